	.target	sm_100a

	.elftype	@"ET_EXEC"


//--------------------- .note.nv.tkinfo           --------------------------
	.section	.note.nv.tkinfo,"",@"SHT_NOTE"
	.sectionflags	@"SHF_NOTE_NV_TKINFO"
	.tkinfo
        /*0018*/ 	.word	0x00000002
        /*0030*/ 	.string	""
        /*0030*/ 	.string	"ptxas"
        /*0030*/ 	.string	"Cuda compilation tools, release 13.0, V13.0.88"
        /*0030*/ 	.string	"Build cuda_13.0.r13.0/compiler.36424714_0"
        /*0030*/ 	.string	"-arch sm_100a -m 64 "



//--------------------- .note.nv.cuinfo           --------------------------
	.section	.note.nv.cuinfo,"",@"SHT_NOTE"
	.sectionflags	@"SHF_NOTE_NV_CUINFO"
        /*0018*/ 	.short	0x0002
        /*001a*/ 	.short	0x0064
        /*001c*/ 	.short	0x0082
	.zero		2


//--------------------- .nv.info                  --------------------------
	.section	.nv.info,"",@"SHT_CUDA_INFO"
	.align	4


	//----- nvinfo : EIATTR_REGCOUNT
	.align		4
        /*0000*/ 	.byte	0x04, 0x2f
        /*0002*/ 	.short	(.L_12 - .L_11)
	.align		4
.L_11:
        /*0004*/ 	.word	index@(_ZN5flash16flash_fwd_kernelI23Flash_fwd_kernel_traitsILi128ELi128ELi32ELi4ELb0ELb0EN7cutlass10bfloat16_tE19Flash_kernel_traitsILi128ELi128ELi32ELi4ES3_EELb0ELb0ELb1ELb1ELb0ELb0ELb1ELb0EEEvNS_16Flash_fwd_paramsE)
        /*0008*/ 	.word	0x000000ff


	//----- nvinfo : EIATTR_FRAME_SIZE
	.align		4
.L_12:
        /*000c*/ 	.byte	0x04, 0x11
        /*000e*/ 	.short	(.L_14 - .L_13)
	.align		4
.L_13:
        /*0010*/ 	.word	index@(_ZN5flash16flash_fwd_kernelI23Flash_fwd_kernel_traitsILi128ELi128ELi32ELi4ELb0ELb0EN7cutlass10bfloat16_tE19Flash_kernel_traitsILi128ELi128ELi32ELi4ES3_EELb0ELb0ELb1ELb1ELb0ELb0ELb1ELb0EEEvNS_16Flash_fwd_paramsE)
        /*0014*/ 	.word	0x00000028


	//----- nvinfo : EIATTR_REGCOUNT
	.align		4
.L_14:
        /*0018*/ 	.byte	0x04, 0x2f
        /*001a*/ 	.short	(.L_16 - .L_15)
	.align		4
.L_15:
        /*001c*/ 	.word	index@(_ZN5flash16flash_fwd_kernelI23Flash_fwd_kernel_traitsILi128ELi128ELi32ELi4ELb0ELb0EN7cutlass10bfloat16_tE19Flash_kernel_traitsILi128ELi128ELi32ELi4ES3_EELb1ELb0ELb1ELb1ELb0ELb0ELb0ELb1EEEvNS_16Flash_fwd_paramsE)
        /*0020*/ 	.word	0x000000ff


	//----- nvinfo : EIATTR_FRAME_SIZE
	.align		4
.L_16:
        /*0024*/ 	.byte	0x04, 0x11
        /*0026*/ 	.short	(.L_18 - .L_17)
	.align		4
.L_17:
        /*0028*/ 	.word	index@(_ZN5flash16flash_fwd_kernelI23Flash_fwd_kernel_traitsILi128ELi128ELi32ELi4ELb0ELb0EN7cutlass10bfloat16_tE19Flash_kernel_traitsILi128ELi128ELi32ELi4ES3_EELb1ELb0ELb1ELb1ELb0ELb0ELb0ELb1EEEvNS_16Flash_fwd_paramsE)
        /*002c*/ 	.word	0x000000d8


	//----- nvinfo : EIATTR_REGCOUNT
	.align		4
.L_18:
        /*0030*/ 	.byte	0x04, 0x2f
        /*0032*/ 	.short	(.L_20 - .L_19)
	.align		4
.L_19:
        /*0034*/ 	.word	index@(_ZN5flash16flash_fwd_kernelI23Flash_fwd_kernel_traitsILi128ELi128ELi32ELi4ELb0ELb0EN7cutlass10bfloat16_tE19Flash_kernel_traitsILi128ELi128ELi32ELi4ES3_EELb0ELb0ELb1ELb0ELb0ELb0ELb1ELb0EEEvNS_16Flash_fwd_paramsE)
        /*0038*/ 	.word	0x000000ff


	//----- nvinfo : EIATTR_FRAME_SIZE
	.align		4
.L_20:
        /*003c*/ 	.byte	0x04, 0x11
        /*003e*/ 	.short	(.L_22 - .L_21)
	.align		4
.L_21:
        /*0040*/ 	.word	index@(_ZN5flash16flash_fwd_kernelI23Flash_fwd_kernel_traitsILi128ELi128ELi32ELi4ELb0ELb0EN7cutlass10bfloat16_tE19Flash_kernel_traitsILi128ELi128ELi32ELi4ES3_EELb0ELb0ELb1ELb0ELb0ELb0ELb1ELb0EEEvNS_16Flash_fwd_paramsE)
        /*0044*/ 	.word	0x00000040


	//----- nvinfo : EIATTR_REGCOUNT
	.align		4
.L_22:
        /*0048*/ 	.byte	0x04, 0x2f
        /*004a*/ 	.short	(.L_24 - .L_23)
	.align		4
.L_23:
        /*004c*/ 	.word	index@(_ZN5flash16flash_fwd_kernelI23Flash_fwd_kernel_traitsILi128ELi128ELi32ELi4ELb0ELb0EN7cutlass10bfloat16_tE19Flash_kernel_traitsILi128ELi128ELi32ELi4ES3_EELb1ELb0ELb1ELb0ELb0ELb0ELb0ELb1EEEvNS_16Flash_fwd_paramsE)
        /*0050*/ 	.word	0x000000ff


	//----- nvinfo : EIATTR_FRAME_SIZE
	.align		4
.L_24:
        /*0054*/ 	.byte	0x04, 0x11
        /*0056*/ 	.short	(.L_26 - .L_25)
	.align		4
.L_25:
        /*0058*/ 	.word	index@(_ZN5flash16flash_fwd_kernelI23Flash_fwd_kernel_traitsILi128ELi128ELi32ELi4ELb0ELb0EN7cutlass10bfloat16_tE19Flash_kernel_traitsILi128ELi128ELi32ELi4ES3_EELb1ELb0ELb1ELb0ELb0ELb0ELb0ELb1EEEvNS_16Flash_fwd_paramsE)
        /*005c*/ 	.word	0x000000b0


	//----- nvinfo : EIATTR_REGCOUNT
	.align		4
.L_26:
        /*0060*/ 	.byte	0x04, 0x2f
        /*0062*/ 	.short	(.L_28 - .L_27)
	.align		4
.L_27:
        /*0064*/ 	.word	index@(_ZN5flash16flash_fwd_kernelI23Flash_fwd_kernel_traitsILi128ELi128ELi32ELi4ELb0ELb0EN7cutlass10bfloat16_tE19Flash_kernel_traitsILi128ELi128ELi32ELi4ES3_EELb1ELb0ELb1ELb1ELb0ELb0ELb0ELb0EEEvNS_16Flash_fwd_paramsE)
        /*0068*/ 	.word	0x000000ff


	//----- nvinfo : EIATTR_FRAME_SIZE
	.align		4
.L_28:
        /*006c*/ 	.byte	0x04, 0x11
        /*006e*/ 	.short	(.L_30 - .L_29)
	.align		4
.L_29:
        /*0070*/ 	.word	index@(_ZN5flash16flash_fwd_kernelI23Flash_fwd_kernel_traitsILi128ELi128ELi32ELi4ELb0ELb0EN7cutlass10bfloat16_tE19Flash_kernel_traitsILi128ELi128ELi32ELi4ES3_EELb1ELb0ELb1ELb1ELb0ELb0ELb0ELb0EEEvNS_16Flash_fwd_paramsE)
        /*0074*/ 	.word	0x00000078


	//----- nvinfo : EIATTR_REGCOUNT
	.align		4
.L_30:
        /*0078*/ 	.byte	0x04, 0x2f
        /*007a*/ 	.short	(.L_32 - .L_31)
	.align		4
.L_31:
        /*007c*/ 	.word	index@(_ZN5flash16flash_fwd_kernelI23Flash_fwd_kernel_traitsILi128ELi128ELi32ELi4ELb0ELb0EN7cutlass10bfloat16_tE19Flash_kernel_traitsILi128ELi128ELi32ELi4ES3_EELb0ELb0ELb1ELb0ELb0ELb1ELb1ELb0EEEvNS_16Flash_fwd_paramsE)
        /*0080*/ 	.word	0x000000ff


	//----- nvinfo : EIATTR_FRAME_SIZE
	.align		4
.L_32:
        /*0084*/ 	.byte	0x04, 0x11
        /*0086*/ 	.short	(.L_34 - .L_33)
	.align		4
.L_33:
        /*0088*/ 	.word	index@(_ZN5flash16flash_fwd_kernelI23Flash_fwd_kernel_traitsILi128ELi128ELi32ELi4ELb0ELb0EN7cutlass10bfloat16_tE19Flash_kernel_traitsILi128ELi128ELi32ELi4ES3_EELb0ELb0ELb1ELb0ELb0ELb1ELb1ELb0EEEvNS_16Flash_fwd_paramsE)
        /*008c*/ 	.word	0x00000040


	//----- nvinfo : EIATTR_REGCOUNT
	.align		4
.L_34:
        /*0090*/ 	.byte	0x04, 0x2f
        /*0092*/ 	.short	(.L_36 - .L_35)
	.align		4
.L_35:
        /*0094*/ 	.word	index@(_ZN5flash16flash_fwd_kernelI23Flash_fwd_kernel_traitsILi128ELi128ELi32ELi4ELb0ELb0EN7cutlass10bfloat16_tE19Flash_kernel_traitsILi128ELi128ELi32ELi4ES3_EELb1ELb0ELb1ELb0ELb0ELb1ELb0ELb0EEEvNS_16Flash_fwd_paramsE)
        /*0098*/ 	.word	0x000000ff


	//----- nvinfo : EIATTR_FRAME_SIZE
	.align		4
.L_36:
        /*009c*/ 	.byte	0x04, 0x11
        /*009e*/ 	.short	(.L_38 - .L_37)
	.align		4
.L_37:
        /*00a0*/ 	.word	index@(_ZN5flash16flash_fwd_kernelI23Flash_fwd_kernel_traitsILi128ELi128ELi32ELi4ELb0ELb0EN7cutlass10bfloat16_tE19Flash_kernel_traitsILi128ELi128ELi32ELi4ES3_EELb1ELb0ELb1ELb0ELb0ELb1ELb0ELb0EEEvNS_16Flash_fwd_paramsE)
        /*00a4*/ 	.word	0x00000068


	//----- nvinfo : EIATTR_REGCOUNT
	.align		4
.L_38:
        /*00a8*/ 	.byte	0x04, 0x2f
        /*00aa*/ 	.short	(.L_40 - .L_39)
	.align		4
.L_39:
        /*00ac*/ 	.word	index@(_ZN5flash16flash_fwd_kernelI23Flash_fwd_kernel_traitsILi128ELi128ELi32ELi4ELb0ELb0EN7cutlass10bfloat16_tE19Flash_kernel_traitsILi128ELi128ELi32ELi4ES3_EELb0ELb0ELb0ELb1ELb0ELb0ELb1ELb0EEEvNS_16Flash_fwd_paramsE)
        /*00b0*/ 	.word	0x000000ff


	//----- nvinfo : EIATTR_FRAME_SIZE
	.align		4
.L_40:
        /*00b4*/ 	.byte	0x04, 0x11
        /*00b6*/ 	.short	(.L_42 - .L_41)
	.align		4
.L_41:
        /*00b8*/ 	.word	index@(_ZN5flash16flash_fwd_kernelI23Flash_fwd_kernel_traitsILi128ELi128ELi32ELi4ELb0ELb0EN7cutlass10bfloat16_tE19Flash_kernel_traitsILi128ELi128ELi32ELi4ES3_EELb0ELb0ELb0ELb1ELb0ELb0ELb1ELb0EEEvNS_16Flash_fwd_paramsE)
        /*00bc*/ 	.word	0x00000018


	//----- nvinfo : EIATTR_REGCOUNT
	.align		4
.L_42:
        /*00c0*/ 	.byte	0x04, 0x2f
        /*00c2*/ 	.short	(.L_44 - .L_43)
	.align		4
.L_43:
        /*00c4*/ 	.word	index@(_ZN5flash16flash_fwd_kernelI23Flash_fwd_kernel_traitsILi128ELi128ELi32ELi4ELb0ELb0EN7cutlass10bfloat16_tE19Flash_kernel_traitsILi128ELi128ELi32ELi4ES3_EELb1ELb0ELb0ELb1ELb0ELb0ELb0ELb1EEEvNS_16Flash_fwd_paramsE)
        /*00c8*/ 	.word	0x000000ff


	//----- nvinfo : EIATTR_FRAME_SIZE
	.align		4
.L_44:
        /*00cc*/ 	.byte	0x04, 0x11
        /*00ce*/ 	.short	(.L_46 - .L_45)
	.align		4
.L_45:
        /*00d0*/ 	.word	index@(_ZN5flash16flash_fwd_kernelI23Flash_fwd_kernel_traitsILi128ELi128ELi32ELi4ELb0ELb0EN7cutlass10bfloat16_tE19Flash_kernel_traitsILi128ELi128ELi32ELi4ES3_EELb1ELb0ELb0ELb1ELb0ELb0ELb0ELb1EEEvNS_16Flash_fwd_paramsE)
        /*00d4*/ 	.word	0x000000b8


	//----- nvinfo : EIATTR_REGCOUNT
	.align		4
.L_46:
        /*00d8*/ 	.byte	0x04, 0x2f
        /*00da*/ 	.short	(.L_48 - .L_47)
	.align		4
.L_47:
        /*00dc*/ 	.word	index@(_ZN5flash16flash_fwd_kernelI23Flash_fwd_kernel_traitsILi128ELi128ELi32ELi4ELb0ELb0EN7cutlass10bfloat16_tE19Flash_kernel_traitsILi128ELi128ELi32ELi4ES3_EELb0ELb0ELb0ELb0ELb0ELb0ELb1ELb0EEEvNS_16Flash_fwd_paramsE)
        /*00e0*/ 	.word	0x000000ff


	//----- nvinfo : EIATTR_FRAME_SIZE
	.align		4
.L_48:
        /*00e4*/ 	.byte	0x04, 0x11
        /*00e6*/ 	.short	(.L_50 - .L_49)
	.align		4
.L_49:
        /*00e8*/ 	.word	index@(_ZN5flash16flash_fwd_kernelI23Flash_fwd_kernel_traitsILi128ELi128ELi32ELi4ELb0ELb0EN7cutlass10bfloat16_tE19Flash_kernel_traitsILi128ELi128ELi32ELi4ES3_EELb0ELb0ELb0ELb0ELb0ELb0ELb1ELb0EEEvNS_16Flash_fwd_paramsE)
        /*00ec*/ 	.word	0x00000018


	//----- nvinfo : EIATTR_REGCOUNT
	.align		4
.L_50:
        /*00f0*/ 	.byte	0x04, 0x2f
        /*00f2*/ 	.short	(.L_52 - .L_51)
	.align		4
.L_51:
        /*00f4*/ 	.word	index@(_ZN5flash16flash_fwd_kernelI23Flash_fwd_kernel_traitsILi128ELi128ELi32ELi4ELb0ELb0EN7cutlass10bfloat16_tE19Flash_kernel_traitsILi128ELi128ELi32ELi4ES3_EELb1ELb0ELb0ELb0ELb0ELb0ELb0ELb1EEEvNS_16Flash_fwd_paramsE)
        /*00f8*/ 	.word	0x000000ff


	//----- nvinfo : EIATTR_FRAME_SIZE
	.align		4
.L_52:
        /*00fc*/ 	.byte	0x04, 0x11
        /*00fe*/ 	.short	(.L_54 - .L_53)
	.align		4
.L_53:
        /*0100*/ 	.word	index@(_ZN5flash16flash_fwd_kernelI23Flash_fwd_kernel_traitsILi128ELi128ELi32ELi4ELb0ELb0EN7cutlass10bfloat16_tE19Flash_kernel_traitsILi128ELi128ELi32ELi4ES3_EELb1ELb0ELb0ELb0ELb0ELb0ELb0ELb1EEEvNS_16Flash_fwd_paramsE)
        /*0104*/ 	.word	0x000000c0


	//----- nvinfo : EIATTR_REGCOUNT
	.align		4
.L_54:
        /*0108*/ 	.byte	0x04, 0x2f
        /*010a*/ 	.short	(.L_56 - .L_55)
	.align		4
.L_55:
        /*010c*/ 	.word	index@(_ZN5flash16flash_fwd_kernelI23Flash_fwd_kernel_traitsILi128ELi128ELi32ELi4ELb0ELb0EN7cutlass10bfloat16_tE19Flash_kernel_traitsILi128ELi128ELi32ELi4ES3_EELb1ELb0ELb0ELb1ELb0ELb0ELb0ELb0EEEvNS_16Flash_fwd_paramsE)
        /*0110*/ 	.word	0x000000ff


	//----- nvinfo : EIATTR_FRAME_SIZE
	.align		4
.L_56:
        /*0114*/ 	.byte	0x04, 0x11
        /*0116*/ 	.short	(.L_58 - .L_57)
	.align		4
.L_57:
        /*0118*/ 	.word	index@(_ZN5flash16flash_fwd_kernelI23Flash_fwd_kernel_traitsILi128ELi128ELi32ELi4ELb0ELb0EN7cutlass10bfloat16_tE19Flash_kernel_traitsILi128ELi128ELi32ELi4ES3_EELb1ELb0ELb0ELb1ELb0ELb0ELb0ELb0EEEvNS_16Flash_fwd_paramsE)
        /*011c*/ 	.word	0x00000018


	//----- nvinfo : EIATTR_REGCOUNT
	.align		4
.L_58:
        /*0120*/ 	.byte	0x04, 0x2f
        /*0122*/ 	.short	(.L_60 - .L_59)
	.align		4
.L_59:
        /*0124*/ 	.word	index@(_ZN5flash16flash_fwd_kernelI23Flash_fwd_kernel_traitsILi128ELi128ELi32ELi4ELb0ELb0EN7cutlass10bfloat16_tE19Flash_kernel_traitsILi128ELi128ELi32ELi4ES3_EELb0ELb0ELb0ELb0ELb1ELb1ELb1ELb0EEEvNS_16Flash_fwd_paramsE)
        /*0128*/ 	.word	0x000000ff


	//----- nvinfo : EIATTR_FRAME_SIZE
	.align		4
.L_60:
        /*012c*/ 	.byte	0x04, 0x11
        /*012e*/ 	.short	(.L_62 - .L_61)
	.align		4
.L_61:
        /*0130*/ 	.word	index@(_ZN5flash16flash_fwd_kernelI23Flash_fwd_kernel_traitsILi128ELi128ELi32ELi4ELb0ELb0EN7cutlass10bfloat16_tE19Flash_kernel_traitsILi128ELi128ELi32ELi4ES3_EELb0ELb0ELb0ELb0ELb1ELb1ELb1ELb0EEEvNS_16Flash_fwd_paramsE)
        /*0134*/ 	.word	0x00000010


	//----- nvinfo : EIATTR_REGCOUNT
	.align		4
.L_62:
        /*0138*/ 	.byte	0x04, 0x2f
        /*013a*/ 	.short	(.L_64 - .L_63)
	.align		4
.L_63:
        /*013c*/ 	.word	index@(_ZN5flash16flash_fwd_kernelI23Flash_fwd_kernel_traitsILi128ELi128ELi32ELi4ELb0ELb0EN7cutlass10bfloat16_tE19Flash_kernel_traitsILi128ELi128ELi32ELi4ES3_EELb1ELb0ELb0ELb0ELb1ELb1ELb0ELb0EEEvNS_16Flash_fwd_paramsE)
        /*0140*/ 	.word	0x000000ff


	//----- nvinfo : EIATTR_FRAME_SIZE
	.align		4
.L_64:
        /*0144*/ 	.byte	0x04, 0x11
        /*0146*/ 	.short	(.L_66 - .L_65)
	.align		4
.L_65:
        /*0148*/ 	.word	index@(_ZN5flash16flash_fwd_kernelI23Flash_fwd_kernel_traitsILi128ELi128ELi32ELi4ELb0ELb0EN7cutlass10bfloat16_tE19Flash_kernel_traitsILi128ELi128ELi32ELi4ES3_EELb1ELb0ELb0ELb0ELb1ELb1ELb0ELb0EEEvNS_16Flash_fwd_paramsE)
        /*014c*/ 	.word	0x00000020


	//----- nvinfo : EIATTR_REGCOUNT
	.align		4
.L_66:
        /*0150*/ 	.byte	0x04, 0x2f
        /*0152*/ 	.short	(.L_68 - .L_67)
	.align		4
.L_67:
        /*0154*/ 	.word	index@(_ZN5flash16flash_fwd_kernelI23Flash_fwd_kernel_traitsILi128ELi128ELi32ELi4ELb0ELb0EN7cutlass10bfloat16_tE19Flash_kernel_traitsILi128ELi128ELi32ELi4ES3_EELb1ELb0ELb1ELb0ELb0ELb0ELb0ELb0EEEvNS_16Flash_fwd_paramsE)
        /*0158*/ 	.word	0x000000ff


	//----- nvinfo : EIATTR_FRAME_SIZE
	.align		4
.L_68:
        /*015c*/ 	.byte	0x04, 0x11
        /*015e*/ 	.short	(.L_70 - .L_69)
	.align		4
.L_69:
        /*0160*/ 	.word	index@(_ZN5flash16flash_fwd_kernelI23Flash_fwd_kernel_traitsILi128ELi128ELi32ELi4ELb0ELb0EN7cutlass10bfloat16_tE19Flash_kernel_traitsILi128ELi128ELi32ELi4ES3_EELb1ELb0ELb1ELb0ELb0ELb0ELb0ELb0EEEvNS_16Flash_fwd_paramsE)
        /*0164*/ 	.word	0x00000060


	//----- nvinfo : EIATTR_REGCOUNT
	.align		4
.L_70:
        /*0168*/ 	.byte	0x04, 0x2f
        /*016a*/ 	.short	(.L_72 - .L_71)
	.align		4
.L_71:
        /*016c*/ 	.word	index@(_ZN5flash16flash_fwd_kernelI23Flash_fwd_kernel_traitsILi128ELi128ELi32ELi4ELb0ELb0EN7cutlass10bfloat16_tE19Flash_kernel_traitsILi128ELi128ELi32ELi4ES3_EELb1ELb0ELb0ELb0ELb0ELb0ELb0ELb0EEEvNS_16Flash_fwd_paramsE)
        /*0170*/ 	.word	0x000000ff


	//----- nvinfo : EIATTR_FRAME_SIZE
	.align		4
.L_72:
        /*0174*/ 	.byte	0x04, 0x11
        /*0176*/ 	.short	(.L_74 - .L_73)
	.align		4
.L_73:
        /*0178*/ 	.word	index@(_ZN5flash16flash_fwd_kernelI23Flash_fwd_kernel_traitsILi128ELi128ELi32ELi4ELb0ELb0EN7cutlass10bfloat16_tE19Flash_kernel_traitsILi128ELi128ELi32ELi4ES3_EELb1ELb0ELb0ELb0ELb0ELb0ELb0ELb0EEEvNS_16Flash_fwd_paramsE)
        /*017c*/ 	.word	0x00000020


	//----- nvinfo : EIATTR_REGCOUNT
	.align		4
.L_74:
        /*0180*/ 	.byte	0x04, 0x2f
        /*0182*/ 	.short	(.L_76 - .L_75)
	.align		4
.L_75:
        /*0184*/ 	.word	index@(_ZN5flash16flash_fwd_kernelI23Flash_fwd_kernel_traitsILi128ELi128ELi32ELi4ELb0ELb0EN7cutlass10bfloat16_tE19Flash_kernel_traitsILi128ELi128ELi32ELi4ES3_EELb0ELb0ELb0ELb0ELb0ELb1ELb1ELb0EEEvNS_16Flash_fwd_paramsE)
        /*0188*/ 	.word	0x000000ff


	//----- nvinfo : EIATTR_FRAME_SIZE
	.align		4
.L_76:
        /*018c*/ 	.byte	0x04, 0x11
        /*018e*/ 	.short	(.L_78 - .L_77)
	.align		4
.L_77:
        /*0190*/ 	.word	index@(_ZN5flash16flash_fwd_kernelI23Flash_fwd_kernel_traitsILi128ELi128ELi32ELi4ELb0ELb0EN7cutlass10bfloat16_tE19Flash_kernel_traitsILi128ELi128ELi32ELi4ES3_EELb0ELb0ELb0ELb0ELb0ELb1ELb1ELb0EEEvNS_16Flash_fwd_paramsE)
        /*0194*/ 	.word	0x00000018


	//----- nvinfo : EIATTR_REGCOUNT
	.align		4
.L_78:
        /*0198*/ 	.byte	0x04, 0x2f
        /*019a*/ 	.short	(.L_80 - .L_79)
	.align		4
.L_79:
        /*019c*/ 	.word	index@(_ZN5flash16flash_fwd_kernelI23Flash_fwd_kernel_traitsILi128ELi128ELi32ELi4ELb0ELb0EN7cutlass10bfloat16_tE19Flash_kernel_traitsILi128ELi128ELi32ELi4ES3_EELb1ELb0ELb0ELb0ELb0ELb1ELb0ELb0EEEvNS_16Flash_fwd_paramsE)
        /*01a0*/ 	.word	0x000000ff


	//----- nvinfo : EIATTR_FRAME_SIZE
	.align		4
.L_80:
        /*01a4*/ 	.byte	0x04, 0x11
        /*01a6*/ 	.short	(.L_82 - .L_81)
	.align		4
.L_81:
        /*01a8*/ 	.word	index@(_ZN5flash16flash_fwd_kernelI23Flash_fwd_kernel_traitsILi128ELi128ELi32ELi4ELb0ELb0EN7cutlass10bfloat16_tE19Flash_kernel_traitsILi128ELi128ELi32ELi4ES3_EELb1ELb0ELb0ELb0ELb0ELb1ELb0ELb0EEEvNS_16Flash_fwd_paramsE)
        /*01ac*/ 	.word	0x00000018


	//----- nvinfo : EIATTR_REGCOUNT
	.align		4
.L_82:
        /*01b0*/ 	.byte	0x04, 0x2f
        /*01b2*/ 	.short	(.L_84 - .L_83)
	.align		4
.L_83:
        /*01b4*/ 	.word	index@(_ZN5flash16flash_fwd_kernelI23Flash_fwd_kernel_traitsILi128ELi128ELi32ELi4ELb0ELb0EN7cutlass10bfloat16_tE19Flash_kernel_traitsILi128ELi128ELi32ELi4ES3_EELb0ELb0ELb1ELb1ELb0ELb0ELb0ELb0EEEvNS_16Flash_fwd_paramsE)
        /*01b8*/ 	.word	0x000000ff


	//----- nvinfo : EIATTR_FRAME_SIZE
	.align		4
.L_84:
        /*01bc*/ 	.byte	0x04, 0x11
        /*01be*/ 	.short	(.L_86 - .L_85)
	.align		4
.L_85:
        /*01c0*/ 	.word	index@(_ZN5flash16flash_fwd_kernelI23Flash_fwd_kernel_traitsILi128ELi128ELi32ELi4ELb0ELb0EN7cutlass10bfloat16_tE19Flash_kernel_traitsILi128ELi128ELi32ELi4ES3_EELb0ELb0ELb1ELb1ELb0ELb0ELb0ELb0EEEvNS_16Flash_fwd_paramsE)
        /*01c4*/ 	.word	0x00000028


	//----- nvinfo : EIATTR_REGCOUNT
	.align		4
.L_86:
        /*01c8*/ 	.byte	0x04, 0x2f
        /*01ca*/ 	.short	(.L_88 - .L_87)
	.align		4
.L_87:
        /*01cc*/ 	.word	index@(_ZN5flash16flash_fwd_kernelI23Flash_fwd_kernel_traitsILi128ELi128ELi32ELi4ELb0ELb0EN7cutlass10bfloat16_tE19Flash_kernel_traitsILi128ELi128ELi32ELi4ES3_EELb0ELb0ELb1ELb0ELb0ELb0ELb0ELb0EEEvNS_16Flash_fwd_paramsE)
        /*01d0*/ 	.word	0x000000ff


	//----- nvinfo : EIATTR_FRAME_SIZE
	.align		4
.L_88:
        /*01d4*/ 	.byte	0x04, 0x11
        /*01d6*/ 	.short	(.L_90 - .L_89)
	.align		4
.L_89:
        /*01d8*/ 	.word	index@(_ZN5flash16flash_fwd_kernelI23Flash_fwd_kernel_traitsILi128ELi128ELi32ELi4ELb0ELb0EN7cutlass10bfloat16_tE19Flash_kernel_traitsILi128ELi128ELi32ELi4ES3_EELb0ELb0ELb1ELb0ELb0ELb0ELb0ELb0EEEvNS_16Flash_fwd_paramsE)
        /*01dc*/ 	.word	0x00000040


	//----- nvinfo : EIATTR_REGCOUNT
	.align		4
.L_90:
        /*01e0*/ 	.byte	0x04, 0x2f
        /*01e2*/ 	.short	(.L_92 - .L_91)
	.align		4
.L_91:
        /*01e4*/ 	.word	index@(_ZN5flash16flash_fwd_kernelI23Flash_fwd_kernel_traitsILi128ELi128ELi32ELi4ELb0ELb0EN7cutlass10bfloat16_tE19Flash_kernel_traitsILi128ELi128ELi32ELi4ES3_EELb0ELb0ELb1ELb0ELb0ELb1ELb0ELb0EEEvNS_16Flash_fwd_paramsE)
        /*01e8*/ 	.word	0x000000ff


	//----- nvinfo : EIATTR_FRAME_SIZE
	.align		4
.L_92:
        /*01ec*/ 	.byte	0x04, 0x11
        /*01ee*/ 	.short	(.L_94 - .L_93)
	.align		4
.L_93:
        /*01f0*/ 	.word	index@(_ZN5flash16flash_fwd_kernelI23Flash_fwd_kernel_traitsILi128ELi128ELi32ELi4ELb0ELb0EN7cutlass10bfloat16_tE19Flash_kernel_traitsILi128ELi128ELi32ELi4ES3_EELb0ELb0ELb1ELb0ELb0ELb1ELb0ELb0EEEvNS_16Flash_fwd_paramsE)
        /*01f4*/ 	.word	0x00000048


	//----- nvinfo : EIATTR_REGCOUNT
	.align		4
.L_94:
        /*01f8*/ 	.byte	0x04, 0x2f
        /*01fa*/ 	.short	(.L_96 - .L_95)
	.align		4
.L_95:
        /*01fc*/ 	.word	index@(_ZN5flash16flash_fwd_kernelI23Flash_fwd_kernel_traitsILi128ELi128ELi32ELi4ELb0ELb0EN7cutlass10bfloat16_tE19Flash_kernel_traitsILi128ELi128ELi32ELi4ES3_EELb0ELb0ELb0ELb1ELb0ELb0ELb0ELb0EEEvNS_16Flash_fwd_paramsE)
        /*0200*/ 	.word	0x000000ff


	//----- nvinfo : EIATTR_FRAME_SIZE
	.align		4
.L_96:
        /*0204*/ 	.byte	0x04, 0x11
        /*0206*/ 	.short	(.L_98 - .L_97)
	.align		4
.L_97:
        /*0208*/ 	.word	index@(_ZN5flash16flash_fwd_kernelI23Flash_fwd_kernel_traitsILi128ELi128ELi32ELi4ELb0ELb0EN7cutlass10bfloat16_tE19Flash_kernel_traitsILi128ELi128ELi32ELi4ES3_EELb0ELb0ELb0ELb1ELb0ELb0ELb0ELb0EEEvNS_16Flash_fwd_paramsE)
        /*020c*/ 	.word	0x00000000


	//----- nvinfo : EIATTR_REGCOUNT
	.align		4
.L_98:
        /*0210*/ 	.byte	0x04, 0x2f
        /*0212*/ 	.short	(.L_100 - .L_99)
	.align		4
.L_99:
        /*0214*/ 	.word	index@(_ZN5flash16flash_fwd_kernelI23Flash_fwd_kernel_traitsILi128ELi128ELi32ELi4ELb0ELb0EN7cutlass10bfloat16_tE19Flash_kernel_traitsILi128ELi128ELi32ELi4ES3_EELb0ELb0ELb0ELb0ELb0ELb0ELb0ELb0EEEvNS_16Flash_fwd_paramsE)
        /*0218*/ 	.word	0x000000ff


	//----- nvinfo : EIATTR_FRAME_SIZE
	.align		4
.L_100:
        /*021c*/ 	.byte	0x04, 0x11
        /*021e*/ 	.short	(.L_102 - .L_101)
	.align		4
.L_101:
        /*0220*/ 	.word	index@(_ZN5flash16flash_fwd_kernelI23Flash_fwd_kernel_traitsILi128ELi128ELi32ELi4ELb0ELb0EN7cutlass10bfloat16_tE19Flash_kernel_traitsILi128ELi128ELi32ELi4ES3_EELb0ELb0ELb0ELb0ELb0ELb0ELb0ELb0EEEvNS_16Flash_fwd_paramsE)
        /*0224*/ 	.word	0x00000000


	//----- nvinfo : EIATTR_REGCOUNT
	.align		4
.L_102:
        /*0228*/ 	.byte	0x04, 0x2f
        /*022a*/ 	.short	(.L_104 - .L_103)
	.align		4
.L_103:
        /*022c*/ 	.word	index@(_ZN5flash16flash_fwd_kernelI23Flash_fwd_kernel_traitsILi128ELi128ELi32ELi4ELb0ELb0EN7cutlass10bfloat16_tE19Flash_kernel_traitsILi128ELi128ELi32ELi4ES3_EELb0ELb0ELb0ELb0ELb1ELb1ELb0ELb0EEEvNS_16Flash_fwd_paramsE)
        /*0230*/ 	.word	0x000000fb


	//----- nvinfo : EIATTR_FRAME_SIZE
	.align		4
.L_104:
        /*0234*/ 	.byte	0x04, 0x11
        /*0236*/ 	.short	(.L_106 - .L_105)
	.align		4
.L_105:
        /*0238*/ 	.word	index@(_ZN5flash16flash_fwd_kernelI23Flash_fwd_kernel_traitsILi128ELi128ELi32ELi4ELb0ELb0EN7cutlass10bfloat16_tE19Flash_kernel_traitsILi128ELi128ELi32ELi4ES3_EELb0ELb0ELb0ELb0ELb1ELb1ELb0ELb0EEEvNS_16Flash_fwd_paramsE)
        /*023c*/ 	.word	0x00000000


	//----- nvinfo : EIATTR_REGCOUNT
	.align		4
.L_106:
        /*0240*/ 	.byte	0x04, 0x2f
        /*0242*/ 	.short	(.L_108 - .L_107)
	.align		4
.L_107:
        /*0244*/ 	.word	index@(_ZN5flash16flash_fwd_kernelI23Flash_fwd_kernel_traitsILi128ELi128ELi32ELi4ELb0ELb0EN7cutlass10bfloat16_tE19Flash_kernel_traitsILi128ELi128ELi32ELi4ES3_EELb0ELb0ELb0ELb0ELb0ELb1ELb0ELb0EEEvNS_16Flash_fwd_paramsE)
        /*0248*/ 	.word	0x000000fe


	//----- nvinfo : EIATTR_FRAME_SIZE
	.align		4
.L_108:
        /*024c*/ 	.byte	0x04, 0x11
        /*024e*/ 	.short	(.L_110 - .L_109)
	.align		4
.L_109:
        /*0250*/ 	.word	index@(_ZN5flash16flash_fwd_kernelI23Flash_fwd_kernel_traitsILi128ELi128ELi32ELi4ELb0ELb0EN7cutlass10bfloat16_tE19Flash_kernel_traitsILi128ELi128ELi32ELi4ES3_EELb0ELb0ELb0ELb0ELb0ELb1ELb0ELb0EEEvNS_16Flash_fwd_paramsE)
        /*0254*/ 	.word	0x00000000


	//----- nvinfo : EIATTR_REGCOUNT
	.align		4
.L_110:
        /*0258*/ 	.byte	0x04, 0x2f
        /*025a*/ 	.short	(.L_112 - .L_111)
	.align		4
.L_111:
        /*025c*/ 	.word	index@(_ZN5flash16flash_fwd_kernelI23Flash_fwd_kernel_traitsILi128ELi128ELi64ELi4ELb0ELb0EN7cutlass10bfloat16_tE19Flash_kernel_traitsILi128ELi128ELi64ELi4ES3_EELb0ELb0ELb1ELb1ELb0ELb0ELb1ELb0EEEvNS_16Flash_fwd_paramsE)
        /*0260*/ 	.word	0x000000ff


	//----- nvinfo : EIATTR_FRAME_SIZE
	.align		4
.L_112:
        /*0264*/ 	.byte	0x04, 0x11
        /*0266*/ 	.short	(.L_114 - .L_113)
	.align		4
.L_113:
        /*0268*/ 	.word	index@(_ZN5flash16flash_fwd_kernelI23Flash_fwd_kernel_traitsILi128ELi128ELi64ELi4ELb0ELb0EN7cutlass10bfloat16_tE19Flash_kernel_traitsILi128ELi128ELi64ELi4ES3_EELb0ELb0ELb1ELb1ELb0ELb0ELb1ELb0EEEvNS_16Flash_fwd_paramsE)
        /*026c*/ 	.word	0x000000f8


	//----- nvinfo : EIATTR_REGCOUNT
	.align		4
.L_114:
        /*0270*/ 	.byte	0x04, 0x2f
        /*0272*/ 	.short	(.L_116 - .L_115)
	.align		4
.L_115:
        /*0274*/ 	.word	index@(_ZN5flash16flash_fwd_kernelI23Flash_fwd_kernel_traitsILi128ELi128ELi64ELi4ELb0ELb0EN7cutlass10bfloat16_tE19Flash_kernel_traitsILi128ELi128ELi64ELi4ES3_EELb0ELb0ELb1ELb1ELb0ELb0ELb0ELb0EEEvNS_16Flash_fwd_paramsE)
        /*0278*/ 	.word	0x000000ff


	//----- nvinfo : EIATTR_FRAME_SIZE
	.align		4
.L_116:
        /*027c*/ 	.byte	0x04, 0x11
        /*027e*/ 	.short	(.L_118 - .L_117)
	.align		4
.L_117:
        /*0280*/ 	.word	index@(_ZN5flash16flash_fwd_kernelI23Flash_fwd_kernel_traitsILi128ELi128ELi64ELi4ELb0ELb0EN7cutlass10bfloat16_tE19Flash_kernel_traitsILi128ELi128ELi64ELi4ES3_EELb0ELb0ELb1ELb1ELb0ELb0ELb0ELb0EEEvNS_16Flash_fwd_paramsE)
        /*0284*/ 	.word	0x000000e8


	//----- nvinfo : EIATTR_REGCOUNT
	.align		4
.L_118:
        /*0288*/ 	.byte	0x04, 0x2f
        /*028a*/ 	.short	(.L_120 - .L_119)
	.align		4
.L_119:
        /*028c*/ 	.word	index@(_ZN5flash16flash_fwd_kernelI23Flash_fwd_kernel_traitsILi128ELi128ELi64ELi4ELb0ELb0EN7cutlass10bfloat16_tE19Flash_kernel_traitsILi128ELi128ELi64ELi4ES3_EELb0ELb0ELb1ELb0ELb0ELb0ELb1ELb0EEEvNS_16Flash_fwd_paramsE)
        /*0290*/ 	.word	0x000000ff


	//----- nvinfo : EIATTR_FRAME_SIZE
	.align		4
.L_120:
        /*0294*/ 	.byte	0x04, 0x11
        /*0296*/ 	.short	(.L_122 - .L_121)
	.align		4
.L_121:
        /*0298*/ 	.word	index@(_ZN5flash16flash_fwd_kernelI23Flash_fwd_kernel_traitsILi128ELi128ELi64ELi4ELb0ELb0EN7cutlass10bfloat16_tE19Flash_kernel_traitsILi128ELi128ELi64ELi4ES3_EELb0ELb0ELb1ELb0ELb0ELb0ELb1ELb0EEEvNS_16Flash_fwd_paramsE)
        /*029c*/ 	.word	0x000000d0


	//----- nvinfo : EIATTR_REGCOUNT
	.align		4
.L_122:
        /*02a0*/ 	.byte	0x04, 0x2f
        /*02a2*/ 	.short	(.L_124 - .L_123)
	.align		4
.L_123:
        /*02a4*/ 	.word	index@(_ZN5flash16flash_fwd_kernelI23Flash_fwd_kernel_traitsILi128ELi128ELi64ELi4ELb0ELb0EN7cutlass10bfloat16_tE19Flash_kernel_traitsILi128ELi128ELi64ELi4ES3_EELb0ELb0ELb1ELb0ELb0ELb0ELb0ELb0EEEvNS_16Flash_fwd_paramsE)
        /*02a8*/ 	.word	0x000000ff


	//----- nvinfo : EIATTR_FRAME_SIZE
	.align		4
.L_124:
        /*02ac*/ 	.byte	0x04, 0x11
        /*02ae*/ 	.short	(.L_126 - .L_125)
	.align		4
.L_125:
        /*02b0*/ 	.word	index@(_ZN5flash16flash_fwd_kernelI23Flash_fwd_kernel_traitsILi128ELi128ELi64ELi4ELb0ELb0EN7cutlass10bfloat16_tE19Flash_kernel_traitsILi128ELi128ELi64ELi4ES3_EELb0ELb0ELb1ELb0ELb0ELb0ELb0ELb0EEEvNS_16Flash_fwd_paramsE)
        /*02b4*/ 	.word	0x000000c8


	//----- nvinfo : EIATTR_REGCOUNT
	.align		4
.L_126:
        /*02b8*/ 	.byte	0x04, 0x2f
        /*02ba*/ 	.short	(.L_128 - .L_127)
	.align		4
.L_127:
        /*02bc*/ 	.word	index@(_ZN5flash16flash_fwd_kernelI23Flash_fwd_kernel_traitsILi128ELi128ELi64ELi4ELb0ELb0EN7cutlass10bfloat16_tE19Flash_kernel_traitsILi128ELi128ELi64ELi4ES3_EELb0ELb0ELb1ELb0ELb0ELb1ELb1ELb0EEEvNS_16Flash_fwd_paramsE)
        /*02c0*/ 	.word	0x000000ff


	//----- nvinfo : EIATTR_FRAME_SIZE
	.align		4
.L_128:
        /*02c4*/ 	.byte	0x04, 0x11
        /*02c6*/ 	.short	(.L_130 - .L_129)
	.align		4
.L_129:
        /*02c8*/ 	.word	index@(_ZN5flash16flash_fwd_kernelI23Flash_fwd_kernel_traitsILi128ELi128ELi64ELi4ELb0ELb0EN7cutlass10bfloat16_tE19Flash_kernel_traitsILi128ELi128ELi64ELi4ES3_EELb0ELb0ELb1ELb0ELb0ELb1ELb1ELb0EEEvNS_16Flash_fwd_paramsE)
        /*02cc*/ 	.word	0x000000d8


	//----- nvinfo : EIATTR_REGCOUNT
	.align		4
.L_130:
        /*02d0*/ 	.byte	0x04, 0x2f
        /*02d2*/ 	.short	(.L_132 - .L_131)
	.align		4
.L_131:
        /*02d4*/ 	.word	index@(_ZN5flash16flash_fwd_kernelI23Flash_fwd_kernel_traitsILi128ELi128ELi64ELi4ELb0ELb0EN7cutlass10bfloat16_tE19Flash_kernel_traitsILi128ELi128ELi64ELi4ES3_EELb0ELb0ELb1ELb0ELb0ELb1ELb0ELb0EEEvNS_16Flash_fwd_paramsE)
        /*02d8*/ 	.word	0x000000ff


	//----- nvinfo : EIATTR_FRAME_SIZE
	.align		4
.L_132:
        /*02dc*/ 	.byte	0x04, 0x11
        /*02de*/ 	.short	(.L_134 - .L_133)
	.align		4
.L_133:
        /*02e0*/ 	.word	index@(_ZN5flash16flash_fwd_kernelI23Flash_fwd_kernel_traitsILi128ELi128ELi64ELi4ELb0ELb0EN7cutlass10bfloat16_tE19Flash_kernel_traitsILi128ELi128ELi64ELi4ES3_EELb0ELb0ELb1ELb0ELb0ELb1ELb0ELb0EEEvNS_16Flash_fwd_paramsE)
        /*02e4*/ 	.word	0x000000d0


	//----- nvinfo : EIATTR_REGCOUNT
	.align		4
.L_134:
        /*02e8*/ 	.byte	0x04, 0x2f
        /*02ea*/ 	.short	(.L_136 - .L_135)
	.align		4
.L_135:
        /*02ec*/ 	.word	index@(_ZN5flash16flash_fwd_kernelI23Flash_fwd_kernel_traitsILi128ELi128ELi64ELi4ELb0ELb0EN7cutlass10bfloat16_tE19Flash_kernel_traitsILi128ELi128ELi64ELi4ES3_EELb0ELb0ELb0ELb1ELb0ELb0ELb1ELb0EEEvNS_16Flash_fwd_paramsE)
        /*02f0*/ 	.word	0x000000ff


	//----- nvinfo : EIATTR_FRAME_SIZE
	.align		4
.L_136:
        /*02f4*/ 	.byte	0x04, 0x11
        /*02f6*/ 	.short	(.L_138 - .L_137)
	.align		4
.L_137:
        /*02f8*/ 	.word	index@(_ZN5flash16flash_fwd_kernelI23Flash_fwd_kernel_traitsILi128ELi128ELi64ELi4ELb0ELb0EN7cutlass10bfloat16_tE19Flash_kernel_traitsILi128ELi128ELi64ELi4ES3_EELb0ELb0ELb0ELb1ELb0ELb0ELb1ELb0EEEvNS_16Flash_fwd_paramsE)
        /*02fc*/ 	.word	0x00000090


	//----- nvinfo : EIATTR_REGCOUNT
	.align		4
.L_138:
        /*0300*/ 	.byte	0x04, 0x2f
        /*0302*/ 	.short	(.L_140 - .L_139)
	.align		4
.L_139:
        /*0304*/ 	.word	index@(_ZN5flash16flash_fwd_kernelI23Flash_fwd_kernel_traitsILi128ELi128ELi64ELi4ELb0ELb0EN7cutlass10bfloat16_tE19Flash_kernel_traitsILi128ELi128ELi64ELi4ES3_EELb0ELb0ELb0ELb1ELb0ELb0ELb0ELb0EEEvNS_16Flash_fwd_paramsE)
        /*0308*/ 	.word	0x000000ff


	//----- nvinfo : EIATTR_FRAME_SIZE
	.align		4
.L_140:
        /*030c*/ 	.byte	0x04, 0x11
        /*030e*/ 	.short	(.L_142 - .L_141)
	.align		4
.L_141:
        /*0310*/ 	.word	index@(_ZN5flash16flash_fwd_kernelI23Flash_fwd_kernel_traitsILi128ELi128ELi64ELi4ELb0ELb0EN7cutlass10bfloat16_tE19Flash_kernel_traitsILi128ELi128ELi64ELi4ES3_EELb0ELb0ELb0ELb1ELb0ELb0ELb0ELb0EEEvNS_16Flash_fwd_paramsE)
        /*0314*/ 	.word	0x00000070


	//----- nvinfo : EIATTR_REGCOUNT
	.align		4
.L_142:
        /*0318*/ 	.byte	0x04, 0x2f
        /*031a*/ 	.short	(.L_144 - .L_143)
	.align		4
.L_143:
        /*031c*/ 	.word	index@(_ZN5flash16flash_fwd_kernelI23Flash_fwd_kernel_traitsILi128ELi128ELi64ELi4ELb0ELb0EN7cutlass10bfloat16_tE19Flash_kernel_traitsILi128ELi128ELi64ELi4ES3_EELb0ELb0ELb0ELb0ELb0ELb0ELb1ELb0EEEvNS_16Flash_fwd_paramsE)
        /*0320*/ 	.word	0x000000ff


	//----- nvinfo : EIATTR_FRAME_SIZE
	.align		4
.L_144:
        /*0324*/ 	.byte	0x04, 0x11
        /*0326*/ 	.short	(.L_146 - .L_145)
	.align		4
.L_145:
        /*0328*/ 	.word	index@(_ZN5flash16flash_fwd_kernelI23Flash_fwd_kernel_traitsILi128ELi128ELi64ELi4ELb0ELb0EN7cutlass10bfloat16_tE19Flash_kernel_traitsILi128ELi128ELi64ELi4ES3_EELb0ELb0ELb0ELb0ELb0ELb0ELb1ELb0EEEvNS_16Flash_fwd_paramsE)
        /*032c*/ 	.word	0x00000078


	//----- nvinfo : EIATTR_REGCOUNT
	.align		4
.L_146:
        /*0330*/ 	.byte	0x04, 0x2f
        /*0332*/ 	.short	(.L_148 - .L_147)
	.align		4
.L_147:
        /*0334*/ 	.word	index@(_ZN5flash16flash_fwd_kernelI23Flash_fwd_kernel_traitsILi128ELi128ELi64ELi4ELb0ELb0EN7cutlass10bfloat16_tE19Flash_kernel_traitsILi128ELi128ELi64ELi4ES3_EELb0ELb0ELb0ELb0ELb0ELb0ELb0ELb0EEEvNS_16Flash_fwd_paramsE)
        /*0338*/ 	.word	0x000000ff


	//----- nvinfo : EIATTR_FRAME_SIZE
	.align		4
.L_148:
        /*033c*/ 	.byte	0x04, 0x11
        /*033e*/ 	.short	(.L_150 - .L_149)
	.align		4
.L_149:
        /*0340*/ 	.word	index@(_ZN5flash16flash_fwd_kernelI23Flash_fwd_kernel_traitsILi128ELi128ELi64ELi4ELb0ELb0EN7cutlass10bfloat16_tE19Flash_kernel_traitsILi128ELi128ELi64ELi4ES3_EELb0ELb0ELb0ELb0ELb0ELb0ELb0ELb0EEEvNS_16Flash_fwd_paramsE)
        /*0344*/ 	.word	0x00000068


	//----- nvinfo : EIATTR_REGCOUNT
	.align		4
.L_150:
        /*0348*/ 	.byte	0x04, 0x2f
        /*034a*/ 	.short	(.L_152 - .L_151)
	.align		4
.L_151:
        /*034c*/ 	.word	index@(_ZN5flash16flash_fwd_kernelI23Flash_fwd_kernel_traitsILi128ELi128ELi64ELi4ELb0ELb0EN7cutlass10bfloat16_tE19Flash_kernel_traitsILi128ELi128ELi64ELi4ES3_EELb0ELb0ELb0ELb0ELb1ELb1ELb1ELb0EEEvNS_16Flash_fwd_paramsE)
        /*0350*/ 	.word	0x000000ff


	//----- nvinfo : EIATTR_FRAME_SIZE
	.align		4
.L_152:
        /*0354*/ 	.byte	0x04, 0x11
        /*0356*/ 	.short	(.L_154 - .L_153)
	.align		4
.L_153:
        /*0358*/ 	.word	index@(_ZN5flash16flash_fwd_kernelI23Flash_fwd_kernel_traitsILi128ELi128ELi64ELi4ELb0ELb0EN7cutlass10bfloat16_tE19Flash_kernel_traitsILi128ELi128ELi64ELi4ES3_EELb0ELb0ELb0ELb0ELb1ELb1ELb1ELb0EEEvNS_16Flash_fwd_paramsE)
        /*035c*/ 	.word	0x00000088


	//----- nvinfo : EIATTR_REGCOUNT
	.align		4
.L_154:
        /*0360*/ 	.byte	0x04, 0x2f
        /*0362*/ 	.short	(.L_156 - .L_155)
	.align		4
.L_155:
        /*0364*/ 	.word	index@(_ZN5flash16flash_fwd_kernelI23Flash_fwd_kernel_traitsILi128ELi128ELi64ELi4ELb0ELb0EN7cutlass10bfloat16_tE19Flash_kernel_traitsILi128ELi128ELi64ELi4ES3_EELb0ELb0ELb0ELb0ELb1ELb1ELb0ELb0EEEvNS_16Flash_fwd_paramsE)
        /*0368*/ 	.word	0x000000ff


	//----- nvinfo : EIATTR_FRAME_SIZE
	.align		4
.L_156:
        /*036c*/ 	.byte	0x04, 0x11
        /*036e*/ 	.short	(.L_158 - .L_157)
	.align		4
.L_157:
        /*0370*/ 	.word	index@(_ZN5flash16flash_fwd_kernelI23Flash_fwd_kernel_traitsILi128ELi128ELi64ELi4ELb0ELb0EN7cutlass10bfloat16_tE19Flash_kernel_traitsILi128ELi128ELi64ELi4ES3_EELb0ELb0ELb0ELb0ELb1ELb1ELb0ELb0EEEvNS_16Flash_fwd_paramsE)
        /*0374*/ 	.word	0x00000070


	//----- nvinfo : EIATTR_REGCOUNT
	.align		4
.L_158:
        /*0378*/ 	.byte	0x04, 0x2f
        /*037a*/ 	.short	(.L_160 - .L_159)
	.align		4
.L_159:
        /*037c*/ 	.word	index@(_ZN5flash16flash_fwd_kernelI23Flash_fwd_kernel_traitsILi128ELi128ELi64ELi4ELb0ELb0EN7cutlass10bfloat16_tE19Flash_kernel_traitsILi128ELi128ELi64ELi4ES3_EELb0ELb0ELb0ELb0ELb0ELb1ELb1ELb0EEEvNS_16Flash_fwd_paramsE)
        /*0380*/ 	.word	0x000000ff


	//----- nvinfo : EIATTR_FRAME_SIZE
	.align		4
.L_160:
        /*0384*/ 	.byte	0x04, 0x11
        /*0386*/ 	.short	(.L_162 - .L_161)
	.align		4
.L_161:
        /*0388*/ 	.word	index@(_ZN5flash16flash_fwd_kernelI23Flash_fwd_kernel_traitsILi128ELi128ELi64ELi4ELb0ELb0EN7cutlass10bfloat16_tE19Flash_kernel_traitsILi128ELi128ELi64ELi4ES3_EELb0ELb0ELb0ELb0ELb0ELb1ELb1ELb0EEEvNS_16Flash_fwd_paramsE)
        /*038c*/ 	.word	0x00000098


	//----- nvinfo : EIATTR_REGCOUNT
	.align		4
.L_162:
        /*0390*/ 	.byte	0x04, 0x2f
        /*0392*/ 	.short	(.L_164 - .L_163)
	.align		4
.L_163:
        /*0394*/ 	.word	index@(_ZN5flash16flash_fwd_kernelI23Flash_fwd_kernel_traitsILi128ELi128ELi64ELi4ELb0ELb0EN7cutlass10bfloat16_tE19Flash_kernel_traitsILi128ELi128ELi64ELi4ES3_EELb0ELb0ELb0ELb0ELb0ELb1ELb0ELb0EEEvNS_16Flash_fwd_paramsE)
        /*0398*/ 	.word	0x000000ff


	//----- nvinfo : EIATTR_FRAME_SIZE
	.align		4
.L_164:
        /*039c*/ 	.byte	0x04, 0x11
        /*039e*/ 	.short	(.L_166 - .L_165)
	.align		4
.L_165:
        /*03a0*/ 	.word	index@(_ZN5flash16flash_fwd_kernelI23Flash_fwd_kernel_traitsILi128ELi128ELi64ELi4ELb0ELb0EN7cutlass10bfloat16_tE19Flash_kernel_traitsILi128ELi128ELi64ELi4ES3_EELb0ELb0ELb0ELb0ELb0ELb1ELb0ELb0EEEvNS_16Flash_fwd_paramsE)
        /*03a4*/ 	.word	0x00000040


	//----- nvinfo : EIATTR_MIN_STACK_SIZE
	.align		4
.L_166:
        /*03a8*/ 	.byte	0x04, 0x12
        /*03aa*/ 	.short	(.L_168 - .L_167)
	.align		4
.L_167:
        /*03ac*/ 	.word	index@(_ZN5flash16flash_fwd_kernelI23Flash_fwd_kernel_traitsILi128ELi128ELi64ELi4ELb0ELb0EN7cutlass10bfloat16_tE19Flash_kernel_traitsILi128ELi128ELi64ELi4ES3_EELb0ELb0ELb0ELb0ELb0ELb1ELb0ELb0EEEvNS_16Flash_fwd_paramsE)
        /*03b0*/ 	.word	0x00000040


	//----- nvinfo : EIATTR_MIN_STACK_SIZE
	.align		4
.L_168:
        /*03b4*/ 	.byte	0x04, 0x12
        /*03b6*/ 	.short	(.L_170 - .L_169)
	.align		4
.L_169:
        /*03b8*/ 	.word	index@(_ZN5flash16flash_fwd_kernelI23Flash_fwd_kernel_traitsILi128ELi128ELi64ELi4ELb0ELb0EN7cutlass10bfloat16_tE19Flash_kernel_traitsILi128ELi128ELi64ELi4ES3_EELb0ELb0ELb0ELb0ELb0ELb1ELb1ELb0EEEvNS_16Flash_fwd_paramsE)
        /*03bc*/ 	.word	0x00000098


	//----- nvinfo : EIATTR_MIN_STACK_SIZE
	.align		4
.L_170:
        /*03c0*/ 	.byte	0x04, 0x12
        /*03c2*/ 	.short	(.L_172 - .L_171)
	.align		4
.L_171:
        /*03c4*/ 	.word	index@(_ZN5flash16flash_fwd_kernelI23Flash_fwd_kernel_traitsILi128ELi128ELi64ELi4ELb0ELb0EN7cutlass10bfloat16_tE19Flash_kernel_traitsILi128ELi128ELi64ELi4ES3_EELb0ELb0ELb0ELb0ELb1ELb1ELb0ELb0EEEvNS_16Flash_fwd_paramsE)
        /*03c8*/ 	.word	0x00000070


	//----- nvinfo : EIATTR_MIN_STACK_SIZE
	.align		4
.L_172:
        /*03cc*/ 	.byte	0x04, 0x12
        /*03ce*/ 	.short	(.L_174 - .L_173)
	.align		4
.L_173:
        /*03d0*/ 	.word	index@(_ZN5flash16flash_fwd_kernelI23Flash_fwd_kernel_traitsILi128ELi128ELi64ELi4ELb0ELb0EN7cutlass10bfloat16_tE19Flash_kernel_traitsILi128ELi128ELi64ELi4ES3_EELb0ELb0ELb0ELb0ELb1ELb1ELb1ELb0EEEvNS_16Flash_fwd_paramsE)
        /*03d4*/ 	.word	0x00000088


	//----- nvinfo : EIATTR_MIN_STACK_SIZE
	.align		4
.L_174:
        /*03d8*/ 	.byte	0x04, 0x12
        /*03da*/ 	.short	(.L_176 - .L_175)
	.align		4
.L_175:
        /*03dc*/ 	.word	index@(_ZN5flash16flash_fwd_kernelI23Flash_fwd_kernel_traitsILi128ELi128ELi64ELi4ELb0ELb0EN7cutlass10bfloat16_tE19Flash_kernel_traitsILi128ELi128ELi64ELi4ES3_EELb0ELb0ELb0ELb0ELb0ELb0ELb0ELb0EEEvNS_16Flash_fwd_paramsE)
        /*03e0*/ 	.word	0x00000068


	//----- nvinfo : EIATTR_MIN_STACK_SIZE
	.align		4
.L_176:
        /*03e4*/ 	.byte	0x04, 0x12
        /*03e6*/ 	.short	(.L_178 - .L_177)
	.align		4
.L_177:
        /*03e8*/ 	.word	index@(_ZN5flash16flash_fwd_kernelI23Flash_fwd_kernel_traitsILi128ELi128ELi64ELi4ELb0ELb0EN7cutlass10bfloat16_tE19Flash_kernel_traitsILi128ELi128ELi64ELi4ES3_EELb0ELb0ELb0ELb0ELb0ELb0ELb1ELb0EEEvNS_16Flash_fwd_paramsE)
        /*03ec*/ 	.word	0x00000078


	//----- nvinfo : EIATTR_MIN_STACK_SIZE
	.align		4
.L_178:
        /*03f0*/ 	.byte	0x04, 0x12
        /*03f2*/ 	.short	(.L_180 - .L_179)
	.align		4
.L_179:
        /*03f4*/ 	.word	index@(_ZN5flash16flash_fwd_kernelI23Flash_fwd_kernel_traitsILi128ELi128ELi64ELi4ELb0ELb0EN7cutlass10bfloat16_tE19Flash_kernel_traitsILi128ELi128ELi64ELi4ES3_EELb0ELb0ELb0ELb1ELb0ELb0ELb0ELb0EEEvNS_16Flash_fwd_paramsE)
        /*03f8*/ 	.word	0x00000070


	//----- nvinfo : EIATTR_MIN_STACK_SIZE
	.align		4
.L_180:
        /*03fc*/ 	.byte	0x04, 0x12
        /*03fe*/ 	.short	(.L_182 - .L_181)
	.align		4
.L_181:
        /*0400*/ 	.word	index@(_ZN5flash16flash_fwd_kernelI23Flash_fwd_kernel_traitsILi128ELi128ELi64ELi4ELb0ELb0EN7cutlass10bfloat16_tE19Flash_kernel_traitsILi128ELi128ELi64ELi4ES3_EELb0ELb0ELb0ELb1ELb0ELb0ELb1ELb0EEEvNS_16Flash_fwd_paramsE)
        /*0404*/ 	.word	0x00000090


	//----- nvinfo : EIATTR_MIN_STACK_SIZE
	.align		4
.L_182:
        /*0408*/ 	.byte	0x04, 0x12
        /*040a*/ 	.short	(.L_184 - .L_183)
	.align		4
.L_183:
        /*040c*/ 	.word	index@(_ZN5flash16flash_fwd_kernelI23Flash_fwd_kernel_traitsILi128ELi128ELi64ELi4ELb0ELb0EN7cutlass10bfloat16_tE19Flash_kernel_traitsILi128ELi128ELi64ELi4ES3_EELb0ELb0ELb1ELb0ELb0ELb1ELb0ELb0EEEvNS_16Flash_fwd_paramsE)
        /*0410*/ 	.word	0x000000d0


	//----- nvinfo : EIATTR_MIN_STACK_SIZE
	.align		4
.L_184:
        /*0414*/ 	.byte	0x04, 0x12
        /*0416*/ 	.short	(.L_186 - .L_185)
	.align		4
.L_185:
        /*0418*/ 	.word	index@(_ZN5flash16flash_fwd_kernelI23Flash_fwd_kernel_traitsILi128ELi128ELi64ELi4ELb0ELb0EN7cutlass10bfloat16_tE19Flash_kernel_traitsILi128ELi128ELi64ELi4ES3_EELb0ELb0ELb1ELb0ELb0ELb1ELb1ELb0EEEvNS_16Flash_fwd_paramsE)
        /*041c*/ 	.word	0x000000d8


	//----- nvinfo : EIATTR_MIN_STACK_SIZE
	.align		4
.L_186:
        /*0420*/ 	.byte	0x04, 0x12
        /*0422*/ 	.short	(.L_188 - .L_187)
	.align		4
.L_187:
        /*0424*/ 	.word	index@(_ZN5flash16flash_fwd_kernelI23Flash_fwd_kernel_traitsILi128ELi128ELi64ELi4ELb0ELb0EN7cutlass10bfloat16_tE19Flash_kernel_traitsILi128ELi128ELi64ELi4ES3_EELb0ELb0ELb1ELb0ELb0ELb0ELb0ELb0EEEvNS_16Flash_fwd_paramsE)
        /*0428*/ 	.word	0x000000c8


	//----- nvinfo : EIATTR_MIN_STACK_SIZE
	.align		4
.L_188:
        /*042c*/ 	.byte	0x04, 0x12
        /*042e*/ 	.short	(.L_190 - .L_189)
	.align		4
.L_189:
        /*0430*/ 	.word	index@(_ZN5flash16flash_fwd_kernelI23Flash_fwd_kernel_traitsILi128ELi128ELi64ELi4ELb0ELb0EN7cutlass10bfloat16_tE19Flash_kernel_traitsILi128ELi128ELi64ELi4ES3_EELb0ELb0ELb1ELb0ELb0ELb0ELb1ELb0EEEvNS_16Flash_fwd_paramsE)
        /*0434*/ 	.word	0x000000d0


	//----- nvinfo : EIATTR_MIN_STACK_SIZE
	.align		4
.L_190:
        /*0438*/ 	.byte	0x04, 0x12
        /*043a*/ 	.short	(.L_192 - .L_191)
	.align		4
.L_191:
        /*043c*/ 	.word	index@(_ZN5flash16flash_fwd_kernelI23Flash_fwd_kernel_traitsILi128ELi128ELi64ELi4ELb0ELb0EN7cutlass10bfloat16_tE19Flash_kernel_traitsILi128ELi128ELi64ELi4ES3_EELb0ELb0ELb1ELb1ELb0ELb0ELb0ELb0EEEvNS_16Flash_fwd_paramsE)
        /*0440*/ 	.word	0x000000e8


	//----- nvinfo : EIATTR_MIN_STACK_SIZE
	.align		4
.L_192:
        /*0444*/ 	.byte	0x04, 0x12
        /*0446*/ 	.short	(.L_194 - .L_193)
	.align		4
.L_193:
        /*0448*/ 	.word	index@(_ZN5flash16flash_fwd_kernelI23Flash_fwd_kernel_traitsILi128ELi128ELi64ELi4ELb0ELb0EN7cutlass10bfloat16_tE19Flash_kernel_traitsILi128ELi128ELi64ELi4ES3_EELb0ELb0ELb1ELb1ELb0ELb0ELb1ELb0EEEvNS_16Flash_fwd_paramsE)
        /*044c*/ 	.word	0x000000f8


	//----- nvinfo : EIATTR_MIN_STACK_SIZE
	.align		4
.L_194:
        /*0450*/ 	.byte	0x04, 0x12
        /*0452*/ 	.short	(.L_196 - .L_195)
	.align		4
.L_195:
        /*0454*/ 	.word	index@(_ZN5flash16flash_fwd_kernelI23Flash_fwd_kernel_traitsILi128ELi128ELi32ELi4ELb0ELb0EN7cutlass10bfloat16_tE19Flash_kernel_traitsILi128ELi128ELi32ELi4ES3_EELb0ELb0ELb0ELb0ELb0ELb1ELb0ELb0EEEvNS_16Flash_fwd_paramsE)
        /*0458*/ 	.word	0x00000000


	//----- nvinfo : EIATTR_MIN_STACK_SIZE
	.align		4
.L_196:
        /*045c*/ 	.byte	0x04, 0x12
        /*045e*/ 	.short	(.L_198 - .L_197)
	.align		4
.L_197:
        /*0460*/ 	.word	index@(_ZN5flash16flash_fwd_kernelI23Flash_fwd_kernel_traitsILi128ELi128ELi32ELi4ELb0ELb0EN7cutlass10bfloat16_tE19Flash_kernel_traitsILi128ELi128ELi32ELi4ES3_EELb0ELb0ELb0ELb0ELb1ELb1ELb0ELb0EEEvNS_16Flash_fwd_paramsE)
        /*0464*/ 	.word	0x00000000


	//----- nvinfo : EIATTR_MIN_STACK_SIZE
	.align		4
.L_198:
        /*0468*/ 	.byte	0x04, 0x12
        /*046a*/ 	.short	(.L_200 - .L_199)
	.align		4
.L_199:
        /*046c*/ 	.word	index@(_ZN5flash16flash_fwd_kernelI23Flash_fwd_kernel_traitsILi128ELi128ELi32ELi4ELb0ELb0EN7cutlass10bfloat16_tE19Flash_kernel_traitsILi128ELi128ELi32ELi4ES3_EELb0ELb0ELb0ELb0ELb0ELb0ELb0ELb0EEEvNS_16Flash_fwd_paramsE)
        /*0470*/ 	.word	0x00000000


	//----- nvinfo : EIATTR_MIN_STACK_SIZE
	.align		4
.L_200:
        /*0474*/ 	.byte	0x04, 0x12
        /*0476*/ 	.short	(.L_202 - .L_201)
	.align		4
.L_201:
        /*0478*/ 	.word	index@(_ZN5flash16flash_fwd_kernelI23Flash_fwd_kernel_traitsILi128ELi128ELi32ELi4ELb0ELb0EN7cutlass10bfloat16_tE19Flash_kernel_traitsILi128ELi128ELi32ELi4ES3_EELb0ELb0ELb0ELb1ELb0ELb0ELb0ELb0EEEvNS_16Flash_fwd_paramsE)
        /*047c*/ 	.word	0x00000000


	//----- nvinfo : EIATTR_MIN_STACK_SIZE
	.align		4
.L_202:
        /*0480*/ 	.byte	0x04, 0x12
        /*0482*/ 	.short	(.L_204 - .L_203)
	.align		4
.L_203:
        /*0484*/ 	.word	index@(_ZN5flash16flash_fwd_kernelI23Flash_fwd_kernel_traitsILi128ELi128ELi32ELi4ELb0ELb0EN7cutlass10bfloat16_tE19Flash_kernel_traitsILi128ELi128ELi32ELi4ES3_EELb0ELb0ELb1ELb0ELb0ELb1ELb0ELb0EEEvNS_16Flash_fwd_paramsE)
        /*0488*/ 	.word	0x00000048


	//----- nvinfo : EIATTR_MIN_STACK_SIZE
	.align		4
.L_204:
        /*048c*/ 	.byte	0x04, 0x12
        /*048e*/ 	.short	(.L_206 - .L_205)
	.align		4
.L_205:
        /*0490*/ 	.word	index@(_ZN5flash16flash_fwd_kernelI23Flash_fwd_kernel_traitsILi128ELi128ELi32ELi4ELb0ELb0EN7cutlass10bfloat16_tE19Flash_kernel_traitsILi128ELi128ELi32ELi4ES3_EELb0ELb0ELb1ELb0ELb0ELb0ELb0ELb0EEEvNS_16Flash_fwd_paramsE)
        /*0494*/ 	.word	0x00000040


	//----- nvinfo : EIATTR_MIN_STACK_SIZE
	.align		4
.L_206:
        /*0498*/ 	.byte	0x04, 0x12
        /*049a*/ 	.short	(.L_208 - .L_207)
	.align		4
.L_207:
        /*049c*/ 	.word	index@(_ZN5flash16flash_fwd_kernelI23Flash_fwd_kernel_traitsILi128ELi128ELi32ELi4ELb0ELb0EN7cutlass10bfloat16_tE19Flash_kernel_traitsILi128ELi128ELi32ELi4ES3_EELb0ELb0ELb1ELb1ELb0ELb0ELb0ELb0EEEvNS_16Flash_fwd_paramsE)
        /*04a0*/ 	.word	0x00000028


	//----- nvinfo : EIATTR_MIN_STACK_SIZE
	.align		4
.L_208:
        /*04a4*/ 	.byte	0x04, 0x12
        /*04a6*/ 	.short	(.L_210 - .L_209)
	.align		4
.L_209:
        /*04a8*/ 	.word	index@(_ZN5flash16flash_fwd_kernelI23Flash_fwd_kernel_traitsILi128ELi128ELi32ELi4ELb0ELb0EN7cutlass10bfloat16_tE19Flash_kernel_traitsILi128ELi128ELi32ELi4ES3_EELb1ELb0ELb0ELb0ELb0ELb1ELb0ELb0EEEvNS_16Flash_fwd_paramsE)
        /*04ac*/ 	.word	0x00000018


	//----- nvinfo : EIATTR_MIN_STACK_SIZE
	.align		4
.L_210:
        /*04b0*/ 	.byte	0x04, 0x12
        /*04b2*/ 	.short	(.L_212 - .L_211)
	.align		4
.L_211:
        /*04b4*/ 	.word	index@(_ZN5flash16flash_fwd_kernelI23Flash_fwd_kernel_traitsILi128ELi128ELi32ELi4ELb0ELb0EN7cutlass10bfloat16_tE19Flash_kernel_traitsILi128ELi128ELi32ELi4ES3_EELb0ELb0ELb0ELb0ELb0ELb1ELb1ELb0EEEvNS_16Flash_fwd_paramsE)
        /*04b8*/ 	.word	0x00000018


	//----- nvinfo : EIATTR_MIN_STACK_SIZE
	.align		4
.L_212:
        /*04bc*/ 	.byte	0x04, 0x12
        /*04be*/ 	.short	(.L_214 - .L_213)
	.align		4
.L_213:
        /*04c0*/ 	.word	index@(_ZN5flash16flash_fwd_kernelI23Flash_fwd_kernel_traitsILi128ELi128ELi32ELi4ELb0ELb0EN7cutlass10bfloat16_tE19Flash_kernel_traitsILi128ELi128ELi32ELi4ES3_EELb1ELb0ELb0ELb0ELb0ELb0ELb0ELb0EEEvNS_16Flash_fwd_paramsE)
        /*04c4*/ 	.word	0x00000020


	//----- nvinfo : EIATTR_MIN_STACK_SIZE
	.align		4
.L_214:
        /*04c8*/ 	.byte	0x04, 0x12
        /*04ca*/ 	.short	(.L_216 - .L_215)
	.align		4
.L_215:
        /*04cc*/ 	.word	index@(_ZN5flash16flash_fwd_kernelI23Flash_fwd_kernel_traitsILi128ELi128ELi32ELi4ELb0ELb0EN7cutlass10bfloat16_tE19Flash_kernel_traitsILi128ELi128ELi32ELi4ES3_EELb1ELb0ELb1ELb0ELb0ELb0ELb0ELb0EEEvNS_16Flash_fwd_paramsE)
        /*04d0*/ 	.word	0x00000060


	//----- nvinfo : EIATTR_MIN_STACK_SIZE
	.align		4
.L_216:
        /*04d4*/ 	.byte	0x04, 0x12
        /*04d6*/ 	.short	(.L_218 - .L_217)
	.align		4
.L_217:
        /*04d8*/ 	.word	index@(_ZN5flash16flash_fwd_kernelI23Flash_fwd_kernel_traitsILi128ELi128ELi32ELi4ELb0ELb0EN7cutlass10bfloat16_tE19Flash_kernel_traitsILi128ELi128ELi32ELi4ES3_EELb1ELb0ELb0ELb0ELb1ELb1ELb0ELb0EEEvNS_16Flash_fwd_paramsE)
        /*04dc*/ 	.word	0x00000020


	//----- nvinfo : EIATTR_MIN_STACK_SIZE
	.align		4
.L_218:
        /*04e0*/ 	.byte	0x04, 0x12
        /*04e2*/ 	.short	(.L_220 - .L_219)
	.align		4
.L_219:
        /*04e4*/ 	.word	index@(_ZN5flash16flash_fwd_kernelI23Flash_fwd_kernel_traitsILi128ELi128ELi32ELi4ELb0ELb0EN7cutlass10bfloat16_tE19Flash_kernel_traitsILi128ELi128ELi32ELi4ES3_EELb0ELb0ELb0ELb0ELb1ELb1ELb1ELb0EEEvNS_16Flash_fwd_paramsE)
        /*04e8*/ 	.word	0x00000010


	//----- nvinfo : EIATTR_MIN_STACK_SIZE
	.align		4
.L_220:
        /*04ec*/ 	.byte	0x04, 0x12
        /*04ee*/ 	.short	(.L_222 - .L_221)
	.align		4
.L_221:
        /*04f0*/ 	.word	index@(_ZN5flash16flash_fwd_kernelI23Flash_fwd_kernel_traitsILi128ELi128ELi32ELi4ELb0ELb0EN7cutlass10bfloat16_tE19Flash_kernel_traitsILi128ELi128ELi32ELi4ES3_EELb1ELb0ELb0ELb1ELb0ELb0ELb0ELb0EEEvNS_16Flash_fwd_paramsE)
        /*04f4*/ 	.word	0x00000018


	//----- nvinfo : EIATTR_MIN_STACK_SIZE
	.align		4
.L_222:
        /*04f8*/ 	.byte	0x04, 0x12
        /*04fa*/ 	.short	(.L_224 - .L_223)
	.align		4
.L_223:
        /*04fc*/ 	.word	index@(_ZN5flash16flash_fwd_kernelI23Flash_fwd_kernel_traitsILi128ELi128ELi32ELi4ELb0ELb0EN7cutlass10bfloat16_tE19Flash_kernel_traitsILi128ELi128ELi32ELi4ES3_EELb1ELb0ELb0ELb0ELb0ELb0ELb0ELb1EEEvNS_16Flash_fwd_paramsE)
        /*0500*/ 	.word	0x000000c0


	//----- nvinfo : EIATTR_MIN_STACK_SIZE
	.align		4
.L_224:
        /*0504*/ 	.byte	0x04, 0x12
        /*0506*/ 	.short	(.L_226 - .L_225)
	.align		4
.L_225:
        /*0508*/ 	.word	index@(_ZN5flash16flash_fwd_kernelI23Flash_fwd_kernel_traitsILi128ELi128ELi32ELi4ELb0ELb0EN7cutlass10bfloat16_tE19Flash_kernel_traitsILi128ELi128ELi32ELi4ES3_EELb0ELb0ELb0ELb0ELb0ELb0ELb1ELb0EEEvNS_16Flash_fwd_paramsE)
        /*050c*/ 	.word	0x00000018


	//----- nvinfo : EIATTR_MIN_STACK_SIZE
	.align		4
.L_226:
        /*0510*/ 	.byte	0x04, 0x12
        /*0512*/ 	.short	(.L_228 - .L_227)
	.align		4
.L_227:
        /*0514*/ 	.word	index@(_ZN5flash16flash_fwd_kernelI23Flash_fwd_kernel_traitsILi128ELi128ELi32ELi4ELb0ELb0EN7cutlass10bfloat16_tE19Flash_kernel_traitsILi128ELi128ELi32ELi4ES3_EELb1ELb0ELb0ELb1ELb0ELb0ELb0ELb1EEEvNS_16Flash_fwd_paramsE)
        /*0518*/ 	.word	0x000000b8


	//----- nvinfo : EIATTR_MIN_STACK_SIZE
	.align		4
.L_228:
        /*051c*/ 	.byte	0x04, 0x12
        /*051e*/ 	.short	(.L_230 - .L_229)
	.align		4
.L_229:
        /*0520*/ 	.word	index@(_ZN5flash16flash_fwd_kernelI23Flash_fwd_kernel_traitsILi128ELi128ELi32ELi4ELb0ELb0EN7cutlass10bfloat16_tE19Flash_kernel_traitsILi128ELi128ELi32ELi4ES3_EELb0ELb0ELb0ELb1ELb0ELb0ELb1ELb0EEEvNS_16Flash_fwd_paramsE)
        /*0524*/ 	.word	0x00000018


	//----- nvinfo : EIATTR_MIN_STACK_SIZE
	.align		4
.L_230:
        /*0528*/ 	.byte	0x04, 0x12
        /*052a*/ 	.short	(.L_232 - .L_231)
	.align		4
.L_231:
        /*052c*/ 	.word	index@(_ZN5flash16flash_fwd_kernelI23Flash_fwd_kernel_traitsILi128ELi128ELi32ELi4ELb0ELb0EN7cutlass10bfloat16_tE19Flash_kernel_traitsILi128ELi128ELi32ELi4ES3_EELb1ELb0ELb1ELb0ELb0ELb1ELb0ELb0EEEvNS_16Flash_fwd_paramsE)
        /*0530*/ 	.word	0x00000068


	//----- nvinfo : EIATTR_MIN_STACK_SIZE
	.align		4
.L_232:
        /*0534*/ 	.byte	0x04, 0x12
        /*0536*/ 	.short	(.L_234 - .L_233)
	.align		4
.L_233:
        /*0538*/ 	.word	index@(_ZN5flash16flash_fwd_kernelI23Flash_fwd_kernel_traitsILi128ELi128ELi32ELi4ELb0ELb0EN7cutlass10bfloat16_tE19Flash_kernel_traitsILi128ELi128ELi32ELi4ES3_EELb0ELb0ELb1ELb0ELb0ELb1ELb1ELb0EEEvNS_16Flash_fwd_paramsE)
        /*053c*/ 	.word	0x00000040


	//----- nvinfo : EIATTR_MIN_STACK_SIZE
	.align		4
.L_234:
        /*0540*/ 	.byte	0x04, 0x12
        /*0542*/ 	.short	(.L_236 - .L_235)
	.align		4
.L_235:
        /*0544*/ 	.word	index@(_ZN5flash16flash_fwd_kernelI23Flash_fwd_kernel_traitsILi128ELi128ELi32ELi4ELb0ELb0EN7cutlass10bfloat16_tE19Flash_kernel_traitsILi128ELi128ELi32ELi4ES3_EELb1ELb0ELb1ELb1ELb0ELb0ELb0ELb0EEEvNS_16Flash_fwd_paramsE)
        /*0548*/ 	.word	0x00000078


	//----- nvinfo : EIATTR_MIN_STACK_SIZE
	.align		4
.L_236:
        /*054c*/ 	.byte	0x04, 0x12
        /*054e*/ 	.short	(.L_238 - .L_237)
	.align		4
.L_237:
        /*0550*/ 	.word	index@(_ZN5flash16flash_fwd_kernelI23Flash_fwd_kernel_traitsILi128ELi128ELi32ELi4ELb0ELb0EN7cutlass10bfloat16_tE19Flash_kernel_traitsILi128ELi128ELi32ELi4ES3_EELb1ELb0ELb1ELb0ELb0ELb0ELb0ELb1EEEvNS_16Flash_fwd_paramsE)
        /*0554*/ 	.word	0x000000b0


	//----- nvinfo : EIATTR_MIN_STACK_SIZE
	.align		4
.L_238:
        /*0558*/ 	.byte	0x04, 0x12
        /*055a*/ 	.short	(.L_240 - .L_239)
	.align		4
.L_239:
        /*055c*/ 	.word	index@(_ZN5flash16flash_fwd_kernelI23Flash_fwd_kernel_traitsILi128ELi128ELi32ELi4ELb0ELb0EN7cutlass10bfloat16_tE19Flash_kernel_traitsILi128ELi128ELi32ELi4ES3_EELb0ELb0ELb1ELb0ELb0ELb0ELb1ELb0EEEvNS_16Flash_fwd_paramsE)
        /*0560*/ 	.word	0x00000040


	//----- nvinfo : EIATTR_MIN_STACK_SIZE
	.align		4
.L_240:
        /*0564*/ 	.byte	0x04, 0x12
        /*0566*/ 	.short	(.L_242 - .L_241)
	.align		4
.L_241:
        /*0568*/ 	.word	index@(_ZN5flash16flash_fwd_kernelI23Flash_fwd_kernel_traitsILi128ELi128ELi32ELi4ELb0ELb0EN7cutlass10bfloat16_tE19Flash_kernel_traitsILi128ELi128ELi32ELi4ES3_EELb1ELb0ELb1ELb1ELb0ELb0ELb0ELb1EEEvNS_16Flash_fwd_paramsE)
        /*056c*/ 	.word	0x000000d8


	//----- nvinfo : EIATTR_MIN_STACK_SIZE
	.align		4
.L_242:
        /*0570*/ 	.byte	0x04, 0x12
        /*0572*/ 	.short	(.L_244 - .L_243)
	.align		4
.L_243:
        /*0574*/ 	.word	index@(_ZN5flash16flash_fwd_kernelI23Flash_fwd_kernel_traitsILi128ELi128ELi32ELi4ELb0ELb0EN7cutlass10bfloat16_tE19Flash_kernel_traitsILi128ELi128ELi32ELi4ES3_EELb0ELb0ELb1ELb1ELb0ELb0ELb1ELb0EEEvNS_16Flash_fwd_paramsE)
        /*0578*/ 	.word	0x00000028
.L_244:


//--------------------- .nv.compat                --------------------------
	.section	.nv.compat,"",@"SHT_CUDA_COMPAT_INFO"
	.align	4
        /*0000*/ 	.byte	0x02, 0x09, 0x01, 0x00, 0x02, 0x02, 0x01, 0x00, 0x02, 0x05, 0x05, 0x00, 0x03, 0x07, 0x01, 0x01
        /*0010*/ 	.byte	0x02, 0x03, 0x00, 0x00, 0x02, 0x06, 0x01, 0x00, 0x04, 0x0b, 0x08, 0x00, 0x01, 0x00, 0x00, 0x00
        /*0020*/ 	.byte	0x00, 0x00, 0x00, 0x00


//--------------------- .nv.info._ZN5flash16flash_fwd_kernelI23Flash_fwd_kernel_traitsILi128ELi128ELi64ELi4ELb0ELb0EN7cutlass10bfloat16_tE19Flash_kernel_traitsILi128ELi128ELi64ELi4ES3_EELb0ELb0ELb0ELb0ELb0ELb1ELb0ELb0EEEvNS_16Flash_fwd_paramsE --------------------------
	.section	.nv.info._ZN5flash16flash_fwd_kernelI23Flash_fwd_kernel_traitsILi128ELi128ELi64ELi4ELb0ELb0EN7cutlass10bfloat16_tE19Flash_kernel_traitsILi128ELi128ELi64ELi4ES3_EELb0ELb0ELb0ELb0ELb0ELb1ELb0ELb0EEEvNS_16Flash_fwd_paramsE,"",@"SHT_CUDA_INFO"
	.sectionflags	@""
	.align	4


	//----- nvinfo : EIATTR_CUDA_API_VERSION
	.align		4
        /*0000*/ 	.byte	0x04, 0x37
        /*0002*/ 	.short	(.L_246 - .L_245)
.L_245:
        /*0004*/ 	.word	0x00000082


	//----- nvinfo : EIATTR_KPARAM_INFO
	.align		4
.L_246:
        /*0008*/ 	.byte	0x04, 0x17
        /*000a*/ 	.short	(.L_248 - .L_247)
.L_247:
        /*000c*/ 	.word	0x00000000
        /*0010*/ 	.short	0x0000
        /*0012*/ 	.short	0x0000
        /*0014*/ 	.byte	0x00, 0xf0, 0x41, 0x07


	//----- nvinfo : EIATTR_SPARSE_MMA_MASK
	.align		4
.L_248:
        /*0018*/ 	.byte	0x03, 0x50
        /*001a*/ 	.short	0x0000


	//----- nvinfo : EIATTR_MAXREG_COUNT
	.align		4
        /*001c*/ 	.byte	0x03, 0x1b
        /*001e*/ 	.short	0x00ff


	//----- nvinfo : EIATTR_NUM_BARRIERS
	.align		4
        /*0020*/ 	.byte	0x02, 0x4c
        /*0022*/ 	.byte	0x01
	.zero		1


	//----- nvinfo : EIATTR_ANNOTATIONS
	.align		4
        /*0024*/ 	.byte	0x04, 0x55
        /*0026*/ 	.short	(.L_250 - .L_249)


	//   ....[0]....
.L_249:
        /*0028*/ 	.word	0x00000001
        /*002c*/ 	.byte	0xd0, 0x1e, 0x00, 0x00, 0x01, 0x00, 0x00, 0x00, 0xe0, 0x29, 0x00, 0x00, 0x01, 0x00, 0x00, 0x00
        /* <DEDUP_REMOVED lines=17> */
        /*014c*/ 	.byte	0x50, 0xa9, 0x00, 0x00, 0x01, 0x00, 0x00, 0x00, 0x80, 0xa9, 0x00, 0x00


	//----- nvinfo : EIATTR_MERCURY_ISA_VERSION
	.align		4
.L_250:
        /*0158*/ 	.byte	0x03, 0x5f
        /*015a*/ 	.short	0x0101


	//----- nvinfo : EIATTR_INT_WARP_WIDE_INSTR_OFFSETS
	.align		4
        /*015c*/ 	.byte	0x04, 0x31
        /*015e*/ 	.short	(.L_252 - .L_251)


	//   ....[0]....
.L_251:
        /*0160*/ 	.word	0x00002610


	//   ....[1]....
        /*0164*/ 	.word	0x000026d0


	//   ....[2]....
        /*0168*/ 	.word	0x00002c70


	//----- nvinfo : EIATTR_COOP_GROUP_MASK_REGIDS
	.align		4
.L_252:
        /*016c*/ 	.byte	0x04, 0x29
        /*016e*/ 	.short	(.L_254 - .L_253)


	//   ....[0]....
.L_253:
        /*0170*/ 	.word	0xffffffff


	//   ....[1]....
        /*0174*/ 	.word	0xffffffff


	//   ....[2]....
        /*0178*/ 	.word	0xffffffff


	//   ....[3]....
        /*017c*/ 	.word	0xffffffff


	//   ....[4]....
        /*0180*/ 	.word	0xffffffff


	//   ....[5]....
        /*0184*/ 	.word	0xffffffff


	//   ....[6]....
        /*0188*/ 	.word	0xffffffff


	//   ....[7]....
        /*018c*/ 	.word	0xffffffff


	//   ....[8]....
        /*0190*/ 	.word	0xffffffff


	//   ....[9]....
        /*0194*/ 	.word	0xffffffff


	//   ....[10]....
        /*0198*/ 	.word	0xffffffff


	//   ....[11]....
        /*019c*/ 	.word	0xffffffff


	//   ....[12]....
        /*01a0*/ 	.word	0xffffffff


	//   ....[13]....
        /*01a4*/ 	.word	0xffffffff


	//   ....[14]....
        /*01a8*/ 	.word	0xffffffff


	//   ....[15]....
        /*01ac*/ 	.word	0xffffffff


	//   ....[16]....
        /*01b0*/ 	.word	0xffffffff


	//   ....[17]....
        /*01b4*/ 	.word	0xffffffff


	//   ....[18]....
        /*01b8*/ 	.word	0xffffffff


	//   ....[19]....
        /*01bc*/ 	.word	0xffffffff


	//   ....[20]....
        /*01c0*/ 	.word	0xffffffff


	//   ....[21]....
        /*01c4*/ 	.word	0xffffffff


	//   ....[22]....
        /*01c8*/ 	.word	0xffffffff


	//   ....[23]....
        /*01cc*/ 	.word	0xffffffff


	//----- nvinfo : EIATTR_COOP_GROUP_INSTR_OFFSETS
	.align		4
.L_254:
        /*01d0*/ 	.byte	0x04, 0x28
        /*01d2*/ 	.short	(.L_256 - .L_255)


	//   ....[0]....
.L_255:
        /*01d4*/ 	.word	0x00004550


	//   ....[1]....
        /*01d8*/ 	.word	0x00004650


	//   ....[2]....
        /*01dc*/ 	.word	0x00004680


	//   ....[3]....
        /*01e0*/ 	.word	0x00004760


	//   ....[4]....
        /*01e4*/ 	.word	0x000047c0


	//   ....[5]....
        /*01e8*/ 	.word	0x00004890


	//   ....[6]....
        /*01ec*/ 	.word	0x000048c0


	//   ....[7]....
        /*01f0*/ 	.word	0x000049f0


	//   ....[8]....
        /*01f4*/ 	.word	0x00008160


	//   ....[9]....
        /*01f8*/ 	.word	0x000081c0


	//   ....[10]....
        /*01fc*/ 	.word	0x00008230


	//   ....[11]....
        /*0200*/ 	.word	0x00008260


	//   ....[12]....
        /*0204*/ 	.word	0x000082c0


	//   ....[13]....
        /*0208*/ 	.word	0x000082d0


	//   ....[14]....
        /*020c*/ 	.word	0x000082e0


	//   ....[15]....
        /*0210*/ 	.word	0x000082f0


	//   ....[16]....
        /*0214*/ 	.word	0x0000ab00


	//   ....[17]....
        /*0218*/ 	.word	0x0000ab10


	//   ....[18]....
        /*021c*/ 	.word	0x0000ab20


	//   ....[19]....
        /*0220*/ 	.word	0x0000ab40


	//   ....[20]....
        /*0224*/ 	.word	0x0000ab50


	//   ....[21]....
        /*0228*/ 	.word	0x0000ab70


	//   ....[22]....
        /*022c*/ 	.word	0x0000aba0


	//   ....[23]....
        /*0230*/ 	.word	0x0000abe0


	//----- nvinfo : EIATTR_VRC_CTA_INIT_COUNT
	.align		4
.L_256:
        /*0234*/ 	.byte	0x02, 0x4a
	.zero		1
	.zero		1


	//----- nvinfo : EIATTR_EXIT_INSTR_OFFSETS
	.align		4
        /*0238*/ 	.byte	0x04, 0x1c
        /*023a*/ 	.short	(.L_258 - .L_257)


	//   ....[0]....
.L_257:
        /*023c*/ 	.word	0x00000500


	//   ....[1]....
        /*0240*/ 	.word	0x000017e0


	//   ....[2]....
        /*0244*/ 	.word	0x00001870


	//   ....[3]....
        /*0248*/ 	.word	0x0000cd80


	//   ....[4]....
        /*024c*/ 	.word	0x0000ce70


	//----- nvinfo : EIATTR_CRS_STACK_SIZE
	.align		4
.L_258:
        /*0250*/ 	.byte	0x04, 0x1e
        /*0252*/ 	.short	(.L_260 - .L_259)
.L_259:
        /*0254*/ 	.word	0x00000000


	//----- nvinfo : EIATTR_CBANK_PARAM_SIZE
	.align		4
.L_260:
        /*0258*/ 	.byte	0x03, 0x19
        /*025a*/ 	.short	0x01d0


	//----- nvinfo : EIATTR_PARAM_CBANK
	.align		4
        /*025c*/ 	.byte	0x04, 0x0a
        /*025e*/ 	.short	(.L_262 - .L_261)
	.align		4
.L_261:
        /*0260*/ 	.word	index@(.nv.constant0._ZN5flash16flash_fwd_kernelI23Flash_fwd_kernel_traitsILi128ELi128ELi64ELi4ELb0ELb0EN7cutlass10bfloat16_tE19Flash_kernel_traitsILi128ELi128ELi64ELi4ES3_EELb0ELb0ELb0ELb0ELb0ELb1ELb0ELb0EEEvNS_16Flash_fwd_paramsE)
        /*0264*/ 	.short	0x0380
        /*0266*/ 	.short	0x01d0


	//----- nvinfo : EIATTR_SW_WAR
	.align		4
.L_262:
        /*0268*/ 	.byte	0x04, 0x36
        /*026a*/ 	.short	(.L_264 - .L_263)
.L_263:
        /*026c*/ 	.word	0x00000008
.L_264:


//--------------------- .nv.info._ZN5flash16flash_fwd_kernelI23Flash_fwd_kernel_traitsILi128ELi128ELi64ELi4ELb0ELb0EN7cutlass10bfloat16_tE19Flash_kernel_traitsILi128ELi128ELi64ELi4ES3_EELb0ELb0ELb0ELb0ELb0ELb1ELb1ELb0EEEvNS_16Flash_fwd_paramsE --------------------------
	.section	.nv.info._ZN5flash16flash_fwd_kernelI23Flash_fwd_kernel_traitsILi128ELi128ELi64ELi4ELb0ELb0EN7cutlass10bfloat16_tE19Flash_kernel_traitsILi128ELi128ELi64ELi4ES3_EELb0ELb0ELb0ELb0ELb0ELb1ELb1ELb0EEEvNS_16Flash_fwd_paramsE,"",@"SHT_CUDA_INFO"
	.sectionflags	@""
	.align	4


	//----- nvinfo : EIATTR_CUDA_API_VERSION
	.align		4
        /*0000*/ 	.byte	0x04, 0x37
        /*0002*/ 	.short	(.L_266 - .L_265)
.L_265:
        /*0004*/ 	.word	0x00000082


	//----- nvinfo : EIATTR_KPARAM_INFO
	.align		4
.L_266:
        /*0008*/ 	.byte	0x04, 0x17
        /*000a*/ 	.short	(.L_268 - .L_267)
.L_267:
        /*000c*/ 	.word	0x00000000
        /*0010*/ 	.short	0x0000
        /*0012*/ 	.short	0x0000
        /*0014*/ 	.byte	0x00, 0xf0, 0x41, 0x07


	//----- nvinfo : EIATTR_SPARSE_MMA_MASK
	.align		4
.L_268:
        /*0018*/ 	.byte	0x03, 0x50
        /*001a*/ 	.short	0x0000


	//----- nvinfo : EIATTR_MAXREG_COUNT
	.align		4
        /*001c*/ 	.byte	0x03, 0x1b
        /*001e*/ 	.short	0x00ff


	//----- nvinfo : EIATTR_NUM_BARRIERS
	.align		4
        /*0020*/ 	.byte	0x02, 0x4c
        /*0022*/ 	.byte	0x01
	.zero		1


	//----- nvinfo : EIATTR_ANNOTATIONS
	.align		4
        /*0024*/ 	.byte	0x04, 0x55
        /*0026*/ 	.short	(.L_270 - .L_269)


	//   ....[0]....
.L_269:
        /* <DEDUP_REMOVED lines=53> */


	//----- nvinfo : EIATTR_MERCURY_ISA_VERSION
	.align		4
.L_270:
        /*0368*/ 	.byte	0x03, 0x5f
        /*036a*/ 	.short	0x0101


	//----- nvinfo : EIATTR_INT_WARP_WIDE_INSTR_OFFSETS
	.align		4
        /*036c*/ 	.byte	0x04, 0x31
        /*036e*/ 	.short	(.L_272 - .L_271)


	//   ....[0]....
.L_271:
        /*0370*/ 	.word	0x00002610


	//   ....[1]....
        /*0374*/ 	.word	0x000026d0


	//   ....[2]....
        /*0378*/ 	.word	0x00002c80


	//----- nvinfo : EIATTR_COOP_GROUP_MASK_REGIDS
	.align		4
.L_272:
        /*037c*/ 	.byte	0x04, 0x29
        /*037e*/ 	.short	(.L_274 - .L_273)


	//   ....[0]....
.L_273:
        /*0380*/ 	.word	0xffffffff


	//   ....[1]....
        /*0384*/ 	.word	0xffffffff


	//   ....[2]....
        /*0388*/ 	.word	0xffffffff


	//   ....[3]....
        /*038c*/ 	.word	0xffffffff


	//   ....[4]....
        /*0390*/ 	.word	0xffffffff


	//   ....[5]....
        /*0394*/ 	.word	0xffffffff


	//   ....[6]....
        /*0398*/ 	.word	0xffffffff


	//   ....[7]....
        /*039c*/ 	.word	0xffffffff


	//   ....[8]....
        /*03a0*/ 	.word	0xffffffff


	//   ....[9]....
        /*03a4*/ 	.word	0xffffffff


	//   ....[10]....
        /*03a8*/ 	.word	0xffffffff


	//   ....[11]....
        /*03ac*/ 	.word	0xffffffff


	//   ....[12]....
        /*03b0*/ 	.word	0xffffffff


	//   ....[13]....
        /*03b4*/ 	.word	0xffffffff


	//   ....[14]....
        /*03b8*/ 	.word	0xffffffff


	//   ....[15]....
        /*03bc*/ 	.word	0xffffffff


	//   ....[16]....
        /*03c0*/ 	.word	0xffffffff


	//   ....[17]....
        /*03c4*/ 	.word	0xffffffff


	//   ....[18]....
        /*03c8*/ 	.word	0xffffffff


	//   ....[19]....
        /*03cc*/ 	.word	0xffffffff


	//   ....[20]....
        /*03d0*/ 	.word	0xffffffff


	//   ....[21]....
        /*03d4*/ 	.word	0xffffffff


	//   ....[22]....
        /*03d8*/ 	.word	0xffffffff


	//   ....[23]....
        /*03dc*/ 	.word	0xffffffff


	//----- nvinfo : EIATTR_COOP_GROUP_INSTR_OFFSETS
	.align		4
.L_274:
        /*03e0*/ 	.byte	0x04, 0x28
        /*03e2*/ 	.short	(.L_276 - .L_275)


	//   ....[0]....
.L_275:
        /*03e4*/ 	.word	0x00004cf0


	//   ....[1]....
        /*03e8*/ 	.word	0x00004dc0


	//   ....[2]....
        /*03ec*/ 	.word	0x00004e20


	//   ....[3]....
        /*03f0*/ 	.word	0x00004fb0


	//   ....[4]....
        /*03f4*/ 	.word	0x00005010


	//   ....[5]....
        /*03f8*/ 	.word	0x000050f0


	//   ....[6]....
        /*03fc*/ 	.word	0x000051c0


	//   ....[7]....
        /*0400*/ 	.word	0x00005290


	//   ....[8]....
        /*0404*/ 	.word	0x000095c0


	//   ....[9]....
        /*0408*/ 	.word	0x000095d0


	//   ....[10]....
        /*040c*/ 	.word	0x000095e0


	//   ....[11]....
        /*0410*/ 	.word	0x00009670


	//   ....[12]....
        /*0414*/ 	.word	0x00009680


	//   ....[13]....
        /*0418*/ 	.word	0x00009690


	//   ....[14]....
        /*041c*/ 	.word	0x000096a0


	//   ....[15]....
        /*0420*/ 	.word	0x000096d0


	//   ....[16]....
        /*0424*/ 	.word	0x0000c3e0


	//   ....[17]....
        /*0428*/ 	.word	0x0000c3f0


	//   ....[18]....
        /*042c*/ 	.word	0x0000c400


	//   ....[19]....
        /*0430*/ 	.word	0x0000c420


	//   ....[20]....
        /*0434*/ 	.word	0x0000c430


	//   ....[21]....
        /*0438*/ 	.word	0x0000c460


	//   ....[22]....
        /*043c*/ 	.word	0x0000c470


	//   ....[23]....
        /*0440*/ 	.word	0x0000c4b0


	//----- nvinfo : EIATTR_VRC_CTA_INIT_COUNT
	.align		4
.L_276:
        /*0444*/ 	.byte	0x02, 0x4a
	.zero		1
	.zero		1


	//----- nvinfo : EIATTR_EXIT_INSTR_OFFSETS
	.align		4
        /*0448*/ 	.byte	0x04, 0x1c
        /*044a*/ 	.short	(.L_278 - .L_277)


	//   ....[0]....
.L_277:
        /*044c*/ 	.word	0x00000500


	//   ....[1]....
        /*0450*/ 	.word	0x000017e0


	//   ....[2]....
        /*0454*/ 	.word	0x00001870


	//   ....[3]....
        /*0458*/ 	.word	0x0000e660


	//   ....[4]....
        /*045c*/ 	.word	0x0000e750


	//----- nvinfo : EIATTR_CRS_STACK_SIZE
	.align		4
.L_278:
        /*0460*/ 	.byte	0x04, 0x1e
        /*0462*/ 	.short	(.L_280 - .L_279)
.L_279:
        /*0464*/ 	.word	0x00000000


	//----- nvinfo : EIATTR_CBANK_PARAM_SIZE
	.align		4
.L_280:
        /*0468*/ 	.byte	0x03, 0x19
        /*046a*/ 	.short	0x01d0


	//----- nvinfo : EIATTR_PARAM_CBANK
	.align		4
        /*046c*/ 	.byte	0x04, 0x0a
        /*046e*/ 	.short	(.L_282 - .L_281)
	.align		4
.L_281:
        /*0470*/ 	.word	index@(.nv.constant0._ZN5flash16flash_fwd_kernelI23Flash_fwd_kernel_traitsILi128ELi128ELi64ELi4ELb0ELb0EN7cutlass10bfloat16_tE19Flash_kernel_traitsILi128ELi128ELi64ELi4ES3_EELb0ELb0ELb0ELb0ELb0ELb1ELb1ELb0EEEvNS_16Flash_fwd_paramsE)
        /*0474*/ 	.short	0x0380
        /*0476*/ 	.short	0x01d0


	//----- nvinfo : EIATTR_SW_WAR
	.align		4
.L_282:
        /*0478*/ 	.byte	0x04, 0x36
        /*047a*/ 	.short	(.L_284 - .L_283)
.L_283:
        /*047c*/ 	.word	0x00000008
.L_284:


//--------------------- .nv.info._ZN5flash16flash_fwd_kernelI23Flash_fwd_kernel_traitsILi128ELi128ELi64ELi4ELb0ELb0EN7cutlass10bfloat16_tE19Flash_kernel_traitsILi128ELi128ELi64ELi4ES3_EELb0ELb0ELb0ELb0ELb1ELb1ELb0ELb0EEEvNS_16Flash_fwd_paramsE --------------------------
	.section	.nv.info._ZN5flash16flash_fwd_kernelI23Flash_fwd_kernel_traitsILi128ELi128ELi64ELi4ELb0ELb0EN7cutlass10bfloat16_tE19Flash_kernel_traitsILi128ELi128ELi64ELi4ES3_EELb0ELb0ELb0ELb0ELb1ELb1ELb0ELb0EEEvNS_16Flash_fwd_paramsE,"",@"SHT_CUDA_INFO"
	.sectionflags	@""
	.align	4


	//----- nvinfo : EIATTR_CUDA_API_VERSION
	.align		4
        /*0000*/ 	.byte	0x04, 0x37
        /*0002*/ 	.short	(.L_286 - .L_285)
.L_285:
        /*0004*/ 	.word	0x00000082


	//----- nvinfo : EIATTR_KPARAM_INFO
	.align		4
.L_286:
        /*0008*/ 	.byte	0x04, 0x17
        /*000a*/ 	.short	(.L_288 - .L_287)
.L_287:
        /*000c*/ 	.word	0x00000000
        /*0010*/ 	.short	0x0000
        /*0012*/ 	.short	0x0000
        /*0014*/ 	.byte	0x00, 0xf0, 0x41, 0x07


	//----- nvinfo : EIATTR_SPARSE_MMA_MASK
	.align		4
.L_288:
        /*0018*/ 	.byte	0x03, 0x50
        /*001a*/ 	.short	0x0000


	//----- nvinfo : EIATTR_MAXREG_COUNT
	.align		4
        /*001c*/ 	.byte	0x03, 0x1b
        /*001e*/ 	.short	0x00ff


	//----- nvinfo : EIATTR_NUM_BARRIERS
	.align		4
        /*0020*/ 	.byte	0x02, 0x4c
        /*0022*/ 	.byte	0x01
	.zero		1


	//----- nvinfo : EIATTR_ANNOTATIONS
	.align		4
        /*0024*/ 	.byte	0x04, 0x55
        /*0026*/ 	.short	(.L_290 - .L_289)


	//   ....[0]....
.L_289:
        /* <DEDUP_REMOVED lines=35> */


	//----- nvinfo : EIATTR_MERCURY_ISA_VERSION
	.align		4
.L_290:
        /*0248*/ 	.byte	0x03, 0x5f
        /*024a*/ 	.short	0x0101


	//----- nvinfo : EIATTR_COOP_GROUP_MASK_REGIDS
	.align		4
        /*024c*/ 	.byte	0x04, 0x29
        /*024e*/ 	.short	(.L_292 - .L_291)


	//   ....[0]....
.L_291:
        /*0250*/ 	.word	0xffffffff


	//   ....[1]....
        /*0254*/ 	.word	0xffffffff


	//   ....[2]....
        /*0258*/ 	.word	0xffffffff


	//   ....[3]....
        /*025c*/ 	.word	0xffffffff


	//   ....[4]....
        /*0260*/ 	.word	0xffffffff


	//   ....[5]....
        /*0264*/ 	.word	0xffffffff


	//   ....[6]....
        /*0268*/ 	.word	0xffffffff


	//   ....[7]....
        /*026c*/ 	.word	0xffffffff


	//   ....[8]....
        /*0270*/ 	.word	0xffffffff


	//   ....[9]....
        /*0274*/ 	.word	0xffffffff


	//   ....[10]....
        /*0278*/ 	.word	0xffffffff


	//   ....[11]....
        /*027c*/ 	.word	0xffffffff


	//   ....[12]....
        /*0280*/ 	.word	0xffffffff


	//   ....[13]....
        /*0284*/ 	.word	0xffffffff


	//   ....[14]....
        /*0288*/ 	.word	0xffffffff


	//   ....[15]....
        /*028c*/ 	.word	0xffffffff


	//   ....[16]....
        /*0290*/ 	.word	0xffffffff


	//   ....[17]....
        /*0294*/ 	.word	0xffffffff


	//   ....[18]....
        /*0298*/ 	.word	0xffffffff


	//   ....[19]....
        /*029c*/ 	.word	0xffffffff


	//   ....[20]....
        /*02a0*/ 	.word	0xffffffff


	//   ....[21]....
        /*02a4*/ 	.word	0xffffffff


	//   ....[22]....
        /*02a8*/ 	.word	0xffffffff


	//   ....[23]....
        /*02ac*/ 	.word	0xffffffff


	//----- nvinfo : EIATTR_COOP_GROUP_INSTR_OFFSETS
	.align		4
.L_292:
        /*02b0*/ 	.byte	0x04, 0x28
        /*02b2*/ 	.short	(.L_294 - .L_293)


	//   ....[0]....
.L_293:
        /*02b4*/ 	.word	0x000022f0


	//   ....[1]....
        /*02b8*/ 	.word	0x00002350


	//   ....[2]....
        /*02bc*/ 	.word	0x000023f0


	//   ....[3]....
        /*02c0*/ 	.word	0x000024d0


	//   ....[4]....
        /*02c4*/ 	.word	0x000028e0


	//   ....[5]....
        /*02c8*/ 	.word	0x000029b0


	//   ....[6]....
        /*02cc*/ 	.word	0x000029c0


	//   ....[7]....
        /*02d0*/ 	.word	0x00002a50


	//   ....[8]....
        /*02d4*/ 	.word	0x000060b0


	//   ....[9]....
        /*02d8*/ 	.word	0x00006110


	//   ....[10]....
        /*02dc*/ 	.word	0x00006180


	//   ....[11]....
        /*02e0*/ 	.word	0x000061b0


	//   ....[12]....
        /*02e4*/ 	.word	0x00006210


	//   ....[13]....
        /*02e8*/ 	.word	0x00006220


	//   ....[14]....
        /*02ec*/ 	.word	0x00006230


	//   ....[15]....
        /*02f0*/ 	.word	0x00006240


	//   ....[16]....
        /*02f4*/ 	.word	0x00008960


	//   ....[17]....
        /*02f8*/ 	.word	0x00008970


	//   ....[18]....
        /*02fc*/ 	.word	0x00008980


	//   ....[19]....
        /*0300*/ 	.word	0x000089a0


	//   ....[20]....
        /*0304*/ 	.word	0x000089b0


	//   ....[21]....
        /*0308*/ 	.word	0x000089d0


	//   ....[22]....
        /*030c*/ 	.word	0x00008a00


	//   ....[23]....
        /*0310*/ 	.word	0x00008a40


	//----- nvinfo : EIATTR_VRC_CTA_INIT_COUNT
	.align		4
.L_294:
        /*0314*/ 	.byte	0x02, 0x4a
	.zero		1
	.zero		1


	//----- nvinfo : EIATTR_EXIT_INSTR_OFFSETS
	.align		4
        /*0318*/ 	.byte	0x04, 0x1c
        /*031a*/ 	.short	(.L_296 - .L_295)


	//   ....[0]....
.L_295:
        /*031c*/ 	.word	0x000001a0


	//   ....[1]....
        /*0320*/ 	.word	0x0000a6b0


	//----- nvinfo : EIATTR_CRS_STACK_SIZE
	.align		4
.L_296:
        /*0324*/ 	.byte	0x04, 0x1e
        /*0326*/ 	.short	(.L_298 - .L_297)
.L_297:
        /*0328*/ 	.word	0x00000000


	//----- nvinfo : EIATTR_CBANK_PARAM_SIZE
	.align		4
.L_298:
        /*032c*/ 	.byte	0x03, 0x19
        /*032e*/ 	.short	0x01d0


	//----- nvinfo : EIATTR_PARAM_CBANK
	.align		4
        /*0330*/ 	.byte	0x04, 0x0a
        /*0332*/ 	.short	(.L_300 - .L_299)
	.align		4
.L_299:
        /*0334*/ 	.word	index@(.nv.constant0._ZN5flash16flash_fwd_kernelI23Flash_fwd_kernel_traitsILi128ELi128ELi64ELi4ELb0ELb0EN7cutlass10bfloat16_tE19Flash_kernel_traitsILi128ELi128ELi64ELi4ES3_EELb0ELb0ELb0ELb0ELb1ELb1ELb0ELb0EEEvNS_16Flash_fwd_paramsE)
        /*0338*/ 	.short	0x0380
        /*033a*/ 	.short	0x01d0


	//----- nvinfo : EIATTR_SW_WAR
	.align		4
.L_300:
        /*033c*/ 	.byte	0x04, 0x36
        /*033e*/ 	.short	(.L_302 - .L_301)
.L_301:
        /*0340*/ 	.word	0x00000008
.L_302:


//--------------------- .nv.info._ZN5flash16flash_fwd_kernelI23Flash_fwd_kernel_traitsILi128ELi128ELi64ELi4ELb0ELb0EN7cutlass10bfloat16_tE19Flash_kernel_traitsILi128ELi128ELi64ELi4ES3_EELb0ELb0ELb0ELb0ELb1ELb1ELb1ELb0EEEvNS_16Flash_fwd_paramsE --------------------------
	.section	.nv.info._ZN5flash16flash_fwd_kernelI23Flash_fwd_kernel_traitsILi128ELi128ELi64ELi4ELb0ELb0EN7cutlass10bfloat16_tE19Flash_kernel_traitsILi128ELi128ELi64ELi4ES3_EELb0ELb0ELb0ELb0ELb1ELb1ELb1ELb0EEEvNS_16Flash_fwd_paramsE,"",@"SHT_CUDA_INFO"
	.sectionflags	@""
	.align	4


	//----- nvinfo : EIATTR_CUDA_API_VERSION
	.align		4
        /*0000*/ 	.byte	0x04, 0x37
        /*0002*/ 	.short	(.L_304 - .L_303)
.L_303:
        /*0004*/ 	.word	0x00000082


	//----- nvinfo : EIATTR_KPARAM_INFO
	.align		4
.L_304:
        /*0008*/ 	.byte	0x04, 0x17
        /*000a*/ 	.short	(.L_306 - .L_305)
.L_305:
        /*000c*/ 	.word	0x00000000
        /*0010*/ 	.short	0x0000
        /*0012*/ 	.short	0x0000
        /*0014*/ 	.byte	0x00, 0xf0, 0x41, 0x07


	//----- nvinfo : EIATTR_SPARSE_MMA_MASK
	.align		4
.L_306:
        /*0018*/ 	.byte	0x03, 0x50
        /*001a*/ 	.short	0x0000


	//----- nvinfo : EIATTR_MAXREG_COUNT
	.align		4
        /*001c*/ 	.byte	0x03, 0x1b
        /*001e*/ 	.short	0x00ff


	//----- nvinfo : EIATTR_NUM_BARRIERS
	.align		4
        /*0020*/ 	.byte	0x02, 0x4c
        /*0022*/ 	.byte	0x01
	.zero		1


	//----- nvinfo : EIATTR_ANNOTATIONS
	.align		4
        /*0024*/ 	.byte	0x04, 0x55
        /*0026*/ 	.short	(.L_308 - .L_307)


	//   ....[0]....
.L_307:
        /* <DEDUP_REMOVED lines=50> */


	//----- nvinfo : EIATTR_MERCURY_ISA_VERSION
	.align		4
.L_308:
        /*0338*/ 	.byte	0x03, 0x5f
        /*033a*/ 	.short	0x0101


	//----- nvinfo : EIATTR_COOP_GROUP_MASK_REGIDS
	.align		4
        /*033c*/ 	.byte	0x04, 0x29
        /*033e*/ 	.short	(.L_310 - .L_309)


	//   ....[0]....
.L_309:
        /*0340*/ 	.word	0xffffffff


	//   ....[1]....
        /*0344*/ 	.word	0xffffffff


	//   ....[2]....
        /*0348*/ 	.word	0xffffffff


	//   ....[3]....
        /*034c*/ 	.word	0xffffffff


	//   ....[4]....
        /*0350*/ 	.word	0xffffffff


	//   ....[5]....
        /*0354*/ 	.word	0xffffffff


	//   ....[6]....
        /*0358*/ 	.word	0xffffffff


	//   ....[7]....
        /*035c*/ 	.word	0xffffffff


	//   ....[8]....
        /*0360*/ 	.word	0xffffffff


	//   ....[9]....
        /*0364*/ 	.word	0xffffffff


	//   ....[10]....
        /*0368*/ 	.word	0xffffffff


	//   ....[11]....
        /*036c*/ 	.word	0xffffffff


	//   ....[12]....
        /*0370*/ 	.word	0xffffffff


	//   ....[13]....
        /*0374*/ 	.word	0xffffffff


	//   ....[14]....
        /*0378*/ 	.word	0xffffffff


	//   ....[15]....
        /*037c*/ 	.word	0xffffffff


	//   ....[16]....
        /*0380*/ 	.word	0xffffffff


	//   ....[17]....
        /*0384*/ 	.word	0xffffffff


	//   ....[18]....
        /*0388*/ 	.word	0xffffffff


	//   ....[19]....
        /*038c*/ 	.word	0xffffffff


	//   ....[20]....
        /*0390*/ 	.word	0xffffffff


	//   ....[21]....
        /*0394*/ 	.word	0xffffffff


	//   ....[22]....
        /*0398*/ 	.word	0xffffffff


	//   ....[23]....
        /*039c*/ 	.word	0xffffffff


	//----- nvinfo : EIATTR_COOP_GROUP_INSTR_OFFSETS
	.align		4
.L_310:
        /*03a0*/ 	.byte	0x04, 0x28
        /*03a2*/ 	.short	(.L_312 - .L_311)


	//   ....[0]....
.L_311:
        /*03a4*/ 	.word	0x00002750


	//   ....[1]....
        /*03a8*/ 	.word	0x00002850


	//   ....[2]....
        /*03ac*/ 	.word	0x000028d0


	//   ....[3]....
        /*03b0*/ 	.word	0x000028f0


	//   ....[4]....
        /*03b4*/ 	.word	0x00002e50


	//   ....[5]....
        /*03b8*/ 	.word	0x00003080


	//   ....[6]....
        /*03bc*/ 	.word	0x000030a0


	//   ....[7]....
        /*03c0*/ 	.word	0x00003110


	//   ....[8]....
        /*03c4*/ 	.word	0x00007560


	//   ....[9]....
        /*03c8*/ 	.word	0x00007570


	//   ....[10]....
        /*03cc*/ 	.word	0x00007580


	//   ....[11]....
        /*03d0*/ 	.word	0x00007600


	//   ....[12]....
        /*03d4*/ 	.word	0x00007610


	//   ....[13]....
        /*03d8*/ 	.word	0x00007620


	//   ....[14]....
        /*03dc*/ 	.word	0x00007630


	//   ....[15]....
        /*03e0*/ 	.word	0x00007660


	//   ....[16]....
        /*03e4*/ 	.word	0x0000a270


	//   ....[17]....
        /*03e8*/ 	.word	0x0000a280


	//   ....[18]....
        /*03ec*/ 	.word	0x0000a290


	//   ....[19]....
        /*03f0*/ 	.word	0x0000a2b0


	//   ....[20]....
        /*03f4*/ 	.word	0x0000a2c0


	//   ....[21]....
        /*03f8*/ 	.word	0x0000a2f0


	//   ....[22]....
        /*03fc*/ 	.word	0x0000a300


	//   ....[23]....
        /*0400*/ 	.word	0x0000a340


	//----- nvinfo : EIATTR_VRC_CTA_INIT_COUNT
	.align		4
.L_312:
        /*0404*/ 	.byte	0x02, 0x4a
	.zero		1
	.zero		1


	//----- nvinfo : EIATTR_EXIT_INSTR_OFFSETS
	.align		4
        /*0408*/ 	.byte	0x04, 0x1c
        /*040a*/ 	.short	(.L_314 - .L_313)


	//   ....[0]....
.L_313:
        /*040c*/ 	.word	0x000001a0


	//   ....[1]....
        /*0410*/ 	.word	0x0000bfc0


	//----- nvinfo : EIATTR_CRS_STACK_SIZE
	.align		4
.L_314:
        /*0414*/ 	.byte	0x04, 0x1e
        /*0416*/ 	.short	(.L_316 - .L_315)
.L_315:
        /*0418*/ 	.word	0x00000000


	//----- nvinfo : EIATTR_CBANK_PARAM_SIZE
	.align		4
.L_316:
        /*041c*/ 	.byte	0x03, 0x19
        /*041e*/ 	.short	0x01d0


	//----- nvinfo : EIATTR_PARAM_CBANK
	.align		4
        /*0420*/ 	.byte	0x04, 0x0a
        /*0422*/ 	.short	(.L_318 - .L_317)
	.align		4
.L_317:
        /*0424*/ 	.word	index@(.nv.constant0._ZN5flash16flash_fwd_kernelI23Flash_fwd_kernel_traitsILi128ELi128ELi64ELi4ELb0ELb0EN7cutlass10bfloat16_tE19Flash_kernel_traitsILi128ELi128ELi64ELi4ES3_EELb0ELb0ELb0ELb0ELb1ELb1ELb1ELb0EEEvNS_16Flash_fwd_paramsE)
        /*0428*/ 	.short	0x0380
        /*042a*/ 	.short	0x01d0


	//----- nvinfo : EIATTR_SW_WAR
	.align		4
.L_318:
        /*042c*/ 	.byte	0x04, 0x36
        /*042e*/ 	.short	(.L_320 - .L_319)
.L_319:
        /*0430*/ 	.word	0x00000008
.L_320:


//--------------------- .nv.info._ZN5flash16flash_fwd_kernelI23Flash_fwd_kernel_traitsILi128ELi128ELi64ELi4ELb0ELb0EN7cutlass10bfloat16_tE19Flash_kernel_traitsILi128ELi128ELi64ELi4ES3_EELb0ELb0ELb0ELb0ELb0ELb0ELb0ELb0EEEvNS_16Flash_fwd_paramsE --------------------------
	.section	.nv.info._ZN5flash16flash_fwd_kernelI23Flash_fwd_kernel_traitsILi128ELi128ELi64ELi4ELb0ELb0EN7cutlass10bfloat16_tE19Flash_kernel_traitsILi128ELi128ELi64ELi4ES3_EELb0ELb0ELb0ELb0ELb0ELb0ELb0ELb0EEEvNS_16Flash_fwd_paramsE,"",@"SHT_CUDA_INFO"
	.sectionflags	@""
	.align	4


	//----- nvinfo : EIATTR_CUDA_API_VERSION
	.align		4
        /*0000*/ 	.byte	0x04, 0x37
        /*0002*/ 	.short	(.L_322 - .L_321)
.L_321:
        /*0004*/ 	.word	0x00000082


	//----- nvinfo : EIATTR_KPARAM_INFO
	.align		4
.L_322:
        /*0008*/ 	.byte	0x04, 0x17
        /*000a*/ 	.short	(.L_324 - .L_323)
.L_323:
        /*000c*/ 	.word	0x00000000
        /*0010*/ 	.short	0x0000
        /*0012*/ 	.short	0x0000
        /*0014*/ 	.byte	0x00, 0xf0, 0x41, 0x07


	//----- nvinfo : EIATTR_SPARSE_MMA_MASK
	.align		4
.L_324:
        /*0018*/ 	.byte	0x03, 0x50
        /*001a*/ 	.short	0x0000


	//----- nvinfo : EIATTR_MAXREG_COUNT
	.align		4
        /*001c*/ 	.byte	0x03, 0x1b
        /*001e*/ 	.short	0x00ff


	//----- nvinfo : EIATTR_NUM_BARRIERS
	.align		4
        /*0020*/ 	.byte	0x02, 0x4c
        /*0022*/ 	.byte	0x01
	.zero		1


	//----- nvinfo : EIATTR_ANNOTATIONS
	.align		4
        /*0024*/ 	.byte	0x04, 0x55
        /*0026*/ 	.short	(.L_326 - .L_325)


	//   ....[0]....
.L_325:
        /* <DEDUP_REMOVED lines=35> */
        /*024c*/ 	.byte	0x50, 0xd9, 0x00, 0x00


	//----- nvinfo : EIATTR_MERCURY_ISA_VERSION
	.align		4
.L_326:
        /*0250*/ 	.byte	0x03, 0x5f
        /*0252*/ 	.short	0x0101


	//----- nvinfo : EIATTR_COOP_GROUP_MASK_REGIDS
	.align		4
        /*0254*/ 	.byte	0x04, 0x29
        /*0256*/ 	.short	(.L_328 - .L_327)


	//   ....[0]....
.L_327:
        /*0258*/ 	.word	0xffffffff


	//   ....[1]....
        /*025c*/ 	.word	0xffffffff


	//   ....[2]....
        /*0260*/ 	.word	0xffffffff


	//   ....[3]....
        /*0264*/ 	.word	0xffffffff


	//   ....[4]....
        /*0268*/ 	.word	0xffffffff


	//   ....[5]....
        /*026c*/ 	.word	0xffffffff


	//   ....[6]....
        /*0270*/ 	.word	0xffffffff


	//   ....[7]....
        /*0274*/ 	.word	0xffffffff


	//   ....[8]....
        /*0278*/ 	.word	0xffffffff


	//   ....[9]....
        /*027c*/ 	.word	0xffffffff


	//   ....[10]....
        /*0280*/ 	.word	0xffffffff


	//   ....[11]....
        /*0284*/ 	.word	0xffffffff


	//   ....[12]....
        /*0288*/ 	.word	0xffffffff


	//   ....[13]....
        /*028c*/ 	.word	0xffffffff


	//   ....[14]....
        /*0290*/ 	.word	0xffffffff


	//   ....[15]....
        /*0294*/ 	.word	0xffffffff


	//   ....[16]....
        /*0298*/ 	.word	0xffffffff


	//   ....[17]....
        /*029c*/ 	.word	0xffffffff


	//   ....[18]....
        /*02a0*/ 	.word	0xffffffff


	//   ....[19]....
        /*02a4*/ 	.word	0xffffffff


	//   ....[20]....
        /*02a8*/ 	.word	0xffffffff


	//   ....[21]....
        /*02ac*/ 	.word	0xffffffff


	//   ....[22]....
        /*02b0*/ 	.word	0xffffffff


	//   ....[23]....
        /*02b4*/ 	.word	0xffffffff


	//----- nvinfo : EIATTR_COOP_GROUP_INSTR_OFFSETS
	.align		4
.L_328:
        /*02b8*/ 	.byte	0x04, 0x28
        /*02ba*/ 	.short	(.L_330 - .L_329)


	//   ....[0]....
.L_329:
        /*02bc*/ 	.word	0x00005300


	//   ....[1]....
        /*02c0*/ 	.word	0x000053f0


	//   ....[2]....
        /*02c4*/ 	.word	0x00005500


	//   ....[3]....
        /*02c8*/ 	.word	0x000055b0


	//   ....[4]....
        /*02cc*/ 	.word	0x000055e0


	//   ....[5]....
        /*02d0*/ 	.word	0x000056a0


	//   ....[6]....
        /*02d4*/ 	.word	0x00005750


	//   ....[7]....
        /*02d8*/ 	.word	0x00005840


	//   ....[8]....
        /*02dc*/ 	.word	0x00009aa0


	//   ....[9]....
        /*02e0*/ 	.word	0x00009ad0


	//   ....[10]....
        /*02e4*/ 	.word	0x00009b20


	//   ....[11]....
        /*02e8*/ 	.word	0x00009b50


	//   ....[12]....
        /*02ec*/ 	.word	0x00009bc0


	//   ....[13]....
        /*02f0*/ 	.word	0x00009bd0


	//   ....[14]....
        /*02f4*/ 	.word	0x00009bf0


	//   ....[15]....
        /*02f8*/ 	.word	0x00009c00


	//   ....[16]....
        /*02fc*/ 	.word	0x0000c300


	//   ....[17]....
        /*0300*/ 	.word	0x0000c310


	//   ....[18]....
        /*0304*/ 	.word	0x0000c320


	//   ....[19]....
        /*0308*/ 	.word	0x0000c340


	//   ....[20]....
        /*030c*/ 	.word	0x0000c360


	//   ....[21]....
        /*0310*/ 	.word	0x0000c380


	//   ....[22]....
        /*0314*/ 	.word	0x0000c390


	//   ....[23]....
        /*0318*/ 	.word	0x0000c3c0


	//----- nvinfo : EIATTR_VRC_CTA_INIT_COUNT
	.align		4
.L_330:
        /*031c*/ 	.byte	0x02, 0x4a
	.zero		1
	.zero		1


	//----- nvinfo : EIATTR_EXIT_INSTR_OFFSETS
	.align		4
        /*0320*/ 	.byte	0x04, 0x1c
        /*0322*/ 	.short	(.L_332 - .L_331)


	//   ....[0]....
.L_331:
        /*0324*/ 	.word	0x000003c0


	//   ....[1]....
        /*0328*/ 	.word	0x000017a0


	//   ....[2]....
        /*032c*/ 	.word	0x00001830


	//   ....[3]....
        /*0330*/ 	.word	0x0000e7e0


	//   ....[4]....
        /*0334*/ 	.word	0x0000e900


	//   ....[5]....
        /*0338*/ 	.word	0x0000e920


	//----- nvinfo : EIATTR_CRS_STACK_SIZE
	.align		4
.L_332:
        /*033c*/ 	.byte	0x04, 0x1e
        /*033e*/ 	.short	(.L_334 - .L_333)
.L_333:
        /*0340*/ 	.word	0x00000000


	//----- nvinfo : EIATTR_CBANK_PARAM_SIZE
	.align		4
.L_334:
        /*0344*/ 	.byte	0x03, 0x19
        /*0346*/ 	.short	0x01d0


	//----- nvinfo : EIATTR_PARAM_CBANK
	.align		4
        /*0348*/ 	.byte	0x04, 0x0a
        /*034a*/ 	.short	(.L_336 - .L_335)
	.align		4
.L_335:
        /*034c*/ 	.word	index@(.nv.constant0._ZN5flash16flash_fwd_kernelI23Flash_fwd_kernel_traitsILi128ELi128ELi64ELi4ELb0ELb0EN7cutlass10bfloat16_tE19Flash_kernel_traitsILi128ELi128ELi64ELi4ES3_EELb0ELb0ELb0ELb0ELb0ELb0ELb0ELb0EEEvNS_16Flash_fwd_paramsE)
        /*0350*/ 	.short	0x0380
        /*0352*/ 	.short	0x01d0


	//----- nvinfo : EIATTR_SW_WAR
	.align		4
.L_336:
        /*0354*/ 	.byte	0x04, 0x36
        /*0356*/ 	.short	(.L_338 - .L_337)
.L_337:
        /*0358*/ 	.word	0x00000008
.L_338:


//--------------------- .nv.info._ZN5flash16flash_fwd_kernelI23Flash_fwd_kernel_traitsILi128ELi128ELi64ELi4ELb0ELb0EN7cutlass10bfloat16_tE19Flash_kernel_traitsILi128ELi128ELi64ELi4ES3_EELb0ELb0ELb0ELb0ELb0ELb0ELb1ELb0EEEvNS_16Flash_fwd_paramsE --------------------------
	.section	.nv.info._ZN5flash16flash_fwd_kernelI23Flash_fwd_kernel_traitsILi128ELi128ELi64ELi4ELb0ELb0EN7cutlass10bfloat16_tE19Flash_kernel_traitsILi128ELi128ELi64ELi4ES3_EELb0ELb0ELb0ELb0ELb0ELb0ELb1ELb0EEEvNS_16Flash_fwd_paramsE,"",@"SHT_CUDA_INFO"
	.sectionflags	@""
	.align	4


	//----- nvinfo : EIATTR_CUDA_API_VERSION
	.align		4
        /*0000*/ 	.byte	0x04, 0x37
        /*0002*/ 	.short	(.L_340 - .L_339)
.L_339:
        /*0004*/ 	.word	0x00000082


	//----- nvinfo : EIATTR_KPARAM_INFO
	.align		4
.L_340:
        /*0008*/ 	.byte	0x04, 0x17
        /*000a*/ 	.short	(.L_342 - .L_341)
.L_341:
        /*000c*/ 	.word	0x00000000
        /*0010*/ 	.short	0x0000
        /*0012*/ 	.short	0x0000
        /*0014*/ 	.byte	0x00, 0xf0, 0x41, 0x07


	//----- nvinfo : EIATTR_SPARSE_MMA_MASK
	.align		4
.L_342:
        /*0018*/ 	.byte	0x03, 0x50
        /*001a*/ 	.short	0x0000


	//----- nvinfo : EIATTR_MAXREG_COUNT
	.align		4
        /*001c*/ 	.byte	0x03, 0x1b
        /*001e*/ 	.short	0x00ff


	//----- nvinfo : EIATTR_NUM_BARRIERS
	.align		4
        /*0020*/ 	.byte	0x02, 0x4c
        /*0022*/ 	.byte	0x01
	.zero		1


	//----- nvinfo : EIATTR_ANNOTATIONS
	.align		4
        /*0024*/ 	.byte	0x04, 0x55
        /*0026*/ 	.short	(.L_344 - .L_343)


	//   ....[0]....
.L_343:
        /* <DEDUP_REMOVED lines=40> */


	//----- nvinfo : EIATTR_MERCURY_ISA_VERSION
	.align		4
.L_344:
        /*0298*/ 	.byte	0x03, 0x5f
        /*029a*/ 	.short	0x0101


	//----- nvinfo : EIATTR_COOP_GROUP_MASK_REGIDS
	.align		4
        /*029c*/ 	.byte	0x04, 0x29
        /*029e*/ 	.short	(.L_346 - .L_345)


	//   ....[0]....
.L_345:
        /*02a0*/ 	.word	0xffffffff


	//   ....[1]....
        /*02a4*/ 	.word	0xffffffff


	//   ....[2]....
        /*02a8*/ 	.word	0xffffffff


	//   ....[3]....
        /*02ac*/ 	.word	0xffffffff


	//   ....[4]....
        /*02b0*/ 	.word	0xffffffff


	//   ....[5]....
        /*02b4*/ 	.word	0xffffffff


	//   ....[6]....
        /*02b8*/ 	.word	0xffffffff


	//   ....[7]....
        /*02bc*/ 	.word	0xffffffff


	//   ....[8]....
        /*02c0*/ 	.word	0xffffffff


	//   ....[9]....
        /*02c4*/ 	.word	0xffffffff


	//   ....[10]....
        /*02c8*/ 	.word	0xffffffff


	//   ....[11]....
        /*02cc*/ 	.word	0xffffffff


	//   ....[12]....
        /*02d0*/ 	.word	0xffffffff


	//   ....[13]....
        /*02d4*/ 	.word	0xffffffff


	//   ....[14]....
        /*02d8*/ 	.word	0xffffffff


	//   ....[15]....
        /*02dc*/ 	.word	0xffffffff


	//   ....[16]....
        /*02e0*/ 	.word	0xffffffff


	//   ....[17]....
        /*02e4*/ 	.word	0xffffffff


	//   ....[18]....
        /*02e8*/ 	.word	0xffffffff


	//   ....[19]....
        /*02ec*/ 	.word	0xffffffff


	//   ....[20]....
        /*02f0*/ 	.word	0xffffffff


	//   ....[21]....
        /*02f4*/ 	.word	0xffffffff


	//   ....[22]....
        /*02f8*/ 	.word	0xffffffff


	//   ....[23]....
        /*02fc*/ 	.word	0xffffffff


	//----- nvinfo : EIATTR_COOP_GROUP_INSTR_OFFSETS
	.align		4
.L_346:
        /*0300*/ 	.byte	0x04, 0x28
        /*0302*/ 	.short	(.L_348 - .L_347)


	//   ....[0]....
.L_347:
        /*0304*/ 	.word	0x00005ab0


	//   ....[1]....
        /*0308*/ 	.word	0x00005b50


	//   ....[2]....
        /*030c*/ 	.word	0x00005d00


	//   ....[3]....
        /*0310*/ 	.word	0x00005df0


	//   ....[4]....
        /*0314*/ 	.word	0x00005e20


	//   ....[5]....
        /*0318*/ 	.word	0x00005ed0


	//   ....[6]....
        /*031c*/ 	.word	0x00005f30


	//   ....[7]....
        /*0320*/ 	.word	0x00006000


	//   ....[8]....
        /*0324*/ 	.word	0x0000a700


	//   ....[9]....
        /*0328*/ 	.word	0x0000a760


	//   ....[10]....
        /*032c*/ 	.word	0x0000a850


	//   ....[11]....
        /*0330*/ 	.word	0x0000a880


	//   ....[12]....
        /*0334*/ 	.word	0x0000a8c0


	//   ....[13]....
        /*0338*/ 	.word	0x0000a8e0


	//   ....[14]....
        /*033c*/ 	.word	0x0000a8f0


	//   ....[15]....
        /*0340*/ 	.word	0x0000a910


	//   ....[16]....
        /*0344*/ 	.word	0x0000d460


	//   ....[17]....
        /*0348*/ 	.word	0x0000d470


	//   ....[18]....
        /*034c*/ 	.word	0x0000d480


	//   ....[19]....
        /*0350*/ 	.word	0x0000d4b0


	//   ....[20]....
        /*0354*/ 	.word	0x0000d4d0


	//   ....[21]....
        /*0358*/ 	.word	0x0000d4e0


	//   ....[22]....
        /*035c*/ 	.word	0x0000d500


	//   ....[23]....
        /*0360*/ 	.word	0x0000d530


	//----- nvinfo : EIATTR_VRC_CTA_INIT_COUNT
	.align		4
.L_348:
        /*0364*/ 	.byte	0x02, 0x4a
	.zero		1
	.zero		1


	//----- nvinfo : EIATTR_EXIT_INSTR_OFFSETS
	.align		4
        /*0368*/ 	.byte	0x04, 0x1c
        /*036a*/ 	.short	(.L_350 - .L_349)


	//   ....[0]....
.L_349:
        /*036c*/ 	.word	0x000003c0


	//   ....[1]....
        /*0370*/ 	.word	0x000017b0


	//   ....[2]....
        /*0374*/ 	.word	0x00001840


	//   ....[3]....
        /*0378*/ 	.word	0x0000f960


	//   ....[4]....
        /*037c*/ 	.word	0x0000fa80


	//   ....[5]....
        /*0380*/ 	.word	0x0000faa0


	//----- nvinfo : EIATTR_CRS_STACK_SIZE
	.align		4
.L_350:
        /*0384*/ 	.byte	0x04, 0x1e
        /*0386*/ 	.short	(.L_352 - .L_351)
.L_351:
        /*0388*/ 	.word	0x00000000


	//----- nvinfo : EIATTR_CBANK_PARAM_SIZE
	.align		4
.L_352:
        /*038c*/ 	.byte	0x03, 0x19
        /*038e*/ 	.short	0x01d0


	//----- nvinfo : EIATTR_PARAM_CBANK
	.align		4
        /*0390*/ 	.byte	0x04, 0x0a
        /*0392*/ 	.short	(.L_354 - .L_353)
	.align		4
.L_353:
        /*0394*/ 	.word	index@(.nv.constant0._ZN5flash16flash_fwd_kernelI23Flash_fwd_kernel_traitsILi128ELi128ELi64ELi4ELb0ELb0EN7cutlass10bfloat16_tE19Flash_kernel_traitsILi128ELi128ELi64ELi4ES3_EELb0ELb0ELb0ELb0ELb0ELb0ELb1ELb0EEEvNS_16Flash_fwd_paramsE)
        /*0398*/ 	.short	0x0380
        /*039a*/ 	.short	0x01d0


	//----- nvinfo : EIATTR_SW_WAR
	.align		4
.L_354:
        /*039c*/ 	.byte	0x04, 0x36
        /*039e*/ 	.short	(.L_356 - .L_355)
.L_355:
        /*03a0*/ 	.word	0x00000008
.L_356:


//--------------------- .nv.info._ZN5flash16flash_fwd_kernelI23Flash_fwd_kernel_traitsILi128ELi128ELi64ELi4ELb0ELb0EN7cutlass10bfloat16_tE19Flash_kernel_traitsILi128ELi128ELi64ELi4ES3_EELb0ELb0ELb0ELb1ELb0ELb0ELb0ELb0EEEvNS_16Flash_fwd_paramsE --------------------------
	.section	.nv.info._ZN5flash16flash_fwd_kernelI23Flash_fwd_kernel_traitsILi128ELi128ELi64ELi4ELb0ELb0EN7cutlass10bfloat16_tE19Flash_kernel_traitsILi128ELi128ELi64ELi4ES3_EELb0ELb0ELb0ELb1ELb0ELb0ELb0ELb0EEEvNS_16Flash_fwd_paramsE,"",@"SHT_CUDA_INFO"
	.sectionflags	@""
	.align	4


	//----- nvinfo : EIATTR_CUDA_API_VERSION
	.align		4
        /*0000*/ 	.byte	0x04, 0x37
        /*0002*/ 	.short	(.L_358 - .L_357)
.L_357:
        /*0004*/ 	.word	0x00000082


	//----- nvinfo : EIATTR_KPARAM_INFO
	.align		4
.L_358:
        /*0008*/ 	.byte	0x04, 0x17
        /*000a*/ 	.short	(.L_360 - .L_359)
.L_359:
        /*000c*/ 	.word	0x00000000
        /*0010*/ 	.short	0x0000
        /*0012*/ 	.short	0x0000
        /*0014*/ 	.byte	0x00, 0xf0, 0x41, 0x07


	//----- nvinfo : EIATTR_SPARSE_MMA_MASK
	.align		4
.L_360:
        /*0018*/ 	.byte	0x03, 0x50
        /*001a*/ 	.short	0x0000


	//----- nvinfo : EIATTR_MAXREG_COUNT
	.align		4
        /*001c*/ 	.byte	0x03, 0x1b
        /*001e*/ 	.short	0x00ff


	//----- nvinfo : EIATTR_NUM_BARRIERS
	.align		4
        /*0020*/ 	.byte	0x02, 0x4c
        /*0022*/ 	.byte	0x01
	.zero		1


	//----- nvinfo : EIATTR_ANNOTATIONS
	.align		4
        /*0024*/ 	.byte	0x04, 0x55
        /*0026*/ 	.short	(.L_362 - .L_361)


	//   ....[0]....
.L_361:
        /* <DEDUP_REMOVED lines=34> */


	//----- nvinfo : EIATTR_MERCURY_ISA_VERSION
	.align		4
.L_362:
        /*0238*/ 	.byte	0x03, 0x5f
        /*023a*/ 	.short	0x0101


	//----- nvinfo : EIATTR_COOP_GROUP_MASK_REGIDS
	.align		4
        /*023c*/ 	.byte	0x04, 0x29
        /*023e*/ 	.short	(.L_364 - .L_363)


	//   ....[0]....
.L_363:
        /*0240*/ 	.word	0xffffffff


	//   ....[1]....
        /*0244*/ 	.word	0xffffffff


	//   ....[2]....
        /*0248*/ 	.word	0xffffffff


	//   ....[3]....
        /*024c*/ 	.word	0xffffffff


	//   ....[4]....
        /*0250*/ 	.word	0xffffffff


	//   ....[5]....
        /*0254*/ 	.word	0xffffffff


	//   ....[6]....
        /*0258*/ 	.word	0xffffffff


	//   ....[7]....
        /*025c*/ 	.word	0xffffffff


	//   ....[8]....
        /*0260*/ 	.word	0xffffffff


	//   ....[9]....
        /*0264*/ 	.word	0xffffffff


	//   ....[10]....
        /*0268*/ 	.word	0xffffffff


	//   ....[11]....
        /*026c*/ 	.word	0xffffffff


	//   ....[12]....
        /*0270*/ 	.word	0xffffffff


	//   ....[13]....
        /*0274*/ 	.word	0xffffffff


	//   ....[14]....
        /*0278*/ 	.word	0xffffffff


	//   ....[15]....
        /*027c*/ 	.word	0xffffffff


	//   ....[16]....
        /*0280*/ 	.word	0xffffffff


	//   ....[17]....
        /*0284*/ 	.word	0xffffffff


	//   ....[18]....
        /*0288*/ 	.word	0xffffffff


	//   ....[19]....
        /*028c*/ 	.word	0xffffffff


	//   ....[20]....
        /*0290*/ 	.word	0xffffffff


	//   ....[21]....
        /*0294*/ 	.word	0xffffffff


	//   ....[22]....
        /*0298*/ 	.word	0xffffffff


	//   ....[23]....
        /*029c*/ 	.word	0xffffffff


	//----- nvinfo : EIATTR_COOP_GROUP_INSTR_OFFSETS
	.align		4
.L_364:
        /*02a0*/ 	.byte	0x04, 0x28
        /*02a2*/ 	.short	(.L_366 - .L_365)


	//   ....[0]....
.L_365:
        /*02a4*/ 	.word	0x00006300


	//   ....[1]....
        /*02a8*/ 	.word	0x00006370


	//   ....[2]....
        /*02ac*/ 	.word	0x000065f0


	//   ....[3]....
        /*02b0*/ 	.word	0x00006650


	//   ....[4]....
        /*02b4*/ 	.word	0x00006c10


	//   ....[5]....
        /*02b8*/ 	.word	0x00006e80


	//   ....[6]....
        /*02bc*/ 	.word	0x00006ed0


	//   ....[7]....
        /*02c0*/ 	.word	0x00006f10


	//   ....[8]....
        /*02c4*/ 	.word	0x0000c010


	//   ....[9]....
        /*02c8*/ 	.word	0x0000c0b0


	//   ....[10]....
        /*02cc*/ 	.word	0x0000c110


	//   ....[11]....
        /*02d0*/ 	.word	0x0000c120


	//   ....[12]....
        /*02d4*/ 	.word	0x0000c140


	//   ....[13]....
        /*02d8*/ 	.word	0x0000c160


	//   ....[14]....
        /*02dc*/ 	.word	0x0000c190


	//   ....[15]....
        /*02e0*/ 	.word	0x0000c1a0


	//   ....[16]....
        /*02e4*/ 	.word	0x0000e6c0


	//   ....[17]....
        /*02e8*/ 	.word	0x0000e6d0


	//   ....[18]....
        /*02ec*/ 	.word	0x0000e6e0


	//   ....[19]....
        /*02f0*/ 	.word	0x0000e700


	//   ....[20]....
        /*02f4*/ 	.word	0x0000e720


	//   ....[21]....
        /*02f8*/ 	.word	0x0000e740


	//   ....[22]....
        /*02fc*/ 	.word	0x0000e750


	//   ....[23]....
        /*0300*/ 	.word	0x0000e780


	//----- nvinfo : EIATTR_VRC_CTA_INIT_COUNT
	.align		4
.L_366:
        /*0304*/ 	.byte	0x02, 0x4a
	.zero		1
	.zero		1


	//----- nvinfo : EIATTR_EXIT_INSTR_OFFSETS
	.align		4
        /*0308*/ 	.byte	0x04, 0x1c
        /*030a*/ 	.short	(.L_368 - .L_367)


	//   ....[0]....
.L_367:
        /*030c*/ 	.word	0x000003d0


	//   ....[1]....
        /*0310*/ 	.word	0x00001770


	//   ....[2]....
        /*0314*/ 	.word	0x00001800


	//   ....[3]....
        /*0318*/ 	.word	0x00010bf0


	//   ....[4]....
        /*031c*/ 	.word	0x00010d10


	//   ....[5]....
        /*0320*/ 	.word	0x00010d30


	//----- nvinfo : EIATTR_CRS_STACK_SIZE
	.align		4
.L_368:
        /*0324*/ 	.byte	0x04, 0x1e
        /*0326*/ 	.short	(.L_370 - .L_369)
.L_369:
        /*0328*/ 	.word	0x00000000


	//----- nvinfo : EIATTR_CBANK_PARAM_SIZE
	.align		4
.L_370:
        /*032c*/ 	.byte	0x03, 0x19
        /*032e*/ 	.short	0x01d0


	//----- nvinfo : EIATTR_PARAM_CBANK
	.align		4
        /*0330*/ 	.byte	0x04, 0x0a
        /*0332*/ 	.short	(.L_372 - .L_371)
	.align		4
.L_371:
        /*0334*/ 	.word	index@(.nv.constant0._ZN5flash16flash_fwd_kernelI23Flash_fwd_kernel_traitsILi128ELi128ELi64ELi4ELb0ELb0EN7cutlass10bfloat16_tE19Flash_kernel_traitsILi128ELi128ELi64ELi4ES3_EELb0ELb0ELb0ELb1ELb0ELb0ELb0ELb0EEEvNS_16Flash_fwd_paramsE)
        /*0338*/ 	.short	0x0380
        /*033a*/ 	.short	0x01d0


	//----- nvinfo : EIATTR_SW_WAR
	.align		4
.L_372:
        /*033c*/ 	.byte	0x04, 0x36
        /*033e*/ 	.short	(.L_374 - .L_373)
.L_373:
        /*0340*/ 	.word	0x00000008
.L_374:


//--------------------- .nv.info._ZN5flash16flash_fwd_kernelI23Flash_fwd_kernel_traitsILi128ELi128ELi64ELi4ELb0ELb0EN7cutlass10bfloat16_tE19Flash_kernel_traitsILi128ELi128ELi64ELi4ES3_EELb0ELb0ELb0ELb1ELb0ELb0ELb1ELb0EEEvNS_16Flash_fwd_paramsE --------------------------
	.section	.nv.info._ZN5flash16flash_fwd_kernelI23Flash_fwd_kernel_traitsILi128ELi128ELi64ELi4ELb0ELb0EN7cutlass10bfloat16_tE19Flash_kernel_traitsILi128ELi128ELi64ELi4ES3_EELb0ELb0ELb0ELb1ELb0ELb0ELb1ELb0EEEvNS_16Flash_fwd_paramsE,"",@"SHT_CUDA_INFO"
	.sectionflags	@""
	.align	4


	//----- nvinfo : EIATTR_CUDA_API_VERSION
	.align		4
        /*0000*/ 	.byte	0x04, 0x37
        /*0002*/ 	.short	(.L_376 - .L_375)
.L_375:
        /*0004*/ 	.word	0x00000082


	//----- nvinfo : EIATTR_KPARAM_INFO
	.align		4
.L_376:
        /*0008*/ 	.byte	0x04, 0x17
        /*000a*/ 	.short	(.L_378 - .L_377)
.L_377:
        /*000c*/ 	.word	0x00000000
        /*0010*/ 	.short	0x0000
        /*0012*/ 	.short	0x0000
        /*0014*/ 	.byte	0x00, 0xf0, 0x41, 0x07


	//----- nvinfo : EIATTR_SPARSE_MMA_MASK
	.align		4
.L_378:
        /*0018*/ 	.byte	0x03, 0x50
        /*001a*/ 	.short	0x0000


	//----- nvinfo : EIATTR_MAXREG_COUNT
	.align		4
        /*001c*/ 	.byte	0x03, 0x1b
        /*001e*/ 	.short	0x00ff


	//----- nvinfo : EIATTR_NUM_BARRIERS
	.align		4
        /*0020*/ 	.byte	0x02, 0x4c
        /*0022*/ 	.byte	0x01
	.zero		1


	//----- nvinfo : EIATTR_ANNOTATIONS
	.align		4
        /*0024*/ 	.byte	0x04, 0x55
        /*0026*/ 	.short	(.L_380 - .L_379)


	//   ....[0]....
.L_379:
        /* <DEDUP_REMOVED lines=52> */


	//----- nvinfo : EIATTR_MERCURY_ISA_VERSION
	.align		4
.L_380:
        /*0358*/ 	.byte	0x03, 0x5f
        /*035a*/ 	.short	0x0101


	//----- nvinfo : EIATTR_COOP_GROUP_MASK_REGIDS
	.align		4
        /*035c*/ 	.byte	0x04, 0x29
        /*035e*/ 	.short	(.L_382 - .L_381)


	//   ....[0]....
.L_381:
        /*0360*/ 	.word	0xffffffff


	//   ....[1]....
        /*0364*/ 	.word	0xffffffff


	//   ....[2]....
        /*0368*/ 	.word	0xffffffff


	//   ....[3]....
        /*036c*/ 	.word	0xffffffff


	//   ....[4]....
        /*0370*/ 	.word	0xffffffff


	//   ....[5]....
        /*0374*/ 	.word	0xffffffff


	//   ....[6]....
        /*0378*/ 	.word	0xffffffff


	//   ....[7]....
        /*037c*/ 	.word	0xffffffff


	//   ....[8]....
        /*0380*/ 	.word	0xffffffff


	//   ....[9]....
        /*0384*/ 	.word	0xffffffff


	//   ....[10]....
        /*0388*/ 	.word	0xffffffff


	//   ....[11]....
        /*038c*/ 	.word	0xffffffff


	//   ....[12]....
        /*0390*/ 	.word	0xffffffff


	//   ....[13]....
        /*0394*/ 	.word	0xffffffff


	//   ....[14]....
        /*0398*/ 	.word	0xffffffff


	//   ....[15]....
        /*039c*/ 	.word	0xffffffff


	//   ....[16]....
        /*03a0*/ 	.word	0xffffffff


	//   ....[17]....
        /*03a4*/ 	.word	0xffffffff


	//   ....[18]....
        /*03a8*/ 	.word	0xffffffff


	//   ....[19]....
        /*03ac*/ 	.word	0xffffffff


	//   ....[20]....
        /*03b0*/ 	.word	0xffffffff


	//   ....[21]....
        /*03b4*/ 	.word	0xffffffff


	//   ....[22]....
        /*03b8*/ 	.word	0xffffffff


	//   ....[23]....
        /*03bc*/ 	.word	0xffffffff


	//----- nvinfo : EIATTR_COOP_GROUP_INSTR_OFFSETS
	.align		4
.L_382:
        /*03c0*/ 	.byte	0x04, 0x28
        /*03c2*/ 	.short	(.L_384 - .L_383)


	//   ....[0]....
.L_383:
        /*03c4*/ 	.word	0x00006ac0


	//   ....[1]....
        /*03c8*/ 	.word	0x00006b30


	//   ....[2]....
        /*03cc*/ 	.word	0x00006db0


	//   ....[3]....
        /*03d0*/ 	.word	0x00006df0


	//   ....[4]....
        /*03d4*/ 	.word	0x00007480


	//   ....[5]....
        /*03d8*/ 	.word	0x00007670


	//   ....[6]....
        /*03dc*/ 	.word	0x000076b0


	//   ....[7]....
        /*03e0*/ 	.word	0x00007700


	//   ....[8]....
        /*03e4*/ 	.word	0x0000cc00


	//   ....[9]....
        /*03e8*/ 	.word	0x0000cc60


	//   ....[10]....
        /*03ec*/ 	.word	0x0000ccb0


	//   ....[11]....
        /*03f0*/ 	.word	0x0000ccc0


	//   ....[12]....
        /*03f4*/ 	.word	0x0000cd00


	//   ....[13]....
        /*03f8*/ 	.word	0x0000cd10


	//   ....[14]....
        /*03fc*/ 	.word	0x0000cd40


	//   ....[15]....
        /*0400*/ 	.word	0x0000cd50


	//   ....[16]....
        /*0404*/ 	.word	0x0000f5a0


	//   ....[17]....
        /*0408*/ 	.word	0x0000f5b0


	//   ....[18]....
        /*040c*/ 	.word	0x0000f5c0


	//   ....[19]....
        /*0410*/ 	.word	0x0000f5e0


	//   ....[20]....
        /*0414*/ 	.word	0x0000f600


	//   ....[21]....
        /*0418*/ 	.word	0x0000f620


	//   ....[22]....
        /*041c*/ 	.word	0x0000f630


	//   ....[23]....
        /*0420*/ 	.word	0x0000f660


	//----- nvinfo : EIATTR_VRC_CTA_INIT_COUNT
	.align		4
.L_384:
        /*0424*/ 	.byte	0x02, 0x4a
	.zero		1
	.zero		1


	//----- nvinfo : EIATTR_EXIT_INSTR_OFFSETS
	.align		4
        /*0428*/ 	.byte	0x04, 0x1c
        /*042a*/ 	.short	(.L_386 - .L_385)


	//   ....[0]....
.L_385:
        /*042c*/ 	.word	0x000003d0


	//   ....[1]....
        /*0430*/ 	.word	0x00001770


	//   ....[2]....
        /*0434*/ 	.word	0x00001800


	//   ....[3]....
        /*0438*/ 	.word	0x00011ad0


	//   ....[4]....
        /*043c*/ 	.word	0x00011bf0


	//   ....[5]....
        /*0440*/ 	.word	0x00011c10


	//----- nvinfo : EIATTR_CRS_STACK_SIZE
	.align		4
.L_386:
        /*0444*/ 	.byte	0x04, 0x1e
        /*0446*/ 	.short	(.L_388 - .L_387)
.L_387:
        /*0448*/ 	.word	0x00000000


	//----- nvinfo : EIATTR_CBANK_PARAM_SIZE
	.align		4
.L_388:
        /*044c*/ 	.byte	0x03, 0x19
        /*044e*/ 	.short	0x01d0


	//----- nvinfo : EIATTR_PARAM_CBANK
	.align		4
        /*0450*/ 	.byte	0x04, 0x0a
        /*0452*/ 	.short	(.L_390 - .L_389)
	.align		4
.L_389:
        /*0454*/ 	.word	index@(.nv.constant0._ZN5flash16flash_fwd_kernelI23Flash_fwd_kernel_traitsILi128ELi128ELi64ELi4ELb0ELb0EN7cutlass10bfloat16_tE19Flash_kernel_traitsILi128ELi128ELi64ELi4ES3_EELb0ELb0ELb0ELb1ELb0ELb0ELb1ELb0EEEvNS_16Flash_fwd_paramsE)
        /*0458*/ 	.short	0x0380
        /*045a*/ 	.short	0x01d0


	//----- nvinfo : EIATTR_SW_WAR
	.align		4
.L_390:
        /*045c*/ 	.byte	0x04, 0x36
        /*045e*/ 	.short	(.L_392 - .L_391)
.L_391:
        /*0460*/ 	.word	0x00000008
.L_392:


//--------------------- .nv.info._ZN5flash16flash_fwd_kernelI23Flash_fwd_kernel_traitsILi128ELi128ELi64ELi4ELb0ELb0EN7cutlass10bfloat16_tE19Flash_kernel_traitsILi128ELi128ELi64ELi4ES3_EELb0ELb0ELb1ELb0ELb0ELb1ELb0ELb0EEEvNS_16Flash_fwd_paramsE --------------------------
	.section	.nv.info._ZN5flash16flash_fwd_kernelI23Flash_fwd_kernel_traitsILi128ELi128ELi64ELi4ELb0ELb0EN7cutlass10bfloat16_tE19Flash_kernel_traitsILi128ELi128ELi64ELi4ES3_EELb0ELb0ELb1ELb0ELb0ELb1ELb0ELb0EEEvNS_16Flash_fwd_paramsE,"",@"SHT_CUDA_INFO"
	.sectionflags	@""
	.align	4


	//----- nvinfo : EIATTR_CUDA_API_VERSION
	.align		4
        /*0000*/ 	.byte	0x04, 0x37
        /*0002*/ 	.short	(.L_394 - .L_393)
.L_393:
        /*0004*/ 	.word	0x00000082


	//----- nvinfo : EIATTR_KPARAM_INFO
	.align		4
.L_394:
        /*0008*/ 	.byte	0x04, 0x17
        /*000a*/ 	.short	(.L_396 - .L_395)
.L_395:
        /*000c*/ 	.word	0x00000000
        /*0010*/ 	.short	0x0000
        /*0012*/ 	.short	0x0000
        /*0014*/ 	.byte	0x00, 0xf0, 0x41, 0x07


	//----- nvinfo : EIATTR_SPARSE_MMA_MASK
	.align		4
.L_396:
        /*0018*/ 	.byte	0x03, 0x50
        /*001a*/ 	.short	0x0000


	//----- nvinfo : EIATTR_MAXREG_COUNT
	.align		4
        /*001c*/ 	.byte	0x03, 0x1b
        /*001e*/ 	.short	0x00ff


	//----- nvinfo : EIATTR_NUM_BARRIERS
	.align		4
        /*0020*/ 	.byte	0x02, 0x4c
        /*0022*/ 	.byte	0x01
	.zero		1


	//----- nvinfo : EIATTR_ANNOTATIONS
	.align		4
        /*0024*/ 	.byte	0x04, 0x55
        /*0026*/ 	.short	(.L_398 - .L_397)


	//   ....[0]....
.L_397:
        /* <DEDUP_REMOVED lines=100> */


	//----- nvinfo : EIATTR_MERCURY_ISA_VERSION
	.align		4
.L_398:
        /*0658*/ 	.byte	0x03, 0x5f
        /*065a*/ 	.short	0x0101


	//----- nvinfo : EIATTR_INT_WARP_WIDE_INSTR_OFFSETS
	.align		4
        /*065c*/ 	.byte	0x04, 0x31
        /*065e*/ 	.short	(.L_400 - .L_399)


	//   ....[0]....
.L_399:
        /*0660*/ 	.word	0x000026e0


	//   ....[1]....
        /*0664*/ 	.word	0x00002b30


	//   ....[2]....
        /*0668*/ 	.word	0x00002e90


	//----- nvinfo : EIATTR_COOP_GROUP_MASK_REGIDS
	.align		4
.L_400:
        /*066c*/ 	.byte	0x04, 0x29
        /*066e*/ 	.short	(.L_402 - .L_401)


	//   ....[0]....
.L_401:
        /*0670*/ 	.word	0xffffffff


	//   ....[1]....
        /*0674*/ 	.word	0xffffffff


	//   ....[2]....
        /*0678*/ 	.word	0xffffffff


	//   ....[3]....
        /*067c*/ 	.word	0xffffffff


	//   ....[4]....
        /*0680*/ 	.word	0xffffffff


	//   ....[5]....
        /*0684*/ 	.word	0xffffffff


	//   ....[6]....
        /*0688*/ 	.word	0xffffffff


	//   ....[7]....
        /*068c*/ 	.word	0xffffffff


	//   ....[8]....
        /*0690*/ 	.word	0xffffffff


	//   ....[9]....
        /*0694*/ 	.word	0xffffffff


	//   ....[10]....
        /*0698*/ 	.word	0xffffffff


	//   ....[11]....
        /*069c*/ 	.word	0xffffffff


	//   ....[12]....
        /*06a0*/ 	.word	0xffffffff


	//   ....[13]....
        /*06a4*/ 	.word	0xffffffff


	//   ....[14]....
        /*06a8*/ 	.word	0xffffffff


	//   ....[15]....
        /*06ac*/ 	.word	0xffffffff


	//   ....[16]....
        /*06b0*/ 	.word	0xffffffff


	//   ....[17]....
        /*06b4*/ 	.word	0xffffffff


	//   ....[18]....
        /*06b8*/ 	.word	0xffffffff


	//   ....[19]....
        /*06bc*/ 	.word	0xffffffff


	//   ....[20]....
        /*06c0*/ 	.word	0xffffffff


	//   ....[21]....
        /*06c4*/ 	.word	0xffffffff


	//   ....[22]....
        /*06c8*/ 	.word	0xffffffff


	//   ....[23]....
        /*06cc*/ 	.word	0xffffffff


	//   ....[24]....
        /*06d0*/ 	.word	0xffffffff


	//   ....[25]....
        /*06d4*/ 	.word	0xffffffff


	//   ....[26]....
        /*06d8*/ 	.word	0xffffffff


	//   ....[27]....
        /*06dc*/ 	.word	0xffffffff


	//   ....[28]....
        /*06e0*/ 	.word	0xffffffff


	//   ....[29]....
        /*06e4*/ 	.word	0xffffffff


	//   ....[30]....
        /*06e8*/ 	.word	0xffffffff


	//   ....[31]....
        /*06ec*/ 	.word	0xffffffff


	//   ....[32]....
        /*06f0*/ 	.word	0xffffffff


	//   ....[33]....
        /*06f4*/ 	.word	0xffffffff


	//   ....[34]....
        /*06f8*/ 	.word	0xffffffff


	//   ....[35]....
        /*06fc*/ 	.word	0xffffffff


	//   ....[36]....
        /*0700*/ 	.word	0xffffffff


	//   ....[37]....
        /*0704*/ 	.word	0xffffffff


	//   ....[38]....
        /*0708*/ 	.word	0xffffffff


	//   ....[39]....
        /*070c*/ 	.word	0xffffffff


	//----- nvinfo : EIATTR_COOP_GROUP_INSTR_OFFSETS
	.align		4
.L_402:
        /*0710*/ 	.byte	0x04, 0x28
        /*0712*/ 	.short	(.L_404 - .L_403)


	//   ....[0]....
.L_403:
        /*0714*/ 	.word	0x00004d70


	//   ....[1]....
        /*0718*/ 	.word	0x00004ef0


	//   ....[2]....
        /*071c*/ 	.word	0x00005190


	//   ....[3]....
        /*0720*/ 	.word	0x00005440


	//   ....[4]....
        /*0724*/ 	.word	0x000054f0


	//   ....[5]....
        /*0728*/ 	.word	0x000056a0


	//   ....[6]....
        /*072c*/ 	.word	0x00005850


	//   ....[7]....
        /*0730*/ 	.word	0x000058a0


	//   ....[8]....
        /*0734*/ 	.word	0x0000a3c0


	//   ....[9]....
        /*0738*/ 	.word	0x0000a540


	//   ....[10]....
        /*073c*/ 	.word	0x0000a630


	//   ....[11]....
        /*0740*/ 	.word	0x0000a690


	//   ....[12]....
        /*0744*/ 	.word	0x0000a6c0


	//   ....[13]....
        /*0748*/ 	.word	0x0000a750


	//   ....[14]....
        /*074c*/ 	.word	0x0000ab50


	//   ....[15]....
        /*0750*/ 	.word	0x0000abf0


	//   ....[16]....
        /*0754*/ 	.word	0x000101d0


	//   ....[17]....
        /*0758*/ 	.word	0x000105e0


	//   ....[18]....
        /*075c*/ 	.word	0x00010630


	//   ....[19]....
        /*0760*/ 	.word	0x00010650


	//   ....[20]....
        /*0764*/ 	.word	0x00010670


	//   ....[21]....
        /*0768*/ 	.word	0x00010680


	//   ....[22]....
        /*076c*/ 	.word	0x000106a0


	//   ....[23]....
        /*0770*/ 	.word	0x000106c0


	//   ....[24]....
        /*0774*/ 	.word	0x00016700


	//   ....[25]....
        /*0778*/ 	.word	0x00016ae0


	//   ....[26]....
        /*077c*/ 	.word	0x00016d00


	//   ....[27]....
        /*0780*/ 	.word	0x00016d20


	//   ....[28]....
        /*0784*/ 	.word	0x00016da0


	//   ....[29]....
        /*0788*/ 	.word	0x00016db0


	//   ....[30]....
        /*078c*/ 	.word	0x00016e10


	//   ....[31]....
        /*0790*/ 	.word	0x00016e80


	//   ....[32]....
        /*0794*/ 	.word	0x0001a040


	//   ....[33]....
        /*0798*/ 	.word	0x0001a050


	//   ....[34]....
        /*079c*/ 	.word	0x0001a060


	//   ....[35]....
        /*07a0*/ 	.word	0x0001a090


	//   ....[36]....
        /*07a4*/ 	.word	0x0001a0c0


	//   ....[37]....
        /*07a8*/ 	.word	0x0001a0d0


	//   ....[38]....
        /*07ac*/ 	.word	0x0001a0f0


	//   ....[39]....
        /*07b0*/ 	.word	0x0001a120


	//----- nvinfo : EIATTR_VRC_CTA_INIT_COUNT
	.align		4
.L_404:
        /*07b4*/ 	.byte	0x02, 0x4a
	.zero		1
	.zero		1


	//----- nvinfo : EIATTR_EXIT_INSTR_OFFSETS
	.align		4
        /*07b8*/ 	.byte	0x04, 0x1c
        /*07ba*/ 	.short	(.L_406 - .L_405)


	//   ....[0]....
.L_405:
        /*07bc*/ 	.word	0x000004a0


	//   ....[1]....
        /*07c0*/ 	.word	0x000018e0


	//   ....[2]....
        /*07c4*/ 	.word	0x00001970


	//   ....[3]....
        /*07c8*/ 	.word	0x0001c260


	//   ....[4]....
        /*07cc*/ 	.word	0x0001c350


	//----- nvinfo : EIATTR_CRS_STACK_SIZE
	.align		4
.L_406:
        /*07d0*/ 	.byte	0x04, 0x1e
        /*07d2*/ 	.short	(.L_408 - .L_407)
.L_407:
        /*07d4*/ 	.word	0x00000000


	//----- nvinfo : EIATTR_CBANK_PARAM_SIZE
	.align		4
.L_408:
        /*07d8*/ 	.byte	0x03, 0x19
        /*07da*/ 	.short	0x01d0


	//----- nvinfo : EIATTR_PARAM_CBANK
	.align		4
        /*07dc*/ 	.byte	0x04, 0x0a
        /*07de*/ 	.short	(.L_410 - .L_409)
	.align		4
.L_409:
        /*07e0*/ 	.word	index@(.nv.constant0._ZN5flash16flash_fwd_kernelI23Flash_fwd_kernel_traitsILi128ELi128ELi64ELi4ELb0ELb0EN7cutlass10bfloat16_tE19Flash_kernel_traitsILi128ELi128ELi64ELi4ES3_EELb0ELb0ELb1ELb0ELb0ELb1ELb0ELb0EEEvNS_16Flash_fwd_paramsE)
        /*07e4*/ 	.short	0x0380
        /*07e6*/ 	.short	0x01d0


	//----- nvinfo : EIATTR_SW_WAR
	.align		4
.L_410:
        /*07e8*/ 	.byte	0x04, 0x36
        /*07ea*/ 	.short	(.L_412 - .L_411)
.L_411:
        /*07ec*/ 	.word	0x00000008
.L_412:


//--------------------- .nv.info._ZN5flash16flash_fwd_kernelI23Flash_fwd_kernel_traitsILi128ELi128ELi64ELi4ELb0ELb0EN7cutlass10bfloat16_tE19Flash_kernel_traitsILi128ELi128ELi64ELi4ES3_EELb0ELb0ELb1ELb0ELb0ELb1ELb1ELb0EEEvNS_16Flash_fwd_paramsE --------------------------
	.section	.nv.info._ZN5flash16flash_fwd_kernelI23Flash_fwd_kernel_traitsILi128ELi128ELi64ELi4ELb0ELb0EN7cutlass10bfloat16_tE19Flash_kernel_traitsILi128ELi128ELi64ELi4ES3_EELb0ELb0ELb1ELb0ELb0ELb1ELb1ELb0EEEvNS_16Flash_fwd_paramsE,"",@"SHT_CUDA_INFO"
	.sectionflags	@""
	.align	4


	//----- nvinfo : EIATTR_CUDA_API_VERSION
	.align		4
        /*0000*/ 	.byte	0x04, 0x37
        /*0002*/ 	.short	(.L_414 - .L_413)
.L_413:
        /*0004*/ 	.word	0x00000082


	//----- nvinfo : EIATTR_KPARAM_INFO
	.align		4
.L_414:
        /*0008*/ 	.byte	0x04, 0x17
        /*000a*/ 	.short	(.L_416 - .L_415)
.L_415:
        /*000c*/ 	.word	0x00000000
        /*0010*/ 	.short	0x0000
        /*0012*/ 	.short	0x0000
        /*0014*/ 	.byte	0x00, 0xf0, 0x41, 0x07


	//----- nvinfo : EIATTR_SPARSE_MMA_MASK
	.align		4
.L_416:
        /*0018*/ 	.byte	0x03, 0x50
        /*001a*/ 	.short	0x0000


	//----- nvinfo : EIATTR_MAXREG_COUNT
	.align		4
        /*001c*/ 	.byte	0x03, 0x1b
        /*001e*/ 	.short	0x00ff


	//----- nvinfo : EIATTR_NUM_BARRIERS
	.align		4
        /*0020*/ 	.byte	0x02, 0x4c
        /*0022*/ 	.byte	0x01
	.zero		1


	//----- nvinfo : EIATTR_ANNOTATIONS
	.align		4
        /*0024*/ 	.byte	0x04, 0x55
        /*0026*/ 	.short	(.L_418 - .L_417)


	//   ....[0]....
.L_417:
        /* <DEDUP_REMOVED lines=102> */


	//----- nvinfo : EIATTR_MERCURY_ISA_VERSION
	.align		4
.L_418:
        /*0670*/ 	.byte	0x03, 0x5f
        /*0672*/ 	.short	0x0101


	//----- nvinfo : EIATTR_INT_WARP_WIDE_INSTR_OFFSETS
	.align		4
        /*0674*/ 	.byte	0x04, 0x31
        /*0676*/ 	.short	(.L_420 - .L_419)


	//   ....[0]....
.L_419:
        /*0678*/ 	.word	0x000026f0


	//   ....[1]....
        /*067c*/ 	.word	0x00002b40


	//   ....[2]....
        /*0680*/ 	.word	0x00002eb0


	//----- nvinfo : EIATTR_COOP_GROUP_MASK_REGIDS
	.align		4
.L_420:
        /*0684*/ 	.byte	0x04, 0x29
        /*0686*/ 	.short	(.L_422 - .L_421)


	//   ....[0]....
.L_421:
        /*0688*/ 	.word	0xffffffff


	//   ....[1]....
        /*068c*/ 	.word	0xffffffff


	//   ....[2]....
        /*0690*/ 	.word	0xffffffff


	//   ....[3]....
        /*0694*/ 	.word	0xffffffff


	//   ....[4]....
        /*0698*/ 	.word	0xffffffff


	//   ....[5]....
        /*069c*/ 	.word	0xffffffff


	//   ....[6]....
        /*06a0*/ 	.word	0xffffffff


	//   ....[7]....
        /*06a4*/ 	.word	0xffffffff


	//   ....[8]....
        /*06a8*/ 	.word	0xffffffff


	//   ....[9]....
        /*06ac*/ 	.word	0xffffffff


	//   ....[10]....
        /*06b0*/ 	.word	0xffffffff


	//   ....[11]....
        /*06b4*/ 	.word	0xffffffff


	//   ....[12]....
        /*06b8*/ 	.word	0xffffffff


	//   ....[13]....
        /*06bc*/ 	.word	0xffffffff


	//   ....[14]....
        /*06c0*/ 	.word	0xffffffff


	//   ....[15]....
        /*06c4*/ 	.word	0xffffffff


	//   ....[16]....
        /*06c8*/ 	.word	0xffffffff


	//   ....[17]....
        /*06cc*/ 	.word	0xffffffff


	//   ....[18]....
        /*06d0*/ 	.word	0xffffffff


	//   ....[19]....
        /*06d4*/ 	.word	0xffffffff


	//   ....[20]....
        /*06d8*/ 	.word	0xffffffff


	//   ....[21]....
        /*06dc*/ 	.word	0xffffffff


	//   ....[22]....
        /*06e0*/ 	.word	0xffffffff


	//   ....[23]....
        /*06e4*/ 	.word	0xffffffff


	//   ....[24]....
        /*06e8*/ 	.word	0xffffffff


	//   ....[25]....
        /*06ec*/ 	.word	0xffffffff


	//   ....[26]....
        /*06f0*/ 	.word	0xffffffff


	//   ....[27]....
        /*06f4*/ 	.word	0xffffffff


	//   ....[28]....
        /*06f8*/ 	.word	0xffffffff


	//   ....[29]....
        /*06fc*/ 	.word	0xffffffff


	//   ....[30]....
        /*0700*/ 	.word	0xffffffff


	//   ....[31]....
        /*0704*/ 	.word	0xffffffff


	//   ....[32]....
        /*0708*/ 	.word	0xffffffff


	//   ....[33]....
        /*070c*/ 	.word	0xffffffff


	//   ....[34]....
        /*0710*/ 	.word	0xffffffff


	//   ....[35]....
        /*0714*/ 	.word	0xffffffff


	//   ....[36]....
        /*0718*/ 	.word	0xffffffff


	//   ....[37]....
        /*071c*/ 	.word	0xffffffff


	//   ....[38]....
        /*0720*/ 	.word	0xffffffff


	//   ....[39]....
        /*0724*/ 	.word	0xffffffff


	//----- nvinfo : EIATTR_COOP_GROUP_INSTR_OFFSETS
	.align		4
.L_422:
        /*0728*/ 	.byte	0x04, 0x28
        /*072a*/ 	.short	(.L_424 - .L_423)


	//   ....[0]....
.L_423:
        /*072c*/ 	.word	0x00005510


	//   ....[1]....
        /*0730*/ 	.word	0x000058c0


	//   ....[2]....
        /*0734*/ 	.word	0x000058f0


	//   ....[3]....
        /*0738*/ 	.word	0x00005c80


	//   ....[4]....
        /*073c*/ 	.word	0x00005dd0


	//   ....[5]....
        /*0740*/ 	.word	0x00005fc0


	//   ....[6]....
        /*0744*/ 	.word	0x00005fd0


	//   ....[7]....
        /*0748*/ 	.word	0x00006020


	//   ....[8]....
        /*074c*/ 	.word	0x0000b210


	//   ....[9]....
        /*0750*/ 	.word	0x0000b340


	//   ....[10]....
        /*0754*/ 	.word	0x0000b520


	//   ....[11]....
        /*0758*/ 	.word	0x0000b5b0


	//   ....[12]....
        /*075c*/ 	.word	0x0000b5f0


	//   ....[13]....
        /*0760*/ 	.word	0x0000b760


	//   ....[14]....
        /*0764*/ 	.word	0x0000b780


	//   ....[15]....
        /*0768*/ 	.word	0x0000b7d0


	//   ....[16]....
        /*076c*/ 	.word	0x00011a30


	//   ....[17]....
        /*0770*/ 	.word	0x00011b30


	//   ....[18]....
        /*0774*/ 	.word	0x00011d40


	//   ....[19]....
        /*0778*/ 	.word	0x00011da0


	//   ....[20]....
        /*077c*/ 	.word	0x00011db0


	//   ....[21]....
        /*0780*/ 	.word	0x00011dd0


	//   ....[22]....
        /*0784*/ 	.word	0x00011df0


	//   ....[23]....
        /*0788*/ 	.word	0x00011e10


	//   ....[24]....
        /*078c*/ 	.word	0x00018890


	//   ....[25]....
        /*0790*/ 	.word	0x00018980


	//   ....[26]....
        /*0794*/ 	.word	0x00018a60


	//   ....[27]....
        /*0798*/ 	.word	0x00018b70


	//   ....[28]....
        /*079c*/ 	.word	0x00018c00


	//   ....[29]....
        /*07a0*/ 	.word	0x00018c30


	//   ....[30]....
        /*07a4*/ 	.word	0x00018cf0


	//   ....[31]....
        /*07a8*/ 	.word	0x00018d30


	//   ....[32]....
        /*07ac*/ 	.word	0x0001c5b0


	//   ....[33]....
        /*07b0*/ 	.word	0x0001c5c0


	//   ....[34]....
        /*07b4*/ 	.word	0x0001c5d0


	//   ....[35]....
        /*07b8*/ 	.word	0x0001c600


	//   ....[36]....
        /*07bc*/ 	.word	0x0001c630


	//   ....[37]....
        /*07c0*/ 	.word	0x0001c640


	//   ....[38]....
        /*07c4*/ 	.word	0x0001c660


	//   ....[39]....
        /*07c8*/ 	.word	0x0001c690


	//----- nvinfo : EIATTR_VRC_CTA_INIT_COUNT
	.align		4
.L_424:
        /*07cc*/ 	.byte	0x02, 0x4a
	.zero		1
	.zero		1


	//----- nvinfo : EIATTR_EXIT_INSTR_OFFSETS
	.align		4
        /*07d0*/ 	.byte	0x04, 0x1c
        /*07d2*/ 	.short	(.L_426 - .L_425)


	//   ....[0]....
.L_425:
        /*07d4*/ 	.word	0x000004a0


	//   ....[1]....
        /*07d8*/ 	.word	0x000018e0


	//   ....[2]....
        /*07dc*/ 	.word	0x00001970


	//   ....[3]....
        /*07e0*/ 	.word	0x0001e7d0


	//   ....[4]....
        /*07e4*/ 	.word	0x0001e8c0


	//----- nvinfo : EIATTR_CRS_STACK_SIZE
	.align		4
.L_426:
        /*07e8*/ 	.byte	0x04, 0x1e
        /*07ea*/ 	.short	(.L_428 - .L_427)
.L_427:
        /*07ec*/ 	.word	0x00000000


	//----- nvinfo : EIATTR_CBANK_PARAM_SIZE
	.align		4
.L_428:
        /*07f0*/ 	.byte	0x03, 0x19
        /*07f2*/ 	.short	0x01d0


	//----- nvinfo : EIATTR_PARAM_CBANK
	.align		4
        /*07f4*/ 	.byte	0x04, 0x0a
        /*07f6*/ 	.short	(.L_430 - .L_429)
	.align		4
.L_429:
        /*07f8*/ 	.word	index@(.nv.constant0._ZN5flash16flash_fwd_kernelI23Flash_fwd_kernel_traitsILi128ELi128ELi64ELi4ELb0ELb0EN7cutlass10bfloat16_tE19Flash_kernel_traitsILi128ELi128ELi64ELi4ES3_EELb0ELb0ELb1ELb0ELb0ELb1ELb1ELb0EEEvNS_16Flash_fwd_paramsE)
        /*07fc*/ 	.short	0x0380
        /*07fe*/ 	.short	0x01d0


	//----- nvinfo : EIATTR_SW_WAR
	.align		4
.L_430:
        /*0800*/ 	.byte	0x04, 0x36
        /*0802*/ 	.short	(.L_432 - .L_431)
.L_431:
        /*0804*/ 	.word	0x00000008
.L_432:


//--------------------- .nv.info._ZN5flash16flash_fwd_kernelI23Flash_fwd_kernel_traitsILi128ELi128ELi64ELi4ELb0ELb0EN7cutlass10bfloat16_tE19Flash_kernel_traitsILi128ELi128ELi64ELi4ES3_EELb0ELb0ELb1ELb0ELb0ELb0ELb0ELb0EEEvNS_16Flash_fwd_paramsE --------------------------
	.section	.nv.info._ZN5flash16flash_fwd_kernelI23Flash_fwd_kernel_traitsILi128ELi128ELi64ELi4ELb0ELb0EN7cutlass10bfloat16_tE19Flash_kernel_traitsILi128ELi128ELi64ELi4ES3_EELb0ELb0ELb1ELb0ELb0ELb0ELb0ELb0EEEvNS_16Flash_fwd_paramsE,"",@"SHT_CUDA_INFO"
	.sectionflags	@""
	.align	4


	//----- nvinfo : EIATTR_CUDA_API_VERSION
	.align		4
        /*0000*/ 	.byte	0x04, 0x37
        /*0002*/ 	.short	(.L_434 - .L_433)
.L_433:
        /*0004*/ 	.word	0x00000082


	//----- nvinfo : EIATTR_KPARAM_INFO
	.align		4
.L_434:
        /*0008*/ 	.byte	0x04, 0x17
        /*000a*/ 	.short	(.L_436 - .L_435)
.L_435:
        /*000c*/ 	.word	0x00000000
        /*0010*/ 	.short	0x0000
        /*0012*/ 	.short	0x0000
        /*0014*/ 	.byte	0x00, 0xf0, 0x41, 0x07


	//----- nvinfo : EIATTR_SPARSE_MMA_MASK
	.align		4
.L_436:
        /*0018*/ 	.byte	0x03, 0x50
        /*001a*/ 	.short	0x0000


	//----- nvinfo : EIATTR_MAXREG_COUNT
	.align		4
        /*001c*/ 	.byte	0x03, 0x1b
        /*001e*/ 	.short	0x00ff


	//----- nvinfo : EIATTR_NUM_BARRIERS
	.align		4
        /*0020*/ 	.byte	0x02, 0x4c
        /*0022*/ 	.byte	0x01
	.zero		1


	//----- nvinfo : EIATTR_ANNOTATIONS
	.align		4
        /*0024*/ 	.byte	0x04, 0x55
        /*0026*/ 	.short	(.L_438 - .L_437)


	//   ....[0]....
.L_437:
        /* <DEDUP_REMOVED lines=80> */


	//----- nvinfo : EIATTR_MERCURY_ISA_VERSION
	.align		4
.L_438:
        /*0510*/ 	.byte	0x03, 0x5f
        /*0512*/ 	.short	0x0101


	//----- nvinfo : EIATTR_COOP_GROUP_MASK_REGIDS
	.align		4
        /*0514*/ 	.byte	0x04, 0x29
        /*0516*/ 	.short	(.L_440 - .L_439)


	//   ....[0]....
.L_439:
        /*0518*/ 	.word	0xffffffff


	//   ....[1]....
        /*051c*/ 	.word	0xffffffff


	//   ....[2]....
        /*0520*/ 	.word	0xffffffff


	//   ....[3]....
        /*0524*/ 	.word	0xffffffff


	//   ....[4]....
        /*0528*/ 	.word	0xffffffff


	//   ....[5]....
        /*052c*/ 	.word	0xffffffff


	//   ....[6]....
        /*0530*/ 	.word	0xffffffff


	//   ....[7]....
        /*0534*/ 	.word	0xffffffff


	//   ....[8]....
        /*0538*/ 	.word	0xffffffff


	//   ....[9]....
        /*053c*/ 	.word	0xffffffff


	//   ....[10]....
        /*0540*/ 	.word	0xffffffff


	//   ....[11]....
        /*0544*/ 	.word	0xffffffff


	//   ....[12]....
        /*0548*/ 	.word	0xffffffff


	//   ....[13]....
        /*054c*/ 	.word	0xffffffff


	//   ....[14]....
        /*0550*/ 	.word	0xffffffff


	//   ....[15]....
        /*0554*/ 	.word	0xffffffff


	//   ....[16]....
        /*0558*/ 	.word	0xffffffff


	//   ....[17]....
        /*055c*/ 	.word	0xffffffff


	//   ....[18]....
        /*0560*/ 	.word	0xffffffff


	//   ....[19]....
        /*0564*/ 	.word	0xffffffff


	//   ....[20]....
        /*0568*/ 	.word	0xffffffff


	//   ....[21]....
        /*056c*/ 	.word	0xffffffff


	//   ....[22]....
        /*0570*/ 	.word	0xffffffff


	//   ....[23]....
        /*0574*/ 	.word	0xffffffff


	//   ....[24]....
        /*0578*/ 	.word	0xffffffff


	//   ....[25]....
        /*057c*/ 	.word	0xffffffff


	//   ....[26]....
        /*0580*/ 	.word	0xffffffff


	//   ....[27]....
        /*0584*/ 	.word	0xffffffff


	//   ....[28]....
        /*0588*/ 	.word	0xffffffff


	//   ....[29]....
        /*058c*/ 	.word	0xffffffff


	//   ....[30]....
        /*0590*/ 	.word	0xffffffff


	//   ....[31]....
        /*0594*/ 	.word	0xffffffff


	//   ....[32]....
        /*0598*/ 	.word	0xffffffff


	//   ....[33]....
        /*059c*/ 	.word	0xffffffff


	//   ....[34]....
        /*05a0*/ 	.word	0xffffffff


	//   ....[35]....
        /*05a4*/ 	.word	0xffffffff


	//   ....[36]....
        /*05a8*/ 	.word	0xffffffff


	//   ....[37]....
        /*05ac*/ 	.word	0xffffffff


	//   ....[38]....
        /*05b0*/ 	.word	0xffffffff


	//   ....[39]....
        /*05b4*/ 	.word	0xffffffff


	//----- nvinfo : EIATTR_COOP_GROUP_INSTR_OFFSETS
	.align		4
.L_440:
        /*05b8*/ 	.byte	0x04, 0x28
        /*05ba*/ 	.short	(.L_442 - .L_441)


	//   ....[0]....
.L_441:
        /*05bc*/ 	.word	0x00005cc0


	//   ....[1]....
        /*05c0*/ 	.word	0x00005e80


	//   ....[2]....
        /*05c4*/ 	.word	0x00006110


	//   ....[3]....
        /*05c8*/ 	.word	0x00006360


	//   ....[4]....
        /*05cc*/ 	.word	0x00006430


	//   ....[5]....
        /*05d0*/ 	.word	0x00006640


	//   ....[6]....
        /*05d4*/ 	.word	0x000067b0


	//   ....[7]....
        /*05d8*/ 	.word	0x00006820


	//   ....[8]....
        /*05dc*/ 	.word	0x0000afa0


	//   ....[9]....
        /*05e0*/ 	.word	0x0000b100


	//   ....[10]....
        /*05e4*/ 	.word	0x0000b130


	//   ....[11]....
        /*05e8*/ 	.word	0x0000b280


	//   ....[12]....
        /*05ec*/ 	.word	0x0000b290


	//   ....[13]....
        /*05f0*/ 	.word	0x0000b350


	//   ....[14]....
        /*05f4*/ 	.word	0x0000b390


	//   ....[15]....
        /*05f8*/ 	.word	0x0000b460


	//   ....[16]....
        /*05fc*/ 	.word	0x00010e20


	//   ....[17]....
        /*0600*/ 	.word	0x00011010


	//   ....[18]....
        /*0604*/ 	.word	0x00011030


	//   ....[19]....
        /*0608*/ 	.word	0x00011120


	//   ....[20]....
        /*060c*/ 	.word	0x000111d0


	//   ....[21]....
        /*0610*/ 	.word	0x000112a0


	//   ....[22]....
        /*0614*/ 	.word	0x00011440


	//   ....[23]....
        /*0618*/ 	.word	0x000114b0


	//   ....[24]....
        /*061c*/ 	.word	0x00017320


	//   ....[25]....
        /*0620*/ 	.word	0x00017650


	//   ....[26]....
        /*0624*/ 	.word	0x00017730


	//   ....[27]....
        /*0628*/ 	.word	0x00017770


	//   ....[28]....
        /*062c*/ 	.word	0x00017860


	//   ....[29]....
        /*0630*/ 	.word	0x00017a30


	//   ....[30]....
        /*0634*/ 	.word	0x00017a60


	//   ....[31]....
        /*0638*/ 	.word	0x00017b30


	//   ....[32]....
        /*063c*/ 	.word	0x0001a5a0


	//   ....[33]....
        /*0640*/ 	.word	0x0001a5b0


	//   ....[34]....
        /*0644*/ 	.word	0x0001a5c0


	//   ....[35]....
        /*0648*/ 	.word	0x0001a5f0


	//   ....[36]....
        /*064c*/ 	.word	0x0001a610


	//   ....[37]....
        /*0650*/ 	.word	0x0001a620


	//   ....[38]....
        /*0654*/ 	.word	0x0001a640


	//   ....[39]....
        /*0658*/ 	.word	0x0001a670


	//----- nvinfo : EIATTR_VRC_CTA_INIT_COUNT
	.align		4
.L_442:
        /*065c*/ 	.byte	0x02, 0x4a
	.zero		1
	.zero		1


	//----- nvinfo : EIATTR_EXIT_INSTR_OFFSETS
	.align		4
        /*0660*/ 	.byte	0x04, 0x1c
        /*0662*/ 	.short	(.L_444 - .L_443)


	//   ....[0]....
.L_443:
        /*0664*/ 	.word	0x000004a0


	//   ....[1]....
        /*0668*/ 	.word	0x00001a00


	//   ....[2]....
        /*066c*/ 	.word	0x00001a90


	//   ....[3]....
        /*0670*/ 	.word	0x0001c900


	//   ....[4]....
        /*0674*/ 	.word	0x0001ca20


	//   ....[5]....
        /*0678*/ 	.word	0x0001ca40


	//----- nvinfo : EIATTR_CRS_STACK_SIZE
	.align		4
.L_444:
        /*067c*/ 	.byte	0x04, 0x1e
        /*067e*/ 	.short	(.L_446 - .L_445)
.L_445:
        /*0680*/ 	.word	0x00000000


	//----- nvinfo : EIATTR_CBANK_PARAM_SIZE
	.align		4
.L_446:
        /*0684*/ 	.byte	0x03, 0x19
        /*0686*/ 	.short	0x01d0


	//----- nvinfo : EIATTR_PARAM_CBANK
	.align		4
        /*0688*/ 	.byte	0x04, 0x0a
        /*068a*/ 	.short	(.L_448 - .L_447)
	.align		4
.L_447:
        /*068c*/ 	.word	index@(.nv.constant0._ZN5flash16flash_fwd_kernelI23Flash_fwd_kernel_traitsILi128ELi128ELi64ELi4ELb0ELb0EN7cutlass10bfloat16_tE19Flash_kernel_traitsILi128ELi128ELi64ELi4ES3_EELb0ELb0ELb1ELb0ELb0ELb0ELb0ELb0EEEvNS_16Flash_fwd_paramsE)
        /*0690*/ 	.short	0x0380
        /*0692*/ 	.short	0x01d0


	//----- nvinfo : EIATTR_SW_WAR
	.align		4
.L_448:
        /*0694*/ 	.byte	0x04, 0x36
        /*0696*/ 	.short	(.L_450 - .L_449)
.L_449:
        /*0698*/ 	.word	0x00000008
.L_450:


//--------------------- .nv.info._ZN5flash16flash_fwd_kernelI23Flash_fwd_kernel_traitsILi128ELi128ELi64ELi4ELb0ELb0EN7cutlass10bfloat16_tE19Flash_kernel_traitsILi128ELi128ELi64ELi4ES3_EELb0ELb0ELb1ELb0ELb0ELb0ELb1ELb0EEEvNS_16Flash_fwd_paramsE --------------------------
	.section	.nv.info._ZN5flash16flash_fwd_kernelI23Flash_fwd_kernel_traitsILi128ELi128ELi64ELi4ELb0ELb0EN7cutlass10bfloat16_tE19Flash_kernel_traitsILi128ELi128ELi64ELi4ES3_EELb0ELb0ELb1ELb0ELb0ELb0ELb1ELb0EEEvNS_16Flash_fwd_paramsE,"",@"SHT_CUDA_INFO"
	.sectionflags	@""
	.align	4


	//----- nvinfo : EIATTR_CUDA_API_VERSION
	.align		4
        /*0000*/ 	.byte	0x04, 0x37
        /*0002*/ 	.short	(.L_452 - .L_451)
.L_451:
        /*0004*/ 	.word	0x00000082


	//----- nvinfo : EIATTR_KPARAM_INFO
	.align		4
.L_452:
        /*0008*/ 	.byte	0x04, 0x17
        /*000a*/ 	.short	(.L_454 - .L_453)
.L_453:
        /*000c*/ 	.word	0x00000000
        /*0010*/ 	.short	0x0000
        /*0012*/ 	.short	0x0000
        /*0014*/ 	.byte	0x00, 0xf0, 0x41, 0x07


	//----- nvinfo : EIATTR_SPARSE_MMA_MASK
	.align		4
.L_454:
        /*0018*/ 	.byte	0x03, 0x50
        /*001a*/ 	.short	0x0000


	//----- nvinfo : EIATTR_MAXREG_COUNT
	.align		4
        /*001c*/ 	.byte	0x03, 0x1b
        /*001e*/ 	.short	0x00ff


	//----- nvinfo : EIATTR_NUM_BARRIERS
	.align		4
        /*0020*/ 	.byte	0x02, 0x4c
        /*0022*/ 	.byte	0x01
	.zero		1


	//----- nvinfo : EIATTR_ANNOTATIONS
	.align		4
        /*0024*/ 	.byte	0x04, 0x55
        /*0026*/ 	.short	(.L_456 - .L_455)


	//   ....[0]....
.L_455:
        /* <DEDUP_REMOVED lines=89> */


	//----- nvinfo : EIATTR_MERCURY_ISA_VERSION
	.align		4
.L_456:
        /*05a8*/ 	.byte	0x03, 0x5f
        /*05aa*/ 	.short	0x0101


	//----- nvinfo : EIATTR_COOP_GROUP_MASK_REGIDS
	.align		4
        /*05ac*/ 	.byte	0x04, 0x29
        /*05ae*/ 	.short	(.L_458 - .L_457)


	//   ....[0]....
.L_457:
        /*05b0*/ 	.word	0xffffffff


	//   ....[1]....
        /*05b4*/ 	.word	0xffffffff


	//   ....[2]....
        /*05b8*/ 	.word	0xffffffff


	//   ....[3]....
        /*05bc*/ 	.word	0xffffffff


	//   ....[4]....
        /*05c0*/ 	.word	0xffffffff


	//   ....[5]....
        /*05c4*/ 	.word	0xffffffff


	//   ....[6]....
        /*05c8*/ 	.word	0xffffffff


	//   ....[7]....
        /*05cc*/ 	.word	0xffffffff


	//   ....[8]....
        /*05d0*/ 	.word	0xffffffff


	//   ....[9]....
        /*05d4*/ 	.word	0xffffffff


	//   ....[10]....
        /*05d8*/ 	.word	0xffffffff


	//   ....[11]....
        /*05dc*/ 	.word	0xffffffff


	//   ....[12]....
        /*05e0*/ 	.word	0xffffffff


	//   ....[13]....
        /*05e4*/ 	.word	0xffffffff


	//   ....[14]....
        /*05e8*/ 	.word	0xffffffff


	//   ....[15]....
        /*05ec*/ 	.word	0xffffffff


	//   ....[16]....
        /*05f0*/ 	.word	0xffffffff


	//   ....[17]....
        /*05f4*/ 	.word	0xffffffff


	//   ....[18]....
        /*05f8*/ 	.word	0xffffffff


	//   ....[19]....
        /*05fc*/ 	.word	0xffffffff


	//   ....[20]....
        /*0600*/ 	.word	0xffffffff


	//   ....[21]....
        /*0604*/ 	.word	0xffffffff


	//   ....[22]....
        /*0608*/ 	.word	0xffffffff


	//   ....[23]....
        /*060c*/ 	.word	0xffffffff


	//   ....[24]....
        /*0610*/ 	.word	0xffffffff


	//   ....[25]....
        /*0614*/ 	.word	0xffffffff


	//   ....[26]....
        /*0618*/ 	.word	0xffffffff


	//   ....[27]....
        /*061c*/ 	.word	0xffffffff


	//   ....[28]....
        /*0620*/ 	.word	0xffffffff


	//   ....[29]....
        /*0624*/ 	.word	0xffffffff


	//   ....[30]....
        /*0628*/ 	.word	0xffffffff


	//   ....[31]....
        /*062c*/ 	.word	0xffffffff


	//   ....[32]....
        /*0630*/ 	.word	0xffffffff


	//   ....[33]....
        /*0634*/ 	.word	0xffffffff


	//   ....[34]....
        /*0638*/ 	.word	0xffffffff


	//   ....[35]....
        /*063c*/ 	.word	0xffffffff


	//   ....[36]....
        /*0640*/ 	.word	0xffffffff


	//   ....[37]....
        /*0644*/ 	.word	0xffffffff


	//   ....[38]....
        /*0648*/ 	.word	0xffffffff


	//   ....[39]....
        /*064c*/ 	.word	0xffffffff


	//----- nvinfo : EIATTR_COOP_GROUP_INSTR_OFFSETS
	.align		4
.L_458:
        /*0650*/ 	.byte	0x04, 0x28
        /*0652*/ 	.short	(.L_460 - .L_459)


	//   ....[0]....
.L_459:
        /*0654*/ 	.word	0x000063a0


	//   ....[1]....
        /*0658*/ 	.word	0x000067f0


	//   ....[2]....
        /*065c*/ 	.word	0x00006890


	//   ....[3]....
        /*0660*/ 	.word	0x00006c20


	//   ....[4]....
        /*0664*/ 	.word	0x00006c50


	//   ....[5]....
        /*0668*/ 	.word	0x00006ea0


	//   ....[6]....
        /*066c*/ 	.word	0x00006f90


	//   ....[7]....
        /*0670*/ 	.word	0x00007000


	//   ....[8]....
        /*0674*/ 	.word	0x0000c0c0


	//   ....[9]....
        /*0678*/ 	.word	0x0000c2b0


	//   ....[10]....
        /*067c*/ 	.word	0x0000c3a0


	//   ....[11]....
        /*0680*/ 	.word	0x0000c400


	//   ....[12]....
        /*0684*/ 	.word	0x0000c410


	//   ....[13]....
        /*0688*/ 	.word	0x0000c480


	//   ....[14]....
        /*068c*/ 	.word	0x0000c4b0


	//   ....[15]....
        /*0690*/ 	.word	0x0000c600


	//   ....[16]....
        /*0694*/ 	.word	0x00012440


	//   ....[17]....
        /*0698*/ 	.word	0x00012610


	//   ....[18]....
        /*069c*/ 	.word	0x00012710


	//   ....[19]....
        /*06a0*/ 	.word	0x000127d0


	//   ....[20]....
        /*06a4*/ 	.word	0x000128a0


	//   ....[21]....
        /*06a8*/ 	.word	0x00012920


	//   ....[22]....
        /*06ac*/ 	.word	0x00012950


	//   ....[23]....
        /*06b0*/ 	.word	0x00012a40


	//   ....[24]....
        /*06b4*/ 	.word	0x000190c0


	//   ....[25]....
        /*06b8*/ 	.word	0x00019390


	//   ....[26]....
        /*06bc*/ 	.word	0x000193f0


	//   ....[27]....
        /*06c0*/ 	.word	0x00019490


	//   ....[28]....
        /*06c4*/ 	.word	0x00019550


	//   ....[29]....
        /*06c8*/ 	.word	0x00019690


	//   ....[30]....
        /*06cc*/ 	.word	0x000196e0


	//   ....[31]....
        /*06d0*/ 	.word	0x00019780


	//   ....[32]....
        /*06d4*/ 	.word	0x0001c2b0


	//   ....[33]....
        /*06d8*/ 	.word	0x0001c2c0


	//   ....[34]....
        /*06dc*/ 	.word	0x0001c2d0


	//   ....[35]....
        /*06e0*/ 	.word	0x0001c300


	//   ....[36]....
        /*06e4*/ 	.word	0x0001c320


	//   ....[37]....
        /*06e8*/ 	.word	0x0001c330


	//   ....[38]....
        /*06ec*/ 	.word	0x0001c350


	//   ....[39]....
        /*06f0*/ 	.word	0x0001c380


	//----- nvinfo : EIATTR_VRC_CTA_INIT_COUNT
	.align		4
.L_460:
        /*06f4*/ 	.byte	0x02, 0x4a
	.zero		1
	.zero		1


	//----- nvinfo : EIATTR_EXIT_INSTR_OFFSETS
	.align		4
        /*06f8*/ 	.byte	0x04, 0x1c
        /*06fa*/ 	.short	(.L_462 - .L_461)


	//   ....[0]....
.L_461:
        /*06fc*/ 	.word	0x000004a0


	//   ....[1]....
        /*0700*/ 	.word	0x00001a00


	//   ....[2]....
        /*0704*/ 	.word	0x00001a90


	//   ....[3]....
        /*0708*/ 	.word	0x0001e610


	//   ....[4]....
        /*070c*/ 	.word	0x0001e730


	//   ....[5]....
        /*0710*/ 	.word	0x0001e750


	//----- nvinfo : EIATTR_CRS_STACK_SIZE
	.align		4
.L_462:
        /*0714*/ 	.byte	0x04, 0x1e
        /*0716*/ 	.short	(.L_464 - .L_463)
.L_463:
        /*0718*/ 	.word	0x00000000


	//----- nvinfo : EIATTR_CBANK_PARAM_SIZE
	.align		4
.L_464:
        /*071c*/ 	.byte	0x03, 0x19
        /*071e*/ 	.short	0x01d0


	//----- nvinfo : EIATTR_PARAM_CBANK
	.align		4
        /*0720*/ 	.byte	0x04, 0x0a
        /*0722*/ 	.short	(.L_466 - .L_465)
	.align		4
.L_465:
        /*0724*/ 	.word	index@(.nv.constant0._ZN5flash16flash_fwd_kernelI23Flash_fwd_kernel_traitsILi128ELi128ELi64ELi4ELb0ELb0EN7cutlass10bfloat16_tE19Flash_kernel_traitsILi128ELi128ELi64ELi4ES3_EELb0ELb0ELb1ELb0ELb0ELb0ELb1ELb0EEEvNS_16Flash_fwd_paramsE)
        /*0728*/ 	.short	0x0380
        /*072a*/ 	.short	0x01d0


	//----- nvinfo : EIATTR_SW_WAR
	.align		4
.L_466:
        /*072c*/ 	.byte	0x04, 0x36
        /*072e*/ 	.short	(.L_468 - .L_467)
.L_467:
        /*0730*/ 	.word	0x00000008
.L_468:


//--------------------- .nv.info._ZN5flash16flash_fwd_kernelI23Flash_fwd_kernel_traitsILi128ELi128ELi64ELi4ELb0ELb0EN7cutlass10bfloat16_tE19Flash_kernel_traitsILi128ELi128ELi64ELi4ES3_EELb0ELb0ELb1ELb1ELb0ELb0ELb0ELb0EEEvNS_16Flash_fwd_paramsE --------------------------
	.section	.nv.info._ZN5flash16flash_fwd_kernelI23Flash_fwd_kernel_traitsILi128ELi128ELi64ELi4ELb0ELb0EN7cutlass10bfloat16_tE19Flash_kernel_traitsILi128ELi128ELi64ELi4ES3_EELb0ELb0ELb1ELb1ELb0ELb0ELb0ELb0EEEvNS_16Flash_fwd_paramsE,"",@"SHT_CUDA_INFO"
	.sectionflags	@""
	.align	4


	//----- nvinfo : EIATTR_CUDA_API_VERSION
	.align		4
        /*0000*/ 	.byte	0x04, 0x37
        /*0002*/ 	.short	(.L_470 - .L_469)
.L_469:
        /*0004*/ 	.word	0x00000082


	//----- nvinfo : EIATTR_KPARAM_INFO
	.align		4
.L_470:
        /*0008*/ 	.byte	0x04, 0x17
        /*000a*/ 	.short	(.L_472 - .L_471)
.L_471:
        /*000c*/ 	.word	0x00000000
        /*0010*/ 	.short	0x0000
        /*0012*/ 	.short	0x0000
        /*0014*/ 	.byte	0x00, 0xf0, 0x41, 0x07


	//----- nvinfo : EIATTR_SPARSE_MMA_MASK
	.align		4
.L_472:
        /*0018*/ 	.byte	0x03, 0x50
        /*001a*/ 	.short	0x0000


	//----- nvinfo : EIATTR_MAXREG_COUNT
	.align		4
        /*001c*/ 	.byte	0x03, 0x1b
        /*001e*/ 	.short	0x00ff


	//----- nvinfo : EIATTR_NUM_BARRIERS
	.align		4
        /*0020*/ 	.byte	0x02, 0x4c
        /*0022*/ 	.byte	0x01
	.zero		1


	//----- nvinfo : EIATTR_ANNOTATIONS
	.align		4
        /*0024*/ 	.byte	0x04, 0x55
        /*0026*/ 	.short	(.L_474 - .L_473)


	//   ....[0]....
.L_473:
        /* <DEDUP_REMOVED lines=87> */


	//----- nvinfo : EIATTR_MERCURY_ISA_VERSION
	.align		4
.L_474:
        /*0588*/ 	.byte	0x03, 0x5f
        /*058a*/ 	.short	0x0101


	//----- nvinfo : EIATTR_COOP_GROUP_MASK_REGIDS
	.align		4
        /*058c*/ 	.byte	0x04, 0x29
        /*058e*/ 	.short	(.L_476 - .L_475)


	//   ....[0]....
.L_475:
        /*0590*/ 	.word	0xffffffff


	//   ....[1]....
        /*0594*/ 	.word	0xffffffff


	//   ....[2]....
        /*0598*/ 	.word	0xffffffff


	//   ....[3]....
        /*059c*/ 	.word	0xffffffff


	//   ....[4]....
        /*05a0*/ 	.word	0xffffffff


	//   ....[5]....
        /*05a4*/ 	.word	0xffffffff


	//   ....[6]....
        /*05a8*/ 	.word	0xffffffff


	//   ....[7]....
        /*05ac*/ 	.word	0xffffffff


	//   ....[8]....
        /*05b0*/ 	.word	0xffffffff


	//   ....[9]....
        /*05b4*/ 	.word	0xffffffff


	//   ....[10]....
        /*05b8*/ 	.word	0xffffffff


	//   ....[11]....
        /*05bc*/ 	.word	0xffffffff


	//   ....[12]....
        /*05c0*/ 	.word	0xffffffff


	//   ....[13]....
        /*05c4*/ 	.word	0xffffffff


	//   ....[14]....
        /*05c8*/ 	.word	0xffffffff


	//   ....[15]....
        /*05cc*/ 	.word	0xffffffff


	//   ....[16]....
        /*05d0*/ 	.word	0xffffffff


	//   ....[17]....
        /*05d4*/ 	.word	0xffffffff


	//   ....[18]....
        /*05d8*/ 	.word	0xffffffff


	//   ....[19]....
        /*05dc*/ 	.word	0xffffffff


	//   ....[20]....
        /*05e0*/ 	.word	0xffffffff


	//   ....[21]....
        /*05e4*/ 	.word	0xffffffff


	//   ....[22]....
        /*05e8*/ 	.word	0xffffffff


	//   ....[23]....
        /*05ec*/ 	.word	0xffffffff


	//   ....[24]....
        /*05f0*/ 	.word	0xffffffff


	//   ....[25]....
        /*05f4*/ 	.word	0xffffffff


	//   ....[26]....
        /*05f8*/ 	.word	0xffffffff


	//   ....[27]....
        /*05fc*/ 	.word	0xffffffff


	//   ....[28]....
        /*0600*/ 	.word	0xffffffff


	//   ....[29]....
        /*0604*/ 	.word	0xffffffff


	//   ....[30]....
        /*0608*/ 	.word	0xffffffff


	//   ....[31]....
        /*060c*/ 	.word	0xffffffff


	//   ....[32]....
        /*0610*/ 	.word	0xffffffff


	//   ....[33]....
        /*0614*/ 	.word	0xffffffff


	//   ....[34]....
        /*0618*/ 	.word	0xffffffff


	//   ....[35]....
        /*061c*/ 	.word	0xffffffff


	//   ....[36]....
        /*0620*/ 	.word	0xffffffff


	//   ....[37]....
        /*0624*/ 	.word	0xffffffff


	//   ....[38]....
        /*0628*/ 	.word	0xffffffff


	//   ....[39]....
        /*062c*/ 	.word	0xffffffff


	//----- nvinfo : EIATTR_COOP_GROUP_INSTR_OFFSETS
	.align		4
.L_476:
        /*0630*/ 	.byte	0x04, 0x28
        /*0632*/ 	.short	(.L_478 - .L_477)


	//   ....[0]....
.L_477:
        /*0634*/ 	.word	0x00007230


	//   ....[1]....
        /*0638*/ 	.word	0x000074c0


	//   ....[2]....
        /*063c*/ 	.word	0x00007590


	//   ....[3]....
        /*0640*/ 	.word	0x00007700


	//   ....[4]....
        /*0644*/ 	.word	0x000079a0


	//   ....[5]....
        /*0648*/ 	.word	0x00007c30


	//   ....[6]....
        /*064c*/ 	.word	0x00007cb0


	//   ....[7]....
        /*0650*/ 	.word	0x00007d70


	//   ....[8]....
        /*0654*/ 	.word	0x0000d8c0


	//   ....[9]....
        /*0658*/ 	.word	0x0000d970


	//   ....[10]....
        /*065c*/ 	.word	0x0000d9e0


	//   ....[11]....
        /*0660*/ 	.word	0x0000da80


	//   ....[12]....
        /*0664*/ 	.word	0x0000dab0


	//   ....[13]....
        /*0668*/ 	.word	0x0000dbf0


	//   ....[14]....
        /*066c*/ 	.word	0x0000dc70


	//   ....[15]....
        /*0670*/ 	.word	0x0000dd50


	//   ....[16]....
        /*0674*/ 	.word	0x00015a30


	//   ....[17]....
        /*0678*/ 	.word	0x00015d00


	//   ....[18]....
        /*067c*/ 	.word	0x00015e20


	//   ....[19]....
        /*0680*/ 	.word	0x00015e40


	//   ....[20]....
        /*0684*/ 	.word	0x00015ed0


	//   ....[21]....
        /*0688*/ 	.word	0x00015f10


	//   ....[22]....
        /*068c*/ 	.word	0x00015f80


	//   ....[23]....
        /*0690*/ 	.word	0x00015f90


	//   ....[24]....
        /*0694*/ 	.word	0x0001d2b0


	//   ....[25]....
        /*0698*/ 	.word	0x0001d3f0


	//   ....[26]....
        /*069c*/ 	.word	0x0001d420


	//   ....[27]....
        /*06a0*/ 	.word	0x0001d550


	//   ....[28]....
        /*06a4*/ 	.word	0x0001d7b0


	//   ....[29]....
        /*06a8*/ 	.word	0x0001d7e0


	//   ....[30]....
        /*06ac*/ 	.word	0x0001d880


	//   ....[31]....
        /*06b0*/ 	.word	0x0001d890


	//   ....[32]....
        /*06b4*/ 	.word	0x00020670


	//   ....[33]....
        /*06b8*/ 	.word	0x00020680


	//   ....[34]....
        /*06bc*/ 	.word	0x00020690


	//   ....[35]....
        /*06c0*/ 	.word	0x000206c0


	//   ....[36]....
        /*06c4*/ 	.word	0x000206e0


	//   ....[37]....
        /*06c8*/ 	.word	0x000206f0


	//   ....[38]....
        /*06cc*/ 	.word	0x00020710


	//   ....[39]....
        /*06d0*/ 	.word	0x00020740


	//----- nvinfo : EIATTR_VRC_CTA_INIT_COUNT
	.align		4
.L_478:
        /*06d4*/ 	.byte	0x02, 0x4a
	.zero		1
	.zero		1


	//----- nvinfo : EIATTR_EXIT_INSTR_OFFSETS
	.align		4
        /*06d8*/ 	.byte	0x04, 0x1c
        /*06da*/ 	.short	(.L_480 - .L_479)


	//   ....[0]....
.L_479:
        /*06dc*/ 	.word	0x000004a0


	//   ....[1]....
        /*06e0*/ 	.word	0x00001a00


	//   ....[2]....
        /*06e4*/ 	.word	0x00001a90


	//   ....[3]....
        /*06e8*/ 	.word	0x000229d0


	//   ....[4]....
        /*06ec*/ 	.word	0x00022af0


	//   ....[5]....
        /*06f0*/ 	.word	0x00022b10


	//----- nvinfo : EIATTR_CRS_STACK_SIZE
	.align		4
.L_480:
        /*06f4*/ 	.byte	0x04, 0x1e
        /*06f6*/ 	.short	(.L_482 - .L_481)
.L_481:
        /*06f8*/ 	.word	0x00000000


	//----- nvinfo : EIATTR_CBANK_PARAM_SIZE
	.align		4
.L_482:
        /*06fc*/ 	.byte	0x03, 0x19
        /*06fe*/ 	.short	0x01d0


	//----- nvinfo : EIATTR_PARAM_CBANK
	.align		4
        /*0700*/ 	.byte	0x04, 0x0a
        /*0702*/ 	.short	(.L_484 - .L_483)
	.align		4
.L_483:
        /*0704*/ 	.word	index@(.nv.constant0._ZN5flash16flash_fwd_kernelI23Flash_fwd_kernel_traitsILi128ELi128ELi64ELi4ELb0ELb0EN7cutlass10bfloat16_tE19Flash_kernel_traitsILi128ELi128ELi64ELi4ES3_EELb0ELb0ELb1ELb1ELb0ELb0ELb0ELb0EEEvNS_16Flash_fwd_paramsE)
        /*0708*/ 	.short	0x0380
        /*070a*/ 	.short	0x01d0


	//----- nvinfo : EIATTR_SW_WAR
	.align		4
.L_484:
        /*070c*/ 	.byte	0x04, 0x36
        /*070e*/ 	.short	(.L_486 - .L_485)
.L_485:
        /*0710*/ 	.word	0x00000008
.L_486:


//--------------------- .nv.info._ZN5flash16flash_fwd_kernelI23Flash_fwd_kernel_traitsILi128ELi128ELi64ELi4ELb0ELb0EN7cutlass10bfloat16_tE19Flash_kernel_traitsILi128ELi128ELi64ELi4ES3_EELb0ELb0ELb1ELb1ELb0ELb0ELb1ELb0EEEvNS_16Flash_fwd_paramsE --------------------------
	.section	.nv.info._ZN5flash16flash_fwd_kernelI23Flash_fwd_kernel_traitsILi128ELi128ELi64ELi4ELb0ELb0EN7cutlass10bfloat16_tE19Flash_kernel_traitsILi128ELi128ELi64ELi4ES3_EELb0ELb0ELb1ELb1ELb0ELb0ELb1ELb0EEEvNS_16Flash_fwd_paramsE,"",@"SHT_CUDA_INFO"
	.sectionflags	@""
	.align	4


	//----- nvinfo : EIATTR_CUDA_API_VERSION
	.align		4
        /*0000*/ 	.byte	0x04, 0x37
        /*0002*/ 	.short	(.L_488 - .L_487)
.L_487:
        /*0004*/ 	.word	0x00000082


	//----- nvinfo : EIATTR_KPARAM_INFO
	.align		4
.L_488:
        /*0008*/ 	.byte	0x04, 0x17
        /*000a*/ 	.short	(.L_490 - .L_489)
.L_489:
        /*000c*/ 	.word	0x00000000
        /*0010*/ 	.short	0x0000
        /*0012*/ 	.short	0x0000
        /*0014*/ 	.byte	0x00, 0xf0, 0x41, 0x07


	//----- nvinfo : EIATTR_SPARSE_MMA_MASK
	.align		4
.L_490:
        /*0018*/ 	.byte	0x03, 0x50
        /*001a*/ 	.short	0x0000


	//----- nvinfo : EIATTR_MAXREG_COUNT
	.align		4
        /*001c*/ 	.byte	0x03, 0x1b
        /*001e*/ 	.short	0x00ff


	//----- nvinfo : EIATTR_NUM_BARRIERS
	.align		4
        /*0020*/ 	.byte	0x02, 0x4c
        /*0022*/ 	.byte	0x01
	.zero		1


	//----- nvinfo : EIATTR_ANNOTATIONS
	.align		4
        /*0024*/ 	.byte	0x04, 0x55
        /*0026*/ 	.short	(.L_492 - .L_491)


	//   ....[0]....
.L_491:
        /* <DEDUP_REMOVED lines=102> */


	//----- nvinfo : EIATTR_MERCURY_ISA_VERSION
	.align		4
.L_492:
        /*0670*/ 	.byte	0x03, 0x5f
        /*0672*/ 	.short	0x0101


	//----- nvinfo : EIATTR_COOP_GROUP_MASK_REGIDS
	.align		4
        /*0674*/ 	.byte	0x04, 0x29
        /*0676*/ 	.short	(.L_494 - .L_493)


	//   ....[0]....
.L_493:
        /*0678*/ 	.word	0xffffffff


	//   ....[1]....
        /*067c*/ 	.word	0xffffffff


	//   ....[2]....
        /*0680*/ 	.word	0xffffffff


	//   ....[3]....
        /*0684*/ 	.word	0xffffffff


	//   ....[4]....
        /*0688*/ 	.word	0xffffffff


	//   ....[5]....
        /*068c*/ 	.word	0xffffffff


	//   ....[6]....
        /*0690*/ 	.word	0xffffffff


	//   ....[7]....
        /*0694*/ 	.word	0xffffffff


	//   ....[8]....
        /*0698*/ 	.word	0xffffffff


	//   ....[9]....
        /*069c*/ 	.word	0xffffffff


	//   ....[10]....
        /*06a0*/ 	.word	0xffffffff


	//   ....[11]....
        /*06a4*/ 	.word	0xffffffff


	//   ....[12]....
        /*06a8*/ 	.word	0xffffffff


	//   ....[13]....
        /*06ac*/ 	.word	0xffffffff


	//   ....[14]....
        /*06b0*/ 	.word	0xffffffff


	//   ....[15]....
        /*06b4*/ 	.word	0xffffffff


	//   ....[16]....
        /*06b8*/ 	.word	0xffffffff


	//   ....[17]....
        /*06bc*/ 	.word	0xffffffff


	//   ....[18]....
        /*06c0*/ 	.word	0xffffffff


	//   ....[19]....
        /*06c4*/ 	.word	0xffffffff


	//   ....[20]....
        /*06c8*/ 	.word	0xffffffff


	//   ....[21]....
        /*06cc*/ 	.word	0xffffffff


	//   ....[22]....
        /*06d0*/ 	.word	0xffffffff


	//   ....[23]....
        /*06d4*/ 	.word	0xffffffff


	//   ....[24]....
        /*06d8*/ 	.word	0xffffffff


	//   ....[25]....
        /*06dc*/ 	.word	0xffffffff


	//   ....[26]....
        /*06e0*/ 	.word	0xffffffff


	//   ....[27]....
        /*06e4*/ 	.word	0xffffffff


	//   ....[28]....
        /*06e8*/ 	.word	0xffffffff


	//   ....[29]....
        /*06ec*/ 	.word	0xffffffff


	//   ....[30]....
        /*06f0*/ 	.word	0xffffffff


	//   ....[31]....
        /*06f4*/ 	.word	0xffffffff


	//   ....[32]....
        /*06f8*/ 	.word	0xffffffff


	//   ....[33]....
        /*06fc*/ 	.word	0xffffffff


	//   ....[34]....
        /*0700*/ 	.word	0xffffffff


	//   ....[35]....
        /*0704*/ 	.word	0xffffffff


	//   ....[36]....
        /*0708*/ 	.word	0xffffffff


	//   ....[37]....
        /*070c*/ 	.word	0xffffffff


	//   ....[38]....
        /*0710*/ 	.word	0xffffffff


	//   ....[39]....
        /*0714*/ 	.word	0xffffffff


	//----- nvinfo : EIATTR_COOP_GROUP_INSTR_OFFSETS
	.align		4
.L_494:
        /*0718*/ 	.byte	0x04, 0x28
        /*071a*/ 	.short	(.L_496 - .L_495)


	//   ....[0]....
.L_495:
        /*071c*/ 	.word	0x00007950


	//   ....[1]....
        /*0720*/ 	.word	0x00007cc0


	//   ....[2]....
        /*0724*/ 	.word	0x00007d70


	//   ....[3]....
        /*0728*/ 	.word	0x00007eb0


	//   ....[4]....
        /*072c*/ 	.word	0x00008140


	//   ....[5]....
        /*0730*/ 	.word	0x000083f0


	//   ....[6]....
        /*0734*/ 	.word	0x00008470


	//   ....[7]....
        /*0738*/ 	.word	0x00008530


	//   ....[8]....
        /*073c*/ 	.word	0x0000e930


	//   ....[9]....
        /*0740*/ 	.word	0x0000ea20


	//   ....[10]....
        /*0744*/ 	.word	0x0000ea50


	//   ....[11]....
        /*0748*/ 	.word	0x0000eb00


	//   ....[12]....
        /*074c*/ 	.word	0x0000eb40


	//   ....[13]....
        /*0750*/ 	.word	0x0000ec20


	//   ....[14]....
        /*0754*/ 	.word	0x0000ec60


	//   ....[15]....
        /*0758*/ 	.word	0x0000ee10


	//   ....[16]....
        /*075c*/ 	.word	0x000170f0


	//   ....[17]....
        /*0760*/ 	.word	0x00017240


	//   ....[18]....
        /*0764*/ 	.word	0x00017360


	//   ....[19]....
        /*0768*/ 	.word	0x00017390


	//   ....[20]....
        /*076c*/ 	.word	0x000173e0


	//   ....[21]....
        /*0770*/ 	.word	0x00017430


	//   ....[22]....
        /*0774*/ 	.word	0x00017580


	//   ....[23]....
        /*0778*/ 	.word	0x000175a0


	//   ....[24]....
        /*077c*/ 	.word	0x0001f370


	//   ....[25]....
        /*0780*/ 	.word	0x0001f490


	//   ....[26]....
        /*0784*/ 	.word	0x0001f6b0


	//   ....[27]....
        /*0788*/ 	.word	0x0001f7a0


	//   ....[28]....
        /*078c*/ 	.word	0x0001f7c0


	//   ....[29]....
        /*0790*/ 	.word	0x0001f7d0


	//   ....[30]....
        /*0794*/ 	.word	0x0001f830


	//   ....[31]....
        /*0798*/ 	.word	0x0001f880


	//   ....[32]....
        /*079c*/ 	.word	0x000226a0


	//   ....[33]....
        /*07a0*/ 	.word	0x000226b0


	//   ....[34]....
        /*07a4*/ 	.word	0x000226c0


	//   ....[35]....
        /*07a8*/ 	.word	0x000226f0


	//   ....[36]....
        /*07ac*/ 	.word	0x00022710


	//   ....[37]....
        /*07b0*/ 	.word	0x00022720


	//   ....[38]....
        /*07b4*/ 	.word	0x00022740


	//   ....[39]....
        /*07b8*/ 	.word	0x00022770


	//----- nvinfo : EIATTR_VRC_CTA_INIT_COUNT
	.align		4
.L_496:
        /*07bc*/ 	.byte	0x02, 0x4a
	.zero		1
	.zero		1


	//----- nvinfo : EIATTR_EXIT_INSTR_OFFSETS
	.align		4
        /*07c0*/ 	.byte	0x04, 0x1c
        /*07c2*/ 	.short	(.L_498 - .L_497)


	//   ....[0]....
.L_497:
        /*07c4*/ 	.word	0x000004a0


	//   ....[1]....
        /*07c8*/ 	.word	0x00001a00


	//   ....[2]....
        /*07cc*/ 	.word	0x00001a90


	//   ....[3]....
        /*07d0*/ 	.word	0x00024a00


	//   ....[4]....
        /*07d4*/ 	.word	0x00024b20


	//   ....[5]....
        /*07d8*/ 	.word	0x00024b40


	//----- nvinfo : EIATTR_CRS_STACK_SIZE
	.align		4
.L_498:
        /*07dc*/ 	.byte	0x04, 0x1e
        /*07de*/ 	.short	(.L_500 - .L_499)
.L_499:
        /*07e0*/ 	.word	0x00000000


	//----- nvinfo : EIATTR_CBANK_PARAM_SIZE
	.align		4
.L_500:
        /*07e4*/ 	.byte	0x03, 0x19
        /*07e6*/ 	.short	0x01d0


	//----- nvinfo : EIATTR_PARAM_CBANK
	.align		4
        /*07e8*/ 	.byte	0x04, 0x0a
        /*07ea*/ 	.short	(.L_502 - .L_501)
	.align		4
.L_501:
        /*07ec*/ 	.word	index@(.nv.constant0._ZN5flash16flash_fwd_kernelI23Flash_fwd_kernel_traitsILi128ELi128ELi64ELi4ELb0ELb0EN7cutlass10bfloat16_tE19Flash_kernel_traitsILi128ELi128ELi64ELi4ES3_EELb0ELb0ELb1ELb1ELb0ELb0ELb1ELb0EEEvNS_16Flash_fwd_paramsE)
        /*07f0*/ 	.short	0x0380
        /*07f2*/ 	.short	0x01d0


	//----- nvinfo : EIATTR_SW_WAR
	.align		4
.L_502:
        /*07f4*/ 	.byte	0x04, 0x36
        /*07f6*/ 	.short	(.L_504 - .L_503)
.L_503:
        /*07f8*/ 	.word	0x00000008
.L_504:


//--------------------- .nv.info._ZN5flash16flash_fwd_kernelI23Flash_fwd_kernel_traitsILi128ELi128ELi32ELi4ELb0ELb0EN7cutlass10bfloat16_tE19Flash_kernel_traitsILi128ELi128ELi32ELi4ES3_EELb0ELb0ELb0ELb0ELb0ELb1ELb0ELb0EEEvNS_16Flash_fwd_paramsE --------------------------
	.section	.nv.info._ZN5flash16flash_fwd_kernelI23Flash_fwd_kernel_traitsILi128ELi128ELi32ELi4ELb0ELb0EN7cutlass10bfloat16_tE19Flash_kernel_traitsILi128ELi128ELi32ELi4ES3_EELb0ELb0ELb0ELb0ELb0ELb1ELb0ELb0EEEvNS_16Flash_fwd_paramsE,"",@"SHT_CUDA_INFO"
	.sectionflags	@""
	.align	4


	//----- nvinfo : EIATTR_CUDA_API_VERSION
	.align		4
        /*0000*/ 	.byte	0x04, 0x37
        /*0002*/ 	.short	(.L_506 - .L_505)
.L_505:
        /*0004*/ 	.word	0x00000082


	//----- nvinfo : EIATTR_KPARAM_INFO
	.align		4
.L_506:
        /*0008*/ 	.byte	0x04, 0x17
        /*000a*/ 	.short	(.L_508 - .L_507)
.L_507:
        /*000c*/ 	.word	0x00000000
        /*0010*/ 	.short	0x0000
        /*0012*/ 	.short	0x0000
        /*0014*/ 	.byte	0x00, 0xf0, 0x41, 0x07


	//----- nvinfo : EIATTR_SPARSE_MMA_MASK
	.align		4
.L_508:
        /*0018*/ 	.byte	0x03, 0x50
        /*001a*/ 	.short	0x0000


	//----- nvinfo : EIATTR_MAXREG_COUNT
	.align		4
        /*001c*/ 	.byte	0x03, 0x1b
        /*001e*/ 	.short	0x00ff


	//----- nvinfo : EIATTR_NUM_BARRIERS
	.align		4
        /*0020*/ 	.byte	0x02, 0x4c
        /*0022*/ 	.byte	0x01
	.zero		1


	//----- nvinfo : EIATTR_MERCURY_ISA_VERSION
	.align		4
        /*0024*/ 	.byte	0x03, 0x5f
        /*0026*/ 	.short	0x0101


	//----- nvinfo : EIATTR_COOP_GROUP_MASK_REGIDS
	.align		4
        /*0028*/ 	.byte	0x04, 0x29
        /*002a*/ 	.short	(.L_510 - .L_509)


	//   ....[0]....
.L_509:
        /*002c*/ 	.word	0xffffffff


	//   ....[1]....
        /*0030*/ 	.word	0xffffffff


	//   ....[2]....
        /*0034*/ 	.word	0xffffffff


	//   ....[3]....
        /*0038*/ 	.word	0xffffffff


	//   ....[4]....
        /*003c*/ 	.word	0xffffffff


	//   ....[5]....
        /*0040*/ 	.word	0xffffffff


	//   ....[6]....
        /*0044*/ 	.word	0xffffffff


	//   ....[7]....
        /*0048*/ 	.word	0xffffffff


	//   ....[8]....
        /*004c*/ 	.word	0xffffffff


	//   ....[9]....
        /*0050*/ 	.word	0xffffffff


	//   ....[10]....
        /*0054*/ 	.word	0xffffffff


	//   ....[11]....
        /*0058*/ 	.word	0xffffffff


	//   ....[12]....
        /*005c*/ 	.word	0xffffffff


	//   ....[13]....
        /*0060*/ 	.word	0xffffffff


	//   ....[14]....
        /*0064*/ 	.word	0xffffffff


	//   ....[15]....
        /*0068*/ 	.word	0xffffffff


	//   ....[16]....
        /*006c*/ 	.word	0xffffffff


	//   ....[17]....
        /*0070*/ 	.word	0xffffffff


	//   ....[18]....
        /*0074*/ 	.word	0xffffffff


	//   ....[19]....
        /*0078*/ 	.word	0xffffffff


	//   ....[20]....
        /*007c*/ 	.word	0xffffffff


	//   ....[21]....
        /*0080*/ 	.word	0xffffffff


	//   ....[22]....
        /*0084*/ 	.word	0xffffffff


	//   ....[23]....
        /*0088*/ 	.word	0xffffffff


	//----- nvinfo : EIATTR_COOP_GROUP_INSTR_OFFSETS
	.align		4
.L_510:
        /*008c*/ 	.byte	0x04, 0x28
        /*008e*/ 	.short	(.L_512 - .L_511)


	//   ....[0]....
.L_511:
        /*0090*/ 	.word	0x000034c0


	//   ....[1]....
        /*0094*/ 	.word	0x000035c0


	//   ....[2]....
        /*0098*/ 	.word	0x000035f0


	//   ....[3]....
        /*009c*/ 	.word	0x00003660


	//   ....[4]....
        /*00a0*/ 	.word	0x00003750


	//   ....[5]....
        /*00a4*/ 	.word	0x00003790


	//   ....[6]....
        /*00a8*/ 	.word	0x000038b0


	//   ....[7]....
        /*00ac*/ 	.word	0x000038f0


	//   ....[8]....
        /*00b0*/ 	.word	0x00004f30


	//   ....[9]....
        /*00b4*/ 	.word	0x00004fb0


	//   ....[10]....
        /*00b8*/ 	.word	0x00004fd0


	//   ....[11]....
        /*00bc*/ 	.word	0x00004fe0


	//   ....[12]....
        /*00c0*/ 	.word	0x00005000


	//   ....[13]....
        /*00c4*/ 	.word	0x00005030


	//   ....[14]....
        /*00c8*/ 	.word	0x00005050


	//   ....[15]....
        /*00cc*/ 	.word	0x00005060


	//   ....[16]....
        /*00d0*/ 	.word	0x000066c0


	//   ....[17]....
        /*00d4*/ 	.word	0x00006700


	//   ....[18]....
        /*00d8*/ 	.word	0x00006710


	//   ....[19]....
        /*00dc*/ 	.word	0x00006720


	//   ....[20]....
        /*00e0*/ 	.word	0x00006770


	//   ....[21]....
        /*00e4*/ 	.word	0x00006790


	//   ....[22]....
        /*00e8*/ 	.word	0x000067b0


	//   ....[23]....
        /*00ec*/ 	.word	0x000067c0


	//----- nvinfo : EIATTR_VRC_CTA_INIT_COUNT
	.align		4
.L_512:
        /*00f0*/ 	.byte	0x02, 0x4a
	.zero		1
	.zero		1


	//----- nvinfo : EIATTR_EXIT_INSTR_OFFSETS
	.align		4
        /*00f4*/ 	.byte	0x04, 0x1c
        /*00f6*/ 	.short	(.L_514 - .L_513)


	//   ....[0]....
.L_513:
        /*00f8*/ 	.word	0x000003a0


	//   ....[1]....
        /*00fc*/ 	.word	0x00001630


	//   ....[2]....
        /*0100*/ 	.word	0x000016c0


	//   ....[3]....
        /*0104*/ 	.word	0x00008aa0


	//   ....[4]....
        /*0108*/ 	.word	0x00008b90


	//----- nvinfo : EIATTR_CRS_STACK_SIZE
	.align		4
.L_514:
        /*010c*/ 	.byte	0x04, 0x1e
        /*010e*/ 	.short	(.L_516 - .L_515)
.L_515:
        /*0110*/ 	.word	0x00000000


	//----- nvinfo : EIATTR_CBANK_PARAM_SIZE
	.align		4
.L_516:
        /*0114*/ 	.byte	0x03, 0x19
        /*0116*/ 	.short	0x01d0


	//----- nvinfo : EIATTR_PARAM_CBANK
	.align		4
        /*0118*/ 	.byte	0x04, 0x0a
        /*011a*/ 	.short	(.L_518 - .L_517)
	.align		4
.L_517:
        /*011c*/ 	.word	index@(.nv.constant0._ZN5flash16flash_fwd_kernelI23Flash_fwd_kernel_traitsILi128ELi128ELi32ELi4ELb0ELb0EN7cutlass10bfloat16_tE19Flash_kernel_traitsILi128ELi128ELi32ELi4ES3_EELb0ELb0ELb0ELb0ELb0ELb1ELb0ELb0EEEvNS_16Flash_fwd_paramsE)
        /*0120*/ 	.short	0x0380
        /*0122*/ 	.short	0x01d0


	//----- nvinfo : EIATTR_SW_WAR
	.align		4
.L_518:
        /*0124*/ 	.byte	0x04, 0x36
        /*0126*/ 	.short	(.L_520 - .L_519)
.L_519:
        /*0128*/ 	.word	0x00000008
.L_520:


//--------------------- .nv.info._ZN5flash16flash_fwd_kernelI23Flash_fwd_kernel_traitsILi128ELi128ELi32ELi4ELb0ELb0EN7cutlass10bfloat16_tE19Flash_kernel_traitsILi128ELi128ELi32ELi4ES3_EELb0ELb0ELb0ELb0ELb1ELb1ELb0ELb0EEEvNS_16Flash_fwd_paramsE --------------------------
	.section	.nv.info._ZN5flash16flash_fwd_kernelI23Flash_fwd_kernel_traitsILi128ELi128ELi32ELi4ELb0ELb0EN7cutlass10bfloat16_tE19Flash_kernel_traitsILi128ELi128ELi32ELi4ES3_EELb0ELb0ELb0ELb0ELb1ELb1ELb0ELb0EEEvNS_16Flash_fwd_paramsE,"",@"SHT_CUDA_INFO"
	.sectionflags	@""
	.align	4


	//----- nvinfo : EIATTR_CUDA_API_VERSION
	.align		4
        /*0000*/ 	.byte	0x04, 0x37
        /*0002*/ 	.short	(.L_522 - .L_521)
.L_521:
        /*0004*/ 	.word	0x00000082


	//----- nvinfo : EIATTR_KPARAM_INFO
	.align		4
.L_522:
        /*0008*/ 	.byte	0x04, 0x17
        /*000a*/ 	.short	(.L_524 - .L_523)
.L_523:
        /*000c*/ 	.word	0x00000000
        /*0010*/ 	.short	0x0000
        /*0012*/ 	.short	0x0000
        /*0014*/ 	.byte	0x00, 0xf0, 0x41, 0x07


	//----- nvinfo : EIATTR_SPARSE_MMA_MASK
	.align		4
.L_524:
        /*0018*/ 	.byte	0x03, 0x50
        /*001a*/ 	.short	0x0000


	//----- nvinfo : EIATTR_MAXREG_COUNT
	.align		4
        /*001c*/ 	.byte	0x03, 0x1b
        /*001e*/ 	.short	0x00ff


	//----- nvinfo : EIATTR_NUM_BARRIERS
	.align		4
        /*0020*/ 	.byte	0x02, 0x4c
        /*0022*/ 	.byte	0x01
	.zero		1


	//----- nvinfo : EIATTR_MERCURY_ISA_VERSION
	.align		4
        /*0024*/ 	.byte	0x03, 0x5f
        /*0026*/ 	.short	0x0101


	//----- nvinfo : EIATTR_COOP_GROUP_MASK_REGIDS
	.align		4
        /*0028*/ 	.byte	0x04, 0x29
        /*002a*/ 	.short	(.L_526 - .L_525)


	//   ....[0]....
.L_525:
        /*002c*/ 	.word	0xffffffff


	//   ....[1]....
        /*0030*/ 	.word	0xffffffff


	//   ....[2]....
        /*0034*/ 	.word	0xffffffff


	//   ....[3]....
        /*0038*/ 	.word	0xffffffff


	//   ....[4]....
        /*003c*/ 	.word	0xffffffff


	//   ....[5]....
        /*0040*/ 	.word	0xffffffff


	//   ....[6]....
        /*0044*/ 	.word	0xffffffff


	//   ....[7]....
        /*0048*/ 	.word	0xffffffff


	//   ....[8]....
        /*004c*/ 	.word	0xffffffff


	//   ....[9]....
        /*0050*/ 	.word	0xffffffff


	//   ....[10]....
        /*0054*/ 	.word	0xffffffff


	//   ....[11]....
        /*0058*/ 	.word	0xffffffff


	//   ....[12]....
        /*005c*/ 	.word	0xffffffff


	//   ....[13]....
        /*0060*/ 	.word	0xffffffff


	//   ....[14]....
        /*0064*/ 	.word	0xffffffff


	//   ....[15]....
        /*0068*/ 	.word	0xffffffff


	//   ....[16]....
        /*006c*/ 	.word	0xffffffff


	//   ....[17]....
        /*0070*/ 	.word	0xffffffff


	//   ....[18]....
        /*0074*/ 	.word	0xffffffff


	//   ....[19]....
        /*0078*/ 	.word	0xffffffff


	//   ....[20]....
        /*007c*/ 	.word	0xffffffff


	//   ....[21]....
        /*0080*/ 	.word	0xffffffff


	//   ....[22]....
        /*0084*/ 	.word	0xffffffff


	//   ....[23]....
        /*0088*/ 	.word	0xffffffff


	//----- nvinfo : EIATTR_COOP_GROUP_INSTR_OFFSETS
	.align		4
.L_526:
        /*008c*/ 	.byte	0x04, 0x28
        /*008e*/ 	.short	(.L_528 - .L_527)


	//   ....[0]....
.L_527:
        /*0090*/ 	.word	0x00001700


	//   ....[1]....
        /*0094*/ 	.word	0x000017a0


	//   ....[2]....
        /*0098*/ 	.word	0x000017c0


	//   ....[3]....
        /*009c*/ 	.word	0x000017e0


	//   ....[4]....
        /*00a0*/ 	.word	0x00001800


	//   ....[5]....
        /*00a4*/ 	.word	0x00001950


	//   ....[6]....
        /*00a8*/ 	.word	0x00001990


	//   ....[7]....
        /*00ac*/ 	.word	0x00001b60


	//   ....[8]....
        /*00b0*/ 	.word	0x00002f70


	//   ....[9]....
        /*00b4*/ 	.word	0x00002fe0


	//   ....[10]....
        /*00b8*/ 	.word	0x00003000


	//   ....[11]....
        /*00bc*/ 	.word	0x00003030


	//   ....[12]....
        /*00c0*/ 	.word	0x00003090


	//   ....[13]....
        /*00c4*/ 	.word	0x000030a0


	//   ....[14]....
        /*00c8*/ 	.word	0x000030c0


	//   ....[15]....
        /*00cc*/ 	.word	0x000030d0


	//   ....[16]....
        /*00d0*/ 	.word	0x000046e0


	//   ....[17]....
        /*00d4*/ 	.word	0x00004720


	//   ....[18]....
        /*00d8*/ 	.word	0x00004740


	//   ....[19]....
        /*00dc*/ 	.word	0x00004770


	//   ....[20]....
        /*00e0*/ 	.word	0x000047d0


	//   ....[21]....
        /*00e4*/ 	.word	0x000047f0


	//   ....[22]....
        /*00e8*/ 	.word	0x00004810


	//   ....[23]....
        /*00ec*/ 	.word	0x00004820


	//----- nvinfo : EIATTR_VRC_CTA_INIT_COUNT
	.align		4
.L_528:
        /*00f0*/ 	.byte	0x02, 0x4a
	.zero		1
	.zero		1


	//----- nvinfo : EIATTR_EXIT_INSTR_OFFSETS
	.align		4
        /*00f4*/ 	.byte	0x04, 0x1c
        /*00f6*/ 	.short	(.L_530 - .L_529)


	//   ....[0]....
.L_529:
        /*00f8*/ 	.word	0x00000140


	//   ....[1]....
        /*00fc*/ 	.word	0x00006490


	//----- nvinfo : EIATTR_CRS_STACK_SIZE
	.align		4
.L_530:
        /*0100*/ 	.byte	0x04, 0x1e
        /*0102*/ 	.short	(.L_532 - .L_531)
.L_531:
        /*0104*/ 	.word	0x00000000


	//----- nvinfo : EIATTR_CBANK_PARAM_SIZE
	.align		4
.L_532:
        /*0108*/ 	.byte	0x03, 0x19
        /*010a*/ 	.short	0x01d0


	//----- nvinfo : EIATTR_PARAM_CBANK
	.align		4
        /*010c*/ 	.byte	0x04, 0x0a
        /*010e*/ 	.short	(.L_534 - .L_533)
	.align		4
.L_533:
        /*0110*/ 	.word	index@(.nv.constant0._ZN5flash16flash_fwd_kernelI23Flash_fwd_kernel_traitsILi128ELi128ELi32ELi4ELb0ELb0EN7cutlass10bfloat16_tE19Flash_kernel_traitsILi128ELi128ELi32ELi4ES3_EELb0ELb0ELb0ELb0ELb1ELb1ELb0ELb0EEEvNS_16Flash_fwd_paramsE)
        /*0114*/ 	.short	0x0380
        /*0116*/ 	.short	0x01d0


	//----- nvinfo : EIATTR_SW_WAR
	.align		4
.L_534:
        /*0118*/ 	.byte	0x04, 0x36
        /*011a*/ 	.short	(.L_536 - .L_535)
.L_535:
        /*011c*/ 	.word	0x00000008
.L_536:


//--------------------- .nv.info._ZN5flash16flash_fwd_kernelI23Flash_fwd_kernel_traitsILi128ELi128ELi32ELi4ELb0ELb0EN7cutlass10bfloat16_tE19Flash_kernel_traitsILi128ELi128ELi32ELi4ES3_EELb0ELb0ELb0ELb0ELb0ELb0ELb0ELb0EEEvNS_16Flash_fwd_paramsE --------------------------
	.section	.nv.info._ZN5flash16flash_fwd_kernelI23Flash_fwd_kernel_traitsILi128ELi128ELi32ELi4ELb0ELb0EN7cutlass10bfloat16_tE19Flash_kernel_traitsILi128ELi128ELi32ELi4ES3_EELb0ELb0ELb0ELb0ELb0ELb0ELb0ELb0EEEvNS_16Flash_fwd_paramsE,"",@"SHT_CUDA_INFO"
	.sectionflags	@""
	.align	4


	//----- nvinfo : EIATTR_CUDA_API_VERSION
	.align		4
        /*0000*/ 	.byte	0x04, 0x37
        /*0002*/ 	.short	(.L_538 - .L_537)
.L_537:
        /*0004*/ 	.word	0x00000082


	//----- nvinfo : EIATTR_KPARAM_INFO
	.align		4
.L_538:
        /*0008*/ 	.byte	0x04, 0x17
        /*000a*/ 	.short	(.L_540 - .L_539)
.L_539:
        /*000c*/ 	.word	0x00000000
        /*0010*/ 	.short	0x0000
        /*0012*/ 	.short	0x0000
        /*0014*/ 	.byte	0x00, 0xf0, 0x41, 0x07


	//----- nvinfo : EIATTR_SPARSE_MMA_MASK
	.align		4
.L_540:
        /*0018*/ 	.byte	0x03, 0x50
        /*001a*/ 	.short	0x0000


	//----- nvinfo : EIATTR_MAXREG_COUNT
	.align		4
        /*001c*/ 	.byte	0x03, 0x1b
        /*001e*/ 	.short	0x00ff


	//----- nvinfo : EIATTR_NUM_BARRIERS
	.align		4
        /*0020*/ 	.byte	0x02, 0x4c
        /*0022*/ 	.byte	0x01
	.zero		1


	//----- nvinfo : EIATTR_MERCURY_ISA_VERSION
	.align		4
        /*0024*/ 	.byte	0x03, 0x5f
        /*0026*/ 	.short	0x0101


	//----- nvinfo : EIATTR_COOP_GROUP_MASK_REGIDS
	.align		4
        /*0028*/ 	.byte	0x04, 0x29
        /*002a*/ 	.short	(.L_542 - .L_541)


	//   ....[0]....
.L_541:
        /*002c*/ 	.word	0xffffffff


	//   ....[1]....
        /*0030*/ 	.word	0xffffffff


	//   ....[2]....
        /*0034*/ 	.word	0xffffffff


	//   ....[3]....
        /*0038*/ 	.word	0xffffffff


	//   ....[4]....
        /*003c*/ 	.word	0xffffffff


	//   ....[5]....
        /*0040*/ 	.word	0xffffffff


	//   ....[6]....
        /*0044*/ 	.word	0xffffffff


	//   ....[7]....
        /*0048*/ 	.word	0xffffffff


	//   ....[8]....
        /*004c*/ 	.word	0xffffffff


	//   ....[9]....
        /*0050*/ 	.word	0xffffffff


	//   ....[10]....
        /*0054*/ 	.word	0xffffffff


	//   ....[11]....
        /*0058*/ 	.word	0xffffffff


	//   ....[12]....
        /*005c*/ 	.word	0xffffffff


	//   ....[13]....
        /*0060*/ 	.word	0xffffffff


	//   ....[14]....
        /*0064*/ 	.word	0xffffffff


	//   ....[15]....
        /*0068*/ 	.word	0xffffffff


	//   ....[16]....
        /*006c*/ 	.word	0xffffffff


	//   ....[17]....
        /*0070*/ 	.word	0xffffffff


	//   ....[18]....
        /*0074*/ 	.word	0xffffffff


	//   ....[19]....
        /*0078*/ 	.word	0xffffffff


	//   ....[20]....
        /*007c*/ 	.word	0xffffffff


	//   ....[21]....
        /*0080*/ 	.word	0xffffffff


	//   ....[22]....
        /*0084*/ 	.word	0xffffffff


	//   ....[23]....
        /*0088*/ 	.word	0xffffffff


	//----- nvinfo : EIATTR_COOP_GROUP_INSTR_OFFSETS
	.align		4
.L_542:
        /*008c*/ 	.byte	0x04, 0x28
        /*008e*/ 	.short	(.L_544 - .L_543)


	//   ....[0]....
.L_543:
        /*0090*/ 	.word	0x00004190


	//   ....[1]....
        /*0094*/ 	.word	0x00004290


	//   ....[2]....
        /*0098*/ 	.word	0x00004320


	//   ....[3]....
        /*009c*/ 	.word	0x000043d0


	//   ....[4]....
        /*00a0*/ 	.word	0x000044c0


	//   ....[5]....
        /*00a4*/ 	.word	0x000044e0


	//   ....[6]....
        /*00a8*/ 	.word	0x00004580


	//   ....[7]....
        /*00ac*/ 	.word	0x000046a0


	//   ....[8]....
        /*00b0*/ 	.word	0x00005f10


	//   ....[9]....
        /*00b4*/ 	.word	0x00005f90


	//   ....[10]....
        /*00b8*/ 	.word	0x00005fb0


	//   ....[11]....
        /*00bc*/ 	.word	0x00005fc0


	//   ....[12]....
        /*00c0*/ 	.word	0x00005fe0


	//   ....[13]....
        /*00c4*/ 	.word	0x00006010


	//   ....[14]....
        /*00c8*/ 	.word	0x00006030


	//   ....[15]....
        /*00cc*/ 	.word	0x00006040


	//   ....[16]....
        /*00d0*/ 	.word	0x000076e0


	//   ....[17]....
        /*00d4*/ 	.word	0x00007720


	//   ....[18]....
        /*00d8*/ 	.word	0x00007750


	//   ....[19]....
        /*00dc*/ 	.word	0x00007790


	//   ....[20]....
        /*00e0*/ 	.word	0x000077b0


	//   ....[21]....
        /*00e4*/ 	.word	0x000077d0


	//   ....[22]....
        /*00e8*/ 	.word	0x000077e0


	//   ....[23]....
        /*00ec*/ 	.word	0x00007810


	//----- nvinfo : EIATTR_VRC_CTA_INIT_COUNT
	.align		4
.L_544:
        /*00f0*/ 	.byte	0x02, 0x4a
	.zero		1
	.zero		1


	//----- nvinfo : EIATTR_EXIT_INSTR_OFFSETS
	.align		4
        /*00f4*/ 	.byte	0x04, 0x1c
        /*00f6*/ 	.short	(.L_546 - .L_545)


	//   ....[0]....
.L_545:
        /*00f8*/ 	.word	0x000003a0


	//   ....[1]....
        /*00fc*/ 	.word	0x00001770


	//   ....[2]....
        /*0100*/ 	.word	0x00001800


	//   ....[3]....
        /*0104*/ 	.word	0x00009b70


	//   ....[4]....
        /*0108*/ 	.word	0x00009c90


	//   ....[5]....
        /*010c*/ 	.word	0x00009cb0


	//----- nvinfo : EIATTR_CRS_STACK_SIZE
	.align		4
.L_546:
        /*0110*/ 	.byte	0x04, 0x1e
        /*0112*/ 	.short	(.L_548 - .L_547)
.L_547:
        /*0114*/ 	.word	0x00000000


	//----- nvinfo : EIATTR_CBANK_PARAM_SIZE
	.align		4
.L_548:
        /*0118*/ 	.byte	0x03, 0x19
        /*011a*/ 	.short	0x01d0


	//----- nvinfo : EIATTR_PARAM_CBANK
	.align		4
        /*011c*/ 	.byte	0x04, 0x0a
        /*011e*/ 	.short	(.L_550 - .L_549)
	.align		4
.L_549:
        /*0120*/ 	.word	index@(.nv.constant0._ZN5flash16flash_fwd_kernelI23Flash_fwd_kernel_traitsILi128ELi128ELi32ELi4ELb0ELb0EN7cutlass10bfloat16_tE19Flash_kernel_traitsILi128ELi128ELi32ELi4ES3_EELb0ELb0ELb0ELb0ELb0ELb0ELb0ELb0EEEvNS_16Flash_fwd_paramsE)
        /*0124*/ 	.short	0x0380
        /*0126*/ 	.short	0x01d0


	//----- nvinfo : EIATTR_SW_WAR
	.align		4
.L_550:
        /*0128*/ 	.byte	0x04, 0x36
        /*012a*/ 	.short	(.L_552 - .L_551)
.L_551:
        /*012c*/ 	.word	0x00000008
.L_552:


//--------------------- .nv.info._ZN5flash16flash_fwd_kernelI23Flash_fwd_kernel_traitsILi128ELi128ELi32ELi4ELb0ELb0EN7cutlass10bfloat16_tE19Flash_kernel_traitsILi128ELi128ELi32ELi4ES3_EELb0ELb0ELb0ELb1ELb0ELb0ELb0ELb0EEEvNS_16Flash_fwd_paramsE --------------------------
	.section	.nv.info._ZN5flash16flash_fwd_kernelI23Flash_fwd_kernel_traitsILi128ELi128ELi32ELi4ELb0ELb0EN7cutlass10bfloat16_tE19Flash_kernel_traitsILi128ELi128ELi32ELi4ES3_EELb0ELb0ELb0ELb1ELb0ELb0ELb0ELb0EEEvNS_16Flash_fwd_paramsE,"",@"SHT_CUDA_INFO"
	.sectionflags	@""
	.align	4


	//----- nvinfo : EIATTR_CUDA_API_VERSION
	.align		4
        /*0000*/ 	.byte	0x04, 0x37
        /*0002*/ 	.short	(.L_554 - .L_553)
.L_553:
        /*0004*/ 	.word	0x00000082


	//----- nvinfo : EIATTR_KPARAM_INFO
	.align		4
.L_554:
        /*0008*/ 	.byte	0x04, 0x17
        /*000a*/ 	.short	(.L_556 - .L_555)
.L_555:
        /*000c*/ 	.word	0x00000000
        /*0010*/ 	.short	0x0000
        /*0012*/ 	.short	0x0000
        /*0014*/ 	.byte	0x00, 0xf0, 0x41, 0x07


	//----- nvinfo : EIATTR_SPARSE_MMA_MASK
	.align		4
.L_556:
        /*0018*/ 	.byte	0x03, 0x50
        /*001a*/ 	.short	0x0000


	//----- nvinfo : EIATTR_MAXREG_COUNT
	.align		4
        /*001c*/ 	.byte	0x03, 0x1b
        /*001e*/ 	.short	0x00ff


	//----- nvinfo : EIATTR_NUM_BARRIERS
	.align		4
        /*0020*/ 	.byte	0x02, 0x4c
        /*0022*/ 	.byte	0x01
	.zero		1


	//----- nvinfo : EIATTR_MERCURY_ISA_VERSION
	.align		4
        /*0024*/ 	.byte	0x03, 0x5f
        /*0026*/ 	.short	0x0101


	//----- nvinfo : EIATTR_COOP_GROUP_MASK_REGIDS
	.align		4
        /*0028*/ 	.byte	0x04, 0x29
        /*002a*/ 	.short	(.L_558 - .L_557)


	//   ....[0]....
.L_557:
        /*002c*/ 	.word	0xffffffff


	//   ....[1]....
        /*0030*/ 	.word	0xffffffff


	//   ....[2]....
        /*0034*/ 	.word	0xffffffff


	//   ....[3]....
        /*0038*/ 	.word	0xffffffff


	//   ....[4]....
        /*003c*/ 	.word	0xffffffff


	//   ....[5]....
        /*0040*/ 	.word	0xffffffff


	//   ....[6]....
        /*0044*/ 	.word	0xffffffff


	//   ....[7]....
        /*0048*/ 	.word	0xffffffff


	//   ....[8]....
        /*004c*/ 	.word	0xffffffff


	//   ....[9]....
        /*0050*/ 	.word	0xffffffff


	//   ....[10]....
        /*0054*/ 	.word	0xffffffff


	//   ....[11]....
        /*0058*/ 	.word	0xffffffff


	//   ....[12]....
        /*005c*/ 	.word	0xffffffff


	//   ....[13]....
        /*0060*/ 	.word	0xffffffff


	//   ....[14]....
        /*0064*/ 	.word	0xffffffff


	//   ....[15]....
        /*0068*/ 	.word	0xffffffff


	//   ....[16]....
        /*006c*/ 	.word	0xffffffff


	//   ....[17]....
        /*0070*/ 	.word	0xffffffff


	//   ....[18]....
        /*0074*/ 	.word	0xffffffff


	//   ....[19]....
        /*0078*/ 	.word	0xffffffff


	//   ....[20]....
        /*007c*/ 	.word	0xffffffff


	//   ....[21]....
        /*0080*/ 	.word	0xffffffff


	//   ....[22]....
        /*0084*/ 	.word	0xffffffff


	//   ....[23]....
        /*0088*/ 	.word	0xffffffff


	//----- nvinfo : EIATTR_COOP_GROUP_INSTR_OFFSETS
	.align		4
.L_558:
        /*008c*/ 	.byte	0x04, 0x28
        /*008e*/ 	.short	(.L_560 - .L_559)


	//   ....[0]....
.L_559:
        /*0090*/ 	.word	0x00004910


	//   ....[1]....
        /*0094*/ 	.word	0x00004970


	//   ....[2]....
        /*0098*/ 	.word	0x00004b90


	//   ....[3]....
        /*009c*/ 	.word	0x00004d40


	//   ....[4]....
        /*00a0*/ 	.word	0x00004ea0


	//   ....[5]....
        /*00a4*/ 	.word	0x00004fc0


	//   ....[6]....
        /*00a8*/ 	.word	0x00005000


	//   ....[7]....
        /*00ac*/ 	.word	0x000050d0


	//   ....[8]....
        /*00b0*/ 	.word	0x00007010


	//   ....[9]....
        /*00b4*/ 	.word	0x000070b0


	//   ....[10]....
        /*00b8*/ 	.word	0x00007100


	//   ....[11]....
        /*00bc*/ 	.word	0x00007110


	//   ....[12]....
        /*00c0*/ 	.word	0x00007150


	//   ....[13]....
        /*00c4*/ 	.word	0x00007160


	//   ....[14]....
        /*00c8*/ 	.word	0x00007190


	//   ....[15]....
        /*00cc*/ 	.word	0x000071a0


	//   ....[16]....
        /*00d0*/ 	.word	0x00008800


	//   ....[17]....
        /*00d4*/ 	.word	0x00008840


	//   ....[18]....
        /*00d8*/ 	.word	0x00008850


	//   ....[19]....
        /*00dc*/ 	.word	0x000088a0


	//   ....[20]....
        /*00e0*/ 	.word	0x000088c0


	//   ....[21]....
        /*00e4*/ 	.word	0x000088e0


	//   ....[22]....
        /*00e8*/ 	.word	0x000088f0


	//   ....[23]....
        /*00ec*/ 	.word	0x00008950


	//----- nvinfo : EIATTR_VRC_CTA_INIT_COUNT
	.align		4
.L_560:
        /*00f0*/ 	.byte	0x02, 0x4a
	.zero		1
	.zero		1


	//----- nvinfo : EIATTR_EXIT_INSTR_OFFSETS
	.align		4
        /*00f4*/ 	.byte	0x04, 0x1c
        /*00f6*/ 	.short	(.L_562 - .L_561)


	//   ....[0]....
.L_561:
        /*00f8*/ 	.word	0x000003a0


	//   ....[1]....
        /*00fc*/ 	.word	0x00001750


	//   ....[2]....
        /*0100*/ 	.word	0x000017e0


	//   ....[3]....
        /*0104*/ 	.word	0x0000acd0


	//   ....[4]....
        /*0108*/ 	.word	0x0000adf0


	//   ....[5]....
        /*010c*/ 	.word	0x0000ae10


	//----- nvinfo : EIATTR_CRS_STACK_SIZE
	.align		4
.L_562:
        /*0110*/ 	.byte	0x04, 0x1e
        /*0112*/ 	.short	(.L_564 - .L_563)
.L_563:
        /*0114*/ 	.word	0x00000000


	//----- nvinfo : EIATTR_CBANK_PARAM_SIZE
	.align		4
.L_564:
        /*0118*/ 	.byte	0x03, 0x19
        /*011a*/ 	.short	0x01d0


	//----- nvinfo : EIATTR_PARAM_CBANK
	.align		4
        /*011c*/ 	.byte	0x04, 0x0a
        /*011e*/ 	.short	(.L_566 - .L_565)
	.align		4
.L_565:
        /*0120*/ 	.word	index@(.nv.constant0._ZN5flash16flash_fwd_kernelI23Flash_fwd_kernel_traitsILi128ELi128ELi32ELi4ELb0ELb0EN7cutlass10bfloat16_tE19Flash_kernel_traitsILi128ELi128ELi32ELi4ES3_EELb0ELb0ELb0ELb1ELb0ELb0ELb0ELb0EEEvNS_16Flash_fwd_paramsE)
        /*0124*/ 	.short	0x0380
        /*0126*/ 	.short	0x01d0


	//----- nvinfo : EIATTR_SW_WAR
	.align		4
.L_566:
        /*0128*/ 	.byte	0x04, 0x36
        /*012a*/ 	.short	(.L_568 - .L_567)
.L_567:
        /*012c*/ 	.word	0x00000008
.L_568:


//--------------------- .nv.info._ZN5flash16flash_fwd_kernelI23Flash_fwd_kernel_traitsILi128ELi128ELi32ELi4ELb0ELb0EN7cutlass10bfloat16_tE19Flash_kernel_traitsILi128ELi128ELi32ELi4ES3_EELb0ELb0ELb1ELb0ELb0ELb1ELb0ELb0EEEvNS_16Flash_fwd_paramsE --------------------------
	.section	.nv.info._ZN5flash16flash_fwd_kernelI23Flash_fwd_kernel_traitsILi128ELi128ELi32ELi4ELb0ELb0EN7cutlass10bfloat16_tE19Flash_kernel_traitsILi128ELi128ELi32ELi4ES3_EELb0ELb0ELb1ELb0ELb0ELb1ELb0ELb0EEEvNS_16Flash_fwd_paramsE,"",@"SHT_CUDA_INFO"
	.sectionflags	@""
	.align	4


	//----- nvinfo : EIATTR_CUDA_API_VERSION
	.align		4
        /*0000*/ 	.byte	0x04, 0x37
        /*0002*/ 	.short	(.L_570 - .L_569)
.L_569:
        /*0004*/ 	.word	0x00000082


	//----- nvinfo : EIATTR_KPARAM_INFO
	.align		4
.L_570:
        /*0008*/ 	.byte	0x04, 0x17
        /*000a*/ 	.short	(.L_572 - .L_571)
.L_571:
        /*000c*/ 	.word	0x00000000
        /*0010*/ 	.short	0x0000
        /*0012*/ 	.short	0x0000
        /*0014*/ 	.byte	0x00, 0xf0, 0x41, 0x07


	//----- nvinfo : EIATTR_SPARSE_MMA_MASK
	.align		4
.L_572:
        /*0018*/ 	.byte	0x03, 0x50
        /*001a*/ 	.short	0x0000


	//----- nvinfo : EIATTR_MAXREG_COUNT
	.align		4
        /*001c*/ 	.byte	0x03, 0x1b
        /*001e*/ 	.short	0x00ff


	//----- nvinfo : EIATTR_NUM_BARRIERS
	.align		4
        /*0020*/ 	.byte	0x02, 0x4c
        /*0022*/ 	.byte	0x01
	.zero		1


	//----- nvinfo : EIATTR_ANNOTATIONS
	.align		4
        /*0024*/ 	.byte	0x04, 0x55
        /*0026*/ 	.short	(.L_574 - .L_573)


	//   ....[0]....
.L_573:
        /* <DEDUP_REMOVED lines=47> */


	//----- nvinfo : EIATTR_MERCURY_ISA_VERSION
	.align		4
.L_574:
        /*0308*/ 	.byte	0x03, 0x5f
        /*030a*/ 	.short	0x0101


	//----- nvinfo : EIATTR_COOP_GROUP_MASK_REGIDS
	.align		4
        /*030c*/ 	.byte	0x04, 0x29
        /*030e*/ 	.short	(.L_576 - .L_575)


	//   ....[0]....
.L_575:
        /*0310*/ 	.word	0xffffffff


	//   ....[1]....
        /*0314*/ 	.word	0xffffffff


	//   ....[2]....
        /*0318*/ 	.word	0xffffffff


	//   ....[3]....
        /*031c*/ 	.word	0xffffffff


	//   ....[4]....
        /*0320*/ 	.word	0xffffffff


	//   ....[5]....
        /*0324*/ 	.word	0xffffffff


	//   ....[6]....
        /*0328*/ 	.word	0xffffffff


	//   ....[7]....
        /*032c*/ 	.word	0xffffffff


	//   ....[8]....
        /*0330*/ 	.word	0xffffffff


	//   ....[9]....
        /*0334*/ 	.word	0xffffffff


	//   ....[10]....
        /*0338*/ 	.word	0xffffffff


	//   ....[11]....
        /*033c*/ 	.word	0xffffffff


	//   ....[12]....
        /*0340*/ 	.word	0xffffffff


	//   ....[13]....
        /*0344*/ 	.word	0xffffffff


	//   ....[14]....
        /*0348*/ 	.word	0xffffffff


	//   ....[15]....
        /*034c*/ 	.word	0xffffffff


	//   ....[16]....
        /*0350*/ 	.word	0xffffffff


	//   ....[17]....
        /*0354*/ 	.word	0xffffffff


	//   ....[18]....
        /*0358*/ 	.word	0xffffffff


	//   ....[19]....
        /*035c*/ 	.word	0xffffffff


	//   ....[20]....
        /*0360*/ 	.word	0xffffffff


	//   ....[21]....
        /*0364*/ 	.word	0xffffffff


	//   ....[22]....
        /*0368*/ 	.word	0xffffffff


	//   ....[23]....
        /*036c*/ 	.word	0xffffffff


	//   ....[24]....
        /*0370*/ 	.word	0xffffffff


	//   ....[25]....
        /*0374*/ 	.word	0xffffffff


	//   ....[26]....
        /*0378*/ 	.word	0xffffffff


	//   ....[27]....
        /*037c*/ 	.word	0xffffffff


	//   ....[28]....
        /*0380*/ 	.word	0xffffffff


	//   ....[29]....
        /*0384*/ 	.word	0xffffffff


	//   ....[30]....
        /*0388*/ 	.word	0xffffffff


	//   ....[31]....
        /*038c*/ 	.word	0xffffffff


	//   ....[32]....
        /*0390*/ 	.word	0xffffffff


	//   ....[33]....
        /*0394*/ 	.word	0xffffffff


	//   ....[34]....
        /*0398*/ 	.word	0xffffffff


	//   ....[35]....
        /*039c*/ 	.word	0xffffffff


	//   ....[36]....
        /*03a0*/ 	.word	0xffffffff


	//   ....[37]....
        /*03a4*/ 	.word	0xffffffff


	//   ....[38]....
        /*03a8*/ 	.word	0xffffffff


	//   ....[39]....
        /*03ac*/ 	.word	0xffffffff


	//   ....[40]....
        /*03b0*/ 	.word	0xffffffff


	//   ....[41]....
        /*03b4*/ 	.word	0xffffffff


	//   ....[42]....
        /*03b8*/ 	.word	0xffffffff


	//   ....[43]....
        /*03bc*/ 	.word	0xffffffff


	//   ....[44]....
        /*03c0*/ 	.word	0xffffffff


	//   ....[45]....
        /*03c4*/ 	.word	0xffffffff


	//   ....[46]....
        /*03c8*/ 	.word	0xffffffff


	//   ....[47]....
        /*03cc*/ 	.word	0xffffffff


	//   ....[48]....
        /*03d0*/ 	.word	0xffffffff


	//   ....[49]....
        /*03d4*/ 	.word	0xffffffff


	//   ....[50]....
        /*03d8*/ 	.word	0xffffffff


	//   ....[51]....
        /*03dc*/ 	.word	0xffffffff


	//   ....[52]....
        /*03e0*/ 	.word	0xffffffff


	//   ....[53]....
        /*03e4*/ 	.word	0xffffffff


	//   ....[54]....
        /*03e8*/ 	.word	0xffffffff


	//   ....[55]....
        /*03ec*/ 	.word	0xffffffff


	//----- nvinfo : EIATTR_COOP_GROUP_INSTR_OFFSETS
	.align		4
.L_576:
        /*03f0*/ 	.byte	0x04, 0x28
        /*03f2*/ 	.short	(.L_578 - .L_577)


	//   ....[0]....
.L_577:
        /*03f4*/ 	.word	0x000038d0


	//   ....[1]....
        /*03f8*/ 	.word	0x00003a20


	//   ....[2]....
        /*03fc*/ 	.word	0x00003a50


	//   ....[3]....
        /*0400*/ 	.word	0x00003ad0


	//   ....[4]....
        /*0404*/ 	.word	0x00004150


	//   ....[5]....
        /*0408*/ 	.word	0x000042e0


	//   ....[6]....
        /*040c*/ 	.word	0x00004310


	//   ....[7]....
        /*0410*/ 	.word	0x000044e0


	//   ....[8]....
        /*0414*/ 	.word	0x00005cb0


	//   ....[9]....
        /*0418*/ 	.word	0x00005e20


	//   ....[10]....
        /*041c*/ 	.word	0x000060b0


	//   ....[11]....
        /*0420*/ 	.word	0x000060e0


	//   ....[12]....
        /*0424*/ 	.word	0x00006110


	//   ....[13]....
        /*0428*/ 	.word	0x00006160


	//   ....[14]....
        /*042c*/ 	.word	0x00006180


	//   ....[15]....
        /*0430*/ 	.word	0x000061a0


	//   ....[16]....
        /*0434*/ 	.word	0x00008820


	//   ....[17]....
        /*0438*/ 	.word	0x00008bf0


	//   ....[18]....
        /*043c*/ 	.word	0x00008c20


	//   ....[19]....
        /*0440*/ 	.word	0x00008c50


	//   ....[20]....
        /*0444*/ 	.word	0x00008c60


	//   ....[21]....
        /*0448*/ 	.word	0x00008c80


	//   ....[22]....
        /*044c*/ 	.word	0x00008cb0


	//   ....[23]....
        /*0450*/ 	.word	0x00008cf0


	//   ....[24]....
        /*0454*/ 	.word	0x0000b3f0


	//   ....[25]....
        /*0458*/ 	.word	0x0000b5a0


	//   ....[26]....
        /*045c*/ 	.word	0x0000b810


	//   ....[27]....
        /*0460*/ 	.word	0x0000b840


	//   ....[28]....
        /*0464*/ 	.word	0x0000b860


	//   ....[29]....
        /*0468*/ 	.word	0x0000b8a0


	//   ....[30]....
        /*046c*/ 	.word	0x0000b8c0


	//   ....[31]....
        /*0470*/ 	.word	0x0000b8e0


	//   ....[32]....
        /*0474*/ 	.word	0x0000ded0


	//   ....[33]....
        /*0478*/ 	.word	0x0000e090


	//   ....[34]....
        /*047c*/ 	.word	0x0000e0c0


	//   ....[35]....
        /*0480*/ 	.word	0x0000e2f0


	//   ....[36]....
        /*0484*/ 	.word	0x0000e460


	//   ....[37]....
        /*0488*/ 	.word	0x0000e490


	//   ....[38]....
        /*048c*/ 	.word	0x0000e5a0


	//   ....[39]....
        /*0490*/ 	.word	0x0000e5e0


	//   ....[40]....
        /*0494*/ 	.word	0x00010c30


	//   ....[41]....
        /*0498*/ 	.word	0x00010ce0


	//   ....[42]....
        /*049c*/ 	.word	0x00010e90


	//   ....[43]....
        /*04a0*/ 	.word	0x00010fd0


	//   ....[44]....
        /*04a4*/ 	.word	0x00011000


	//   ....[45]....
        /*04a8*/ 	.word	0x00011050


	//   ....[46]....
        /*04ac*/ 	.word	0x00011110


	//   ....[47]....
        /*04b0*/ 	.word	0x00011170


	//   ....[48]....
        /*04b4*/ 	.word	0x000128d0


	//   ....[49]....
        /*04b8*/ 	.word	0x000128e0


	//   ....[50]....
        /*04bc*/ 	.word	0x000128f0


	//   ....[51]....
        /*04c0*/ 	.word	0x00012910


	//   ....[52]....
        /*04c4*/ 	.word	0x00012930


	//   ....[53]....
        /*04c8*/ 	.word	0x00012960


	//   ....[54]....
        /*04cc*/ 	.word	0x00012980


	//   ....[55]....
        /*04d0*/ 	.word	0x000129e0


	//----- nvinfo : EIATTR_VRC_CTA_INIT_COUNT
	.align		4
.L_578:
        /*04d4*/ 	.byte	0x02, 0x4a
	.zero		1
	.zero		1


	//----- nvinfo : EIATTR_EXIT_INSTR_OFFSETS
	.align		4
        /*04d8*/ 	.byte	0x04, 0x1c
        /*04da*/ 	.short	(.L_580 - .L_579)


	//   ....[0]....
.L_579:
        /*04dc*/ 	.word	0x00000350


	//   ....[1]....
        /*04e0*/ 	.word	0x00001770


	//   ....[2]....
        /*04e4*/ 	.word	0x00001800


	//   ....[3]....
        /*04e8*/ 	.word	0x00014cf0


	//   ....[4]....
        /*04ec*/ 	.word	0x00014de0


	//----- nvinfo : EIATTR_CRS_STACK_SIZE
	.align		4
.L_580:
        /*04f0*/ 	.byte	0x04, 0x1e
        /*04f2*/ 	.short	(.L_582 - .L_581)
.L_581:
        /*04f4*/ 	.word	0x00000000


	//----- nvinfo : EIATTR_CBANK_PARAM_SIZE
	.align		4
.L_582:
        /*04f8*/ 	.byte	0x03, 0x19
        /*04fa*/ 	.short	0x01d0


	//----- nvinfo : EIATTR_PARAM_CBANK
	.align		4
        /*04fc*/ 	.byte	0x04, 0x0a
        /*04fe*/ 	.short	(.L_584 - .L_583)
	.align		4
.L_583:
        /*0500*/ 	.word	index@(.nv.constant0._ZN5flash16flash_fwd_kernelI23Flash_fwd_kernel_traitsILi128ELi128ELi32ELi4ELb0ELb0EN7cutlass10bfloat16_tE19Flash_kernel_traitsILi128ELi128ELi32ELi4ES3_EELb0ELb0ELb1ELb0ELb0ELb1ELb0ELb0EEEvNS_16Flash_fwd_paramsE)
        /*0504*/ 	.short	0x0380
        /*0506*/ 	.short	0x01d0


	//----- nvinfo : EIATTR_SW_WAR
	.align		4
.L_584:
        /*0508*/ 	.byte	0x04, 0x36
        /*050a*/ 	.short	(.L_586 - .L_585)
.L_585:
        /*050c*/ 	.word	0x00000008
.L_586:


//--------------------- .nv.info._ZN5flash16flash_fwd_kernelI23Flash_fwd_kernel_traitsILi128ELi128ELi32ELi4ELb0ELb0EN7cutlass10bfloat16_tE19Flash_kernel_traitsILi128ELi128ELi32ELi4ES3_EELb0ELb0ELb1ELb0ELb0ELb0ELb0ELb0EEEvNS_16Flash_fwd_paramsE --------------------------
	.section	.nv.info._ZN5flash16flash_fwd_kernelI23Flash_fwd_kernel_traitsILi128ELi128ELi32ELi4ELb0ELb0EN7cutlass10bfloat16_tE19Flash_kernel_traitsILi128ELi128ELi32ELi4ES3_EELb0ELb0ELb1ELb0ELb0ELb0ELb0ELb0EEEvNS_16Flash_fwd_paramsE,"",@"SHT_CUDA_INFO"
	.sectionflags	@""
	.align	4


	//----- nvinfo : EIATTR_CUDA_API_VERSION
	.align		4
        /*0000*/ 	.byte	0x04, 0x37
        /*0002*/ 	.short	(.L_588 - .L_587)
.L_587:
        /*0004*/ 	.word	0x00000082


	//----- nvinfo : EIATTR_KPARAM_INFO
	.align		4
.L_588:
        /*0008*/ 	.byte	0x04, 0x17
        /*000a*/ 	.short	(.L_590 - .L_589)
.L_589:
        /*000c*/ 	.word	0x00000000
        /*0010*/ 	.short	0x0000
        /*0012*/ 	.short	0x0000
        /*0014*/ 	.byte	0x00, 0xf0, 0x41, 0x07


	//----- nvinfo : EIATTR_SPARSE_MMA_MASK
	.align		4
.L_590:
        /*0018*/ 	.byte	0x03, 0x50
        /*001a*/ 	.short	0x0000


	//----- nvinfo : EIATTR_MAXREG_COUNT
	.align		4
        /*001c*/ 	.byte	0x03, 0x1b
        /*001e*/ 	.short	0x00ff


	//----- nvinfo : EIATTR_NUM_BARRIERS
	.align		4
        /*0020*/ 	.byte	0x02, 0x4c
        /*0022*/ 	.byte	0x01
	.zero		1


	//----- nvinfo : EIATTR_ANNOTATIONS
	.align		4
        /*0024*/ 	.byte	0x04, 0x55
        /*0026*/ 	.short	(.L_592 - .L_591)


	//   ....[0]....
.L_591:
        /* <DEDUP_REMOVED lines=40> */


	//----- nvinfo : EIATTR_MERCURY_ISA_VERSION
	.align		4
.L_592:
        /*0298*/ 	.byte	0x03, 0x5f
        /*029a*/ 	.short	0x0101


	//----- nvinfo : EIATTR_COOP_GROUP_MASK_REGIDS
	.align		4
        /*029c*/ 	.byte	0x04, 0x29
        /*029e*/ 	.short	(.L_594 - .L_593)


	//   ....[0]....
.L_593:
        /*02a0*/ 	.word	0xffffffff


	//   ....[1]....
        /*02a4*/ 	.word	0xffffffff


	//   ....[2]....
        /*02a8*/ 	.word	0xffffffff


	//   ....[3]....
        /*02ac*/ 	.word	0xffffffff


	//   ....[4]....
        /*02b0*/ 	.word	0xffffffff


	//   ....[5]....
        /*02b4*/ 	.word	0xffffffff


	//   ....[6]....
        /*02b8*/ 	.word	0xffffffff


	//   ....[7]....
        /*02bc*/ 	.word	0xffffffff


	//   ....[8]....
        /*02c0*/ 	.word	0xffffffff


	//   ....[9]....
        /*02c4*/ 	.word	0xffffffff


	//   ....[10]....
        /*02c8*/ 	.word	0xffffffff


	//   ....[11]....
        /*02cc*/ 	.word	0xffffffff


	//   ....[12]....
        /*02d0*/ 	.word	0xffffffff


	//   ....[13]....
        /*02d4*/ 	.word	0xffffffff


	//   ....[14]....
        /*02d8*/ 	.word	0xffffffff


	//   ....[15]....
        /*02dc*/ 	.word	0xffffffff


	//   ....[16]....
        /*02e0*/ 	.word	0xffffffff


	//   ....[17]....
        /*02e4*/ 	.word	0xffffffff


	//   ....[18]....
        /*02e8*/ 	.word	0xffffffff


	//   ....[19]....
        /*02ec*/ 	.word	0xffffffff


	//   ....[20]....
        /*02f0*/ 	.word	0xffffffff


	//   ....[21]....
        /*02f4*/ 	.word	0xffffffff


	//   ....[22]....
        /*02f8*/ 	.word	0xffffffff


	//   ....[23]....
        /*02fc*/ 	.word	0xffffffff


	//   ....[24]....
        /*0300*/ 	.word	0xffffffff


	//   ....[25]....
        /*0304*/ 	.word	0xffffffff


	//   ....[26]....
        /*0308*/ 	.word	0xffffffff


	//   ....[27]....
        /*030c*/ 	.word	0xffffffff


	//   ....[28]....
        /*0310*/ 	.word	0xffffffff


	//   ....[29]....
        /*0314*/ 	.word	0xffffffff


	//   ....[30]....
        /*0318*/ 	.word	0xffffffff


	//   ....[31]....
        /*031c*/ 	.word	0xffffffff


	//   ....[32]....
        /*0320*/ 	.word	0xffffffff


	//   ....[33]....
        /*0324*/ 	.word	0xffffffff


	//   ....[34]....
        /*0328*/ 	.word	0xffffffff


	//   ....[35]....
        /*032c*/ 	.word	0xffffffff


	//   ....[36]....
        /*0330*/ 	.word	0xffffffff


	//   ....[37]....
        /*0334*/ 	.word	0xffffffff


	//   ....[38]....
        /*0338*/ 	.word	0xffffffff


	//   ....[39]....
        /*033c*/ 	.word	0xffffffff


	//   ....[40]....
        /*0340*/ 	.word	0xffffffff


	//   ....[41]....
        /*0344*/ 	.word	0xffffffff


	//   ....[42]....
        /*0348*/ 	.word	0xffffffff


	//   ....[43]....
        /*034c*/ 	.word	0xffffffff


	//   ....[44]....
        /*0350*/ 	.word	0xffffffff


	//   ....[45]....
        /*0354*/ 	.word	0xffffffff


	//   ....[46]....
        /*0358*/ 	.word	0xffffffff


	//   ....[47]....
        /*035c*/ 	.word	0xffffffff


	//   ....[48]....
        /*0360*/ 	.word	0xffffffff


	//   ....[49]....
        /*0364*/ 	.word	0xffffffff


	//   ....[50]....
        /*0368*/ 	.word	0xffffffff


	//   ....[51]....
        /*036c*/ 	.word	0xffffffff


	//   ....[52]....
        /*0370*/ 	.word	0xffffffff


	//   ....[53]....
        /*0374*/ 	.word	0xffffffff


	//   ....[54]....
        /*0378*/ 	.word	0xffffffff


	//   ....[55]....
        /*037c*/ 	.word	0xffffffff


	//----- nvinfo : EIATTR_COOP_GROUP_INSTR_OFFSETS
	.align		4
.L_594:
        /*0380*/ 	.byte	0x04, 0x28
        /*0382*/ 	.short	(.L_596 - .L_595)


	//   ....[0]....
.L_595:
        /*0384*/ 	.word	0x00004610


	//   ....[1]....
        /*0388*/ 	.word	0x000046f0


	//   ....[2]....
        /*038c*/ 	.word	0x00004720


	//   ....[3]....
        /*0390*/ 	.word	0x00004770


	//   ....[4]....
        /*0394*/ 	.word	0x00004dd0


	//   ....[5]....
        /*0398*/ 	.word	0x00004f30


	//   ....[6]....
        /*039c*/ 	.word	0x00005000


	//   ....[7]....
        /*03a0*/ 	.word	0x00005180


	//   ....[8]....
        /*03a4*/ 	.word	0x00006ba0


	//   ....[9]....
        /*03a8*/ 	.word	0x00006d20


	//   ....[10]....
        /*03ac*/ 	.word	0x00006d90


	//   ....[11]....
        /*03b0*/ 	.word	0x00006fe0


	//   ....[12]....
        /*03b4*/ 	.word	0x00007010


	//   ....[13]....
        /*03b8*/ 	.word	0x00007040


	//   ....[14]....
        /*03bc*/ 	.word	0x00007110


	//   ....[15]....
        /*03c0*/ 	.word	0x00007140


	//   ....[16]....
        /*03c4*/ 	.word	0x00009990


	//   ....[17]....
        /*03c8*/ 	.word	0x00009d10


	//   ....[18]....
        /*03cc*/ 	.word	0x00009d40


	//   ....[19]....
        /*03d0*/ 	.word	0x00009d70


	//   ....[20]....
        /*03d4*/ 	.word	0x00009d80


	//   ....[21]....
        /*03d8*/ 	.word	0x00009db0


	//   ....[22]....
        /*03dc*/ 	.word	0x00009dd0


	//   ....[23]....
        /*03e0*/ 	.word	0x00009df0


	//   ....[24]....
        /*03e4*/ 	.word	0x0000c730


	//   ....[25]....
        /*03e8*/ 	.word	0x0000c890


	//   ....[26]....
        /*03ec*/ 	.word	0x0000ca00


	//   ....[27]....
        /*03f0*/ 	.word	0x0000ca60


	//   ....[28]....
        /*03f4*/ 	.word	0x0000cb10


	//   ....[29]....
        /*03f8*/ 	.word	0x0000cb40


	//   ....[30]....
        /*03fc*/ 	.word	0x0000cca0


	//   ....[31]....
        /*0400*/ 	.word	0x0000ccb0


	//   ....[32]....
        /*0404*/ 	.word	0x0000f3b0


	//   ....[33]....
        /*0408*/ 	.word	0x0000f580


	//   ....[34]....
        /*040c*/ 	.word	0x0000f5b0


	//   ....[35]....
        /*0410*/ 	.word	0x0000f730


	//   ....[36]....
        /*0414*/ 	.word	0x0000f910


	//   ....[37]....
        /*0418*/ 	.word	0x0000f940


	//   ....[38]....
        /*041c*/ 	.word	0x0000fa50


	//   ....[39]....
        /*0420*/ 	.word	0x0000fad0


	//   ....[40]....
        /*0424*/ 	.word	0x000125b0


	//   ....[41]....
        /*0428*/ 	.word	0x00012630


	//   ....[42]....
        /*042c*/ 	.word	0x000127e0


	//   ....[43]....
        /*0430*/ 	.word	0x00012840


	//   ....[44]....
        /*0434*/ 	.word	0x00012980


	//   ....[45]....
        /*0438*/ 	.word	0x00012a10


	//   ....[46]....
        /*043c*/ 	.word	0x00012ae0


	//   ....[47]....
        /*0440*/ 	.word	0x00012b30


	//   ....[48]....
        /*0444*/ 	.word	0x000141e0


	//   ....[49]....
        /*0448*/ 	.word	0x000141f0


	//   ....[50]....
        /*044c*/ 	.word	0x00014200


	//   ....[51]....
        /*0450*/ 	.word	0x00014220


	//   ....[52]....
        /*0454*/ 	.word	0x00014240


	//   ....[53]....
        /*0458*/ 	.word	0x00014270


	//   ....[54]....
        /*045c*/ 	.word	0x00014290


	//   ....[55]....
        /*0460*/ 	.word	0x000142f0


	//----- nvinfo : EIATTR_VRC_CTA_INIT_COUNT
	.align		4
.L_596:
        /*0464*/ 	.byte	0x02, 0x4a
	.zero		1
	.zero		1


	//----- nvinfo : EIATTR_EXIT_INSTR_OFFSETS
	.align		4
        /*0468*/ 	.byte	0x04, 0x1c
        /*046a*/ 	.short	(.L_598 - .L_597)


	//   ....[0]....
.L_597:
        /*046c*/ 	.word	0x00000350


	//   ....[1]....
        /*0470*/ 	.word	0x000018a0


	//   ....[2]....
        /*0474*/ 	.word	0x00001930


	//   ....[3]....
        /*0478*/ 	.word	0x00016760


	//   ....[4]....
        /*047c*/ 	.word	0x00016880


	//   ....[5]....
        /*0480*/ 	.word	0x000168a0


	//----- nvinfo : EIATTR_CRS_STACK_SIZE
	.align		4
.L_598:
        /*0484*/ 	.byte	0x04, 0x1e
        /*0486*/ 	.short	(.L_600 - .L_599)
.L_599:
        /*0488*/ 	.word	0x00000000


	//----- nvinfo : EIATTR_CBANK_PARAM_SIZE
	.align		4
.L_600:
        /*048c*/ 	.byte	0x03, 0x19
        /*048e*/ 	.short	0x01d0


	//----- nvinfo : EIATTR_PARAM_CBANK
	.align		4
        /*0490*/ 	.byte	0x04, 0x0a
        /*0492*/ 	.short	(.L_602 - .L_601)
	.align		4
.L_601:
        /*0494*/ 	.word	index@(.nv.constant0._ZN5flash16flash_fwd_kernelI23Flash_fwd_kernel_traitsILi128ELi128ELi32ELi4ELb0ELb0EN7cutlass10bfloat16_tE19Flash_kernel_traitsILi128ELi128ELi32ELi4ES3_EELb0ELb0ELb1ELb0ELb0ELb0ELb0ELb0EEEvNS_16Flash_fwd_paramsE)
        /*0498*/ 	.short	0x0380
        /*049a*/ 	.short	0x01d0


	//----- nvinfo : EIATTR_SW_WAR
	.align		4
.L_602:
        /*049c*/ 	.byte	0x04, 0x36
        /*049e*/ 	.short	(.L_604 - .L_603)
.L_603:
        /*04a0*/ 	.word	0x00000008
.L_604:


//--------------------- .nv.info._ZN5flash16flash_fwd_kernelI23Flash_fwd_kernel_traitsILi128ELi128ELi32ELi4ELb0ELb0EN7cutlass10bfloat16_tE19Flash_kernel_traitsILi128ELi128ELi32ELi4ES3_EELb0ELb0ELb1ELb1ELb0ELb0ELb0ELb0EEEvNS_16Flash_fwd_paramsE --------------------------
	.section	.nv.info._ZN5flash16flash_fwd_kernelI23Flash_fwd_kernel_traitsILi128ELi128ELi32ELi4ELb0ELb0EN7cutlass10bfloat16_tE19Flash_kernel_traitsILi128ELi128ELi32ELi4ES3_EELb0ELb0ELb1ELb1ELb0ELb0ELb0ELb0EEEvNS_16Flash_fwd_paramsE,"",@"SHT_CUDA_INFO"
	.sectionflags	@""
	.align	4


	//----- nvinfo : EIATTR_CUDA_API_VERSION
	.align		4
        /*0000*/ 	.byte	0x04, 0x37
        /*0002*/ 	.short	(.L_606 - .L_605)
.L_605:
        /*0004*/ 	.word	0x00000082


	//----- nvinfo : EIATTR_KPARAM_INFO
	.align		4
.L_606:
        /*0008*/ 	.byte	0x04, 0x17
        /*000a*/ 	.short	(.L_608 - .L_607)
.L_607:
        /*000c*/ 	.word	0x00000000
        /*0010*/ 	.short	0x0000
        /*0012*/ 	.short	0x0000
        /*0014*/ 	.byte	0x00, 0xf0, 0x41, 0x07


	//----- nvinfo : EIATTR_SPARSE_MMA_MASK
	.align		4
.L_608:
        /*0018*/ 	.byte	0x03, 0x50
        /*001a*/ 	.short	0x0000


	//----- nvinfo : EIATTR_MAXREG_COUNT
	.align		4
        /*001c*/ 	.byte	0x03, 0x1b
        /*001e*/ 	.short	0x00ff


	//----- nvinfo : EIATTR_NUM_BARRIERS
	.align		4
        /*0020*/ 	.byte	0x02, 0x4c
        /*0022*/ 	.byte	0x01
	.zero		1


	//----- nvinfo : EIATTR_ANNOTATIONS
	.align		4
        /*0024*/ 	.byte	0x04, 0x55
        /*0026*/ 	.short	(.L_610 - .L_609)


	//   ....[0]....
.L_609:
        /* <DEDUP_REMOVED lines=30> */


	//----- nvinfo : EIATTR_MERCURY_ISA_VERSION
	.align		4
.L_610:
        /*01f0*/ 	.byte	0x03, 0x5f
        /*01f2*/ 	.short	0x0101


	//----- nvinfo : EIATTR_INT_WARP_WIDE_INSTR_OFFSETS
	.align		4
        /*01f4*/ 	.byte	0x04, 0x31
        /*01f6*/ 	.short	(.L_612 - .L_611)


	//   ....[0]....
.L_611:
        /*01f8*/ 	.word	0x000147b0


	//----- nvinfo : EIATTR_COOP_GROUP_MASK_REGIDS
	.align		4
.L_612:
        /*01fc*/ 	.byte	0x04, 0x29
        /*01fe*/ 	.short	(.L_614 - .L_613)


	//   ....[0]....
.L_613:
        /*0200*/ 	.word	0xffffffff


	//   ....[1]....
        /*0204*/ 	.word	0xffffffff


	//   ....[2]....
        /*0208*/ 	.word	0xffffffff


	//   ....[3]....
        /*020c*/ 	.word	0xffffffff


	//   ....[4]....
        /*0210*/ 	.word	0xffffffff


	//   ....[5]....
        /*0214*/ 	.word	0xffffffff


	//   ....[6]....
        /*0218*/ 	.word	0xffffffff


	//   ....[7]....
        /*021c*/ 	.word	0xffffffff


	//   ....[8]....
        /*0220*/ 	.word	0xffffffff


	//   ....[9]....
        /*0224*/ 	.word	0xffffffff


	//   ....[10]....
        /*0228*/ 	.word	0xffffffff


	//   ....[11]....
        /*022c*/ 	.word	0xffffffff


	//   ....[12]....
        /*0230*/ 	.word	0xffffffff


	//   ....[13]....
        /*0234*/ 	.word	0xffffffff


	//   ....[14]....
        /*0238*/ 	.word	0xffffffff


	//   ....[15]....
        /*023c*/ 	.word	0xffffffff


	//   ....[16]....
        /*0240*/ 	.word	0xffffffff


	//   ....[17]....
        /*0244*/ 	.word	0xffffffff


	//   ....[18]....
        /*0248*/ 	.word	0xffffffff


	//   ....[19]....
        /*024c*/ 	.word	0xffffffff


	//   ....[20]....
        /*0250*/ 	.word	0xffffffff


	//   ....[21]....
        /*0254*/ 	.word	0xffffffff


	//   ....[22]....
        /*0258*/ 	.word	0xffffffff


	//   ....[23]....
        /*025c*/ 	.word	0xffffffff


	//   ....[24]....
        /*0260*/ 	.word	0xffffffff


	//   ....[25]....
        /*0264*/ 	.word	0xffffffff


	//   ....[26]....
        /*0268*/ 	.word	0xffffffff


	//   ....[27]....
        /*026c*/ 	.word	0xffffffff


	//   ....[28]....
        /*0270*/ 	.word	0xffffffff


	//   ....[29]....
        /*0274*/ 	.word	0xffffffff


	//   ....[30]....
        /*0278*/ 	.word	0xffffffff


	//   ....[31]....
        /*027c*/ 	.word	0xffffffff


	//   ....[32]....
        /*0280*/ 	.word	0xffffffff


	//   ....[33]....
        /*0284*/ 	.word	0xffffffff


	//   ....[34]....
        /*0288*/ 	.word	0xffffffff


	//   ....[35]....
        /*028c*/ 	.word	0xffffffff


	//   ....[36]....
        /*0290*/ 	.word	0xffffffff


	//   ....[37]....
        /*0294*/ 	.word	0xffffffff


	//   ....[38]....
        /*0298*/ 	.word	0xffffffff


	//   ....[39]....
        /*029c*/ 	.word	0xffffffff


	//   ....[40]....
        /*02a0*/ 	.word	0xffffffff


	//   ....[41]....
        /*02a4*/ 	.word	0xffffffff


	//   ....[42]....
        /*02a8*/ 	.word	0xffffffff


	//   ....[43]....
        /*02ac*/ 	.word	0xffffffff


	//   ....[44]....
        /*02b0*/ 	.word	0xffffffff


	//   ....[45]....
        /*02b4*/ 	.word	0xffffffff


	//   ....[46]....
        /*02b8*/ 	.word	0xffffffff


	//   ....[47]....
        /*02bc*/ 	.word	0xffffffff


	//   ....[48]....
        /*02c0*/ 	.word	0xffffffff


	//   ....[49]....
        /*02c4*/ 	.word	0xffffffff


	//   ....[50]....
        /*02c8*/ 	.word	0xffffffff


	//   ....[51]....
        /*02cc*/ 	.word	0xffffffff


	//   ....[52]....
        /*02d0*/ 	.word	0xffffffff


	//   ....[53]....
        /*02d4*/ 	.word	0xffffffff


	//   ....[54]....
        /*02d8*/ 	.word	0xffffffff


	//   ....[55]....
        /*02dc*/ 	.word	0xffffffff


	//----- nvinfo : EIATTR_COOP_GROUP_INSTR_OFFSETS
	.align		4
.L_614:
        /*02e0*/ 	.byte	0x04, 0x28
        /*02e2*/ 	.short	(.L_616 - .L_615)


	//   ....[0]....
.L_615:
        /*02e4*/ 	.word	0x00005260


	//   ....[1]....
        /*02e8*/ 	.word	0x00005410


	//   ....[2]....
        /*02ec*/ 	.word	0x00005440


	//   ....[3]....
        /*02f0*/ 	.word	0x00005600


	//   ....[4]....
        /*02f4*/ 	.word	0x00005850


	//   ....[5]....
        /*02f8*/ 	.word	0x00005a00


	//   ....[6]....
        /*02fc*/ 	.word	0x00005a30


	//   ....[7]....
        /*0300*/ 	.word	0x00005b30


	//   ....[8]....
        /*0304*/ 	.word	0x00008310


	//   ....[9]....
        /*0308*/ 	.word	0x00008480


	//   ....[10]....
        /*030c*/ 	.word	0x000084c0


	//   ....[11]....
        /*0310*/ 	.word	0x00008640


	//   ....[12]....
        /*0314*/ 	.word	0x000088d0


	//   ....[13]....
        /*0318*/ 	.word	0x000089e0


	//   ....[14]....
        /*031c*/ 	.word	0x00008a50


	//   ....[15]....
        /*0320*/ 	.word	0x00008ad0


	//   ....[16]....
        /*0324*/ 	.word	0x0000b970


	//   ....[17]....
        /*0328*/ 	.word	0x0000bb70


	//   ....[18]....
        /*032c*/ 	.word	0x0000bbc0


	//   ....[19]....
        /*0330*/ 	.word	0x0000bda0


	//   ....[20]....
        /*0334*/ 	.word	0x0000c0a0


	//   ....[21]....
        /*0338*/ 	.word	0x0000c0b0


	//   ....[22]....
        /*033c*/ 	.word	0x0000c160


	//   ....[23]....
        /*0340*/ 	.word	0x0000c190


	//   ....[24]....
        /*0344*/ 	.word	0x0000f120


	//   ....[25]....
        /*0348*/ 	.word	0x0000f2f0


	//   ....[26]....
        /*034c*/ 	.word	0x0000f320


	//   ....[27]....
        /*0350*/ 	.word	0x0000f4f0


	//   ....[28]....
        /*0354*/ 	.word	0x0000f7b0


	//   ....[29]....
        /*0358*/ 	.word	0x0000f890


	//   ....[30]....
        /*035c*/ 	.word	0x0000f8d0


	//   ....[31]....
        /*0360*/ 	.word	0x0000f930


	//   ....[32]....
        /*0364*/ 	.word	0x00012930


	//   ....[33]....
        /*0368*/ 	.word	0x00012b20


	//   ....[34]....
        /*036c*/ 	.word	0x00012b50


	//   ....[35]....
        /*0370*/ 	.word	0x00012d30


	//   ....[36]....
        /*0374*/ 	.word	0x00012ed0


	//   ....[37]....
        /*0378*/ 	.word	0x00012f90


	//   ....[38]....
        /*037c*/ 	.word	0x00013020


	//   ....[39]....
        /*0380*/ 	.word	0x00013100


	//   ....[40]....
        /*0384*/ 	.word	0x000164d0


	//   ....[41]....
        /*0388*/ 	.word	0x00016660


	//   ....[42]....
        /*038c*/ 	.word	0x00016690


	//   ....[43]....
        /*0390*/ 	.word	0x000167a0


	//   ....[44]....
        /*0394*/ 	.word	0x00016900


	//   ....[45]....
        /*0398*/ 	.word	0x00016960


	//   ....[46]....
        /*039c*/ 	.word	0x00016a00


	//   ....[47]....
        /*03a0*/ 	.word	0x00016a40


	//   ....[48]....
        /*03a4*/ 	.word	0x00018190


	//   ....[49]....
        /*03a8*/ 	.word	0x000181a0


	//   ....[50]....
        /*03ac*/ 	.word	0x000181b0


	//   ....[51]....
        /*03b0*/ 	.word	0x000181d0


	//   ....[52]....
        /*03b4*/ 	.word	0x000181f0


	//   ....[53]....
        /*03b8*/ 	.word	0x00018200


	//   ....[54]....
        /*03bc*/ 	.word	0x00018230


	//   ....[55]....
        /*03c0*/ 	.word	0x00018290


	//----- nvinfo : EIATTR_VRC_CTA_INIT_COUNT
	.align		4
.L_616:
        /*03c4*/ 	.byte	0x02, 0x4a
	.zero		1
	.zero		1


	//----- nvinfo : EIATTR_EXIT_INSTR_OFFSETS
	.align		4
        /*03c8*/ 	.byte	0x04, 0x1c
        /*03ca*/ 	.short	(.L_618 - .L_617)


	//   ....[0]....
.L_617:
        /*03cc*/ 	.word	0x000004a0


	//   ....[1]....
        /*03d0*/ 	.word	0x00001a00


	//   ....[2]....
        /*03d4*/ 	.word	0x00001a90


	//   ....[3]....
        /*03d8*/ 	.word	0x0001a610


	//   ....[4]....
        /*03dc*/ 	.word	0x0001a730


	//   ....[5]....
        /*03e0*/ 	.word	0x0001a750


	//----- nvinfo : EIATTR_CRS_STACK_SIZE
	.align		4
.L_618:
        /*03e4*/ 	.byte	0x04, 0x1e
        /*03e6*/ 	.short	(.L_620 - .L_619)
.L_619:
        /*03e8*/ 	.word	0x00000000


	//----- nvinfo : EIATTR_CBANK_PARAM_SIZE
	.align		4
.L_620:
        /*03ec*/ 	.byte	0x03, 0x19
        /*03ee*/ 	.short	0x01d0


	//----- nvinfo : EIATTR_PARAM_CBANK
	.align		4
        /*03f0*/ 	.byte	0x04, 0x0a
        /*03f2*/ 	.short	(.L_622 - .L_621)
	.align		4
.L_621:
        /*03f4*/ 	.word	index@(.nv.constant0._ZN5flash16flash_fwd_kernelI23Flash_fwd_kernel_traitsILi128ELi128ELi32ELi4ELb0ELb0EN7cutlass10bfloat16_tE19Flash_kernel_traitsILi128ELi128ELi32ELi4ES3_EELb0ELb0ELb1ELb1ELb0ELb0ELb0ELb0EEEvNS_16Flash_fwd_paramsE)
        /*03f8*/ 	.short	0x0380
        /*03fa*/ 	.short	0x01d0


	//----- nvinfo : EIATTR_SW_WAR
	.align		4
.L_622:
        /*03fc*/ 	.byte	0x04, 0x36
        /*03fe*/ 	.short	(.L_624 - .L_623)
.L_623:
        /*0400*/ 	.word	0x00000008
.L_624:


//--------------------- .nv.info._ZN5flash16flash_fwd_kernelI23Flash_fwd_kernel_traitsILi128ELi128ELi32ELi4ELb0ELb0EN7cutlass10bfloat16_tE19Flash_kernel_traitsILi128ELi128ELi32ELi4ES3_EELb1ELb0ELb0ELb0ELb0ELb1ELb0ELb0EEEvNS_16Flash_fwd_paramsE --------------------------
	.section	.nv.info._ZN5flash16flash_fwd_kernelI23Flash_fwd_kernel_traitsILi128ELi128ELi32ELi4ELb0ELb0EN7cutlass10bfloat16_tE19Flash_kernel_traitsILi128ELi128ELi32ELi4ES3_EELb1ELb0ELb0ELb0ELb0ELb1ELb0ELb0EEEvNS_16Flash_fwd_paramsE,"",@"SHT_CUDA_INFO"
	.sectionflags	@""
	.align	4


	//----- nvinfo : EIATTR_CUDA_API_VERSION
	.align		4
        /*0000*/ 	.byte	0x04, 0x37
        /*0002*/ 	.short	(.L_626 - .L_625)
.L_625:
        /*0004*/ 	.word	0x00000082


	//----- nvinfo : EIATTR_KPARAM_INFO
	.align		4
.L_626:
        /*0008*/ 	.byte	0x04, 0x17
        /*000a*/ 	.short	(.L_628 - .L_627)
.L_627:
        /*000c*/ 	.word	0x00000000
        /*0010*/ 	.short	0x0000
        /*0012*/ 	.short	0x0000
        /*0014*/ 	.byte	0x00, 0xf0, 0x41, 0x07


	//----- nvinfo : EIATTR_SPARSE_MMA_MASK
	.align		4
.L_628:
        /*0018*/ 	.byte	0x03, 0x50
        /*001a*/ 	.short	0x0000


	//----- nvinfo : EIATTR_MAXREG_COUNT
	.align		4
        /*001c*/ 	.byte	0x03, 0x1b
        /*001e*/ 	.short	0x00ff


	//----- nvinfo : EIATTR_NUM_BARRIERS
	.align		4
        /*0020*/ 	.byte	0x02, 0x4c
        /*0022*/ 	.byte	0x01
	.zero		1


	//----- nvinfo : EIATTR_ANNOTATIONS
	.align		4
        /*0024*/ 	.byte	0x04, 0x55
        /*0026*/ 	.short	(.L_630 - .L_629)


	//   ....[0]....
.L_629:
        /*0028*/ 	.word	0x00000001
        /*002c*/ 	.byte	0x40, 0x3d, 0x00, 0x00, 0x01, 0x00, 0x00, 0x00, 0x90, 0x3d, 0x00, 0x00, 0x01, 0x00, 0x00, 0x00
        /*003c*/ 	.byte	0x80, 0x43, 0x00, 0x00, 0x01, 0x00, 0x00, 0x00, 0x10, 0x59, 0x00, 0x00, 0x01, 0x00, 0x00, 0x00
        /*004c*/ 	.byte	0x80, 0x64, 0x00, 0x00, 0x01, 0x00, 0x00, 0x00, 0xd0, 0x64, 0x00, 0x00, 0x01, 0x00, 0x00, 0x00
        /*005c*/ 	.byte	0x00, 0x65, 0x00, 0x00


	//----- nvinfo : EIATTR_MERCURY_ISA_VERSION
	.align		4
.L_630:
        /*0060*/ 	.byte	0x03, 0x5f
        /*0062*/ 	.short	0x0101


	//----- nvinfo : EIATTR_INT_WARP_WIDE_INSTR_OFFSETS
	.align		4
        /*0064*/ 	.byte	0x04, 0x31
        /*0066*/ 	.short	(.L_632 - .L_631)


	//   ....[0]....
.L_631:
        /*0068*/ 	.word	0x000026c0


	//----- nvinfo : EIATTR_COOP_GROUP_MASK_REGIDS
	.align		4
.L_632:
        /*006c*/ 	.byte	0x04, 0x29
        /*006e*/ 	.short	(.L_634 - .L_633)


	//   ....[0]....
.L_633:
        /*0070*/ 	.word	0xffffffff


	//   ....[1]....
        /*0074*/ 	.word	0xffffffff


	//   ....[2]....
        /*0078*/ 	.word	0xffffffff


	//   ....[3]....
        /*007c*/ 	.word	0xffffffff


	//   ....[4]....
        /*0080*/ 	.word	0xffffffff


	//   ....[5]....
        /*0084*/ 	.word	0xffffffff


	//   ....[6]....
        /*0088*/ 	.word	0xffffffff


	//   ....[7]....
        /*008c*/ 	.word	0xffffffff


	//   ....[8]....
        /*0090*/ 	.word	0xffffffff


	//   ....[9]....
        /*0094*/ 	.word	0xffffffff


	//   ....[10]....
        /*0098*/ 	.word	0xffffffff


	//   ....[11]....
        /*009c*/ 	.word	0xffffffff


	//   ....[12]....
        /*00a0*/ 	.word	0xffffffff


	//   ....[13]....
        /*00a4*/ 	.word	0xffffffff


	//   ....[14]....
        /*00a8*/ 	.word	0xffffffff


	//   ....[15]....
        /*00ac*/ 	.word	0xffffffff


	//   ....[16]....
        /*00b0*/ 	.word	0xffffffff


	//   ....[17]....
        /*00b4*/ 	.word	0xffffffff


	//   ....[18]....
        /*00b8*/ 	.word	0xffffffff


	//   ....[19]....
        /*00bc*/ 	.word	0xffffffff


	//   ....[20]....
        /*00c0*/ 	.word	0xffffffff


	//   ....[21]....
        /*00c4*/ 	.word	0xffffffff


	//   ....[22]....
        /*00c8*/ 	.word	0xffffffff


	//   ....[23]....
        /*00cc*/ 	.word	0xffffffff


	//----- nvinfo : EIATTR_COOP_GROUP_INSTR_OFFSETS
	.align		4
.L_634:
        /*00d0*/ 	.byte	0x04, 0x28
        /*00d2*/ 	.short	(.L_636 - .L_635)


	//   ....[0]....
.L_635:
        /*00d4*/ 	.word	0x00003a50


	//   ....[1]....
        /*00d8*/ 	.word	0x00003b60


	//   ....[2]....
        /*00dc*/ 	.word	0x00003bf0


	//   ....[3]....
        /*00e0*/ 	.word	0x00003c10


	//   ....[4]....
        /*00e4*/ 	.word	0x00004170


	//   ....[5]....
        /*00e8*/ 	.word	0x000042d0


	//   ....[6]....
        /*00ec*/ 	.word	0x00004300


	//   ....[7]....
        /*00f0*/ 	.word	0x000043e0


	//   ....[8]....
        /*00f4*/ 	.word	0x00006510


	//   ....[9]....
        /*00f8*/ 	.word	0x00006520


	//   ....[10]....
        /*00fc*/ 	.word	0x00006530


	//   ....[11]....
        /*0100*/ 	.word	0x00006560


	//   ....[12]....
        /*0104*/ 	.word	0x00006580


	//   ....[13]....
        /*0108*/ 	.word	0x00006590


	//   ....[14]....
        /*010c*/ 	.word	0x00006a20


	//   ....[15]....
        /*0110*/ 	.word	0x00006be0


	//   ....[16]....
        /*0114*/ 	.word	0x00008550


	//   ....[17]....
        /*0118*/ 	.word	0x00008580


	//   ....[18]....
        /*011c*/ 	.word	0x00008620


	//   ....[19]....
        /*0120*/ 	.word	0x00008650


	//   ....[20]....
        /*0124*/ 	.word	0x00008660


	//   ....[21]....
        /*0128*/ 	.word	0x00008680


	//   ....[22]....
        /*012c*/ 	.word	0x000086e0


	//   ....[23]....
        /*0130*/ 	.word	0x00008720


	//----- nvinfo : EIATTR_VRC_CTA_INIT_COUNT
	.align		4
.L_636:
        /*0134*/ 	.byte	0x02, 0x4a
	.zero		1
	.zero		1


	//----- nvinfo : EIATTR_EXIT_INSTR_OFFSETS
	.align		4
        /*0138*/ 	.byte	0x04, 0x1c
        /*013a*/ 	.short	(.L_638 - .L_637)


	//   ....[0]....
.L_637:
        /*013c*/ 	.word	0x00000690


	//   ....[1]....
        /*0140*/ 	.word	0x00001980


	//   ....[2]....
        /*0144*/ 	.word	0x00001a10


	//   ....[3]....
        /*0148*/ 	.word	0x0000a9c0


	//   ....[4]....
        /*014c*/ 	.word	0x0000aab0


	//----- nvinfo : EIATTR_CRS_STACK_SIZE
	.align		4
.L_638:
        /*0150*/ 	.byte	0x04, 0x1e
        /*0152*/ 	.short	(.L_640 - .L_639)
.L_639:
        /*0154*/ 	.word	0x00000000


	//----- nvinfo : EIATTR_CBANK_PARAM_SIZE
	.align		4
.L_640:
        /*0158*/ 	.byte	0x03, 0x19
        /*015a*/ 	.short	0x01d0


	//----- nvinfo : EIATTR_PARAM_CBANK
	.align		4
        /*015c*/ 	.byte	0x04, 0x0a
        /*015e*/ 	.short	(.L_642 - .L_641)
	.align		4
.L_641:
        /*0160*/ 	.word	index@(.nv.constant0._ZN5flash16flash_fwd_kernelI23Flash_fwd_kernel_traitsILi128ELi128ELi32ELi4ELb0ELb0EN7cutlass10bfloat16_tE19Flash_kernel_traitsILi128ELi128ELi32ELi4ES3_EELb1ELb0ELb0ELb0ELb0ELb1ELb0ELb0EEEvNS_16Flash_fwd_paramsE)
        /*0164*/ 	.short	0x0380
        /*0166*/ 	.short	0x01d0


	//----- nvinfo : EIATTR_SW_WAR
	.align		4
.L_642:
        /*0168*/ 	.byte	0x04, 0x36
        /*016a*/ 	.short	(.L_644 - .L_643)
.L_643:
        /*016c*/ 	.word	0x00000008
.L_644:


//--------------------- .nv.info._ZN5flash16flash_fwd_kernelI23Flash_fwd_kernel_traitsILi128ELi128ELi32ELi4ELb0ELb0EN7cutlass10bfloat16_tE19Flash_kernel_traitsILi128ELi128ELi32ELi4ES3_EELb0ELb0ELb0ELb0ELb0ELb1ELb1ELb0EEEvNS_16Flash_fwd_paramsE --------------------------
	.section	.nv.info._ZN5flash16flash_fwd_kernelI23Flash_fwd_kernel_traitsILi128ELi128ELi32ELi4ELb0ELb0EN7cutlass10bfloat16_tE19Flash_kernel_traitsILi128ELi128ELi32ELi4ES3_EELb0ELb0ELb0ELb0ELb0ELb1ELb1ELb0EEEvNS_16Flash_fwd_paramsE,"",@"SHT_CUDA_INFO"
	.sectionflags	@""
	.align	4


	//----- nvinfo : EIATTR_CUDA_API_VERSION
	.align		4
        /*0000*/ 	.byte	0x04, 0x37
        /*0002*/ 	.short	(.L_646 - .L_645)
.L_645:
        /*0004*/ 	.word	0x00000082


	//----- nvinfo : EIATTR_KPARAM_INFO
	.align		4
.L_646:
        /*0008*/ 	.byte	0x04, 0x17
        /*000a*/ 	.short	(.L_648 - .L_647)
.L_647:
        /*000c*/ 	.word	0x00000000
        /*0010*/ 	.short	0x0000
        /*0012*/ 	.short	0x0000
        /*0014*/ 	.byte	0x00, 0xf0, 0x41, 0x07


	//----- nvinfo : EIATTR_SPARSE_MMA_MASK
	.align		4
.L_648:
        /*0018*/ 	.byte	0x03, 0x50
        /*001a*/ 	.short	0x0000


	//----- nvinfo : EIATTR_MAXREG_COUNT
	.align		4
        /*001c*/ 	.byte	0x03, 0x1b
        /*001e*/ 	.short	0x00ff


	//----- nvinfo : EIATTR_NUM_BARRIERS
	.align		4
        /*0020*/ 	.byte	0x02, 0x4c
        /*0022*/ 	.byte	0x01
	.zero		1


	//----- nvinfo : EIATTR_ANNOTATIONS
	.align		4
        /*0024*/ 	.byte	0x04, 0x55
        /*0026*/ 	.short	(.L_650 - .L_649)


	//   ....[0]....
.L_649:
        /*0028*/ 	.word	0x00000001
        /*002c*/ 	.byte	0x20, 0x03, 0x00, 0x00, 0x01, 0x00, 0x00, 0x00, 0x40, 0x1d, 0x00, 0x00, 0x01, 0x00, 0x00, 0x00
        /*003c*/ 	.byte	0x00, 0x1f, 0x00, 0x00, 0x01, 0x00, 0x00, 0x00, 0x10, 0x49, 0x00, 0x00, 0x01, 0x00, 0x00, 0x00
        /*004c*/ 	.byte	0x50, 0x49, 0x00, 0x00, 0x01, 0x00, 0x00, 0x00, 0x20, 0x4a, 0x00, 0x00, 0x01, 0x00, 0x00, 0x00
        /*005c*/ 	.byte	0x80, 0x4b, 0x00, 0x00, 0x01, 0x00, 0x00, 0x00, 0xa0, 0x4b, 0x00, 0x00, 0x01, 0x00, 0x00, 0x00
        /*006c*/ 	.byte	0x40, 0x6f, 0x00, 0x00, 0x01, 0x00, 0x00, 0x00, 0x20, 0x85, 0x00, 0x00, 0x01, 0x00, 0x00, 0x00
        /*007c*/ 	.byte	0x80, 0x86, 0x00, 0x00


	//----- nvinfo : EIATTR_MERCURY_ISA_VERSION
	.align		4
.L_650:
        /*0080*/ 	.byte	0x03, 0x5f
        /*0082*/ 	.short	0x0101


	//----- nvinfo : EIATTR_COOP_GROUP_MASK_REGIDS
	.align		4
        /*0084*/ 	.byte	0x04, 0x29
        /*0086*/ 	.short	(.L_652 - .L_651)


	//   ....[0]....
.L_651:
        /*0088*/ 	.word	0xffffffff


	//   ....[1]....
        /*008c*/ 	.word	0xffffffff


	//   ....[2]....
        /*0090*/ 	.word	0xffffffff


	//   ....[3]....
        /*0094*/ 	.word	0xffffffff


	//   ....[4]....
        /*0098*/ 	.word	0xffffffff


	//   ....[5]....
        /*009c*/ 	.word	0xffffffff


	//   ....[6]....
        /*00a0*/ 	.word	0xffffffff


	//   ....[7]....
        /*00a4*/ 	.word	0xffffffff


	//   ....[8]....
        /*00a8*/ 	.word	0xffffffff


	//   ....[9]....
        /*00ac*/ 	.word	0xffffffff


	//   ....[10]....
        /*00b0*/ 	.word	0xffffffff


	//   ....[11]....
        /*00b4*/ 	.word	0xffffffff


	//   ....[12]....
        /*00b8*/ 	.word	0xffffffff


	//   ....[13]....
        /*00bc*/ 	.word	0xffffffff


	//   ....[14]....
        /*00c0*/ 	.word	0xffffffff


	//   ....[15]....
        /*00c4*/ 	.word	0xffffffff


	//   ....[16]....
        /*00c8*/ 	.word	0xffffffff


	//   ....[17]....
        /*00cc*/ 	.word	0xffffffff


	//   ....[18]....
        /*00d0*/ 	.word	0xffffffff


	//   ....[19]....
        /*00d4*/ 	.word	0xffffffff


	//   ....[20]....
        /*00d8*/ 	.word	0xffffffff


	//   ....[21]....
        /*00dc*/ 	.word	0xffffffff


	//   ....[22]....
        /*00e0*/ 	.word	0xffffffff


	//   ....[23]....
        /*00e4*/ 	.word	0xffffffff


	//----- nvinfo : EIATTR_COOP_GROUP_INSTR_OFFSETS
	.align		4
.L_652:
        /*00e8*/ 	.byte	0x04, 0x28
        /*00ea*/ 	.short	(.L_654 - .L_653)


	//   ....[0]....
.L_653:
        /*00ec*/ 	.word	0x00003740


	//   ....[1]....
        /*00f0*/ 	.word	0x00003760


	//   ....[2]....
        /*00f4*/ 	.word	0x00003970


	//   ....[3]....
        /*00f8*/ 	.word	0x000039e0


	//   ....[4]....
        /*00fc*/ 	.word	0x00003b40


	//   ....[5]....
        /*0100*/ 	.word	0x00003c20


	//   ....[6]....
        /*0104*/ 	.word	0x00003c50


	//   ....[7]....
        /*0108*/ 	.word	0x00003d60


	//   ....[8]....
        /*010c*/ 	.word	0x00005780


	//   ....[9]....
        /*0110*/ 	.word	0x00005800


	//   ....[10]....
        /*0114*/ 	.word	0x00005830


	//   ....[11]....
        /*0118*/ 	.word	0x00005860


	//   ....[12]....
        /*011c*/ 	.word	0x000058b0


	//   ....[13]....
        /*0120*/ 	.word	0x000058c0


	//   ....[14]....
        /*0124*/ 	.word	0x000058d0


	//   ....[15]....
        /*0128*/ 	.word	0x000058e0


	//   ....[16]....
        /*012c*/ 	.word	0x00006f70


	//   ....[17]....
        /*0130*/ 	.word	0x00006f80


	//   ....[18]....
        /*0134*/ 	.word	0x00006f90


	//   ....[19]....
        /*0138*/ 	.word	0x00006fd0


	//   ....[20]....
        /*013c*/ 	.word	0x00006ff0


	//   ....[21]....
        /*0140*/ 	.word	0x00007010


	//   ....[22]....
        /*0144*/ 	.word	0x00007020


	//   ....[23]....
        /*0148*/ 	.word	0x000070a0


	//----- nvinfo : EIATTR_VRC_CTA_INIT_COUNT
	.align		4
.L_654:
        /*014c*/ 	.byte	0x02, 0x4a
	.zero		1
	.zero		1


	//----- nvinfo : EIATTR_EXIT_INSTR_OFFSETS
	.align		4
        /*0150*/ 	.byte	0x04, 0x1c
        /*0152*/ 	.short	(.L_656 - .L_655)


	//   ....[0]....
.L_655:
        /*0154*/ 	.word	0x000003c0


	//   ....[1]....
        /*0158*/ 	.word	0x00001670


	//   ....[2]....
        /*015c*/ 	.word	0x00001700


	//   ....[3]....
        /*0160*/ 	.word	0x000093a0


	//   ....[4]....
        /*0164*/ 	.word	0x00009490


	//----- nvinfo : EIATTR_CRS_STACK_SIZE
	.align		4
.L_656:
        /*0168*/ 	.byte	0x04, 0x1e
        /*016a*/ 	.short	(.L_658 - .L_657)
.L_657:
        /*016c*/ 	.word	0x00000000


	//----- nvinfo : EIATTR_CBANK_PARAM_SIZE
	.align		4
.L_658:
        /*0170*/ 	.byte	0x03, 0x19
        /*0172*/ 	.short	0x01d0


	//----- nvinfo : EIATTR_PARAM_CBANK
	.align		4
        /*0174*/ 	.byte	0x04, 0x0a
        /*0176*/ 	.short	(.L_660 - .L_659)
	.align		4
.L_659:
        /*0178*/ 	.word	index@(.nv.constant0._ZN5flash16flash_fwd_kernelI23Flash_fwd_kernel_traitsILi128ELi128ELi32ELi4ELb0ELb0EN7cutlass10bfloat16_tE19Flash_kernel_traitsILi128ELi128ELi32ELi4ES3_EELb0ELb0ELb0ELb0ELb0ELb1ELb1ELb0EEEvNS_16Flash_fwd_paramsE)
        /*017c*/ 	.short	0x0380
        /*017e*/ 	.short	0x01d0


	//----- nvinfo : EIATTR_SW_WAR
	.align		4
.L_660:
        /*0180*/ 	.byte	0x04, 0x36
        /*0182*/ 	.short	(.L_662 - .L_661)
.L_661:
        /*0184*/ 	.word	0x00000008
.L_662:


//--------------------- .nv.info._ZN5flash16flash_fwd_kernelI23Flash_fwd_kernel_traitsILi128ELi128ELi32ELi4ELb0ELb0EN7cutlass10bfloat16_tE19Flash_kernel_traitsILi128ELi128ELi32ELi4ES3_EELb1ELb0ELb0ELb0ELb0ELb0ELb0ELb0EEEvNS_16Flash_fwd_paramsE --------------------------
	.section	.nv.info._ZN5flash16flash_fwd_kernelI23Flash_fwd_kernel_traitsILi128ELi128ELi32ELi4ELb0ELb0EN7cutlass10bfloat16_tE19Flash_kernel_traitsILi128ELi128ELi32ELi4ES3_EELb1ELb0ELb0ELb0ELb0ELb0ELb0ELb0EEEvNS_16Flash_fwd_paramsE,"",@"SHT_CUDA_INFO"
	.sectionflags	@""
	.align	4


	//----- nvinfo : EIATTR_CUDA_API_VERSION
	.align		4
        /*0000*/ 	.byte	0x04, 0x37
        /*0002*/ 	.short	(.L_664 - .L_663)
.L_663:
        /*0004*/ 	.word	0x00000082


	//----- nvinfo : EIATTR_KPARAM_INFO
	.align		4
.L_664:
        /*0008*/ 	.byte	0x04, 0x17
        /*000a*/ 	.short	(.L_666 - .L_665)
.L_665:
        /*000c*/ 	.word	0x00000000
        /*0010*/ 	.short	0x0000
        /*0012*/ 	.short	0x0000
        /*0014*/ 	.byte	0x00, 0xf0, 0x41, 0x07


	//----- nvinfo : EIATTR_SPARSE_MMA_MASK
	.align		4
.L_666:
        /*0018*/ 	.byte	0x03, 0x50
        /*001a*/ 	.short	0x0000


	//----- nvinfo : EIATTR_MAXREG_COUNT
	.align		4
        /*001c*/ 	.byte	0x03, 0x1b
        /*001e*/ 	.short	0x00ff


	//----- nvinfo : EIATTR_NUM_BARRIERS
	.align		4
        /*0020*/ 	.byte	0x02, 0x4c
        /*0022*/ 	.byte	0x01
	.zero		1


	//----- nvinfo : EIATTR_ANNOTATIONS
	.align		4
        /*0024*/ 	.byte	0x04, 0x55
        /*0026*/ 	.short	(.L_668 - .L_667)


	//   ....[0]....
.L_667:
        /*0028*/ 	.word	0x00000001
        /*002c*/ 	.byte	0xa0, 0x04, 0x00, 0x00, 0x01, 0x00, 0x00, 0x00, 0x10, 0x34, 0x00, 0x00, 0x01, 0x00, 0x00, 0x00
        /*003c*/ 	.byte	0x40, 0x49, 0x00, 0x00, 0x01, 0x00, 0x00, 0x00, 0x90, 0x49, 0x00, 0x00, 0x01, 0x00, 0x00, 0x00
        /*004c*/ 	.byte	0xa0, 0x60, 0x00, 0x00, 0x01, 0x00, 0x00, 0x00, 0xa0, 0x64, 0x00, 0x00, 0x01, 0x00, 0x00, 0x00
        /*005c*/ 	.byte	0xa0, 0x6f, 0x00, 0x00, 0x01, 0x00, 0x00, 0x00, 0xe0, 0x6f, 0x00, 0x00, 0x01, 0x00, 0x00, 0x00
        /*006c*/ 	.byte	0x30, 0x70, 0x00, 0x00, 0x01, 0x00, 0x00, 0x00, 0x40, 0x90, 0x00, 0x00, 0x01, 0x00, 0x00, 0x00
        /*007c*/ 	.byte	0xb0, 0xa6, 0x00, 0x00


	//----- nvinfo : EIATTR_MERCURY_ISA_VERSION
	.align		4
.L_668:
        /*0080*/ 	.byte	0x03, 0x5f
        /*0082*/ 	.short	0x0101


	//----- nvinfo : EIATTR_COOP_GROUP_MASK_REGIDS
	.align		4
        /*0084*/ 	.byte	0x04, 0x29
        /*0086*/ 	.short	(.L_670 - .L_669)


	//   ....[0]....
.L_669:
        /*0088*/ 	.word	0xffffffff


	//   ....[1]....
        /*008c*/ 	.word	0xffffffff


	//   ....[2]....
        /*0090*/ 	.word	0xffffffff


	//   ....[3]....
        /*0094*/ 	.word	0xffffffff


	//   ....[4]....
        /*0098*/ 	.word	0xffffffff


	//   ....[5]....
        /*009c*/ 	.word	0xffffffff


	//   ....[6]....
        /*00a0*/ 	.word	0xffffffff


	//   ....[7]....
        /*00a4*/ 	.word	0xffffffff


	//   ....[8]....
        /*00a8*/ 	.word	0xffffffff


	//   ....[9]....
        /*00ac*/ 	.word	0xffffffff


	//   ....[10]....
        /*00b0*/ 	.word	0xffffffff


	//   ....[11]....
        /*00b4*/ 	.word	0xffffffff


	//   ....[12]....
        /*00b8*/ 	.word	0xffffffff


	//   ....[13]....
        /*00bc*/ 	.word	0xffffffff


	//   ....[14]....
        /*00c0*/ 	.word	0xffffffff


	//   ....[15]....
        /*00c4*/ 	.word	0xffffffff


	//   ....[16]....
        /*00c8*/ 	.word	0xffffffff


	//   ....[17]....
        /*00cc*/ 	.word	0xffffffff


	//   ....[18]....
        /*00d0*/ 	.word	0xffffffff


	//   ....[19]....
        /*00d4*/ 	.word	0xffffffff


	//   ....[20]....
        /*00d8*/ 	.word	0xffffffff


	//   ....[21]....
        /*00dc*/ 	.word	0xffffffff


	//   ....[22]....
        /*00e0*/ 	.word	0xffffffff


	//   ....[23]....
        /*00e4*/ 	.word	0xffffffff


	//----- nvinfo : EIATTR_COOP_GROUP_INSTR_OFFSETS
	.align		4
.L_670:
        /*00e8*/ 	.byte	0x04, 0x28
        /*00ea*/ 	.short	(.L_672 - .L_671)


	//   ....[0]....
.L_671:
        /*00ec*/ 	.word	0x00004610


	//   ....[1]....
        /*00f0*/ 	.word	0x00004720


	//   ....[2]....
        /*00f4*/ 	.word	0x00004830


	//   ....[3]....
        /*00f8*/ 	.word	0x00004880


	//   ....[4]....
        /*00fc*/ 	.word	0x00004f20


	//   ....[5]....
        /*0100*/ 	.word	0x00005000


	//   ....[6]....
        /*0104*/ 	.word	0x00005290


	//   ....[7]....
        /*0108*/ 	.word	0x000053e0


	//   ....[8]....
        /*010c*/ 	.word	0x00007070


	//   ....[9]....
        /*0110*/ 	.word	0x00007080


	//   ....[10]....
        /*0114*/ 	.word	0x00007090


	//   ....[11]....
        /*0118*/ 	.word	0x000070c0


	//   ....[12]....
        /*011c*/ 	.word	0x000070e0


	//   ....[13]....
        /*0120*/ 	.word	0x000070f0


	//   ....[14]....
        /*0124*/ 	.word	0x00007580


	//   ....[15]....
        /*0128*/ 	.word	0x00007750


	//   ....[16]....
        /*012c*/ 	.word	0x00009060


	//   ....[17]....
        /*0130*/ 	.word	0x00009070


	//   ....[18]....
        /*0134*/ 	.word	0x00009090


	//   ....[19]....
        /*0138*/ 	.word	0x000090b0


	//   ....[20]....
        /*013c*/ 	.word	0x000090c0


	//   ....[21]....
        /*0140*/ 	.word	0x000090d0


	//   ....[22]....
        /*0144*/ 	.word	0x00009100


	//   ....[23]....
        /*0148*/ 	.word	0x00009120


	//----- nvinfo : EIATTR_VRC_CTA_INIT_COUNT
	.align		4
.L_672:
        /*014c*/ 	.byte	0x02, 0x4a
	.zero		1
	.zero		1


	//----- nvinfo : EIATTR_EXIT_INSTR_OFFSETS
	.align		4
        /*0150*/ 	.byte	0x04, 0x1c
        /*0152*/ 	.short	(.L_674 - .L_673)


	//   ....[0]....
.L_673:
        /*0154*/ 	.word	0x000005a0


	//   ....[1]....
        /*0158*/ 	.word	0x000019a0


	//   ....[2]....
        /*015c*/ 	.word	0x00001a30


	//   ....[3]....
        /*0160*/ 	.word	0x0000b560


	//   ....[4]....
        /*0164*/ 	.word	0x0000b680


	//   ....[5]....
        /*0168*/ 	.word	0x0000b6a0


	//----- nvinfo : EIATTR_CRS_STACK_SIZE
	.align		4
.L_674:
        /*016c*/ 	.byte	0x04, 0x1e
        /*016e*/ 	.short	(.L_676 - .L_675)
.L_675:
        /*0170*/ 	.word	0x00000000


	//----- nvinfo : EIATTR_CBANK_PARAM_SIZE
	.align		4
.L_676:
        /*0174*/ 	.byte	0x03, 0x19
        /*0176*/ 	.short	0x01d0


	//----- nvinfo : EIATTR_PARAM_CBANK
	.align		4
        /*0178*/ 	.byte	0x04, 0x0a
        /*017a*/ 	.short	(.L_678 - .L_677)
	.align		4
.L_677:
        /*017c*/ 	.word	index@(.nv.constant0._ZN5flash16flash_fwd_kernelI23Flash_fwd_kernel_traitsILi128ELi128ELi32ELi4ELb0ELb0EN7cutlass10bfloat16_tE19Flash_kernel_traitsILi128ELi128ELi32ELi4ES3_EELb1ELb0ELb0ELb0ELb0ELb0ELb0ELb0EEEvNS_16Flash_fwd_paramsE)
        /*0180*/ 	.short	0x0380
        /*0182*/ 	.short	0x01d0


	//----- nvinfo : EIATTR_SW_WAR
	.align		4
.L_678:
        /*0184*/ 	.byte	0x04, 0x36
        /*0186*/ 	.short	(.L_680 - .L_679)
.L_679:
        /*0188*/ 	.word	0x00000008
.L_680:


//--------------------- .nv.info._ZN5flash16flash_fwd_kernelI23Flash_fwd_kernel_traitsILi128ELi128ELi32ELi4ELb0ELb0EN7cutlass10bfloat16_tE19Flash_kernel_traitsILi128ELi128ELi32ELi4ES3_EELb1ELb0ELb1ELb0ELb0ELb0ELb0ELb0EEEvNS_16Flash_fwd_paramsE --------------------------
	.section	.nv.info._ZN5flash16flash_fwd_kernelI23Flash_fwd_kernel_traitsILi128ELi128ELi32ELi4ELb0ELb0EN7cutlass10bfloat16_tE19Flash_kernel_traitsILi128ELi128ELi32ELi4ES3_EELb1ELb0ELb1ELb0ELb0ELb0ELb0ELb0EEEvNS_16Flash_fwd_paramsE,"",@"SHT_CUDA_INFO"
	.sectionflags	@""
	.align	4


	//----- nvinfo : EIATTR_CUDA_API_VERSION
	.align		4
        /*0000*/ 	.byte	0x04, 0x37
        /*0002*/ 	.short	(.L_682 - .L_681)
.L_681:
        /*0004*/ 	.word	0x00000082


	//----- nvinfo : EIATTR_KPARAM_INFO
	.align		4
.L_682:
        /*0008*/ 	.byte	0x04, 0x17
        /*000a*/ 	.short	(.L_684 - .L_683)
.L_683:
        /*000c*/ 	.word	0x00000000
        /*0010*/ 	.short	0x0000
        /*0012*/ 	.short	0x0000
        /*0014*/ 	.byte	0x00, 0xf0, 0x41, 0x07


	//----- nvinfo : EIATTR_SPARSE_MMA_MASK
	.align		4
.L_684:
        /*0018*/ 	.byte	0x03, 0x50
        /*001a*/ 	.short	0x0000


	//----- nvinfo : EIATTR_MAXREG_COUNT
	.align		4
        /*001c*/ 	.byte	0x03, 0x1b
        /*001e*/ 	.short	0x00ff


	//----- nvinfo : EIATTR_NUM_BARRIERS
	.align		4
        /*0020*/ 	.byte	0x02, 0x4c
        /*0022*/ 	.byte	0x01
	.zero		1


	//----- nvinfo : EIATTR_ANNOTATIONS
	.align		4
        /*0024*/ 	.byte	0x04, 0x55
        /*0026*/ 	.short	(.L_686 - .L_685)


	//   ....[0]....
.L_685:
        /* <DEDUP_REMOVED lines=52> */


	//----- nvinfo : EIATTR_MERCURY_ISA_VERSION
	.align		4
.L_686:
        /*0350*/ 	.byte	0x03, 0x5f
        /*0352*/ 	.short	0x0101


	//----- nvinfo : EIATTR_COOP_GROUP_MASK_REGIDS
	.align		4
        /*0354*/ 	.byte	0x04, 0x29
        /*0356*/ 	.short	(.L_688 - .L_687)


	//   ....[0]....
.L_687:
        /*0358*/ 	.word	0xffffffff


	//   ....[1]....
        /*035c*/ 	.word	0xffffffff


	//   ....[2]....
        /*0360*/ 	.word	0xffffffff


	//   ....[3]....
        /*0364*/ 	.word	0xffffffff


	//   ....[4]....
        /*0368*/ 	.word	0xffffffff


	//   ....[5]....
        /*036c*/ 	.word	0xffffffff


	//   ....[6]....
        /*0370*/ 	.word	0xffffffff


	//   ....[7]....
        /*0374*/ 	.word	0xffffffff


	//   ....[8]....
        /*0378*/ 	.word	0xffffffff


	//   ....[9]....
        /*037c*/ 	.word	0xffffffff


	//   ....[10]....
        /*0380*/ 	.word	0xffffffff


	//   ....[11]....
        /*0384*/ 	.word	0xffffffff


	//   ....[12]....
        /*0388*/ 	.word	0xffffffff


	//   ....[13]....
        /*038c*/ 	.word	0xffffffff


	//   ....[14]....
        /*0390*/ 	.word	0xffffffff


	//   ....[15]....
        /*0394*/ 	.word	0xffffffff


	//   ....[16]....
        /*0398*/ 	.word	0xffffffff


	//   ....[17]....
        /*039c*/ 	.word	0xffffffff


	//   ....[18]....
        /*03a0*/ 	.word	0xffffffff


	//   ....[19]....
        /*03a4*/ 	.word	0xffffffff


	//   ....[20]....
        /*03a8*/ 	.word	0xffffffff


	//   ....[21]....
        /*03ac*/ 	.word	0xffffffff


	//   ....[22]....
        /*03b0*/ 	.word	0xffffffff


	//   ....[23]....
        /*03b4*/ 	.word	0xffffffff


	//   ....[24]....
        /*03b8*/ 	.word	0xffffffff


	//   ....[25]....
        /*03bc*/ 	.word	0xffffffff


	//   ....[26]....
        /*03c0*/ 	.word	0xffffffff


	//   ....[27]....
        /*03c4*/ 	.word	0xffffffff


	//   ....[28]....
        /*03c8*/ 	.word	0xffffffff


	//   ....[29]....
        /*03cc*/ 	.word	0xffffffff


	//   ....[30]....
        /*03d0*/ 	.word	0xffffffff


	//   ....[31]....
        /*03d4*/ 	.word	0xffffffff


	//   ....[32]....
        /*03d8*/ 	.word	0xffffffff


	//   ....[33]....
        /*03dc*/ 	.word	0xffffffff


	//   ....[34]....
        /*03e0*/ 	.word	0xffffffff


	//   ....[35]....
        /*03e4*/ 	.word	0xffffffff


	//   ....[36]....
        /*03e8*/ 	.word	0xffffffff


	//   ....[37]....
        /*03ec*/ 	.word	0xffffffff


	//   ....[38]....
        /*03f0*/ 	.word	0xffffffff


	//   ....[39]....
        /*03f4*/ 	.word	0xffffffff


	//   ....[40]....
        /*03f8*/ 	.word	0xffffffff


	//   ....[41]....
        /*03fc*/ 	.word	0xffffffff


	//   ....[42]....
        /*0400*/ 	.word	0xffffffff


	//   ....[43]....
        /*0404*/ 	.word	0xffffffff


	//   ....[44]....
        /*0408*/ 	.word	0xffffffff


	//   ....[45]....
        /*040c*/ 	.word	0xffffffff


	//   ....[46]....
        /*0410*/ 	.word	0xffffffff


	//   ....[47]....
        /*0414*/ 	.word	0xffffffff


	//   ....[48]....
        /*0418*/ 	.word	0xffffffff


	//   ....[49]....
        /*041c*/ 	.word	0xffffffff


	//   ....[50]....
        /*0420*/ 	.word	0xffffffff


	//   ....[51]....
        /*0424*/ 	.word	0xffffffff


	//   ....[52]....
        /*0428*/ 	.word	0xffffffff


	//   ....[53]....
        /*042c*/ 	.word	0xffffffff


	//   ....[54]....
        /*0430*/ 	.word	0xffffffff


	//   ....[55]....
        /*0434*/ 	.word	0xffffffff


	//----- nvinfo : EIATTR_COOP_GROUP_INSTR_OFFSETS
	.align		4
.L_688:
        /*0438*/ 	.byte	0x04, 0x28
        /*043a*/ 	.short	(.L_690 - .L_689)


	//   ....[0]....
.L_689:
        /*043c*/ 	.word	0x00004840


	//   ....[1]....
        /*0440*/ 	.word	0x00004be0


	//   ....[2]....
        /*0444*/ 	.word	0x00004c20


	//   ....[3]....
        /*0448*/ 	.word	0x00004dc0


	//   ....[4]....
        /*044c*/ 	.word	0x000058e0


	//   ....[5]....
        /*0450*/ 	.word	0x00005b40


	//   ....[6]....
        /*0454*/ 	.word	0x00005c20


	//   ....[7]....
        /*0458*/ 	.word	0x00005d20


	//   ....[8]....
        /*045c*/ 	.word	0x00007e30


	//   ....[9]....
        /*0460*/ 	.word	0x00008010


	//   ....[10]....
        /*0464*/ 	.word	0x00008050


	//   ....[11]....
        /*0468*/ 	.word	0x000081e0


	//   ....[12]....
        /*046c*/ 	.word	0x000082b0


	//   ....[13]....
        /*0470*/ 	.word	0x000082f0


	//   ....[14]....
        /*0474*/ 	.word	0x00008470


	//   ....[15]....
        /*0478*/ 	.word	0x00008520


	//   ....[16]....
        /*047c*/ 	.word	0x0000ba60


	//   ....[17]....
        /*0480*/ 	.word	0x0000bc30


	//   ....[18]....
        /*0484*/ 	.word	0x0000bc70


	//   ....[19]....
        /*0488*/ 	.word	0x0000bcd0


	//   ....[20]....
        /*048c*/ 	.word	0x0000bec0


	//   ....[21]....
        /*0490*/ 	.word	0x0000c030


	//   ....[22]....
        /*0494*/ 	.word	0x0000c040


	//   ....[23]....
        /*0498*/ 	.word	0x0000c1b0


	//   ....[24]....
        /*049c*/ 	.word	0x0000f780


	//   ....[25]....
        /*04a0*/ 	.word	0x0000f9c0


	//   ....[26]....
        /*04a4*/ 	.word	0x0000fa00


	//   ....[27]....
        /*04a8*/ 	.word	0x0000fbf0


	//   ....[28]....
        /*04ac*/ 	.word	0x0000fd00


	//   ....[29]....
        /*04b0*/ 	.word	0x0000fd70


	//   ....[30]....
        /*04b4*/ 	.word	0x0000fe20


	//   ....[31]....
        /*04b8*/ 	.word	0x0000ff20


	//   ....[32]....
        /*04bc*/ 	.word	0x00013580


	//   ....[33]....
        /*04c0*/ 	.word	0x000136b0


	//   ....[34]....
        /*04c4*/ 	.word	0x00013770


	//   ....[35]....
        /*04c8*/ 	.word	0x00013a50


	//   ....[36]....
        /*04cc*/ 	.word	0x00013a60


	//   ....[37]....
        /*04d0*/ 	.word	0x00013a90


	//   ....[38]....
        /*04d4*/ 	.word	0x00013af0


	//   ....[39]....
        /*04d8*/ 	.word	0x00013c20


	//   ....[40]....
        /*04dc*/ 	.word	0x000176d0


	//   ....[41]....
        /*04e0*/ 	.word	0x00017700


	//   ....[42]....
        /*04e4*/ 	.word	0x000179f0


	//   ....[43]....
        /*04e8*/ 	.word	0x00017a30


	//   ....[44]....
        /*04ec*/ 	.word	0x00017a40


	//   ....[45]....
        /*04f0*/ 	.word	0x00017b40


	//   ....[46]....
        /*04f4*/ 	.word	0x00017c20


	//   ....[47]....
        /*04f8*/ 	.word	0x00017d80


	//   ....[48]....
        /*04fc*/ 	.word	0x00019cd0


	//   ....[49]....
        /*0500*/ 	.word	0x00019ce0


	//   ....[50]....
        /*0504*/ 	.word	0x00019d00


	//   ....[51]....
        /*0508*/ 	.word	0x00019d20


	//   ....[52]....
        /*050c*/ 	.word	0x00019d30


	//   ....[53]....
        /*0510*/ 	.word	0x00019d40


	//   ....[54]....
        /*0514*/ 	.word	0x00019d70


	//   ....[55]....
        /*0518*/ 	.word	0x00019d90


	//----- nvinfo : EIATTR_VRC_CTA_INIT_COUNT
	.align		4
.L_690:
        /*051c*/ 	.byte	0x02, 0x4a
	.zero		1
	.zero		1


	//----- nvinfo : EIATTR_EXIT_INSTR_OFFSETS
	.align		4
        /*0520*/ 	.byte	0x04, 0x1c
        /*0522*/ 	.short	(.L_692 - .L_691)


	//   ....[0]....
.L_691:
        /*0524*/ 	.word	0x00000660


	//   ....[1]....
        /*0528*/ 	.word	0x00001bb0


	//   ....[2]....
        /*052c*/ 	.word	0x00001c40


	//   ....[3]....
        /*0530*/ 	.word	0x0001c0c0


	//   ....[4]....
        /*0534*/ 	.word	0x0001c1e0


	//   ....[5]....
        /*0538*/ 	.word	0x0001c200


	//----- nvinfo : EIATTR_CRS_STACK_SIZE
	.align		4
.L_692:
        /*053c*/ 	.byte	0x04, 0x1e
        /*053e*/ 	.short	(.L_694 - .L_693)
.L_693:
        /*0540*/ 	.word	0x00000000


	//----- nvinfo : EIATTR_CBANK_PARAM_SIZE
	.align		4
.L_694:
        /*0544*/ 	.byte	0x03, 0x19
        /*0546*/ 	.short	0x01d0


	//----- nvinfo : EIATTR_PARAM_CBANK
	.align		4
        /*0548*/ 	.byte	0x04, 0x0a
        /*054a*/ 	.short	(.L_696 - .L_695)
	.align		4
.L_695:
        /*054c*/ 	.word	index@(.nv.constant0._ZN5flash16flash_fwd_kernelI23Flash_fwd_kernel_traitsILi128ELi128ELi32ELi4ELb0ELb0EN7cutlass10bfloat16_tE19Flash_kernel_traitsILi128ELi128ELi32ELi4ES3_EELb1ELb0ELb1ELb0ELb0ELb0ELb0ELb0EEEvNS_16Flash_fwd_paramsE)
        /*0550*/ 	.short	0x0380
        /*0552*/ 	.short	0x01d0


	//----- nvinfo : EIATTR_SW_WAR
	.align		4
.L_696:
        /*0554*/ 	.byte	0x04, 0x36
        /*0556*/ 	.short	(.L_698 - .L_697)
.L_697:
        /*0558*/ 	.word	0x00000008
.L_698:


//--------------------- .nv.info._ZN5flash16flash_fwd_kernelI23Flash_fwd_kernel_traitsILi128ELi128ELi32ELi4ELb0ELb0EN7cutlass10bfloat16_tE19Flash_kernel_traitsILi128ELi128ELi32ELi4ES3_EELb1ELb0ELb0ELb0ELb1ELb1ELb0ELb0EEEvNS_16Flash_fwd_paramsE --------------------------
	.section	.nv.info._ZN5flash16flash_fwd_kernelI23Flash_fwd_kernel_traitsILi128ELi128ELi32ELi4ELb0ELb0EN7cutlass10bfloat16_tE19Flash_kernel_traitsILi128ELi128ELi32ELi4ES3_EELb1ELb0ELb0ELb0ELb1ELb1ELb0ELb0EEEvNS_16Flash_fwd_paramsE,"",@"SHT_CUDA_INFO"
	.sectionflags	@""
	.align	4


	//----- nvinfo : EIATTR_CUDA_API_VERSION
	.align		4
        /*0000*/ 	.byte	0x04, 0x37
        /*0002*/ 	.short	(.L_700 - .L_699)
.L_699:
        /*0004*/ 	.word	0x00000082


	//----- nvinfo : EIATTR_KPARAM_INFO
	.align		4
.L_700:
        /*0008*/ 	.byte	0x04, 0x17
        /*000a*/ 	.short	(.L_702 - .L_701)
.L_701:
        /*000c*/ 	.word	0x00000000
        /*0010*/ 	.short	0x0000
        /*0012*/ 	.short	0x0000
        /*0014*/ 	.byte	0x00, 0xf0, 0x41, 0x07


	//----- nvinfo : EIATTR_SPARSE_MMA_MASK
	.align		4
.L_702:
        /*0018*/ 	.byte	0x03, 0x50
        /*001a*/ 	.short	0x0000


	//----- nvinfo : EIATTR_MAXREG_COUNT
	.align		4
        /*001c*/ 	.byte	0x03, 0x1b
        /*001e*/ 	.short	0x00ff


	//----- nvinfo : EIATTR_NUM_BARRIERS
	.align		4
        /*0020*/ 	.byte	0x02, 0x4c
        /*0022*/ 	.byte	0x01
	.zero		1


	//----- nvinfo : EIATTR_ANNOTATIONS
	.align		4
        /*0024*/ 	.byte	0x04, 0x55
        /*0026*/ 	.short	(.L_704 - .L_703)


	//   ....[0]....
.L_703:
        /*0028*/ 	.word	0x00000001
        /*002c*/ 	.byte	0xb0, 0x1d, 0x00, 0x00, 0x01, 0x00, 0x00, 0x00, 0x20, 0x1e, 0x00, 0x00, 0x01, 0x00, 0x00, 0x00
        /*003c*/ 	.byte	0x80, 0x20, 0x00, 0x00, 0x01, 0x00, 0x00, 0x00, 0x60, 0x35, 0x00, 0x00, 0x01, 0x00, 0x00, 0x00
        /*004c*/ 	.byte	0xa0, 0x35, 0x00, 0x00, 0x01, 0x00, 0x00, 0x00, 0xe0, 0x35, 0x00, 0x00, 0x01, 0x00, 0x00, 0x00
        /*005c*/ 	.byte	0x50, 0x40, 0x00, 0x00, 0x01, 0x00, 0x00, 0x00, 0x90, 0x40, 0x00, 0x00, 0x01, 0x00, 0x00, 0x00
        /*006c*/ 	.byte	0xc0, 0x40, 0x00, 0x00, 0x01, 0x00, 0x00, 0x00, 0xe0, 0x40, 0x00, 0x00, 0x01, 0x00, 0x00, 0x00
        /*007c*/ 	.byte	0xf0, 0x40, 0x00, 0x00, 0x01, 0x00, 0x00, 0x00, 0x40, 0x4d, 0x00, 0x00


	//----- nvinfo : EIATTR_MERCURY_ISA_VERSION
	.align		4
.L_704:
        /*0088*/ 	.byte	0x03, 0x5f
        /*008a*/ 	.short	0x0101


	//----- nvinfo : EIATTR_COOP_GROUP_MASK_REGIDS
	.align		4
        /*008c*/ 	.byte	0x04, 0x29
        /*008e*/ 	.short	(.L_706 - .L_705)


	//   ....[0]....
.L_705:
        /*0090*/ 	.word	0xffffffff


	//   ....[1]....
        /*0094*/ 	.word	0xffffffff


	//   ....[2]....
        /*0098*/ 	.word	0xffffffff


	//   ....[3]....
        /*009c*/ 	.word	0xffffffff


	//   ....[4]....
        /*00a0*/ 	.word	0xffffffff


	//   ....[5]....
        /*00a4*/ 	.word	0xffffffff


	//   ....[6]....
        /*00a8*/ 	.word	0xffffffff


	//   ....[7]....
        /*00ac*/ 	.word	0xffffffff


	//   ....[8]....
        /*00b0*/ 	.word	0xffffffff


	//   ....[9]....
        /*00b4*/ 	.word	0xffffffff


	//   ....[10]....
        /*00b8*/ 	.word	0xffffffff


	//   ....[11]....
        /*00bc*/ 	.word	0xffffffff


	//   ....[12]....
        /*00c0*/ 	.word	0xffffffff


	//   ....[13]....
        /*00c4*/ 	.word	0xffffffff


	//   ....[14]....
        /*00c8*/ 	.word	0xffffffff


	//   ....[15]....
        /*00cc*/ 	.word	0xffffffff


	//   ....[16]....
        /*00d0*/ 	.word	0xffffffff


	//   ....[17]....
        /*00d4*/ 	.word	0xffffffff


	//   ....[18]....
        /*00d8*/ 	.word	0xffffffff


	//   ....[19]....
        /*00dc*/ 	.word	0xffffffff


	//   ....[20]....
        /*00e0*/ 	.word	0xffffffff


	//   ....[21]....
        /*00e4*/ 	.word	0xffffffff


	//   ....[22]....
        /*00e8*/ 	.word	0xffffffff


	//   ....[23]....
        /*00ec*/ 	.word	0xffffffff


	//----- nvinfo : EIATTR_COOP_GROUP_INSTR_OFFSETS
	.align		4
.L_706:
        /*00f0*/ 	.byte	0x04, 0x28
        /*00f2*/ 	.short	(.L_708 - .L_707)


	//   ....[0]....
.L_707:
        /*00f4*/ 	.word	0x00001b10


	//   ....[1]....
        /*00f8*/ 	.word	0x00001c10


	//   ....[2]....
        /*00fc*/ 	.word	0x00001cb0


	//   ....[3]....
        /*0100*/ 	.word	0x00001de0


	//   ....[4]....
        /*0104*/ 	.word	0x000025c0


	//   ....[5]....
        /*0108*/ 	.word	0x00002800


	//   ....[6]....
        /*010c*/ 	.word	0x000028c0


	//   ....[7]....
        /*0110*/ 	.word	0x000028e0


	//   ....[8]....
        /*0114*/ 	.word	0x00004100


	//   ....[9]....
        /*0118*/ 	.word	0x00004110


	//   ....[10]....
        /*011c*/ 	.word	0x00004120


	//   ....[11]....
        /*0120*/ 	.word	0x00004150


	//   ....[12]....
        /*0124*/ 	.word	0x00004170


	//   ....[13]....
        /*0128*/ 	.word	0x00004180


	//   ....[14]....
        /*012c*/ 	.word	0x00004710


	//   ....[15]....
        /*0130*/ 	.word	0x000048e0


	//   ....[16]....
        /*0134*/ 	.word	0x00006170


	//   ....[17]....
        /*0138*/ 	.word	0x000061a0


	//   ....[18]....
        /*013c*/ 	.word	0x00006200


	//   ....[19]....
        /*0140*/ 	.word	0x00006220


	//   ....[20]....
        /*0144*/ 	.word	0x00006230


	//   ....[21]....
        /*0148*/ 	.word	0x00006240


	//   ....[22]....
        /*014c*/ 	.word	0x00006280


	//   ....[23]....
        /*0150*/ 	.word	0x000062b0


	//----- nvinfo : EIATTR_VRC_CTA_INIT_COUNT
	.align		4
.L_708:
        /*0154*/ 	.byte	0x02, 0x4a
	.zero		1
	.zero		1


	//----- nvinfo : EIATTR_EXIT_INSTR_OFFSETS
	.align		4
        /*0158*/ 	.byte	0x04, 0x1c
        /*015a*/ 	.short	(.L_710 - .L_709)


	//   ....[0]....
.L_709:
        /*015c*/ 	.word	0x00000360


	//   ....[1]....
        /*0160*/ 	.word	0x00007fd0


	//----- nvinfo : EIATTR_CRS_STACK_SIZE
	.align		4
.L_710:
        /*0164*/ 	.byte	0x04, 0x1e
        /*0166*/ 	.short	(.L_712 - .L_711)
.L_711:
        /*0168*/ 	.word	0x00000000


	//----- nvinfo : EIATTR_CBANK_PARAM_SIZE
	.align		4
.L_712:
        /*016c*/ 	.byte	0x03, 0x19
        /*016e*/ 	.short	0x01d0


	//----- nvinfo : EIATTR_PARAM_CBANK
	.align		4
        /*0170*/ 	.byte	0x04, 0x0a
        /*0172*/ 	.short	(.L_714 - .L_713)
	.align		4
.L_713:
        /*0174*/ 	.word	index@(.nv.constant0._ZN5flash16flash_fwd_kernelI23Flash_fwd_kernel_traitsILi128ELi128ELi32ELi4ELb0ELb0EN7cutlass10bfloat16_tE19Flash_kernel_traitsILi128ELi128ELi32ELi4ES3_EELb1ELb0ELb0ELb0ELb1ELb1ELb0ELb0EEEvNS_16Flash_fwd_paramsE)
        /*0178*/ 	.short	0x0380
        /*017a*/ 	.short	0x01d0


	//----- nvinfo : EIATTR_SW_WAR
	.align		4
.L_714:
        /*017c*/ 	.byte	0x04, 0x36
        /*017e*/ 	.short	(.L_716 - .L_715)
.L_715:
        /*0180*/ 	.word	0x00000008
.L_716:


//--------------------- .nv.info._ZN5flash16flash_fwd_kernelI23Flash_fwd_kernel_traitsILi128ELi128ELi32ELi4ELb0ELb0EN7cutlass10bfloat16_tE19Flash_kernel_traitsILi128ELi128ELi32ELi4ES3_EELb0ELb0ELb0ELb0ELb1ELb1ELb1ELb0EEEvNS_16Flash_fwd_paramsE --------------------------
	.section	.nv.info._ZN5flash16flash_fwd_kernelI23Flash_fwd_kernel_traitsILi128ELi128ELi32ELi4ELb0ELb0EN7cutlass10bfloat16_tE19Flash_kernel_traitsILi128ELi128ELi32ELi4ES3_EELb0ELb0ELb0ELb0ELb1ELb1ELb1ELb0EEEvNS_16Flash_fwd_paramsE,"",@"SHT_CUDA_INFO"
	.sectionflags	@""
	.align	4


	//----- nvinfo : EIATTR_CUDA_API_VERSION
	.align		4
        /*0000*/ 	.byte	0x04, 0x37
        /*0002*/ 	.short	(.L_718 - .L_717)
.L_717:
        /*0004*/ 	.word	0x00000082


	//----- nvinfo : EIATTR_KPARAM_INFO
	.align		4
.L_718:
        /*0008*/ 	.byte	0x04, 0x17
        /*000a*/ 	.short	(.L_720 - .L_719)
.L_719:
        /*000c*/ 	.word	0x00000000
        /*0010*/ 	.short	0x0000
        /*0012*/ 	.short	0x0000
        /*0014*/ 	.byte	0x00, 0xf0, 0x41, 0x07


	//----- nvinfo : EIATTR_SPARSE_MMA_MASK
	.align		4
.L_720:
        /*0018*/ 	.byte	0x03, 0x50
        /*001a*/ 	.short	0x0000


	//----- nvinfo : EIATTR_MAXREG_COUNT
	.align		4
        /*001c*/ 	.byte	0x03, 0x1b
        /*001e*/ 	.short	0x00ff


	//----- nvinfo : EIATTR_NUM_BARRIERS
	.align		4
        /*0020*/ 	.byte	0x02, 0x4c
        /*0022*/ 	.byte	0x01
	.zero		1


	//----- nvinfo : EIATTR_ANNOTATIONS
	.align		4
        /*0024*/ 	.byte	0x04, 0x55
        /*0026*/ 	.short	(.L_722 - .L_721)


	//   ....[0]....
.L_721:
        /*0028*/ 	.word	0x00000001
        /*002c*/ 	.byte	0x10, 0x03, 0x00, 0x00, 0x01, 0x00, 0x00, 0x00, 0x40, 0x03, 0x00, 0x00, 0x01, 0x00, 0x00, 0x00
        /*003c*/ 	.byte	0x60, 0x03, 0x00, 0x00, 0x01, 0x00, 0x00, 0x00, 0x70, 0x03, 0x00, 0x00, 0x01, 0x00, 0x00, 0x00
        /*004c*/ 	.byte	0x40, 0x2b, 0x00, 0x00, 0x01, 0x00, 0x00, 0x00, 0x60, 0x2b, 0x00, 0x00, 0x01, 0x00, 0x00, 0x00
        /*005c*/ 	.byte	0x70, 0x2b, 0x00, 0x00, 0x01, 0x00, 0x00, 0x00, 0x80, 0x2b, 0x00, 0x00


	//----- nvinfo : EIATTR_MERCURY_ISA_VERSION
	.align		4
.L_722:
        /*0068*/ 	.byte	0x03, 0x5f
        /*006a*/ 	.short	0x0101


	//----- nvinfo : EIATTR_COOP_GROUP_MASK_REGIDS
	.align		4
        /*006c*/ 	.byte	0x04, 0x29
        /*006e*/ 	.short	(.L_724 - .L_723)


	//   ....[0]....
.L_723:
        /*0070*/ 	.word	0xffffffff


	//   ....[1]....
        /*0074*/ 	.word	0xffffffff


	//   ....[2]....
        /*0078*/ 	.word	0xffffffff


	//   ....[3]....
        /*007c*/ 	.word	0xffffffff


	//   ....[4]....
        /*0080*/ 	.word	0xffffffff


	//   ....[5]....
        /*0084*/ 	.word	0xffffffff


	//   ....[6]....
        /*0088*/ 	.word	0xffffffff


	//   ....[7]....
        /*008c*/ 	.word	0xffffffff


	//   ....[8]....
        /*0090*/ 	.word	0xffffffff


	//   ....[9]....
        /*0094*/ 	.word	0xffffffff


	//   ....[10]....
        /*0098*/ 	.word	0xffffffff


	//   ....[11]....
        /*009c*/ 	.word	0xffffffff


	//   ....[12]....
        /*00a0*/ 	.word	0xffffffff


	//   ....[13]....
        /*00a4*/ 	.word	0xffffffff


	//   ....[14]....
        /*00a8*/ 	.word	0xffffffff


	//   ....[15]....
        /*00ac*/ 	.word	0xffffffff


	//   ....[16]....
        /*00b0*/ 	.word	0xffffffff


	//   ....[17]....
        /*00b4*/ 	.word	0xffffffff


	//   ....[18]....
        /*00b8*/ 	.word	0xffffffff


	//   ....[19]....
        /*00bc*/ 	.word	0xffffffff


	//   ....[20]....
        /*00c0*/ 	.word	0xffffffff


	//   ....[21]....
        /*00c4*/ 	.word	0xffffffff


	//   ....[22]....
        /*00c8*/ 	.word	0xffffffff


	//   ....[23]....
        /*00cc*/ 	.word	0xffffffff


	//----- nvinfo : EIATTR_COOP_GROUP_INSTR_OFFSETS
	.align		4
.L_724:
        /*00d0*/ 	.byte	0x04, 0x28
        /*00d2*/ 	.short	(.L_726 - .L_725)


	//   ....[0]....
.L_725:
        /*00d4*/ 	.word	0x00001aa0


	//   ....[1]....
        /*00d8*/ 	.word	0x00001b90


	//   ....[2]....
        /*00dc*/ 	.word	0x00001bb0


	//   ....[3]....
        /*00e0*/ 	.word	0x00001c10


	//   ....[4]....
        /*00e4*/ 	.word	0x00001e20


	//   ....[5]....
        /*00e8*/ 	.word	0x00001e70


	//   ....[6]....
        /*00ec*/ 	.word	0x00001f40


	//   ....[7]....
        /*00f0*/ 	.word	0x00001f80


	//   ....[8]....
        /*00f4*/ 	.word	0x00003890


	//   ....[9]....
        /*00f8*/ 	.word	0x00003910


	//   ....[10]....
        /*00fc*/ 	.word	0x00003930


	//   ....[11]....
        /*0100*/ 	.word	0x00003950


	//   ....[12]....
        /*0104*/ 	.word	0x000039a0


	//   ....[13]....
        /*0108*/ 	.word	0x000039b0


	//   ....[14]....
        /*010c*/ 	.word	0x000039c0


	//   ....[15]....
        /*0110*/ 	.word	0x000039d0


	//   ....[16]....
        /*0114*/ 	.word	0x00005010


	//   ....[17]....
        /*0118*/ 	.word	0x00005050


	//   ....[18]....
        /*011c*/ 	.word	0x00005070


	//   ....[19]....
        /*0120*/ 	.word	0x000050d0


	//   ....[20]....
        /*0124*/ 	.word	0x000050f0


	//   ....[21]....
        /*0128*/ 	.word	0x00005110


	//   ....[22]....
        /*012c*/ 	.word	0x00005120


	//   ....[23]....
        /*0130*/ 	.word	0x00005180


	//----- nvinfo : EIATTR_VRC_CTA_INIT_COUNT
	.align		4
.L_726:
        /*0134*/ 	.byte	0x02, 0x4a
	.zero		1
	.zero		1


	//----- nvinfo : EIATTR_EXIT_INSTR_OFFSETS
	.align		4
        /*0138*/ 	.byte	0x04, 0x1c
        /*013a*/ 	.short	(.L_728 - .L_727)


	//   ....[0]....
.L_727:
        /*013c*/ 	.word	0x00000150


	//   ....[1]....
        /*0140*/ 	.word	0x00006e00


	//----- nvinfo : EIATTR_CRS_STACK_SIZE
	.align		4
.L_728:
        /*0144*/ 	.byte	0x04, 0x1e
        /*0146*/ 	.short	(.L_730 - .L_729)
.L_729:
        /*0148*/ 	.word	0x00000000


	//----- nvinfo : EIATTR_CBANK_PARAM_SIZE
	.align		4
.L_730:
        /*014c*/ 	.byte	0x03, 0x19
        /*014e*/ 	.short	0x01d0


	//----- nvinfo : EIATTR_PARAM_CBANK
	.align		4
        /*0150*/ 	.byte	0x04, 0x0a
        /*0152*/ 	.short	(.L_732 - .L_731)
	.align		4
.L_731:
        /*0154*/ 	.word	index@(.nv.constant0._ZN5flash16flash_fwd_kernelI23Flash_fwd_kernel_traitsILi128ELi128ELi32ELi4ELb0ELb0EN7cutlass10bfloat16_tE19Flash_kernel_traitsILi128ELi128ELi32ELi4ES3_EELb0ELb0ELb0ELb0ELb1ELb1ELb1ELb0EEEvNS_16Flash_fwd_paramsE)
        /*0158*/ 	.short	0x0380
        /*015a*/ 	.short	0x01d0


	//----- nvinfo : EIATTR_SW_WAR
	.align		4
.L_732:
        /*015c*/ 	.byte	0x04, 0x36
        /*015e*/ 	.short	(.L_734 - .L_733)
.L_733:
        /*0160*/ 	.word	0x00000008
.L_734:


//--------------------- .nv.info._ZN5flash16flash_fwd_kernelI23Flash_fwd_kernel_traitsILi128ELi128ELi32ELi4ELb0ELb0EN7cutlass10bfloat16_tE19Flash_kernel_traitsILi128ELi128ELi32ELi4ES3_EELb1ELb0ELb0ELb1ELb0ELb0ELb0ELb0EEEvNS_16Flash_fwd_paramsE --------------------------
	.section	.nv.info._ZN5flash16flash_fwd_kernelI23Flash_fwd_kernel_traitsILi128ELi128ELi32ELi4ELb0ELb0EN7cutlass10bfloat16_tE19Flash_kernel_traitsILi128ELi128ELi32ELi4ES3_EELb1ELb0ELb0ELb1ELb0ELb0ELb0ELb0EEEvNS_16Flash_fwd_paramsE,"",@"SHT_CUDA_INFO"
	.sectionflags	@""
	.align	4


	//----- nvinfo : EIATTR_CUDA_API_VERSION
	.align		4
        /*0000*/ 	.byte	0x04, 0x37
        /*0002*/ 	.short	(.L_736 - .L_735)
.L_735:
        /*0004*/ 	.word	0x00000082


	//----- nvinfo : EIATTR_KPARAM_INFO
	.align		4
.L_736:
        /*0008*/ 	.byte	0x04, 0x17
        /*000a*/ 	.short	(.L_738 - .L_737)
.L_737:
        /*000c*/ 	.word	0x00000000
        /*0010*/ 	.short	0x0000
        /*0012*/ 	.short	0x0000
        /*0014*/ 	.byte	0x00, 0xf0, 0x41, 0x07


	//----- nvinfo : EIATTR_SPARSE_MMA_MASK
	.align		4
.L_738:
        /*0018*/ 	.byte	0x03, 0x50
        /*001a*/ 	.short	0x0000


	//----- nvinfo : EIATTR_MAXREG_COUNT
	.align		4
        /*001c*/ 	.byte	0x03, 0x1b
        /*001e*/ 	.short	0x00ff


	//----- nvinfo : EIATTR_NUM_BARRIERS
	.align		4
        /*0020*/ 	.byte	0x02, 0x4c
        /*0022*/ 	.byte	0x01
	.zero		1


	//----- nvinfo : EIATTR_ANNOTATIONS
	.align		4
        /*0024*/ 	.byte	0x04, 0x55
        /*0026*/ 	.short	(.L_740 - .L_739)


	//   ....[0]....
.L_739:
        /*0028*/ 	.word	0x00000001
        /*002c*/ 	.byte	0x60, 0x51, 0x00, 0x00, 0x01, 0x00, 0x00, 0x00, 0xd0, 0x51, 0x00, 0x00, 0x01, 0x00, 0x00, 0x00
        /*003c*/ 	.byte	0x00, 0x6c, 0x00, 0x00, 0x01, 0x00, 0x00, 0x00, 0xd0, 0x81, 0x00, 0x00, 0x01, 0x00, 0x00, 0x00
        /*004c*/ 	.byte	0x50, 0x82, 0x00, 0x00, 0x01, 0x00, 0x00, 0x00, 0x20, 0x83, 0x00, 0x00


	//----- nvinfo : EIATTR_MERCURY_ISA_VERSION
	.align		4
.L_740:
        /*0058*/ 	.byte	0x03, 0x5f
        /*005a*/ 	.short	0x0101


	//----- nvinfo : EIATTR_COOP_GROUP_MASK_REGIDS
	.align		4
        /*005c*/ 	.byte	0x04, 0x29
        /*005e*/ 	.short	(.L_742 - .L_741)


	//   ....[0]....
.L_741:
        /*0060*/ 	.word	0xffffffff


	//   ....[1]....
        /*0064*/ 	.word	0xffffffff


	//   ....[2]....
        /*0068*/ 	.word	0xffffffff


	//   ....[3]....
        /*006c*/ 	.word	0xffffffff


	//   ....[4]....
        /*0070*/ 	.word	0xffffffff


	//   ....[5]....
        /*0074*/ 	.word	0xffffffff


	//   ....[6]....
        /*0078*/ 	.word	0xffffffff


	//   ....[7]....
        /*007c*/ 	.word	0xffffffff


	//   ....[8]....
        /*0080*/ 	.word	0xffffffff


	//   ....[9]....
        /*0084*/ 	.word	0xffffffff


	//   ....[10]....
        /*0088*/ 	.word	0xffffffff


	//   ....[11]....
        /*008c*/ 	.word	0xffffffff


	//   ....[12]....
        /*0090*/ 	.word	0xffffffff


	//   ....[13]....
        /*0094*/ 	.word	0xffffffff


	//   ....[14]....
        /*0098*/ 	.word	0xffffffff


	//   ....[15]....
        /*009c*/ 	.word	0xffffffff


	//   ....[16]....
        /*00a0*/ 	.word	0xffffffff


	//   ....[17]....
        /*00a4*/ 	.word	0xffffffff


	//   ....[18]....
        /*00a8*/ 	.word	0xffffffff


	//   ....[19]....
        /*00ac*/ 	.word	0xffffffff


	//   ....[20]....
        /*00b0*/ 	.word	0xffffffff


	//   ....[21]....
        /*00b4*/ 	.word	0xffffffff


	//   ....[22]....
        /*00b8*/ 	.word	0xffffffff


	//   ....[23]....
        /*00bc*/ 	.word	0xffffffff


	//----- nvinfo : EIATTR_COOP_GROUP_INSTR_OFFSETS
	.align		4
.L_742:
        /*00c0*/ 	.byte	0x04, 0x28
        /*00c2*/ 	.short	(.L_744 - .L_743)


	//   ....[0]....
.L_743:
        /*00c4*/ 	.word	0x00004d50


	//   ....[1]....
        /*00c8*/ 	.word	0x00004dc0


	//   ....[2]....
        /*00cc*/ 	.word	0x00004ff0


	//   ....[3]....
        /*00d0*/ 	.word	0x00005040


	//   ....[4]....
        /*00d4*/ 	.word	0x00005960


	//   ....[5]....
        /*00d8*/ 	.word	0x00005b40


	//   ....[6]....
        /*00dc*/ 	.word	0x00005d70


	//   ....[7]....
        /*00e0*/ 	.word	0x00005f00


	//   ....[8]....
        /*00e4*/ 	.word	0x00008210


	//   ....[9]....
        /*00e8*/ 	.word	0x000082b0


	//   ....[10]....
        /*00ec*/ 	.word	0x000082f0


	//   ....[11]....
        /*00f0*/ 	.word	0x00008330


	//   ....[12]....
        /*00f4*/ 	.word	0x00008370


	//   ....[13]....
        /*00f8*/ 	.word	0x000083a0


	//   ....[14]....
        /*00fc*/ 	.word	0x00008890


	//   ....[15]....
        /*0100*/ 	.word	0x00008a60


	//   ....[16]....
        /*0104*/ 	.word	0x0000a360


	//   ....[17]....
        /*0108*/ 	.word	0x0000a390


	//   ....[18]....
        /*010c*/ 	.word	0x0000a430


	//   ....[19]....
        /*0110*/ 	.word	0x0000a450


	//   ....[20]....
        /*0114*/ 	.word	0x0000a460


	//   ....[21]....
        /*0118*/ 	.word	0x0000a480


	//   ....[22]....
        /*011c*/ 	.word	0x0000a4d0


	//   ....[23]....
        /*0120*/ 	.word	0x0000a530


	//----- nvinfo : EIATTR_VRC_CTA_INIT_COUNT
	.align		4
.L_744:
        /*0124*/ 	.byte	0x02, 0x4a
	.zero		1
	.zero		1


	//----- nvinfo : EIATTR_EXIT_INSTR_OFFSETS
	.align		4
        /*0128*/ 	.byte	0x04, 0x1c
        /*012a*/ 	.short	(.L_746 - .L_745)


	//   ....[0]....
.L_745:
        /*012c*/ 	.word	0x00000690


	//   ....[1]....
        /*0130*/ 	.word	0x00001a70


	//   ....[2]....
        /*0134*/ 	.word	0x00001b00


	//   ....[3]....
        /*0138*/ 	.word	0x0000c8d0


	//   ....[4]....
        /*013c*/ 	.word	0x0000c9f0


	//   ....[5]....
        /*0140*/ 	.word	0x0000ca10


	//----- nvinfo : EIATTR_CRS_STACK_SIZE
	.align		4
.L_746:
        /*0144*/ 	.byte	0x04, 0x1e
        /*0146*/ 	.short	(.L_748 - .L_747)
.L_747:
        /*0148*/ 	.word	0x00000000


	//----- nvinfo : EIATTR_CBANK_PARAM_SIZE
	.align		4
.L_748:
        /*014c*/ 	.byte	0x03, 0x19
        /*014e*/ 	.short	0x01d0


	//----- nvinfo : EIATTR_PARAM_CBANK
	.align		4
        /*0150*/ 	.byte	0x04, 0x0a
        /*0152*/ 	.short	(.L_750 - .L_749)
	.align		4
.L_749:
        /*0154*/ 	.word	index@(.nv.constant0._ZN5flash16flash_fwd_kernelI23Flash_fwd_kernel_traitsILi128ELi128ELi32ELi4ELb0ELb0EN7cutlass10bfloat16_tE19Flash_kernel_traitsILi128ELi128ELi32ELi4ES3_EELb1ELb0ELb0ELb1ELb0ELb0ELb0ELb0EEEvNS_16Flash_fwd_paramsE)
        /*0158*/ 	.short	0x0380
        /*015a*/ 	.short	0x01d0


	//----- nvinfo : EIATTR_SW_WAR
	.align		4
.L_750:
        /*015c*/ 	.byte	0x04, 0x36
        /*015e*/ 	.short	(.L_752 - .L_751)
.L_751:
        /*0160*/ 	.word	0x00000008
.L_752:


//--------------------- .nv.info._ZN5flash16flash_fwd_kernelI23Flash_fwd_kernel_traitsILi128ELi128ELi32ELi4ELb0ELb0EN7cutlass10bfloat16_tE19Flash_kernel_traitsILi128ELi128ELi32ELi4ES3_EELb1ELb0ELb0ELb0ELb0ELb0ELb0ELb1EEEvNS_16Flash_fwd_paramsE --------------------------
	.section	.nv.info._ZN5flash16flash_fwd_kernelI23Flash_fwd_kernel_traitsILi128ELi128ELi32ELi4ELb0ELb0EN7cutlass10bfloat16_tE19Flash_kernel_traitsILi128ELi128ELi32ELi4ES3_EELb1ELb0ELb0ELb0ELb0ELb0ELb0ELb1EEEvNS_16Flash_fwd_paramsE,"",@"SHT_CUDA_INFO"
	.sectionflags	@""
	.align	4


	//----- nvinfo : EIATTR_CUDA_API_VERSION
	.align		4
        /*0000*/ 	.byte	0x04, 0x37
        /*0002*/ 	.short	(.L_754 - .L_753)
.L_753:
        /*0004*/ 	.word	0x00000082


	//----- nvinfo : EIATTR_KPARAM_INFO
	.align		4
.L_754:
        /*0008*/ 	.byte	0x04, 0x17
        /*000a*/ 	.short	(.L_756 - .L_755)
.L_755:
        /*000c*/ 	.word	0x00000000
        /*0010*/ 	.short	0x0000
        /*0012*/ 	.short	0x0000
        /*0014*/ 	.byte	0x00, 0xf0, 0x41, 0x07


	//----- nvinfo : EIATTR_SPARSE_MMA_MASK
	.align		4
.L_756:
        /*0018*/ 	.byte	0x03, 0x50
        /*001a*/ 	.short	0x0000


	//----- nvinfo : EIATTR_MAXREG_COUNT
	.align		4
        /*001c*/ 	.byte	0x03, 0x1b
        /*001e*/ 	.short	0x00ff


	//----- nvinfo : EIATTR_NUM_BARRIERS
	.align		4
        /*0020*/ 	.byte	0x02, 0x4c
        /*0022*/ 	.byte	0x01
	.zero		1


	//----- nvinfo : EIATTR_ANNOTATIONS
	.align		4
        /*0024*/ 	.byte	0x04, 0x55
        /*0026*/ 	.short	(.L_758 - .L_757)


	//   ....[0]....
.L_757:
        /* <DEDUP_REMOVED lines=50> */


	//----- nvinfo : EIATTR_MERCURY_ISA_VERSION
	.align		4
.L_758:
        /*0338*/ 	.byte	0x03, 0x5f
        /*033a*/ 	.short	0x0101


	//----- nvinfo : EIATTR_COOP_GROUP_MASK_REGIDS
	.align		4
        /*033c*/ 	.byte	0x04, 0x29
        /*033e*/ 	.short	(.L_760 - .L_759)


	//   ....[0]....
.L_759:
        /*0340*/ 	.word	0xffffffff


	//   ....[1]....
        /*0344*/ 	.word	0xffffffff


	//   ....[2]....
        /*0348*/ 	.word	0xffffffff


	//   ....[3]....
        /*034c*/ 	.word	0xffffffff


	//   ....[4]....
        /*0350*/ 	.word	0xffffffff


	//   ....[5]....
        /*0354*/ 	.word	0xffffffff


	//   ....[6]....
        /*0358*/ 	.word	0xffffffff


	//   ....[7]....
        /*035c*/ 	.word	0xffffffff


	//   ....[8]....
        /*0360*/ 	.word	0xffffffff


	//   ....[9]....
        /*0364*/ 	.word	0xffffffff


	//   ....[10]....
        /*0368*/ 	.word	0xffffffff


	//   ....[11]....
        /*036c*/ 	.word	0xffffffff


	//   ....[12]....
        /*0370*/ 	.word	0xffffffff


	//   ....[13]....
        /*0374*/ 	.word	0xffffffff


	//   ....[14]....
        /*0378*/ 	.word	0xffffffff


	//   ....[15]....
        /*037c*/ 	.word	0xffffffff


	//   ....[16]....
        /*0380*/ 	.word	0xffffffff


	//   ....[17]....
        /*0384*/ 	.word	0xffffffff


	//   ....[18]....
        /*0388*/ 	.word	0xffffffff


	//   ....[19]....
        /*038c*/ 	.word	0xffffffff


	//   ....[20]....
        /*0390*/ 	.word	0xffffffff


	//   ....[21]....
        /*0394*/ 	.word	0xffffffff


	//   ....[22]....
        /*0398*/ 	.word	0xffffffff


	//   ....[23]....
        /*039c*/ 	.word	0xffffffff


	//----- nvinfo : EIATTR_COOP_GROUP_INSTR_OFFSETS
	.align		4
.L_760:
        /*03a0*/ 	.byte	0x04, 0x28
        /*03a2*/ 	.short	(.L_762 - .L_761)


	//   ....[0]....
.L_761:
        /*03a4*/ 	.word	0x000046a0


	//   ....[1]....
        /*03a8*/ 	.word	0x00004800


	//   ....[2]....
        /*03ac*/ 	.word	0x00004840


	//   ....[3]....
        /*03b0*/ 	.word	0x000048e0


	//   ....[4]....
        /*03b4*/ 	.word	0x00004930


	//   ....[5]....
        /*03b8*/ 	.word	0x000049c0


	//   ....[6]....
        /*03bc*/ 	.word	0x000049e0


	//   ....[7]....
        /*03c0*/ 	.word	0x00004a20


	//   ....[8]....
        /*03c4*/ 	.word	0x000084c0


	//   ....[9]....
        /*03c8*/ 	.word	0x000084d0


	//   ....[10]....
        /*03cc*/ 	.word	0x000084e0


	//   ....[11]....
        /*03d0*/ 	.word	0x000084f0


	//   ....[12]....
        /*03d4*/ 	.word	0x00008520


	//   ....[13]....
        /*03d8*/ 	.word	0x00008540


	//   ....[14]....
        /*03dc*/ 	.word	0x00008660


	//   ....[15]....
        /*03e0*/ 	.word	0x000086b0


	//   ....[16]....
        /*03e4*/ 	.word	0x0000b350


	//   ....[17]....
        /*03e8*/ 	.word	0x0000b390


	//   ....[18]....
        /*03ec*/ 	.word	0x0000b430


	//   ....[19]....
        /*03f0*/ 	.word	0x0000b450


	//   ....[20]....
        /*03f4*/ 	.word	0x0000b460


	//   ....[21]....
        /*03f8*/ 	.word	0x0000b480


	//   ....[22]....
        /*03fc*/ 	.word	0x0000b4d0


	//   ....[23]....
        /*0400*/ 	.word	0x0000b530


	//----- nvinfo : EIATTR_VRC_CTA_INIT_COUNT
	.align		4
.L_762:
        /*0404*/ 	.byte	0x02, 0x4a
	.zero		1
	.zero		1


	//----- nvinfo : EIATTR_EXIT_INSTR_OFFSETS
	.align		4
        /*0408*/ 	.byte	0x04, 0x1c
        /*040a*/ 	.short	(.L_764 - .L_763)


	//   ....[0]....
.L_763:
        /*040c*/ 	.word	0x00000690


	//   ....[1]....
        /*0410*/ 	.word	0x00001a70


	//   ....[2]....
        /*0414*/ 	.word	0x00001b00


	//   ....[3]....
        /*0418*/ 	.word	0x0000d8d0


	//   ....[4]....
        /*041c*/ 	.word	0x0000d9f0


	//   ....[5]....
        /*0420*/ 	.word	0x0000da10


	//----- nvinfo : EIATTR_CRS_STACK_SIZE
	.align		4
.L_764:
        /*0424*/ 	.byte	0x04, 0x1e
        /*0426*/ 	.short	(.L_766 - .L_765)
.L_765:
        /*0428*/ 	.word	0x00000000


	//----- nvinfo : EIATTR_CBANK_PARAM_SIZE
	.align		4
.L_766:
        /*042c*/ 	.byte	0x03, 0x19
        /*042e*/ 	.short	0x01d0


	//----- nvinfo : EIATTR_PARAM_CBANK
	.align		4
        /*0430*/ 	.byte	0x04, 0x0a
        /*0432*/ 	.short	(.L_768 - .L_767)
	.align		4
.L_767:
        /*0434*/ 	.word	index@(.nv.constant0._ZN5flash16flash_fwd_kernelI23Flash_fwd_kernel_traitsILi128ELi128ELi32ELi4ELb0ELb0EN7cutlass10bfloat16_tE19Flash_kernel_traitsILi128ELi128ELi32ELi4ES3_EELb1ELb0ELb0ELb0ELb0ELb0ELb0ELb1EEEvNS_16Flash_fwd_paramsE)
        /*0438*/ 	.short	0x0380
        /*043a*/ 	.short	0x01d0


	//----- nvinfo : EIATTR_SW_WAR
	.align		4
.L_768:
        /*043c*/ 	.byte	0x04, 0x36
        /*043e*/ 	.short	(.L_770 - .L_769)
.L_769:
        /*0440*/ 	.word	0x00000008
.L_770:


//--------------------- .nv.info._ZN5flash16flash_fwd_kernelI23Flash_fwd_kernel_traitsILi128ELi128ELi32ELi4ELb0ELb0EN7cutlass10bfloat16_tE19Flash_kernel_traitsILi128ELi128ELi32ELi4ES3_EELb0ELb0ELb0ELb0ELb0ELb0ELb1ELb0EEEvNS_16Flash_fwd_paramsE --------------------------
	.section	.nv.info._ZN5flash16flash_fwd_kernelI23Flash_fwd_kernel_traitsILi128ELi128ELi32ELi4ELb0ELb0EN7cutlass10bfloat16_tE19Flash_kernel_traitsILi128ELi128ELi32ELi4ES3_EELb0ELb0ELb0ELb0ELb0ELb0ELb1ELb0EEEvNS_16Flash_fwd_paramsE,"",@"SHT_CUDA_INFO"
	.sectionflags	@""
	.align	4


	//----- nvinfo : EIATTR_CUDA_API_VERSION
	.align		4
        /*0000*/ 	.byte	0x04, 0x37
        /*0002*/ 	.short	(.L_772 - .L_771)
.L_771:
        /*0004*/ 	.word	0x00000082


	//----- nvinfo : EIATTR_KPARAM_INFO
	.align		4
.L_772:
        /*0008*/ 	.byte	0x04, 0x17
        /*000a*/ 	.short	(.L_774 - .L_773)
.L_773:
        /*000c*/ 	.word	0x00000000
        /*0010*/ 	.short	0x0000
        /*0012*/ 	.short	0x0000
        /*0014*/ 	.byte	0x00, 0xf0, 0x41, 0x07


	//----- nvinfo : EIATTR_SPARSE_MMA_MASK
	.align		4
.L_774:
        /*0018*/ 	.byte	0x03, 0x50
        /*001a*/ 	.short	0x0000


	//----- nvinfo : EIATTR_MAXREG_COUNT
	.align		4
        /*001c*/ 	.byte	0x03, 0x1b
        /*001e*/ 	.short	0x00ff


	//----- nvinfo : EIATTR_NUM_BARRIERS
	.align		4
        /*0020*/ 	.byte	0x02, 0x4c
        /*0022*/ 	.byte	0x01
	.zero		1


	//----- nvinfo : EIATTR_ANNOTATIONS
	.align		4
        /*0024*/ 	.byte	0x04, 0x55
        /*0026*/ 	.short	(.L_776 - .L_775)


	//   ....[0]....
.L_775:
        /*0028*/ 	.word	0x00000001
        /*002c*/ 	.byte	0x20, 0x03, 0x00, 0x00, 0x01, 0x00, 0x00, 0x00, 0x50, 0x1d, 0x00, 0x00, 0x01, 0x00, 0x00, 0x00
        /*003c*/ 	.byte	0xc0, 0x1f, 0x00, 0x00, 0x01, 0x00, 0x00, 0x00, 0x00, 0x20, 0x00, 0x00, 0x01, 0x00, 0x00, 0x00
        /*004c*/ 	.byte	0x20, 0x56, 0x00, 0x00, 0x01, 0x00, 0x00, 0x00, 0x60, 0x56, 0x00, 0x00, 0x01, 0x00, 0x00, 0x00
        /*005c*/ 	.byte	0x70, 0x5a, 0x00, 0x00, 0x01, 0x00, 0x00, 0x00, 0x90, 0x5a, 0x00, 0x00, 0x01, 0x00, 0x00, 0x00
        /*006c*/ 	.byte	0xe0, 0x5a, 0x00, 0x00, 0x01, 0x00, 0x00, 0x00, 0xf0, 0x5a, 0x00, 0x00, 0x01, 0x00, 0x00, 0x00
        /*007c*/ 	.byte	0xf0, 0x7f, 0x00, 0x00, 0x01, 0x00, 0x00, 0x00, 0x90, 0x95, 0x00, 0x00, 0x01, 0x00, 0x00, 0x00
        /*008c*/ 	.byte	0x50, 0x96, 0x00, 0x00


	//----- nvinfo : EIATTR_MERCURY_ISA_VERSION
	.align		4
.L_776:
        /*0090*/ 	.byte	0x03, 0x5f
        /*0092*/ 	.short	0x0101


	//----- nvinfo : EIATTR_COOP_GROUP_MASK_REGIDS
	.align		4
        /*0094*/ 	.byte	0x04, 0x29
        /*0096*/ 	.short	(.L_778 - .L_777)


	//   ....[0]....
.L_777:
        /*0098*/ 	.word	0xffffffff


	//   ....[1]....
        /*009c*/ 	.word	0xffffffff


	//   ....[2]....
        /*00a0*/ 	.word	0xffffffff


	//   ....[3]....
        /*00a4*/ 	.word	0xffffffff


	//   ....[4]....
        /*00a8*/ 	.word	0xffffffff


	//   ....[5]....
        /*00ac*/ 	.word	0xffffffff


	//   ....[6]....
        /*00b0*/ 	.word	0xffffffff


	//   ....[7]....
        /*00b4*/ 	.word	0xffffffff


	//   ....[8]....
        /*00b8*/ 	.word	0xffffffff


	//   ....[9]....
        /*00bc*/ 	.word	0xffffffff


	//   ....[10]....
        /*00c0*/ 	.word	0xffffffff


	//   ....[11]....
        /*00c4*/ 	.word	0xffffffff


	//   ....[12]....
        /*00c8*/ 	.word	0xffffffff


	//   ....[13]....
        /*00cc*/ 	.word	0xffffffff


	//   ....[14]....
        /*00d0*/ 	.word	0xffffffff


	//   ....[15]....
        /*00d4*/ 	.word	0xffffffff


	//   ....[16]....
        /*00d8*/ 	.word	0xffffffff


	//   ....[17]....
        /*00dc*/ 	.word	0xffffffff


	//   ....[18]....
        /*00e0*/ 	.word	0xffffffff


	//   ....[19]....
        /*00e4*/ 	.word	0xffffffff


	//   ....[20]....
        /*00e8*/ 	.word	0xffffffff


	//   ....[21]....
        /*00ec*/ 	.word	0xffffffff


	//   ....[22]....
        /*00f0*/ 	.word	0xffffffff


	//   ....[23]....
        /*00f4*/ 	.word	0xffffffff


	//----- nvinfo : EIATTR_COOP_GROUP_INSTR_OFFSETS
	.align		4
.L_778:
        /*00f8*/ 	.byte	0x04, 0x28
        /*00fa*/ 	.short	(.L_780 - .L_779)


	//   ....[0]....
.L_779:
        /*00fc*/ 	.word	0x00004560


	//   ....[1]....
        /*0100*/ 	.word	0x000045f0


	//   ....[2]....
        /*0104*/ 	.word	0x00004770


	//   ....[3]....
        /*0108*/ 	.word	0x000047a0


	//   ....[4]....
        /*010c*/ 	.word	0x00004810


	//   ....[5]....
        /*0110*/ 	.word	0x00004940


	//   ....[6]....
        /*0114*/ 	.word	0x00004980


	//   ....[7]....
        /*0118*/ 	.word	0x00004a50


	//   ....[8]....
        /*011c*/ 	.word	0x00006830


	//   ....[9]....
        /*0120*/ 	.word	0x000068b0


	//   ....[10]....
        /*0124*/ 	.word	0x000068e0


	//   ....[11]....
        /*0128*/ 	.word	0x000068f0


	//   ....[12]....
        /*012c*/ 	.word	0x00006920


	//   ....[13]....
        /*0130*/ 	.word	0x00006960


	//   ....[14]....
        /*0134*/ 	.word	0x00006970


	//   ....[15]....
        /*0138*/ 	.word	0x00006980


	//   ....[16]....
        /*013c*/ 	.word	0x00008020


	//   ....[17]....
        /*0140*/ 	.word	0x00008030


	//   ....[18]....
        /*0144*/ 	.word	0x00008040


	//   ....[19]....
        /*0148*/ 	.word	0x00008090


	//   ....[20]....
        /*014c*/ 	.word	0x000080b0


	//   ....[21]....
        /*0150*/ 	.word	0x000080d0


	//   ....[22]....
        /*0154*/ 	.word	0x000080e0


	//   ....[23]....
        /*0158*/ 	.word	0x00008140


	//----- nvinfo : EIATTR_VRC_CTA_INIT_COUNT
	.align		4
.L_780:
        /*015c*/ 	.byte	0x02, 0x4a
	.zero		1
	.zero		1


	//----- nvinfo : EIATTR_EXIT_INSTR_OFFSETS
	.align		4
        /*0160*/ 	.byte	0x04, 0x1c
        /*0162*/ 	.short	(.L_782 - .L_781)


	//   ....[0]....
.L_781:
        /*0164*/ 	.word	0x000003c0


	//   ....[1]....
        /*0168*/ 	.word	0x000017a0


	//   ....[2]....
        /*016c*/ 	.word	0x00001830


	//   ....[3]....
        /*0170*/ 	.word	0x0000a560


	//   ....[4]....
        /*0174*/ 	.word	0x0000a680


	//   ....[5]....
        /*0178*/ 	.word	0x0000a6a0


	//----- nvinfo : EIATTR_CRS_STACK_SIZE
	.align		4
.L_782:
        /*017c*/ 	.byte	0x04, 0x1e
        /*017e*/ 	.short	(.L_784 - .L_783)
.L_783:
        /*0180*/ 	.word	0x00000000


	//----- nvinfo : EIATTR_CBANK_PARAM_SIZE
	.align		4
.L_784:
        /*0184*/ 	.byte	0x03, 0x19
        /*0186*/ 	.short	0x01d0


	//----- nvinfo : EIATTR_PARAM_CBANK
	.align		4
        /*0188*/ 	.byte	0x04, 0x0a
        /*018a*/ 	.short	(.L_786 - .L_785)
	.align		4
.L_785:
        /*018c*/ 	.word	index@(.nv.constant0._ZN5flash16flash_fwd_kernelI23Flash_fwd_kernel_traitsILi128ELi128ELi32ELi4ELb0ELb0EN7cutlass10bfloat16_tE19Flash_kernel_traitsILi128ELi128ELi32ELi4ES3_EELb0ELb0ELb0ELb0ELb0ELb0ELb1ELb0EEEvNS_16Flash_fwd_paramsE)
        /*0190*/ 	.short	0x0380
        /*0192*/ 	.short	0x01d0


	//----- nvinfo : EIATTR_SW_WAR
	.align		4
.L_786:
        /*0194*/ 	.byte	0x04, 0x36
        /*0196*/ 	.short	(.L_788 - .L_787)
.L_787:
        /*0198*/ 	.word	0x00000008
.L_788:


//--------------------- .nv.info._ZN5flash16flash_fwd_kernelI23Flash_fwd_kernel_traitsILi128ELi128ELi32ELi4ELb0ELb0EN7cutlass10bfloat16_tE19Flash_kernel_traitsILi128ELi128ELi32ELi4ES3_EELb1ELb0ELb0ELb1ELb0ELb0ELb0ELb1EEEvNS_16Flash_fwd_paramsE --------------------------
	.section	.nv.info._ZN5flash16flash_fwd_kernelI23Flash_fwd_kernel_traitsILi128ELi128ELi32ELi4ELb0ELb0EN7cutlass10bfloat16_tE19Flash_kernel_traitsILi128ELi128ELi32ELi4ES3_EELb1ELb0ELb0ELb1ELb0ELb0ELb0ELb1EEEvNS_16Flash_fwd_paramsE,"",@"SHT_CUDA_INFO"
	.sectionflags	@""
	.align	4


	//----- nvinfo : EIATTR_CUDA_API_VERSION
	.align		4
        /*0000*/ 	.byte	0x04, 0x37
        /*0002*/ 	.short	(.L_790 - .L_789)
.L_789:
        /*0004*/ 	.word	0x00000082


	//----- nvinfo : EIATTR_KPARAM_INFO
	.align		4
.L_790:
        /*0008*/ 	.byte	0x04, 0x17
        /*000a*/ 	.short	(.L_792 - .L_791)
.L_791:
        /*000c*/ 	.word	0x00000000
        /*0010*/ 	.short	0x0000
        /*0012*/ 	.short	0x0000
        /*0014*/ 	.byte	0x00, 0xf0, 0x41, 0x07


	//----- nvinfo : EIATTR_SPARSE_MMA_MASK
	.align		4
.L_792:
        /*0018*/ 	.byte	0x03, 0x50
        /*001a*/ 	.short	0x0000


	//----- nvinfo : EIATTR_MAXREG_COUNT
	.align		4
        /*001c*/ 	.byte	0x03, 0x1b
        /*001e*/ 	.short	0x00ff


	//----- nvinfo : EIATTR_NUM_BARRIERS
	.align		4
        /*0020*/ 	.byte	0x02, 0x4c
        /*0022*/ 	.byte	0x01
	.zero		1


	//----- nvinfo : EIATTR_ANNOTATIONS
	.align		4
        /*0024*/ 	.byte	0x04, 0x55
        /*0026*/ 	.short	(.L_794 - .L_793)


	//   ....[0]....
.L_793:
        /* <DEDUP_REMOVED lines=55> */


	//----- nvinfo : EIATTR_MERCURY_ISA_VERSION
	.align		4
.L_794:
        /*0388*/ 	.byte	0x03, 0x5f
        /*038a*/ 	.short	0x0101


	//----- nvinfo : EIATTR_COOP_GROUP_MASK_REGIDS
	.align		4
        /*038c*/ 	.byte	0x04, 0x29
        /*038e*/ 	.short	(.L_796 - .L_795)


	//   ....[0]....
.L_795:
        /*0390*/ 	.word	0xffffffff


	//   ....[1]....
        /*0394*/ 	.word	0xffffffff


	//   ....[2]....
        /*0398*/ 	.word	0xffffffff


	//   ....[3]....
        /*039c*/ 	.word	0xffffffff


	//   ....[4]....
        /*03a0*/ 	.word	0xffffffff


	//   ....[5]....
        /*03a4*/ 	.word	0xffffffff


	//   ....[6]....
        /*03a8*/ 	.word	0xffffffff


	//   ....[7]....
        /*03ac*/ 	.word	0xffffffff


	//   ....[8]....
        /*03b0*/ 	.word	0xffffffff


	//   ....[9]....
        /*03b4*/ 	.word	0xffffffff


	//   ....[10]....
        /*03b8*/ 	.word	0xffffffff


	//   ....[11]....
        /*03bc*/ 	.word	0xffffffff


	//   ....[12]....
        /*03c0*/ 	.word	0xffffffff


	//   ....[13]....
        /*03c4*/ 	.word	0xffffffff


	//   ....[14]....
        /*03c8*/ 	.word	0xffffffff


	//   ....[15]....
        /*03cc*/ 	.word	0xffffffff


	//   ....[16]....
        /*03d0*/ 	.word	0xffffffff


	//   ....[17]....
        /*03d4*/ 	.word	0xffffffff


	//   ....[18]....
        /*03d8*/ 	.word	0xffffffff


	//   ....[19]....
        /*03dc*/ 	.word	0xffffffff


	//   ....[20]....
        /*03e0*/ 	.word	0xffffffff


	//   ....[21]....
        /*03e4*/ 	.word	0xffffffff


	//   ....[22]....
        /*03e8*/ 	.word	0xffffffff


	//   ....[23]....
        /*03ec*/ 	.word	0xffffffff


	//----- nvinfo : EIATTR_COOP_GROUP_INSTR_OFFSETS
	.align		4
.L_796:
        /*03f0*/ 	.byte	0x04, 0x28
        /*03f2*/ 	.short	(.L_798 - .L_797)


	//   ....[0]....
.L_797:
        /*03f4*/ 	.word	0x00004db0


	//   ....[1]....
        /*03f8*/ 	.word	0x00004f80


	//   ....[2]....
        /*03fc*/ 	.word	0x000050c0


	//   ....[3]....
        /*0400*/ 	.word	0x00005350


	//   ....[4]....
        /*0404*/ 	.word	0x000054c0


	//   ....[5]....
        /*0408*/ 	.word	0x00005510


	//   ....[6]....
        /*040c*/ 	.word	0x00005540


	//   ....[7]....
        /*0410*/ 	.word	0x000055c0


	//   ....[8]....
        /*0414*/ 	.word	0x00009670


	//   ....[9]....
        /*0418*/ 	.word	0x00009680


	//   ....[10]....
        /*041c*/ 	.word	0x00009690


	//   ....[11]....
        /*0420*/ 	.word	0x000096a0


	//   ....[12]....
        /*0424*/ 	.word	0x000096c0


	//   ....[13]....
        /*0428*/ 	.word	0x00009750


	//   ....[14]....
        /*042c*/ 	.word	0x000097a0


	//   ....[15]....
        /*0430*/ 	.word	0x00009830


	//   ....[16]....
        /*0434*/ 	.word	0x0000c670


	//   ....[17]....
        /*0438*/ 	.word	0x0000c680


	//   ....[18]....
        /*043c*/ 	.word	0x0000c690


	//   ....[19]....
        /*0440*/ 	.word	0x0000c6c0


	//   ....[20]....
        /*0444*/ 	.word	0x0000c6e0


	//   ....[21]....
        /*0448*/ 	.word	0x0000c700


	//   ....[22]....
        /*044c*/ 	.word	0x0000c720


	//   ....[23]....
        /*0450*/ 	.word	0x0000c780


	//----- nvinfo : EIATTR_VRC_CTA_INIT_COUNT
	.align		4
.L_798:
        /*0454*/ 	.byte	0x02, 0x4a
	.zero		1
	.zero		1


	//----- nvinfo : EIATTR_EXIT_INSTR_OFFSETS
	.align		4
        /*0458*/ 	.byte	0x04, 0x1c
        /*045a*/ 	.short	(.L_800 - .L_799)


	//   ....[0]....
.L_799:
        /*045c*/ 	.word	0x000006b0


	//   ....[1]....
        /*0460*/ 	.word	0x00001a70


	//   ....[2]....
        /*0464*/ 	.word	0x00001b00


	//   ....[3]....
        /*0468*/ 	.word	0x0000ea90


	//   ....[4]....
        /*046c*/ 	.word	0x0000ebb0


	//   ....[5]....
        /*0470*/ 	.word	0x0000ebd0


	//----- nvinfo : EIATTR_CRS_STACK_SIZE
	.align		4
.L_800:
        /*0474*/ 	.byte	0x04, 0x1e
        /*0476*/ 	.short	(.L_802 - .L_801)
.L_801:
        /*0478*/ 	.word	0x00000000


	//----- nvinfo : EIATTR_CBANK_PARAM_SIZE
	.align		4
.L_802:
        /*047c*/ 	.byte	0x03, 0x19
        /*047e*/ 	.short	0x01d0


	//----- nvinfo : EIATTR_PARAM_CBANK
	.align		4
        /*0480*/ 	.byte	0x04, 0x0a
        /*0482*/ 	.short	(.L_804 - .L_803)
	.align		4
.L_803:
        /*0484*/ 	.word	index@(.nv.constant0._ZN5flash16flash_fwd_kernelI23Flash_fwd_kernel_traitsILi128ELi128ELi32ELi4ELb0ELb0EN7cutlass10bfloat16_tE19Flash_kernel_traitsILi128ELi128ELi32ELi4ES3_EELb1ELb0ELb0ELb1ELb0ELb0ELb0ELb1EEEvNS_16Flash_fwd_paramsE)
        /*0488*/ 	.short	0x0380
        /*048a*/ 	.short	0x01d0


	//----- nvinfo : EIATTR_SW_WAR
	.align		4
.L_804:
        /*048c*/ 	.byte	0x04, 0x36
        /*048e*/ 	.short	(.L_806 - .L_805)
.L_805:
        /*0490*/ 	.word	0x00000008
.L_806:


//--------------------- .nv.info._ZN5flash16flash_fwd_kernelI23Flash_fwd_kernel_traitsILi128ELi128ELi32ELi4ELb0ELb0EN7cutlass10bfloat16_tE19Flash_kernel_traitsILi128ELi128ELi32ELi4ES3_EELb0ELb0ELb0ELb1ELb0ELb0ELb1ELb0EEEvNS_16Flash_fwd_paramsE --------------------------
	.section	.nv.info._ZN5flash16flash_fwd_kernelI23Flash_fwd_kernel_traitsILi128ELi128ELi32ELi4ELb0ELb0EN7cutlass10bfloat16_tE19Flash_kernel_traitsILi128ELi128ELi32ELi4ES3_EELb0ELb0ELb0ELb1ELb0ELb0ELb1ELb0EEEvNS_16Flash_fwd_paramsE,"",@"SHT_CUDA_INFO"
	.sectionflags	@""
	.align	4


	//----- nvinfo : EIATTR_CUDA_API_VERSION
	.align		4
        /*0000*/ 	.byte	0x04, 0x37
        /*0002*/ 	.short	(.L_808 - .L_807)
.L_807:
        /*0004*/ 	.word	0x00000082


	//----- nvinfo : EIATTR_KPARAM_INFO
	.align		4
.L_808:
        /*0008*/ 	.byte	0x04, 0x17
        /*000a*/ 	.short	(.L_810 - .L_809)
.L_809:
        /*000c*/ 	.word	0x00000000
        /*0010*/ 	.short	0x0000
        /*0012*/ 	.short	0x0000
        /*0014*/ 	.byte	0x00, 0xf0, 0x41, 0x07


	//----- nvinfo : EIATTR_SPARSE_MMA_MASK
	.align		4
.L_810:
        /*0018*/ 	.byte	0x03, 0x50
        /*001a*/ 	.short	0x0000


	//----- nvinfo : EIATTR_MAXREG_COUNT
	.align		4
        /*001c*/ 	.byte	0x03, 0x1b
        /*001e*/ 	.short	0x00ff


	//----- nvinfo : EIATTR_NUM_BARRIERS
	.align		4
        /*0020*/ 	.byte	0x02, 0x4c
        /*0022*/ 	.byte	0x01
	.zero		1


	//----- nvinfo : EIATTR_ANNOTATIONS
	.align		4
        /*0024*/ 	.byte	0x04, 0x55
        /*0026*/ 	.short	(.L_812 - .L_811)


	//   ....[0]....
.L_811:
        /* <DEDUP_REMOVED lines=8> */


	//----- nvinfo : EIATTR_MERCURY_ISA_VERSION
	.align		4
.L_812:
        /*0090*/ 	.byte	0x03, 0x5f
        /*0092*/ 	.short	0x0101


	//----- nvinfo : EIATTR_COOP_GROUP_MASK_REGIDS
	.align		4
        /*0094*/ 	.byte	0x04, 0x29
        /*0096*/ 	.short	(.L_814 - .L_813)


	//   ....[0]....
.L_813:
        /*0098*/ 	.word	0xffffffff


	//   ....[1]....
        /*009c*/ 	.word	0xffffffff


	//   ....[2]....
        /*00a0*/ 	.word	0xffffffff


	//   ....[3]....
        /*00a4*/ 	.word	0xffffffff


	//   ....[4]....
        /*00a8*/ 	.word	0xffffffff


	//   ....[5]....
        /*00ac*/ 	.word	0xffffffff


	//   ....[6]....
        /*00b0*/ 	.word	0xffffffff


	//   ....[7]....
        /*00b4*/ 	.word	0xffffffff


	//   ....[8]....
        /*00b8*/ 	.word	0xffffffff


	//   ....[9]....
        /*00bc*/ 	.word	0xffffffff


	//   ....[10]....
        /*00c0*/ 	.word	0xffffffff


	//   ....[11]....
        /*00c4*/ 	.word	0xffffffff


	//   ....[12]....
        /*00c8*/ 	.word	0xffffffff


	//   ....[13]....
        /*00cc*/ 	.word	0xffffffff


	//   ....[14]....
        /*00d0*/ 	.word	0xffffffff


	//   ....[15]....
        /*00d4*/ 	.word	0xffffffff


	//   ....[16]....
        /*00d8*/ 	.word	0xffffffff


	//   ....[17]....
        /*00dc*/ 	.word	0xffffffff


	//   ....[18]....
        /*00e0*/ 	.word	0xffffffff


	//   ....[19]....
        /*00e4*/ 	.word	0xffffffff


	//   ....[20]....
        /*00e8*/ 	.word	0xffffffff


	//   ....[21]....
        /*00ec*/ 	.word	0xffffffff


	//   ....[22]....
        /*00f0*/ 	.word	0xffffffff


	//   ....[23]....
        /*00f4*/ 	.word	0xffffffff


	//----- nvinfo : EIATTR_COOP_GROUP_INSTR_OFFSETS
	.align		4
.L_814:
        /*00f8*/ 	.byte	0x04, 0x28
        /*00fa*/ 	.short	(.L_816 - .L_815)


	//   ....[0]....
.L_815:
        /*00fc*/ 	.word	0x00004c80


	//   ....[1]....
        /*0100*/ 	.word	0x00004ce0


	//   ....[2]....
        /*0104*/ 	.word	0x00004f30


	//   ....[3]....
        /*0108*/ 	.word	0x00005100


	//   ....[4]....
        /*010c*/ 	.word	0x000052d0


	//   ....[5]....
        /*0110*/ 	.word	0x000053d0


	//   ....[6]....
        /*0114*/ 	.word	0x00005410


	//   ....[7]....
        /*0118*/ 	.word	0x000054f0


	//   ....[8]....
        /*011c*/ 	.word	0x000078e0


	//   ....[9]....
        /*0120*/ 	.word	0x00007960


	//   ....[10]....
        /*0124*/ 	.word	0x000079b0


	//   ....[11]....
        /*0128*/ 	.word	0x000079f0


	//   ....[12]....
        /*012c*/ 	.word	0x00007a30


	//   ....[13]....
        /*0130*/ 	.word	0x00007a50


	//   ....[14]....
        /*0134*/ 	.word	0x00007a60


	//   ....[15]....
        /*0138*/ 	.word	0x00007a70


	//   ....[16]....
        /*013c*/ 	.word	0x00009120


	//   ....[17]....
        /*0140*/ 	.word	0x00009130


	//   ....[18]....
        /*0144*/ 	.word	0x00009140


	//   ....[19]....
        /*0148*/ 	.word	0x00009190


	//   ....[20]....
        /*014c*/ 	.word	0x000091b0


	//   ....[21]....
        /*0150*/ 	.word	0x000091d0


	//   ....[22]....
        /*0154*/ 	.word	0x000091e0


	//   ....[23]....
        /*0158*/ 	.word	0x00009240


	//----- nvinfo : EIATTR_VRC_CTA_INIT_COUNT
	.align		4
.L_816:
        /*015c*/ 	.byte	0x02, 0x4a
	.zero		1
	.zero		1


	//----- nvinfo : EIATTR_EXIT_INSTR_OFFSETS
	.align		4
        /*0160*/ 	.byte	0x04, 0x1c
        /*0162*/ 	.short	(.L_818 - .L_817)


	//   ....[0]....
.L_817:
        /*0164*/ 	.word	0x000003c0


	//   ....[1]....
        /*0168*/ 	.word	0x00001770


	//   ....[2]....
        /*016c*/ 	.word	0x00001800


	//   ....[3]....
        /*0170*/ 	.word	0x0000b640


	//   ....[4]....
        /*0174*/ 	.word	0x0000b760


	//   ....[5]....
        /*0178*/ 	.word	0x0000b780


	//----- nvinfo : EIATTR_CRS_STACK_SIZE
	.align		4
.L_818:
        /*017c*/ 	.byte	0x04, 0x1e
        /*017e*/ 	.short	(.L_820 - .L_819)
.L_819:
        /*0180*/ 	.word	0x00000000


	//----- nvinfo : EIATTR_CBANK_PARAM_SIZE
	.align		4
.L_820:
        /*0184*/ 	.byte	0x03, 0x19
        /*0186*/ 	.short	0x01d0


	//----- nvinfo : EIATTR_PARAM_CBANK
	.align		4
        /*0188*/ 	.byte	0x04, 0x0a
        /*018a*/ 	.short	(.L_822 - .L_821)
	.align		4
.L_821:
        /*018c*/ 	.word	index@(.nv.constant0._ZN5flash16flash_fwd_kernelI23Flash_fwd_kernel_traitsILi128ELi128ELi32ELi4ELb0ELb0EN7cutlass10bfloat16_tE19Flash_kernel_traitsILi128ELi128ELi32ELi4ES3_EELb0ELb0ELb0ELb1ELb0ELb0ELb1ELb0EEEvNS_16Flash_fwd_paramsE)
        /*0190*/ 	.short	0x0380
        /*0192*/ 	.short	0x01d0


	//----- nvinfo : EIATTR_SW_WAR
	.align		4
.L_822:
        /*0194*/ 	.byte	0x04, 0x36
        /*0196*/ 	.short	(.L_824 - .L_823)
.L_823:
        /*0198*/ 	.word	0x00000008
.L_824:


//--------------------- .nv.info._ZN5flash16flash_fwd_kernelI23Flash_fwd_kernel_traitsILi128ELi128ELi32ELi4ELb0ELb0EN7cutlass10bfloat16_tE19Flash_kernel_traitsILi128ELi128ELi32ELi4ES3_EELb1ELb0ELb1ELb0ELb0ELb1ELb0ELb0EEEvNS_16Flash_fwd_paramsE --------------------------
	.section	.nv.info._ZN5flash16flash_fwd_kernelI23Flash_fwd_kernel_traitsILi128ELi128ELi32ELi4ELb0ELb0EN7cutlass10bfloat16_tE19Flash_kernel_traitsILi128ELi128ELi32ELi4ES3_EELb1ELb0ELb1ELb0ELb0ELb1ELb0ELb0EEEvNS_16Flash_fwd_paramsE,"",@"SHT_CUDA_INFO"
	.sectionflags	@""
	.align	4


	//----- nvinfo : EIATTR_CUDA_API_VERSION
	.align		4
        /*0000*/ 	.byte	0x04, 0x37
        /*0002*/ 	.short	(.L_826 - .L_825)
.L_825:
        /*0004*/ 	.word	0x00000082


	//----- nvinfo : EIATTR_KPARAM_INFO
	.align		4
.L_826:
        /*0008*/ 	.byte	0x04, 0x17
        /*000a*/ 	.short	(.L_828 - .L_827)
.L_827:
        /*000c*/ 	.word	0x00000000
        /*0010*/ 	.short	0x0000
        /*0012*/ 	.short	0x0000
        /*0014*/ 	.byte	0x00, 0xf0, 0x41, 0x07


	//----- nvinfo : EIATTR_SPARSE_MMA_MASK
	.align		4
.L_828:
        /*0018*/ 	.byte	0x03, 0x50
        /*001a*/ 	.short	0x0000


	//----- nvinfo : EIATTR_MAXREG_COUNT
	.align		4
        /*001c*/ 	.byte	0x03, 0x1b
        /*001e*/ 	.short	0x00ff


	//----- nvinfo : EIATTR_NUM_BARRIERS
	.align		4
        /*0020*/ 	.byte	0x02, 0x4c
        /*0022*/ 	.byte	0x01
	.zero		1


	//----- nvinfo : EIATTR_ANNOTATIONS
	.align		4
        /*0024*/ 	.byte	0x04, 0x55
        /*0026*/ 	.short	(.L_830 - .L_829)


	//   ....[0]....
.L_829:
        /* <DEDUP_REMOVED lines=57> */


	//----- nvinfo : EIATTR_MERCURY_ISA_VERSION
	.align		4
.L_830:
        /*03a0*/ 	.byte	0x03, 0x5f
        /*03a2*/ 	.short	0x0101


	//----- nvinfo : EIATTR_INT_WARP_WIDE_INSTR_OFFSETS
	.align		4
        /*03a4*/ 	.byte	0x04, 0x31
        /*03a6*/ 	.short	(.L_832 - .L_831)


	//   ....[0]....
.L_831:
        /*03a8*/ 	.word	0x00002a00


	//----- nvinfo : EIATTR_COOP_GROUP_MASK_REGIDS
	.align		4
.L_832:
        /*03ac*/ 	.byte	0x04, 0x29
        /*03ae*/ 	.short	(.L_834 - .L_833)


	//   ....[0]....
.L_833:
        /*03b0*/ 	.word	0xffffffff


	//   ....[1]....
        /*03b4*/ 	.word	0xffffffff


	//   ....[2]....
        /*03b8*/ 	.word	0xffffffff


	//   ....[3]....
        /*03bc*/ 	.word	0xffffffff


	//   ....[4]....
        /*03c0*/ 	.word	0xffffffff


	//   ....[5]....
        /*03c4*/ 	.word	0xffffffff


	//   ....[6]....
        /*03c8*/ 	.word	0xffffffff


	//   ....[7]....
        /*03cc*/ 	.word	0xffffffff


	//   ....[8]....
        /*03d0*/ 	.word	0xffffffff


	//   ....[9]....
        /*03d4*/ 	.word	0xffffffff


	//   ....[10]....
        /*03d8*/ 	.word	0xffffffff


	//   ....[11]....
        /*03dc*/ 	.word	0xffffffff


	//   ....[12]....
        /*03e0*/ 	.word	0xffffffff


	//   ....[13]....
        /*03e4*/ 	.word	0xffffffff


	//   ....[14]....
        /*03e8*/ 	.word	0xffffffff


	//   ....[15]....
        /*03ec*/ 	.word	0xffffffff


	//   ....[16]....
        /*03f0*/ 	.word	0xffffffff


	//   ....[17]....
        /*03f4*/ 	.word	0xffffffff


	//   ....[18]....
        /*03f8*/ 	.word	0xffffffff


	//   ....[19]....
        /*03fc*/ 	.word	0xffffffff


	//   ....[20]....
        /*0400*/ 	.word	0xffffffff


	//   ....[21]....
        /*0404*/ 	.word	0xffffffff


	//   ....[22]....
        /*0408*/ 	.word	0xffffffff


	//   ....[23]....
        /*040c*/ 	.word	0xffffffff


	//   ....[24]....
        /*0410*/ 	.word	0xffffffff


	//   ....[25]....
        /*0414*/ 	.word	0xffffffff


	//   ....[26]....
        /*0418*/ 	.word	0xffffffff


	//   ....[27]....
        /*041c*/ 	.word	0xffffffff


	//   ....[28]....
        /*0420*/ 	.word	0xffffffff


	//   ....[29]....
        /*0424*/ 	.word	0xffffffff


	//   ....[30]....
        /*0428*/ 	.word	0xffffffff


	//   ....[31]....
        /*042c*/ 	.word	0xffffffff


	//   ....[32]....
        /*0430*/ 	.word	0xffffffff


	//   ....[33]....
        /*0434*/ 	.word	0xffffffff


	//   ....[34]....
        /*0438*/ 	.word	0xffffffff


	//   ....[35]....
        /*043c*/ 	.word	0xffffffff


	//   ....[36]....
        /*0440*/ 	.word	0xffffffff


	//   ....[37]....
        /*0444*/ 	.word	0xffffffff


	//   ....[38]....
        /*0448*/ 	.word	0xffffffff


	//   ....[39]....
        /*044c*/ 	.word	0xffffffff


	//   ....[40]....
        /*0450*/ 	.word	0xffffffff


	//   ....[41]....
        /*0454*/ 	.word	0xffffffff


	//   ....[42]....
        /*0458*/ 	.word	0xffffffff


	//   ....[43]....
        /*045c*/ 	.word	0xffffffff


	//   ....[44]....
        /*0460*/ 	.word	0xffffffff


	//   ....[45]....
        /*0464*/ 	.word	0xffffffff


	//   ....[46]....
        /*0468*/ 	.word	0xffffffff


	//   ....[47]....
        /*046c*/ 	.word	0xffffffff


	//   ....[48]....
        /*0470*/ 	.word	0xffffffff


	//   ....[49]....
        /*0474*/ 	.word	0xffffffff


	//   ....[50]....
        /*0478*/ 	.word	0xffffffff


	//   ....[51]....
        /*047c*/ 	.word	0xffffffff


	//   ....[52]....
        /*0480*/ 	.word	0xffffffff


	//   ....[53]....
        /*0484*/ 	.word	0xffffffff


	//   ....[54]....
        /*0488*/ 	.word	0xffffffff


	//   ....[55]....
        /*048c*/ 	.word	0xffffffff


	//----- nvinfo : EIATTR_COOP_GROUP_INSTR_OFFSETS
	.align		4
.L_834:
        /*0490*/ 	.byte	0x04, 0x28
        /*0492*/ 	.short	(.L_836 - .L_835)


	//   ....[0]....
.L_835:
        /*0494*/ 	.word	0x00003d20


	//   ....[1]....
        /*0498*/ 	.word	0x00003fc0


	//   ....[2]....
        /*049c*/ 	.word	0x00004000


	//   ....[3]....
        /*04a0*/ 	.word	0x00004160


	//   ....[4]....
        /*04a4*/ 	.word	0x00004dc0


	//   ....[5]....
        /*04a8*/ 	.word	0x00004f20


	//   ....[6]....
        /*04ac*/ 	.word	0x00004f50


	//   ....[7]....
        /*04b0*/ 	.word	0x00005020


	//   ....[8]....
        /*04b4*/ 	.word	0x00006e30


	//   ....[9]....
        /*04b8*/ 	.word	0x00007010


	//   ....[10]....
        /*04bc*/ 	.word	0x00007190


	//   ....[11]....
        /*04c0*/ 	.word	0x00007300


	//   ....[12]....
        /*04c4*/ 	.word	0x00007320


	//   ....[13]....
        /*04c8*/ 	.word	0x000073e0


	//   ....[14]....
        /*04cc*/ 	.word	0x00007430


	//   ....[15]....
        /*04d0*/ 	.word	0x000075c0


	//   ....[16]....
        /*04d4*/ 	.word	0x0000a610


	//   ....[17]....
        /*04d8*/ 	.word	0x0000a7f0


	//   ....[18]....
        /*04dc*/ 	.word	0x0000a840


	//   ....[19]....
        /*04e0*/ 	.word	0x0000a8b0


	//   ....[20]....
        /*04e4*/ 	.word	0x0000aaa0


	//   ....[21]....
        /*04e8*/ 	.word	0x0000abd0


	//   ....[22]....
        /*04ec*/ 	.word	0x0000ac80


	//   ....[23]....
        /*04f0*/ 	.word	0x0000ad70


	//   ....[24]....
        /*04f4*/ 	.word	0x0000dee0


	//   ....[25]....
        /*04f8*/ 	.word	0x0000e100


	//   ....[26]....
        /*04fc*/ 	.word	0x0000e130


	//   ....[27]....
        /*0500*/ 	.word	0x0000e330


	//   ....[28]....
        /*0504*/ 	.word	0x0000e3e0


	//   ....[29]....
        /*0508*/ 	.word	0x0000e4a0


	//   ....[30]....
        /*050c*/ 	.word	0x0000e4c0


	//   ....[31]....
        /*0510*/ 	.word	0x0000e650


	//   ....[32]....
        /*0514*/ 	.word	0x00011810


	//   ....[33]....
        /*0518*/ 	.word	0x000119c0


	//   ....[34]....
        /*051c*/ 	.word	0x00011ab0


	//   ....[35]....
        /*0520*/ 	.word	0x00011be0


	//   ....[36]....
        /*0524*/ 	.word	0x00011c80


	//   ....[37]....
        /*0528*/ 	.word	0x00011fa0


	//   ....[38]....
        /*052c*/ 	.word	0x00011fc0


	//   ....[39]....
        /*0530*/ 	.word	0x000120e0


	//   ....[40]....
        /*0534*/ 	.word	0x000151d0


	//   ....[41]....
        /*0538*/ 	.word	0x00015210


	//   ....[42]....
        /*053c*/ 	.word	0x00015530


	//   ....[43]....
        /*0540*/ 	.word	0x00015560


	//   ....[44]....
        /*0544*/ 	.word	0x00015780


	//   ....[45]....
        /*0548*/ 	.word	0x00015870


	//   ....[46]....
        /*054c*/ 	.word	0x00015950


	//   ....[47]....
        /*0550*/ 	.word	0x00015a70


	//   ....[48]....
        /*0554*/ 	.word	0x00017910


	//   ....[49]....
        /*0558*/ 	.word	0x00017920


	//   ....[50]....
        /*055c*/ 	.word	0x00017930


	//   ....[51]....
        /*0560*/ 	.word	0x00017970


	//   ....[52]....
        /*0564*/ 	.word	0x00017990


	//   ....[53]....
        /*0568*/ 	.word	0x000179a0


	//   ....[54]....
        /*056c*/ 	.word	0x000179b0


	//   ....[55]....
        /*0570*/ 	.word	0x00017a10


	//----- nvinfo : EIATTR_VRC_CTA_INIT_COUNT
	.align		4
.L_836:
        /*0574*/ 	.byte	0x02, 0x4a
	.zero		1
	.zero		1


	//----- nvinfo : EIATTR_EXIT_INSTR_OFFSETS
	.align		4
        /*0578*/ 	.byte	0x04, 0x1c
        /*057a*/ 	.short	(.L_838 - .L_837)


	//   ....[0]....
.L_837:
        /*057c*/ 	.word	0x00000660


	//   ....[1]....
        /*0580*/ 	.word	0x00001a80


	//   ....[2]....
        /*0584*/ 	.word	0x00001b10


	//   ....[3]....
        /*0588*/ 	.word	0x00019c60


	//   ....[4]....
        /*058c*/ 	.word	0x00019d50


	//----- nvinfo : EIATTR_CRS_STACK_SIZE
	.align		4
.L_838:
        /*0590*/ 	.byte	0x04, 0x1e
        /*0592*/ 	.short	(.L_840 - .L_839)
.L_839:
        /*0594*/ 	.word	0x00000000


	//----- nvinfo : EIATTR_CBANK_PARAM_SIZE
	.align		4
.L_840:
        /*0598*/ 	.byte	0x03, 0x19
        /*059a*/ 	.short	0x01d0


	//----- nvinfo : EIATTR_PARAM_CBANK
	.align		4
        /*059c*/ 	.byte	0x04, 0x0a
        /*059e*/ 	.short	(.L_842 - .L_841)
	.align		4
.L_841:
        /*05a0*/ 	.word	index@(.nv.constant0._ZN5flash16flash_fwd_kernelI23Flash_fwd_kernel_traitsILi128ELi128ELi32ELi4ELb0ELb0EN7cutlass10bfloat16_tE19Flash_kernel_traitsILi128ELi128ELi32ELi4ES3_EELb1ELb0ELb1ELb0ELb0ELb1ELb0ELb0EEEvNS_16Flash_fwd_paramsE)
        /*05a4*/ 	.short	0x0380
        /*05a6*/ 	.short	0x01d0


	//----- nvinfo : EIATTR_SW_WAR
	.align		4
.L_842:
        /*05a8*/ 	.byte	0x04, 0x36
        /*05aa*/ 	.short	(.L_844 - .L_843)
.L_843:
        /*05ac*/ 	.word	0x00000008
.L_844:


//--------------------- .nv.info._ZN5flash16flash_fwd_kernelI23Flash_fwd_kernel_traitsILi128ELi128ELi32ELi4ELb0ELb0EN7cutlass10bfloat16_tE19Flash_kernel_traitsILi128ELi128ELi32ELi4ES3_EELb0ELb0ELb1ELb0ELb0ELb1ELb1ELb0EEEvNS_16Flash_fwd_paramsE --------------------------
	.section	.nv.info._ZN5flash16flash_fwd_kernelI23Flash_fwd_kernel_traitsILi128ELi128ELi32ELi4ELb0ELb0EN7cutlass10bfloat16_tE19Flash_kernel_traitsILi128ELi128ELi32ELi4ES3_EELb0ELb0ELb1ELb0ELb0ELb1ELb1ELb0EEEvNS_16Flash_fwd_paramsE,"",@"SHT_CUDA_INFO"
	.sectionflags	@""
	.align	4


	//----- nvinfo : EIATTR_CUDA_API_VERSION
	.align		4
        /*0000*/ 	.byte	0x04, 0x37
        /*0002*/ 	.short	(.L_846 - .L_845)
.L_845:
        /*0004*/ 	.word	0x00000082


	//----- nvinfo : EIATTR_KPARAM_INFO
	.align		4
.L_846:
        /*0008*/ 	.byte	0x04, 0x17
        /*000a*/ 	.short	(.L_848 - .L_847)
.L_847:
        /*000c*/ 	.word	0x00000000
        /*0010*/ 	.short	0x0000
        /*0012*/ 	.short	0x0000
        /*0014*/ 	.byte	0x00, 0xf0, 0x41, 0x07


	//----- nvinfo : EIATTR_SPARSE_MMA_MASK
	.align		4
.L_848:
        /*0018*/ 	.byte	0x03, 0x50
        /*001a*/ 	.short	0x0000


	//----- nvinfo : EIATTR_MAXREG_COUNT
	.align		4
        /*001c*/ 	.byte	0x03, 0x1b
        /*001e*/ 	.short	0x00ff


	//----- nvinfo : EIATTR_NUM_BARRIERS
	.align		4
        /*0020*/ 	.byte	0x02, 0x4c
        /*0022*/ 	.byte	0x01
	.zero		1


	//----- nvinfo : EIATTR_ANNOTATIONS
	.align		4
        /*0024*/ 	.byte	0x04, 0x55
        /*0026*/ 	.short	(.L_850 - .L_849)


	//   ....[0]....
.L_849:
        /* <DEDUP_REMOVED lines=46> */


	//----- nvinfo : EIATTR_MERCURY_ISA_VERSION
	.align		4
.L_850:
        /*02f8*/ 	.byte	0x03, 0x5f
        /*02fa*/ 	.short	0x0101


	//----- nvinfo : EIATTR_COOP_GROUP_MASK_REGIDS
	.align		4
        /*02fc*/ 	.byte	0x04, 0x29
        /*02fe*/ 	.short	(.L_852 - .L_851)


	//   ....[0]....
.L_851:
        /*0300*/ 	.word	0xffffffff


	//   ....[1]....
        /*0304*/ 	.word	0xffffffff


	//   ....[2]....
        /*0308*/ 	.word	0xffffffff


	//   ....[3]....
        /*030c*/ 	.word	0xffffffff


	//   ....[4]....
        /*0310*/ 	.word	0xffffffff


	//   ....[5]....
        /*0314*/ 	.word	0xffffffff


	//   ....[6]....
        /*0318*/ 	.word	0xffffffff


	//   ....[7]....
        /*031c*/ 	.word	0xffffffff


	//   ....[8]....
        /*0320*/ 	.word	0xffffffff


	//   ....[9]....
        /*0324*/ 	.word	0xffffffff


	//   ....[10]....
        /*0328*/ 	.word	0xffffffff


	//   ....[11]....
        /*032c*/ 	.word	0xffffffff


	//   ....[12]....
        /*0330*/ 	.word	0xffffffff


	//   ....[13]....
        /*0334*/ 	.word	0xffffffff


	//   ....[14]....
        /*0338*/ 	.word	0xffffffff


	//   ....[15]....
        /*033c*/ 	.word	0xffffffff


	//   ....[16]....
        /*0340*/ 	.word	0xffffffff


	//   ....[17]....
        /*0344*/ 	.word	0xffffffff


	//   ....[18]....
        /*0348*/ 	.word	0xffffffff


	//   ....[19]....
        /*034c*/ 	.word	0xffffffff


	//   ....[20]....
        /*0350*/ 	.word	0xffffffff


	//   ....[21]....
        /*0354*/ 	.word	0xffffffff


	//   ....[22]....
        /*0358*/ 	.word	0xffffffff


	//   ....[23]....
        /*035c*/ 	.word	0xffffffff


	//   ....[24]....
        /*0360*/ 	.word	0xffffffff


	//   ....[25]....
        /*0364*/ 	.word	0xffffffff


	//   ....[26]....
        /*0368*/ 	.word	0xffffffff


	//   ....[27]....
        /*036c*/ 	.word	0xffffffff


	//   ....[28]....
        /*0370*/ 	.word	0xffffffff


	//   ....[29]....
        /*0374*/ 	.word	0xffffffff


	//   ....[30]....
        /*0378*/ 	.word	0xffffffff


	//   ....[31]....
        /*037c*/ 	.word	0xffffffff


	//   ....[32]....
        /*0380*/ 	.word	0xffffffff


	//   ....[33]....
        /*0384*/ 	.word	0xffffffff


	//   ....[34]....
        /*0388*/ 	.word	0xffffffff


	//   ....[35]....
        /*038c*/ 	.word	0xffffffff


	//   ....[36]....
        /*0390*/ 	.word	0xffffffff


	//   ....[37]....
        /*0394*/ 	.word	0xffffffff


	//   ....[38]....
        /*0398*/ 	.word	0xffffffff


	//   ....[39]....
        /*039c*/ 	.word	0xffffffff


	//   ....[40]....
        /*03a0*/ 	.word	0xffffffff


	//   ....[41]....
        /*03a4*/ 	.word	0xffffffff


	//   ....[42]....
        /*03a8*/ 	.word	0xffffffff


	//   ....[43]....
        /*03ac*/ 	.word	0xffffffff


	//   ....[44]....
        /*03b0*/ 	.word	0xffffffff


	//   ....[45]....
        /*03b4*/ 	.word	0xffffffff


	//   ....[46]....
        /*03b8*/ 	.word	0xffffffff


	//   ....[47]....
        /*03bc*/ 	.word	0xffffffff


	//   ....[48]....
        /*03c0*/ 	.word	0xffffffff


	//   ....[49]....
        /*03c4*/ 	.word	0xffffffff


	//   ....[50]....
        /*03c8*/ 	.word	0xffffffff


	//   ....[51]....
        /*03cc*/ 	.word	0xffffffff


	//   ....[52]....
        /*03d0*/ 	.word	0xffffffff


	//   ....[53]....
        /*03d4*/ 	.word	0xffffffff


	//   ....[54]....
        /*03d8*/ 	.word	0xffffffff


	//   ....[55]....
        /*03dc*/ 	.word	0xffffffff


	//----- nvinfo : EIATTR_COOP_GROUP_INSTR_OFFSETS
	.align		4
.L_852:
        /*03e0*/ 	.byte	0x04, 0x28
        /*03e2*/ 	.short	(.L_854 - .L_853)


	//   ....[0]....
.L_853:
        /*03e4*/ 	.word	0x00003ae0


	//   ....[1]....
        /*03e8*/ 	.word	0x00003ce0


	//   ....[2]....
        /*03ec*/ 	.word	0x00003d10


	//   ....[3]....
        /*03f0*/ 	.word	0x00003d90


	//   ....[4]....
        /*03f4*/ 	.word	0x00004630


	//   ....[5]....
        /*03f8*/ 	.word	0x00004830


	//   ....[6]....
        /*03fc*/ 	.word	0x00004860


	//   ....[7]....
        /*0400*/ 	.word	0x00004910


	//   ....[8]....
        /*0404*/ 	.word	0x00006580


	//   ....[9]....
        /*0408*/ 	.word	0x00006690


	//   ....[10]....
        /*040c*/ 	.word	0x00006700


	//   ....[11]....
        /*0410*/ 	.word	0x00006870


	//   ....[12]....
        /*0414*/ 	.word	0x000068d0


	//   ....[13]....
        /*0418*/ 	.word	0x00006900


	//   ....[14]....
        /*041c*/ 	.word	0x00006a30


	//   ....[15]....
        /*0420*/ 	.word	0x00006a70


	//   ....[16]....
        /*0424*/ 	.word	0x000094b0


	//   ....[17]....
        /*0428*/ 	.word	0x00009690


	//   ....[18]....
        /*042c*/ 	.word	0x00009710


	//   ....[19]....
        /*0430*/ 	.word	0x00009850


	//   ....[20]....
        /*0434*/ 	.word	0x000098d0


	//   ....[21]....
        /*0438*/ 	.word	0x00009900


	//   ....[22]....
        /*043c*/ 	.word	0x00009a00


	//   ....[23]....
        /*0440*/ 	.word	0x00009a90


	//   ....[24]....
        /*0444*/ 	.word	0x0000c470


	//   ....[25]....
        /*0448*/ 	.word	0x0000c640


	//   ....[26]....
        /*044c*/ 	.word	0x0000c6d0


	//   ....[27]....
        /*0450*/ 	.word	0x0000c810


	//   ....[28]....
        /*0454*/ 	.word	0x0000c870


	//   ....[29]....
        /*0458*/ 	.word	0x0000c8e0


	//   ....[30]....
        /*045c*/ 	.word	0x0000c9d0


	//   ....[31]....
        /*0460*/ 	.word	0x0000ca40


	//   ....[32]....
        /*0464*/ 	.word	0x0000f330


	//   ....[33]....
        /*0468*/ 	.word	0x0000f500


	//   ....[34]....
        /*046c*/ 	.word	0x0000f540


	//   ....[35]....
        /*0470*/ 	.word	0x0000f810


	//   ....[36]....
        /*0474*/ 	.word	0x0000f8c0


	//   ....[37]....
        /*0478*/ 	.word	0x0000f980


	//   ....[38]....
        /*047c*/ 	.word	0x0000fa20


	//   ....[39]....
        /*0480*/ 	.word	0x0000fbc0


	//   ....[40]....
        /*0484*/ 	.word	0x00012690


	//   ....[41]....
        /*0488*/ 	.word	0x00012820


	//   ....[42]....
        /*048c*/ 	.word	0x000128d0


	//   ....[43]....
        /*0490*/ 	.word	0x00012900


	//   ....[44]....
        /*0494*/ 	.word	0x000129b0


	//   ....[45]....
        /*0498*/ 	.word	0x00012a50


	//   ....[46]....
        /*049c*/ 	.word	0x00012b00


	//   ....[47]....
        /*04a0*/ 	.word	0x00012b90


	//   ....[48]....
        /*04a4*/ 	.word	0x00014290


	//   ....[49]....
        /*04a8*/ 	.word	0x000142a0


	//   ....[50]....
        /*04ac*/ 	.word	0x000142b0


	//   ....[51]....
        /*04b0*/ 	.word	0x000142d0


	//   ....[52]....
        /*04b4*/ 	.word	0x00014300


	//   ....[53]....
        /*04b8*/ 	.word	0x00014330


	//   ....[54]....
        /*04bc*/ 	.word	0x00014340


	//   ....[55]....
        /*04c0*/ 	.word	0x00014380


	//----- nvinfo : EIATTR_VRC_CTA_INIT_COUNT
	.align		4
.L_854:
        /*04c4*/ 	.byte	0x02, 0x4a
	.zero		1
	.zero		1


	//----- nvinfo : EIATTR_EXIT_INSTR_OFFSETS
	.align		4
        /*04c8*/ 	.byte	0x04, 0x1c
        /*04ca*/ 	.short	(.L_856 - .L_855)


	//   ....[0]....
.L_855:
        /*04cc*/ 	.word	0x00000350


	//   ....[1]....
        /*04d0*/ 	.word	0x00001780


	//   ....[2]....
        /*04d4*/ 	.word	0x00001810


	//   ....[3]....
        /*04d8*/ 	.word	0x000166b0


	//   ....[4]....
        /*04dc*/ 	.word	0x000167a0


	//----- nvinfo : EIATTR_CRS_STACK_SIZE
	.align		4
.L_856:
        /*04e0*/ 	.byte	0x04, 0x1e
        /*04e2*/ 	.short	(.L_858 - .L_857)
.L_857:
        /*04e4*/ 	.word	0x00000000


	//----- nvinfo : EIATTR_CBANK_PARAM_SIZE
	.align		4
.L_858:
        /*04e8*/ 	.byte	0x03, 0x19
        /*04ea*/ 	.short	0x01d0


	//----- nvinfo : EIATTR_PARAM_CBANK
	.align		4
        /*04ec*/ 	.byte	0x04, 0x0a
        /*04ee*/ 	.short	(.L_860 - .L_859)
	.align		4
.L_859:
        /*04f0*/ 	.word	index@(.nv.constant0._ZN5flash16flash_fwd_kernelI23Flash_fwd_kernel_traitsILi128ELi128ELi32ELi4ELb0ELb0EN7cutlass10bfloat16_tE19Flash_kernel_traitsILi128ELi128ELi32ELi4ES3_EELb0ELb0ELb1ELb0ELb0ELb1ELb1ELb0EEEvNS_16Flash_fwd_paramsE)
        /*04f4*/ 	.short	0x0380
        /*04f6*/ 	.short	0x01d0


	//----- nvinfo : EIATTR_SW_WAR
	.align		4
.L_860:
        /*04f8*/ 	.byte	0x04, 0x36
        /*04fa*/ 	.short	(.L_862 - .L_861)
.L_861:
        /*04fc*/ 	.word	0x00000008
.L_862:


//--------------------- .nv.info._ZN5flash16flash_fwd_kernelI23Flash_fwd_kernel_traitsILi128ELi128ELi32ELi4ELb0ELb0EN7cutlass10bfloat16_tE19Flash_kernel_traitsILi128ELi128ELi32ELi4ES3_EELb1ELb0ELb1ELb1ELb0ELb0ELb0ELb0EEEvNS_16Flash_fwd_paramsE --------------------------
	.section	.nv.info._ZN5flash16flash_fwd_kernelI23Flash_fwd_kernel_traitsILi128ELi128ELi32ELi4ELb0ELb0EN7cutlass10bfloat16_tE19Flash_kernel_traitsILi128ELi128ELi32ELi4ES3_EELb1ELb0ELb1ELb1ELb0ELb0ELb0ELb0EEEvNS_16Flash_fwd_paramsE,"",@"SHT_CUDA_INFO"
	.sectionflags	@""
	.align	4


	//----- nvinfo : EIATTR_CUDA_API_VERSION
	.align		4
        /*0000*/ 	.byte	0x04, 0x37
        /*0002*/ 	.short	(.L_864 - .L_863)
.L_863:
        /*0004*/ 	.word	0x00000082


	//----- nvinfo : EIATTR_KPARAM_INFO
	.align		4
.L_864:
        /*0008*/ 	.byte	0x04, 0x17
        /*000a*/ 	.short	(.L_866 - .L_865)
.L_865:
        /*000c*/ 	.word	0x00000000
        /*0010*/ 	.short	0x0000
        /*0012*/ 	.short	0x0000
        /*0014*/ 	.byte	0x00, 0xf0, 0x41, 0x07


	//----- nvinfo : EIATTR_SPARSE_MMA_MASK
	.align		4
.L_866:
        /*0018*/ 	.byte	0x03, 0x50
        /*001a*/ 	.short	0x0000


	//----- nvinfo : EIATTR_MAXREG_COUNT
	.align		4
        /*001c*/ 	.byte	0x03, 0x1b
        /*001e*/ 	.short	0x00ff


	//----- nvinfo : EIATTR_NUM_BARRIERS
	.align		4
        /*0020*/ 	.byte	0x02, 0x4c
        /*0022*/ 	.byte	0x01
	.zero		1


	//----- nvinfo : EIATTR_ANNOTATIONS
	.align		4
        /*0024*/ 	.byte	0x04, 0x55
        /*0026*/ 	.short	(.L_868 - .L_867)


	//   ....[0]....
.L_867:
        /* <DEDUP_REMOVED lines=60> */


	//----- nvinfo : EIATTR_MERCURY_ISA_VERSION
	.align		4
.L_868:
        /*03d8*/ 	.byte	0x03, 0x5f
        /*03da*/ 	.short	0x0101


	//----- nvinfo : EIATTR_COOP_GROUP_MASK_REGIDS
	.align		4
        /*03dc*/ 	.byte	0x04, 0x29
        /*03de*/ 	.short	(.L_870 - .L_869)


	//   ....[0]....
.L_869:
        /*03e0*/ 	.word	0xffffffff


	//   ....[1]....
        /*03e4*/ 	.word	0xffffffff


	//   ....[2]....
        /*03e8*/ 	.word	0xffffffff


	//   ....[3]....
        /*03ec*/ 	.word	0xffffffff


	//   ....[4]....
        /*03f0*/ 	.word	0xffffffff


	//   ....[5]....
        /*03f4*/ 	.word	0xffffffff


	//   ....[6]....
        /*03f8*/ 	.word	0xffffffff


	//   ....[7]....
        /*03fc*/ 	.word	0xffffffff


	//   ....[8]....
        /*0400*/ 	.word	0xffffffff


	//   ....[9]....
        /*0404*/ 	.word	0xffffffff


	//   ....[10]....
        /*0408*/ 	.word	0xffffffff


	//   ....[11]....
        /*040c*/ 	.word	0xffffffff


	//   ....[12]....
        /*0410*/ 	.word	0xffffffff


	//   ....[13]....
        /*0414*/ 	.word	0xffffffff


	//   ....[14]....
        /*0418*/ 	.word	0xffffffff


	//   ....[15]....
        /*041c*/ 	.word	0xffffffff


	//   ....[16]....
        /*0420*/ 	.word	0xffffffff


	//   ....[17]....
        /*0424*/ 	.word	0xffffffff


	//   ....[18]....
        /*0428*/ 	.word	0xffffffff


	//   ....[19]....
        /*042c*/ 	.word	0xffffffff


	//   ....[20]....
        /*0430*/ 	.word	0xffffffff


	//   ....[21]....
        /*0434*/ 	.word	0xffffffff


	//   ....[22]....
        /*0438*/ 	.word	0xffffffff


	//   ....[23]....
        /*043c*/ 	.word	0xffffffff


	//   ....[24]....
        /*0440*/ 	.word	0xffffffff


	//   ....[25]....
        /*0444*/ 	.word	0xffffffff


	//   ....[26]....
        /*0448*/ 	.word	0xffffffff


	//   ....[27]....
        /*044c*/ 	.word	0xffffffff


	//   ....[28]....
        /*0450*/ 	.word	0xffffffff


	//   ....[29]....
        /*0454*/ 	.word	0xffffffff


	//   ....[30]....
        /*0458*/ 	.word	0xffffffff


	//   ....[31]....
        /*045c*/ 	.word	0xffffffff


	//   ....[32]....
        /*0460*/ 	.word	0xffffffff


	//   ....[33]....
        /*0464*/ 	.word	0xffffffff


	//   ....[34]....
        /*0468*/ 	.word	0xffffffff


	//   ....[35]....
        /*046c*/ 	.word	0xffffffff


	//   ....[36]....
        /*0470*/ 	.word	0xffffffff


	//   ....[37]....
        /*0474*/ 	.word	0xffffffff


	//   ....[38]....
        /*0478*/ 	.word	0xffffffff


	//   ....[39]....
        /*047c*/ 	.word	0xffffffff


	//   ....[40]....
        /*0480*/ 	.word	0xffffffff


	//   ....[41]....
        /*0484*/ 	.word	0xffffffff


	//   ....[42]....
        /*0488*/ 	.word	0xffffffff


	//   ....[43]....
        /*048c*/ 	.word	0xffffffff


	//   ....[44]....
        /*0490*/ 	.word	0xffffffff


	//   ....[45]....
        /*0494*/ 	.word	0xffffffff


	//   ....[46]....
        /*0498*/ 	.word	0xffffffff


	//   ....[47]....
        /*049c*/ 	.word	0xffffffff


	//   ....[48]....
        /*04a0*/ 	.word	0xffffffff


	//   ....[49]....
        /*04a4*/ 	.word	0xffffffff


	//   ....[50]....
        /*04a8*/ 	.word	0xffffffff


	//   ....[51]....
        /*04ac*/ 	.word	0xffffffff


	//   ....[52]....
        /*04b0*/ 	.word	0xffffffff


	//   ....[53]....
        /*04b4*/ 	.word	0xffffffff


	//   ....[54]....
        /*04b8*/ 	.word	0xffffffff


	//   ....[55]....
        /*04bc*/ 	.word	0xffffffff


	//----- nvinfo : EIATTR_COOP_GROUP_INSTR_OFFSETS
	.align		4
.L_870:
        /*04c0*/ 	.byte	0x04, 0x28
        /*04c2*/ 	.short	(.L_872 - .L_871)


	//   ....[0]....
.L_871:
        /*04c4*/ 	.word	0x00005220


	//   ....[1]....
        /*04c8*/ 	.word	0x00005260


	//   ....[2]....
        /*04cc*/ 	.word	0x000054f0


	//   ....[3]....
        /*04d0*/ 	.word	0x00005530


	//   ....[4]....
        /*04d4*/ 	.word	0x00006350


	//   ....[5]....
        /*04d8*/ 	.word	0x00006510


	//   ....[6]....
        /*04dc*/ 	.word	0x00006690


	//   ....[7]....
        /*04e0*/ 	.word	0x000067e0


	//   ....[8]....
        /*04e4*/ 	.word	0x00009950


	//   ....[9]....
        /*04e8*/ 	.word	0x00009aa0


	//   ....[10]....
        /*04ec*/ 	.word	0x00009b30


	//   ....[11]....
        /*04f0*/ 	.word	0x00009c50


	//   ....[12]....
        /*04f4*/ 	.word	0x00009c80


	//   ....[13]....
        /*04f8*/ 	.word	0x00009d00


	//   ....[14]....
        /*04fc*/ 	.word	0x00009e50


	//   ....[15]....
        /*0500*/ 	.word	0x00009e90


	//   ....[16]....
        /*0504*/ 	.word	0x0000ded0


	//   ....[17]....
        /*0508*/ 	.word	0x0000e090


	//   ....[18]....
        /*050c*/ 	.word	0x0000e0c0


	//   ....[19]....
        /*0510*/ 	.word	0x0000e200


	//   ....[20]....
        /*0514*/ 	.word	0x0000e230


	//   ....[21]....
        /*0518*/ 	.word	0x0000e290


	//   ....[22]....
        /*051c*/ 	.word	0x0000e390


	//   ....[23]....
        /*0520*/ 	.word	0x0000e3c0


	//   ....[24]....
        /*0524*/ 	.word	0x00012210


	//   ....[25]....
        /*0528*/ 	.word	0x00012360


	//   ....[26]....
        /*052c*/ 	.word	0x000123a0


	//   ....[27]....
        /*0530*/ 	.word	0x00012750


	//   ....[28]....
        /*0534*/ 	.word	0x000127f0


	//   ....[29]....
        /*0538*/ 	.word	0x000128b0


	//   ....[30]....
        /*053c*/ 	.word	0x00012950


	//   ....[31]....
        /*0540*/ 	.word	0x00012a40


	//   ....[32]....
        /*0544*/ 	.word	0x00016740


	//   ....[33]....
        /*0548*/ 	.word	0x000168d0


	//   ....[34]....
        /*054c*/ 	.word	0x000169e0


	//   ....[35]....
        /*0550*/ 	.word	0x00016ac0


	//   ....[36]....
        /*0554*/ 	.word	0x00016cb0


	//   ....[37]....
        /*0558*/ 	.word	0x00016d70


	//   ....[38]....
        /*055c*/ 	.word	0x00016de0


	//   ....[39]....
        /*0560*/ 	.word	0x00016eb0


	//   ....[40]....
        /*0564*/ 	.word	0x0001b1d0


	//   ....[41]....
        /*0568*/ 	.word	0x0001b200


	//   ....[42]....
        /*056c*/ 	.word	0x0001b2f0


	//   ....[43]....
        /*0570*/ 	.word	0x0001b350


	//   ....[44]....
        /*0574*/ 	.word	0x0001b4f0


	//   ....[45]....
        /*0578*/ 	.word	0x0001b690


	//   ....[46]....
        /*057c*/ 	.word	0x0001b6f0


	//   ....[47]....
        /*0580*/ 	.word	0x0001b7e0


	//   ....[48]....
        /*0584*/ 	.word	0x0001d750


	//   ....[49]....
        /*0588*/ 	.word	0x0001d760


	//   ....[50]....
        /*058c*/ 	.word	0x0001d790


	//   ....[51]....
        /*0590*/ 	.word	0x0001d7b0


	//   ....[52]....
        /*0594*/ 	.word	0x0001d7c0


	//   ....[53]....
        /*0598*/ 	.word	0x0001d7d0


	//   ....[54]....
        /*059c*/ 	.word	0x0001d800


	//   ....[55]....
        /*05a0*/ 	.word	0x0001d820


	//----- nvinfo : EIATTR_VRC_CTA_INIT_COUNT
	.align		4
.L_872:
        /*05a4*/ 	.byte	0x02, 0x4a
	.zero		1
	.zero		1


	//----- nvinfo : EIATTR_EXIT_INSTR_OFFSETS
	.align		4
        /*05a8*/ 	.byte	0x04, 0x1c
        /*05aa*/ 	.short	(.L_874 - .L_873)


	//   ....[0]....
.L_873:
        /*05ac*/ 	.word	0x00000620


	//   ....[1]....
        /*05b0*/ 	.word	0x00001b70


	//   ....[2]....
        /*05b4*/ 	.word	0x00001c00


	//   ....[3]....
        /*05b8*/ 	.word	0x0001fb90


	//   ....[4]....
        /*05bc*/ 	.word	0x0001fcb0


	//   ....[5]....
        /*05c0*/ 	.word	0x0001fcd0


	//----- nvinfo : EIATTR_CRS_STACK_SIZE
	.align		4
.L_874:
        /*05c4*/ 	.byte	0x04, 0x1e
        /*05c6*/ 	.short	(.L_876 - .L_875)
.L_875:
        /*05c8*/ 	.word	0x00000000


	//----- nvinfo : EIATTR_CBANK_PARAM_SIZE
	.align		4
.L_876:
        /*05cc*/ 	.byte	0x03, 0x19
        /*05ce*/ 	.short	0x01d0


	//----- nvinfo : EIATTR_PARAM_CBANK
	.align		4
        /*05d0*/ 	.byte	0x04, 0x0a
        /*05d2*/ 	.short	(.L_878 - .L_877)
	.align		4
.L_877:
        /*05d4*/ 	.word	index@(.nv.constant0._ZN5flash16flash_fwd_kernelI23Flash_fwd_kernel_traitsILi128ELi128ELi32ELi4ELb0ELb0EN7cutlass10bfloat16_tE19Flash_kernel_traitsILi128ELi128ELi32ELi4ES3_EELb1ELb0ELb1ELb1ELb0ELb0ELb0ELb0EEEvNS_16Flash_fwd_paramsE)
        /*05d8*/ 	.short	0x0380
        /*05da*/ 	.short	0x01d0


	//----- nvinfo : EIATTR_SW_WAR
	.align		4
.L_878:
        /*05dc*/ 	.byte	0x04, 0x36
        /*05de*/ 	.short	(.L_880 - .L_879)
.L_879:
        /*05e0*/ 	.word	0x00000008
.L_880:


//--------------------- .nv.info._ZN5flash16flash_fwd_kernelI23Flash_fwd_kernel_traitsILi128ELi128ELi32ELi4ELb0ELb0EN7cutlass10bfloat16_tE19Flash_kernel_traitsILi128ELi128ELi32ELi4ES3_EELb1ELb0ELb1ELb0ELb0ELb0ELb0ELb1EEEvNS_16Flash_fwd_paramsE --------------------------
	.section	.nv.info._ZN5flash16flash_fwd_kernelI23Flash_fwd_kernel_traitsILi128ELi128ELi32ELi4ELb0ELb0EN7cutlass10bfloat16_tE19Flash_kernel_traitsILi128ELi128ELi32ELi4ES3_EELb1ELb0ELb1ELb0ELb0ELb0ELb0ELb1EEEvNS_16Flash_fwd_paramsE,"",@"SHT_CUDA_INFO"
	.sectionflags	@""
	.align	4


	//----- nvinfo : EIATTR_CUDA_API_VERSION
	.align		4
        /*0000*/ 	.byte	0x04, 0x37
        /*0002*/ 	.short	(.L_882 - .L_881)
.L_881:
        /*0004*/ 	.word	0x00000082


	//----- nvinfo : EIATTR_KPARAM_INFO
	.align		4
.L_882:
        /*0008*/ 	.byte	0x04, 0x17
        /*000a*/ 	.short	(.L_884 - .L_883)
.L_883:
        /*000c*/ 	.word	0x00000000
        /*0010*/ 	.short	0x0000
        /*0012*/ 	.short	0x0000
        /*0014*/ 	.byte	0x00, 0xf0, 0x41, 0x07


	//----- nvinfo : EIATTR_SPARSE_MMA_MASK
	.align		4
.L_884:
        /*0018*/ 	.byte	0x03, 0x50
        /*001a*/ 	.short	0x0000


	//----- nvinfo : EIATTR_MAXREG_COUNT
	.align		4
        /*001c*/ 	.byte	0x03, 0x1b
        /*001e*/ 	.short	0x00ff


	//----- nvinfo : EIATTR_NUM_BARRIERS
	.align		4
        /*0020*/ 	.byte	0x02, 0x4c
        /*0022*/ 	.byte	0x01
	.zero		1


	//----- nvinfo : EIATTR_ANNOTATIONS
	.align		4
        /*0024*/ 	.byte	0x04, 0x55
        /*0026*/ 	.short	(.L_886 - .L_885)


	//   ....[0]....
.L_885:
        /* <DEDUP_REMOVED lines=89> */


	//----- nvinfo : EIATTR_MERCURY_ISA_VERSION
	.align		4
.L_886:
        /*05a8*/ 	.byte	0x03, 0x5f
        /*05aa*/ 	.short	0x0101


	//----- nvinfo : EIATTR_COOP_GROUP_MASK_REGIDS
	.align		4
        /*05ac*/ 	.byte	0x04, 0x29
        /*05ae*/ 	.short	(.L_888 - .L_887)


	//   ....[0]....
.L_887:
        /*05b0*/ 	.word	0xffffffff


	//   ....[1]....
        /*05b4*/ 	.word	0xffffffff


	//   ....[2]....
        /*05b8*/ 	.word	0xffffffff


	//   ....[3]....
        /*05bc*/ 	.word	0xffffffff


	//   ....[4]....
        /*05c0*/ 	.word	0xffffffff


	//   ....[5]....
        /*05c4*/ 	.word	0xffffffff


	//   ....[6]....
        /*05c8*/ 	.word	0xffffffff


	//   ....[7]....
        /*05cc*/ 	.word	0xffffffff


	//   ....[8]....
        /*05d0*/ 	.word	0xffffffff


	//   ....[9]....
        /*05d4*/ 	.word	0xffffffff


	//   ....[10]....
        /*05d8*/ 	.word	0xffffffff


	//   ....[11]....
        /*05dc*/ 	.word	0xffffffff


	//   ....[12]....
        /*05e0*/ 	.word	0xffffffff


	//   ....[13]....
        /*05e4*/ 	.word	0xffffffff


	//   ....[14]....
        /*05e8*/ 	.word	0xffffffff


	//   ....[15]....
        /*05ec*/ 	.word	0xffffffff


	//   ....[16]....
        /*05f0*/ 	.word	0xffffffff


	//   ....[17]....
        /*05f4*/ 	.word	0xffffffff


	//   ....[18]....
        /*05f8*/ 	.word	0xffffffff


	//   ....[19]....
        /*05fc*/ 	.word	0xffffffff


	//   ....[20]....
        /*0600*/ 	.word	0xffffffff


	//   ....[21]....
        /*0604*/ 	.word	0xffffffff


	//   ....[22]....
        /*0608*/ 	.word	0xffffffff


	//   ....[23]....
        /*060c*/ 	.word	0xffffffff


	//   ....[24]....
        /*0610*/ 	.word	0xffffffff


	//   ....[25]....
        /*0614*/ 	.word	0xffffffff


	//   ....[26]....
        /*0618*/ 	.word	0xffffffff


	//   ....[27]....
        /*061c*/ 	.word	0xffffffff


	//   ....[28]....
        /*0620*/ 	.word	0xffffffff


	//   ....[29]....
        /*0624*/ 	.word	0xffffffff


	//   ....[30]....
        /*0628*/ 	.word	0xffffffff


	//   ....[31]....
        /*062c*/ 	.word	0xffffffff


	//   ....[32]....
        /*0630*/ 	.word	0xffffffff


	//   ....[33]....
        /*0634*/ 	.word	0xffffffff


	//   ....[34]....
        /*0638*/ 	.word	0xffffffff


	//   ....[35]....
        /*063c*/ 	.word	0xffffffff


	//   ....[36]....
        /*0640*/ 	.word	0xffffffff


	//   ....[37]....
        /*0644*/ 	.word	0xffffffff


	//   ....[38]....
        /*0648*/ 	.word	0xffffffff


	//   ....[39]....
        /*064c*/ 	.word	0xffffffff


	//   ....[40]....
        /*0650*/ 	.word	0xffffffff


	//   ....[41]....
        /*0654*/ 	.word	0xffffffff


	//   ....[42]....
        /*0658*/ 	.word	0xffffffff


	//   ....[43]....
        /*065c*/ 	.word	0xffffffff


	//   ....[44]....
        /*0660*/ 	.word	0xffffffff


	//   ....[45]....
        /*0664*/ 	.word	0xffffffff


	//   ....[46]....
        /*0668*/ 	.word	0xffffffff


	//   ....[47]....
        /*066c*/ 	.word	0xffffffff


	//   ....[48]....
        /*0670*/ 	.word	0xffffffff


	//   ....[49]....
        /*0674*/ 	.word	0xffffffff


	//   ....[50]....
        /*0678*/ 	.word	0xffffffff


	//   ....[51]....
        /*067c*/ 	.word	0xffffffff


	//   ....[52]....
        /*0680*/ 	.word	0xffffffff


	//   ....[53]....
        /*0684*/ 	.word	0xffffffff


	//   ....[54]....
        /*0688*/ 	.word	0xffffffff


	//   ....[55]....
        /*068c*/ 	.word	0xffffffff


	//----- nvinfo : EIATTR_COOP_GROUP_INSTR_OFFSETS
	.align		4
.L_888:
        /*0690*/ 	.byte	0x04, 0x28
        /*0692*/ 	.short	(.L_890 - .L_889)


	//   ....[0]....
.L_889:
        /*0694*/ 	.word	0x00004910


	//   ....[1]....
        /*0698*/ 	.word	0x00004b30


	//   ....[2]....
        /*069c*/ 	.word	0x00004dd0


	//   ....[3]....
        /*06a0*/ 	.word	0x00005050


	//   ....[4]....
        /*06a4*/ 	.word	0x000051c0


	//   ....[5]....
        /*06a8*/ 	.word	0x00005310


	//   ....[6]....
        /*06ac*/ 	.word	0x00005330


	//   ....[7]....
        /*06b0*/ 	.word	0x00005450


	//   ....[8]....
        /*06b4*/ 	.word	0x00008ee0


	//   ....[9]....
        /*06b8*/ 	.word	0x00009000


	//   ....[10]....
        /*06bc*/ 	.word	0x00009010


	//   ....[11]....
        /*06c0*/ 	.word	0x00009140


	//   ....[12]....
        /*06c4*/ 	.word	0x00009220


	//   ....[13]....
        /*06c8*/ 	.word	0x00009230


	//   ....[14]....
        /*06cc*/ 	.word	0x000093e0


	//   ....[15]....
        /*06d0*/ 	.word	0x00009400


	//   ....[16]....
        /*06d4*/ 	.word	0x0000dd20


	//   ....[17]....
        /*06d8*/ 	.word	0x0000de10


	//   ....[18]....
        /*06dc*/ 	.word	0x0000de30


	//   ....[19]....
        /*06e0*/ 	.word	0x0000de50


	//   ....[20]....
        /*06e4*/ 	.word	0x0000dfe0


	//   ....[21]....
        /*06e8*/ 	.word	0x0000e000


	//   ....[22]....
        /*06ec*/ 	.word	0x0000e010


	//   ....[23]....
        /*06f0*/ 	.word	0x0000e0b0


	//   ....[24]....
        /*06f4*/ 	.word	0x000123a0


	//   ....[25]....
        /*06f8*/ 	.word	0x000124e0


	//   ....[26]....
        /*06fc*/ 	.word	0x00012630


	//   ....[27]....
        /*0700*/ 	.word	0x00012730


	//   ....[28]....
        /*0704*/ 	.word	0x00012a60


	//   ....[29]....
        /*0708*/ 	.word	0x00012b10


	//   ....[30]....
        /*070c*/ 	.word	0x00013060


	//   ....[31]....
        /*0710*/ 	.word	0x000131a0


	//   ....[32]....
        /*0714*/ 	.word	0x00016ef0


	//   ....[33]....
        /*0718*/ 	.word	0x00017040


	//   ....[34]....
        /*071c*/ 	.word	0x000170c0


	//   ....[35]....
        /*0720*/ 	.word	0x000170e0


	//   ....[36]....
        /*0724*/ 	.word	0x00017190


	//   ....[37]....
        /*0728*/ 	.word	0x000171e0


	//   ....[38]....
        /*072c*/ 	.word	0x00017540


	//   ....[39]....
        /*0730*/ 	.word	0x000176c0


	//   ....[40]....
        /*0734*/ 	.word	0x0001bc30


	//   ....[41]....
        /*0738*/ 	.word	0x0001bd10


	//   ....[42]....
        /*073c*/ 	.word	0x0001bdf0


	//   ....[43]....
        /*0740*/ 	.word	0x0001bf00


	//   ....[44]....
        /*0744*/ 	.word	0x0001c020


	//   ....[45]....
        /*0748*/ 	.word	0x0001c1a0


	//   ....[46]....
        /*074c*/ 	.word	0x0001c1e0


	//   ....[47]....
        /*0750*/ 	.word	0x0001c370


	//   ....[48]....
        /*0754*/ 	.word	0x0001ee90


	//   ....[49]....
        /*0758*/ 	.word	0x0001eea0


	//   ....[50]....
        /*075c*/ 	.word	0x0001eeb0


	//   ....[51]....
        /*0760*/ 	.word	0x0001eef0


	//   ....[52]....
        /*0764*/ 	.word	0x0001ef10


	//   ....[53]....
        /*0768*/ 	.word	0x0001ef20


	//   ....[54]....
        /*076c*/ 	.word	0x0001ef30


	//   ....[55]....
        /*0770*/ 	.word	0x0001ef90


	//----- nvinfo : EIATTR_VRC_CTA_INIT_COUNT
	.align		4
.L_890:
        /*0774*/ 	.byte	0x02, 0x4a
	.zero		1
	.zero		1


	//----- nvinfo : EIATTR_EXIT_INSTR_OFFSETS
	.align		4
        /*0778*/ 	.byte	0x04, 0x1c
        /*077a*/ 	.short	(.L_892 - .L_891)


	//   ....[0]....
.L_891:
        /*077c*/ 	.word	0x00000660


	//   ....[1]....
        /*0780*/ 	.word	0x00001bb0


	//   ....[2]....
        /*0784*/ 	.word	0x00001c40


	//   ....[3]....
        /*0788*/ 	.word	0x00021320


	//   ....[4]....
        /*078c*/ 	.word	0x00021440


	//   ....[5]....
        /*0790*/ 	.word	0x00021460


	//----- nvinfo : EIATTR_CRS_STACK_SIZE
	.align		4
.L_892:
        /*0794*/ 	.byte	0x04, 0x1e
        /*0796*/ 	.short	(.L_894 - .L_893)
.L_893:
        /*0798*/ 	.word	0x00000000


	//----- nvinfo : EIATTR_CBANK_PARAM_SIZE
	.align		4
.L_894:
        /*079c*/ 	.byte	0x03, 0x19
        /*079e*/ 	.short	0x01d0


	//----- nvinfo : EIATTR_PARAM_CBANK
	.align		4
        /*07a0*/ 	.byte	0x04, 0x0a
        /*07a2*/ 	.short	(.L_896 - .L_895)
	.align		4
.L_895:
        /*07a4*/ 	.word	index@(.nv.constant0._ZN5flash16flash_fwd_kernelI23Flash_fwd_kernel_traitsILi128ELi128ELi32ELi4ELb0ELb0EN7cutlass10bfloat16_tE19Flash_kernel_traitsILi128ELi128ELi32ELi4ES3_EELb1ELb0ELb1ELb0ELb0ELb0ELb0ELb1EEEvNS_16Flash_fwd_paramsE)
        /*07a8*/ 	.short	0x0380
        /*07aa*/ 	.short	0x01d0


	//----- nvinfo : EIATTR_SW_WAR
	.align		4
.L_896:
        /*07ac*/ 	.byte	0x04, 0x36
        /*07ae*/ 	.short	(.L_898 - .L_897)
.L_897:
        /*07b0*/ 	.word	0x00000008
.L_898:


//--------------------- .nv.info._ZN5flash16flash_fwd_kernelI23Flash_fwd_kernel_traitsILi128ELi128ELi32ELi4ELb0ELb0EN7cutlass10bfloat16_tE19Flash_kernel_traitsILi128ELi128ELi32ELi4ES3_EELb0ELb0ELb1ELb0ELb0ELb0ELb1ELb0EEEvNS_16Flash_fwd_paramsE --------------------------
	.section	.nv.info._ZN5flash16flash_fwd_kernelI23Flash_fwd_kernel_traitsILi128ELi128ELi32ELi4ELb0ELb0EN7cutlass10bfloat16_tE19Flash_kernel_traitsILi128ELi128ELi32ELi4ES3_EELb0ELb0ELb1ELb0ELb0ELb0ELb1ELb0EEEvNS_16Flash_fwd_paramsE,"",@"SHT_CUDA_INFO"
	.sectionflags	@""
	.align	4


	//----- nvinfo : EIATTR_CUDA_API_VERSION
	.align		4
        /*0000*/ 	.byte	0x04, 0x37
        /*0002*/ 	.short	(.L_900 - .L_899)
.L_899:
        /*0004*/ 	.word	0x00000082


	//----- nvinfo : EIATTR_KPARAM_INFO
	.align		4
.L_900:
        /*0008*/ 	.byte	0x04, 0x17
        /*000a*/ 	.short	(.L_902 - .L_901)
.L_901:
        /*000c*/ 	.word	0x00000000
        /*0010*/ 	.short	0x0000
        /*0012*/ 	.short	0x0000
        /*0014*/ 	.byte	0x00, 0xf0, 0x41, 0x07


	//----- nvinfo : EIATTR_SPARSE_MMA_MASK
	.align		4
.L_902:
        /*0018*/ 	.byte	0x03, 0x50
        /*001a*/ 	.short	0x0000


	//----- nvinfo : EIATTR_MAXREG_COUNT
	.align		4
        /*001c*/ 	.byte	0x03, 0x1b
        /*001e*/ 	.short	0x00ff


	//----- nvinfo : EIATTR_NUM_BARRIERS
	.align		4
        /*0020*/ 	.byte	0x02, 0x4c
        /*0022*/ 	.byte	0x01
	.zero		1


	//----- nvinfo : EIATTR_ANNOTATIONS
	.align		4
        /*0024*/ 	.byte	0x04, 0x55
        /*0026*/ 	.short	(.L_904 - .L_903)


	//   ....[0]....
.L_903:
        /* <DEDUP_REMOVED lines=38> */


	//----- nvinfo : EIATTR_MERCURY_ISA_VERSION
	.align		4
.L_904:
        /*0270*/ 	.byte	0x03, 0x5f
        /*0272*/ 	.short	0x0101


	//----- nvinfo : EIATTR_COOP_GROUP_MASK_REGIDS
	.align		4
        /*0274*/ 	.byte	0x04, 0x29
        /*0276*/ 	.short	(.L_906 - .L_905)


	//   ....[0]....
.L_905:
        /*0278*/ 	.word	0xffffffff


	//   ....[1]....
        /*027c*/ 	.word	0xffffffff


	//   ....[2]....
        /*0280*/ 	.word	0xffffffff


	//   ....[3]....
        /*0284*/ 	.word	0xffffffff


	//   ....[4]....
        /*0288*/ 	.word	0xffffffff


	//   ....[5]....
        /*028c*/ 	.word	0xffffffff


	//   ....[6]....
        /*0290*/ 	.word	0xffffffff


	//   ....[7]....
        /*0294*/ 	.word	0xffffffff


	//   ....[8]....
        /*0298*/ 	.word	0xffffffff


	//   ....[9]....
        /*029c*/ 	.word	0xffffffff


	//   ....[10]....
        /*02a0*/ 	.word	0xffffffff


	//   ....[11]....
        /*02a4*/ 	.word	0xffffffff


	//   ....[12]....
        /*02a8*/ 	.word	0xffffffff


	//   ....[13]....
        /*02ac*/ 	.word	0xffffffff


	//   ....[14]....
        /*02b0*/ 	.word	0xffffffff


	//   ....[15]....
        /*02b4*/ 	.word	0xffffffff


	//   ....[16]....
        /*02b8*/ 	.word	0xffffffff


	//   ....[17]....
        /*02bc*/ 	.word	0xffffffff


	//   ....[18]....
        /*02c0*/ 	.word	0xffffffff


	//   ....[19]....
        /*02c4*/ 	.word	0xffffffff


	//   ....[20]....
        /*02c8*/ 	.word	0xffffffff


	//   ....[21]....
        /*02cc*/ 	.word	0xffffffff


	//   ....[22]....
        /*02d0*/ 	.word	0xffffffff


	//   ....[23]....
        /*02d4*/ 	.word	0xffffffff


	//   ....[24]....
        /*02d8*/ 	.word	0xffffffff


	//   ....[25]....
        /*02dc*/ 	.word	0xffffffff


	//   ....[26]....
        /*02e0*/ 	.word	0xffffffff


	//   ....[27]....
        /*02e4*/ 	.word	0xffffffff


	//   ....[28]....
        /*02e8*/ 	.word	0xffffffff


	//   ....[29]....
        /*02ec*/ 	.word	0xffffffff


	//   ....[30]....
        /*02f0*/ 	.word	0xffffffff


	//   ....[31]....
        /*02f4*/ 	.word	0xffffffff


	//   ....[32]....
        /*02f8*/ 	.word	0xffffffff


	//   ....[33]....
        /*02fc*/ 	.word	0xffffffff


	//   ....[34]....
        /*0300*/ 	.word	0xffffffff


	//   ....[35]....
        /*0304*/ 	.word	0xffffffff


	//   ....[36]....
        /*0308*/ 	.word	0xffffffff


	//   ....[37]....
        /*030c*/ 	.word	0xffffffff


	//   ....[38]....
        /*0310*/ 	.word	0xffffffff


	//   ....[39]....
        /*0314*/ 	.word	0xffffffff


	//   ....[40]....
        /*0318*/ 	.word	0xffffffff


	//   ....[41]....
        /*031c*/ 	.word	0xffffffff


	//   ....[42]....
        /*0320*/ 	.word	0xffffffff


	//   ....[43]....
        /*0324*/ 	.word	0xffffffff


	//   ....[44]....
        /*0328*/ 	.word	0xffffffff


	//   ....[45]....
        /*032c*/ 	.word	0xffffffff


	//   ....[46]....
        /*0330*/ 	.word	0xffffffff


	//   ....[47]....
        /*0334*/ 	.word	0xffffffff


	//   ....[48]....
        /*0338*/ 	.word	0xffffffff


	//   ....[49]....
        /*033c*/ 	.word	0xffffffff


	//   ....[50]....
        /*0340*/ 	.word	0xffffffff


	//   ....[51]....
        /*0344*/ 	.word	0xffffffff


	//   ....[52]....
        /*0348*/ 	.word	0xffffffff


	//   ....[53]....
        /*034c*/ 	.word	0xffffffff


	//   ....[54]....
        /*0350*/ 	.word	0xffffffff


	//   ....[55]....
        /*0354*/ 	.word	0xffffffff


	//----- nvinfo : EIATTR_COOP_GROUP_INSTR_OFFSETS
	.align		4
.L_906:
        /*0358*/ 	.byte	0x04, 0x28
        /*035a*/ 	.short	(.L_908 - .L_907)


	//   ....[0]....
.L_907:
        /*035c*/ 	.word	0x000049c0


	//   ....[1]....
        /*0360*/ 	.word	0x00004a20


	//   ....[2]....
        /*0364*/ 	.word	0x00004a90


	//   ....[3]....
        /*0368*/ 	.word	0x00004ab0


	//   ....[4]....
        /*036c*/ 	.word	0x000052a0


	//   ....[5]....
        /*0370*/ 	.word	0x000053e0


	//   ....[6]....
        /*0374*/ 	.word	0x00005420


	//   ....[7]....
        /*0378*/ 	.word	0x00005590


	//   ....[8]....
        /*037c*/ 	.word	0x00007400


	//   ....[9]....
        /*0380*/ 	.word	0x00007570


	//   ....[10]....
        /*0384*/ 	.word	0x000075a0


	//   ....[11]....
        /*0388*/ 	.word	0x000077a0


	//   ....[12]....
        /*038c*/ 	.word	0x00007830


	//   ....[13]....
        /*0390*/ 	.word	0x00007870


	//   ....[14]....
        /*0394*/ 	.word	0x00007970


	//   ....[15]....
        /*0398*/ 	.word	0x00007990


	//   ....[16]....
        /*039c*/ 	.word	0x0000a620


	//   ....[17]....
        /*03a0*/ 	.word	0x0000a770


	//   ....[18]....
        /*03a4*/ 	.word	0x0000a7a0


	//   ....[19]....
        /*03a8*/ 	.word	0x0000a8b0


	//   ....[20]....
        /*03ac*/ 	.word	0x0000a930


	//   ....[21]....
        /*03b0*/ 	.word	0x0000a960


	//   ....[22]....
        /*03b4*/ 	.word	0x0000aa70


	//   ....[23]....
        /*03b8*/ 	.word	0x0000aa90


	//   ....[24]....
        /*03bc*/ 	.word	0x0000d6d0


	//   ....[25]....
        /*03c0*/ 	.word	0x0000d870


	//   ....[26]....
        /*03c4*/ 	.word	0x0000d8b0


	//   ....[27]....
        /*03c8*/ 	.word	0x0000da50


	//   ....[28]....
        /*03cc*/ 	.word	0x0000dab0


	//   ....[29]....
        /*03d0*/ 	.word	0x0000dae0


	//   ....[30]....
        /*03d4*/ 	.word	0x0000dc00


	//   ....[31]....
        /*03d8*/ 	.word	0x0000dc40


	//   ....[32]....
        /*03dc*/ 	.word	0x000107e0


	//   ....[33]....
        /*03e0*/ 	.word	0x00010990


	//   ....[34]....
        /*03e4*/ 	.word	0x00010a00


	//   ....[35]....
        /*03e8*/ 	.word	0x00010b20


	//   ....[36]....
        /*03ec*/ 	.word	0x00010c50


	//   ....[37]....
        /*03f0*/ 	.word	0x00010cc0


	//   ....[38]....
        /*03f4*/ 	.word	0x00010db0


	//   ....[39]....
        /*03f8*/ 	.word	0x00010e90


	//   ....[40]....
        /*03fc*/ 	.word	0x00013d00


	//   ....[41]....
        /*0400*/ 	.word	0x00013ef0


	//   ....[42]....
        /*0404*/ 	.word	0x00014000


	//   ....[43]....
        /*0408*/ 	.word	0x00014080


	//   ....[44]....
        /*040c*/ 	.word	0x000140a0


	//   ....[45]....
        /*0410*/ 	.word	0x00014100


	//   ....[46]....
        /*0414*/ 	.word	0x000141b0


	//   ....[47]....
        /*0418*/ 	.word	0x00014250


	//   ....[48]....
        /*041c*/ 	.word	0x00015910


	//   ....[49]....
        /*0420*/ 	.word	0x00015920


	//   ....[50]....
        /*0424*/ 	.word	0x00015930


	//   ....[51]....
        /*0428*/ 	.word	0x00015950


	//   ....[52]....
        /*042c*/ 	.word	0x00015970


	//   ....[53]....
        /*0430*/ 	.word	0x000159a0


	//   ....[54]....
        /*0434*/ 	.word	0x000159c0


	//   ....[55]....
        /*0438*/ 	.word	0x00015a20


	//----- nvinfo : EIATTR_VRC_CTA_INIT_COUNT
	.align		4
.L_908:
        /*043c*/ 	.byte	0x02, 0x4a
	.zero		1
	.zero		1


	//----- nvinfo : EIATTR_EXIT_INSTR_OFFSETS
	.align		4
        /*0440*/ 	.byte	0x04, 0x1c
        /*0442*/ 	.short	(.L_910 - .L_909)


	//   ....[0]....
.L_909:
        /*0444*/ 	.word	0x00000350


	//   ....[1]....
        /*0448*/ 	.word	0x000018b0


	//   ....[2]....
        /*044c*/ 	.word	0x00001940


	//   ....[3]....
        /*0450*/ 	.word	0x00017e90


	//   ....[4]....
        /*0454*/ 	.word	0x00017fb0


	//   ....[5]....
        /*0458*/ 	.word	0x00017fd0


	//----- nvinfo : EIATTR_CRS_STACK_SIZE
	.align		4
.L_910:
        /*045c*/ 	.byte	0x04, 0x1e
        /*045e*/ 	.short	(.L_912 - .L_911)
.L_911:
        /*0460*/ 	.word	0x00000000


	//----- nvinfo : EIATTR_CBANK_PARAM_SIZE
	.align		4
.L_912:
        /*0464*/ 	.byte	0x03, 0x19
        /*0466*/ 	.short	0x01d0


	//----- nvinfo : EIATTR_PARAM_CBANK
	.align		4
        /*0468*/ 	.byte	0x04, 0x0a
        /*046a*/ 	.short	(.L_914 - .L_913)
	.align		4
.L_913:
        /*046c*/ 	.word	index@(.nv.constant0._ZN5flash16flash_fwd_kernelI23Flash_fwd_kernel_traitsILi128ELi128ELi32ELi4ELb0ELb0EN7cutlass10bfloat16_tE19Flash_kernel_traitsILi128ELi128ELi32ELi4ES3_EELb0ELb0ELb1ELb0ELb0ELb0ELb1ELb0EEEvNS_16Flash_fwd_paramsE)
        /*0470*/ 	.short	0x0380
        /*0472*/ 	.short	0x01d0


	//----- nvinfo : EIATTR_SW_WAR
	.align		4
.L_914:
        /*0474*/ 	.byte	0x04, 0x36
        /*0476*/ 	.short	(.L_916 - .L_915)
.L_915:
        /*0478*/ 	.word	0x00000008
.L_916:


//--------------------- .nv.info._ZN5flash16flash_fwd_kernelI23Flash_fwd_kernel_traitsILi128ELi128ELi32ELi4ELb0ELb0EN7cutlass10bfloat16_tE19Flash_kernel_traitsILi128ELi128ELi32ELi4ES3_EELb1ELb0ELb1ELb1ELb0ELb0ELb0ELb1EEEvNS_16Flash_fwd_paramsE --------------------------
	.section	.nv.info._ZN5flash16flash_fwd_kernelI23Flash_fwd_kernel_traitsILi128ELi128ELi32ELi4ELb0ELb0EN7cutlass10bfloat16_tE19Flash_kernel_traitsILi128ELi128ELi32ELi4ES3_EELb1ELb0ELb1ELb1ELb0ELb0ELb0ELb1EEEvNS_16Flash_fwd_paramsE,"",@"SHT_CUDA_INFO"
	.sectionflags	@""
	.align	4


	//----- nvinfo : EIATTR_CUDA_API_VERSION
	.align		4
        /*0000*/ 	.byte	0x04, 0x37
        /*0002*/ 	.short	(.L_918 - .L_917)
.L_917:
        /*0004*/ 	.word	0x00000082


	//----- nvinfo : EIATTR_KPARAM_INFO
	.align		4
.L_918:
        /*0008*/ 	.byte	0x04, 0x17
        /*000a*/ 	.short	(.L_920 - .L_919)
.L_919:
        /*000c*/ 	.word	0x00000000
        /*0010*/ 	.short	0x0000
        /*0012*/ 	.short	0x0000
        /*0014*/ 	.byte	0x00, 0xf0, 0x41, 0x07


	//----- nvinfo : EIATTR_SPARSE_MMA_MASK
	.align		4
.L_920:
        /*0018*/ 	.byte	0x03, 0x50
        /*001a*/ 	.short	0x0000


	//----- nvinfo : EIATTR_MAXREG_COUNT
	.align		4
        /*001c*/ 	.byte	0x03, 0x1b
        /*001e*/ 	.short	0x00ff


	//----- nvinfo : EIATTR_NUM_BARRIERS
	.align		4
        /*0020*/ 	.byte	0x02, 0x4c
        /*0022*/ 	.byte	0x01
	.zero		1


	//----- nvinfo : EIATTR_ANNOTATIONS
	.align		4
        /*0024*/ 	.byte	0x04, 0x55
        /*0026*/ 	.short	(.L_922 - .L_921)


	//   ....[0]....
.L_921:
        /* <DEDUP_REMOVED lines=96> */


	//----- nvinfo : EIATTR_MERCURY_ISA_VERSION
	.align		4
.L_922:
        /*0618*/ 	.byte	0x03, 0x5f
        /*061a*/ 	.short	0x0101


	//----- nvinfo : EIATTR_COOP_GROUP_MASK_REGIDS
	.align		4
        /*061c*/ 	.byte	0x04, 0x29
        /*061e*/ 	.short	(.L_924 - .L_923)


	//   ....[0]....
.L_923:
        /*0620*/ 	.word	0xffffffff


	//   ....[1]....
        /*0624*/ 	.word	0xffffffff


	//   ....[2]....
        /*0628*/ 	.word	0xffffffff


	//   ....[3]....
        /*062c*/ 	.word	0xffffffff


	//   ....[4]....
        /*0630*/ 	.word	0xffffffff


	//   ....[5]....
        /*0634*/ 	.word	0xffffffff


	//   ....[6]....
        /*0638*/ 	.word	0xffffffff


	//   ....[7]....
        /*063c*/ 	.word	0xffffffff


	//   ....[8]....
        /*0640*/ 	.word	0xffffffff


	//   ....[9]....
        /*0644*/ 	.word	0xffffffff


	//   ....[10]....
        /*0648*/ 	.word	0xffffffff


	//   ....[11]....
        /*064c*/ 	.word	0xffffffff


	//   ....[12]....
        /*0650*/ 	.word	0xffffffff


	//   ....[13]....
        /*0654*/ 	.word	0xffffffff


	//   ....[14]....
        /*0658*/ 	.word	0xffffffff


	//   ....[15]....
        /*065c*/ 	.word	0xffffffff


	//   ....[16]....
        /*0660*/ 	.word	0xffffffff


	//   ....[17]....
        /*0664*/ 	.word	0xffffffff


	//   ....[18]....
        /*0668*/ 	.word	0xffffffff


	//   ....[19]....
        /*066c*/ 	.word	0xffffffff


	//   ....[20]....
        /*0670*/ 	.word	0xffffffff


	//   ....[21]....
        /*0674*/ 	.word	0xffffffff


	//   ....[22]....
        /*0678*/ 	.word	0xffffffff


	//   ....[23]....
        /*067c*/ 	.word	0xffffffff


	//   ....[24]....
        /*0680*/ 	.word	0xffffffff


	//   ....[25]....
        /*0684*/ 	.word	0xffffffff


	//   ....[26]....
        /*0688*/ 	.word	0xffffffff


	//   ....[27]....
        /*068c*/ 	.word	0xffffffff


	//   ....[28]....
        /*0690*/ 	.word	0xffffffff


	//   ....[29]....
        /*0694*/ 	.word	0xffffffff


	//   ....[30]....
        /*0698*/ 	.word	0xffffffff


	//   ....[31]....
        /*069c*/ 	.word	0xffffffff


	//   ....[32]....
        /*06a0*/ 	.word	0xffffffff


	//   ....[33]....
        /*06a4*/ 	.word	0xffffffff


	//   ....[34]....
        /*06a8*/ 	.word	0xffffffff


	//   ....[35]....
        /*06ac*/ 	.word	0xffffffff


	//   ....[36]....
        /*06b0*/ 	.word	0xffffffff


	//   ....[37]....
        /*06b4*/ 	.word	0xffffffff


	//   ....[38]....
        /*06b8*/ 	.word	0xffffffff


	//   ....[39]....
        /*06bc*/ 	.word	0xffffffff


	//   ....[40]....
        /*06c0*/ 	.word	0xffffffff


	//   ....[41]....
        /*06c4*/ 	.word	0xffffffff


	//   ....[42]....
        /*06c8*/ 	.word	0xffffffff


	//   ....[43]....
        /*06cc*/ 	.word	0xffffffff


	//   ....[44]....
        /*06d0*/ 	.word	0xffffffff


	//   ....[45]....
        /*06d4*/ 	.word	0xffffffff


	//   ....[46]....
        /*06d8*/ 	.word	0xffffffff


	//   ....[47]....
        /*06dc*/ 	.word	0xffffffff


	//   ....[48]....
        /*06e0*/ 	.word	0xffffffff


	//   ....[49]....
        /*06e4*/ 	.word	0xffffffff


	//   ....[50]....
        /*06e8*/ 	.word	0xffffffff


	//   ....[51]....
        /*06ec*/ 	.word	0xffffffff


	//   ....[52]....
        /*06f0*/ 	.word	0xffffffff


	//   ....[53]....
        /*06f4*/ 	.word	0xffffffff


	//   ....[54]....
        /*06f8*/ 	.word	0xffffffff


	//   ....[55]....
        /*06fc*/ 	.word	0xffffffff


	//----- nvinfo : EIATTR_COOP_GROUP_INSTR_OFFSETS
	.align		4
.L_924:
        /*0700*/ 	.byte	0x04, 0x28
        /*0702*/ 	.short	(.L_926 - .L_925)


	//   ....[0]....
.L_925:
        /*0704*/ 	.word	0x00005550


	//   ....[1]....
        /*0708*/ 	.word	0x000056f0


	//   ....[2]....
        /*070c*/ 	.word	0x00005a10


	//   ....[3]....
        /*0710*/ 	.word	0x00005cc0


	//   ....[4]....
        /*0714*/ 	.word	0x00005df0


	//   ....[5]....
        /*0718*/ 	.word	0x00005f00


	//   ....[6]....
        /*071c*/ 	.word	0x000060f0


	//   ....[7]....
        /*0720*/ 	.word	0x00006230


	//   ....[8]....
        /*0724*/ 	.word	0x0000a410


	//   ....[9]....
        /*0728*/ 	.word	0x0000a510


	//   ....[10]....
        /*072c*/ 	.word	0x0000a520


	//   ....[11]....
        /*0730*/ 	.word	0x0000a5e0


	//   ....[12]....
        /*0734*/ 	.word	0x0000a760


	//   ....[13]....
        /*0738*/ 	.word	0x0000a8a0


	//   ....[14]....
        /*073c*/ 	.word	0x0000a8b0


	//   ....[15]....
        /*0740*/ 	.word	0x0000a9b0


	//   ....[16]....
        /*0744*/ 	.word	0x0000f550


	//   ....[17]....
        /*0748*/ 	.word	0x0000f7a0


	//   ....[18]....
        /*074c*/ 	.word	0x0000f7d0


	//   ....[19]....
        /*0750*/ 	.word	0x0000f980


	//   ....[20]....
        /*0754*/ 	.word	0x0000fac0


	//   ....[21]....
        /*0758*/ 	.word	0x0000faf0


	//   ....[22]....
        /*075c*/ 	.word	0x0000fc00


	//   ....[23]....
        /*0760*/ 	.word	0x0000fc10


	//   ....[24]....
        /*0764*/ 	.word	0x00014d20


	//   ....[25]....
        /*0768*/ 	.word	0x00014f20


	//   ....[26]....
        /*076c*/ 	.word	0x00014f40


	//   ....[27]....
        /*0770*/ 	.word	0x00015040


	//   ....[28]....
        /*0774*/ 	.word	0x000152e0


	//   ....[29]....
        /*0778*/ 	.word	0x000153e0


	//   ....[30]....
        /*077c*/ 	.word	0x00015690


	//   ....[31]....
        /*0780*/ 	.word	0x000156f0


	//   ....[32]....
        /*0784*/ 	.word	0x0001a450


	//   ....[33]....
        /*0788*/ 	.word	0x0001a4b0


	//   ....[34]....
        /*078c*/ 	.word	0x0001a4f0


	//   ....[35]....
        /*0790*/ 	.word	0x0001a590


	//   ....[36]....
        /*0794*/ 	.word	0x0001aaf0


	//   ....[37]....
        /*0798*/ 	.word	0x0001ab80


	//   ....[38]....
        /*079c*/ 	.word	0x0001ad10


	//   ....[39]....
        /*07a0*/ 	.word	0x0001ad40


	//   ....[40]....
        /*07a4*/ 	.word	0x0001fc90


	//   ....[41]....
        /*07a8*/ 	.word	0x0001fcf0


	//   ....[42]....
        /*07ac*/ 	.word	0x0001fe50


	//   ....[43]....
        /*07b0*/ 	.word	0x0001ff20


	//   ....[44]....
        /*07b4*/ 	.word	0x0001ff50


	//   ....[45]....
        /*07b8*/ 	.word	0x00020060


	//   ....[46]....
        /*07bc*/ 	.word	0x000200f0


	//   ....[47]....
        /*07c0*/ 	.word	0x00020180


	//   ....[48]....
        /*07c4*/ 	.word	0x00022ee0


	//   ....[49]....
        /*07c8*/ 	.word	0x00022ef0


	//   ....[50]....
        /*07cc*/ 	.word	0x00022f00


	//   ....[51]....
        /*07d0*/ 	.word	0x00022f10


	//   ....[52]....
        /*07d4*/ 	.word	0x00022f40


	//   ....[53]....
        /*07d8*/ 	.word	0x00022f60


	//   ....[54]....
        /*07dc*/ 	.word	0x00022f80


	//   ....[55]....
        /*07e0*/ 	.word	0x00022f90


	//----- nvinfo : EIATTR_VRC_CTA_INIT_COUNT
	.align		4
.L_926:
        /*07e4*/ 	.byte	0x02, 0x4a
	.zero		1
	.zero		1


	//----- nvinfo : EIATTR_EXIT_INSTR_OFFSETS
	.align		4
        /*07e8*/ 	.byte	0x04, 0x1c
        /*07ea*/ 	.short	(.L_928 - .L_927)


	//   ....[0]....
.L_927:
        /*07ec*/ 	.word	0x00000660


	//   ....[1]....
        /*07f0*/ 	.word	0x00001bb0


	//   ....[2]....
        /*07f4*/ 	.word	0x00001c40


	//   ....[3]....
        /*07f8*/ 	.word	0x00025360


	//   ....[4]....
        /*07fc*/ 	.word	0x00025480


	//   ....[5]....
        /*0800*/ 	.word	0x000254a0


	//----- nvinfo : EIATTR_CRS_STACK_SIZE
	.align		4
.L_928:
        /*0804*/ 	.byte	0x04, 0x1e
        /*0806*/ 	.short	(.L_930 - .L_929)
.L_929:
        /*0808*/ 	.word	0x00000000


	//----- nvinfo : EIATTR_CBANK_PARAM_SIZE
	.align		4
.L_930:
        /*080c*/ 	.byte	0x03, 0x19
        /*080e*/ 	.short	0x01d0


	//----- nvinfo : EIATTR_PARAM_CBANK
	.align		4
        /*0810*/ 	.byte	0x04, 0x0a
        /*0812*/ 	.short	(.L_932 - .L_931)
	.align		4
.L_931:
        /*0814*/ 	.word	index@(.nv.constant0._ZN5flash16flash_fwd_kernelI23Flash_fwd_kernel_traitsILi128ELi128ELi32ELi4ELb0ELb0EN7cutlass10bfloat16_tE19Flash_kernel_traitsILi128ELi128ELi32ELi4ES3_EELb1ELb0ELb1ELb1ELb0ELb0ELb0ELb1EEEvNS_16Flash_fwd_paramsE)
        /*0818*/ 	.short	0x0380
        /*081a*/ 	.short	0x01d0


	//----- nvinfo : EIATTR_SW_WAR
	.align		4
.L_932:
        /*081c*/ 	.byte	0x04, 0x36
        /*081e*/ 	.short	(.L_934 - .L_933)
.L_933:
        /*0820*/ 	.word	0x00000008
.L_934:


//--------------------- .nv.info._ZN5flash16flash_fwd_kernelI23Flash_fwd_kernel_traitsILi128ELi128ELi32ELi4ELb0ELb0EN7cutlass10bfloat16_tE19Flash_kernel_traitsILi128ELi128ELi32ELi4ES3_EELb0ELb0ELb1ELb1ELb0ELb0ELb1ELb0EEEvNS_16Flash_fwd_paramsE --------------------------
	.section	.nv.info._ZN5flash16flash_fwd_kernelI23Flash_fwd_kernel_traitsILi128ELi128ELi32ELi4ELb0ELb0EN7cutlass10bfloat16_tE19Flash_kernel_traitsILi128ELi128ELi32ELi4ES3_EELb0ELb0ELb1ELb1ELb0ELb0ELb1ELb0EEEvNS_16Flash_fwd_paramsE,"",@"SHT_CUDA_INFO"
	.sectionflags	@""
	.align	4


	//----- nvinfo : EIATTR_CUDA_API_VERSION
	.align		4
        /*0000*/ 	.byte	0x04, 0x37
        /*0002*/ 	.short	(.L_936 - .L_935)
.L_935:
        /*0004*/ 	.word	0x00000082


	//----- nvinfo : EIATTR_KPARAM_INFO
	.align		4
.L_936:
        /*0008*/ 	.byte	0x04, 0x17
        /*000a*/ 	.short	(.L_938 - .L_937)
.L_937:
        /*000c*/ 	.word	0x00000000
        /*0010*/ 	.short	0x0000
        /*0012*/ 	.short	0x0000
        /*0014*/ 	.byte	0x00, 0xf0, 0x41, 0x07


	//----- nvinfo : EIATTR_SPARSE_MMA_MASK
	.align		4
.L_938:
        /*0018*/ 	.byte	0x03, 0x50
        /*001a*/ 	.short	0x0000


	//----- nvinfo : EIATTR_MAXREG_COUNT
	.align		4
        /*001c*/ 	.byte	0x03, 0x1b
        /*001e*/ 	.short	0x00ff


	//----- nvinfo : EIATTR_NUM_BARRIERS
	.align		4
        /*0020*/ 	.byte	0x02, 0x4c
        /*0022*/ 	.byte	0x01
	.zero		1


	//----- nvinfo : EIATTR_ANNOTATIONS
	.align		4
        /*0024*/ 	.byte	0x04, 0x55
        /*0026*/ 	.short	(.L_940 - .L_939)


	//   ....[0]....
.L_939:
        /* <DEDUP_REMOVED lines=24> */


	//----- nvinfo : EIATTR_MERCURY_ISA_VERSION
	.align		4
.L_940:
        /*0198*/ 	.byte	0x03, 0x5f
        /*019a*/ 	.short	0x0101


	//----- nvinfo : EIATTR_COOP_GROUP_MASK_REGIDS
	.align		4
        /*019c*/ 	.byte	0x04, 0x29
        /*019e*/ 	.short	(.L_942 - .L_941)


	//   ....[0]....
.L_941:
        /*01a0*/ 	.word	0xffffffff


	//   ....[1]....
        /*01a4*/ 	.word	0xffffffff


	//   ....[2]....
        /*01a8*/ 	.word	0xffffffff


	//   ....[3]....
        /*01ac*/ 	.word	0xffffffff


	//   ....[4]....
        /*01b0*/ 	.word	0xffffffff


	//   ....[5]....
        /*01b4*/ 	.word	0xffffffff


	//   ....[6]....
        /*01b8*/ 	.word	0xffffffff


	//   ....[7]....
        /*01bc*/ 	.word	0xffffffff


	//   ....[8]....
        /*01c0*/ 	.word	0xffffffff


	//   ....[9]....
        /*01c4*/ 	.word	0xffffffff


	//   ....[10]....
        /*01c8*/ 	.word	0xffffffff


	//   ....[11]....
        /*01cc*/ 	.word	0xffffffff


	//   ....[12]....
        /*01d0*/ 	.word	0xffffffff


	//   ....[13]....
        /*01d4*/ 	.word	0xffffffff


	//   ....[14]....
        /*01d8*/ 	.word	0xffffffff


	//   ....[15]....
        /*01dc*/ 	.word	0xffffffff


	//   ....[16]....
        /*01e0*/ 	.word	0xffffffff


	//   ....[17]....
        /*01e4*/ 	.word	0xffffffff


	//   ....[18]....
        /*01e8*/ 	.word	0xffffffff


	//   ....[19]....
        /*01ec*/ 	.word	0xffffffff


	//   ....[20]....
        /*01f0*/ 	.word	0xffffffff


	//   ....[21]....
        /*01f4*/ 	.word	0xffffffff


	//   ....[22]....
        /*01f8*/ 	.word	0xffffffff


	//   ....[23]....
        /*01fc*/ 	.word	0xffffffff


	//   ....[24]....
        /*0200*/ 	.word	0xffffffff


	//   ....[25]....
        /*0204*/ 	.word	0xffffffff


	//   ....[26]....
        /*0208*/ 	.word	0xffffffff


	//   ....[27]....
        /*020c*/ 	.word	0xffffffff


	//   ....[28]....
        /*0210*/ 	.word	0xffffffff


	//   ....[29]....
        /*0214*/ 	.word	0xffffffff


	//   ....[30]....
        /*0218*/ 	.word	0xffffffff


	//   ....[31]....
        /*021c*/ 	.word	0xffffffff


	//   ....[32]....
        /*0220*/ 	.word	0xffffffff


	//   ....[33]....
        /*0224*/ 	.word	0xffffffff


	//   ....[34]....
        /*0228*/ 	.word	0xffffffff


	//   ....[35]....
        /*022c*/ 	.word	0xffffffff


	//   ....[36]....
        /*0230*/ 	.word	0xffffffff


	//   ....[37]....
        /*0234*/ 	.word	0xffffffff


	//   ....[38]....
        /*0238*/ 	.word	0xffffffff


	//   ....[39]....
        /*023c*/ 	.word	0xffffffff


	//   ....[40]....
        /*0240*/ 	.word	0xffffffff


	//   ....[41]....
        /*0244*/ 	.word	0xffffffff


	//   ....[42]....
        /*0248*/ 	.word	0xffffffff


	//   ....[43]....
        /*024c*/ 	.word	0xffffffff


	//   ....[44]....
        /*0250*/ 	.word	0xffffffff


	//   ....[45]....
        /*0254*/ 	.word	0xffffffff


	//   ....[46]....
        /*0258*/ 	.word	0xffffffff


	//   ....[47]....
        /*025c*/ 	.word	0xffffffff


	//   ....[48]....
        /*0260*/ 	.word	0xffffffff


	//   ....[49]....
        /*0264*/ 	.word	0xffffffff


	//   ....[50]....
        /*0268*/ 	.word	0xffffffff


	//   ....[51]....
        /*026c*/ 	.word	0xffffffff


	//   ....[52]....
        /*0270*/ 	.word	0xffffffff


	//   ....[53]....
        /*0274*/ 	.word	0xffffffff


	//   ....[54]....
        /*0278*/ 	.word	0xffffffff


	//   ....[55]....
        /*027c*/ 	.word	0xffffffff


	//----- nvinfo : EIATTR_COOP_GROUP_INSTR_OFFSETS
	.align		4
.L_942:
        /*0280*/ 	.byte	0x04, 0x28
        /*0282*/ 	.short	(.L_944 - .L_943)


	//   ....[0]....
.L_943:
        /*0284*/ 	.word	0x000054b0


	//   ....[1]....
        /*0288*/ 	.word	0x00005750


	//   ....[2]....
        /*028c*/ 	.word	0x000059b0


	//   ....[3]....
        /*0290*/ 	.word	0x00005b10


	//   ....[4]....
        /*0294*/ 	.word	0x00005c70


	//   ....[5]....
        /*0298*/ 	.word	0x00005e50


	//   ....[6]....
        /*029c*/ 	.word	0x00005e80


	//   ....[7]....
        /*02a0*/ 	.word	0x00005fe0


	//   ....[8]....
        /*02a4*/ 	.word	0x00008a30


	//   ....[9]....
        /*02a8*/ 	.word	0x00008be0


	//   ....[10]....
        /*02ac*/ 	.word	0x00008c90


	//   ....[11]....
        /*02b0*/ 	.word	0x00008e60


	//   ....[12]....
        /*02b4*/ 	.word	0x00009110


	//   ....[13]....
        /*02b8*/ 	.word	0x00009140


	//   ....[14]....
        /*02bc*/ 	.word	0x000092d0


	//   ....[15]....
        /*02c0*/ 	.word	0x00009310


	//   ....[16]....
        /*02c4*/ 	.word	0x0000c420


	//   ....[17]....
        /*02c8*/ 	.word	0x0000c5f0


	//   ....[18]....
        /*02cc*/ 	.word	0x0000c620


	//   ....[19]....
        /*02d0*/ 	.word	0x0000c810


	//   ....[20]....
        /*02d4*/ 	.word	0x0000cab0


	//   ....[21]....
        /*02d8*/ 	.word	0x0000cae0


	//   ....[22]....
        /*02dc*/ 	.word	0x0000cb70


	//   ....[23]....
        /*02e0*/ 	.word	0x0000ce50


	//   ....[24]....
        /*02e4*/ 	.word	0x0000fed0


	//   ....[25]....
        /*02e8*/ 	.word	0x000100a0


	//   ....[26]....
        /*02ec*/ 	.word	0x000100d0


	//   ....[27]....
        /*02f0*/ 	.word	0x000102b0


	//   ....[28]....
        /*02f4*/ 	.word	0x00010600


	//   ....[29]....
        /*02f8*/ 	.word	0x00010620


	//   ....[30]....
        /*02fc*/ 	.word	0x00010680


	//   ....[31]....
        /*0300*/ 	.word	0x00010690


	//   ....[32]....
        /*0304*/ 	.word	0x00013b90


	//   ....[33]....
        /*0308*/ 	.word	0x00013ca0


	//   ....[34]....
        /*030c*/ 	.word	0x00013d00


	//   ....[35]....
        /*0310*/ 	.word	0x00013ea0


	//   ....[36]....
        /*0314*/ 	.word	0x00014050


	//   ....[37]....
        /*0318*/ 	.word	0x00014110


	//   ....[38]....
        /*031c*/ 	.word	0x00014150


	//   ....[39]....
        /*0320*/ 	.word	0x00014220


	//   ....[40]....
        /*0324*/ 	.word	0x00017b80


	//   ....[41]....
        /*0328*/ 	.word	0x00017cb0


	//   ....[42]....
        /*032c*/ 	.word	0x00017ce0


	//   ....[43]....
        /*0330*/ 	.word	0x00017e10


	//   ....[44]....
        /*0334*/ 	.word	0x00017eb0


	//   ....[45]....
        /*0338*/ 	.word	0x00017f70


	//   ....[46]....
        /*033c*/ 	.word	0x00017fd0


	//   ....[47]....
        /*0340*/ 	.word	0x00018020


	//   ....[48]....
        /*0344*/ 	.word	0x00019790


	//   ....[49]....
        /*0348*/ 	.word	0x000197a0


	//   ....[50]....
        /*034c*/ 	.word	0x000197b0


	//   ....[51]....
        /*0350*/ 	.word	0x000197d0


	//   ....[52]....
        /*0354*/ 	.word	0x000197f0


	//   ....[53]....
        /*0358*/ 	.word	0x00019800


	//   ....[54]....
        /*035c*/ 	.word	0x00019830


	//   ....[55]....
        /*0360*/ 	.word	0x00019890


	//----- nvinfo : EIATTR_VRC_CTA_INIT_COUNT
	.align		4
.L_944:
        /*0364*/ 	.byte	0x02, 0x4a
	.zero		1
	.zero		1


	//----- nvinfo : EIATTR_EXIT_INSTR_OFFSETS
	.align		4
        /*0368*/ 	.byte	0x04, 0x1c
        /*036a*/ 	.short	(.L_946 - .L_945)


	//   ....[0]....
.L_945:
        /*036c*/ 	.word	0x000004a0


	//   ....[1]....
        /*0370*/ 	.word	0x00001a00


	//   ....[2]....
        /*0374*/ 	.word	0x00001a90


	//   ....[3]....
        /*0378*/ 	.word	0x0001bc10


	//   ....[4]....
        /*037c*/ 	.word	0x0001bd30


	//   ....[5]....
        /*0380*/ 	.word	0x0001bd50


	//----- nvinfo : EIATTR_CRS_STACK_SIZE
	.align		4
.L_946:
        /*0384*/ 	.byte	0x04, 0x1e
        /*0386*/ 	.short	(.L_948 - .L_947)
.L_947:
        /*0388*/ 	.word	0x00000000


	//----- nvinfo : EIATTR_CBANK_PARAM_SIZE
	.align		4
.L_948:
        /*038c*/ 	.byte	0x03, 0x19
        /*038e*/ 	.short	0x01d0


	//----- nvinfo : EIATTR_PARAM_CBANK
	.align		4
        /*0390*/ 	.byte	0x04, 0x0a
        /*0392*/ 	.short	(.L_950 - .L_949)
	.align		4
.L_949:
        /*0394*/ 	.word	index@(.nv.constant0._ZN5flash16flash_fwd_kernelI23Flash_fwd_kernel_traitsILi128ELi128ELi32ELi4ELb0ELb0EN7cutlass10bfloat16_tE19Flash_kernel_traitsILi128ELi128ELi32ELi4ES3_EELb0ELb0ELb1ELb1ELb0ELb0ELb1ELb0EEEvNS_16Flash_fwd_paramsE)
        /*0398*/ 	.short	0x0380
        /*039a*/ 	.short	0x01d0


	//----- nvinfo : EIATTR_SW_WAR
	.align		4
.L_950:
        /*039c*/ 	.byte	0x04, 0x36
        /*039e*/ 	.short	(.L_952 - .L_951)
.L_951:
        /*03a0*/ 	.word	0x00000008
.L_952:


//--------------------- .nv.callgraph             --------------------------
	.section	.nv.callgraph,"",@"SHT_CUDA_CALLGRAPH"
	.align	4
	.sectionentsize	8
	.align		4
        /*0000*/ 	.word	0x00000000
	.align		4
        /*0004*/ 	.word	0xffffffff
	.align		4
        /*0008*/ 	.word	0x00000000
	.align		4
        /*000c*/ 	.word	0xfffffffe
	.align		4
        /*0010*/ 	.word	0x00000000
	.align		4
        /*0014*/ 	.word	0xfffffffd
	.align		4
        /*0018*/ 	.word	0x00000000
	.align		4
        /*001c*/ 	.word	0xfffffffc


//--------------------- .nv.constant4             --------------------------
	.section	.nv.constant4,"a",@progbits
	.align	8
	.align		8
.nv.constant4:
        /*0000*/ 	.dword	_ZN66_INTERNAL_9d8789de_30_flash_fwd_hdim128_bf16_sm80_cu_a6473388_28464cuda3std3__45__cpo5beginE
	.align		8
        /*0008*/ 	.dword	_ZN66_INTERNAL_9d8789de_30_flash_fwd_hdim128_bf16_sm80_cu_a6473388_28464cuda3std3__45__cpo3endE
	.align		8
        /*0010*/ 	.dword	_ZN66_INTERNAL_9d8789de_30_flash_fwd_hdim128_bf16_sm80_cu_a6473388_28464cuda3std3__45__cpo6cbeginE
	.align		8
        /*0018*/ 	.dword	_ZN66_INTERNAL_9d8789de_30_flash_fwd_hdim128_bf16_sm80_cu_a6473388_28464cuda3std3__45__cpo4cendE
	.align		8
        /*0020*/ 	.dword	_ZN66_INTERNAL_9d8789de_30_flash_fwd_hdim128_bf16_sm80_cu_a6473388_28464cuda3std3__468_GLOBAL__N__9d8789de_30_flash_fwd_hdim128_bf16_sm80_cu_a6473388_28466ignoreE
	.align		8
        /*0028*/ 	.dword	_ZN66_INTERNAL_9d8789de_30_flash_fwd_hdim128_bf16_sm80_cu_a6473388_28464cuda3std3__419piecewise_constructE
	.align		8
        /*0030*/ 	.dword	_ZN66_INTERNAL_9d8789de_30_flash_fwd_hdim128_bf16_sm80_cu_a6473388_28464cuda3std3__48in_placeE
	.align		8
        /*0038*/ 	.dword	_ZN66_INTERNAL_9d8789de_30_flash_fwd_hdim128_bf16_sm80_cu_a6473388_28464cuda3std6ranges3__45__cpo4swapE
	.align		8
        /*0040*/ 	.dword	_ZN66_INTERNAL_9d8789de_30_flash_fwd_hdim128_bf16_sm80_cu_a6473388_28464cuda3std6ranges3__45__cpo9iter_moveE
	.align		8
        /*0048*/ 	.dword	_ZN66_INTERNAL_9d8789de_30_flash_fwd_hdim128_bf16_sm80_cu_a6473388_28464cute7productE
	.align		8
        /*0050*/ 	.dword	_ZN66_INTERNAL_9d8789de_30_flash_fwd_hdim128_bf16_sm80_cu_a6473388_28464cute1_E


//--------------------- .text._ZN5flash16flash_fwd_kernelI23Flash_fwd_kernel_traitsILi128ELi128ELi64ELi4ELb0ELb0EN7cutlass10bfloat16_tE19Flash_kernel_traitsILi128ELi128ELi64ELi4ES3_EELb0ELb0ELb0ELb0ELb0ELb1ELb0ELb0EEEvNS_16Flash_fwd_paramsE --------------------------
	.section	.text._ZN5flash16flash_fwd_kernelI23Flash_fwd_kernel_traitsILi128ELi128ELi64ELi4ELb0ELb0EN7cutlass10bfloat16_tE19Flash_kernel_traitsILi128ELi128ELi64ELi4ES3_EELb0ELb0ELb0ELb0ELb0ELb1ELb0ELb0EEEvNS_16Flash_fwd_paramsE,"ax",@progbits
	.align	128
        .global         _ZN5flash16flash_fwd_kernelI23Flash_fwd_kernel_traitsILi128ELi128ELi64ELi4ELb0ELb0EN7cutlass10bfloat16_tE19Flash_kernel_traitsILi128ELi128ELi64ELi4ES3_EELb0ELb0ELb0ELb0ELb0ELb1ELb0ELb0EEEvNS_16Flash_fwd_paramsE
        .type           _ZN5flash16flash_fwd_kernelI23Flash_fwd_kernel_traitsILi128ELi128ELi64ELi4ELb0ELb0EN7cutlass10bfloat16_tE19Flash_kernel_traitsILi128ELi128ELi64ELi4ES3_EELb0ELb0ELb0ELb0ELb0ELb1ELb0ELb0EEEvNS_16Flash_fwd_paramsE,@function
        .size           _ZN5flash16flash_fwd_kernelI23Flash_fwd_kernel_traitsILi128ELi128ELi64ELi4ELb0ELb0EN7cutlass10bfloat16_tE19Flash_kernel_traitsILi128ELi128ELi64ELi4ES3_EELb0ELb0ELb0ELb0ELb0ELb1ELb0ELb0EEEvNS_16Flash_fwd_paramsE,(.L_x_2839 - _ZN5flash16flash_fwd_kernelI23Flash_fwd_kernel_traitsILi128ELi128ELi64ELi4ELb0ELb0EN7cutlass10bfloat16_tE19Flash_kernel_traitsILi128ELi128ELi64ELi4ES3_EELb0ELb0ELb0ELb0ELb0ELb1ELb0ELb0EEEvNS_16Flash_fwd_paramsE)
        .other          _ZN5flash16flash_fwd_kernelI23Flash_fwd_kernel_traitsILi128ELi128ELi64ELi4ELb0ELb0EN7cutlass10bfloat16_tE19Flash_kernel_traitsILi128ELi128ELi64ELi4ES3_EELb0ELb0ELb0ELb0ELb0ELb1ELb0ELb0EEEvNS_16Flash_fwd_paramsE,@"STO_CUDA_ENTRY STV_DEFAULT"
_ZN5flash16flash_fwd_kernelI23Flash_fwd_kernel_traitsILi128ELi128ELi64ELi4ELb0ELb0EN7cutlass10bfloat16_tE19Flash_kernel_traitsILi128ELi128ELi64ELi4ES3_EELb0ELb0ELb0ELb0ELb0ELb1ELb0ELb0EEEvNS_16Flash_fwd_paramsE:
.text._ZN5flash16flash_fwd_kernelI23Flash_fwd_kernel_traitsILi128ELi128ELi64ELi4ELb0ELb0EN7cutlass10bfloat16_tE19Flash_kernel_traitsILi128ELi128ELi64ELi4ES3_EELb0ELb0ELb0ELb0ELb0ELb1ELb0ELb0EEEvNS_16Flash_fwd_paramsE:
[----:B------:R-:W1:Y:S01]  /*0000*/  LDC R1, c[0x0][0x37c] ;  /* 0x0000df00ff017b82 */ /* 0x000e620000000800 */
[----:B------:R-:W2:Y:S07]  /*0010*/  LDCU.64 UR10, c[0x0][0x460] ;  /* 0x00008c00ff0a77ac */ /* 0x000eae0008000a00 */
[----:B------:R-:W3:Y:S01]  /*0020*/  S2UR UR17, SR_CTAID.Y ;  /* 0x00000000001179c3 */ /* 0x000ee20000002600 */
[----:B-1----:R-:W-:Y:S01]  /*0030*/  VIADD R1, R1, 0xffffffc0 ;  /* 0xffffffc001017836 */ /* 0x002fe20000000000 */
[----:B------:R-:W1:Y:S01]  /*0040*/  LDCU.64 UR8, c[0x0][0x470] ;  /* 0x00008e00ff0877ac */ /* 0x000e620008000a00 */
[----:B------:R-:W4:Y:S01]  /*0050*/  LDCU.64 UR6, c[0x0][0x478] ;  /* 0x00008f00ff0677ac */ /* 0x000f220008000a00 */
[----:B------:R-:W5:Y:S01]  /*0060*/  LDCU.64 UR18, c[0x0][0x460] ;  /* 0x00008c00ff1277ac */ /* 0x000f620008000a00 */
[----:B------:R-:W5:Y:S01]  /*0070*/  LDCU.U8 UR12, c[0x0][0x532] ;  /* 0x0000a640ff0c77ac */ /* 0x000f620008000000 */
[----:B--2---:R-:W-:Y:S01]  /*0080*/  ISETP.NE.U32.AND P4, PT, RZ, UR10, PT ;  /* 0x0000000aff007c0c */ /* 0x004fe2000bf85070 */
[----:B------:R-:W-:-:S02]  /*0090*/  UISETP.NE.U32.AND UP0, UPT, UR10, URZ, UPT ;  /* 0x000000ff0a00728c */ /* 0x000fc4000bf05070 */
[----:B-1----:R-:W-:Y:S01]  /*00a0*/  UISETP.NE.U32.AND UP4, UPT, UR8, URZ, UPT ;  /* 0x000000ff0800728c */ /* 0x002fe2000bf85070 */
[----:B------:R-:W-:Y:S01]  /*00b0*/  ISETP.NE.AND.EX P4, PT, RZ, UR11, PT, P4 ;  /* 0x0000000bff007c0c */ /* 0x000fe2000bf85340 */
[----:B------:R-:W1:Y:S01]  /*00c0*/  LDCU.64 UR4, c[0x0][0x468] ;  /* 0x00008d00ff0477ac */ /* 0x000e620008000a00 */
[----:B------:R-:W-:Y:S02]  /*00d0*/  UISETP.NE.AND.EX UP0, UPT, UR11, URZ, UPT, UP0 ;  /* 0x000000ff0b00728c */ /* 0x000fe4000bf05300 */
[----:B------:R-:W-:Y:S01]  /*00e0*/  UISETP.NE.AND.EX UP4, UPT, UR9, URZ, UPT, UP4 ;  /* 0x000000ff0900728c */ /* 0x000fe2000bf85340 */
[----:B------:R-:W2:Y:S03]  /*00f0*/  LDCU.64 UR14, c[0x0][0x358] ;  /* 0x00006b00ff0e77ac */ /* 0x000ea60008000a00 */
[----:B------:R-:W-:Y:S01]  /*0100*/  PLOP3.LUT P2, PT, PT, PT, UP0, 0x80, 0x8 ;  /* 0x000000000008781c */ /* 0x000fe20003f4f008 */
[----:B----4-:R-:W-:Y:S01]  /*0110*/  UISETP.NE.U32.AND UP3, UPT, UR6, URZ, UPT ;  /* 0x000000ff0600728c */ /* 0x010fe2000bf65070 */
[----:B------:R-:W-:Y:S01]  /*0120*/  PLOP3.LUT P1, PT, PT, PT, UP4, 0x80, 0x8 ;  /* 0x000000000008781c */ /* 0x000fe20003f2f048 */
[----:B---3--:R-:W-:-:S02]  /*0130*/  USHF.L.U32 UR10, UR17, 0x2, URZ ;  /* 0x00000002110a7899 */ /* 0x008fc400080006ff */
[----:B------:R-:W-:Y:S02]  /*0140*/  UISETP.NE.AND.EX UP3, UPT, UR7, URZ, UPT, UP3 ;  /* 0x000000ff0700728c */ /* 0x000fe4000bf65330 */
[----:B-----5:R-:W-:Y:S02]  /*0150*/  UIMAD.WIDE.U32 UR18, UR17, 0x4, UR18 ;  /* 0x00000004111278a5 */ /* 0x020fe4000f8e0012 */
[----:B------:R-:W-:Y:S02]  /*0160*/  USHF.R.U32.HI UR11, URZ, 0x1e, UR17 ;  /* 0x0000001eff0b7899 */ /* 0x000fe40008011611 */
[----:B------:R-:W-:Y:S01]  /*0170*/  @UP4 UIADD3 UR8, UP2, UPT, UR10, UR8, URZ ;  /* 0x000000080a084290 */ /* 0x000fe2000ff5e0ff */
[----:B------:R-:W-:Y:S01]  /*0180*/  PLOP3.LUT P0, PT, PT, PT, UP3, 0x80, 0x8 ;  /* 0x000000000008781c */ /* 0x000fe20003f0f038 */
[----:B------:R-:W-:Y:S02]  /*0190*/  IMAD.U32 R2, RZ, RZ, UR18 ;  /* 0x00000012ff027e24 */ /* 0x000fe4000f8e00ff */
[----:B------:R-:W-:Y:S01]  /*01a0*/  IMAD.U32 R3, RZ, RZ, UR19 ;  /* 0x00000013ff037e24 */ /* 0x000fe2000f8e00ff */
[----:B------:R-:W-:-:S02]  /*01b0*/  @UP4 UIADD3.X UR9, UPT, UPT, UR11, UR9, URZ, UP2, !UPT ;  /* 0x000000090b094290 */ /* 0x000fc400097fe4ff */
[----:B------:R-:W-:Y:S02]  /*01c0*/  UISETP.NE.AND UP4, UPT, UR12, URZ, UPT ;  /* 0x000000ff0c00728c */ /* 0x000fe4000bf85270 */
[----:B-1----:R-:W-:Y:S01]  /*01d0*/  UISETP.EQ.U32.AND UP2, UPT, UR4, URZ, UPT ;  /* 0x000000ff0400728c */ /* 0x002fe2000bf42070 */
[----:B--2---:R-:W2:Y:S01]  /*01e0*/  @P4 LDG.E R7, desc[UR14][R2.64] ;  /* 0x0000000e02074981 */ /* 0x004ea2000c1e1900 */
[----:B------:R-:W-:Y:S02]  /*01f0*/  @UP3 UIADD3 UR6, UP1, UPT, UR10, UR6, URZ ;  /* 0x000000060a063290 */ /* 0x000fe4000ff3e0ff */
[----:B------:R-:W-:Y:S01]  /*0200*/  UISETP.EQ.OR.EX UP2, UPT, UR5, URZ, !UP4, UP2 ;  /* 0x000000ff0500728c */ /* 0x000fe2000e742720 */
[----:B------:R1:W3:Y:S01]  /*0210*/  @P2 LDG.E R6, desc[UR14][R2.64+0x4] ;  /* 0x0000040e02062981 */ /* 0x0002e2000c1e1900 */
[----:B------:R-:W-:Y:S02]  /*0220*/  @UP3 UIADD3.X UR7, UPT, UPT, UR11, UR7, URZ, UP1, !UPT ;  /* 0x000000070b073290 */ /* 0x000fe40008ffe4ff */
[----:B------:R-:W-:-:S02]  /*0230*/  UIADD3 UR10, UP1, UPT, UR10, UR4, URZ ;  /* 0x000000040a0a7290 */ /* 0x000fc4000ff3e0ff */
[----:B------:R-:W-:Y:S02]  /*0240*/  PLOP3.LUT P3, PT, PT, PT, UP2, 0x80, 0x8 ;  /* 0x000000000008781c */ /* 0x000fe40003f6f028 */
[----:B------:R-:W-:Y:S01]  /*0250*/  UIADD3.X UR11, UPT, UPT, UR11, UR5, URZ, UP1, !UPT ;  /* 0x000000050b0b7290 */ /* 0x000fe20008ffe4ff */
[----:B------:R-:W-:Y:S02]  /*0260*/  IMAD.U32 R5, RZ, RZ, UR9 ;  /* 0x00000009ff057e24 */ /* 0x000fe4000f8e00ff */
[----:B------:R-:W-:Y:S01]  /*0270*/  IMAD.U32 R4, RZ, RZ, UR8 ;  /* 0x00000008ff047e24 */ /* 0x000fe2000f8e00ff */
[----:B------:R-:W4:Y:S01]  /*0280*/  S2UR UR24, SR_CTAID.X ;  /* 0x00000000001879c3 */ /* 0x000f220000002500 */
[----:B------:R-:W-:Y:S01]  /*0290*/  UMOV UR13, 0xffffffff ;  /* 0xffffffff000d7882 */ /* 0x000fe20000000000 */
[----:B------:R-:W5:Y:S02]  /*02a0*/  @!UP3 LDCU.64 UR8, c[0x0][0x488] ;  /* 0x00009100ff08b7ac */ /* 0x000f640008000a00 */
[----:B------:R-:W3:Y:S01]  /*02b0*/  @P1 LDG.E R5, desc[UR14][R4.64] ;  /* 0x0000000e04051981 */ /* 0x000ee2000c1e1900 */
[----:B-1----:R-:W-:Y:S01]  /*02c0*/  IMAD.U32 R2, RZ, RZ, UR6 ;  /* 0x00000006ff027e24 */ /* 0x002fe2000f8e00ff */
[----:B------:R-:W1:Y:S01]  /*02d0*/  S2R R156, SR_TID.X ;  /* 0x00000000009c7919 */ /* 0x000e620000002100 */
[----:B------:R-:W-:Y:S01]  /*02e0*/  IMAD.U32 R3, RZ, RZ, UR7 ;  /* 0x00000007ff037e24 */ /* 0x000fe2000f8e00ff */
[----:B------:R-:W1:Y:S04]  /*02f0*/  @!UP3 LDCU UR6, c[0x0][0x43c] ;  /* 0x00008780ff06b7ac */ /* 0x000e680008000800 */
[----:B------:R5:W3:Y:S02]  /*0300*/  @P0 LDG.E R0, desc[UR14][R2.64] ;  /* 0x0000000e02000981 */ /* 0x000ae4000c1e1900 */
[----:B-----5:R-:W-:-:S02]  /*0310*/  IMAD.U32 R2, RZ, RZ, UR10 ;  /* 0x0000000aff027e24 */ /* 0x020fc4000f8e00ff */
[----:B------:R-:W-:-:S05]  /*0320*/  IMAD.U32 R3, RZ, RZ, UR11 ;  /* 0x0000000bff037e24 */ /* 0x000fca000f8e00ff */
[----:B------:R-:W5:Y:S01]  /*0330*/  @!P3 LDG.E R4, desc[UR14][R2.64] ;  /* 0x0000000e0204b981 */ /* 0x000f62000c1e1900 */
[----:B------:R-:W1:Y:S01]  /*0340*/  @!UP0 LDCU UR7, c[0x0][0x434] ;  /* 0x00008680ff0787ac */ /* 0x000e620008000800 */
[----:B------:R-:W-:Y:S01]  /*0350*/  UMOV UR18, URZ ;  /* 0x000000ff00127c82 */ /* 0x000fe20008000000 */
[----:B----4-:R-:W-:Y:S01]  /*0360*/  USHF.L.U32 UR12, UR24, 0x7, URZ ;  /* 0x00000007180c7899 */ /* 0x010fe200080006ff */
[----:B------:R-:W-:Y:S01]  /*0370*/  UMOV UR23, 0xffffffff ;  /* 0xffffffff00177882 */ /* 0x000fe20000000000 */
[----:B------:R-:W-:-:S04]  /*0380*/  @!UP3 UISETP.NE.U32.AND UP2, UPT, UR8, URZ, UPT ;  /* 0x000000ff0800b28c */ /* 0x000fc8000bf45070 */
[----:B------:R-:W-:Y:S01]  /*0390*/  @!UP3 UISETP.NE.AND.EX UP2, UPT, UR9, URZ, UPT, UP2 ;  /* 0x000000ff0900b28c */ /* 0x000fe2000bf45320 */
[----:B--2---:R-:W-:Y:S02]  /*03a0*/  @P4 R2UR UR13, R7 ;  /* 0x00000000070d42ca */ /* 0x004fe400000e0000 */
[----:B---3--:R-:W-:-:S13]  /*03b0*/  @P2 R2UR UR10, R6 ;  /* 0x00000000060a22ca */ /* 0x008fda00000e0000 */
[----:B-1----:R-:W-:Y:S02]  /*03c0*/  @UP0 UIADD3 UR7, UPT, UPT, UR10, -UR13, URZ ;  /* 0x8000000d0a070290 */ /* 0x002fe4000fffe0ff */
[----:B------:R-:W-:Y:S01]  /*03d0*/  UISETP.NE.U32.AND UP0, UPT, UR4, URZ, UPT ;  /* 0x000000ff0400728c */ /* 0x000fe2000bf05070 */
[----:B------:R-:W-:-:S03]  /*03e0*/  @P1 R2UR UR18, R5 ;  /* 0x00000000051212ca */ /* 0x000fc600000e0000 */
[----:B------:R-:W-:Y:S02]  /*03f0*/  UISETP.NE.AND.EX UP0, UPT, UR5, URZ, UPT, UP0 ;  /* 0x000000ff0500728c */ /* 0x000fe4000bf05300 */
[----:B------:R-:W-:Y:S01]  /*0400*/  UISETP.GT.AND UP1, UPT, UR7, UR12, UPT ;  /* 0x0000000c0700728c */ /* 0x000fe2000bf24270 */
[----:B------:R-:W-:-:S05]  /*0410*/  @P0 R2UR UR21, R0 ;  /* 0x00000000001502ca */ /* 0x000fca00000e0000 */
[----:B------:R-:W-:Y:S01]  /*0420*/  PLOP3.LUT P0, PT, PT, PT, UP1, 0x80, 0x8 ;  /* 0x000000000008781c */ /* 0x000fe20003f0f018 */
[----:B------:R-:W-:Y:S02]  /*0430*/  @!UP3 USEL UR4, UR6, URZ, UP2 ;  /* 0x000000ff0604b287 */ /* 0x000fe40009000000 */
[----:B------:R-:W1:Y:S05]  /*0440*/  @!UP0 LDCU UR5, c[0x0][0x438] ;  /* 0x00008700ff0587ac */ /* 0x000e6a0008000800 */
[----:B------:R-:W-:Y:S01]  /*0450*/  @UP3 UIADD3 UR21, UPT, UPT, UR21, -UR18, URZ ;  /* 0x8000001215153290 */ /* 0x000fe2000fffe0ff */
[----:B-----5:R-:W-:Y:S01]  /*0460*/  @!P3 R2UR UR23, R4 ;  /* 0x000000000417b2ca */ /* 0x020fe200000e0000 */
[----:B-1----:R-:W-:-:S14]  /*0470*/  BRA.U !UP0, `(.L_x_0) ;  /* 0x0000000108187547 */ /* 0x002fdc000b800000 */
[----:B------:R-:W-:-:S13]  /*0480*/  PLOP3.LUT P1, PT, PT, PT, UP4, 0x80, 0x8 ;  /* 0x000000000008781c */ /* 0x000fda0003f2f048 */
[----:B------:R-:W2:Y:S04]  /*0490*/  @P1 LDG.E R0, desc[UR14][R2.64+0x4] ;  /* 0x0000040e02001981 */ /* 0x000ea8000c1e1900 */
[----:B------:R-:W3:Y:S01]  /*04a0*/  @!P1 LDG.E R2, desc[UR14][R2.64] ;  /* 0x0000000e02029981 */ /* 0x000ee2000c1e1900 */
[----:B--2---:R-:W-:-:S13]  /*04b0*/  @P1 R2UR UR5, R0 ;  /* 0x00000000000512ca */ /* 0x004fda00000e0000 */
[----:B------:R-:W-:-:S07]  /*04c0*/  @UP4 UIADD3 UR5, UPT, UPT, UR5, -UR23, URZ ;  /* 0x8000001705054290 */ /* 0x000fce000fffe0ff */
[----:B---3--:R-:W-:-:S15]  /*04d0*/  @!P1 R2UR UR5, R2 ;  /* 0x00000000020592ca */ /* 0x008fde00000e0000 */
.L_x_0:
[----:B------:R-:W1:Y:S01]  /*04e0*/  S2UR UR6, SR_CTAID.Z ;  /* 0x00000000000679c3 */ /* 0x000e620000002700 */
[----:B------:R-:W-:Y:S01]  /*04f0*/  @!UP3 UIADD3 UR21, UPT, UPT, UR4, UR5, -UR18 ;  /* 0x000000050415b290 */ /* 0x000fe2000fffe812 */
[----:B-1----:R-:W-:Y:S11]  /*0500*/  @!P0 EXIT ;  /* 0x000000000000894d */ /* 0x002ff60003800000 */
[----:B------:R-:W-:Y:S02]  /*0510*/  UISETP.GT.AND UP0, UPT, UR21, URZ, UPT ;  /* 0x000000ff1500728c */ /* 0x000fe4000bf04270 */
[----:B------:R-:W-:-:S04]  /*0520*/  UIADD3 UR4, UPT, UPT, UR21, 0x3f, URZ ;  /* 0x0000003f15047890 */ /* 0x000fc8000fffe0ff */
[----:B------:R-:W-:-:S04]  /*0530*/  USHF.R.S32.HI UR16, URZ, 0x1f, UR4 ;  /* 0x0000001fff107899 */ /* 0x000fc80008011404 */
[----:B------:R-:W-:Y:S01]  /*0540*/  ULEA.HI UR16, UR16, UR4, URZ, 0x6 ;  /* 0x0000000410107291 */ /* 0x000fe2000f8f30ff */
[----:B------:R-:W-:Y:S11]  /*0550*/  BRA.U UP0, `(.L_x_1) ;  /* 0x0000001100c87547 */ /* 0x000ff6000b800000 */
[----:B------:R-:W1:Y:S01]  /*0560*/  LDCU.U8 UR4, c[0x0][0x549] ;  /* 0x0000a920ff0477ac */ /* 0x000e620008000000 */
[----:B------:R-:W-:Y:S01]  /*0570*/  UISETP.NE.AND UP0, UPT, UR13, -0x1, UPT ;  /* 0xffffffff0d00788c */ /* 0x000fe2000bf05270 */
[----:B------:R-:W2:Y:S10]  /*0580*/  LDCU.U8 UR18, c[0x0][0x548] ;  /* 0x0000a900ff1277ac */ /* 0x000eb40008000000 */
[----:B------:R-:W3:Y:S01]  /*0590*/  @!UP0 LDCU.64 UR10, c[0x0][0x400] ;  /* 0x00008000ff0a87ac */ /* 0x000ee20008000a00 */
[----:B-1----:R-:W-:Y:S01]  /*05a0*/  UISETP.NE.AND UP1, UPT, UR4, URZ, UPT ;  /* 0x000000ff0400728c */ /* 0x002fe2000bf25270 */
[----:B------:R-:W1:Y:S10]  /*05b0*/  @UP0 LDCU.64 UR8, c[0x0][0x408] ;  /* 0x00008100ff0807ac */ /* 0x000e740008000a00 */
[----:B------:R-:W4:Y:S01]  /*05c0*/  @UP1 LDCU.64 UR4, c[0x0][0x430] ;  /* 0x00008600ff0417ac */ /* 0x000f220008000a00 */
[----:B---3--:R-:W-:Y:S01]  /*05d0*/  @!UP0 UIMAD.WIDE.U32 UR22, UR17, UR10, URZ ;  /* 0x0000000a111682a5 */ /* 0x008fe2000f8e00ff */
[----:B------:R-:W-:-:S03]  /*05e0*/  @UP1 UMOV UR16, 0x1 ;  /* 0x0000000100101882 */ /* 0x000fc60000000000 */
[----:B------:R-:W-:Y:S02]  /*05f0*/  @!UP0 UIMAD UR11, UR17, UR11, UR23 ;  /* 0x0000000b110b82a4 */ /* 0x000fe4000f8e0217 */
[----:B-1----:R-:W-:Y:S01]  /*0600*/  @UP0 UIMAD.WIDE.U32 UR20, UR13, UR8, URZ ;  /* 0x000000080d1402a5 */ /* 0x002fe2000f8e00ff */
[----:B------:R-:W-:Y:S01]  /*0610*/  @!UP0 UMOV UR10, UR22 ;  /* 0x00000016000a8c82 */ /* 0x000fe20008000000 */
[----:B------:R-:W1:Y:S02]  /*0620*/  @UP1 LDCU UR8, c[0x0][0x430] ;  /* 0x00008600ff0817ac */ /* 0x000e640008000800 */
[----:B------:R-:W-:Y:S02]  /*0630*/  @UP0 UIMAD UR11, UR13, UR9, UR21 ;  /* 0x000000090d0b02a4 */ /* 0x000fe4000f8e0215 */
[----:B----4-:R-:W-:Y:S01]  /*0640*/  @UP1 UIMAD UR19, UR4, UR5, URZ ;  /* 0x00000005041312a4 */ /* 0x010fe2000f8e02ff */
[----:B------:R-:W-:Y:S01]  /*0650*/  @UP0 UMOV UR10, UR20 ;  /* 0x00000014000a0c82 */ /* 0x000fe20008000000 */
[----:B--2---:R-:W-:Y:S10]  /*0660*/  BRA.U UP1, `(.L_x_2) ;  /* 0x0000000101287547 */ /* 0x004ff4000b800000 */
[----:B------:R-:W-:Y:S01]  /*0670*/  UISETP.NE.AND UP0, UPT, UR18, URZ, UPT ;  /* 0x000000ff1200728c */ /* 0x000fe2000bf05270 */
[----:B------:R-:W2:Y:S10]  /*0680*/  LDCU UR5, c[0x0][0x3e0] ;  /* 0x00007c00ff0577ac */ /* 0x000eb40008000800 */
[----:B------:R-:W2:Y:S01]  /*0690*/  @UP0 LDCU UR16, c[0x0][0x454] ;  /* 0x00008a80ff1007ac */ /* 0x000ea20008000800 */
[----:B------:R-:W3:Y:S01]  /*06a0*/  @!UP0 LDCU UR4, c[0x0][0x434] ;  /* 0x00008680ff0487ac */ /* 0x000ee20008000800 */
[----:B------:R-:W4:Y:S01]  /*06b0*/  @UP0 LDCU UR19, c[0x0][0x454] ;  /* 0x00008a80ff1307ac */ /* 0x000f220008000800 */
[----:B-1----:R-:W-:Y:S01]  /*06c0*/  @UP0 UMOV UR8, 0x1 ;  /* 0x0000000100080882 */ /* 0x002fe20000000000 */
[----:B----4-:R-:W4:Y:S01]  /*06d0*/  @!UP0 LDCU UR19, c[0x0][0x434] ;  /* 0x00008680ff1387ac */ /* 0x010f220008000800 */
[----:B------:R-:W-:Y:S01]  /*06e0*/  @!UP0 UMOV UR8, 0x1 ;  /* 0x0000000100088882 */ /* 0x000fe20000000000 */
[----:B--2---:R-:W-:-:S02]  /*06f0*/  @UP0 UIMAD UR16, UR16, UR5, URZ ;  /* 0x00000005101002a4 */ /* 0x004fc4000f8e02ff */
[----:B---3--:R-:W-:-:S12]  /*0700*/  @!UP0 UIMAD UR16, UR4, UR5, URZ ;  /* 0x00000005041082a4 */ /* 0x008fd8000f8e02ff */
.L_x_2:
[----:B------:R-:W2:Y:S01]  /*0710*/  LDCU.64 UR4, c[0x0][0x410] ;  /* 0x00008200ff0477ac */ /* 0x000ea20008000a00 */
[----:B------:R-:W-:Y:S01]  /*0720*/  IMAD.SHL.U32 R2, R156, 0x8, RZ ;  /* 0x000000089c027824 */ /* 0x000fe200078e00ff */
[----:B------:R-:W-:Y:S01]  /*0730*/  SHF.R.U32.HI R11, RZ, 0x3, R156 ;  /* 0x00000003ff0b7819 */ /* 0x000fe2000001169c */
[----:B------:R-:W-:Y:S01]  /*0740*/  BSSY.RECONVERGENT B0, `(.L_x_3) ;  /* 0x0000035000007945 */ /* 0x000fe20003800200 */
[----:B------:R-:W3:Y:S02]  /*0750*/  LDCU UR9, c[0x0][0x434] ;  /* 0x00008680ff0977ac */ /* 0x000ee40008000800 */
[----:B------:R-:W-:Y:S01]  /*0760*/  LOP3.LUT R2, R2, 0x38, RZ, 0xc0, !PT ;  /* 0x0000003802027812 */ /* 0x000fe200078ec0ff */
[C---:B------:R-:W-:Y:S01]  /*0770*/  VIADD R13, R11.reuse, 0x10 ;  /* 0x000000100b0d7836 */ /* 0x040fe20000000000 */
[----:B------:R-:W-:Y:S01]  /*0780*/  UISETP.NE.AND UP1, UPT, UR18, URZ, !UP1 ;  /* 0x000000ff1200728c */ /* 0x000fe2000cf25270 */
[C---:B------:R-:W-:Y:S01]  /*0790*/  VIADD R14, R11.reuse, 0x20 ;  /* 0x000000200b0e7836 */ /* 0x040fe20000000000 */
[----:B------:R-:W-:Y:S01]  /*07a0*/  UISETP.NE.AND UP0, UPT, UR13, -0x1, UPT ;  /* 0xffffffff0d00788c */ /* 0x000fe2000bf05270 */
[----:B------:R-:W-:Y:S01]  /*07b0*/  IADD3 R2, P1, PT, R2, UR10, RZ ;  /* 0x0000000a02027c10 */ /* 0x000fe2000ff3e0ff */
[----:B----4-:R-:W-:Y:S01]  /*07c0*/  UIMAD UR19, UR6, UR19, URZ ;  /* 0x00000013061372a4 */ /* 0x010fe2000f8e02ff */
[C---:B------:R-:W-:Y:S01]  /*07d0*/  VIADD R16, R11.reuse, 0x40 ;  /* 0x000000400b107836 */ /* 0x040fe20000000000 */
[----:B------:R-:W-:Y:S01]  /*07e0*/  UIMAD.WIDE.U32 UR24, UR24, 0x80, URZ ;  /* 0x00000080181878a5 */ /* 0x000fe2000f8e00ff */
[----:B------:R-:W-:Y:S01]  /*07f0*/  IADD3.X R3, PT, PT, RZ, UR11, RZ, P1, !PT ;  /* 0x0000000bff037c10 */ /* 0x000fe20008ffe4ff */
[C---:B------:R-:W-:Y:S01]  /*0800*/  VIADD R17, R11.reuse, 0x50 ;  /* 0x000000500b117836 */ /* 0x040fe20000000000 */
[C---:B------:R-:W-:Y:S01]  /*0810*/  IADD3 R15, PT, PT, R11.reuse, 0x30, RZ ;  /* 0x000000300b0f7810 */ /* 0x040fe20007ffe0ff */
[----:B--2---:R-:W-:Y:S01]  /*0820*/  IMAD.U32 R4, RZ, RZ, UR4 ;  /* 0x00000004ff047e24 */ /* 0x004fe2000f8e00ff */
[----:B-1----:R-:W-:Y:S01]  /*0830*/  UIMAD UR4, UR12, UR8, URZ ;  /* 0x000000080c0472a4 */ /* 0x002fe2000f8e02ff */
[----:B------:R-:W-:Y:S01]  /*0840*/  IMAD.U32 R0, RZ, RZ, UR5 ;  /* 0x00000005ff007e24 */ /* 0x000fe2000f8e00ff */
[----:B------:R-:W-:Y:S01]  /*0850*/  UIADD3 UR12, UPT, UPT, -UR12, UR7, URZ ;  /* 0x000000070c0c7290 */ /* 0x000fe2000fffe1ff */
[----:B------:R-:W-:Y:S01]  /*0860*/  IMAD.WIDE.U32 R8, R4, UR6, R2 ;  /* 0x0000000604087c25 */ /* 0x000fe2000f8e0002 */
[----:B---3--:R-:W-:Y:S01]  /*0870*/  UIMAD UR9, UR17, UR9, URZ ;  /* 0x00000009110972a4 */ /* 0x008fe2000f8e02ff */
[C---:B------:R-:W-:Y:S01]  /*0880*/  LOP3.LUT R12, R11.reuse, UR24, RZ, 0xfc, !PT ;  /* 0x000000180b0c7c12 */ /* 0x040fe2000f8efcff */
[----:B------:R-:W-:Y:S01]  /*0890*/  @!UP1 UIMAD UR19, UR17, UR16, UR19 ;  /* 0x00000010111392a4 */ /* 0x000fe2000f8e0213 */
[C---:B------:R-:W-:Y:S01]  /*08a0*/  VIADD R18, R11.reuse, 0x60 ;  /* 0x000000600b127836 */ /* 0x040fe20000000000 */
[----:B------:R-:W-:Y:S01]  /*08b0*/  USEL UR9, UR9, UR13, !UP0 ;  /* 0x0000000d09097287 */ /* 0x000fe2000c000000 */
[----:B------:R-:W-:Y:S01]  /*08c0*/  ISETP.GE.AND P0, PT, R11, UR12, PT ;  /* 0x0000000c0b007c0c */ /* 0x000fe2000bf06270 */
[----:B------:R-:W-:Y:S01]  /*08d0*/  USHF.R.S32.HI UR10, URZ, 0x1f, UR4 ;  /* 0x0000001fff0a7899 */ /* 0x000fe20008011404 */
[----:B------:R-:W-:Y:S01]  /*08e0*/  ISETP.GE.AND P2, PT, R13, UR12, PT ;  /* 0x0000000c0d007c0c */ /* 0x000fe2000bf46270 */
[----:B------:R-:W-:Y:S01]  /*08f0*/  USHF.R.S32.HI UR5, URZ, 0x1f, UR9 ;  /* 0x0000001fff057899 */ /* 0x000fe20008011409 */
[----:B------:R-:W-:Y:S01]  /*0900*/  IMAD R7, R0, UR6, R9 ;  /* 0x0000000600077c24 */ /* 0x000fe2000f8e0209 */
[----:B------:R-:W-:Y:S01]  /*0910*/  USEL UR9, UR9, URZ, UP1 ;  /* 0x000000ff09097287 */ /* 0x000fe20008800000 */
[----:B------:R-:W-:Y:S01]  /*0920*/  P2R R10, PR, RZ, 0x4 ;  /* 0x00000004ff0a7803 */ /* 0x000fe20000000000 */
[----:B------:R-:W-:Y:S01]  /*0930*/  USEL UR5, UR5, URZ, UP1 ;  /* 0x000000ff05057287 */ /* 0x000fe20008800000 */
[----:B------:R-:W-:Y:S01]  /*0940*/  ISETP.GE.AND P6, PT, R14, UR12, PT ;  /* 0x0000000c0e007c0c */ /* 0x000fe2000bfc6270 */
[----:B------:R-:W-:Y:S01]  /*0950*/  USHF.R.S32.HI UR7, URZ, 0x1f, UR19 ;  /* 0x0000001fff077899 */ /* 0x000fe20008011413 */
[----:B------:R-:W-:Y:S01]  /*0960*/  ISETP.GE.AND P5, PT, R15, UR12, PT ;  /* 0x0000000c0f007c0c */ /* 0x000fe2000bfa6270 */
[----:B------:R-:W-:Y:S01]  /*0970*/  UIADD3 UR9, UP1, UP0, UR4, UR9, UR19 ;  /* 0x0000000904097290 */ /* 0x000fe2000f83e013 */
[----:B------:R-:W-:Y:S01]  /*0980*/  ISETP.GE.AND P4, PT, R16, UR12, PT ;  /* 0x0000000c10007c0c */ /* 0x000fe2000bf86270 */
[----:B------:R-:W-:Y:S01]  /*0990*/  VIADD R19, R11, 0x70 ;  /* 0x000000700b137836 */ /* 0x000fe20000000000 */
[----:B------:R-:W-:Y:S01]  /*09a0*/  ISETP.GE.AND P3, PT, R17, UR12, PT ;  /* 0x0000000c11007c0c */ /* 0x000fe2000bf66270 */
[----:B------:R-:W-:Y:S01]  /*09b0*/  UIADD3.X UR10, UPT, UPT, UR10, UR5, UR7, UP1, UP0 ;  /* 0x000000050a0a7290 */ /* 0x000fe20008fe0407 */
[----:B------:R-:W-:Y:S01]  /*09c0*/  ISETP.GE.AND P2, PT, R18, UR12, PT ;  /* 0x0000000c12007c0c */ /* 0x000fe2000bf46270 */
[----:B------:R-:W-:-:S12]  /*09d0*/  @P0 BRA `(.L_x_4) ;  /* 0x00000000002c0947 */ /* 0x000fd80003800000 */
[----:B------:R-:W1:Y:S01]  /*09e0*/  LDC.64 R2, c[0x0][0x408] ;  /* 0x00010200ff027b82 */ /* 0x000e620000000a00 */
[----:B------:R-:W2:Y:S01]  /*09f0*/  LDCU.64 UR4, c[0x0][0x3f0] ;  /* 0x00007e00ff0477ac */ /* 0x000ea20008000a00 */
[----:B------:R-:W-:Y:S01]  /*0a00*/  MOV R6, R8 ;  /* 0x0000000800067202 */ /* 0x000fe20000000f00 */
[----:B-1----:R-:W-:-:S04]  /*0a10*/  IMAD R0, R2, UR25, RZ ;  /* 0x0000001902007c24 */ /* 0x002fc8000f8e02ff */
[----:B------:R-:W-:-:S04]  /*0a20*/  IMAD.WIDE.U32 R4, R12, R2, R6 ;  /* 0x000000020c047225 */ /* 0x000fc800078e0006 */
[----:B------:R-:W-:Y:S01]  /*0a30*/  IMAD R3, R12, R3, R0 ;  /* 0x000000030c037224 */ /* 0x000fe200078e0200 */
[----:B--2---:R-:W-:-:S04]  /*0a40*/  LEA R2, P0, R4, UR4, 0x1 ;  /* 0x0000000404027c11 */ /* 0x004fc8000f8008ff */
[----:B------:R-:W-:-:S04]  /*0a50*/  IADD3 R3, PT, PT, R5, R3, RZ ;  /* 0x0000000305037210 */ /* 0x000fc80007ffe0ff */
[----:B------:R-:W-:-:S05]  /*0a60*/  LEA.HI.X R3, R4, UR5, R3, 0x1, P0 ;  /* 0x0000000504037c11 */ /* 0x000fca00080f0c03 */
[----:B------:R1:W-:Y:S04]  /*0a70*/  STG.E.128 desc[UR14][R2.64], RZ ;  /* 0x000000ff02007986 */ /* 0x0003e8000c101d0e */
[----:B------:R1:W-:Y:S02]  /*0a80*/  STG.E.128 desc[UR14][R2.64+0x80], RZ ;  /* 0x000080ff02007986 */ /* 0x0003e4000c101d0e */
.L_x_4:
[----:B------:R-:W-:Y:S05]  /*0a90*/  BSYNC.RECONVERGENT B0 ;  /* 0x0000000000007941 */ /* 0x000fea0003800200 */
.L_x_3:
[----:B------:R-:W-:Y:S01]  /*0aa0*/  ISETP.NE.AND P0, PT, R10, RZ, PT ;  /* 0x000000ff0a00720c */ /* 0x000fe20003f05270 */
[----:B------:R-:W-:-:S12]  /*0ab0*/  BSSY.RECONVERGENT B0, `(.L_x_5) ;  /* 0x0000010000007945 */ /* 0x000fd80003800200 */
[----:B------:R-:W-:Y:S05]  /*0ac0*/  @P0 BRA `(.L_x_6) ;  /* 0x0000000000380947 */ /* 0x000fea0003800000 */
[----:B------:R-:W2:Y:S01]  /*0ad0*/  LDCU.64 UR6, c[0x0][0x408] ;  /* 0x00008100ff0677ac */ /* 0x000ea20008000a00 */
[----:B------:R-:W-:Y:S01]  /*0ae0*/  IADD3 R4, P0, PT, R12, 0x10, RZ ;  /* 0x000000100c047810 */ /* 0x000fe20007f1e0ff */
[----:B-1----:R-:W-:Y:S01]  /*0af0*/  IMAD.MOV.U32 R2, RZ, RZ, R8 ;  /* 0x000000ffff027224 */ /* 0x002fe200078e0008 */
[----:B------:R-:W-:Y:S01]  /*0b00*/  MOV R3, R7 ;  /* 0x0000000700037202 */ /* 0x000fe20000000f00 */
[----:B------:R-:W1:Y:S02]  /*0b10*/  LDCU.64 UR4, c[0x0][0x3f0] ;  /* 0x00007e00ff0477ac */ /* 0x000e640008000a00 */
[----:B------:R-:W-:-:S04]  /*0b20*/  IMAD.X R0, RZ, RZ, UR25, P0 ;  /* 0x00000019ff007e24 */ /* 0x000fc800080e06ff */
[----:B--2---:R-:W-:Y:S02]  /*0b30*/  IMAD R0, R0, UR6, RZ ;  /* 0x0000000600007c24 */ /* 0x004fe4000f8e02ff */
[----:B------:R-:W-:-:S04]  /*0b40*/  IMAD.WIDE.U32 R2, R4, UR6, R2 ;  /* 0x0000000604027c25 */ /* 0x000fc8000f8e0002 */
[----:B------:R-:W-:Y:S01]  /*0b50*/  IMAD R0, R4, UR7, R0 ;  /* 0x0000000704007c24 */ /* 0x000fe2000f8e0200 */
[----:B-1----:R-:W-:-:S04]  /*0b60*/  LEA R4, P0, R2, UR4, 0x1 ;  /* 0x0000000402047c11 */ /* 0x002fc8000f8008ff */
[----:B------:R-:W-:-:S04]  /*0b70*/  IADD3 R0, PT, PT, R3, R0, RZ ;  /* 0x0000000003007210 */ /* 0x000fc80007ffe0ff */
[----:B------:R-:W-:-:S05]  /*0b80*/  LEA.HI.X R5, R2, UR5, R0, 0x1, P0 ;  /* 0x0000000502057c11 */ /* 0x000fca00080f0c00 */
[----:B------:R2:W-:Y:S04]  /*0b90*/  STG.E.128 desc[UR14][R4.64], RZ ;  /* 0x000000ff04007986 */ /* 0x0005e8000c101d0e */
[----:B------:R2:W-:Y:S02]  /*0ba0*/  STG.E.128 desc[UR14][R4.64+0x80], RZ ;  /* 0x000080ff04007986 */ /* 0x0005e4000c101d0e */
.L_x_6:
[----:B------:R-:W-:Y:S05]  /*0bb0*/  BSYNC.RECONVERGENT B0 ;  /* 0x0000000000007941 */ /* 0x000fea0003800200 */
.L_x_5:
[----:B------:R-:W-:Y:S04]  /*0bc0*/  BSSY.RECONVERGENT B0, `(.L_x_7) ;  /* 0x0000010000007945 */ /* 0x000fe80003800200 */
[----:B------:R-:W-:Y:S05]  /*0bd0*/  @P6 BRA `(.L_x_8) ;  /* 0x0000000000386947 */ /* 0x000fea0003800000 */
[----:B------:R-:W3:Y:S01]  /*0be0*/  LDCU.64 UR6, c[0x0][0x408] ;  /* 0x00008100ff0677ac */ /* 0x000ee20008000a00 */
[----:B--2---:R-:W-:Y:S01]  /*0bf0*/  IADD3 R4, P0, PT, R12, 0x20, RZ ;  /* 0x000000200c047810 */ /* 0x004fe20007f1e0ff */
[----:B-1----:R-:W-:Y:S01]  /*0c00*/  IMAD.MOV.U32 R2, RZ, RZ, R8 ;  /* 0x000000ffff027224 */ /* 0x002fe200078e0008 */
[----:B------:R-:W-:Y:S01]  /*0c10*/  MOV R3, R7 ;  /* 0x0000000700037202 */ /* 0x000fe20000000f00 */
[----:B------:R-:W1:Y:S02]  /*0c20*/  LDCU.64 UR4, c[0x0][0x3f0] ;  /* 0x00007e00ff0477ac */ /* 0x000e640008000a00 */
[----:B------:R-:W-:-:S04]  /*0c30*/  IMAD.X R0, RZ, RZ, UR25, P0 ;  /* 0x00000019ff007e24 */ /* 0x000fc800080e06ff */
[----:B---3--:R-:W-:Y:S02]  /*0c40*/  IMAD R0, R0, UR6, RZ ;  /* 0x0000000600007c24 */ /* 0x008fe4000f8e02ff */
[----:B------:R-:W-:-:S04]  /*0c50*/  IMAD.WIDE.U32 R2, R4, UR6, R2 ;  /* 0x0000000604027c25 */ /* 0x000fc8000f8e0002 */
[----:B------:R-:W-:Y:S01]  /*0c60*/  IMAD R0, R4, UR7, R0 ;  /* 0x0000000704007c24 */ /* 0x000fe2000f8e0200 */
[----:B-1----:R-:W-:-:S04]  /*0c70*/  LEA R4, P0, R2, UR4, 0x1 ;  /* 0x0000000402047c11 */ /* 0x002fc8000f8008ff */
[----:B------:R-:W-:-:S04]  /*0c80*/  IADD3 R0, PT, PT, R3, R0, RZ ;  /* 0x0000000003007210 */ /* 0x000fc80007ffe0ff */
[----:B------:R-:W-:-:S05]  /*0c90*/  LEA.HI.X R5, R2, UR5, R0, 0x1, P0 ;  /* 0x0000000502057c11 */ /* 0x000fca00080f0c00 */
[----:B------:R3:W-:Y:S04]  /*0ca0*/  STG.E.128 desc[UR14][R4.64], RZ ;  /* 0x000000ff04007986 */ /* 0x0007e8000c101d0e */
[----:B------:R3:W-:Y:S02]  /*0cb0*/  STG.E.128 desc[UR14][R4.64+0x80], RZ ;  /* 0x000080ff04007986 */ /* 0x0007e4000c101d0e */
.L_x_8:
[----:B------:R-:W-:Y:S05]  /*0cc0*/  BSYNC.RECONVERGENT B0 ;  /* 0x0000000000007941 */ /* 0x000fea0003800200 */
.L_x_7:
[----:B------:R-:W-:Y:S04]  /*0cd0*/  BSSY.RECONVERGENT B0, `(.L_x_9) ;  /* 0x0000010000007945 */ /* 0x000fe80003800200 */
[----:B------:R-:W-:Y:S05]  /*0ce0*/  @P5 BRA `(.L_x_10) ;  /* 0x0000000000385947 */ /* 0x000fea0003800000 */
[----:B------:R-:W4:Y:S01]  /*0cf0*/  LDCU.64 UR6, c[0x0][0x408] ;  /* 0x00008100ff0677ac */ /* 0x000f220008000a00 */
[----:B--23--:R-:W-:Y:S01]  /*0d00*/  IADD3 R4, P0, PT, R12, 0x30, RZ ;  /* 0x000000300c047810 */ /* 0x00cfe20007f1e0ff */
[----:B-1----:R-:W-:Y:S01]  /*0d10*/  IMAD.MOV.U32 R2, RZ, RZ, R8 ;  /* 0x000000ffff027224 */ /* 0x002fe200078e0008 */
[----:B------:R-:W-:Y:S01]  /*0d20*/  MOV R3, R7 ;  /* 0x0000000700037202 */ /* 0x000fe20000000f00 */
[----:B------:R-:W1:Y:S02]  /*0d30*/  LDCU.64 UR4, c[0x0][0x3f0] ;  /* 0x00007e00ff0477ac */ /* 0x000e640008000a00 */
[----:B------:R-:W-:-:S04]  /*0d40*/  IMAD.X R0, RZ, RZ, UR25, P0 ;  /* 0x00000019ff007e24 */ /* 0x000fc800080e06ff */
[----:B----4-:R-:W-:Y:S02]  /*0d50*/  IMAD R0, R0, UR6, RZ ;  /* 0x0000000600007c24 */ /* 0x010fe4000f8e02ff */
[----:B------:R-:W-:-:S04]  /*0d60*/  IMAD.WIDE.U32 R2, R4, UR6, R2 ;  /* 0x0000000604027c25 */ /* 0x000fc8000f8e0002 */
[----:B------:R-:W-:Y:S01]  /*0d70*/  IMAD R0, R4, UR7, R0 ;  /* 0x0000000704007c24 */ /* 0x000fe2000f8e0200 */
[----:B-1----:R-:W-:-:S04]  /*0d80*/  LEA R4, P0, R2, UR4, 0x1 ;  /* 0x0000000402047c11 */ /* 0x002fc8000f8008ff */
[----:B------:R-:W-:-:S04]  /*0d90*/  IADD3 R0, PT, PT, R3, R0, RZ ;  /* 0x0000000003007210 */ /* 0x000fc80007ffe0ff */
[----:B------:R-:W-:-:S05]  /*0da0*/  LEA.HI.X R5, R2, UR5, R0, 0x1, P0 ;  /* 0x0000000502057c11 */ /* 0x000fca00080f0c00 */
[----:B------:R4:W-:Y:S04]  /*0db0*/  STG.E.128 desc[UR14][R4.64], RZ ;  /* 0x000000ff04007986 */ /* 0x0009e8000c101d0e */
[----:B------:R4:W-:Y:S02]  /*0dc0*/  STG.E.128 desc[UR14][R4.64+0x80], RZ ;  /* 0x000080ff04007986 */ /* 0x0009e4000c101d0e */
.L_x_10:
[----:B------:R-:W-:Y:S05]  /*0dd0*/  BSYNC.RECONVERGENT B0 ;  /* 0x0000000000007941 */ /* 0x000fea0003800200 */
.L_x_9:
[----:B------:R-:W-:Y:S04]  /*0de0*/  BSSY.RECONVERGENT B0, `(.L_x_11) ;  /* 0x0000010000007945 */ /* 0x000fe80003800200 */
[----:B------:R-:W-:Y:S05]  /*0df0*/  @P4 BRA `(.L_x_12) ;  /* 0x0000000000384947 */ /* 0x000fea0003800000 */
[----:B------:R-:W5:Y:S01]  /*0e00*/  LDCU.64 UR6, c[0x0][0x408] ;  /* 0x00008100ff0677ac */ /* 0x000f620008000a00 */
[----:B--234-:R-:W-:Y:S01]  /*0e10*/  IADD3 R4, P0, PT, R12, 0x40, RZ ;  /* 0x000000400c047810 */ /* 0x01cfe20007f1e0ff */
[----:B-1----:R-:W-:Y:S01]  /*0e20*/  IMAD.MOV.U32 R2, RZ, RZ, R8 ;  /* 0x000000ffff027224 */ /* 0x002fe200078e0008 */
[----:B------:R-:W-:Y:S01]  /*0e30*/  MOV R3, R7 ;  /* 0x0000000700037202 */ /* 0x000fe20000000f00 */
[----:B------:R-:W1:Y:S02]  /*0e40*/  LDCU.64 UR4, c[0x0][0x3f0] ;  /* 0x00007e00ff0477ac */ /* 0x000e640008000a00 */
[----:B------:R-:W-:-:S04]  /*0e50*/  IMAD.X R0, RZ, RZ, UR25, P0 ;  /* 0x00000019ff007e24 */ /* 0x000fc800080e06ff */
[----:B-----5:R-:W-:Y:S02]  /*0e60*/  IMAD R0, R0, UR6, RZ ;  /* 0x0000000600007c24 */ /* 0x020fe4000f8e02ff */
[----:B------:R-:W-:-:S04]  /*0e70*/  IMAD.WIDE.U32 R2, R4, UR6, R2 ;  /* 0x0000000604027c25 */ /* 0x000fc8000f8e0002 */
[----:B------:R-:W-:Y:S01]  /*0e80*/  IMAD R0, R4, UR7, R0 ;  /* 0x0000000704007c24 */ /* 0x000fe2000f8e0200 */
[----:B-1----:R-:W-:-:S04]  /*0e90*/  LEA R4, P0, R2, UR4, 0x1 ;  /* 0x0000000402047c11 */ /* 0x002fc8000f8008ff */
[----:B------:R-:W-:-:S04]  /*0ea0*/  IADD3 R0, PT, PT, R3, R0, RZ ;  /* 0x0000000003007210 */ /* 0x000fc80007ffe0ff */
[----:B------:R-:W-:-:S05]  /*0eb0*/  LEA.HI.X R5, R2, UR5, R0, 0x1, P0 ;  /* 0x0000000502057c11 */ /* 0x000fca00080f0c00 */
[----:B------:R1:W-:Y:S04]  /*0ec0*/  STG.E.128 desc[UR14][R4.64], RZ ;  /* 0x000000ff04007986 */ /* 0x0003e8000c101d0e */
[----:B------:R1:W-:Y:S02]  /*0ed0*/  STG.E.128 desc[UR14][R4.64+0x80], RZ ;  /* 0x000080ff04007986 */ /* 0x0003e4000c101d0e */
.L_x_12:
[----:B------:R-:W-:Y:S05]  /*0ee0*/  BSYNC.RECONVERGENT B0 ;  /* 0x0000000000007941 */ /* 0x000fea0003800200 */
.L_x_11:
[----:B------:R-:W-:Y:S04]  /*0ef0*/  BSSY.RECONVERGENT B0, `(.L_x_13) ;  /* 0x0000010000007945 */ /* 0x000fe80003800200 */
[----:B------:R-:W-:Y:S05]  /*0f00*/  @P3 BRA `(.L_x_14) ;  /* 0x0000000000383947 */ /* 0x000fea0003800000 */
[----:B------:R-:W5:Y:S01]  /*0f10*/  LDCU.64 UR6, c[0x0][0x408] ;  /* 0x00008100ff0677ac */ /* 0x000f620008000a00 */
[----:B-1234-:R-:W-:Y:S01]  /*0f20*/  IADD3 R4, P0, PT, R12, 0x50, RZ ;  /* 0x000000500c047810 */ /* 0x01efe20007f1e0ff */
[----:B------:R-:W-:Y:S01]  /*0f30*/  IMAD.MOV.U32 R2, RZ, RZ, R8 ;  /* 0x000000ffff027224 */ /* 0x000fe200078e0008 */
        /* <DEDUP_REMOVED lines=11> */
.L_x_14:
[----:B------:R-:W-:Y:S05]  /*0ff0*/  BSYNC.RECONVERGENT B0 ;  /* 0x0000000000007941 */ /* 0x000fea0003800200 */
.L_x_13:
        /* <DEDUP_REMOVED lines=16> */
.L_x_16:
[----:B------:R-:W-:Y:S05]  /*1100*/  BSYNC.RECONVERGENT B0 ;  /* 0x0000000000007941 */ /* 0x000fea0003800200 */
.L_x_15:
[----:B------:R-:W-:Y:S01]  /*1110*/  ISETP.GE.AND P1, PT, R19, UR12, PT ;  /* 0x0000000c13007c0c */ /* 0x000fe2000bf26270 */
[----:B------:R-:W-:-:S12]  /*1120*/  BSSY.RECONVERGENT B0, `(.L_x_17) ;  /* 0x0000010000007945 */ /* 0x000fd80003800200 */
        /* <DEDUP_REMOVED lines=15> */
.L_x_18:
[----:B------:R-:W-:Y:S05]  /*1220*/  BSYNC.RECONVERGENT B0 ;  /* 0x0000000000007941 */ /* 0x000fea0003800200 */
.L_x_17:
[----:B------:R-:W-:Y:S01]  /*1230*/  LOP3.LUT P0, R0, R156, 0x7, RZ, 0xc0, !PT ;  /* 0x000000079c007812 */ /* 0x000fe2000780c0ff */
[----:B------:R-:W-:Y:S01]  /*1240*/  BSSY.RECONVERGENT B0, `(.L_x_19) ;  /* 0x0000016000007945 */ /* 0x000fe20003800200 */
[----:B-1----:R-:W-:Y:S02]  /*1250*/  P2R R2, PR, RZ, 0x2 ;  /* 0x00000002ff027803 */ /* 0x002fe40000000000 */
[----:B------:R-:W-:Y:S02]  /*1260*/  ISETP.GE.OR P0, PT, R11, UR12, P0 ;  /* 0x0000000c0b007c0c */ /* 0x000fe40008706670 */
[----:B------:R-:W-:Y:S02]  /*1270*/  ISETP.NE.AND P1, PT, R10, RZ, PT ;  /* 0x000000ff0a00720c */ /* 0x000fe40003f25270 */
[C---:B------:R-:W-:Y:S02]  /*1280*/  ISETP.NE.OR P6, PT, R0.reuse, RZ, P6 ;  /* 0x000000ff0000720c */ /* 0x040fe400037c5670 */
[----:B------:R-:W-:-:S02]  /*1290*/  ISETP.NE.OR P1, PT, R0, RZ, P1 ;  /* 0x000000ff0000720c */ /* 0x000fc40000f25670 */
[----:B------:R-:W-:Y:S02]  /*12a0*/  ISETP.NE.OR P5, PT, R0, RZ, P5 ;  /* 0x000000ff0000720c */ /* 0x000fe40002fa5670 */
[----:B--234-:R-:W-:Y:S02]  /*12b0*/  P2R R4, PR, RZ, 0x2 ;  /* 0x00000002ff047803 */ /* 0x01cfe40000000000 */
[----:B------:R-:W-:Y:S02]  /*12c0*/  ISETP.NE.AND P1, PT, R2, RZ, PT ;  /* 0x000000ff0200720c */ /* 0x000fe40003f25270 */
[C---:B------:R-:W-:Y:S02]  /*12d0*/  ISETP.NE.OR P4, PT, R0.reuse, RZ, P4 ;  /* 0x000000ff0000720c */ /* 0x040fe40002785670 */
[C---:B------:R-:W-:Y:S02]  /*12e0*/  ISETP.NE.OR P3, PT, R0.reuse, RZ, P3 ;  /* 0x000000ff0000720c */ /* 0x040fe40001f65670 */
[----:B------:R-:W-:-:S02]  /*12f0*/  ISETP.NE.OR P2, PT, R0, RZ, P2 ;  /* 0x000000ff0000720c */ /* 0x000fc40001745670 */
[----:B------:R-:W-:Y:S01]  /*1300*/  ISETP.NE.OR P1, PT, R0, RZ, P1 ;  /* 0x000000ff0000720c */ /* 0x000fe20000f25670 */
[----:B------:R-:W-:-:S12]  /*1310*/  @P0 BRA `(.L_x_20) ;  /* 0x0000000000200947 */ /* 0x000fd80003800000 */
[----:B------:R-:W1:Y:S01]  /*1320*/  LDCU.64 UR4, c[0x0][0x420] ;  /* 0x00008400ff0477ac */ /* 0x000e620008000a00 */
[----:B------:R-:W-:-:S05]  /*1330*/  IMAD R0, R11, UR8, RZ ;  /* 0x000000080b007c24 */ /* 0x000fca000f8e02ff */
[----:B------:R-:W-:-:S04]  /*1340*/  IADD3 R3, P0, PT, R0, UR9, RZ ;  /* 0x0000000900037c10 */ /* 0x000fc8000ff1e0ff */
[----:B------:R-:W-:Y:S02]  /*1350*/  LEA.HI.X.SX32 R0, R0, UR10, 0x1, P0 ;  /* 0x0000000a00007c11 */ /* 0x000fe400080f0eff */
[----:B-1----:R-:W-:-:S04]  /*1360*/  LEA R2, P0, R3, UR4, 0x2 ;  /* 0x0000000403027c11 */ /* 0x002fc8000f8010ff */
[----:B------:R-:W-:Y:S01]  /*1370*/  LEA.HI.X R3, R3, UR5, R0, 0x2, P0 ;  /* 0x0000000503037c11 */ /* 0x000fe200080f1400 */
[----:B------:R-:W-:-:S05]  /*1380*/  IMAD.MOV.U32 R0, RZ, RZ, 0x7f800000 ;  /* 0x7f800000ff007424 */ /* 0x000fca00078e00ff */
[----:B------:R1:W-:Y:S03]  /*1390*/  STG.E desc[UR14][R2.64], R0 ;  /* 0x0000000002007986 */ /* 0x0003e6000c10190e */
.L_x_20:
[----:B------:R-:W-:Y:S05]  /*13a0*/  BSYNC.RECONVERGENT B0 ;  /* 0x0000000000007941 */ /* 0x000fea0003800200 */
.L_x_19:
[----:B------:R-:W-:Y:S01]  /*13b0*/  ISETP.NE.AND P0, PT, R4, RZ, PT ;  /* 0x000000ff0400720c */ /* 0x000fe20003f05270 */
[----:B------:R-:W-:-:S12]  /*13c0*/  BSSY.RECONVERGENT B0, `(.L_x_21) ;  /* 0x000000a000007945 */ /* 0x000fd80003800200 */
[----:B------:R-:W-:Y:S05]  /*13d0*/  @P0 BRA `(.L_x_22) ;  /* 0x0000000000200947 */ /* 0x000fea0003800000 */
[----:B------:R-:W2:Y:S01]  /*13e0*/  LDCU.64 UR4, c[0x0][0x420] ;  /* 0x00008400ff0477ac */ /* 0x000ea20008000a00 */
[----:B-1----:R-:W-:-:S05]  /*13f0*/  IMAD R0, R13, UR8, RZ ;  /* 0x000000080d007c24 */ /* 0x002fca000f8e02ff */
[----:B------:R-:W-:-:S04]  /*1400*/  IADD3 R3, P0, PT, R0, UR9, RZ ;  /* 0x0000000900037c10 */ /* 0x000fc8000ff1e0ff */
[----:B------:R-:W-:Y:S02]  /*1410*/  LEA.HI.X.SX32 R0, R0, UR10, 0x1, P0 ;  /* 0x0000000a00007c11 */ /* 0x000fe400080f0eff */
[----:B--2---:R-:W-:-:S04]  /*1420*/  LEA R2, P0, R3, UR4, 0x2 ;  /* 0x0000000403027c11 */ /* 0x004fc8000f8010ff */
[----:B------:R-:W-:Y:S01]  /*1430*/  LEA.HI.X R3, R3, UR5, R0, 0x2, P0 ;  /* 0x0000000503037c11 */ /* 0x000fe200080f1400 */
[----:B------:R-:W-:-:S05]  /*1440*/  IMAD.MOV.U32 R0, RZ, RZ, 0x7f800000 ;  /* 0x7f800000ff007424 */ /* 0x000fca00078e00ff */
[----:B------:R2:W-:Y:S03]  /*1450*/  STG.E desc[UR14][R2.64], R0 ;  /* 0x0000000002007986 */ /* 0x0005e6000c10190e */
.L_x_22:
[----:B------:R-:W-:Y:S05]  /*1460*/  BSYNC.RECONVERGENT B0 ;  /* 0x0000000000007941 */ /* 0x000fea0003800200 */
.L_x_21:
[----:B------:R-:W-:Y:S04]  /*1470*/  BSSY.RECONVERGENT B0, `(.L_x_23) ;  /* 0x000000a000007945 */ /* 0x000fe80003800200 */
[----:B------:R-:W-:Y:S05]  /*1480*/  @P6 BRA `(.L_x_24) ;  /* 0x0000000000206947 */ /* 0x000fea0003800000 */
[----:B------:R-:W3:Y:S01]  /*1490*/  LDCU.64 UR4, c[0x0][0x420] ;  /* 0x00008400ff0477ac */ /* 0x000ee20008000a00 */
[----:B-12---:R-:W-:-:S05]  /*14a0*/  IMAD R0, R14, UR8, RZ ;  /* 0x000000080e007c24 */ /* 0x006fca000f8e02ff */
[----:B------:R-:W-:-:S04]  /*14b0*/  IADD3 R3, P0, PT, R0, UR9, RZ ;  /* 0x0000000900037c10 */ /* 0x000fc8000ff1e0ff */
[----:B------:R-:W-:Y:S02]  /*14c0*/  LEA.HI.X.SX32 R0, R0, UR10, 0x1, P0 ;  /* 0x0000000a00007c11 */ /* 0x000fe400080f0eff */
[----:B---3--:R-:W-:-:S04]  /*14d0*/  LEA R2, P0, R3, UR4, 0x2 ;  /* 0x0000000403027c11 */ /* 0x008fc8000f8010ff */
[----:B------:R-:W-:Y:S01]  /*14e0*/  LEA.HI.X R3, R3, UR5, R0, 0x2, P0 ;  /* 0x0000000503037c11 */ /* 0x000fe200080f1400 */
[----:B------:R-:W-:-:S05]  /*14f0*/  IMAD.MOV.U32 R0, RZ, RZ, 0x7f800000 ;  /* 0x7f800000ff007424 */ /* 0x000fca00078e00ff */
[----:B------:R3:W-:Y:S03]  /*1500*/  STG.E desc[UR14][R2.64], R0 ;  /* 0x0000000002007986 */ /* 0x0007e6000c10190e */
.L_x_24:
[----:B------:R-:W-:Y:S05]  /*1510*/  BSYNC.RECONVERGENT B0 ;  /* 0x0000000000007941 */ /* 0x000fea0003800200 */
.L_x_23:
[----:B------:R-:W-:Y:S04]  /*1520*/  BSSY.RECONVERGENT B0, `(.L_x_25) ;  /* 0x000000a000007945 */ /* 0x000fe80003800200 */
[----:B------:R-:W-:Y:S05]  /*1530*/  @P5 BRA `(.L_x_26) ;  /* 0x0000000000205947 */ /* 0x000fea0003800000 */
[----:B------:R-:W4:Y:S01]  /*1540*/  LDCU.64 UR4, c[0x0][0x420] ;  /* 0x00008400ff0477ac */ /* 0x000f220008000a00 */
[----:B-123--:R-:W-:-:S05]  /*1550*/  IMAD R0, R15, UR8, RZ ;  /* 0x000000080f007c24 */ /* 0x00efca000f8e02ff */
[----:B------:R-:W-:-:S04]  /*1560*/  IADD3 R3, P0, PT, R0, UR9, RZ ;  /* 0x0000000900037c10 */ /* 0x000fc8000ff1e0ff */
[----:B------:R-:W-:Y:S02]  /*1570*/  LEA.HI.X.SX32 R0, R0, UR10, 0x1, P0 ;  /* 0x0000000a00007c11 */ /* 0x000fe400080f0eff */
[----:B----4-:R-:W-:-:S04]  /*1580*/  LEA R2, P0, R3, UR4, 0x2 ;  /* 0x0000000403027c11 */ /* 0x010fc8000f8010ff */
[----:B------:R-:W-:Y:S01]  /*1590*/  LEA.HI.X R3, R3, UR5, R0, 0x2, P0 ;  /* 0x0000000503037c11 */ /* 0x000fe200080f1400 */
[----:B------:R-:W-:-:S05]  /*15a0*/  IMAD.MOV.U32 R0, RZ, RZ, 0x7f800000 ;  /* 0x7f800000ff007424 */ /* 0x000fca00078e00ff */
[----:B------:R4:W-:Y:S03]  /*15b0*/  STG.E desc[UR14][R2.64], R0 ;  /* 0x0000000002007986 */ /* 0x0009e6000c10190e */
.L_x_26:
[----:B------:R-:W-:Y:S05]  /*15c0*/  BSYNC.RECONVERGENT B0 ;  /* 0x0000000000007941 */ /* 0x000fea0003800200 */
.L_x_25:
[----:B------:R-:W-:Y:S04]  /*15d0*/  BSSY.RECONVERGENT B0, `(.L_x_27) ;  /* 0x000000a000007945 */ /* 0x000fe80003800200 */
[----:B------:R-:W-:Y:S05]  /*15e0*/  @P4 BRA `(.L_x_28) ;  /* 0x0000000000204947 */ /* 0x000fea0003800000 */
[----:B------:R-:W5:Y:S01]  /*15f0*/  LDCU.64 UR4, c[0x0][0x420] ;  /* 0x00008400ff0477ac */ /* 0x000f620008000a00 */
[----:B-1234-:R-:W-:-:S05]  /*1600*/  IMAD R0, R16, UR8, RZ ;  /* 0x0000000810007c24 */ /* 0x01efca000f8e02ff */
[----:B------:R-:W-:-:S04]  /*1610*/  IADD3 R3, P0, PT, R0, UR9, RZ ;  /* 0x0000000900037c10 */ /* 0x000fc8000ff1e0ff */
[----:B------:R-:W-:Y:S02]  /*1620*/  LEA.HI.X.SX32 R0, R0, UR10, 0x1, P0 ;  /* 0x0000000a00007c11 */ /* 0x000fe400080f0eff */
[----:B-----5:R-:W-:-:S04]  /*1630*/  LEA R2, P0, R3, UR4, 0x2 ;  /* 0x0000000403027c11 */ /* 0x020fc8000f8010ff */
[----:B------:R-:W-:Y:S01]  /*1640*/  LEA.HI.X R3, R3, UR5, R0, 0x2, P0 ;  /* 0x0000000503037c11 */ /* 0x000fe200080f1400 */
[----:B------:R-:W-:-:S05]  /*1650*/  IMAD.MOV.U32 R0, RZ, RZ, 0x7f800000 ;  /* 0x7f800000ff007424 */ /* 0x000fca00078e00ff */
[----:B------:R1:W-:Y:S03]  /*1660*/  STG.E desc[UR14][R2.64], R0 ;  /* 0x0000000002007986 */ /* 0x0003e6000c10190e */
.L_x_28:
[----:B------:R-:W-:Y:S05]  /*1670*/  BSYNC.RECONVERGENT B0 ;  /* 0x0000000000007941 */ /* 0x000fea0003800200 */
.L_x_27:
        /* <DEDUP_REMOVED lines=10> */
.L_x_30:
[----:B------:R-:W-:Y:S05]  /*1720*/  BSYNC.RECONVERGENT B0 ;  /* 0x0000000000007941 */ /* 0x000fea0003800200 */
.L_x_29:
        /* <DEDUP_REMOVED lines=10> */
.L_x_32:
[----:B------:R-:W-:Y:S05]  /*17d0*/  BSYNC.RECONVERGENT B0 ;  /* 0x0000000000007941 */ /* 0x000fea0003800200 */
.L_x_31:
[----:B------:R-:W-:Y:S05]  /*17e0*/  @P1 EXIT ;  /* 0x000000000000194d */ /* 0x000fea0003800000 */
[----:B------:R-:W5:Y:S01]  /*17f0*/  LDCU.64 UR4, c[0x0][0x420] ;  /* 0x00008400ff0477ac */ /* 0x000f620008000a00 */
[----:B-1234-:R-:W-:-:S05]  /*1800*/  IMAD R0, R19, UR8, RZ ;  /* 0x0000000813007c24 */ /* 0x01efca000f8e02ff */
[----:B------:R-:W-:-:S04]  /*1810*/  IADD3 R3, P0, PT, R0, UR9, RZ ;  /* 0x0000000900037c10 */ /* 0x000fc8000ff1e0ff */
[----:B------:R-:W-:Y:S02]  /*1820*/  LEA.HI.X.SX32 R0, R0, UR10, 0x1, P0 ;  /* 0x0000000a00007c11 */ /* 0x000fe400080f0eff */
[----:B-----5:R-:W-:-:S04]  /*1830*/  LEA R2, P0, R3, UR4, 0x2 ;  /* 0x0000000403027c11 */ /* 0x020fc8000f8010ff */
[----:B------:R-:W-:Y:S01]  /*1840*/  LEA.HI.X R3, R3, UR5, R0, 0x2, P0 ;  /* 0x0000000503037c11 */ /* 0x000fe200080f1400 */
[----:B------:R-:W-:-:S05]  /*1850*/  IMAD.MOV.U32 R0, RZ, RZ, 0x7f800000 ;  /* 0x7f800000ff007424 */ /* 0x000fca00078e00ff */
[----:B------:R-:W-:Y:S01]  /*1860*/  STG.E desc[UR14][R2.64], R0 ;  /* 0x0000000002007986 */ /* 0x000fe2000c10190e */
[----:B------:R-:W-:Y:S05]  /*1870*/  EXIT ;  /* 0x000000000000794d */ /* 0x000fea0003800000 */
.L_x_1:
[----:B------:R-:W-:Y:S02]  /*1880*/  UISETP.NE.AND UP0, UPT, UR13, -0x1, UPT ;  /* 0xffffffff0d00788c */ /* 0x000fe4000bf05270 */
[----:B------:R-:W-:-:S09]  /*1890*/  UISETP.NE.AND UP1, UPT, UR23, -0x1, UPT ;  /* 0xffffffff1700788c */ /* 0x000fd2000bf25270 */
[----:B------:R-:W1:Y:S01]  /*18a0*/  @!UP0 LDCU.64 UR8, c[0x0][0x398] ;  /* 0x00007300ff0887ac */ /* 0x000e620008000a00 */
[----:B------:R-:W2:Y:S01]  /*18b0*/  @UP0 LDCU.64 UR4, c[0x0][0x3b0] ;  /* 0x00007600ff0407ac */ /* 0x000ea20008000a00 */
[----:B-1----:R-:W-:Y:S02]  /*18c0*/  @!UP0 UIMAD.WIDE.U32 UR26, UR17, UR8, URZ ;  /* 0x00000008111a82a5 */ /* 0x002fe4000f8e00ff */
[----:B--2---:R-:W-:Y:S02]  /*18d0*/  @UP0 UIMAD.WIDE.U32 UR10, UR13, UR4, URZ ;  /* 0x000000040d0a02a5 */ /* 0x004fe4000f8e00ff */
[----:B------:R-:W-:-:S03]  /*18e0*/  @!UP0 UIMAD UR19, UR17, UR9, UR27 ;  /* 0x00000009111382a4 */ /* 0x000fc6000f8e021b */
[----:B------:R-:W-:Y:S01]  /*18f0*/  @!UP0 UMOV UR20, UR26 ;  /* 0x0000001a00148c82 */ /* 0x000fe20008000000 */
[----:B------:R-:W-:Y:S01]  /*1900*/  @UP0 UIMAD UR19, UR13, UR5, UR11 ;  /* 0x000000050d1302a4 */ /* 0x000fe2000f8e020b */
[----:B------:R-:W-:Y:S01]  /*1910*/  @UP0 UMOV UR20, UR10 ;  /* 0x0000000a00140c82 */ /* 0x000fe20008000000 */
[----:B------:R-:W-:Y:S10]  /*1920*/  BRA.U UP1, `(.L_x_33) ;  /* 0x00000001012c7547 */ /* 0x000ff4000b800000 */
[----:B------:R-:W1:Y:S01]  /*1930*/  LDCU.64 UR10, c[0x0][0x3b8] ;  /* 0x00007700ff0a77ac */ /* 0x000e620008000a00 */
[----:B------:R-:W2:Y:S01]  /*1940*/  LDCU.64 UR4, c[0x0][0x3a0] ;  /* 0x00007400ff0477ac */ /* 0x000ea20008000a00 */
[----:B------:R-:W-:-:S04]  /*1950*/  USHF.R.S32.HI UR8, URZ, 0x1f, UR18 ;  /* 0x0000001fff087899 */ /* 0x000fc80008011412 */
[----:B-1----:R-:W-:Y:S02]  /*1960*/  UIMAD UR8, UR8, UR10, URZ ;  /* 0x0000000a080872a4 */ /* 0x002fe4000f8e02ff */
[----:B------:R-:W-:Y:S02]  /*1970*/  UIMAD.WIDE.U32 UR26, UR18, UR10, URZ ;  /* 0x0000000a121a72a5 */ /* 0x000fe4000f8e00ff */
[----:B------:R-:W-:-:S04]  /*1980*/  UIMAD UR8, UR18, UR11, UR8 ;  /* 0x0000000b120872a4 */ /* 0x000fc8000f8e0208 */
[----:B------:R-:W-:-:S03]  /*1990*/  UIADD3 UR9, UPT, UPT, UR27, UR8, URZ ;  /* 0x000000081b097290 */ /* 0x000fc6000fffe0ff */
[----:B------:R-:W-:Y:S02]  /*19a0*/  UMOV UR8, UR26 ;  /* 0x0000001a00087c82 */ /* 0x000fe40008000000 */
[----:B--2---:R-:W-:-:S04]  /*19b0*/  UIMAD.WIDE.U32 UR26, UR17, UR4, UR8 ;  /* 0x00000004111a72a5 */ /* 0x004fc8000f8e0008 */
[----:B------:R-:W-:Y:S01]  /*19c0*/  UIMAD UR22, UR17, UR5, UR27 ;  /* 0x00000005111672a4 */ /* 0x000fe2000f8e021b */
[----:B------:R-:W-:Y:S05]  /*19d0*/  BRA `(.L_x_34) ;  /* 0x0000000000147947 */ /* 0x000fea0003800000 */
.L_x_33:
[----:B------:R-:W1:Y:S01]  /*19e0*/  LDCU.64 UR10, c[0x0][0x3b8] ;  /* 0x00007700ff0a77ac */ /* 0x000e620008000a00 */
[----:B------:R-:W-:-:S04]  /*19f0*/  UIADD3 UR22, UPT, UPT, UR18, UR23, URZ ;  /* 0x0000001712167290 */ /* 0x000fc8000fffe0ff */
[----:B-1----:R-:W-:Y:S02]  /*1a00*/  UIMAD.WIDE.U32 UR26, UR22, UR10, URZ ;  /* 0x0000000a161a72a5 */ /* 0x002fe4000f8e00ff */
[----:B------:R-:W-:-:S04]  /*1a10*/  UIMAD UR22, UR22, UR11, URZ ;  /* 0x0000000b161672a4 */ /* 0x000fc8000f8e02ff */
[----:B------:R-:W-:Y:S02]  /*1a20*/  UIADD3 UR22, UPT, UPT, UR27, UR22, URZ ;  /* 0x000000161b167290 */ /* 0x000fe4000fffe0ff */
.L_x_34:
[----:B------:R-:W1:Y:S01]  /*1a30*/  LDC R5, c[0x0][0x3e8] ;  /* 0x0000fa00ff057b82 */ /* 0x000e620000000800 */
[----:B------:R-:W2:Y:S01]  /*1a40*/  S2R R6, SR_CTAID.Z ;  /* 0x0000000000067919 */ /* 0x000ea20000002700 */
[----:B-1----:R-:W-:-:S05]  /*1a50*/  IABS R0, R5 ;  /* 0x0000000500007213 */ /* 0x002fca0000000000 */
[----:B------:R-:W-:-:S04]  /*1a60*/  IMAD.MOV.U32 R4, RZ, RZ, R0 ;  /* 0x000000ffff047224 */ /* 0x000fc800078e0000 */
[----:B------:R-:W1:Y:S01]  /*1a70*/  I2F.RP R2, R4 ;  /* 0x0000000400027306 */ /* 0x000e620000209400 */
[----:B--2---:R-:W-:-:S07]  /*1a80*/  IABS R6, R6 ;  /* 0x0000000600067213 */ /* 0x004fce0000000000 */
[----:B-1----:R-:W1:Y:S02]  /*1a90*/  MUFU.RCP R2, R2 ;  /* 0x0000000200027308 */ /* 0x002e640000001000 */
[----:B-1----:R-:W-:-:S06]  /*1aa0*/  VIADD R2, R2, 0xffffffe ;  /* 0x0ffffffe02027836 */ /* 0x002fcc0000000000 */
[----:B------:R-:W1:Y:S02]  /*1ab0*/  F2I.FTZ.U32.TRUNC.NTZ R3, R2 ;  /* 0x0000000200037305 */ /* 0x000e64000021f000 */
[----:B-1----:R-:W-:Y:S01]  /*1ac0*/  IADD3 R0, PT, PT, RZ, -R3, RZ ;  /* 0x80000003ff007210 */ /* 0x002fe20007ffe0ff */
[----:B------:R-:W-:-:S04]  /*1ad0*/  IMAD.MOV.U32 R2, RZ, RZ, RZ ;  /* 0x000000ffff027224 */ /* 0x000fc800078e00ff */
[----:B------:R-:W-:-:S04]  /*1ae0*/  IMAD R0, R0, R4, RZ ;  /* 0x0000000400007224 */ /* 0x000fc800078e02ff */
[----:B------:R-:W-:Y:S01]  /*1af0*/  IMAD.HI.U32 R0, R3, R0, R2 ;  /* 0x0000000003007227 */ /* 0x000fe200078e0002 */
[----:B------:R-:W-:-:S05]  /*1b00*/  MOV R3, R6 ;  /* 0x0000000600037202 */ /* 0x000fca0000000f00 */
[----:B------:R-:W-:-:S04]  /*1b10*/  IMAD.HI.U32 R0, R0, R3, RZ ;  /* 0x0000000300007227 */ /* 0x000fc800078e00ff */
[----:B------:R-:W-:-:S04]  /*1b20*/  IMAD.MOV R2, RZ, RZ, -R0 ;  /* 0x000000ffff027224 */ /* 0x000fc800078e0a00 */
[----:B------:R-:W-:-:S05]  /*1b30*/  IMAD R2, R4, R2, R3 ;  /* 0x0000000204027224 */ /* 0x000fca00078e0203 */
[----:B------:R-:W-:-:S13]  /*1b40*/  ISETP.GT.U32.AND P1, PT, R4, R2, PT ;  /* 0x000000020400720c */ /* 0x000fda0003f24070 */
[-C--:B------:R-:W-:Y:S01]  /*1b50*/  @!P1 IADD3 R2, PT, PT, R2, -R4.reuse, RZ ;  /* 0x8000000402029210 */ /* 0x080fe20007ffe0ff */
[----:B------:R-:W-:Y:S01]  /*1b60*/  @!P1 VIADD R0, R0, 0x1 ;  /* 0x0000000100009836 */ /* 0x000fe20000000000 */
[C---:B------:R-:W-:Y:S02]  /*1b70*/  ISETP.NE.AND P1, PT, R5.reuse, RZ, PT ;  /* 0x000000ff0500720c */ /* 0x040fe40003f25270 */
[----:B------:R-:W-:Y:S02]  /*1b80*/  ISETP.GE.U32.AND P2, PT, R2, R4, PT ;  /* 0x000000040200720c */ /* 0x000fe40003f46070 */
[----:B------:R-:W-:-:S04]  /*1b90*/  LOP3.LUT R2, R5, UR6, RZ, 0x3c, !PT ;  /* 0x0000000605027c12 */ /* 0x000fc8000f8e3cff */
[----:B------:R-:W-:-:S07]  /*1ba0*/  ISETP.GE.AND P0, PT, R2, RZ, PT ;  /* 0x000000ff0200720c */ /* 0x000fce0003f06270 */
[----:B------:R-:W-:-:S05]  /*1bb0*/  @P2 IADD3 R0, PT, PT, R0, 0x1, RZ ;  /* 0x0000000100002810 */ /* 0x000fca0007ffe0ff */
[----:B------:R-:W-:-:S05]  /*1bc0*/  IMAD.MOV.U32 R204, RZ, RZ, R0 ;  /* 0x000000ffffcc7224 */ /* 0x000fca00078e0000 */
[----:B------:R-:W-:Y:S02]  /*1bd0*/  @!P0 IADD3 R204, PT, PT, -R204, RZ, RZ ;  /* 0x000000ffcccc8210 */ /* 0x000fe40007ffe1ff */
[----:B------:R-:W-:Y:S01]  /*1be0*/  @!P1 LOP3.LUT R204, RZ, R5, RZ, 0x33, !PT ;  /* 0x00000005ffcc9212 */ /* 0x000fe200078e33ff */
[----:B------:R-:W-:Y:S05]  /*1bf0*/  BRA.U UP1, `(.L_x_35) ;  /* 0x00000001012c7547 */ /* 0x000fea000b800000 */
[----:B------:R-:W1:Y:S01]  /*1c00*/  LDCU.64 UR8, c[0x0][0x3c0] ;  /* 0x00007800ff0877ac */ /* 0x000e620008000a00 */
[----:B------:R-:W2:Y:S01]  /*1c10*/  LDCU.64 UR4, c[0x0][0x3a8] ;  /* 0x00007500ff0477ac */ /* 0x000ea20008000a00 */
[----:B------:R-:W-:-:S04]  /*1c20*/  USHF.R.S32.HI UR23, URZ, 0x1f, UR18 ;  /* 0x0000001fff177899 */ /* 0x000fc80008011412 */
[----:B-1----:R-:W-:Y:S02]  /*1c30*/  UIMAD UR23, UR23, UR8, URZ ;  /* 0x00000008171772a4 */ /* 0x002fe4000f8e02ff */
[----:B------:R-:W-:Y:S02]  /*1c40*/  UIMAD.WIDE.U32 UR28, UR18, UR8, URZ ;  /* 0x00000008121c72a5 */ /* 0x000fe4000f8e00ff */
[----:B------:R-:W-:-:S04]  /*1c50*/  UIMAD UR23, UR18, UR9, UR23 ;  /* 0x00000009121772a4 */ /* 0x000fc8000f8e0217 */
[----:B------:R-:W-:-:S04]  /*1c60*/  UIADD3 UR29, UPT, UPT, UR29, UR23, URZ ;  /* 0x000000171d1d7290 */ /* 0x000fc8000fffe0ff */
[----:B--2---:R-:W-:-:S04]  /*1c70*/  UIMAD.WIDE.U32 UR28, UR17, UR4, UR28 ;  /* 0x00000004111c72a5 */ /* 0x004fc8000f8e001c */
[----:B------:R-:W-:-:S03]  /*1c80*/  UIMAD UR17, UR17, UR5, UR29 ;  /* 0x00000005111172a4 */ /* 0x000fc6000f8e021d */
[----:B------:R-:W-:Y:S01]  /*1c90*/  UMOV UR18, UR28 ;  /* 0x0000001c00127c82 */ /* 0x000fe20008000000 */
[----:B------:R-:W-:Y:S08]  /*1ca0*/  BRA `(.L_x_36) ;  /* 0x0000000000187947 */ /* 0x000ff00003800000 */
.L_x_35:
[----:B------:R-:W1:Y:S01]  /*1cb0*/  LDCU.64 UR8, c[0x0][0x3c0] ;  /* 0x00007800ff0877ac */ /* 0x000e620008000a00 */
[----:B------:R-:W-:-:S04]  /*1cc0*/  UIADD3 UR18, UPT, UPT, UR18, UR23, URZ ;  /* 0x0000001712127290 */ /* 0x000fc8000fffe0ff */
[----:B-1----:R-:W-:Y:S02]  /*1cd0*/  UIMAD.WIDE.U32 UR4, UR18, UR8, URZ ;  /* 0x00000008120472a5 */ /* 0x002fe4000f8e00ff */
[----:B------:R-:W-:-:S04]  /*1ce0*/  UIMAD UR17, UR18, UR9, URZ ;  /* 0x00000009121172a4 */ /* 0x000fc8000f8e02ff */
[----:B------:R-:W-:Y:S01]  /*1cf0*/  UIADD3 UR17, UPT, UPT, UR5, UR17, URZ ;  /* 0x0000001105117290 */ /* 0x000fe2000fffe0ff */
[----:B------:R-:W-:-:S11]  /*1d00*/  UMOV UR18, UR4 ;  /* 0x0000000400127c82 */ /* 0x000fd60008000000 */
.L_x_36:
[----:B------:R-:W-:Y:S01]  /*1d10*/  UIADD3 UR12, UPT, UPT, -UR12, UR7, URZ ;  /* 0x000000070c0c7290 */ /* 0x000fe2000fffe1ff */
[----:B------:R-:W-:Y:S01]  /*1d20*/  SHF.R.U32.HI R33, RZ, 0x3, R156 ;  /* 0x00000003ff217819 */ /* 0x000fe2000001169c */
[----:B------:R-:W1:Y:S01]  /*1d30*/  LDCU.64 UR4, c[0x0][0x3c8] ;  /* 0x00007900ff0477ac */ /* 0x000e620008000a00 */
[C---:B------:R-:W-:Y:S01]  /*1d40*/  IMAD.SHL.U32 R31, R156.reuse, 0x8, RZ ;  /* 0x000000089c1f7824 */ /* 0x040fe200078e00ff */
[----:B------:R-:W-:Y:S01]  /*1d50*/  SHF.R.S32.HI R32, RZ, 0x1f, R204 ;  /* 0x0000001fff207819 */ /* 0x000fe200000114cc */
[----:B------:R-:W-:Y:S01]  /*1d60*/  IMAD.SHL.U32 R168, R156, 0x40, RZ ;  /* 0x000000409ca87824 */ /* 0x000fe200078e00ff */
[C---:B------:R-:W-:Y:S01]  /*1d70*/  ISETP.GE.AND P5, PT, R33.reuse, UR12, PT ;  /* 0x0000000c21007c0c */ /* 0x040fe2000bfa6270 */
[----:B------:R-:W-:Y:S01]  /*1d80*/  VIADD R29, R33, 0x10 ;  /* 0x00000010211d7836 */ /* 0x000fe20000000000 */
[----:B------:R-:W-:Y:S01]  /*1d90*/  LOP3.LUT R34, R31, 0x38, RZ, 0xc0, !PT ;  /* 0x000000381f227812 */ /* 0x000fe200078ec0ff */
[C---:B------:R-:W-:Y:S01]  /*1da0*/  VIADD R30, R33.reuse, 0x20 ;  /* 0x00000020211e7836 */ /* 0x040fe20000000000 */
[----:B------:R-:W-:Y:S01]  /*1db0*/  USHF.L.U32 UR7, UR24, 0x7, URZ ;  /* 0x0000000718077899 */ /* 0x000fe200080006ff */
[----:B------:R-:W-:Y:S01]  /*1dc0*/  VIADD R28, R33, 0x30 ;  /* 0x00000030211c7836 */ /* 0x000fe20000000000 */
[----:B------:R-:W-:Y:S01]  /*1dd0*/  ISETP.GE.AND P4, PT, R29, UR12, PT ;  /* 0x0000000c1d007c0c */ /* 0x000fe2000bf86270 */
[----:B------:R-:W-:Y:S01]  /*1de0*/  USHF.R.U32.HI UR24, URZ, 0x19, UR24 ;  /* 0x00000019ff187899 */ /* 0x000fe20008011618 */
[----:B------:R-:W-:Y:S01]  /*1df0*/  IADD3 R2, P0, PT, R34, UR20, RZ ;  /* 0x0000001422027c10 */ /* 0x000fe2000ff1e0ff */
[----:B------:R-:W2:Y:S01]  /*1e00*/  S2UR UR20, SR_CgaCtaId ;  /* 0x00000000001479c3 */ /* 0x000ea20000008800 */
[----:B------:R-:W-:Y:S01]  /*1e10*/  ISETP.GE.AND P6, PT, R30, UR12, PT ;  /* 0x0000000c1e007c0c */ /* 0x000fe2000bfc6270 */
[----:B------:R-:W-:Y:S01]  /*1e20*/  ULEA.HI.SX32 UR23, UR16, 0xffffffff, 0x1a ;  /* 0xffffffff10177891 */ /* 0x000fe2000f8fd2ff */
[----:B------:R-:W-:Y:S01]  /*1e30*/  LOP3.LUT R21, R33, UR7, RZ, 0xfc, !PT ;  /* 0x0000000721157c12 */ /* 0x000fe2000f8efcff */
[----:B------:R-:W-:Y:S01]  /*1e40*/  IMAD.X R3, RZ, RZ, UR19, P0 ;  /* 0x00000013ff037e24 */ /* 0x000fe200080e06ff */
[----:B------:R-:W-:Y:S01]  /*1e50*/  ISETP.GE.AND P3, PT, R28, UR12, PT ;  /* 0x0000000c1c007c0c */ /* 0x000fe2000bf66270 */
[----:B-1----:R-:W-:Y:S01]  /*1e60*/  IMAD.U32 R0, RZ, RZ, UR4 ;  /* 0x00000004ff007e24 */ /* 0x002fe2000f8e00ff */
[----:B------:R-:W-:Y:S01]  /*1e70*/  LOP3.LUT R7, R31, 0x1f8, RZ, 0xc0, !PT ;  /* 0x000001f81f077812 */ /* 0x000fe200078ec0ff */
[----:B------:R-:W1:Y:S01]  /*1e80*/  @!P5 LDC.64 R4, c[0x0][0x3b0] ;  /* 0x0000ec00ff04db82 */ /* 0x000e620000000a00 */
[----:B------:R-:W-:Y:S01]  /*1e90*/  UMOV UR4, 0x400 ;  /* 0x0000040000047882 */ /* 0x000fe20000000000 */
[----:B------:R-:W-:Y:S01]  /*1ea0*/  IMAD.WIDE.U32 R8, R0, UR6, R2 ;  /* 0x0000000600087c25 */ /* 0x000fe2000f8e0002 */
[--C-:B------:R-:W-:Y:S01]  /*1eb0*/  LOP3.LUT R18, R7, 0x38, R156.reuse, 0x78, !PT ;  /* 0x0000003807127812 */ /* 0x100fe200078e789c */
[----:B------:R-:W-:Y:S01]  /*1ec0*/  UIMAD UR19, UR23, -0x40, UR21 ;  /* 0xffffffc0171378a4 */ /* 0x000fe2000f8e0215 */
[----:B------:R-:W-:Y:S01]  /*1ed0*/  STL [R1], R32 ;  /* 0x0000002001007387 */ /* 0x000fe20000100800 */
[----:B------:R-:W-:Y:S01]  /*1ee0*/  IMAD.U32 R0, RZ, RZ, UR5 ;  /* 0x00000005ff007e24 */ /* 0x000fe2000f8e00ff */
[----:B------:R-:W-:Y:S01]  /*1ef0*/  LOP3.LUT R20, R18, 0x1e00, R31, 0xf8, !PT ;  /* 0x00001e0012147812 */ /* 0x000fe200078ef81f */
[----:B------:R-:W3:Y:S01]  /*1f00*/  @!P5 LDC.64 R10, c[0x0][0x380] ;  /* 0x0000e000ff0adb82 */ /* 0x000ee20000000a00 */
[----:B------:R-:W-:Y:S01]  /*1f10*/  VIADD R3, R33, 0x40 ;  /* 0x0000004021037836 */ /* 0x000fe20000000000 */
[----:B------:R-:W-:Y:S01]  /*1f20*/  USHF.L.U32 UR27, UR10, 0x6, URZ ;  /* 0x000000060a1b7899 */ /* 0x000fe200080006ff */
[----:B------:R-:W-:Y:S01]  /*1f30*/  IMAD R9, R0, UR6, R9 ;  /* 0x0000000600097c24 */ /* 0x000fe2000f8e0209 */
[----:B------:R-:W-:Y:S01]  /*1f40*/  @!P4 IADD3 R0, P0, PT, R21, 0x10, RZ ;  /* 0x000000101500c810 */ /* 0x000fe20007f1e0ff */
[----:B------:R-:W-:Y:S01]  /*1f50*/  VIADD R7, R33, 0x60 ;  /* 0x0000006021077836 */ /* 0x000fe20000000000 */
[----:B------:R-:W-:Y:S01]  /*1f60*/  ISETP.GE.AND P2, PT, R3, UR12, PT ;  /* 0x0000000c03007c0c */ /* 0x000fe2000bf46270 */
[----:B------:R-:W4:Y:S01]  /*1f70*/  LDCU.64 UR6, c[0x0][0x3d0] ;  /* 0x00007a00ff0677ac */ /* 0x000f220008000a00 */
[----:B------:R-:W5:Y:S01]  /*1f80*/  @!P4 LDC.64 R12, c[0x0][0x3b0] ;  /* 0x0000ec00ff0ccb82 */ /* 0x000f620000000a00 */
[----:B------:R-:W-:Y:S01]  /*1f90*/  @!P4 IMAD.X R6, RZ, RZ, UR24, P0 ;  /* 0x00000018ff06ce24 */ /* 0x000fe200080e06ff */
[----:B------:R-:W-:Y:S01]  /*1fa0*/  SHF.R.U32.HI R167, RZ, 0x1, R156 ;  /* 0x00000001ffa77819 */ /* 0x000fe2000001169c */
[----:B--2---:R-:W-:Y:S01]  /*1fb0*/  ULEA UR20, UR20, UR4, 0x18 ;  /* 0x0000000414147291 */ /* 0x004fe2000f8ec0ff */
[----:B------:R-:W-:Y:S01]  /*1fc0*/  IMAD.MOV.U32 R172, RZ, RZ, 0x20 ;  /* 0x00000020ffac7424 */ /* 0x000fe200078e00ff */
[----:B------:R-:W2:Y:S01]  /*1fd0*/  LDCU.64 UR4, c[0x0][0x388] ;  /* 0x00007100ff0477ac */ /* 0x000ea20008000a00 */
[----:B-1----:R-:W-:-:S02]  /*1fe0*/  @!P5 IMAD R2, R4, UR24, RZ ;  /* 0x000000180402dc24 */ /* 0x002fc4000f8e02ff */
[----:B------:R-:W1:Y:S01]  /*1ff0*/  @!P4 LDC.64 R16, c[0x0][0x380] ;  /* 0x0000e000ff10cb82 */ /* 0x000e620000000a00 */
[----:B------:R-:W-:Y:S01]  /*2000*/  LEA R20, R20, UR20, 0x1 ;  /* 0x0000001414147c11 */ /* 0x000fe2000f8e08ff */
[----:B------:R-:W-:Y:S01]  /*2010*/  UIMAD.WIDE.U32 UR30, UR27, UR23, URZ ;  /* 0x000000171b1e72a5 */ /* 0x000fe2000f8e00ff */
[C---:B------:R-:W-:Y:S01]  /*2020*/  @!P5 IMAD R5, R21.reuse, R5, R2 ;  /* 0x000000051505d224 */ /* 0x040fe200078e0202 */
[----:B------:R-:W-:Y:S01]  /*2030*/  USHF.L.U32 UR29, UR10, 0x4, URZ ;  /* 0x000000040a1d7899 */ /* 0x000fe200080006ff */
[----:B------:R-:W-:Y:S01]  /*2040*/  @!P5 IMAD.WIDE.U32 R2, R21, R4, R8 ;  /* 0x000000041502d225 */ /* 0x000fe200078e0008 */
[----:B------:R-:W-:Y:S02]  /*2050*/  USHF.L.U64.HI UR28, UR10, 0x4, UR11 ;  /* 0x000000040a1c7899 */ /* 0x000fe4000801020b */
[----:B------:R-:W4:Y:S01]  /*2060*/  @!P6 LDC.64 R14, c[0x0][0x3b0] ;  /* 0x0000ec00ff0eeb82 */ /* 0x000f220000000a00 */
[----:B------:R-:W-:Y:S01]  /*2070*/  VIADD R4, R33, 0x50 ;  /* 0x0000005021047836 */ /* 0x000fe20000000000 */
[----:B------:R-:W-:Y:S01]  /*2080*/  USHF.L.U32 UR25, UR8, 0x6, URZ ;  /* 0x0000000608197899 */ /* 0x000fe200080006ff */
[----:B------:R-:W-:Y:S01]  /*2090*/  @!P5 IMAD.IADD R5, R3, 0x1, R5 ;  /* 0x000000010305d824 */ /* 0x000fe200078e0205 */
[----:B------:R-:W-:-:S02]  /*20a0*/  UISETP.GE.U32.AND UP2, UPT, UR21, 0x41, UPT ;  /* 0x000000411500788c */ /* 0x000fc4000bf46070 */
[----:B------:R-:W-:Y:S01]  /*20b0*/  ISETP.GE.AND P0, PT, R4, UR12, PT ;  /* 0x0000000c04007c0c */ /* 0x000fe2000bf06270 */
[----:B-----5:R-:W-:Y:S01]  /*20c0*/  @!P4 IMAD R3, R6, R12, RZ ;  /* 0x0000000c0603c224 */ /* 0x020fe200078e02ff */
[----:B---3--:R-:W-:Y:S01]  /*20d0*/  @!P5 LEA R4, P1, R2, R10, 0x1 ;  /* 0x0000000a0204d211 */ /* 0x008fe200078208ff */
[----:B------:R-:W3:Y:S02]  /*20e0*/  @!P3 LDC.64 R22, c[0x0][0x3b0] ;  /* 0x0000ec00ff16bb82 */ /* 0x000ee40000000a00 */
[----:B------:R-:W-:Y:S01]  /*20f0*/  @!P4 IMAD R6, R0, R13, R3 ;  /* 0x0000000d0006c224 */ /* 0x000fe200078e0203 */
[----:B------:R-:W-:Y:S01]  /*2100*/  @!P5 LEA.HI.X R5, R2, R11, R5, 0x1, P1 ;  /* 0x0000000b0205d211 */ /* 0x000fe200008f0c05 */
[----:B------:R-:W-:Y:S01]  /*2110*/  @!P4 IMAD.MOV.U32 R2, RZ, RZ, R8 ;  /* 0x000000ffff02c224 */ /* 0x000fe200078e0008 */
[----:B------:R-:W-:Y:S01]  /*2120*/  @!P6 IADD3 R10, P1, PT, R21, 0x20, RZ ;  /* 0x00000020150ae810 */ /* 0x000fe20007f3e0ff */
[----:B------:R-:W-:Y:S02]  /*2130*/  @!P4 IMAD.MOV.U32 R3, RZ, RZ, R9 ;  /* 0x000000ffff03c224 */ /* 0x000fe400078e0009 */
[----:B------:R-:W-:Y:S01]  /*2140*/  @!PT LDS RZ, [RZ] ;  /* 0x00000000fffff984 */ /* 0x000fe20000000800 */
[----:B------:R-:W-:Y:S01]  /*2150*/  @!PT LDS RZ, [RZ] ;  /* 0x00000000fffff984 */ /* 0x000fe20000000800 */
[----:B------:R-:W-:Y:S01]  /*2160*/  @!PT LDS RZ, [RZ] ;  /* 0x00000000fffff984 */ /* 0x000fe20000000800 */
[----:B------:R-:W-:Y:S01]  /*2170*/  @!P5 LDGSTS.E.BYPASS.LTC128B.128 [R20], desc[UR14][R4.64] ;  /* 0x000000000414dfae */ /* 0x000fe2000b981a0e */
[----:B------:R-:W5:Y:S01]  /*2180*/  @!P3 LDC.64 R24, c[0x0][0x380] ;  /* 0x0000e000ff18bb82 */ /* 0x000f620000000a00 */
[----:B------:R-:W-:-:S02]  /*2190*/  @!P4 IMAD.WIDE.U32 R2, R0, R12, R2 ;  /* 0x0000000c0002c225 */ /* 0x000fc400078e0002 */
[----:B------:R2:W-:Y:S01]  /*21a0*/  @!P5 LDGSTS.E.BYPASS.LTC128B.128 [R20+0x4000], desc[UR14][R4.64+0x80] ;  /* 0x040000800414dfae */ /* 0x0005e2000b981a0e */
[----:B------:R-:W-:Y:S01]  /*21b0*/  ISETP.GE.AND P5, PT, R7, UR12, PT ;  /* 0x0000000c07007c0c */ /* 0x000fe2000bfa6270 */
[----:B------:R-:W-:Y:S02]  /*21c0*/  @!P6 IMAD.X R0, RZ, RZ, UR24, P1 ;  /* 0x00000018ff00ee24 */ /* 0x000fe400088e06ff */
[----:B------:R-:W-:Y:S01]  /*21d0*/  @!P4 IMAD.IADD R3, R3, 0x1, R6 ;  /* 0x000000010303c824 */ /* 0x000fe200078e0206 */
[----:B------:R-:W3:Y:S01]  /*21e0*/  @!P6 LDC.64 R12, c[0x0][0x380] ;  /* 0x0000e000ff0ceb82 */ /* 0x000ee20000000a00 */
[----:B-1----:R-:W-:Y:S01]  /*21f0*/  @!P4 LEA R6, P1, R2, R16, 0x1 ;  /* 0x000000100206c211 */ /* 0x002fe200078208ff */
[----:B----4-:R-:W-:-:S03]  /*2200*/  @!P6 IMAD R0, R0, R14, RZ ;  /* 0x0000000e0000e224 */ /* 0x010fc600078e02ff */
[----:B------:R-:W-:Y:S01]  /*2210*/  @!P4 LEA.HI.X R7, R2, R17, R3, 0x1, P1 ;  /* 0x000000110207c211 */ /* 0x000fe200008f0c03 */
[----:B------:R-:W-:Y:S02]  /*2220*/  @!P6 IMAD.MOV.U32 R2, RZ, RZ, R8 ;  /* 0x000000ffff02e224 */ /* 0x000fe400078e0008 */
[----:B------:R-:W-:Y:S01]  /*2230*/  @!P6 IMAD.MOV.U32 R3, RZ, RZ, R9 ;  /* 0x000000ffff03e224 */ /* 0x000fe200078e0009 */
[----:B------:R-:W1:Y:S01]  /*2240*/  @!P2 LDC.64 R18, c[0x0][0x3b0] ;  /* 0x0000ec00ff12ab82 */ /* 0x000e620000000a00 */
[C---:B------:R-:W-:Y:S01]  /*2250*/  @!P6 IMAD R11, R10.reuse, R15, R0 ;  /* 0x0000000f0a0be224 */ /* 0x040fe200078e0200 */
[----:B------:R-:W-:Y:S01]  /*2260*/  @!P4 LDGSTS.E.BYPASS.LTC128B.128 [R20+0x800], desc[UR14][R6.64] ;  /* 0x008000000614cfae */ /* 0x000fe2000b981a0e */
[----:B------:R-:W-:-:S03]  /*2270*/  @!P6 IMAD.WIDE.U32 R2, R10, R14, R2 ;  /* 0x0000000e0a02e225 */ /* 0x000fc600078e0002 */
[----:B------:R4:W-:Y:S01]  /*2280*/  @!P4 LDGSTS.E.BYPASS.LTC128B.128 [R20+0x4800], desc[UR14][R6.64+0x80] ;  /* 0x048000800614cfae */ /* 0x0009e2000b981a0e */
[----:B------:R-:W-:Y:S01]  /*2290*/  VIADD R10, R33, 0x70 ;  /* 0x00000070210a7836 */ /* 0x000fe20000000000 */
[----:B------:R-:W1:Y:S04]  /*22a0*/  @!P2 LDC.64 R26, c[0x0][0x380] ;  /* 0x0000e000ff1aab82 */ /* 0x000e680000000a00 */
[----:B------:R-:W-:Y:S02]  /*22b0*/  ISETP.GE.AND P4, PT, R10, UR12, PT ;  /* 0x0000000c0a007c0c */ /* 0x000fe4000bf86270 */
[----:B--2---:R-:W-:Y:S01]  /*22c0*/  IADD3 R4, P1, PT, R34, UR26, RZ ;  /* 0x0000001a22047c10 */ /* 0x004fe2000ff3e0ff */
[----:B------:R-:W-:Y:S01]  /*22d0*/  USHF.L.U64.HI UR26, UR10, 0x6, UR11 ;  /* 0x000000060a1a7899 */ /* 0x000fe2000801020b */
[----:B------:R-:W2:Y:S03]  /*22e0*/  @!P0 LDC.64 R16, c[0x0][0x3b0] ;  /* 0x0000ec00ff108b82 */ /* 0x000ea60000000a00 */
[----:B------:R-:W-:Y:S01]  /*22f0*/  IMAD.X R5, RZ, RZ, UR22, P1 ;  /* 0x00000016ff057e24 */ /* 0x000fe200088e06ff */
[----:B------:R-:W-:Y:S01]  /*2300*/  @!P3 IADD3 R0, P1, PT, R21, 0x30, RZ ;  /* 0x000000301500b810 */ /* 0x000fe20007f3e0ff */
[----:B------:R-:W-:Y:S01]  /*2310*/  USHF.R.S32.HI UR22, URZ, 0x1f, UR23 ;  /* 0x0000001fff167899 */ /* 0x000fe20008011417 */
[----:B------:R-:W-:-:S04]  /*2320*/  IMAD.WIDE.U32 R4, R33, UR10, R4 ;  /* 0x0000000a21047c25 */ /* 0x000fc8000f8e0004 */
[----:B------:R-:W-:Y:S02]  /*2330*/  IMAD R5, R33, UR11, R5 ;  /* 0x0000000b21057c24 */ /* 0x000fe4000f8e0205 */
[----:B------:R-:W-:-:S04]  /*2340*/  IMAD.WIDE.U32 R4, R204, UR6, R4 ;  /* 0x00000006cc047c25 */ /* 0x000fc8000f8e0004 */
[----:B----4-:R-:W-:Y:S01]  /*2350*/  @!P3 IMAD.X R7, RZ, RZ, UR24, P1 ;  /* 0x00000018ff07be24 */ /* 0x010fe200088e06ff */
[----:B---3--:R-:W-:Y:S01]  /*2360*/  @!P6 LEA R10, P1, R2, R12, 0x1 ;  /* 0x0000000c020ae211 */ /* 0x008fe200078208ff */
[----:B------:R-:W-:Y:S02]  /*2370*/  @!P6 IMAD.IADD R6, R3, 0x1, R11 ;  /* 0x000000010306e824 */ /* 0x000fe400078e020b */
[----:B------:R-:W-:-:S03]  /*2380*/  @!P3 IMAD R3, R7, R22, RZ ;  /* 0x000000160703b224 */ /* 0x000fc600078e02ff */
[----:B------:R-:W-:Y:S01]  /*2390*/  @!P6 LEA.HI.X R11, R2, R13, R6, 0x1, P1 ;  /* 0x0000000d020be211 */ /* 0x000fe200008f0c06 */
[----:B------:R-:W-:Y:S01]  /*23a0*/  @!P3 IMAD R7, R0, R23, R3 ;  /* 0x000000170007b224 */ /* 0x000fe200078e0203 */
[----:B------:R-:W-:Y:S01]  /*23b0*/  @!P2 IADD3 R12, P1, PT, R21, 0x40, RZ ;  /* 0x00000040150ca810 */ /* 0x000fe20007f3e0ff */
[----:B------:R-:W-:Y:S02]  /*23c0*/  @!P3 IMAD.MOV.U32 R2, RZ, RZ, R8 ;  /* 0x000000ffff02b224 */ /* 0x000fe400078e0008 */
[----:B------:R-:W-:Y:S01]  /*23d0*/  @!P3 IMAD.MOV.U32 R3, RZ, RZ, R9 ;  /* 0x000000ffff03b224 */ /* 0x000fe200078e0009 */
[----:B------:R-:W-:Y:S01]  /*23e0*/  @!P6 LDGSTS.E.BYPASS.LTC128B.128 [R20+0x1000], desc[UR14][R10.64] ;  /* 0x010000000a14efae */ /* 0x000fe2000b981a0e */
[----:B------:R-:W-:Y:S02]  /*23f0*/  IMAD R6, R32, UR6, RZ ;  /* 0x0000000620067c24 */ /* 0x000fe4000f8e02ff */
[----:B------:R-:W-:Y:S01]  /*2400*/  @!P3 IMAD.WIDE.U32 R2, R0, R22, R2 ;  /* 0x000000160002b225 */ /* 0x000fe200078e0002 */
[----:B------:R3:W-:Y:S01]  /*2410*/  @!P6 LDGSTS.E.BYPASS.LTC128B.128 [R20+0x5000], desc[UR14][R10.64+0x80] ;  /* 0x050000800a14efae */ /* 0x0007e2000b981a0e */
[----:B------:R-:W-:Y:S01]  /*2420*/  LEA R250, P6, R4, UR4, 0x1 ;  /* 0x0000000404fa7c11 */ /* 0x000fe2000f8c08ff */
[----:B------:R-:W-:Y:S01]  /*2430*/  UIMAD UR4, UR26, UR23, URZ ;  /* 0x000000171a0472a4 */ /* 0x000fe2000f8e02ff */
[----:B------:R-:W-:Y:S01]  /*2440*/  @!P2 IMAD.X R14, RZ, RZ, UR24, P1 ;  /* 0x00000018ff0eae24 */ /* 0x000fe200088e06ff */
[----:B------:R-:W4:Y:S01]  /*2450*/  @!P4 LDC.64 R22, c[0x0][0x3b0] ;  /* 0x0000ec00ff16cb82 */ /* 0x000f220000000a00 */
[----:B------:R-:W-:Y:S01]  /*2460*/  IMAD R13, R204, UR7, R6 ;  /* 0x00000007cc0d7c24 */ /* 0x000fe2000f8e0206 */
[----:B-----5:R-:W-:Y:S01]  /*2470*/  @!P3 LEA R6, P1, R2, R24, 0x1 ;  /* 0x000000180206b211 */ /* 0x020fe200078208ff */
[----:B------:R-:W-:Y:S01]  /*2480*/  @!P3 IMAD.IADD R3, R3, 0x1, R7 ;  /* 0x000000010303b824 */ /* 0x000fe200078e0207 */
[----:B------:R-:W-:Y:S01]  /*2490*/  UIMAD UR4, UR22, UR27, UR4 ;  /* 0x0000001b160472a4 */ /* 0x000fe2000f8e0204 */
[----:B-1----:R-:W-:-:S02]  /*24a0*/  @!P2 IMAD R0, R14, R18, RZ ;  /* 0x000000120e00a224 */ /* 0x002fc400078e02ff */
[----:B------:R-:W-:Y:S01]  /*24b0*/  IMAD.IADD R5, R5, 0x1, R13 ;  /* 0x0000000105057824 */ /* 0x000fe200078e020d */
[----:B------:R-:W-:Y:S01]  /*24c0*/  @!P3 LEA.HI.X R7, R2, R25, R3, 0x1, P1 ;  /* 0x000000190207b211 */ /* 0x000fe200008f0c03 */
[----:B------:R-:W-:Y:S01]  /*24d0*/  @!P2 IMAD.MOV.U32 R2, RZ, RZ, R8 ;  /* 0x000000ffff02a224 */ /* 0x000fe200078e0008 */
[----:B------:R-:W1:Y:S01]  /*24e0*/  @!P0 LDC.64 R14, c[0x0][0x380] ;  /* 0x0000e000ff0e8b82 */ /* 0x000e620000000a00 */
[----:B------:R-:W-:Y:S01]  /*24f0*/  @!P2 IMAD.MOV.U32 R3, RZ, RZ, R9 ;  /* 0x000000ffff03a224 */ /* 0x000fe200078e0009 */
[----:B------:R-:W-:Y:S01]  /*2500*/  LEA.HI.X R249, R4, UR5, R5, 0x1, P6 ;  /* 0x0000000504f97c11 */ /* 0x000fe2000b0f0c05 */
[C---:B------:R-:W-:Y:S01]  /*2510*/  @!P2 IMAD R0, R12.reuse, R19, R0 ;  /* 0x000000130c00a224 */ /* 0x040fe200078e0200 */
[----:B------:R-:W-:Y:S01]  /*2520*/  @!P3 LDGSTS.E.BYPASS.LTC128B.128 [R20+0x1800], desc[UR14][R6.64] ;  /* 0x018000000614bfae */ /* 0x000fe2000b981a0e */
[----:B------:R-:W-:Y:S01]  /*2530*/  @!P2 IMAD.WIDE.U32 R2, R12, R18, R2 ;  /* 0x000000120c02a225 */ /* 0x000fe200078e0002 */
[----:B------:R-:W-:Y:S01]  /*2540*/  ISETP.GE.AND P6, PT, R33, UR19, PT ;  /* 0x0000001321007c0c */ /* 0x000fe2000bfc6270 */
[----:B------:R-:W-:Y:S01]  /*2550*/  UIADD3 UR4, UPT, UPT, UR31, UR4, URZ ;  /* 0x000000041f047290 */ /* 0x000fe2000fffe0ff */
[----:B------:R-:W5:Y:S01]  /*2560*/  @!P5 LDC.64 R12, c[0x0][0x3b0] ;  /* 0x0000ec00ff0cdb82 */ /* 0x000f620000000a00 */
[----:B------:R-:W-:Y:S01]  /*2570*/  @!P2 IMAD.IADD R3, R3, 0x1, R0 ;  /* 0x000000010303a824 */ /* 0x000fe200078e0200 */
[----:B------:R4:W-:Y:S01]  /*2580*/  @!P3 LDGSTS.E.BYPASS.LTC128B.128 [R20+0x5800], desc[UR14][R6.64+0x80] ;  /* 0x058000800614bfae */ /* 0x0009e2000b981a0e */
[----:B------:R-:W-:-:S02]  /*2590*/  ISETP.GE.AND P3, PT, R29, UR19, PT ;  /* 0x000000131d007c0c */ /* 0x000fc4000bf66270 */
[----:B---3--:R-:W-:-:S03]  /*25a0*/  @!P0 IADD3 R10, P1, PT, R21, 0x50, RZ ;  /* 0x00000050150a8810 */ /* 0x008fc60007f3e0ff */
[----:B------:R-:W3:Y:S02]  /*25b0*/  @!P4 LDC.64 R24, c[0x0][0x380] ;  /* 0x0000e000ff18cb82 */ /* 0x000ee40000000a00 */
[----:B------:R-:W-:Y:S01]  /*25c0*/  @!P0 IMAD.X R5, RZ, RZ, UR24, P1 ;  /* 0x00000018ff058e24 */ /* 0x000fe200088e06ff */
[----:B------:R-:W-:-:S03]  /*25d0*/  @!P2 LEA R4, P1, R2, R26, 0x1 ;  /* 0x0000001a0204a211 */ /* 0x000fc600078208ff */
[-C--:B--2---:R-:W-:Y:S01]  /*25e0*/  @!P0 IMAD R0, R5, R16.reuse, RZ ;  /* 0x0000001005008224 */ /* 0x084fe200078e02ff */
[----:B------:R-:W-:Y:S01]  /*25f0*/  @!P2 LEA.HI.X R5, R2, R27, R3, 0x1, P1 ;  /* 0x0000001b0205a211 */ /* 0x000fe200008f0c03 */
[----:B------:R-:W-:Y:S01]  /*2600*/  @!P0 IMAD.MOV.U32 R2, RZ, RZ, R8 ;  /* 0x000000ffff028224 */ /* 0x000fe200078e0008 */
[----:B------:R-:W-:Y:S01]  /*2610*/  VOTEU.ALL UP0, P3 ;  /* 0x0000000000ff7886 */ /* 0x000fe20001800000 */
[----:B------:R-:W-:Y:S02]  /*2620*/  @!P0 IMAD.MOV.U32 R3, RZ, RZ, R9 ;  /* 0x000000ffff038224 */ /* 0x000fe400078e0009 */
[----:B------:R-:W-:Y:S01]  /*2630*/  @!P2 LDGSTS.E.BYPASS.LTC128B.128 [R20+0x2000], desc[UR14][R4.64] ;  /* 0x020000000414afae */ /* 0x000fe2000b981a0e */
[----:B------:R-:W-:Y:S01]  /*2640*/  @!P0 IMAD.WIDE.U32 R2, R10, R16, R2 ;  /* 0x000000100a028225 */ /* 0x000fe200078e0002 */
[----:B------:R-:W-:Y:S02]  /*2650*/  @!UP0 UIADD3 UR6, UP1, UPT, UR29, UR30, URZ ;  /* 0x0000001e1d068290 */ /* 0x000fe4000ff3e0ff */
[----:B------:R2:W-:Y:S01]  /*2660*/  @!P2 LDGSTS.E.BYPASS.LTC128B.128 [R20+0x6000], desc[UR14][R4.64+0x80] ;  /* 0x060000800414afae */ /* 0x0005e2000b981a0e */
[----:B------:R-:W-:Y:S01]  /*2670*/  ISETP.GE.AND P2, PT, R30, UR19, PT ;  /* 0x000000131e007c0c */ /* 0x000fe2000bf46270 */
[----:B------:R-:W-:Y:S01]  /*2680*/  @!UP0 UIADD3.X UR5, UPT, UPT, UR28, UR4, URZ, UP1, !UPT ;  /* 0x000000041c058290 */ /* 0x000fe20008ffe4ff */
[----:B----4-:R-:W-:Y:S01]  /*2690*/  @!P0 IMAD R6, R10, R17, R0 ;  /* 0x000000110a068224 */ /* 0x010fe200078e0200 */
[----:B------:R-:W-:Y:S01]  /*26a0*/  @!P5 IADD3 R0, P1, PT, R21, 0x60, RZ ;  /* 0x000000601500d810 */ /* 0x000fe20007f3e0ff */
[----:B------:R-:W4:Y:S04]  /*26b0*/  @!P5 LDC.64 R10, c[0x0][0x380] ;  /* 0x0000e000ff0adb82 */ /* 0x000f280000000a00 */
[----:B------:R-:W-:-:S05]  /*26c0*/  @!P5 IMAD.X R7, RZ, RZ, UR24, P1 ;  /* 0x00000018ff07de24 */ /* 0x000fca00088e06ff */
[----:B------:R-:W-:Y:S01]  /*26d0*/  VOTEU.ALL UP0, P2 ;  /* 0x0000000000ff7886 */ /* 0x000fe20001000000 */
[----:B--2---:R-:W-:Y:S01]  /*26e0*/  @!P0 IMAD.IADD R5, R3, 0x1, R6 ;  /* 0x0000000103058824 */ /* 0x004fe200078e0206 */
[C---:B-1----:R-:W-:Y:S01]  /*26f0*/  @!P0 LEA R4, P1, R2.reuse, R14, 0x1 ;  /* 0x0000000e02048211 */ /* 0x042fe200078208ff */
[----:B-----5:R-:W-:Y:S02]  /*2700*/  @!P5 IMAD R3, R7, R12, RZ ;  /* 0x0000000c0703d224 */ /* 0x020fe400078e02ff */
[----:B------:R-:W-:Y:S01]  /*2710*/  @!P4 IMAD.MOV.U32 R7, RZ, RZ, R9 ;  /* 0x000000ffff07c224 */ /* 0x000fe200078e0009 */
[----:B------:R-:W-:Y:S01]  /*2720*/  @!P0 LEA.HI.X R5, R2, R15, R5, 0x1, P1 ;  /* 0x0000000f02058211 */ /* 0x000fe200008f0c05 */
[----:B------:R-:W-:Y:S02]  /*2730*/  @!P5 IMAD R6, R0, R13, R3 ;  /* 0x0000000d0006d224 */ /* 0x000fe400078e0203 */
[----:B------:R-:W-:Y:S02]  /*2740*/  @!P5 IMAD.MOV.U32 R2, RZ, RZ, R8 ;  /* 0x000000ffff02d224 */ /* 0x000fe400078e0008 */
[----:B------:R-:W-:Y:S01]  /*2750*/  @!P5 IMAD.MOV.U32 R3, RZ, RZ, R9 ;  /* 0x000000ffff03d224 */ /* 0x000fe200078e0009 */
[----:B------:R-:W-:Y:S01]  /*2760*/  @!P0 LDGSTS.E.BYPASS.LTC128B.128 [R20+0x2800], desc[UR14][R4.64] ;  /* 0x0280000004148fae */ /* 0x000fe2000b981a0e */
[----:B------:R-:W-:-:S02]  /*2770*/  IMAD.SHL.U32 R9, R156, 0x20, RZ ;  /* 0x000000209c097824 */ /* 0x000fc400078e00ff */
[----:B------:R-:W-:Y:S01]  /*2780*/  @!P5 IMAD.WIDE.U32 R2, R0, R12, R2 ;  /* 0x0000000c0002d225 */ /* 0x000fe200078e0002 */
[----:B------:R1:W-:Y:S01]  /*2790*/  @!P0 LDGSTS.E.BYPASS.LTC128B.128 [R20+0x6800], desc[UR14][R4.64+0x80] ;  /* 0x0680008004148fae */ /* 0x0003e2000b981a0e */
[----:B------:R-:W-:Y:S02]  /*27a0*/  @!P4 IADD3 R21, P0, PT, R21, 0x70, RZ ;  /* 0x000000701515c810 */ /* 0x000fe40007f1e0ff */
[----:B------:R-:W-:Y:S01]  /*27b0*/  @!P5 IMAD.IADD R0, R3, 0x1, R6 ;  /* 0x000000010300d824 */ /* 0x000fe200078e0206 */
[C---:B----4-:R-:W-:Y:S01]  /*27c0*/  @!P5 LEA R12, P1, R2.reuse, R10, 0x1 ;  /* 0x0000000a020cd211 */ /* 0x050fe200078208ff */
[----:B------:R-:W-:Y:S02]  /*27d0*/  IMAD.U32 R3, RZ, RZ, UR31 ;  /* 0x0000001fff037e24 */ /* 0x000fe4000f8e00ff */
[----:B------:R-:W-:Y:S01]  /*27e0*/  IMAD.U32 R3, RZ, RZ, UR4 ;  /* 0x00000004ff037e24 */ /* 0x000fe2000f8e00ff */
[----:B------:R-:W-:Y:S01]  /*27f0*/  @!P5 LEA.HI.X R13, R2, R11, R0, 0x1, P1 ;  /* 0x0000000b020dd211 */ /* 0x000fe200008f0c00 */
[----:B------:R-:W-:-:S02]  /*2800*/  IMAD.U32 R2, RZ, RZ, UR30 ;  /* 0x0000001eff027e24 */ /* 0x000fc4000f8e00ff */
[----:B------:R-:W-:Y:S01]  /*2810*/  @!P4 IMAD.X R26, RZ, RZ, UR24, P0 ;  /* 0x00000018ff1ace24 */ /* 0x000fe200080e06ff */
[----:B------:R-:W-:Y:S01]  /*2820*/  USHF.L.U64.HI UR24, UR8, 0x6, UR9 ;  /* 0x0000000608187899 */ /* 0x000fe20008010209 */
[----:B------:R-:W-:Y:S01]  /*2830*/  IMAD.U32 R0, RZ, RZ, UR5 ;  /* 0x00000005ff007e24 */ /* 0x000fe2000f8e00ff */
[C---:B------:R-:W-:Y:S01]  /*2840*/  @!P6 LEA R14, P1, R2.reuse, R250, 0x1 ;  /* 0x000000fa020ee211 */ /* 0x040fe200078208ff */
[----:B------:R-:W-:Y:S01]  /*2850*/  USHF.L.U32 UR5, UR11, 0x5, URZ ;  /* 0x000000050b057899 */ /* 0x000fe200080006ff */
[----:B------:R-:W-:Y:S01]  /*2860*/  IMAD.U32 R10, RZ, RZ, UR10 ;  /* 0x0000000aff0a7e24 */ /* 0x000fe2000f8e00ff */
[----:B------:R-:W-:Y:S01]  /*2870*/  @!P5 LDGSTS.E.BYPASS.LTC128B.128 [R20+0x3000], desc[UR14][R12.64] ;  /* 0x030000000c14dfae */ /* 0x000fe2000b981a0e */
[----:B------:R-:W-:Y:S01]  /*2880*/  @!P6 LEA.HI.X R15, R2, R249, R3, 0x1, P1 ;  /* 0x000000f9020fe211 */ /* 0x000fe200008f0c03 */
[----:B------:R-:W-:Y:S01]  /*2890*/  @!P4 IMAD.MOV.U32 R6, RZ, RZ, R8 ;  /* 0x000000ffff06c224 */ /* 0x000fe200078e0008 */
[----:B------:R-:W-:Y:S01]  /*28a0*/  ISETP.GE.AND P1, PT, R28, UR19, PT ;  /* 0x000000131c007c0c */ /* 0x000fe2000bf26270 */
[----:B------:R2:W-:Y:S01]  /*28b0*/  @!P5 LDGSTS.E.BYPASS.LTC128B.128 [R20+0x7000], desc[UR14][R12.64+0x80] ;  /* 0x070000800c14dfae */ /* 0x0005e2000b981a0e */
[----:B------:R-:W-:Y:S01]  /*28c0*/  UIMAD UR24, UR24, UR23, URZ ;  /* 0x00000017181872a4 */ /* 0x000fe2000f8e02ff */
[----:B------:R-:W-:-:S03]  /*28d0*/  @!P4 IMAD.WIDE.U32 R6, R21, R22, R6 ;  /* 0x000000161506c225 */ /* 0x000fc600078e0006 */
[----:B------:R-:W-:Y:S01]  /*28e0*/  UIMAD UR22, UR22, UR25, UR24 ;  /* 0x00000019161672a4 */ /* 0x000fe2000f8e0218 */
[----:B-1----:R-:W-:Y:S01]  /*28f0*/  IMAD.U32 R4, RZ, RZ, UR6 ;  /* 0x00000006ff047e24 */ /* 0x002fe2000f8e00ff */
[----:B------:R-:W-:Y:S01]  /*2900*/  UIMAD.WIDE.U32 UR6, UR10, 0x20, URZ ;  /* 0x000000200a0678a5 */ /* 0x000fe2000f8e00ff */
[----:B------:R-:W-:Y:S02]  /*2910*/  IMAD.U32 R5, RZ, RZ, UR31 ;  /* 0x0000001fff057e24 */ /* 0x000fe4000f8e00ff */
[----:B------:R-:W-:Y:S01]  /*2920*/  IMAD.U32 R5, RZ, RZ, UR4 ;  /* 0x00000004ff057e24 */ /* 0x000fe2000f8e00ff */
[----:B------:R-:W-:Y:S01]  /*2930*/  @!P3 LEA R18, P0, R4, R250, 0x1 ;  /* 0x000000fa0412b211 */ /* 0x000fe200078008ff */
[----:B------:R-:W-:-:S03]  /*2940*/  IMAD.U32 R8, RZ, RZ, UR8 ;  /* 0x00000008ff087e24 */ /* 0x000fc6000f8e00ff */
[----:B------:R-:W-:Y:S01]  /*2950*/  @!P3 LEA.HI.X R19, R4, R249, R0, 0x1, P0 ;  /* 0x000000f90413b211 */ /* 0x000fe200000f0c00 */
[----:B------:R-:W-:Y:S01]  /*2960*/  IMAD.U32 R4, RZ, RZ, UR30 ;  /* 0x0000001eff047e24 */ /* 0x000fe2000f8e00ff */
[----:B------:R-:W-:Y:S01]  /*2970*/  IADD3 R2, P0, PT, R34, UR18, RZ ;  /* 0x0000001222027c10 */ /* 0x000fe2000ff1e0ff */
[----:B------:R-:W-:Y:S01]  /*2980*/  @!UP0 UIADD3 UR30, UP1, UPT, UR30, UR6, URZ ;  /* 0x000000061e1e8290 */ /* 0x000fe2000ff3e0ff */
[C---:B------:R-:W-:Y:S02]  /*2990*/  IMAD R0, R33.reuse, UR9, RZ ;  /* 0x0000000921007c24 */ /* 0x040fe4000f8e02ff */
[----:B------:R-:W-:Y:S01]  /*29a0*/  @!P1 IMAD.WIDE.U32 R10, R10, 0x30, R4 ;  /* 0x000000300a0a9825 */ /* 0x000fe200078e0004 */
[----:B------:R-:W-:Y:S01]  /*29b0*/  @!UP0 UIADD3.X UR6, UPT, UPT, UR4, UR7, UR5, UP1, !UPT ;  /* 0x0000000704068290 */ /* 0x000fe20008ffe405 */
[----:B------:R-:W1:Y:S02]  /*29c0*/  LDCU.64 UR4, c[0x0][0x3d8] ;  /* 0x00007b00ff0477ac */ /* 0x000e640008000a00 */
[----:B------:R-:W-:Y:S01]  /*29d0*/  IMAD.X R3, RZ, RZ, UR17, P0 ;  /* 0x00000011ff037e24 */ /* 0x000fe200080e06ff */
[----:B------:R4:W-:Y:S01]  /*29e0*/  STL [R1+0x4], R0 ;  /* 0x0000040001007387 */ /* 0x0009e20000100800 */
[----:B------:R-:W-:Y:S01]  /*29f0*/  IMAD.U32 R17, RZ, RZ, UR30 ;  /* 0x0000001eff117e24 */ /* 0x000fe2000f8e00ff */
[----:B------:R-:W-:Y:S01]  /*2a00*/  UIMAD.WIDE.U32 UR30, UR25, UR23, URZ ;  /* 0x00000017191e72a5 */ /* 0x000fe2000f8e00ff */
[----:B------:R-:W-:Y:S01]  /*2a10*/  IMAD.WIDE.U32 R2, R33, UR8, R2 ;  /* 0x0000000821027c25 */ /* 0x000fe2000f8e0002 */
[----:B------:R-:W-:-:S02]  /*2a20*/  UIMAD.WIDE.U32 UR24, UR8, 0x20, URZ ;  /* 0x00000020081878a5 */ /* 0x000fc4000f8e00ff */
[----:B------:R-:W-:Y:S01]  /*2a30*/  @!P2 LEA R16, P0, R17, R250, 0x1 ;  /* 0x000000fa1110a211 */ /* 0x000fe200078008ff */
[----:B------:R-:W-:Y:S01]  /*2a40*/  IMAD.IADD R3, R3, 0x1, R0 ;  /* 0x0000000103037824 */ /* 0x000fe200078e0200 */
[----:B------:R-:W-:Y:S01]  /*2a50*/  UIADD3 UR22, UPT, UPT, UR31, UR22, URZ ;  /* 0x000000161f167290 */ /* 0x000fe2000fffe0ff */
[----:B-1----:R-:W-:Y:S02]  /*2a60*/  IMAD R5, R32, UR4, RZ ;  /* 0x0000000420057c24 */ /* 0x002fe4000f8e02ff */
[----:B------:R-:W-:-:S04]  /*2a70*/  IMAD.WIDE.U32 R2, R204, UR4, R2 ;  /* 0x00000004cc027c25 */ /* 0x000fc8000f8e0002 */
[----:B--2---:R-:W-:Y:S02]  /*2a80*/  IMAD R12, R204, UR5, R5 ;  /* 0x00000005cc0c7c24 */ /* 0x004fe4000f8e0205 */
[----:B----4-:R-:W-:Y:S01]  /*2a90*/  IMAD.U32 R0, RZ, RZ, UR6 ;  /* 0x00000006ff007e24 */ /* 0x010fe2000f8e00ff */
[----:B------:R-:W1:Y:S01]  /*2aa0*/  LDCU.64 UR6, c[0x0][0x390] ;  /* 0x00007200ff0677ac */ /* 0x000e620008000a00 */
[----:B------:R-:W-:Y:S02]  /*2ab0*/  IMAD.IADD R12, R3, 0x1, R12 ;  /* 0x00000001030c7824 */ /* 0x000fe400078e020c */
[----:B------:R-:W-:Y:S01]  /*2ac0*/  IMAD.U32 R3, RZ, RZ, UR31 ;  /* 0x0000001fff037e24 */ /* 0x000fe2000f8e00ff */
[----:B------:R-:W-:Y:S01]  /*2ad0*/  @!P2 LEA.HI.X R17, R17, R249, R0, 0x1, P0 ;  /* 0x000000f91111a211 */ /* 0x000fe200000f0c00 */
[----:B------:R-:W-:Y:S02]  /*2ae0*/  @!P4 IMAD R0, R26, R22, RZ ;  /* 0x000000161a00c224 */ /* 0x000fe400078e02ff */
[----:B------:R-:W-:-:S02]  /*2af0*/  IMAD.U32 R3, RZ, RZ, UR22 ;  /* 0x00000016ff037e24 */ /* 0x000fc4000f8e00ff */
[----:B------:R-:W-:Y:S02]  /*2b00*/  @!P4 IMAD R4, R21, R23, R0 ;  /* 0x000000171504c224 */ /* 0x000fe400078e0200 */
[----:B------:R-:W-:Y:S02]  /*2b10*/  IMAD.U32 R0, RZ, RZ, UR11 ;  /* 0x0000000bff007e24 */ /* 0x000fe4000f8e00ff */
[----:B------:R-:W-:Y:S01]  /*2b20*/  @!P4 IMAD.IADD R7, R7, 0x1, R4 ;  /* 0x000000010707c824 */ /* 0x000fe200078e0204 */
[----:B---3--:R-:W-:Y:S01]  /*2b30*/  @!P4 LEA R4, P0, R6, R24, 0x1 ;  /* 0x000000180604c211 */ /* 0x008fe200078008ff */
[----:B------:R-:W-:-:S03]  /*2b40*/  @!P1 IMAD R0, R0, 0x30, RZ ;  /* 0x0000003000009824 */ /* 0x000fc600078e02ff */
[----:B------:R-:W-:Y:S01]  /*2b50*/  @!P4 LEA.HI.X R5, R6, R25, R7, 0x1, P0 ;  /* 0x000000190605c211 */ /* 0x000fe200000f0c07 */
[----:B------:R-:W-:Y:S01]  /*2b60*/  @!P1 IMAD.IADD R0, R11, 0x1, R0 ;  /* 0x000000010b009824 */ /* 0x000fe200078e0200 */
[----:B------:R-:W-:Y:S02]  /*2b70*/  @!P1 LEA R6, P5, R10, R250, 0x1 ;  /* 0x000000fa0a069211 */ /* 0x000fe400078a08ff */
[----:B-1----:R-:W-:Y:S01]  /*2b80*/  LEA R13, P0, R2, UR6, 0x1 ;  /* 0x00000006020d7c11 */ /* 0x002fe2000f8008ff */
[----:B------:R-:W-:Y:S01]  /*2b90*/  @!P4 LDGSTS.E.BYPASS.LTC128B.128 [R20+0x3800], desc[UR14][R4.64] ;  /* 0x038000000414cfae */ /* 0x000fe2000b981a0e */
[----:B------:R-:W-:Y:S01]  /*2ba0*/  @!P1 LEA.HI.X R7, R10, R249, R0, 0x1, P5 ;  /* 0x000000f90a079211 */ /* 0x000fe200028f0c00 */
[----:B------:R-:W-:Y:S01]  /*2bb0*/  IMAD.U32 R0, RZ, RZ, UR22 ;  /* 0x00000016ff007e24 */ /* 0x000fe2000f8e00ff */
[----:B------:R-:W-:Y:S01]  /*2bc0*/  LEA.HI.X R12, R2, UR7, R12, 0x1, P0 ;  /* 0x00000007020c7c11 */ /* 0x000fe200080f0c0c */
[----:B------:R1:W-:Y:S01]  /*2bd0*/  @!P4 LDGSTS.E.BYPASS.LTC128B.128 [R20+0x7800], desc[UR14][R4.64+0x80] ;  /* 0x078000800414cfae */ /* 0x0003e2000b981a0e */
[----:B------:R-:W-:Y:S01]  /*2be0*/  ISETP.GE.AND P4, PT, R30, UR19, PT ;  /* 0x000000131e007c0c */ /* 0x000fe2000bf86270 */
[----:B------:R-:W-:Y:S01]  /*2bf0*/  IMAD.U32 R2, RZ, RZ, UR30 ;  /* 0x0000001eff027e24 */ /* 0x000fe2000f8e00ff */
[----:B------:R-:W-:Y:S01]  /*2c00*/  ISETP.GE.AND P5, PT, R29, UR19, PT ;  /* 0x000000131d007c0c */ /* 0x000fe2000bfa6270 */
[----:B------:R-:W-:Y:S03]  /*2c10*/  @!P6 LDGSTS.E.BYPASS.LTC128B.128 [R20+0x8000], desc[UR14][R14.64] ;  /* 0x080000000e14efae */ /* 0x000fe6000b981a0e */
[C---:B------:R-:W-:Y:S01]  /*2c20*/  @!P6 LEA R10, P0, R2.reuse, R13, 0x1 ;  /* 0x0000000d020ae211 */ /* 0x040fe200078008ff */
[----:B------:R2:W-:Y:S03]  /*2c30*/  @!P6 LDGSTS.E.BYPASS.LTC128B.128 [R20+0xa000], desc[UR14][R14.64+0x80] ;  /* 0x0a0000800e14efae */ /* 0x0005e6000b981a0e */
[----:B------:R-:W-:Y:S01]  /*2c40*/  @!P6 LEA.HI.X R11, R2, R12, R0, 0x1, P0 ;  /* 0x0000000c020be211 */ /* 0x000fe200000f0c00 */
[----:B------:R-:W-:Y:S01]  /*2c50*/  @!P3 LDGSTS.E.BYPASS.LTC128B.128 [R20+0x8800], desc[UR14][R18.64] ;  /* 0x088000001214bfae */ /* 0x000fe2000b981a0e */
[----:B------:R-:W-:Y:S01]  /*2c60*/  IMAD.U32 R0, RZ, RZ, UR8 ;  /* 0x00000008ff007e24 */ /* 0x000fe2000f8e00ff */
[----:B------:R-:W-:-:S02]  /*2c70*/  VOTEU.ALL UP0, P4 ;  /* 0x0000000000ff7886 */ /* 0x000fc40002000000 */
[----:B------:R3:W-:Y:S01]  /*2c80*/  @!P3 LDGSTS.E.BYPASS.LTC128B.128 [R20+0xa800], desc[UR14][R18.64+0x80] ;  /* 0x0a8000801214bfae */ /* 0x0007e2000b981a0e */
[----:B------:R-:W-:Y:S01]  /*2c90*/  ISETP.GE.AND P3, PT, R28, UR19, PT ;  /* 0x000000131c007c0c */ /* 0x000fe2000bf66270 */
[----:B------:R-:W-:Y:S02]  /*2ca0*/  USHF.L.U32 UR19, UR9, 0x5, URZ ;  /* 0x0000000509137899 */ /* 0x000fe400080006ff */
[----:B------:R-:W-:Y:S02]  /*2cb0*/  @!P2 LDGSTS.E.BYPASS.LTC128B.128 [R20+0x9000], desc[UR14][R16.64] ;  /* 0x090000001014afae */ /* 0x000fe4000b981a0e */
[----:B------:R-:W-:Y:S02]  /*2cc0*/  UIADD3 UR19, UPT, UPT, UR25, UR19, URZ ;  /* 0x0000001319137290 */ /* 0x000fe4000fffe0ff */
[----:B------:R4:W-:Y:S01]  /*2cd0*/  @!P2 LDGSTS.E.BYPASS.LTC128B.128 [R20+0xb000], desc[UR14][R16.64+0x80] ;  /* 0x0b0000801014afae */ /* 0x0009e2000b981a0e */
[----:B-1----:R-:W-:-:S03]  /*2ce0*/  IMAD.U32 R5, RZ, RZ, UR8 ;  /* 0x00000008ff057e24 */ /* 0x002fc6000f8e00ff */
[----:B------:R-:W-:Y:S01]  /*2cf0*/  @!P1 LDGSTS.E.BYPASS.LTC128B.128 [R20+0x9800], desc[UR14][R6.64] ;  /* 0x0980000006149fae */ /* 0x000fe2000b981a0e */
[----:B------:R-:W-:-:S03]  /*2d00*/  IMAD.U32 R4, RZ, RZ, UR9 ;  /* 0x00000009ff047e24 */ /* 0x000fc6000f8e00ff */
[----:B------:R1:W-:Y:S01]  /*2d10*/  @!P1 LDGSTS.E.BYPASS.LTC128B.128 [R20+0xb800], desc[UR14][R6.64+0x80] ;  /* 0x0b80008006149fae */ /* 0x0003e2000b981a0e */
[----:B--2---:R-:W-:-:S03]  /*2d20*/  @!P5 LEA R14, P0, R0, UR30, 0x4 ;  /* 0x0000001e000edc11 */ /* 0x004fc6000f8020ff */
[----:B------:R-:W0:Y:S01]  /*2d30*/  LDGDEPBAR ;  /* 0x00000000000079af */ /* 0x000e220000000000 */
[----:B------:R-:W-:Y:S01]  /*2d40*/  @!UP0 UIADD3 UR30, UP1, UPT, UR30, UR24, URZ ;  /* 0x000000181e1e8290 */ /* 0x000fe2000ff3e0ff */
[----:B------:R-:W-:Y:S01]  /*2d50*/  IMAD.U32 R0, RZ, RZ, UR9 ;  /* 0x00000009ff007e24 */ /* 0x000fe2000f8e00ff */
[----:B------:R-:W-:Y:S02]  /*2d60*/  @!P5 LEA.HI.X R5, R5, UR22, R4, 0x4, P0 ;  /* 0x000000160505dc11 */ /* 0x000fe400080f2404 */
[----:B------:R-:W-:Y:S01]  /*2d70*/  @!UP0 UIADD3.X UR22, UPT, UPT, UR19, UR22, URZ, UP1, !UPT ;  /* 0x0000001613168290 */ /* 0x000fe20008ffe4ff */
[----:B------:R-:W-:Y:S01]  /*2d80*/  @!P3 IMAD R0, R0, 0x30, RZ ;  /* 0x000000300000b824 */ /* 0x000fe200078e02ff */
[----:B---3--:R-:W-:Y:S01]  /*2d90*/  LOP3.LUT R18, R168, 0x200, RZ, 0xc0, !PT ;  /* 0x00000200a8127812 */ /* 0x008fe200078ec0ff */
[----:B------:R-:W-:-:S03]  /*2da0*/  IMAD.U32 R15, RZ, RZ, UR30 ;  /* 0x0000001eff0f7e24 */ /* 0x000fc6000f8e00ff */
[----:B------:R-:W-:Y:S01]  /*2db0*/  LOP3.LUT R18, R18, 0x7c00, R9, 0xf8, !PT ;  /* 0x00007c0012127812 */ /* 0x000fe200078ef809 */
[----:B------:R-:W-:Y:S01]  /*2dc0*/  @!P3 IMAD.WIDE.U32 R8, R8, 0x30, R2 ;  /* 0x000000300808b825 */ /* 0x000fe200078e0002 */
[C---:B------:R-:W-:Y:S02]  /*2dd0*/  LOP3.LUT R2, R168.reuse, 0x1c0, RZ, 0xc0, !PT ;  /* 0x000001c0a8027812 */ /* 0x040fe400078ec0ff */
[----:B------:R-:W-:Y:S01]  /*2de0*/  LOP3.LUT R3, R168, 0x400, RZ, 0xc0, !PT ;  /* 0x00000400a8037812 */ /* 0x000fe200078ec0ff */
[----:B------:R-:W-:Y:S01]  /*2df0*/  @!P3 IMAD.IADD R0, R9, 0x1, R0 ;  /* 0x000000010900b824 */ /* 0x000fe200078e0200 */
[----:B------:R-:W-:Y:S01]  /*2e00*/  LOP3.LUT R2, R2, 0x38, R31, 0xf8, !PT ;  /* 0x0000003802027812 */ /* 0x000fe200078ef81f */
[----:B----4-:R-:W-:Y:S01]  /*2e10*/  IMAD.U32 R16, RZ, RZ, UR22 ;  /* 0x00000016ff107e24 */ /* 0x010fe2000f8e00ff */
[----:B------:R-:W-:Y:S02]  /*2e20*/  @!P4 LEA R4, P1, R15, R13, 0x1 ;  /* 0x0000000d0f04c211 */ /* 0x000fe400078208ff */
[----:B------:R-:W-:-:S02]  /*2e30*/  LOP3.LUT R21, R2, 0x8, R156, 0x78, !PT ;  /* 0x0000000802157812 */ /* 0x000fc400078e789c */
[----:B-1----:R-:W-:Y:S01]  /*2e40*/  @!P5 LEA R6, P2, R14, R13, 0x1 ;  /* 0x0000000d0e06d211 */ /* 0x002fe200078408ff */
[----:B------:R-:W-:-:S04]  /*2e50*/  DEPBAR.LE SB0, 0x0 ;  /* 0x000080000000791a */ /* 0x000fc80000000000 */
[----:B------:R-:W-:Y:S01]  /*2e60*/  BAR.SYNC.DEFER_BLOCKING 0x0 ;  /* 0x0000000000007b1d */ /* 0x000fe20000010000 */
[----:B------:R-:W-:Y:S01]  /*2e70*/  LOP3.LUT R167, R2, 0x8, R167, 0x78, !PT ;  /* 0x0000000802a77812 */ /* 0x000fe200078e78a7 */
[----:B------:R-:W-:Y:S01]  /*2e80*/  IMAD R21, R21, 0x2, R3 ;  /* 0x0000000215157824 */ /* 0x000fe200078e0203 */
[----:B------:R-:W-:Y:S02]  /*2e90*/  @!P3 LEA R2, P0, R8, R13, 0x1 ;  /* 0x0000000d0802b211 */ /* 0x000fe400078008ff */
[-C--:B------:R-:W-:Y:S01]  /*2ea0*/  @!P5 LEA.HI.X R7, R14, R12.reuse, R5, 0x1, P2 ;  /* 0x0000000c0e07d211 */ /* 0x080fe200010f0c05 */
[----:B------:R-:W-:Y:S01]  /*2eb0*/  VIADD R23, R21, UR20 ;  /* 0x0000001415177c36 */ /* 0x000fe20008000000 */
[-C--:B------:R-:W-:Y:S01]  /*2ec0*/  @!P3 LEA.HI.X R3, R8, R12.reuse, R0, 0x1, P0 ;  /* 0x0000000c0803b211 */ /* 0x080fe200000f0c00 */
[----:B------:R-:W-:Y:S01]  /*2ed0*/  IMAD.IADD R0, R167, 0x1, R18 ;  /* 0x00000001a7007824 */ /* 0x000fe200078e0212 */
[----:B------:R-:W-:Y:S02]  /*2ee0*/  @!P4 LEA.HI.X R5, R15, R12, R16, 0x1, P1 ;  /* 0x0000000c0f05c211 */ /* 0x000fe400008f0c10 */
[----:B------:R-:W-:-:S02]  /*2ef0*/  LOP3.LUT P0, RZ, R156, 0x2, RZ, 0xc0, !PT ;  /* 0x000000029cff7812 */ /* 0x000fc4000780c0ff */
[----:B------:R-:W-:Y:S01]  /*2f00*/  LEA R22, R0, UR20, 0x1 ;  /* 0x0000001400167c11 */ /* 0x000fe2000f8e08ff */
[----:B------:R-:W-:Y:S01]  /*2f10*/  IMAD.MOV.U32 R0, RZ, RZ, 0x40 ;  /* 0x00000040ff007424 */ /* 0x000fe200078e00ff */
[----:B------:R-:W-:Y:S01]  /*2f20*/  @!PT LDS RZ, [RZ] ;  /* 0x00000000fffff984 */ /* 0x000fe20000000800 */
[----:B------:R-:W-:Y:S01]  /*2f30*/  @!PT LDS RZ, [RZ] ;  /* 0x00000000fffff984 */ /* 0x000fe20000000800 */
[----:B------:R-:W-:Y:S01]  /*2f40*/  @!PT LDS RZ, [RZ] ;  /* 0x00000000fffff984 */ /* 0x000fe20000000800 */
[----:B------:R-:W-:Y:S04]  /*2f50*/  @!P6 LDGSTS.E.BYPASS.LTC128B.128 [R20+0xc000], desc[UR14][R10.64] ;  /* 0x0c0000000a14efae */ /* 0x000fe8000b981a0e */
[----:B------:R1:W-:Y:S04]  /*2f60*/  @!P6 LDGSTS.E.BYPASS.LTC128B.128 [R20+0xe000], desc[UR14][R10.64+0x80] ;  /* 0x0e0000800a14efae */ /* 0x0003e8000b981a0e */
[----:B------:R-:W-:Y:S04]  /*2f70*/  @P6 STS.128 [R20+0xc000], RZ ;  /* 0x00c000ff14006388 */ /* 0x000fe80000000c00 */
[----:B------:R-:W-:Y:S01]  /*2f80*/  @P6 STS.128 [R20+0xe000], RZ ;  /* 0x00e000ff14006388 */ /* 0x000fe20000000c00 */
[----:B------:R-:W-:-:S03]  /*2f90*/  LOP3.LUT P6, RZ, R156, 0x4, RZ, 0xc0, !PT ;  /* 0x000000049cff7812 */ /* 0x000fc600078cc0ff */
[----:B------:R-:W-:Y:S01]  /*2fa0*/  @P5 STS.128 [R20+0xc800], RZ ;  /* 0x00c800ff14005388 */ /* 0x000fe20000000c00 */
[----:B------:R-:W-:-:S03]  /*2fb0*/  SEL R0, R0, 0xffffffc0, !P6 ;  /* 0xffffffc000007807 */ /* 0x000fc60007000000 */
[----:B------:R-:W-:Y:S02]  /*2fc0*/  @P5 STS.128 [R20+0xe800], RZ ;  /* 0x00e800ff14005388 */ /* 0x000fe40000000c00 */
[--C-:B------:R-:W-:Y:S02]  /*2fd0*/  IMAD.IADD R48, R22, 0x1, R0.reuse ;  /* 0x0000000116307824 */ /* 0x100fe400078e0200 */
[----:B------:R-:W-:Y:S01]  /*2fe0*/  @!PT LDS RZ, [RZ] ;  /* 0x00000000fffff984 */ /* 0x000fe20000000800 */
[----:B------:R-:W-:Y:S01]  /*2ff0*/  @!PT LDS RZ, [RZ] ;  /* 0x00000000fffff984 */ /* 0x000fe20000000800 */
[----:B------:R-:W-:Y:S01]  /*3000*/  @!PT LDS RZ, [RZ] ;  /* 0x00000000fffff984 */ /* 0x000fe20000000800 */
[----:B------:R-:W-:Y:S01]  /*3010*/  @!P5 LDGSTS.E.BYPASS.LTC128B.128 [R20+0xc800], desc[UR14][R6.64] ;  /* 0x0c8000000614dfae */ /* 0x000fe2000b981a0e */
[----:B------:R-:W-:-:S03]  /*3020*/  IMAD.IADD R0, R23, 0x1, R0 ;  /* 0x0000000117007824 */ /* 0x000fc600078e0200 */
[----:B------:R-:W-:Y:S04]  /*3030*/  @!P5 LDGSTS.E.BYPASS.LTC128B.128 [R20+0xe800], desc[UR14][R6.64+0x80] ;  /* 0x0e8000800614dfae */ /* 0x000fe8000b981a0e */
[----:B------:R-:W-:Y:S04]  /*3040*/  @P4 STS.128 [R20+0xd000], RZ ;  /* 0x00d000ff14004388 */ /* 0x000fe80000000c00 */
[----:B------:R-:W-:Y:S04]  /*3050*/  @P4 STS.128 [R20+0xf000], RZ ;  /* 0x00f000ff14004388 */ /* 0x000fe80000000c00 */
[----:B------:R-:W-:Y:S01]  /*3060*/  @!PT LDS RZ, [RZ] ;  /* 0x00000000fffff984 */ /* 0x000fe20000000800 */
[----:B------:R-:W-:Y:S01]  /*3070*/  @!PT LDS RZ, [RZ] ;  /* 0x00000000fffff984 */ /* 0x000fe20000000800 */
[----:B------:R-:W-:Y:S01]  /*3080*/  @!PT LDS RZ, [RZ] ;  /* 0x00000000fffff984 */ /* 0x000fe20000000800 */
[----:B------:R-:W-:Y:S04]  /*3090*/  @!P4 LDGSTS.E.BYPASS.LTC128B.128 [R20+0xd000], desc[UR14][R4.64] ;  /* 0x0d0000000414cfae */ /* 0x000fe8000b981a0e */
[----:B------:R-:W-:Y:S04]  /*30a0*/  @!P4 LDGSTS.E.BYPASS.LTC128B.128 [R20+0xf000], desc[UR14][R4.64+0x80] ;  /* 0x0f0000800414cfae */ /* 0x000fe8000b981a0e */
[----:B------:R-:W-:Y:S04]  /*30b0*/  @P3 STS.128 [R20+0xd800], RZ ;  /* 0x00d800ff14003388 */ /* 0x000fe80000000c00 */
[----:B------:R-:W-:Y:S04]  /*30c0*/  @P3 STS.128 [R20+0xf800], RZ ;  /* 0x00f800ff14003388 */ /* 0x000fe80000000c00 */
[----:B------:R-:W-:Y:S01]  /*30d0*/  @!PT LDS RZ, [RZ] ;  /* 0x00000000fffff984 */ /* 0x000fe20000000800 */
[----:B------:R-:W-:Y:S01]  /*30e0*/  @!PT LDS RZ, [RZ] ;  /* 0x00000000fffff984 */ /* 0x000fe20000000800 */
[----:B------:R-:W-:Y:S01]  /*30f0*/  @!PT LDS RZ, [RZ] ;  /* 0x00000000fffff984 */ /* 0x000fe20000000800 */
[----:B------:R-:W-:Y:S04]  /*3100*/  @!P3 LDGSTS.E.BYPASS.LTC128B.128 [R20+0xd800], desc[UR14][R2.64] ;  /* 0x0d8000000214bfae */ /* 0x000fe8000b981a0e */
[----:B------:R2:W-:Y:S04]  /*3110*/  @!P3 LDGSTS.E.BYPASS.LTC128B.128 [R20+0xf800], desc[UR14][R2.64+0x80] ;  /* 0x0f8000800214bfae */ /* 0x0005e8000b981a0e */
[----:B------:R-:W-:Y:S04]  /*3120*/  LDSM.16.M88.4 R12, [R22] ;  /* 0x00000000160c783b */ /* 0x000fe80000000200 */
[----:B------:R-:W3:Y:S04]  /*3130*/  LDSM.16.M88.4 R32, [R21+UR20+0x8000] ;  /* 0x008000141520783b */ /* 0x000ee80008000200 */
[----:B-1----:R-:W1:Y:S04]  /*3140*/  LDSM.16.M88.4 R8, [R22+0x2000] ;  /* 0x002000001608783b */ /* 0x002e680000000200 */
[----:B------:R-:W4:Y:S04]  /*3150*/  LDSM.16.M88.4 R28, [R21+UR20+0x8800] ;  /* 0x00880014151c783b */ /* 0x000f280008000200 */
[----:B------:R-:W5:Y:S04]  /*3160*/  LDSM.16.M88.4 R24, [R21+UR20+0x9000] ;  /* 0x009000141518783b */ /* 0x000f680008000200 */
[----:B------:R-:W5:Y:S01]  /*3170*/  LDSM.16.M88.4 R16, [R21+UR20+0x9800] ;  /* 0x009800141510783b */ /* 0x000f620008000200 */
[----:B--2---:R-:W-:-:S03]  /*3180*/  SEL R3, R172, 0xffffffe0, !P0 ;  /* 0xffffffe0ac037807 */ /* 0x004fc60004000000 */
[----:B------:R-:W0:Y:S02]  /*3190*/  LDGDEPBAR ;  /* 0x00000000000079af */ /* 0x000e240000000000 */
[--C-:B------:R-:W-:Y:S02]  /*31a0*/  IMAD.IADD R2, R23, 0x1, R3.reuse ;  /* 0x0000000117027824 */ /* 0x100fe400078e0203 */
[----:B------:R-:W-:Y:S02]  /*31b0*/  IMAD.IADD R49, R22, 0x1, R3 ;  /* 0x0000000116317824 */ /* 0x000fe400078e0203 */
[C---:B------:R-:W-:Y:S01]  /*31c0*/  IMAD.IADD R23, R3.reuse, 0x1, R48 ;  /* 0x0000000103177824 */ /* 0x040fe200078e0230 */
[----:B------:R-:W-:Y:S01]  /*31d0*/  LDSM.16.M88.4 R44, [R2+0x8800] ;  /* 0x00880000022c783b */ /* 0x000fe20000000200 */
[----:B------:R-:W-:-:S03]  /*31e0*/  IMAD.IADD R3, R3, 0x1, R0 ;  /* 0x0000000103037824 */ /* 0x000fc600078e0200 */
[----:B------:R-:W2:Y:S04]  /*31f0*/  LDSM.16.M88.4 R4, [R49+0x2000] ;  /* 0x002000003104783b */ /* 0x000ea80000000200 */
[----:B------:R-:W2:Y:S01]  /*3200*/  LDSM.16.M88.4 R40, [R2+0x8000] ;  /* 0x008000000228783b */ /* 0x000ea20000000200 */
[-C--:B---3--:R-:W-:Y:S03]  /*3210*/  HMMA.16816.F32.BF16 R92, R12, R32.reuse, RZ ;  /* 0x000000200c5c723c */ /* 0x088fe600000418ff */
[----:B------:R-:W3:Y:S04]  /*3220*/  LDSM.16.M88.4 R60, [R2+0x9000] ;  /* 0x00900000023c783b */ /* 0x000ee80000000200 */
[----:B------:R-:W3:Y:S01]  /*3230*/  LDSM.16.M88.4 R52, [R2+0x9800] ;  /* 0x009800000234783b */ /* 0x000ee20000000200 */
[C---:B-1----:R-:W-:Y:S08]  /*3240*/  HMMA.16816.F32.BF16 R76, R8.reuse, R32, RZ ;  /* 0x00000020084c723c */ /* 0x042ff000000418ff */
[-C--:B------:R-:W-:Y:S08]  /*3250*/  HMMA.16816.F32.BF16 R72, R8, R34.reuse, RZ ;  /* 0x000000220848723c */ /* 0x080ff000000418ff */
[----:B------:R-:W-:Y:S08]  /*3260*/  HMMA.16816.F32.BF16 R100, R12, R34, RZ ;  /* 0x000000220c64723c */ /* 0x000ff000000418ff */
[C---:B----4-:R-:W-:Y:S08]  /*3270*/  HMMA.16816.F32.BF16 R64, R8.reuse, R28, RZ ;  /* 0x0000001c0840723c */ /* 0x050ff000000418ff */
[C---:B-----5:R-:W-:Y:S08]  /*3280*/  HMMA.16816.F32.BF16 R36, R8.reuse, R24, RZ ;  /* 0x000000180824723c */ /* 0x060ff000000418ff */
[C---:B------:R-:W-:Y:S08]  /*3290*/  HMMA.16816.F32.BF16 R32, R8.reuse, R16, RZ ;  /* 0x000000100820723c */ /* 0x040ff000000418ff */
[C---:B------:R-:W-:Y:S08]  /*32a0*/  HMMA.16816.F32.BF16 R56, R8.reuse, R30, RZ ;  /* 0x0000001e0838723c */ /* 0x040ff000000418ff */
[C---:B------:R-:W-:Y:S08]  /*32b0*/  HMMA.16816.F32.BF16 R68, R8.reuse, R26, RZ ;  /* 0x0000001a0844723c */ /* 0x040ff000000418ff */
[----:B------:R-:W-:Y:S08]  /*32c0*/  HMMA.16816.F32.BF16 R8, R8, R18, RZ ;  /* 0x000000120808723c */ /* 0x000ff000000418ff */
[C---:B------:R-:W-:Y:S08]  /*32d0*/  HMMA.16816.F32.BF16 R80, R12.reuse, R16, RZ ;  /* 0x000000100c50723c */ /* 0x040ff000000418ff */
[----:B------:R-:W-:Y:S01]  /*32e0*/  HMMA.16816.F32.BF16 R148, R12, R18, RZ ;  /* 0x000000120c94723c */ /* 0x000fe200000418ff */
[----:B------:R-:W1:Y:S07]  /*32f0*/  LDSM.16.M88.4 R16, [R49] ;  /* 0x000000003110783b */ /* 0x000e6e0000000200 */
[----:B--2---:R-:W-:Y:S08]  /*3300*/  HMMA.16816.F32.BF16 R136, R4, R44, R64 ;  /* 0x0000002c0488723c */ /* 0x004ff00000041840 */
[C---:B------:R-:W-:Y:S08]  /*3310*/  HMMA.16816.F32.BF16 R84, R12.reuse, R24, RZ ;  /* 0x000000180c54723c */ /* 0x040ff000000418ff */
[----:B------:R-:W-:Y:S01]  /*3320*/  HMMA.16816.F32.BF16 R152, R12, R26, RZ ;  /* 0x0000001a0c98723c */ /* 0x000fe200000418ff */
[----:B------:R-:W-:Y:S07]  /*3330*/  LDSM.16.M88.4 R24, [R0+0x9800] ;  /* 0x009800000018783b */ /* 0x000fee0000000200 */
[C---:B------:R-:W-:Y:S08]  /*3340*/  HMMA.16816.F32.BF16 R144, R4.reuse, R40, R76 ;  /* 0x000000280490723c */ /* 0x040ff0000004184c */
[C---:B---3--:R-:W-:Y:S01]  /*3350*/  HMMA.16816.F32.BF16 R128, R4.reuse, R60, R36 ;  /* 0x0000003c0480723c */ /* 0x048fe20000041824 */
[----:B------:R-:W-:Y:S07]  /*3360*/  LDSM.16.M88.4 R36, [R0+0x8000] ;  /* 0x008000000024783b */ /* 0x000fee0000000200 */
[C---:B------:R-:W-:Y:S01]  /*3370*/  HMMA.16816.F32.BF16 R64, R4.reuse, R52, R32 ;  /* 0x000000340440723c */ /* 0x040fe20000041820 */
[----:B------:R-:W-:Y:S07]  /*3380*/  LDSM.16.M88.4 R32, [R0+0x8800] ;  /* 0x008800000020783b */ /* 0x000fee0000000200 */
[C---:B------:R-:W-:Y:S01]  /*3390*/  HMMA.16816.F32.BF16 R140, R4.reuse, R42, R72 ;  /* 0x0000002a048c723c */ /* 0x040fe20000041848 */
[----:B------:R-:W-:Y:S07]  /*33a0*/  LDSM.16.M88.4 R72, [R3+0x8800] ;  /* 0x008800000348783b */ /* 0x000fee0000000200 */
[C---:B------:R-:W-:Y:S01]  /*33b0*/  HMMA.16816.F32.BF16 R132, R4.reuse, R46, R56 ;  /* 0x0000002e0484723c */ /* 0x040fe20000041838 */
[----:B------:R-:W-:Y:S07]  /*33c0*/  LDSM.16.M88.4 R56, [R3+0x8000] ;  /* 0x008000000338783b */ /* 0x000fee0000000200 */
[C---:B------:R-:W-:Y:S08]  /*33d0*/  HMMA.16816.F32.BF16 R124, R4.reuse, R62, R68 ;  /* 0x0000003e047c723c */ /* 0x040ff00000041844 */
[----:B------:R-:W-:Y:S01]  /*33e0*/  HMMA.16816.F32.BF16 R104, R4, R54, R8 ;  /* 0x000000360468723c */ /* 0x000fe20000041808 */
[----:B------:R-:W2:Y:S04]  /*33f0*/  LDSM.16.M88.4 R4, [R48+0x2000] ;  /* 0x002000003004783b */ /* 0x000ea80000000200 */
[----:B------:R-:W-:Y:S03]  /*3400*/  LDSM.16.M88.4 R8, [R48] ;  /* 0x000000003008783b */ /* 0x000fe60000000200 */
[C---:B------:R-:W-:Y:S08]  /*3410*/  HMMA.16816.F32.BF16 R88, R12.reuse, R28, RZ ;  /* 0x0000001c0c58723c */ /* 0x040ff000000418ff */
[----:B------:R-:W-:Y:S01]  /*3420*/  HMMA.16816.F32.BF16 R96, R12, R30, RZ ;  /* 0x0000001e0c60723c */ /* 0x000fe200000418ff */
[----:B------:R-:W3:Y:S04]  /*3430*/  LDSM.16.M88.4 R28, [R0+0x9000] ;  /* 0x00900000001c783b */ /* 0x000ee80000000200 */
[----:B------:R-:W4:Y:S03]  /*3440*/  LDSM.16.M88.4 R12, [R23+0x2000] ;  /* 0x00200000170c783b */ /* 0x000f260000000200 */
[C---:B-1----:R-:W-:Y:S01]  /*3450*/  HMMA.16816.F32.BF16 R116, R16.reuse, R60, R84 ;  /* 0x0000003c1074723c */ /* 0x042fe20000041854 */
[----:B------:R-:W1:Y:S07]  /*3460*/  LDSM.16.M88.4 R84, [R3+0x9000] ;  /* 0x009000000354783b */ /* 0x000e6e0000000200 */
[C---:B------:R-:W-:Y:S01]  /*3470*/  HMMA.16816.F32.BF16 R112, R16.reuse, R52, R80 ;  /* 0x000000341070723c */ /* 0x040fe20000041850 */
[----:B------:R-:W5:Y:S07]  /*3480*/  LDSM.16.M88.4 R80, [R3+0x9800] ;  /* 0x009800000350783b */ /* 0x000f6e0000000200 */
[C---:B------:R-:W-:Y:S08]  /*3490*/  HMMA.16816.F32.BF16 R120, R16.reuse, R44, R88 ;  /* 0x0000002c1078723c */ /* 0x040ff00000041858 */
[----:B------:R-:W-:Y:S08]  /*34a0*/  HMMA.16816.F32.BF16 R108, R16, R40, R92 ;  /* 0x00000028106c723c */ /* 0x000ff0000004185c */
[----:B--2---:R-:W-:Y:S08]  /*34b0*/  HMMA.16816.F32.BF16 R88, R4, R24, R64 ;  /* 0x000000180458723c */ /* 0x004ff00000041840 */
[C---:B------:R-:W-:Y:S08]  /*34c0*/  HMMA.16816.F32.BF16 R100, R16.reuse, R42, R100 ;  /* 0x0000002a1064723c */ /* 0x040ff00000041864 */
[C---:B------:R-:W-:Y:S08]  /*34d0*/  HMMA.16816.F32.BF16 R96, R16.reuse, R46, R96 ;  /* 0x0000002e1060723c */ /* 0x040ff00000041860 */
[C---:B------:R-:W-:Y:S08]  /*34e0*/  HMMA.16816.F32.BF16 R92, R16.reuse, R62, R152 ;  /* 0x0000003e105c723c */ /* 0x040ff00000041898 */
[----:B------:R-:W-:Y:S01]  /*34f0*/  HMMA.16816.F32.BF16 R76, R16, R54, R148 ;  /* 0x00000036104c723c */ /* 0x000fe20000041894 */
[----:B------:R-:W2:Y:S04]  /*3500*/  LDSM.16.M88.4 R16, [R23] ;  /* 0x000000001710783b */ /* 0x000ea80000000200 */
[----:B------:R-:W-:Y:S03]  /*3510*/  LDSM.16.M88.4 R148, [R2+0xb800] ;  /* 0x00b800000294783b */ /* 0x000fe60000000200 */
[C---:B------:R-:W-:Y:S08]  /*3520*/  HMMA.16816.F32.BF16 R68, R4.reuse, R36, R144 ;  /* 0x000000240444723c */ /* 0x040ff00000041890 */
[C---:B------:R-:W-:Y:S08]  /*3530*/  HMMA.16816.F32.BF16 R64, R4.reuse, R38, R140 ;  /* 0x000000260440723c */ /* 0x040ff0000004188c */
[C---:B------:R-:W-:Y:S08]  /*3540*/  HMMA.16816.F32.BF16 R60, R4.reuse, R32, R136 ;  /* 0x00000020043c723c */ /* 0x040ff00000041888 */
[C---:B---3--:R-:W-:Y:S08]  /*3550*/  HMMA.16816.F32.BF16 R44, R4.reuse, R28, R128 ;  /* 0x0000001c042c723c */ /* 0x048ff00000041880 */
[C---:B------:R-:W-:Y:S08]  /*3560*/  HMMA.16816.F32.BF16 R40, R4.reuse, R30, R124 ;  /* 0x0000001e0428723c */ /* 0x040ff0000004187c */
[C---:B------:R-:W-:Y:S08]  /*3570*/  HMMA.16816.F32.BF16 R52, R4.reuse, R34, R132 ;  /* 0x000000220434723c */ /* 0x040ff00000041884 */
[----:B------:R-:W-:Y:S08]  /*3580*/  HMMA.16816.F32.BF16 R104, R4, R26, R104 ;  /* 0x0000001a0468723c */ /* 0x000ff00000041868 */
[C---:B------:R-:W-:Y:S08]  /*3590*/  HMMA.16816.F32.BF16 R144, R8.reuse, R34, R96 ;  /* 0x000000220890723c */ /* 0x040ff00000041860 */
[C---:B------:R-:W-:Y:S08]  /*35a0*/  HMMA.16816.F32.BF16 R152, R8.reuse, R28, R116 ;  /* 0x0000001c0898723c */ /* 0x040ff00000041874 */
[----:B------:R-:W-:Y:S08]  /*35b0*/  HMMA.16816.F32.BF16 R140, R8, R26, R76 ;  /* 0x0000001a088c723c */ /* 0x000ff0000004184c */
[C---:B----4-:R-:W-:Y:S08]  /*35c0*/  HMMA.16816.F32.BF16 R136, R12.reuse, R56, R68 ;  /* 0x000000380c88723c */ /* 0x050ff00000041844 */
[----:B------:R-:W-:Y:S08]  /*35d0*/  HMMA.16816.F32.BF16 R132, R12, R58, R64 ;  /* 0x0000003a0c84723c */ /* 0x000ff00000041840 */
[C---:B------:R-:W-:Y:S08]  /*35e0*/  HMMA.16816.F32.BF16 R108, R8.reuse, R36, R108 ;  /* 0x00000024086c723c */ /* 0x040ff0000004186c */
[C---:B------:R-:W-:Y:S01]  /*35f0*/  HMMA.16816.F32.BF16 R100, R8.reuse, R38, R100 ;  /* 0x000000260864723c */ /* 0x040fe20000041864 */
[----:B------:R-:W-:Y:S07]  /*3600*/  LDSM.16.M88.4 R36, [R21+UR20+0xb800] ;  /* 0x00b800141524783b */ /* 0x000fee0008000200 */
[C---:B------:R-:W-:Y:S01]  /*3610*/  HMMA.16816.F32.BF16 R4, R8.reuse, R32, R120 ;  /* 0x000000200804723c */ /* 0x040fe20000041878 */
[----:B------:R-:W-:Y:S07]  /*3620*/  LDSM.16.M88.4 R32, [R21+UR20+0xa000] ;  /* 0x00a000141520783b */ /* 0x000fee0008000200 */
[C---:B------:R-:W-:Y:S01]  /*3630*/  HMMA.16816.F32.BF16 R116, R8.reuse, R30, R92 ;  /* 0x0000001e0874723c */ /* 0x040fe2000004185c */
[----:B------:R-:W-:Y:S04]  /*3640*/  LDSM.16.M88.4 R28, [R2+0xa000] ;  /* 0x00a00000021c783b */ /* 0x000fe80000000200 */
[----:B------:R-:W-:Y:S03]  /*3650*/  LDSM.16.M88.4 R92, [R2+0xb000] ;  /* 0x00b00000025c783b */ /* 0x000fe60000000200 */
[----:B------:R-:W-:Y:S01]  /*3660*/  HMMA.16816.F32.BF16 R96, R8, R24, R112 ;  /* 0x000000180860723c */ /* 0x000fe20000041870 */
[----:B------:R-:W3:Y:S04]  /*3670*/  LDSM.16.M88.4 R8, [R22+0x6000] ;  /* 0x006000001608783b */ /* 0x000ee80000000200 */
[----:B------:R-:W-:Y:S03]  /*3680*/  LDSM.16.M88.4 R24, [R49+0x4000] ;  /* 0x004000003118783b */ /* 0x000fe60000000200 */
[C---:B------:R-:W-:Y:S08]  /*3690*/  HMMA.16816.F32.BF16 R76, R12.reuse, R72, R60 ;  /* 0x000000480c4c723c */ /* 0x040ff0000004183c */
[C---:B-1----:R-:W-:Y:S01]  /*36a0*/  HMMA.16816.F32.BF16 R68, R12.reuse, R84, R44 ;  /* 0x000000540c44723c */ /* 0x042fe2000004182c */
[----:B------:R-:W1:Y:S07]  /*36b0*/  LDSM.16.M88.4 R44, [R21+UR20+0xa800] ;  /* 0x00a80014152c783b */ /* 0x000e6e0008000200 */
[C---:B------:R-:W-:Y:S01]  /*36c0*/  HMMA.16816.F32.BF16 R64, R12.reuse, R86, R40 ;  /* 0x000000560c40723c */ /* 0x040fe20000041828 */
[----:B------:R-:W4:Y:S07]  /*36d0*/  LDSM.16.M88.4 R40, [R21+UR20+0xb000] ;  /* 0x00b000141528783b */ /* 0x000f2e0008000200 */
[C---:B------:R-:W-:Y:S01]  /*36e0*/  HMMA.16816.F32.BF16 R128, R12.reuse, R74, R52 ;  /* 0x0000004a0c80723c */ /* 0x040fe20000041834 */
[----:B------:R-:W-:Y:S07]  /*36f0*/  LDSM.16.M88.4 R52, [R2+0xa800] ;  /* 0x00a800000234783b */ /* 0x000fee0000000200 */
[C---:B-----5:R-:W-:Y:S08]  /*3700*/  HMMA.16816.F32.BF16 R60, R12.reuse, R80, R88 ;  /* 0x000000500c3c723c */ /* 0x060ff00000041858 */
[----:B------:R-:W-:Y:S01]  /*3710*/  HMMA.16816.F32.BF16 R124, R12, R82, R104 ;  /* 0x000000520c7c723c */ /* 0x000fe20000041868 */
[----:B------:R-:W5:Y:S07]  /*3720*/  LDSM.16.M88.4 R12, [R22+0x4000] ;  /* 0x00400000160c783b */ /* 0x000f6e0000000200 */
[C---:B--2---:R-:W-:Y:S08]  /*3730*/  HMMA.16816.F32.BF16 R112, R16.reuse, R58, R100 ;  /* 0x0000003a1070723c */ /* 0x044ff00000041864 */
[C---:B------:R-:W-:Y:S08]  /*3740*/  HMMA.16816.F32.BF16 R120, R16.reuse, R56, R108 ;  /* 0x000000381078723c */ /* 0x040ff0000004186c */
[C---:B------:R-:W-:Y:S01]  /*3750*/  HMMA.16816.F32.BF16 R100, R16.reuse, R72, R4 ;  /* 0x000000481064723c */ /* 0x040fe20000041804 */
[----:B------:R-:W2:Y:S07]  /*3760*/  LDSM.16.M88.4 R4, [R49+0x6000] ;  /* 0x006000003104783b */ /* 0x000eae0000000200 */
[C---:B------:R-:W-:Y:S08]  /*3770*/  HMMA.16816.F32.BF16 R104, R16.reuse, R74, R144 ;  /* 0x0000004a1068723c */ /* 0x040ff00000041890 */
[C---:B------:R-:W-:Y:S08]  /*3780*/  HMMA.16816.F32.BF16 R108, R16.reuse, R84, R152 ;  /* 0x00000054106c723c */ /* 0x040ff00000041898 */
[C---:B------:R-:W-:Y:S08]  /*3790*/  HMMA.16816.F32.BF16 R116, R16.reuse, R86, R116 ;  /* 0x000000561074723c */ /* 0x040ff00000041874 */
[C---:B------:R-:W-:Y:S08]  /*37a0*/  HMMA.16816.F32.BF16 R96, R16.reuse, R80, R96 ;  /* 0x000000501060723c */ /* 0x040ff00000041860 */
[----:B------:R-:W-:Y:S08]  /*37b0*/  HMMA.16816.F32.BF16 R88, R16, R82, R140 ;  /* 0x000000521058723c */ /* 0x000ff0000004188c */
[C---:B---3--:R-:W-:Y:S08]  /*37c0*/  HMMA.16816.F32.BF16 R84, R8.reuse, R32, R136 ;  /* 0x000000200854723c */ /* 0x048ff00000041888 */
[C---:B------:R-:W-:Y:S08]  /*37d0*/  HMMA.16816.F32.BF16 R80, R8.reuse, R34, R132 ;  /* 0x000000220850723c */ /* 0x040ff00000041884 */
[C---:B-1----:R-:W-:Y:S08]  /*37e0*/  HMMA.16816.F32.BF16 R76, R8.reuse, R44, R76 ;  /* 0x0000002c084c723c */ /* 0x042ff0000004184c */
[C---:B------:R-:W-:Y:S08]  /*37f0*/  HMMA.16816.F32.BF16 R72, R8.reuse, R46, R128 ;  /* 0x0000002e0848723c */ /* 0x040ff00000041880 */
[C---:B----4-:R-:W-:Y:S08]  /*3800*/  HMMA.16816.F32.BF16 R68, R8.reuse, R40, R68 ;  /* 0x000000280844723c */ /* 0x050ff00000041844 */
[C---:B------:R-:W-:Y:S08]  /*3810*/  HMMA.16816.F32.BF16 R64, R8.reuse, R42, R64 ;  /* 0x0000002a0840723c */ /* 0x040ff00000041840 */
[C---:B------:R-:W-:Y:S08]  /*3820*/  HMMA.16816.F32.BF16 R60, R8.reuse, R36, R60 ;  /* 0x00000024083c723c */ /* 0x040ff0000004183c */
[----:B------:R-:W-:Y:S08]  /*3830*/  HMMA.16816.F32.BF16 R56, R8, R38, R124 ;  /* 0x000000260838723c */ /* 0x000ff0000004187c */
[C---:B-----5:R-:W-:Y:S08]  /*3840*/  HMMA.16816.F32.BF16 R16, R12.reuse, R32, R120 ;  /* 0x000000200c10723c */ /* 0x060ff00000041878 */
[C---:B------:R-:W-:Y:S08]  /*3850*/  HMMA.16816.F32.BF16 R8, R12.reuse, R34, R112 ;  /* 0x000000220c08723c */ /* 0x040ff00000041870 */
[C---:B------:R-:W-:Y:S08]  /*3860*/  HMMA.16816.F32.BF16 R32, R12.reuse, R44, R100 ;  /* 0x0000002c0c20723c */ /* 0x040ff00000041864 */
[C---:B------:R-:W-:Y:S08]  /*3870*/  HMMA.16816.F32.BF16 R100, R12.reuse, R40, R108 ;  /* 0x000000280c64723c */ /* 0x040ff0000004186c */
[C---:B------:R-:W-:Y:S08]  /*3880*/  HMMA.16816.F32.BF16 R44, R12.reuse, R46, R104 ;  /* 0x0000002e0c2c723c */ /* 0x040ff00000041868 */
[----:B------:R-:W-:Y:S01]  /*3890*/  HMMA.16816.F32.BF16 R116, R12, R42, R116 ;  /* 0x0000002a0c74723c */ /* 0x000fe20000041874 */
[----:B------:R-:W-:Y:S07]  /*38a0*/  LDSM.16.M88.4 R40, [R0+0xa000] ;  /* 0x00a000000028783b */ /* 0x000fee0000000200 */
[----:B------:R-:W-:Y:S01]  /*38b0*/  HMMA.16816.F32.BF16 R108, R24, R30, R8 ;  /* 0x0000001e186c723c */ /* 0x000fe20000041808 */
[----:B------:R-:W1:Y:S07]  /*38c0*/  LDSM.16.M88.4 R8, [R48+0x6000] ;  /* 0x006000003008783b */ /* 0x000e6e0000000200 */
[C---:B------:R-:W-:Y:S08]  /*38d0*/  HMMA.16816.F32.BF16 R140, R12.reuse, R36, R96 ;  /* 0x000000240c8c723c */ /* 0x040ff00000041860 */
[----:B------:R-:W-:Y:S01]  /*38e0*/  HMMA.16816.F32.BF16 R136, R12, R38, R88 ;  /* 0x000000260c88723c */ /* 0x000fe20000041858 */
[----:B------:R-:W3:Y:S04]  /*38f0*/  LDSM.16.M88.4 R36, [R0+0xa800] ;  /* 0x00a800000024783b */ /* 0x000ee80000000200 */
[----:B------:R-:W-:Y:S03]  /*3900*/  LDSM.16.M88.4 R12, [R48+0x4000] ;  /* 0x00400000300c783b */ /* 0x000fe60000000200 */
[C---:B--2---:R-:W-:Y:S08]  /*3910*/  HMMA.16816.F32.BF16 R132, R4.reuse, R28, R84 ;  /* 0x0000001c0484723c */ /* 0x044ff00000041854 */
[----:B------:R-:W-:Y:S01]  /*3920*/  HMMA.16816.F32.BF16 R128, R4, R30, R80 ;  /* 0x0000001e0480723c */ /* 0x000fe20000041850 */
[----:B------:R-:W-:Y:S07]  /*3930*/  LDSM.16.M88.4 R80, [R3+0xb000] ;  /* 0x00b000000350783b */ /* 0x000fee0000000200 */
[C---:B------:R-:W-:Y:S01]  /*3940*/  HMMA.16816.F32.BF16 R120, R24.reuse, R28, R16 ;  /* 0x0000001c1878723c */ /* 0x040fe20000041810 */
[----:B------:R-:W-:Y:S04]  /*3950*/  LDSM.16.M88.4 R28, [R0+0xb800] ;  /* 0x00b80000001c783b */ /* 0x000fe80000000200 */
[----:B------:R-:W-:Y:S03]  /*3960*/  LDSM.16.M88.4 R16, [R23+0x4000] ;  /* 0x004000001710783b */ /* 0x000fe60000000200 */
[----:B------:R-:W-:Y:S01]  /*3970*/  HMMA.16816.F32.BF16 R104, R24, R52, R32 ;  /* 0x000000341868723c */ /* 0x000fe20000041820 */
[----:B------:R2:W4:Y:S07]  /*3980*/  LDSM.16.M88.4 R32, [R0+0xb000] ;  /* 0x00b000000020783b */ /* 0x00052e0000000200 */
[C---:B------:R-:W-:Y:S08]  /*3990*/  HMMA.16816.F32.BF16 R84, R4.reuse, R54, R72 ;  /* 0x000000360454723c */ /* 0x040ff00000041848 */
[C---:B------:R-:W-:Y:S08]  /*39a0*/  HMMA.16816.F32.BF16 R76, R4.reuse, R52, R76 ;  /* 0x00000034044c723c */ /* 0x040ff0000004184c */
[----:B------:R-:W-:Y:S01]  /*39b0*/  HMMA.16816.F32.BF16 R96, R4, R92, R68 ;  /* 0x0000005c0460723c */ /* 0x000fe20000041844 */
[----:B--2---:R-:W-:-:S07]  /*39c0*/  IMAD.SHL.U32 R0, R156, 0x2, RZ ;  /* 0x000000029c007824 */ /* 0x004fce00078e00ff */
[C---:B------:R-:W-:Y:S08]  /*39d0*/  HMMA.16816.F32.BF16 R124, R4.reuse, R94, R64 ;  /* 0x0000005e047c723c */ /* 0x040ff00000041840 */
[C---:B------:R-:W-:Y:S08]  /*39e0*/  HMMA.16816.F32.BF16 R112, R4.reuse, R148, R60 ;  /* 0x000000940470723c */ /* 0x040ff0000004183c */
[----:B------:R-:W-:Y:S01]  /*39f0*/  HMMA.16816.F32.BF16 R88, R4, R150, R56 ;  /* 0x000000960458723c */ /* 0x000fe20000041838 */
[----:B------:R-:W-:Y:S07]  /*3a00*/  LDSM.16.M88.4 R4, [R23+0x6000] ;  /* 0x006000001704783b */ /* 0x000fee0000000200 */
[C---:B------:R-:W-:Y:S01]  /*3a10*/  HMMA.16816.F32.BF16 R72, R24.reuse, R54, R44 ;  /* 0x000000361848723c */ /* 0x040fe2000004182c */
[----:B------:R-:W2:Y:S04]  /*3a20*/  LDSM.16.M88.4 R44, [R3+0xa000] ;  /* 0x00a00000032c783b */ /* 0x000ea80000000200 */
[----:B------:R-:W5:Y:S03]  /*3a30*/  LDSM.16.M88.4 R52, [R3+0xa800] ;  /* 0x00a800000334783b */ /* 0x000f660000000200 */
[C---:B------:R-:W-:Y:S08]  /*3a40*/  HMMA.16816.F32.BF16 R68, R24.reuse, R92, R100 ;  /* 0x0000005c1844723c */ /* 0x040ff00000041864 */
[----:B------:R-:W-:Y:S01]  /*3a50*/  HMMA.16816.F32.BF16 R64, R24, R94, R116 ;  /* 0x0000005e1840723c */ /* 0x000fe20000041874 */
[----:B------:R-:W5:Y:S01]  /*3a60*/  LDSM.16.M88.4 R92, [R3+0xb800] ;  /* 0x00b80000035c783b */ /* 0x000f620000000200 */
[----:B------:R-:W-:-:S06]  /*3a70*/  DEPBAR.LE SB0, 0x0 ;  /* 0x000080000000791a */ /* 0x000fcc0000000000 */
[C---:B------:R-:W-:Y:S08]  /*3a80*/  HMMA.16816.F32.BF16 R60, R24.reuse, R148, R140 ;  /* 0x00000094183c723c */ /* 0x040ff0000004188c */
[----:B------:R-:W-:Y:S08]  /*3a90*/  HMMA.16816.F32.BF16 R48, R24, R150, R136 ;  /* 0x000000961830723c */ /* 0x000ff00000041888 */
[C---:B-1----:R-:W-:Y:S08]  /*3aa0*/  HMMA.16816.F32.BF16 R56, R8.reuse, R42, R128 ;  /* 0x0000002a0838723c */ /* 0x042ff00000041880 */
[C---:B------:R-:W-:Y:S08]  /*3ab0*/  HMMA.16816.F32.BF16 R24, R8.reuse, R40, R132 ;  /* 0x000000280818723c */ /* 0x040ff00000041884 */
[C---:B---3--:R-:W-:Y:S08]  /*3ac0*/  HMMA.16816.F32.BF16 R76, R8.reuse, R36, R76 ;  /* 0x00000024084c723c */ /* 0x048ff0000004184c */
[C---:B------:R-:W-:Y:S08]  /*3ad0*/  HMMA.16816.F32.BF16 R84, R8.reuse, R38, R84 ;  /* 0x000000260854723c */ /* 0x040ff00000041854 */
[C---:B----4-:R-:W-:Y:S08]  /*3ae0*/  HMMA.16816.F32.BF16 R96, R8.reuse, R32, R96 ;  /* 0x000000200860723c */ /* 0x050ff00000041860 */
[C---:B------:R-:W-:Y:S08]  /*3af0*/  HMMA.16816.F32.BF16 R116, R8.reuse, R34, R124 ;  /* 0x000000220874723c */ /* 0x040ff0000004187c */
[C---:B------:R-:W-:Y:S08]  /*3b00*/  HMMA.16816.F32.BF16 R112, R8.reuse, R28, R112 ;  /* 0x0000001c0870723c */ /* 0x040ff00000041870 */
[----:B------:R-:W-:Y:S08]  /*3b10*/  HMMA.16816.F32.BF16 R88, R8, R30, R88 ;  /* 0x0000001e0858723c */ /* 0x000ff00000041858 */
[C---:B------:R-:W-:Y:S08]  /*3b20*/  HMMA.16816.F32.BF16 R8, R12.reuse, R40, R120 ;  /* 0x000000280c08723c */ /* 0x040ff00000041878 */
[C---:B------:R-:W-:Y:S08]  /*3b30*/  HMMA.16816.F32.BF16 R100, R12.reuse, R42, R108 ;  /* 0x0000002a0c64723c */ /* 0x040ff0000004186c */
[C---:B------:R-:W-:Y:S08]  /*3b40*/  HMMA.16816.F32.BF16 R104, R12.reuse, R36, R104 ;  /* 0x000000240c68723c */ /* 0x040ff00000041868 */
[C---:B------:R-:W-:Y:S08]  /*3b50*/  HMMA.16816.F32.BF16 R72, R12.reuse, R38, R72 ;  /* 0x000000260c48723c */ /* 0x040ff00000041848 */
[C---:B------:R-:W-:Y:S08]  /*3b60*/  HMMA.16816.F32.BF16 R108, R12.reuse, R28, R60 ;  /* 0x0000001c0c6c723c */ /* 0x040ff0000004183c */
[C---:B------:R-:W-:Y:S08]  /*3b70*/  HMMA.16816.F32.BF16 R68, R12.reuse, R32, R68 ;  /* 0x000000200c44723c */ /* 0x040ff00000041844 */
[C---:B------:R-:W-:Y:S08]  /*3b80*/  HMMA.16816.F32.BF16 R64, R12.reuse, R34, R64 ;  /* 0x000000220c40723c */ /* 0x040ff00000041840 */
[----:B------:R-:W-:Y:S08]  /*3b90*/  HMMA.16816.F32.BF16 R60, R12, R30, R48 ;  /* 0x0000001e0c3c723c */ /* 0x000ff00000041830 */
[C---:B--2---:R-:W-:Y:S08]  /*3ba0*/  HMMA.16816.F32.BF16 R36, R4.reuse, R46, R56 ;  /* 0x0000002e0424723c */ /* 0x044ff00000041838 */
[C---:B------:R-:W-:Y:S08]  /*3bb0*/  HMMA.16816.F32.BF16 R32, R4.reuse, R44, R24 ;  /* 0x0000002c0420723c */ /* 0x040ff00000041818 */
[C---:B-----5:R-:W-:Y:S08]  /*3bc0*/  HMMA.16816.F32.BF16 R40, R4.reuse, R52, R76 ;  /* 0x000000340428723c */ /* 0x060ff0000004184c */
[C---:B------:R-:W-:Y:S08]  /*3bd0*/  HMMA.16816.F32.BF16 R48, R4.reuse, R54, R84 ;  /* 0x000000360430723c */ /* 0x040ff00000041854 */
[C---:B------:R-:W-:Y:S08]  /*3be0*/  HMMA.16816.F32.BF16 R56, R4.reuse, R80, R96 ;  /* 0x000000500438723c */ /* 0x040ff00000041860 */
[C---:B------:R-:W-:Y:S08]  /*3bf0*/  HMMA.16816.F32.BF16 R116, R4.reuse, R82, R116 ;  /* 0x000000520474723c */ /* 0x040ff00000041874 */
[C---:B------:R-:W-:Y:S08]  /*3c00*/  HMMA.16816.F32.BF16 R112, R4.reuse, R92, R112 ;  /* 0x0000005c0470723c */ /* 0x040ff00000041870 */
[----:B------:R-:W-:Y:S08]  /*3c10*/  HMMA.16816.F32.BF16 R88, R4, R94, R88 ;  /* 0x0000005e0458723c */ /* 0x000ff00000041858 */
[----:B------:R-:W-:Y:S01]  /*3c20*/  HMMA.16816.F32.BF16 R4, R16, R44, R8 ;  /* 0x0000002c1004723c */ /* 0x000fe20000041808 */
[----:B------:R-:W-:Y:S01]  /*3c30*/  LOP3.LUT R8, R0, 0x6, RZ, 0xc0, !PT ;  /* 0x0000000600087812 */ /* 0x000fe200078ec0ff */
[----:B------:R-:W-:-:S04]  /*3c40*/  IMAD.U32 R0, RZ, RZ, UR23 ;  /* 0x00000017ff007e24 */ /* 0x000fc8000f8e00ff */
[----:B------:R-:W-:Y:S02]  /*3c50*/  IMAD R8, R0, 0x40, R8 ;  /* 0x0000004000087824 */ /* 0x000fe400078e0208 */
[C---:B------:R-:W-:Y:S02]  /*3c60*/  HMMA.16816.F32.BF16 R24, R16.reuse, R46, R100 ;  /* 0x0000002e1018723c */ /* 0x040fe40000041864 */
[C---:B------:R-:W-:Y:S01]  /*3c70*/  VIADD R0, R8.reuse, 0x8 ;  /* 0x0000000808007836 */ /* 0x040fe20000000000 */
[----:B------:R-:W-:Y:S01]  /*3c80*/  BAR.SYNC.DEFER_BLOCKING 0x0 ;  /* 0x0000000000007b1d */ /* 0x000fe20000010000 */
[C---:B------:R-:W-:Y:S01]  /*3c90*/  ISETP.GE.AND P5, PT, R8.reuse, UR21, PT ;  /* 0x0000001508007c0c */ /* 0x040fe2000bfa6270 */
[----:B------:R-:W-:Y:S02]  /*3ca0*/  VIADD R2, R8, 0x1 ;  /* 0x0000000108027836 */ /* 0x000fe40000000000 */
[----:B------:R-:W-:Y:S01]  /*3cb0*/  ISETP.GE.AND P3, PT, R0, UR21, PT ;  /* 0x0000001500007c0c */ /* 0x000fe2000bf66270 */
[----:B------:R-:W-:Y:S01]  /*3cc0*/  VIADD R0, R8, 0x10 ;  /* 0x0000001008007836 */ /* 0x000fe20000000000 */
[----:B------:R-:W-:Y:S01]  /*3cd0*/  FSEL R34, R34, -INF , !P5 ;  /* 0xff80000022227808 */ /* 0x000fe20006800000 */
[----:B------:R-:W-:Y:S01]  /*3ce0*/  HMMA.16816.F32.BF16 R28, R16, R52, R104 ;  /* 0x00000034101c723c */ /* 0x000fe20000041868 */
[----:B------:R-:W-:Y:S01]  /*3cf0*/  FSEL R32, R32, -INF , !P5 ;  /* 0xff80000020207808 */ /* 0x000fe20006800000 */
[----:B------:R-:W-:Y:S01]  /*3d00*/  VIADD R3, R8, 0x9 ;  /* 0x0000000908037836 */ /* 0x000fe20000000000 */
[----:B------:R-:W-:Y:S01]  /*3d10*/  ISETP.GE.AND P1, PT, R0, UR21, PT ;  /* 0x0000001500007c0c */ /* 0x000fe2000bf26270 */
[----:B------:R-:W-:Y:S01]  /*3d20*/  VIADD R0, R8, 0x11 ;  /* 0x0000001108007836 */ /* 0x000fe20000000000 */
[----:B------:R-:W-:-:S02]  /*3d30*/  FSEL R84, R6, -INF , !P5 ;  /* 0xff80000006547808 */ /* 0x000fc40006800000 */
[----:B------:R-:W-:Y:S01]  /*3d40*/  FSEL R44, R4, -INF , !P5 ;  /* 0xff800000042c7808 */ /* 0x000fe20006800000 */
[----:B------:R-:W-:Y:S01]  /*3d50*/  HMMA.16816.F32.BF16 R12, R16, R54, R72 ;  /* 0x00000036100c723c */ /* 0x000fe20000041848 */
[----:B------:R-:W-:Y:S01]  /*3d60*/  ISETP.GE.AND P5, PT, R0, UR21, PT ;  /* 0x0000001500007c0c */ /* 0x000fe2000bfa6270 */
[----:B------:R-:W-:Y:S01]  /*3d70*/  VIADD R0, R8, 0x18 ;  /* 0x0000001808007836 */ /* 0x000fe20000000000 */
[----:B------:R-:W-:Y:S02]  /*3d80*/  ISETP.GE.AND P4, PT, R2, UR21, PT ;  /* 0x0000001502007c0c */ /* 0x000fe4000bf86270 */
[----:B------:R-:W-:Y:S02]  /*3d90*/  FSEL R21, R36, -INF , !P3 ;  /* 0xff80000024157808 */ /* 0x000fe40005800000 */
[----:B------:R-:W-:Y:S02]  /*3da0*/  FSEL R35, R35, -INF , !P4 ;  /* 0xff80000023237808 */ /* 0x000fe40006000000 */
[----:B------:R-:W-:-:S02]  /*3db0*/  FSEL R22, R33, -INF , !P4 ;  /* 0xff80000021167808 */ /* 0x000fc40006000000 */
[----:B------:R-:W-:Y:S02]  /*3dc0*/  FSEL R79, R7, -INF , !P4 ;  /* 0xff800000074f7808 */ /* 0x000fe40006000000 */
[----:B------:R-:W-:Y:S02]  /*3dd0*/  FSEL R45, R5, -INF , !P4 ;  /* 0xff800000052d7808 */ /* 0x000fe40006000000 */
[----:B------:R-:W-:Y:S01]  /*3de0*/  ISETP.GE.AND P4, PT, R0, UR21, PT ;  /* 0x0000001500007c0c */ /* 0x000fe2000bf86270 */
[----:B------:R-:W-:Y:S01]  /*3df0*/  VIADD R0, R8, 0x19 ;  /* 0x0000001908007836 */ /* 0x000fe20000000000 */
[----:B------:R-:W-:Y:S01]  /*3e00*/  FSEL R33, R38, -INF , !P3 ;  /* 0xff80000026217808 */ /* 0x000fe20005800000 */
[----:B------:R-:W-:Y:S01]  /*3e10*/  HMMA.16816.F32.BF16 R4, R16, R80, R68 ;  /* 0x000000501004723c */ /* 0x000fe20000041844 */
[----:B------:R-:W-:Y:S02]  /*3e20*/  FSEL R78, R26, -INF , !P3 ;  /* 0xff8000001a4e7808 */ /* 0x000fe40005800000 */
[----:B------:R-:W-:-:S02]  /*3e30*/  FSEL R36, R24, -INF , !P3 ;  /* 0xff80000018247808 */ /* 0x000fc40005800000 */
[----:B------:R-:W-:Y:S01]  /*3e40*/  ISETP.GE.AND P3, PT, R0, UR21, PT ;  /* 0x0000001500007c0c */ /* 0x000fe2000bf66270 */
[----:B------:R-:W-:Y:S01]  /*3e50*/  VIADD R0, R8, 0x20 ;  /* 0x0000002008007836 */ /* 0x000fe20000000000 */
[----:B------:R-:W-:Y:S02]  /*3e60*/  ISETP.GE.AND P2, PT, R3, UR21, PT ;  /* 0x0000001503007c0c */ /* 0x000fe4000bf46270 */
[----:B------:R-:W-:Y:S02]  /*3e70*/  FSEL R153, R30, -INF , !P1 ;  /* 0xff8000001e997808 */ /* 0x000fe40004800000 */
[----:B------:R-:W-:Y:S02]  /*3e80*/  FSEL R39, R39, -INF , !P2 ;  /* 0xff80000027277808 */ /* 0x000fe40005000000 */
[----:B------:R-:W-:Y:S02]  /*3e90*/  FSEL R23, R37, -INF , !P2 ;  /* 0xff80000025177808 */ /* 0x000fe40005000000 */
[----:B------:R-:W-:-:S02]  /*3ea0*/  FSEL R77, R27, -INF , !P2 ;  /* 0xff8000001b4d7808 */ /* 0x000fc40005000000 */
[----:B------:R-:W-:Y:S02]  /*3eb0*/  FSEL R76, R25, -INF , !P2 ;  /* 0xff800000194c7808 */ /* 0x000fe40005000000 */
[----:B------:R-:W-:Y:S01]  /*3ec0*/  ISETP.GE.AND P2, PT, R0, UR21, PT ;  /* 0x0000001500007c0c */ /* 0x000fe2000bf46270 */
[----:B------:R-:W-:Y:S01]  /*3ed0*/  VIADD R0, R8, 0x21 ;  /* 0x0000002108007836 */ /* 0x000fe20000000000 */
[----:B------:R-:W-:Y:S01]  /*3ee0*/  FSEL R85, R42, -INF , !P1 ;  /* 0xff8000002a557808 */ /* 0x000fe20004800000 */
[----:B------:R-:W-:Y:S01]  /*3ef0*/  HMMA.16816.F32.BF16 R24, R16, R82, R64 ;  /* 0x000000521018723c */ /* 0x000fe20000041840 */
[----:B------:R-:W-:Y:S02]  /*3f00*/  FSEL R40, R40, -INF , !P1 ;  /* 0xff80000028287808 */ /* 0x000fe40004800000 */
[----:B------:R-:W-:Y:S02]  /*3f10*/  FSEL R151, R28, -INF , !P1 ;  /* 0xff8000001c977808 */ /* 0x000fe40004800000 */
[----:B------:R-:W-:Y:S01]  /*3f20*/  ISETP.GE.AND P1, PT, R0, UR21, PT ;  /* 0x0000001500007c0c */ /* 0x000fe2000bf26270 */
[----:B------:R-:W-:Y:S01]  /*3f30*/  VIADD R0, R8, 0x28 ;  /* 0x0000002808007836 */ /* 0x000fe20000000000 */
[----:B------:R-:W-:-:S02]  /*3f40*/  FSEL R86, R43, -INF , !P5 ;  /* 0xff8000002b567808 */ /* 0x000fc40006800000 */
[----:B------:R-:W-:Y:S02]  /*3f50*/  FSEL R41, R41, -INF , !P5 ;  /* 0xff80000029297808 */ /* 0x000fe40006800000 */
[----:B------:R-:W-:Y:S02]  /*3f60*/  FSEL R150, R31, -INF , !P5 ;  /* 0xff8000001f967808 */ /* 0x000fe40006800000 */
[----:B------:R-:W-:Y:S02]  /*3f70*/  FSEL R148, R29, -INF , !P5 ;  /* 0xff8000001d947808 */ /* 0x000fe40006800000 */
[----:B------:R-:W-:Y:S01]  /*3f80*/  ISETP.GE.AND P5, PT, R0, UR21, PT ;  /* 0x0000001500007c0c */ /* 0x000fe2000bfa6270 */
[----:B------:R-:W-:Y:S01]  /*3f90*/  VIADD R0, R8, 0x29 ;  /* 0x0000002908007836 */ /* 0x000fe20000000000 */
[----:B------:R-:W-:Y:S01]  /*3fa0*/  HMMA.16816.F32.BF16 R28, R16, R92, R108 ;  /* 0x0000005c101c723c */ /* 0x000fe2000004186c */
[----:B------:R-:W-:Y:S02]  /*3fb0*/  FSEL R43, R50, -INF , !P4 ;  /* 0xff800000322b7808 */ /* 0x000fe40006000000 */
[----:B------:R-:W-:-:S02]  /*3fc0*/  FSEL R38, R48, -INF , !P4 ;  /* 0xff80000030267808 */ /* 0x000fc40006000000 */
[----:B------:R-:W-:Y:S02]  /*3fd0*/  FSEL R149, R14, -INF , !P4 ;  /* 0xff8000000e957808 */ /* 0x000fe40006000000 */
[----:B------:R-:W-:Y:S01]  /*3fe0*/  FSEL R147, R12, -INF , !P4 ;  /* 0xff8000000c937808 */ /* 0x000fe20006000000 */
[----:B------:R-:W-:Y:S01]  /*3ff0*/  HMMA.16816.F32.BF16 R16, R16, R94, R60 ;  /* 0x0000005e1010723c */ /* 0x000fe2000004183c */
[----:B------:R-:W-:Y:S01]  /*4000*/  ISETP.GE.AND P4, PT, R0, UR21, PT ;  /* 0x0000001500007c0c */ /* 0x000fe2000bf86270 */
[C---:B------:R-:W-:Y:S01]  /*4010*/  VIADD R0, R8.reuse, 0x30 ;  /* 0x0000003008007836 */ /* 0x040fe20000000000 */
[----:B------:R-:W-:Y:S01]  /*4020*/  FSEL R42, R51, -INF , !P3 ;  /* 0xff800000332a7808 */ /* 0x000fe20005800000 */
[----:B------:R-:W-:Y:S01]  /*4030*/  VIADD R12, R8, 0x38 ;  /* 0x00000038080c7836 */ /* 0x000fe20000000000 */
[----:B------:R-:W-:Y:S02]  /*4040*/  FSEL R37, R49, -INF , !P3 ;  /* 0xff80000031257808 */ /* 0x000fe40005800000 */
[----:B------:R-:W-:-:S02]  /*4050*/  FSEL R145, R15, -INF , !P3 ;  /* 0xff8000000f917808 */ /* 0x000fc40005800000 */
[----:B------:R-:W-:Y:S02]  /*4060*/  FSEL R144, R13, -INF , !P3 ;  /* 0xff8000000d907808 */ /* 0x000fe40005800000 */
[----:B------:R-:W-:Y:S01]  /*4070*/  ISETP.GE.AND P3, PT, R0, UR21, PT ;  /* 0x0000001500007c0c */ /* 0x000fe2000bf66270 */
[----:B------:R-:W-:Y:S01]  /*4080*/  VIADD R0, R8, 0x31 ;  /* 0x0000003108007836 */ /* 0x000fe20000000000 */
[----:B------:R-:W-:Y:S02]  /*4090*/  FSEL R165, R6, -INF , !P2 ;  /* 0xff80000006a57808 */ /* 0x000fe40005000000 */
[----:B------:R-:W-:Y:S02]  /*40a0*/  FSEL R171, R58, -INF , !P2 ;  /* 0xff8000003aab7808 */ /* 0x000fe40005000000 */
[----:B------:R-:W-:Y:S02]  /*40b0*/  FSEL R169, R56, -INF , !P2 ;  /* 0xff80000038a97808 */ /* 0x000fe40005000000 */
[----:B------:R-:W-:-:S02]  /*40c0*/  FSEL R161, R4, -INF , !P2 ;  /* 0xff80000004a17808 */ /* 0x000fc40005000000 */
[----:B------:R-:W-:Y:S02]  /*40d0*/  ISETP.GE.AND P2, PT, R0, UR21, PT ;  /* 0x0000001500007c0c */ /* 0x000fe4000bf46270 */
[----:B------:R-:W-:Y:S02]  /*40e0*/  FMNMX3.FTZ R0, R32, R22, R21, !PT ;  /* 0x0000001620007276 */ /* 0x000fe40007810015 */
[----:B------:R-:W-:Y:S02]  /*40f0*/  FSEL R170, R59, -INF , !P1 ;  /* 0xff8000003baa7808 */ /* 0x000fe40004800000 */
[----:B------:R-:W-:Y:S02]  /*4100*/  FSEL R163, R57, -INF , !P1 ;  /* 0xff80000039a37808 */ /* 0x000fe40004800000 */
[----:B------:R-:W-:Y:S02]  /*4110*/  FSEL R160, R7, -INF , !P1 ;  /* 0xff80000007a07808 */ /* 0x000fe40004800000 */
[----:B------:R-:W-:-:S02]  /*4120*/  FSEL R158, R5, -INF , !P1 ;  /* 0xff800000059e7808 */ /* 0x000fc40004800000 */
[----:B------:R-:W-:Y:S01]  /*4130*/  FMNMX3.FTZ R9, R0, R23, R40, !PT ;  /* 0x0000001700097276 */ /* 0x000fe20007810028 */
[----:B------:R-:W-:Y:S06]  /*4140*/  BRA.U !UP2, `(.L_x_37) ;  /* 0x000000010a9c7547 */ /* 0x000fec000b800000 */
[----:B------:R-:W-:-:S04]  /*4150*/  ULEA.HI.SX32 UR22, UR16, 0xfffffffe, 0x1a ;  /* 0xfffffffe10167891 */ /* 0x000fc8000f8fd2ff */
[----:B------:R-:W-:Y:S02]  /*4160*/  UIMAD.WIDE.U32 UR30, UR27, UR22, URZ ;  /* 0x000000161b1e72a5 */ /* 0x000fe4000f8e00ff */
[----:B------:R-:W-:Y:S02]  /*4170*/  UIMAD UR22, UR26, UR22, URZ ;  /* 0x000000161a1672a4 */ /* 0x000fe4000f8e02ff */
[----:B------:R-:W-:Y:S02]  /*4180*/  UIADD3 UR23, UP0, UPT, UR29, UR30, URZ ;  /* 0x0000001e1d177290 */ /* 0x000fe4000ff1e0ff */
[----:B------:R-:W-:Y:S01]  /*4190*/  UIADD3 UR22, UPT, UPT, UR31, UR22, URZ ;  /* 0x000000161f167290 */ /* 0x000fe2000fffe0ff */
[----:B------:R-:W-:Y:S01]  /*41a0*/  IMAD.U32 R2, RZ, RZ, UR30 ;  /* 0x0000001eff027e24 */ /* 0x000fe2000f8e00ff */
[----:B------:R-:W-:Y:S01]  /*41b0*/  UIADD3 UR29, UP1, UPT, UR29, UR23, URZ ;  /* 0x000000171d1d7290 */ /* 0x000fe2000ff3e0ff */
[----:B------:R-:W-:Y:S02]  /*41c0*/  IMAD.U32 R3, RZ, RZ, UR31 ;  /* 0x0000001fff037e24 */ /* 0x000fe4000f8e00ff */
[----:B------:R-:W-:Y:S01]  /*41d0*/  IMAD.U32 R3, RZ, RZ, UR23 ;  /* 0x00000017ff037e24 */ /* 0x000fe2000f8e00ff */
[----:B------:R-:W-:Y:S01]  /*41e0*/  LEA R10, P1, R2, R250, 0x1 ;  /* 0x000000fa020a7211 */ /* 0x000fe200078208ff */
[----:B------:R-:W-:Y:S01]  /*41f0*/  IMAD.U32 R0, RZ, RZ, UR22 ;  /* 0x00000016ff007e24 */ /* 0x000fe2000f8e00ff */
[----:B------:R-:W-:-:S02]  /*4200*/  UIADD3.X UR22, UPT, UPT, UR28, UR22, URZ, UP0, !UPT ;  /* 0x000000161c167290 */ /* 0x000fc400087fe4ff */
[----:B------:R-:W-:Y:S02]  /*4210*/  ULEA UR23, UP0, UR10, UR23, 0x5 ;  /* 0x000000170a177291 */ /* 0x000fe4000f8028ff */
[-C--:B------:R-:W-:Y:S01]  /*4220*/  LEA.HI.X R11, R2, R249.reuse, R0, 0x1, P1 ;  /* 0x000000f9020b7211 */ /* 0x080fe200008f0c00 */
[----:B------:R-:W-:Y:S01]  /*4230*/  UIADD3.X UR28, UPT, UPT, UR28, UR22, URZ, UP1, !UPT ;  /* 0x000000161c1c7290 */ /* 0x000fe20008ffe4ff */
[CC--:B------:R-:W-:Y:S01]  /*4240*/  LEA R6, P1, R3.reuse, R250.reuse, 0x1 ;  /* 0x000000fa03067211 */ /* 0x0c0fe200078208ff */
[----:B------:R-:W-:Y:S01]  /*4250*/  IMAD.U32 R2, RZ, RZ, UR29 ;  /* 0x0000001dff027e24 */ /* 0x000fe2000f8e00ff */
[----:B------:R-:W-:Y:S01]  /*4260*/  MOV R0, UR22 ;  /* 0x0000001600007c02 */ /* 0x000fe20008000f00 */
[----:B------:R-:W-:Y:S01]  /*4270*/  ULEA.HI.X UR10, UR10, UR22, UR11, 0x5, UP0 ;  /* 0x000000160a0a7291 */ /* 0x000fe200080f2c0b */
[----:B------:R-:W-:Y:S01]  /*4280*/  @!PT LDS RZ, [RZ] ;  /* 0x00000000fffff984 */ /* 0x000fe20000000800 */
[----:B------:R-:W-:Y:S01]  /*4290*/  @!PT LDS RZ, [RZ] ;  /* 0x00000000fffff984 */ /* 0x000fe20000000800 */
[----:B------:R-:W-:Y:S01]  /*42a0*/  @!PT LDS RZ, [RZ] ;  /* 0x00000000fffff984 */ /* 0x000fe20000000800 */
[----:B------:R1:W-:Y:S02]  /*42b0*/  LDGSTS.E.BYPASS.LTC128B.128 [R20+0x8000], desc[UR14][R10.64] ;  /* 0x080000000a147fae */ /* 0x0003e4000b981a0e */
[----:B------:R-:W-:Y:S01]  /*42c0*/  LEA.HI.X R7, R3, R249, R0, 0x1, P1 ;  /* 0x000000f903077211 */ /* 0x000fe200008f0c00 */
[----:B------:R-:W-:Y:S01]  /*42d0*/  IMAD.U32 R0, RZ, RZ, UR28 ;  /* 0x0000001cff007e24 */ /* 0x000fe2000f8e00ff */
[----:B------:R-:W-:Y:S01]  /*42e0*/  LEA R4, P1, R2, R250, 0x1 ;  /* 0x000000fa02047211 */ /* 0x000fe200078208ff */
[----:B------:R1:W-:Y:S01]  /*42f0*/  LDGSTS.E.BYPASS.LTC128B.128 [R20+0xa000], desc[UR14][R10.64+0x80] ;  /* 0x0a0000800a147fae */ /* 0x0003e2000b981a0e */
[----:B------:R-:W-:-:S02]  /*4300*/  MOV R3, UR23 ;  /* 0x0000001700037c02 */ /* 0x000fc40008000f00 */
[-C--:B------:R-:W-:Y:S01]  /*4310*/  LEA.HI.X R5, R2, R249.reuse, R0, 0x1, P1 ;  /* 0x000000f902057211 */ /* 0x080fe200008f0c00 */
[----:B------:R-:W-:Y:S01]  /*4320*/  IMAD.U32 R0, RZ, RZ, UR10 ;  /* 0x0000000aff007e24 */ /* 0x000fe2000f8e00ff */
[C---:B------:R-:W-:Y:S01]  /*4330*/  LEA R2, P1, R3.reuse, R250, 0x1 ;  /* 0x000000fa03027211 */ /* 0x040fe200078208ff */
[----:B------:R1:W-:Y:S03]  /*4340*/  LDGSTS.E.BYPASS.LTC128B.128 [R20+0x8800], desc[UR14][R6.64] ;  /* 0x0880000006147fae */ /* 0x0003e6000b981a0e */
[----:B------:R-:W-:Y:S01]  /*4350*/  LEA.HI.X R3, R3, R249, R0, 0x1, P1 ;  /* 0x000000f903037211 */ /* 0x000fe200008f0c00 */
[----:B------:R1:W-:Y:S04]  /*4360*/  LDGSTS.E.BYPASS.LTC128B.128 [R20+0xa800], desc[UR14][R6.64+0x80] ;  /* 0x0a80008006147fae */ /* 0x0003e8000b981a0e */
[----:B------:R1:W-:Y:S04]  /*4370*/  LDGSTS.E.BYPASS.LTC128B.128 [R20+0x9000], desc[UR14][R4.64] ;  /* 0x0900000004147fae */ /* 0x0003e8000b981a0e */
[----:B------:R1:W-:Y:S04]  /*4380*/  LDGSTS.E.BYPASS.LTC128B.128 [R20+0xb000], desc[UR14][R4.64+0x80] ;  /* 0x0b00008004147fae */ /* 0x0003e8000b981a0e */
[----:B------:R1:W-:Y:S04]  /*4390*/  LDGSTS.E.BYPASS.LTC128B.128 [R20+0x9800], desc[UR14][R2.64] ;  /* 0x0980000002147fae */ /* 0x0003e8000b981a0e */
[----:B------:R1:W-:Y:S04]  /*43a0*/  LDGSTS.E.BYPASS.LTC128B.128 [R20+0xb800], desc[UR14][R2.64+0x80] ;  /* 0x0b80008002147fae */ /* 0x0003e8000b981a0e */
[----:B------:R-:W0:Y:S02]  /*43b0*/  LDGDEPBAR ;  /* 0x00000000000079af */ /* 0x000e240000000000 */
.L_x_37:
[----:B------:R-:W-:Y:S01]  /*43c0*/  FMNMX3.FTZ R0, R9, R41, R38, !PT ;  /* 0x0000002909007276 */ /* 0x000fe20007810026 */
[----:B------:R-:W2:Y:S01]  /*43d0*/  LDCU UR10, c[0x0][0x45c] ;  /* 0x00008b80ff0a77ac */ /* 0x000ea20008000800 */
[----:B------:R-:W-:Y:S01]  /*43e0*/  FSEL R157, R116, -INF , !P5 ;  /* 0xff800000749d7808 */ /* 0x000fe20006800000 */
[----:B------:R-:W-:Y:S01]  /*43f0*/  STL [R1+0x24], R250 ;  /* 0x000024fa01007387 */ /* 0x000fe20000100800 */
[----:B------:R-:W-:Y:S02]  /*4400*/  FMNMX3.FTZ R0, R0, R37, R169, !PT ;  /* 0x0000002500007276 */ /* 0x000fe400078100a9 */
[----:B------:R-:W-:Y:S01]  /*4410*/  ISETP.GE.AND P1, PT, R12, UR21, PT ;  /* 0x000000150c007c0c */ /* 0x000fe2000bf26270 */
[----:B------:R-:W-:Y:S01]  /*4420*/  STL [R1+0x20], R249 ;  /* 0x000020f901007387 */ /* 0x000fe20000100800 */
[----:B-1----:R-:W-:Y:S02]  /*4430*/  IADD3 R2, PT, PT, R8, 0x39, RZ ;  /* 0x0000003908027810 */ /* 0x002fe40007ffe0ff */
[----:B------:R-:W-:Y:S01]  /*4440*/  FSEL R156, R117, -INF , !P4 ;  /* 0xff800000759c7808 */ /* 0x000fe20006000000 */
[----:B------:R-:W-:Y:S01]  /*4450*/  STL [R1+0x1c], R204 ;  /* 0x00001ccc01007387 */ /* 0x000fe20000100800 */
[----:B------:R-:W-:-:S02]  /*4460*/  FSEL R233, R112, -INF , !P3 ;  /* 0xff80000070e97808 */ /* 0x000fc40005800000 */
[----:B------:R-:W-:Y:S02]  /*4470*/  FMNMX3.FTZ R0, R0, R163, R157, !PT ;  /* 0x000000a300007276 */ /* 0x000fe4000781009d */
[----:B------:R-:W-:Y:S02]  /*4480*/  FSEL R162, R118, -INF , !P5 ;  /* 0xff80000076a27808 */ /* 0x000fe40006800000 */
[----:B------:R-:W-:Y:S02]  /*4490*/  FSEL R155, R26, -INF , !P5 ;  /* 0xff8000001a9b7808 */ /* 0x000fe40006800000 */
[----:B------:R-:W-:Y:S02]  /*44a0*/  FSEL R154, R24, -INF , !P5 ;  /* 0xff800000189a7808 */ /* 0x000fe40006800000 */
[----:B------:R-:W-:Y:S02]  /*44b0*/  ISETP.GE.AND P5, PT, R2, UR21, PT ;  /* 0x0000001502007c0c */ /* 0x000fe4000bfa6270 */
[----:B------:R-:W-:-:S02]  /*44c0*/  FSEL R229, R113, -INF , !P2 ;  /* 0xff80000071e57808 */ /* 0x000fc40005000000 */
[----:B------:R-:W-:Y:S02]  /*44d0*/  FSEL R232, R88, -INF , !P1 ;  /* 0xff80000058e87808 */ /* 0x000fe40004800000 */
[----:B------:R-:W-:Y:S02]  /*44e0*/  FMNMX3.FTZ R0, R0, R156, R233, !PT ;  /* 0x0000009c00007276 */ /* 0x000fe400078100e9 */
[----:B------:R-:W-:Y:S02]  /*44f0*/  FSEL R231, R89, -INF , !P5 ;  /* 0xff80000059e77808 */ /* 0x000fe40006800000 */
[----:B------:R-:W-:Y:S02]  /*4500*/  FMNMX3.FTZ R0, R0, R229, R232, !PT ;  /* 0x000000e500007276 */ /* 0x000fe400078100e8 */
[----:B------:R-:W-:Y:S02]  /*4510*/  FSEL R159, R119, -INF , !P4 ;  /* 0xff800000779f7808 */ /* 0x000fe40006000000 */
[----:B------:R-:W-:-:S02]  /*4520*/  FMNMX.FTZ R2, R231, R0, !PT ;  /* 0x00000000e7027209 */ /* 0x000fc40007810000 */
[----:B------:R-:W-:Y:S02]  /*4530*/  FMNMX3.FTZ R0, R34, R35, R33, !PT ;  /* 0x0000002322007276 */ /* 0x000fe40007810021 */
[----:B------:R-:W-:Y:S01]  /*4540*/  FSEL R230, R114, -INF , !P3 ;  /* 0xff80000072e67808 */ /* 0x000fe20005800000 */
[----:B------:R-:W1:Y:S01]  /*4550*/  SHFL.BFLY PT, R3, R2, 0x2, 0x1f ;  /* 0x0c401f0002037f89 */ /* 0x000e6200000e0000 */
[----:B------:R-:W-:Y:S02]  /*4560*/  FMNMX3.FTZ R0, R0, R39, R85, !PT ;  /* 0x0000002700007276 */ /* 0x000fe40007810055 */
[----:B------:R-:W-:Y:S02]  /*4570*/  FSEL R234, R115, -INF , !P2 ;  /* 0xff80000073ea7808 */ /* 0x000fe40005000000 */
[----:B------:R-:W-:Y:S02]  /*4580*/  FMNMX3.FTZ R0, R0, R86, R43, !PT ;  /* 0x0000005600007276 */ /* 0x000fe4000781002b */
[----:B------:R-:W-:-:S02]  /*4590*/  FSEL R235, R90, -INF , !P1 ;  /* 0xff8000005aeb7808 */ /* 0x000fc40004800000 */
[----:B------:R-:W-:Y:S02]  /*45a0*/  FMNMX3.FTZ R0, R0, R42, R171, !PT ;  /* 0x0000002a00007276 */ /* 0x000fe400078100ab */
[----:B------:R-:W-:Y:S02]  /*45b0*/  FSEL R240, R91, -INF , !P5 ;  /* 0xff8000005bf07808 */ /* 0x000fe40006800000 */
[----:B------:R-:W-:Y:S02]  /*45c0*/  FMNMX3.FTZ R0, R0, R170, R162, !PT ;  /* 0x000000aa00007276 */ /* 0x000fe400078100a2 */
[----:B------:R-:W-:Y:S02]  /*45d0*/  FSEL R152, R25, -INF , !P4 ;  /* 0xff80000019987808 */ /* 0x000fe40006000000 */
[----:B------:R-:W-:Y:S02]  /*45e0*/  FMNMX3.FTZ R0, R0, R159, R230, !PT ;  /* 0x0000009f00007276 */ /* 0x000fe400078100e6 */
[----:B------:R-:W-:-:S02]  /*45f0*/  FSEL R241, R28, -INF , !P3 ;  /* 0xff8000001cf17808 */ /* 0x000fc40005800000 */
[----:B------:R-:W-:Y:S02]  /*4600*/  FMNMX3.FTZ R0, R0, R234, R235, !PT ;  /* 0x000000ea00007276 */ /* 0x000fe400078100eb */
[----:B------:R-:W-:Y:S02]  /*4610*/  FSEL R242, R29, -INF , !P2 ;  /* 0xff8000001df27808 */ /* 0x000fe40005000000 */
[----:B-1----:R-:W-:Y:S02]  /*4620*/  FMNMX.FTZ R3, R2, R3, !PT ;  /* 0x0000000302037209 */ /* 0x002fe40007810000 */
[----:B------:R-:W-:Y:S02]  /*4630*/  FMNMX3.FTZ R2, R44, R45, R36, !PT ;  /* 0x0000002d2c027276 */ /* 0x000fe40007810024 */
[----:B------:R-:W-:Y:S01]  /*4640*/  FMNMX.FTZ R4, R240, R0, !PT ;  /* 0x00000000f0047209 */ /* 0x000fe20007810000 */
[----:B------:R-:W-:Y:S01]  /*4650*/  SHFL.BFLY PT, R5, R3, 0x1, 0x1f ;  /* 0x0c201f0003057f89 */ /* 0x000fe200000e0000 */
[----:B------:R-:W-:-:S02]  /*4660*/  FMNMX3.FTZ R0, R2, R76, R151, !PT ;  /* 0x0000004c02007276 */ /* 0x000fc40007810097 */
[----:B------:R-:W-:Y:S01]  /*4670*/  FSEL R248, R16, -INF , !P1 ;  /* 0xff80000010f87808 */ /* 0x000fe20004800000 */
[----:B------:R-:W1:Y:S01]  /*4680*/  SHFL.BFLY PT, R7, R4, 0x2, 0x1f ;  /* 0x0c401f0004077f89 */ /* 0x000e6200000e0000 */
[----:B------:R-:W-:Y:S02]  /*4690*/  FMNMX3.FTZ R0, R0, R148, R147, !PT ;  /* 0x0000009400007276 */ /* 0x000fe40007810093 */
[----:B------:R-:W-:Y:S02]  /*46a0*/  FSEL R243, R17, -INF , !P5 ;  /* 0xff80000011f37808 */ /* 0x000fe40006800000 */
[----:B------:R-:W-:Y:S02]  /*46b0*/  FMNMX3.FTZ R0, R0, R144, R161, !PT ;  /* 0x0000009000007276 */ /* 0x000fe400078100a1 */
[----:B------:R-:W-:Y:S02]  /*46c0*/  FMNMX3.FTZ R2, R84, R79, R78, !PT ;  /* 0x0000004f54027276 */ /* 0x000fe4000781004e */
[----:B------:R-:W-:-:S02]  /*46d0*/  FMNMX3.FTZ R0, R0, R158, R154, !PT ;  /* 0x0000009e00007276 */ /* 0x000fc4000781009a */
[----:B------:R-:W-:Y:S02]  /*46e0*/  FSEL R146, R27, -INF , !P4 ;  /* 0xff8000001b927808 */ /* 0x000fe40006000000 */
[----:B------:R-:W-:Y:S02]  /*46f0*/  FMNMX3.FTZ R0, R0, R152, R241, !PT ;  /* 0x0000009800007276 */ /* 0x000fe400078100f1 */
[----:B------:R-:W-:Y:S02]  /*4700*/  FSEL R251, R30, -INF , !P3 ;  /* 0xff8000001efb7808 */ /* 0x000fe40005800000 */
[----:B------:R-:W-:Y:S02]  /*4710*/  FMNMX3.FTZ R0, R0, R242, R248, !PT ;  /* 0x000000f200007276 */ /* 0x000fe400078100f8 */
[----:B------:R-:W-:Y:S02]  /*4720*/  FSEL R252, R31, -INF , !P2 ;  /* 0xff8000001ffc7808 */ /* 0x000fe40005000000 */
[----:B------:R-:W-:-:S02]  /*4730*/  FMNMX.FTZ R6, R243, R0, !PT ;  /* 0x00000000f3067209 */ /* 0x000fc40007810000 */
[----:B------:R-:W-:Y:S02]  /*4740*/  FMNMX3.FTZ R0, R2, R77, R153, !PT ;  /* 0x0000004d02007276 */ /* 0x000fe40007810099 */
[----:B-1----:R-:W-:Y:S02]  /*4750*/  FMNMX.FTZ R164, R4, R7, !PT ;  /* 0x0000000704a47209 */ /* 0x002fe40007810000 */
[----:B------:R-:W1:Y:S01]  /*4760*/  SHFL.BFLY PT, R4, R6, 0x2, 0x1f ;  /* 0x0c401f0006047f89 */ /* 0x000e6200000e0000 */
[----:B------:R-:W-:Y:S02]  /*4770*/  FMNMX3.FTZ R0, R0, R150, R149, !PT ;  /* 0x0000009600007276 */ /* 0x000fe40007810095 */
[----:B------:R-:W-:Y:S02]  /*4780*/  FSEL R180, R18, -INF , !P1 ;  /* 0xff80000012b47808 */ /* 0x000fe40004800000 */
[----:B------:R-:W-:Y:S02]  /*4790*/  FMNMX3.FTZ R0, R0, R145, R165, !PT ;  /* 0x0000009100007276 */ /* 0x000fe400078100a5 */
[----:B------:R-:W-:-:S02]  /*47a0*/  FMNMX.FTZ R166, R3, R5, !PT ;  /* 0x0000000503a67209 */ /* 0x000fc40007810000 */
[----:B------:R-:W-:Y:S01]  /*47b0*/  FMNMX3.FTZ R0, R0, R160, R155, !PT ;  /* 0x000000a000007276 */ /* 0x000fe2000781009b */
[----:B------:R-:W3:Y:S01]  /*47c0*/  SHFL.BFLY PT, R3, R164, 0x1, 0x1f ;  /* 0x0c201f00a4037f89 */ /* 0x000ee200000e0000 */
[----:B------:R-:W-:Y:S01]  /*47d0*/  FSEL R183, R19, -INF , !P5 ;  /* 0xff80000013b77808 */ /* 0x000fe20006800000 */
[----:B--2---:R-:W-:Y:S01]  /*47e0*/  FMUL.FTZ R2, R166, UR10 ;  /* 0x0000000aa6027c20 */ /* 0x004fe20008410000 */
[----:B------:R-:W-:Y:S01]  /*47f0*/  FMNMX3.FTZ R0, R0, R146, R251, !PT ;  /* 0x0000009200007276 */ /* 0x000fe200078100fb */
[----:B------:R2:W-:Y:S01]  /*4800*/  STL [R1+0x28], R166 ;  /* 0x000028a601007387 */ /* 0x0005e20000100800 */
[----:B------:R-:W-:Y:S02]  /*4810*/  FSETP.NEU.FTZ.AND P4, PT, R166, -INF , PT ;  /* 0xff800000a600780b */ /* 0x000fe40003f9d000 */
[----:B------:R-:W-:Y:S02]  /*4820*/  FMNMX3.FTZ R0, R0, R252, R180, !PT ;  /* 0x000000fc00007276 */ /* 0x000fe400078100b4 */
[----:B------:R-:W-:-:S02]  /*4830*/  FSEL R12, R2, RZ, P4 ;  /* 0x000000ff020c7208 */ /* 0x000fc40002000000 */
[----:B------:R-:W-:Y:S02]  /*4840*/  FMNMX.FTZ R5, R183, R0, !PT ;  /* 0x00000000b7057209 */ /* 0x000fe40007810000 */
[----:B------:R-:W-:Y:S01]  /*4850*/  LOP3.LUT R8, R167, 0x200, R168, 0xf8, !PT ;  /* 0x00000200a7087812 */ /* 0x000fe200078ef8a8 */
[--C-:B------:R-:W-:Y:S01]  /*4860*/  FFMA.FTZ R2, R32, UR10, -R12.reuse ;  /* 0x0000000a20027c23 */ /* 0x100fe2000801080c */
[----:B-1----:R-:W-:Y:S01]  /*4870*/  FMNMX.FTZ R4, R6, R4, !PT ;  /* 0x0000000406047209 */ /* 0x002fe20007810000 */
[----:B------:R-:W-:Y:S01]  /*4880*/  FFMA.FTZ R0, R21, UR10, -R12 ;  /* 0x0000000a15007c23 */ /* 0x000fe2000801080c */
[----:B------:R-:W1:Y:S01]  /*4890*/  SHFL.BFLY PT, R6, R5, 0x2, 0x1f ;  /* 0x0c401f0005067f89 */ /* 0x000e6200000e0000 */
[----:B------:R4:W-:Y:S01]  /*48a0*/  MUFU.EX2 R181, R2 ;  /* 0x0000000200b57308 */ /* 0x0009e20000000800 */
[----:B------:R-:W-:Y:S02]  /*48b0*/  LEA R14, R8, UR20, 0x1 ;  /* 0x00000014080e7c11 */ /* 0x000fe4000f8e08ff */
[----:B------:R-:W1:Y:S01]  /*48c0*/  SHFL.BFLY PT, R7, R4, 0x1, 0x1f ;  /* 0x0c201f0004077f89 */ /* 0x000e6200000e0000 */
[----:B------:R-:W-:-:S02]  /*48d0*/  SEL R9, R172, 0xffffffe0, !P0 ;  /* 0xffffffe0ac097807 */ /* 0x000fc40004000000 */
[----:B---3--:R-:W-:Y:S01]  /*48e0*/  FMNMX.FTZ R164, R164, R3, !PT ;  /* 0x00000003a4a47209 */ /* 0x008fe20007810000 */
[----:B------:R-:W-:Y:S01]  /*48f0*/  FFMA.FTZ R3, R23, UR10, -R12 ;  /* 0x0000000a17037c23 */ /* 0x000fe2000801080c */
[----:B------:R-:W-:Y:S01]  /*4900*/  VIADD R15, R14, 0xc040 ;  /* 0x0000c0400e0f7836 */ /* 0x000fe20000000000 */
[----:B------:R-:W-:Y:S01]  /*4910*/  LDSM.16.MT88.4 R52, [R14+0xc000] ;  /* 0x00c000000e34783b */ /* 0x000fe20000004200 */
[----:B------:R-:W-:Y:S01]  /*4920*/  FSETP.NEU.FTZ.AND P1, PT, R164, -INF , PT ;  /* 0xff800000a400780b */ /* 0x000fe20003f3d000 */
[----:B--2---:R2:W-:Y:S01]  /*4930*/  MUFU.EX2 R166, R0 ;  /* 0x0000000000a67308 */ /* 0x0045e20000000800 */
[----:B------:R-:W-:Y:S01]  /*4940*/  IMAD.IADD R32, R9, 0x1, R14 ;  /* 0x0000000109207824 */ /* 0x000fe200078e020e */
[----:B------:R-:W-:Y:S01]  /*4950*/  LDSM.16.MT88.4 R56, [R14+0xe000] ;  /* 0x00e000000e38783b */ /* 0x000fe20000004200 */
[----:B----4-:R-:W-:-:S03]  /*4960*/  FFMA.FTZ R2, R22, UR10, -R12 ;  /* 0x0000000a16027c23 */ /* 0x010fc6000801080c */
[----:B------:R-:W-:Y:S02]  /*4970*/  LDSM.16.MT88.4 R16, [R32+0xc000] ;  /* 0x00c000002010783b */ /* 0x000fe40000004200 */
[----:B------:R-:W3:Y:S02]  /*4980*/  MUFU.EX2 R179, R3 ;  /* 0x0000000300b37308 */ /* 0x000ee40000000800 */
[----:B------:R-:W-:Y:S01]  /*4990*/  LDSM.16.MT88.4 R64, [R32+0xe000] ;  /* 0x00e000002040783b */ /* 0x000fe20000004200 */
[----:B-1----:R-:W-:-:S03]  /*49a0*/  FMNMX.FTZ R8, R5, R6, !PT ;  /* 0x0000000605087209 */ /* 0x002fc60007810000 */
[----:B------:R-:W-:Y:S02]  /*49b0*/  LDSM.16.MT88.4 R24, [R32+0xc800] ;  /* 0x00c800002018783b */ /* 0x000fe40000004200 */
[----:B------:R1:W4:Y:S01]  /*49c0*/  MUFU.EX2 R11, R2 ;  /* 0x00000002000b7308 */ /* 0x0003220000000800 */
[----:B--2---:R-:W-:Y:S01]  /*49d0*/  FMUL.FTZ R0, R164, UR10 ;  /* 0x0000000aa4007c20 */ /* 0x004fe20008410000 */
[----:B------:R-:W-:Y:S01]  /*49e0*/  FMNMX.FTZ R168, R4, R7, !PT ;  /* 0x0000000704a87209 */ /* 0x000fe20007810000 */
[----:B------:R-:W2:Y:S04]  /*49f0*/  SHFL.BFLY PT, R10, R8, 0x1, 0x1f ;  /* 0x0c201f00080a7f89 */ /* 0x000ea800000e0000 */
[----:B------:R-:W-:Y:S01]  /*4a00*/  FMUL.FTZ R4, R168, UR10 ;  /* 0x0000000aa8047c20 */ /* 0x000fe20008410000 */
[----:B------:R-:W-:Y:S01]  /*4a10*/  LDSM.16.MT88.4 R28, [R14+0xc800] ;  /* 0x00c800000e1c783b */ /* 0x000fe20000004200 */
[----:B---3--:R-:W-:-:S03]  /*4a20*/  F2FP.BF16.F32.PACK_AB R6, R179, R166 ;  /* 0x000000a6b306723e */ /* 0x008fc600000010ff */
[----:B------:R-:W-:Y:S01]  /*4a30*/  LDSM.16.MT88.4 R20, [R32+0xe800] ;  /* 0x00e800002014783b */ /* 0x000fe20000004200 */
[----:B-1----:R-:W-:-:S03]  /*4a40*/  FSEL R2, R0, RZ, P1 ;  /* 0x000000ff00027208 */ /* 0x002fc60000800000 */
[----:B----4-:R-:W-:Y:S01]  /*4a50*/  STL [R1+0x18], R11 ;  /* 0x0000180b01007387 */ /* 0x010fe20000100800 */
[----:B------:R-:W-:Y:S01]  /*4a60*/  FSETP.NEU.FTZ.AND P1, PT, R168, -INF , PT ;  /* 0xff800000a800780b */ /* 0x000fe20003f3d000 */
[--C-:B------:R-:W-:Y:S01]  /*4a70*/  FFMA.FTZ R0, R34, UR10, -R2.reuse ;  /* 0x0000000a22007c23 */ /* 0x100fe20008010802 */
[--C-:B------:R-:W-:Y:S01]  /*4a80*/  FFMA.FTZ R3, R39, UR10, -R2.reuse ;  /* 0x0000000a27037c23 */ /* 0x100fe20008010802 */
[----:B------:R-:W-:Y:S02]  /*4a90*/  STL [R1+0x2c], R164 ;  /* 0x00002ca401007387 */ /* 0x000fe40000100800 */
[----:B------:R1:W-:Y:S01]  /*4aa0*/  MUFU.EX2 R204, R0 ;  /* 0x0000000000cc7308 */ /* 0x0003e20000000800 */
[----:B--2---:R-:W-:Y:S01]  /*4ab0*/  FMNMX.FTZ R167, R8, R10, !PT ;  /* 0x0000000a08a77209 */ /* 0x004fe20007810000 */
[----:B------:R-:W-:Y:S04]  /*4ac0*/  STL [R1+0x30], R168 ;  /* 0x000030a801007387 */ /* 0x000fe80000100800 */
[----:B------:R-:W-:Y:S01]  /*4ad0*/  STL [R1+0x34], R166 ;  /* 0x000034a601007387 */ /* 0x000fe20000100800 */
[----:B-1----:R-:W-:-:S02]  /*4ae0*/  FFMA.FTZ R0, R35, UR10, -R2 ;  /* 0x0000000a23007c23 */ /* 0x002fc40008010802 */
[----:B------:R-:W-:Y:S08]  /*4af0*/  MUFU.EX2 R35, R3 ;  /* 0x0000000300237308 */ /* 0x000ff00000000800 */
[----:B------:R1:W2:Y:S02]  /*4b00*/  MUFU.EX2 R249, R0 ;  /* 0x0000000000f97308 */ /* 0x0002a40000000800 */
[----:B-1----:R-:W-:Y:S01]  /*4b10*/  FFMA.FTZ R0, R33, UR10, -R2 ;  /* 0x0000000a21007c23 */ /* 0x002fe20008010802 */
[----:B--2---:R-:W-:Y:S01]  /*4b20*/  F2FP.BF16.F32.PACK_AB R5, R249, R204 ;  /* 0x000000ccf905723e */ /* 0x004fe200000010ff */
[----:B------:R1:W-:Y:S04]  /*4b30*/  STL [R1+0x38], R249 ;  /* 0x000038f901007387 */ /* 0x0003e80000100800 */
[----:B------:R2:W3:Y:S02]  /*4b40*/  MUFU.EX2 R250, R0 ;  /* 0x0000000000fa7308 */ /* 0x0004e40000000800 */
[----:B--2---:R-:W-:-:S02]  /*4b50*/  IADD3 R0, PT, PT, R14, 0xc000, RZ ;  /* 0x0000c0000e007810 */ /* 0x004fc40007ffe0ff */
[----:B---3--:R-:W-:Y:S02]  /*4b60*/  F2FP.BF16.F32.PACK_AB R7, R35, R250 ;  /* 0x000000fa2307723e */ /* 0x008fe400000010ff */
[----:B------:R-:W-:Y:S02]  /*4b70*/  @P6 IADD3 R15, PT, PT, R0, -0x40, RZ ;  /* 0xffffffc0000f6810 */ /* 0x000fe40007ffe0ff */
[----:B------:R-:W-:Y:S02]  /*4b80*/  FSEL R0, R4, RZ, P1 ;  /* 0x000000ff04007208 */ /* 0x000fe40000800000 */
[----:B------:R-:W-:Y:S01]  /*4b90*/  FSETP.NEU.FTZ.AND P1, PT, R167, -INF , PT ;  /* 0xff800000a700780b */ /* 0x000fe20003f3d000 */
[----:B------:R-:W-:Y:S01]  /*4ba0*/  IMAD.IADD R33, R9, 0x1, R15 ;  /* 0x0000000109217824 */ /* 0x000fe200078e020f */
[----:B------:R-:W2:Y:S01]  /*4bb0*/  LDSM.16.MT88.4 R48, [R15] ;  /* 0x000000000f30783b */ /* 0x000ea20000004200 */
[--C-:B------:R-:W-:Y:S01]  /*4bc0*/  FFMA.FTZ R3, R44, UR10, -R0.reuse ;  /* 0x0000000a2c037c23 */ /* 0x100fe20008010800 */
[----:B------:R-:W-:Y:S01]  /*4bd0*/  F2FP.BF16.F32.PACK_AB R4, R11, R181 ;  /* 0x000000b50b04723e */ /* 0x000fe200000010ff */
[--C-:B------:R-:W-:Y:S01]  /*4be0*/  FFMA.FTZ R8, R36, UR10, -R0.reuse ;  /* 0x0000000a24087c23 */ /* 0x100fe20008010800 */
[----:B------:R-:W3:Y:S01]  /*4bf0*/  LDSM.16.MT88.4 R60, [R33] ;  /* 0x00000000213c783b */ /* 0x000ee20000004200 */
[----:B------:R4:W-:Y:S01]  /*4c00*/  MUFU.EX2 R205, R3 ;  /* 0x0000000300cd7308 */ /* 0x0009e20000000800 */
[----:B------:R-:W-:-:S02]  /*4c10*/  FFMA.FTZ R9, R45, UR10, -R0 ;  /* 0x0000000a2d097c23 */ /* 0x000fc40008010800 */
[----:B------:R-:W3:Y:S01]  /*4c20*/  LDSM.16.MT88.4 R72, [R15+0x2000] ;  /* 0x002000000f48783b */ /* 0x000ee20000004200 */
[C---:B------:R-:W-:Y:S03]  /*4c30*/  HMMA.16816.F32.BF16 R68, R4.reuse, R18, RZ ;  /* 0x000000120444723c */ /* 0x040fe600000418ff */
[----:B------:R-:W3:Y:S01]  /*4c40*/  LDSM.16.MT88.4 R80, [R33+0x2000] ;  /* 0x002000002150783b */ /* 0x000ee20000004200 */
[----:B------:R4:W-:Y:S04]  /*4c50*/  MUFU.EX2 R184, R8 ;  /* 0x0000000800b87308 */ /* 0x0009e80000000800 */
[----:B------:R-:W-:Y:S04]  /*4c60*/  HMMA.16816.F32.BF16 R44, R4, R16, RZ ;  /* 0x00000010042c723c */ /* 0x000fe800000418ff */
[----:B-1----:R-:W1:Y:S01]  /*4c70*/  MUFU.EX2 R249, R9 ;  /* 0x0000000900f97308 */ /* 0x002e620000000800 */
[----:B----4-:R-:W-:-:S03]  /*4c80*/  FMUL.FTZ R3, R167, UR10 ;  /* 0x0000000aa7037c20 */ /* 0x010fc60008410000 */
[----:B------:R-:W-:Y:S02]  /*4c90*/  HMMA.16816.F32.BF16 R124, R4, R64, RZ ;  /* 0x00000040047c723c */ /* 0x000fe400000418ff */
[----:B------:R-:W-:Y:S01]  /*4ca0*/  FSEL R13, R3, RZ, P1 ;  /* 0x000000ff030d7208 */ /* 0x000fe20000800000 */
[----:B------:R-:W-:-:S04]  /*4cb0*/  FFMA.FTZ R8, R76, UR10, -R0 ;  /* 0x0000000a4c087c23 */ /* 0x000fc80008010800 */
[----:B------:R-:W-:Y:S01]  /*4cc0*/  FFMA.FTZ R3, R84, UR10, -R13 ;  /* 0x0000000a54037c23 */ /* 0x000fe2000801080d */
[C---:B------:R-:W-:Y:S01]  /*4cd0*/  HMMA.16816.F32.BF16 R140, R4.reuse, R66, RZ ;  /* 0x00000042048c723c */ /* 0x040fe200000418ff */
[----:B------:R1:W4:Y:S07]  /*4ce0*/  MUFU.EX2 R182, R8 ;  /* 0x0000000800b67308 */ /* 0x00032e0000000800 */
[C---:B------:R-:W-:Y:S01]  /*4cf0*/  HMMA.16816.F32.BF16 R136, R4.reuse, R52, RZ ;  /* 0x000000340488723c */ /* 0x040fe200000418ff */
[----:B------:R3:W-:Y:S07]  /*4d00*/  MUFU.EX2 R164, R3 ;  /* 0x0000000300a47308 */ /* 0x0007ee0000000800 */
[----:B--2---:R-:W-:Y:S01]  /*4d10*/  HMMA.16816.F32.BF16 R132, R4, R48, RZ ;  /* 0x000000300484723c */ /* 0x004fe200000418ff */
[----:B-1----:R-:W-:-:S02]  /*4d20*/  F2FP.BF16.F32.PACK_AB R8, R249, R205 ;  /* 0x000000cdf908723e */ /* 0x002fc400000010ff */
[----:B----4-:R-:W-:-:S05]  /*4d30*/  F2FP.BF16.F32.PACK_AB R10, R182, R184 ;  /* 0x000000b8b60a723e */ /* 0x010fca00000010ff */
[----:B---3--:R-:W-:Y:S01]  /*4d40*/  HMMA.16816.F32.BF16 R128, R4, R60, RZ ;  /* 0x0000003c0480723c */ /* 0x008fe200000418ff */
[----:B------:R-:W-:-:S04]  /*4d50*/  FFMA.FTZ R3, R79, UR10, -R13 ;  /* 0x0000000a4f037c23 */ /* 0x000fc8000801080d */
[----:B------:R1:W2:Y:S03]  /*4d60*/  MUFU.EX2 R168, R3 ;  /* 0x0000000300a87308 */ /* 0x0002a60000000800 */
[C---:B------:R-:W-:Y:S08]  /*4d70*/  HMMA.16816.F32.BF16 R120, R4.reuse, R56, RZ ;  /* 0x000000380478723c */ /* 0x040ff000000418ff */
[----:B------:R-:W-:Y:S01]  /*4d80*/  HMMA.16816.F32.BF16 R116, R4, R72, RZ ;  /* 0x000000480474723c */ /* 0x000fe200000418ff */
[----:B-1----:R-:W-:-:S07]  /*4d90*/  FFMA.FTZ R3, R78, UR10, -R13 ;  /* 0x0000000a4e037c23 */ /* 0x002fce000801080d */
[C---:B------:R-:W-:Y:S01]  /*4da0*/  HMMA.16816.F32.BF16 R112, R4.reuse, R80, RZ ;  /* 0x000000500470723c */ /* 0x040fe200000418ff */
[----:B--2---:R-:W-:Y:S01]  /*4db0*/  F2FP.BF16.F32.PACK_AB R9, R168, R164 ;  /* 0x000000a4a809723e */ /* 0x004fe200000010ff */
[----:B------:R1:W-:Y:S06]  /*4dc0*/  MUFU.EX2 R34, R3 ;  /* 0x0000000300227308 */ /* 0x0003ec0000000800 */
[C---:B------:R-:W-:Y:S08]  /*4dd0*/  HMMA.16816.F32.BF16 R108, R4.reuse, R54, RZ ;  /* 0x00000036046c723c */ /* 0x040ff000000418ff */
[----:B------:R-:W-:Y:S01]  /*4de0*/  HMMA.16816.F32.BF16 R104, R4, R50, RZ ;  /* 0x000000320468723c */ /* 0x000fe200000418ff */
[----:B-1----:R-:W-:-:S02]  /*4df0*/  FFMA.FTZ R3, R77, UR10, -R13 ;  /* 0x0000000a4d037c23 */ /* 0x002fc4000801080d */
[----:B------:R-:W-:Y:S02]  /*4e00*/  LDSM.16.MT88.4 R76, [R33+0x2800] ;  /* 0x00280000214c783b */ /* 0x000fe40000004200 */
[----:B------:R1:W2:Y:S03]  /*4e10*/  MUFU.EX2 R166, R3 ;  /* 0x0000000300a67308 */ /* 0x0002a60000000800 */
[C---:B------:R-:W-:Y:S08]  /*4e20*/  HMMA.16816.F32.BF16 R100, R4.reuse, R62, RZ ;  /* 0x0000003e0464723c */ /* 0x040ff000000418ff */
[----:B------:R-:W-:Y:S01]  /*4e30*/  HMMA.16816.F32.BF16 R96, R4, R58, RZ ;  /* 0x0000003a0460723c */ /* 0x000fe200000418ff */
[----:B-1----:R-:W-:-:S07]  /*4e40*/  FFMA.FTZ R3, R40, UR10, -R12 ;  /* 0x0000000a28037c23 */ /* 0x002fce000801080c */
[----:B------:R-:W-:Y:S01]  /*4e50*/  HMMA.16816.F32.BF16 R92, R4, R74, RZ ;  /* 0x0000004a045c723c */ /* 0x000fe200000418ff */
[----:B--2---:R-:W-:Y:S01]  /*4e60*/  F2FP.BF16.F32.PACK_AB R11, R166, R34 ;  /* 0x00000022a60b723e */ /* 0x004fe200000010ff */
[----:B------:R1:W-:Y:S06]  /*4e70*/  MUFU.EX2 R228, R3 ;  /* 0x0000000300e47308 */ /* 0x0003ec0000000800 */
[----:B------:R-:W-:Y:S01]  /*4e80*/  HMMA.16816.F32.BF16 R88, R8, R16, RZ ;  /* 0x000000100858723c */ /* 0x000fe200000418ff */
[----:B-1----:R-:W-:-:S04]  /*4e90*/  FFMA.FTZ R3, R41, UR10, -R12 ;  /* 0x0000000a29037c23 */ /* 0x002fc8000801080c */
[----:B------:R1:W2:Y:S02]  /*4ea0*/  MUFU.EX2 R176, R3 ;  /* 0x0000000300b07308 */ /* 0x0002a40000000800 */
[----:B-1----:R-:W-:-:S06]  /*4eb0*/  FFMA.FTZ R3, R38, UR10, -R12 ;  /* 0x0000000a26037c23 */ /* 0x002fcc000801080c */
[----:B------:R1:W-:Y:S02]  /*4ec0*/  MUFU.EX2 R178, R3 ;  /* 0x0000000300b27308 */ /* 0x0003e40000000800 */
[----:B-1----:R-:W-:Y:S02]  /*4ed0*/  FFMA.FTZ R3, R37, UR10, -R12 ;  /* 0x0000000a25037c23 */ /* 0x002fe4000801080c */
[----:B------:R-:W-:Y:S04]  /*4ee0*/  LDSM.16.MT88.4 R36, [R15+0x800] ;  /* 0x000800000f24783b */ /* 0x000fe80000004200 */
[----:B------:R1:W3:Y:S02]  /*4ef0*/  MUFU.EX2 R247, R3 ;  /* 0x0000000300f77308 */ /* 0x0002e40000000800 */
[----:B-1----:R-:W-:-:S06]  /*4f00*/  FFMA.FTZ R3, R85, UR10, -R2 ;  /* 0x0000000a55037c23 */ /* 0x002fcc0008010802 */
[----:B------:R1:W-:Y:S02]  /*4f10*/  MUFU.EX2 R185, R3 ;  /* 0x0000000300b97308 */ /* 0x0003e40000000800 */
[----:B-1----:R-:W-:Y:S02]  /*4f20*/  FFMA.FTZ R3, R86, UR10, -R2 ;  /* 0x0000000a56037c23 */ /* 0x002fe40008010802 */
[----:B------:R-:W-:Y:S01]  /*4f30*/  HMMA.16816.F32.BF16 R84, R4, R82, RZ ;  /* 0x000000520454723c */ /* 0x000fe200000418ff */
[----:B--2---:R-:W-:-:S03]  /*4f40*/  F2FP.BF16.F32.PACK_AB R4, R176, R228 ;  /* 0x000000e4b004723e */ /* 0x004fc600000010ff */
[----:B------:R1:W2:Y:S01]  /*4f50*/  MUFU.EX2 R177, R3 ;  /* 0x0000000300b17308 */ /* 0x0002a20000000800 */
[----:B---3--:R-:W-:Y:S01]  /*4f60*/  F2FP.BF16.F32.PACK_AB R6, R247, R178 ;  /* 0x000000b2f706723e */ /* 0x008fe200000010ff */
[----:B-1----:R-:W-:Y:S01]  /*4f70*/  FFMA.FTZ R3, R43, UR10, -R2 ;  /* 0x0000000a2b037c23 */ /* 0x002fe20008010802 */
[----:B--2---:R-:W-:-:S05]  /*4f80*/  F2FP.BF16.F32.PACK_AB R5, R177, R185 ;  /* 0x000000b9b105723e */ /* 0x004fca00000010ff */
[----:B------:R1:W-:Y:S02]  /*4f90*/  MUFU.EX2 R244, R3 ;  /* 0x0000000300f47308 */ /* 0x0003e40000000800 */
[----:B-1----:R-:W-:Y:S02]  /*4fa0*/  FFMA.FTZ R3, R42, UR10, -R2 ;  /* 0x0000000a2a037c23 */ /* 0x002fe40008010802 */
[----:B------:R-:W1:Y:S04]  /*4fb0*/  LDSM.16.MT88.4 R40, [R33+0x800] ;  /* 0x000800002128783b */ /* 0x000e680000004200 */
[----:B------:R2:W3:Y:S02]  /*4fc0*/  MUFU.EX2 R207, R3 ;  /* 0x0000000300cf7308 */ /* 0x0004e40000000800 */
[----:B--2---:R-:W-:Y:S01]  /*4fd0*/  FFMA.FTZ R3, R151, UR10, -R0 ;  /* 0x0000000a97037c23 */ /* 0x004fe20008010800 */
[----:B---3--:R-:W-:-:S05]  /*4fe0*/  F2FP.BF16.F32.PACK_AB R7, R207, R244 ;  /* 0x000000f4cf07723e */ /* 0x008fca00000010ff */
[----:B------:R2:W-:Y:S02]  /*4ff0*/  MUFU.EX2 R206, R3 ;  /* 0x0000000300ce7308 */ /* 0x0005e40000000800 */
[C---:B------:R-:W-:Y:S01]  /*5000*/  HMMA.16816.F32.BF16 R236, R4.reuse, R26, R68 ;  /* 0x0000001a04ec723c */ /* 0x040fe20000041844 */
[----:B------:R-:W3:Y:S07]  /*5010*/  LDSM.16.MT88.4 R68, [R15+0x2800] ;  /* 0x002800000f44783b */ /* 0x000eee0000004200 */
[----:B------:R-:W-:Y:S01]  /*5020*/  HMMA.16816.F32.BF16 R172, R4, R24, R44 ;  /* 0x0000001804ac723c */ /* 0x000fe2000004182c */
[----:B------:R-:W4:Y:S01]  /*5030*/  LDSM.16.MT88.4 R44, [R14+0xe800] ;  /* 0x00e800000e2c783b */ /* 0x000f220000004200 */
[----:B--2---:R-:W-:-:S06]  /*5040*/  FFMA.FTZ R3, R148, UR10, -R0 ;  /* 0x0000000a94037c23 */ /* 0x004fcc0008010800 */
[C---:B-1----:R-:W-:Y:S01]  /*5050*/  HMMA.16816.F32.BF16 R212, R4.reuse, R40, R128 ;  /* 0x0000002804d4723c */ /* 0x042fe20000041880 */
[----:B------:R1:W2:Y:S07]  /*5060*/  MUFU.EX2 R187, R3 ;  /* 0x0000000300bb7308 */ /* 0x0002ae0000000800 */
[----:B------:R-:W-:Y:S01]  /*5070*/  HMMA.16816.F32.BF16 R220, R4, R28, R136 ;  /* 0x0000001c04dc723c */ /* 0x000fe20000041888 */
[----:B------:R-:W-:Y:S01]  /*5080*/  IMAD.MOV.U32 R139, RZ, RZ, R179 ;  /* 0x000000ffff8b7224 */ /* 0x000fe200078e00b3 */
[----:B------:R-:W-:-:S06]  /*5090*/  MOV R138, R178 ;  /* 0x000000b2008a7202 */ /* 0x000fcc0000000f00 */
[C---:B------:R-:W-:Y:S01]  /*50a0*/  HMMA.16816.F32.BF16 R224, R4.reuse, R20, R124 ;  /* 0x0000001404e0723c */ /* 0x040fe2000004187c */
[----:B------:R-:W-:Y:S02]  /*50b0*/  IMAD.MOV.U32 R127, RZ, RZ, R185 ;  /* 0x000000ffff7f7224 */ /* 0x000fe400078e00b9 */
[----:B-1----:R-:W-:Y:S01]  /*50c0*/  FFMA.FTZ R3, R147, UR10, -R0 ;  /* 0x0000000a93037c23 */ /* 0x002fe20008010800 */
[----:B--2---:R-:W-:Y:S01]  /*50d0*/  MOV R136, R187 ;  /* 0x000000bb00887202 */ /* 0x004fe20000000f00 */
[----:B------:R-:W-:Y:S01]  /*50e0*/  IMAD.MOV.U32 R125, RZ, RZ, R183 ;  /* 0x000000ffff7d7224 */ /* 0x000fe200078e00b7 */
[----:B------:R-:W-:Y:S01]  /*50f0*/  MOV R126, R184 ;  /* 0x000000b8007e7202 */ /* 0x000fe20000000f00 */
[----:B------:R1:W2:Y:S01]  /*5100*/  MUFU.EX2 R186, R3 ;  /* 0x0000000300ba7308 */ /* 0x0002a20000000800 */
[----:B------:R-:W-:Y:S01]  /*5110*/  MOV R124, R182 ;  /* 0x000000b6007c7202 */ /* 0x000fe20000000f00 */
[----:B------:R-:W-:Y:S01]  /*5120*/  IMAD.MOV.U32 R147, RZ, RZ, R181 ;  /* 0x000000ffff937224 */ /* 0x000fe200078e00b5 */
[----:B---3--:R-:W-:Y:S01]  /*5130*/  HMMA.16816.F32.BF16 R192, R4, R68, R116 ;  /* 0x0000004404c0723c */ /* 0x008fe20000041874 */
[----:B------:R-:W-:Y:S01]  /*5140*/  IMAD.MOV.U32 R119, RZ, RZ, R177 ;  /* 0x000000ffff777224 */ /* 0x000fe200078e00b1 */
[----:B------:R-:W-:-:S06]  /*5150*/  MOV R118, R176 ;  /* 0x000000b000767202 */ /* 0x000fcc0000000f00 */
[----:B------:R-:W-:Y:S01]  /*5160*/  HMMA.16816.F32.BF16 R140, R4, R22, R140 ;  /* 0x00000016048c723c */ /* 0x000fe2000004188c */
[----:B-1----:R-:W-:Y:S01]  /*5170*/  FFMA.FTZ R3, R144, UR10, -R0 ;  /* 0x0000000a90037c23 */ /* 0x002fe20008010800 */
[----:B------:R-:W-:-:S06]  /*5180*/  MOV R144, R180 ;  /* 0x000000b400907202 */ /* 0x000fcc0000000f00 */
[C---:B------:R-:W-:Y:S01]  /*5190*/  HMMA.16816.F32.BF16 R216, R4.reuse, R36, R132 ;  /* 0x0000002404d8723c */ /* 0x040fe20000041884 */
[----:B------:R1:W3:Y:S07]  /*51a0*/  MUFU.EX2 R245, R3 ;  /* 0x0000000300f57308 */ /* 0x0002ee0000000800 */
[C---:B------:R-:W-:Y:S08]  /*51b0*/  HMMA.16816.F32.BF16 R208, R4.reuse, R76, R112 ;  /* 0x0000004c04d0723c */ /* 0x040ff00000041870 */
[----:B------:R-:W-:Y:S01]  /*51c0*/  HMMA.16816.F32.BF16 R180, R4, R30, R108 ;  /* 0x0000001e04b4723c */ /* 0x000fe2000004186c */
[----:B-1----:R-:W-:Y:S01]  /*51d0*/  FFMA.FTZ R3, R153, UR10, -R13 ;  /* 0x0000000a99037c23 */ /* 0x002fe2000801080d */
[----:B--2---:R-:W-:-:S03]  /*51e0*/  IMAD.MOV.U32 R153, RZ, RZ, R186 ;  /* 0x000000ffff997224 */ /* 0x004fc600078e00ba */
[----:B------:R1:W2:Y:S03]  /*51f0*/  MUFU.EX2 R16, R3 ;  /* 0x0000000300107308 */ /* 0x0002a60000000800 */
[C---:B------:R-:W-:Y:S08]  /*5200*/  HMMA.16816.F32.BF16 R188, R4.reuse, R38, R104 ;  /* 0x0000002604bc723c */ /* 0x040ff00000041868 */
[----:B------:R-:W-:Y:S01]  /*5210*/  HMMA.16816.F32.BF16 R184, R4, R42, R100 ;  /* 0x0000002a04b8723c */ /* 0x000fe20000041864 */
[----:B-1----:R-:W-:-:S07]  /*5220*/  FFMA.FTZ R3, R150, UR10, -R13 ;  /* 0x0000000a96037c23 */ /* 0x002fce000801080d */
[C---:B----4-:R-:W-:Y:S01]  /*5230*/  HMMA.16816.F32.BF16 R176, R4.reuse, R46, R96 ;  /* 0x0000002e04b0723c */ /* 0x050fe20000041860 */
[----:B------:R1:W4:Y:S07]  /*5240*/  MUFU.EX2 R131, R3 ;  /* 0x0000000300837308 */ /* 0x00032e0000000800 */
[C---:B------:R-:W-:Y:S08]  /*5250*/  HMMA.16816.F32.BF16 R196, R4.reuse, R70, R92 ;  /* 0x0000004604c4723c */ /* 0x040ff0000004185c */
[----:B------:R-:W-:Y:S01]  /*5260*/  HMMA.16816.F32.BF16 R200, R4, R78, R84 ;  /* 0x0000004e04c8723c */ /* 0x000fe20000041854 */
[----:B-1----:R-:W-:-:S04]  /*5270*/  FFMA.FTZ R3, R149, UR10, -R13 ;  /* 0x0000000a95037c23 */ /* 0x002fc8000801080d */
[----:B------:R1:W-:Y:S03]  /*5280*/  MUFU.EX2 R137, R3 ;  /* 0x0000000300897308 */ /* 0x0003e60000000800 */
[----:B------:R-:W-:Y:S01]  /*5290*/  HMMA.16816.F32.BF16 R148, R4, R44, R120 ;  /* 0x0000002c0494723c */ /* 0x000fe20000041878 */
[----:B------:R-:W-:Y:S02]  /*52a0*/  F2FP.BF16.F32.PACK_AB R4, R136, R206 ;  /* 0x000000ce8804723e */ /* 0x000fe400000010ff */
[----:B---3--:R-:W-:-:S05]  /*52b0*/  F2FP.BF16.F32.PACK_AB R6, R245, R153 ;  /* 0x00000099f506723e */ /* 0x008fca00000010ff */
[----:B------:R-:W-:Y:S01]  /*52c0*/  HMMA.16816.F32.BF16 R96, R8, R18, RZ ;  /* 0x000000120860723c */ /* 0x000fe200000418ff */
[----:B-1----:R-:W-:Y:S01]  /*52d0*/  FFMA.FTZ R3, R145, UR10, -R13 ;  /* 0x0000000a91037c23 */ /* 0x002fe2000801080d */
[----:B--2---:R-:W-:-:S06]  /*52e0*/  MOV R145, R16 ;  /* 0x0000001000917202 */ /* 0x004fcc0000000f00 */
[----:B------:R-:W-:Y:S01]  /*52f0*/  HMMA.16816.F32.BF16 R92, R8, R64, RZ ;  /* 0x00000040085c723c */ /* 0x000fe200000418ff */
[----:B------:R-:W1:Y:S01]  /*5300*/  MUFU.EX2 R246, R3 ;  /* 0x0000000300f67308 */ /* 0x000e620000000800 */
[----:B----4-:R-:W-:-:S06]  /*5310*/  F2FP.BF16.F32.PACK_AB R5, R131, R145 ;  /* 0x000000918305723e */ /* 0x010fcc00000010ff */
[C---:B------:R-:W-:Y:S08]  /*5320*/  HMMA.16816.F32.BF16 R84, R8.reuse, R52, RZ ;  /* 0x000000340854723c */ /* 0x040ff000000418ff */
[----:B------:R-:W-:Y:S01]  /*5330*/  HMMA.16816.F32.BF16 R16, R8, R56, RZ ;  /* 0x000000380810723c */ /* 0x000fe200000418ff */
[----:B-1----:R-:W-:Y:S01]  /*5340*/  F2FP.BF16.F32.PACK_AB R7, R246, R137 ;  /* 0x00000089f607723e */ /* 0x002fe200000010ff */
[----:B------:R-:W-:-:S06]  /*5350*/  FFMA.FTZ R3, R161, UR10, -R0 ;  /* 0x0000000aa1037c23 */ /* 0x000fcc0008010800 */
[----:B------:R-:W-:Y:S08]  /*5360*/  HMMA.16816.F32.BF16 R100, R8, R54, RZ ;  /* 0x000000360864723c */ /* 0x000ff000000418ff */
[----:B------:R-:W-:Y:S01]  /*5370*/  HMMA.16816.F32.BF16 R120, R4, R24, R88 ;  /* 0x000000180478723c */ /* 0x000fe20000041858 */
[----:B------:R-:W-:Y:S01]  /*5380*/  IMAD.MOV.U32 R24, RZ, RZ, R138 ;  /* 0x000000ffff187224 */ /* 0x000fe200078e008a */
[----:B------:R-:W-:Y:S01]  /*5390*/  MOV R25, R137 ;  /* 0x0000008900197202 */ /* 0x000fe20000000f00 */
[----:B------:R-:W-:Y:S01]  /*53a0*/  IMAD.MOV.U32 R138, RZ, RZ, R34 ;  /* 0x000000ffff8a7224 */ /* 0x000fe200078e0022 */
[----:B------:R-:W-:Y:S01]  /*53b0*/  MOV R137, R125 ;  /* 0x0000007d00897202 */ /* 0x000fe20000000f00 */
[----:B------:R1:W-:Y:S03]  /*53c0*/  MUFU.EX2 R34, R3 ;  /* 0x0000000300227308 */ /* 0x0003e60000000800 */
[----:B------:R-:W-:Y:S08]  /*53d0*/  HMMA.16816.F32.BF16 R88, R8, R66, RZ ;  /* 0x000000420858723c */ /* 0x000ff000000418ff */
[----:B------:R-:W-:Y:S01]  /*53e0*/  HMMA.16816.F32.BF16 R132, R4, R26, R96 ;  /* 0x0000001a0484723c */ /* 0x000fe20000041860 */
[----:B------:R-:W-:Y:S01]  /*53f0*/  IMAD.MOV.U32 R26, RZ, RZ, R131 ;  /* 0x000000ffff1a7224 */ /* 0x000fe200078e0083 */
[----:B------:R-:W-:-:S02]  /*5400*/  MOV R27, R139 ;  /* 0x0000008b001b7202 */ /* 0x000fc40000000f00 */
[----:B------:R-:W-:Y:S01]  /*5410*/  MOV R139, R207 ;  /* 0x000000cf008b7202 */ /* 0x000fe20000000f00 */
[----:B-1----:R-:W-:Y:S01]  /*5420*/  FFMA.FTZ R3, R158, UR10, -R0 ;  /* 0x0000000a9e037c23 */ /* 0x002fe20008010800 */
[----:B------:R-:W-:Y:S02]  /*5430*/  MOV R158, R247 ;  /* 0x000000f7009e7202 */ /* 0x000fe40000000f00 */
[C---:B------:R-:W-:Y:S01]  /*5440*/  HMMA.16816.F32.BF16 R128, R4.reuse, R20, R92 ;  /* 0x000000140480723c */ /* 0x040fe2000004185c */
[----:B------:R-:W-:Y:S01]  /*5450*/  IMAD.MOV.U32 R92, RZ, RZ, R136 ;  /* 0x000000ffff5c7224 */ /* 0x000fe200078e0088 */
[----:B------:R-:W-:Y:S01]  /*5460*/  MOV R20, R147 ;  /* 0x0000009300147202 */ /* 0x000fe20000000f00 */
[----:B------:R-:W-:Y:S01]  /*5470*/  IMAD.MOV.U32 R136, RZ, RZ, R124 ;  /* 0x000000ffff887224 */ /* 0x000fe200078e007c */
[----:B------:R-:W-:Y:S01]  /*5480*/  MOV R147, R127 ;  /* 0x0000007f00937202 */ /* 0x000fe20000000f00 */
[----:B------:R-:W-:Y:S01]  /*5490*/  IMAD.MOV.U32 R21, RZ, RZ, R126 ;  /* 0x000000ffff157224 */ /* 0x000fe200078e007e */
[----:B------:R-:W-:Y:S01]  /*54a0*/  MOV R93, R153 ;  /* 0x00000099005d7202 */ /* 0x000fe20000000f00 */
[----:B------:R-:W-:Y:S01]  /*54b0*/  IMAD.MOV.U32 R153, RZ, RZ, R144 ;  /* 0x000000ffff997224 */ /* 0x000fe200078e0090 */
[----:B------:R-:W-:Y:S01]  /*54c0*/  HMMA.16816.F32.BF16 R124, R4, R22, R88 ;  /* 0x00000016047c723c */ /* 0x000fe20000041858 */
[----:B------:R1:W2:Y:S01]  /*54d0*/  MUFU.EX2 R91, R3 ;  /* 0x00000003005b7308 */ /* 0x0002a20000000800 */
[----:B------:R-:W-:Y:S01]  /*54e0*/  IMAD.MOV.U32 R144, RZ, RZ, R228 ;  /* 0x000000ffff907224 */ /* 0x000fe200078e00e4 */
[----:B------:R-:W-:Y:S01]  /*54f0*/  MOV R95, R118 ;  /* 0x00000076005f7202 */ /* 0x000fe20000000f00 */
[----:B------:R-:W-:-:S03]  /*5500*/  IMAD.MOV.U32 R94, RZ, RZ, R119 ;  /* 0x000000ffff5e7224 */ /* 0x000fc600078e0077 */
[----:B------:R-:W-:Y:S01]  /*5510*/  MOV R23, R95 ;  /* 0x0000005f00177202 */ /* 0x000fe20000000f00 */
[----:B------:R-:W-:Y:S01]  /*5520*/  HMMA.16816.F32.BF16 R116, R4, R28, R84 ;  /* 0x0000001c0474723c */ /* 0x000fe20000041854 */
[----:B------:R-:W-:Y:S01]  /*5530*/  MOV R85, R21 ;  /* 0x0000001500557202 */ /* 0x000fe20000000f00 */
[----:B------:R-:W-:Y:S01]  /*5540*/  IMAD.MOV.U32 R84, RZ, RZ, R20 ;  /* 0x000000ffff547224 */ /* 0x000fe200078e0014 */
[----:B------:R-:W-:Y:S01]  /*5550*/  MOV R21, R206 ;  /* 0x000000ce00157202 */ /* 0x000fe20000000f00 */
[----:B------:R-:W-:Y:S01]  /*5560*/  IMAD.MOV.U32 R20, RZ, RZ, R26 ;  /* 0x000000ffff147224 */ /* 0x000fe200078e001a */
[----:B------:R-:W-:Y:S01]  /*5570*/  MOV R87, R93 ;  /* 0x0000005d00577202 */ /* 0x000fe20000000f00 */
[----:B------:R-:W-:Y:S02]  /*5580*/  IMAD.MOV.U32 R26, RZ, RZ, R205 ;  /* 0x000000ffff1a7224 */ /* 0x000fe400078e00cd */
[----:B------:R-:W-:Y:S01]  /*5590*/  HMMA.16816.F32.BF16 R64, R8, R48, RZ ;  /* 0x000000300840723c */ /* 0x000fe200000418ff */
[----:B------:R-:W-:-:S02]  /*55a0*/  IMAD.MOV.U32 R22, RZ, RZ, R94 ;  /* 0x000000ffff167224 */ /* 0x000fc400078e005e */
[----:B-1----:R-:W-:Y:S01]  /*55b0*/  FFMA.FTZ R3, R154, UR10, -R0 ;  /* 0x0000000a9a037c23 */ /* 0x002fe20008010800 */
[----:B------:R-:W-:Y:S02]  /*55c0*/  IMAD.MOV.U32 R86, RZ, RZ, R92 ;  /* 0x000000ffff567224 */ /* 0x000fe400078e005c */
[----:B------:R-:W-:Y:S01]  /*55d0*/  IMAD.MOV.U32 R154, RZ, RZ, R246 ;  /* 0x000000ffff9a7224 */ /* 0x000fe200078e00f6 */
[----:B------:R1:W-:Y:S01]  /*55e0*/  MUFU.EX2 R207, R3 ;  /* 0x0000000300cf7308 */ /* 0x0003e20000000800 */
[----:B------:R-:W-:Y:S08]  /*55f0*/  HMMA.16816.F32.BF16 R96, R4, R44, R16 ;  /* 0x0000002c0460723c */ /* 0x000ff00000041810 */
[----:B------:R-:W-:Y:S01]  /*5600*/  HMMA.16816.F32.BF16 R104, R8, R50, RZ ;  /* 0x000000320868723c */ /* 0x000fe200000418ff */
[----:B-1----:R-:W-:-:S07]  /*5610*/  FFMA.FTZ R3, R152, UR10, -R0 ;  /* 0x0000000a98037c23 */ /* 0x002fce0008010800 */
[C---:B------:R-:W-:Y:S01]  /*5620*/  HMMA.16816.F32.BF16 R112, R4.reuse, R36, R64 ;  /* 0x000000240470723c */ /* 0x040fe20000041840 */
[----:B------:R-:W-:Y:S01]  /*5630*/  MOV R37, R22 ;  /* 0x0000001600257202 */ /* 0x000fe20000000f00 */
[----:B------:R-:W-:Y:S01]  /*5640*/  IMAD.MOV.U32 R22, RZ, RZ, R23 ;  /* 0x000000ffff167224 */ /* 0x000fe200078e0017 */
[----:B------:R1:W3:Y:S01]  /*5650*/  MUFU.EX2 R228, R3 ;  /* 0x0000000300e47308 */ /* 0x0002e20000000800 */
[----:B------:R-:W-:Y:S01]  /*5660*/  MOV R23, R20 ;  /* 0x0000001400177202 */ /* 0x000fe20000000f00 */
[----:B------:R-:W-:Y:S01]  /*5670*/  IMAD.MOV.U32 R20, RZ, RZ, R21 ;  /* 0x000000ffff147224 */ /* 0x000fe200078e0015 */
[----:B------:R-:W-:Y:S01]  /*5680*/  MOV R21, R26 ;  /* 0x0000001a00157202 */ /* 0x000fe20000000f00 */
[----:B------:R-:W-:Y:S01]  /*5690*/  IMAD.MOV.U32 R26, RZ, RZ, R27 ;  /* 0x000000ffff1a7224 */ /* 0x000fe200078e001b */
[----:B------:R-:W-:Y:S01]  /*56a0*/  HMMA.16816.F32.BF16 R64, R4, R30, R100 ;  /* 0x0000001e0440723c */ /* 0x000fe20000041864 */
[----:B------:R-:W-:Y:S01]  /*56b0*/  MOV R27, R24 ;  /* 0x00000018001b7202 */ /* 0x000fe20000000f00 */
[----:B------:R-:W-:Y:S01]  /*56c0*/  IMAD.MOV.U32 R24, RZ, RZ, R25 ;  /* 0x000000ffff187224 */ /* 0x000fe200078e0019 */
[----:B------:R-:W-:Y:S01]  /*56d0*/  MOV R25, R35 ;  /* 0x0000002300197202 */ /* 0x000fe20000000f00 */
[----:B------:R-:W-:-:S02]  /*56e0*/  IMAD.MOV.U32 R36, RZ, RZ, R87 ;  /* 0x000000ffff247224 */ /* 0x000fc400078e0057 */
[----:B------:R-:W-:Y:S02]  /*56f0*/  IMAD.MOV.U32 R103, RZ, RZ, R244 ;  /* 0x000000ffff677224 */ /* 0x000fe400078e00f4 */
[----:B------:R-:W-:Y:S01]  /*5700*/  HMMA.16816.F32.BF16 R48, R8, R60, RZ ;  /* 0x0000003c0830723c */ /* 0x000fe200000418ff */
[----:B-1----:R-:W-:-:S04]  /*5710*/  FFMA.FTZ R3, R165, UR10, -R13 ;  /* 0x0000000aa5037c23 */ /* 0x002fc8000801080d */
[----:B------:R1:W-:Y:S03]  /*5720*/  MUFU.EX2 R29, R3 ;  /* 0x00000003001d7308 */ /* 0x0003e60000000800 */
[C---:B------:R-:W-:Y:S08]  /*5730*/  HMMA.16816.F32.BF16 R108, R8.reuse, R58, RZ ;  /* 0x0000003a086c723c */ /* 0x040ff000000418ff */
[----:B------:R-:W-:Y:S01]  /*5740*/  HMMA.16816.F32.BF16 R52, R8, R72, RZ ;  /* 0x000000480834723c */ /* 0x000fe200000418ff */
[----:B-1----:R-:W-:-:S07]  /*5750*/  FFMA.FTZ R3, R160, UR10, -R13 ;  /* 0x0000000aa0037c23 */ /* 0x002fce000801080d */
[C---:B------:R-:W-:Y:S01]  /*5760*/  HMMA.16816.F32.BF16 R60, R8.reuse, R62, RZ ;  /* 0x0000003e083c723c */ /* 0x040fe200000418ff */
[----:B------:R1:W-:Y:S07]  /*5770*/  MUFU.EX2 R160, R3 ;  /* 0x0000000300a07308 */ /* 0x0003ee0000000800 */
[C---:B------:R-:W-:Y:S08]  /*5780*/  HMMA.16816.F32.BF16 R72, R8.reuse, R74, RZ ;  /* 0x0000004a0848723c */ /* 0x040ff000000418ff */
[----:B------:R-:W-:Y:S01]  /*5790*/  HMMA.16816.F32.BF16 R56, R8, R80, RZ ;  /* 0x000000500838723c */ /* 0x000fe200000418ff */
[----:B-1----:R-:W-:Y:S01]  /*57a0*/  FFMA.FTZ R3, R155, UR10, -R13 ;  /* 0x0000000a9b037c23 */ /* 0x002fe2000801080d */
[----:B--2---:R-:W-:-:S03]  /*57b0*/  MOV R155, R91 ;  /* 0x0000005b009b7202 */ /* 0x004fc60000000f00 */
[----:B------:R1:W-:Y:S03]  /*57c0*/  MUFU.EX2 R206, R3 ;  /* 0x0000000300ce7308 */ /* 0x0003e60000000800 */
[----:B------:R-:W-:Y:S08]  /*57d0*/  HMMA.16816.F32.BF16 R8, R8, R82, RZ ;  /* 0x000000520808723c */ /* 0x000ff000000418ff */
[----:B------:R-:W-:Y:S01]  /*57e0*/  HMMA.16816.F32.BF16 R80, R4, R40, R48 ;  /* 0x000000280450723c */ /* 0x000fe20000041830 */
[----:B------:R-:W-:Y:S01]  /*57f0*/  MOV R50, R84 ;  /* 0x0000005400327202 */ /* 0x000fe20000000f00 */
[----:B------:R-:W-:Y:S01]  /*5800*/  IMAD.MOV.U32 R49, RZ, RZ, R85 ;  /* 0x000000ffff317224 */ /* 0x000fe200078e0055 */
[----:B------:R-:W-:-:S03]  /*5810*/  MOV R51, R86 ;  /* 0x0000005600337202 */ /* 0x000fc60000000f00 */
[----:B------:R-:W-:Y:S02]  /*5820*/  IMAD.MOV.U32 R161, RZ, RZ, R50 ;  /* 0x000000ffffa17224 */ /* 0x000fe400078e0032 */
[----:B-1----:R-:W-:Y:S01]  /*5830*/  FFMA.FTZ R3, R146, UR10, -R13 ;  /* 0x0000000a92037c23 */ /* 0x002fe2000801080d */
[C---:B------:R-:W-:Y:S01]  /*5840*/  HMMA.16816.F32.BF16 R92, R4.reuse, R68, R52 ;  /* 0x00000044045c723c */ /* 0x040fe20000041834 */
[----:B------:R-:W-:Y:S02]  /*5850*/  IMAD.MOV.U32 R146, RZ, RZ, R20 ;  /* 0x000000ffff927224 */ /* 0x000fe400078e0014 */
[----:B------:R1:W2:Y:S05]  /*5860*/  MUFU.EX2 R205, R3 ;  /* 0x0000000300cd7308 */ /* 0x0002aa0000000800 */
[C---:B------:R-:W-:Y:S08]  /*5870*/  HMMA.16816.F32.BF16 R88, R4.reuse, R76, R56 ;  /* 0x0000004c0458723c */ /* 0x040ff00000041838 */
[----:B------:R-:W-:Y:S01]  /*5880*/  HMMA.16816.F32.BF16 R56, R4, R38, R104 ;  /* 0x000000260438723c */ /* 0x000fe20000041868 */
[----:B------:R-:W-:Y:S01]  /*5890*/  MOV R104, R21 ;  /* 0x0000001500687202 */ /* 0x000fe20000000f00 */
[----:B------:R-:W-:Y:S01]  /*58a0*/  IMAD.MOV.U32 R105, RZ, RZ, R26 ;  /* 0x000000ffff697224 */ /* 0x000fe200078e001a */
[----:B------:R-:W-:Y:S01]  /*58b0*/  MOV R106, R27 ;  /* 0x0000001b006a7202 */ /* 0x000fe20000000f00 */
[----:B-1----:R-:W-:Y:S01]  /*58c0*/  FFMA.FTZ R3, R169, UR10, -R12 ;  /* 0x0000000aa9037c23 */ /* 0x002fe2000801080c */
[----:B------:R-:W-:-:S03]  /*58d0*/  IMAD.MOV.U32 R107, RZ, RZ, R24 ;  /* 0x000000ffff6b7224 */ /* 0x000fc600078e0018 */
[----:B------:R1:W4:Y:S01]  /*58e0*/  MUFU.EX2 R16, R3 ;  /* 0x0000000300107308 */ /* 0x0003220000000800 */
[C---:B------:R-:W-:Y:S01]  /*58f0*/  HMMA.16816.F32.BF16 R60, R4.reuse, R42, R60 ;  /* 0x0000002a043c723c */ /* 0x040fe2000004183c */
[----:B------:R-:W-:Y:S07]  /*5900*/  LDSM.16.MT88.4 R40, [R14+0xf000] ;  /* 0x00f000000e28783b */ /* 0x000fee0000004200 */
[----:B------:R-:W-:Y:S01]  /*5910*/  HMMA.16816.F32.BF16 R84, R4, R46, R108 ;  /* 0x0000002e0454723c */ /* 0x000fe2000004186c */
[----:B------:R-:W-:Y:S01]  /*5920*/  IMAD.MOV.U32 R110, RZ, RZ, R22 ;  /* 0x000000ffff6e7224 */ /* 0x000fe200078e0016 */
[----:B------:R-:W-:Y:S01]  /*5930*/  MOV R111, R23 ;  /* 0x00000017006f7202 */ /* 0x000fe20000000f00 */
[----:B------:R-:W-:Y:S01]  /*5940*/  IMAD.MOV.U32 R108, RZ, RZ, R36 ;  /* 0x000000ffff6c7224 */ /* 0x000fe200078e0024 */
[----:B------:R-:W-:Y:S01]  /*5950*/  LDSM.16.MT88.4 R20, [R15+0x1000] ;  /* 0x001000000f14783b */ /* 0x000fe20000004200 */
[----:B------:R-:W-:Y:S01]  /*5960*/  MOV R109, R37 ;  /* 0x00000025006d7202 */ /* 0x000fe20000000f00 */
[----:B-1----:R-:W-:-:S02]  /*5970*/  FFMA.FTZ R3, R163, UR10, -R12 ;  /* 0x0000000aa3037c23 */ /* 0x002fc4000801080c */
[C---:B------:R-:W-:Y:S01]  /*5980*/  HMMA.16816.F32.BF16 R68, R4.reuse, R70, R72 ;  /* 0x000000460444723c */ /* 0x040fe20000041848 */
[----:B------:R-:W-:Y:S01]  /*5990*/  MOV R163, R245 ;  /* 0x000000f500a37202 */ /* 0x000fe20000000f00 */
[----:B------:R-:W-:Y:S01]  /*59a0*/  LDSM.16.MT88.4 R36, [R33+0x1000] ;  /* 0x001000002124783b */ /* 0x000fe20000004200 */
[----:B------:R1:W4:Y:S03]  /*59b0*/  MUFU.EX2 R152, R3 ;  /* 0x0000000300987308 */ /* 0x0003260000000800 */
[----:B------:R-:W-:Y:S02]  /*59c0*/  LDSM.16.MT88.4 R44, [R33+0x3000] ;  /* 0x00300000212c783b */ /* 0x000fe40000004200 */
[----:B------:R-:W-:Y:S01]  /*59d0*/  HMMA.16816.F32.BF16 R52, R4, R78, R8 ;  /* 0x0000004e0434723c */ /* 0x000fe20000041808 */
[----:B---3--:R-:W-:Y:S02]  /*59e0*/  F2FP.BF16.F32.PACK_AB R10, R228, R207 ;  /* 0x000000cfe40a723e */ /* 0x008fe400000010ff */
[----:B--2---:R-:W-:Y:S01]  /*59f0*/  F2FP.BF16.F32.PACK_AB R11, R205, R206 ;  /* 0x000000cecd0b723e */ /* 0x004fe200000010ff */
[----:B-1----:R-:W-:Y:S01]  /*5a00*/  FFMA.FTZ R3, R157, UR10, -R12 ;  /* 0x0000000a9d037c23 */ /* 0x002fe2000801080c */
[----:B----4-:R-:W-:-:S02]  /*5a10*/  MOV R157, R16 ;  /* 0x00000010009d7202 */ /* 0x010fc40000000f00 */
[----:B------:R-:W-:Y:S01]  /*5a20*/  LDSM.16.MT88.4 R16, [R32+0xf000] ;  /* 0x00f000002010783b */ /* 0x000fe20000004200 */
[----:B------:R1:W-:Y:S01]  /*5a30*/  MUFU.EX2 R169, R3 ;  /* 0x0000000300a97308 */ /* 0x0003e20000000800 */
[----:B------:R-:W-:Y:S01]  /*5a40*/  F2FP.BF16.F32.PACK_AB R4, R152, R157 ;  /* 0x0000009d9804723e */ /* 0x000fe200000010ff */
[----:B-1----:R-:W-:Y:S01]  /*5a50*/  FFMA.FTZ R3, R156, UR10, -R12 ;  /* 0x0000000a9c037c23 */ /* 0x002fe2000801080c */
[----:B------:R-:W-:Y:S02]  /*5a60*/  IMAD.MOV.U32 R156, RZ, RZ, R29 ;  /* 0x000000ffff9c7224 */ /* 0x000fe400078e001d */
[----:B------:R-:W1:Y:S03]  /*5a70*/  LDSM.16.MT88.4 R28, [R32+0xd000] ;  /* 0x00d00000201c783b */ /* 0x000e660000004200 */
[----:B------:R2:W3:Y:S01]  /*5a80*/  MUFU.EX2 R165, R3 ;  /* 0x0000000300a57308 */ /* 0x0004e20000000800 */
[----:B------:R-:W-:Y:S01]  /*5a90*/  F2FP.BF16.F32.PACK_AB R9, R160, R156 ;  /* 0x0000009ca009723e */ /* 0x000fe200000010ff */
[----:B--2---:R-:W-:Y:S01]  /*5aa0*/  FFMA.FTZ R3, R171, UR10, -R2 ;  /* 0x0000000aab037c23 */ /* 0x004fe20008010802 */
[----:B---3--:R-:W-:-:S05]  /*5ab0*/  F2FP.BF16.F32.PACK_AB R6, R165, R169 ;  /* 0x000000a9a506723e */ /* 0x008fca00000010ff */
[----:B------:R2:W-:Y:S02]  /*5ac0*/  MUFU.EX2 R171, R3 ;  /* 0x0000000300ab7308 */ /* 0x0005e40000000800 */
[----:B--2---:R-:W-:-:S06]  /*5ad0*/  FFMA.FTZ R3, R170, UR10, -R2 ;  /* 0x0000000aaa037c23 */ /* 0x004fcc0008010802 */
[----:B------:R2:W3:Y:S02]  /*5ae0*/  MUFU.EX2 R170, R3 ;  /* 0x0000000300aa7308 */ /* 0x0004e40000000800 */
[----:B--2---:R-:W-:Y:S01]  /*5af0*/  FFMA.FTZ R3, R162, UR10, -R2 ;  /* 0x0000000aa2037c23 */ /* 0x004fe20008010802 */
[----:B------:R-:W-:Y:S01]  /*5b00*/  IMAD.MOV.U32 R162, RZ, RZ, R34 ;  /* 0x000000ffffa27224 */ /* 0x000fe200078e0022 */
[----:B---3--:R-:W-:-:S04]  /*5b10*/  F2FP.BF16.F32.PACK_AB R5, R170, R171 ;  /* 0x000000abaa05723e */ /* 0x008fc800000010ff */
[----:B------:R2:W-:Y:S01]  /*5b20*/  MUFU.EX2 R35, R3 ;  /* 0x0000000300237308 */ /* 0x0005e20000000800 */
[----:B------:R-:W-:-:S07]  /*5b30*/  F2FP.BF16.F32.PACK_AB R8, R155, R162 ;  /* 0x000000a29b08723e */ /* 0x000fce00000010ff */
[----:B-1----:R-:W-:Y:S01]  /*5b40*/  HMMA.16816.F32.BF16 R244, R8, R28, R120 ;  /* 0x0000001c08f4723c */ /* 0x002fe20000041878 */
[----:B--2---:R-:W-:Y:S01]  /*5b50*/  FFMA.FTZ R3, R159, UR10, -R2 ;  /* 0x0000000a9f037c23 */ /* 0x004fe20008010802 */
[----:B------:R-:W-:-:S06]  /*5b60*/  MOV R159, R139 ;  /* 0x0000008b009f7202 */ /* 0x000fcc0000000f00 */
[C---:B------:R-:W-:Y:S01]  /*5b70*/  HMMA.16816.F32.BF16 R56, R8.reuse, R22, R56 ;  /* 0x000000160838723c */ /* 0x040fe20000041838 */
[----:B------:R-:W1:Y:S07]  /*5b80*/  MUFU.EX2 R34, R3 ;  /* 0x0000000300227308 */ /* 0x000e6e0000000800 */
[C---:B------:R-:W-:Y:S08]  /*5b90*/  HMMA.16816.F32.BF16 R84, R8.reuse, R42, R84 ;  /* 0x0000002a0854723c */ /* 0x040ff00000041854 */
[----:B------:R-:W-:Y:S01]  /*5ba0*/  HMMA.16816.F32.BF16 R60, R8, R38, R60 ;  /* 0x00000026083c723c */ /* 0x000fe2000004183c */
[----:B-1----:R-:W-:-:S02]  /*5bb0*/  F2FP.BF16.F32.PACK_AB R7, R34, R35 ;  /* 0x000000232207723e */ /* 0x002fc400000010ff */
[----:B------:R-:W-:-:S05]  /*5bc0*/  MOV R3, R49 ;  /* 0x0000003100037202 */ /* 0x000fca0000000f00 */
[----:B------:R-:W-:Y:S08]  /*5bd0*/  HMMA.16816.F32.BF16 R52, R8, R46, R52 ;  /* 0x0000002e0834723c */ /* 0x000ff00000041834 */
[C---:B------:R-:W-:Y:S01]  /*5be0*/  HMMA.16816.F32.BF16 R72, R4.reuse, R28, R172 ;  /* 0x0000001c0448723c */ /* 0x040fe200000418ac */
[----:B------:R-:W-:Y:S02]  /*5bf0*/  MOV R29, R51 ;  /* 0x00000033001d7202 */ /* 0x000fe40000000f00 */
[----:B------:R-:W-:Y:S01]  /*5c00*/  MOV R28, R25 ;  /* 0x00000019001c7202 */ /* 0x000fe20000000f00 */
[----:B------:R-:W-:Y:S04]  /*5c10*/  LDSM.16.MT88.4 R48, [R15+0x3000] ;  /* 0x003000000f30783b */ /* 0x000fe80000004200 */
[----:B------:R-:W1:Y:S01]  /*5c20*/  LDSM.16.MT88.4 R24, [R14+0xd000] ;  /* 0x00d000000e18783b */ /* 0x000e620000004200 */
        /* <DEDUP_REMOVED lines=9> */
[----:B------:R-:W-:Y:S01]  /*5cc0*/  IMAD.MOV.U32 R216, RZ, RZ, R108 ;  /* 0x000000ffffd87224 */ /* 0x000fe200078e006c */
[----:B------:R-:W-:Y:S01]  /*5cd0*/  MOV R217, R109 ;  /* 0x0000006d00d97202 */ /* 0x000fe20000000f00 */
[----:B------:R-:W-:Y:S01]  /*5ce0*/  IMAD.MOV.U32 R218, RZ, RZ, R110 ;  /* 0x000000ffffda7224 */ /* 0x000fe200078e006e */
[----:B------:R-:W-:-:S04]  /*5cf0*/  MOV R219, R111 ;  /* 0x0000006f00db7202 */ /* 0x000fc80000000f00 */
[----:B------:R-:W-:Y:S01]  /*5d00*/  HMMA.16816.F32.BF16 R108, R4, R36, R212 ;  /* 0x00000024046c723c */ /* 0x000fe200000418d4 */
[----:B------:R-:W-:Y:S01]  /*5d10*/  IMAD.MOV.U32 R212, RZ, RZ, R104 ;  /* 0x000000ffffd47224 */ /* 0x000fe200078e0068 */
[----:B------:R-:W-:Y:S01]  /*5d20*/  MOV R213, R105 ;  /* 0x0000006900d57202 */ /* 0x000fe20000000f00 */
[----:B------:R-:W-:Y:S01]  /*5d30*/  IMAD.MOV.U32 R214, RZ, RZ, R106 ;  /* 0x000000ffffd67224 */ /* 0x000fe200078e006a */
[----:B------:R-:W-:-:S04]  /*5d40*/  MOV R215, R107 ;  /* 0x0000006b00d77202 */ /* 0x000fc80000000f00 */
[C---:B------:R-:W-:Y:S08]  /*5d50*/  HMMA.16816.F32.BF16 R136, R4.reuse, R16, R224 ;  /* 0x000000100488723c */ /* 0x040ff000000418e0 */
[C---:B------:R-:W-:Y:S08]  /*5d60*/  HMMA.16816.F32.BF16 R140, R4.reuse, R18, R140 ;  /* 0x00000012048c723c */ /* 0x040ff0000004188c */
[C---:B-1----:R-:W-:Y:S08]  /*5d70*/  HMMA.16816.F32.BF16 R172, R4.reuse, R24, R220 ;  /* 0x0000001804ac723c */ /* 0x042ff000000418dc */
[C---:B------:R-:W-:Y:S08]  /*5d80*/  HMMA.16816.F32.BF16 R148, R4.reuse, R40, R148 ;  /* 0x000000280494723c */ /* 0x040ff00000041894 */
[C---:B------:R-:W-:Y:S08]  /*5d90*/  HMMA.16816.F32.BF16 R192, R4.reuse, R48, R192 ;  /* 0x0000003004c0723c */ /* 0x040ff000000418c0 */
[C---:B------:R-:W-:Y:S08]  /*5da0*/  HMMA.16816.F32.BF16 R224, R4.reuse, R44, R208 ;  /* 0x0000002c04e0723c */ /* 0x040ff000000418d0 */
[C---:B------:R-:W-:Y:S08]  /*5db0*/  HMMA.16816.F32.BF16 R180, R4.reuse, R26, R180 ;  /* 0x0000001a04b4723c */ /* 0x040ff000000418b4 */
[C---:B------:R-:W-:Y:S01]  /*5dc0*/  HMMA.16816.F32.BF16 R104, R4.reuse, R22, R188 ;  /* 0x000000160468723c */ /* 0x040fe200000418bc */
[----:B------:R-:W-:Y:S07]  /*5dd0*/  LDSM.16.MT88.4 R188, [R32+0xf800] ;  /* 0x00f8000020bc783b */ /* 0x000fee0000004200 */
[----:B------:R-:W-:Y:S01]  /*5de0*/  HMMA.16816.F32.BF16 R120, R4, R38, R184 ;  /* 0x000000260478723c */ /* 0x000fe200000418b8 */
[----:B------:R-:W-:Y:S01]  /*5df0*/  MOV R185, R216 ;  /* 0x000000d800b97202 */ /* 0x000fe20000000f00 */
[----:B------:R-:W-:Y:S01]  /*5e00*/  IMAD.MOV.U32 R186, RZ, RZ, R215 ;  /* 0x000000ffffba7224 */ /* 0x000fe200078e00d7 */
[----:B------:R-:W-:-:S02]  /*5e10*/  MOV R184, R217 ;  /* 0x000000d900b87202 */ /* 0x000fc40000000f00 */
[----:B------:R-:W-:Y:S01]  /*5e20*/  MOV R187, R214 ;  /* 0x000000d600bb7202 */ /* 0x000fe20000000f00 */
[----:B------:R-:W-:Y:S01]  /*5e30*/  IMAD.MOV.U32 R39, RZ, RZ, R185 ;  /* 0x000000ffff277224 */ /* 0x000fe200078e00b9 */
[----:B------:R-:W-:Y:S01]  /*5e40*/  MOV R38, R184 ;  /* 0x000000b800267202 */ /* 0x000fe20000000f00 */
[----:B------:R-:W-:Y:S01]  /*5e50*/  HMMA.16816.F32.BF16 R176, R4, R42, R176 ;  /* 0x0000002a04b0723c */ /* 0x000fe200000418b0 */
[----:B------:R-:W-:-:S07]  /*5e60*/  IMAD.MOV.U32 R43, RZ, RZ, R146 ;  /* 0x000000ffff2b7224 */ /* 0x000fce00078e0092 */
[C---:B------:R-:W-:Y:S08]  /*5e70*/  HMMA.16816.F32.BF16 R196, R4.reuse, R50, R196 ;  /* 0x0000003204c4723c */ /* 0x040ff000000418c4 */
[----:B------:R-:W-:Y:S01]  /*5e80*/  HMMA.16816.F32.BF16 R200, R4, R46, R200 ;  /* 0x0000002e04c8723c */ /* 0x000fe200000418c8 */
[----:B------:R-:W-:Y:S01]  /*5e90*/  MOV R4, R3 ;  /* 0x0000000300047202 */ /* 0x000fe20000000f00 */
[----:B------:R-:W-:Y:S01]  /*5ea0*/  FFMA.FTZ R3, R233, UR10, -R12 ;  /* 0x0000000ae9037c23 */ /* 0x000fe2000801080c */
[----:B------:R-:W-:Y:S01]  /*5eb0*/  IMAD.MOV.U32 R5, RZ, RZ, R29 ;  /* 0x000000ffff057224 */ /* 0x000fe200078e001d */
[----:B------:R-:W-:Y:S01]  /*5ec0*/  MOV R6, R219 ;  /* 0x000000db00067202 */ /* 0x000fe20000000f00 */
[----:B------:R-:W-:Y:S01]  /*5ed0*/  IMAD.MOV.U32 R7, RZ, RZ, R218 ;  /* 0x000000ffff077224 */ /* 0x000fe200078e00da */
[----:B------:R1:W-:Y:S01]  /*5ee0*/  MUFU.EX2 R22, R3 ;  /* 0x0000000300167308 */ /* 0x0003e20000000800 */
[----:B------:R-:W-:Y:S01]  /*5ef0*/  MOV R233, R159 ;  /* 0x0000009f00e97202 */ /* 0x000fe20000000f00 */
[C---:B------:R-:W-:Y:S08]  /*5f00*/  HMMA.16816.F32.BF16 R220, R8.reuse, R30, R132 ;  /* 0x0000001e08dc723c */ /* 0x040ff00000041884 */
[----:B------:R-:W-:Y:S01]  /*5f10*/  HMMA.16816.F32.BF16 R132, R8, R16, R128 ;  /* 0x000000100884723c */ /* 0x000fe20000041880 */
[----:B------:R-:W-:-:S04]  /*5f20*/  MOV R131, R28 ;  /* 0x0000001c00837202 */ /* 0x000fc80000000f00 */
[----:B------:R-:W-:Y:S01]  /*5f30*/  MOV R42, R131 ;  /* 0x00000083002a7202 */ /* 0x000fe20000000f00 */
[----:B-1----:R-:W-:Y:S02]  /*5f40*/  FFMA.FTZ R3, R229, UR10, -R12 ;  /* 0x0000000ae5037c23 */ /* 0x002fe4000801080c */
[C---:B------:R-:W-:Y:S01]  /*5f50*/  HMMA.16816.F32.BF16 R28, R8.reuse, R24, R116 ;  /* 0x00000018081c723c */ /* 0x040fe20000041874 */
[----:B------:R-:W-:Y:S01]  /*5f60*/  IMAD.MOV.U32 R229, RZ, RZ, R239 ;  /* 0x000000ffffe57224 */ /* 0x000fe200078e00ef */
[----:B------:R-:W-:Y:S01]  /*5f70*/  MOV R239, R152 ;  /* 0x0000009800ef7202 */ /* 0x000fe20000000f00 */
[----:B------:R1:W2:Y:S01]  /*5f80*/  MUFU.EX2 R23, R3 ;  /* 0x0000000300177308 */ /* 0x0002a20000000800 */
[----:B------:R-:W-:Y:S04]  /*5f90*/  LDSM.16.MT88.4 R128, [R14+0xf800] ;  /* 0x00f800000e80783b */ /* 0x000fe80000004200 */
[C---:B------:R-:W-:Y:S01]  /*5fa0*/  HMMA.16816.F32.BF16 R216, R8.reuse, R20, R112 ;  /* 0x0000001408d8723c */ /* 0x040fe20000041870 */
[----:B------:R-:W-:Y:S07]  /*5fb0*/  LDSM.16.MT88.4 R112, [R33+0x1800] ;  /* 0x001800002170783b */ /* 0x000fee0000004200 */
[----:B------:R-:W-:Y:S01]  /*5fc0*/  HMMA.16816.F32.BF16 R208, R8, R18, R124 ;  /* 0x0000001208d0723c */ /* 0x000fe2000004187c */
[----:B------:R-:W-:Y:S01]  /*5fd0*/  IMAD.MOV.U32 R125, RZ, RZ, R212 ;  /* 0x000000ffff7d7224 */ /* 0x000fe200078e00d4 */
[----:B------:R-:W-:Y:S01]  /*5fe0*/  MOV R124, R213 ;  /* 0x000000d5007c7202 */ /* 0x000fe20000000f00 */
[----:B-1----:R-:W-:Y:S01]  /*5ff0*/  FFMA.FTZ R3, R232, UR10, -R12 ;  /* 0x0000000ae8037c23 */ /* 0x002fe2000801080c */
[----:B------:R-:W-:-:S02]  /*6000*/  MOV R126, R158 ;  /* 0x0000009e007e7202 */ /* 0x000fc40000000f00 */
[----:B------:R-:W-:Y:S01]  /*6010*/  MOV R127, R161 ;  /* 0x000000a1007f7202 */ /* 0x000fe20000000f00 */
[----:B------:R1:W-:Y:S01]  /*6020*/  MUFU.EX2 R24, R3 ;  /* 0x0000000300187308 */ /* 0x0003e20000000800 */
[C---:B------:R-:W-:Y:S01]  /*6030*/  HMMA.16816.F32.BF16 R212, R8.reuse, R36, R80 ;  /* 0x0000002408d4723c */ /* 0x040fe20000041850 */
[----:B------:R3:W4:Y:S01]  /*6040*/  LDSM.16.MT88.4 R80, [R32+0xd800] ;  /* 0x00d800002050783b */ /* 0x0007220000004200 */
[----:B------:R-:W-:Y:S01]  /*6050*/  IMAD.MOV.U32 R37, RZ, RZ, R236 ;  /* 0x000000ffff257224 */ /* 0x000fe200078e00ec */
[----:B------:R-:W-:Y:S02]  /*6060*/  MOV R236, R157 ;  /* 0x0000009d00ec7202 */ /* 0x000fe40000000f00 */
[----:B------:R-:W-:Y:S02]  /*6070*/  MOV R36, R187 ;  /* 0x000000bb00247202 */ /* 0x000fe40000000f00 */
[----:B------:R-:W-:Y:S01]  /*6080*/  MOV R232, R238 ;  /* 0x000000ee00e87202 */ /* 0x000fe20000000f00 */
[----:B------:R-:W-:Y:S01]  /*6090*/  HMMA.16816.F32.BF16 R116, R8, R40, R96 ;  /* 0x000000280874723c */ /* 0x000fe20000041860 */
[----:B------:R-:W-:Y:S01]  /*60a0*/  IMAD.MOV.U32 R40, RZ, RZ, R147 ;  /* 0x000000ffff287224 */ /* 0x000fe200078e0093 */
[----:B------:R-:W-:Y:S01]  /*60b0*/  LDSM.16.MT88.4 R96, [R15+0x1800] ;  /* 0x001800000f60783b */ /* 0x000fe20000004200 */
[----:B------:R-:W-:-:S02]  /*60c0*/  MOV R41, R5 ;  /* 0x0000000500297202 */ /* 0x000fc40000000f00 */
[----:B------:R-:W-:Y:S02]  /*60d0*/  MOV R238, R160 ;  /* 0x000000a000ee7202 */ /* 0x000fe40000000f00 */
[----:B--2---:R-:W-:Y:S01]  /*60e0*/  F2FP.BF16.F32.PACK_AB R160, R23, R22 ;  /* 0x0000001617a0723e */ /* 0x004fe200000010ff */
[----:B-1----:R-:W-:Y:S01]  /*60f0*/  FFMA.FTZ R3, R231, UR10, -R12 ;  /* 0x0000000ae7037c23 */ /* 0x002fe2000801080c */
[C---:B------:R-:W-:Y:S01]  /*6100*/  HMMA.16816.F32.BF16 R64, R8.reuse, R26, R64 ;  /* 0x0000001a0840723c */ /* 0x040fe20000041840 */
[----:B------:R-:W-:Y:S01]  /*6110*/  IMAD.MOV.U32 R27, RZ, RZ, R156 ;  /* 0x000000ffff1b7224 */ /* 0x000fe200078e009c */
[----:B------:R-:W-:Y:S01]  /*6120*/  MOV R231, R237 ;  /* 0x000000ed00e77202 */ /* 0x000fe20000000f00 */
[----:B------:R1:W2:Y:S01]  /*6130*/  MUFU.EX2 R25, R3 ;  /* 0x0000000300197308 */ /* 0x0002a20000000800 */
[----:B------:R-:W-:Y:S01]  /*6140*/  IMAD.MOV.U32 R237, RZ, RZ, R155 ;  /* 0x000000ffffed7224 */ /* 0x000fe200078e009b */
[----:B------:R-:W-:Y:S02]  /*6150*/  MOV R26, R162 ;  /* 0x000000a2001a7202 */ /* 0x000fe40000000f00 */
[----:B---3--:R-:W-:Y:S01]  /*6160*/  MOV R32, R145 ;  /* 0x0000009100207202 */ /* 0x008fe20000000f00 */
[----:B------:R-:W-:Y:S01]  /*6170*/  HMMA.16816.F32.BF16 R156, R8, R44, R88 ;  /* 0x0000002c089c723c */ /* 0x000fe20000041858 */
[----:B-1----:R-:W-:Y:S01]  /*6180*/  FFMA.FTZ R3, R230, UR10, -R2 ;  /* 0x0000000ae6037c23 */ /* 0x002fe20008010802 */
[----:B------:R-:W-:-:S02]  /*6190*/  MOV R44, R166 ;  /* 0x000000a6002c7202 */ /* 0x000fc40000000f00 */
[----:B------:R-:W-:Y:S01]  /*61a0*/  MOV R230, R186 ;  /* 0x000000ba00e67202 */ /* 0x000fe20000000f00 */
[----:B------:R1:W-:Y:S01]  /*61b0*/  MUFU.EX2 R21, R3 ;  /* 0x0000000300157308 */ /* 0x0003e20000000800 */
[----:B------:R-:W3:Y:S01]  /*61c0*/  LDSM.16.MT88.4 R184, [R14+0xd800] ;  /* 0x00d800000eb8783b */ /* 0x000ee20000004200 */
[----:B--2---:R-:W-:Y:S01]  /*61d0*/  F2FP.BF16.F32.PACK_AB R162, R25, R24 ;  /* 0x0000001819a2723e */ /* 0x004fe200000010ff */
[----:B-1----:R-:W-:Y:S01]  /*61e0*/  FFMA.FTZ R3, R234, UR10, -R2 ;  /* 0x0000000aea037c23 */ /* 0x002fe20008010802 */
[----:B------:R-:W-:-:S04]  /*61f0*/  MOV R234, R7 ;  /* 0x0000000700ea7202 */ /* 0x000fc80000000f00 */
[----:B------:R1:W2:Y:S02]  /*6200*/  MUFU.EX2 R20, R3 ;  /* 0x0000000300147308 */ /* 0x0002a40000000800 */
[--C-:B-1----:R-:W-:Y:S01]  /*6210*/  FFMA.FTZ R3, R235, UR10, -R2.reuse ;  /* 0x0000000aeb037c23 */ /* 0x102fe20008010802 */
[----:B------:R-:W-:Y:S01]  /*6220*/  FFMA.FTZ R2, R240, UR10, -R2 ;  /* 0x0000000af0027c23 */ /* 0x000fe20008010802 */
[----:B------:R-:W-:Y:S01]  /*6230*/  MOV R240, R144 ;  /* 0x0000009000f07202 */ /* 0x000fe20000000f00 */
[----:B------:R-:W-:Y:S01]  /*6240*/  IMAD.MOV.U32 R235, RZ, RZ, R6 ;  /* 0x000000ffffeb7224 */ /* 0x000fe200078e0006 */
[C---:B------:R-:W-:Y:S02]  /*6250*/  HMMA.16816.F32.BF16 R144, R8.reuse, R48, R92 ;  /* 0x000000300890723c */ /* 0x040fe4000004185c */
[----:B------:R1:W-:Y:S01]  /*6260*/  MUFU.EX2 R18, R2 ;  /* 0x0000000200127308 */ /* 0x0003e20000000800 */
[----:B------:R-:W-:Y:S01]  /*6270*/  IMAD.MOV.U32 R93, RZ, RZ, R154 ;  /* 0x000000ffff5d7224 */ /* 0x000fe200078e009a */
[----:B------:R-:W-:Y:S01]  /*6280*/  MOV R95, R4 ;  /* 0x00000004005f7202 */ /* 0x000fe20000000f00 */
[----:B------:R-:W-:Y:S01]  /*6290*/  IMAD.MOV.U32 R92, RZ, RZ, R153 ;  /* 0x000000ffff5c7224 */ /* 0x000fe200078e0099 */
[----:B------:R-:W-:Y:S01]  /*62a0*/  LDSM.16.MT88.4 R4, [R33+0x3800] ;  /* 0x003800002104783b */ /* 0x000fe20000004200 */
[----:B------:R-:W-:Y:S01]  /*62b0*/  MOV R94, R163 ;  /* 0x000000a3005e7202 */ /* 0x000fe20000000f00 */
[----:B------:R-:W-:Y:S01]  /*62c0*/  HMMA.16816.F32.BF16 R48, R8, R50, R68 ;  /* 0x000000320830723c */ /* 0x000fe20000041844 */
[----:B------:R-:W-:Y:S01]  /*62d0*/  MOV R71, R124 ;  /* 0x0000007c00477202 */ /* 0x000fe20000000f00 */
[----:B------:R-:W3:Y:S01]  /*62e0*/  LDSM.16.MT88.4 R152, [R15+0x3800] ;  /* 0x003800000f98783b */ /* 0x000ee20000004200 */
[----:B------:R-:W-:Y:S01]  /*62f0*/  MOV R124, R125 ;  /* 0x0000007d007c7202 */ /* 0x000fe20000000f00 */
[----:B------:R-:W-:Y:S01]  /*6300*/  IMAD.MOV.U32 R125, RZ, RZ, R249 ;  /* 0x000000ffff7d7224 */ /* 0x000fe200078e00f9 */
[----:B------:R-:W4:Y:S01]  /*6310*/  MUFU.EX2 R19, R3 ;  /* 0x0000000300137308 */ /* 0x000f220000000800 */
[----:B------:R-:W3:Y:S01]  /*6320*/  LDL.LU R249, [R1+0x38] ;  /* 0x0000380001f97983 */ /* 0x000ee20000300800 */
[----:B------:R-:W-:Y:S01]  /*6330*/  MOV R68, R93 ;  /* 0x0000005d00447202 */ /* 0x000fe20000000f00 */
[----:B------:R-:W-:Y:S01]  /*6340*/  IMAD.MOV.U32 R70, RZ, RZ, R95 ;  /* 0x000000ffff467224 */ /* 0x000fe200078e005f */
[----:B--2---:R-:W-:Y:S01]  /*6350*/  F2FP.BF16.F32.PACK_AB R161, R20, R21 ;  /* 0x0000001514a1723e */ /* 0x004fe200000010ff */
[----:B-1----:R-:W-:Y:S01]  /*6360*/  FFMA.FTZ R2, R241, UR10, -R0 ;  /* 0x0000000af1027c23 */ /* 0x002fe20008010800 */
[----:B------:R-:W-:Y:S01]  /*6370*/  MOV R69, R94 ;  /* 0x0000005e00457202 */ /* 0x000fe20000000f00 */
[----:B------:R-:W2:Y:S02]  /*6380*/  LDL.LU R241, [R1+0x18] ;  /* 0x0000180001f17983 */ /* 0x000ea40000300800 */
[----:B------:R1:W-:Y:S02]  /*6390*/  MUFU.EX2 R17, R2 ;  /* 0x0000000200117308 */ /* 0x0003e40000000800 */
[----:B------:R-:W2:Y:S01]  /*63a0*/  LDL.LU R166, [R1+0x34] ;  /* 0x0000340001a67983 */ /* 0x000ea20000300800 */
[----:B----4-:R-:W-:-:S02]  /*63b0*/  F2FP.BF16.F32.PACK_AB R163, R18, R19 ;  /* 0x0000001312a3723e */ /* 0x010fc400000010ff */
[----:B------:R-:W-:Y:S02]  /*63c0*/  MOV R10, R70 ;  /* 0x00000046000a7202 */ /* 0x000fe40000000f00 */
[----:B------:R-:W-:Y:S01]  /*63d0*/  MOV R46, R69 ;  /* 0x00000045002e7202 */ /* 0x000fe20000000f00 */
[----:B------:R-:W-:Y:S02]  /*63e0*/  IMAD.MOV.U32 R47, RZ, RZ, R126 ;  /* 0x000000ffff2f7224 */ /* 0x000fe400078e007e */
[----:B------:R-:W-:Y:S01]  /*63f0*/  HMMA.16816.F32.BF16 R72, R160, R80, R72 ;  /* 0x00000050a048723c */ /* 0x000fe20000041848 */
[----:B-1----:R-:W-:-:S04]  /*6400*/  FFMA.FTZ R2, R242, UR10, -R0 ;  /* 0x0000000af2027c23 */ /* 0x002fc80008010800 */
[----:B------:R1:W4:Y:S03]  /*6410*/  MUFU.EX2 R16, R2 ;  /* 0x0000000200107308 */ /* 0x0003260000000800 */
[----:B------:R-:W-:Y:S01]  /*6420*/  HMMA.16816.F32.BF16 R76, R160, R82, R76 ;  /* 0x00000052a04c723c */ /* 0x000fe2000004184c */
[----:B------:R-:W-:-:S07]  /*6430*/  IMAD.MOV.U32 R45, RZ, RZ, R71 ;  /* 0x000000ffff2d7224 */ /* 0x000fce00078e0047 */
[----:B------:R-:W-:Y:S01]  /*6440*/  HMMA.16816.F32.BF16 R136, R160, R188, R136 ;  /* 0x000000bca088723c */ /* 0x000fe20000041888 */
[--C-:B-1----:R-:W-:Y:S01]  /*6450*/  FFMA.FTZ R2, R248, UR10, -R0.reuse ;  /* 0x0000000af8027c23 */ /* 0x102fe20008010800 */
[----:B------:R-:W-:-:S06]  /*6460*/  FFMA.FTZ R0, R243, UR10, -R0 ;  /* 0x0000000af3007c23 */ /* 0x000fcc0008010800 */
[C---:B------:R-:W-:Y:S01]  /*6470*/  HMMA.16816.F32.BF16 R140, R160.reuse, R190, R140 ;  /* 0x000000bea08c723c */ /* 0x040fe2000004188c */
[----:B------:R-:W-:Y:S07]  /*6480*/  MUFU.EX2 R12, R2 ;  /* 0x00000002000c7308 */ /* 0x000fee0000000800 */
[C---:B---3--:R-:W-:Y:S01]  /*6490*/  HMMA.16816.F32.BF16 R172, R160.reuse, R184, R172 ;  /* 0x000000b8a0ac723c */ /* 0x048fe200000418ac */
[----:B------:R1:W-:Y:S07]  /*64a0*/  MUFU.EX2 R11, R0 ;  /* 0x00000000000b7308 */ /* 0x0003ee0000000800 */
[C---:B------:R-:W-:Y:S08]  /*64b0*/  HMMA.16816.F32.BF16 R180, R160.reuse, R186, R180 ;  /* 0x000000baa0b4723c */ /* 0x040ff000000418b4 */
[----:B------:R-:W-:Y:S01]  /*64c0*/  HMMA.16816.F32.BF16 R88, R160, R96, R100 ;  /* 0x00000060a058723c */ /* 0x000fe20000041864 */
[----:B-1----:R-:W-:-:S04]  /*64d0*/  FFMA.FTZ R0, R251, UR10, -R13 ;  /* 0x0000000afb007c23 */ /* 0x002fc8000801080d */
[----:B------:R1:W-:Y:S01]  /*64e0*/  MUFU.EX2 R3, R0 ;  /* 0x0000000000037308 */ /* 0x0003e20000000800 */
[----:B------:R-:W-:Y:S01]  /*64f0*/  MOV R248, R124 ;  /* 0x0000007c00f87202 */ /* 0x000fe20000000f00 */
[----:B-1----:R-:W-:-:S06]  /*6500*/  FFMA.FTZ R0, R252, UR10, -R13 ;  /* 0x0000000afc007c23 */ /* 0x002fcc000801080d */
[----:B------:R1:W3:Y:S01]  /*6510*/  MUFU.EX2 R2, R0 ;  /* 0x0000000000027308 */ /* 0x0002e20000000800 */
[----:B------:R-:W-:Y:S02]  /*6520*/  MOV R243, R125 ;  /* 0x0000007d00f37202 */ /* 0x000fe40000000f00 */
[----:B------:R-:W-:Y:S01]  /*6530*/  MOV R242, R127 ;  /* 0x0000007f00f27202 */ /* 0x000fe20000000f00 */
[----:B-1----:R-:W-:-:S04]  /*6540*/  FFMA.FTZ R0, R92, UR10, -R13 ;  /* 0x0000000a5c007c23 */ /* 0x002fc8000801080d */
[----:B------:R1:W-:Y:S01]  /*6550*/  MUFU.EX2 R8, R0 ;  /* 0x0000000000087308 */ /* 0x0003e20000000800 */
[----:B------:R-:W-:Y:S01]  /*6560*/  HMMA.16816.F32.BF16 R92, R160, R98, R104 ;  /* 0x00000062a05c723c */ /* 0x000fe20000041868 */
[----:B-1----:R-:W-:-:S06]  /*6570*/  FFMA.FTZ R0, R68, UR10, -R13 ;  /* 0x0000000a44007c23 */ /* 0x002fcc000801080d */
[----:B------:R1:W3:Y:S01]  /*6580*/  MUFU.EX2 R9, R0 ;  /* 0x0000000000097308 */ /* 0x0002e20000000800 */
[C---:B------:R-:W-:Y:S08]  /*6590*/  HMMA.16816.F32.BF16 R104, R160.reuse, R112, R108 ;  /* 0x00000070a068723c */ /* 0x040ff0000004186c */
[----:B------:R-:W-:Y:S01]  /*65a0*/  HMMA.16816.F32.BF16 R108, R160, R114, R120 ;  /* 0x00000072a06c723c */ /* 0x000fe20000041878 */
[----:B-1----:R-:W-:Y:S01]  /*65b0*/  FADD.FTZ R0, R248, R243 ;  /* 0x000000f3f8007221 */ /* 0x002fe20000010000 */
[----:B------:R-:W-:-:S06]  /*65c0*/  IMAD.MOV.U32 R248, RZ, RZ, R242 ;  /* 0x000000fffff87224 */ /* 0x000fcc00078e00f2 */
[----:B------:R-:W-:Y:S01]  /*65d0*/  HMMA.16816.F32.BF16 R120, R160, R128, R148 ;  /* 0x00000080a078723c */ /* 0x000fe20000041894 */
[----:B------:R-:W-:-:S07]  /*65e0*/  IMAD.MOV.U32 R243, RZ, RZ, R248 ;  /* 0x000000fffff37224 */ /* 0x000fce00078e00f8 */
[C---:B------:R-:W-:Y:S08]  /*65f0*/  HMMA.16816.F32.BF16 R148, R160.reuse, R152, R192 ;  /* 0x00000098a094723c */ /* 0x040ff000000418c0 */
[C---:B------:R-:W-:Y:S08]  /*6600*/  HMMA.16816.F32.BF16 R192, R160.reuse, R154, R196 ;  /* 0x0000009aa0c0723c */ /* 0x040ff000000418c4 */
[C---:B------:R-:W-:Y:S08]  /*6610*/  HMMA.16816.F32.BF16 R124, R160.reuse, R130, R176 ;  /* 0x00000082a07c723c */ /* 0x040ff000000418b0 */
[C---:B------:R-:W-:Y:S08]  /*6620*/  HMMA.16816.F32.BF16 R196, R160.reuse, R4, R224 ;  /* 0x00000004a0c4723c */ /* 0x040ff000000418e0 */
[----:B------:R-:W-:Y:S01]  /*6630*/  HMMA.16816.F32.BF16 R160, R160, R6, R200 ;  /* 0x00000006a0a0723c */ /* 0x000fe200000418c8 */
[----:B----4-:R-:W-:-:S02]  /*6640*/  F2FP.BF16.F32.PACK_AB R200, R16, R17 ;  /* 0x0000001110c8723e */ /* 0x010fc400000010ff */
[----:B---3--:R-:W-:Y:S02]  /*6650*/  F2FP.BF16.F32.PACK_AB R201, R2, R3 ;  /* 0x0000000302c9723e */ /* 0x008fe400000010ff */
[----:B------:R-:W-:Y:S02]  /*6660*/  F2FP.BF16.F32.PACK_AB R202, R11, R12 ;  /* 0x0000000c0bca723e */ /* 0x000fe400000010ff */
[----:B------:R-:W-:-:S07]  /*6670*/  F2FP.BF16.F32.PACK_AB R203, R9, R8 ;  /* 0x0000000809cb723e */ /* 0x000fce00000010ff */
[C---:B------:R-:W-:Y:S08]  /*6680*/  HMMA.16816.F32.BF16 R156, R200.reuse, R4, R156 ;  /* 0x00000004c89c723c */ /* 0x040ff0000004189c */
[C---:B------:R-:W-:Y:S08]  /*6690*/  HMMA.16816.F32.BF16 R116, R200.reuse, R128, R116 ;  /* 0x00000080c874723c */ /* 0x040ff00000041874 */
[C---:B------:R-:W-:Y:S08]  /*66a0*/  HMMA.16816.F32.BF16 R128, R200.reuse, R130, R84 ;  /* 0x00000082c880723c */ /* 0x040ff00000041854 */
[C---:B------:R-:W-:Y:S08]  /*66b0*/  HMMA.16816.F32.BF16 R68, R200.reuse, R80, R244 ;  /* 0x00000050c844723c */ /* 0x040ff000000418f4 */
[C---:B------:R-:W-:Y:S08]  /*66c0*/  HMMA.16816.F32.BF16 R132, R200.reuse, R188, R132 ;  /* 0x000000bcc884723c */ /* 0x040ff00000041884 */
[C---:B------:R-:W-:Y:S08]  /*66d0*/  HMMA.16816.F32.BF16 R176, R200.reuse, R184, R28 ;  /* 0x000000b8c8b0723c */ /* 0x040ff0000004181c */
[C---:B------:R-:W-:Y:S08]  /*66e0*/  HMMA.16816.F32.BF16 R84, R200.reuse, R96, R216 ;  /* 0x00000060c854723c */ /* 0x040ff000000418d8 */
[C---:B------:R-:W-:Y:S08]  /*66f0*/  HMMA.16816.F32.BF16 R144, R200.reuse, R152, R144 ;  /* 0x00000098c890723c */ /* 0x040ff00000041890 */
[----:B------:R-:W-:Y:S01]  /*6700*/  HMMA.16816.F32.BF16 R100, R200, R112, R212 ;  /* 0x00000070c864723c */ /* 0x000fe200000418d4 */
[----:B--2---:R-:W-:-:S02]  /*6710*/  MOV R242, R241 ;  /* 0x000000f100f27202 */ /* 0x004fc40000000f00 */
[----:B------:R-:W-:Y:S02]  /*6720*/  MOV R241, R10 ;  /* 0x0000000a00f17202 */ /* 0x000fe40000000f00 */
[----:B------:R-:W-:Y:S02]  /*6730*/  MOV R14, R242 ;  /* 0x000000f2000e7202 */ /* 0x000fe40000000f00 */
[----:B------:R-:W-:Y:S01]  /*6740*/  MOV R248, R241 ;  /* 0x000000f100f87202 */ /* 0x000fe20000000f00 */
[----:B------:R-:W-:Y:S01]  /*6750*/  FADD.FTZ R10, R164, R168 ;  /* 0x000000a8a40a7221 */ /* 0x000fe20000010000 */
[----:B------:R-:W-:Y:S01]  /*6760*/  IMAD.MOV.U32 R242, RZ, RZ, R46 ;  /* 0x000000fffff27224 */ /* 0x000fe200078e002e */
[----:B------:R-:W-:Y:S01]  /*6770*/  MOV R241, R166 ;  /* 0x000000a600f17202 */ /* 0x000fe20000000f00 */
[----:B------:R-:W-:Y:S01]  /*6780*/  FADD.FTZ R13, R243, R14 ;  /* 0x0000000ef30d7221 */ /* 0x000fe20000010000 */
[----:B------:R-:W-:Y:S01]  /*6790*/  MOV R46, R250 ;  /* 0x000000fa002e7202 */ /* 0x000fe20000000f00 */
[----:B------:R-:W-:Y:S01]  /*67a0*/  FADD.FTZ R14, R204, R249 ;  /* 0x000000f9cc0e7221 */ /* 0x000fe20000010000 */
        /* <DEDUP_REMOVED lines=13> */
[C---:B------:R-:W-:Y:S01]  /*6880*/  HMMA.16816.F32.BF16 R80, R200.reuse, R82, R220 ;  /* 0x00000052c850723c */ /* 0x040fe200000418dc */
[----:B------:R-:W-:Y:S01]  /*6890*/  FADD.FTZ R4, R235, R4 ;  /* 0x00000004eb047221 */ /* 0x000fe20000010000 */
[----:B------:R-:W-:Y:S01]  /*68a0*/  FADD.FTZ R0, R234, R10 ;  /* 0x0000000aea007221 */ /* 0x000fe20000010000 */
[----:B------:R1:W5:Y:S04]  /*68b0*/  LDL.LU R168, [R1+0x30] ;  /* 0x0000300001a87983 */ /* 0x0003680000300800 */
[----:B------:R1:W5:Y:S01]  /*68c0*/  LDL.LU R164, [R1+0x2c] ;  /* 0x00002c0001a47983 */ /* 0x0003620000300800 */
[C---:B------:R-:W-:Y:S03]  /*68d0*/  HMMA.16816.F32.BF16 R188, R200.reuse, R190, R208 ;  /* 0x000000bec8bc723c */ /* 0x040fe600000418d0 */
[----:B------:R1:W5:Y:S04]  /*68e0*/  LDL.LU R166, [R1+0x28] ;  /* 0x0000280001a67983 */ /* 0x0003680000300800 */
[----:B------:R1:W5:Y:S01]  /*68f0*/  LDL.LU R250, [R1+0x24] ;  /* 0x0000240001fa7983 */ /* 0x0003620000300800 */
[C---:B------:R-:W-:Y:S03]  /*6900*/  HMMA.16816.F32.BF16 R184, R200.reuse, R186, R64 ;  /* 0x000000bac8b8723c */ /* 0x040fe60000041840 */
[----:B------:R1:W5:Y:S04]  /*6910*/  LDL.LU R249, [R1+0x20] ;  /* 0x0000200001f97983 */ /* 0x0003680000300800 */
[----:B------:R1:W5:Y:S01]  /*6920*/  LDL.LU R204, [R1+0x1c] ;  /* 0x00001c0001cc7983 */ /* 0x0003620000300800 */
[C---:B------:R-:W-:Y:S08]  /*6930*/  HMMA.16816.F32.BF16 R96, R200.reuse, R98, R56 ;  /* 0x00000062c860723c */ /* 0x040ff00000041838 */
[C---:B------:R-:W-:Y:S08]  /*6940*/  HMMA.16816.F32.BF16 R152, R200.reuse, R154, R48 ;  /* 0x0000009ac898723c */ /* 0x040ff00000041830 */
[C---:B------:R-:W-:Y:S08]  /*6950*/  HMMA.16816.F32.BF16 R112, R200.reuse, R114, R60 ;  /* 0x00000072c870723c */ /* 0x040ff0000004183c */
[----:B------:R-:W-:Y:S01]  /*6960*/  HMMA.16816.F32.BF16 R200, R200, R6, R52 ;  /* 0x00000006c8c8723c */ /* 0x000fe20000041834 */
        /* <DEDUP_REMOVED lines=40> */
[----:B------:R-:W-:-:S02]  /*6bf0*/  FADD.FTZ R0, R18, R0 ;  /* 0x0000000012007221 */ /* 0x000fc40000010000 */
[----:B------:R1:W-:Y:S04]  /*6c00*/  STL [R1+0xc], R5 ;  /* 0x00000c0501007387 */ /* 0x0003e80000100800 */
[----:B------:R1:W-:Y:S04]  /*6c10*/  STL [R1+0x8], R3 ;  /* 0x0000080301007387 */ /* 0x0003e80000100800 */
[----:B------:R1:W-:Y:S04]  /*6c20*/  STL [R1+0x14], R0 ;  /* 0x0000140001007387 */ /* 0x0003e80000100800 */
[----:B------:R1:W-:Y:S01]  /*6c30*/  STL [R1+0x10], R2 ;  /* 0x0000100201007387 */ /* 0x0003e20000100800 */
[----:B------:R-:W-:Y:S05]  /*6c40*/  BRA.U !UP2, `(.L_x_38) ;  /* 0x0000003d0a207547 */ /* 0x000fea000b800000 */
[----:B------:R-:W2:Y:S04]  /*6c50*/  LDL.LU R238, [R1] ;  /* 0x0000000001ee7983 */ /* 0x000ea80000300800 */
[----:B------:R-:W3:Y:S01]  /*6c60*/  LDL.LU R237, [R1+0x4] ;  /* 0x0000040001ed7983 */ /* 0x000ee20000300800 */
[----:B-1----:R-:W-:Y:S01]  /*6c70*/  IMAD.U32 R2, RZ, RZ, UR18 ;  /* 0x00000012ff027e24 */ /* 0x002fe2000f8e00ff */
[----:B------:R-:W-:Y:S01]  /*6c80*/  UIADD3 UR24, UP0, UPT, UR24, -0x80, URZ ;  /* 0xffffff8018187890 */ /* 0x000fe2000ff1e0ff */
[----:B------:R-:W-:Y:S01]  /*6c90*/  IMAD.U32 R3, RZ, RZ, UR17 ;  /* 0x00000011ff037e24 */ /* 0x000fe2000f8e00ff */
[----:B------:R-:W1:Y:S01]  /*6ca0*/  S2R R239, SR_TID.X ;  /* 0x0000000000ef7919 */ /* 0x000e620000002100 */
[----:B------:R-:W-:Y:S01]  /*6cb0*/  IMAD.MOV.U32 R245, RZ, RZ, 0x20 ;  /* 0x00000020fff57424 */ /* 0x000fe200078e00ff */
[----:B------:R-:W-:Y:S01]  /*6cc0*/  MOV R165, R167 ;  /* 0x000000a700a57202 */ /* 0x000fe20000000f00 */
[----:B-----5:R-:W-:Y:S01]  /*6cd0*/  IMAD.MOV.U32 R170, RZ, RZ, R164 ;  /* 0x000000ffffaa7224 */ /* 0x020fe200078e00a4 */
[----:B------:R-:W-:Y:S01]  /*6ce0*/  UIADD3.X UR19, UPT, UPT, UR19, -0x1, URZ, UP0, !UPT ;  /* 0xffffffff13137890 */ /* 0x000fe200087fe4ff */
[----:B------:R-:W-:Y:S01]  /*6cf0*/  IMAD.MOV.U32 R169, RZ, RZ, R166 ;  /* 0x000000ffffa97224 */ /* 0x000fe200078e00a6 */
[----:B------:R-:W-:-:S02]  /*6d00*/  SEL R245, R245, 0xffffffe0, !P0 ;  /* 0xffffffe0f5f57807 */ /* 0x000fc40004000000 */
[--C-:B-1----:R-:W-:Y:S01]  /*6d10*/  SHF.R.U32.HI R236, RZ, 0x3, R239.reuse ;  /* 0x00000003ffec7819 */ /* 0x102fe200000116ef */
[C---:B------:R-:W-:Y:S01]  /*6d20*/  IMAD.SHL.U32 R6, R239.reuse, 0x40, RZ ;  /* 0x00000040ef067824 */ /* 0x040fe200078e00ff */
[----:B------:R-:W-:Y:S01]  /*6d30*/  SHF.R.U32.HI R171, RZ, 0x1, R239 ;  /* 0x00000001ffab7819 */ /* 0x000fe200000116ef */
[----:B------:R-:W-:Y:S02]  /*6d40*/  IMAD.SHL.U32 R4, R239, 0x20, RZ ;  /* 0x00000020ef047824 */ /* 0x000fe400078e00ff */
[----:B------:R-:W-:Y:S01]  /*6d50*/  IMAD.WIDE.U32 R2, R236, UR8, R2 ;  /* 0x00000008ec027c25 */ /* 0x000fe2000f8e0002 */
[----:B------:R-:W-:Y:S01]  /*6d60*/  LOP3.LUT R241, R6, 0x200, RZ, 0xc0, !PT ;  /* 0x0000020006f17812 */ /* 0x000fe200078ec0ff */
[----:B------:R-:W1:Y:S03]  /*6d70*/  S2R R236, SR_TID.X ;  /* 0x0000000000ec7919 */ /* 0x000e660000002100 */
[----:B------:R-:W-:Y:S01]  /*6d80*/  LOP3.LUT R241, R241, 0x7c00, R4, 0xf8, !PT ;  /* 0x00007c00f1f17812 */ /* 0x000fe200078ef804 */
[----:B--2---:R-:W-:-:S02]  /*6d90*/  IMAD R0, R238, UR4, RZ ;  /* 0x00000004ee007c24 */ /* 0x004fc4000f8e02ff */
[----:B------:R-:W2:Y:S01]  /*6da0*/  S2R R238, SR_TID.X ;  /* 0x0000000000ee7919 */ /* 0x000ea20000002100 */
[----:B---3--:R-:W-:Y:S02]  /*6db0*/  IMAD.IADD R3, R237, 0x1, R3 ;  /* 0x00000001ed037824 */ /* 0x008fe400078e0203 */
[----:B------:R-:W-:Y:S01]  /*6dc0*/  IMAD R5, R204, UR5, R0 ;  /* 0x00000005cc057c24 */ /* 0x000fe2000f8e0200 */
[----:B------:R-:W-:Y:S01]  /*6dd0*/  LOP3.LUT R0, R6, 0x1c0, RZ, 0xc0, !PT ;  /* 0x000001c006007812 */ /* 0x000fe200078ec0ff */
[----:B------:R-:W-:Y:S01]  /*6de0*/  IMAD.WIDE.U32 R2, R204, UR4, R2 ;  /* 0x00000004cc027c25 */ /* 0x000fe2000f8e0002 */
[----:B------:R-:W3:Y:S01]  /*6df0*/  S2UR UR5, SR_CgaCtaId ;  /* 0x00000000000579c3 */ /* 0x000ee20000008800 */
[----:B------:R-:W-:Y:S02]  /*6e00*/  ULEA.HI.SX32 UR4, UR16, 0xfffffffe, 0x1a ;  /* 0xfffffffe10047891 */ /* 0x000fe4000f8fd2ff */
[----:B------:R-:W-:Y:S02]  /*6e10*/  ULEA.HI.SX32 UR16, UR16, 0xfffffffd, 0x1a ;  /* 0xfffffffd10107891 */ /* 0x000fe4000f8fd2ff */
[----:B------:R-:W-:-:S04]  /*6e20*/  UIMAD.WIDE.U32 UR10, UR4, UR8, URZ ;  /* 0x00000008040a72a5 */ /* 0x000fc8000f8e00ff */
[----:B------:R-:W-:Y:S01]  /*6e30*/  UIMAD UR4, UR4, UR9, UR11 ;  /* 0x00000009040472a4 */ /* 0x000fe2000f8e020b */
[----:B--2---:R-:W-:Y:S01]  /*6e40*/  IMAD.SHL.U32 R237, R238, 0x8, RZ ;  /* 0x00000008eeed7824 */ /* 0x004fe200078e00ff */
[----:B-1----:R-:W-:-:S04]  /*6e50*/  SHF.L.U32 R238, R236, 0x3, RZ ;  /* 0x00000003ecee7819 */ /* 0x002fc800000006ff */
[----:B------:R-:W-:Y:S02]  /*6e60*/  LOP3.LUT R237, R237, 0x1f8, RZ, 0xc0, !PT ;  /* 0x000001f8eded7812 */ /* 0x000fe400078ec0ff */
[----:B------:R-:W-:Y:S02]  /*6e70*/  LOP3.LUT R0, R0, 0x38, R238, 0xf8, !PT ;  /* 0x0000003800007812 */ /* 0x000fe400078ef8ee */
[----:B------:R-:W-:Y:S01]  /*6e80*/  LOP3.LUT R237, R237, 0x38, R236, 0x78, !PT ;  /* 0x00000038eded7812 */ /* 0x000fe200078e78ec */
[----:B------:R-:W-:Y:S01]  /*6e90*/  IMAD.MOV.U32 R236, RZ, RZ, 0x40 ;  /* 0x00000040ffec7424 */ /* 0x000fe200078e00ff */
[----:B------:R-:W-:Y:S02]  /*6ea0*/  LOP3.LUT R171, R0, 0x8, R171, 0x78, !PT ;  /* 0x0000000800ab7812 */ /* 0x000fe400078e78ab */
[----:B------:R-:W-:Y:S02]  /*6eb0*/  LOP3.LUT R246, R237, 0x1e00, R238, 0xf8, !PT ;  /* 0x00001e00edf67812 */ /* 0x000fe400078ef8ee */
[----:B------:R-:W-:-:S02]  /*6ec0*/  LOP3.LUT R238, R238, 0x38, RZ, 0xc0, !PT ;  /* 0x00000038eeee7812 */ /* 0x000fc400078ec0ff */
[----:B------:R-:W-:Y:S02]  /*6ed0*/  LOP3.LUT R237, R0, 0x8, R239, 0x78, !PT ;  /* 0x0000000800ed7812 */ /* 0x000fe400078e78ef */
[----:B------:R-:W-:Y:S01]  /*6ee0*/  IADD3 R4, P1, PT, R238, R2, RZ ;  /* 0x00000002ee047210 */ /* 0x000fe20007f3e0ff */
[----:B------:R-:W-:Y:S01]  /*6ef0*/  IMAD.U32 R2, RZ, RZ, UR10 ;  /* 0x0000000aff027e24 */ /* 0x000fe2000f8e00ff */
[----:B------:R-:W-:Y:S01]  /*6f00*/  LOP3.LUT R241, R241, R171, RZ, 0xfc, !PT ;  /* 0x000000abf1f17212 */ /* 0x000fe200078efcff */
[----:B------:R-:W-:Y:S01]  /*6f10*/  USHF.L.U64.HI UR10, UR8, 0x5, UR9 ;  /* 0x00000005080a7899 */ /* 0x000fe20008010209 */
[----:B------:R-:W-:Y:S01]  /*6f20*/  SHF.L.U32 R248, R4, 0x1, RZ ;  /* 0x0000000104f87819 */ /* 0x000fe200000006ff */
[----:B------:R-:W-:Y:S01]  /*6f30*/  IMAD.X R0, R3, 0x1, R5, P1 ;  /* 0x0000000103007824 */ /* 0x000fe200008e0605 */
[----:B------:R-:W-:Y:S01]  /*6f40*/  LOP3.LUT R171, R171, 0x200, R6, 0xf8, !PT ;  /* 0x00000200abab7812 */ /* 0x000fe200078ef806 */
[----:B------:R-:W-:Y:S01]  /*6f50*/  IMAD.U32 R3, RZ, RZ, UR11 ;  /* 0x0000000bff037e24 */ /* 0x000fe2000f8e00ff */
[----:B------:R-:W-:Y:S01]  /*6f60*/  LEA R248, P1, R2, R248, 0x7 ;  /* 0x000000f802f87211 */ /* 0x000fe200078238ff */
[----:B------:R-:W-:Y:S01]  /*6f70*/  IMAD.U32 R3, RZ, RZ, UR4 ;  /* 0x00000004ff037e24 */ /* 0x000fe2000f8e00ff */
[----:B------:R-:W-:Y:S01]  /*6f80*/  SHF.L.U64.HI R5, R4, 0x1, R0 ;  /* 0x0000000104057819 */ /* 0x000fe20000010200 */
[----:B------:R-:W-:Y:S01]  /*6f90*/  USHF.L.U32 UR11, UR8, 0x5, URZ ;  /* 0x00000005080b7899 */ /* 0x000fe200080006ff */
[----:B------:R-:W-:Y:S01]  /*6fa0*/  LOP3.LUT R0, R6, 0x400, RZ, 0xc0, !PT ;  /* 0x0000040006007812 */ /* 0x000fe200078ec0ff */
[----:B------:R-:W-:Y:S01]  /*6fb0*/  USHF.L.U64.HI UR9, UR8, 0x7, UR9 ;  /* 0x0000000708097899 */ /* 0x000fe20008010209 */
[----:B------:R-:W-:Y:S01]  /*6fc0*/  LEA.HI.X R2, R2, R5, R3, 0x7, P1 ;  /* 0x0000000502027211 */ /* 0x000fe200008f3c03 */
[----:B------:R-:W-:Y:S01]  /*6fd0*/  IMAD.MOV.U32 R3, RZ, RZ, R168 ;  /* 0x000000ffff037224 */ /* 0x000fe200078e00a8 */
[----:B------:R-:W-:Y:S01]  /*6fe0*/  IADD3 R248, P1, PT, R248, UR6, RZ ;  /* 0x00000006f8f87c10 */ /* 0x000fe2000ff3e0ff */
[----:B------:R-:W-:Y:S01]  /*6ff0*/  UMOV UR6, 0x400 ;  /* 0x0000040000067882 */ /* 0x000fe20000000000 */
[----:B------:R-:W-:Y:S01]  /*7000*/  IMAD R237, R237, 0x2, R0 ;  /* 0x00000002eded7824 */ /* 0x000fe200078e0200 */
[----:B---3--:R-:W-:Y:S01]  /*7010*/  ULEA UR5, UR5, UR6, 0x18 ;  /* 0x0000000605057291 */ /* 0x008fe2000f8ec0ff */
[----:B------:R-:W-:Y:S01]  /*7020*/  SEL R236, R236, 0xffffffc0, !P6 ;  /* 0xffffffc0ecec7807 */ /* 0x000fe20007000000 */
[----:B------:R-:W-:Y:S01]  /*7030*/  USHF.L.U32 UR8, UR8, 0x7, URZ ;  /* 0x0000000708087899 */ /* 0x000fe200080006ff */
[----:B------:R-:W-:Y:S01]  /*7040*/  IADD3.X R247, PT, PT, R2, UR7, RZ, P1, !PT ;  /* 0x0000000702f77c10 */ /* 0x000fe20008ffe4ff */
[----:B------:R-:W1:Y:S02]  /*7050*/  LDCU UR4, c[0x0][0x45c] ;  /* 0x00008b80ff0477ac */ /* 0x000e640008000800 */
[----:B------:R-:W-:Y:S01]  /*7060*/  LEA R241, R241, UR5, 0x1 ;  /* 0x00000005f1f17c11 */ /* 0x000fe2000f8e08ff */
[----:B------:R-:W-:Y:S01]  /*7070*/  VIADD R238, R237, UR5 ;  /* 0x00000005edee7c36 */ /* 0x000fe20008000000 */
[----:B------:R-:W-:-:S02]  /*7080*/  LEA R171, R171, UR5, 0x1 ;  /* 0x00000005abab7c11 */ /* 0x000fc4000f8e08ff */
[----:B------:R-:W-:Y:S01]  /*7090*/  IADD3 R242, PT, PT, R236, R241, RZ ;  /* 0x000000f1ecf27210 */ /* 0x000fe20007ffe0ff */
[----:B------:R-:W-:Y:S01]  /*70a0*/  IMAD.IADD R236, R238, 0x1, R236 ;  /* 0x00000001eeec7824 */ /* 0x000fe200078e02ec */
[----:B------:R-:W-:Y:S01]  /*70b0*/  LEA R246, R246, UR5, 0x1 ;  /* 0x00000005f6f67c11 */ /* 0x000fe2000f8e08ff */
[----:B------:R-:W-:Y:S01]  /*70c0*/  IMAD.IADD R238, R238, 0x1, R245 ;  /* 0x00000001eeee7824 */ /* 0x000fe200078e02f5 */
[----:B------:R-:W-:Y:S01]  /*70d0*/  IADD3 R0, PT, PT, R171, 0xc000, RZ ;  /* 0x0000c000ab007810 */ /* 0x000fe20007ffe0ff */
[----:B------:R-:W-:Y:S02]  /*70e0*/  IMAD.IADD R240, R245, 0x1, R171 ;  /* 0x00000001f5f07824 */ /* 0x000fe400078e02ab */
[----:B------:R-:W-:Y:S02]  /*70f0*/  VIADD R2, R171, 0xc040 ;  /* 0x0000c040ab027836 */ /* 0x000fe40000000000 */
[C---:B------:R-:W-:Y:S02]  /*7100*/  IMAD.IADD R243, R245.reuse, 0x1, R241 ;  /* 0x00000001f5f37824 */ /* 0x040fe400078e02f1 */
[----:B------:R-:W-:-:S02]  /*7110*/  IMAD.IADD R239, R245, 0x1, R236 ;  /* 0x00000001f5ef7824 */ /* 0x000fc400078e02ec */
[----:B------:R-:W-:Y:S01]  /*7120*/  IMAD.IADD R244, R245, 0x1, R242 ;  /* 0x00000001f5f47824 */ /* 0x000fe200078e02f2 */
[----:B-1----:R-:W-:Y:S06]  /*7130*/  BRA `(.L_x_39) ;  /* 0x0000000000807947 */ /* 0x002fec0003800000 */
.L_x_41:
[----:B------:R-:W1:Y:S02]  /*7140*/  LDC.64 R166, c[0x0][0x3b8] ;  /* 0x0000ee00ffa67b82 */ /* 0x000e640000000a00 */
[C---:B-1----:R-:W-:Y:S01]  /*7150*/  IMAD.WIDE.U32 R204, R166.reuse, UR16, RZ ;  /* 0x00000010a6cc7c25 */ /* 0x042fe2000f8e00ff */
[C---:B------:R-:W-:Y:S03]  /*7160*/  SHF.L.U64.HI R207, R166.reuse, 0x4, R167 ;  /* 0x00000004a6cf7819 */ /* 0x040fe600000102a7 */
[----:B------:R-:W-:Y:S01]  /*7170*/  IMAD.SHL.U32 R168, R166, 0x10, RZ ;  /* 0x00000010a6a87824 */ /* 0x000fe200078e00ff */
[C---:B------:R-:W-:Y:S01]  /*7180*/  LEA R208, P2, R204.reuse, R250, 0x7 ;  /* 0x000000faccd07211 */ /* 0x040fe200078438ff */
[----:B------:R-:W-:Y:S03]  /*7190*/  IMAD R164, R167, UR16, R205 ;  /* 0x00000010a7a47c24 */ /* 0x000fe6000f8e02cd */
[C---:B------:R-:W-:Y:S02]  /*71a0*/  LEA R0, P0, R204.reuse, R168, 0x6 ;  /* 0x000000a8cc007211 */ /* 0x040fe400078030ff */
[C-C-:B------:R-:W-:Y:S02]  /*71b0*/  LEA.HI.X R209, R204.reuse, R249, R164.reuse, 0x7, P2 ;  /* 0x000000f9ccd17211 */ /* 0x140fe400010f3ca4 */
[----:B------:R-:W-:Y:S02]  /*71c0*/  LEA.HI.X R2, R204, R207, R164, 0x6, P0 ;  /* 0x000000cfcc027211 */ /* 0x000fe400000f34a4 */
[----:B------:R-:W-:Y:S01]  /*71d0*/  IADD3 R168, P0, PT, R168, R0, RZ ;  /* 0x00000000a8a87210 */ /* 0x000fe20007f1e0ff */
[----:B------:R-:W-:Y:S01]  /*71e0*/  @!PT LDS RZ, [RZ] ;  /* 0x00000000fffff984 */ /* 0x000fe20000000800 */
[----:B------:R-:W-:Y:S01]  /*71f0*/  @!PT LDS RZ, [RZ] ;  /* 0x00000000fffff984 */ /* 0x000fe20000000800 */
[----:B------:R-:W-:Y:S01]  /*7200*/  @!PT LDS RZ, [RZ] ;  /* 0x00000000fffff984 */ /* 0x000fe20000000800 */
[----:B------:R1:W-:Y:S01]  /*7210*/  LDGSTS.E.BYPASS.LTC128B.128 [R246+0x8000], desc[UR14][R208.64] ;  /* 0x08000000d0f67fae */ /* 0x0003e2000b981a0e */
[----:B------:R-:W-:Y:S02]  /*7220*/  LEA R206, P2, R0, R250, 0x1 ;  /* 0x000000fa00ce7211 */ /* 0x000fe400078408ff */
[----:B------:R-:W-:Y:S01]  /*7230*/  LEA R210, P1, R166, R0, 0x5 ;  /* 0x00000000a6d27211 */ /* 0x000fe200078228ff */
[----:B------:R1:W-:Y:S01]  /*7240*/  LDGSTS.E.BYPASS.LTC128B.128 [R246+0xa000], desc[UR14][R208.64+0x80] ;  /* 0x0a000080d0f67fae */ /* 0x0003e2000b981a0e */
[--C-:B------:R-:W-:Y:S01]  /*7250*/  IMAD.X R164, R207, 0x1, R2.reuse, P0 ;  /* 0x00000001cfa47824 */ /* 0x100fe200000e0602 */
[-C--:B------:R-:W-:Y:S02]  /*7260*/  LEA.HI.X R207, R0, R249.reuse, R2, 0x1, P2 ;  /* 0x000000f900cf7211 */ /* 0x080fe400010f0c02 */
[----:B------:R-:W-:Y:S02]  /*7270*/  LEA.HI.X R167, R166, R2, R167, 0x5, P1 ;  /* 0x00000002a6a77211 */ /* 0x000fe400008f2ca7 */
[-C--:B------:R-:W-:Y:S01]  /*7280*/  LEA R204, P1, R168, R250.reuse, 0x1 ;  /* 0x000000faa8cc7211 */ /* 0x080fe200078208ff */
[----:B------:R1:W-:Y:S01]  /*7290*/  LDGSTS.E.BYPASS.LTC128B.128 [R246+0x8800], desc[UR14][R206.64] ;  /* 0x08800000cef67fae */ /* 0x0003e2000b981a0e */
[----:B------:R-:W-:Y:S02]  /*72a0*/  LEA R166, P0, R210, R250, 0x1 ;  /* 0x000000fad2a67211 */ /* 0x000fe400078008ff */
[-C--:B------:R-:W-:Y:S01]  /*72b0*/  LEA.HI.X R205, R168, R249.reuse, R164, 0x1, P1 ;  /* 0x000000f9a8cd7211 */ /* 0x080fe200008f0ca4 */
[----:B------:R1:W-:Y:S01]  /*72c0*/  LDGSTS.E.BYPASS.LTC128B.128 [R246+0xa800], desc[UR14][R206.64+0x80] ;  /* 0x0a800080cef67fae */ /* 0x0003e2000b981a0e */
[----:B------:R-:W-:Y:S03]  /*72d0*/  LEA.HI.X R167, R210, R249, R167, 0x1, P0 ;  /* 0x000000f9d2a77211 */ /* 0x000fe600000f0ca7 */
[----:B------:R1:W-:Y:S04]  /*72e0*/  LDGSTS.E.BYPASS.LTC128B.128 [R246+0x9000], desc[UR14][R204.64] ;  /* 0x09000000ccf67fae */ /* 0x0003e8000b981a0e */
[----:B------:R1:W-:Y:S04]  /*72f0*/  LDGSTS.E.BYPASS.LTC128B.128 [R246+0xb000], desc[UR14][R204.64+0x80] ;  /* 0x0b000080ccf67fae */ /* 0x0003e8000b981a0e */
[----:B------:R1:W-:Y:S04]  /*7300*/  LDGSTS.E.BYPASS.LTC128B.128 [R246+0x9800], desc[UR14][R166.64] ;  /* 0x09800000a6f67fae */ /* 0x0003e8000b981a0e */
[----:B------:R1:W-:Y:S04]  /*7310*/  LDGSTS.E.BYPASS.LTC128B.128 [R246+0xb800], desc[UR14][R166.64+0x80] ;  /* 0x0b800080a6f67fae */ /* 0x0003e8000b981a0e */
[----:B------:R-:W0:Y:S01]  /*7320*/  LDGDEPBAR ;  /* 0x00000000000079af */ /* 0x000e220000000000 */
[----:B------:R-:W-:Y:S05]  /*7330*/  BRA `(.L_x_40) ;  /* 0x0000000c00887947 */ /* 0x000fea0003800000 */
.L_x_39:
[----:B------:R-:W-:Y:S04]  /*7340*/  DEPBAR.LE SB0, 0x0 ;  /* 0x000080000000791a */ /* 0x000fe80000000000 */
[----:B------:R-:W-:Y:S01]  /*7350*/  BAR.SYNC.DEFER_BLOCKING 0x0 ;  /* 0x0000000000007b1d */ /* 0x000fe20000010000 */
[----:B------:R-:W-:Y:S01]  /*7360*/  IMAD.MOV.U32 R10, RZ, RZ, R248 ;  /* 0x000000ffff0a7224 */ /* 0x000fe200078e00f8 */
[----:B------:R-:W-:Y:S01]  /*7370*/  IADD3 R6, P0, PT, R248, UR11, RZ ;  /* 0x0000000bf8067c10 */ /* 0x000fe2000ff1e0ff */
[----:B------:R-:W-:Y:S01]  /*7380*/  IMAD.MOV.U32 R11, RZ, RZ, R247 ;  /* 0x000000ffff0b7224 */ /* 0x000fe200078e00f7 */
[----:B------:R-:W-:Y:S02]  /*7390*/  UISETP.NE.AND UP0, UPT, UR16, -0x1, UPT ;  /* 0xffffffff1000788c */ /* 0x000fe4000bf05270 */
[----:B------:R-:W-:Y:S02]  /*73a0*/  IADD3.X R7, PT, PT, R247, UR10, RZ, P0, !PT ;  /* 0x0000000af7077c10 */ /* 0x000fe400087fe4ff */
[----:B------:R-:W-:Y:S04]  /*73b0*/  IADD3 R4, P0, PT, R6, UR24, RZ ;  /* 0x0000001806047c10 */ /* 0x000fe8000ff1e0ff */
[----:B------:R-:W-:Y:S02]  /*73c0*/  IADD3.X R5, PT, PT, R7, UR19, RZ, P0, !PT ;  /* 0x0000001307057c10 */ /* 0x000fe400087fe4ff */
[----:B------:R-:W-:Y:S04]  /*73d0*/  IADD3 R8, P0, PT, R4, UR24, RZ ;  /* 0x0000001804087c10 */ /* 0x000fe8000ff1e0ff */
[----:B------:R-:W-:Y:S01]  /*73e0*/  IADD3.X R9, PT, PT, R5, UR19, RZ, P0, !PT ;  /* 0x0000001305097c10 */ /* 0x000fe200087fe4ff */
[----:B------:R-:W-:Y:S01]  /*73f0*/  @!PT LDS RZ, [RZ] ;  /* 0x00000000fffff984 */ /* 0x000fe20000000800 */
[----:B------:R-:W-:Y:S01]  /*7400*/  @!PT LDS RZ, [RZ] ;  /* 0x00000000fffff984 */ /* 0x000fe20000000800 */
[----:B------:R-:W-:Y:S01]  /*7410*/  @!PT LDS RZ, [RZ] ;  /* 0x00000000fffff984 */ /* 0x000fe20000000800 */
[----:B------:R-:W-:Y:S08]  /*7420*/  LDGSTS.E.BYPASS.LTC128B.128 [R246+0xc000], desc[UR14][R10.64] ;  /* 0x0c0000000af67fae */ /* 0x000ff0000b981a0e */
[----:B------:R-:W-:Y:S08]  /*7430*/  LDGSTS.E.BYPASS.LTC128B.128 [R246+0xe000], desc[UR14][R10.64+0x80] ;  /* 0x0e0000800af67fae */ /* 0x000ff0000b981a0e */
[----:B------:R-:W-:Y:S08]  /*7440*/  LDGSTS.E.BYPASS.LTC128B.128 [R246+0xc800], desc[UR14][R6.64] ;  /* 0x0c80000006f67fae */ /* 0x000ff0000b981a0e */
[----:B------:R-:W-:Y:S08]  /*7450*/  LDGSTS.E.BYPASS.LTC128B.128 [R246+0xe800], desc[UR14][R6.64+0x80] ;  /* 0x0e80008006f67fae */ /* 0x000ff0000b981a0e */
[----:B------:R-:W-:Y:S08]  /*7460*/  LDGSTS.E.BYPASS.LTC128B.128 [R246+0xd000], desc[UR14][R4.64+0x80] ;  /* 0x0d00008004f67fae */ /* 0x000ff0000b981a0e */
[----:B------:R1:W-:Y:S08]  /*7470*/  LDGSTS.E.BYPASS.LTC128B.128 [R246+0xf000], desc[UR14][R4.64+0x100] ;  /* 0x0f00010004f67fae */ /* 0x0003f0000b981a0e */
[----:B------:R-:W-:Y:S08]  /*7480*/  LDGSTS.E.BYPASS.LTC128B.128 [R246+0xd800], desc[UR14][R8.64+0x100] ;  /* 0x0d80010008f67fae */ /* 0x000ff0000b981a0e */
[----:B--2---:R2:W-:Y:S08]  /*7490*/  LDGSTS.E.BYPASS.LTC128B.128 [R246+0xf800], desc[UR14][R8.64+0x180] ;  /* 0x0f80018008f67fae */ /* 0x0045f0000b981a0e */
[----:B------:R-:W-:Y:S08]  /*74a0*/  LDSM.16.M88.4 R64, [R241] ;  /* 0x00000000f140783b */ /* 0x000ff00000000200 */
[----:B------:R-:W1:Y:S08]  /*74b0*/  LDSM.16.M88.4 R16, [R237+UR5+0x8000] ;  /* 0x00800005ed10783b */ /* 0x000e700008000200 */
[----:B------:R-:W2:Y:S08]  /*74c0*/  LDSM.16.M88.4 R60, [R241+0x2000] ;  /* 0x00200000f13c783b */ /* 0x000eb00000000200 */
[----:B------:R-:W3:Y:S08]  /*74d0*/  LDSM.16.M88.4 R32, [R237+UR5+0x8800] ;  /* 0x00880005ed20783b */ /* 0x000ef00008000200 */
[----:B------:R-:W0:Y:S08]  /*74e0*/  LDGDEPBAR ;  /* 0x00000000000079af */ /* 0x000e300000000000 */
[----:B------:R-:W4:Y:S08]  /*74f0*/  LDSM.16.M88.4 R48, [R237+UR5+0x9000] ;  /* 0x00900005ed30783b */ /* 0x000f300008000200 */
[----:B------:R-:W5:Y:S01]  /*7500*/  LDSM.16.M88.4 R204, [R237+UR5+0x9800] ;  /* 0x00980005edcc783b */ /* 0x000f620008000200 */
[-C--:B-1----:R-:W-:Y:S07]  /*7510*/  HMMA.16816.F32.BF16 R4, R64, R16.reuse, RZ ;  /* 0x000000104004723c */ /* 0x082fee00000418ff */
[----:B------:R-:W-:Y:S01]  /*7520*/  LDSM.16.M88.4 R208, [R243] ;  /* 0x00000000f3d0783b */ /* 0x000fe20000000200 */
[C---:B--2---:R-:W-:Y:S07]  /*7530*/  HMMA.16816.F32.BF16 R8, R60.reuse, R16, RZ ;  /* 0x000000103c08723c */ /* 0x044fee00000418ff */
[----:B------:R-:W1:Y:S01]  /*7540*/  LDSM.16.M88.4 R212, [R238+0x8000] ;  /* 0x00800000eed4783b */ /* 0x000e620000000200 */
[-C--:B------:R-:W-:Y:S07]  /*7550*/  HMMA.16816.F32.BF16 R12, R60, R18.reuse, RZ ;  /* 0x000000123c0c723c */ /* 0x080fee00000418ff */
[----:B------:R-:W2:Y:S01]  /*7560*/  LDSM.16.M88.4 R216, [R243+0x2000] ;  /* 0x00200000f3d8783b */ /* 0x000ea20000000200 */
[C---:B------:R-:W-:Y:S07]  /*7570*/  HMMA.16816.F32.BF16 R16, R64.reuse, R18, RZ ;  /* 0x000000124010723c */ /* 0x040fee00000418ff */
[----:B------:R-:W2:Y:S01]  /*7580*/  LDSM.16.M88.4 R220, [R238+0x8800] ;  /* 0x00880000eedc783b */ /* 0x000ea20000000200 */
[-C--:B---3--:R-:W-:Y:S07]  /*7590*/  HMMA.16816.F32.BF16 R20, R64, R32.reuse, RZ ;  /* 0x000000204014723c */ /* 0x088fee00000418ff */
[----:B------:R-:W3:Y:S01]  /*75a0*/  LDSM.16.M88.4 R224, [R238+0x9000] ;  /* 0x00900000eee0783b */ /* 0x000ee20000000200 */
[C---:B------:R-:W-:Y:S07]  /*75b0*/  HMMA.16816.F32.BF16 R24, R60.reuse, R32, RZ ;  /* 0x000000203c18723c */ /* 0x040fee00000418ff */
[----:B------:R-:W3:Y:S01]  /*75c0*/  LDSM.16.M88.4 R228, [R238+0x9800] ;  /* 0x00980000eee4783b */ /* 0x000ee20000000200 */
[-C--:B------:R-:W-:Y:S07]  /*75d0*/  HMMA.16816.F32.BF16 R28, R60, R34.reuse, RZ ;  /* 0x000000223c1c723c */ /* 0x080fee00000418ff */
[----:B------:R-:W-:Y:S01]  /*75e0*/  LDSM.16.M88.4 R232, [R236+0x9000] ;  /* 0x00900000ece8783b */ /* 0x000fe20000000200 */
[C---:B------:R-:W-:Y:S08]  /*75f0*/  HMMA.16816.F32.BF16 R32, R64.reuse, R34, RZ ;  /* 0x000000224020723c */ /* 0x040ff000000418ff */
[-C--:B----4-:R-:W-:Y:S08]  /*7600*/  HMMA.16816.F32.BF16 R36, R64, R48.reuse, RZ ;  /* 0x000000304024723c */ /* 0x090ff000000418ff */
[C---:B------:R-:W-:Y:S08]  /*7610*/  HMMA.16816.F32.BF16 R40, R60.reuse, R48, RZ ;  /* 0x000000303c28723c */ /* 0x040ff000000418ff */
[-C--:B------:R-:W-:Y:S08]  /*7620*/  HMMA.16816.F32.BF16 R44, R60, R50.reuse, RZ ;  /* 0x000000323c2c723c */ /* 0x080ff000000418ff */
[C---:B------:R-:W-:Y:S08]  /*7630*/  HMMA.16816.F32.BF16 R48, R64.reuse, R50, RZ ;  /* 0x000000324030723c */ /* 0x040ff000000418ff */
[-C--:B-----5:R-:W-:Y:S08]  /*7640*/  HMMA.16816.F32.BF16 R52, R64, R204.reuse, RZ ;  /* 0x000000cc4034723c */ /* 0x0a0ff000000418ff */
[C---:B------:R-:W-:Y:S08]  /*7650*/  HMMA.16816.F32.BF16 R56, R60.reuse, R204, RZ ;  /* 0x000000cc3c38723c */ /* 0x040ff000000418ff */
[-C--:B------:R-:W-:Y:S08]  /*7660*/  HMMA.16816.F32.BF16 R60, R60, R206.reuse, RZ ;  /* 0x000000ce3c3c723c */ /* 0x080ff000000418ff */
[----:B------:R-:W-:Y:S01]  /*7670*/  HMMA.16816.F32.BF16 R64, R64, R206, RZ ;  /* 0x000000ce4040723c */ /* 0x000fe200000418ff */
[----:B------:R-:W-:Y:S07]  /*7680*/  LDSM.16.M88.4 R204, [R242] ;  /* 0x00000000f2cc783b */ /* 0x000fee0000000200 */
[-C--:B-1----:R-:W-:Y:S08]  /*7690*/  HMMA.16816.F32.BF16 R4, R208, R212.reuse, R4 ;  /* 0x000000d4d004723c */ /* 0x082ff00000041804 */
[C---:B--2---:R-:W-:Y:S08]  /*76a0*/  HMMA.16816.F32.BF16 R8, R216.reuse, R212, R8 ;  /* 0x000000d4d808723c */ /* 0x044ff00000041808 */
[-C--:B------:R-:W-:Y:S08]  /*76b0*/  HMMA.16816.F32.BF16 R12, R216, R214.reuse, R12 ;  /* 0x000000d6d80c723c */ /* 0x080ff0000004180c */
[C---:B------:R-:W-:Y:S01]  /*76c0*/  HMMA.16816.F32.BF16 R16, R208.reuse, R214, R16 ;  /* 0x000000d6d010723c */ /* 0x040fe20000041810 */
[----:B------:R-:W1:Y:S07]  /*76d0*/  LDSM.16.M88.4 R212, [R236+0x8000] ;  /* 0x00800000ecd4783b */ /* 0x000e6e0000000200 */
[-C--:B------:R-:W-:Y:S08]  /*76e0*/  HMMA.16816.F32.BF16 R20, R208, R220.reuse, R20 ;  /* 0x000000dcd014723c */ /* 0x080ff00000041814 */
[C---:B------:R-:W-:Y:S08]  /*76f0*/  HMMA.16816.F32.BF16 R24, R216.reuse, R220, R24 ;  /* 0x000000dcd818723c */ /* 0x040ff00000041818 */
[-C--:B------:R-:W-:Y:S08]  /*7700*/  HMMA.16816.F32.BF16 R28, R216, R222.reuse, R28 ;  /* 0x000000ded81c723c */ /* 0x080ff0000004181c */
[C---:B------:R-:W-:Y:S01]  /*7710*/  HMMA.16816.F32.BF16 R32, R208.reuse, R222, R32 ;  /* 0x000000ded020723c */ /* 0x040fe20000041820 */
[----:B------:R-:W2:Y:S07]  /*7720*/  LDSM.16.M88.4 R220, [R242+0x2000] ;  /* 0x00200000f2dc783b */ /* 0x000eae0000000200 */
[-C--:B---3--:R-:W-:Y:S08]  /*7730*/  HMMA.16816.F32.BF16 R36, R208, R224.reuse, R36 ;  /* 0x000000e0d024723c */ /* 0x088ff00000041824 */
[C---:B------:R-:W-:Y:S08]  /*7740*/  HMMA.16816.F32.BF16 R40, R216.reuse, R224, R40 ;  /* 0x000000e0d828723c */ /* 0x040ff00000041828 */
[-C--:B------:R-:W-:Y:S08]  /*7750*/  HMMA.16816.F32.BF16 R44, R216, R226.reuse, R44 ;  /* 0x000000e2d82c723c */ /* 0x080ff0000004182c */
[C---:B------:R-:W-:Y:S01]  /*7760*/  HMMA.16816.F32.BF16 R48, R208.reuse, R226, R48 ;  /* 0x000000e2d030723c */ /* 0x040fe20000041830 */
[----:B------:R-:W3:Y:S07]  /*7770*/  LDSM.16.M88.4 R224, [R236+0x8800] ;  /* 0x00880000ece0783b */ /* 0x000eee0000000200 */
[-C--:B------:R-:W-:Y:S08]  /*7780*/  HMMA.16816.F32.BF16 R52, R208, R228.reuse, R52 ;  /* 0x000000e4d034723c */ /* 0x080ff00000041834 */
[C---:B------:R-:W-:Y:S08]  /*7790*/  HMMA.16816.F32.BF16 R56, R216.reuse, R228, R56 ;  /* 0x000000e4d838723c */ /* 0x040ff00000041838 */
[-C--:B------:R-:W-:Y:S01]  /*77a0*/  HMMA.16816.F32.BF16 R60, R216, R230.reuse, R60 ;  /* 0x000000e6d83c723c */ /* 0x080fe2000004183c */
[----:B------:R-:W4:Y:S07]  /*77b0*/  LDSM.16.M88.4 R216, [R236+0x9800] ;  /* 0x00980000ecd8783b */ /* 0x000f2e0000000200 */
[----:B------:R-:W-:Y:S01]  /*77c0*/  HMMA.16816.F32.BF16 R64, R208, R230, R64 ;  /* 0x000000e6d040723c */ /* 0x000fe20000041840 */
[----:B------:R-:W-:Y:S07]  /*77d0*/  LDSM.16.M88.4 R208, [R244] ;  /* 0x00000000f4d0783b */ /* 0x000fee0000000200 */
[-C--:B-1----:R-:W-:Y:S01]  /*77e0*/  HMMA.16816.F32.BF16 R4, R204, R212.reuse, R4 ;  /* 0x000000d4cc04723c */ /* 0x082fe20000041804 */
[----:B------:R-:W-:Y:S07]  /*77f0*/  LDSM.16.M88.4 R228, [R239+0x8800] ;  /* 0x00880000efe4783b */ /* 0x000fee0000000200 */
[C---:B--2---:R-:W-:Y:S08]  /*7800*/  HMMA.16816.F32.BF16 R8, R220.reuse, R212, R8 ;  /* 0x000000d4dc08723c */ /* 0x044ff00000041808 */
[-C--:B------:R-:W-:Y:S08]  /*7810*/  HMMA.16816.F32.BF16 R12, R220, R214.reuse, R12 ;  /* 0x000000d6dc0c723c */ /* 0x080ff0000004180c */
[C---:B------:R-:W-:Y:S01]  /*7820*/  HMMA.16816.F32.BF16 R16, R204.reuse, R214, R16 ;  /* 0x000000d6cc10723c */ /* 0x040fe20000041810 */
[----:B------:R-:W1:Y:S07]  /*7830*/  LDSM.16.M88.4 R212, [R239+0x8000] ;  /* 0x00800000efd4783b */ /* 0x000e6e0000000200 */
[-C--:B---3--:R-:W-:Y:S08]  /*7840*/  HMMA.16816.F32.BF16 R20, R204, R224.reuse, R20 ;  /* 0x000000e0cc14723c */ /* 0x088ff00000041814 */
[C---:B------:R-:W-:Y:S08]  /*7850*/  HMMA.16816.F32.BF16 R24, R220.reuse, R224, R24 ;  /* 0x000000e0dc18723c */ /* 0x040ff00000041818 */
[-C--:B------:R-:W-:Y:S08]  /*7860*/  HMMA.16816.F32.BF16 R28, R220, R226.reuse, R28 ;  /* 0x000000e2dc1c723c */ /* 0x080ff0000004181c */
[C---:B------:R-:W-:Y:S01]  /*7870*/  HMMA.16816.F32.BF16 R32, R204.reuse, R226, R32 ;  /* 0x000000e2cc20723c */ /* 0x040fe20000041820 */
[----:B------:R-:W2:Y:S07]  /*7880*/  LDSM.16.M88.4 R224, [R244+0x2000] ;  /* 0x00200000f4e0783b */ /* 0x000eae0000000200 */
[-C--:B------:R-:W-:Y:S08]  /*7890*/  HMMA.16816.F32.BF16 R36, R204, R232.reuse, R36 ;  /* 0x000000e8cc24723c */ /* 0x080ff00000041824 */
[C---:B------:R-:W-:Y:S08]  /*78a0*/  HMMA.16816.F32.BF16 R40, R220.reuse, R232, R40 ;  /* 0x000000e8dc28723c */ /* 0x040ff00000041828 */
[-C--:B------:R-:W-:Y:S08]  /*78b0*/  HMMA.16816.F32.BF16 R44, R220, R234.reuse, R44 ;  /* 0x000000eadc2c723c */ /* 0x080ff0000004182c */
[C---:B------:R-:W-:Y:S01]  /*78c0*/  HMMA.16816.F32.BF16 R48, R204.reuse, R234, R48 ;  /* 0x000000eacc30723c */ /* 0x040fe20000041830 */
[----:B------:R-:W3:Y:S07]  /*78d0*/  LDSM.16.M88.4 R232, [R239+0x9000] ;  /* 0x00900000efe8783b */ /* 0x000eee0000000200 */
[-C--:B----4-:R-:W-:Y:S08]  /*78e0*/  HMMA.16816.F32.BF16 R52, R204, R216.reuse, R52 ;  /* 0x000000d8cc34723c */ /* 0x090ff00000041834 */
[C---:B------:R-:W-:Y:S08]  /*78f0*/  HMMA.16816.F32.BF16 R56, R220.reuse, R216, R56 ;  /* 0x000000d8dc38723c */ /* 0x040ff00000041838 */
[-C--:B------:R-:W-:Y:S01]  /*7900*/  HMMA.16816.F32.BF16 R60, R220, R218.reuse, R60 ;  /* 0x000000dadc3c723c */ /* 0x080fe2000004183c */
[----:B------:R-:W4:Y:S07]  /*7910*/  LDSM.16.M88.4 R220, [R239+0x9800] ;  /* 0x00980000efdc783b */ /* 0x000f2e0000000200 */
[----:B------:R-:W-:Y:S01]  /*7920*/  HMMA.16816.F32.BF16 R64, R204, R218, R64 ;  /* 0x000000dacc40723c */ /* 0x000fe20000041840 */
[----:B------:R-:W-:Y:S07]  /*7930*/  LDSM.16.M88.4 R204, [R241+0x4000] ;  /* 0x00400000f1cc783b */ /* 0x000fee0000000200 */
[-C--:B-1----:R-:W-:Y:S01]  /*7940*/  HMMA.16816.F32.BF16 R4, R208, R212.reuse, R4 ;  /* 0x000000d4d004723c */ /* 0x082fe20000041804 */
[----:B------:R-:W-:Y:S07]  /*7950*/  LDSM.16.M88.4 R216, [R241+0x6000] ;  /* 0x00600000f1d8783b */ /* 0x000fee0000000200 */
[C---:B--2---:R-:W-:Y:S08]  /*7960*/  HMMA.16816.F32.BF16 R8, R224.reuse, R212, R8 ;  /* 0x000000d4e008723c */ /* 0x044ff00000041808 */
[-C--:B------:R-:W-:Y:S08]  /*7970*/  HMMA.16816.F32.BF16 R12, R224, R214.reuse, R12 ;  /* 0x000000d6e00c723c */ /* 0x080ff0000004180c */
[C---:B------:R-:W-:Y:S01]  /*7980*/  HMMA.16816.F32.BF16 R16, R208.reuse, R214, R16 ;  /* 0x000000d6d010723c */ /* 0x040fe20000041810 */
[----:B------:R-:W1:Y:S07]  /*7990*/  LDSM.16.M88.4 R212, [R237+UR5+0xa000] ;  /* 0x00a00005edd4783b */ /* 0x000e6e0008000200 */
[-C--:B------:R-:W-:Y:S08]  /*79a0*/  HMMA.16816.F32.BF16 R20, R208, R228.reuse, R20 ;  /* 0x000000e4d014723c */ /* 0x080ff00000041814 */
[C---:B------:R-:W-:Y:S08]  /*79b0*/  HMMA.16816.F32.BF16 R24, R224.reuse, R228, R24 ;  /* 0x000000e4e018723c */ /* 0x040ff00000041818 */
[-C--:B------:R-:W-:Y:S08]  /*79c0*/  HMMA.16816.F32.BF16 R28, R224, R230.reuse, R28 ;  /* 0x000000e6e01c723c */ /* 0x080ff0000004181c */
[C---:B------:R-:W-:Y:S01]  /*79d0*/  HMMA.16816.F32.BF16 R32, R208.reuse, R230, R32 ;  /* 0x000000e6d020723c */ /* 0x040fe20000041820 */
[----:B------:R-:W2:Y:S07]  /*79e0*/  LDSM.16.M88.4 R228, [R237+UR5+0xa800] ;  /* 0x00a80005ede4783b */ /* 0x000eae0008000200 */
[-C--:B---3--:R-:W-:Y:S08]  /*79f0*/  HMMA.16816.F32.BF16 R36, R208, R232.reuse, R36 ;  /* 0x000000e8d024723c */ /* 0x088ff00000041824 */
[C---:B------:R-:W-:Y:S08]  /*7a00*/  HMMA.16816.F32.BF16 R40, R224.reuse, R232, R40 ;  /* 0x000000e8e028723c */ /* 0x040ff00000041828 */
[-C--:B------:R-:W-:Y:S08]  /*7a10*/  HMMA.16816.F32.BF16 R44, R224, R234.reuse, R44 ;  /* 0x000000eae02c723c */ /* 0x080ff0000004182c */
[C---:B------:R-:W-:Y:S01]  /*7a20*/  HMMA.16816.F32.BF16 R48, R208.reuse, R234, R48 ;  /* 0x000000ead030723c */ /* 0x040fe20000041830 */
[----:B------:R-:W3:Y:S07]  /*7a30*/  LDSM.16.M88.4 R232, [R237+UR5+0xb000] ;  /* 0x00b00005ede8783b */ /* 0x000eee0008000200 */
[-C--:B----4-:R-:W-:Y:S08]  /*7a40*/  HMMA.16816.F32.BF16 R52, R208, R220.reuse, R52 ;  /* 0x000000dcd034723c */ /* 0x090ff00000041834 */
[C---:B------:R-:W-:Y:S08]  /*7a50*/  HMMA.16816.F32.BF16 R56, R224.reuse, R220, R56 ;  /* 0x000000dce038723c */ /* 0x040ff00000041838 */
[-C--:B------:R-:W-:Y:S01]  /*7a60*/  HMMA.16816.F32.BF16 R60, R224, R222.reuse, R60 ;  /* 0x000000dee03c723c */ /* 0x080fe2000004183c */
[----:B------:R-:W4:Y:S07]  /*7a70*/  LDSM.16.M88.4 R224, [R237+UR5+0xb800] ;  /* 0x00b80005ede0783b */ /* 0x000f2e0008000200 */
[----:B------:R-:W-:Y:S01]  /*7a80*/  HMMA.16816.F32.BF16 R64, R208, R222, R64 ;  /* 0x000000ded040723c */ /* 0x000fe20000041840 */
[----:B------:R-:W-:Y:S07]  /*7a90*/  LDSM.16.M88.4 R208, [R243+0x4000] ;  /* 0x00400000f3d0783b */ /* 0x000fee0000000200 */
[-C--:B-1----:R-:W-:Y:S01]  /*7aa0*/  HMMA.16816.F32.BF16 R4, R204, R212.reuse, R4 ;  /* 0x000000d4cc04723c */ /* 0x082fe20000041804 */
[----:B------:R-:W-:Y:S07]  /*7ab0*/  LDSM.16.M88.4 R220, [R243+0x6000] ;  /* 0x00600000f3dc783b */ /* 0x000fee0000000200 */
[C---:B------:R-:W-:Y:S08]  /*7ac0*/  HMMA.16816.F32.BF16 R8, R216.reuse, R212, R8 ;  /* 0x000000d4d808723c */ /* 0x040ff00000041808 */
[-C--:B------:R-:W-:Y:S08]  /*7ad0*/  HMMA.16816.F32.BF16 R12, R216, R214.reuse, R12 ;  /* 0x000000d6d80c723c */ /* 0x080ff0000004180c */
[C---:B------:R-:W-:Y:S01]  /*7ae0*/  HMMA.16816.F32.BF16 R16, R204.reuse, R214, R16 ;  /* 0x000000d6cc10723c */ /* 0x040fe20000041810 */
[----:B------:R-:W1:Y:S07]  /*7af0*/  LDSM.16.M88.4 R212, [R238+0xa000] ;  /* 0x00a00000eed4783b */ /* 0x000e6e0000000200 */
[-C--:B--2---:R-:W-:Y:S08]  /*7b00*/  HMMA.16816.F32.BF16 R20, R204, R228.reuse, R20 ;  /* 0x000000e4cc14723c */ /* 0x084ff00000041814 */
        /* <DEDUP_REMOVED lines=56> */
[----:B------:R-:W4:Y:S01]  /*7e90*/  LDSM.16.M88.4 R224, [R239+0xb800] ;  /* 0x00b80000efe0783b */ /* 0x000f220000000200 */
[----:B------:R-:W-:Y:S06]  /*7ea0*/  DEPBAR.LE SB0, 0x0 ;  /* 0x000080000000791a */ /* 0x000fec0000000000 */
[----:B------:R-:W-:Y:S01]  /*7eb0*/  HMMA.16816.F32.BF16 R64, R204, R222, R64 ;  /* 0x000000decc40723c */ /* 0x000fe20000041840 */
[----:B------:R-:W-:Y:S07]  /*7ec0*/  BAR.SYNC.DEFER_BLOCKING 0x0 ;  /* 0x0000000000007b1d */ /* 0x000fee0000010000 */
[-C--:B-1----:R-:W-:Y:S08]  /*7ed0*/  HMMA.16816.F32.BF16 R4, R208, R212.reuse, R4 ;  /* 0x000000d4d004723c */ /* 0x082ff00000041804 */
[C---:B------:R-:W-:Y:S08]  /*7ee0*/  HMMA.16816.F32.BF16 R8, R216.reuse, R212, R8 ;  /* 0x000000d4d808723c */ /* 0x040ff00000041808 */
[-C--:B------:R-:W-:Y:S03]  /*7ef0*/  HMMA.16816.F32.BF16 R12, R216, R214.reuse, R12 ;  /* 0x000000d6d80c723c */ /* 0x080fe6000004180c */
[----:B------:R-:W-:Y:S02]  /*7f00*/  FMNMX3.FTZ R0, R3, R4, R5, !PT ;  /* 0x0000000403007276 */ /* 0x000fe40007810005 */
[----:B------:R-:W-:Y:S03]  /*7f10*/  FMNMX3.FTZ R2, R165, R6, R7, !PT ;  /* 0x00000006a5027276 */ /* 0x000fe60007810007 */
[C---:B------:R-:W-:Y:S08]  /*7f20*/  HMMA.16816.F32.BF16 R16, R208.reuse, R214, R16 ;  /* 0x000000d6d010723c */ /* 0x040ff00000041810 */
[-C--:B--2---:R-:W-:Y:S08]  /*7f30*/  HMMA.16816.F32.BF16 R20, R208, R228.reuse, R20 ;  /* 0x000000e4d014723c */ /* 0x084ff00000041814 */
[C---:B------:R-:W-:Y:S04]  /*7f40*/  HMMA.16816.F32.BF16 R24, R216.reuse, R228, R24 ;  /* 0x000000e4d818723c */ /* 0x040fe80000041818 */
[----:B------:R-:W-:Y:S02]  /*7f50*/  FMNMX3.FTZ R164, R0, R16, R17, !PT ;  /* 0x0000001000a47276 */ /* 0x000fe40007810011 */
[----:B------:R-:W-:Y:S02]  /*7f60*/  FMNMX3.FTZ R0, R2, R18, R19, !PT ;  /* 0x0000001202007276 */ /* 0x000fe40007810013 */
[-C--:B------:R-:W-:Y:S03]  /*7f70*/  HMMA.16816.F32.BF16 R28, R216, R230.reuse, R28 ;  /* 0x000000e6d81c723c */ /* 0x080fe6000004181c */
[----:B------:R-:W-:Y:S02]  /*7f80*/  FMNMX3.FTZ R2, R164, R20, R21, !PT ;  /* 0x00000014a4027276 */ /* 0x000fe40007810015 */
[----:B------:R-:W-:Y:S02]  /*7f90*/  FMNMX3.FTZ R164, R169, R8, R9, !PT ;  /* 0x00000008a9a47276 */ /* 0x000fe40007810009 */
[----:B------:R-:W-:Y:S01]  /*7fa0*/  FMNMX3.FTZ R166, R0, R22, R23, !PT ;  /* 0x0000001600a67276 */ /* 0x000fe20007810017 */
[C---:B------:R-:W-:Y:S04]  /*7fb0*/  HMMA.16816.F32.BF16 R32, R208.reuse, R230, R32 ;  /* 0x000000e6d020723c */ /* 0x040fe80000041820 */
[----:B------:R-:W-:Y:S04]  /*7fc0*/  FMNMX3.FTZ R0, R170, R10, R11, !PT ;  /* 0x0000000aaa007276 */ /* 0x000fe8000781000b */
[-C--:B---3--:R-:W-:Y:S03]  /*7fd0*/  HMMA.16816.F32.BF16 R36, R208, R232.reuse, R36 ;  /* 0x000000e8d024723c */ /* 0x088fe60000041824 */
[----:B------:R-:W-:Y:S05]  /*7fe0*/  FMNMX3.FTZ R0, R0, R14, R15, !PT ;  /* 0x0000000e00007276 */ /* 0x000fea000781000f */
        /* <DEDUP_REMOVED lines=8> */
[----:B------:R-:W-:Y:S02]  /*8070*/  FMNMX3.FTZ R164, R164, R38, R39, !PT ;  /* 0x00000026a4a47276 */ /* 0x000fe40007810027 */
[----:B------:R-:W-:Y:S02]  /*8080*/  FMNMX3.FTZ R166, R0, R26, R27, !PT ;  /* 0x0000001a00a67276 */ /* 0x000fe4000781001b */
[-C--:B----4-:R-:W-:Y:S03]  /*8090*/  HMMA.16816.F32.BF16 R52, R208, R224.reuse, R52 ;  /* 0x000000e0d034723c */ /* 0x090fe60000041834 */
[----:B------:R-:W-:Y:S02]  /*80a0*/  FMNMX3.FTZ R0, R2, R28, R29, !PT ;  /* 0x0000001c02007276 */ /* 0x000fe4000781001d */
[----:B------:R-:W-:Y:S02]  /*80b0*/  FMNMX3.FTZ R214, R166, R30, R31, !PT ;  /* 0x0000001ea6d67276 */ /* 0x000fe4000781001f */
[----:B------:R-:W-:Y:S01]  /*80c0*/  FMNMX3.FTZ R212, R0, R40, R41, !PT ;  /* 0x0000002800d47276 */ /* 0x000fe20007810029 */
[C---:B------:R-:W-:Y:S04]  /*80d0*/  HMMA.16816.F32.BF16 R56, R216.reuse, R224, R56 ;  /* 0x000000e0d838723c */ /* 0x040fe80000041838 */
[----:B------:R-:W-:Y:S04]  /*80e0*/  FMNMX3.FTZ R2, R164, R50, R51, !PT ;  /* 0x00000032a4027276 */ /* 0x000fe80007810033 */
[-C--:B------:R-:W-:Y:S03]  /*80f0*/  HMMA.16816.F32.BF16 R60, R216, R226.reuse, R60 ;  /* 0x000000e2d83c723c */ /* 0x080fe6000004183c */
[----:B------:R-:W-:Y:S05]  /*8100*/  FMNMX3.FTZ R213, R2, R54, R55, !PT ;  /* 0x0000003602d57276 */ /* 0x000fea0007810037 */
[----:B------:R-:W-:Y:S04]  /*8110*/  HMMA.16816.F32.BF16 R64, R208, R226, R64 ;  /* 0x000000e2d040723c */ /* 0x000fe80000041840 */
[----:B------:R-:W-:Y:S04]  /*8120*/  FMNMX3.FTZ R211, R167, R48, R49, !PT ;  /* 0x00000030a7d37276 */ /* 0x000fe80007810031 */
[----:B------:R-:W-:Y:S11]  /*8130*/  FMNMX3.FTZ R211, R211, R52, R53, !PT ;  /* 0x00000034d3d37276 */ /* 0x000ff60007810035 */
[----:B------:R-:W-:Y:S01]  /*8140*/  FMNMX3.FTZ R211, R211, R64, R65, !PT ;  /* 0x00000040d3d37276 */ /* 0x000fe20007810041 */
[----:B------:R-:W-:Y:S06]  /*8150*/  BRA.U.ANY UP0, `(.L_x_41) ;  /* 0xffffffed00f87547 */ /* 0x000fec000b93ffff */
.L_x_40:
[----:B------:R-:W-:Y:S01]  /*8160*/  SHFL.BFLY PT, R168, R211, 0x2, 0x1f ;  /* 0x0c401f00d3a87f89 */ /* 0x000fe200000e0000 */
[----:B-1----:R-:W-:Y:S01]  /*8170*/  FMNMX3.FTZ R166, R213, R66, R67, !PT ;  /* 0x00000042d5a67276 */ /* 0x002fe20007810043 */
[----:B------:R-:W-:Y:S01]  /*8180*/  UIADD3 UR6, UPT, UPT, UR16, 0x1, URZ ;  /* 0x0000000110067890 */ /* 0x000fe2000fffe0ff */
[----:B------:R-:W-:Y:S01]  /*8190*/  FMNMX3.FTZ R2, R212, R44, R45, !PT ;  /* 0x0000002cd4027276 */ /* 0x000fe2000781002d */
[----:B------:R-:W-:Y:S01]  /*81a0*/  UIADD3 UR16, UPT, UPT, UR16, -0x1, URZ ;  /* 0xffffffff10107890 */ /* 0x000fe2000fffe0ff */
[----:B------:R-:W-:Y:S03]  /*81b0*/  FMNMX3.FTZ R0, R214, R42, R43, !PT ;  /* 0x0000002ad6007276 */ /* 0x000fe6000781002b */
[----:B------:R-:W-:Y:S01]  /*81c0*/  SHFL.BFLY PT, R205, R166, 0x2, 0x1f ;  /* 0x0c401f00a6cd7f89 */ /* 0x000fe200000e0000 */
[----:B------:R-:W-:Y:S01]  /*81d0*/  FMNMX3.FTZ R2, R2, R56, R57, !PT ;  /* 0x0000003802027276 */ /* 0x000fe20007810039 */
[----:B------:R-:W-:Y:S01]  /*81e0*/  UISETP.GT.AND UP0, UPT, UR6, URZ, UPT ;  /* 0x000000ff0600728c */ /* 0x000fe2000bf04270 */
[----:B------:R-:W-:Y:S02]  /*81f0*/  FMNMX3.FTZ R0, R0, R46, R47, !PT ;  /* 0x0000002e00007276 */ /* 0x000fe4000781002f */
[----:B------:R-:W-:Y:S02]  /*8200*/  FMNMX3.FTZ R164, R2, R60, R61, !PT ;  /* 0x0000003c02a47276 */ /* 0x000fe4000781003d */
[----:B------:R-:W-:Y:S02]  /*8210*/  FMNMX3.FTZ R0, R0, R58, R59, !PT ;  /* 0x0000003a00007276 */ /* 0x000fe4000781003b */
[C---:B------:R-:W-:Y:S01]  /*8220*/  IADD3 R233, PT, PT, R171.reuse, 0xc040, RZ ;  /* 0x0000c040abe97810 */ /* 0x040fe20007ffe0ff */
[----:B------:R-:W-:Y:S01]  /*8230*/  SHFL.BFLY PT, R167, R164, 0x2, 0x1f ;  /* 0x0c401f00a4a77f89 */ /* 0x000fe200000e0000 */
[----:B------:R-:W-:Y:S02]  /*8240*/  FMNMX3.FTZ R0, R0, R62, R63, !PT ;  /* 0x0000003e00007276 */ /* 0x000fe4000781003f */
[----:B------:R-:W-:Y:S05]  /*8250*/  IADD3 R232, PT, PT, R171, 0xc000, RZ ;  /* 0x0000c000abe87810 */ /* 0x000fea0007ffe0ff */
[----:B------:R-:W1:Y:S02]  /*8260*/  SHFL.BFLY PT, R2, R0, 0x2, 0x1f ;  /* 0x0c401f0000027f89 */ /* 0x000e6400000e0000 */
[----:B-1----:R-:W-:Y:S02]  /*8270*/  FMNMX.FTZ R2, R0, R2, !PT ;  /* 0x0000000200027209 */ /* 0x002fe40007810000 */
[----:B------:R-:W-:Y:S02]  /*8280*/  FMNMX.FTZ R168, R211, R168, !PT ;  /* 0x000000a8d3a87209 */ /* 0x000fe40007810000 */
[----:B------:R-:W-:Y:S02]  /*8290*/  FMNMX.FTZ R207, R166, R205, !PT ;  /* 0x000000cda6cf7209 */ /* 0x000fe40007810000 */
[----:B------:R-:W-:Y:S01]  /*82a0*/  LDSM.16.MT88.4 R208, [R240+0xc000] ;  /* 0x00c00000f0d0783b */ /* 0x000fe20000004200 */
[----:B------:R-:W-:Y:S07]  /*82b0*/  FMNMX.FTZ R166, R164, R167, !PT ;  /* 0x000000a7a4a67209 */ /* 0x000fee0007810000 */
[----:B------:R-:W1:Y:S08]  /*82c0*/  SHFL.BFLY PT, R204, R168, 0x1, 0x1f ;  /* 0x0c201f00a8cc7f89 */ /* 0x000e7000000e0000 */
[----:B------:R-:W2:Y:S08]  /*82d0*/  SHFL.BFLY PT, R205, R207, 0x1, 0x1f ;  /* 0x0c201f00cfcd7f89 */ /* 0x000eb000000e0000 */
[----:B------:R-:W3:Y:S08]  /*82e0*/  SHFL.BFLY PT, R206, R166, 0x1, 0x1f ;  /* 0x0c201f00a6ce7f89 */ /* 0x000ef000000e0000 */
[----:B------:R-:W4:Y:S01]  /*82f0*/  SHFL.BFLY PT, R164, R2, 0x1, 0x1f ;  /* 0x0c201f0002a47f89 */ /* 0x000f2200000e0000 */
[----:B-1----:R-:W-:Y:S02]  /*8300*/  FMNMX.FTZ R168, R168, R204, !PT ;  /* 0x000000cca8a87209 */ /* 0x002fe40007810000 */
[----:B--2---:R-:W-:Y:S03]  /*8310*/  FMNMX.FTZ R167, R207, R205, !PT ;  /* 0x000000cdcfa77209 */ /* 0x004fe60007810000 */
[C---:B------:R-:W-:Y:S01]  /*8320*/  FADD.FTZ R0, -R168.reuse, R3 ;  /* 0x00000003a8007221 */ /* 0x040fe20000010100 */
[C---:B------:R-:W-:Y:S01]  /*8330*/  FMUL.FTZ R212, R168.reuse, UR4 ;  /* 0x00000004a8d47c20 */ /* 0x040fe20008410000 */
[----:B------:R-:W-:Y:S02]  /*8340*/  FSETP.NEU.FTZ.AND P0, PT, R168, -INF , PT ;  /* 0xff800000a800780b */ /* 0x000fe40003f1d000 */
[----:B------:R-:W-:Y:S01]  /*8350*/  FMUL.FTZ R3, R0, UR4 ;  /* 0x0000000400037c20 */ /* 0x000fe20008410000 */
[C---:B------:R-:W-:Y:S01]  /*8360*/  FADD.FTZ R0, -R167.reuse, R165 ;  /* 0x000000a5a7007221 */ /* 0x040fe20000010100 */
[----:B---3--:R-:W-:Y:S01]  /*8370*/  FMNMX.FTZ R166, R166, R206, !PT ;  /* 0x000000cea6a67209 */ /* 0x008fe20007810000 */
[C---:B------:R-:W-:Y:S01]  /*8380*/  FMUL.FTZ R213, R167.reuse, UR4 ;  /* 0x00000004a7d57c20 */ /* 0x040fe20008410000 */
[----:B------:R1:W2:Y:S01]  /*8390*/  MUFU.EX2 R165, R3 ;  /* 0x0000000300a57308 */ /* 0x0002a20000000800 */
[----:B------:R-:W-:Y:S01]  /*83a0*/  FSEL R212, R212, RZ, P0 ;  /* 0x000000ffd4d47208 */ /* 0x000fe20000000000 */
[----:B------:R-:W3:Y:S01]  /*83b0*/  LDSM.16.MT88.4 R204, [R171+0xc000] ;  /* 0x00c00000abcc783b */ /* 0x000ee20000004200 */
[----:B------:R-:W-:Y:S01]  /*83c0*/  FSETP.NEU.FTZ.AND P0, PT, R167, -INF , PT ;  /* 0xff800000a700780b */ /* 0x000fe20003f1d000 */
[----:B------:R-:W-:Y:S01]  /*83d0*/  FMUL.FTZ R214, R166, UR4 ;  /* 0x00000004a6d67c20 */ /* 0x000fe20008410000 */
[----:B----4-:R-:W-:Y:S01]  /*83e0*/  FMNMX.FTZ R164, R2, R164, !PT ;  /* 0x000000a402a47209 */ /* 0x010fe20007810000 */
[--C-:B------:R-:W-:Y:S01]  /*83f0*/  FFMA.FTZ R4, R4, UR4, -R212.reuse ;  /* 0x0000000404047c23 */ /* 0x100fe200080108d4 */
[----:B------:R-:W-:Y:S01]  /*8400*/  FSEL R213, R213, RZ, P0 ;  /* 0x000000ffd5d57208 */ /* 0x000fe20000000000 */
[--C-:B------:R-:W-:Y:S01]  /*8410*/  FFMA.FTZ R5, R5, UR4, -R212.reuse ;  /* 0x0000000405057c23 */ /* 0x100fe200080108d4 */
[----:B------:R-:W-:Y:S01]  /*8420*/  FSETP.NEU.FTZ.AND P0, PT, R166, -INF , PT ;  /* 0xff800000a600780b */ /* 0x000fe20003f1d000 */
[----:B------:R-:W-:Y:S01]  /*8430*/  FMUL.FTZ R215, R164, UR4 ;  /* 0x00000004a4d77c20 */ /* 0x000fe20008410000 */
[--C-:B------:R-:W-:Y:S01]  /*8440*/  FFMA.FTZ R16, R16, UR4, -R212.reuse ;  /* 0x0000000410107c23 */ /* 0x100fe200080108d4 */
[--C-:B------:R-:W-:Y:S01]  /*8450*/  FFMA.FTZ R6, R6, UR4, -R213.reuse ;  /* 0x0000000406067c23 */ /* 0x100fe200080108d5 */
[----:B------:R-:W-:Y:S01]  /*8460*/  FSEL R214, R214, RZ, P0 ;  /* 0x000000ffd6d67208 */ /* 0x000fe20000000000 */
[----:B------:R-:W-:Y:S01]  /*8470*/  FFMA.FTZ R7, R7, UR4, -R213 ;  /* 0x0000000407077c23 */ /* 0x000fe200080108d5 */
[----:B------:R-:W-:Y:S01]  /*8480*/  FSETP.NEU.FTZ.AND P0, PT, R164, -INF , PT ;  /* 0xff800000a400780b */ /* 0x000fe20003f1d000 */
[----:B------:R-:W-:Y:S01]  /*8490*/  FFMA.FTZ R17, R17, UR4, -R212 ;  /* 0x0000000411117c23 */ /* 0x000fe200080108d4 */
[----:B-1----:R-:W-:Y:S01]  /*84a0*/  FMUL.FTZ R3, R0, UR4 ;  /* 0x0000000400037c20 */ /* 0x002fe20008410000 */
[----:B------:R-:W-:Y:S01]  /*84b0*/  FADD.FTZ R0, -R166, R169 ;  /* 0x000000a9a6007221 */ /* 0x000fe20000010100 */
[--C-:B------:R-:W-:Y:S01]  /*84c0*/  FFMA.FTZ R18, R18, UR4, -R213.reuse ;  /* 0x0000000412127c23 */ /* 0x100fe200080108d5 */
[----:B------:R-:W-:Y:S01]  /*84d0*/  FFMA.FTZ R19, R19, UR4, -R213 ;  /* 0x0000000413137c23 */ /* 0x000fe200080108d5 */
[----:B------:R-:W-:Y:S01]  /*84e0*/  FSEL R215, R215, RZ, P0 ;  /* 0x000000ffd7d77208 */ /* 0x000fe20000000000 */
[----:B------:R-:W-:Y:S01]  /*84f0*/  FMUL.FTZ R2, R0, UR4 ;  /* 0x0000000400027c20 */ /* 0x000fe20008410000 */
[----:B------:R-:W-:Y:S01]  /*8500*/  FADD.FTZ R0, -R164, R170 ;  /* 0x000000aaa4007221 */ /* 0x000fe20000010100 */
[----:B------:R-:W1:Y:S01]  /*8510*/  MUFU.EX2 R3, R3 ;  /* 0x0000000300037308 */ /* 0x000e620000000800 */
[--C-:B------:R-:W-:Y:S01]  /*8520*/  FFMA.FTZ R8, R8, UR4, -R214.reuse ;  /* 0x0000000408087c23 */ /* 0x100fe200080108d6 */
[--C-:B------:R-:W-:Y:S01]  /*8530*/  FFMA.FTZ R9, R9, UR4, -R214.reuse ;  /* 0x0000000409097c23 */ /* 0x100fe200080108d6 */
[----:B------:R-:W-:Y:S01]  /*8540*/  FMUL.FTZ R0, R0, UR4 ;  /* 0x0000000400007c20 */ /* 0x000fe20008410000 */
[--C-:B------:R-:W-:Y:S01]  /*8550*/  FFMA.FTZ R10, R10, UR4, -R215.reuse ;  /* 0x000000040a0a7c23 */ /* 0x100fe200080108d7 */
[--C-:B------:R-:W-:Y:S01]  /*8560*/  FFMA.FTZ R11, R11, UR4, -R215.reuse ;  /* 0x000000040b0b7c23 */ /* 0x100fe200080108d7 */
[--C-:B------:R-:W-:Y:S01]  /*8570*/  FFMA.FTZ R12, R12, UR4, -R214.reuse ;  /* 0x000000040c0c7c23 */ /* 0x100fe200080108d6 */
[----:B------:R-:W-:Y:S03]  /*8580*/  FFMA.FTZ R13, R13, UR4, -R214 ;  /* 0x000000040d0d7c23 */ /* 0x000fe600080108d6 */
[----:B------:R4:W-:Y:S01]  /*8590*/  MUFU.EX2 R219, R5 ;  /* 0x0000000500db7308 */ /* 0x0009e20000000800 */
[--C-:B------:R-:W-:Y:S01]  /*85a0*/  FFMA.FTZ R14, R14, UR4, -R215.reuse ;  /* 0x000000040e0e7c23 */ /* 0x100fe200080108d7 */
[----:B------:R-:W-:Y:S01]  /*85b0*/  FFMA.FTZ R15, R15, UR4, -R215 ;  /* 0x000000040f0f7c23 */ /* 0x000fe200080108d7 */
[----:B------:R-:W-:Y:S01]  /*85c0*/  MOV R169, R233 ;  /* 0x000000e900a97202 */ /* 0x000fe20000000f00 */
[C---:B--2---:R-:W-:Y:S01]  /*85d0*/  FMUL.FTZ R68, R165.reuse, R68 ;  /* 0x00000044a5447220 */ /* 0x044fe20000410000 */
[----:B------:R-:W-:Y:S01]  /*85e0*/  @P6 IADD3 R169, PT, PT, R232, -0x40, RZ ;  /* 0xffffffc0e8a96810 */ /* 0x000fe20007ffe0ff */
[C---:B------:R-:W-:Y:S01]  /*85f0*/  FMUL.FTZ R69, R165.reuse, R69 ;  /* 0x00000045a5457220 */ /* 0x040fe20000410000 */
[----:B------:R-:W-:Y:S03]  /*8600*/  FMUL.FTZ R80, R165, R80 ;  /* 0x00000050a5507220 */ /* 0x000fe60000410000 */
[----:B------:R2:W-:Y:S01]  /*8610*/  MUFU.EX2 R222, R6 ;  /* 0x0000000600de7308 */ /* 0x0005e20000000800 */
[C---:B-1----:R-:W-:Y:S01]  /*8620*/  FMUL.FTZ R70, R3.reuse, R70 ;  /* 0x0000004603467220 */ /* 0x042fe20000410000 */
[----:B------:R-:W-:Y:S01]  /*8630*/  FMUL.FTZ R71, R3, R71 ;  /* 0x0000004703477220 */ /* 0x000fe20000410000 */
[----:B------:R-:W-:Y:S01]  /*8640*/  FMUL.FTZ R81, R165, R81 ;  /* 0x00000051a5517220 */ /* 0x000fe20000410000 */
[C---:B------:R-:W-:Y:S01]  /*8650*/  FMUL.FTZ R82, R3.reuse, R82 ;  /* 0x0000005203527220 */ /* 0x040fe20000410000 */
[----:B------:R-:W-:Y:S01]  /*8660*/  FMUL.FTZ R83, R3, R83 ;  /* 0x0000005303537220 */ /* 0x000fe20000410000 */
[----:B------:R-:W-:Y:S01]  /*8670*/  IADD3 R170, PT, PT, R245, R169, RZ ;  /* 0x000000a9f5aa7210 */ /* 0x000fe20007ffe0ff */
[C---:B------:R-:W-:Y:S03]  /*8680*/  FMUL.FTZ R84, R165.reuse, R84 ;  /* 0x00000054a5547220 */ /* 0x040fe60000410000 */
[----:B------:R1:W5:Y:S01]  /*8690*/  MUFU.EX2 R218, R7 ;  /* 0x0000000700da7308 */ /* 0x0003620000000800 */
[C---:B----4-:R-:W-:Y:S01]  /*86a0*/  FMUL.FTZ R5, R165.reuse, R177 ;  /* 0x000000b1a5057220 */ /* 0x050fe20000410000 */
[----:B------:R-:W-:Y:S01]  /*86b0*/  FMUL.FTZ R85, R165, R85 ;  /* 0x00000055a5557220 */ /* 0x000fe20000410000 */
[C---:B------:R-:W-:Y:S01]  /*86c0*/  FMUL.FTZ R86, R3.reuse, R86 ;  /* 0x0000005603567220 */ /* 0x040fe20000410000 */
[----:B------:R-:W-:Y:S01]  /*86d0*/  FMUL.FTZ R87, R3, R87 ;  /* 0x0000005703577220 */ /* 0x000fe20000410000 */
[C---:B------:R-:W-:Y:S01]  /*86e0*/  FMUL.FTZ R96, R165.reuse, R96 ;  /* 0x00000060a5607220 */ /* 0x040fe20000410000 */
[----:B------:R-:W-:Y:S01]  /*86f0*/  FMUL.FTZ R97, R165, R97 ;  /* 0x00000061a5617220 */ /* 0x000fe20000410000 */
[C---:B------:R-:W-:Y:S03]  /*8700*/  FMUL.FTZ R98, R3.reuse, R98 ;  /* 0x0000006203627220 */ /* 0x040fe60000410000 */
[----:B------:R4:W3:Y:S01]  /*8710*/  MUFU.EX2 R231, R4 ;  /* 0x0000000400e77308 */ /* 0x0008e20000000800 */
[C---:B--2---:R-:W-:Y:S01]  /*8720*/  FMUL.FTZ R6, R3.reuse, R178 ;  /* 0x000000b203067220 */ /* 0x044fe20000410000 */
[----:B------:R-:W-:Y:S01]  /*8730*/  FMUL.FTZ R99, R3, R99 ;  /* 0x0000006303637220 */ /* 0x000fe20000410000 */
[C---:B------:R-:W-:Y:S01]  /*8740*/  FMUL.FTZ R100, R165.reuse, R100 ;  /* 0x00000064a5647220 */ /* 0x040fe20000410000 */
[----:B------:R-:W-:Y:S01]  /*8750*/  FMUL.FTZ R101, R165, R101 ;  /* 0x00000065a5657220 */ /* 0x000fe20000410000 */
[C---:B------:R-:W-:Y:S01]  /*8760*/  FMUL.FTZ R102, R3.reuse, R102 ;  /* 0x0000006603667220 */ /* 0x040fe20000410000 */
[----:B------:R-:W-:Y:S01]  /*8770*/  FMUL.FTZ R103, R3, R103 ;  /* 0x0000006703677220 */ /* 0x000fe20000410000 */
[----:B------:R-:W-:Y:S03]  /*8780*/  FMUL.FTZ R112, R165, R112 ;  /* 0x00000070a5707220 */ /* 0x000fe60000410000 */
[----:B------:R2:W-:Y:S01]  /*8790*/  MUFU.EX2 R216, R16 ;  /* 0x0000001000d87308 */ /* 0x0005e20000000800 */
[----:B-1----:R-:W-:Y:S01]  /*87a0*/  FMUL.FTZ R7, R3, R179 ;  /* 0x000000b303077220 */ /* 0x002fe20000410000 */
[----:B-----5:R-:W-:Y:S01]  /*87b0*/  F2FP.BF16.F32.PACK_AB R177, R218, R222 ;  /* 0x000000dedab1723e */ /* 0x020fe200000010ff */
[----:B------:R-:W-:Y:S01]  /*87c0*/  FMUL.FTZ R113, R165, R113 ;  /* 0x00000071a5717220 */ /* 0x000fe20000410000 */
[C---:B------:R-:W-:Y:S01]  /*87d0*/  FMUL.FTZ R114, R3.reuse, R114 ;  /* 0x0000007203727220 */ /* 0x040fe20000410000 */
[----:B------:R-:W-:Y:S01]  /*87e0*/  FMUL.FTZ R115, R3, R115 ;  /* 0x0000007303737220 */ /* 0x000fe20000410000 */
[C---:B------:R-:W-:Y:S01]  /*87f0*/  FMUL.FTZ R116, R165.reuse, R116 ;  /* 0x00000074a5747220 */ /* 0x040fe20000410000 */
[C---:B------:R-:W-:Y:S03]  /*8800*/  FMUL.FTZ R117, R165.reuse, R117 ;  /* 0x00000075a5757220 */ /* 0x040fe60000410000 */
[----:B------:R-:W1:Y:S01]  /*8810*/  MUFU.EX2 R225, R17 ;  /* 0x0000001100e17308 */ /* 0x000e620000000800 */
[----:B----4-:R-:W-:Y:S01]  /*8820*/  FMUL.FTZ R4, R165, R176 ;  /* 0x000000b0a5047220 */ /* 0x010fe20000410000 */
[----:B---3--:R-:W-:Y:S01]  /*8830*/  F2FP.BF16.F32.PACK_AB R176, R219, R231 ;  /* 0x000000e7dbb0723e */ /* 0x008fe200000010ff */
[C---:B------:R-:W-:Y:S01]  /*8840*/  FMUL.FTZ R118, R3.reuse, R118 ;  /* 0x0000007603767220 */ /* 0x040fe20000410000 */
[----:B------:R-:W-:Y:S01]  /*8850*/  FMUL.FTZ R119, R3, R119 ;  /* 0x0000007703777220 */ /* 0x000fe20000410000 */
[C---:B------:R-:W-:Y:S01]  /*8860*/  FMUL.FTZ R128, R165.reuse, R128 ;  /* 0x00000080a5807220 */ /* 0x040fe20000410000 */
[----:B------:R-:W-:Y:S01]  /*8870*/  FMUL.FTZ R129, R165, R129 ;  /* 0x00000081a5817220 */ /* 0x000fe20000410000 */
[----:B------:R-:W-:Y:S03]  /*8880*/  FMUL.FTZ R130, R3, R130 ;  /* 0x0000008203827220 */ /* 0x000fe60000410000 */
[----:B------:R3:W-:Y:S01]  /*8890*/  MUFU.EX2 R229, R18 ;  /* 0x0000001200e57308 */ /* 0x0007e20000000800 */
[----:B--2---:R-:W-:Y:S01]  /*88a0*/  FMUL.FTZ R16, R165, R184 ;  /* 0x000000b8a5107220 */ /* 0x004fe20000410000 */
[----:B------:R-:W-:Y:S01]  /*88b0*/  FMUL.FTZ R131, R3, R131 ;  /* 0x0000008303837220 */ /* 0x000fe20000410000 */
[C---:B------:R-:W-:Y:S01]  /*88c0*/  FMUL.FTZ R132, R165.reuse, R132 ;  /* 0x00000084a5847220 */ /* 0x040fe20000410000 */
[----:B------:R-:W-:Y:S01]  /*88d0*/  FMUL.FTZ R133, R165, R133 ;  /* 0x00000085a5857220 */ /* 0x000fe20000410000 */
[C---:B------:R-:W-:Y:S01]  /*88e0*/  FMUL.FTZ R134, R3.reuse, R134 ;  /* 0x0000008603867220 */ /* 0x040fe20000410000 */
[----:B------:R-:W-:Y:S01]  /*88f0*/  FMUL.FTZ R135, R3, R135 ;  /* 0x0000008703877220 */ /* 0x000fe20000410000 */
[--C-:B------:R-:W-:Y:S03]  /*8900*/  FFMA.FTZ R20, R20, UR4, -R212.reuse ;  /* 0x0000000414147c23 */ /* 0x100fe600080108d4 */
[----:B------:R-:W2:Y:S01]  /*8910*/  MUFU.EX2 R228, R19 ;  /* 0x0000001300e47308 */ /* 0x000ea20000000800 */
[----:B-1----:R-:W-:Y:S01]  /*8920*/  F2FP.BF16.F32.PACK_AB R178, R225, R216 ;  /* 0x000000d8e1b2723e */ /* 0x002fe200000010ff */
[----:B------:R-:W-:Y:S01]  /*8930*/  FMUL.FTZ R17, R165, R185 ;  /* 0x000000b9a5117220 */ /* 0x000fe20000410000 */
[--C-:B------:R-:W-:Y:S01]  /*8940*/  FFMA.FTZ R21, R21, UR4, -R212.reuse ;  /* 0x0000000415157c23 */ /* 0x100fe200080108d4 */
[--C-:B------:R-:W-:Y:S01]  /*8950*/  FFMA.FTZ R22, R22, UR4, -R213.reuse ;  /* 0x0000000416167c23 */ /* 0x100fe200080108d5 */
[--C-:B------:R-:W-:Y:S01]  /*8960*/  FFMA.FTZ R32, R32, UR4, -R212.reuse ;  /* 0x0000000420207c23 */ /* 0x100fe200080108d4 */
[--C-:B------:R-:W-:Y:S01]  /*8970*/  FFMA.FTZ R33, R33, UR4, -R212.reuse ;  /* 0x0000000421217c23 */ /* 0x100fe200080108d4 */
[--C-:B------:R-:W-:Y:S03]  /*8980*/  FFMA.FTZ R34, R34, UR4, -R213.reuse ;  /* 0x0000000422227c23 */ /* 0x100fe600080108d5 */
[----:B------:R-:W1:Y:S01]  /*8990*/  MUFU.EX2 R2, R2 ;  /* 0x0000000200027308 */ /* 0x000e620000000800 */
[----:B---3--:R-:W-:Y:S01]  /*89a0*/  FMUL.FTZ R18, R3, R186 ;  /* 0x000000ba03127220 */ /* 0x008fe20000410000 */
[--C-:B------:R-:W-:Y:S01]  /*89b0*/  FFMA.FTZ R35, R35, UR4, -R213.reuse ;  /* 0x0000000423237c23 */ /* 0x100fe200080108d5 */
[--C-:B------:R-:W-:Y:S01]  /*89c0*/  FFMA.FTZ R36, R36, UR4, -R212.reuse ;  /* 0x0000000424247c23 */ /* 0x100fe200080108d4 */
[----:B------:R-:W-:Y:S01]  /*89d0*/  FFMA.FTZ R37, R37, UR4, -R212 ;  /* 0x0000000425257c23 */ /* 0x000fe200080108d4 */
[--C-:B------:R-:W-:Y:S01]  /*89e0*/  FFMA.FTZ R38, R38, UR4, -R213.reuse ;  /* 0x0000000426267c23 */ /* 0x100fe200080108d5 */
[----:B------:R-:W-:Y:S01]  /*89f0*/  FFMA.FTZ R39, R39, UR4, -R213 ;  /* 0x0000000427277c23 */ /* 0x000fe200080108d5 */
[--C-:B------:R-:W-:Y:S03]  /*8a00*/  FFMA.FTZ R40, R40, UR4, -R214.reuse ;  /* 0x0000000428287c23 */ /* 0x100fe600080108d6 */
[----:B------:R-:W3:Y:S01]  /*8a10*/  MUFU.EX2 R0, R0 ;  /* 0x0000000000007308 */ /* 0x000ee20000000800 */
[----:B--2---:R-:W-:Y:S01]  /*8a20*/  F2FP.BF16.F32.PACK_AB R179, R228, R229 ;  /* 0x000000e5e4b3723e */ /* 0x004fe200000010ff */
[----:B------:R-:W-:Y:S01]  /*8a30*/  FMUL.FTZ R19, R3, R187 ;  /* 0x000000bb03137220 */ /* 0x000fe20000410000 */
[----:B------:R-:W-:Y:S01]  /*8a40*/  FFMA.FTZ R41, R41, UR4, -R214 ;  /* 0x0000000429297c23 */ /* 0x000fe200080108d6 */
[----:B------:R-:W-:Y:S01]  /*8a50*/  LDSM.16.MT88.4 R184, [R170] ;  /* 0x00000000aab8783b */ /* 0x000fe20000004200 */
[--C-:B------:R-:W-:Y:S01]  /*8a60*/  FFMA.FTZ R42, R42, UR4, -R215.reuse ;  /* 0x000000042a2a7c23 */ /* 0x100fe200080108d7 */
[----:B------:R-:W-:Y:S01]  /*8a70*/  FFMA.FTZ R43, R43, UR4, -R215 ;  /* 0x000000042b2b7c23 */ /* 0x000fe200080108d7 */
[--C-:B------:R-:W-:Y:S01]  /*8a80*/  FFMA.FTZ R48, R48, UR4, -R212.reuse ;  /* 0x0000000430307c23 */ /* 0x100fe200080108d4 */
[-C--:B------:R-:W-:Y:S02]  /*8a90*/  HMMA.16816.F32.BF16 R4, R176, R204.reuse, R4 ;  /* 0x000000ccb004723c */ /* 0x080fe40000041804 */
[----:B------:R2:W-:Y:S03]  /*8aa0*/  MUFU.EX2 R221, R8 ;  /* 0x0000000800dd7308 */ /* 0x0005e60000000800 */
[C---:B-1----:R-:W-:Y:S01]  /*8ab0*/  FMUL.FTZ R72, R2.reuse, R72 ;  /* 0x0000004802487220 */ /* 0x042fe20000410000 */
[C---:B------:R-:W-:Y:S01]  /*8ac0*/  FMUL.FTZ R73, R2.reuse, R73 ;  /* 0x0000004902497220 */ /* 0x040fe20000410000 */
[C---:B------:R-:W-:Y:S01]  /*8ad0*/  FMUL.FTZ R76, R2.reuse, R76 ;  /* 0x0000004c024c7220 */ /* 0x040fe20000410000 */
[----:B------:R-:W-:Y:S04]  /*8ae0*/  FMUL.FTZ R77, R2, R77 ;  /* 0x0000004d024d7220 */ /* 0x000fe80000410000 */
[----:B------:R1:W4:Y:S01]  /*8af0*/  MUFU.EX2 R217, R9 ;  /* 0x0000000900d97308 */ /* 0x0003220000000800 */
[C---:B---3--:R-:W-:Y:S01]  /*8b00*/  FMUL.FTZ R74, R0.reuse, R74 ;  /* 0x0000004a004a7220 */ /* 0x048fe20000410000 */
[C---:B------:R-:W-:Y:S01]  /*8b10*/  FMUL.FTZ R75, R0.reuse, R75 ;  /* 0x0000004b004b7220 */ /* 0x040fe20000410000 */
        /* <DEDUP_REMOVED lines=12> */
[C---:B------:R-:W-:Y:S03]  /*8be0*/  FMUL.FTZ R104, R2.reuse, R104 ;  /* 0x0000006802687220 */ /* 0x040fe60000410000 */
[----:B------:R2:W5:Y:S01]  /*8bf0*/  MUFU.EX2 R227, R11 ;  /* 0x0000000b00e37308 */ /* 0x0005620000000800 */
[C---:B-1----:R-:W-:Y:S01]  /*8c00*/  FMUL.FTZ R9, R2.reuse, R173 ;  /* 0x000000ad02097220 */ /* 0x042fe20000410000 */
[----:B----4-:R-:W-:Y:S01]  /*8c10*/  F2FP.BF16.F32.PACK_AB R172, R217, R221 ;  /* 0x000000ddd9ac723e */ /* 0x010fe200000010ff */
[----:B------:R-:W-:Y:S01]  /*8c20*/  FMUL.FTZ R105, R2, R105 ;  /* 0x0000006902697220 */ /* 0x000fe20000410000 */
[C---:B------:R-:W-:Y:S01]  /*8c30*/  FMUL.FTZ R106, R0.reuse, R106 ;  /* 0x0000006a006a7220 */ /* 0x040fe20000410000 */
[----:B------:R-:W-:Y:S01]  /*8c40*/  FMUL.FTZ R107, R0, R107 ;  /* 0x0000006b006b7220 */ /* 0x000fe20000410000 */
[C---:B------:R-:W-:Y:S01]  /*8c50*/  FMUL.FTZ R108, R2.reuse, R108 ;  /* 0x0000006c026c7220 */ /* 0x040fe20000410000 */
[----:B------:R-:W-:Y:S03]  /*8c60*/  FMUL.FTZ R109, R2, R109 ;  /* 0x0000006d026d7220 */ /* 0x000fe60000410000 */
[----:B------:R1:W-:Y:S01]  /*8c70*/  MUFU.EX2 R223, R12 ;  /* 0x0000000c00df7308 */ /* 0x0003e20000000800 */
[C---:B---3--:R-:W-:Y:S01]  /*8c80*/  FMUL.FTZ R10, R0.reuse, R174 ;  /* 0x000000ae000a7220 */ /* 0x048fe20000410000 */
[C---:B------:R-:W-:Y:S01]  /*8c90*/  FMUL.FTZ R110, R0.reuse, R110 ;  /* 0x0000006e006e7220 */ /* 0x040fe20000410000 */
[----:B------:R-:W-:Y:S01]  /*8ca0*/  FMUL.FTZ R111, R0, R111 ;  /* 0x0000006f006f7220 */ /* 0x000fe20000410000 */
[C---:B------:R-:W-:Y:S01]  /*8cb0*/  FMUL.FTZ R120, R2.reuse, R120 ;  /* 0x0000007802787220 */ /* 0x040fe20000410000 */
[----:B------:R-:W-:Y:S01]  /*8cc0*/  FMUL.FTZ R121, R2, R121 ;  /* 0x0000007902797220 */ /* 0x000fe20000410000 */
[C---:B------:R-:W-:Y:S01]  /*8cd0*/  FMUL.FTZ R122, R0.reuse, R122 ;  /* 0x0000007a007a7220 */ /* 0x040fe20000410000 */
[C---:B------:R-:W-:Y:S03]  /*8ce0*/  FMUL.FTZ R123, R0.reuse, R123 ;  /* 0x0000007b007b7220 */ /* 0x040fe60000410000 */
[----:B------:R-:W3:Y:S01]  /*8cf0*/  MUFU.EX2 R224, R13 ;  /* 0x0000000d00e07308 */ /* 0x000ee20000000800 */
[----:B--2---:R-:W-:Y:S01]  /*8d00*/  FMUL.FTZ R11, R0, R175 ;  /* 0x000000af000b7220 */ /* 0x004fe20000410000 */
[----:B-----5:R-:W-:Y:S01]  /*8d10*/  F2FP.BF16.F32.PACK_AB R173, R227, R220 ;  /* 0x000000dce3ad723e */ /* 0x020fe200000010ff */
[C---:B------:R-:W-:Y:S01]  /*8d20*/  FMUL.FTZ R124, R2.reuse, R124 ;  /* 0x0000007c027c7220 */ /* 0x040fe20000410000 */
[----:B------:R-:W-:Y:S01]  /*8d30*/  FMUL.FTZ R125, R2, R125 ;  /* 0x0000007d027d7220 */ /* 0x000fe20000410000 */
[C---:B------:R-:W-:Y:S01]  /*8d40*/  FMUL.FTZ R126, R0.reuse, R126 ;  /* 0x0000007e007e7220 */ /* 0x040fe20000410000 */
[----:B------:R-:W-:Y:S01]  /*8d50*/  FMUL.FTZ R127, R0, R127 ;  /* 0x0000007f007f7220 */ /* 0x000fe20000410000 */
[C---:B------:R-:W-:Y:S03]  /*8d60*/  FMUL.FTZ R136, R2.reuse, R136 ;  /* 0x0000008802887220 */ /* 0x040fe60000410000 */
[----:B------:R2:W-:Y:S01]  /*8d70*/  MUFU.EX2 R226, R14 ;  /* 0x0000000e00e27308 */ /* 0x0005e20000000800 */
[C---:B-1----:R-:W-:Y:S01]  /*8d80*/  FMUL.FTZ R12, R2.reuse, R180 ;  /* 0x000000b4020c7220 */ /* 0x042fe20000410000 */
[----:B------:R-:W-:Y:S01]  /*8d90*/  FMUL.FTZ R137, R2, R137 ;  /* 0x0000008902897220 */ /* 0x000fe20000410000 */
[C---:B------:R-:W-:Y:S01]  /*8da0*/  FMUL.FTZ R138, R0.reuse, R138 ;  /* 0x0000008a008a7220 */ /* 0x040fe20000410000 */
[----:B------:R-:W-:Y:S01]  /*8db0*/  FMUL.FTZ R139, R0, R139 ;  /* 0x0000008b008b7220 */ /* 0x000fe20000410000 */
[C---:B------:R-:W-:Y:S01]  /*8dc0*/  FMUL.FTZ R140, R2.reuse, R140 ;  /* 0x0000008c028c7220 */ /* 0x040fe20000410000 */
[----:B------:R-:W-:Y:S01]  /*8dd0*/  FMUL.FTZ R141, R2, R141 ;  /* 0x0000008d028d7220 */ /* 0x000fe20000410000 */
[----:B------:R-:W-:Y:S03]  /*8de0*/  FMUL.FTZ R142, R0, R142 ;  /* 0x0000008e008e7220 */ /* 0x000fe60000410000 */
[----:B------:R-:W1:Y:S01]  /*8df0*/  MUFU.EX2 R230, R15 ;  /* 0x0000000f00e67308 */ /* 0x000e620000000800 */
[----:B---3--:R-:W-:Y:S01]  /*8e00*/  F2FP.BF16.F32.PACK_AB R174, R224, R223 ;  /* 0x000000dfe0ae723e */ /* 0x008fe200000010ff */
[----:B------:R-:W-:Y:S01]  /*8e10*/  FMUL.FTZ R13, R2, R181 ;  /* 0x000000b5020d7220 */ /* 0x000fe20000410000 */
[C---:B------:R-:W-:Y:S01]  /*8e20*/  FMUL.FTZ R143, R0.reuse, R143 ;  /* 0x0000008f008f7220 */ /* 0x040fe20000410000 */
[C---:B------:R-:W-:Y:S01]  /*8e30*/  FMUL.FTZ R144, R165.reuse, R144 ;  /* 0x00000090a5907220 */ /* 0x040fe20000410000 */
[----:B------:R-:W-:Y:S01]  /*8e40*/  FMUL.FTZ R145, R165, R145 ;  /* 0x00000091a5917220 */ /* 0x000fe20000410000 */
[C---:B------:R-:W-:Y:S01]  /*8e50*/  FMUL.FTZ R146, R3.reuse, R146 ;  /* 0x0000009203927220 */ /* 0x040fe20000410000 */
[----:B------:R-:W-:Y:S03]  /*8e60*/  FMUL.FTZ R147, R3, R147 ;  /* 0x0000009303937220 */ /* 0x000fe60000410000 */
[----:B------:R3:W-:Y:S01]  /*8e70*/  MUFU.EX2 R252, R21 ;  /* 0x0000001500fc7308 */ /* 0x0007e20000000800 */
[----:B--2---:R-:W-:Y:S01]  /*8e80*/  FMUL.FTZ R14, R0, R182 ;  /* 0x000000b6000e7220 */ /* 0x004fe20000410000 */
[--C-:B------:R-:W-:Y:S01]  /*8e90*/  FFMA.FTZ R49, R49, UR4, -R212.reuse ;  /* 0x0000000431317c23 */ /* 0x100fe200080108d4 */
[--C-:B------:R-:W-:Y:S01]  /*8ea0*/  FFMA.FTZ R50, R50, UR4, -R213.reuse ;  /* 0x0000000432327c23 */ /* 0x100fe200080108d5 */
[--C-:B------:R-:W-:Y:S01]  /*8eb0*/  FFMA.FTZ R51, R51, UR4, -R213.reuse ;  /* 0x0000000433337c23 */ /* 0x100fe200080108d5 */
[--C-:B------:R-:W-:Y:S01]  /*8ec0*/  FFMA.FTZ R52, R52, UR4, -R212.reuse ;  /* 0x0000000434347c23 */ /* 0x100fe200080108d4 */
[----:B------:R-:W-:Y:S01]  /*8ed0*/  FFMA.FTZ R53, R53, UR4, -R212 ;  /* 0x0000000435357c23 */ /* 0x000fe200080108d4 */
[--C-:B------:R-:W-:Y:S03]  /*8ee0*/  FFMA.FTZ R54, R54, UR4, -R213.reuse ;  /* 0x0000000436367c23 */ /* 0x100fe600080108d5 */
[----:B------:R2:W-:Y:S01]  /*8ef0*/  MUFU.EX2 R251, R22 ;  /* 0x0000001600fb7308 */ /* 0x0005e20000000800 */
[----:B-1----:R-:W-:Y:S01]  /*8f00*/  F2FP.BF16.F32.PACK_AB R175, R230, R226 ;  /* 0x000000e2e6af723e */ /* 0x002fe200000010ff */
[----:B------:R-:W-:Y:S01]  /*8f10*/  FMUL.FTZ R15, R0, R183 ;  /* 0x000000b7000f7220 */ /* 0x000fe20000410000 */
[----:B------:R-:W-:Y:S01]  /*8f20*/  FFMA.FTZ R55, R55, UR4, -R213 ;  /* 0x0000000437377c23 */ /* 0x000fe200080108d5 */
[----:B------:R-:W1:Y:S01]  /*8f30*/  LDSM.16.MT88.4 R180, [R169] ;  /* 0x00000000a9b4783b */ /* 0x000e620000004200 */
[--C-:B------:R-:W-:Y:S01]  /*8f40*/  FFMA.FTZ R57, R57, UR4, -R214.reuse ;  /* 0x0000000439397c23 */ /* 0x100fe200080108d6 */
[--C-:B------:R-:W-:Y:S01]  /*8f50*/  FFMA.FTZ R58, R58, UR4, -R215.reuse ;  /* 0x000000043a3a7c23 */ /* 0x100fe200080108d7 */
[--C-:B------:R-:W-:Y:S01]  /*8f60*/  FFMA.FTZ R59, R59, UR4, -R215.reuse ;  /* 0x000000043b3b7c23 */ /* 0x100fe200080108d7 */
[C---:B------:R-:W-:Y:S02]  /*8f70*/  HMMA.16816.F32.BF16 R8, R172.reuse, R204, R8 ;  /* 0x000000ccac08723c */ /* 0x040fe40000041808 */
[----:B------:R4:W-:Y:S02]  /*8f80*/  MUFU.EX2 R233, R32 ;  /* 0x0000002000e97308 */ /* 0x0009e40000000800 */
[----:B---3--:R-:W-:Y:S01]  /*8f90*/  FMUL.FTZ R21, R165, R189 ;  /* 0x000000bda5157220 */ /* 0x008fe20000410000 */
[----:B------:R-:W-:Y:S01]  /*8fa0*/  MOV R204, R231 ;  /* 0x000000e700cc7202 */ /* 0x000fe20000000f00 */
[C---:B------:R-:W-:Y:S01]  /*8fb0*/  FMUL.FTZ R148, R2.reuse, R148 ;  /* 0x0000009402947220 */ /* 0x040fe20000410000 */
[----:B------:R-:W-:Y:S01]  /*8fc0*/  FMUL.FTZ R149, R2, R149 ;  /* 0x0000009502957220 */ /* 0x000fe20000410000 */
[-C--:B------:R-:W-:Y:S04]  /*8fd0*/  HMMA.16816.F32.BF16 R12, R172, R206.reuse, R12 ;  /* 0x000000ceac0c723c */ /* 0x080fe8000004180c */
[----:B------:R3:W-:Y:S01]  /*8fe0*/  MUFU.EX2 R234, R33 ;  /* 0x0000002100ea7308 */ /* 0x0007e20000000800 */
[----:B--2---:R-:W-:Y:S01]  /*8ff0*/  FMUL.FTZ R22, R3, R190 ;  /* 0x000000be03167220 */ /* 0x004fe20000410000 */
[C---:B------:R-:W-:Y:S01]  /*9000*/  FMUL.FTZ R150, R0.reuse, R150 ;  /* 0x0000009600967220 */ /* 0x040fe20000410000 */
[----:B------:R-:W-:Y:S01]  /*9010*/  FMUL.FTZ R151, R0, R151 ;  /* 0x0000009700977220 */ /* 0x000fe20000410000 */
[C---:B------:R-:W-:Y:S01]  /*9020*/  FMUL.FTZ R152, R165.reuse, R152 ;  /* 0x00000098a5987220 */ /* 0x040fe20000410000 */
[----:B------:R-:W-:Y:S01]  /*9030*/  FMUL.FTZ R153, R165, R153 ;  /* 0x00000099a5997220 */ /* 0x000fe20000410000 */
[C---:B------:R-:W-:Y:S04]  /*9040*/  HMMA.16816.F32.BF16 R16, R176.reuse, R206, R16 ;  /* 0x000000ceb010723c */ /* 0x040fe80000041810 */
[----:B------:R2:W-:Y:S01]  /*9050*/  MUFU.EX2 R206, R20 ;  /* 0x0000001400ce7308 */ /* 0x0005e20000000800 */
[C---:B----4-:R-:W-:Y:S01]  /*9060*/  FMUL.FTZ R32, R2.reuse, R192 ;  /* 0x000000c002207220 */ /* 0x050fe20000410000 */
[C---:B------:R-:W-:Y:S01]  /*9070*/  FMUL.FTZ R154, R3.reuse, R154 ;  /* 0x0000009a039a7220 */ /* 0x040fe20000410000 */
[----:B------:R-:W-:Y:S01]  /*9080*/  FMUL.FTZ R155, R3, R155 ;  /* 0x0000009b039b7220 */ /* 0x000fe20000410000 */
[C---:B------:R-:W-:Y:S01]  /*9090*/  FMUL.FTZ R156, R165.reuse, R156 ;  /* 0x0000009ca59c7220 */ /* 0x040fe20000410000 */
[-C--:B------:R-:W-:Y:S05]  /*90a0*/  HMMA.16816.F32.BF16 R68, R176, R208.reuse, R68 ;  /* 0x000000d0b044723c */ /* 0x080fea0000041844 */
[----:B------:R4:W-:Y:S01]  /*90b0*/  MUFU.EX2 R232, R34 ;  /* 0x0000002200e87308 */ /* 0x0009e20000000800 */
[C---:B---3--:R-:W-:Y:S01]  /*90c0*/  FMUL.FTZ R33, R2.reuse, R193 ;  /* 0x000000c102217220 */ /* 0x048fe20000410000 */
[----:B------:R-:W-:Y:S01]  /*90d0*/  FMUL.FTZ R157, R165, R157 ;  /* 0x0000009da59d7220 */ /* 0x000fe20000410000 */
[C---:B------:R-:W-:Y:S01]  /*90e0*/  FMUL.FTZ R158, R3.reuse, R158 ;  /* 0x0000009e039e7220 */ /* 0x040fe20000410000 */
[----:B------:R-:W-:Y:S01]  /*90f0*/  FMUL.FTZ R159, R3, R159 ;  /* 0x0000009f039f7220 */ /* 0x000fe20000410000 */
[C---:B------:R-:W-:Y:S01]  /*9100*/  FMUL.FTZ R160, R2.reuse, R160 ;  /* 0x000000a002a07220 */ /* 0x040fe20000410000 */
[C---:B------:R-:W-:Y:S04]  /*9110*/  HMMA.16816.F32.BF16 R72, R172.reuse, R208, R72 ;  /* 0x000000d0ac48723c */ /* 0x040fe80000041848 */
[----:B------:R3:W-:Y:S01]  /*9120*/  MUFU.EX2 R231, R35 ;  /* 0x0000002300e77308 */ /* 0x0007e20000000800 */
[----:B--2---:R-:W-:Y:S01]  /*9130*/  FMUL.FTZ R20, R165, R188 ;  /* 0x000000bca5147220 */ /* 0x004fe20000410000 */
[----:B------:R-:W-:Y:S01]  /*9140*/  MOV R208, R230 ;  /* 0x000000e600d07202 */ /* 0x000fe20000000f00 */
[----:B------:R-:W-:Y:S01]  /*9150*/  FMUL.FTZ R161, R2, R161 ;  /* 0x000000a102a17220 */ /* 0x000fe20000410000 */
[----:B------:R-:W-:Y:S01]  /*9160*/  MOV R209, R229 ;  /* 0x000000e500d17202 */ /* 0x000fe20000000f00 */
[-C--:B------:R-:W-:Y:S03]  /*9170*/  HMMA.16816.F32.BF16 R76, R172, R210.reuse, R76 ;  /* 0x000000d2ac4c723c */ /* 0x080fe6000004184c */
[C---:B----4-:R-:W-:Y:S01]  /*9180*/  FMUL.FTZ R34, R0.reuse, R194 ;  /* 0x000000c200227220 */ /* 0x050fe20000410000 */
[C---:B------:R-:W-:Y:S01]  /*9190*/  FMUL.FTZ R162, R0.reuse, R162 ;  /* 0x000000a200a27220 */ /* 0x040fe20000410000 */
[----:B------:R-:W-:Y:S01]  /*91a0*/  FMUL.FTZ R163, R0, R163 ;  /* 0x000000a300a37220 */ /* 0x000fe20000410000 */
[----:B------:R-:W-:Y:S01]  /*91b0*/  MOV R207, R227 ;  /* 0x000000e300cf7202 */ /* 0x000fe20000000f00 */
[--C-:B------:R-:W-:Y:S01]  /*91c0*/  FFMA.FTZ R44, R44, UR4, -R214.reuse ;  /* 0x000000042c2c7c23 */ /* 0x100fe200080108d6 */
[C---:B------:R-:W-:Y:S04]  /*91d0*/  HMMA.16816.F32.BF16 R80, R176.reuse, R210, R80 ;  /* 0x000000d2b050723c */ /* 0x040fe80000041850 */
[----:B---3--:R-:W-:Y:S01]  /*91e0*/  FMUL.FTZ R35, R0, R195 ;  /* 0x000000c300237220 */ /* 0x008fe20000410000 */
[----:B------:R-:W-:Y:S01]  /*91f0*/  MOV R210, R226 ;  /* 0x000000e200d27202 */ /* 0x000fe20000000f00 */
[--C-:B------:R-:W-:Y:S01]  /*9200*/  FFMA.FTZ R45, R45, UR4, -R214.reuse ;  /* 0x000000042d2d7c23 */ /* 0x100fe200080108d6 */
[----:B------:R-:W-:Y:S01]  /*9210*/  MUFU.EX2 R226, R36 ;  /* 0x0000002400e27308 */ /* 0x000fe20000000800 */
[-C--:B-1----:R-:W-:Y:S03]  /*9220*/  HMMA.16816.F32.BF16 R84, R176, R180.reuse, R84 ;  /* 0x000000b4b054723c */ /* 0x082fe60000041854 */
[--C-:B------:R-:W-:Y:S01]  /*9230*/  FFMA.FTZ R46, R46, UR4, -R215.reuse ;  /* 0x000000042e2e7c23 */ /* 0x100fe200080108d7 */
[----:B------:R-:W-:Y:S01]  /*9240*/  FFMA.FTZ R47, R47, UR4, -R215 ;  /* 0x000000042f2f7c23 */ /* 0x000fe200080108d7 */
[--C-:B------:R-:W-:Y:S01]  /*9250*/  FFMA.FTZ R56, R56, UR4, -R214.reuse ;  /* 0x0000000438387c23 */ /* 0x100fe200080108d6 */
[----:B------:R-:W-:Y:S01]  /*9260*/  FFMA.FTZ R66, R66, UR4, -R213 ;  /* 0x0000000442427c23 */ /* 0x000fe200080108d5 */
[--C-:B------:R-:W-:Y:S01]  /*9270*/  FFMA.FTZ R24, R24, UR4, -R214.reuse ;  /* 0x0000000418187c23 */ /* 0x100fe200080108d6 */
[C---:B------:R-:W-:Y:S01]  /*9280*/  HMMA.16816.F32.BF16 R88, R172.reuse, R180, R88 ;  /* 0x000000b4ac58723c */ /* 0x040fe20000041858 */
[----:B------:R-:W-:Y:S03]  /*9290*/  MUFU.EX2 R211, R47 ;  /* 0x0000002f00d37308 */ /* 0x000fe60000000800 */
[--C-:B------:R-:W-:Y:S01]  /*92a0*/  FFMA.FTZ R25, R25, UR4, -R214.reuse ;  /* 0x0000000419197c23 */ /* 0x100fe200080108d6 */
[--C-:B------:R-:W-:Y:S01]  /*92b0*/  FFMA.FTZ R26, R26, UR4, -R215.reuse ;  /* 0x000000041a1a7c23 */ /* 0x100fe200080108d7 */
[--C-:B------:R-:W-:Y:S01]  /*92c0*/  FFMA.FTZ R27, R27, UR4, -R215.reuse ;  /* 0x000000041b1b7c23 */ /* 0x100fe200080108d7 */
[--C-:B------:R-:W-:Y:S01]  /*92d0*/  FFMA.FTZ R28, R28, UR4, -R214.reuse ;  /* 0x000000041c1c7c23 */ /* 0x100fe200080108d6 */
[-C--:B------:R-:W-:Y:S03]  /*92e0*/  HMMA.16816.F32.BF16 R92, R172, R182.reuse, R92 ;  /* 0x000000b6ac5c723c */ /* 0x080fe6000004185c */
[----:B------:R1:W-:Y:S01]  /*92f0*/  MUFU.EX2 R195, R24 ;  /* 0x0000001800c37308 */ /* 0x0003e20000000800 */
[----:B------:R-:W-:Y:S01]  /*9300*/  FFMA.FTZ R29, R29, UR4, -R214 ;  /* 0x000000041d1d7c23 */ /* 0x000fe200080108d6 */
[--C-:B------:R-:W-:Y:S01]  /*9310*/  FFMA.FTZ R30, R30, UR4, -R215.reuse ;  /* 0x000000041e1e7c23 */ /* 0x100fe200080108d7 */
[----:B------:R-:W-:Y:S01]  /*9320*/  MOV R205, R228 ;  /* 0x000000e400cd7202 */ /* 0x000fe20000000f00 */
[--C-:B------:R-:W-:Y:S01]  /*9330*/  FFMA.FTZ R64, R64, UR4, -R212.reuse ;  /* 0x0000000440407c23 */ /* 0x100fe200080108d4 */
[----:B------:R-:W-:Y:S01]  /*9340*/  FFMA.FTZ R212, R65, UR4, -R212 ;  /* 0x0000000441d47c23 */ /* 0x000fe200080108d4 */
[C---:B------:R-:W-:Y:S01]  /*9350*/  HMMA.16816.F32.BF16 R96, R176.reuse, R182, R96 ;  /* 0x000000b6b060723c */ /* 0x040fe20000041860 */
[----:B------:R-:W2:Y:S03]  /*9360*/  LDSM.16.MT88.4 R180, [R171+0xe000] ;  /* 0x00e00000abb4783b */ /* 0x000ea60000004200 */
[----:B------:R-:W-:Y:S01]  /*9370*/  MUFU.EX2 R65, R58 ;  /* 0x0000003a00417308 */ /* 0x000fe20000000800 */
[--C-:B------:R-:W-:Y:S01]  /*9380*/  FFMA.FTZ R60, R60, UR4, -R214.reuse ;  /* 0x000000043c3c7c23 */ /* 0x100fe200080108d6 */
[----:B------:R-:W-:Y:S01]  /*9390*/  FFMA.FTZ R214, R61, UR4, -R214 ;  /* 0x000000043dd67c23 */ /* 0x000fe200080108d6 */
[----:B------:R-:W-:Y:S01]  /*93a0*/  FFMA.FTZ R62, R62, UR4, -R215 ;  /* 0x000000043e3e7c23 */ /* 0x000fe200080108d7 */
[----:B------:R-:W-:Y:S01]  /*93b0*/  IADD3 R248, P0, PT, R248, -UR8, RZ ;  /* 0x80000008f8f87c10 */ /* 0x000fe2000ff1e0ff */
[-C--:B------:R-:W-:Y:S05]  /*93c0*/  HMMA.16816.F32.BF16 R100, R176, R184.reuse, R100 ;  /* 0x000000b8b064723c */ /* 0x080fea0000041864 */
[----:B------:R3:W-:Y:S01]  /*93d0*/  MUFU.EX2 R194, R25 ;  /* 0x0000001900c27308 */ /* 0x0007e20000000800 */
[C---:B-1----:R-:W-:Y:S01]  /*93e0*/  FMUL.FTZ R24, R2.reuse, R196 ;  /* 0x000000c402187220 */ /* 0x042fe20000410000 */
[----:B------:R-:W-:Y:S01]  /*93f0*/  IADD3.X R247, PT, PT, R247, ~UR9, RZ, P0, !PT ;  /* 0x80000009f7f77c10 */ /* 0x000fe200087fe4ff */
[C---:B------:R-:W-:Y:S07]  /*9400*/  HMMA.16816.F32.BF16 R104, R172.reuse, R184, R104 ;  /* 0x000000b8ac68723c */ /* 0x040fee0000041868 */
[----:B------:R1:W-:Y:S01]  /*9410*/  MUFU.EX2 R193, R26 ;  /* 0x0000001a00c17308 */ /* 0x0003e20000000800 */
[-C--:B------:R-:W-:Y:S09]  /*9420*/  HMMA.16816.F32.BF16 R108, R172, R186.reuse, R108 ;  /* 0x000000baac6c723c */ /* 0x080ff2000004186c */
[----:B------:R4:W-:Y:S01]  /*9430*/  MUFU.EX2 R192, R27 ;  /* 0x0000001b00c07308 */ /* 0x0009e20000000800 */
[----:B---3--:R-:W-:Y:S01]  /*9440*/  FMUL.FTZ R25, R2, R197 ;  /* 0x000000c502197220 */ /* 0x008fe20000410000 */
[C---:B------:R-:W-:Y:S01]  /*9450*/  HMMA.16816.F32.BF16 R112, R176.reuse, R186, R112 ;  /* 0x000000bab070723c */ /* 0x040fe20000041870 */
[----:B------:R-:W3:Y:S07]  /*9460*/  LDSM.16.MT88.4 R184, [R240+0xe000] ;  /* 0x00e00000f0b8783b */ /* 0x000eee0000004200 */
[----:B------:R5:W-:Y:S01]  /*9470*/  MUFU.EX2 R230, R28 ;  /* 0x0000001c00e67308 */ /* 0x000be20000000800 */
[C---:B-1----:R-:W-:Y:S01]  /*9480*/  FMUL.FTZ R26, R0.reuse, R198 ;  /* 0x000000c6001a7220 */ /* 0x042fe20000410000 */
[-C--:B--2---:R-:W-:Y:S08]  /*9490*/  HMMA.16816.F32.BF16 R116, R176, R180.reuse, R116 ;  /* 0x000000b4b074723c */ /* 0x084ff00000041874 */
[----:B------:R-:W-:Y:S01]  /*94a0*/  MUFU.EX2 R198, R43 ;  /* 0x0000002b00c67308 */ /* 0x000fe20000000800 */
[----:B----4-:R-:W-:Y:S01]  /*94b0*/  FMUL.FTZ R27, R0, R199 ;  /* 0x000000c7001b7220 */ /* 0x010fe20000410000 */
[C---:B------:R-:W-:Y:S08]  /*94c0*/  HMMA.16816.F32.BF16 R120, R172.reuse, R180, R120 ;  /* 0x000000b4ac78723c */ /* 0x040ff00000041878 */
[----:B------:R1:W-:Y:S01]  /*94d0*/  MUFU.EX2 R229, R29 ;  /* 0x0000001d00e57308 */ /* 0x0003e20000000800 */
[C---:B-----5:R-:W-:Y:S01]  /*94e0*/  FMUL.FTZ R28, R165.reuse, R200 ;  /* 0x000000c8a51c7220 */ /* 0x060fe20000410000 */
[----:B------:R-:W-:Y:S01]  /*94f0*/  MOV R200, R219 ;  /* 0x000000db00c87202 */ /* 0x000fe20000000f00 */
[-C--:B------:R-:W-:Y:S07]  /*9500*/  HMMA.16816.F32.BF16 R124, R172, R182.reuse, R124 ;  /* 0x000000b6ac7c723c */ /* 0x080fee000004187c */
[----:B------:R-:W-:Y:S01]  /*9510*/  MUFU.EX2 R219, R51 ;  /* 0x0000003300db7308 */ /* 0x000fe20000000800 */
[C---:B------:R-:W-:Y:S01]  /*9520*/  HMMA.16816.F32.BF16 R128, R176.reuse, R182, R128 ;  /* 0x000000b6b080723c */ /* 0x040fe20000041880 */
[----:B------:R-:W2:Y:S08]  /*9530*/  LDSM.16.MT88.4 R180, [R169+0x2000] ;  /* 0x00200000a9b4783b */ /* 0x000eb00000004200 */
[----:B------:R4:W-:Y:S01]  /*9540*/  MUFU.EX2 R228, R30 ;  /* 0x0000001e00e47308 */ /* 0x0009e20000000800 */
[----:B-1----:R-:W-:Y:S01]  /*9550*/  FMUL.FTZ R29, R165, R201 ;  /* 0x000000c9a51d7220 */ /* 0x002fe20000410000 */
[----:B------:R-:W-:Y:S01]  /*9560*/  MOV R201, R220 ;  /* 0x000000dc00c97202 */ /* 0x000fe20000000f00 */
[-C--:B---3--:R-:W-:Y:S07]  /*9570*/  HMMA.16816.F32.BF16 R132, R176, R184.reuse, R132 ;  /* 0x000000b8b084723c */ /* 0x088fee0000041884 */
[----:B------:R-:W-:Y:S01]  /*9580*/  MUFU.EX2 R220, R50 ;  /* 0x0000003200dc7308 */ /* 0x000fe20000000800 */
[C---:B------:R-:W-:Y:S09]  /*9590*/  HMMA.16816.F32.BF16 R136, R172.reuse, R184, R136 ;  /* 0x000000b8ac88723c */ /* 0x040ff20000041888 */
[----:B------:R-:W-:Y:S01]  /*95a0*/  MUFU.EX2 R199, R44 ;  /* 0x0000002c00c77308 */ /* 0x000fe20000000800 */
[--C-:B------:R-:W-:Y:S01]  /*95b0*/  FFMA.FTZ R184, R23, UR4, -R213.reuse ;  /* 0x0000000417b87c23 */ /* 0x100fe200080108d5 */
[C---:B------:R-:W-:Y:S01]  /*95c0*/  FMUL.FTZ R23, R3.reuse, R191 ;  /* 0x000000bf03177220 */ /* 0x040fe20000410000 */
[----:B----4-:R-:W-:Y:S01]  /*95d0*/  FMUL.FTZ R30, R3, R202 ;  /* 0x000000ca031e7220 */ /* 0x010fe20000410000 */
[----:B------:R-:W-:Y:S01]  /*95e0*/  LDSM.16.MT88.4 R188, [R240+0xc800] ;  /* 0x00c80000f0bc783b */ /* 0x000fe20000004200 */
[-C--:B------:R-:W-:Y:S05]  /*95f0*/  HMMA.16816.F32.BF16 R140, R172, R186.reuse, R140 ;  /* 0x000000baac8c723c */ /* 0x080fea000004188c */
[----:B------:R1:W-:Y:S01]  /*9600*/  MUFU.EX2 R235, R184 ;  /* 0x000000b800eb7308 */ /* 0x0003e20000000800 */
[----:B------:R-:W-:Y:S01]  /*9610*/  MOV R202, R221 ;  /* 0x000000dd00ca7202 */ /* 0x000fe20000000f00 */
[----:B------:R-:W-:Y:S01]  /*9620*/  FFMA.FTZ R213, R67, UR4, -R213 ;  /* 0x0000000443d57c23 */ /* 0x000fe200080108d5 */
[C---:B------:R-:W-:Y:S07]  /*9630*/  HMMA.16816.F32.BF16 R20, R176.reuse, R186, R20 ;  /* 0x000000bab014723c */ /* 0x040fee0000041814 */
[----:B------:R-:W-:Y:S01]  /*9640*/  MUFU.EX2 R221, R49 ;  /* 0x0000003100dd7308 */ /* 0x000fe20000000800 */
[-C--:B--2---:R-:W-:Y:S09]  /*9650*/  HMMA.16816.F32.BF16 R144, R176, R180.reuse, R144 ;  /* 0x000000b4b090723c */ /* 0x084ff20000041890 */
[----:B------:R-:W2:Y:S01]  /*9660*/  MUFU.EX2 R197, R45 ;  /* 0x0000002d00c57308 */ /* 0x000ea20000000800 */
[----:B-1----:R-:W1:Y:S01]  /*9670*/  LDSM.16.MT88.4 R184, [R170+0x2000] ;  /* 0x00200000aab8783b */ /* 0x002e620000004200 */
[C---:B------:R-:W-:Y:S08]  /*9680*/  HMMA.16816.F32.BF16 R148, R172.reuse, R180, R148 ;  /* 0x000000b4ac94723c */ /* 0x040ff00000041894 */
[----:B------:R2:W3:Y:S01]  /*9690*/  MUFU.EX2 R196, R46 ;  /* 0x0000002e00c47308 */ /* 0x0004e20000000800 */
[-C--:B------:R-:W-:Y:S09]  /*96a0*/  HMMA.16816.F32.BF16 R32, R172, R182.reuse, R32 ;  /* 0x000000b6ac20723c */ /* 0x080ff20000041820 */
[----:B------:R4:W-:Y:S01]  /*96b0*/  MUFU.EX2 R67, R56 ;  /* 0x0000003800437308 */ /* 0x0009e20000000800 */
[C---:B------:R-:W-:Y:S01]  /*96c0*/  HMMA.16816.F32.BF16 R152, R176.reuse, R182, R152 ;  /* 0x000000b6b098723c */ /* 0x040fe20000041898 */
[----:B------:R-:W5:Y:S08]  /*96d0*/  LDSM.16.MT88.4 R180, [R171+0xc800] ;  /* 0x00c80000abb4783b */ /* 0x000f700000004200 */
[----:B------:R-:W-:Y:S01]  /*96e0*/  MUFU.EX2 R212, R212 ;  /* 0x000000d400d47308 */ /* 0x000fe20000000800 */
[----:B--2---:R-:W-:Y:S02]  /*96f0*/  F2FP.BF16.F32.PACK_AB R46, R197, R199 ;  /* 0x000000c7c52e723e */ /* 0x004fe400000010ff */
[----:B---3--:R-:W-:Y:S02]  /*9700*/  F2FP.BF16.F32.PACK_AB R47, R211, R196 ;  /* 0x000000c4d32f723e */ /* 0x008fe400000010ff */
[----:B----4-:R-:W-:Y:S05]  /*9710*/  MOV R56, R204 ;  /* 0x000000cc00387202 */ /* 0x010fea0000000f00 */
[----:B------:R-:W-:Y:S01]  /*9720*/  MUFU.EX2 R213, R213 ;  /* 0x000000d500d57308 */ /* 0x000fe20000000800 */
[-C--:B-1----:R-:W-:Y:S09]  /*9730*/  HMMA.16816.F32.BF16 R156, R176, R184.reuse, R156 ;  /* 0x000000b8b09c723c */ /* 0x082ff2000004189c */
[----:B------:R-:W-:Y:S01]  /*9740*/  MUFU.EX2 R204, R57 ;  /* 0x0000003900cc7308 */ /* 0x000fe20000000800 */
[C---:B------:R-:W-:Y:S09]  /*9750*/  HMMA.16816.F32.BF16 R24, R172.reuse, R184, R24 ;  /* 0x000000b8ac18723c */ /* 0x040ff20000041818 */
[----:B------:R-:W-:Y:S01]  /*9760*/  MUFU.EX2 R214, R214 ;  /* 0x000000d600d67308 */ /* 0x000fe20000000800 */
[--C-:B------:R-:W-:Y:S01]  /*9770*/  FFMA.FTZ R184, R31, UR4, -R215.reuse ;  /* 0x000000041fb87c23 */ /* 0x100fe200080108d7 */
[----:B------:R-:W-:Y:S01]  /*9780*/  FMUL.FTZ R31, R3, R203 ;  /* 0x000000cb031f7220 */ /* 0x000fe20000410000 */
[----:B------:R-:W-:Y:S01]  /*9790*/  MOV R203, R222 ;  /* 0x000000de00cb7202 */ /* 0x000fe20000000f00 */
[----:B------:R-:W-:Y:S01]  /*97a0*/  FFMA.FTZ R215, R63, UR4, -R215 ;  /* 0x000000043fd77c23 */ /* 0x000fe200080108d7 */
[-C--:B------:R-:W-:Y:S05]  /*97b0*/  HMMA.16816.F32.BF16 R160, R172, R186.reuse, R160 ;  /* 0x000000baaca0723c */ /* 0x080fea00000418a0 */
[----:B------:R1:W2:Y:S01]  /*97c0*/  MUFU.EX2 R227, R184 ;  /* 0x000000b800e37308 */ /* 0x0002a20000000800 */
[----:B------:R-:W-:Y:S02]  /*97d0*/  F2FP.BF16.F32.PACK_AB R172, R252, R206 ;  /* 0x000000cefcac723e */ /* 0x000fe400000010ff */
[----:B------:R-:W-:Y:S02]  /*97e0*/  F2FP.BF16.F32.PACK_AB R173, R235, R251 ;  /* 0x000000fbebad723e */ /* 0x000fe400000010ff */
[----:B------:R-:W-:Y:S01]  /*97f0*/  F2FP.BF16.F32.PACK_AB R174, R234, R233 ;  /* 0x000000e9eaae723e */ /* 0x000fe200000010ff */
[----:B------:R-:W-:Y:S04]  /*9800*/  HMMA.16816.F32.BF16 R28, R176, R186, R28 ;  /* 0x000000bab01c723c */ /* 0x000fe8000004181c */
[----:B------:R-:W-:Y:S01]  /*9810*/  MUFU.EX2 R222, R39 ;  /* 0x0000002700de7308 */ /* 0x000fe20000000800 */
[----:B------:R-:W-:Y:S02]  /*9820*/  F2FP.BF16.F32.PACK_AB R175, R231, R232 ;  /* 0x000000e8e7af723e */ /* 0x000fe400000010ff */
[----:B------:R-:W-:Y:S02]  /*9830*/  F2FP.BF16.F32.PACK_AB R176, R194, R195 ;  /* 0x000000c3c2b0723e */ /* 0x000fe400000010ff */
[----:B------:R-:W-:Y:S05]  /*9840*/  F2FP.BF16.F32.PACK_AB R177, R192, R193 ;  /* 0x000000c1c0b1723e */ /* 0x000fea00000010ff */
[----:B------:R-:W-:Y:S01]  /*9850*/  MUFU.EX2 R215, R215 ;  /* 0x000000d700d77308 */ /* 0x000fe20000000800 */
[----:B-1----:R-:W1:Y:S01]  /*9860*/  LDSM.16.MT88.4 R184, [R169+0x800] ;  /* 0x00080000a9b8783b */ /* 0x002e620000004200 */
[-C--:B-----5:R-:W-:Y:S05]  /*9870*/  HMMA.16816.F32.BF16 R4, R172, R180.reuse, R4 ;  /* 0x000000b4ac04723c */ /* 0x0a0fea0000041804 */
[----:B------:R-:W-:Y:S03]  /*9880*/  F2FP.BF16.F32.PACK_AB R178, R229, R230 ;  /* 0x000000e6e5b2723e */ /* 0x000fe600000010ff */
[----:B------:R-:W-:Y:S01]  /*9890*/  MUFU.EX2 R62, R62 ;  /* 0x0000003e003e7308 */ /* 0x000fe20000000800 */
[----:B--2---:R-:W-:Y:S07]  /*98a0*/  F2FP.BF16.F32.PACK_AB R179, R227, R228 ;  /* 0x000000e4e3b3723e */ /* 0x004fee00000010ff */
[C---:B------:R-:W-:Y:S08]  /*98b0*/  HMMA.16816.F32.BF16 R8, R176.reuse, R180, R8 ;  /* 0x000000b4b008723c */ /* 0x040ff00000041808 */
[-C--:B------:R-:W-:Y:S08]  /*98c0*/  HMMA.16816.F32.BF16 R12, R176, R182.reuse, R12 ;  /* 0x000000b6b00c723c */ /* 0x080ff0000004180c */
[C---:B------:R-:W-:Y:S01]  /*98d0*/  HMMA.16816.F32.BF16 R16, R172.reuse, R182, R16 ;  /* 0x000000b6ac10723c */ /* 0x040fe20000041810 */
[----:B------:R-:W2:Y:S07]  /*98e0*/  LDSM.16.MT88.4 R180, [R170+0x800] ;  /* 0x00080000aab4783b */ /* 0x000eae0000004200 */
[-C--:B------:R-:W-:Y:S08]  /*98f0*/  HMMA.16816.F32.BF16 R68, R172, R188.reuse, R68 ;  /* 0x000000bcac44723c */ /* 0x080ff00000041844 */
[C---:B------:R-:W-:Y:S08]  /*9900*/  HMMA.16816.F32.BF16 R72, R176.reuse, R188, R72 ;  /* 0x000000bcb048723c */ /* 0x040ff00000041848 */
[-C--:B------:R-:W-:Y:S08]  /*9910*/  HMMA.16816.F32.BF16 R76, R176, R190.reuse, R76 ;  /* 0x000000beb04c723c */ /* 0x080ff0000004184c */
[C---:B------:R-:W-:Y:S01]  /*9920*/  HMMA.16816.F32.BF16 R80, R172.reuse, R190, R80 ;  /* 0x000000beac50723c */ /* 0x040fe20000041850 */
[----:B------:R-:W3:Y:S07]  /*9930*/  LDSM.16.MT88.4 R188, [R171+0xe800] ;  /* 0x00e80000abbc783b */ /* 0x000eee0000004200 */
[-C--:B-1----:R-:W-:Y:S08]  /*9940*/  HMMA.16816.F32.BF16 R84, R172, R184.reuse, R84 ;  /* 0x000000b8ac54723c */ /* 0x082ff00000041854 */
[C---:B------:R-:W-:Y:S08]  /*9950*/  HMMA.16816.F32.BF16 R88, R176.reuse, R184, R88 ;  /* 0x000000b8b058723c */ /* 0x040ff00000041858 */
[-C--:B------:R-:W-:Y:S08]  /*9960*/  HMMA.16816.F32.BF16 R92, R176, R186.reuse, R92 ;  /* 0x000000bab05c723c */ /* 0x080ff0000004185c */
[C---:B------:R-:W-:Y:S01]  /*9970*/  HMMA.16816.F32.BF16 R96, R172.reuse, R186, R96 ;  /* 0x000000baac60723c */ /* 0x040fe20000041860 */
[----:B------:R-:W1:Y:S07]  /*9980*/  LDSM.16.MT88.4 R184, [R240+0xe800] ;  /* 0x00e80000f0b8783b */ /* 0x000e6e0000004200 */
[-C--:B--2---:R-:W-:Y:S08]  /*9990*/  HMMA.16816.F32.BF16 R100, R172, R180.reuse, R100 ;  /* 0x000000b4ac64723c */ /* 0x084ff00000041864 */
[C---:B------:R-:W-:Y:S08]  /*99a0*/  HMMA.16816.F32.BF16 R104, R176.reuse, R180, R104 ;  /* 0x000000b4b068723c */ /* 0x040ff00000041868 */
[-C--:B------:R-:W-:Y:S08]  /*99b0*/  HMMA.16816.F32.BF16 R108, R176, R182.reuse, R108 ;  /* 0x000000b6b06c723c */ /* 0x080ff0000004186c */
[C---:B------:R-:W-:Y:S01]  /*99c0*/  HMMA.16816.F32.BF16 R112, R172.reuse, R182, R112 ;  /* 0x000000b6ac70723c */ /* 0x040fe20000041870 */
[----:B------:R-:W2:Y:S07]  /*99d0*/  LDSM.16.MT88.4 R180, [R169+0x2800] ;  /* 0x00280000a9b4783b */ /* 0x000eae0000004200 */
[-C--:B---3--:R-:W-:Y:S08]  /*99e0*/  HMMA.16816.F32.BF16 R116, R172, R188.reuse, R116 ;  /* 0x000000bcac74723c */ /* 0x088ff00000041874 */
[C---:B------:R-:W-:Y:S04]  /*99f0*/  HMMA.16816.F32.BF16 R120, R176.reuse, R188, R120 ;  /* 0x000000bcb078723c */ /* 0x040fe80000041878 */
[----:B------:R-:W-:Y:S02]  /*9a00*/  MOV R189, R225 ;  /* 0x000000e100bd7202 */ /* 0x000fe40000000f00 */
[----:B------:R-:W-:Y:S01]  /*9a10*/  MUFU.EX2 R225, R37 ;  /* 0x0000002500e17308 */ /* 0x000fe20000000800 */
[----:B------:R-:W-:Y:S01]  /*9a20*/  MOV R188, R224 ;  /* 0x000000e000bc7202 */ /* 0x000fe20000000f00 */
[-C--:B------:R-:W-:Y:S08]  /*9a30*/  HMMA.16816.F32.BF16 R124, R176, R190.reuse, R124 ;  /* 0x000000beb07c723c */ /* 0x080ff0000004187c */
[----:B------:R3:W-:Y:S01]  /*9a40*/  MUFU.EX2 R224, R38 ;  /* 0x0000002600e07308 */ /* 0x0007e20000000800 */
[C---:B------:R-:W-:Y:S04]  /*9a50*/  HMMA.16816.F32.BF16 R128, R172.reuse, R190, R128 ;  /* 0x000000beac80723c */ /* 0x040fe80000041880 */
[----:B------:R-:W-:Y:S05]  /*9a60*/  MOV R191, R223 ;  /* 0x000000df00bf7202 */ /* 0x000fea0000000f00 */
[----:B------:R4:W-:Y:S01]  /*9a70*/  MUFU.EX2 R223, R48 ;  /* 0x0000003000df7308 */ /* 0x0009e20000000800 */
[----:B------:R-:W-:Y:S01]  /*9a80*/  MOV R190, R218 ;  /* 0x000000da00be7202 */ /* 0x000fe20000000f00 */
[-C--:B-1----:R-:W-:Y:S08]  /*9a90*/  HMMA.16816.F32.BF16 R132, R172, R184.reuse, R132 ;  /* 0x000000b8ac84723c */ /* 0x082ff00000041884 */
[----:B------:R-:W-:Y:S01]  /*9aa0*/  MUFU.EX2 R218, R40 ;  /* 0x0000002800da7308 */ /* 0x000fe20000000800 */
[----:B---3--:R-:W1:Y:S01]  /*9ab0*/  LDSM.16.MT88.4 R36, [R170+0x2800] ;  /* 0x00280000aa24783b */ /* 0x008e620000004200 */
[C---:B------:R-:W-:Y:S04]  /*9ac0*/  HMMA.16816.F32.BF16 R136, R176.reuse, R184, R136 ;  /* 0x000000b8b088723c */ /* 0x040fe80000041888 */
[----:B------:R-:W-:Y:S04]  /*9ad0*/  MOV R185, R217 ;  /* 0x000000d900b97202 */ /* 0x000fe80000000f00 */
[----:B------:R-:W3:Y:S01]  /*9ae0*/  MUFU.EX2 R217, R41 ;  /* 0x0000002900d97308 */ /* 0x000ee20000000800 */
[----:B----4-:R-:W-:Y:S01]  /*9af0*/  LDSM.16.MT88.4 R48, [R240+0xd000] ;  /* 0x00d00000f030783b */ /* 0x010fe20000004200 */
[-C--:B------:R-:W-:Y:S03]  /*9b00*/  HMMA.16816.F32.BF16 R140, R176, R186.reuse, R140 ;  /* 0x000000bab08c723c */ /* 0x080fe6000004188c */
[----:B------:R-:W-:Y:S05]  /*9b10*/  MOV R184, R216 ;  /* 0x000000d800b87202 */ /* 0x000fea0000000f00 */
[----:B------:R4:W5:Y:S01]  /*9b20*/  MUFU.EX2 R216, R42 ;  /* 0x0000002a00d87308 */ /* 0x0009620000000800 */
[C---:B------:R-:W-:Y:S04]  /*9b30*/  HMMA.16816.F32.BF16 R20, R172.reuse, R186, R20 ;  /* 0x000000baac14723c */ /* 0x040fe80000041814 */
[----:B---3--:R-:W-:Y:S04]  /*9b40*/  F2FP.BF16.F32.PACK_AB R44, R217, R218 ;  /* 0x000000dad92c723e */ /* 0x008fe800000010ff */
[-C--:B--2---:R-:W-:Y:S01]  /*9b50*/  HMMA.16816.F32.BF16 R144, R172, R180.reuse, R144 ;  /* 0x000000b4ac90723c */ /* 0x084fe20000041890 */
[----:B----4-:R-:W2:Y:S07]  /*9b60*/  LDSM.16.MT88.4 R40, [R171+0xd000] ;  /* 0x00d00000ab28783b */ /* 0x010eae0000004200 */
[C---:B------:R-:W-:Y:S04]  /*9b70*/  HMMA.16816.F32.BF16 R148, R176.reuse, R180, R148 ;  /* 0x000000b4b094723c */ /* 0x040fe80000041894 */
[----:B-----5:R-:W-:Y:S02]  /*9b80*/  F2FP.BF16.F32.PACK_AB R45, R198, R216 ;  /* 0x000000d8c62d723e */ /* 0x020fe400000010ff */
[----:B------:R-:W-:Y:S02]  /*9b90*/  MOV R181, R205 ;  /* 0x000000cd00b57202 */ /* 0x000fe40000000f00 */
[-C--:B------:R-:W-:Y:S01]  /*9ba0*/  HMMA.16816.F32.BF16 R32, R176, R182.reuse, R32 ;  /* 0x000000b6b020723c */ /* 0x080fe20000041820 */
[----:B------:R-:W-:Y:S07]  /*9bb0*/  MUFU.EX2 R205, R66 ;  /* 0x0000004200cd7308 */ /* 0x000fee0000000800 */
[C---:B------:R-:W-:Y:S03]  /*9bc0*/  HMMA.16816.F32.BF16 R152, R172.reuse, R182, R152 ;  /* 0x000000b6ac98723c */ /* 0x040fe60000041898 */
[----:B------:R-:W3:Y:S05]  /*9bd0*/  MUFU.EX2 R66, R59 ;  /* 0x0000003b00427308 */ /* 0x000eea0000000800 */
[-C--:B-1----:R-:W-:Y:S08]  /*9be0*/  HMMA.16816.F32.BF16 R156, R172, R36.reuse, R156 ;  /* 0x00000024ac9c723c */ /* 0x082ff0000004189c */
[C---:B------:R-:W-:Y:S04]  /*9bf0*/  HMMA.16816.F32.BF16 R24, R176.reuse, R36, R24 ;  /* 0x00000024b018723c */ /* 0x040fe80000041818 */
[----:B------:R-:W-:Y:S02]  /*9c00*/  F2FP.BF16.F32.PACK_AB R36, R225, R226 ;  /* 0x000000e2e124723e */ /* 0x000fe400000010ff */
[----:B------:R-:W-:Y:S02]  /*9c10*/  F2FP.BF16.F32.PACK_AB R37, R222, R224 ;  /* 0x000000e0de25723e */ /* 0x000fe400000010ff */
[-C--:B------:R-:W-:Y:S01]  /*9c20*/  HMMA.16816.F32.BF16 R160, R176, R38.reuse, R160 ;  /* 0x00000026b0a0723c */ /* 0x080fe200000418a0 */
[----:B------:R-:W-:Y:S07]  /*9c30*/  LDSM.16.MT88.4 R176, [R171+0xf000] ;  /* 0x00f00000abb0783b */ /* 0x000fee0000004200 */
[----:B------:R-:W-:Y:S01]  /*9c40*/  HMMA.16816.F32.BF16 R28, R172, R38, R28 ;  /* 0x00000026ac1c723c */ /* 0x000fe2000004181c */
[----:B------:R-:W1:Y:S03]  /*9c50*/  LDSM.16.MT88.4 R172, [R169+0x1000] ;  /* 0x00100000a9ac783b */ /* 0x000e660000004200 */
[----:B------:R-:W-:Y:S02]  /*9c60*/  F2FP.BF16.F32.PACK_AB R38, R221, R223 ;  /* 0x000000dfdd26723e */ /* 0x000fe400000010ff */
[----:B------:R-:W-:Y:S07]  /*9c70*/  F2FP.BF16.F32.PACK_AB R39, R219, R220 ;  /* 0x000000dcdb27723e */ /* 0x000fee00000010ff */
[-C--:B--2---:R-:W-:Y:S08]  /*9c80*/  HMMA.16816.F32.BF16 R4, R36, R40.reuse, R4 ;  /* 0x000000282404723c */ /* 0x084ff00000041804 */
        /* <DEDUP_REMOVED lines=8> */
[----:B------:R-:W4:Y:S07]  /*9d10*/  LDSM.16.MT88.4 R48, [R240+0xf000] ;  /* 0x00f00000f030783b */ /* 0x000f2e0000004200 */
[-C--:B-1----:R-:W-:Y:S08]  /*9d20*/  HMMA.16816.F32.BF16 R84, R36, R172.reuse, R84 ;  /* 0x000000ac2454723c */ /* 0x082ff00000041854 */
[C---:B------:R-:W-:Y:S01]  /*9d30*/  HMMA.16816.F32.BF16 R88, R44.reuse, R172, R88 ;  /* 0x000000ac2c58723c */ /* 0x040fe20000041858 */
[----:B------:R-:W5:Y:S03]  /*9d40*/  LDL.LU R172, [R1+0xc] ;  /* 0x00000c0001ac7983 */ /* 0x000f660000300800 */
[----:B------:R-:W-:Y:S02]  /*9d50*/  MOV R173, R207 ;  /* 0x000000cf00ad7202 */ /* 0x000fe40000000f00 */
[----:B------:R-:W-:Y:S02]  /*9d60*/  MUFU.EX2 R207, R64 ;  /* 0x0000004000cf7308 */ /* 0x000fe40000000800 */
[-C--:B------:R-:W-:Y:S08]  /*9d70*/  HMMA.16816.F32.BF16 R92, R44, R174.reuse, R92 ;  /* 0x000000ae2c5c723c */ /* 0x080ff0000004185c */
[----:B------:R-:W1:Y:S01]  /*9d80*/  MUFU.EX2 R64, R60 ;  /* 0x0000003c00407308 */ /* 0x000e620000000800 */
[C---:B------:R-:W-:Y:S04]  /*9d90*/  HMMA.16816.F32.BF16 R96, R36.reuse, R174, R96 ;  /* 0x000000ae2460723c */ /* 0x040fe80000041860 */
[----:B------:R-:W-:Y:S02]  /*9da0*/  MOV R175, R184 ;  /* 0x000000b800af7202 */ /* 0x000fe40000000f00 */
[----:B------:R-:W-:Y:S02]  /*9db0*/  MOV R184, R185 ;  /* 0x000000b900b87202 */ /* 0x000fe40000000f00 */
[-C--:B--2---:R-:W-:Y:S03]  /*9dc0*/  HMMA.16816.F32.BF16 R100, R36, R40.reuse, R100 ;  /* 0x000000282464723c */ /* 0x084fe60000041864 */
[----:B------:R-:W-:Y:S02]  /*9dd0*/  MOV R185, R190 ;  /* 0x000000be00b97202 */ /* 0x000fe40000000f00 */
[----:B------:R-:W-:Y:S02]  /*9de0*/  MOV R190, R188 ;  /* 0x000000bc00be7202 */ /* 0x000fe40000000f00 */
[----:B------:R-:W-:Y:S01]  /*9df0*/  MOV R188, R189 ;  /* 0x000000bd00bc7202 */ /* 0x000fe20000000f00 */
[C---:B------:R-:W-:Y:S04]  /*9e00*/  HMMA.16816.F32.BF16 R104, R44.reuse, R40, R104 ;  /* 0x000000282c68723c */ /* 0x040fe80000041868 */
[----:B------:R-:W-:Y:S02]  /*9e10*/  MOV R189, R210 ;  /* 0x000000d200bd7202 */ /* 0x000fe40000000f00 */
[----:B------:R-:W-:Y:S01]  /*9e20*/  MOV R183, R190 ;  /* 0x000000be00b77202 */ /* 0x000fe20000000f00 */
[----:B------:R-:W-:Y:S01]  /*9e30*/  MUFU.EX2 R210, R52 ;  /* 0x0000003400d27308 */ /* 0x000fe20000000800 */
[-C--:B------:R-:W-:Y:S01]  /*9e40*/  HMMA.16816.F32.BF16 R108, R44, R42.reuse, R108 ;  /* 0x0000002a2c6c723c */ /* 0x080fe2000004186c */
[----:B------:R-:W2:Y:S02]  /*9e50*/  LDL.LU R190, [R1+0x8] ;  /* 0x0000080001be7983 */ /* 0x000ea40000300800 */
[----:B------:R-:W-:Y:S02]  /*9e60*/  MOV R182, R189 ;  /* 0x000000bd00b67202 */ /* 0x000fe40000000f00 */
[----:B------:R-:W2:Y:S01]  /*9e70*/  LDL.LU R189, [R1+0x10] ;  /* 0x0000100001bd7983 */ /* 0x000ea20000300800 */
[----:B------:R-:W-:Y:S02]  /*9e80*/  MOV R180, R188 ;  /* 0x000000bc00b47202 */ /* 0x000fe40000000f00 */
[C---:B------:R-:W-:Y:S01]  /*9e90*/  HMMA.16816.F32.BF16 R112, R36.reuse, R42, R112 ;  /* 0x0000002a2470723c */ /* 0x040fe20000041870 */
[----:B------:R-:W2:Y:S03]  /*9ea0*/  LDL.LU R188, [R1+0x14] ;  /* 0x0000140001bc7983 */ /* 0x000ea60000300800 */
[----:B------:R-:W-:Y:S01]  /*9eb0*/  MOV R174, R209 ;  /* 0x000000d100ae7202 */ /* 0x000fe20000000f00 */
[----:B------:R-:W3:Y:S01]  /*9ec0*/  LDSM.16.MT88.4 R40, [R169+0x3000] ;  /* 0x00300000a928783b */ /* 0x000ee20000004200 */
[----:B------:R-:W5:Y:S02]  /*9ed0*/  MUFU.EX2 R209, R53 ;  /* 0x0000003500d17308 */ /* 0x000f640000000800 */
[-C--:B------:R-:W-:Y:S08]  /*9ee0*/  HMMA.16816.F32.BF16 R116, R36, R176.reuse, R116 ;  /* 0x000000b02474723c */ /* 0x080ff00000041874 */
[C---:B------:R-:W-:Y:S04]  /*9ef0*/  HMMA.16816.F32.BF16 R120, R44.reuse, R176, R120 ;  /* 0x000000b02c78723c */ /* 0x040fe80000041878 */
[----:B------:R-:W-:Y:S02]  /*9f00*/  MOV R177, R208 ;  /* 0x000000d000b17202 */ /* 0x000fe40000000f00 */
[----:B------:R-:W-:Y:S01]  /*9f10*/  MUFU.EX2 R208, R54 ;  /* 0x0000003600d07308 */ /* 0x000fe20000000800 */
[----:B------:R-:W-:Y:S01]  /*9f20*/  MOV R176, R206 ;  /* 0x000000ce00b07202 */ /* 0x000fe20000000f00 */
[-C--:B------:R-:W-:Y:S03]  /*9f30*/  HMMA.16816.F32.BF16 R124, R44, R178.reuse, R124 ;  /* 0x000000b22c7c723c */ /* 0x080fe6000004187c */
[----:B------:R-:W-:Y:S05]  /*9f40*/  MOV R63, R176 ;  /* 0x000000b0003f7202 */ /* 0x000fea0000000f00 */
[----:B------:R1:W2:Y:S01]  /*9f50*/  MUFU.EX2 R206, R55 ;  /* 0x0000003700ce7308 */ /* 0x0002a20000000800 */
[C---:B------:R-:W-:Y:S04]  /*9f60*/  HMMA.16816.F32.BF16 R128, R36.reuse, R178, R128 ;  /* 0x000000b22480723c */ /* 0x040fe80000041880 */
[----:B------:R-:W-:Y:S02]  /*9f70*/  MOV R179, R184 ;  /* 0x000000b800b37202 */ /* 0x000fe40000000f00 */
[----:B------:R-:W-:Y:S02]  /*9f80*/  MOV R178, R185 ;  /* 0x000000b900b27202 */ /* 0x000fe40000000f00 */
[-C--:B----4-:R-:W-:Y:S01]  /*9f90*/  HMMA.16816.F32.BF16 R132, R36, R48.reuse, R132 ;  /* 0x000000302484723c */ /* 0x090fe20000041884 */
[----:B------:R-:W-:Y:S07]  /*9fa0*/  LDSM.16.MT88.4 R184, [R171+0xd800] ;  /* 0x00d80000abb8783b */ /* 0x000fee0000004200 */
[C---:B------:R-:W-:Y:S01]  /*9fb0*/  HMMA.16816.F32.BF16 R136, R44.reuse, R48, R136 ;  /* 0x000000302c88723c */ /* 0x040fe20000041888 */
[----:B-1----:R-:W1:Y:S07]  /*9fc0*/  LDSM.16.MT88.4 R52, [R170+0x3000] ;  /* 0x00300000aa34783b */ /* 0x002e6e0000004200 */
[-C--:B------:R-:W-:Y:S08]  /*9fd0*/  HMMA.16816.F32.BF16 R140, R44, R50.reuse, R140 ;  /* 0x000000322c8c723c */ /* 0x080ff0000004188c */
[C---:B------:R-:W-:Y:S01]  /*9fe0*/  HMMA.16816.F32.BF16 R20, R36.reuse, R50, R20 ;  /* 0x000000322414723c */ /* 0x040fe20000041814 */
[----:B------:R-:W-:Y:S07]  /*9ff0*/  LDSM.16.MT88.4 R48, [R169+0x1800] ;  /* 0x00180000a930783b */ /* 0x000fee0000004200 */
[-C--:B---3--:R-:W-:Y:S08]  /*a000*/  HMMA.16816.F32.BF16 R144, R36, R40.reuse, R144 ;  /* 0x000000282490723c */ /* 0x088ff00000041890 */
[C---:B------:R-:W-:Y:S08]  /*a010*/  HMMA.16816.F32.BF16 R148, R44.reuse, R40, R148 ;  /* 0x000000282c94723c */ /* 0x040ff00000041894 */
[-C--:B------:R-:W-:Y:S08]  /*a020*/  HMMA.16816.F32.BF16 R32, R44, R42.reuse, R32 ;  /* 0x0000002a2c20723c */ /* 0x080ff00000041820 */
[C---:B------:R-:W-:Y:S01]  /*a030*/  HMMA.16816.F32.BF16 R152, R36.reuse, R42, R152 ;  /* 0x0000002a2498723c */ /* 0x040fe20000041898 */
[----:B------:R-:W3:Y:S07]  /*a040*/  LDSM.16.MT88.4 R40, [R240+0xd800] ;  /* 0x00d80000f028783b */ /* 0x000eee0000004200 */
[-C--:B-1----:R-:W-:Y:S08]  /*a050*/  HMMA.16816.F32.BF16 R156, R36, R52.reuse, R156 ;  /* 0x00000034249c723c */ /* 0x082ff0000004189c */
[C---:B------:R-:W-:Y:S08]  /*a060*/  HMMA.16816.F32.BF16 R24, R44.reuse, R52, R24 ;  /* 0x000000342c18723c */ /* 0x040ff00000041818 */
[-C--:B------:R-:W-:Y:S01]  /*a070*/  HMMA.16816.F32.BF16 R160, R44, R54.reuse, R160 ;  /* 0x000000362ca0723c */ /* 0x080fe200000418a0 */
[----:B------:R-:W-:Y:S07]  /*a080*/  LDSM.16.MT88.4 R44, [R171+0xf800] ;  /* 0x00f80000ab2c783b */ /* 0x000fee0000004200 */
[----:B------:R-:W-:Y:S01]  /*a090*/  HMMA.16816.F32.BF16 R28, R36, R54, R28 ;  /* 0x00000036241c723c */ /* 0x000fe2000004181c */
[----:B------:R1:W-:Y:S03]  /*a0a0*/  LDSM.16.MT88.4 R52, [R169+0x3800] ;  /* 0x00380000a934783b */ /* 0x0003e60000004200 */
[----:B------:R-:W-:Y:S02]  /*a0b0*/  F2FP.BF16.F32.PACK_AB R36, R204, R67 ;  /* 0x00000043cc24723e */ /* 0x000fe400000010ff */
[----:B------:R-:W-:Y:S02]  /*a0c0*/  F2FP.BF16.F32.PACK_AB R37, R66, R65 ;  /* 0x000000414225723e */ /* 0x000fe400000010ff */
[----:B------:R-:W-:Y:S02]  /*a0d0*/  F2FP.BF16.F32.PACK_AB R38, R214, R64 ;  /* 0x00000040d626723e */ /* 0x000fe400000010ff */
[----:B------:R-:W-:Y:S02]  /*a0e0*/  F2FP.BF16.F32.PACK_AB R39, R215, R62 ;  /* 0x0000003ed727723e */ /* 0x000fe400000010ff */
[----:B-1----:R-:W-:Y:S01]  /*a0f0*/  MOV R169, R177 ;  /* 0x000000b100a97202 */ /* 0x002fe20000000f00 */
[----:B-----5:R-:W-:Y:S01]  /*a100*/  FFMA.FTZ R165, R165, R172, R56 ;  /* 0x000000aca5a57223 */ /* 0x020fe20000010038 */
[----:B------:R-:W-:Y:S01]  /*a110*/  MOV R172, R173 ;  /* 0x000000ad00ac7202 */ /* 0x000fe20000000f00 */
[----:B------:R-:W1:Y:S01]  /*a120*/  LDSM.16.MT88.4 R56, [R170+0x1800] ;  /* 0x00180000aa38783b */ /* 0x000e620000004200 */
[----:B------:R-:W-:Y:S01]  /*a130*/  MOV R173, R182 ;  /* 0x000000b600ad7202 */ /* 0x000fe20000000f00 */
[----:B------:R-:W-:Y:S01]  /*a140*/  FADD.FTZ R165, R200, R165 ;  /* 0x000000a5c8a57221 */ /* 0x000fe20000010000 */
[----:B------:R-:W-:Y:S02]  /*a150*/  F2FP.BF16.F32.PACK_AB R200, R209, R210 ;  /* 0x000000d2d1c8723e */ /* 0x000fe400000010ff */
[----:B------:R-:W-:Y:S01]  /*a160*/  MOV R182, R191 ;  /* 0x000000bf00b67202 */ /* 0x000fe20000000f00 */
[----:B--2---:R-:W-:Y:S01]  /*a170*/  FFMA.FTZ R3, R3, R190, R203 ;  /* 0x000000be03037223 */ /* 0x004fe200000100cb */
[----:B------:R-:W-:Y:S01]  /*a180*/  F2FP.BF16.F32.PACK_AB R203, R213, R205 ;  /* 0x000000cdd5cb723e */ /* 0x000fe200000010ff */
[----:B------:R-:W-:Y:S01]  /*a190*/  FFMA.FTZ R2, R2, R189, R202 ;  /* 0x000000bd02027223 */ /* 0x000fe200000100ca */
[----:B------:R-:W-:Y:S01]  /*a1a0*/  F2FP.BF16.F32.PACK_AB R202, R212, R207 ;  /* 0x000000cfd4ca723e */ /* 0x000fe200000010ff */
[----:B------:R-:W-:Y:S01]  /*a1b0*/  FADD.FTZ R61, R178, R3 ;  /* 0x00000003b23d7221 */ /* 0x000fe20000010000 */
[----:B------:R-:W-:Y:S01]  /*a1c0*/  MOV R3, R175 ;  /* 0x000000af00037202 */ /* 0x000fe20000000f00 */
[----:B------:R-:W-:Y:S01]  /*a1d0*/  FFMA.FTZ R0, R0, R188, R201 ;  /* 0x000000bc00007223 */ /* 0x000fe200000100c9 */
[----:B------:R-:W-:Y:S01]  /*a1e0*/  F2FP.BF16.F32.PACK_AB R201, R206, R208 ;  /* 0x000000d0cec9723e */ /* 0x000fe200000010ff */
[----:B------:R-:W-:Y:S01]  /*a1f0*/  FADD.FTZ R60, R179, R2 ;  /* 0x00000002b33c7221 */ /* 0x000fe20000010000 */
[----:B------:R-:W2:Y:S01]  /*a200*/  LDSM.16.MT88.4 R188, [R240+0xf800] ;  /* 0x00f80000f0bc783b */ /* 0x000ea20000004200 */
[----:B------:R-:W-:Y:S01]  /*a210*/  MOV R2, R174 ;  /* 0x000000ae00027202 */ /* 0x000fe20000000f00 */
[----:B------:R-:W-:Y:S01]  /*a220*/  FADD.FTZ R3, R3, R165 ;  /* 0x000000a503037221 */ /* 0x000fe20000010000 */
[----:B------:R-:W-:Y:S02]  /*a230*/  MOV R165, R167 ;  /* 0x000000a700a57202 */ /* 0x000fe40000000f00 */
[-C--:B------:R-:W-:Y:S05]  /*a240*/  HMMA.16816.F32.BF16 R176, R200, R184.reuse, R4 ;  /* 0x000000b8c8b0723c */ /* 0x080fea0000041804 */
[----:B------:R-:W-:Y:S01]  /*a250*/  MOV R6, R172 ;  /* 0x000000ac00067202 */ /* 0x000fe20000000f00 */
[----:B------:R-:W-:Y:S01]  /*a260*/  FADD.FTZ R2, R2, R61 ;  /* 0x0000003d02027221 */ /* 0x000fe20000010000 */
[----:B------:R-:W-:Y:S02]  /*a270*/  MOV R7, R173 ;  /* 0x000000ad00077202 */ /* 0x000fe40000000f00 */
[C---:B------:R-:W-:Y:S04]  /*a280*/  HMMA.16816.F32.BF16 R172, R36.reuse, R184, R8 ;  /* 0x000000b824ac723c */ /* 0x040fe80000041808 */
[----:B------:R-:W-:Y:S02]  /*a290*/  MOV R8, R182 ;  /* 0x000000b600087202 */ /* 0x000fe40000000f00 */
[----:B------:R-:W-:Y:S02]  /*a2a0*/  MOV R11, R183 ;  /* 0x000000b7000b7202 */ /* 0x000fe40000000f00 */
[----:B------:R-:W-:Y:S01]  /*a2b0*/  MOV R9, R180 ;  /* 0x000000b400097202 */ /* 0x000fe20000000f00 */
[----:B------:R-:W-:Y:S01]  /*a2c0*/  FADD.FTZ R8, R8, R60 ;  /* 0x0000003c08087221 */ /* 0x000fe20000010000 */
[----:B------:R-:W-:Y:S02]  /*a2d0*/  MOV R10, R181 ;  /* 0x000000b5000a7202 */ /* 0x000fe40000000f00 */
[-C--:B------:R-:W-:Y:S03]  /*a2e0*/  HMMA.16816.F32.BF16 R180, R36, R186.reuse, R12 ;  /* 0x000000ba24b4723c */ /* 0x080fe6000004180c */
[----:B------:R-:W-:Y:S01]  /*a2f0*/  MOV R14, R6 ;  /* 0x00000006000e7202 */ /* 0x000fe20000000f00 */
[----:B------:R-:W-:Y:S01]  /*a300*/  FADD.FTZ R3, R9, R3 ;  /* 0x0000000309037221 */ /* 0x000fe20000010000 */
[----:B------:R-:W-:Y:S01]  /*a310*/  MOV R15, R7 ;  /* 0x00000007000f7202 */ /* 0x000fe20000000f00 */
[----:B------:R-:W-:Y:S01]  /*a320*/  FADD.FTZ R2, R10, R2 ;  /* 0x000000020a027221 */ /* 0x000fe20000010000 */
[----:B------:R4:W5:Y:S01]  /*a330*/  LDSM.16.MT88.4 R4, [R170+0x3800] ;  /* 0x00380000aa04783b */ /* 0x0009620000004200 */
[C---:B------:R-:W-:Y:S04]  /*a340*/  HMMA.16816.F32.BF16 R184, R200.reuse, R186, R16 ;  /* 0x000000bac8b8723c */ /* 0x040fe80000041810 */
[----:B------:R-:W-:Y:S01]  /*a350*/  FADD.FTZ R8, R11, R8 ;  /* 0x000000080b087221 */ /* 0x000fe20000010000 */
[----:B------:R-:W-:Y:S01]  /*a360*/  FADD.FTZ R2, R251, R2 ;  /* 0x00000002fb027221 */ /* 0x000fe20000010000 */
[----:B------:R-:W-:Y:S01]  /*a370*/  FADD.FTZ R0, R14, R0 ;  /* 0x000000000e007221 */ /* 0x000fe20000010000 */
[----:B------:R-:W-:Y:S01]  /*a380*/  FADD.FTZ R3, R63, R3 ;  /* 0x000000033f037221 */ /* 0x000fe20000010000 */
[-C--:B---3--:R-:W-:Y:S03]  /*a390*/  HMMA.16816.F32.BF16 R68, R200, R40.reuse, R68 ;  /* 0x00000028c844723c */ /* 0x088fe60000041844 */
[----:B------:R-:W-:Y:S01]  /*a3a0*/  FADD.FTZ R8, R195, R8 ;  /* 0x00000008c3087221 */ /* 0x000fe20000010000 */
[----:B------:R-:W-:Y:S01]  /*a3b0*/  FADD.FTZ R2, R235, R2 ;  /* 0x00000002eb027221 */ /* 0x000fe20000010000 */
[----:B------:R-:W-:Y:S01]  /*a3c0*/  FADD.FTZ R0, R15, R0 ;  /* 0x000000000f007221 */ /* 0x000fe20000010000 */
[----:B------:R-:W-:Y:S01]  /*a3d0*/  FADD.FTZ R3, R252, R3 ;  /* 0x00000003fc037221 */ /* 0x000fe20000010000 */
[----:B------:R-:W-:Y:S01]  /*a3e0*/  FADD.FTZ R8, R194, R8 ;  /* 0x00000008c2087221 */ /* 0x000fe20000010000 */
[C---:B------:R-:W-:Y:S04]  /*a3f0*/  HMMA.16816.F32.BF16 R72, R36.reuse, R40, R72 ;  /* 0x000000282448723c */ /* 0x040fe80000041848 */
[----:B------:R-:W-:Y:S01]  /*a400*/  FADD.FTZ R9, R232, R2 ;  /* 0x00000002e8097221 */ /* 0x000fe20000010000 */
[----:B------:R-:W-:Y:S01]  /*a410*/  FADD.FTZ R2, R230, R8 ;  /* 0x00000008e6027221 */ /* 0x000fe20000010000 */
[----:B------:R-:W-:Y:S01]  /*a420*/  FADD.FTZ R0, R169, R0 ;  /* 0x00000000a9007221 */ /* 0x000fe20000010000 */
[----:B------:R-:W-:Y:S01]  /*a430*/  FADD.FTZ R3, R233, R3 ;  /* 0x00000003e9037221 */ /* 0x000fe20000010000 */
[-C--:B------:R-:W-:Y:S03]  /*a440*/  HMMA.16816.F32.BF16 R76, R36, R42.reuse, R76 ;  /* 0x0000002a244c723c */ /* 0x080fe6000004184c */
[----:B------:R-:W-:Y:S01]  /*a450*/  FADD.FTZ R8, R231, R9 ;  /* 0x00000009e7087221 */ /* 0x000fe20000010000 */
[----:B------:R-:W-:Y:S01]  /*a460*/  FADD.FTZ R0, R193, R0 ;  /* 0x00000000c1007221 */ /* 0x000fe20000010000 */
[----:B------:R-:W-:Y:S01]  /*a470*/  FADD.FTZ R3, R234, R3 ;  /* 0x00000003ea037221 */ /* 0x000fe20000010000 */
[----:B------:R-:W-:Y:S01]  /*a480*/  FADD.FTZ R2, R229, R2 ;  /* 0x00000002e5027221 */ /* 0x000fe20000010000 */
[----:B----4-:R-:W-:Y:S01]  /*a490*/  MOV R170, R164 ;  /* 0x000000a400aa7202 */ /* 0x010fe20000000f00 */
        /* <DEDUP_REMOVED lines=10> */
[----:B------:R-:W-:Y:S01]  /*a540*/  MOV R169, R166 ;  /* 0x000000a600a97202 */ /* 0x000fe20000000f00 */
[C---:B------:R-:W-:Y:S04]  /*a550*/  HMMA.16816.F32.BF16 R88, R36.reuse, R48, R88 ;  /* 0x000000302458723c */ /* 0x040fe80000041858 */
[----:B------:R-:W-:Y:S01]  /*a560*/  FADD.FTZ R2, R220, R10 ;  /* 0x0000000adc027221 */ /* 0x000fe20000010000 */
[----:B------:R-:W-:Y:S01]  /*a570*/  FADD.FTZ R0, R227, R0 ;  /* 0x00000000e3007221 */ /* 0x000fe20000010000 */
[----:B------:R-:W-:Y:S02]  /*a580*/  FADD.FTZ R3, R223, R11 ;  /* 0x0000000bdf037221 */ /* 0x000fe40000010000 */
[-C--:B------:R-:W-:Y:S03]  /*a590*/  HMMA.16816.F32.BF16 R92, R36, R50.reuse, R92 ;  /* 0x00000032245c723c */ /* 0x080fe6000004185c */
[----:B------:R-:W-:Y:S01]  /*a5a0*/  FADD.FTZ R2, R219, R2 ;  /* 0x00000002db027221 */ /* 0x000fe20000010000 */
[----:B------:R-:W-:Y:S01]  /*a5b0*/  FADD.FTZ R0, R216, R0 ;  /* 0x00000000d8007221 */ /* 0x000fe20000010000 */
[----:B------:R-:W-:Y:S02]  /*a5c0*/  FADD.FTZ R3, R221, R3 ;  /* 0x00000003dd037221 */ /* 0x000fe40000010000 */
[----:B------:R-:W-:Y:S01]  /*a5d0*/  FADD.FTZ R2, R208, R2 ;  /* 0x00000002d0027221 */ /* 0x000fe20000010000 */
[C---:B------:R-:W-:Y:S04]  /*a5e0*/  HMMA.16816.F32.BF16 R96, R200.reuse, R50, R96 ;  /* 0x00000032c860723c */ /* 0x040fe80000041860 */
[----:B------:R-:W-:Y:S01]  /*a5f0*/  FADD.FTZ R8, R198, R0 ;  /* 0x00000000c6087221 */ /* 0x000fe20000010000 */
[----:B------:R-:W-:Y:S01]  /*a600*/  FADD.FTZ R0, R199, R9 ;  /* 0x00000009c7007221 */ /* 0x000fe20000010000 */
[----:B------:R-:W-:Y:S02]  /*a610*/  FADD.FTZ R3, R210, R3 ;  /* 0x00000003d2037221 */ /* 0x000fe40000010000 */
[-C--:B-1----:R-:W-:Y:S03]  /*a620*/  HMMA.16816.F32.BF16 R100, R200, R56.reuse, R100 ;  /* 0x00000038c864723c */ /* 0x082fe60000041864 */
[----:B------:R-:W-:Y:S01]  /*a630*/  FADD.FTZ R3, R209, R3 ;  /* 0x00000003d1037221 */ /* 0x000fe20000010000 */
[----:B------:R-:W-:Y:S01]  /*a640*/  FADD.FTZ R9, R197, R0 ;  /* 0x00000000c5097221 */ /* 0x000fe20000010000 */
[----:B------:R-:W-:Y:S02]  /*a650*/  FADD.FTZ R8, R196, R8 ;  /* 0x00000008c4087221 */ /* 0x000fe40000010000 */
[----:B------:R-:W-:Y:S01]  /*a660*/  FADD.FTZ R3, R207, R3 ;  /* 0x00000003cf037221 */ /* 0x000fe20000010000 */
[C---:B------:R-:W-:Y:S04]  /*a670*/  HMMA.16816.F32.BF16 R104, R36.reuse, R56, R104 ;  /* 0x000000382468723c */ /* 0x040fe80000041868 */
[----:B------:R-:W-:Y:S04]  /*a680*/  FADD.FTZ R0, R211, R8 ;  /* 0x00000008d3007221 */ /* 0x000fe80000010000 */
[-C--:B------:R-:W-:Y:S03]  /*a690*/  HMMA.16816.F32.BF16 R108, R36, R58.reuse, R108 ;  /* 0x0000003a246c723c */ /* 0x080fe6000004186c */
[----:B------:R-:W-:Y:S04]  /*a6a0*/  FADD.FTZ R0, R65, R0 ;  /* 0x0000000041007221 */ /* 0x000fe80000010000 */
[----:B------:R-:W-:Y:S01]  /*a6b0*/  FADD.FTZ R0, R66, R0 ;  /* 0x0000000042007221 */ /* 0x000fe20000010000 */
[C---:B------:R-:W-:Y:S04]  /*a6c0*/  HMMA.16816.F32.BF16 R112, R200.reuse, R58, R112 ;  /* 0x0000003ac870723c */ /* 0x040fe80000041870 */
[----:B------:R-:W-:Y:S04]  /*a6d0*/  FADD.FTZ R0, R62, R0 ;  /* 0x000000003e007221 */ /* 0x000fe80000010000 */
[-C--:B------:R-:W-:Y:S03]  /*a6e0*/  HMMA.16816.F32.BF16 R116, R200, R44.reuse, R116 ;  /* 0x0000002cc874723c */ /* 0x080fe60000041874 */
[----:B------:R-:W-:Y:S05]  /*a6f0*/  FADD.FTZ R0, R215, R0 ;  /* 0x00000000d7007221 */ /* 0x000fea0000010000 */
[C---:B------:R-:W-:Y:S08]  /*a700*/  HMMA.16816.F32.BF16 R120, R36.reuse, R44, R120 ;  /* 0x0000002c2478723c */ /* 0x040ff00000041878 */
[-C--:B------:R-:W-:Y:S08]  /*a710*/  HMMA.16816.F32.BF16 R124, R36, R46.reuse, R124 ;  /* 0x0000002e247c723c */ /* 0x080ff0000004187c */
[C---:B------:R-:W-:Y:S08]  /*a720*/  HMMA.16816.F32.BF16 R128, R200.reuse, R46, R128 ;  /* 0x0000002ec880723c */ /* 0x040ff00000041880 */
[-C--:B--2---:R-:W-:Y:S08]  /*a730*/  HMMA.16816.F32.BF16 R132, R200, R188.reuse, R132 ;  /* 0x000000bcc884723c */ /* 0x084ff00000041884 */
[C---:B------:R-:W-:Y:S08]  /*a740*/  HMMA.16816.F32.BF16 R136, R36.reuse, R188, R136 ;  /* 0x000000bc2488723c */ /* 0x040ff00000041888 */
[-C--:B------:R-:W-:Y:S08]  /*a750*/  HMMA.16816.F32.BF16 R140, R36, R190.reuse, R140 ;  /* 0x000000be248c723c */ /* 0x080ff0000004188c */
[C---:B------:R-:W-:Y:S08]  /*a760*/  HMMA.16816.F32.BF16 R188, R200.reuse, R190, R20 ;  /* 0x000000bec8bc723c */ /* 0x040ff00000041814 */
[-C--:B------:R-:W-:Y:S08]  /*a770*/  HMMA.16816.F32.BF16 R144, R200, R52.reuse, R144 ;  /* 0x00000034c890723c */ /* 0x080ff00000041890 */
[C---:B------:R-:W-:Y:S08]  /*a780*/  HMMA.16816.F32.BF16 R148, R36.reuse, R52, R148 ;  /* 0x000000342494723c */ /* 0x040ff00000041894 */
[-C--:B------:R-:W-:Y:S08]  /*a790*/  HMMA.16816.F32.BF16 R192, R36, R54.reuse, R32 ;  /* 0x0000003624c0723c */ /* 0x080ff00000041820 */
[C---:B------:R-:W-:Y:S08]  /*a7a0*/  HMMA.16816.F32.BF16 R152, R200.reuse, R54, R152 ;  /* 0x00000036c898723c */ /* 0x040ff00000041898 */
[-C--:B-----5:R-:W-:Y:S08]  /*a7b0*/  HMMA.16816.F32.BF16 R156, R200, R4.reuse, R156 ;  /* 0x00000004c89c723c */ /* 0x0a0ff0000004189c */
[C---:B------:R-:W-:Y:S04]  /*a7c0*/  HMMA.16816.F32.BF16 R196, R36.reuse, R4, R24 ;  /* 0x0000000424c4723c */ /* 0x040fe80000041818 */
[----:B------:R-:W-:Y:S01]  /*a7d0*/  FADD.FTZ R4, R67, R9 ;  /* 0x0000000943047221 */ /* 0x000fe20000010000 */
[----:B------:R-:W-:Y:S03]  /*a7e0*/  FADD.FTZ R5, R206, R2 ;  /* 0x00000002ce057221 */ /* 0x000fe60000010000 */
[-C--:B------:R-:W-:Y:S03]  /*a7f0*/  HMMA.16816.F32.BF16 R160, R36, R6.reuse, R160 ;  /* 0x0000000624a0723c */ /* 0x080fe600000418a0 */
[----:B------:R-:W-:Y:S01]  /*a800*/  FADD.FTZ R2, R204, R4 ;  /* 0x00000004cc027221 */ /* 0x000fe20000010000 */
[----:B------:R-:W-:Y:S01]  /*a810*/  FADD.FTZ R4, R205, R5 ;  /* 0x00000005cd047221 */ /* 0x000fe20000010000 */
[----:B------:R-:W-:Y:S02]  /*a820*/  FADD.FTZ R5, R212, R3 ;  /* 0x00000003d4057221 */ /* 0x000fe40000010000 */
[----:B------:R-:W-:Y:S01]  /*a830*/  FADD.FTZ R2, R64, R2 ;  /* 0x0000000240027221 */ /* 0x000fe20000010000 */
[----:B------:R-:W-:Y:S01]  /*a840*/  FADD.FTZ R3, R213, R4 ;  /* 0x00000004d5037221 */ /* 0x000fe20000010000 */
[----:B------:R-:W-:Y:S01]  /*a850*/  HMMA.16816.F32.BF16 R200, R200, R6, R28 ;  /* 0x00000006c8c8723c */ /* 0x000fe2000004181c */
[----:B------:R-:W-:Y:S03]  /*a860*/  STL [R1+0xc], R5 ;  /* 0x00000c0501007387 */ /* 0x000fe60000100800 */
[----:B------:R-:W-:Y:S01]  /*a870*/  FADD.FTZ R2, R214, R2 ;  /* 0x00000002d6027221 */ /* 0x000fe20000010000 */
[----:B------:R1:W-:Y:S04]  /*a880*/  STL [R1+0x8], R3 ;  /* 0x0000080301007387 */ /* 0x0003e80000100800 */
[----:B------:R2:W-:Y:S04]  /*a890*/  STL [R1+0x10], R2 ;  /* 0x0000100201007387 */ /* 0x0005e80000100800 */
[----:B------:R2:W-:Y:S01]  /*a8a0*/  STL [R1+0x14], R0 ;  /* 0x0000140001007387 */ /* 0x0005e20000100800 */
[----:B-1----:R-:W-:Y:S01]  /*a8b0*/  MOV R3, R168 ;  /* 0x000000a800037202 */ /* 0x002fe20000000f00 */
[----:B------:R-:W-:Y:S06]  /*a8c0*/  BRA.U UP0, `(.L_x_39) ;  /* 0xffffffc9009c7547 */ /* 0x000fec000b83ffff */
.L_x_38:
[----:B------:R-:W2:Y:S01]  /*a8d0*/  LDL.LU R4, [R1+0xc] ;  /* 0x00000c0001047983 */ /* 0x000ea20000300800 */
[----:B------:R-:W3:Y:S01]  /*a8e0*/  S2R R171, SR_TID.X ;  /* 0x0000000000ab7919 */ /* 0x000ee20000002100 */
[----:B------:R-:W4:Y:S01]  /*a8f0*/  S2UR UR16, SR_CgaCtaId ;  /* 0x00000000001079c3 */ /* 0x000f220000008800 */
[----:B------:R-:W-:Y:S01]  /*a900*/  UMOV UR4, 0x400 ;  /* 0x0000040000047882 */ /* 0x000fe20000000000 */
[----:B------:R-:W-:Y:S01]  /*a910*/  MOV R10, 0x20 ;  /* 0x00000020000a7802 */ /* 0x000fe20000000f00 */
[----:B------:R-:W2:Y:S01]  /*a920*/  LDL.LU R7, [R1+0x8] ;  /* 0x0000080001077983 */ /* 0x000ea20000300800 */
[----:B------:R-:W-:Y:S01]  /*a930*/  UISETP.NE.AND UP3, UPT, UR13, -0x1, UPT ;  /* 0xffffffff0d00788c */ /* 0x000fe2000bf65270 */
[----:B------:R-:W4:Y:S02]  /*a940*/  LDCU.U8 UR8, c[0x0][0x549] ;  /* 0x0000a920ff0877ac */ /* 0x000f240008000000 */
[----:B------:R-:W2:Y:S01]  /*a950*/  LDL.LU R6, [R1+0x10] ;  /* 0x0000100001067983 */ /* 0x000ea20000300800 */
[----:B------:R-:W3:Y:S01]  /*a960*/  S2UR UR17, SR_CTAID.Y ;  /* 0x00000000001179c3 */ /* 0x000ee20000002600 */
[----:B------:R-:W3:Y:S02]  /*a970*/  LDCU UR10, c[0x0][0x434] ;  /* 0x00008680ff0a77ac */ /* 0x000ee40008000800 */
[----:B-1----:R-:W2:Y:S01]  /*a980*/  LDL.LU R5, [R1+0x14] ;  /* 0x0000140001057983 */ /* 0x002ea20000300800 */
[----:B------:R-:W1:Y:S03]  /*a990*/  LDCU.U8 UR11, c[0x0][0x548] ;  /* 0x0000a900ff0b77ac */ /* 0x000e660008000000 */
[----:B------:R-:W1:Y:S01]  /*a9a0*/  @!UP3 LDCU.64 UR6, c[0x0][0x400] ;  /* 0x00008000ff06b7ac */ /* 0x000e620008000a00 */
[----:B------:R-:W-:-:S02]  /*a9b0*/  UISETP.NE.AND UP2, UPT, UR13, -0x1, UPT ;  /* 0xffffffff0d00788c */ /* 0x000fc4000bf45270 */
[----:B----4-:R-:W-:Y:S02]  /*a9c0*/  ULEA UR16, UR16, UR4, 0x18 ;  /* 0x0000000410107291 */ /* 0x010fe4000f8ec0ff */
[----:B------:R-:W-:Y:S01]  /*a9d0*/  UISETP.NE.AND UP1, UPT, UR8, URZ, UPT ;  /* 0x000000ff0800728c */ /* 0x000fe2000bf25270 */
[----:B------:R-:W4:Y:S01]  /*a9e0*/  S2UR UR8, SR_CTAID.X ;  /* 0x00000000000879c3 */ /* 0x000f220000002500 */
[----:B------:R-:W4:Y:S01]  /*a9f0*/  @UP3 LDCU.64 UR4, c[0x0][0x408] ;  /* 0x00008100ff0437ac */ /* 0x000f220008000a00 */
[C---:B---3--:R-:W-:Y:S01]  /*aa00*/  SHF.L.U32 R8, R171.reuse, 0x5, RZ ;  /* 0x00000005ab087819 */ /* 0x048fe200000006ff */
[----:B-1----:R-:W-:Y:S01]  /*aa10*/  UISETP.NE.AND UP0, UPT, UR11, URZ, !UP1 ;  /* 0x000000ff0b00728c */ /* 0x002fe2000cf05270 */
[----:B------:R-:W-:Y:S01]  /*aa20*/  LOP3.LUT P0, RZ, R171, 0x4, RZ, 0xc0, !PT ;  /* 0x00000004abff7812 */ /* 0x000fe2000780c0ff */
[----:B------:R-:W-:-:S03]  /*aa30*/  @!UP3 UIMAD.WIDE.U32 UR18, UR17, UR6, URZ ;  /* 0x000000061112b2a5 */ /* 0x000fc6000f8e00ff */
[----:B------:R-:W1:Y:S02]  /*aa40*/  S2UR UR6, SR_CTAID.Z ;  /* 0x00000000000679c3 */ /* 0x000e640000002700 */
[----:B------:R-:W3:Y:S01]  /*aa50*/  @UP1 LDCU UR9, c[0x0][0x430] ;  /* 0x00008600ff0917ac */ /* 0x000ee20008000800 */
[----:B------:R-:W-:Y:S02]  /*aa60*/  @!UP3 UIMAD UR7, UR17, UR7, UR19 ;  /* 0x000000071107b2a4 */ /* 0x000fe4000f8e0213 */
[----:B----4-:R-:W-:-:S03]  /*aa70*/  @UP3 UIMAD.WIDE.U32 UR20, UR13, UR4, URZ ;  /* 0x000000040d1432a5 */ /* 0x010fc6000f8e00ff */
[----:B------:R-:W3:Y:S01]  /*aa80*/  LDCU UR19, c[0x0][0x434] ;  /* 0x00008680ff1377ac */ /* 0x000ee20008000800 */
[----:B------:R-:W-:Y:S02]  /*aa90*/  @UP3 UIMAD UR7, UR13, UR5, UR21 ;  /* 0x000000050d0732a4 */ /* 0x000fe4000f8e0215 */
[----:B------:R-:W-:Y:S02]  /*aaa0*/  @!UP2 UIMAD UR13, UR17, UR10, URZ ;  /* 0x0000000a110da2a4 */ /* 0x000fe4000f8e02ff */
[----:B---3--:R-:W-:Y:S01]  /*aab0*/  @UP1 UIMAD UR19, UR9, UR10, URZ ;  /* 0x0000000a091312a4 */ /* 0x008fe2000f8e02ff */
[----:B------:R-:W3:Y:S01]  /*aac0*/  @UP1 LDCU UR5, c[0x0][0x430] ;  /* 0x00008600ff0517ac */ /* 0x000ee20008000800 */
[----:B------:R-:W-:Y:S01]  /*aad0*/  @UP1 UMOV UR4, 0x1 ;  /* 0x0000000100041882 */ /* 0x000fe20000000000 */
[----:B------:R-:W-:Y:S01]  /*aae0*/  @UP3 UMOV UR18, UR20 ;  /* 0x0000001400123c82 */ /* 0x000fe20008000000 */
[----:B------:R-:W-:Y:S01]  /*aaf0*/  USHF.R.S32.HI UR9, URZ, 0x1f, UR13 ;  /* 0x0000001fff097899 */ /* 0x000fe2000801140d */
[----:B--2---:R-:W2:Y:S04]  /*ab00*/  SHFL.BFLY PT, R2, R4, 0x2, 0x1f ;  /* 0x0c401f0004027f89 */ /* 0x004ea800000e0000 */
[----:B------:R-:W4:Y:S04]  /*ab10*/  SHFL.BFLY PT, R0, R7, 0x2, 0x1f ;  /* 0x0c401f0007007f89 */ /* 0x000f2800000e0000 */
[----:B------:R-:W1:Y:S01]  /*ab20*/  SHFL.BFLY PT, R3, R5, 0x2, 0x1f ;  /* 0x0c401f0005037f89 */ /* 0x000e6200000e0000 */
[----:B--2---:R-:W-:-:S03]  /*ab30*/  FADD.FTZ R2, R2, R4 ;  /* 0x0000000402027221 */ /* 0x004fc60000010000 */
[----:B------:R-:W2:Y:S04]  /*ab40*/  SHFL.BFLY PT, R4, R6, 0x2, 0x1f ;  /* 0x0c401f0006047f89 */ /* 0x000ea800000e0000 */
[----:B------:R-:W3:Y:S01]  /*ab50*/  SHFL.BFLY PT, R169, R2, 0x1, 0x1f ;  /* 0x0c201f0002a97f89 */ /* 0x000ee200000e0000 */
[----:B----4-:R-:W-:-:S05]  /*ab60*/  FADD.FTZ R0, R0, R7 ;  /* 0x0000000700007221 */ /* 0x010fca0000010000 */
[----:B------:R-:W4:Y:S01]  /*ab70*/  SHFL.BFLY PT, R165, R0, 0x1, 0x1f ;  /* 0x0c201f0000a57f89 */ /* 0x000f2200000e0000 */
[----:B-1----:R-:W-:Y:S01]  /*ab80*/  FADD.FTZ R3, R3, R5 ;  /* 0x0000000503037221 */ /* 0x002fe20000010000 */
[----:B------:R-:W-:-:S04]  /*ab90*/  SHF.L.U32 R5, R171, 0x1, RZ ;  /* 0x00000001ab057819 */ /* 0x000fc800000006ff */
[----:B------:R-:W1:Y:S01]  /*aba0*/  SHFL.BFLY PT, R170, R3, 0x1, 0x1f ;  /* 0x0c201f0003aa7f89 */ /* 0x000e6200000e0000 */
[----:B--2---:R-:W-:Y:S01]  /*abb0*/  FADD.FTZ R4, R4, R6 ;  /* 0x0000000604047221 */ /* 0x004fe20000010000 */
[----:B------:R-:W-:Y:S01]  /*abc0*/  LOP3.LUT R6, R5, 0x6, RZ, 0xc0, !PT ;  /* 0x0000000605067812 */ /* 0x000fe200078ec0ff */
[----:B---3--:R-:W-:-:S03]  /*abd0*/  FADD.FTZ R169, R2, R169 ;  /* 0x000000a902a97221 */ /* 0x008fc60000010000 */
[----:B------:R-:W2:Y:S01]  /*abe0*/  SHFL.BFLY PT, R67, R4, 0x1, 0x1f ;  /* 0x0c201f0004437f89 */ /* 0x000ea200000e0000 */
[----:B------:R-:W-:Y:S01]  /*abf0*/  LOP3.LUT R6, R6, 0x7c00, R8, 0xf8, !PT ;  /* 0x00007c0006067812 */ /* 0x000fe200078ef808 */
[----:B------:R-:W3:Y:S01]  /*ac00*/  MUFU.RCP R2, R169 ;  /* 0x000000a900027308 */ /* 0x000ee20000001000 */
[----:B------:R-:W-:Y:S01]  /*ac10*/  FSETP.NE.FTZ.AND P4, PT, R169, RZ, PT ;  /* 0x000000ffa900720b */ /* 0x000fe20003f95000 */
[----:B----4-:R-:W-:Y:S01]  /*ac20*/  FADD.FTZ R165, R0, R165 ;  /* 0x000000a500a57221 */ /* 0x010fe20000010000 */
[----:B------:R-:W-:-:S05]  /*ac30*/  SHF.L.U32 R0, R171, 0x4, RZ ;  /* 0x00000004ab007819 */ /* 0x000fca00000006ff */
[----:B------:R-:W4:Y:S01]  /*ac40*/  MUFU.RCP R7, R165 ;  /* 0x000000a500077308 */ /* 0x000f220000001000 */
[----:B------:R-:W-:Y:S02]  /*ac50*/  LOP3.LUT R0, R0, 0x1c0, RZ, 0xc0, !PT ;  /* 0x000001c000007812 */ /* 0x000fe400078ec0ff */
[----:B------:R-:W-:Y:S01]  /*ac60*/  FSETP.NE.FTZ.AND P3, PT, R165, RZ, PT ;  /* 0x000000ffa500720b */ /* 0x000fe20003f75000 */
[----:B-1----:R-:W-:Y:S01]  /*ac70*/  FADD.FTZ R170, R3, R170 ;  /* 0x000000aa03aa7221 */ /* 0x002fe20000010000 */
[----:B------:R-:W-:Y:S02]  /*ac80*/  LOP3.LUT R5, R0, 0x38, R5, 0xf8, !PT ;  /* 0x0000003800057812 */ /* 0x000fe400078ef805 */
[----:B---3--:R-:W-:Y:S02]  /*ac90*/  FSEL R0, R2, 1, P4 ;  /* 0x3f80000002007808 */ /* 0x008fe40002000000 */
[----:B------:R-:W-:Y:S01]  /*aca0*/  FSETP.NE.FTZ.AND P1, PT, R170, RZ, PT ;  /* 0x000000ffaa00720b */ /* 0x000fe20003f35000 */
[----:B--2---:R-:W-:-:S02]  /*acb0*/  FADD.FTZ R67, R4, R67 ;  /* 0x0000004304437221 */ /* 0x004fc40000010000 */
[C---:B------:R-:W-:Y:S01]  /*acc0*/  FMUL.FTZ R176, R0.reuse, R176 ;  /* 0x000000b000b07220 */ /* 0x040fe20000410000 */
[C---:B------:R-:W-:Y:S01]  /*acd0*/  FMUL.FTZ R184, R0.reuse, R184 ;  /* 0x000000b800b87220 */ /* 0x040fe20000410000 */
[C---:B------:R-:W-:Y:S01]  /*ace0*/  FMUL.FTZ R185, R0.reuse, R185 ;  /* 0x000000b900b97220 */ /* 0x040fe20000410000 */
[----:B----4-:R-:W-:Y:S01]  /*acf0*/  FSEL R3, R7, 1, P3 ;  /* 0x3f80000007037808 */ /* 0x010fe20001800000 */
[C---:B------:R-:W-:Y:S01]  /*ad00*/  FMUL.FTZ R7, R0.reuse, R177 ;  /* 0x000000b100077220 */ /* 0x040fe20000410000 */
        /* <DEDUP_REMOVED lines=27> */
[----:B------:R-:W-:Y:S01]  /*aec0*/  FMUL.FTZ R27, R0, R201 ;  /* 0x000000c9001b7220 */ /* 0x000fe20000410000 */
[----:B------:R-:W1:Y:S01]  /*aed0*/  MUFU.RCP R2, R67 ;  /* 0x0000004300027308 */ /* 0x000e620000001000 */
[----:B------:R-:W-:Y:S01]  /*aee0*/  MOV R4, 0x10 ;  /* 0x0000001000047802 */ /* 0x000fe20000000f00 */
[C---:B------:R-:W-:Y:S01]  /*aef0*/  FMUL.FTZ R178, R3.reuse, R178 ;  /* 0x000000b203b27220 */ /* 0x040fe20000410000 */
[----:B------:R-:W-:Y:S01]  /*af00*/  LOP3.LUT R6, R6, R5, RZ, 0xfc, !PT ;  /* 0x0000000506067212 */ /* 0x000fe200078efcff */
[C---:B------:R-:W-:Y:S01]  /*af10*/  FMUL.FTZ R5, R3.reuse, R179 ;  /* 0x000000b303057220 */ /* 0x040fe20000410000 */
[----:B------:R-:W-:Y:S01]  /*af20*/  SEL R4, R4, 0xfffffff0, !P0 ;  /* 0xfffffff004047807 */ /* 0x000fe20004000000 */
[----:B------:R-:W-:Y:S01]  /*af30*/  FMUL.FTZ R186, R3, R186 ;  /* 0x000000ba03ba7220 */ /* 0x000fe20000410000 */
[----:B------:R-:W-:Y:S01]  /*af40*/  LOP3.LUT P0, RZ, R171, 0x8, RZ, 0xc0, !PT ;  /* 0x00000008abff7812 */ /* 0x000fe2000780c0ff */
[----:B------:R-:W2:Y:S01]  /*af50*/  MUFU.RCP R0, R170 ;  /* 0x000000aa00007308 */ /* 0x000ea20000001000 */
[----:B------:R-:W-:Y:S01]  /*af60*/  FSETP.NE.FTZ.AND P2, PT, R67, RZ, PT ;  /* 0x000000ff4300720b */ /* 0x000fe20003f55000 */
[C---:B------:R-:W-:Y:S01]  /*af70*/  FMUL.FTZ R187, R3.reuse, R187 ;  /* 0x000000bb03bb7220 */ /* 0x040fe20000410000 */
[----:B------:R-:W-:Y:S01]  /*af80*/  SEL R10, R10, 0xffffffe0, !P0 ;  /* 0xffffffe00a0a7807 */ /* 0x000fe20004000000 */
[----:B------:R-:W-:Y:S01]  /*af90*/  FMUL.FTZ R70, R3, R70 ;  /* 0x0000004603467220 */ /* 0x000fe20000410000 */
[----:B------:R-:W-:Y:S01]  /*afa0*/  LOP3.LUT P0, RZ, R171, 0x10, RZ, 0xc0, !PT ;  /* 0x00000010abff7812 */ /* 0x000fe2000780c0ff */
[C---:B------:R-:W-:Y:S01]  /*afb0*/  FMUL.FTZ R16, R3.reuse, R71 ;  /* 0x0000004703107220 */ /* 0x040fe20000410000 */
[C---:B------:R-:W-:Y:S01]  /*afc0*/  FMUL.FTZ R82, R3.reuse, R82 ;  /* 0x0000005203527220 */ /* 0x040fe20000410000 */
[C---:B------:R-:W-:Y:S01]  /*afd0*/  FMUL.FTZ R12, R3.reuse, R83 ;  /* 0x00000053030c7220 */ /* 0x040fe20000410000 */
[----:B-1----:R-:W-:Y:S01]  /*afe0*/  FSEL R2, R2, 1, P2 ;  /* 0x3f80000002027808 */ /* 0x002fe20001000000 */
[C---:B------:R-:W-:Y:S01]  /*aff0*/  FMUL.FTZ R86, R3.reuse, R86 ;  /* 0x0000005603567220 */ /* 0x040fe20000410000 */
[C---:B------:R-:W-:Y:S01]  /*b000*/  FMUL.FTZ R20, R3.reuse, R87 ;  /* 0x0000005703147220 */ /* 0x040fe20000410000 */
[C---:B------:R-:W-:Y:S01]  /*b010*/  FMUL.FTZ R98, R3.reuse, R98 ;  /* 0x0000006203627220 */ /* 0x040fe20000410000 */
[C---:B------:R-:W-:Y:S01]  /*b020*/  FMUL.FTZ R18, R3.reuse, R99 ;  /* 0x0000006303127220 */ /* 0x040fe20000410000 */
[C---:B------:R-:W-:Y:S01]  /*b030*/  FMUL.FTZ R102, R3.reuse, R102 ;  /* 0x0000006603667220 */ /* 0x040fe20000410000 */
[C---:B------:R-:W-:Y:S01]  /*b040*/  FMUL.FTZ R62, R3.reuse, R103 ;  /* 0x00000067033e7220 */ /* 0x040fe20000410000 */
[C---:B------:R-:W-:Y:S01]  /*b050*/  FMUL.FTZ R114, R3.reuse, R114 ;  /* 0x0000007203727220 */ /* 0x040fe20000410000 */
[----:B--2---:R-:W-:Y:S01]  /*b060*/  FSEL R0, R0, 1, P1 ;  /* 0x3f80000000007808 */ /* 0x004fe20000800000 */
        /* <DEDUP_REMOVED lines=36> */
[----:B------:R-:W-:Y:S01]  /*b2b0*/  LEA R0, R6, UR16, 0x1 ;  /* 0x0000001006007c11 */ /* 0x000fe2000f8e08ff */
        /* <DEDUP_REMOVED lines=13> */
[----:B------:R-:W-:Y:S01]  /*b390*/  F2FP.BF16.F32.PACK_AB R7, R7, R176 ;  /* 0x000000b00707723e */ /* 0x000fe200000010ff */
[C---:B------:R-:W-:Y:S01]  /*b3a0*/  FMUL.FTZ R172, R2.reuse, R172 ;  /* 0x000000ac02ac7220 */ /* 0x040fe20000410000 */
[----:B------:R-:W-:Y:S01]  /*b3b0*/  F2FP.BF16.F32.PACK_AB R5, R5, R178 ;  /* 0x000000b20505723e */ /* 0x000fe200000010ff */
[C---:B------:R-:W-:Y:S01]  /*b3c0*/  FMUL.FTZ R66, R2.reuse, R173 ;  /* 0x000000ad02427220 */ /* 0x040fe20000410000 */
[----:B------:R-:W-:Y:S01]  /*b3d0*/  F2FP.BF16.F32.PACK_AB R3, R185, R184 ;  /* 0x000000b8b903723e */ /* 0x000fe200000010ff */
[----:B------:R-:W-:Y:S01]  /*b3e0*/  FMUL.FTZ R180, R2, R180 ;  /* 0x000000b402b47220 */ /* 0x000fe20000410000 */
[----:B------:R-:W-:Y:S01]  /*b3f0*/  IADD3 R6, PT, PT, R0, R4, RZ ;  /* 0x0000000400067210 */ /* 0x000fe20007ffe0ff */
        /* <DEDUP_REMOVED lines=30> */
[----:B------:R-:W-:Y:S01]  /*b5e0*/  STS [R0], R7 ;  /* 0x0000000700007388 */ /* 0x000fe20000000800 */
[----:B------:R-:W-:-:S02]  /*b5f0*/  F2FP.BF16.F32.PACK_AB R66, R66, R172 ;  /* 0x000000ac4242723e */ /* 0x000fc400000010ff */
[----:B------:R-:W-:Y:S01]  /*b600*/  F2FP.BF16.F32.PACK_AB R9, R9, R174 ;  /* 0x000000ae0909723e */ /* 0x000fe200000010ff */
[----:B------:R-:W-:Y:S01]  /*b610*/  STS [R0+0x400], R5 ;  /* 0x0004000500007388 */ /* 0x000fe20000000800 */
[----:B------:R-:W-:Y:S02]  /*b620*/  F2FP.BF16.F32.PACK_AB R8, R8, R180 ;  /* 0x000000b40808723e */ /* 0x000fe400000010ff */
[----:B------:R-:W-:Y:S01]  /*b630*/  F2FP.BF16.F32.PACK_AB R11, R11, R182 ;  /* 0x000000b60b0b723e */ /* 0x000fe200000010ff */
[----:B------:R1:W-:Y:S01]  /*b640*/  STS [R6], R3 ;  /* 0x0000000306007388 */ /* 0x0003e20000000800 */
[----:B------:R-:W-:Y:S02]  /*b650*/  F2FP.BF16.F32.PACK_AB R17, R17, R68 ;  /* 0x000000441111723e */ /* 0x000fe400000010ff */
[----:B------:R-:W-:Y:S01]  /*b660*/  F2FP.BF16.F32.PACK_AB R16, R16, R70 ;  /* 0x000000461010723e */ /* 0x000fe200000010ff */
[----:B------:R2:W-:Y:S01]  /*b670*/  STS [R6+0x400], R2 ;  /* 0x0004000206007388 */ /* 0x0005e20000000800 */
[----:B------:R-:W-:-:S02]  /*b680*/  F2FP.BF16.F32.PACK_AB R13, R13, R80 ;  /* 0x000000500d0d723e */ /* 0x000fc400000010ff */
[----:B------:R-:W-:Y:S01]  /*b690*/  F2FP.BF16.F32.PACK_AB R12, R12, R82 ;  /* 0x000000520c0c723e */ /* 0x000fe200000010ff */
[----:B------:R-:W-:Y:S01]  /*b6a0*/  STS [R0+0x2000], R66 ;  /* 0x0020004200007388 */ /* 0x000fe20000000800 */
[----:B------:R-:W-:Y:S02]  /*b6b0*/  F2FP.BF16.F32.PACK_AB R15, R15, R72 ;  /* 0x000000480f0f723e */ /* 0x000fe400000010ff */
[----:B------:R-:W-:Y:S01]  /*b6c0*/  F2FP.BF16.F32.PACK_AB R14, R14, R74 ;  /* 0x0000004a0e0e723e */ /* 0x000fe200000010ff */
[----:B------:R3:W-:Y:S01]  /*b6d0*/  STS [R0+0x2400], R9 ;  /* 0x0024000900007388 */ /* 0x0007e20000000800 */
[----:B------:R-:W-:Y:S02]  /*b6e0*/  F2FP.BF16.F32.PACK_AB R23, R23, R76 ;  /* 0x0000004c1717723e */ /* 0x000fe400000010ff */
[----:B------:R-:W-:Y:S01]  /*b6f0*/  F2FP.BF16.F32.PACK_AB R22, R22, R78 ;  /* 0x0000004e1616723e */ /* 0x000fe200000010ff */
[----:B------:R4:W-:Y:S01]  /*b700*/  STS [R6+0x2000], R8 ;  /* 0x0020000806007388 */ /* 0x0009e20000000800 */
[----:B------:R-:W-:-:S02]  /*b710*/  F2FP.BF16.F32.PACK_AB R21, R21, R84 ;  /* 0x000000541515723e */ /* 0x000fc400000010ff */
[----:B------:R-:W-:Y:S01]  /*b720*/  F2FP.BF16.F32.PACK_AB R20, R20, R86 ;  /* 0x000000561414723e */ /* 0x000fe200000010ff */
[----:B------:R-:W-:Y:S01]  /*b730*/  STS [R6+0x2400], R11 ;  /* 0x0024000b06007388 */ /* 0x000fe20000000800 */
[----:B------:R-:W-:Y:S02]  /*b740*/  F2FP.BF16.F32.PACK_AB R19, R19, R96 ;  /* 0x000000601313723e */ /* 0x000fe400000010ff */
[----:B------:R-:W-:Y:S02]  /*b750*/  F2FP.BF16.F32.PACK_AB R18, R18, R98 ;  /* 0x000000621212723e */ /* 0x000fe400000010ff */
[C---:B-1----:R-:W-:Y:S02]  /*b760*/  IADD3 R3, PT, PT, R0.reuse, R10, RZ ;  /* 0x0000000a00037210 */ /* 0x042fe40007ffe0ff */
[----:B------:R-:W-:Y:S02]  /*b770*/  F2FP.BF16.F32.PACK_AB R25, R25, R88 ;  /* 0x000000581919723e */ /* 0x000fe400000010ff */
[----:B--2---:R-:W-:Y:S01]  /*b780*/  IADD3 R2, PT, PT, R0, 0x40, RZ ;  /* 0x0000004000027810 */ /* 0x004fe20007ffe0ff */
[----:B------:R-:W-:Y:S01]  /*b790*/  STS [R3], R17 ;  /* 0x0000001103007388 */ /* 0x000fe20000000800 */
[----:B------:R-:W-:-:S02]  /*b7a0*/  IADD3 R5, PT, PT, R4, R3, RZ ;  /* 0x0000000304057210 */ /* 0x000fc40007ffe0ff */
[----:B------:R-:W-:Y:S01]  /*b7b0*/  @P0 IADD3 R2, PT, PT, R0, -0x40, RZ ;  /* 0xffffffc000020810 */ /* 0x000fe20007ffe0ff */
[----:B------:R-:W-:Y:S01]  /*b7c0*/  STS [R3+0x400], R16 ;  /* 0x0004001003007388 */ /* 0x000fe20000000800 */
[----:B------:R-:W-:Y:S02]  /*b7d0*/  F2FP.BF16.F32.PACK_AB R24, R24, R90 ;  /* 0x0000005a1818723e */ /* 0x000fe400000010ff */
[----:B------:R-:W-:Y:S01]  /*b7e0*/  IADD3 R7, PT, PT, R4, R2, RZ ;  /* 0x0000000204077210 */ /* 0x000fe20007ffe0ff */
[----:B------:R-:W-:Y:S01]  /*b7f0*/  STS [R5], R13 ;  /* 0x0000000d05007388 */ /* 0x000fe20000000800 */
[----:B------:R-:W-:Y:S01]  /*b800*/  F2FP.BF16.F32.PACK_AB R65, R65, R92 ;  /* 0x0000005c4141723e */ /* 0x000fe200000010ff */
[----:B---3--:R-:W1:Y:S01]  /*b810*/  @P4 LDC R9, c[0x0][0x458] ;  /* 0x00011600ff094b82 */ /* 0x008e620000000800 */
[----:B----4-:R-:W-:Y:S01]  /*b820*/  IADD3 R8, PT, PT, R10, R2, RZ ;  /* 0x000000020a087210 */ /* 0x010fe20007ffe0ff */
[----:B------:R-:W-:Y:S01]  /*b830*/  STS [R5+0x400], R12 ;  /* 0x0004000c05007388 */ /* 0x000fe20000000800 */
[----:B------:R-:W-:-:S02]  /*b840*/  F2FP.BF16.F32.PACK_AB R64, R64, R94 ;  /* 0x0000005e4040723e */ /* 0x000fc400000010ff */
[----:B------:R-:W-:Y:S01]  /*b850*/  F2FP.BF16.F32.PACK_AB R63, R63, R100 ;  /* 0x000000643f3f723e */ /* 0x000fe200000010ff */
[----:B------:R-:W-:Y:S01]  /*b860*/  STS [R3+0x2000], R15 ;  /* 0x0020000f03007388 */ /* 0x000fe20000000800 */
[----:B------:R-:W-:Y:S02]  /*b870*/  F2FP.BF16.F32.PACK_AB R62, R62, R102 ;  /* 0x000000663e3e723e */ /* 0x000fe400000010ff */
[----:B------:R-:W-:Y:S01]  /*b880*/  F2FP.BF16.F32.PACK_AB R59, R59, R112 ;  /* 0x000000703b3b723e */ /* 0x000fe200000010ff */
[----:B------:R-:W-:Y:S01]  /*b890*/  STS [R3+0x2400], R14 ;  /* 0x0024000e03007388 */ /* 0x000fe20000000800 */
[----:B------:R-:W-:Y:S02]  /*b8a0*/  F2FP.BF16.F32.PACK_AB R58, R58, R114 ;  /* 0x000000723a3a723e */ /* 0x000fe400000010ff */
[----:B------:R-:W-:Y:S01]  /*b8b0*/  IADD3 R4, PT, PT, R4, R8, RZ ;  /* 0x0000000804047210 */ /* 0x000fe20007ffe0ff */
[----:B------:R-:W-:Y:S01]  /*b8c0*/  STS [R5+0x2000], R23 ;  /* 0x0020001705007388 */ /* 0x000fe20000000800 */
[----:B------:R-:W-:-:S02]  /*b8d0*/  F2FP.BF16.F32.PACK_AB R61, R61, R104 ;  /* 0x000000683d3d723e */ /* 0x000fc400000010ff */
[----:B------:R-:W-:Y:S01]  /*b8e0*/  F2FP.BF16.F32.PACK_AB R60, R60, R106 ;  /* 0x0000006a3c3c723e */ /* 0x000fe200000010ff */
[----:B------:R-:W-:Y:S01]  /*b8f0*/  STS [R5+0x2400], R22 ;  /* 0x0024001605007388 */ /* 0x000fe20000000800 */
[----:B------:R-:W-:Y:S02]  /*b900*/  F2FP.BF16.F32.PACK_AB R57, R57, R108 ;  /* 0x0000006c3939723e */ /* 0x000fe400000010ff */
[----:B------:R-:W-:Y:S01]  /*b910*/  F2FP.BF16.F32.PACK_AB R56, R56, R110 ;  /* 0x0000006e3838723e */ /* 0x000fe200000010ff */
[----:B------:R-:W-:Y:S01]  /*b920*/  STS [R2], R21 ;  /* 0x0000001502007388 */ /* 0x000fe20000000800 */
[----:B------:R-:W-:Y:S02]  /*b930*/  F2FP.BF16.F32.PACK_AB R55, R55, R116 ;  /* 0x000000743737723e */ /* 0x000fe400000010ff */
[----:B------:R-:W-:Y:S01]  /*b940*/  F2FP.BF16.F32.PACK_AB R54, R54, R118 ;  /* 0x000000763636723e */ /* 0x000fe200000010ff */
[----:B------:R-:W-:Y:S01]  /*b950*/  STS [R2+0x400], R20 ;  /* 0x0004001402007388 */ /* 0x000fe20000000800 */
[----:B------:R-:W-:-:S02]  /*b960*/  F2FP.BF16.F32.PACK_AB R51, R51, R128 ;  /* 0x000000803333723e */ /* 0x000fc400000010ff */
[----:B------:R-:W-:Y:S01]  /*b970*/  F2FP.BF16.F32.PACK_AB R50, R50, R130 ;  /* 0x000000823232723e */ /* 0x000fe200000010ff */
[----:B------:R2:W-:Y:S01]  /*b980*/  STS [R7], R19 ;  /* 0x0000001307007388 */ /* 0x0005e20000000800 */
[----:B------:R-:W-:Y:S02]  /*b990*/  F2FP.BF16.F32.PACK_AB R53, R53, R120 ;  /* 0x000000783535723e */ /* 0x000fe400000010ff */
[----:B------:R-:W-:Y:S01]  /*b9a0*/  F2FP.BF16.F32.PACK_AB R52, R52, R122 ;  /* 0x0000007a3434723e */ /* 0x000fe200000010ff */
[----:B------:R-:W-:Y:S01]  /*b9b0*/  STS [R7+0x400], R18 ;  /* 0x0004001207007388 */ /* 0x000fe20000000800 */
[----:B------:R-:W-:Y:S02]  /*b9c0*/  F2FP.BF16.F32.PACK_AB R49, R49, R124 ;  /* 0x0000007c3131723e */ /* 0x000fe400000010ff */
[----:B------:R-:W-:Y:S01]  /*b9d0*/  F2FP.BF16.F32.PACK_AB R48, R48, R126 ;  /* 0x0000007e3030723e */ /* 0x000fe200000010ff */
        /* <DEDUP_REMOVED lines=12> */
[----:B------:R-:W-:Y:S01]  /*baa0*/  STS [R8], R63 ;  /* 0x0000003f08007388 */ /* 0x000fe20000000800 */
[----:B------:R-:W-:Y:S02]  /*bab0*/  F2FP.BF16.F32.PACK_AB R39, R39, R144 ;  /* 0x000000902727723e */ /* 0x000fe400000010ff */
[----:B------:R-:W-:Y:S01]  /*bac0*/  F2FP.BF16.F32.PACK_AB R38, R38, R146 ;  /* 0x000000922626723e */ /* 0x000fe200000010ff */
[----:B------:R-:W-:Y:S01]  /*bad0*/  STS [R8+0x400], R62 ;  /* 0x0004003e08007388 */ /* 0x000fe20000000800 */
[----:B------:R-:W-:Y:S02]  /*bae0*/  F2FP.BF16.F32.PACK_AB R35, R35, R152 ;  /* 0x000000982323723e */ /* 0x000fe400000010ff */
[----:B------:R-:W-:Y:S01]  /*baf0*/  F2FP.BF16.F32.PACK_AB R34, R34, R154 ;  /* 0x0000009a2222723e */ /* 0x000fe200000010ff */
[----:B------:R-:W-:Y:S01]  /*bb00*/  STS [R4], R59 ;  /* 0x0000003b04007388 */ /* 0x000fe20000000800 */
        /* <DEDUP_REMOVED lines=15> */
[----:B--2---:R-:W-:-:S03]  /*bc00*/  SHF.L.U32 R19, R171, 0x3, RZ ;  /* 0x00000003ab137819 */ /* 0x004fc600000006ff */
[----:B------:R-:W-:Y:S04]  /*bc10*/  STS [R0+0x4000], R55 ;  /* 0x0040003700007388 */ /* 0x000fe80000000800 */
[----:B------:R-:W-:Y:S04]  /*bc20*/  STS [R0+0x4400], R54 ;  /* 0x0044003600007388 */ /* 0x000fe80000000800 */
[----:B------:R-:W-:Y:S04]  /*bc30*/  STS [R6+0x4000], R51 ;  /* 0x0040003306007388 */ /* 0x000fe80000000800 */
[----:B------:R-:W-:Y:S04]  /*bc40*/  STS [R6+0x4400], R50 ;  /* 0x0044003206007388 */ /* 0x000fe80000000800 */
[----:B------:R-:W-:Y:S04]  /*bc50*/  STS [R0+0x6000], R53 ;  /* 0x0060003500007388 */ /* 0x000fe80000000800 */
[----:B------:R2:W-:Y:S04]  /*bc60*/  STS [R0+0x6400], R52 ;  /* 0x0064003400007388 */ /* 0x0005e80000000800 */
[----:B------:R-:W-:Y:S04]  /*bc70*/  STS [R6+0x6000], R49 ;  /* 0x0060003106007388 */ /* 0x000fe80000000800 */
[----:B------:R-:W-:Y:S04]  /*bc80*/  STS [R6+0x6400], R48 ;  /* 0x0064003006007388 */ /* 0x000fe80000000800 */
[----:B------:R-:W-:Y:S04]  /*bc90*/  STS [R3+0x4000], R47 ;  /* 0x0040002f03007388 */ /* 0x000fe80000000800 */
[----:B------:R-:W-:Y:S04]  /*bca0*/  STS [R3+0x4400], R46 ;  /* 0x0044002e03007388 */ /* 0x000fe80000000800 */
[----:B------:R-:W-:Y:S04]  /*bcb0*/  STS [R5+0x4000], R43 ;  /* 0x0040002b05007388 */ /* 0x000fe80000000800 */
[----:B------:R-:W-:Y:S01]  /*bcc0*/  STS [R5+0x4400], R42 ;  /* 0x0044002a05007388 */ /* 0x000fe20000000800 */
[----:B--2---:R-:W-:-:S03]  /*bcd0*/  F2FP.BF16.F32.PACK_AB R0, R163, R162 ;  /* 0x000000a2a300723e */ /* 0x004fc600000010ff */
        /* <DEDUP_REMOVED lines=8> */
[----:B--2---:R-:W-:-:S03]  /*bd60*/  LOP3.LUT R3, R19, 0x1f8, RZ, 0xc0, !PT ;  /* 0x000001f813037812 */ /* 0x004fc600078ec0ff */
[----:B------:R-:W-:Y:S01]  /*bd70*/  STS [R2+0x6000], R37 ;  /* 0x0060002502007388 */ /* 0x000fe20000000800 */
[----:B------:R-:W-:-:S03]  /*bd80*/  LOP3.LUT R3, R3, 0x38, R171, 0x78, !PT ;  /* 0x0000003803037812 */ /* 0x000fc600078e78ab */
[----:B------:R2:W-:Y:S01]  /*bd90*/  STS [R2+0x6400], R36 ;  /* 0x0064002402007388 */ /* 0x0005e20000000800 */
[----:B------:R-:W-:-:S03]  /*bda0*/  LOP3.LUT R3, R3, 0x1e00, R19, 0xf8, !PT ;  /* 0x00001e0003037812 */ /* 0x000fc600078ef813 */
        /* <DEDUP_REMOVED lines=8> */
[----:B------:R2:W-:Y:S02]  /*be30*/  STS [R8+0x6400], R28 ;  /* 0x0064001c08007388 */ /* 0x0005e40000000800 */
[----:B--2---:R2:W3:Y:S01]  /*be40*/  @P4 MUFU.LG2 R8, R169 ;  /* 0x000000a900084308 */ /* 0x0044e20000000c00 */
[----:B-1----:R-:W-:Y:S05]  /*be50*/  BRA.U UP1, `(.L_x_42) ;  /* 0x0000000101207547 */ /* 0x002fea000b800000 */
[----:B------:R-:W-:Y:S01]  /*be60*/  UISETP.NE.AND UP1, UPT, UR11, URZ, UPT ;  /* 0x000000ff0b00728c */ /* 0x000fe2000bf25270 */
[----:B------:R-:W1:Y:S10]  /*be70*/  LDCU UR5, c[0x0][0x3e0] ;  /* 0x00007c00ff0577ac */ /* 0x000e740008000800 */
[----:B------:R-:W1:Y:S01]  /*be80*/  @UP1 LDCU UR4, c[0x0][0x454] ;  /* 0x00008a80ff0417ac */ /* 0x000e620008000800 */
[----:B------:R-:W4:Y:S01]  /*be90*/  @UP1 LDCU UR19, c[0x0][0x454] ;  /* 0x00008a80ff1317ac */ /* 0x000f220008000800 */
[----:B-1----:R-:W-:-:S02]  /*bea0*/  @UP1 UIMAD UR4, UR4, UR5, URZ ;  /* 0x00000005040412a4 */ /* 0x002fc4000f8e02ff */
[----:B------:R-:W-:-:S03]  /*beb0*/  @!UP1 UIMAD UR4, UR10, UR5, URZ ;  /* 0x000000050a0492a4 */ /* 0x000fc6000f8e02ff */
[----:B------:R-:W-:Y:S01]  /*bec0*/  @UP1 UMOV UR5, 0x1 ;  /* 0x0000000100051882 */ /* 0x000fe20000000000 */
[----:B----4-:R-:W-:-:S08]  /*bed0*/  @!UP1 UMOV UR5, 0x1 ;  /* 0x0000000100059882 */ /* 0x010fd00000000000 */
.L_x_42:
[----:B------:R1:W-:Y:S01]  /*bee0*/  STS [R4+0x6000], R2 ;  /* 0x0060000204007388 */ /* 0x0003e20000000800 */
[----:B------:R-:W-:Y:S01]  /*bef0*/  LEA R18, R3, UR16, 0x1 ;  /* 0x0000001003127c11 */ /* 0x000fe2000f8e08ff */
[----:B------:R-:W4:Y:S01]  /*bf00*/  @P3 LDC R7, c[0x0][0x458] ;  /* 0x00011600ff073b82 */ /* 0x000f220000000800 */
[----:B------:R-:W2:Y:S01]  /*bf10*/  @P3 MUFU.LG2 R3, R165 ;  /* 0x000000a500033308 */ /* 0x000ea20000000c00 */
[----:B------:R3:W-:Y:S01]  /*bf20*/  STS [R4+0x6400], R0 ;  /* 0x0064000004007388 */ /* 0x0007e20000000800 */
[----:B------:R-:W-:Y:S01]  /*bf30*/  UIMAD UR19, UR6, UR19, URZ ;  /* 0x00000013061372a4 */ /* 0x000fe2000f8e02ff */
[----:B------:R-:W-:Y:S01]  /*bf40*/  LOP3.LUT P0, RZ, R171, 0x3, RZ, 0xc0, !PT ;  /* 0x00000003abff7812 */ /* 0x000fe2000780c0ff */
[----:B------:R-:W-:-:S03]  /*bf50*/  UIMAD UR11, UR8, UR5, URZ ;  /* 0x00000005080b72a4 */ /* 0x000fc6000f8e02ff */
[----:B------:R-:W-:Y:S01]  /*bf60*/  BAR.SYNC.DEFER_BLOCKING 0x0 ;  /* 0x0000000000007b1d */ /* 0x000fe20000010000 */
[----:B------:R-:W-:Y:S01]  /*bf70*/  USEL UR13, UR13, URZ, UP0 ;  /* 0x000000ff0d0d7287 */ /* 0x000fe20008000000 */
[----:B------:R-:W-:Y:S01]  /*bf80*/  MOV R15, 0x7f800000 ;  /* 0x7f800000000f7802 */ /* 0x000fe20000000f00 */
[----:B------:R-:W-:Y:S01]  /*bf90*/  @!UP0 UIMAD UR19, UR17, UR4, UR19 ;  /* 0x00000004111382a4 */ /* 0x000fe2000f8e0213 */
[----:B------:R-:W-:Y:S01]  /*bfa0*/  MOV R14, 0x7f800000 ;  /* 0x7f800000000e7802 */ /* 0x000fe20000000f00 */
[----:B------:R-:W-:-:S03]  /*bfb0*/  USHF.L.U32 UR11, UR11, 0x7, URZ ;  /* 0x000000070b0b7899 */ /* 0x000fc600080006ff */
[----:B------:R-:W3:Y:S01]  /*bfc0*/  @P2 LDC R6, c[0x0][0x458] ;  /* 0x00011600ff062b82 */ /* 0x000ee20000000800 */
[----:B------:R-:W-:Y:S01]  /*bfd0*/  USEL UR9, UR9, URZ, UP0 ;  /* 0x000000ff09097287 */ /* 0x000fe20008000000 */
[----:B------:R-:W-:Y:S01]  /*bfe0*/  BSSY.RECONVERGENT B0, `(.L_x_43) ;  /* 0x000003c000007945 */ /* 0x000fe20003800200 */
[----:B------:R-:W-:Y:S01]  /*bff0*/  USHF.R.S32.HI UR10, URZ, 0x1f, UR19 ;  /* 0x0000001fff0a7899 */ /* 0x000fe20008011413 */
[----:B------:R-:W-:Y:S01]  /*c000*/  MOV R13, 0x7f800000 ;  /* 0x7f800000000d7802 */ /* 0x000fe20000000f00 */
[----:B------:R-:W-:Y:S01]  /*c010*/  USHF.R.S32.HI UR4, URZ, 0x1f, UR11 ;  /* 0x0000001fff047899 */ /* 0x000fe2000801140b */
[----:B--2---:R-:W-:Y:S01]  /*c020*/  @P3 FMUL.FTZ R3, R3, 0.69314718246459960938 ;  /* 0x3f31721803033820 */ /* 0x004fe20000410000 */
[----:B------:R-:W-:Y:S01]  /*c030*/  UIADD3 UR13, UP1, UP0, UR11, UR13, UR19 ;  /* 0x0000000d0b0d7290 */ /* 0x000fe2000f83e013 */
[----:B------:R-:W2:Y:S01]  /*c040*/  @P1 LDC R5, c[0x0][0x458] ;  /* 0x00011600ff051b82 */ /* 0x000ea20000000800 */
[----:B------:R-:W-:Y:S01]  /*c050*/  MOV R12, 0x7f800000 ;  /* 0x7f800000000c7802 */ /* 0x000fe20000000f00 */
[----:B-1----:R-:W1:Y:S01]  /*c060*/  @P2 MUFU.LG2 R2, R67 ;  /* 0x0000004300022308 */ /* 0x002e620000000c00 */
[----:B------:R-:W-:Y:S01]  /*c070*/  UIADD3.X UR4, UPT, UPT, UR4, UR9, UR10, UP1, UP0 ;  /* 0x0000000904047290 */ /* 0x000fe20008fe040a */
[----:B----4-:R-:W-:Y:S01]  /*c080*/  @P3 FFMA.FTZ R14, R167, R7, R3 ;  /* 0x00000007a70e3223 */ /* 0x010fe20000010003 */
[----:B------:R-:W-:Y:S01]  /*c090*/  SHF.R.U32.HI R22, RZ, 0x3, R171 ;  /* 0x00000003ff167819 */ /* 0x000fe200000116ab */
[----:B---3--:R-:W-:Y:S01]  /*c0a0*/  @P4 FMUL.FTZ R0, R8, 0.69314718246459960938 ;  /* 0x3f31721808004820 */ /* 0x008fe20000410000 */
[----:B------:R3:W4:Y:S03]  /*c0b0*/  LDS.128 R24, [R18+0x3800] ;  /* 0x0038000012187984 */ /* 0x0007260000000c00 */
[----:B------:R-:W2:Y:S01]  /*c0c0*/  @P1 MUFU.LG2 R4, R170 ;  /* 0x000000aa00041308 */ /* 0x000ea20000000c00 */
[----:B-----5:R-:W-:Y:S01]  /*c0d0*/  @P4 FFMA.FTZ R15, R168, R9, R0 ;  /* 0x00000009a80f4223 */ /* 0x020fe20000010000 */
[----:B-1----:R-:W-:-:S04]  /*c0e0*/  @P2 FMUL.FTZ R2, R2, 0.69314718246459960938 ;  /* 0x3f31721802022820 */ /* 0x002fc80000410000 */
[----:B------:R-:W-:Y:S01]  /*c0f0*/  @P2 FFMA.FTZ R13, R166, R6, R2 ;  /* 0x00000006a60d2223 */ /* 0x000fe20000010002 */
[----:B--2---:R-:W-:-:S04]  /*c100*/  @P1 FMUL.FTZ R0, R4, 0.69314718246459960938 ;  /* 0x3f31721804001820 */ /* 0x004fc80000410000 */
[----:B------:R-:W-:Y:S01]  /*c110*/  @P1 FFMA.FTZ R12, R164, R5, R0 ;  /* 0x00000005a40c1223 */ /* 0x000fe20000010000 */
[----:B---3--:R-:W-:Y:S06]  /*c120*/  @P0 BRA `(.L_x_44) ;  /* 0x00000000009c0947 */ /* 0x008fec0003800000 */
[--C-:B------:R-:W-:Y:S02]  /*c130*/  SHF.R.U32.HI R0, RZ, 0x1, R171.reuse ;  /* 0x00000001ff007819 */ /* 0x100fe400000116ab */
[----:B------:R-:W-:Y:S02]  /*c140*/  SHF.R.U32.HI R2, RZ, 0x2, R171 ;  /* 0x00000002ff027819 */ /* 0x000fe400000116ab */
[----:B------:R-:W-:-:S04]  /*c150*/  LOP3.LUT R0, R0, 0x30, RZ, 0xc0, !PT ;  /* 0x0000003000007812 */ /* 0x000fc800078ec0ff */
[----:B------:R-:W-:-:S04]  /*c160*/  LOP3.LUT R0, R0, 0x7, R2, 0xf8, !PT ;  /* 0x0000000700007812 */ /* 0x000fc800078ef802 */
[C---:B------:R-:W-:Y:S01]  /*c170*/  ISETP.GE.AND P6, PT, R0.reuse, UR12, PT ;  /* 0x0000000c00007c0c */ /* 0x040fe2000bfc6270 */
[C---:B------:R-:W-:Y:S01]  /*c180*/  VIADD R3, R0.reuse, 0x8 ;  /* 0x0000000800037836 */ /* 0x040fe20000000000 */
[C---:B------:R-:W-:Y:S01]  /*c190*/  LOP3.LUT R5, R0.reuse, 0x40, RZ, 0xfc, !PT ;  /* 0x0000004000057812 */ /* 0x040fe200078efcff */
[----:B------:R-:W-:-:S03]  /*c1a0*/  VIADD R7, R0, 0x48 ;  /* 0x0000004800077836 */ /* 0x000fc60000000000 */
[----:B------:R-:W-:Y:S02]  /*c1b0*/  ISETP.GE.AND P5, PT, R3, UR12, PT ;  /* 0x0000000c03007c0c */ /* 0x000fe4000bfa6270 */
[----:B------:R-:W-:Y:S02]  /*c1c0*/  ISETP.GE.AND P4, PT, R5, UR12, PT ;  /* 0x0000000c05007c0c */ /* 0x000fe4000bf86270 */
[----:B------:R-:W-:-:S03]  /*c1d0*/  ISETP.GE.AND P3, PT, R7, UR12, PT ;  /* 0x0000000c07007c0c */ /* 0x000fc6000bf66270 */
[----:B------:R-:W1:Y:S01]  /*c1e0*/  @!P6 LDC.64 R8, c[0x0][0x420] ;  /* 0x00010800ff08eb82 */ /* 0x000e620000000a00 */
[----:B------:R-:W-:-:S05]  /*c1f0*/  @!P6 IMAD R2, R0, UR5, RZ ;  /* 0x000000050002ec24 */ /* 0x000fca000f8e02ff */
[C---:B------:R-:W-:Y:S01]  /*c200*/  @!P6 IADD3 R4, P0, PT, R2.reuse, UR13, RZ ;  /* 0x0000000d0204ec10 */ /* 0x040fe2000ff1e0ff */
[----:B------:R-:W-:Y:S01]  /*c210*/  @!P5 IMAD R0, R3, UR5, RZ ;  /* 0x000000050300dc24 */ /* 0x000fe2000f8e02ff */
[----:B------:R-:W2:Y:S01]  /*c220*/  @!P5 LDC.64 R10, c[0x0][0x420] ;  /* 0x00010800ff0adb82 */ /* 0x000ea20000000a00 */
[----:B------:R-:W-:Y:S01]  /*c230*/  @!P4 IMAD R5, R5, UR5, RZ ;  /* 0x000000050505cc24 */ /* 0x000fe2000f8e02ff */
[----:B------:R-:W-:Y:S01]  /*c240*/  @!P6 LEA.HI.X.SX32 R6, R2, UR4, 0x1, P0 ;  /* 0x000000040206ec11 */ /* 0x000fe200080f0eff */
[----:B------:R-:W-:Y:S01]  /*c250*/  @!P3 IMAD R3, R7, UR5, RZ ;  /* 0x000000050703bc24 */ /* 0x000fe2000f8e02ff */
[----:B------:R-:W-:-:S04]  /*c260*/  @!P5 IADD3 R2, P0, PT, R0, UR13, RZ ;  /* 0x0000000d0002dc10 */ /* 0x000fc8000ff1e0ff */
[----:B------:R-:W3:Y:S08]  /*c270*/  @!P4 LDC.64 R16, c[0x0][0x420] ;  /* 0x00010800ff10cb82 */ /* 0x000ef00000000a00 */
[----:B------:R-:W5:Y:S01]  /*c280*/  @!P3 LDC.64 R20, c[0x0][0x420] ;  /* 0x00010800ff14bb82 */ /* 0x000f620000000a00 */
[----:B-1----:R-:W-:-:S04]  /*c290*/  @!P6 LEA R8, P1, R4, R8, 0x2 ;  /* 0x000000080408e211 */ /* 0x002fc800078210ff */
[----:B------:R-:W-:Y:S02]  /*c2a0*/  @!P6 LEA.HI.X R9, R4, R9, R6, 0x2, P1 ;  /* 0x000000090409e211 */ /* 0x000fe400008f1406 */
[----:B------:R-:W-:Y:S02]  /*c2b0*/  @!P5 LEA.HI.X.SX32 R4, R0, UR4, 0x1, P0 ;  /* 0x000000040004dc11 */ /* 0x000fe400080f0eff */
[C---:B--2---:R-:W-:Y:S01]  /*c2c0*/  @!P5 LEA R6, P2, R2.reuse, R10, 0x2 ;  /* 0x0000000a0206d211 */ /* 0x044fe200078410ff */
[----:B------:R1:W-:Y:S01]  /*c2d0*/  @!P6 STG.E desc[UR14][R8.64], R15 ;  /* 0x0000000f0800e986 */ /* 0x0003e2000c10190e */
[----:B------:R-:W-:Y:S02]  /*c2e0*/  @!P4 IADD3 R0, P1, PT, R5, UR13, RZ ;  /* 0x0000000d0500cc10 */ /* 0x000fe4000ff3e0ff */
[----:B------:R-:W-:Y:S02]  /*c2f0*/  @!P3 IADD3 R10, P0, PT, R3, UR13, RZ ;  /* 0x0000000d030abc10 */ /* 0x000fe4000ff1e0ff */
[----:B------:R-:W-:-:S02]  /*c300*/  @!P5 LEA.HI.X R7, R2, R11, R4, 0x2, P2 ;  /* 0x0000000b0207d211 */ /* 0x000fc400010f1404 */
[----:B------:R-:W-:Y:S02]  /*c310*/  @!P4 LEA.HI.X.SX32 R5, R5, UR4, 0x1, P1 ;  /* 0x000000040505cc11 */ /* 0x000fe400088f0eff */
[----:B------:R-:W-:Y:S01]  /*c320*/  @!P3 LEA.HI.X.SX32 R3, R3, UR4, 0x1, P0 ;  /* 0x000000040303bc11 */ /* 0x000fe200080f0eff */
[----:B------:R1:W-:Y:S01]  /*c330*/  @!P5 STG.E desc[UR14][R6.64], R14 ;  /* 0x0000000e0600d986 */ /* 0x0003e2000c10190e */
[----:B---3--:R-:W-:Y:S02]  /*c340*/  @!P4 LEA R4, P1, R0, R16, 0x2 ;  /* 0x000000100004c211 */ /* 0x008fe400078210ff */
[----:B-----5:R-:W-:Y:S02]  /*c350*/  @!P3 LEA R2, P0, R10, R20, 0x2 ;  /* 0x000000140a02b211 */ /* 0x020fe400078010ff */
[----:B------:R-:W-:Y:S02]  /*c360*/  @!P4 LEA.HI.X R5, R0, R17, R5, 0x2, P1 ;  /* 0x000000110005c211 */ /* 0x000fe400008f1405 */
[----:B------:R-:W-:-:S03]  /*c370*/  @!P3 LEA.HI.X R3, R10, R21, R3, 0x2, P0 ;  /* 0x000000150a03b211 */ /* 0x000fc600000f1403 */
[----:B------:R1:W-:Y:S04]  /*c380*/  @!P4 STG.E desc[UR14][R4.64], R13 ;  /* 0x0000000d0400c986 */ /* 0x0003e8000c10190e */
[----:B------:R1:W-:Y:S02]  /*c390*/  @!P3 STG.E desc[UR14][R2.64], R12 ;  /* 0x0000000c0200b986 */ /* 0x0003e4000c10190e */
.L_x_44:
[----:B------:R-:W-:Y:S05]  /*c3a0*/  BSYNC.RECONVERGENT B0 ;  /* 0x0000000000007941 */ /* 0x000fea0003800200 */
.L_x_43:
[----:B-1----:R1:W2:Y:S01]  /*c3b0*/  LDS.128 R12, [R18] ;  /* 0x00000000120c7984 */ /* 0x0022a20000000c00 */
[C---:B------:R-:W-:Y:S01]  /*c3c0*/  VIADD R2, R22.reuse, 0x10 ;  /* 0x0000001016027836 */ /* 0x040fe20000000000 */
[----:B------:R-:W3:Y:S01]  /*c3d0*/  LDCU.64 UR4, c[0x0][0x410] ;  /* 0x00008200ff0477ac */ /* 0x000ee20008000a00 */
[C---:B------:R-:W-:Y:S01]  /*c3e0*/  VIADD R0, R22.reuse, 0x20 ;  /* 0x0000002016007836 */ /* 0x040fe20000000000 */
[----:B------:R1:W1:Y:S01]  /*c3f0*/  LDS.128 R8, [R18+0x4000] ;  /* 0x0040000012087984 */ /* 0x0002620000000c00 */
[----:B------:R-:W-:Y:S01]  /*c400*/  VIADD R3, R22, 0x50 ;  /* 0x0000005016037836 */ /* 0x000fe20000000000 */
[----:B------:R-:W-:Y:S01]  /*c410*/  ISETP.GE.AND P6, PT, R2, UR12, PT ;  /* 0x0000000c02007c0c */ /* 0x000fe2000bfc6270 */
[----:B------:R-:W-:Y:S01]  /*c420*/  VIADD R4, R22, 0x40 ;  /* 0x0000004016047836 */ /* 0x000fe20000000000 */
[----:B------:R-:W-:Y:S01]  /*c430*/  LOP3.LUT R2, R19, 0x38, RZ, 0xc0, !PT ;  /* 0x0000003813027812 */ /* 0x000fe200078ec0ff */
[----:B------:R-:W-:Y:S01]  /*c440*/  UIMAD.WIDE.U32 UR8, UR8, 0x80, URZ ;  /* 0x00000080080878a5 */ /* 0x000fe2000f8e00ff */
[----:B------:R-:W-:Y:S01]  /*c450*/  ISETP.GE.AND P5, PT, R0, UR12, PT ;  /* 0x0000000c00007c0c */ /* 0x000fe2000bfa6270 */
[----:B------:R-:W-:Y:S01]  /*c460*/  VIADD R0, R22, 0x30 ;  /* 0x0000003016007836 */ /* 0x000fe20000000000 */
[----:B------:R-:W-:Y:S01]  /*c470*/  IADD3 R2, P0, PT, R2, UR18, RZ ;  /* 0x0000001202027c10 */ /* 0x000fe2000ff1e0ff */
[----:B------:R-:W-:Y:S01]  /*c480*/  BSSY.RECONVERGENT B0, `(.L_x_45) ;  /* 0x000001b000007945 */ /* 0x000fe20003800200 */
[----:B------:R-:W-:-:S02]  /*c490*/  ISETP.GE.AND P2, PT, R3, UR12, PT ;  /* 0x0000000c03007c0c */ /* 0x000fc4000bf46270 */
[----:B------:R-:W-:Y:S01]  /*c4a0*/  ISETP.GE.AND P4, PT, R0, UR12, PT ;  /* 0x0000000c00007c0c */ /* 0x000fe2000bf86270 */
[----:B------:R-:W-:Y:S01]  /*c4b0*/  IMAD.X R3, RZ, RZ, UR7, P0 ;  /* 0x00000007ff037e24 */ /* 0x000fe200080e06ff */
[----:B------:R-:W-:Y:S01]  /*c4c0*/  ISETP.GE.AND P0, PT, R22, UR12, PT ;  /* 0x0000000c16007c0c */ /* 0x000fe2000bf06270 */
[----:B---3--:R-:W-:Y:S01]  /*c4d0*/  IMAD.U32 R0, RZ, RZ, UR4 ;  /* 0x00000004ff007e24 */ /* 0x008fe2000f8e00ff */
[----:B------:R-:W-:Y:S02]  /*c4e0*/  ISETP.GE.AND P3, PT, R4, UR12, PT ;  /* 0x0000000c04007c0c */ /* 0x000fe4000bf66270 */
[----:B------:R-:W-:Y:S01]  /*c4f0*/  IADD3 R4, PT, PT, R22, 0x60, RZ ;  /* 0x0000006016047810 */ /* 0x000fe20007ffe0ff */
[----:B------:R-:W-:Y:S01]  /*c500*/  IMAD.WIDE.U32 R16, R0, UR6, R2 ;  /* 0x0000000600107c25 */ /* 0x000fe2000f8e0002 */
[----:B------:R-:W-:Y:S02]  /*c510*/  MOV R0, UR5 ;  /* 0x0000000500007c02 */ /* 0x000fe40008000f00 */
[C---:B------:R-:W-:Y:S01]  /*c520*/  LOP3.LUT R19, R22.reuse, UR8, RZ, 0xfc, !PT ;  /* 0x0000000816137c12 */ /* 0x040fe2000f8efcff */
[----:B------:R-:W-:Y:S01]  /*c530*/  VIADD R22, R22, 0x70 ;  /* 0x0000007016167836 */ /* 0x000fe20000000000 */
[----:B------:R-:W-:Y:S01]  /*c540*/  ISETP.GE.AND P1, PT, R4, UR12, PT ;  /* 0x0000000c04007c0c */ /* 0x000fe2000bf26270 */
[----:B------:R-:W-:-:S02]  /*c550*/  IMAD R7, R0, UR6, R17 ;  /* 0x0000000600077c24 */ /* 0x000fc4000f8e0211 */
[----:B------:R-:W-:Y:S10]  /*c560*/  @P0 BRA `(.L_x_46) ;  /* 0x0000000000300947 */ /* 0x000ff40003800000 */
[----:B------:R-:W3:Y:S01]  /*c570*/  LDCU.64 UR6, c[0x0][0x408] ;  /* 0x00008100ff0677ac */ /* 0x000ee20008000a00 */
[----:B------:R-:W-:Y:S01]  /*c580*/  MOV R6, R16 ;  /* 0x0000001000067202 */ /* 0x000fe20000000f00 */
[----:B------:R-:W5:Y:S01]  /*c590*/  LDCU.64 UR4, c[0x0][0x3f0] ;  /* 0x00007e00ff0477ac */ /* 0x000f620008000a00 */
[----:B---3--:R-:W-:-:S03]  /*c5a0*/  UIMAD UR10, UR9, UR6, URZ ;  /* 0x00000006090a72a4 */ /* 0x008fc6000f8e02ff */
[----:B------:R-:W-:-:S03]  /*c5b0*/  IMAD.WIDE.U32 R4, R19, UR6, R6 ;  /* 0x0000000613047c25 */ /* 0x000fc6000f8e0006 */
[----:B------:R-:W-:Y:S02]  /*c5c0*/  MOV R0, UR10 ;  /* 0x0000000a00007c02 */ /* 0x000fe40008000f00 */
[----:B-----5:R-:W-:-:S03]  /*c5d0*/  LEA R2, P0, R4, UR4, 0x1 ;  /* 0x0000000404027c11 */ /* 0x020fc6000f8008ff */
[----:B------:R-:W-:-:S05]  /*c5e0*/  IMAD R0, R19, UR7, R0 ;  /* 0x0000000713007c24 */ /* 0x000fca000f8e0200 */
[----:B------:R-:W-:-:S04]  /*c5f0*/  IADD3 R0, PT, PT, R0, R5, RZ ;  /* 0x0000000500007210 */ /* 0x000fc80007ffe0ff */
[----:B------:R-:W-:-:S05]  /*c600*/  LEA.HI.X R3, R4, UR5, R0, 0x1, P0 ;  /* 0x0000000504037c11 */ /* 0x000fca00080f0c00 */
[----:B--2---:R3:W-:Y:S04]  /*c610*/  STG.E.128 desc[UR14][R2.64], R12 ;  /* 0x0000000c02007986 */ /* 0x0047e8000c101d0e */
[----:B-1----:R3:W-:Y:S02]  /*c620*/  STG.E.128 desc[UR14][R2.64+0x80], R8 ;  /* 0x0000800802007986 */ /* 0x0027e4000c101d0e */
.L_x_46:
[----:B------:R-:W-:Y:S05]  /*c630*/  BSYNC.RECONVERGENT B0 ;  /* 0x0000000000007941 */ /* 0x000fea0003800200 */
.L_x_45:
[----:B--23--:R2:W3:Y:S01]  /*c640*/  LDS.128 R12, [R18+0x800] ;  /* 0x00080000120c7984 */ /* 0x00c4e20000000c00 */
[----:B------:R-:W-:Y:S01]  /*c650*/  BSSY.RECONVERGENT B0, `(.L_x_47) ;  /* 0x0000012000007945 */ /* 0x000fe20003800200 */
[----:B------:R-:W-:Y:S02]  /*c660*/  ISETP.GE.AND P0, PT, R22, UR12, PT ;  /* 0x0000000c16007c0c */ /* 0x000fe4000bf06270 */
[----:B-1----:R2:W1:Y:S01]  /*c670*/  LDS.128 R8, [R18+0x4800] ;  /* 0x0048000012087984 */ /* 0x0024620000000c00 */
[----:B------:R-:W-:Y:S05]  /*c680*/  @P6 BRA `(.L_x_48) ;  /* 0x0000000000386947 */ /* 0x000fea0003800000 */
[----:B------:R-:W5:Y:S01]  /*c690*/  LDCU.64 UR6, c[0x0][0x408] ;  /* 0x00008100ff0677ac */ /* 0x000f620008000a00 */
[----:B------:R-:W-:Y:S02]  /*c6a0*/  IADD3 R0, P6, PT, R19, 0x10, RZ ;  /* 0x0000001013007810 */ /* 0x000fe40007fde0ff */
[----:B------:R-:W-:Y:S01]  /*c6b0*/  MOV R3, R7 ;  /* 0x0000000700037202 */ /* 0x000fe20000000f00 */
[----:B------:R-:W4:Y:S02]  /*c6c0*/  LDCU.64 UR4, c[0x0][0x3f0] ;  /* 0x00007e00ff0477ac */ /* 0x000f240008000a00 */
[----:B------:R-:W-:-:S04]  /*c6d0*/  IMAD.X R2, RZ, RZ, UR9, P6 ;  /* 0x00000009ff027e24 */ /* 0x000fc8000b0e06ff */
[----:B-----5:R-:W-:Y:S02]  /*c6e0*/  IMAD R4, R2, UR6, RZ ;  /* 0x0000000602047c24 */ /* 0x020fe4000f8e02ff */
[----:B------:R-:W-:-:S04]  /*c6f0*/  IMAD.MOV.U32 R2, RZ, RZ, R16 ;  /* 0x000000ffff027224 */ /* 0x000fc800078e0010 */
[----:B------:R-:W-:-:S04]  /*c700*/  IMAD.WIDE.U32 R2, R0, UR6, R2 ;  /* 0x0000000600027c25 */ /* 0x000fc8000f8e0002 */
[----:B------:R-:W-:Y:S01]  /*c710*/  IMAD R0, R0, UR7, R4 ;  /* 0x0000000700007c24 */ /* 0x000fe2000f8e0204 */
[----:B----4-:R-:W-:-:S04]  /*c720*/  LEA R4, P6, R2, UR4, 0x1 ;  /* 0x0000000402047c11 */ /* 0x010fc8000f8c08ff */
[----:B------:R-:W-:-:S04]  /*c730*/  IADD3 R0, PT, PT, R0, R3, RZ ;  /* 0x0000000300007210 */ /* 0x000fc80007ffe0ff */
[----:B------:R-:W-:-:S05]  /*c740*/  LEA.HI.X R5, R2, UR5, R0, 0x1, P6 ;  /* 0x0000000502057c11 */ /* 0x000fca000b0f0c00 */
[----:B---3--:R3:W-:Y:S04]  /*c750*/  STG.E.128 desc[UR14][R4.64], R12 ;  /* 0x0000000c04007986 */ /* 0x0087e8000c101d0e */
[----:B-1----:R3:W-:Y:S02]  /*c760*/  STG.E.128 desc[UR14][R4.64+0x80], R8 ;  /* 0x0000800804007986 */ /* 0x0027e4000c101d0e */
.L_x_48:
[----:B------:R-:W-:Y:S05]  /*c770*/  BSYNC.RECONVERGENT B0 ;  /* 0x0000000000007941 */ /* 0x000fea0003800200 */
.L_x_47:
[----:B---3--:R3:W2:Y:S01]  /*c780*/  LDS.128 R12, [R18+0x1000] ;  /* 0x00100000120c7984 */ /* 0x0086a20000000c00 */
[----:B------:R-:W-:Y:S03]  /*c790*/  BSSY.RECONVERGENT B0, `(.L_x_49) ;  /* 0x0000011000007945 */ /* 0x000fe60003800200 */
        /* <DEDUP_REMOVED lines=14> */
[----:B--2---:R2:W-:Y:S04]  /*c880*/  STG.E.128 desc[UR14][R4.64], R12 ;  /* 0x0000000c04007986 */ /* 0x0045e8000c101d0e */
[----:B-1----:R2:W-:Y:S02]  /*c890*/  STG.E.128 desc[UR14][R4.64+0x80], R8 ;  /* 0x0000800804007986 */ /* 0x0025e4000c101d0e */
.L_x_50:
[----:B------:R-:W-:Y:S05]  /*c8a0*/  BSYNC.RECONVERGENT B0 ;  /* 0x0000000000007941 */ /* 0x000fea0003800200 */
.L_x_49:
[----:B--2---:R2:W2:Y:S01]  /*c8b0*/  LDS.128 R12, [R18+0x1800] ;  /* 0x00180000120c7984 */ /* 0x0044a20000000c00 */
        /* <DEDUP_REMOVED lines=17> */
.L_x_52:
[----:B------:R-:W-:Y:S05]  /*c9d0*/  BSYNC.RECONVERGENT B0 ;  /* 0x0000000000007941 */ /* 0x000fea0003800200 */
.L_x_51:
[----:B--2---:R2:W2:Y:S01]  /*c9e0*/  LDS.128 R12, [R18+0x2000] ;  /* 0x00200000120c7984 */ /* 0x0044a20000000c00 */
[----:B------:R-:W-:Y:S03]  /*c9f0*/  BSSY.RECONVERGENT B0, `(.L_x_53) ;  /* 0x0000011000007945 */ /* 0x000fe60003800200 */
[----:B-1----:R1:W1:Y:S01]  /*ca00*/  LDS.128 R8, [R18+0x6000] ;  /* 0x0060000012087984 */ /* 0x0022620000000c00 */
[----:B------:R-:W-:Y:S05]  /*ca10*/  @P3 BRA `(.L_x_54) ;  /* 0x0000000000383947 */ /* 0x000fea0003800000 */
[----:B------:R-:W5:Y:S01]  /*ca20*/  LDCU.64 UR6, c[0x0][0x408] ;  /* 0x00008100ff0677ac */ /* 0x000f620008000a00 */
[----:B------:R-:W-:Y:S02]  /*ca30*/  IADD3 R0, P3, PT, R19, 0x40, RZ ;  /* 0x0000004013007810 */ /* 0x000fe40007f7e0ff */
[----:B------:R-:W-:Y:S01]  /*ca40*/  MOV R3, R7 ;  /* 0x0000000700037202 */ /* 0x000fe20000000f00 */
[----:B------:R-:W3:Y:S02]  /*ca50*/  LDCU.64 UR4, c[0x0][0x3f0] ;  /* 0x00007e00ff0477ac */ /* 0x000ee40008000a00 */
[----:B------:R-:W-:-:S04]  /*ca60*/  IMAD.X R2, RZ, RZ, UR9, P3 ;  /* 0x00000009ff027e24 */ /* 0x000fc800098e06ff */
[----:B-----5:R-:W-:Y:S02]  /*ca70*/  IMAD R4, R2, UR6, RZ ;  /* 0x0000000602047c24 */ /* 0x020fe4000f8e02ff */
[----:B------:R-:W-:-:S04]  /*ca80*/  IMAD.MOV.U32 R2, RZ, RZ, R16 ;  /* 0x000000ffff027224 */ /* 0x000fc800078e0010 */
[----:B------:R-:W-:-:S04]  /*ca90*/  IMAD.WIDE.U32 R2, R0, UR6, R2 ;  /* 0x0000000600027c25 */ /* 0x000fc8000f8e0002 */
[----:B------:R-:W-:Y:S01]  /*caa0*/  IMAD R0, R0, UR7, R4 ;  /* 0x0000000700007c24 */ /* 0x000fe2000f8e0204 */
[----:B---3--:R-:W-:-:S04]  /*cab0*/  LEA R4, P3, R2, UR4, 0x1 ;  /* 0x0000000402047c11 */ /* 0x008fc8000f8608ff */
[----:B------:R-:W-:-:S04]  /*cac0*/  IADD3 R0, PT, PT, R0, R3, RZ ;  /* 0x0000000300007210 */ /* 0x000fc80007ffe0ff */
[----:B------:R-:W-:-:S05]  /*cad0*/  LEA.HI.X R5, R2, UR5, R0, 0x1, P3 ;  /* 0x0000000502057c11 */ /* 0x000fca00098f0c00 */
[----:B--2---:R2:W-:Y:S04]  /*cae0*/  STG.E.128 desc[UR14][R4.64], R12 ;  /* 0x0000000c04007986 */ /* 0x0045e8000c101d0e */
[----:B-1----:R2:W-:Y:S02]  /*caf0*/  STG.E.128 desc[UR14][R4.64+0x80], R8 ;  /* 0x0000800804007986 */ /* 0x0025e4000c101d0e */
.L_x_54:
[----:B------:R-:W-:Y:S05]  /*cb00*/  BSYNC.RECONVERGENT B0 ;  /* 0x0000000000007941 */ /* 0x000fea0003800200 */
.L_x_53:
        /* <DEDUP_REMOVED lines=18> */
.L_x_56:
[----:B------:R-:W-:Y:S05]  /*cc30*/  BSYNC.RECONVERGENT B0 ;  /* 0x0000000000007941 */ /* 0x000fea0003800200 */
.L_x_55:
        /* <DEDUP_REMOVED lines=18> */
.L_x_58:
[----:B------:R-:W-:Y:S05]  /*cd60*/  BSYNC.RECONVERGENT B0 ;  /* 0x0000000000007941 */ /* 0x000fea0003800200 */
.L_x_57:
[----:B-12---:R1:W2:Y:S01]  /*cd70*/  LDS.128 R8, [R18+0x7800] ;  /* 0x0078000012087984 */ /* 0x0062a20000000c00 */
[----:B------:R-:W-:Y:S05]  /*cd80*/  @P0 EXIT ;  /* 0x000000000000094d */ /* 0x000fea0003800000 */
[----:B------:R-:W5:Y:S01]  /*cd90*/  LDCU.64 UR6, c[0x0][0x408] ;  /* 0x00008100ff0677ac */ /* 0x000f620008000a00 */
[----:B------:R-:W-:Y:S01]  /*cda0*/  IADD3 R6, P0, PT, R19, 0x70, RZ ;  /* 0x0000007013067810 */ /* 0x000fe20007f1e0ff */
        /* <DEDUP_REMOVED lines=10> */
[----:B----4-:R-:W-:Y:S04]  /*ce50*/  STG.E.128 desc[UR14][R2.64], R24 ;  /* 0x0000001802007986 */ /* 0x010fe8000c101d0e */
[----:B--2---:R-:W-:Y:S01]  /*ce60*/  STG.E.128 desc[UR14][R2.64+0x80], R8 ;  /* 0x0000800802007986 */ /* 0x004fe2000c101d0e */
[----:B------:R-:W-:Y:S05]  /*ce70*/  EXIT ;  /* 0x000000000000794d */ /* 0x000fea0003800000 */
.L_x_59:
[----:B------:R-:W-:-:S00]  /*ce80*/  BRA `(.L_x_59) ;  /* 0xfffffffc00fc7947 */ /* 0x000fc0000383ffff */
[----:B------:R-:W-:-:S00]  /*ce90*/  NOP ;  /* 0x0000000000007918 */ /* 0x000fc00000000000 */
        /* <DEDUP_REMOVED lines=14> */
.L_x_2839:


//--------------------- .text._ZN5flash16flash_fwd_kernelI23Flash_fwd_kernel_traitsILi128ELi128ELi64ELi4ELb0ELb0EN7cutlass10bfloat16_tE19Flash_kernel_traitsILi128ELi128ELi64ELi4ES3_EELb0ELb0ELb0ELb0ELb0ELb1ELb1ELb0EEEvNS_16Flash_fwd_paramsE --------------------------
	.section	.text._ZN5flash16flash_fwd_kernelI23Flash_fwd_kernel_traitsILi128ELi128ELi64ELi4ELb0ELb0EN7cutlass10bfloat16_tE19Flash_kernel_traitsILi128ELi128ELi64ELi4ES3_EELb0ELb0ELb0ELb0ELb0ELb1ELb1ELb0EEEvNS_16Flash_fwd_paramsE,"ax",@progbits
	.align	128
        .global         _ZN5flash16flash_fwd_kernelI23Flash_fwd_kernel_traitsILi128ELi128ELi64ELi4ELb0ELb0EN7cutlass10bfloat16_tE19Flash_kernel_traitsILi128ELi128ELi64ELi4ES3_EELb0ELb0ELb0ELb0ELb0ELb1ELb1ELb0EEEvNS_16Flash_fwd_paramsE
        .type           _ZN5flash16flash_fwd_kernelI23Flash_fwd_kernel_traitsILi128ELi128ELi64ELi4ELb0ELb0EN7cutlass10bfloat16_tE19Flash_kernel_traitsILi128ELi128ELi64ELi4ES3_EELb0ELb0ELb0ELb0ELb0ELb1ELb1ELb0EEEvNS_16Flash_fwd_paramsE,@function
        .size           _ZN5flash16flash_fwd_kernelI23Flash_fwd_kernel_traitsILi128ELi128ELi64ELi4ELb0ELb0EN7cutlass10bfloat16_tE19Flash_kernel_traitsILi128ELi128ELi64ELi4ES3_EELb0ELb0ELb0ELb0ELb0ELb1ELb1ELb0EEEvNS_16Flash_fwd_paramsE,(.L_x_2840 - _ZN5flash16flash_fwd_kernelI23Flash_fwd_kernel_traitsILi128ELi128ELi64ELi4ELb0ELb0EN7cutlass10bfloat16_tE19Flash_kernel_traitsILi128ELi128ELi64ELi4ES3_EELb0ELb0ELb0ELb0ELb0ELb1ELb1ELb0EEEvNS_16Flash_fwd_paramsE)
        .other          _ZN5flash16flash_fwd_kernelI23Flash_fwd_kernel_traitsILi128ELi128ELi64ELi4ELb0ELb0EN7cutlass10bfloat16_tE19Flash_kernel_traitsILi128ELi128ELi64ELi4ES3_EELb0ELb0ELb0ELb0ELb0ELb1ELb1ELb0EEEvNS_16Flash_fwd_paramsE,@"STO_CUDA_ENTRY STV_DEFAULT"
_ZN5flash16flash_fwd_kernelI23Flash_fwd_kernel_traitsILi128ELi128ELi64ELi4ELb0ELb0EN7cutlass10bfloat16_tE19Flash_kernel_traitsILi128ELi128ELi64ELi4ES3_EELb0ELb0ELb0ELb0ELb0ELb1ELb1ELb0EEEvNS_16Flash_fwd_paramsE:
.text._ZN5flash16flash_fwd_kernelI23Flash_fwd_kernel_traitsILi128ELi128ELi64ELi4ELb0ELb0EN7cutlass10bfloat16_tE19Flash_kernel_traitsILi128ELi128ELi64ELi4ES3_EELb0ELb0ELb0ELb0ELb0ELb1ELb1ELb0EEEvNS_16Flash_fwd_paramsE:
        /* <DEDUP_REMOVED lines=39> */
[----:B------:R-:W-:Y:S02]  /*0270*/  IMAD.U32 R4, RZ, RZ, UR8 ;  /* 0x00000008ff047e24 */ /* 0x000fe4000f8e00ff */
[----:B-1----:R-:W-:-:S03]  /*0280*/  IMAD.U32 R2, RZ, RZ, UR6 ;  /* 0x00000006ff027e24 */ /* 0x002fc6000f8e00ff */
[----:B------:R-:W4:Y:S01]  /*0290*/  @P1 LDG.E R5, desc[UR14][R4.64] ;  /* 0x0000000e04051981 */ /* 0x000f22000c1e1900 */
[----:B------:R-:W-:Y:S01]  /*02a0*/  IMAD.U32 R3, RZ, RZ, UR7 ;  /* 0x00000007ff037e24 */ /* 0x000fe2000f8e00ff */
[----:B------:R-:W1:Y:S01]  /*02b0*/  S2UR UR24, SR_CTAID.X ;  /* 0x00000000001879c3 */ /* 0x000e620000002500 */
[----:B------:R-:W-:Y:S01]  /*02c0*/  UMOV UR13, 0xffffffff ;  /* 0xffffffff000d7882 */ /* 0x000fe20000000000 */
[----:B------:R-:W5:Y:S02]  /*02d0*/  @!UP0 LDCU UR9, c[0x0][0x434] ;  /* 0x00008680ff0987ac */ /* 0x000f640008000800 */
[----:B------:R5:W4:Y:S01]  /*02e0*/  @P0 LDG.E R0, desc[UR14][R2.64] ;  /* 0x0000000e02000981 */ /* 0x000b22000c1e1900 */
[----:B------:R-:W1:Y:S01]  /*02f0*/  @!UP3 LDCU.64 UR6, c[0x0][0x488] ;  /* 0x00009100ff06b7ac */ /* 0x000e620008000a00 */
[----:B------:R-:W1:Y:S01]  /*0300*/  S2R R170, SR_TID.X ;  /* 0x0000000000aa7919 */ /* 0x000e620000002100 */
[----:B------:R-:W4:Y:S01]  /*0310*/  @!UP3 LDCU UR8, c[0x0][0x43c] ;  /* 0x00008780ff08b7ac */ /* 0x000f220008000800 */
[----:B-----5:R-:W-:-:S02]  /*0320*/  IMAD.U32 R2, RZ, RZ, UR10 ;  /* 0x0000000aff027e24 */ /* 0x020fc4000f8e00ff */
[----:B------:R-:W-:-:S05]  /*0330*/  IMAD.U32 R3, RZ, RZ, UR11 ;  /* 0x0000000bff037e24 */ /* 0x000fca000f8e00ff */
[----:B------:R-:W5:Y:S01]  /*0340*/  @!P3 LDG.E R4, desc[UR14][R2.64] ;  /* 0x0000000e0204b981 */ /* 0x000f62000c1e1900 */
[----:B------:R-:W-:Y:S01]  /*0350*/  UMOV UR18, URZ ;  /* 0x000000ff00127c82 */ /* 0x000fe20008000000 */
[----:B-1----:R-:W-:Y:S01]  /*0360*/  USHF.L.U32 UR12, UR24, 0x7, URZ ;  /* 0x00000007180c7899 */ /* 0x002fe200080006ff */
[----:B------:R-:W-:Y:S01]  /*0370*/  UMOV UR23, 0xffffffff ;  /* 0xffffffff00177882 */ /* 0x000fe20000000000 */
[----:B------:R-:W-:-:S04]  /*0380*/  @!UP3 UISETP.NE.U32.AND UP2, UPT, UR6, URZ, UPT ;  /* 0x000000ff0600b28c */ /* 0x000fc8000bf45070 */
[----:B------:R-:W-:Y:S01]  /*0390*/  @!UP3 UISETP.NE.AND.EX UP2, UPT, UR7, URZ, UPT, UP2 ;  /* 0x000000ff0700b28c */ /* 0x000fe2000bf45320 */
[----:B--2---:R-:W-:Y:S02]  /*03a0*/  @P4 R2UR UR13, R7 ;  /* 0x00000000070d42ca */ /* 0x004fe400000e0000 */
[----:B---3--:R-:W-:-:S13]  /*03b0*/  @P2 R2UR UR10, R6 ;  /* 0x00000000060a22ca */ /* 0x008fda00000e0000 */
[----:B------:R-:W-:Y:S02]  /*03c0*/  @UP0 UIADD3 UR9, UPT, UPT, UR10, -UR13, URZ ;  /* 0x8000000d0a090290 */ /* 0x000fe4000fffe0ff */
[----:B------:R-:W-:-:S04]  /*03d0*/  UISETP.NE.U32.AND UP0, UPT, UR4, URZ, UPT ;  /* 0x000000ff0400728c */ /* 0x000fc8000bf05070 */
[----:B------:R-:W-:Y:S02]  /*03e0*/  UISETP.NE.AND.EX UP0, UPT, UR5, URZ, UPT, UP0 ;  /* 0x000000ff0500728c */ /* 0x000fe4000bf05300 */
[----:B------:R-:W-:Y:S01]  /*03f0*/  UISETP.GT.AND UP1, UPT, UR9, UR12, UPT ;  /* 0x0000000c0900728c */ /* 0x000fe2000bf24270 */
[----:B----4-:R-:W-:Y:S02]  /*0400*/  @P1 R2UR UR18, R5 ;  /* 0x00000000051212ca */ /* 0x010fe400000e0000 */
[----:B------:R-:W-:-:S03]  /*0410*/  @P0 R2UR UR21, R0 ;  /* 0x00000000001502ca */ /* 0x000fc600000e0000 */
[----:B------:R-:W-:Y:S01]  /*0420*/  PLOP3.LUT P0, PT, PT, PT, UP1, 0x80, 0x8 ;  /* 0x000000000008781c */ /* 0x000fe20003f0f018 */
[----:B------:R-:W-:Y:S02]  /*0430*/  @!UP3 USEL UR4, UR8, URZ, UP2 ;  /* 0x000000ff0804b287 */ /* 0x000fe40009000000 */
[----:B------:R-:W1:Y:S07]  /*0440*/  @!UP0 LDCU UR5, c[0x0][0x438] ;  /* 0x00008700ff0587ac */ /* 0x000e6e0008000800 */
        /* <DEDUP_REMOVED lines=9> */
.L_x_60:
        /* <DEDUP_REMOVED lines=16> */
[----:B------:R-:W3:Y:S01]  /*05e0*/  @UP1 LDCU UR10, c[0x0][0x430] ;  /* 0x00008600ff0a17ac */ /* 0x000ee20008000800 */
[----:B-1----:R-:W-:-:S02]  /*05f0*/  @UP0 UIMAD.WIDE.U32 UR20, UR13, UR6, URZ ;  /* 0x000000060d1402a5 */ /* 0x002fc4000f8e00ff */
[----:B------:R-:W-:Y:S02]  /*0600*/  @!UP0 UIMAD UR11, UR17, UR11, UR23 ;  /* 0x0000000b110b82a4 */ /* 0x000fe4000f8e0217 */
[----:B------:R-:W-:Y:S01]  /*0610*/  @UP0 UIMAD UR11, UR13, UR7, UR21 ;  /* 0x000000070d0b02a4 */ /* 0x000fe2000f8e0215 */
[----:B------:R-:W-:Y:S02]  /*0620*/  @!UP0 UMOV UR16, UR22 ;  /* 0x0000001600108c82 */ /* 0x000fe40008000000 */
[----:B------:R-:W-:Y:S01]  /*0630*/  @UP1 UMOV UR7, 0x1 ;  /* 0x0000000100071882 */ /* 0x000fe20000000000 */
[----:B----4-:R-:W-:Y:S01]  /*0640*/  @UP1 UIMAD UR19, UR4, UR5, URZ ;  /* 0x00000005041312a4 */ /* 0x010fe2000f8e02ff */
[----:B------:R-:W-:Y:S01]  /*0650*/  @UP0 UMOV UR16, UR20 ;  /* 0x0000001400100c82 */ /* 0x000fe20008000000 */
[----:B--23--:R-:W-:Y:S10]  /*0660*/  BRA.U UP1, `(.L_x_62) ;  /* 0x0000000101287547 */ /* 0x00cff4000b800000 */
[----:B------:R-:W-:Y:S01]  /*0670*/  UISETP.NE.AND UP0, UPT, UR18, URZ, UPT ;  /* 0x000000ff1200728c */ /* 0x000fe2000bf05270 */
[----:B------:R-:W1:Y:S10]  /*0680*/  LDCU UR5, c[0x0][0x3e0] ;  /* 0x00007c00ff0577ac */ /* 0x000e740008000800 */
[----:B------:R-:W1:Y:S01]  /*0690*/  @UP0 LDCU UR7, c[0x0][0x454] ;  /* 0x00008a80ff0707ac */ /* 0x000e620008000800 */
[----:B------:R-:W2:Y:S01]  /*06a0*/  @!UP0 LDCU UR4, c[0x0][0x434] ;  /* 0x00008680ff0487ac */ /* 0x000ea20008000800 */
[----:B------:R-:W3:Y:S01]  /*06b0*/  @UP0 LDCU UR19, c[0x0][0x454] ;  /* 0x00008a80ff1307ac */ /* 0x000ee20008000800 */
[----:B------:R-:W-:Y:S01]  /*06c0*/  @UP0 UMOV UR10, 0x1 ;  /* 0x00000001000a0882 */ /* 0x000fe20000000000 */
[----:B---3--:R-:W3:Y:S01]  /*06d0*/  @!UP0 LDCU UR19, c[0x0][0x434] ;  /* 0x00008680ff1387ac */ /* 0x008ee20008000800 */
[----:B------:R-:W-:Y:S01]  /*06e0*/  @!UP0 UMOV UR10, 0x1 ;  /* 0x00000001000a8882 */ /* 0x000fe20000000000 */
[----:B-1----:R-:W-:-:S02]  /*06f0*/  @UP0 UIMAD UR7, UR7, UR5, URZ ;  /* 0x00000005070702a4 */ /* 0x002fc4000f8e02ff */
[----:B--2---:R-:W-:-:S12]  /*0700*/  @!UP0 UIMAD UR7, UR4, UR5, URZ ;  /* 0x00000005040782a4 */ /* 0x004fd8000f8e02ff */
.L_x_62:
[----:B------:R-:W1:Y:S01]  /*0710*/  LDCU UR6, c[0x0][0x434] ;  /* 0x00008680ff0677ac */ /* 0x000e620008000800 */
[----:B------:R-:W-:Y:S01]  /*0720*/  IMAD.SHL.U32 R2, R170, 0x8, RZ ;  /* 0x00000008aa027824 */ /* 0x000fe200078e00ff */
[----:B------:R-:W-:Y:S01]  /*0730*/  SHF.R.U32.HI R11, RZ, 0x3, R170 ;  /* 0x00000003ff0b7819 */ /* 0x000fe200000116aa */
[----:B------:R-:W-:Y:S01]  /*0740*/  BSSY.RECONVERGENT B0, `(.L_x_63) ;  /* 0x0000035000007945 */ /* 0x000fe20003800200 */
[----:B------:R-:W2:Y:S02]  /*0750*/  LDCU.64 UR4, c[0x0][0x410] ;  /* 0x00008200ff0477ac */ /* 0x000ea40008000a00 */
[----:B------:R-:W-:Y:S01]  /*0760*/  LOP3.LUT R2, R2, 0x38, RZ, 0xc0, !PT ;  /* 0x0000003802027812 */ /* 0x000fe200078ec0ff */
[C---:B------:R-:W-:Y:S01]  /*0770*/  VIADD R13, R11.reuse, 0x10 ;  /* 0x000000100b0d7836 */ /* 0x040fe20000000000 */
[----:B------:R-:W-:Y:S01]  /*0780*/  UISETP.NE.AND UP1, UPT, UR18, URZ, !UP1 ;  /* 0x000000ff1200728c */ /* 0x000fe2000cf25270 */
[C---:B------:R-:W-:Y:S01]  /*0790*/  VIADD R14, R11.reuse, 0x20 ;  /* 0x000000200b0e7836 */ /* 0x040fe20000000000 */
[----:B------:R-:W-:Y:S01]  /*07a0*/  UIADD3 UR9, UPT, UPT, -UR12, UR9, URZ ;  /* 0x000000090c097290 */ /* 0x000fe2000fffe1ff */
[----:B------:R-:W-:Y:S01]  /*07b0*/  IADD3 R2, P1, PT, R2, UR16, RZ ;  /* 0x0000001002027c10 */ /* 0x000fe2000ff3e0ff */
[----:B------:R-:W-:Y:S01]  /*07c0*/  UISETP.NE.AND UP0, UPT, UR13, -0x1, UPT ;  /* 0xffffffff0d00788c */ /* 0x000fe2000bf05270 */
[C---:B------:R-:W-:Y:S01]  /*07d0*/  VIADD R16, R11.reuse, 0x40 ;  /* 0x000000400b107836 */ /* 0x040fe20000000000 */
[----:B---3--:R-:W-:Y:S01]  /*07e0*/  UIMAD UR19, UR8, UR19, URZ ;  /* 0x00000013081372a4 */ /* 0x008fe2000f8e02ff */
[----:B------:R-:W-:Y:S01]  /*07f0*/  IADD3.X R3, PT, PT, RZ, UR11, RZ, P1, !PT ;  /* 0x0000000bff037c10 */ /* 0x000fe20008ffe4ff */
[----:B------:R-:W-:Y:S01]  /*0800*/  UIMAD.WIDE.U32 UR24, UR24, 0x80, URZ ;  /* 0x00000080181878a5 */ /* 0x000fe2000f8e00ff */
[C---:B------:R-:W-:Y:S01]  /*0810*/  ISETP.GE.AND P0, PT, R11.reuse, UR9, PT ;  /* 0x000000090b007c0c */ /* 0x040fe2000bf06270 */
[----:B-1----:R-:W-:Y:S01]  /*0820*/  UIMAD UR6, UR17, UR6, URZ ;  /* 0x00000006110672a4 */ /* 0x002fe2000f8e02ff */
[C---:B------:R-:W-:Y:S01]  /*0830*/  VIADD R17, R11.reuse, 0x50 ;  /* 0x000000500b117836 */ /* 0x040fe20000000000 */
[----:B------:R-:W-:Y:S01]  /*0840*/  @!UP1 UIMAD UR19, UR17, UR7, UR19 ;  /* 0x00000007111392a4 */ /* 0x000fe2000f8e0213 */
[----:B------:R-:W-:Y:S01]  /*0850*/  VIADD R18, R11, 0x60 ;  /* 0x000000600b127836 */ /* 0x000fe20000000000 */
[----:B------:R-:W-:Y:S01]  /*0860*/  USEL UR13, UR6, UR13, !UP0 ;  /* 0x0000000d060d7287 */ /* 0x000fe2000c000000 */
[----:B--2---:R-:W-:Y:S01]  /*0870*/  IMAD.U32 R4, RZ, RZ, UR4 ;  /* 0x00000004ff047e24 */ /* 0x004fe2000f8e00ff */
[----:B------:R-:W-:Y:S01]  /*0880*/  UIMAD UR4, UR12, UR10, URZ ;  /* 0x0000000a0c0472a4 */ /* 0x000fe2000f8e02ff */
[----:B------:R-:W-:Y:S01]  /*0890*/  IMAD.U32 R0, RZ, RZ, UR5 ;  /* 0x00000005ff007e24 */ /* 0x000fe2000f8e00ff */
[----:B------:R-:W-:Y:S01]  /*08a0*/  USHF.R.S32.HI UR6, URZ, 0x1f, UR13 ;  /* 0x0000001fff067899 */ /* 0x000fe2000801140d */
[----:B------:R-:W-:Y:S01]  /*08b0*/  IMAD.WIDE.U32 R8, R4, UR8, R2 ;  /* 0x0000000804087c25 */ /* 0x000fe2000f8e0002 */
[----:B------:R-:W-:Y:S01]  /*08c0*/  USEL UR11, UR13, URZ, UP1 ;  /* 0x000000ff0d0b7287 */ /* 0x000fe20008800000 */
[----:B------:R-:W-:Y:S01]  /*08d0*/  ISETP.GE.AND P2, PT, R13, UR9, PT ;  /* 0x000000090d007c0c */ /* 0x000fe2000bf46270 */
[----:B------:R-:W-:Y:S01]  /*08e0*/  USEL UR6, UR6, URZ, UP1 ;  /* 0x000000ff06067287 */ /* 0x000fe20008800000 */
[C---:B------:R-:W-:Y:S01]  /*08f0*/  IADD3 R15, PT, PT, R11.reuse, 0x30, RZ ;  /* 0x000000300b0f7810 */ /* 0x040fe20007ffe0ff */
[----:B------:R-:W-:Y:S01]  /*0900*/  USHF.R.S32.HI UR5, URZ, 0x1f, UR4 ;  /* 0x0000001fff057899 */ /* 0x000fe20008011404 */
[----:B------:R-:W-:Y:S01]  /*0910*/  IMAD R7, R0, UR8, R9 ;  /* 0x0000000800077c24 */ /* 0x000fe2000f8e0209 */
[----:B------:R-:W-:Y:S01]  /*0920*/  USHF.R.S32.HI UR7, URZ, 0x1f, UR19 ;  /* 0x0000001fff077899 */ /* 0x000fe20008011413 */
[----:B------:R-:W-:Y:S01]  /*0930*/  P2R R10, PR, RZ, 0x4 ;  /* 0x00000004ff0a7803 */ /* 0x000fe20000000000 */
[----:B------:R-:W-:Y:S01]  /*0940*/  UIADD3 UR11, UP1, UP0, UR4, UR11, UR19 ;  /* 0x0000000b040b7290 */ /* 0x000fe2000f83e013 */
[----:B------:R-:W-:Y:S01]  /*0950*/  ISETP.GE.AND P6, PT, R14, UR9, PT ;  /* 0x000000090e007c0c */ /* 0x000fe2000bfc6270 */
[----:B------:R-:W-:Y:S01]  /*0960*/  VIADD R19, R11, 0x70 ;  /* 0x000000700b137836 */ /* 0x000fe20000000000 */
[----:B------:R-:W-:Y:S01]  /*0970*/  ISETP.GE.AND P5, PT, R15, UR9, PT ;  /* 0x000000090f007c0c */ /* 0x000fe2000bfa6270 */
[----:B------:R-:W-:Y:S01]  /*0980*/  UIADD3.X UR8, UPT, UPT, UR5, UR6, UR7, UP1, UP0 ;  /* 0x0000000605087290 */ /* 0x000fe20008fe0407 */
[----:B------:R-:W-:-:S02]  /*0990*/  ISETP.GE.AND P4, PT, R16, UR9, PT ;  /* 0x0000000910007c0c */ /* 0x000fc4000bf86270 */
[----:B------:R-:W-:Y:S02]  /*09a0*/  ISETP.GE.AND P3, PT, R17, UR9, PT ;  /* 0x0000000911007c0c */ /* 0x000fe4000bf66270 */
[----:B------:R-:W-:Y:S02]  /*09b0*/  ISETP.GE.AND P2, PT, R18, UR9, PT ;  /* 0x0000000912007c0c */ /* 0x000fe4000bf46270 */
[----:B------:R-:W-:Y:S01]  /*09c0*/  LOP3.LUT R12, R11, UR24, RZ, 0xfc, !PT ;  /* 0x000000180b0c7c12 */ /* 0x000fe2000f8efcff */
[----:B------:R-:W-:Y:S10]  /*09d0*/  @P0 BRA `(.L_x_64) ;  /* 0x00000000002c0947 */ /* 0x000ff40003800000 */
        /* <DEDUP_REMOVED lines=11> */
.L_x_64:
[----:B------:R-:W-:Y:S05]  /*0a90*/  BSYNC.RECONVERGENT B0 ;  /* 0x0000000000007941 */ /* 0x000fea0003800200 */
.L_x_63:
        /* <DEDUP_REMOVED lines=17> */
.L_x_66:
[----:B------:R-:W-:Y:S05]  /*0bb0*/  BSYNC.RECONVERGENT B0 ;  /* 0x0000000000007941 */ /* 0x000fea0003800200 */
.L_x_65:
        /* <DEDUP_REMOVED lines=16> */
.L_x_68:
[----:B------:R-:W-:Y:S05]  /*0cc0*/  BSYNC.RECONVERGENT B0 ;  /* 0x0000000000007941 */ /* 0x000fea0003800200 */
.L_x_67:
        /* <DEDUP_REMOVED lines=16> */
.L_x_70:
[----:B------:R-:W-:Y:S05]  /*0dd0*/  BSYNC.RECONVERGENT B0 ;  /* 0x0000000000007941 */ /* 0x000fea0003800200 */
.L_x_69:
        /* <DEDUP_REMOVED lines=16> */
.L_x_72:
[----:B------:R-:W-:Y:S05]  /*0ee0*/  BSYNC.RECONVERGENT B0 ;  /* 0x0000000000007941 */ /* 0x000fea0003800200 */
.L_x_71:
        /* <DEDUP_REMOVED lines=16> */
.L_x_74:
[----:B------:R-:W-:Y:S05]  /*0ff0*/  BSYNC.RECONVERGENT B0 ;  /* 0x0000000000007941 */ /* 0x000fea0003800200 */
.L_x_73:
        /* <DEDUP_REMOVED lines=16> */
.L_x_76:
[----:B------:R-:W-:Y:S05]  /*1100*/  BSYNC.RECONVERGENT B0 ;  /* 0x0000000000007941 */ /* 0x000fea0003800200 */
.L_x_75:
        /* <DEDUP_REMOVED lines=17> */
.L_x_78:
[----:B------:R-:W-:Y:S05]  /*1220*/  BSYNC.RECONVERGENT B0 ;  /* 0x0000000000007941 */ /* 0x000fea0003800200 */
.L_x_77:
        /* <DEDUP_REMOVED lines=23> */
.L_x_80:
[----:B------:R-:W-:Y:S05]  /*13a0*/  BSYNC.RECONVERGENT B0 ;  /* 0x0000000000007941 */ /* 0x000fea0003800200 */
.L_x_79:
        /* <DEDUP_REMOVED lines=11> */
.L_x_82:
[----:B------:R-:W-:Y:S05]  /*1460*/  BSYNC.RECONVERGENT B0 ;  /* 0x0000000000007941 */ /* 0x000fea0003800200 */
.L_x_81:
        /* <DEDUP_REMOVED lines=10> */
.L_x_84:
[----:B------:R-:W-:Y:S05]  /*1510*/  BSYNC.RECONVERGENT B0 ;  /* 0x0000000000007941 */ /* 0x000fea0003800200 */
.L_x_83:
        /* <DEDUP_REMOVED lines=10> */
.L_x_86:
[----:B------:R-:W-:Y:S05]  /*15c0*/  BSYNC.RECONVERGENT B0 ;  /* 0x0000000000007941 */ /* 0x000fea0003800200 */
.L_x_85:
        /* <DEDUP_REMOVED lines=10> */
.L_x_88:
[----:B------:R-:W-:Y:S05]  /*1670*/  BSYNC.RECONVERGENT B0 ;  /* 0x0000000000007941 */ /* 0x000fea0003800200 */
.L_x_87:
        /* <DEDUP_REMOVED lines=10> */
.L_x_90:
[----:B------:R-:W-:Y:S05]  /*1720*/  BSYNC.RECONVERGENT B0 ;  /* 0x0000000000007941 */ /* 0x000fea0003800200 */
.L_x_89:
        /* <DEDUP_REMOVED lines=10> */
.L_x_92:
[----:B------:R-:W-:Y:S05]  /*17d0*/  BSYNC.RECONVERGENT B0 ;  /* 0x0000000000007941 */ /* 0x000fea0003800200 */
.L_x_91:
        /* <DEDUP_REMOVED lines=10> */
.L_x_61:
        /* <DEDUP_REMOVED lines=22> */
.L_x_93:
[----:B------:R-:W1:Y:S01]  /*19e0*/  LDCU.64 UR10, c[0x0][0x3b8] ;  /* 0x00007700ff0a77ac */ /* 0x000e620008000a00 */
[----:B------:R-:W-:-:S04]  /*19f0*/  UIADD3 UR22, UPT, UPT, UR18, UR23, URZ ;  /* 0x0000001712167290 */ /* 0x000fc8000fffe0ff */
[----:B-1----:R-:W-:Y:S02]  /*1a00*/  UIMAD.WIDE.U32 UR26, UR22, UR10, URZ ;  /* 0x0000000a161a72a5 */ /* 0x002fe4000f8e00ff */
[----:B------:R-:W-:-:S04]  /*1a10*/  UIMAD UR22, UR22, UR11, URZ ;  /* 0x0000000b161672a4 */ /* 0x000fc8000f8e02ff */
[----:B------:R-:W-:Y:S02]  /*1a20*/  UIADD3 UR22, UPT, UPT, UR27, UR22, URZ ;  /* 0x000000161b167290 */ /* 0x000fe4000fffe0ff */
.L_x_94:
        /* <DEDUP_REMOVED lines=40> */
.L_x_95:
[----:B------:R-:W1:Y:S01]  /*1cb0*/  LDCU.64 UR6, c[0x0][0x3c0] ;  /* 0x00007800ff0677ac */ /* 0x000e620008000a00 */
[----:B------:R-:W-:-:S04]  /*1cc0*/  UIADD3 UR18, UPT, UPT, UR18, UR23, URZ ;  /* 0x0000001712127290 */ /* 0x000fc8000fffe0ff */
[----:B-1----:R-:W-:Y:S02]  /*1cd0*/  UIMAD.WIDE.U32 UR4, UR18, UR6, URZ ;  /* 0x00000006120472a5 */ /* 0x002fe4000f8e00ff */
[----:B------:R-:W-:-:S04]  /*1ce0*/  UIMAD UR17, UR18, UR7, URZ ;  /* 0x00000007121172a4 */ /* 0x000fc8000f8e02ff */
[----:B------:R-:W-:Y:S01]  /*1cf0*/  UIADD3 UR17, UPT, UPT, UR5, UR17, URZ ;  /* 0x0000001105117290 */ /* 0x000fe2000fffe0ff */
[----:B------:R-:W-:-:S11]  /*1d00*/  UMOV UR18, UR4 ;  /* 0x0000000400127c82 */ /* 0x000fd60008000000 */
.L_x_96:
[----:B------:R-:W-:Y:S01]  /*1d10*/  UIADD3 UR12, UPT, UPT, -UR12, UR9, URZ ;  /* 0x000000090c0c7290 */ /* 0x000fe2000fffe1ff */
[----:B------:R-:W-:Y:S01]  /*1d20*/  SHF.R.U32.HI R33, RZ, 0x3, R170 ;  /* 0x00000003ff217819 */ /* 0x000fe200000116aa */
[----:B------:R-:W1:Y:S01]  /*1d30*/  LDCU.64 UR4, c[0x0][0x3c8] ;  /* 0x00007900ff0477ac */ /* 0x000e620008000a00 */
[----:B------:R-:W-:Y:S01]  /*1d40*/  IMAD.SHL.U32 R31, R170, 0x8, RZ ;  /* 0x00000008aa1f7824 */ /* 0x000fe200078e00ff */
[----:B------:R-:W-:Y:S02]  /*1d50*/  SHF.R.S32.HI R32, RZ, 0x1f, R208 ;  /* 0x0000001fff207819 */ /* 0x000fe400000114d0 */
        /* <DEDUP_REMOVED lines=14> */
[----:B-1----:R-:W-:Y:S01]  /*1e40*/  MOV R0, UR4 ;  /* 0x0000000400007c02 */ /* 0x002fe20008000f00 */
[----:B------:R-:W-:Y:S01]  /*1e50*/  UMOV UR4, 0x400 ;  /* 0x0000040000047882 */ /* 0x000fe20000000000 */
[----:B------:R-:W-:Y:S01]  /*1e60*/  ISETP.GE.AND P3, PT, R28, UR12, PT ;  /* 0x0000000c1c007c0c */ /* 0x000fe2000bf66270 */
[----:B------:R-:W1:Y:S01]  /*1e70*/  @!P5 LDC.64 R4, c[0x0][0x3b0] ;  /* 0x0000ec00ff04db82 */ /* 0x000e620000000a00 */
[----:B------:R-:W-:Y:S01]  /*1e80*/  LOP3.LUT R7, R31, 0x1f8, RZ, 0xc0, !PT ;  /* 0x000001f81f077812 */ /* 0x000fe200078ec0ff */
[----:B------:R-:W-:Y:S01]  /*1e90*/  IMAD.WIDE.U32 R8, R0, UR8, R2 ;  /* 0x0000000800087c25 */ /* 0x000fe2000f8e0002 */
[----:B------:R-:W-:Y:S01]  /*1ea0*/  UIMAD UR19, UR23, -0x40, UR21 ;  /* 0xffffffc0171378a4 */ /* 0x000fe2000f8e0215 */
[----:B------:R-:W-:Y:S01]  /*1eb0*/  STL [R1], R32 ;  /* 0x0000002001007387 */ /* 0x000fe20000100800 */
[----:B------:R-:W-:Y:S01]  /*1ec0*/  LOP3.LUT R18, R7, 0x38, R170, 0x78, !PT ;  /* 0x0000003807127812 */ /* 0x000fe200078e78aa */
[----:B------:R-:W-:Y:S01]  /*1ed0*/  IMAD.U32 R0, RZ, RZ, UR5 ;  /* 0x00000005ff007e24 */ /* 0x000fe2000f8e00ff */
[----:B------:R-:W-:Y:S01]  /*1ee0*/  USHF.L.U32 UR27, UR10, 0x6, URZ ;  /* 0x000000060a1b7899 */ /* 0x000fe200080006ff */
[----:B------:R-:W3:Y:S01]  /*1ef0*/  @!P5 LDC.64 R10, c[0x0][0x380] ;  /* 0x0000e000ff0adb82 */ /* 0x000ee20000000a00 */
[----:B------:R-:W-:Y:S01]  /*1f00*/  VIADD R3, R33, 0x40 ;  /* 0x0000004021037836 */ /* 0x000fe20000000000 */
[----:B------:R-:W-:Y:S01]  /*1f10*/  LOP3.LUT R24, R18, 0x1e00, R31, 0xf8, !PT ;  /* 0x00001e0012187812 */ /* 0x000fe200078ef81f */
[----:B------:R-:W-:Y:S01]  /*1f20*/  IMAD R9, R0, UR8, R9 ;  /* 0x0000000800097c24 */ /* 0x000fe2000f8e0209 */
[----:B------:R-:W-:Y:S01]  /*1f30*/  @!P4 IADD3 R0, P0, PT, R25, 0x10, RZ ;  /* 0x000000101900c810 */ /* 0x000fe20007f1e0ff */
[----:B------:R-:W-:Y:S01]  /*1f40*/  VIADD R7, R33, 0x60 ;  /* 0x0000006021077836 */ /* 0x000fe20000000000 */
[----:B------:R-:W-:Y:S01]  /*1f50*/  ISETP.GE.AND P2, PT, R3, UR12, PT ;  /* 0x0000000c03007c0c */ /* 0x000fe2000bf46270 */
[----:B------:R-:W4:Y:S01]  /*1f60*/  LDCU.64 UR8, c[0x0][0x3d0] ;  /* 0x00007a00ff0877ac */ /* 0x000f220008000a00 */
[----:B------:R-:W5:Y:S01]  /*1f70*/  @!P4 LDC.64 R12, c[0x0][0x3b0] ;  /* 0x0000ec00ff0ccb82 */ /* 0x000f620000000a00 */
[----:B------:R-:W-:Y:S01]  /*1f80*/  @!P4 IMAD.X R6, RZ, RZ, UR24, P0 ;  /* 0x00000018ff06ce24 */ /* 0x000fe200080e06ff */
[----:B------:R-:W-:Y:S01]  /*1f90*/  SHF.L.U32 R157, R170, 0x6, RZ ;  /* 0x00000006aa9d7819 */ /* 0x000fe200000006ff */
[----:B--2---:R-:W-:Y:S01]  /*1fa0*/  ULEA UR20, UR20, UR4, 0x18 ;  /* 0x0000000414147291 */ /* 0x004fe2000f8ec0ff */
[----:B------:R-:W-:Y:S01]  /*1fb0*/  MOV R158, 0x20 ;  /* 0x00000020009e7802 */ /* 0x000fe20000000f00 */
        /* <DEDUP_REMOVED lines=8> */
[----:B------:R-:W-:Y:S01]  /*2040*/  IADD3 R4, PT, PT, R33, 0x50, RZ ;  /* 0x0000005021047810 */ /* 0x000fe20007ffe0ff */
[----:B------:R-:W-:Y:S01]  /*2050*/  USHF.L.U64.HI UR28, UR10, 0x4, UR11 ;  /* 0x000000040a1c7899 */ /* 0x000fe2000801020b */
[----:B------:R-:W4:Y:S01]  /*2060*/  @!P6 LDC.64 R14, c[0x0][0x3b0] ;  /* 0x0000ec00ff0eeb82 */ /* 0x000f220000000a00 */
[----:B------:R-:W-:Y:S01]  /*2070*/  @!P5 IMAD.IADD R5, R3, 0x1, R5 ;  /* 0x000000010305d824 */ /* 0x000fe200078e0205 */
[----:B------:R-:W-:Y:S01]  /*2080*/  ISETP.GE.AND P0, PT, R4, UR12, PT ;  /* 0x0000000c04007c0c */ /* 0x000fe2000bf06270 */
[----:B------:R-:W-:Y:S01]  /*2090*/  USHF.L.U32 UR25, UR6, 0x6, URZ ;  /* 0x0000000606197899 */ /* 0x000fe200080006ff */
[----:B---3--:R-:W-:Y:S01]  /*20a0*/  @!P5 LEA R4, P1, R2, R10, 0x1 ;  /* 0x0000000a0204d211 */ /* 0x008fe200078208ff */
[----:B-----5:R-:W-:-:S03]  /*20b0*/  @!P4 IMAD R3, R6, R12, RZ ;  /* 0x0000000c0603c224 */ /* 0x020fc600078e02ff */
[----:B------:R-:W-:Y:S01]  /*20c0*/  @!P5 LEA.HI.X R5, R2, R11, R5, 0x1, P1 ;  /* 0x0000000b0205d211 */ /* 0x000fe200008f0c05 */
[----:B------:R-:W3:Y:S01]  /*20d0*/  @!P3 LDC.64 R20, c[0x0][0x3b0] ;  /* 0x0000ec00ff14bb82 */ /* 0x000ee20000000a00 */
[----:B------:R-:W-:Y:S01]  /*20e0*/  @!P4 MOV R2, R8 ;  /* 0x000000080002c202 */ /* 0x000fe20000000f00 */
[C---:B------:R-:W-:Y:S01]  /*20f0*/  @!P4 IMAD R6, R0.reuse, R13, R3 ;  /* 0x0000000d0006c224 */ /* 0x040fe200078e0203 */
[----:B------:R-:W-:Y:S01]  /*2100*/  @!P6 IADD3 R10, P1, PT, R25, 0x20, RZ ;  /* 0x00000020190ae810 */ /* 0x000fe20007f3e0ff */
[----:B------:R-:W-:Y:S01]  /*2110*/  @!P4 IMAD.MOV.U32 R3, RZ, RZ, R9 ;  /* 0x000000ffff03c224 */ /* 0x000fe200078e0009 */
[----:B------:R-:W-:Y:S01]  /*2120*/  @!PT LDS RZ, [RZ] ;  /* 0x00000000fffff984 */ /* 0x000fe20000000800 */
[----:B------:R-:W-:Y:S01]  /*2130*/  @!PT LDS RZ, [RZ] ;  /* 0x00000000fffff984 */ /* 0x000fe20000000800 */
[----:B------:R-:W-:Y:S01]  /*2140*/  @!PT LDS RZ, [RZ] ;  /* 0x00000000fffff984 */ /* 0x000fe20000000800 */
[----:B------:R-:W-:Y:S01]  /*2150*/  @!P5 LDGSTS.E.BYPASS.LTC128B.128 [R24], desc[UR14][R4.64] ;  /* 0x000000000418dfae */ /* 0x000fe2000b981a0e */
[----:B------:R-:W-:-:S03]  /*2160*/  @!P4 IMAD.WIDE.U32 R2, R0, R12, R2 ;  /* 0x0000000c0002c225 */ /* 0x000fc600078e0002 */
[----:B------:R5:W-:Y:S01]  /*2170*/  @!P5 LDGSTS.E.BYPASS.LTC128B.128 [R24+0x4000], desc[UR14][R4.64+0x80] ;  /* 0x040000800418dfae */ /* 0x000be2000b981a0e */
[----:B------:R-:W2:Y:S01]  /*2180*/  @!P6 LDC.64 R12, c[0x0][0x380] ;  /* 0x0000e000ff0ceb82 */ /* 0x000ea20000000a00 */
[----:B------:R-:W-:Y:S01]  /*2190*/  ISETP.GE.AND P5, PT, R7, UR12, PT ;  /* 0x0000000c07007c0c */ /* 0x000fe2000bfa6270 */
[----:B------:R-:W-:Y:S01]  /*21a0*/  @!P6 IMAD.X R0, RZ, RZ, UR24, P1 ;  /* 0x00000018ff00ee24 */ /* 0x000fe200088e06ff */
[----:B------:R-:W-:Y:S02]  /*21b0*/  @!P4 IADD3 R3, PT, PT, R3, R6, RZ ;  /* 0x000000060303c210 */ /* 0x000fe40007ffe0ff */
[----:B-1----:R-:W-:Y:S01]  /*21c0*/  @!P4 LEA R6, P1, R2, R16, 0x1 ;  /* 0x000000100206c211 */ /* 0x002fe200078208ff */
[----:B----4-:R-:W-:Y:S02]  /*21d0*/  @!P6 IMAD R0, R0, R14, RZ ;  /* 0x0000000e0000e224 */ /* 0x010fe400078e02ff */
[----:B------:R-:W1:Y:S01]  /*21e0*/  @!P3 LDC.64 R22, c[0x0][0x380] ;  /* 0x0000e000ff16bb82 */ /* 0x000e620000000a00 */
[----:B------:R-:W-:Y:S01]  /*21f0*/  @!P4 LEA.HI.X R7, R2, R17, R3, 0x1, P1 ;  /* 0x000000110207c211 */ /* 0x000fe200008f0c03 */
[----:B------:R-:W-:-:S02]  /*2200*/  @!P6 IMAD.MOV.U32 R2, RZ, RZ, R8 ;  /* 0x000000ffff02e224 */ /* 0x000fc400078e0008 */
[----:B------:R-:W-:Y:S02]  /*2210*/  @!P6 IMAD.MOV.U32 R3, RZ, RZ, R9 ;  /* 0x000000ffff03e224 */ /* 0x000fe400078e0009 */
[C---:B------:R-:W-:Y:S01]  /*2220*/  @!P6 IMAD R11, R10.reuse, R15, R0 ;  /* 0x0000000f0a0be224 */ /* 0x040fe200078e0200 */
[----:B------:R-:W-:Y:S01]  /*2230*/  @!P4 LDGSTS.E.BYPASS.LTC128B.128 [R24+0x800], desc[UR14][R6.64] ;  /* 0x008000000618cfae */ /* 0x000fe2000b981a0e */
[----:B------:R-:W-:Y:S01]  /*2240*/  @!P6 IMAD.WIDE.U32 R2, R10, R14, R2 ;  /* 0x0000000e0a02e225 */ /* 0x000fe200078e0002 */
[----:B------:R-:W-:Y:S01]  /*2250*/  IADD3 R10, PT, PT, R33, 0x70, RZ ;  /* 0x00000070210a7810 */ /* 0x000fe20007ffe0ff */
[----:B------:R-:W4:Y:S01]  /*2260*/  @!P2 LDC.64 R18, c[0x0][0x3b0] ;  /* 0x0000ec00ff12ab82 */ /* 0x000f220000000a00 */
[----:B------:R3:W-:Y:S02]  /*2270*/  @!P4 LDGSTS.E.BYPASS.LTC128B.128 [R24+0x4800], desc[UR14][R6.64+0x80] ;  /* 0x048000800618cfae */ /* 0x0007e4000b981a0e */
[----:B------:R-:W-:Y:S02]  /*2280*/  ISETP.GE.AND P4, PT, R10, UR12, PT ;  /* 0x0000000c0a007c0c */ /* 0x000fe4000bf86270 */
[----:B-----5:R-:W-:-:S03]  /*2290*/  IADD3 R4, P1, PT, R34, UR26, RZ ;  /* 0x0000001a22047c10 */ /* 0x020fc6000ff3e0ff */
[----:B------:R-:W5:Y:S01]  /*22a0*/  @!P2 LDC.64 R26, c[0x0][0x380] ;  /* 0x0000e000ff1aab82 */ /* 0x000f620000000a00 */
[----:B------:R-:W-:Y:S01]  /*22b0*/  USHF.L.U64.HI UR26, UR10, 0x6, UR11 ;  /* 0x000000060a1a7899 */ /* 0x000fe2000801020b */
[----:B------:R-:W-:Y:S01]  /*22c0*/  IMAD.X R5, RZ, RZ, UR22, P1 ;  /* 0x00000016ff057e24 */ /* 0x000fe200088e06ff */
[----:B------:R-:W-:Y:S01]  /*22d0*/  @!P3 IADD3 R0, P1, PT, R25, 0x30, RZ ;  /* 0x000000301900b810 */ /* 0x000fe20007f3e0ff */
[----:B------:R-:W-:-:S04]  /*22e0*/  USHF.R.S32.HI UR22, URZ, 0x1f, UR23 ;  /* 0x0000001fff167899 */ /* 0x000fc80008011417 */
[----:B------:R-:W5:Y:S01]  /*22f0*/  @!P0 LDC.64 R16, c[0x0][0x3b0] ;  /* 0x0000ec00ff108b82 */ /* 0x000f620000000a00 */
[----:B------:R-:W-:-:S04]  /*2300*/  IMAD.WIDE.U32 R4, R33, UR10, R4 ;  /* 0x0000000a21047c25 */ /* 0x000fc8000f8e0004 */
[----:B------:R-:W-:Y:S02]  /*2310*/  IMAD R5, R33, UR11, R5 ;  /* 0x0000000b21057c24 */ /* 0x000fe4000f8e0205 */
[----:B------:R-:W-:-:S04]  /*2320*/  IMAD.WIDE.U32 R4, R208, UR8, R4 ;  /* 0x00000008d0047c25 */ /* 0x000fc8000f8e0004 */
[----:B---3--:R-:W-:Y:S01]  /*2330*/  @!P3 IMAD.X R7, RZ, RZ, UR24, P1 ;  /* 0x00000018ff07be24 */ /* 0x008fe200088e06ff */
[----:B--2---:R-:W-:Y:S01]  /*2340*/  @!P6 LEA R10, P1, R2, R12, 0x1 ;  /* 0x0000000c020ae211 */ /* 0x004fe200078208ff */
[----:B------:R-:W-:Y:S02]  /*2350*/  @!P6 IMAD.IADD R6, R3, 0x1, R11 ;  /* 0x000000010306e824 */ /* 0x000fe400078e020b */
[----:B------:R-:W-:-:S03]  /*2360*/  @!P3 IMAD R3, R7, R20, RZ ;  /* 0x000000140703b224 */ /* 0x000fc600078e02ff */
[----:B------:R-:W-:Y:S01]  /*2370*/  @!P6 LEA.HI.X R11, R2, R13, R6, 0x1, P1 ;  /* 0x0000000d020be211 */ /* 0x000fe200008f0c06 */
[----:B------:R-:W-:Y:S01]  /*2380*/  @!P3 IMAD R7, R0, R21, R3 ;  /* 0x000000150007b224 */ /* 0x000fe200078e0203 */
[----:B------:R-:W-:Y:S01]  /*2390*/  @!P3 MOV R2, R8 ;  /* 0x000000080002b202 */ /* 0x000fe20000000f00 */
[----:B------:R-:W-:Y:S01]  /*23a0*/  @!P3 IMAD.MOV.U32 R3, RZ, RZ, R9 ;  /* 0x000000ffff03b224 */ /* 0x000fe200078e0009 */
[----:B------:R-:W-:Y:S01]  /*23b0*/  @!P2 IADD3 R12, P1, PT, R25, 0x40, RZ ;  /* 0x00000040190ca810 */ /* 0x000fe20007f3e0ff */
[----:B------:R-:W-:Y:S01]  /*23c0*/  IMAD R6, R32, UR8, RZ ;  /* 0x0000000820067c24 */ /* 0x000fe2000f8e02ff */
[----:B------:R-:W-:Y:S01]  /*23d0*/  @!P6 LDGSTS.E.BYPASS.LTC128B.128 [R24+0x1000], desc[UR14][R10.64] ;  /* 0x010000000a18efae */ /* 0x000fe2000b981a0e */
[----:B------:R-:W-:-:S03]  /*23e0*/  @!P3 IMAD.WIDE.U32 R2, R0, R20, R2 ;  /* 0x000000140002b225 */ /* 0x000fc600078e0002 */
[----:B------:R2:W-:Y:S01]  /*23f0*/  @!P6 LDGSTS.E.BYPASS.LTC128B.128 [R24+0x5000], desc[UR14][R10.64+0x80] ;  /* 0x050000800a18efae */ /* 0x0005e2000b981a0e */
[----:B------:R-:W-:Y:S01]  /*2400*/  @!P2 IMAD.X R14, RZ, RZ, UR24, P1 ;  /* 0x00000018ff0eae24 */ /* 0x000fe200088e06ff */
[----:B------:R-:W-:Y:S01]  /*2410*/  LEA R159, P6, R4, UR4, 0x1 ;  /* 0x00000004049f7c11 */ /* 0x000fe2000f8c08ff */
[----:B------:R-:W-:Y:S01]  /*2420*/  IMAD R13, R208, UR9, R6 ;  /* 0x00000009d00d7c24 */ /* 0x000fe2000f8e0206 */
[----:B-1----:R-:W-:Y:S01]  /*2430*/  @!P3 LEA R6, P1, R2, R22, 0x1 ;  /* 0x000000160206b211 */ /* 0x002fe200078208ff */
[----:B------:R-:W-:Y:S01]  /*2440*/  @!P3 IMAD.IADD R3, R3, 0x1, R7 ;  /* 0x000000010303b824 */ /* 0x000fe200078e0207 */
[----:B------:R-:W-:Y:S01]  /*2450*/  UIMAD UR4, UR26, UR23, URZ ;  /* 0x000000171a0472a4 */ /* 0x000fe2000f8e02ff */
[----:B----4-:R-:W-:Y:S01]  /*2460*/  @!P2 IMAD R0, R14, R18, RZ ;  /* 0x000000120e00a224 */ /* 0x010fe200078e02ff */
[----:B------:R-:W-:Y:S01]  /*2470*/  STL [R1+0x30], R159 ;  /* 0x0000309f01007387 */ /* 0x000fe20000100800 */
[----:B------:R-:W-:Y:S01]  /*2480*/  IMAD.IADD R5, R5, 0x1, R13 ;  /* 0x0000000105057824 */ /* 0x000fe200078e020d */
[----:B------:R-:W-:Y:S01]  /*2490*/  @!P3 LEA.HI.X R7, R2, R23, R3, 0x1, P1 ;  /* 0x000000170207b211 */ /* 0x000fe200008f0c03 */
[----:B------:R-:W-:Y:S01]  /*24a0*/  @!P2 IMAD.MOV.U32 R3, RZ, RZ, R9 ;  /* 0x000000ffff03a224 */ /* 0x000fe200078e0009 */
[----:B------:R-:W-:Y:S01]  /*24b0*/  @!P2 MOV R2, R8 ;  /* 0x000000080002a202 */ /* 0x000fe20000000f00 */
[----:B------:R-:W-:Y:S01]  /*24c0*/  @!P2 IMAD R0, R12, R19, R0 ;  /* 0x000000130c00a224 */ /* 0x000fe200078e0200 */
[----:B------:R-:W1:Y:S01]  /*24d0*/  @!P0 LDC.64 R14, c[0x0][0x380] ;  /* 0x0000e000ff0e8b82 */ /* 0x000e620000000a00 */
[----:B------:R-:W-:Y:S01]  /*24e0*/  LEA.HI.X R155, R4, UR5, R5, 0x1, P6 ;  /* 0x00000005049b7c11 */ /* 0x000fe2000b0f0c05 */
[----:B------:R-:W-:Y:S01]  /*24f0*/  @!P3 LDGSTS.E.BYPASS.LTC128B.128 [R24+0x1800], desc[UR14][R6.64] ;  /* 0x018000000618bfae */ /* 0x000fe2000b981a0e */
[----:B------:R-:W-:Y:S01]  /*2500*/  @!P2 IMAD.WIDE.U32 R2, R12, R18, R2 ;  /* 0x000000120c02a225 */ /* 0x000fe200078e0002 */
[----:B------:R-:W-:Y:S01]  /*2510*/  UIMAD UR4, UR22, UR27, UR4 ;  /* 0x0000001b160472a4 */ /* 0x000fe2000f8e0204 */
[----:B------:R-:W-:Y:S01]  /*2520*/  ISETP.GE.AND P6, PT, R33, UR19, PT ;  /* 0x0000001321007c0c */ /* 0x000fe2000bfc6270 */
[----:B------:R3:W-:Y:S01]  /*2530*/  @!P3 LDGSTS.E.BYPASS.LTC128B.128 [R24+0x5800], desc[UR14][R6.64+0x80] ;  /* 0x058000800618bfae */ /* 0x0007e2000b981a0e */
[----:B------:R-:W-:Y:S01]  /*2540*/  @!P2 IMAD.IADD R3, R3, 0x1, R0 ;  /* 0x000000010303a824 */ /* 0x000fe200078e0200 */
[----:B------:R-:W4:Y:S01]  /*2550*/  @!P5 LDC.64 R12, c[0x0][0x3b0] ;  /* 0x0000ec00ff0cdb82 */ /* 0x000f220000000a00 */
[----:B------:R-:W-:Y:S01]  /*2560*/  ISETP.GE.AND P3, PT, R29, UR19, PT ;  /* 0x000000131d007c0c */ /* 0x000fe2000bf66270 */
[----:B------:R-:W-:Y:S01]  /*2570*/  UIADD3 UR4, UPT, UPT, UR31, UR4, URZ ;  /* 0x000000041f047290 */ /* 0x000fe2000fffe0ff */
[----:B------:R-:W-:Y:S01]  /*2580*/  STL [R1+0x2c], R155 ;  /* 0x00002c9b01007387 */ /* 0x000fe20000100800 */
[----:B--2---:R-:W-:-:S04]  /*2590*/  @!P0 IADD3 R10, P1, PT, R25, 0x50, RZ ;  /* 0x00000050190a8810 */ /* 0x004fc80007f3e0ff */
[----:B------:R-:W2:Y:S01]  /*25a0*/  @!P4 LDC.64 R22, c[0x0][0x3b0] ;  /* 0x0000ec00ff16cb82 */ /* 0x000ea20000000a00 */
[----:B------:R-:W-:Y:S01]  /*25b0*/  @!P0 IMAD.X R5, RZ, RZ, UR24, P1 ;  /* 0x00000018ff058e24 */ /* 0x000fe200088e06ff */
[----:B-----5:R-:W-:-:S03]  /*25c0*/  @!P2 LEA R4, P1, R2, R26, 0x1 ;  /* 0x0000001a0204a211 */ /* 0x020fc600078208ff */
[----:B------:R-:W-:Y:S01]  /*25d0*/  @!P0 IMAD R0, R5, R16, RZ ;  /* 0x0000001005008224 */ /* 0x000fe200078e02ff */
[----:B------:R-:W-:Y:S01]  /*25e0*/  @!P2 LEA.HI.X R5, R2, R27, R3, 0x1, P1 ;  /* 0x0000001b0205a211 */ /* 0x000fe200008f0c03 */
[----:B------:R-:W-:Y:S01]  /*25f0*/  @!P0 IMAD.MOV.U32 R3, RZ, RZ, R9 ;  /* 0x000000ffff038224 */ /* 0x000fe200078e0009 */
[----:B------:R-:W-:Y:S01]  /*2600*/  @!P0 MOV R2, R8 ;  /* 0x0000000800028202 */ /* 0x000fe20000000f00 */
[----:B------:R-:W-:Y:S01]  /*2610*/  VOTEU.ALL UP0, P3 ;  /* 0x0000000000ff7886 */ /* 0x000fe20001800000 */
[----:B------:R-:W5:Y:S01]  /*2620*/  @!P4 LDC.64 R26, c[0x0][0x380] ;  /* 0x0000e000ff1acb82 */ /* 0x000f620000000a00 */
[----:B------:R-:W-:Y:S02]  /*2630*/  @!P2 LDGSTS.E.BYPASS.LTC128B.128 [R24+0x2000], desc[UR14][R4.64] ;  /* 0x020000000418afae */ /* 0x000fe4000b981a0e */
[----:B------:R-:W-:Y:S01]  /*2640*/  @!P0 IMAD.WIDE.U32 R2, R10, R16, R2 ;  /* 0x000000100a028225 */ /* 0x000fe200078e0002 */
[----:B------:R-:W-:Y:S01]  /*2650*/  @!UP0 UIADD3 UR8, UP1, UPT, UR29, UR30, URZ ;  /* 0x0000001e1d088290 */ /* 0x000fe2000ff3e0ff */
[----:B------:R1:W-:Y:S01]  /*2660*/  @!P2 LDGSTS.E.BYPASS.LTC128B.128 [R24+0x6000], desc[UR14][R4.64+0x80] ;  /* 0x060000800418afae */ /* 0x0003e2000b981a0e */
[----:B------:R-:W-:Y:S01]  /*2670*/  ISETP.GE.AND P2, PT, R30, UR19, PT ;  /* 0x000000131e007c0c */ /* 0x000fe2000bf46270 */
[----:B---3--:R-:W-:Y:S01]  /*2680*/  @!P0 IMAD R6, R10, R17, R0 ;  /* 0x000000110a068224 */ /* 0x008fe200078e0200 */
[----:B------:R-:W-:Y:S01]  /*2690*/  @!P5 IADD3 R0, P1, PT, R25, 0x60, RZ ;  /* 0x000000601900d810 */ /* 0x000fe20007f3e0ff */
[----:B------:R-:W3:Y:S01]  /*26a0*/  @!P5 LDC.64 R10, c[0x0][0x380] ;  /* 0x0000e000ff0adb82 */ /* 0x000ee20000000a00 */
[----:B------:R-:W-:-:S03]  /*26b0*/  @!UP0 UIADD3.X UR5, UPT, UPT, UR28, UR4, URZ, UP1, !UPT ;  /* 0x000000041c058290 */ /* 0x000fc60008ffe4ff */
[----:B------:R-:W-:-:S06]  /*26c0*/  @!P5 IMAD.X R7, RZ, RZ, UR24, P1 ;  /* 0x00000018ff07de24 */ /* 0x000fcc00088e06ff */
[----:B------:R-:W-:Y:S01]  /*26d0*/  VOTEU.ALL UP0, P2 ;  /* 0x0000000000ff7886 */ /* 0x000fe20001000000 */
[----:B-1----:R-:W-:Y:S01]  /*26e0*/  @!P0 IMAD.IADD R5, R3, 0x1, R6 ;  /* 0x0000000103058824 */ /* 0x002fe200078e0206 */
[C---:B------:R-:W-:Y:S01]  /*26f0*/  @!P0 LEA R4, P1, R2.reuse, R14, 0x1 ;  /* 0x0000000e02048211 */ /* 0x040fe200078208ff */
[----:B----4-:R-:W-:Y:S02]  /*2700*/  @!P5 IMAD R3, R7, R12, RZ ;  /* 0x0000000c0703d224 */ /* 0x010fe400078e02ff */
[----:B------:R-:W-:Y:S01]  /*2710*/  @!P4 IMAD.MOV.U32 R7, RZ, RZ, R9 ;  /* 0x000000ffff07c224 */ /* 0x000fe200078e0009 */
[----:B------:R-:W-:Y:S01]  /*2720*/  @!P0 LEA.HI.X R5, R2, R15, R5, 0x1, P1 ;  /* 0x0000000f02058211 */ /* 0x000fe200008f0c05 */
[----:B------:R-:W-:Y:S01]  /*2730*/  @!P5 IMAD R6, R0, R13, R3 ;  /* 0x0000000d0006d224 */ /* 0x000fe200078e0203 */
[----:B------:R-:W-:Y:S01]  /*2740*/  @!P5 MOV R2, R8 ;  /* 0x000000080002d202 */ /* 0x000fe20000000f00 */
[----:B------:R-:W-:Y:S01]  /*2750*/  @!P5 IMAD.MOV.U32 R3, RZ, RZ, R9 ;  /* 0x000000ffff03d224 */ /* 0x000fe200078e0009 */
[----:B------:R-:W-:Y:S01]  /*2760*/  SHF.L.U32 R9, R170, 0x5, RZ ;  /* 0x00000005aa097819 */ /* 0x000fe200000006ff */
[----:B------:R-:W-:Y:S02]  /*2770*/  @!P0 LDGSTS.E.BYPASS.LTC128B.128 [R24+0x2800], desc[UR14][R4.64] ;  /* 0x0280000004188fae */ /* 0x000fe4000b981a0e */
[----:B------:R-:W-:-:S02]  /*2780*/  @!P5 IMAD.WIDE.U32 R2, R0, R12, R2 ;  /* 0x0000000c0002d225 */ /* 0x000fc400078e0002 */
[----:B------:R1:W-:Y:S01]  /*2790*/  @!P0 LDGSTS.E.BYPASS.LTC128B.128 [R24+0x6800], desc[UR14][R4.64+0x80] ;  /* 0x0680008004188fae */ /* 0x0003e2000b981a0e */
[----:B------:R-:W-:Y:S01]  /*27a0*/  @!P4 IADD3 R20, P0, PT, R25, 0x70, RZ ;  /* 0x000000701914c810 */ /* 0x000fe20007f1e0ff */
[----:B------:R-:W-:Y:S01]  /*27b0*/  @!P5 IMAD.IADD R0, R3, 0x1, R6 ;  /* 0x000000010300d824 */ /* 0x000fe200078e0206 */
[C---:B---3--:R-:W-:Y:S01]  /*27c0*/  @!P5 LEA R12, P1, R2.reuse, R10, 0x1 ;  /* 0x0000000a020cd211 */ /* 0x048fe200078208ff */
[----:B------:R-:W-:Y:S01]  /*27d0*/  IMAD.U32 R10, RZ, RZ, UR10 ;  /* 0x0000000aff0a7e24 */ /* 0x000fe2000f8e00ff */
[----:B------:R-:W-:Y:S01]  /*27e0*/  MOV R3, UR31 ;  /* 0x0000001f00037c02 */ /* 0x000fe20008000f00 */
[----:B------:R-:W-:Y:S01]  /*27f0*/  IMAD.U32 R3, RZ, RZ, UR4 ;  /* 0x00000004ff037e24 */ /* 0x000fe2000f8e00ff */
[----:B------:R-:W-:Y:S01]  /*2800*/  @!P5 LEA.HI.X R13, R2, R11, R0, 0x1, P1 ;  /* 0x0000000b020dd211 */ /* 0x000fe200008f0c00 */
[----:B------:R-:W-:Y:S01]  /*2810*/  IMAD.U32 R2, RZ, RZ, UR30 ;  /* 0x0000001eff027e24 */ /* 0x000fe2000f8e00ff */
[----:B------:R-:W-:Y:S01]  /*2820*/  MOV R0, UR5 ;  /* 0x0000000500007c02 */ /* 0x000fe20008000f00 */
[----:B------:R-:W-:Y:S01]  /*2830*/  @!P4 IMAD.X R21, RZ, RZ, UR24, P0 ;  /* 0x00000018ff15ce24 */ /* 0x000fe200080e06ff */
[----:B------:R-:W-:Y:S01]  /*2840*/  USHF.L.U32 UR5, UR11, 0x5, URZ ;  /* 0x000000050b057899 */ /* 0x000fe200080006ff */
[----:B------:R-:W-:Y:S01]  /*2850*/  @!P4 IMAD.MOV.U32 R6, RZ, RZ, R8 ;  /* 0x000000ffff06c224 */ /* 0x000fe200078e0008 */
[----:B------:R-:W-:Y:S01]  /*2860*/  @!P6 LEA R14, P1, R2, R159, 0x1 ;  /* 0x0000009f020ee211 */ /* 0x000fe200078208ff */
[----:B------:R-:W-:Y:S01]  /*2870*/  @!P5 LDGSTS.E.BYPASS.LTC128B.128 [R24+0x3000], desc[UR14][R12.64] ;  /* 0x030000000c18dfae */ /* 0x000fe2000b981a0e */
[----:B------:R-:W-:Y:S01]  /*2880*/  USHF.L.U64.HI UR24, UR6, 0x6, UR7 ;  /* 0x0000000606187899 */ /* 0x000fe20008010207 */
[----:B--2---:R-:W-:Y:S01]  /*2890*/  @!P4 IMAD.WIDE.U32 R6, R20, R22, R6 ;  /* 0x000000161406c225 */ /* 0x004fe200078e0006 */
[----:B------:R-:W-:Y:S01]  /*28a0*/  @!P6 LEA.HI.X R15, R2, R155, R3, 0x1, P1 ;  /* 0x0000009b020fe211 */ /* 0x000fe200008f0c03 */
[----:B------:R2:W-:Y:S01]  /*28b0*/  @!P5 LDGSTS.E.BYPASS.LTC128B.128 [R24+0x7000], desc[UR14][R12.64+0x80] ;  /* 0x070000800c18dfae */ /* 0x0005e2000b981a0e */
[----:B------:R-:W-:Y:S01]  /*28c0*/  ISETP.GE.AND P1, PT, R28, UR19, PT ;  /* 0x000000131c007c0c */ /* 0x000fe2000bf26270 */
[----:B------:R-:W-:Y:S01]  /*28d0*/  UIMAD UR24, UR24, UR23, URZ ;  /* 0x00000017181872a4 */ /* 0x000fe2000f8e02ff */
[----:B------:R-:W-:-:S03]  /*28e0*/  IMAD.U32 R8, RZ, RZ, UR6 ;  /* 0x00000006ff087e24 */ /* 0x000fc6000f8e00ff */
[----:B------:R-:W-:Y:S01]  /*28f0*/  UIMAD UR22, UR22, UR25, UR24 ;  /* 0x00000019161672a4 */ /* 0x000fe2000f8e0218 */
[----:B-1----:R-:W-:Y:S01]  /*2900*/  IMAD.U32 R4, RZ, RZ, UR8 ;  /* 0x00000008ff047e24 */ /* 0x002fe2000f8e00ff */
[----:B------:R-:W-:Y:S01]  /*2910*/  UIMAD.WIDE.U32 UR8, UR10, 0x20, URZ ;  /* 0x000000200a0878a5 */ /* 0x000fe2000f8e00ff */
[----:B------:R-:W-:Y:S02]  /*2920*/  IMAD.U32 R5, RZ, RZ, UR31 ;  /* 0x0000001fff057e24 */ /* 0x000fe4000f8e00ff */
[----:B------:R-:W-:Y:S01]  /*2930*/  IMAD.U32 R5, RZ, RZ, UR4 ;  /* 0x00000004ff057e24 */ /* 0x000fe2000f8e00ff */
[----:B------:R-:W-:-:S04]  /*2940*/  @!P3 LEA R18, P0, R4, R159, 0x1 ;  /* 0x0000009f0412b211 */ /* 0x000fc800078008ff */
[----:B------:R-:W-:Y:S01]  /*2950*/  @!P3 LEA.HI.X R19, R4, R155, R0, 0x1, P0 ;  /* 0x0000009b0413b211 */ /* 0x000fe200000f0c00 */
[----:B------:R-:W-:Y:S01]  /*2960*/  IMAD.U32 R4, RZ, RZ, UR30 ;  /* 0x0000001eff047e24 */ /* 0x000fe2000f8e00ff */
[----:B------:R-:W-:Y:S01]  /*2970*/  IADD3 R2, P0, PT, R34, UR18, RZ ;  /* 0x0000001222027c10 */ /* 0x000fe2000ff1e0ff */
[----:B------:R-:W-:Y:S01]  /*2980*/  @!UP0 UIADD3 UR30, UP1, UPT, UR30, UR8, URZ ;  /* 0x000000081e1e8290 */ /* 0x000fe2000ff3e0ff */
[C---:B------:R-:W-:Y:S02]  /*2990*/  IMAD R0, R33.reuse, UR7, RZ ;  /* 0x0000000721007c24 */ /* 0x040fe4000f8e02ff */
[----:B------:R-:W-:Y:S01]  /*29a0*/  IADD3.X R3, PT, PT, RZ, UR17, RZ, P0, !PT ;  /* 0x00000011ff037c10 */ /* 0x000fe200087fe4ff */
[----:B------:R-:W-:Y:S01]  /*29b0*/  @!UP0 UIADD3.X UR8, UPT, UPT, UR4, UR9, UR5, UP1, !UPT ;  /* 0x0000000904088290 */ /* 0x000fe20008ffe405 */
[----:B------:R-:W-:Y:S01]  /*29c0*/  @!P1 IMAD.WIDE.U32 R10, R10, 0x30, R4 ;  /* 0x000000300a0a9825 */ /* 0x000fe200078e0004 */
[----:B------:R-:W1:Y:S01]  /*29d0*/  LDCU.64 UR4, c[0x0][0x3d8] ;  /* 0x00007b00ff0477ac */ /* 0x000e620008000a00 */
[----:B------:R3:W-:Y:S02]  /*29e0*/  STL [R1+0x10], R0 ;  /* 0x0000100001007387 */ /* 0x0007e40000100800 */
[----:B------:R-:W-:-:S04]  /*29f0*/  IMAD.WIDE.U32 R2, R33, UR6, R2 ;  /* 0x0000000621027c25 */ /* 0x000fc8000f8e0002 */
[----:B------:R-:W-:Y:S01]  /*2a00*/  IMAD.U32 R17, RZ, RZ, UR30 ;  /* 0x0000001eff117e24 */ /* 0x000fe2000f8e00ff */
[----:B------:R-:W-:Y:S01]  /*2a10*/  UIMAD.WIDE.U32 UR30, UR25, UR23, URZ ;  /* 0x00000017191e72a5 */ /* 0x000fe2000f8e00ff */
[----:B------:R-:W-:Y:S01]  /*2a20*/  IMAD.IADD R3, R3, 0x1, R0 ;  /* 0x0000000103037824 */ /* 0x000fe200078e0200 */
[----:B------:R-:W-:Y:S02]  /*2a30*/  UIMAD.WIDE.U32 UR24, UR6, 0x20, URZ ;  /* 0x00000020061878a5 */ /* 0x000fe4000f8e00ff */
[----:B------:R-:W-:Y:S01]  /*2a40*/  @!P2 LEA R16, P0, R17, R159, 0x1 ;  /* 0x0000009f1110a211 */ /* 0x000fe200078008ff */
[----:B------:R-:W-:Y:S01]  /*2a50*/  UIADD3 UR22, UPT, UPT, UR31, UR22, URZ ;  /* 0x000000161f167290 */ /* 0x000fe2000fffe0ff */
[----:B-1----:R-:W-:Y:S02]  /*2a60*/  IMAD R5, R32, UR4, RZ ;  /* 0x0000000420057c24 */ /* 0x002fe4000f8e02ff */
[----:B------:R-:W-:-:S04]  /*2a70*/  IMAD.WIDE.U32 R2, R208, UR4, R2 ;  /* 0x00000004d0027c25 */ /* 0x000fc8000f8e0002 */
[----:B--2---:R-:W-:Y:S01]  /*2a80*/  IMAD R12, R208, UR5, R5 ;  /* 0x00000005d00c7c24 */ /* 0x004fe2000f8e0205 */
[----:B---3--:R-:W-:Y:S01]  /*2a90*/  MOV R0, UR8 ;  /* 0x0000000800007c02 */ /* 0x008fe20008000f00 */
[----:B------:R-:W1:Y:S02]  /*2aa0*/  LDCU.64 UR8, c[0x0][0x390] ;  /* 0x00007200ff0877ac */ /* 0x000e640008000a00 */
[----:B------:R-:W-:Y:S01]  /*2ab0*/  IMAD.IADD R12, R3, 0x1, R12 ;  /* 0x00000001030c7824 */ /* 0x000fe200078e020c */
[----:B------:R-:W-:Y:S01]  /*2ac0*/  MOV R3, UR31 ;  /* 0x0000001f00037c02 */ /* 0x000fe20008000f00 */
[----:B------:R-:W-:Y:S01]  /*2ad0*/  IMAD.U32 R3, RZ, RZ, UR22 ;  /* 0x00000016ff037e24 */ /* 0x000fe2000f8e00ff */
[----:B------:R-:W-:Y:S01]  /*2ae0*/  @!P2 LEA.HI.X R17, R17, R155, R0, 0x1, P0 ;  /* 0x0000009b1111a211 */ /* 0x000fe200000f0c00 */
[----:B------:R-:W-:-:S04]  /*2af0*/  @!P4 IMAD R0, R21, R22, RZ ;  /* 0x000000161500c224 */ /* 0x000fc800078e02ff */
[----:B------:R-:W-:Y:S02]  /*2b00*/  @!P4 IMAD R4, R20, R23, R0 ;  /* 0x000000171404c224 */ /* 0x000fe400078e0200 */
[----:B------:R-:W-:-:S03]  /*2b10*/  IMAD.U32 R0, RZ, RZ, UR11 ;  /* 0x0000000bff007e24 */ /* 0x000fc6000f8e00ff */
[----:B------:R-:W-:Y:S01]  /*2b20*/  @!P4 IADD3 R7, PT, PT, R7, R4, RZ ;  /* 0x000000040707c210 */ /* 0x000fe20007ffe0ff */
[----:B------:R-:W-:Y:S01]  /*2b30*/  @!P1 IMAD R0, R0, 0x30, RZ ;  /* 0x0000003000009824 */ /* 0x000fe200078e02ff */
[C---:B-----5:R-:W-:Y:S02]  /*2b40*/  @!P4 LEA R4, P0, R6.reuse, R26, 0x1 ;  /* 0x0000001a0604c211 */ /* 0x060fe400078008ff */
[----:B------:R-:W-:Y:S01]  /*2b50*/  LOP3.LUT R26, R157, 0x400, RZ, 0xc0, !PT ;  /* 0x000004009d1a7812 */ /* 0x000fe200078ec0ff */
[----:B------:R-:W-:Y:S01]  /*2b60*/  @!P1 IMAD.IADD R0, R11, 0x1, R0 ;  /* 0x000000010b009824 */ /* 0x000fe200078e0200 */
[----:B------:R-:W-:Y:S02]  /*2b70*/  @!P4 LEA.HI.X R5, R6, R27, R7, 0x1, P0 ;  /* 0x0000001b0605c211 */ /* 0x000fe400000f0c07 */
        /* <DEDUP_REMOVED lines=29> */
[----:B------:R-:W-:Y:S01]  /*2d50*/  LOP3.LUT R0, R157, 0x1c0, RZ, 0xc0, !PT ;  /* 0x000001c09d007812 */ /* 0x000fe200078ec0ff */
[----:B------:R-:W-:Y:S01]  /*2d60*/  @!UP0 UIADD3 UR30, UP1, UPT, UR30, UR24, URZ ;  /* 0x000000181e1e8290 */ /* 0x000fe2000ff3e0ff */
[----:B------:R-:W-:Y:S02]  /*2d70*/  @!P5 LEA.HI.X R5, R5, UR22, R4, 0x4, P0 ;  /* 0x000000160505dc11 */ /* 0x000fe400080f2404 */
[----:B------:R-:W-:Y:S01]  /*2d80*/  LOP3.LUT R0, R0, 0x38, R31, 0xf8, !PT ;  /* 0x0000003800007812 */ /* 0x000fe200078ef81f */
[----:B------:R-:W-:Y:S01]  /*2d90*/  @!UP0 UIADD3.X UR22, UPT, UPT, UR19, UR22, URZ, UP1, !UPT ;  /* 0x0000001613168290 */ /* 0x000fe20008ffe4ff */
[----:B---3--:R-:W-:Y:S01]  /*2da0*/  LOP3.LUT R18, R157, 0x200, RZ, 0xc0, !PT ;  /* 0x000002009d127812 */ /* 0x008fe200078ec0ff */
[----:B------:R-:W-:Y:S01]  /*2db0*/  IMAD.U32 R15, RZ, RZ, UR30 ;  /* 0x0000001eff0f7e24 */ /* 0x000fe2000f8e00ff */
[----:B------:R-:W-:Y:S02]  /*2dc0*/  UISETP.GE.U32.AND UP1, UPT, UR21, 0x41, UPT ;  /* 0x000000411500788c */ /* 0x000fe4000bf26070 */
[----:B------:R-:W-:Y:S01]  /*2dd0*/  LOP3.LUT R18, R18, 0x7c00, R9, 0xf8, !PT ;  /* 0x00007c0012127812 */ /* 0x000fe200078ef809 */
[----:B------:R-:W-:Y:S01]  /*2de0*/  @!P3 IMAD.WIDE.U32 R8, R8, 0x30, R2 ;  /* 0x000000300808b825 */ /* 0x000fe200078e0002 */
[----:B------:R-:W-:-:S02]  /*2df0*/  MOV R2, UR7 ;  /* 0x0000000700027c02 */ /* 0x000fc40008000f00 */
[--C-:B------:R-:W-:Y:S01]  /*2e00*/  SHF.R.U32.HI R3, RZ, 0x1, R170.reuse ;  /* 0x00000001ff037819 */ /* 0x100fe200000116aa */
[----:B----4-:R-:W-:Y:S01]  /*2e10*/  IMAD.U32 R16, RZ, RZ, UR22 ;  /* 0x00000016ff107e24 */ /* 0x010fe2000f8e00ff */
[-C--:B------:R-:W-:Y:S01]  /*2e20*/  @!P4 LEA R4, P1, R15, R13.reuse, 0x1 ;  /* 0x0000000d0f04c211 */ /* 0x080fe200078208ff */
[----:B------:R-:W-:Y:S01]  /*2e30*/  @!P3 IMAD R2, R2, 0x30, RZ ;  /* 0x000000300202b824 */ /* 0x000fe200078e02ff */
[C---:B------:R-:W-:Y:S01]  /*2e40*/  LOP3.LUT R156, R0.reuse, 0x8, R3, 0x78, !PT ;  /* 0x00000008009c7812 */ /* 0x040fe200078e7803 */
[----:B------:R-:W2:Y:S01]  /*2e50*/  LDCU UR22, c[0x0][0x50c] ;  /* 0x0000a180ff1677ac */ /* 0x000ea20008000800 */
[----:B------:R-:W-:Y:S02]  /*2e60*/  LOP3.LUT R3, R0, 0x8, R170, 0x78, !PT ;  /* 0x0000000800037812 */ /* 0x000fe400078e78aa */
[----:B-1----:R-:W-:Y:S01]  /*2e70*/  @!P5 LEA R6, P2, R14, R13, 0x1 ;  /* 0x0000000d0e06d211 */ /* 0x002fe200078408ff */
[----:B------:R-:W-:-:S04]  /*2e80*/  DEPBAR.LE SB0, 0x0 ;  /* 0x000080000000791a */ /* 0x000fc80000000000 */
[----:B------:R-:W-:Y:S01]  /*2e90*/  BAR.SYNC.DEFER_BLOCKING 0x0 ;  /* 0x0000000000007b1d */ /* 0x000fe20000010000 */
[----:B------:R-:W-:Y:S01]  /*2ea0*/  @!P3 IADD3 R0, PT, PT, R9, R2, RZ ;  /* 0x000000020900b210 */ /* 0x000fe20007ffe0ff */
[----:B------:R-:W-:Y:S01]  /*2eb0*/  IMAD R26, R3, 0x2, R26 ;  /* 0x00000002031a7824 */ /* 0x000fe200078e021a */
[----:B------:R-:W-:Y:S02]  /*2ec0*/  @!P3 LEA R2, P0, R8, R13, 0x1 ;  /* 0x0000000d0802b211 */ /* 0x000fe400078008ff */
[-C--:B------:R-:W-:Y:S02]  /*2ed0*/  @!P5 LEA.HI.X R7, R14, R12.reuse, R5, 0x1, P2 ;  /* 0x0000000c0e07d211 */ /* 0x080fe400010f0c05 */
[-C--:B------:R-:W-:Y:S01]  /*2ee0*/  @!P3 LEA.HI.X R3, R8, R12.reuse, R0, 0x1, P0 ;  /* 0x0000000c0803b211 */ /* 0x080fe200000f0c00 */
[----:B------:R-:W-:Y:S01]  /*2ef0*/  IMAD.IADD R0, R156, 0x1, R18 ;  /* 0x000000019c007824 */ /* 0x000fe200078e0212 */
[----:B------:R-:W-:Y:S02]  /*2f00*/  @!P4 LEA.HI.X R5, R15, R12, R16, 0x1, P1 ;  /* 0x0000000c0f05c211 */ /* 0x000fe400008f0c10 */
[----:B------:R-:W-:-:S02]  /*2f10*/  LOP3.LUT P0, RZ, R170, 0x2, RZ, 0xc0, !PT ;  /* 0x00000002aaff7812 */ /* 0x000fc4000780c0ff */
[----:B------:R-:W-:Y:S02]  /*2f20*/  LEA R20, R0, UR20, 0x1 ;  /* 0x0000001400147c11 */ /* 0x000fe4000f8e08ff */
[----:B------:R-:W-:Y:S02]  /*2f30*/  SEL R0, R158, 0xffffffe0, !P0 ;  /* 0xffffffe09e007807 */ /* 0x000fe40004000000 */
[----:B------:R-:W-:Y:S02]  /*2f40*/  LOP3.LUT P2, RZ, R170, 0x4, RZ, 0xc0, !PT ;  /* 0x00000004aaff7812 */ /* 0x000fe4000784c0ff */
[----:B------:R-:W-:Y:S01]  /*2f50*/  IADD3 R21, PT, PT, R20, R0, RZ ;  /* 0x0000000014157210 */ /* 0x000fe20007ffe0ff */
[----:B------:R-:W-:Y:S01]  /*2f60*/  @!PT LDS RZ, [RZ] ;  /* 0x00000000fffff984 */ /* 0x000fe20000000800 */
[----:B------:R-:W-:Y:S01]  /*2f70*/  @!PT LDS RZ, [RZ] ;  /* 0x00000000fffff984 */ /* 0x000fe20000000800 */
[----:B------:R-:W-:Y:S01]  /*2f80*/  @!PT LDS RZ, [RZ] ;  /* 0x00000000fffff984 */ /* 0x000fe20000000800 */
[----:B------:R-:W-:Y:S04]  /*2f90*/  @!P6 LDGSTS.E.BYPASS.LTC128B.128 [R24+0xc000], desc[UR14][R10.64] ;  /* 0x0c0000000a18efae */ /* 0x000fe8000b981a0e */
[----:B------:R1:W-:Y:S04]  /*2fa0*/  @!P6 LDGSTS.E.BYPASS.LTC128B.128 [R24+0xe000], desc[UR14][R10.64+0x80] ;  /* 0x0e0000800a18efae */ /* 0x0003e8000b981a0e */
[----:B------:R-:W-:Y:S04]  /*2fb0*/  @P6 STS.128 [R24+0xc000], RZ ;  /* 0x00c000ff18006388 */ /* 0x000fe80000000c00 */
[----:B------:R-:W-:Y:S04]  /*2fc0*/  @P6 STS.128 [R24+0xe000], RZ ;  /* 0x00e000ff18006388 */ /* 0x000fe80000000c00 */
        /* <DEDUP_REMOVED lines=22> */
[----:B-1----:R-:W1:Y:S04]  /*3130*/  LDSM.16.M88.4 R8, [R26+UR20+0x8000] ;  /* 0x008000141a08783b */ /* 0x002e680008000200 */
[----:B---3--:R-:W3:Y:S04]  /*3140*/  LDSM.16.M88.4 R4, [R20+0x2000] ;  /* 0x002000001404783b */ /* 0x008ee80000000200 */
[----:B------:R-:W5:Y:S04]  /*3150*/  LDSM.16.M88.4 R12, [R26+UR20+0x8800] ;  /* 0x008800141a0c783b */ /* 0x000f680008000200 */
[----:B------:R-:W2:Y:S04]  /*3160*/  LDSM.16.M88.4 R28, [R26+UR20+0x9000] ;  /* 0x009000141a1c783b */ /* 0x000ea80008000200 */
[----:B------:R-:W2:Y:S01]  /*3170*/  LDSM.16.M88.4 R48, [R26+UR20+0x9800] ;  /* 0x009800141a30783b */ /* 0x000ea20008000200 */
[----:B----4-:R-:W-:-:S03]  /*3180*/  VIADD R3, R26, UR20 ;  /* 0x000000141a037c36 */ /* 0x010fc60008000000 */
[----:B------:R-:W0:Y:S01]  /*3190*/  LDGDEPBAR ;  /* 0x00000000000079af */ /* 0x000e220000000000 */
[----:B------:R-:W-:-:S05]  /*31a0*/  IMAD.IADD R25, R3, 0x1, R0 ;  /* 0x0000000103197824 */ /* 0x000fca00078e0200 */
[----:B------:R-:W-:Y:S04]  /*31b0*/  LDSM.16.M88.4 R36, [R25+0x9000] ;  /* 0x009000001924783b */ /* 0x000fe80000000200 */
[----:B------:R-:W-:Y:S04]  /*31c0*/  LDSM.16.M88.4 R44, [R25+0x8000] ;  /* 0x00800000192c783b */ /* 0x000fe80000000200 */
[----:B------:R-:W-:Y:S01]  /*31d0*/  LDSM.16.M88.4 R40, [R25+0x8800] ;  /* 0x008800001928783b */ /* 0x000fe20000000200 */
[-C--:B-1----:R-:W-:Y:S03]  /*31e0*/  HMMA.16816.F32.BF16 R124, R16, R8.reuse, RZ ;  /* 0x00000008107c723c */ /* 0x082fe600000418ff */
[----:B------:R-:W-:Y:S05]  /*31f0*/  LDSM.16.M88.4 R32, [R25+0x9800] ;  /* 0x009800001920783b */ /* 0x000fea0000000200 */
[C---:B---3--:R-:W-:Y:S08]  /*3200*/  HMMA.16816.F32.BF16 R60, R4.reuse, R8, RZ ;  /* 0x00000008043c723c */ /* 0x048ff000000418ff */
[-C--:B------:R-:W-:Y:S08]  /*3210*/  HMMA.16816.F32.BF16 R80, R4, R10.reuse, RZ ;  /* 0x0000000a0450723c */ /* 0x080ff000000418ff */
[----:B------:R-:W-:Y:S01]  /*3220*/  HMMA.16816.F32.BF16 R128, R16, R10, RZ ;  /* 0x0000000a1080723c */ /* 0x000fe200000418ff */
[----:B------:R-:W1:Y:S07]  /*3230*/  LDSM.16.M88.4 R8, [R21+0x2000] ;  /* 0x002000001508783b */ /* 0x000e6e0000000200 */
[C---:B-----5:R-:W-:Y:S08]  /*3240*/  HMMA.16816.F32.BF16 R52, R4.reuse, R12, RZ ;  /* 0x0000000c0434723c */ /* 0x060ff000000418ff */
[----:B------:R-:W-:Y:S08]  /*3250*/  HMMA.16816.F32.BF16 R76, R4, R14, RZ ;  /* 0x0000000e044c723c */ /* 0x000ff000000418ff */
[C---:B------:R-:W-:Y:S08]  /*3260*/  HMMA.16816.F32.BF16 R112, R16.reuse, R12, RZ ;  /* 0x0000000c1070723c */ /* 0x040ff000000418ff */
[----:B------:R-:W-:Y:S01]  /*3270*/  HMMA.16816.F32.BF16 R120, R16, R14, RZ ;  /* 0x0000000e1078723c */ /* 0x000fe200000418ff */
[----:B------:R-:W3:Y:S07]  /*3280*/  LDSM.16.M88.4 R12, [R21] ;  /* 0x00000000150c783b */ /* 0x000eee0000000200 */
[C---:B--2---:R-:W-:Y:S08]  /*3290*/  HMMA.16816.F32.BF16 R64, R4.reuse, R28, RZ ;  /* 0x0000001c0440723c */ /* 0x044ff000000418ff */
[C---:B------:R-:W-:Y:S08]  /*32a0*/  HMMA.16816.F32.BF16 R68, R4.reuse, R48, RZ ;  /* 0x000000300444723c */ /* 0x040ff000000418ff */
[C---:B------:R-:W-:Y:S08]  /*32b0*/  HMMA.16816.F32.BF16 R72, R4.reuse, R30, RZ ;  /* 0x0000001e0448723c */ /* 0x040ff000000418ff */
[----:B------:R-:W-:Y:S01]  /*32c0*/  HMMA.16816.F32.BF16 R100, R4, R50, RZ ;  /* 0x000000320464723c */ /* 0x000fe200000418ff */
[----:B------:R-:W-:-:S05]  /*32d0*/  IMAD.MOV.U32 R4, RZ, RZ, 0x40 ;  /* 0x00000040ff047424 */ /* 0x000fca00078e00ff */
[----:B------:R-:W-:Y:S02]  /*32e0*/  SEL R2, R4, 0xffffffc0, !P2 ;  /* 0xffffffc004027807 */ /* 0x000fe40005000000 */
[----:B------:R-:W-:Y:S02]  /*32f0*/  HMMA.16816.F32.BF16 R108, R16, R28, RZ ;  /* 0x0000001c106c723c */ /* 0x000fe400000418ff */
[----:B------:R-:W-:Y:S01]  /*3300*/  IADD3 R3, PT, PT, R3, R2, RZ ;  /* 0x0000000203037210 */ /* 0x000fe20007ffe0ff */
[----:B------:R-:W-:-:S04]  /*3310*/  IMAD.IADD R27, R20, 0x1, R2 ;  /* 0x00000001141b7824 */ /* 0x000fc800078e0202 */
[----:B------:R-:W-:Y:S01]  /*3320*/  LDSM.16.M88.4 R56, [R3+0x8800] ;  /* 0x008800000338783b */ /* 0x000fe20000000200 */
[----:B------:R-:W-:Y:S01]  /*3330*/  HMMA.16816.F32.BF16 R116, R16, R30, RZ ;  /* 0x0000001e1074723c */ /* 0x000fe200000418ff */
[C---:B------:R-:W-:Y:S02]  /*3340*/  IMAD.IADD R2, R0.reuse, 0x1, R3 ;  /* 0x0000000100027824 */ /* 0x040fe400078e0203 */
[----:B------:R-:W2:Y:S01]  /*3350*/  LDSM.16.M88.4 R4, [R27+0x2000] ;  /* 0x002000001b04783b */ /* 0x000ea20000000200 */
[----:B------:R-:W-:-:S03]  /*3360*/  IMAD.IADD R0, R0, 0x1, R27 ;  /* 0x0000000100007824 */ /* 0x000fc600078e021b */
[----:B------:R-:W4:Y:S01]  /*3370*/  LDSM.16.M88.4 R92, [R3+0x9800] ;  /* 0x00980000035c783b */ /* 0x000f220000000200 */
[C---:B------:R-:W-:Y:S03]  /*3380*/  HMMA.16816.F32.BF16 R88, R16.reuse, R48, RZ ;  /* 0x000000301058723c */ /* 0x040fe600000418ff */
[----:B------:R-:W5:Y:S04]  /*3390*/  LDSM.16.M88.4 R28, [R3+0x8000] ;  /* 0x00800000031c783b */ /* 0x000f680000000200 */
[----:B------:R-:W5:Y:S01]  /*33a0*/  LDSM.16.M88.4 R104, [R3+0x9000] ;  /* 0x009000000368783b */ /* 0x000f620000000200 */
[----:B------:R-:W-:Y:S03]  /*33b0*/  HMMA.16816.F32.BF16 R96, R16, R50, RZ ;  /* 0x000000321060723c */ /* 0x000fe600000418ff */
[----:B------:R-:W5:Y:S05]  /*33c0*/  LDSM.16.M88.4 R16, [R27] ;  /* 0x000000001b10783b */ /* 0x000f6a0000000200 */
[C---:B-1----:R-:W-:Y:S08]  /*33d0*/  HMMA.16816.F32.BF16 R48, R8.reuse, R36, R64 ;  /* 0x000000240830723c */ /* 0x042ff00000041840 */
[C---:B------:R-:W-:Y:S08]  /*33e0*/  HMMA.16816.F32.BF16 R84, R8.reuse, R44, R60 ;  /* 0x0000002c0854723c */ /* 0x040ff0000004183c */
[C---:B------:R-:W-:Y:S08]  /*33f0*/  HMMA.16816.F32.BF16 R52, R8.reuse, R40, R52 ;  /* 0x000000280834723c */ /* 0x040ff00000041834 */
[C---:B------:R-:W-:Y:S08]  /*3400*/  HMMA.16816.F32.BF16 R68, R8.reuse, R32, R68 ;  /* 0x000000200844723c */ /* 0x040ff00000041844 */
[C---:B------:R-:W-:Y:S08]  /*3410*/  HMMA.16816.F32.BF16 R80, R8.reuse, R46, R80 ;  /* 0x0000002e0850723c */ /* 0x040ff00000041850 */
[C---:B------:R-:W-:Y:S08]  /*3420*/  HMMA.16816.F32.BF16 R76, R8.reuse, R42, R76 ;  /* 0x0000002a084c723c */ /* 0x040ff0000004184c */
[C---:B------:R-:W-:Y:S08]  /*3430*/  HMMA.16816.F32.BF16 R72, R8.reuse, R38, R72 ;  /* 0x000000260848723c */ /* 0x040ff00000041848 */
[----:B------:R-:W-:Y:S08]  /*3440*/  HMMA.16816.F32.BF16 R64, R8, R34, R100 ;  /* 0x000000220840723c */ /* 0x000ff00000041864 */
[C---:B---3--:R-:W-:Y:S08]  /*3450*/  HMMA.16816.F32.BF16 R136, R12.reuse, R32, R88 ;  /* 0x000000200c88723c */ /* 0x048ff00000041858 */
[C---:B------:R-:W-:Y:S08]  /*3460*/  HMMA.16816.F32.BF16 R8, R12.reuse, R44, R124 ;  /* 0x0000002c0c08723c */ /* 0x040ff0000004187c */
[C---:B------:R-:W-:Y:S08]  /*3470*/  HMMA.16816.F32.BF16 R112, R12.reuse, R40, R112 ;  /* 0x000000280c70723c */ /* 0x040ff00000041870 */
[C---:B------:R-:W-:Y:S01]  /*3480*/  HMMA.16816.F32.BF16 R60, R12.reuse, R46, R128 ;  /* 0x0000002e0c3c723c */ /* 0x040fe20000041880 */
[----:B------:R-:W-:Y:S07]  /*3490*/  LDSM.16.M88.4 R44, [R2+0x8000] ;  /* 0x00800000022c783b */ /* 0x000fee0000000200 */
[C---:B------:R-:W-:Y:S01]  /*34a0*/  HMMA.16816.F32.BF16 R88, R12.reuse, R42, R120 ;  /* 0x0000002a0c58723c */ /* 0x040fe20000041878 */
[----:B------:R-:W1:Y:S07]  /*34b0*/  LDSM.16.M88.4 R40, [R0] ;  /* 0x000000000028783b */ /* 0x000e6e0000000200 */
[C---:B------:R-:W-:Y:S08]  /*34c0*/  HMMA.16816.F32.BF16 R140, R12.reuse, R36, R108 ;  /* 0x000000240c8c723c */ /* 0x040ff0000004186c */
[C---:B------:R-:W-:Y:S01]  /*34d0*/  HMMA.16816.F32.BF16 R116, R12.reuse, R38, R116 ;  /* 0x000000260c74723c */ /* 0x040fe20000041874 */
[----:B------:R-:W-:Y:S07]  /*34e0*/  LDSM.16.M88.4 R36, [R21+0x4000] ;  /* 0x004000001524783b */ /* 0x000fee0000000200 */
[----:B------:R-:W-:Y:S01]  /*34f0*/  HMMA.16816.F32.BF16 R96, R12, R34, R96 ;  /* 0x000000220c60723c */ /* 0x000fe20000041860 */
[----:B------:R-:W-:Y:S07]  /*3500*/  LDSM.16.M88.4 R32, [R20+0x4000] ;  /* 0x004000001420783b */ /* 0x000fee0000000200 */
[C---:B--2---:R-:W-:Y:S08]  /*3510*/  HMMA.16816.F32.BF16 R124, R4.reuse, R56, R52 ;  /* 0x00000038047c723c */ /* 0x044ff00000041834 */
[C---:B----4-:R-:W-:Y:S08]  /*3520*/  HMMA.16816.F32.BF16 R132, R4.reuse, R92, R68 ;  /* 0x0000005c0484723c */ /* 0x050ff00000041844 */
[C---:B-----5:R-:W-:Y:S01]  /*3530*/  HMMA.16816.F32.BF16 R12, R4.reuse, R28, R84 ;  /* 0x0000001c040c723c */ /* 0x060fe20000041854 */
[----:B------:R-:W-:Y:S07]  /*3540*/  LDSM.16.M88.4 R84, [R3+0xa000] ;  /* 0x00a000000354783b */ /* 0x000fee0000000200 */
[C---:B------:R-:W-:Y:S01]  /*3550*/  HMMA.16816.F32.BF16 R108, R4.reuse, R104, R48 ;  /* 0x00000068046c723c */ /* 0x040fe20000041830 */
[----:B------:R-:W-:Y:S07]  /*3560*/  LDSM.16.M88.4 R48, [R26+UR20+0xa000] ;  /* 0x00a000141a30783b */ /* 0x000fee0008000200 */
[C---:B------:R-:W-:Y:S08]  /*3570*/  HMMA.16816.F32.BF16 R80, R4.reuse, R30, R80 ;  /* 0x0000001e0450723c */ /* 0x040ff00000041850 */
[C---:B------:R-:W-:Y:S08]  /*3580*/  HMMA.16816.F32.BF16 R76, R4.reuse, R58, R76 ;  /* 0x0000003a044c723c */ /* 0x040ff0000004184c */
[C---:B------:R-:W-:Y:S01]  /*3590*/  HMMA.16816.F32.BF16 R68, R4.reuse, R106, R72 ;  /* 0x0000006a0444723c */ /* 0x040fe20000041848 */
[----:B------:R-:W-:Y:S07]  /*35a0*/  LDSM.16.M88.4 R72, [R25+0xa000] ;  /* 0x00a000001948783b */ /* 0x000fee0000000200 */
[----:B------:R-:W-:Y:S01]  /*35b0*/  HMMA.16816.F32.BF16 R52, R4, R94, R64 ;  /* 0x0000005e0434723c */ /* 0x000fe20000041840 */
[----:B------:R-:W2:Y:S04]  /*35c0*/  LDSM.16.M88.4 R4, [R0+0x2000] ;  /* 0x002000000004783b */ /* 0x000ea80000000200 */
[----:B------:R-:W3:Y:S03]  /*35d0*/  LDSM.16.M88.4 R64, [R2+0x9000] ;  /* 0x009000000240783b */ /* 0x000ee60000000200 */
[C---:B------:R-:W-:Y:S08]  /*35e0*/  HMMA.16816.F32.BF16 R8, R16.reuse, R28, R8 ;  /* 0x0000001c1008723c */ /* 0x040ff00000041808 */
[C---:B------:R-:W-:Y:S01]  /*35f0*/  HMMA.16816.F32.BF16 R128, R16.reuse, R30, R60 ;  /* 0x0000001e1080723c */ /* 0x040fe2000004183c */
[----:B------:R-:W4:Y:S04]  /*3600*/  LDSM.16.M88.4 R60, [R2+0x8800] ;  /* 0x00880000023c783b */ /* 0x000f280000000200 */
[----:B------:R-:W-:Y:S03]  /*3610*/  LDSM.16.M88.4 R28, [R20+0x6000] ;  /* 0x00600000141c783b */ /* 0x000fe60000000200 */
[C---:B------:R-:W-:Y:S08]  /*3620*/  HMMA.16816.F32.BF16 R100, R16.reuse, R56, R112 ;  /* 0x000000381064723c */ /* 0x040ff00000041870 */
[----:B------:R-:W-:Y:S01]  /*3630*/  HMMA.16816.F32.BF16 R148, R16, R58, R88 ;  /* 0x0000003a1094723c */ /* 0x000fe20000041858 */
[----:B------:R-:W5:Y:S07]  /*3640*/  LDSM.16.M88.4 R56, [R2+0x9800] ;  /* 0x009800000238783b */ /* 0x000f6e0000000200 */
[----:B-1----:R-:W-:Y:S08]  /*3650*/  HMMA.16816.F32.BF16 R8, R40, R44, R8 ;  /* 0x0000002c2808723c */ /* 0x002ff00000041808 */
[C---:B------:R-:W-:Y:S08]  /*3660*/  HMMA.16816.F32.BF16 R144, R16.reuse, R104, R140 ;  /* 0x000000681090723c */ /* 0x040ff0000004188c */
[C---:B------:R-:W-:Y:S08]  /*3670*/  HMMA.16816.F32.BF16 R140, R16.reuse, R106, R116 ;  /* 0x0000006a108c723c */ /* 0x040ff00000041874 */
[C---:B------:R-:W-:Y:S08]  /*3680*/  HMMA.16816.F32.BF16 R136, R16.reuse, R92, R136 ;  /* 0x0000005c1088723c */ /* 0x040ff00000041888 */
[----:B------:R-:W-:Y:S01]  /*3690*/  HMMA.16816.F32.BF16 R112, R16, R94, R96 ;  /* 0x0000005e1070723c */ /* 0x000fe20000041860 */
[----:B------:R-:W1:Y:S04]  /*36a0*/  LDSM.16.M88.4 R16, [R21+0x6000] ;  /* 0x006000001510783b */ /* 0x000e680000000200 */
[----:B------:R-:W1:Y:S03]  /*36b0*/  LDSM.16.M88.4 R20, [R27+0x4000] ;  /* 0x004000001b14783b */ /* 0x000e660000000200 */
[----:B--2---:R-:W-:Y:S01]  /*36c0*/  HMMA.16816.F32.BF16 R12, R4, R44, R12 ;  /* 0x0000002c040c723c */ /* 0x004fe2000004180c */
[----:B------:R-:W-:Y:S07]  /*36d0*/  LDSM.16.M88.4 R96, [R26+UR20+0xb000] ;  /* 0x00b000141a60783b */ /* 0x000fee0008000200 */
[----:B------:R-:W-:Y:S08]  /*36e0*/  HMMA.16816.F32.BF16 R8, R32, R48, R8 ;  /* 0x000000302008723c */ /* 0x000ff00000041808 */
[C---:B---3--:R-:W-:Y:S08]  /*36f0*/  HMMA.16816.F32.BF16 R116, R4.reuse, R64, R108 ;  /* 0x000000400474723c */ /* 0x048ff0000004186c */
[C---:B------:R-:W-:Y:S01]  /*3700*/  HMMA.16816.F32.BF16 R88, R4.reuse, R46, R80 ;  /* 0x0000002e0458723c */ /* 0x040fe20000041850 */
[----:B------:R-:W-:Y:S07]  /*3710*/  LDSM.16.M88.4 R80, [R26+UR20+0xa800] ;  /* 0x00a800141a50783b */ /* 0x000fee0008000200 */
[C---:B----4-:R-:W-:Y:S08]  /*3720*/  HMMA.16816.F32.BF16 R124, R4.reuse, R60, R124 ;  /* 0x0000003c047c723c */ /* 0x050ff0000004187c */
[C---:B------:R-:W-:Y:S01]  /*3730*/  HMMA.16816.F32.BF16 R120, R4.reuse, R62, R76 ;  /* 0x0000003e0478723c */ /* 0x040fe2000004184c */
[----:B------:R-:W-:Y:S07]  /*3740*/  LDSM.16.M88.4 R76, [R2+0xa000] ;  /* 0x00a00000024c783b */ /* 0x000fee0000000200 */
[C---:B------:R-:W-:Y:S08]  /*3750*/  HMMA.16816.F32.BF16 R108, R4.reuse, R66, R68 ;  /* 0x00000042046c723c */ /* 0x040ff00000041844 */
[C---:B-----5:R-:W-:Y:S01]  /*3760*/  HMMA.16816.F32.BF16 R104, R4.reuse, R56, R132 ;  /* 0x000000380468723c */ /* 0x060fe20000041884 */
[----:B------:R-:W-:Y:S07]  /*3770*/  LDSM.16.M88.4 R132, [R26+UR20+0xb800] ;  /* 0x00b800141a84783b */ /* 0x000fee0008000200 */
[----:B------:R-:W-:Y:S08]  /*3780*/  HMMA.16816.F32.BF16 R92, R4, R58, R52 ;  /* 0x0000003a045c723c */ /* 0x000ff00000041834 */
[----:B------:R-:W-:Y:S01]  /*3790*/  HMMA.16816.F32.BF16 R52, R28, R48, R12 ;  /* 0x000000301c34723c */ /* 0x000fe2000004180c */
[----:B------:R-:W-:Y:S07]  /*37a0*/  LDSM.16.M88.4 R12, [R27+0x6000] ;  /* 0x006000001b0c783b */ /* 0x000fee0000000200 */
[----:B------:R-:W-:Y:S01]  /*37b0*/  HMMA.16816.F32.BF16 R4, R36, R72, R8 ;  /* 0x000000482404723c */ /* 0x000fe20000041808 */
[----:B------:R-:W2:Y:S07]  /*37c0*/  LDSM.16.M88.4 R8, [R0+0x4000] ;  /* 0x004000000008783b */ /* 0x000eae0000000200 */
[----:B------:R-:W-:Y:S08]  /*37d0*/  HMMA.16816.F32.BF16 R44, R40, R46, R128 ;  /* 0x0000002e282c723c */ /* 0x000ff00000041880 */
[----:B-1----:R-:W-:Y:S08]  /*37e0*/  HMMA.16816.F32.BF16 R68, R16, R72, R52 ;  /* 0x000000481044723c */ /* 0x002ff00000041834 */
[----:B------:R-:W-:Y:S01]  /*37f0*/  HMMA.16816.F32.BF16 R52, R20, R84, R4 ;  /* 0x000000541434723c */ /* 0x000fe20000041804 */
[----:B------:R1:W3:Y:S07]  /*3800*/  LDSM.16.M88.4 R4, [R0+0x6000] ;  /* 0x006000000004783b */ /* 0x0002ee0000000200 */
[----:B------:R-:W-:Y:S08]  /*3810*/  HMMA.16816.F32.BF16 R44, R32, R50, R44 ;  /* 0x00000032202c723c */ /* 0x000ff0000004182c */
[----:B------:R-:W-:Y:S08]  /*3820*/  HMMA.16816.F32.BF16 R100, R40, R60, R100 ;  /* 0x0000003c2864723c */ /* 0x000ff00000041864 */
[----:B--2---:R-:W-:Y:S08]  /*3830*/  HMMA.16816.F32.BF16 R52, R8, R76, R52 ;  /* 0x0000004c0834723c */ /* 0x004ff00000041834 */
[C---:B------:R-:W-:Y:S08]  /*3840*/  HMMA.16816.F32.BF16 R128, R40.reuse, R62, R148 ;  /* 0x0000003e2880723c */ /* 0x040ff00000041894 */
[----:B------:R-:W-:Y:S03]  /*3850*/  HMMA.16816.F32.BF16 R144, R40, R64, R144 ;  /* 0x000000402890723c */ /* 0x000fe60000041890 */
[----:B-1----:R-:W-:-:S04]  /*3860*/  FMUL.FTZ R0, R52, UR22 ;  /* 0x0000001634007c20 */ /* 0x002fc80008410000 */
[----:B------:R1:W-:Y:S01]  /*3870*/  MUFU.TANH R153, R0 ;  /* 0x0000000000997308 */ /* 0x0003e20000002400 */
[C---:B------:R-:W-:Y:S08]  /*3880*/  HMMA.16816.F32.BF16 R140, R40.reuse, R66, R140 ;  /* 0x00000042288c723c */ /* 0x040ff0000004188c */
[C---:B------:R-:W-:Y:S08]  /*3890*/  HMMA.16816.F32.BF16 R136, R40.reuse, R56, R136 ;  /* 0x000000382888723c */ /* 0x040ff00000041888 */
[----:B------:R-:W-:Y:S01]  /*38a0*/  HMMA.16816.F32.BF16 R112, R40, R58, R112 ;  /* 0x0000003a2870723c */ /* 0x000fe20000041870 */
[----:B-1----:R-:W-:-:S04]  /*38b0*/  FMUL.FTZ R0, R53, UR22 ;  /* 0x0000001635007c20 */ /* 0x002fc80008410000 */
[----:B------:R1:W-:Y:S03]  /*38c0*/  MUFU.TANH R154, R0 ;  /* 0x00000000009a7308 */ /* 0x0003e60000002400 */
[----:B------:R-:W-:Y:S08]  /*38d0*/  HMMA.16816.F32.BF16 R40, R12, R84, R68 ;  /* 0x000000540c28723c */ /* 0x000ff00000041844 */
[----:B------:R-:W-:Y:S01]  /*38e0*/  HMMA.16816.F32.BF16 R44, R36, R74, R44 ;  /* 0x0000004a242c723c */ /* 0x000fe2000004182c */
[----:B-1----:R-:W-:-:S07]  /*38f0*/  FMUL.FTZ R0, R54, UR22 ;  /* 0x0000001636007c20 */ /* 0x002fce0008410000 */
[C---:B------:R-:W-:Y:S08]  /*3900*/  HMMA.16816.F32.BF16 R48, R28.reuse, R50, R88 ;  /* 0x000000321c30723c */ /* 0x040ff00000041858 */
[C---:B------:R-:W-:Y:S01]  /*3910*/  HMMA.16816.F32.BF16 R64, R28.reuse, R80, R124 ;  /* 0x000000501c40723c */ /* 0x040fe2000004187c */
[----:B------:R1:W-:Y:S07]  /*3920*/  MUFU.TANH R127, R0 ;  /* 0x00000000007f7308 */ /* 0x0003ee0000002400 */
[C---:B------:R-:W-:Y:S08]  /*3930*/  HMMA.16816.F32.BF16 R120, R28.reuse, R82, R120 ;  /* 0x000000521c78723c */ /* 0x040ff00000041878 */
[----:B------:R-:W-:Y:S01]  /*3940*/  HMMA.16816.F32.BF16 R116, R28, R96, R116 ;  /* 0x000000601c74723c */ /* 0x000fe20000041874 */
[----:B-1----:R-:W-:-:S04]  /*3950*/  FMUL.FTZ R0, R55, UR22 ;  /* 0x0000001637007c20 */ /* 0x002fc80008410000 */
[----:B------:R1:W-:Y:S03]  /*3960*/  MUFU.TANH R152, R0 ;  /* 0x0000000000987308 */ /* 0x0003e60000002400 */
[C---:B------:R-:W-:Y:S08]  /*3970*/  HMMA.16816.F32.BF16 R108, R28.reuse, R98, R108 ;  /* 0x000000621c6c723c */ /* 0x040ff0000004186c */
[C---:B------:R-:W-:Y:S08]  /*3980*/  HMMA.16816.F32.BF16 R104, R28.reuse, R132, R104 ;  /* 0x000000841c68723c */ /* 0x040ff00000041868 */
[----:B------:R-:W-:Y:S01]  /*3990*/  HMMA.16816.F32.BF16 R92, R28, R134, R92 ;  /* 0x000000861c5c723c */ /* 0x000fe2000004185c */
[----:B------:R-:W2:Y:S07]  /*39a0*/  LDSM.16.M88.4 R28, [R25+0xa800] ;  /* 0x00a80000191c783b */ /* 0x000eae0000000200 */
[----:B---3--:R-:W-:Y:S08]  /*39b0*/  HMMA.16816.F32.BF16 R56, R4, R76, R40 ;  /* 0x0000004c0438723c */ /* 0x008ff00000041828 */
[----:B------:R-:W-:Y:S08]  /*39c0*/  HMMA.16816.F32.BF16 R40, R20, R86, R44 ;  /* 0x000000561428723c */ /* 0x000ff0000004182c */
[----:B------:R-:W-:Y:S01]  /*39d0*/  HMMA.16816.F32.BF16 R44, R16, R74, R48 ;  /* 0x0000004a102c723c */ /* 0x000fe20000041830 */
[----:B------:R-:W3:Y:S02]  /*39e0*/  LDSM.16.M88.4 R48, [R3+0xa800] ;  /* 0x00a800000330783b */ /* 0x000ee40000000200 */
[----:B-1----:R-:W-:-:S04]  /*39f0*/  FMUL.FTZ R0, R56, UR22 ;  /* 0x0000001638007c20 */ /* 0x002fc80008410000 */
[----:B------:R1:W-:Y:S01]  /*3a00*/  MUFU.TANH R125, R0 ;  /* 0x00000000007d7308 */ /* 0x0003e20000002400 */
[----:B------:R-:W-:Y:S08]  /*3a10*/  HMMA.16816.F32.BF16 R52, R32, R80, R100 ;  /* 0x000000502034723c */ /* 0x000ff00000041864 */
[----:B------:R-:W-:Y:S01]  /*3a20*/  HMMA.16816.F32.BF16 R60, R8, R78, R40 ;  /* 0x0000004e083c723c */ /* 0x000fe20000041828 */
[----:B------:R-:W4:Y:S07]  /*3a30*/  LDSM.16.M88.4 R40, [R2+0xa800] ;  /* 0x00a800000228783b */ /* 0x000f2e0000000200 */
[----:B------:R-:W-:Y:S01]  /*3a40*/  HMMA.16816.F32.BF16 R44, R12, R86, R44 ;  /* 0x000000560c2c723c */ /* 0x000fe2000004182c */
[----:B-1----:R-:W-:-:S04]  /*3a50*/  FMUL.FTZ R0, R57, UR22 ;  /* 0x0000001639007c20 */ /* 0x002fc80008410000 */
[----:B------:R1:W-:Y:S03]  /*3a60*/  MUFU.TANH R126, R0 ;  /* 0x00000000007e7308 */ /* 0x0003e60000002400 */
[----:B--2---:R-:W-:Y:S08]  /*3a70*/  HMMA.16816.F32.BF16 R52, R36, R28, R52 ;  /* 0x0000001c2434723c */ /* 0x004ff00000041834 */
[----:B------:R-:W-:Y:S01]  /*3a80*/  HMMA.16816.F32.BF16 R72, R32, R96, R144 ;  /* 0x000000602048723c */ /* 0x000fe20000041890 */
[----:B-1----:R-:W-:-:S04]  /*3a90*/  FMUL.FTZ R0, R58, UR22 ;  /* 0x000000163a007c20 */ /* 0x002fc80008410000 */
[----:B------:R1:W2:Y:S02]  /*3aa0*/  MUFU.TANH R80, R0 ;  /* 0x0000000000507308 */ /* 0x0002a40000002400 */
[----:B-1----:R-:W-:Y:S02]  /*3ab0*/  FMUL.FTZ R0, R59, UR22 ;  /* 0x000000163b007c20 */ /* 0x002fe40008410000 */
[----:B------:R-:W-:Y:S04]  /*3ac0*/  HMMA.16816.F32.BF16 R56, R16, R28, R64 ;  /* 0x0000001c1038723c */ /* 0x000fe80000041840 */
[----:B------:R1:W5:Y:S04]  /*3ad0*/  MUFU.TANH R88, R0 ;  /* 0x0000000000587308 */ /* 0x0003680000002400 */
[----:B------:R-:W-:Y:S08]  /*3ae0*/  HMMA.16816.F32.BF16 R64, R4, R78, R44 ;  /* 0x0000004e0440723c */ /* 0x000ff0000004182c */
[----:B---3--:R-:W-:Y:S01]  /*3af0*/  HMMA.16816.F32.BF16 R44, R20, R48, R52 ;  /* 0x00000030142c723c */ /* 0x008fe20000041834 */
[----:B-1----:R-:W-:-:S04]  /*3b00*/  FMUL.FTZ R0, R60, UR22 ;  /* 0x000000163c007c20 */ /* 0x002fc80008410000 */
[----:B------:R1:W-:Y:S03]  /*3b10*/  MUFU.TANH R103, R0 ;  /* 0x0000000000677308 */ /* 0x0003e60000002400 */
[----:B------:R-:W-:Y:S08]  /*3b20*/  HMMA.16816.F32.BF16 R52, R32, R82, R128 ;  /* 0x000000522034723c */ /* 0x000ff00000041880 */
[----:B------:R-:W-:Y:S01]  /*3b30*/  HMMA.16816.F32.BF16 R56, R12, R48, R56 ;  /* 0x000000300c38723c */ /* 0x000fe20000041838 */
[----:B-1----:R-:W-:-:S07]  /*3b40*/  FMUL.FTZ R0, R61, UR22 ;  /* 0x000000163d007c20 */ /* 0x002fce0008410000 */
[----:B------:R-:W-:Y:S01]  /*3b50*/  HMMA.16816.F32.BF16 R76, R32, R98, R140 ;  /* 0x00000062204c723c */ /* 0x000fe2000004188c */
[----:B------:R1:W-:Y:S07]  /*3b60*/  MUFU.TANH R124, R0 ;  /* 0x00000000007c7308 */ /* 0x0003ee0000002400 */
[----:B------:R-:W-:Y:S01]  /*3b70*/  HMMA.16816.F32.BF16 R52, R36, R30, R52 ;  /* 0x0000001e2434723c */ /* 0x000fe20000041834 */
[----:B-1----:R-:W-:-:S04]  /*3b80*/  FMUL.FTZ R0, R62, UR22 ;  /* 0x000000163e007c20 */ /* 0x002fc80008410000 */
[----:B------:R1:W-:Y:S02]  /*3b90*/  MUFU.TANH R101, R0 ;  /* 0x0000000000657308 */ /* 0x0003e40000002400 */
[----:B-1----:R-:W-:Y:S02]  /*3ba0*/  FMUL.FTZ R0, R63, UR22 ;  /* 0x000000163f007c20 */ /* 0x002fe40008410000 */
[----:B----4-:R-:W-:Y:S01]  /*3bb0*/  HMMA.16816.F32.BF16 R60, R8, R40, R44 ;  /* 0x00000028083c723c */ /* 0x010fe2000004182c */
[----:B------:R-:W1:Y:S03]  /*3bc0*/  LDSM.16.M88.4 R44, [R25+0xb000] ;  /* 0x00b00000192c783b */ /* 0x000e660000000200 */
[----:B------:R3:W-:Y:S02]  /*3bd0*/  MUFU.TANH R102, R0 ;  /* 0x0000000000667308 */ /* 0x0007e40000002400 */
[----:B---3--:R-:W-:-:S06]  /*3be0*/  FMUL.FTZ R0, R64, UR22 ;  /* 0x0000001640007c20 */ /* 0x008fcc0008410000 */
[----:B------:R3:W4:Y:S02]  /*3bf0*/  MUFU.TANH R87, R0 ;  /* 0x0000000000577308 */ /* 0x0007240000002400 */
[----:B---3--:R-:W-:-:S06]  /*3c00*/  FMUL.FTZ R0, R65, UR22 ;  /* 0x0000001641007c20 */ /* 0x008fcc0008410000 */
[----:B------:R3:W-:Y:S02]  /*3c10*/  MUFU.TANH R100, R0 ;  /* 0x0000000000647308 */ /* 0x0007e40000002400 */
[----:B---3--:R-:W-:-:S06]  /*3c20*/  FMUL.FTZ R0, R66, UR22 ;  /* 0x0000001642007c20 */ /* 0x008fcc0008410000 */
[----:B------:R3:W4:Y:S02]  /*3c30*/  MUFU.TANH R27, R0 ;  /* 0x00000000001b7308 */ /* 0x0007240000002400 */
[----:B---3--:R-:W-:Y:S02]  /*3c40*/  FMUL.FTZ R0, R67, UR22 ;  /* 0x0000001643007c20 */ /* 0x008fe40008410000 */
[----:B------:R-:W-:Y:S04]  /*3c50*/  HMMA.16816.F32.BF16 R64, R4, R40, R56 ;  /* 0x000000280440723c */ /* 0x000fe80000041838 */
[----:B------:R3:W4:Y:S04]  /*3c60*/  MUFU.TANH R89, R0 ;  /* 0x0000000000597308 */ /* 0x0007280000002400 */
[----:B------:R-:W-:Y:S08]  /*3c70*/  HMMA.16816.F32.BF16 R56, R20, R50, R52 ;  /* 0x000000321438723c */ /* 0x000ff00000041834 */
[----:B------:R-:W-:Y:S01]  /*3c80*/  HMMA.16816.F32.BF16 R52, R16, R30, R120 ;  /* 0x0000001e1034723c */ /* 0x000fe20000041878 */
[----:B------:R-:W2:Y:S01]  /*3c90*/  LDSM.16.M88.4 R28, [R3+0xb000] ;  /* 0x00b00000031c783b */ /* 0x000ea20000000200 */
[----:B---3--:R-:W-:-:S04]  /*3ca0*/  FMUL.FTZ R0, R60, UR22 ;  /* 0x000000163c007c20 */ /* 0x008fc80008410000 */
[----:B------:R3:W-:Y:S06]  /*3cb0*/  MUFU.TANH R149, R0 ;  /* 0x0000000000957308 */ /* 0x0007ec0000002400 */
[----:B------:R-:W-:Y:S08]  /*3cc0*/  HMMA.16816.F32.BF16 R68, R8, R42, R56 ;  /* 0x0000002a0844723c */ /* 0x000ff00000041838 */
[----:B------:R-:W-:Y:S01]  /*3cd0*/  HMMA.16816.F32.BF16 R52, R12, R50, R52 ;  /* 0x000000320c34723c */ /* 0x000fe20000041834 */
[----:B------:R-:W5:Y:S01]  /*3ce0*/  LDSM.16.M88.4 R48, [R2+0xb000] ;  /* 0x00b000000230783b */ /* 0x000f620000000200 */
[----:B---3--:R-:W-:-:S04]  /*3cf0*/  FMUL.FTZ R0, R61, UR22 ;  /* 0x000000163d007c20 */ /* 0x008fc80008410000 */
[----:B------:R3:W-:-:S14]  /*3d00*/  MUFU.TANH R148, R0 ;  /* 0x0000000000947308 */ /* 0x0007dc0000002400 */
[----:B------:R-:W-:Y:S01]  /*3d10*/  HMMA.16816.F32.BF16 R56, R4, R42, R52 ;  /* 0x0000002a0438723c */ /* 0x000fe20000041834 */
[----:B---3--:R-:W-:-:S07]  /*3d20*/  FMUL.FTZ R0, R62, UR22 ;  /* 0x000000163e007c20 */ /* 0x008fce0008410000 */
[----:B-1----:R-:W-:Y:S01]  /*3d30*/  HMMA.16816.F32.BF16 R52, R36, R46, R76 ;  /* 0x0000002e2434723c */ /* 0x002fe2000004184c */
[----:B------:R1:W-:Y:S02]  /*3d40*/  MUFU.TANH R151, R0 ;  /* 0x0000000000977308 */ /* 0x0003e40000002400 */
[----:B-1----:R-:W-:-:S05]  /*3d50*/  FMUL.FTZ R0, R63, UR22 ;  /* 0x000000163f007c20 */ /* 0x002fca0008410000 */
[----:B------:R-:W-:Y:S01]  /*3d60*/  HMMA.16816.F32.BF16 R60, R36, R44, R72 ;  /* 0x0000002c243c723c */ /* 0x000fe20000041848 */
[----:B------:R1:W-:Y:S07]  /*3d70*/  MUFU.TANH R150, R0 ;  /* 0x0000000000967308 */ /* 0x0003ee0000002400 */
[----:B------:R-:W-:Y:S01]  /*3d80*/  HMMA.16816.F32.BF16 R72, R32, R132, R136 ;  /* 0x000000842048723c */ /* 0x000fe20000041888 */
[----:B-1----:R-:W-:-:S11]  /*3d90*/  FMUL.FTZ R0, R64, UR22 ;  /* 0x0000001640007c20 */ /* 0x002fd60008410000 */
[----:B--2---:R-:W-:Y:S01]  /*3da0*/  HMMA.16816.F32.BF16 R40, R20, R28, R60 ;  /* 0x0000001c1428723c */ /* 0x004fe2000004183c */
[----:B------:R1:W-:Y:S02]  /*3db0*/  MUFU.TANH R85, R0 ;  /* 0x0000000000557308 */ /* 0x0003e40000002400 */
[----:B-1----:R-:W-:-:S15]  /*3dc0*/  FMUL.FTZ R0, R65, UR22 ;  /* 0x0000001641007c20 */ /* 0x002fde0008410000 */
[----:B------:R-:W-:-:S02]  /*3dd0*/  NOP ;  /* 0x0000000000007918 */ /* 0x000fc40000000000 */
[----:B-----5:R-:W-:Y:S01]  /*3de0*/  HMMA.16816.F32.BF16 R60, R8, R48, R40 ;  /* 0x00000030083c723c */ /* 0x020fe20000041828 */
[----:B------:R1:W2:Y:S01]  /*3df0*/  LDSM.16.M88.4 R40, [R25+0xb800] ;  /* 0x00b800001928783b */ /* 0x0002a20000000200 */
[----:B------:R3:W-:Y:S02]  /*3e00*/  MUFU.TANH R86, R0 ;  /* 0x0000000000567308 */ /* 0x0007e40000002400 */
[----:B---3--:R-:W-:-:S06]  /*3e10*/  FMUL.FTZ R0, R66, UR22 ;  /* 0x0000001642007c20 */ /* 0x008fcc0008410000 */
[----:B------:R3:W5:Y:S01]  /*3e20*/  MUFU.TANH R90, R0 ;  /* 0x00000000005a7308 */ /* 0x0007620000002400 */
[----:B-1----:R-:W-:-:S04]  /*3e30*/  SHF.L.U32 R25, R170, 0x1, RZ ;  /* 0x00000001aa197819 */ /* 0x002fc800000006ff */
[----:B------:R-:W-:Y:S01]  /*3e40*/  LOP3.LUT R25, R25, 0x6, RZ, 0xc0, !PT ;  /* 0x0000000619197812 */ /* 0x000fe200078ec0ff */
[----:B---3--:R-:W-:Y:S02]  /*3e50*/  FMUL.FTZ R0, R67, UR22 ;  /* 0x0000001643007c20 */ /* 0x008fe40008410000 */
[----:B------:R-:W-:Y:S02]  /*3e60*/  HMMA.16816.F32.BF16 R64, R16, R44, R116 ;  /* 0x0000002c1040723c */ /* 0x000fe40000041874 */
[----:B------:R1:W3:Y:S02]  /*3e70*/  MUFU.TANH R83, R0 ;  /* 0x0000000000537308 */ /* 0x0002e40000002400 */
[----:B-1----:R-:W-:-:S15]  /*3e80*/  FMUL.FTZ R0, R68, UR22 ;  /* 0x0000001644007c20 */ /* 0x002fde0008410000 */
[----:B------:R-:W-:-:S01]  /*3e90*/  NOP ;  /* 0x0000000000007918 */ /* 0x000fc20000000000 */
[----:B------:R-:W-:Y:S01]  /*3ea0*/  HMMA.16816.F32.BF16 R64, R12, R28, R64 ;  /* 0x0000001c0c40723c */ /* 0x000fe20000041840 */
[----:B------:R1:W-:Y:S02]  /*3eb0*/  MUFU.TANH R141, R0 ;  /* 0x00000000008d7308 */ /* 0x0003e40000002400 */
[----:B-1----:R-:W-:-:S15]  /*3ec0*/  FMUL.FTZ R0, R69, UR22 ;  /* 0x0000001645007c20 */ /* 0x002fde0008410000 */
[----:B------:R-:W-:-:S02]  /*3ed0*/  NOP ;  /* 0x0000000000007918 */ /* 0x000fc40000000000 */
[----:B------:R-:W-:Y:S01]  /*3ee0*/  HMMA.16816.F32.BF16 R64, R4, R48, R64 ;  /* 0x000000300440723c */ /* 0x000fe20000041840 */
[----:B------:R1:W-:Y:S02]  /*3ef0*/  MUFU.TANH R96, R0 ;  /* 0x0000000000607308 */ /* 0x0003e40000002400 */
[----:B-1----:R-:W-:-:S06]  /*3f00*/  FMUL.FTZ R0, R70, UR22 ;  /* 0x0000001646007c20 */ /* 0x002fcc0008410000 */
[----:B------:R1:W-:Y:S02]  /*3f10*/  MUFU.TANH R142, R0 ;  /* 0x00000000008e7308 */ /* 0x0003e40000002400 */
[----:B-1----:R-:W-:Y:S02]  /*3f20*/  FMUL.FTZ R0, R71, UR22 ;  /* 0x0000001647007c20 */ /* 0x002fe40008410000 */
[----:B------:R-:W-:Y:S04]  /*3f30*/  HMMA.16816.F32.BF16 R68, R32, R134, R112 ;  /* 0x000000862044723c */ /* 0x000fe80000041870 */
[----:B------:R1:W-:Y:S04]  /*3f40*/  MUFU.TANH R140, R0 ;  /* 0x00000000008c7308 */ /* 0x0003e80000002400 */
[----:B--2---:R-:W-:Y:S01]  /*3f50*/  HMMA.16816.F32.BF16 R32, R16, R40, R104 ;  /* 0x000000281020723c */ /* 0x004fe20000041868 */
[----:B-1----:R-:W-:-:S04]  /*3f60*/  FMUL.FTZ R0, R56, UR22 ;  /* 0x0000001638007c20 */ /* 0x002fc80008410000 */
[----:B------:R1:W-:Y:S02]  /*3f70*/  MUFU.TANH R84, R0 ;  /* 0x0000000000547308 */ /* 0x0003e40000002400 */
[----:B-1----:R-:W-:-:S06]  /*3f80*/  FMUL.FTZ R0, R57, UR22 ;  /* 0x0000001639007c20 */ /* 0x002fcc0008410000 */
[----:B------:R1:W-:Y:S02]  /*3f90*/  MUFU.TANH R82, R0 ;  /* 0x0000000000527308 */ /* 0x0003e40000002400 */
[----:B-1----:R-:W-:-:S06]  /*3fa0*/  FMUL.FTZ R0, R58, UR22 ;  /* 0x000000163a007c20 */ /* 0x002fcc0008410000 */
[----:B------:R1:W2:Y:S02]  /*3fb0*/  MUFU.TANH R91, R0 ;  /* 0x00000000005b7308 */ /* 0x0002a40000002400 */
[----:B-1----:R-:W-:Y:S02]  /*3fc0*/  FMUL.FTZ R0, R59, UR22 ;  /* 0x000000163b007c20 */ /* 0x002fe40008410000 */
[----:B------:R-:W-:Y:S04]  /*3fd0*/  HMMA.16816.F32.BF16 R56, R16, R46, R108 ;  /* 0x0000002e1038723c */ /* 0x000fe8000004186c */
[----:B------:R1:W2:Y:S04]  /*3fe0*/  MUFU.TANH R81, R0 ;  /* 0x0000000000517308 */ /* 0x0002a80000002400 */
[----:B------:R-:W-:Y:S01]  /*3ff0*/  HMMA.16816.F32.BF16 R44, R20, R30, R52 ;  /* 0x0000001e142c723c */ /* 0x000fe20000041834 */
[----:B-1----:R-:W-:-:S11]  /*4000*/  FMUL.FTZ R0, R60, UR22 ;  /* 0x000000163c007c20 */ /* 0x002fd60008410000 */
[----:B------:R-:W-:Y:S01]  /*4010*/  HMMA.16816.F32.BF16 R56, R12, R30, R56 ;  /* 0x0000001e0c38723c */ /* 0x000fe20000041838 */
[----:B------:R1:W4:Y:S01]  /*4020*/  LDSM.16.M88.4 R28, [R3+0xb800] ;  /* 0x00b80000031c783b */ /* 0x0003220000000200 */
[----:B------:R5:W-:Y:S06]  /*4030*/  MUFU.TANH R162, R0 ;  /* 0x0000000000a27308 */ /* 0x000bec0000002400 */
[----:B------:R-:W-:Y:S08]  /*4040*/  HMMA.16816.F32.BF16 R52, R8, R50, R44 ;  /* 0x000000320834723c */ /* 0x000ff0000004182c */
[----:B------:R-:W-:Y:S01]  /*4050*/  HMMA.16816.F32.BF16 R44, R36, R40, R72 ;  /* 0x00000028242c723c */ /* 0x000fe20000041848 */
[----:B-----5:R-:W-:-:S04]  /*4060*/  FMUL.FTZ R0, R61, UR22 ;  /* 0x000000163d007c20 */ /* 0x020fc80008410000 */
[----:B------:R5:W-:Y:S03]  /*4070*/  MUFU.TANH R161, R0 ;  /* 0x0000000000a17308 */ /* 0x000be60000002400 */
[----:B------:R-:W-:Y:S03]  /*4080*/  HMMA.16816.F32.BF16 R56, R4, R50, R56 ;  /* 0x000000320438723c */ /* 0x000fe60000041838 */
[----:B-1----:R-:W-:Y:S01]  /*4090*/  FMUL.FTZ R3, R52, UR22 ;  /* 0x0000001634037c20 */ /* 0x002fe20008410000 */
[----:B------:R-:W-:-:S04]  /*40a0*/  FMUL.FTZ R26, R54, UR22 ;  /* 0x00000016361a7c20 */ /* 0x000fc80008410000 */
[----:B------:R-:W-:Y:S01]  /*40b0*/  MUFU.TANH R54, R26 ;  /* 0x0000001a00367308 */ /* 0x000fe20000002400 */
[----:B------:R-:W-:Y:S01]  /*40c0*/  HMMA.16816.F32.BF16 R36, R36, R42, R68 ;  /* 0x0000002a2424723c */ /* 0x000fe20000041844 */
[----:B-----5:R-:W-:-:S07]  /*40d0*/  FMUL.FTZ R0, R62, UR22 ;  /* 0x000000163e007c20 */ /* 0x020fce0008410000 */
[-C--:B----4-:R-:W-:Y:S01]  /*40e0*/  HMMA.16816.F32.BF16 R44, R20, R28.reuse, R44 ;  /* 0x0000001c142c723c */ /* 0x090fe2000004182c */
[----:B------:R1:W-:Y:S07]  /*40f0*/  MUFU.TANH R79, R0 ;  /* 0x00000000004f7308 */ /* 0x0003ee0000002400 */
[----:B------:R-:W-:Y:S08]  /*4100*/  HMMA.16816.F32.BF16 R32, R12, R28, R32 ;  /* 0x0000001c0c20723c */ /* 0x000ff00000041820 */
[----:B------:R-:W-:Y:S01]  /*4110*/  HMMA.16816.F32.BF16 R20, R20, R30, R36 ;  /* 0x0000001e1414723c */ /* 0x000fe20000041824 */
[----:B-1----:R-:W-:-:S04]  /*4120*/  FMUL.FTZ R0, R63, UR22 ;  /* 0x000000163f007c20 */ /* 0x002fc80008410000 */
[----:B------:R1:W-:Y:S03]  /*4130*/  MUFU.TANH R163, R0 ;  /* 0x0000000000a37308 */ /* 0x0003e60000002400 */
[----:B------:R-:W-:Y:S01]  /*4140*/  HMMA.16816.F32.BF16 R60, R16, R42, R92 ;  /* 0x0000002a103c723c */ /* 0x000fe2000004185c */
[----:B------:R-:W4:Y:S01]  /*4150*/  LDSM.16.M88.4 R16, [R2+0xb800] ;  /* 0x00b800000210783b */ /* 0x000f220000000200 */
[----:B------:R-:W-:-:S04]  /*4160*/  DEPBAR.LE SB0, 0x0 ;  /* 0x000080000000791a */ /* 0x000fc80000000000 */
[----:B-1----:R-:W-:Y:S02]  /*4170*/  FMUL.FTZ R0, R64, UR22 ;  /* 0x0000001640007c20 */ /* 0x002fe40008410000 */
[----:B------:R1:W-:-:S12]  /*4180*/  MUFU.TANH R64, R3 ;  /* 0x0000000300407308 */ /* 0x0003d80000002400 */
[----:B------:R-:W-:Y:S01]  /*4190*/  HMMA.16816.F32.BF16 R12, R12, R30, R60 ;  /* 0x0000001e0c0c723c */ /* 0x000fe2000004183c */
[----:B------:R5:W-:Y:S01]  /*41a0*/  MUFU.TANH R78, R0 ;  /* 0x00000000004e7308 */ /* 0x000be20000002400 */
[----:B-1----:R-:W-:-:S06]  /*41b0*/  FMUL.FTZ R3, R53, UR22 ;  /* 0x0000001635037c20 */ /* 0x002fcc0008410000 */
[-C--:B----4-:R-:W-:Y:S01]  /*41c0*/  HMMA.16816.F32.BF16 R44, R8, R16.reuse, R44 ;  /* 0x00000010082c723c */ /* 0x090fe2000004182c */
[----:B-----5:R-:W-:Y:S02]  /*41d0*/  FMUL.FTZ R0, R65, UR22 ;  /* 0x0000001641007c20 */ /* 0x020fe40008410000 */
[----:B------:R-:W-:Y:S05]  /*41e0*/  MUFU.TANH R65, R3 ;  /* 0x0000000300417308 */ /* 0x000fea0000002400 */
[C---:B------:R-:W-:Y:S01]  /*41f0*/  HMMA.16816.F32.BF16 R32, R4.reuse, R16, R32 ;  /* 0x000000100420723c */ /* 0x040fe20000041820 */
[----:B------:R-:W-:Y:S02]  /*4200*/  FMUL.FTZ R16, R59, UR22 ;  /* 0x000000163b107c20 */ /* 0x000fe40008410000 */
[----:B------:R1:W-:Y:S05]  /*4210*/  MUFU.TANH R77, R0 ;  /* 0x00000000004d7308 */ /* 0x0003ea0000002400 */
[-C--:B------:R-:W-:Y:S03]  /*4220*/  HMMA.16816.F32.BF16 R40, R4, R18.reuse, R12 ;  /* 0x000000120428723c */ /* 0x080fe6000004180c */
[----:B------:R-:W-:Y:S05]  /*4230*/  MUFU.TANH R16, R16 ;  /* 0x0000001000107308 */ /* 0x000fea0000002400 */
[----:B------:R-:W-:Y:S03]  /*4240*/  HMMA.16816.F32.BF16 R20, R8, R18, R20 ;  /* 0x000000120814723c */ /* 0x000fe60000041814 */
[----:B------:R-:W-:Y:S01]  /*4250*/  FMUL.FTZ R32, R32, UR22 ;  /* 0x0000001620207c20 */ /* 0x000fe20008410000 */
[----:B-1----:R-:W-:-:S04]  /*4260*/  FMUL.FTZ R0, R66, UR22 ;  /* 0x0000001642007c20 */ /* 0x002fc80008410000 */
[----:B------:R1:W4:Y:S08]  /*4270*/  MUFU.TANH R72, R0 ;  /* 0x0000000000487308 */ /* 0x0003300000002400 */
[----:B------:R-:W-:Y:S01]  /*4280*/  MUFU.TANH R32, R32 ;  /* 0x0000002000207308 */ /* 0x000fe20000002400 */
[----:B-1----:R-:W-:-:S07]  /*4290*/  FMUL.FTZ R0, R67, UR22 ;  /* 0x0000001643007c20 */ /* 0x002fce0008410000 */
[----:B------:R1:W5:Y:S02]  /*42a0*/  MUFU.TANH R66, R0 ;  /* 0x0000000000427308 */ /* 0x0003640000002400 */
[----:B-1----:R-:W-:-:S04]  /*42b0*/  IMAD.U32 R0, RZ, RZ, UR23 ;  /* 0x00000017ff007e24 */ /* 0x002fc8000f8e00ff */
[----:B------:R-:W-:-:S04]  /*42c0*/  IMAD R0, R0, 0x40, R25 ;  /* 0x0000004000007824 */ /* 0x000fc800078e0219 */
[C---:B------:R-:W-:Y:S01]  /*42d0*/  VIADD R25, R0.reuse, 0x8 ;  /* 0x0000000800197836 */ /* 0x040fe20000000000 */
[C---:B------:R-:W-:Y:S01]  /*42e0*/  IADD3 R2, PT, PT, R0.reuse, 0x1, RZ ;  /* 0x0000000100027810 */ /* 0x040fe20007ffe0ff */
[C---:B------:R-:W-:Y:S01]  /*42f0*/  VIADD R3, R0.reuse, 0x9 ;  /* 0x0000000900037836 */ /* 0x040fe20000000000 */
[----:B------:R-:W-:Y:S01]  /*4300*/  BAR.SYNC.DEFER_BLOCKING 0x0 ;  /* 0x0000000000007b1d */ /* 0x000fe20000010000 */
[----:B------:R-:W-:Y:S02]  /*4310*/  ISETP.GE.AND P5, PT, R0, UR21, PT ;  /* 0x0000001500007c0c */ /* 0x000fe4000bfa6270 */
[----:B------:R-:W-:Y:S02]  /*4320*/  ISETP.GE.AND P4, PT, R2, UR21, PT ;  /* 0x0000001502007c0c */ /* 0x000fe4000bf86270 */
[----:B------:R-:W-:Y:S02]  /*4330*/  IADD3 R2, PT, PT, R0, 0x10, RZ ;  /* 0x0000001000027810 */ /* 0x000fe40007ffe0ff */
[----:B------:R-:W-:-:S02]  /*4340*/  FSEL R52, R80, -INF , !P5 ;  /* 0xff80000050347808 */ /* 0x000fc40006800000 */
[----:B------:R-:W-:Y:S01]  /*4350*/  ISETP.GE.AND P1, PT, R2, UR21, PT ;  /* 0x0000001502007c0c */ /* 0x000fe2000bf26270 */
[----:B------:R-:W-:Y:S01]  /*4360*/  VIADD R2, R0, 0x11 ;  /* 0x0000001100027836 */ /* 0x000fe20000000000 */
[----:B------:R-:W-:Y:S02]  /*4370*/  FSEL R48, R125, -INF , !P5 ;  /* 0xff8000007d307808 */ /* 0x000fe40006800000 */
[----:B------:R-:W-:Y:S02]  /*4380*/  FSEL R80, R127, -INF , !P5 ;  /* 0xff8000007f507808 */ /* 0x000fe40006800000 */
[----:B------:R-:W-:Y:S02]  /*4390*/  FSEL R53, R153, -INF , !P5 ;  /* 0xff80000099357808 */ /* 0x000fe40006800000 */
[----:B------:R-:W-:Y:S01]  /*43a0*/  ISETP.GE.AND P5, PT, R2, UR21, PT ;  /* 0x0000001502007c0c */ /* 0x000fe2000bfa6270 */
[----:B------:R-:W-:Y:S01]  /*43b0*/  VIADD R2, R0, 0x18 ;  /* 0x0000001800027836 */ /* 0x000fe20000000000 */
[----:B------:R-:W-:Y:S01]  /*43c0*/  ISETP.GE.AND P3, PT, R25, UR21, PT ;  /* 0x0000001519007c0c */ /* 0x000fe2000bf66270 */
[----:B------:R-:W-:Y:S01]  /*43d0*/  FMUL.FTZ R25, R56, UR22 ;  /* 0x0000001638197c20 */ /* 0x000fe20008410000 */
[----:B------:R-:W-:-:S02]  /*43e0*/  FSEL R50, R88, -INF , !P4 ;  /* 0xff80000058327808 */ /* 0x000fc40006000000 */
[----:B------:R-:W-:Y:S01]  /*43f0*/  FSEL R28, R126, -INF , !P4 ;  /* 0xff8000007e1c7808 */ /* 0x000fe20006000000 */
[----:B------:R1:W1:Y:S01]  /*4400*/  MUFU.TANH R29, R25 ;  /* 0x00000019001d7308 */ /* 0x0002620000002400 */
[----:B------:R-:W-:Y:S02]  /*4410*/  FSEL R88, R152, -INF , !P4 ;  /* 0xff80000098587808 */ /* 0x000fe40006000000 */
[----:B------:R-:W-:Y:S02]  /*4420*/  FSEL R56, R154, -INF , !P4 ;  /* 0xff8000009a387808 */ /* 0x000fe40006000000 */
[----:B------:R-:W-:Y:S02]  /*4430*/  ISETP.GE.AND P4, PT, R2, UR21, PT ;  /* 0x0000001502007c0c */ /* 0x000fe4000bf86270 */
[----:B------:R-:W-:Y:S02]  /*4440*/  IADD3 R2, PT, PT, R0, 0x19, RZ ;  /* 0x0000001900027810 */ /* 0x000fe40007ffe0ff */
[----:B------:R-:W-:Y:S01]  /*4450*/  ISETP.GE.AND P2, PT, R3, UR21, PT ;  /* 0x0000001503007c0c */ /* 0x000fe2000bf46270 */
[----:B------:R-:W-:Y:S01]  /*4460*/  FMUL.FTZ R3, R55, UR22 ;  /* 0x0000001637037c20 */ /* 0x000fe20008410000 */
[----:B------:R-:W-:-:S02]  /*4470*/  FSEL R26, R87, -INF , !P3 ;  /* 0xff800000571a7808 */ /* 0x000fc40005800000 */
[----:B------:R-:W-:Y:S01]  /*4480*/  FSEL R49, R27, -INF , !P3 ;  /* 0xff8000001b317808 */ /* 0x000fe20005800000 */
[----:B------:R3:W2:Y:S01]  /*4490*/  MUFU.TANH R55, R3 ;  /* 0x0000000300377308 */ /* 0x0006a20000002400 */
[----:B------:R-:W-:Y:S01]  /*44a0*/  FSEL R87, R101, -INF , !P3 ;  /* 0xff80000065577808 */ /* 0x000fe20005800000 */
[----:B-1----:R-:W-:Y:S01]  /*44b0*/  FMUL.FTZ R25, R57, UR22 ;  /* 0x0000001639197c20 */ /* 0x002fe20008410000 */
[----:B------:R-:W-:Y:S02]  /*44c0*/  FSEL R57, R103, -INF , !P3 ;  /* 0xff80000067397808 */ /* 0x000fe40005800000 */
[----:B------:R-:W-:Y:S01]  /*44d0*/  ISETP.GE.AND P3, PT, R2, UR21, PT ;  /* 0x0000001502007c0c */ /* 0x000fe2000bf66270 */
[----:B------:R-:W-:Y:S01]  /*44e0*/  VIADD R2, R0, 0x20 ;  /* 0x0000002000027836 */ /* 0x000fe20000000000 */
[----:B------:R-:W-:Y:S01]  /*44f0*/  FSEL R51, R89, -INF , !P2 ;  /* 0xff80000059337808 */ /* 0x000fe20005000000 */
[----:B------:R-:W1:Y:S01]  /*4500*/  MUFU.TANH R25, R25 ;  /* 0x0000001900197308 */ /* 0x000e620000002400 */
[----:B------:R-:W-:-:S02]  /*4510*/  FSEL R27, R100, -INF , !P2 ;  /* 0xff800000641b7808 */ /* 0x000fc40005000000 */
[----:B------:R-:W-:Y:S02]  /*4520*/  FSEL R89, R102, -INF , !P2 ;  /* 0xff80000066597808 */ /* 0x000fe40005000000 */
[----:B------:R-:W-:Y:S02]  /*4530*/  FSEL R76, R124, -INF , !P2 ;  /* 0xff8000007c4c7808 */ /* 0x000fe40005000000 */
[----:B------:R-:W-:Y:S01]  /*4540*/  ISETP.GE.AND P2, PT, R2, UR21, PT ;  /* 0x0000001502007c0c */ /* 0x000fe2000bf46270 */
[----:B---3--:R-:W-:Y:S01]  /*4550*/  FMUL.FTZ R3, R58, UR22 ;  /* 0x000000163a037c20 */ /* 0x008fe20008410000 */
[----:B------:R-:W-:Y:S01]  /*4560*/  VIADD R2, R0, 0x21 ;  /* 0x0000002100027836 */ /* 0x000fe20000000000 */
[----:B------:R-:W-:Y:S02]  /*4570*/  FSEL R90, R90, -INF , !P1 ;  /* 0xff8000005a5a7808 */ /* 0x000fe40004800000 */
[----:B------:R3:W1:Y:S01]  /*4580*/  MUFU.TANH R17, R3 ;  /* 0x0000000300117308 */ /* 0x0006620000002400 */
[----:B------:R-:W-:-:S02]  /*4590*/  FSEL R85, R85, -INF , !P1 ;  /* 0xff80000055557808 */ /* 0x000fc40004800000 */
[----:B------:R-:W-:Y:S02]  /*45a0*/  FSEL R151, R151, -INF , !P1 ;  /* 0xff80000097977808 */ /* 0x000fe40004800000 */
[----:B------:R-:W-:Y:S02]  /*45b0*/  FSEL R149, R149, -INF , !P1 ;  /* 0xff80000095957808 */ /* 0x000fe40004800000 */
[----:B------:R-:W-:Y:S02]  /*45c0*/  ISETP.GE.AND P1, PT, R2, UR21, PT ;  /* 0x0000001502007c0c */ /* 0x000fe4000bf26270 */
[----:B------:R-:W-:Y:S02]  /*45d0*/  IADD3 R2, PT, PT, R0, 0x28, RZ ;  /* 0x0000002800027810 */ /* 0x000fe40007ffe0ff */
[----:B------:R-:W-:Y:S02]  /*45e0*/  FSEL R92, R83, -INF , !P5 ;  /* 0xff800000535c7808 */ /* 0x000fe40006800000 */
[----:B------:R-:W-:Y:S01]  /*45f0*/  ISETP.GE.AND P6, PT, R2, UR21, PT ;  /* 0x0000001502007c0c */ /* 0x000fe2000bfc6270 */
[----:B------:R-:W-:Y:S01]  /*4600*/  VIADD R2, R0, 0x29 ;  /* 0x0000002900027836 */ /* 0x000fe20000000000 */
[----:B------:R-:W-:Y:S01]  /*4610*/  FSEL R86, R86, -INF , !P5 ;  /* 0xff80000056567808 */ /* 0x000fe20006800000 */
[----:B---3--:R-:W-:Y:S01]  /*4620*/  FMUL.FTZ R3, R44, UR22 ;  /* 0x000000162c037c20 */ /* 0x008fe20008410000 */
[----:B------:R-:W-:-:S02]  /*4630*/  FSEL R150, R150, -INF , !P5 ;  /* 0xff80000096967808 */ /* 0x000fc40006800000 */
[----:B------:R-:W-:Y:S01]  /*4640*/  FSEL R148, R148, -INF , !P5 ;  /* 0xff80000094947808 */ /* 0x000fe20006800000 */
[----:B------:R3:W1:Y:S01]  /*4650*/  MUFU.TANH R44, R3 ;  /* 0x00000003002c7308 */ /* 0x0006620000002400 */
[----:B------:R-:W-:Y:S01]  /*4660*/  ISETP.GE.AND P5, PT, R2, UR21, PT ;  /* 0x0000001502007c0c */ /* 0x000fe2000bfa6270 */
[----:B------:R-:W-:Y:S01]  /*4670*/  VIADD R2, R0, 0x30 ;  /* 0x0000003000027836 */ /* 0x000fe20000000000 */
[----:B--2---:R-:W-:Y:S02]  /*4680*/  FSEL R91, R91, -INF , !P4 ;  /* 0xff8000005b5b7808 */ /* 0x004fe40006000000 */
[----:B------:R-:W-:Y:S02]  /*4690*/  FSEL R84, R84, -INF , !P4 ;  /* 0xff80000054547808 */ /* 0x000fe40006000000 */
[----:B------:R-:W-:Y:S02]  /*46a0*/  FSEL R142, R142, -INF , !P4 ;  /* 0xff8000008e8e7808 */ /* 0x000fe40006000000 */
[----:B------:R-:W-:-:S02]  /*46b0*/  FSEL R141, R141, -INF , !P4 ;  /* 0xff8000008d8d7808 */ /* 0x000fc40006000000 */
[----:B------:R-:W-:Y:S02]  /*46c0*/  ISETP.GE.AND P4, PT, R2, UR21, PT ;  /* 0x0000001502007c0c */ /* 0x000fe4000bf86270 */
[----:B------:R-:W-:Y:S02]  /*46d0*/  IADD3 R2, PT, PT, R0, 0x31, RZ ;  /* 0x0000003100027810 */ /* 0x000fe40007ffe0ff */
[----:B------:R-:W-:Y:S01]  /*46e0*/  FSEL R31, R81, -INF , !P3 ;  /* 0xff800000511f7808 */ /* 0x000fe20005800000 */
[----:B---3--:R-:W-:Y:S01]  /*46f0*/  FMUL.FTZ R3, R34, UR22 ;  /* 0x0000001622037c20 */ /* 0x008fe20008410000 */
[----:B------:R-:W-:Y:S02]  /*4700*/  FSEL R30, R82, -INF , !P3 ;  /* 0xff800000521e7808 */ /* 0x000fe40005800000 */
[----:B------:R-:W-:Y:S01]  /*4710*/  FSEL R140, R140, -INF , !P3 ;  /* 0xff8000008c8c7808 */ /* 0x000fe20005800000 */
[----:B------:R2:W3:Y:S01]  /*4720*/  MUFU.TANH R14, R3 ;  /* 0x00000003000e7308 */ /* 0x0004e20000002400 */
[----:B------:R-:W-:-:S02]  /*4730*/  FSEL R132, R96, -INF , !P3 ;  /* 0xff80000060847808 */ /* 0x000fc40005800000 */
[----:B------:R-:W-:Y:S01]  /*4740*/  ISETP.GE.AND P3, PT, R2, UR21, PT ;  /* 0x0000001502007c0c */ /* 0x000fe2000bf66270 */
[----:B------:R-:W-:Y:S01]  /*4750*/  VIADD R2, R0, 0x38 ;  /* 0x0000003800027836 */ /* 0x000fe20000000000 */
[----:B----4-:R-:W-:Y:S02]  /*4760*/  FSEL R168, R72, -INF , !P2 ;  /* 0xff80000048a87808 */ /* 0x010fe40005000000 */
[----:B------:R-:W-:Y:S02]  /*4770*/  FSEL R166, R78, -INF , !P2 ;  /* 0xff8000004ea67808 */ /* 0x000fe40005000000 */
[----:B------:R-:W-:Y:S02]  /*4780*/  FSEL R165, R79, -INF , !P2 ;  /* 0xff8000004fa57808 */ /* 0x000fe40005000000 */
[----:B------:R-:W-:Y:S02]  /*4790*/  FSEL R162, R162, -INF , !P2 ;  /* 0xff800000a2a27808 */ /* 0x000fe40005000000 */
[----:B-----5:R-:W-:-:S02]  /*47a0*/  FSEL R169, R66, -INF , !P1 ;  /* 0xff80000042a97808 */ /* 0x020fc40004800000 */
[----:B------:R-:W-:Y:S01]  /*47b0*/  FSEL R167, R77, -INF , !P1 ;  /* 0xff8000004da77808 */ /* 0x000fe20004800000 */
[----:B--2---:R-:W-:Y:S01]  /*47c0*/  FMUL.FTZ R3, R33, UR22 ;  /* 0x0000001621037c20 */ /* 0x004fe20008410000 */
[----:B------:R-:W-:Y:S02]  /*47d0*/  FSEL R163, R163, -INF , !P1 ;  /* 0xff800000a3a37808 */ /* 0x000fe40004800000 */
[----:B------:R-:W-:Y:S01]  /*47e0*/  FSEL R161, R161, -INF , !P1 ;  /* 0xff800000a1a17808 */ /* 0x000fe20004800000 */
[----:B------:R2:W4:Y:S01]  /*47f0*/  MUFU.TANH R13, R3 ;  /* 0x00000003000d7308 */ /* 0x0005220000002400 */
[----:B------:R-:W-:Y:S01]  /*4800*/  ISETP.GE.AND P2, PT, R2, UR21, PT ;  /* 0x0000001502007c0c */ /* 0x000fe2000bf46270 */
[----:B--2---:R-:W-:-:S06]  /*4810*/  FMUL.FTZ R3, R40, UR22 ;  /* 0x0000001628037c20 */ /* 0x004fcc0008410000 */
[----:B------:R2:W1:Y:S01]  /*4820*/  MUFU.TANH R12, R3 ;  /* 0x00000003000c7308 */ /* 0x0004620000002400 */
[----:B---34-:R-:W-:Y:S05]  /*4830*/  BRA.U !UP1, `(.L_x_97) ;  /* 0x00000001099c7547 */ /* 0x018fea000b800000 */
[----:B------:R-:W-:-:S04]  /*4840*/  ULEA.HI.SX32 UR23, UR16, 0xfffffffe, 0x1a ;  /* 0xfffffffe10177891 */ /* 0x000fc8000f8fd2ff */
[----:B------:R-:W-:Y:S02]  /*4850*/  UIMAD.WIDE.U32 UR30, UR27, UR23, URZ ;  /* 0x000000171b1e72a5 */ /* 0x000fe4000f8e00ff */
[----:B------:R-:W-:-:S04]  /*4860*/  UIMAD UR23, UR26, UR23, URZ ;  /* 0x000000171a1772a4 */ /* 0x000fc8000f8e02ff */
[----:B------:R-:W-:Y:S01]  /*4870*/  UIADD3 UR23, UPT, UPT, UR31, UR23, URZ ;  /* 0x000000171f177290 */ /* 0x000fe2000fffe0ff */
[----:B------:R-:W-:Y:S01]  /*4880*/  IMAD.U32 R2, RZ, RZ, UR30 ;  /* 0x0000001eff027e24 */ /* 0x000fe2000f8e00ff */
[----:B------:R-:W-:Y:S01]  /*4890*/  UIADD3 UR30, UP0, UPT, UR29, UR30, URZ ;  /* 0x0000001e1d1e7290 */ /* 0x000fe2000ff1e0ff */
[----:B--2---:R-:W-:-:S03]  /*48a0*/  IMAD.U32 R3, RZ, RZ, UR31 ;  /* 0x0000001fff037e24 */ /* 0x004fc6000f8e00ff */
[----:B------:R-:W-:Y:S01]  /*48b0*/  IMAD.U32 R3, RZ, RZ, UR23 ;  /* 0x00000017ff037e24 */ /* 0x000fe2000f8e00ff */
[C---:B------:R-:W-:Y:S01]  /*48c0*/  LEA R8, P1, R2.reuse, R159, 0x1 ;  /* 0x0000009f02087211 */ /* 0x040fe200078208ff */
[----:B------:R-:W-:Y:S02]  /*48d0*/  UIADD3.X UR23, UPT, UPT, UR28, UR23, URZ, UP0, !UPT ;  /* 0x000000171c177290 */ /* 0x000fe400087fe4ff */
[----:B------:R-:W-:Y:S01]  /*48e0*/  UIADD3 UR29, UP0, UPT, UR29, UR30, URZ ;  /* 0x0000001e1d1d7290 */ /* 0x000fe2000ff1e0ff */
[----:B------:R-:W-:Y:S01]  /*48f0*/  LEA.HI.X R9, R2, R155, R3, 0x1, P1 ;  /* 0x0000009b02097211 */ /* 0x000fe200008f0c03 */
[----:B------:R-:W-:Y:S02]  /*4900*/  IMAD.U32 R3, RZ, RZ, UR30 ;  /* 0x0000001eff037e24 */ /* 0x000fe4000f8e00ff */
[----:B------:R-:W-:Y:S01]  /*4910*/  MOV R2, UR23 ;  /* 0x0000001700027c02 */ /* 0x000fe20008000f00 */
[----:B------:R-:W-:Y:S01]  /*4920*/  UIADD3.X UR28, UPT, UPT, UR28, UR23, URZ, UP0, !UPT ;  /* 0x000000171c1c7290 */ /* 0x000fe200087fe4ff */
[----:B------:R-:W-:Y:S01]  /*4930*/  @!PT LDS RZ, [RZ] ;  /* 0x00000000fffff984 */ /* 0x000fe20000000800 */
[----:B------:R-:W-:Y:S01]  /*4940*/  @!PT LDS RZ, [RZ] ;  /* 0x00000000fffff984 */ /* 0x000fe20000000800 */
[----:B------:R-:W-:Y:S01]  /*4950*/  @!PT LDS RZ, [RZ] ;  /* 0x00000000fffff984 */ /* 0x000fe20000000800 */
[----:B------:R3:W-:Y:S01]  /*4960*/  LDGSTS.E.BYPASS.LTC128B.128 [R24+0x8000], desc[UR14][R8.64] ;  /* 0x0800000008187fae */ /* 0x0007e2000b981a0e */
[----:B------:R-:W-:Y:S01]  /*4970*/  LEA R6, P1, R3, R159, 0x1 ;  /* 0x0000009f03067211 */ /* 0x000fe200078208ff */
[----:B------:R-:W-:-:S02]  /*4980*/  ULEA UR30, UP0, UR10, UR30, 0x5 ;  /* 0x0000001e0a1e7291 */ /* 0x000fc4000f8028ff */
[----:B------:R3:W-:Y:S01]  /*4990*/  LDGSTS.E.BYPASS.LTC128B.128 [R24+0xa000], desc[UR14][R8.64+0x80] ;  /* 0x0a00008008187fae */ /* 0x0007e2000b981a0e */
[----:B------:R-:W-:Y:S01]  /*49a0*/  LEA.HI.X R7, R3, R155, R2, 0x1, P1 ;  /* 0x0000009b03077211 */ /* 0x000fe200008f0c02 */
[----:B------:R-:W-:Y:S01]  /*49b0*/  IMAD.U32 R3, RZ, RZ, UR29 ;  /* 0x0000001dff037e24 */ /* 0x000fe2000f8e00ff */
[----:B------:R-:W-:Y:S01]  /*49c0*/  ULEA.HI.X UR10, UR10, UR23, UR11, 0x5, UP0 ;  /* 0x000000170a0a7291 */ /* 0x000fe200080f2c0b */
[----:B------:R-:W-:Y:S02]  /*49d0*/  IMAD.U32 R2, RZ, RZ, UR28 ;  /* 0x0000001cff027e24 */ /* 0x000fe4000f8e00ff */
[----:B------:R3:W-:Y:S01]  /*49e0*/  LDGSTS.E.BYPASS.LTC128B.128 [R24+0x8800], desc[UR14][R6.64] ;  /* 0x0880000006187fae */ /* 0x0007e2000b981a0e */
[C---:B------:R-:W-:Y:S02]  /*49f0*/  LEA R4, P1, R3.reuse, R159, 0x1 ;  /* 0x0000009f03047211 */ /* 0x040fe400078208ff */
[----:B------:R-:W-:Y:S01]  /*4a00*/  IMAD.U32 R10, RZ, RZ, UR10 ;  /* 0x0000000aff0a7e24 */ /* 0x000fe2000f8e00ff */
[----:B------:R3:W-:Y:S01]  /*4a10*/  LDGSTS.E.BYPASS.LTC128B.128 [R24+0xa800], desc[UR14][R6.64+0x80] ;  /* 0x0a80008006187fae */ /* 0x0007e2000b981a0e */
[----:B------:R-:W-:-:S02]  /*4a20*/  LEA.HI.X R5, R3, R155, R2, 0x1, P1 ;  /* 0x0000009b03057211 */ /* 0x000fc400008f0c02 */
[----:B------:R-:W-:-:S03]  /*4a30*/  MOV R3, UR30 ;  /* 0x0000001e00037c02 */ /* 0x000fc60008000f00 */
[----:B------:R3:W-:Y:S01]  /*4a40*/  LDGSTS.E.BYPASS.LTC128B.128 [R24+0x9000], desc[UR14][R4.64] ;  /* 0x0900000004187fae */ /* 0x0007e2000b981a0e */
[----:B------:R-:W-:-:S03]  /*4a50*/  LEA R2, P1, R3, R159, 0x1 ;  /* 0x0000009f03027211 */ /* 0x000fc600078208ff */
[----:B------:R3:W-:Y:S01]  /*4a60*/  LDGSTS.E.BYPASS.LTC128B.128 [R24+0xb000], desc[UR14][R4.64+0x80] ;  /* 0x0b00008004187fae */ /* 0x0007e2000b981a0e */
[----:B------:R-:W-:-:S05]  /*4a70*/  LEA.HI.X R3, R3, R155, R10, 0x1, P1 ;  /* 0x0000009b03037211 */ /* 0x000fca00008f0c0a */
[----:B------:R3:W-:Y:S04]  /*4a80*/  LDGSTS.E.BYPASS.LTC128B.128 [R24+0x9800], desc[UR14][R2.64] ;  /* 0x0980000002187fae */ /* 0x0007e8000b981a0e */
[----:B------:R3:W-:Y:S04]  /*4a90*/  LDGSTS.E.BYPASS.LTC128B.128 [R24+0xb800], desc[UR14][R2.64+0x80] ;  /* 0x0b80008002187fae */ /* 0x0007e8000b981a0e */
[----:B------:R-:W0:Y:S02]  /*4aa0*/  LDGDEPBAR ;  /* 0x00000000000079af */ /* 0x000e240000000000 */
.L_x_97:
[----:B---3--:R-:W-:Y:S01]  /*4ab0*/  FMNMX3.FTZ R2, R48, R28, R26, !PT ;  /* 0x0000001c30027276 */ /* 0x008fe2000781001a */
[----:B------:R-:W-:Y:S01]  /*4ac0*/  FMUL.FTZ R4, R41, UR22 ;  /* 0x0000001629047c20 */ /* 0x000fe20008410000 */
[----:B--2---:R-:W-:Y:S01]  /*4ad0*/  IADD3 R3, PT, PT, R0, 0x39, RZ ;  /* 0x0000003900037810 */ /* 0x004fe20007ffe0ff */
[----:B------:R-:W-:Y:S01]  /*4ae0*/  FMUL.FTZ R5, R35, UR22 ;  /* 0x0000001623057c20 */ /* 0x000fe20008410000 */
[----:B------:R-:W-:Y:S01]  /*4af0*/  FMNMX3.FTZ R0, R2, R27, R85, !PT ;  /* 0x0000001b02007276 */ /* 0x000fe20007810055 */
[----:B------:R-:W-:Y:S01]  /*4b00*/  FMUL.FTZ R2, R42, UR22 ;  /* 0x000000162a027c20 */ /* 0x000fe20008410000 */
[----:B------:R-:W-:Y:S01]  /*4b10*/  FSEL R160, R29, -INF , !P6 ;  /* 0xff8000001da07808 */ /* 0x000fe20007000000 */
[----:B------:R-:W2:Y:S01]  /*4b20*/  MUFU.TANH R4, R4 ;  /* 0x0000000400047308 */ /* 0x000ea20000002400 */
[----:B------:R-:W-:Y:S01]  /*4b30*/  FMNMX3.FTZ R0, R0, R86, R84, !PT ;  /* 0x0000005600007276 */ /* 0x000fe20007810054 */
[----:B------:R-:W3:Y:S01]  /*4b40*/  LDCU UR10, c[0x0][0x45c] ;  /* 0x00008b80ff0a77ac */ /* 0x000ee20008000800 */
[----:B-1----:R-:W-:Y:S01]  /*4b50*/  FSEL R154, R25, -INF , !P5 ;  /* 0xff800000199a7808 */ /* 0x002fe20006800000 */
[----:B------:R-:W-:Y:S01]  /*4b60*/  STL [R1+0x5c], R208 ;  /* 0x00005cd001007387 */ /* 0x000fe20000100800 */
[----:B------:R-:W-:-:S02]  /*4b70*/  FMNMX3.FTZ R0, R0, R30, R166, !PT ;  /* 0x0000001e00007276 */ /* 0x000fc400078100a6 */
[----:B------:R-:W-:Y:S01]  /*4b80*/  FSEL R239, R32, -INF , !P4 ;  /* 0xff80000020ef7808 */ /* 0x000fe20006000000 */
[----:B------:R1:W-:Y:S01]  /*4b90*/  MUFU.TANH R6, R2 ;  /* 0x0000000200067308 */ /* 0x0003e20000002400 */
[----:B------:R-:W-:Y:S02]  /*4ba0*/  FMNMX3.FTZ R0, R0, R167, R160, !PT ;  /* 0x000000a700007276 */ /* 0x000fe400078100a0 */
[----:B------:R-:W-:Y:S02]  /*4bb0*/  FSEL R236, R13, -INF , !P3 ;  /* 0xff8000000dec7808 */ /* 0x000fe40005800000 */
[----:B------:R-:W-:Y:S02]  /*4bc0*/  FSEL R237, R12, -INF , !P2 ;  /* 0xff8000000ced7808 */ /* 0x000fe40005000000 */
[----:B------:R-:W-:Y:S01]  /*4bd0*/  FMNMX3.FTZ R0, R0, R154, R239, !PT ;  /* 0x0000009a00007276 */ /* 0x000fe200078100ef */
[----:B------:R-:W4:Y:S01]  /*4be0*/  MUFU.TANH R7, R5 ;  /* 0x0000000500077308 */ /* 0x000f220000002400 */
[----:B------:R-:W-:Y:S01]  /*4bf0*/  ISETP.GE.AND P1, PT, R3, UR21, PT ;  /* 0x0000001503007c0c */ /* 0x000fe2000bf26270 */
[----:B------:R-:W-:Y:S01]  /*4c00*/  FMUL.FTZ R3, R43, UR22 ;  /* 0x000000162b037c20 */ /* 0x000fe20008410000 */
[----:B------:R-:W-:-:S02]  /*4c10*/  FSEL R164, R17, -INF , !P6 ;  /* 0xff80000011a47808 */ /* 0x000fc40007000000 */
[----:B--2---:R-:W-:Y:S02]  /*4c20*/  FSEL R251, R4, -INF , !P1 ;  /* 0xff80000004fb7808 */ /* 0x004fe40004800000 */
[----:B------:R-:W-:Y:S01]  /*4c30*/  FSEL R155, R16, -INF , !P5 ;  /* 0xff800000109b7808 */ /* 0x000fe20006800000 */
[----:B------:R2:W3:Y:S01]  /*4c40*/  MUFU.TANH R5, R3 ;  /* 0x0000000300057308 */ /* 0x0004e20000002400 */
[----:B-1----:R-:W-:Y:S02]  /*4c50*/  FMNMX3.FTZ R2, R0, R236, R237, !PT ;  /* 0x000000ec00027276 */ /* 0x002fe400078100ed */
[----:B------:R-:W-:Y:S02]  /*4c60*/  FMNMX3.FTZ R0, R52, R50, R49, !PT ;  /* 0x0000003234007276 */ /* 0x000fe40007810031 */
[----:B------:R-:W-:Y:S01]  /*4c70*/  FMNMX.FTZ R4, R251, R2, !PT ;  /* 0x00000002fb047209 */ /* 0x000fe20007810000 */
[----:B------:R-:W-:Y:S01]  /*4c80*/  FMUL.FTZ R2, R46, UR22 ;  /* 0x000000162e027c20 */ /* 0x000fe20008410000 */
[----:B------:R-:W-:-:S02]  /*4c90*/  FMNMX3.FTZ R0, R0, R51, R90, !PT ;  /* 0x0000003300007276 */ /* 0x000fc4000781005a */
[----:B------:R-:W-:Y:S01]  /*4ca0*/  FSEL R211, R14, -INF , !P4 ;  /* 0xff8000000ed37808 */ /* 0x000fe20006000000 */
[----:B------:R1:W-:Y:S01]  /*4cb0*/  MUFU.TANH R10, R2 ;  /* 0x00000002000a7308 */ /* 0x0003e20000002400 */
[----:B------:R-:W-:Y:S02]  /*4cc0*/  FMNMX3.FTZ R0, R0, R92, R91, !PT ;  /* 0x0000005c00007276 */ /* 0x000fe4000781005b */
[----:B----4-:R-:W-:Y:S02]  /*4cd0*/  FSEL R238, R7, -INF , !P3 ;  /* 0xff80000007ee7808 */ /* 0x010fe40005800000 */
[----:B------:R-:W-:Y:S01]  /*4ce0*/  FMNMX3.FTZ R0, R0, R31, R168, !PT ;  /* 0x0000001f00007276 */ /* 0x000fe200078100a8 */
[----:B--2---:R-:W2:Y:S01]  /*4cf0*/  SHFL.BFLY PT, R3, R4, 0x2, 0x1f ;  /* 0x0c401f0004037f89 */ /* 0x004ea200000e0000 */
[----:B------:R-:W-:Y:S02]  /*4d00*/  FSEL R240, R6, -INF , !P2 ;  /* 0xff80000006f07808 */ /* 0x000fe40005000000 */
[----:B------:R-:W-:-:S02]  /*4d10*/  FMNMX3.FTZ R0, R0, R169, R164, !PT ;  /* 0x000000a900007276 */ /* 0x000fc400078100a4 */
[----:B---3--:R-:W-:Y:S02]  /*4d20*/  FSEL R252, R5, -INF , !P1 ;  /* 0xff80000005fc7808 */ /* 0x008fe40004800000 */
[----:B------:R-:W-:Y:S02]  /*4d30*/  FMNMX3.FTZ R0, R0, R155, R211, !PT ;  /* 0x0000009b00007276 */ /* 0x000fe400078100d3 */
[----:B------:R-:W-:Y:S01]  /*4d40*/  FSEL R152, R64, -INF , !P6 ;  /* 0xff80000040987808 */ /* 0x000fe20007000000 */
[----:B-1----:R-:W-:Y:S01]  /*4d50*/  FMUL.FTZ R2, R45, UR22 ;  /* 0x000000162d027c20 */ /* 0x002fe20008410000 */
[----:B------:R-:W-:Y:S02]  /*4d60*/  FMNMX3.FTZ R0, R0, R238, R240, !PT ;  /* 0x000000ee00007276 */ /* 0x000fe400078100f0 */
[----:B------:R-:W-:Y:S01]  /*4d70*/  FSEL R35, R65, -INF , !P5 ;  /* 0xff80000041237808 */ /* 0x000fe20006800000 */
[----:B------:R1:W3:Y:S01]  /*4d80*/  MUFU.TANH R8, R2 ;  /* 0x0000000200087308 */ /* 0x0002e20000002400 */
[----:B------:R-:W-:-:S02]  /*4d90*/  FMNMX.FTZ R5, R252, R0, !PT ;  /* 0x00000000fc057209 */ /* 0x000fc40007810000 */
[----:B------:R-:W-:Y:S02]  /*4da0*/  FMNMX3.FTZ R0, R53, R56, R57, !PT ;  /* 0x0000003835007276 */ /* 0x000fe40007810039 */
[----:B------:R-:W-:Y:S01]  /*4db0*/  FSEL R241, R44, -INF , !P4 ;  /* 0xff8000002cf17808 */ /* 0x000fe20006000000 */
[----:B------:R-:W4:Y:S01]  /*4dc0*/  SHFL.BFLY PT, R143, R5, 0x2, 0x1f ;  /* 0x0c401f00058f7f89 */ /* 0x000f2200000e0000 */
[----:B------:R-:W-:Y:S02]  /*4dd0*/  FMNMX3.FTZ R0, R0, R76, R149, !PT ;  /* 0x0000004c00007276 */ /* 0x000fe40007810095 */
[----:B------:R-:W-:Y:S02]  /*4de0*/  FSEL R34, R55, -INF , !P5 ;  /* 0xff80000037227808 */ /* 0x000fe40006800000 */
[----:B--2---:R-:W-:Y:S02]  /*4df0*/  FMNMX.FTZ R4, R4, R3, !PT ;  /* 0x0000000304047209 */ /* 0x004fe40007810000 */
[----:B------:R-:W-:-:S02]  /*4e00*/  FMNMX3.FTZ R0, R0, R148, R141, !PT ;  /* 0x0000009400007276 */ /* 0x000fc4000781008d */
[----:B------:R-:W-:Y:S01]  /*4e10*/  FSEL R153, R54, -INF , !P6 ;  /* 0xff80000036997808 */ /* 0x000fe20007000000 */
[----:B------:R-:W2:Y:S01]  /*4e20*/  SHFL.BFLY PT, R135, R4, 0x1, 0x1f ;  /* 0x0c201f0004877f89 */ /* 0x000ea200000e0000 */
[----:B-1----:R-:W-:Y:S01]  /*4e30*/  FMUL.FTZ R2, R20, UR22 ;  /* 0x0000001614027c20 */ /* 0x002fe20008410000 */
[----:B------:R-:W-:Y:S02]  /*4e40*/  FMNMX3.FTZ R0, R0, R132, R162, !PT ;  /* 0x0000008400007276 */ /* 0x000fe400078100a2 */
[----:B---3--:R-:W-:Y:S01]  /*4e50*/  FSEL R242, R8, -INF , !P3 ;  /* 0xff80000008f27808 */ /* 0x008fe20005800000 */
[----:B------:R1:W3:Y:S01]  /*4e60*/  MUFU.TANH R6, R2 ;  /* 0x0000000200067308 */ /* 0x0002e20000002400 */
[----:B------:R-:W-:Y:S02]  /*4e70*/  FMNMX3.FTZ R0, R0, R161, R152, !PT ;  /* 0x000000a100007276 */ /* 0x000fe40007810098 */
[----:B------:R-:W-:Y:S02]  /*4e80*/  FSEL R248, R10, -INF , !P4 ;  /* 0xff8000000af87808 */ /* 0x000fe40006000000 */
[----:B------:R-:W-:-:S02]  /*4e90*/  FMNMX3.FTZ R0, R0, R35, R241, !PT ;  /* 0x0000002300007276 */ /* 0x000fc400078100f1 */
[----:B------:R-:W-:Y:S02]  /*4ea0*/  LOP3.LUT R8, R156, 0x200, R157, 0xf8, !PT ;  /* 0x000002009c087812 */ /* 0x000fe400078ef89d */
[----:B----4-:R-:W-:Y:S02]  /*4eb0*/  FMNMX.FTZ R143, R5, R143, !PT ;  /* 0x0000008f058f7209 */ /* 0x010fe40007810000 */
[----:B------:R-:W-:Y:S02]  /*4ec0*/  LEA R14, R8, UR20, 0x1 ;  /* 0x00000014080e7c11 */ /* 0x000fe4000f8e08ff */
[----:B------:R-:W-:-:S03]  /*4ed0*/  LOP3.LUT P6, RZ, R170, 0x4, RZ, 0xc0, !PT ;  /* 0x00000004aaff7812 */ /* 0x000fc600078cc0ff */
[----:B------:R-:W-:Y:S02]  /*4ee0*/  VIADD R15, R14, 0xc040 ;  /* 0x0000c0400e0f7836 */ /* 0x000fe40000000000 */
[----:B-1----:R-:W-:Y:S01]  /*4ef0*/  FMUL.FTZ R2, R21, UR22 ;  /* 0x0000001615027c20 */ /* 0x002fe20008410000 */
[----:B---3--:R-:W-:Y:S02]  /*4f00*/  FSEL R243, R6, -INF , !P2 ;  /* 0xff80000006f37808 */ /* 0x008fe40005000000 */
[----:B--2---:R-:W-:Y:S01]  /*4f10*/  FMNMX.FTZ R135, R4, R135, !PT ;  /* 0x0000008704877209 */ /* 0x004fe20007810000 */
[----:B------:R1:W2:Y:S01]  /*4f20*/  MUFU.TANH R3, R2 ;  /* 0x0000000200037308 */ /* 0x0002a20000002400 */
[----:B------:R-:W-:Y:S02]  /*4f30*/  FMNMX3.FTZ R0, R0, R242, R243, !PT ;  /* 0x000000f200007276 */ /* 0x000fe400078100f3 */
[----:B------:R-:W-:Y:S01]  /*4f40*/  FSETP.NEU.FTZ.AND P5, PT, R135, -INF , PT ;  /* 0xff8000008700780b */ /* 0x000fe20003fbd000 */
[----:B------:R-:W-:Y:S01]  /*4f50*/  STL [R1+0x60], R135 ;  /* 0x0000608701007387 */ /* 0x000fe20000100800 */
[----:B-1----:R-:W-:Y:S01]  /*4f60*/  FMUL.FTZ R2, R47, UR22 ;  /* 0x000000162f027c20 */ /* 0x002fe20008410000 */
[----:B--2---:R-:W-:Y:S01]  /*4f70*/  FSEL R172, R3, -INF , !P1 ;  /* 0xff80000003ac7808 */ /* 0x004fe20004800000 */
[----:B------:R-:W-:-:S02]  /*4f80*/  FMUL.FTZ R3, R23, UR22 ;  /* 0x0000001617037c20 */ /* 0x000fc40008410000 */
[----:B------:R1:W2:Y:S01]  /*4f90*/  MUFU.TANH R9, R2 ;  /* 0x0000000200097308 */ /* 0x0002a20000002400 */
[----:B------:R-:W-:-:S05]  /*4fa0*/  FMNMX.FTZ R6, R172, R0, !PT ;  /* 0x00000000ac067209 */ /* 0x000fca0007810000 */
[----:B------:R-:W3:Y:S02]  /*4fb0*/  SHFL.BFLY PT, R4, R6, 0x2, 0x1f ;  /* 0x0c401f0006047f89 */ /* 0x000ee400000e0000 */
[----:B------:R4:W4:Y:S01]  /*4fc0*/  MUFU.TANH R5, R3 ;  /* 0x0000000300057308 */ /* 0x0009220000002400 */
[----:B-1----:R-:W-:Y:S01]  /*4fd0*/  FMUL.FTZ R2, R22, UR22 ;  /* 0x0000001616027c20 */ /* 0x002fe20008410000 */
[----:B--2---:R-:W-:Y:S02]  /*4fe0*/  FSEL R249, R9, -INF , !P3 ;  /* 0xff80000009f97808 */ /* 0x004fe40005800000 */
[----:B------:R-:W-:-:S04]  /*4ff0*/  SEL R9, R158, 0xffffffe0, !P0 ;  /* 0xffffffe09e097807 */ /* 0x000fc80004000000 */
[----:B------:R1:W2:Y:S01]  /*5000*/  MUFU.TANH R7, R2 ;  /* 0x0000000200077308 */ /* 0x0002a20000002400 */
[----:B----4-:R-:W4:Y:S01]  /*5010*/  SHFL.BFLY PT, R3, R143, 0x1, 0x1f ;  /* 0x0c201f008f037f89 */ /* 0x010f2200000e0000 */
[----:B------:R-:W-:Y:S01]  /*5020*/  FSEL R181, R5, -INF , !P1 ;  /* 0xff80000005b57808 */ /* 0x000fe20004800000 */
[----:B------:R-:W-:Y:S01]  /*5030*/  IMAD.IADD R32, R9, 0x1, R14 ;  /* 0x0000000109207824 */ /* 0x000fe200078e020e */
[----:B---3--:R-:W-:-:S04]  /*5040*/  FMNMX.FTZ R4, R6, R4, !PT ;  /* 0x0000000406047209 */ /* 0x008fc80007810000 */
[----:B------:R-:W-:Y:S04]  /*5050*/  LDSM.16.MT88.4 R16, [R32+0xc000] ;  /* 0x00c000002010783b */ /* 0x000fe80000004200 */
[----:B------:R-:W-:Y:S01]  /*5060*/  LDSM.16.MT88.4 R64, [R32+0xe000] ;  /* 0x00e000002040783b */ /* 0x000fe20000004200 */
[----:B-1----:R-:W-:Y:S02]  /*5070*/  FMNMX3.FTZ R2, R80, R88, R87, !PT ;  /* 0x0000005850027276 */ /* 0x002fe40007810057 */
[----:B--2---:R-:W-:Y:S01]  /*5080*/  FSEL R250, R7, -INF , !P2 ;  /* 0xff80000007fa7808 */ /* 0x004fe20005000000 */
[----:B------:R-:W-:Y:S01]  /*5090*/  LDSM.16.MT88.4 R20, [R32+0xe800] ;  /* 0x00e800002014783b */ /* 0x000fe20000004200 */
[----:B------:R-:W-:Y:S01]  /*50a0*/  FMNMX3.FTZ R0, R2, R89, R151, !PT ;  /* 0x0000005902007276 */ /* 0x000fe20007810097 */
[----:B------:R-:W-:-:S02]  /*50b0*/  FMUL.FTZ R2, R135, UR10 ;  /* 0x0000000a87027c20 */ /* 0x000fc40008410000 */
[----:B------:R-:W-:Y:S01]  /*50c0*/  STL [R1+0x78], R250 ;  /* 0x000078fa01007387 */ /* 0x000fe20000100800 */
[----:B------:R-:W-:Y:S02]  /*50d0*/  FMNMX3.FTZ R0, R0, R150, R142, !PT ;  /* 0x0000009600007276 */ /* 0x000fe4000781008e */
[----:B------:R-:W-:Y:S01]  /*50e0*/  FSEL R12, R2, RZ, P5 ;  /* 0x000000ff020c7208 */ /* 0x000fe20002800000 */
[----:B------:R-:W1:Y:S01]  /*50f0*/  SHFL.BFLY PT, R7, R4, 0x1, 0x1f ;  /* 0x0c201f0004077f89 */ /* 0x000e6200000e0000 */
[----:B------:R-:W-:Y:S02]  /*5100*/  FMNMX3.FTZ R0, R0, R140, R165, !PT ;  /* 0x0000008c00007276 */ /* 0x000fe400078100a5 */
[----:B----4-:R-:W-:Y:S01]  /*5110*/  FMNMX.FTZ R143, R143, R3, !PT ;  /* 0x000000038f8f7209 */ /* 0x010fe20007810000 */
[--C-:B------:R-:W-:Y:S01]  /*5120*/  FFMA.FTZ R2, R48, UR10, -R12.reuse ;  /* 0x0000000a30027c23 */ /* 0x100fe2000801080c */
[----:B------:R-:W-:Y:S01]  /*5130*/  FMNMX3.FTZ R0, R0, R163, R153, !PT ;  /* 0x000000a300007276 */ /* 0x000fe20007810099 */
[----:B------:R-:W-:Y:S01]  /*5140*/  FFMA.FTZ R3, R27, UR10, -R12 ;  /* 0x0000000a1b037c23 */ /* 0x000fe2000801080c */
[----:B------:R-:W-:Y:S01]  /*5150*/  FSETP.NEU.FTZ.AND P1, PT, R143, -INF , PT ;  /* 0xff8000008f00780b */ /* 0x000fe20003f3d000 */
[----:B------:R2:W-:Y:S01]  /*5160*/  MUFU.EX2 R173, R2 ;  /* 0x0000000200ad7308 */ /* 0x0005e20000000800 */
[----:B------:R-:W-:-:S04]  /*5170*/  FMNMX3.FTZ R0, R0, R34, R248, !PT ;  /* 0x0000002200007276 */ /* 0x000fc800078100f8 */
[----:B------:R-:W-:-:S03]  /*5180*/  FMNMX3.FTZ R0, R0, R249, R250, !PT ;  /* 0x000000f900007276 */ /* 0x000fc600078100fa */
[----:B------:R-:W-:Y:S01]  /*5190*/  MUFU.EX2 R159, R3 ;  /* 0x00000003009f7308 */ /* 0x000fe20000000800 */
[----:B------:R-:W-:Y:S01]  /*51a0*/  FMNMX.FTZ R5, R181, R0, !PT ;  /* 0x00000000b5057209 */ /* 0x000fe20007810000 */
[----:B------:R-:W-:-:S04]  /*51b0*/  FFMA.FTZ R0, R26, UR10, -R12 ;  /* 0x0000000a1a007c23 */ /* 0x000fc8000801080c */
[----:B------:R-:W3:Y:S02]  /*51c0*/  SHFL.BFLY PT, R6, R5, 0x2, 0x1f ;  /* 0x0c401f0005067f89 */ /* 0x000ee400000e0000 */
[----:B------:R4:W-:Y:S01]  /*51d0*/  MUFU.EX2 R245, R0 ;  /* 0x0000000000f57308 */ /* 0x0009e20000000800 */
[----:B--2---:R-:W-:Y:S01]  /*51e0*/  FFMA.FTZ R2, R28, UR10, -R12 ;  /* 0x0000000a1c027c23 */ /* 0x004fe2000801080c */
[----:B-1----:R-:W-:-:S05]  /*51f0*/  FMNMX.FTZ R134, R4, R7, !PT ;  /* 0x0000000704867209 */ /* 0x002fca0007810000 */
[----:B------:R-:W-:Y:S01]  /*5200*/  FMUL.FTZ R4, R134, UR10 ;  /* 0x0000000a86047c20 */ /* 0x000fe20008410000 */
[----:B------:R1:W2:Y:S01]  /*5210*/  MUFU.EX2 R24, R2 ;  /* 0x0000000200187308 */ /* 0x0002a20000000800 */
[----:B----4-:R-:W-:Y:S01]  /*5220*/  FMUL.FTZ R0, R143, UR10 ;  /* 0x0000000a8f007c20 */ /* 0x010fe20008410000 */
[----:B---3--:R-:W-:-:S04]  /*5230*/  FMNMX.FTZ R8, R5, R6, !PT ;  /* 0x0000000605087209 */ /* 0x008fc80007810000 */
[----:B-1----:R-:W-:Y:S01]  /*5240*/  FSEL R2, R0, RZ, P1 ;  /* 0x000000ff00027208 */ /* 0x002fe20000800000 */
[----:B--2---:R-:W-:Y:S01]  /*5250*/  STL [R1+0x3c], R24 ;  /* 0x00003c1801007387 */ /* 0x004fe20000100800 */
[----:B------:R-:W-:-:S03]  /*5260*/  FSETP.NEU.FTZ.AND P1, PT, R134, -INF , PT ;  /* 0xff8000008600780b */ /* 0x000fc60003f3d000 */
[--C-:B------:R-:W-:Y:S01]  /*5270*/  FFMA.FTZ R0, R52, UR10, -R2.reuse ;  /* 0x0000000a34007c23 */ /* 0x100fe20008010802 */
[----:B------:R1:W-:Y:S04]  /*5280*/  STL [R1+0x64], R143 ;  /* 0x0000648f01007387 */ /* 0x0003e80000100800 */
[----:B------:R-:W2:Y:S01]  /*5290*/  SHFL.BFLY PT, R10, R8, 0x1, 0x1f ;  /* 0x0c201f00080a7f89 */ /* 0x000ea200000e0000 */
[----:B-1----:R1:W-:Y:S02]  /*52a0*/  MUFU.EX2 R143, R0 ;  /* 0x00000000008f7308 */ /* 0x0023e40000000800 */
[----:B-1----:R-:W-:-:S06]  /*52b0*/  FFMA.FTZ R0, R50, UR10, -R2 ;  /* 0x0000000a32007c23 */ /* 0x002fcc0008010802 */
[----:B------:R1:W3:Y:S02]  /*52c0*/  MUFU.EX2 R3, R0 ;  /* 0x0000000000037308 */ /* 0x0002e40000000800 */
[----:B-1----:R-:W-:Y:S01]  /*52d0*/  FFMA.FTZ R0, R49, UR10, -R2 ;  /* 0x0000000a31007c23 */ /* 0x002fe20008010802 */
[----:B---3--:R1:W-:Y:S05]  /*52e0*/  STL [R1+0x38], R3 ;  /* 0x0000380301007387 */ /* 0x0083ea0000100800 */
[----:B------:R-:W3:Y:S02]  /*52f0*/  MUFU.EX2 R11, R0 ;  /* 0x00000000000b7308 */ /* 0x000ee40000000800 */
[----:B---3--:R-:W-:Y:S01]  /*5300*/  STL [R1+0x34], R11 ;  /* 0x0000340b01007387 */ /* 0x008fe20000100800 */
[----:B------:R-:W-:-:S03]  /*5310*/  IADD3 R0, PT, PT, R14, 0xc000, RZ ;  /* 0x0000c0000e007810 */ /* 0x000fc60007ffe0ff */
[----:B------:R3:W-:Y:S01]  /*5320*/  STL [R1+0x68], R134 ;  /* 0x0000688601007387 */ /* 0x0007e20000100800 */
[----:B-1----:R-:W-:-:S03]  /*5330*/  FFMA.FTZ R3, R51, UR10, -R2 ;  /* 0x0000000a33037c23 */ /* 0x002fc60008010802 */
[----:B---3--:R-:W3:Y:S01]  /*5340*/  LDL.LU R134, [R1+0x38] ;  /* 0x0000380001867983 */ /* 0x008ee20000300800 */
[----:B------:R-:W-:Y:S01]  /*5350*/  @P6 IADD3 R15, PT, PT, R0, -0x40, RZ ;  /* 0xffffffc0000f6810 */ /* 0x000fe20007ffe0ff */
[----:B------:R1:W4:Y:S01]  /*5360*/  MUFU.EX2 R156, R3 ;  /* 0x00000003009c7308 */ /* 0x0003220000000800 */
[----:B------:R-:W-:Y:S01]  /*5370*/  FSEL R0, R4, RZ, P1 ;  /* 0x000000ff04007208 */ /* 0x000fe20000800000 */
[----:B------:R3:W-:Y:S01]  /*5380*/  STL [R1+0x70], R143 ;  /* 0x0000708f01007387 */ /* 0x0007e20000100800 */
[----:B--2---:R-:W-:Y:S01]  /*5390*/  FMNMX.FTZ R133, R8, R10, !PT ;  /* 0x0000000a08857209 */ /* 0x004fe20007810000 */
[----:B------:R-:W-:Y:S01]  /*53a0*/  IMAD.IADD R33, R9, 0x1, R15 ;  /* 0x0000000109217824 */ /* 0x000fe200078e020f */
[----:B------:R-:W-:Y:S01]  /*53b0*/  F2FP.BF16.F32.PACK_AB R4, R24, R173 ;  /* 0x000000ad1804723e */ /* 0x000fe200000010ff */
[--C-:B------:R-:W-:Y:S01]  /*53c0*/  FFMA.FTZ R9, R56, UR10, -R0.reuse ;  /* 0x0000000a38097c23 */ /* 0x100fe20008010800 */
[----:B------:R-:W-:Y:S01]  /*53d0*/  FSETP.NEU.FTZ.AND P1, PT, R133, -INF , PT ;  /* 0xff8000008500780b */ /* 0x000fe20003f3d000 */
[----:B------:R-:W-:Y:S01]  /*53e0*/  FFMA.FTZ R8, R57, UR10, -R0 ;  /* 0x0000000a39087c23 */ /* 0x000fe20008010800 */
[----:B------:R-:W-:Y:S01]  /*53f0*/  LDSM.16.MT88.4 R48, [R15] ;  /* 0x000000000f30783b */ /* 0x000fe20000004200 */
[----:B------:R-:W-:-:S02]  /*5400*/  F2FP.BF16.F32.PACK_AB R6, R159, R245 ;  /* 0x000000f59f06723e */ /* 0x000fc400000010ff */
[----:B------:R2:W-:Y:S01]  /*5410*/  MUFU.EX2 R135, R8 ;  /* 0x0000000800877308 */ /* 0x0005e20000000800 */
[----:B------:R-:W-:Y:S01]  /*5420*/  LDSM.16.MT88.4 R60, [R33] ;  /* 0x00000000213c783b */ /* 0x000fe20000004200 */
[--C-:B-1----:R-:W-:Y:S01]  /*5430*/  FFMA.FTZ R3, R53, UR10, -R0.reuse ;  /* 0x0000000a35037c23 */ /* 0x102fe20008010800 */
[----:B----4-:R-:W-:Y:S02]  /*5440*/  F2FP.BF16.F32.PACK_AB R7, R156, R11 ;  /* 0x0000000b9c07723e */ /* 0x010fe400000010ff */
[----:B------:R-:W1:Y:S03]  /*5450*/  LDSM.16.MT88.4 R52, [R14+0xc000] ;  /* 0x00c000000e34783b */ /* 0x000e660000004200 */
[----:B------:R4:W-:Y:S01]  /*5460*/  MUFU.EX2 R157, R3 ;  /* 0x00000003009d7308 */ /* 0x0009e20000000800 */
[----:B------:R-:W1:Y:S04]  /*5470*/  LDSM.16.MT88.4 R56, [R14+0xe000] ;  /* 0x00e000000e38783b */ /* 0x000e680000004200 */
[----:B------:R-:W1:Y:S01]  /*5480*/  LDSM.16.MT88.4 R72, [R15+0x2000] ;  /* 0x002000000f48783b */ /* 0x000e620000004200 */
[----:B--2---:R-:W-:-:S03]  /*5490*/  FFMA.FTZ R8, R76, UR10, -R0 ;  /* 0x0000000a4c087c23 */ /* 0x004fc60008010800 */
[----:B------:R-:W-:Y:S01]  /*54a0*/  LDSM.16.MT88.4 R24, [R32+0xc800] ;  /* 0x00c800002018783b */ /* 0x000fe20000004200 */
[----:B------:R-:W2:Y:S03]  /*54b0*/  MUFU.EX2 R174, R8 ;  /* 0x0000000800ae7308 */ /* 0x000ea60000000800 */
[----:B------:R-:W-:Y:S01]  /*54c0*/  LDSM.16.MT88.4 R36, [R15+0x800] ;  /* 0x000800000f24783b */ /* 0x000fe20000004200 */
[----:B----4-:R-:W-:-:S03]  /*54d0*/  FMUL.FTZ R3, R133, UR10 ;  /* 0x0000000a85037c20 */ /* 0x010fc60008410000 */
[----:B------:R-:W-:Y:S02]  /*54e0*/  LDSM.16.MT88.4 R40, [R33+0x800] ;  /* 0x000800002128783b */ /* 0x000fe40000004200 */
[----:B------:R-:W-:-:S05]  /*54f0*/  FSEL R13, R3, RZ, P1 ;  /* 0x000000ff030d7208 */ /* 0x000fca0000800000 */
[--C-:B------:R-:W-:Y:S02]  /*5500*/  FFMA.FTZ R3, R80, UR10, -R13.reuse ;  /* 0x0000000a50037c23 */ /* 0x100fe4000801080d */
[----:B------:R-:W4:Y:S01]  /*5510*/  LDSM.16.MT88.4 R80, [R33+0x2000] ;  /* 0x002000002150783b */ /* 0x000f220000004200 */
[----:B--2---:R-:W-:Y:S02]  /*5520*/  F2FP.BF16.F32.PACK_AB R10, R174, R135 ;  /* 0x00000087ae0a723e */ /* 0x004fe400000010ff */
[----:B---3--:R-:W-:Y:S01]  /*5530*/  F2FP.BF16.F32.PACK_AB R5, R134, R143 ;  /* 0x0000008f8605723e */ /* 0x008fe200000010ff */
[----:B------:R2:W-:Y:S01]  /*5540*/  STL [R1+0x6c], R134 ;  /* 0x00006c8601007387 */ /* 0x0005e20000100800 */
[----:B------:R3:W-:Y:S03]  /*5550*/  MUFU.EX2 R143, R3 ;  /* 0x00000003008f7308 */ /* 0x0007e60000000800 */
[----:B------:R1:W-:Y:S02]  /*5560*/  STL [R1+0x74], R133 ;  /* 0x0000748501007387 */ /* 0x0003e40000100800 */
[C---:B------:R-:W-:Y:S08]  /*5570*/  HMMA.16816.F32.BF16 R44, R4.reuse, R16, RZ ;  /* 0x00000010042c723c */ /* 0x040ff000000418ff */
[----:B------:R-:W-:Y:S01]  /*5580*/  HMMA.16816.F32.BF16 R68, R4, R18, RZ ;  /* 0x000000120444723c */ /* 0x000fe200000418ff */
[----:B---3--:R-:W-:-:S07]  /*5590*/  FFMA.FTZ R3, R88, UR10, -R13 ;  /* 0x0000000a58037c23 */ /* 0x008fce000801080d */
[C---:B------:R-:W-:Y:S01]  /*55a0*/  HMMA.16816.F32.BF16 R76, R4.reuse, R64, RZ ;  /* 0x00000040044c723c */ /* 0x040fe200000418ff */
[----:B--2---:R-:W2:Y:S07]  /*55b0*/  MUFU.EX2 R134, R9 ;  /* 0x0000000900867308 */ /* 0x004eae0000000800 */
[C---:B------:R-:W-:Y:S01]  /*55c0*/  HMMA.16816.F32.BF16 R120, R4.reuse, R66, RZ ;  /* 0x000000420478723c */ /* 0x040fe200000418ff */
[----:B-1----:R1:W3:Y:S07]  /*55d0*/  MUFU.EX2 R133, R3 ;  /* 0x0000000300857308 */ /* 0x0022ee0000000800 */
[----:B------:R-:W-:Y:S01]  /*55e0*/  HMMA.16816.F32.BF16 R144, R4, R52, RZ ;  /* 0x000000340490723c */ /* 0x000fe200000418ff */
[----:B--2---:R-:W-:-:S07]  /*55f0*/  F2FP.BF16.F32.PACK_AB R8, R134, R157 ;  /* 0x0000009d8608723e */ /* 0x004fce00000010ff */
[----:B------:R-:W-:Y:S01]  /*5600*/  HMMA.16816.F32.BF16 R136, R4, R48, RZ ;  /* 0x000000300488723c */ /* 0x000fe200000418ff */
[----:B-1----:R-:W-:Y:S01]  /*5610*/  FFMA.FTZ R3, R87, UR10, -R13 ;  /* 0x0000000a57037c23 */ /* 0x002fe2000801080d */
[----:B---3--:R-:W-:-:S03]  /*5620*/  F2FP.BF16.F32.PACK_AB R9, R133, R143 ;  /* 0x0000008f8509723e */ /* 0x008fc600000010ff */
[----:B------:R1:W-:Y:S03]  /*5630*/  MUFU.EX2 R208, R3 ;  /* 0x0000000300d07308 */ /* 0x0003e60000000800 */
[C---:B------:R-:W-:Y:S08]  /*5640*/  HMMA.16816.F32.BF16 R128, R4.reuse, R60, RZ ;  /* 0x0000003c0480723c */ /* 0x040ff000000418ff */
[----:B------:R-:W-:Y:S01]  /*5650*/  HMMA.16816.F32.BF16 R124, R4, R56, RZ ;  /* 0x00000038047c723c */ /* 0x000fe200000418ff */
[----:B-1----:R-:W-:-:S07]  /*5660*/  FFMA.FTZ R3, R89, UR10, -R13 ;  /* 0x0000000a59037c23 */ /* 0x002fce000801080d */
[C---:B------:R-:W-:Y:S01]  /*5670*/  HMMA.16816.F32.BF16 R116, R4.reuse, R72, RZ ;  /* 0x000000480474723c */ /* 0x040fe200000418ff */
[----:B------:R1:W2:Y:S07]  /*5680*/  MUFU.EX2 R11, R3 ;  /* 0x00000003000b7308 */ /* 0x0002ae0000000800 */
[C---:B----4-:R-:W-:Y:S08]  /*5690*/  HMMA.16816.F32.BF16 R112, R4.reuse, R80, RZ ;  /* 0x000000500470723c */ /* 0x050ff000000418ff */
[C---:B------:R-:W-:Y:S01]  /*56a0*/  HMMA.16816.F32.BF16 R108, R4.reuse, R54, RZ ;  /* 0x00000036046c723c */ /* 0x040fe200000418ff */
[--C-:B-1----:R-:W-:Y:S01]  /*56b0*/  FFMA.FTZ R3, R85, UR10, -R12.reuse ;  /* 0x0000000a55037c23 */ /* 0x102fe2000801080c */
[----:B--2---:R1:W-:Y:S03]  /*56c0*/  STL [R1+0x24], R11 ;  /* 0x0000240b01007387 */ /* 0x0043e60000100800 */
[----:B------:R2:W-:Y:S03]  /*56d0*/  MUFU.EX2 R210, R3 ;  /* 0x0000000300d27308 */ /* 0x0005e60000000800 */
[C---:B------:R-:W-:Y:S08]  /*56e0*/  HMMA.16816.F32.BF16 R104, R4.reuse, R50, RZ ;  /* 0x000000320468723c */ /* 0x040ff000000418ff */
[----:B------:R-:W-:Y:S01]  /*56f0*/  HMMA.16816.F32.BF16 R100, R4, R62, RZ ;  /* 0x0000003e0464723c */ /* 0x000fe200000418ff */
[----:B--2---:R-:W-:-:S07]  /*5700*/  FFMA.FTZ R3, R86, UR10, -R12 ;  /* 0x0000000a56037c23 */ /* 0x004fce000801080c */
[----:B------:R-:W-:Y:S01]  /*5710*/  HMMA.16816.F32.BF16 R96, R4, R58, RZ ;  /* 0x0000003a0460723c */ /* 0x000fe200000418ff */
[----:B------:R2:W3:Y:S01]  /*5720*/  MUFU.EX2 R209, R3 ;  /* 0x0000000300d17308 */ /* 0x0004e20000000800 */
[----:B-1----:R-:W-:Y:S01]  /*5730*/  F2FP.BF16.F32.PACK_AB R11, R11, R208 ;  /* 0x000000d00b0b723e */ /* 0x002fe200000010ff */
[----:B--2---:R-:W-:-:S05]  /*5740*/  FFMA.FTZ R3, R84, UR10, -R12 ;  /* 0x0000000a54037c23 */ /* 0x004fca000801080c */
[----:B------:R-:W-:Y:S01]  /*5750*/  HMMA.16816.F32.BF16 R84, R4, R82, RZ ;  /* 0x000000520454723c */ /* 0x000fe200000418ff */
[----:B------:R1:W-:Y:S02]  /*5760*/  MUFU.EX2 R250, R3 ;  /* 0x0000000300fa7308 */ /* 0x0003e40000000800 */
[----:B-1----:R-:W-:-:S06]  /*5770*/  FFMA.FTZ R3, R30, UR10, -R12 ;  /* 0x0000000a1e037c23 */ /* 0x002fcc000801080c */
[----:B------:R1:W2:Y:S02]  /*5780*/  MUFU.EX2 R175, R3 ;  /* 0x0000000300af7308 */ /* 0x0002a40000000800 */
[----:B-1----:R-:W-:-:S06]  /*5790*/  FFMA.FTZ R3, R90, UR10, -R2 ;  /* 0x0000000a5a037c23 */ /* 0x002fcc0008010802 */
[----:B------:R1:W-:Y:S02]  /*57a0*/  MUFU.EX2 R244, R3 ;  /* 0x0000000300f47308 */ /* 0x0003e40000000800 */
[----:B-1----:R-:W-:Y:S02]  /*57b0*/  FFMA.FTZ R3, R92, UR10, -R2 ;  /* 0x0000000a5c037c23 */ /* 0x002fe40008010802 */
[----:B------:R-:W-:Y:S01]  /*57c0*/  HMMA.16816.F32.BF16 R92, R4, R74, RZ ;  /* 0x0000004a045c723c */ /* 0x000fe200000418ff */
[----:B---3--:R-:W-:-:S03]  /*57d0*/  F2FP.BF16.F32.PACK_AB R4, R209, R210 ;  /* 0x000000d2d104723e */ /* 0x008fc600000010ff */
[----:B------:R1:W3:Y:S01]  /*57e0*/  MUFU.EX2 R158, R3 ;  /* 0x00000003009e7308 */ /* 0x0002e20000000800 */
[----:B--2---:R-:W-:Y:S01]  /*57f0*/  F2FP.BF16.F32.PACK_AB R6, R175, R250 ;  /* 0x000000faaf06723e */ /* 0x004fe200000010ff */
[--C-:B-1----:R-:W-:Y:S01]  /*5800*/  FFMA.FTZ R3, R91, UR10, -R2.reuse ;  /* 0x0000000a5b037c23 */ /* 0x102fe20008010802 */
[----:B---3--:R-:W-:Y:S01]  /*5810*/  F2FP.BF16.F32.PACK_AB R5, R158, R244 ;  /* 0x000000f49e05723e */ /* 0x008fe200000010ff */
[----:B------:R-:W-:Y:S04]  /*5820*/  HMMA.16816.F32.BF16 R88, R8, R16, RZ ;  /* 0x000000100858723c */ /* 0x000fe800000418ff */
[----:B------:R1:W-:Y:S02]  /*5830*/  MUFU.EX2 R180, R3 ;  /* 0x0000000300b47308 */ /* 0x0003e40000000800 */
[----:B-1----:R-:W-:-:S02]  /*5840*/  FFMA.FTZ R3, R31, UR10, -R2 ;  /* 0x0000000a1f037c23 */ /* 0x002fc40008010802 */
        /* <DEDUP_REMOVED lines=10> */
[C---:B------:R-:W-:Y:S01]  /*58f0*/  HMMA.16816.F32.BF16 R228, R4.reuse, R20, R76 ;  /* 0x0000001404e4723c */ /* 0x040fe2000004184c */
[----:B------:R2:W-:Y:S01]  /*5900*/  MUFU.EX2 R246, R3 ;  /* 0x0000000300f67308 */ /* 0x0005e20000000800 */
[----:B------:R-:W4:Y:S06]  /*5910*/  LDSM.16.MT88.4 R76, [R33+0x2800] ;  /* 0x00280000214c783b */ /* 0x000f2c0000004200 */
[----:B------:R-:W-:Y:S01]  /*5920*/  HMMA.16816.F32.BF16 R224, R4, R22, R120 ;  /* 0x0000001604e0723c */ /* 0x000fe20000041878 */
[----:B------:R-:W-:-:S07]  /*5930*/  MOV R123, R180 ;  /* 0x000000b4007b7202 */ /* 0x000fce0000000f00 */
[----:B-1----:R-:W-:Y:S01]  /*5940*/  HMMA.16816.F32.BF16 R144, R4, R28, R144 ;  /* 0x0000001c0490723c */ /* 0x002fe20000041890 */
[----:B--2---:R-:W-:Y:S01]  /*5950*/  FFMA.FTZ R3, R141, UR10, -R0 ;  /* 0x0000000a8d037c23 */ /* 0x004fe20008010800 */
[----:B------:R-:W-:-:S03]  /*5960*/  IMAD.MOV.U32 R141, RZ, RZ, R181 ;  /* 0x000000ffff8d7224 */ /* 0x000fc600078e00b5 */
[----:B------:R1:W2:Y:S03]  /*5970*/  MUFU.EX2 R182, R3 ;  /* 0x0000000300b67308 */ /* 0x0002a60000000800 */
[C---:B------:R-:W-:Y:S08]  /*5980*/  HMMA.16816.F32.BF16 R196, R4.reuse, R40, R128 ;  /* 0x0000002804c4723c */ /* 0x040ff00000041880 */
[----:B---3--:R-:W-:Y:S01]  /*5990*/  HMMA.16816.F32.BF16 R220, R4, R44, R124 ;  /* 0x0000002c04dc723c */ /* 0x008fe2000004187c */
[----:B-1----:R-:W-:Y:S01]  /*59a0*/  FFMA.FTZ R3, R132, UR10, -R0 ;  /* 0x0000000a84037c23 */ /* 0x002fe20008010800 */
[----:B--2---:R-:W-:-:S06]  /*59b0*/  MOV R132, R182 ;  /* 0x000000b600847202 */ /* 0x004fcc0000000f00 */
[C---:B----4-:R-:W-:Y:S01]  /*59c0*/  HMMA.16816.F32.BF16 R216, R4.reuse, R68, R116 ;  /* 0x0000004404d8723c */ /* 0x050fe20000041874 */
[----:B------:R1:W-:Y:S07]  /*59d0*/  MUFU.EX2 R121, R3 ;  /* 0x0000000300797308 */ /* 0x0003ee0000000800 */
[----:B------:R-:W-:Y:S01]  /*59e0*/  HMMA.16816.F32.BF16 R180, R4, R36, R136 ;  /* 0x0000002404b4723c */ /* 0x000fe20000041888 */
[----:B------:R-:W-:Y:S01]  /*59f0*/  IMAD.MOV.U32 R137, RZ, RZ, R134 ;  /* 0x000000ffff897224 */ /* 0x000fe200078e0086 */
[----:B------:R-:W-:Y:S01]  /*5a00*/  MOV R136, R157 ;  /* 0x0000009d00887202 */ /* 0x000fe20000000f00 */
[----:B------:R-:W-:Y:S01]  /*5a10*/  IMAD.MOV.U32 R139, RZ, RZ, R175 ;  /* 0x000000ffff8b7224 */ /* 0x000fe200078e00af */
[----:B------:R-:W-:-:S02]  /*5a20*/  MOV R138, R174 ;  /* 0x000000ae008a7202 */ /* 0x000fc40000000f00 */
[----:B------:R-:W-:Y:S02]  /*5a30*/  MOV R157, R172 ;  /* 0x000000ac009d7202 */ /* 0x000fe40000000f00 */
[----:B------:R-:W-:Y:S01]  /*5a40*/  HMMA.16816.F32.BF16 R212, R4, R76, R112 ;  /* 0x0000004c04d4723c */ /* 0x000fe20000041870 */
[----:B-1----:R-:W-:-:S04]  /*5a50*/  FFMA.FTZ R3, R151, UR10, -R13 ;  /* 0x0000000a97037c23 */ /* 0x002fc8000801080d */
[----:B------:R1:W-:Y:S03]  /*5a60*/  MUFU.EX2 R120, R3 ;  /* 0x0000000300787308 */ /* 0x0003e60000000800 */
[C---:B------:R-:W-:Y:S08]  /*5a70*/  HMMA.16816.F32.BF16 R204, R4.reuse, R30, R108 ;  /* 0x0000001e04cc723c */ /* 0x040ff0000004186c */
[----:B------:R-:W-:Y:S01]  /*5a80*/  HMMA.16816.F32.BF16 R184, R4, R38, R104 ;  /* 0x0000002604b8723c */ /* 0x000fe20000041868 */
[----:B-1----:R-:W-:-:S07]  /*5a90*/  FFMA.FTZ R3, R150, UR10, -R13 ;  /* 0x0000000a96037c23 */ /* 0x002fce000801080d */
[C---:B------:R-:W-:Y:S01]  /*5aa0*/  HMMA.16816.F32.BF16 R200, R4.reuse, R42, R100 ;  /* 0x0000002a04c8723c */ /* 0x040fe20000041864 */
[----:B------:R1:W2:Y:S07]  /*5ab0*/  MUFU.EX2 R247, R3 ;  /* 0x0000000300f77308 */ /* 0x0002ae0000000800 */
[C---:B------:R-:W-:Y:S08]  /*5ac0*/  HMMA.16816.F32.BF16 R192, R4.reuse, R46, R96 ;  /* 0x0000002e04c0723c */ /* 0x040ff00000041860 */
[----:B------:R-:W-:Y:S01]  /*5ad0*/  HMMA.16816.F32.BF16 R188, R4, R70, R92 ;  /* 0x0000004604bc723c */ /* 0x000fe2000004185c */
[----:B-1----:R-:W-:Y:S01]  /*5ae0*/  FFMA.FTZ R3, R142, UR10, -R13 ;  /* 0x0000000a8e037c23 */ /* 0x002fe2000801080d */
[----:B------:R-:W-:-:S03]  /*5af0*/  IMAD.MOV.U32 R142, RZ, RZ, R173 ;  /* 0x000000ffff8e7224 */ /* 0x000fc600078e00ad */
[----:B------:R1:W-:Y:S03]  /*5b00*/  MUFU.EX2 R134, R3 ;  /* 0x0000000300867308 */ /* 0x0003e60000000800 */
[----:B------:R-:W-:Y:S01]  /*5b10*/  HMMA.16816.F32.BF16 R172, R4, R78, R84 ;  /* 0x0000004e04ac723c */ /* 0x000fe20000041854 */
[----:B------:R-:W-:Y:S02]  /*5b20*/  F2FP.BF16.F32.PACK_AB R4, R246, R171 ;  /* 0x000000abf604723e */ /* 0x000fe400000010ff */
[----:B--2---:R-:W-:Y:S02]  /*5b30*/  F2FP.BF16.F32.PACK_AB R5, R247, R120 ;  /* 0x00000078f705723e */ /* 0x004fe400000010ff */
[----:B------:R-:W-:-:S03]  /*5b40*/  F2FP.BF16.F32.PACK_AB R6, R121, R132 ;  /* 0x000000847906723e */ /* 0x000fc600000010ff */
[----:B------:R-:W-:Y:S01]  /*5b50*/  HMMA.16816.F32.BF16 R92, R8, R64, RZ ;  /* 0x00000040085c723c */ /* 0x000fe200000418ff */
[----:B-1----:R-:W-:-:S07]  /*5b60*/  FFMA.FTZ R3, R140, UR10, -R13 ;  /* 0x0000000a8c037c23 */ /* 0x002fce000801080d */
[C---:B------:R-:W-:Y:S01]  /*5b70*/  HMMA.16816.F32.BF16 R96, R8.reuse, R18, RZ ;  /* 0x000000120860723c */ /* 0x040fe200000418ff */
[----:B------:R-:W1:Y:S07]  /*5b80*/  MUFU.EX2 R122, R3 ;  /* 0x00000003007a7308 */ /* 0x000e6e0000000800 */
[C---:B------:R-:W-:Y:S08]  /*5b90*/  HMMA.16816.F32.BF16 R104, R8.reuse, R50, RZ ;  /* 0x000000320868723c */ /* 0x040ff000000418ff */
[----:B------:R-:W-:Y:S01]  /*5ba0*/  HMMA.16816.F32.BF16 R84, R8, R52, RZ ;  /* 0x000000340854723c */ /* 0x000fe200000418ff */
[----:B-1----:R-:W-:Y:S01]  /*5bb0*/  F2FP.BF16.F32.PACK_AB R7, R122, R134 ;  /* 0x000000867a07723e */ /* 0x002fe200000010ff */
[----:B------:R-:W-:Y:S01]  /*5bc0*/  FFMA.FTZ R3, R162, UR10, -R0 ;  /* 0x0000000aa2037c23 */ /* 0x000fe20008010800 */
[----:B------:R-:W-:-:S05]  /*5bd0*/  IMAD.MOV.U32 R162, RZ, RZ, R245 ;  /* 0x000000ffffa27224 */ /* 0x000fca00078e00f5 */
[----:B------:R-:W-:Y:S08]  /*5be0*/  HMMA.16816.F32.BF16 R100, R8, R54, RZ ;  /* 0x000000360864723c */ /* 0x000ff000000418ff */
[----:B------:R-:W-:Y:S01]  /*5bf0*/  HMMA.16816.F32.BF16 R128, R4, R24, R88 ;  /* 0x000000180480723c */ /* 0x000fe20000041858 */
[----:B------:R-:W-:Y:S01]  /*5c00*/  MOV R25, R209 ;  /* 0x000000d100197202 */ /* 0x000fe20000000f00 */
[----:B------:R-:W-:-:S06]  /*5c10*/  IMAD.MOV.U32 R24, RZ, RZ, R210 ;  /* 0x000000ffff187224 */ /* 0x000fcc00078e00d2 */
[C---:B------:R-:W-:Y:S08]  /*5c20*/  HMMA.16816.F32.BF16 R88, R8.reuse, R66, RZ ;  /* 0x000000420858723c */ /* 0x040ff000000418ff */
[C---:B------:R-:W-:Y:S08]  /*5c30*/  HMMA.16816.F32.BF16 R64, R8.reuse, R48, RZ ;  /* 0x000000300840723c */ /* 0x040ff000000418ff */
[C---:B------:R-:W-:Y:S08]  /*5c40*/  HMMA.16816.F32.BF16 R48, R8.reuse, R60, RZ ;  /* 0x0000003c0830723c */ /* 0x040ff000000418ff */
[----:B------:R-:W-:Y:S01]  /*5c50*/  HMMA.16816.F32.BF16 R52, R8, R72, RZ ;  /* 0x000000480834723c */ /* 0x000fe200000418ff */
[----:B------:R-:W-:Y:S01]  /*5c60*/  IMAD.MOV.U32 R73, RZ, RZ, R158 ;  /* 0x000000ffff497224 */ /* 0x000fe200078e009e */
[----:B------:R-:W-:-:S06]  /*5c70*/  MOV R72, R157 ;  /* 0x0000009d00487202 */ /* 0x000fcc0000000f00 */
[----:B------:R-:W-:Y:S01]  /*5c80*/  HMMA.16816.F32.BF16 R112, R8, R74, RZ ;  /* 0x0000004a0870723c */ /* 0x000fe200000418ff */
[----:B------:R-:W-:Y:S01]  /*5c90*/  IMAD.MOV.U32 R75, RZ, RZ, R156 ;  /* 0x000000ffff4b7224 */ /* 0x000fe200078e009c */
[----:B------:R-:W-:-:S06]  /*5ca0*/  MOV R74, R159 ;  /* 0x0000009f004a7202 */ /* 0x000fcc0000000f00 */
[----:B------:R-:W-:Y:S01]  /*5cb0*/  HMMA.16816.F32.BF16 R156, R4, R26, R96 ;  /* 0x0000001a049c723c */ /* 0x000fe20000041860 */
[----:B------:R-:W-:Y:S01]  /*5cc0*/  IMAD.MOV.U32 R26, RZ, RZ, R141 ;  /* 0x000000ffff1a7224 */ /* 0x000fe200078e008d */
[----:B------:R-:W-:-:S06]  /*5cd0*/  MOV R27, R120 ;  /* 0x00000078001b7202 */ /* 0x000fcc0000000f00 */
[C---:B------:R-:W-:Y:S01]  /*5ce0*/  HMMA.16816.F32.BF16 R96, R4.reuse, R40, R48 ;  /* 0x000000280460723c */ /* 0x040fe20000041830 */
[----:B------:R1:W-:Y:S07]  /*5cf0*/  MUFU.EX2 R51, R3 ;  /* 0x0000000300337308 */ /* 0x0003ee0000000800 */
[----:B------:R-:W-:Y:S01]  /*5d00*/  HMMA.16816.F32.BF16 R148, R4, R20, R92 ;  /* 0x000000140494723c */ /* 0x000fe2000004185c */
[----:B------:R-:W-:Y:S01]  /*5d10*/  MOV R94, R136 ;  /* 0x00000088005e7202 */ /* 0x000fe20000000f00 */
[----:B------:R-:W-:Y:S01]  /*5d20*/  IMAD.MOV.U32 R93, RZ, RZ, R137 ;  /* 0x000000ffff5d7224 */ /* 0x000fe200078e0089 */
[----:B------:R-:W-:Y:S01]  /*5d30*/  MOV R92, R138 ;  /* 0x0000008a005c7202 */ /* 0x000fe20000000f00 */
[----:B------:R-:W-:Y:S01]  /*5d40*/  IMAD.MOV.U32 R21, RZ, RZ, R139 ;  /* 0x000000ffff157224 */ /* 0x000fe200078e008b */
[----:B------:R-:W-:Y:S01]  /*5d50*/  MOV R20, R122 ;  /* 0x0000007a00147202 */ /* 0x000fe20000000f00 */
[----:B------:R-:W-:-:S02]  /*5d60*/  IMAD.MOV.U32 R95, RZ, RZ, R142 ;  /* 0x000000ffff5f7224 */ /* 0x000fc400078e008e */
[----:B------:R-:W-:Y:S01]  /*5d70*/  HMMA.16816.F32.BF16 R136, R4, R22, R88 ;  /* 0x000000160488723c */ /* 0x000fe20000041858 */
[----:B------:R-:W-:Y:S01]  /*5d80*/  MOV R90, R123 ;  /* 0x0000007b005a7202 */ /* 0x000fe20000000f00 */
[----:B-1----:R-:W-:Y:S01]  /*5d90*/  FFMA.FTZ R3, R161, UR10, -R0 ;  /* 0x0000000aa1037c23 */ /* 0x002fe20008010800 */
[----:B------:R-:W-:Y:S01]  /*5da0*/  IMAD.MOV.U32 R91, RZ, RZ, R121 ;  /* 0x000000ffff5b7224 */ /* 0x000fe200078e0079 */
[----:B------:R-:W-:Y:S01]  /*5db0*/  MOV R89, R93 ;  /* 0x0000005d00597202 */ /* 0x000fe20000000f00 */
[----:B------:R-:W-:Y:S01]  /*5dc0*/  IMAD.MOV.U32 R88, RZ, RZ, R92 ;  /* 0x000000ffff587224 */ /* 0x000fe200078e005c */
[----:B------:R1:W-:Y:S01]  /*5dd0*/  MUFU.EX2 R48, R3 ;  /* 0x0000000300307308 */ /* 0x0003e20000000800 */
[----:B------:R-:W-:Y:S01]  /*5de0*/  IMAD.MOV.U32 R92, RZ, RZ, R72 ;  /* 0x000000ffff5c7224 */ /* 0x000fe200078e0048 */
[----:B------:R-:W-:Y:S01]  /*5df0*/  HMMA.16816.F32.BF16 R16, R8, R56, RZ ;  /* 0x000000380810723c */ /* 0x000fe200000418ff */
[----:B------:R-:W-:Y:S02]  /*5e00*/  MOV R93, R73 ;  /* 0x00000049005d7202 */ /* 0x000fe40000000f00 */
[----:B------:R-:W-:-:S05]  /*5e10*/  MOV R161, R246 ;  /* 0x000000f600a17202 */ /* 0x000fca0000000f00 */
[----:B------:R-:W-:Y:S01]  /*5e20*/  HMMA.16816.F32.BF16 R108, R8, R58, RZ ;  /* 0x0000003a086c723c */ /* 0x000fe200000418ff */
[----:B-1----:R-:W-:-:S07]  /*5e30*/  FFMA.FTZ R3, R152, UR10, -R0 ;  /* 0x0000000a98037c23 */ /* 0x002fce0008010800 */
[----:B------:R-:W-:Y:S01]  /*5e40*/  HMMA.16816.F32.BF16 R56, R8, R80, RZ ;  /* 0x000000500838723c */ /* 0x000fe200000418ff */
[----:B------:R-:W-:Y:S01]  /*5e50*/  MOV R152, R88 ;  /* 0x0000005800987202 */ /* 0x000fe20000000f00 */
[----:B------:R1:W-:Y:S06]  /*5e60*/  MUFU.EX2 R209, R3 ;  /* 0x0000000300d17308 */ /* 0x0003ec0000000800 */
[----:B------:R-:W-:Y:S01]  /*5e70*/  HMMA.16816.F32.BF16 R120, R4, R36, R64 ;  /* 0x000000240478723c */ /* 0x000fe20000041840 */
[----:B------:R-:W-:Y:S01]  /*5e80*/  IMAD.MOV.U32 R36, RZ, RZ, R90 ;  /* 0x000000ffff247224 */ /* 0x000fe200078e005a */
[----:B------:R-:W-:Y:S01]  /*5e90*/  MOV R37, R91 ;  /* 0x0000005b00257202 */ /* 0x000fe20000000f00 */
[----:B------:R-:W-:Y:S01]  /*5ea0*/  IMAD.MOV.U32 R90, RZ, RZ, R94 ;  /* 0x000000ffff5a7224 */ /* 0x000fe200078e005e */
[----:B------:R-:W-:Y:S01]  /*5eb0*/  MOV R91, R95 ;  /* 0x0000005f005b7202 */ /* 0x000fe20000000f00 */
[----:B------:R-:W-:Y:S01]  /*5ec0*/  IMAD.MOV.U32 R94, RZ, RZ, R132 ;  /* 0x000000ffff5e7224 */ /* 0x000fe200078e0084 */
[----:B------:R-:W-:-:S02]  /*5ed0*/  MOV R95, R134 ;  /* 0x00000086005f7202 */ /* 0x000fc40000000f00 */
[----:B------:R-:W-:Y:S01]  /*5ee0*/  HMMA.16816.F32.BF16 R116, R4, R44, R16 ;  /* 0x0000002c0474723c */ /* 0x000fe20000041810 */
[----:B-1----:R-:W-:-:S04]  /*5ef0*/  FFMA.FTZ R3, R35, UR10, -R0 ;  /* 0x0000000a23037c23 */ /* 0x002fc80008010800 */
[----:B------:R1:W-:Y:S03]  /*5f00*/  MUFU.EX2 R210, R3 ;  /* 0x0000000300d27308 */ /* 0x0003e60000000800 */
[C---:B------:R-:W-:Y:S08]  /*5f10*/  HMMA.16816.F32.BF16 R60, R8.reuse, R62, RZ ;  /* 0x0000003e083c723c */ /* 0x040ff000000418ff */
[----:B------:R-:W-:Y:S01]  /*5f20*/  HMMA.16816.F32.BF16 R8, R8, R82, RZ ;  /* 0x000000520808723c */ /* 0x000fe200000418ff */
[----:B-1----:R-:W-:-:S07]  /*5f30*/  FFMA.FTZ R3, R165, UR10, -R13 ;  /* 0x0000000aa5037c23 */ /* 0x002fce000801080d */
[C---:B------:R-:W-:Y:S01]  /*5f40*/  HMMA.16816.F32.BF16 R80, R4.reuse, R76, R56 ;  /* 0x0000004c0450723c */ /* 0x040fe20000041838 */
[----:B------:R-:W-:Y:S01]  /*5f50*/  MOV R77, R90 ;  /* 0x0000005a004d7202 */ /* 0x000fe20000000f00 */
[----:B------:R-:W-:Y:S01]  /*5f60*/  IMAD.MOV.U32 R76, RZ, RZ, R91 ;  /* 0x000000ffff4c7224 */ /* 0x000fe200078e005b */
[----:B------:R1:W-:Y:S05]  /*5f70*/  MUFU.EX2 R50, R3 ;  /* 0x0000000300327308 */ /* 0x0003ea0000000800 */
[----:B------:R-:W-:Y:S01]  /*5f80*/  HMMA.16816.F32.BF16 R56, R4, R38, R104 ;  /* 0x000000260438723c */ /* 0x000fe20000041868 */
[----:B------:R-:W-:Y:S01]  /*5f90*/  IMAD.MOV.U32 R107, RZ, RZ, R95 ;  /* 0x000000ffff6b7224 */ /* 0x000fe200078e005f */
[----:B------:R-:W-:Y:S01]  /*5fa0*/  MOV R106, R26 ;  /* 0x0000001a006a7202 */ /* 0x000fe20000000f00 */
[----:B------:R-:W-:-:S05]  /*5fb0*/  IMAD.MOV.U32 R95, RZ, RZ, R27 ;  /* 0x000000ffff5f7224 */ /* 0x000fca00078e001b */
[----:B------:R-:W-:Y:S01]  /*5fc0*/  HMMA.16816.F32.BF16 R124, R4, R28, R84 ;  /* 0x0000001c047c723c */ /* 0x000fe20000041854 */
[----:B-1----:R-:W-:Y:S01]  /*5fd0*/  FFMA.FTZ R3, R163, UR10, -R13 ;  /* 0x0000000aa3037c23 */ /* 0x002fe2000801080d */
[----:B------:R-:W-:-:S03]  /*5fe0*/  MOV R163, R247 ;  /* 0x000000f700a37202 */ /* 0x000fc60000000f00 */
[----:B------:R1:W2:Y:S03]  /*5ff0*/  MUFU.EX2 R22, R3 ;  /* 0x0000000300167308 */ /* 0x0002a60000000800 */
[C---:B------:R-:W-:Y:S01]  /*6000*/  HMMA.16816.F32.BF16 R64, R4.reuse, R30, R100 ;  /* 0x0000001e0440723c */ /* 0x040fe20000041864 */
[----:B------:R-:W3:Y:S01]  /*6010*/  LDSM.16.MT88.4 R28, [R32+0xd000] ;  /* 0x00d00000201c783b */ /* 0x000ee20000004200 */
[----:B------:R-:W-:Y:S01]  /*6020*/  IMAD.MOV.U32 R100, RZ, RZ, R93 ;  /* 0x000000ffff647224 */ /* 0x000fe200078e005d */
[----:B------:R-:W-:Y:S02]  /*6030*/  MOV R93, R244 ;  /* 0x000000f4005d7202 */ /* 0x000fe40000000f00 */
[----:B------:R-:W-:Y:S02]  /*6040*/  MOV R103, R92 ;  /* 0x0000005c00677202 */ /* 0x000fe40000000f00 */
[----:B------:R-:W-:Y:S01]  /*6050*/  MOV R92, R171 ;  /* 0x000000ab005c7202 */ /* 0x000fe20000000f00 */
[----:B------:R-:W-:Y:S01]  /*6060*/  HMMA.16816.F32.BF16 R84, R4, R68, R52 ;  /* 0x000000440454723c */ /* 0x000fe20000041834 */
[----:B-1----:R-:W-:Y:S01]  /*6070*/  FFMA.FTZ R3, R153, UR10, -R13 ;  /* 0x0000000a99037c23 */ /* 0x002fe2000801080d */
[----:B--2---:R-:W-:Y:S01]  /*6080*/  MOV R104, R22 ;  /* 0x0000001600687202 */ /* 0x004fe20000000f00 */
[----:B------:R-:W-:-:S05]  /*6090*/  IMAD.MOV.U32 R22, RZ, RZ, R20 ;  /* 0x000000ffff167224 */ /* 0x000fca00078e0014 */
[----:B------:R-:W-:Y:S01]  /*60a0*/  HMMA.16816.F32.BF16 R60, R4, R42, R60 ;  /* 0x0000002a043c723c */ /* 0x000fe2000004183c */
[----:B------:R1:W-:Y:S01]  /*60b0*/  MUFU.EX2 R142, R3 ;  /* 0x00000003008e7308 */ /* 0x0003e20000000800 */
[----:B------:R-:W-:Y:S01]  /*60c0*/  IMAD.MOV.U32 R20, RZ, RZ, R74 ;  /* 0x000000ffff147224 */ /* 0x000fe200078e004a */
[----:B------:R-:W-:Y:S01]  /*60d0*/  LDSM.16.MT88.4 R40, [R14+0xf000] ;  /* 0x00f000000e28783b */ /* 0x000fe20000004200 */
[----:B------:R-:W-:-:S03]  /*60e0*/  IMAD.MOV.U32 R153, RZ, RZ, R89 ;  /* 0x000000ffff997224 */ /* 0x000fc600078e0059 */
[----:B------:R-:W-:Y:S01]  /*60f0*/  MOV R102, R20 ;  /* 0x0000001400667202 */ /* 0x000fe20000000f00 */
[C---:B------:R-:W-:Y:S01]  /*6100*/  HMMA.16816.F32.BF16 R68, R4.reuse, R70, R112 ;  /* 0x000000460444723c */ /* 0x040fe20000041870 */
[----:B------:R-:W-:Y:S01]  /*6110*/  MOV R113, R22 ;  /* 0x0000001600717202 */ /* 0x000fe20000000f00 */
[----:B------:R-:W-:Y:S01]  /*6120*/  IMAD.MOV.U32 R114, RZ, RZ, R37 ;  /* 0x000000ffff727224 */ /* 0x000fe200078e0025 */
[----:B------:R-:W-:Y:S02]  /*6130*/  MOV R115, R36 ;  /* 0x0000002400737202 */ /* 0x000fe40000000f00 */
[----:B------:R-:W-:Y:S03]  /*6140*/  LDSM.16.MT88.4 R36, [R33+0x1000] ;  /* 0x001000002124783b */ /* 0x000fe60000004200 */
[----:B------:R-:W-:Y:S01]  /*6150*/  HMMA.16816.F32.BF16 R52, R4, R78, R8 ;  /* 0x0000004e0434723c */ /* 0x000fe20000041808 */
[----:B------:R-:W-:Y:S01]  /*6160*/  F2FP.BF16.F32.PACK_AB R10, R210, R209 ;  /* 0x000000d1d20a723e */ /* 0x000fe200000010ff */
[----:B-1----:R-:W-:-:S04]  /*6170*/  FFMA.FTZ R3, R34, UR10, -R13 ;  /* 0x0000000a22037c23 */ /* 0x002fc8000801080d */
[----:B------:R1:W2:Y:S02]  /*6180*/  MUFU.EX2 R141, R3 ;  /* 0x00000003008d7308 */ /* 0x0002a40000000800 */
[----:B-1----:R-:W-:Y:S01]  /*6190*/  FFMA.FTZ R3, R166, UR10, -R12 ;  /* 0x0000000aa6037c23 */ /* 0x002fe2000801080c */
[----:B--2---:R-:W-:-:S05]  /*61a0*/  F2FP.BF16.F32.PACK_AB R11, R141, R142 ;  /* 0x0000008e8d0b723e */ /* 0x004fca00000010ff */
[----:B------:R1:W-:Y:S02]  /*61b0*/  MUFU.EX2 R49, R3 ;  /* 0x0000000300317308 */ /* 0x0003e40000000800 */
[----:B-1----:R-:W-:-:S06]  /*61c0*/  FFMA.FTZ R3, R167, UR10, -R12 ;  /* 0x0000000aa7037c23 */ /* 0x002fcc000801080c */
[----:B------:R1:W2:Y:S02]  /*61d0*/  MUFU.EX2 R23, R3 ;  /* 0x0000000300177308 */ /* 0x0002a40000000800 */
[----:B-1----:R-:W-:Y:S01]  /*61e0*/  FFMA.FTZ R3, R160, UR10, -R12 ;  /* 0x0000000aa0037c23 */ /* 0x002fe2000801080c */
[----:B--2---:R-:W-:Y:S01]  /*61f0*/  IMAD.MOV.U32 R105, RZ, RZ, R23 ;  /* 0x000000ffff697224 */ /* 0x004fe200078e0017 */
[----:B------:R-:W-:Y:S01]  /*6200*/  MOV R23, R21 ;  /* 0x0000001500177202 */ /* 0x000fe20000000f00 */
[----:B------:R-:W-:-:S03]  /*6210*/  IMAD.MOV.U32 R160, RZ, RZ, R25 ;  /* 0x000000ffffa07224 */ /* 0x000fc600078e0019 */
[----:B------:R1:W-:Y:S01]  /*6220*/  MUFU.EX2 R140, R3 ;  /* 0x00000003008c7308 */ /* 0x0003e20000000800 */
[----:B------:R-:W-:Y:S02]  /*6230*/  MOV R21, R75 ;  /* 0x0000004b00157202 */ /* 0x000fe40000000f00 */
[----:B------:R-:W-:Y:S01]  /*6240*/  HMMA.16816.F32.BF16 R72, R4, R46, R108 ;  /* 0x0000002e0448723c */ /* 0x000fe2000004186c */
[----:B------:R-:W-:Y:S01]  /*6250*/  IMAD.MOV.U32 R112, RZ, RZ, R23 ;  /* 0x000000ffff707224 */ /* 0x000fe200078e0017 */
[----:B------:R-:W-:Y:S01]  /*6260*/  LDSM.16.MT88.4 R44, [R33+0x3000] ;  /* 0x00300000212c783b */ /* 0x000fe20000004200 */
[----:B------:R-:W-:Y:S01]  /*6270*/  IMAD.MOV.U32 R101, RZ, RZ, R21 ;  /* 0x000000ffff657224 */ /* 0x000fe200078e0015 */
[----:B------:R-:W-:Y:S01]  /*6280*/  MOV R108, R50 ;  /* 0x00000032006c7202 */ /* 0x000fe20000000f00 */
[----:B------:R-:W-:Y:S01]  /*6290*/  IMAD.MOV.U32 R111, RZ, RZ, R48 ;  /* 0x000000ffff6f7224 */ /* 0x000fe200078e0030 */
[----:B------:R-:W2:Y:S01]  /*62a0*/  LDSM.16.MT88.4 R20, [R15+0x1000] ;  /* 0x001000000f14783b */ /* 0x000ea20000004200 */
[----:B------:R-:W-:Y:S01]  /*62b0*/  IMAD.MOV.U32 R109, RZ, RZ, R49 ;  /* 0x000000ffff6d7224 */ /* 0x000fe200078e0031 */
[----:B------:R-:W-:-:S04]  /*62c0*/  F2FP.BF16.F32.PACK_AB R9, R104, R108 ;  /* 0x0000006c6809723e */ /* 0x000fc800000010ff */
[----:B------:R-:W-:Y:S01]  /*62d0*/  F2FP.BF16.F32.PACK_AB R4, R105, R109 ;  /* 0x0000006d6904723e */ /* 0x000fe200000010ff */
[----:B-1----:R-:W-:Y:S01]  /*62e0*/  FFMA.FTZ R3, R154, UR10, -R12 ;  /* 0x0000000a9a037c23 */ /* 0x002fe2000801080c */
[----:B------:R-:W-:Y:S02]  /*62f0*/  MOV R154, R94 ;  /* 0x0000005e009a7202 */ /* 0x000fe40000000f00 */
[----:B------:R-:W-:Y:S01]  /*6300*/  MOV R94, R24 ;  /* 0x00000018005e7202 */ /* 0x000fe20000000f00 */
[----:B------:R1:W4:Y:S01]  /*6310*/  MUFU.EX2 R132, R3 ;  /* 0x0000000300847308 */ /* 0x0003220000000800 */
[----:B------:R-:W-:Y:S01]  /*6320*/  LDSM.16.MT88.4 R24, [R14+0xd000] ;  /* 0x00d000000e18783b */ /* 0x000fe20000004200 */
[----:B-1----:R-:W-:Y:S01]  /*6330*/  FFMA.FTZ R3, R168, UR10, -R2 ;  /* 0x0000000aa8037c23 */ /* 0x002fe20008010802 */
[----:B----4-:R-:W-:-:S05]  /*6340*/  F2FP.BF16.F32.PACK_AB R6, R132, R140 ;  /* 0x0000008c8406723e */ /* 0x010fca00000010ff */
[----:B------:R-:W1:Y:S02]  /*6350*/  MUFU.EX2 R16, R3 ;  /* 0x0000000300107308 */ /* 0x000e640000000800 */
[----:B-1----:R-:W-:Y:S01]  /*6360*/  MOV R110, R16 ;  /* 0x00000010006e7202 */ /* 0x002fe20000000f00 */
[--C-:B------:R-:W-:Y:S01]  /*6370*/  FFMA.FTZ R3, R169, UR10, -R2.reuse ;  /* 0x0000000aa9037c23 */ /* 0x100fe20008010802 */
[----:B------:R-:W1:Y:S04]  /*6380*/  LDSM.16.MT88.4 R16, [R32+0xf000] ;  /* 0x00f000002010783b */ /* 0x000e680000004200 */
[----:B------:R4:W3:Y:S02]  /*6390*/  MUFU.EX2 R134, R3 ;  /* 0x0000000300867308 */ /* 0x0008e40000000800 */
[----:B----4-:R-:W-:Y:S01]  /*63a0*/  FFMA.FTZ R3, R164, UR10, -R2 ;  /* 0x0000000aa4037c23 */ /* 0x010fe20008010802 */
[----:B---3--:R-:W-:-:S05]  /*63b0*/  F2FP.BF16.F32.PACK_AB R5, R134, R110 ;  /* 0x0000006e8605723e */ /* 0x008fca00000010ff */
[----:B------:R3:W-:Y:S02]  /*63c0*/  MUFU.EX2 R35, R3 ;  /* 0x0000000300237308 */ /* 0x0007e40000000800 */
[----:B---3--:R-:W-:Y:S01]  /*63d0*/  FFMA.FTZ R3, R155, UR10, -R2 ;  /* 0x0000000a9b037c23 */ /* 0x008fe20008010802 */
[----:B------:R-:W-:Y:S02]  /*63e0*/  IMAD.MOV.U32 R155, RZ, RZ, R51 ;  /* 0x000000ffff9b7224 */ /* 0x000fe400078e0033 */
[----:B------:R-:W3:Y:S03]  /*63f0*/  LDSM.16.MT88.4 R48, [R15+0x3000] ;  /* 0x003000000f30783b */ /* 0x000ee60000004200 */
[----:B------:R-:W4:Y:S01]  /*6400*/  MUFU.EX2 R34, R3 ;  /* 0x0000000300227308 */ /* 0x000f220000000800 */
[----:B------:R-:W-:-:S07]  /*6410*/  F2FP.BF16.F32.PACK_AB R8, R111, R155 ;  /* 0x0000009b6f08723e */ /* 0x000fce00000010ff */
[----:B------:R-:W-:Y:S01]  /*6420*/  HMMA.16816.F32.BF16 R244, R8, R28, R128 ;  /* 0x0000001c08f4723c */ /* 0x000fe20000041880 */
[----:B----4-:R-:W-:Y:S01]  /*6430*/  F2FP.BF16.F32.PACK_AB R7, R34, R35 ;  /* 0x000000232207723e */ /* 0x010fe200000010ff */
[----:B------:R-:W-:-:S06]  /*6440*/  IMAD.MOV.U32 R3, RZ, RZ, R170 ;  /* 0x000000ffff037224 */ /* 0x000fcc00078e00aa */
[----:B--2---:R-:W-:Y:S08]  /*6450*/  HMMA.16816.F32.BF16 R56, R8, R22, R56 ;  /* 0x000000160838723c */ /* 0x004ff00000041838 */
[----:B-1----:R-:W-:Y:S01]  /*6460*/  HMMA.16816.F32.BF16 R88, R4, R16, R228 ;  /* 0x000000100458723c */ /* 0x002fe200000418e4 */
[----:B------:R-:W-:Y:S01]  /*6470*/  MOV R228, R3 ;  /* 0x0000000300e47202 */ /* 0x000fe20000000f00 */
[----:B------:R-:W-:Y:S01]  /*6480*/  IMAD.MOV.U32 R230, RZ, RZ, R108 ;  /* 0x000000ffffe67224 */ /* 0x000fe200078e006c */
[----:B------:R-:W-:-:S02]  /*6490*/  MOV R3, R77 ;  /* 0x0000004d00037202 */ /* 0x000fc40000000f00 */
[----:B------:R-:W-:Y:S02]  /*64a0*/  MOV R229, R155 ;  /* 0x0000009b00e57202 */ /* 0x000fe40000000f00 */
[----:B------:R-:W-:Y:S01]  /*64b0*/  MOV R231, R109 ;  /* 0x0000006d00e77202 */ /* 0x000fe20000000f00 */
[C---:B------:R-:W-:Y:S01]  /*64c0*/  HMMA.16816.F32.BF16 R164, R4.reuse, R28, R176 ;  /* 0x0000001c04a4723c */ /* 0x040fe200000418b0 */
[----:B------:R-:W-:Y:S01]  /*64d0*/  IMAD.MOV.U32 R29, RZ, RZ, R102 ;  /* 0x000000ffff1d7224 */ /* 0x000fe200078e0066 */
[----:B------:R-:W-:Y:S01]  /*64e0*/  MOV R102, R76 ;  /* 0x0000004c00667202 */ /* 0x000fe20000000f00 */
[----:B------:R-:W-:Y:S01]  /*64f0*/  IMAD.MOV.U32 R179, RZ, RZ, R92 ;  /* 0x000000ffffb37224 */ /* 0x000fe200078e005c */
[----:B------:R-:W-:Y:S01]  /*6500*/  MOV R176, R93 ;  /* 0x0000005d00b07202 */ /* 0x000fe20000000f00 */
[----:B------:R-:W-:Y:S01]  /*6510*/  IMAD.MOV.U32 R178, RZ, RZ, R95 ;  /* 0x000000ffffb27224 */ /* 0x000fe200078e005f */
[----:B------:R-:W-:Y:S02]  /*6520*/  MOV R177, R94 ;  /* 0x0000005e00b17202 */ /* 0x000fe40000000f00 */
[----:B------:R-:W-:Y:S01]  /*6530*/  HMMA.16816.F32.BF16 R76, R4, R40, R220 ;  /* 0x00000028044c723c */ /* 0x000fe200000418dc */
[----:B------:R-:W-:-:S02]  /*6540*/  MOV R28, R101 ;  /* 0x00000065001c7202 */ /* 0x000fc40000000f00 */
[----:B------:R-:W-:-:S05]  /*6550*/  MOV R101, R152 ;  /* 0x0000009800657202 */ /* 0x000fca0000000f00 */
[----:B------:R-:W-:Y:S08]  /*6560*/  HMMA.16816.F32.BF16 R220, R4, R44, R212 ;  /* 0x0000002c04dc723c */ /* 0x000ff000000418d4 */
[----:B------:R-:W-:Y:S01]  /*6570*/  HMMA.16816.F32.BF16 R212, R8, R20, R120 ;  /* 0x0000001408d4723c */ /* 0x000fe20000041878 */
[----:B------:R-:W-:Y:S02]  /*6580*/  IMAD.MOV.U32 R120, RZ, RZ, R3 ;  /* 0x000000ffff787224 */ /* 0x000fe400078e0003 */
[----:B------:R-:W-:Y:S01]  /*6590*/  FFMA.FTZ R3, R239, UR10, -R12 ;  /* 0x0000000aef037c23 */ /* 0x000fe2000801080c */
[----:B------:R-:W-:Y:S01]  /*65a0*/  MOV R239, R103 ;  /* 0x0000006700ef7202 */ /* 0x000fe20000000f00 */
[----:B------:R-:W-:Y:S01]  /*65b0*/  IMAD.MOV.U32 R123, RZ, RZ, R102 ;  /* 0x000000ffff7b7224 */ /* 0x000fe200078e0066 */
[----:B------:R-:W-:-:S02]  /*65c0*/  MOV R122, R101 ;  /* 0x00000065007a7202 */ /* 0x000fc40000000f00 */
[C---:B------:R-:W-:Y:S01]  /*65d0*/  HMMA.16816.F32.BF16 R184, R4.reuse, R22, R184 ;  /* 0x0000001604b8723c */ /* 0x040fe200000418b8 */
[----:B------:R1:W-:Y:S07]  /*65e0*/  MUFU.EX2 R22, R3 ;  /* 0x0000000300167308 */ /* 0x0003ee0000000800 */
[----:B------:R-:W-:Y:S01]  /*65f0*/  HMMA.16816.F32.BF16 R92, R4, R18, R224 ;  /* 0x00000012045c723c */ /* 0x000fe200000418e0 */
[----:B------:R-:W-:Y:S01]  /*6600*/  MOV R224, R100 ;  /* 0x0000006400e07202 */ /* 0x000fe20000000f00 */
[----:B------:R-:W-:Y:S01]  /*6610*/  IMAD.MOV.U32 R225, RZ, RZ, R154 ;  /* 0x000000ffffe17224 */ /* 0x000fe200078e009a */
[----:B------:R-:W-:Y:S01]  /*6620*/  MOV R227, R106 ;  /* 0x0000006a00e37202 */ /* 0x000fe20000000f00 */
[----:B------:R-:W-:Y:S01]  /*6630*/  IMAD.MOV.U32 R100, RZ, RZ, R153 ;  /* 0x000000ffff647224 */ /* 0x000fe200078e0099 */
[----:B------:R-:W-:-:S03]  /*6640*/  MOV R226, R107 ;  /* 0x0000006b00e27202 */ /* 0x000fc60000000f00 */
[C---:B------:R-:W-:Y:S01]  /*6650*/  HMMA.16816.F32.BF16 R168, R4.reuse, R30, R232 ;  /* 0x0000001e04a8723c */ /* 0x040fe200000418e8 */
[----:B------:R-:W-:Y:S01]  /*6660*/  MOV R232, R110 ;  /* 0x0000006e00e87202 */ /* 0x000fe20000000f00 */
[----:B-1----:R-:W-:Y:S01]  /*6670*/  FFMA.FTZ R3, R236, UR10, -R12 ;  /* 0x0000000aec037c23 */ /* 0x002fe2000801080c */
[----:B------:R-:W-:Y:S01]  /*6680*/  IMAD.MOV.U32 R233, RZ, RZ, R111 ;  /* 0x000000ffffe97224 */ /* 0x000fe200078e006f */
[----:B------:R-:W-:Y:S01]  /*6690*/  MOV R234, R104 ;  /* 0x0000006800ea7202 */ /* 0x000fe20000000f00 */
[----:B------:R-:W-:Y:S01]  /*66a0*/  IMAD.MOV.U32 R236, RZ, RZ, R224 ;  /* 0x000000ffffec7224 */ /* 0x000fe200078e00e0 */
[----:B------:R-:W-:Y:S01]  /*66b0*/  MOV R235, R105 ;  /* 0x0000006900eb7202 */ /* 0x000fe20000000f00 */
[----:B------:R1:W2:Y:S01]  /*66c0*/  MUFU.EX2 R23, R3 ;  /* 0x0000000300177308 */ /* 0x0002a20000000800 */
[----:B------:R-:W-:Y:S01]  /*66d0*/  HMMA.16816.F32.BF16 R152, R4, R26, R204 ;  /* 0x0000001a0498723c */ /* 0x000fe200000418cc */
[----:B------:R-:W-:Y:S01]  /*66e0*/  MOV R207, R160 ;  /* 0x000000a000cf7202 */ /* 0x000fe20000000f00 */
[----:B------:R-:W-:Y:S01]  /*66f0*/  IMAD.MOV.U32 R206, RZ, RZ, R163 ;  /* 0x000000ffffce7224 */ /* 0x000fe200078e00a3 */
[----:B------:R-:W-:-:S02]  /*6700*/  MOV R205, R161 ;  /* 0x000000a100cd7202 */ /* 0x000fc40000000f00 */
[----:B------:R-:W-:Y:S02]  /*6710*/  MOV R204, R162 ;  /* 0x000000a200cc7202 */ /* 0x000fe40000000f00 */
[----:B------:R-:W-:Y:S01]  /*6720*/  MOV R121, R100 ;  /* 0x0000006400797202 */ /* 0x000fe20000000f00 */
[----:B------:R-:W-:Y:S01]  /*6730*/  HMMA.16816.F32.BF16 R144, R4, R24, R144 ;  /* 0x000000180490723c */ /* 0x000fe20000041890 */
[----:B------:R-:W-:-:S07]  /*6740*/  MOV R224, R115 ;  /* 0x0000007300e07202 */ /* 0x000fce0000000f00 */
[----:B------:R-:W-:Y:S01]  /*6750*/  HMMA.16816.F32.BF16 R180, R4, R20, R180 ;  /* 0x0000001404b4723c */ /* 0x000fe200000418b4 */
[----:B-1----:R-:W-:Y:S01]  /*6760*/  FFMA.FTZ R3, R237, UR10, -R12 ;  /* 0x0000000aed037c23 */ /* 0x002fe2000801080c */
[----:B------:R-:W-:-:S06]  /*6770*/  MOV R237, R207 ;  /* 0x000000cf00ed7202 */ /* 0x000fcc0000000f00 */
[C---:B------:R-:W-:Y:S08]  /*6780*/  HMMA.16816.F32.BF16 R196, R4.reuse, R36, R196 ;  /* 0x0000002404c4723c */ /* 0x040ff000000418c4 */
[C---:B---3--:R-:W-:Y:S08]  /*6790*/  HMMA.16816.F32.BF16 R108, R4.reuse, R48, R216 ;  /* 0x00000030046c723c */ /* 0x048ff000000418d8 */
[C---:B------:R-:W-:Y:S08]  /*67a0*/  HMMA.16816.F32.BF16 R200, R4.reuse, R38, R200 ;  /* 0x0000002604c8723c */ /* 0x040ff000000418c8 */
[C---:B------:R-:W-:Y:S08]  /*67b0*/  HMMA.16816.F32.BF16 R104, R4.reuse, R42, R192 ;  /* 0x0000002a0468723c */ /* 0x040ff000000418c0 */
[C---:B------:R-:W-:Y:S01]  /*67c0*/  HMMA.16816.F32.BF16 R128, R4.reuse, R50, R188 ;  /* 0x000000320480723c */ /* 0x040fe200000418bc */
[----:B------:R-:W-:Y:S07]  /*67d0*/  LDSM.16.MT88.4 R188, [R15+0x1800] ;  /* 0x001800000fbc783b */ /* 0x000fee0000004200 */
[----:B------:R-:W-:Y:S01]  /*67e0*/  HMMA.16816.F32.BF16 R160, R4, R46, R172 ;  /* 0x0000002e04a0723c */ /* 0x000fe200000418ac */
[----:B------:R-:W-:Y:S01]  /*67f0*/  IMAD.MOV.U32 R7, RZ, RZ, R176 ;  /* 0x000000ffff077224 */ /* 0x000fe200078e00b0 */
[----:B------:R-:W-:Y:S01]  /*6800*/  MOV R6, R177 ;  /* 0x000000b100067202 */ /* 0x000fe20000000f00 */
[----:B------:R-:W-:Y:S01]  /*6810*/  IMAD.MOV.U32 R4, RZ, RZ, R179 ;  /* 0x000000ffff047224 */ /* 0x000fe200078e00b3 */
[----:B------:R-:W-:Y:S01]  /*6820*/  MOV R5, R178 ;  /* 0x000000b200057202 */ /* 0x000fe20000000f00 */
[----:B------:R-:W-:Y:S03]  /*6830*/  LDSM.16.MT88.4 R172, [R32+0xd800] ;  /* 0x00d8000020ac783b */ /* 0x000fe60000004200 */
[C---:B------:R-:W-:Y:S08]  /*6840*/  HMMA.16816.F32.BF16 R176, R8.reuse, R16, R148 ;  /* 0x0000001008b0723c */ /* 0x040ff00000041894 */
[----:B------:R-:W-:Y:S01]  /*6850*/  HMMA.16816.F32.BF16 R148, R8, R24, R124 ;  /* 0x000000180894723c */ /* 0x000fe2000004187c */
[----:B------:R1:W-:Y:S01]  /*6860*/  MUFU.EX2 R24, R3 ;  /* 0x0000000300187308 */ /* 0x0003e20000000800 */
[----:B--2---:R-:W-:-:S06]  /*6870*/  F2FP.BF16.F32.PACK_AB R124, R23, R22 ;  /* 0x00000016177c723e */ /* 0x004fcc00000010ff */
[----:B------:R-:W-:Y:S01]  /*6880*/  HMMA.16816.F32.BF16 R64, R8, R26, R64 ;  /* 0x0000001a0840723c */ /* 0x000fe20000041840 */
[----:B------:R-:W-:Y:S02]  /*6890*/  MOV R27, R28 ;  /* 0x0000001c001b7202 */ /* 0x000fe40000000f00 */
[----:B------:R-:W-:-:S05]  /*68a0*/  MOV R26, R29 ;  /* 0x0000001d001a7202 */ /* 0x000fca0000000f00 */
[----:B------:R-:W-:Y:S01]  /*68b0*/  HMMA.16816.F32.BF16 R216, R8, R30, R156 ;  /* 0x0000001e08d8723c */ /* 0x000fe2000004189c */
[----:B------:R-:W-:Y:S01]  /*68c0*/  LDSM.16.MT88.4 R156, [R14+0xd800] ;  /* 0x00d800000e9c783b */ /* 0x000fe20000004200 */
[----:B-1----:R-:W-:Y:S01]  /*68d0*/  FFMA.FTZ R3, R251, UR10, -R12 ;  /* 0x0000000afb037c23 */ /* 0x002fe2000801080c */
[----:B------:R-:W-:-:S03]  /*68e0*/  MOV R251, R206 ;  /* 0x000000ce00fb7202 */ /* 0x000fc60000000f00 */
[----:B------:R1:W2:Y:S02]  /*68f0*/  MUFU.EX2 R25, R3 ;  /* 0x0000000300197308 */ /* 0x0002a40000000800 */
[C---:B------:R-:W-:Y:S01]  /*6900*/  HMMA.16816.F32.BF16 R28, R8.reuse, R44, R80 ;  /* 0x0000002c081c723c */ /* 0x040fe20000041850 */
[----:B------:R-:W3:Y:S07]  /*6910*/  LDSM.16.MT88.4 R80, [R14+0xf800] ;  /* 0x00f800000e50783b */ /* 0x000eee0000004200 */
[----:B------:R-:W-:Y:S01]  /*6920*/  HMMA.16816.F32.BF16 R136, R8, R18, R136 ;  /* 0x000000120888723c */ /* 0x000fe20000041888 */
[----:B-1----:R-:W-:-:S07]  /*6930*/  FFMA.FTZ R3, R211, UR10, -R2 ;  /* 0x0000000ad3037c23 */ /* 0x002fce0008010802 */
[----:B------:R-:W-:Y:S01]  /*6940*/  HMMA.16816.F32.BF16 R116, R8, R40, R116 ;  /* 0x000000280874723c */ /* 0x000fe20000041874 */
[----:B------:R-:W-:Y:S01]  /*6950*/  MOV R211, R7 ;  /* 0x0000000700d37202 */ /* 0x000fe20000000f00 */
[----:B------:R1:W-:Y:S01]  /*6960*/  MUFU.EX2 R21, R3 ;  /* 0x0000000300157308 */ /* 0x0003e20000000800 */
[----:B--2---:R-:W-:-:S05]  /*6970*/  F2FP.BF16.F32.PACK_AB R126, R25, R24 ;  /* 0x00000018197e723e */ /* 0x004fca00000010ff */
[C---:B------:R-:W-:Y:S08]  /*6980*/  HMMA.16816.F32.BF16 R100, R8.reuse, R48, R84 ;  /* 0x000000300864723c */ /* 0x040ff00000041854 */
[----:B------:R-:W-:Y:S01]  /*6990*/  HMMA.16816.F32.BF16 R192, R8, R36, R96 ;  /* 0x0000002408c0723c */ /* 0x000fe20000041860 */
[----:B------:R2:W4:Y:S01]  /*69a0*/  LDSM.16.MT88.4 R96, [R32+0xf800] ;  /* 0x00f800002060783b */ /* 0x0005220000004200 */
[----:B------:R-:W-:Y:S01]  /*69b0*/  MOV R36, R204 ;  /* 0x000000cc00247202 */ /* 0x000fe20000000f00 */
[----:B------:R-:W-:-:S02]  /*69c0*/  IMAD.MOV.U32 R37, RZ, RZ, R205 ;  /* 0x000000ffff257224 */ /* 0x000fc400078e00cd */
[----:B-1----:R-:W-:Y:S01]  /*69d0*/  FFMA.FTZ R3, R238, UR10, -R2 ;  /* 0x0000000aee037c23 */ /* 0x002fe20008010802 */
[----:B------:R-:W-:Y:S01]  /*69e0*/  MOV R238, R4 ;  /* 0x0000000400ee7202 */ /* 0x000fe20000000f00 */
[----:B------:R-:W-:Y:S02]  /*69f0*/  LDSM.16.MT88.4 R204, [R33+0x1800] ;  /* 0x0018000021cc783b */ /* 0x000fe40000004200 */
[----:B------:R1:W3:Y:S01]  /*6a00*/  MUFU.EX2 R20, R3 ;  /* 0x0000000300147308 */ /* 0x0002e20000000800 */
[C---:B------:R-:W-:Y:S01]  /*6a10*/  HMMA.16816.F32.BF16 R60, R8.reuse, R38, R60 ;  /* 0x00000026083c723c */ /* 0x040fe2000004183c */
[----:B------:R-:W-:Y:S01]  /*6a20*/  MOV R38, R5 ;  /* 0x0000000500267202 */ /* 0x000fe20000000f00 */
[----:B------:R-:W-:Y:S02]  /*6a30*/  IMAD.MOV.U32 R39, RZ, RZ, R6 ;  /* 0x000000ffff277224 */ /* 0x000fe400078e0006 */
[----:B------:R-:W-:Y:S04]  /*6a40*/  LDSM.16.MT88.4 R4, [R33+0x3800] ;  /* 0x003800002104783b */ /* 0x000fe80000004200 */
[----:B------:R-:W-:Y:S01]  /*6a50*/  HMMA.16816.F32.BF16 R40, R8, R42, R72 ;  /* 0x0000002a0828723c */ /* 0x000fe20000041848 */
[----:B--2---:R-:W-:-:S02]  /*6a60*/  IMAD.MOV.U32 R32, RZ, RZ, R227 ;  /* 0x000000ffff207224 */ /* 0x004fc400078e00e3 */
[--C-:B-1----:R-:W-:Y:S01]  /*6a70*/  FFMA.FTZ R3, R240, UR10, -R2.reuse ;  /* 0x0000000af0037c23 */ /* 0x102fe20008010802 */
[----:B------:R-:W-:Y:S01]  /*6a80*/  IMAD.MOV.U32 R240, RZ, RZ, R27 ;  /* 0x000000fffff07224 */ /* 0x000fe200078e001b */
[----:B------:R-:W-:Y:S01]  /*6a90*/  MOV R27, R250 ;  /* 0x000000fa001b7202 */ /* 0x000fe20000000f00 */
[----:B------:R-:W-:Y:S01]  /*6aa0*/  FFMA.FTZ R2, R252, UR10, -R2 ;  /* 0x0000000afc027c23 */ /* 0x000fe20008010802 */
[----:B------:R-:W2:Y:S01]  /*6ab0*/  LDL.LU R250, [R1+0x78] ;  /* 0x0000780001fa7983 */ /* 0x000ea20000300800 */
[----:B------:R-:W-:Y:S01]  /*6ac0*/  HMMA.16816.F32.BF16 R48, R8, R50, R68 ;  /* 0x000000320830723c */ /* 0x000fe20000041844 */
[----:B------:R-:W-:Y:S01]  /*6ad0*/  MUFU.EX2 R19, R3 ;  /* 0x0000000300137308 */ /* 0x000fe20000000800 */
[----:B------:R-:W-:Y:S01]  /*6ae0*/  MOV R252, R26 ;  /* 0x0000001a00fc7202 */ /* 0x000fe20000000f00 */
[----:B------:R-:W4:Y:S01]  /*6af0*/  LDL.LU R44, [R1+0x3c] ;  /* 0x00003c00012c7983 */ /* 0x000f220000300800 */
[----:B------:R-:W-:Y:S02]  /*6b00*/  MOV R26, R226 ;  /* 0x000000e2001a7202 */ /* 0x000fe40000000f00 */
[----:B------:R-:W-:-:S02]  /*6b10*/  MOV R226, R113 ;  /* 0x0000007100e27202 */ /* 0x000fc40000000f00 */
[----:B------:R-:W-:Y:S01]  /*6b20*/  HMMA.16816.F32.BF16 R52, R8, R46, R52 ;  /* 0x0000002e0834723c */ /* 0x000fe20000041834 */
[----:B------:R1:W1:Y:S01]  /*6b30*/  MUFU.EX2 R18, R2 ;  /* 0x0000000200127308 */ /* 0x0002620000000800 */
[----:B------:R-:W-:Y:S02]  /*6b40*/  MOV R227, R112 ;  /* 0x0000007000e37202 */ /* 0x000fe40000000f00 */
[----:B---3--:R-:W-:Y:S01]  /*6b50*/  F2FP.BF16.F32.PACK_AB R125, R20, R21 ;  /* 0x00000015147d723e */ /* 0x008fe200000010ff */
[----:B-1----:R-:W-:Y:S01]  /*6b60*/  FFMA.FTZ R2, R241, UR10, -R0 ;  /* 0x0000000af1027c23 */ /* 0x002fe20008010800 */
[----:B------:R-:W-:Y:S01]  /*6b70*/  MOV R10, R121 ;  /* 0x00000079000a7202 */ /* 0x000fe20000000f00 */
[----:B------:R-:W-:Y:S01]  /*6b80*/  IMAD.MOV.U32 R46, RZ, RZ, R120 ;  /* 0x000000ffff2e7224 */ /* 0x000fe200078e0078 */
[----:B------:R-:W-:Y:S01]  /*6b90*/  F2FP.BF16.F32.PACK_AB R127, R18, R19 ;  /* 0x00000013127f723e */ /* 0x000fe200000010ff */
[----:B------:R1:W-:Y:S01]  /*6ba0*/  MUFU.EX2 R17, R2 ;  /* 0x0000000200117308 */ /* 0x0003e20000000800 */
[----:B------:R-:W-:Y:S01]  /*6bb0*/  IMAD.MOV.U32 R47, RZ, RZ, R123 ;  /* 0x000000ffff2f7224 */ /* 0x000fe200078e007b */
[----:B----4-:R-:W-:Y:S01]  /*6bc0*/  MOV R241, R44 ;  /* 0x0000002c00f17202 */ /* 0x010fe20000000f00 */
[----:B-1----:R-:W-:-:S03]  /*6bd0*/  FFMA.FTZ R2, R242, UR10, -R0 ;  /* 0x0000000af2027c23 */ /* 0x002fc60008010800 */
[----:B------:R-:W-:Y:S02]  /*6be0*/  HMMA.16816.F32.BF16 R72, R124, R80, R76 ;  /* 0x000000507c48723c */ /* 0x000fe4000004184c */
[----:B------:R1:W3:Y:S01]  /*6bf0*/  MUFU.EX2 R16, R2 ;  /* 0x0000000200107308 */ /* 0x0002e20000000800 */
[----:B------:R-:W-:-:S05]  /*6c00*/  MOV R45, R122 ;  /* 0x0000007a002d7202 */ /* 0x000fca0000000f00 */
[C---:B------:R-:W-:Y:S08]  /*6c10*/  HMMA.16816.F32.BF16 R164, R124.reuse, R172, R164 ;  /* 0x000000ac7ca4723c */ /* 0x040ff000000418a4 */
[----:B------:R-:W-:Y:S01]  /*6c20*/  HMMA.16816.F32.BF16 R168, R124, R174, R168 ;  /* 0x000000ae7ca8723c */ /* 0x000fe200000418a8 */
[--C-:B-1----:R-:W-:Y:S01]  /*6c30*/  FFMA.FTZ R2, R243, UR10, -R0.reuse ;  /* 0x0000000af3027c23 */ /* 0x102fe20008010800 */
[----:B------:R-:W-:Y:S01]  /*6c40*/  FFMA.FTZ R0, R239, UR10, -R0 ;  /* 0x0000000aef007c23 */ /* 0x000fe20008010800 */
[----:B------:R-:W-:Y:S01]  /*6c50*/  MOV R239, R225 ;  /* 0x000000e100ef7202 */ /* 0x000fe20000000f00 */
[----:B------:R-:W-:-:S04]  /*6c60*/  IMAD.MOV.U32 R225, RZ, RZ, R114 ;  /* 0x000000ffffe17224 */ /* 0x000fc800078e0072 */
[----:B------:R-:W-:Y:S01]  /*6c70*/  HMMA.16816.F32.BF16 R88, R124, R96, R88 ;  /* 0x000000607c58723c */ /* 0x000fe20000041858 */
[----:B------:R1:W-:Y:S01]  /*6c80*/  MUFU.EX2 R11, R0 ;  /* 0x00000000000b7308 */ /* 0x0003e20000000800 */
[----:B------:R-:W4:Y:S07]  /*6c90*/  LDSM.16.MT88.4 R112, [R15+0x3800] ;  /* 0x003800000f70783b */ /* 0x000f2e0000004200 */
[----:B------:R-:W-:Y:S01]  /*6ca0*/  MUFU.EX2 R12, R2 ;  /* 0x00000002000c7308 */ /* 0x000fe20000000800 */
[----:B-1----:R-:W-:-:S07]  /*6cb0*/  FFMA.FTZ R0, R248, UR10, -R13 ;  /* 0x0000000af8007c23 */ /* 0x002fce000801080d */
[----:B------:R1:W-:Y:S02]  /*6cc0*/  MUFU.EX2 R3, R0 ;  /* 0x0000000000037308 */ /* 0x0003e40000000800 */
[----:B-1----:R-:W-:-:S06]  /*6cd0*/  FFMA.FTZ R0, R249, UR10, -R13 ;  /* 0x0000000af9007c23 */ /* 0x002fcc000801080d */
[----:B------:R2:W1:Y:S02]  /*6ce0*/  MUFU.EX2 R2, R0 ;  /* 0x0000000000027308 */ /* 0x0004640000000800 */
[----:B--2---:R-:W-:-:S06]  /*6cf0*/  FFMA.FTZ R0, R250, UR10, -R13 ;  /* 0x0000000afa007c23 */ /* 0x004fcc000801080d */
[----:B------:R2:W-:Y:S02]  /*6d00*/  MUFU.EX2 R8, R0 ;  /* 0x0000000000087308 */ /* 0x0005e40000000800 */
[----:B--2---:R-:W-:Y:S02]  /*6d10*/  FFMA.FTZ R0, R32, UR10, -R13 ;  /* 0x0000000a20007c23 */ /* 0x004fe4000801080d */
[----:B------:R-:W2:Y:S04]  /*6d20*/  LDL.LU R32, [R1+0x24] ;  /* 0x0000240001207983 */ /* 0x000ea80000300800 */
[----:B------:R3:W1:Y:S02]  /*6d30*/  MUFU.EX2 R9, R0 ;  /* 0x0000000000097308 */ /* 0x0006640000000800 */
[----:B---3--:R-:W-:Y:S01]  /*6d40*/  FADD.FTZ R0, R46, R10 ;  /* 0x0000000a2e007221 */ /* 0x008fe20000010000 */
[----:B------:R-:W-:Y:S01]  /*6d50*/  MOV R46, R47 ;  /* 0x0000002f002e7202 */ /* 0x000fe20000000f00 */
[----:B------:R-:W-:Y:S01]  /*6d60*/  IMAD.MOV.U32 R47, RZ, RZ, R36 ;  /* 0x000000ffff2f7224 */ /* 0x000fe200078e0024 */
[----:B------:R-:W-:-:S02]  /*6d70*/  MOV R36, R37 ;  /* 0x0000002500247202 */ /* 0x000fc40000000f00 */
[----:B------:R-:W-:Y:S01]  /*6d80*/  MOV R37, R251 ;  /* 0x000000fb00257202 */ /* 0x000fe20000000f00 */
[----:B------:R-:W-:Y:S01]  /*6d90*/  IMAD.MOV.U32 R251, RZ, RZ, R237 ;  /* 0x000000fffffb7224 */ /* 0x000fe200078e00ed */
[----:B------:R-:W-:Y:S02]  /*6da0*/  MOV R237, R236 ;  /* 0x000000ec00ed7202 */ /* 0x000fe40000000f00 */
[----:B------:R-:W-:Y:S01]  /*6db0*/  MOV R236, R239 ;  /* 0x000000ef00ec7202 */ /* 0x000fe20000000f00 */
[----:B------:R-:W-:Y:S01]  /*6dc0*/  IMAD.MOV.U32 R239, RZ, RZ, R26 ;  /* 0x000000ffffef7224 */ /* 0x000fe200078e001a */
[----:B------:R-:W-:Y:S02]  /*6dd0*/  MOV R26, R27 ;  /* 0x0000001b001a7202 */ /* 0x000fe40000000f00 */
        /* <DEDUP_REMOVED lines=8> */
[----:B------:R-:W-:Y:S01]  /*6e60*/  MOV R231, R232 ;  /* 0x000000e800e77202 */ /* 0x000fe20000000f00 */
[----:B------:R-:W-:Y:S01]  /*6e70*/  FADD.FTZ R10, R143, R133 ;  /* 0x000000858f0a7221 */ /* 0x000fe20000010000 */
[----:B------:R-:W-:Y:S01]  /*6e80*/  MOV R232, R233 ;  /* 0x000000e900e87202 */ /* 0x000fe20000000f00 */
[----:B------:R-:W-:Y:S01]  /*6e90*/  IMAD.MOV.U32 R233, RZ, RZ, R234 ;  /* 0x000000ffffe97224 */ /* 0x000fe200078e00ea */
[----:B------:R3:W5:Y:S01]  /*6ea0*/  LDL.LU R133, [R1+0x74] ;  /* 0x0000740001857983 */ /* 0x0007620000300800 */
[----:B------:R-:W-:-:S02]  /*6eb0*/  MOV R234, R235 ;  /* 0x000000eb00ea7202 */ /* 0x000fc40000000f00 */
[----:B------:R-:W-:Y:S01]  /*6ec0*/  MOV R235, R134 ;  /* 0x0000008600eb7202 */ /* 0x000fe20000000f00 */
[----:B------:R-:W3:Y:S04]  /*6ed0*/  LDL.LU R143, [R1+0x70] ;  /* 0x00007000018f7983 */ /* 0x000ee80000300800 */
[----:B------:R-:W3:Y:S04]  /*6ee0*/  LDL.LU R134, [R1+0x6c] ;  /* 0x00006c0001867983 */ /* 0x000ee80000300800 */
[----:B------:R-:W3:Y:S01]  /*6ef0*/  LDL.LU R44, [R1+0x34] ;  /* 0x00003400012c7983 */ /* 0x000ee20000300800 */
[----:B------:R-:W-:Y:S01]  /*6f00*/  HMMA.16816.F32.BF16 R76, R124, R82, R104 ;  /* 0x000000527c4c723c */ /* 0x000fe20000041868 */
[----:B------:R-:W-:Y:S01]  /*6f10*/  FADD.FTZ R13, R46, R241 ;  /* 0x000000f12e0d7221 */ /* 0x000fe20000010000 */
[----:B------:R-:W-:-:S06]  /*6f20*/  FADD.FTZ R0, R135, R0 ;  /* 0x0000000087007221 */ /* 0x000fcc0000010000 */
[----:B----4-:R-:W-:Y:S01]  /*6f30*/  HMMA.16816.F32.BF16 R104, R124, R112, R108 ;  /* 0x000000707c68723c */ /* 0x010fe2000004186c */
[----:B------:R-:W-:-:S07]  /*6f40*/  FADD.FTZ R10, R208, R10 ;  /* 0x0000000ad00a7221 */ /* 0x000fce0000010000 */
[C---:B------:R-:W-:Y:S01]  /*6f50*/  HMMA.16816.F32.BF16 R108, R124.reuse, R114, R128 ;  /* 0x000000727c6c723c */ /* 0x040fe20000041880 */
[----:B------:R-:W-:Y:S02]  /*6f60*/  F2FP.BF16.F32.PACK_AB R128, R16, R17 ;  /* 0x000000111080723e */ /* 0x000fe400000010ff */
[----:B-1----:R-:W-:Y:S02]  /*6f70*/  F2FP.BF16.F32.PACK_AB R129, R2, R3 ;  /* 0x000000030281723e */ /* 0x002fe400000010ff */
[----:B------:R-:W-:Y:S02]  /*6f80*/  F2FP.BF16.F32.PACK_AB R130, R11, R12 ;  /* 0x0000000c0b82723e */ /* 0x000fe400000010ff */
[----:B------:R-:W-:Y:S01]  /*6f90*/  F2FP.BF16.F32.PACK_AB R131, R9, R8 ;  /* 0x000000080983723e */ /* 0x000fe200000010ff */
[----:B------:R-:W-:Y:S01]  /*6fa0*/  FADD.FTZ R13, R47, R13 ;  /* 0x0000000d2f0d7221 */ /* 0x000fe20000010000 */
[----:B------:R-:W-:Y:S01]  /*6fb0*/  HMMA.16816.F32.BF16 R120, R124, R4, R220 ;  /* 0x000000047c78723c */ /* 0x000fe200000418dc */
[----:B------:R-:W-:-:S07]  /*6fc0*/  FADD.FTZ R0, R45, R0 ;  /* 0x000000002d007221 */ /* 0x000fce0000010000 */
[----:B------:R-:W-:Y:S01]  /*6fd0*/  HMMA.16816.F32.BF16 R68, R128, R80, R116 ;  /* 0x000000508044723c */ /* 0x000fe20000041874 */
[----:B------:R-:W-:-:S07]  /*6fe0*/  FADD.FTZ R0, R238, R0 ;  /* 0x00000000ee007221 */ /* 0x000fce0000010000 */
[----:B------:R-:W-:Y:S01]  /*6ff0*/  HMMA.16816.F32.BF16 R116, R128, R4, R28 ;  /* 0x000000048074723c */ /* 0x000fe2000004181c */
[----:B------:R-:W-:-:S07]  /*7000*/  FADD.FTZ R5, R252, R13 ;  /* 0x0000000dfc057221 */ /* 0x000fce0000010000 */
        /* <DEDUP_REMOVED lines=22> */
[----:B--2---:R-:W-:Y:S01]  /*7170*/  FADD.FTZ R4, R32, R10 ;  /* 0x0000000a20047221 */ /* 0x004fe20000010000 */
[----:B------:R-:W-:-:S03]  /*7180*/  FADD.FTZ R10, R39, R5 ;  /* 0x00000005270a7221 */ /* 0x000fc60000010000 */
[----:B------:R-:W-:Y:S01]  /*7190*/  FADD.FTZ R4, R38, R4 ;  /* 0x0000000426047221 */ /* 0x000fe20000010000 */
[----:B------:R-:W-:Y:S01]  /*71a0*/  FADD.FTZ R5, R36, R0 ;  /* 0x0000000024057221 */ /* 0x000fe20000010000 */
[----:B------:R-:W-:Y:S02]  /*71b0*/  FADD.FTZ R0, R251, R10 ;  /* 0x0000000afb007221 */ /* 0x000fe40000010000 */
[----:B------:R-:W-:Y:S01]  /*71c0*/  FADD.FTZ R4, R37, R4 ;  /* 0x0000000425047221 */ /* 0x000fe20000010000 */
[----:B------:R-:W-:-:S03]  /*71d0*/  FADD.FTZ R7, R236, R5 ;  /* 0x00000005ec077221 */ /* 0x000fc60000010000 */
[----:B------:R-:W-:Y:S01]  /*71e0*/  FADD.FTZ R5, R239, R4 ;  /* 0x00000004ef057221 */ /* 0x000fe20000010000 */
[----:B------:R-:W-:-:S03]  /*71f0*/  FADD.FTZ R4, R26, R0 ;  /* 0x000000001a047221 */ /* 0x000fc60000010000 */
[----:B------:R-:W-:Y:S01]  /*7200*/  FADD.FTZ R5, R225, R5 ;  /* 0x00000005e1057221 */ /* 0x000fe20000010000 */
[----:B------:R-:W-:-:S03]  /*7210*/  FADD.FTZ R4, R226, R4 ;  /* 0x00000004e2047221 */ /* 0x000fc60000010000 */
[----:B------:R-:W-:Y:S01]  /*7220*/  FADD.FTZ R5, R229, R5 ;  /* 0x00000005e5057221 */ /* 0x000fe20000010000 */
[----:B------:R-:W-:Y:S01]  /*7230*/  FADD.FTZ R4, R230, R4 ;  /* 0x00000004e6047221 */ /* 0x000fe20000010000 */
[----:B---3--:R-:W-:Y:S02]  /*7240*/  FADD.FTZ R14, R143, R134 ;  /* 0x000000868f0e7221 */ /* 0x008fe40000010000 */
[----:B------:R-:W-:Y:S01]  /*7250*/  FADD.FTZ R5, R233, R5 ;  /* 0x00000005e9057221 */ /* 0x000fe20000010000 */
[----:B------:R-:W-:Y:S01]  /*7260*/  FADD.FTZ R4, R234, R4 ;  /* 0x00000004ea047221 */ /* 0x000fe20000010000 */
[----:B------:R1:W5:Y:S01]  /*7270*/  LDL.LU R134, [R1+0x68] ;  /* 0x0000680001867983 */ /* 0x0003620000300800 */
[----:B------:R-:W-:Y:S01]  /*7280*/  FADD.FTZ R14, R44, R14 ;  /* 0x0000000e2c0e7221 */ /* 0x000fe20000010000 */
        /* <DEDUP_REMOVED lines=8> */
[----:B------:R-:W-:-:S02]  /*7310*/  FADD.FTZ R5, R3, R5 ;  /* 0x0000000503057221 */ /* 0x000fc40000010000 */
[----:B------:R1:W5:Y:S01]  /*7320*/  LDL.LU R208, [R1+0x5c] ;  /* 0x00005c0001d07983 */ /* 0x0003620000300800 */
[----:B------:R-:W-:-:S04]  /*7330*/  FADD.FTZ R6, R237, R13 ;  /* 0x0000000ded067221 */ /* 0x000fc80000010000 */
[----:B------:R-:W-:Y:S01]  /*7340*/  FADD.FTZ R0, R27, R6 ;  /* 0x000000061b007221 */ /* 0x000fe20000010000 */
[----:B------:R-:W-:-:S03]  /*7350*/  FADD.FTZ R6, R224, R7 ;  /* 0x00000007e0067221 */ /* 0x000fc60000010000 */
        /* <DEDUP_REMOVED lines=10> */
[----:B------:R-:W-:Y:S02]  /*7400*/  FADD.FTZ R3, R22, R4 ;  /* 0x0000000416037221 */ /* 0x000fe40000010000 */
        /* <DEDUP_REMOVED lines=21> */
[----:B------:R-:W-:Y:S01]  /*7560*/  USHF.L.U64.HI UR10, UR6, 0x5, UR7 ;  /* 0x00000005060a7899 */ /* 0x000fe20008010207 */
[----:B------:R-:W-:Y:S01]  /*7570*/  IMAD.U32 R3, RZ, RZ, UR17 ;  /* 0x00000011ff037e24 */ /* 0x000fe2000f8e00ff */
[----:B------:R-:W1:Y:S01]  /*7580*/  S2R R235, SR_TID.X ;  /* 0x0000000000eb7919 */ /* 0x000e620000002100 */
[----:B------:R-:W-:Y:S01]  /*7590*/  USHF.L.U32 UR11, UR6, 0x5, URZ ;  /* 0x00000005060b7899 */ /* 0x000fe200080006ff */
[----:B------:R-:W-:Y:S01]  /*75a0*/  IMAD.MOV.U32 R237, RZ, RZ, 0x40 ;  /* 0x00000040ffed7424 */ /* 0x000fe200078e00ff */
[----:B------:R-:W-:Y:S01]  /*75b0*/  USHF.L.U32 UR17, UR6, 0x7, URZ ;  /* 0x0000000706117899 */ /* 0x000fe200080006ff */
[----:B------:R-:W-:Y:S01]  /*75c0*/  IMAD.MOV.U32 R246, RZ, RZ, 0x20 ;  /* 0x00000020fff67424 */ /* 0x000fe200078e00ff */
[----:B------:R-:W-:Y:S01]  /*75d0*/  UIADD3 UR24, UP0, UPT, UR24, -0x80, URZ ;  /* 0xffffff8018187890 */ /* 0x000fe2000ff1e0ff */
[----:B-----5:R-:W-:Y:S01]  /*75e0*/  IMAD.MOV.U32 R136, RZ, RZ, R143 ;  /* 0x000000ffff887224 */ /* 0x020fe200078e008f */
[----:B------:R-:W-:Y:S01]  /*75f0*/  SEL R237, R237, 0xffffffc0, !P6 ;  /* 0xffffffc0eded7807 */ /* 0x000fe20007000000 */
[----:B------:R-:W-:Y:S01]  /*7600*/  IMAD.MOV.U32 R132, RZ, RZ, R135 ;  /* 0x000000ffff847224 */ /* 0x000fe200078e0087 */
[----:B------:R-:W-:Y:S01]  /*7610*/  SEL R246, R246, 0xffffffe0, !P0 ;  /* 0xffffffe0f6f67807 */ /* 0x000fe20004000000 */
[----:B------:R-:W-:Y:S01]  /*7620*/  IMAD.MOV.U32 R137, RZ, RZ, R134 ;  /* 0x000000ffff897224 */ /* 0x000fe200078e0086 */
[----:B------:R-:W-:Y:S01]  /*7630*/  MOV R138, R133 ;  /* 0x00000085008a7202 */ /* 0x000fe20000000f00 */
[----:B------:R-:W-:Y:S01]  /*7640*/  UIADD3.X UR19, UPT, UPT, UR19, -0x1, URZ, UP0, !UPT ;  /* 0xffffffff13137890 */ /* 0x000fe200087fe4ff */
[--C-:B-1----:R-:W-:Y:S01]  /*7650*/  SHF.R.U32.HI R232, RZ, 0x3, R235.reuse ;  /* 0x00000003ffe87819 */ /* 0x102fe200000116eb */
[C---:B------:R-:W-:Y:S01]  /*7660*/  IMAD.SHL.U32 R6, R235.reuse, 0x40, RZ ;  /* 0x00000040eb067824 */ /* 0x040fe200078e00ff */
[----:B------:R-:W-:Y:S01]  /*7670*/  SHF.R.U32.HI R236, RZ, 0x1, R235 ;  /* 0x00000001ffec7819 */ /* 0x000fe200000116eb */
[----:B------:R-:W-:-:S02]  /*7680*/  IMAD.SHL.U32 R4, R235, 0x20, RZ ;  /* 0x00000020eb047824 */ /* 0x000fc400078e00ff */
[----:B------:R-:W-:Y:S01]  /*7690*/  IMAD.WIDE.U32 R2, R232, UR6, R2 ;  /* 0x00000006e8027c25 */ /* 0x000fe2000f8e0002 */
[----:B------:R-:W-:Y:S01]  /*76a0*/  LOP3.LUT R242, R6, 0x200, RZ, 0xc0, !PT ;  /* 0x0000020006f27812 */ /* 0x000fe200078ec0ff */
[----:B------:R-:W1:Y:S03]  /*76b0*/  S2R R232, SR_TID.X ;  /* 0x0000000000e87919 */ /* 0x000e660000002100 */
[----:B------:R-:W-:Y:S01]  /*76c0*/  LOP3.LUT R242, R242, 0x7c00, R4, 0xf8, !PT ;  /* 0x00007c00f2f27812 */ /* 0x000fe200078ef804 */
[----:B--2---:R-:W-:Y:S02]  /*76d0*/  IMAD R0, R234, UR4, RZ ;  /* 0x00000004ea007c24 */ /* 0x004fe4000f8e02ff */
[----:B------:R-:W2:Y:S01]  /*76e0*/  S2R R234, SR_TID.X ;  /* 0x0000000000ea7919 */ /* 0x000ea20000002100 */
[----:B---3--:R-:W-:Y:S02]  /*76f0*/  IMAD.IADD R3, R233, 0x1, R3 ;  /* 0x00000001e9037824 */ /* 0x008fe400078e0203 */
[----:B------:R-:W-:Y:S01]  /*7700*/  IMAD R5, R208, UR5, R0 ;  /* 0x00000005d0057c24 */ /* 0x000fe2000f8e0200 */
[----:B------:R-:W-:Y:S01]  /*7710*/  LOP3.LUT R0, R6, 0x1c0, RZ, 0xc0, !PT ;  /* 0x000001c006007812 */ /* 0x000fe200078ec0ff */
[----:B------:R-:W3:Y:S01]  /*7720*/  S2UR UR5, SR_CgaCtaId ;  /* 0x00000000000579c3 */ /* 0x000ee20000008800 */
[----:B------:R-:W-:Y:S01]  /*7730*/  IMAD.WIDE.U32 R2, R208, UR4, R2 ;  /* 0x00000004d0027c25 */ /* 0x000fe2000f8e0002 */
[----:B------:R-:W-:-:S02]  /*7740*/  ULEA.HI.SX32 UR4, UR16, 0xfffffffe, 0x1a ;  /* 0xfffffffe10047891 */ /* 0x000fc4000f8fd2ff */
[----:B------:R-:W-:Y:S02]  /*7750*/  ULEA.HI.SX32 UR16, UR16, 0xfffffffd, 0x1a ;  /* 0xfffffffd10107891 */ /* 0x000fe4000f8fd2ff */
[----:B------:R-:W-:-:S04]  /*7760*/  UIMAD.WIDE.U32 UR20, UR4, UR6, URZ ;  /* 0x00000006041472a5 */ /* 0x000fc8000f8e00ff */
[----:B------:R-:W-:Y:S02]  /*7770*/  UIMAD UR4, UR4, UR7, UR21 ;  /* 0x00000007040472a4 */ /* 0x000fe4000f8e0215 */
[----:B------:R-:W-:-:S03]  /*7780*/  USHF.L.U64.HI UR7, UR6, 0x7, UR7 ;  /* 0x0000000706077899 */ /* 0x000fc60008010207 */
[----:B------:R-:W-:Y:S02]  /*7790*/  UMOV UR6, 0x400 ;  /* 0x0000040000067882 */ /* 0x000fe40000000000 */
[----:B---3--:R-:W-:Y:S01]  /*77a0*/  ULEA UR5, UR5, UR6, 0x18 ;  /* 0x0000000605057291 */ /* 0x008fe2000f8ec0ff */
[----:B--2---:R-:W-:Y:S01]  /*77b0*/  IMAD.SHL.U32 R233, R234, 0x8, RZ ;  /* 0x00000008eae97824 */ /* 0x004fe200078e00ff */
[----:B-1----:R-:W-:-:S04]  /*77c0*/  SHF.L.U32 R234, R232, 0x3, RZ ;  /* 0x00000003e8ea7819 */ /* 0x002fc800000006ff */
[----:B------:R-:W-:Y:S02]  /*77d0*/  LOP3.LUT R233, R233, 0x1f8, RZ, 0xc0, !PT ;  /* 0x000001f8e9e97812 */ /* 0x000fe400078ec0ff */
[----:B------:R-:W-:Y:S02]  /*77e0*/  LOP3.LUT R0, R0, 0x38, R234, 0xf8, !PT ;  /* 0x0000003800007812 */ /* 0x000fe400078ef8ea */
[----:B------:R-:W-:Y:S02]  /*77f0*/  LOP3.LUT R233, R233, 0x38, R232, 0x78, !PT ;  /* 0x00000038e9e97812 */ /* 0x000fe400078e78e8 */
[----:B------:R-:W-:Y:S02]  /*7800*/  LOP3.LUT R238, R0, 0x8, R235, 0x78, !PT ;  /* 0x0000000800ee7812 */ /* 0x000fe400078e78eb */
[----:B------:R-:W-:Y:S02]  /*7810*/  LOP3.LUT R247, R233, 0x1e00, R234, 0xf8, !PT ;  /* 0x00001e00e9f77812 */ /* 0x000fe400078ef8ea */
[----:B------:R-:W-:-:S02]  /*7820*/  LOP3.LUT R234, R234, 0x38, RZ, 0xc0, !PT ;  /* 0x00000038eaea7812 */ /* 0x000fc400078ec0ff */
[----:B------:R-:W-:Y:S02]  /*7830*/  LOP3.LUT R236, R0, 0x8, R236, 0x78, !PT ;  /* 0x0000000800ec7812 */ /* 0x000fe400078e78ec */
[----:B------:R-:W-:Y:S01]  /*7840*/  IADD3 R4, P1, PT, R234, R2, RZ ;  /* 0x00000002ea047210 */ /* 0x000fe20007f3e0ff */
[----:B------:R-:W-:Y:S01]  /*7850*/  IMAD.U32 R2, RZ, RZ, UR20 ;  /* 0x00000014ff027e24 */ /* 0x000fe2000f8e00ff */
[----:B------:R-:W-:Y:S02]  /*7860*/  LOP3.LUT R242, R242, R236, RZ, 0xfc, !PT ;  /* 0x000000ecf2f27212 */ /* 0x000fe400078efcff */
[----:B------:R-:W-:Y:S01]  /*7870*/  LOP3.LUT R236, R236, 0x200, R6, 0xf8, !PT ;  /* 0x00000200ecec7812 */ /* 0x000fe200078ef806 */
[----:B------:R-:W-:Y:S01]  /*7880*/  IMAD.X R0, R3, 0x1, R5, P1 ;  /* 0x0000000103007824 */ /* 0x000fe200008e0605 */
[----:B------:R-:W-:Y:S01]  /*7890*/  LEA R242, R242, UR5, 0x1 ;  /* 0x00000005f2f27c11 */ /* 0x000fe2000f8e08ff */
[----:B------:R-:W-:Y:S01]  /*78a0*/  IMAD.U32 R3, RZ, RZ, UR21 ;  /* 0x00000015ff037e24 */ /* 0x000fe2000f8e00ff */
[----:B------:R-:W-:Y:S01]  /*78b0*/  LEA R236, R236, UR5, 0x1 ;  /* 0x00000005ecec7c11 */ /* 0x000fe2000f8e08ff */
[----:B------:R-:W-:Y:S01]  /*78c0*/  IMAD.U32 R3, RZ, RZ, UR4 ;  /* 0x00000004ff037e24 */ /* 0x000fe2000f8e00ff */
[----:B------:R-:W-:Y:S01]  /*78d0*/  SHF.L.U64.HI R5, R4, 0x1, R0 ;  /* 0x0000000104057819 */ /* 0x000fe20000010200 */
[----:B------:R-:W-:Y:S01]  /*78e0*/  IMAD.IADD R244, R246, 0x1, R242 ;  /* 0x00000001f6f47824 */ /* 0x000fe200078e02f2 */
[----:B------:R-:W-:Y:S01]  /*78f0*/  SHF.L.U32 R4, R4, 0x1, RZ ;  /* 0x0000000104047819 */ /* 0x000fe200000006ff */
[----:B------:R-:W-:Y:S01]  /*7900*/  IMAD.IADD R239, R246, 0x1, R236 ;  /* 0x00000001f6ef7824 */ /* 0x000fe200078e02ec */
[----:B------:R-:W-:Y:S01]  /*7910*/  LOP3.LUT R0, R6, 0x400, RZ, 0xc0, !PT ;  /* 0x0000040006007812 */ /* 0x000fe200078ec0ff */
[----:B------:R-:W1:Y:S01]  /*7920*/  LDCU UR4, c[0x0][0x45c] ;  /* 0x00008b80ff0477ac */ /* 0x000e620008000800 */
[----:B------:R-:W-:-:S02]  /*7930*/  LEA R4, P1, R2, R4, 0x7 ;  /* 0x0000000402047211 */ /* 0x000fc400078238ff */
[----:B------:R-:W-:Y:S01]  /*7940*/  IADD3 R243, PT, PT, R237, R242, RZ ;  /* 0x000000f2edf37210 */ /* 0x000fe20007ffe0ff */
[----:B------:R-:W-:Y:S01]  /*7950*/  IMAD R238, R238, 0x2, R0 ;  /* 0x00000002eeee7824 */ /* 0x000fe200078e0200 */
[----:B------:R-:W-:Y:S02]  /*7960*/  LEA.HI.X R2, R2, R5, R3, 0x7, P1 ;  /* 0x0000000502027211 */ /* 0x000fe400008f3c03 */
[----:B------:R-:W-:Y:S01]  /*7970*/  IADD3 R0, P1, PT, R4, UR8, RZ ;  /* 0x0000000804007c10 */ /* 0x000fe2000ff3e0ff */
[----:B------:R-:W-:Y:S01]  /*7980*/  VIADD R240, R238, UR5 ;  /* 0x00000005eef07c36 */ /* 0x000fe20008000000 */
[----:B------:R-:W-:Y:S01]  /*7990*/  LEA R247, R247, UR5, 0x1 ;  /* 0x00000005f7f77c11 */ /* 0x000fe2000f8e08ff */
[----:B------:R-:W-:Y:S01]  /*79a0*/  IMAD.IADD R245, R246, 0x1, R243 ;  /* 0x00000001f6f57824 */ /* 0x000fe200078e02f3 */
[----:B------:R-:W2:Y:S01]  /*79b0*/  LDCU UR8, c[0x0][0x50c] ;  /* 0x0000a180ff0877ac */ /* 0x000ea20008000800 */
[----:B------:R3:W-:Y:S01]  /*79c0*/  STL [R1+0x28], R0 ;  /* 0x0000280001007387 */ /* 0x0007e20000100800 */
[----:B------:R-:W-:-:S02]  /*79d0*/  IMAD.IADD R237, R240, 0x1, R237 ;  /* 0x00000001f0ed7824 */ /* 0x000fc400078e02ed */
[----:B------:R-:W-:Y:S02]  /*79e0*/  IMAD.IADD R240, R240, 0x1, R246 ;  /* 0x00000001f0f07824 */ /* 0x000fe400078e02f6 */
[----:B------:R-:W-:Y:S01]  /*79f0*/  IMAD.IADD R241, R246, 0x1, R237 ;  /* 0x00000001f6f17824 */ /* 0x000fe200078e02ed */
[----:B---3--:R-:W-:Y:S01]  /*7a00*/  IADD3.X R0, PT, PT, R2, UR9, RZ, P1, !PT ;  /* 0x0000000902007c10 */ /* 0x008fe20008ffe4ff */
[----:B------:R-:W-:-:S04]  /*7a10*/  VIADD R2, R236, 0xc040 ;  /* 0x0000c040ec027836 */ /* 0x000fc80000000000 */
[----:B------:R3:W-:Y:S02]  /*7a20*/  STL [R1+0x24], R0 ;  /* 0x0000240001007387 */ /* 0x0007e40000100800 */
[----:B---3--:R-:W-:Y:S01]  /*7a30*/  IADD3 R0, PT, PT, R236, 0xc000, RZ ;  /* 0x0000c000ec007810 */ /* 0x008fe20007ffe0ff */
[----:B-12---:R-:W-:Y:S06]  /*7a40*/  BRA `(.L_x_99) ;  /* 0x0000000000887947 */ /* 0x006fec0003800000 */
.L_x_101:
[----:B------:R-:W2:Y:S01]  /*7a50*/  LDL R26, [R1+0x30] ;  /* 0x00003000011a7983 */ /* 0x000ea20000100800 */
[----:B------:R-:W1:Y:S03]  /*7a60*/  LDC.64 R2, c[0x0][0x3b8] ;  /* 0x0000ee00ff027b82 */ /* 0x000e660000000a00 */
[----:B------:R-:W3:Y:S01]  /*7a70*/  LDL R25, [R1+0x2c] ;  /* 0x00002c0001197983 */ /* 0x000ee20000100800 */
[C---:B-1----:R-:W-:Y:S01]  /*7a80*/  IMAD.WIDE.U32 R8, R2.reuse, UR16, RZ ;  /* 0x0000001002087c25 */ /* 0x042fe2000f8e00ff */
[C---:B------:R-:W-:Y:S03]  /*7a90*/  SHF.L.U64.HI R13, R2.reuse, 0x4, R3 ;  /* 0x00000004020d7819 */ /* 0x040fe60000010203 */
[----:B------:R-:W-:Y:S02]  /*7aa0*/  IMAD.SHL.U32 R7, R2, 0x10, RZ ;  /* 0x0000001002077824 */ /* 0x000fe400078e00ff */
[----:B------:R-:W-:Y:S03]  /*7ab0*/  IMAD R6, R3, UR16, R9 ;  /* 0x0000001003067c24 */ /* 0x000fe6000f8e0209 */
[C---:B------:R-:W-:Y:S04]  /*7ac0*/  LEA R4, P0, R8.reuse, R7, 0x6 ;  /* 0x0000000708047211 */ /* 0x040fe800078030ff */
[--C-:B------:R-:W-:Y:S02]  /*7ad0*/  LEA.HI.X R5, R8, R13, R6.reuse, 0x6, P0 ;  /* 0x0000000d08057211 */ /* 0x100fe400000f3406 */
[-C--:B------:R-:W-:Y:S02]  /*7ae0*/  IADD3 R7, P0, PT, R7, R4.reuse, RZ ;  /* 0x0000000407077210 */ /* 0x080fe40007f1e0ff */
[C---:B------:R-:W-:Y:S03]  /*7af0*/  LEA R12, P1, R2.reuse, R4, 0x5 ;  /* 0x00000004020c7211 */ /* 0x040fe600078228ff */
[----:B------:R-:W-:Y:S01]  /*7b00*/  IMAD.X R13, R13, 0x1, R5, P0 ;  /* 0x000000010d0d7824 */ /* 0x000fe200000e0605 */
[----:B------:R-:W-:Y:S02]  /*7b10*/  LEA.HI.X R3, R2, R5, R3, 0x5, P1 ;  /* 0x0000000502037211 */ /* 0x000fe400008f2c03 */
[-C--:B--2---:R-:W-:Y:S02]  /*7b20*/  LEA R10, P2, R8, R26.reuse, 0x7 ;  /* 0x0000001a080a7211 */ /* 0x084fe400078438ff */
[-C--:B------:R-:W-:Y:S02]  /*7b30*/  LEA R2, P0, R12, R26.reuse, 0x1 ;  /* 0x0000001a0c027211 */ /* 0x080fe400078008ff */
[-C--:B---3--:R-:W-:Y:S02]  /*7b40*/  LEA.HI.X R11, R8, R25.reuse, R6, 0x7, P2 ;  /* 0x00000019080b7211 */ /* 0x088fe400010f3c06 */
[CC--:B------:R-:W-:Y:S02]  /*7b50*/  LEA R8, P2, R4.reuse, R26.reuse, 0x1 ;  /* 0x0000001a04087211 */ /* 0x0c0fe400078408ff */
[C---:B------:R-:W-:Y:S01]  /*7b60*/  LEA R6, P1, R7.reuse, R26, 0x1 ;  /* 0x0000001a07067211 */ /* 0x040fe200078208ff */
[----:B------:R-:W-:Y:S01]  /*7b70*/  @!PT LDS RZ, [RZ] ;  /* 0x00000000fffff984 */ /* 0x000fe20000000800 */
[----:B------:R-:W-:Y:S01]  /*7b80*/  @!PT LDS RZ, [RZ] ;  /* 0x00000000fffff984 */ /* 0x000fe20000000800 */
[----:B------:R-:W-:Y:S01]  /*7b90*/  @!PT LDS RZ, [RZ] ;  /* 0x00000000fffff984 */ /* 0x000fe20000000800 */
[----:B------:R1:W-:Y:S01]  /*7ba0*/  LDGSTS.E.BYPASS.LTC128B.128 [R247+0x8000], desc[UR14][R10.64] ;  /* 0x080000000af77fae */ /* 0x0003e2000b981a0e */
[-C--:B------:R-:W-:Y:S02]  /*7bb0*/  LEA.HI.X R9, R4, R25.reuse, R5, 0x1, P2 ;  /* 0x0000001904097211 */ /* 0x080fe400010f0c05 */
[-C--:B------:R-:W-:Y:S01]  /*7bc0*/  LEA.HI.X R7, R7, R25.reuse, R13, 0x1, P1 ;  /* 0x0000001907077211 */ /* 0x080fe200008f0c0d */
[----:B------:R1:W-:Y:S01]  /*7bd0*/  LDGSTS.E.BYPASS.LTC128B.128 [R247+0xa000], desc[UR14][R10.64+0x80] ;  /* 0x0a0000800af77fae */ /* 0x0003e2000b981a0e */
[----:B------:R-:W-:Y:S03]  /*7be0*/  LEA.HI.X R3, R12, R25, R3, 0x1, P0 ;  /* 0x000000190c037211 */ /* 0x000fe600000f0c03 */
[----:B------:R1:W-:Y:S04]  /*7bf0*/  LDGSTS.E.BYPASS.LTC128B.128 [R247+0x8800], desc[UR14][R8.64] ;  /* 0x0880000008f77fae */ /* 0x0003e8000b981a0e */
[----:B------:R1:W-:Y:S04]  /*7c00*/  LDGSTS.E.BYPASS.LTC128B.128 [R247+0xa800], desc[UR14][R8.64+0x80] ;  /* 0x0a80008008f77fae */ /* 0x0003e8000b981a0e */
[----:B------:R1:W-:Y:S04]  /*7c10*/  LDGSTS.E.BYPASS.LTC128B.128 [R247+0x9000], desc[UR14][R6.64] ;  /* 0x0900000006f77fae */ /* 0x0003e8000b981a0e */
[----:B------:R1:W-:Y:S04]  /*7c20*/  LDGSTS.E.BYPASS.LTC128B.128 [R247+0xb000], desc[UR14][R6.64+0x80] ;  /* 0x0b00008006f77fae */ /* 0x0003e8000b981a0e */
[----:B------:R1:W-:Y:S04]  /*7c30*/  LDGSTS.E.BYPASS.LTC128B.128 [R247+0x9800], desc[UR14][R2.64] ;  /* 0x0980000002f77fae */ /* 0x0003e8000b981a0e */
[----:B------:R1:W-:Y:S04]  /*7c40*/  LDGSTS.E.BYPASS.LTC128B.128 [R247+0xb800], desc[UR14][R2.64+0x80] ;  /* 0x0b80008002f77fae */ /* 0x0003e8000b981a0e */
[----:B------:R-:W0:Y:S01]  /*7c50*/  LDGDEPBAR ;  /* 0x00000000000079af */ /* 0x000e220000000000 */
[----:B------:R-:W-:Y:S05]  /*7c60*/  BRA `(.L_x_100) ;  /* 0x0000001400dc7947 */ /* 0x000fea0003800000 */
.L_x_99:
[----:B--2---:R-:W2:Y:S01]  /*7c70*/  LDL R134, [R1+0x28] ;  /* 0x0000280001867983 */ /* 0x004ea20000100800 */
[----:B------:R-:W-:Y:S04]  /*7c80*/  DEPBAR.LE SB0, 0x0 ;  /* 0x000080000000791a */ /* 0x000fe80000000000 */
[----:B------:R-:W3:Y:S01]  /*7c90*/  LDL R133, [R1+0x24] ;  /* 0x0000240001857983 */ /* 0x000ee20000100800 */
[----:B------:R-:W-:Y:S01]  /*7ca0*/  UISETP.NE.AND UP0, UPT, UR16, -0x1, UPT ;  /* 0xffffffff1000788c */ /* 0x000fe2000bf05270 */
[----:B------:R-:W-:Y:S01]  /*7cb0*/  BAR.SYNC.DEFER_BLOCKING 0x0 ;  /* 0x0000000000007b1d */ /* 0x000fe20000010000 */
[----:B---3--:R-:W-:Y:S02]  /*7cc0*/  MOV R9, R133 ;  /* 0x0000008500097202 */ /* 0x008fe40000000f00 */
[----:B--2---:R-:W-:Y:S02]  /*7cd0*/  MOV R8, R134 ;  /* 0x0000008600087202 */ /* 0x004fe40000000f00 */
[----:B------:R-:W-:Y:S03]  /*7ce0*/  IADD3 R4, P0, PT, R134, UR11, RZ ;  /* 0x0000000b86047c10 */ /* 0x000fe6000ff1e0ff */
[----:B------:R-:W-:Y:S01]  /*7cf0*/  @!PT LDS RZ, [RZ] ;  /* 0x00000000fffff984 */ /* 0x000fe20000000800 */
[----:B------:R-:W-:Y:S01]  /*7d00*/  @!PT LDS RZ, [RZ] ;  /* 0x00000000fffff984 */ /* 0x000fe20000000800 */
[----:B------:R-:W-:Y:S01]  /*7d10*/  @!PT LDS RZ, [RZ] ;  /* 0x00000000fffff984 */ /* 0x000fe20000000800 */
[----:B-----5:R-:W-:Y:S01]  /*7d20*/  LDGSTS.E.BYPASS.LTC128B.128 [R247+0xc000], desc[UR14][R8.64] ;  /* 0x0c00000008f77fae */ /* 0x020fe2000b981a0e */
[----:B------:R-:W-:Y:S02]  /*7d30*/  IADD3.X R5, PT, PT, R133, UR10, RZ, P0, !PT ;  /* 0x0000000a85057c10 */ /* 0x000fe400087fe4ff */
[----:B------:R-:W-:Y:S04]  /*7d40*/  IADD3 R2, P0, PT, R4, UR24, RZ ;  /* 0x0000001804027c10 */ /* 0x000fe8000ff1e0ff */
[----:B------:R-:W-:Y:S01]  /*7d50*/  IADD3.X R3, PT, PT, R5, UR19, RZ, P0, !PT ;  /* 0x0000001305037c10 */ /* 0x000fe200087fe4ff */
[----:B------:R-:W-:Y:S01]  /*7d60*/  LDGSTS.E.BYPASS.LTC128B.128 [R247+0xe000], desc[UR14][R8.64+0x80] ;  /* 0x0e00008008f77fae */ /* 0x000fe2000b981a0e */
[----:B------:R-:W-:Y:S04]  /*7d70*/  IADD3 R6, P0, PT, R2, UR24, RZ ;  /* 0x0000001802067c10 */ /* 0x000fe8000ff1e0ff */
[----:B------:R-:W-:Y:S03]  /*7d80*/  IADD3.X R7, PT, PT, R3, UR19, RZ, P0, !PT ;  /* 0x0000001303077c10 */ /* 0x000fe600087fe4ff */
[----:B------:R-:W-:Y:S08]  /*7d90*/  LDGSTS.E.BYPASS.LTC128B.128 [R247+0xc800], desc[UR14][R4.64] ;  /* 0x0c80000004f77fae */ /* 0x000ff0000b981a0e */
[----:B------:R-:W-:Y:S08]  /*7da0*/  LDGSTS.E.BYPASS.LTC128B.128 [R247+0xe800], desc[UR14][R4.64+0x80] ;  /* 0x0e80008004f77fae */ /* 0x000ff0000b981a0e */
[----:B------:R-:W-:Y:S08]  /*7db0*/  LDGSTS.E.BYPASS.LTC128B.128 [R247+0xd000], desc[UR14][R2.64+0x80] ;  /* 0x0d00008002f77fae */ /* 0x000ff0000b981a0e */
[----:B------:R-:W-:Y:S08]  /*7dc0*/  LDGSTS.E.BYPASS.LTC128B.128 [R247+0xf000], desc[UR14][R2.64+0x100] ;  /* 0x0f00010002f77fae */ /* 0x000ff0000b981a0e */
[----:B------:R-:W-:Y:S08]  /*7dd0*/  LDGSTS.E.BYPASS.LTC128B.128 [R247+0xd800], desc[UR14][R6.64+0x100] ;  /* 0x0d80010006f77fae */ /* 0x000ff0000b981a0e */
[----:B------:R1:W-:Y:S08]  /*7de0*/  LDGSTS.E.BYPASS.LTC128B.128 [R247+0xf800], desc[UR14][R6.64+0x180] ;  /* 0x0f80018006f77fae */ /* 0x0003f0000b981a0e */
        /* <DEDUP_REMOVED lines=93> */
[----:B------:R-:W-:Y:S07]  /*83c0*/  LDSM.16.M88.4 R224, [R244+0x6000] ;  /* 0x00600000f4e0783b */ /* 0x000fee0000000200 */
[----:B------:R-:W-:Y:S01]  /*83d0*/  HMMA.16816.F32.BF16 R64, R208, R222, R64 ;  /* 0x000000ded040723c */ /* 0x000fe20000041840 */
[----:B------:R-:W4:Y:S07]  /*83e0*/  LDSM.16.M88.4 R208, [R238+UR5+0xb800] ;  /* 0x00b80005eed0783b */ /* 0x000f2e0008000200 */
        /* <DEDUP_REMOVED lines=15> */
[----:B------:R-:W-:Y:S07]  /*84e0*/  LDSM.16.M88.4 R232, [R243+0x6000] ;  /* 0x00600000f3e8783b */ /* 0x000fee0000000200 */
[-C--:B----4-:R-:W-:Y:S08]  /*84f0*/  HMMA.16816.F32.BF16 R52, R140, R208.reuse, R52 ;  /* 0x000000d08c34723c */ /* 0x090ff00000041834 */
[C---:B------:R-:W-:Y:S08]  /*8500*/  HMMA.16816.F32.BF16 R56, R216.reuse, R208, R56 ;  /* 0x000000d0d838723c */ /* 0x040ff00000041838 */
[-C--:B------:R-:W-:Y:S01]  /*8510*/  HMMA.16816.F32.BF16 R60, R216, R210.reuse, R60 ;  /* 0x000000d2d83c723c */ /* 0x080fe2000004183c */
[----:B------:R-:W-:Y:S07]  /*8520*/  LDSM.16.M88.4 R216, [R243+0x4000] ;  /* 0x00400000f3d8783b */ /* 0x000fee0000000200 */
[----:B------:R-:W-:Y:S01]  /*8530*/  HMMA.16816.F32.BF16 R64, R140, R210, R64 ;  /* 0x000000d28c40723c */ /* 0x000fe20000041840 */
[----:B------:R-:W3:Y:S07]  /*8540*/  LDSM.16.M88.4 R140, [R240+0xb000] ;  /* 0x00b00000f08c783b */ /* 0x000eee0000000200 */
[-C--:B-1----:R-:W-:Y:S01]  /*8550*/  HMMA.16816.F32.BF16 R4, R212, R220.reuse, R4 ;  /* 0x000000dcd404723c */ /* 0x082fe20000041804 */
[----:B------:R-:W1:Y:S07]  /*8560*/  LDSM.16.M88.4 R208, [R240+0xb800] ;  /* 0x00b80000f0d0783b */ /* 0x000e6e0000000200 */
[C---:B------:R-:W-:Y:S08]  /*8570*/  HMMA.16816.F32.BF16 R8, R224.reuse, R220, R8 ;  /* 0x000000dce008723c */ /* 0x040ff00000041808 */
[-C--:B------:R-:W-:Y:S08]  /*8580*/  HMMA.16816.F32.BF16 R12, R224, R222.reuse, R12 ;  /* 0x000000dee00c723c */ /* 0x080ff0000004180c */
[C---:B------:R-:W-:Y:S01]  /*8590*/  HMMA.16816.F32.BF16 R16, R212.reuse, R222, R16 ;  /* 0x000000ded410723c */ /* 0x040fe20000041810 */
[----:B------:R-:W4:Y:S07]  /*85a0*/  LDSM.16.M88.4 R220, [R237+0xa000] ;  /* 0x00a00000eddc783b */ /* 0x000f2e0000000200 */
[-C--:B--2---:R-:W-:Y:S08]  /*85b0*/  HMMA.16816.F32.BF16 R20, R212, R228.reuse, R20 ;  /* 0x000000e4d414723c */ /* 0x084ff00000041814 */
[C---:B------:R-:W-:Y:S08]  /*85c0*/  HMMA.16816.F32.BF16 R24, R224.reuse, R228, R24 ;  /* 0x000000e4e018723c */ /* 0x040ff00000041818 */
[-C--:B------:R-:W-:Y:S08]  /*85d0*/  HMMA.16816.F32.BF16 R28, R224, R230.reuse, R28 ;  /* 0x000000e6e01c723c */ /* 0x080ff0000004181c */
[C---:B------:R-:W-:Y:S01]  /*85e0*/  HMMA.16816.F32.BF16 R32, R212.reuse, R230, R32 ;  /* 0x000000e6d420723c */ /* 0x040fe20000041820 */
[----:B------:R-:W-:Y:S07]  /*85f0*/  LDSM.16.M88.4 R228, [R241+0xa000] ;  /* 0x00a00000f1e4783b */ /* 0x000fee0000000200 */
[-C--:B---3--:R-:W-:Y:S08]  /*8600*/  HMMA.16816.F32.BF16 R36, R212, R140.reuse, R36 ;  /* 0x0000008cd424723c */ /* 0x088ff00000041824 */
[C---:B------:R-:W-:Y:S08]  /*8610*/  HMMA.16816.F32.BF16 R40, R224.reuse, R140, R40 ;  /* 0x0000008ce028723c */ /* 0x040ff00000041828 */
[-C--:B------:R-:W-:Y:S08]  /*8620*/  HMMA.16816.F32.BF16 R44, R224, R142.reuse, R44 ;  /* 0x0000008ee02c723c */ /* 0x080ff0000004182c */
[C---:B------:R-:W-:Y:S01]  /*8630*/  HMMA.16816.F32.BF16 R48, R212.reuse, R142, R48 ;  /* 0x0000008ed430723c */ /* 0x040fe20000041830 */
[----:B------:R-:W2:Y:S07]  /*8640*/  LDSM.16.M88.4 R140, [R237+0xa800] ;  /* 0x00a80000ed8c783b */ /* 0x000eae0000000200 */
[-C--:B-1----:R-:W-:Y:S08]  /*8650*/  HMMA.16816.F32.BF16 R52, R212, R208.reuse, R52 ;  /* 0x000000d0d434723c */ /* 0x082ff00000041834 */
[C---:B------:R-:W-:Y:S08]  /*8660*/  HMMA.16816.F32.BF16 R56, R224.reuse, R208, R56 ;  /* 0x000000d0e038723c */ /* 0x040ff00000041838 */
[-C--:B------:R-:W-:Y:S01]  /*8670*/  HMMA.16816.F32.BF16 R60, R224, R210.reuse, R60 ;  /* 0x000000d2e03c723c */ /* 0x080fe2000004183c */
[----:B------:R-:W-:Y:S07]  /*8680*/  LDSM.16.M88.4 R224, [R245+0x4000] ;  /* 0x00400000f5e0783b */ /* 0x000fee0000000200 */
[----:B------:R-:W-:Y:S01]  /*8690*/  HMMA.16816.F32.BF16 R64, R212, R210, R64 ;  /* 0x000000d2d440723c */ /* 0x000fe20000041840 */
[----:B------:R-:W1:Y:S07]  /*86a0*/  LDSM.16.M88.4 R208, [R237+0xb000] ;  /* 0x00b00000edd0783b */ /* 0x000e6e0000000200 */
[-C--:B----4-:R-:W-:Y:S01]  /*86b0*/  HMMA.16816.F32.BF16 R4, R216, R220.reuse, R4 ;  /* 0x000000dcd804723c */ /* 0x090fe20000041804 */
[----:B------:R-:W3:Y:S07]  /*86c0*/  LDSM.16.M88.4 R212, [R237+0xb800] ;  /* 0x00b80000edd4783b */ /* 0x000eee0000000200 */
[C---:B------:R-:W-:Y:S08]  /*86d0*/  HMMA.16816.F32.BF16 R8, R232.reuse, R220, R8 ;  /* 0x000000dce808723c */ /* 0x040ff00000041808 */
[-C--:B------:R-:W-:Y:S08]  /*86e0*/  HMMA.16816.F32.BF16 R12, R232, R222.reuse, R12 ;  /* 0x000000dee80c723c */ /* 0x080ff0000004180c */
[C---:B------:R-:W-:Y:S08]  /*86f0*/  HMMA.16816.F32.BF16 R16, R216.reuse, R222, R16 ;  /* 0x000000ded810723c */ /* 0x040ff00000041810 */
[-C--:B--2---:R-:W-:Y:S08]  /*8700*/  HMMA.16816.F32.BF16 R20, R216, R140.reuse, R20 ;  /* 0x0000008cd814723c */ /* 0x084ff00000041814 */
[C---:B------:R-:W-:Y:S08]  /*8710*/  HMMA.16816.F32.BF16 R24, R232.reuse, R140, R24 ;  /* 0x0000008ce818723c */ /* 0x040ff00000041818 */
[-C--:B------:R-:W-:Y:S08]  /*8720*/  HMMA.16816.F32.BF16 R28, R232, R142.reuse, R28 ;  /* 0x0000008ee81c723c */ /* 0x080ff0000004181c */
[C---:B------:R-:W-:Y:S01]  /*8730*/  HMMA.16816.F32.BF16 R32, R216.reuse, R142, R32 ;  /* 0x0000008ed820723c */ /* 0x040fe20000041820 */
[----:B------:R-:W2:Y:S07]  /*8740*/  LDSM.16.M88.4 R140, [R245+0x6000] ;  /* 0x00600000f58c783b */ /* 0x000eae0000000200 */
[-C--:B-1----:R-:W-:Y:S08]  /*8750*/  HMMA.16816.F32.BF16 R36, R216, R208.reuse, R36 ;  /* 0x000000d0d824723c */ /* 0x082ff00000041824 */
[C---:B------:R-:W-:Y:S08]  /*8760*/  HMMA.16816.F32.BF16 R40, R232.reuse, R208, R40 ;  /* 0x000000d0e828723c */ /* 0x040ff00000041828 */
[-C--:B------:R-:W-:Y:S08]  /*8770*/  HMMA.16816.F32.BF16 R44, R232, R210.reuse, R44 ;  /* 0x000000d2e82c723c */ /* 0x080ff0000004182c */
[C---:B------:R-:W-:Y:S08]  /*8780*/  HMMA.16816.F32.BF16 R48, R216.reuse, R210, R48 ;  /* 0x000000d2d830723c */ /* 0x040ff00000041830 */
[-C--:B---3--:R-:W-:Y:S08]  /*8790*/  HMMA.16816.F32.BF16 R52, R216, R212.reuse, R52 ;  /* 0x000000d4d834723c */ /* 0x088ff00000041834 */
[C---:B------:R-:W-:Y:S08]  /*87a0*/  HMMA.16816.F32.BF16 R56, R232.reuse, R212, R56 ;  /* 0x000000d4e838723c */ /* 0x040ff00000041838 */
[-C--:B------:R-:W-:Y:S08]  /*87b0*/  HMMA.16816.F32.BF16 R60, R232, R214.reuse, R60 ;  /* 0x000000d6e83c723c */ /* 0x080ff0000004183c */
[----:B------:R-:W-:Y:S08]  /*87c0*/  HMMA.16816.F32.BF16 R64, R216, R214, R64 ;  /* 0x000000d6d840723c */ /* 0x000ff00000041840 */
[-C--:B------:R-:W-:Y:S08]  /*87d0*/  HMMA.16816.F32.BF16 R4, R224, R228.reuse, R4 ;  /* 0x000000e4e004723c */ /* 0x080ff00000041804 */
[C---:B--2---:R-:W-:Y:S08]  /*87e0*/  HMMA.16816.F32.BF16 R8, R140.reuse, R228, R8 ;  /* 0x000000e48c08723c */ /* 0x044ff00000041808 */
[-C--:B------:R-:W-:Y:S03]  /*87f0*/  HMMA.16816.F32.BF16 R12, R140, R230.reuse, R12 ;  /* 0x000000e68c0c723c */ /* 0x080fe6000004180c */
[----:B------:R-:W-:Y:S01]  /*8800*/  FMUL.FTZ R4, R4, UR8 ;  /* 0x0000000804047c20 */ /* 0x000fe20008410000 */
[----:B------:R-:W-:Y:S01]  /*8810*/  FMUL.FTZ R5, R5, UR8 ;  /* 0x0000000805057c20 */ /* 0x000fe20008410000 */
[----:B------:R-:W-:Y:S01]  /*8820*/  FMUL.FTZ R6, R6, UR8 ;  /* 0x0000000806067c20 */ /* 0x000fe20008410000 */
[----:B------:R-:W-:Y:S01]  /*8830*/  FMUL.FTZ R7, R7, UR8 ;  /* 0x0000000807077c20 */ /* 0x000fe20008410000 */
[----:B------:R-:W-:Y:S01]  /*8840*/  MUFU.TANH R221, R4 ;  /* 0x0000000400dd7308 */ /* 0x000fe20000002400 */
[C---:B------:R-:W-:Y:S04]  /*8850*/  HMMA.16816.F32.BF16 R16, R224.reuse, R230, R16 ;  /* 0x000000e6e010723c */ /* 0x040fe80000041810 */
[----:B------:R-:W-:Y:S01]  /*8860*/  FMUL.FTZ R8, R8, UR8 ;  /* 0x0000000808087c20 */ /* 0x000fe20008410000 */
[----:B------:R-:W-:Y:S01]  /*8870*/  FMUL.FTZ R9, R9, UR8 ;  /* 0x0000000809097c20 */ /* 0x000fe20008410000 */
[----:B------:R-:W-:Y:S03]  /*8880*/  FMUL.FTZ R10, R10, UR8 ;  /* 0x000000080a0a7c20 */ /* 0x000fe60008410000 */
[----:B------:R-:W-:Y:S01]  /*8890*/  MUFU.TANH R220, R5 ;  /* 0x0000000500dc7308 */ /* 0x000fe20000002400 */
[----:B------:R-:W-:Y:S01]  /*88a0*/  FMUL.FTZ R11, R11, UR8 ;  /* 0x000000080b0b7c20 */ /* 0x000fe20008410000 */
[----:B------:R-:W-:Y:S01]  /*88b0*/  FMUL.FTZ R13, R13, UR8 ;  /* 0x000000080d0d7c20 */ /* 0x000fe20008410000 */
[----:B------:R-:W-:Y:S01]  /*88c0*/  FMUL.FTZ R12, R12, UR8 ;  /* 0x000000080c0c7c20 */ /* 0x000fe20008410000 */
[----:B------:R-:W-:Y:S01]  /*88d0*/  FMUL.FTZ R14, R14, UR8 ;  /* 0x000000080e0e7c20 */ /* 0x000fe20008410000 */
[----:B------:R-:W-:Y:S05]  /*88e0*/  FMUL.FTZ R15, R15, UR8 ;  /* 0x000000080f0f7c20 */ /* 0x000fea0008410000 */
[----:B------:R-:W-:Y:S01]  /*88f0*/  MUFU.TANH R219, R6 ;  /* 0x0000000600db7308 */ /* 0x000fe20000002400 */
[----:B------:R-:W-:Y:S01]  /*8900*/  FMUL.FTZ R17, R17, UR8 ;  /* 0x0000000811117c20 */ /* 0x000fe20008410000 */
[----:B------:R-:W-:Y:S01]  /*8910*/  FMUL.FTZ R16, R16, UR8 ;  /* 0x0000000810107c20 */ /* 0x000fe20008410000 */
[----:B------:R-:W-:Y:S07]  /*8920*/  FMUL.FTZ R18, R18, UR8 ;  /* 0x0000000812127c20 */ /* 0x000fee0008410000 */
[----:B------:R1:W-:Y:S10]  /*8930*/  MUFU.TANH R218, R7 ;  /* 0x0000000700da7308 */ /* 0x0003f40000002400 */
[----:B------:R-:W-:Y:S10]  /*8940*/  MUFU.TANH R208, R8 ;  /* 0x0000000800d07308 */ /* 0x000ff40000002400 */
[----:B------:R-:W-:Y:S01]  /*8950*/  MUFU.TANH R212, R9 ;  /* 0x0000000900d47308 */ /* 0x000fe20000002400 */
[----:B-1----:R-:W1:Y:S09]  /*8960*/  LDSM.16.M88.4 R4, [R241+0xa800] ;  /* 0x00a80000f104783b */ /* 0x002e720000000200 */
[----:B------:R-:W-:Y:S10]  /*8970*/  MUFU.TANH R210, R10 ;  /* 0x0000000a00d27308 */ /* 0x000ff40000002400 */
[----:B------:R2:W-:Y:S10]  /*8980*/  MUFU.TANH R209, R11 ;  /* 0x0000000b00d17308 */ /* 0x0005f40000002400 */
[----:B------:R3:W-:Y:S10]  /*8990*/  MUFU.TANH R216, R17 ;  /* 0x0000001100d87308 */ /* 0x0007f40000002400 */
[----:B------:R-:W-:Y:S01]  /*89a0*/  MUFU.TANH R213, R13 ;  /* 0x0000000d00d57308 */ /* 0x000fe20000002400 */
[----:B--2---:R-:W2:Y:S09]  /*89b0*/  LDSM.16.M88.4 R8, [R241+0xb000] ;  /* 0x00b00000f108783b */ /* 0x004eb20000000200 */
[----:B------:R-:W-:Y:S01]  /*89c0*/  MUFU.TANH R214, R12 ;  /* 0x0000000c00d67308 */ /* 0x000fe20000002400 */
[-C--:B-1----:R-:W-:Y:S03]  /*89d0*/  HMMA.16816.F32.BF16 R20, R224, R4.reuse, R20 ;  /* 0x00000004e014723c */ /* 0x082fe60000041814 */
[----:B---3--:R-:W-:Y:S06]  /*89e0*/  FMUL.FTZ R17, R19, UR8 ;  /* 0x0000000813117c20 */ /* 0x008fec0008410000 */
[----:B------:R-:W-:Y:S01]  /*89f0*/  MUFU.TANH R215, R14 ;  /* 0x0000000e00d77308 */ /* 0x000fe20000002400 */
[C---:B------:R-:W-:Y:S09]  /*8a00*/  HMMA.16816.F32.BF16 R24, R140.reuse, R4, R24 ;  /* 0x000000048c18723c */ /* 0x040ff20000041818 */
[----:B------:R-:W-:Y:S01]  /*8a10*/  MUFU.TANH R217, R15 ;  /* 0x0000000f00d97308 */ /* 0x000fe20000002400 */
[-C--:B------:R-:W-:Y:S03]  /*8a20*/  HMMA.16816.F32.BF16 R28, R140, R6.reuse, R28 ;  /* 0x000000068c1c723c */ /* 0x080fe6000004181c */
[----:B------:R-:W-:Y:S01]  /*8a30*/  FMUL.FTZ R22, R22, UR8 ;  /* 0x0000000816167c20 */ /* 0x000fe20008410000 */
[----:B------:R-:W-:Y:S01]  /*8a40*/  FMUL.FTZ R23, R23, UR8 ;  /* 0x0000000817177c20 */ /* 0x000fe20008410000 */
[----:B------:R-:W-:Y:S01]  /*8a50*/  FMUL.FTZ R20, R20, UR8 ;  /* 0x0000000814147c20 */ /* 0x000fe20008410000 */
[----:B------:R-:W-:Y:S03]  /*8a60*/  FMUL.FTZ R21, R21, UR8 ;  /* 0x0000000815157c20 */ /* 0x000fe60008410000 */
[----:B------:R-:W-:Y:S01]  /*8a70*/  MUFU.TANH R251, R22 ;  /* 0x0000001600fb7308 */ /* 0x000fe20000002400 */
[C---:B------:R-:W-:Y:S01]  /*8a80*/  HMMA.16816.F32.BF16 R32, R224.reuse, R6, R32 ;  /* 0x00000006e020723c */ /* 0x040fe20000041820 */
[----:B------:R-:W1:Y:S01]  /*8a90*/  LDSM.16.M88.4 R4, [R241+0xb800] ;  /* 0x00b80000f104783b */ /* 0x000e620000000200 */
[----:B------:R-:W-:Y:S04]  /*8aa0*/  DEPBAR.LE SB0, 0x0 ;  /* 0x000080000000791a */ /* 0x000fe80000000000 */
[----:B------:R-:W-:Y:S03]  /*8ab0*/  FMUL.FTZ R24, R24, UR8 ;  /* 0x0000000818187c20 */ /* 0x000fe60008410000 */
[----:B------:R-:W-:Y:S01]  /*8ac0*/  MUFU.TANH R252, R23 ;  /* 0x0000001700fc7308 */ /* 0x000fe20000002400 */
[-C--:B--2---:R-:W-:Y:S05]  /*8ad0*/  HMMA.16816.F32.BF16 R36, R224, R8.reuse, R36 ;  /* 0x00000008e024723c */ /* 0x084fea0000041824 */
[----:B------:R-:W-:Y:S01]  /*8ae0*/  FMUL.FTZ R31, R31, UR8 ;  /* 0x000000081f1f7c20 */ /* 0x000fe20008410000 */
[----:B------:R-:W-:Y:S03]  /*8af0*/  FMUL.FTZ R25, R25, UR8 ;  /* 0x0000000819197c20 */ /* 0x000fe60008410000 */
[----:B------:R-:W-:Y:S01]  /*8b00*/  MUFU.TANH R250, R20 ;  /* 0x0000001400fa7308 */ /* 0x000fe20000002400 */
[----:B------:R-:W-:Y:S01]  /*8b10*/  BAR.SYNC.DEFER_BLOCKING 0x0 ;  /* 0x0000000000007b1d */ /* 0x000fe20000010000 */
[C---:B------:R-:W-:Y:S04]  /*8b20*/  HMMA.16816.F32.BF16 R40, R140.reuse, R8, R40 ;  /* 0x000000088c28723c */ /* 0x040fe80000041828 */
[----:B------:R-:W-:Y:S01]  /*8b30*/  FMUL.FTZ R26, R26, UR8 ;  /* 0x000000081a1a7c20 */ /* 0x000fe20008410000 */
[----:B------:R-:W-:Y:S03]  /*8b40*/  FMUL.FTZ R27, R27, UR8 ;  /* 0x000000081b1b7c20 */ /* 0x000fe60008410000 */
[----:B------:R-:W-:Y:S01]  /*8b50*/  MUFU.TANH R249, R21 ;  /* 0x0000001500f97308 */ /* 0x000fe20000002400 */
[----:B------:R-:W-:Y:S01]  /*8b60*/  FMUL.FTZ R28, R28, UR8 ;  /* 0x000000081c1c7c20 */ /* 0x000fe20008410000 */
[-C--:B------:R-:W-:Y:S03]  /*8b70*/  HMMA.16816.F32.BF16 R44, R140, R10.reuse, R44 ;  /* 0x0000000a8c2c723c */ /* 0x080fe6000004182c */
[----:B------:R-:W-:Y:S01]  /*8b80*/  FMUL.FTZ R37, R37, UR8 ;  /* 0x0000000825257c20 */ /* 0x000fe20008410000 */
[----:B------:R-:W-:Y:S01]  /*8b90*/  FMUL.FTZ R29, R29, UR8 ;  /* 0x000000081d1d7c20 */ /* 0x000fe20008410000 */
[----:B------:R-:W-:Y:S03]  /*8ba0*/  FMUL.FTZ R30, R30, UR8 ;  /* 0x000000081e1e7c20 */ /* 0x000fe60008410000 */
[----:B------:R-:W2:Y:S01]  /*8bb0*/  MUFU.TANH R2, R31 ;  /* 0x0000001f00027308 */ /* 0x000ea20000002400 */
[----:B------:R-:W-:Y:S01]  /*8bc0*/  FMUL.FTZ R32, R32, UR8 ;  /* 0x0000000820207c20 */ /* 0x000fe20008410000 */
[C---:B------:R-:W-:Y:S04]  /*8bd0*/  HMMA.16816.F32.BF16 R48, R224.reuse, R10, R48 ;  /* 0x0000000ae030723c */ /* 0x040fe80000041830 */
[----:B------:R-:W-:Y:S01]  /*8be0*/  FMUL.FTZ R42, R42, UR8 ;  /* 0x000000082a2a7c20 */ /* 0x000fe20008410000 */
[----:B------:R-:W-:Y:S03]  /*8bf0*/  FMUL.FTZ R41, R41, UR8 ;  /* 0x0000000829297c20 */ /* 0x000fe60008410000 */
[----:B------:R-:W-:Y:S01]  /*8c00*/  MUFU.TANH R0, R37 ;  /* 0x0000002500007308 */ /* 0x000fe20000002400 */
[----:B------:R-:W-:Y:S01]  /*8c10*/  FMUL.FTZ R43, R43, UR8 ;  /* 0x000000082b2b7c20 */ /* 0x000fe20008410000 */
[-C--:B-1----:R-:W-:Y:S03]  /*8c20*/  HMMA.16816.F32.BF16 R52, R224, R4.reuse, R52 ;  /* 0x00000004e034723c */ /* 0x082fe60000041834 */
[----:B------:R-:W-:Y:S01]  /*8c30*/  FMUL.FTZ R46, R46, UR8 ;  /* 0x000000082e2e7c20 */ /* 0x000fe20008410000 */
[----:B------:R-:W-:Y:S01]  /*8c40*/  FMUL.FTZ R40, R40, UR8 ;  /* 0x0000000828287c20 */ /* 0x000fe20008410000 */
[----:B------:R-:W-:Y:S03]  /*8c50*/  FMUL.FTZ R45, R45, UR8 ;  /* 0x000000082d2d7c20 */ /* 0x000fe60008410000 */
[----:B------:R-:W-:Y:S01]  /*8c60*/  MUFU.TANH R13, R42 ;  /* 0x0000002a000d7308 */ /* 0x000fe20000002400 */
[----:B------:R-:W-:Y:S01]  /*8c70*/  FMUL.FTZ R47, R47, UR8 ;  /* 0x000000082f2f7c20 */ /* 0x000fe20008410000 */
[C---:B------:R-:W-:Y:S04]  /*8c80*/  HMMA.16816.F32.BF16 R56, R140.reuse, R4, R56 ;  /* 0x000000048c38723c */ /* 0x040fe80000041838 */
[----:B------:R-:W-:Y:S01]  /*8c90*/  FMUL.FTZ R44, R44, UR8 ;  /* 0x000000082c2c7c20 */ /* 0x000fe20008410000 */
[----:B------:R-:W-:Y:S03]  /*8ca0*/  FMUL.FTZ R49, R49, UR8 ;  /* 0x0000000831317c20 */ /* 0x000fe60008410000 */
[----:B------:R2:W-:Y:S01]  /*8cb0*/  MUFU.TANH R42, R46 ;  /* 0x0000002e002a7308 */ /* 0x0005e20000002400 */
[----:B------:R-:W-:Y:S01]  /*8cc0*/  FMUL.FTZ R48, R48, UR8 ;  /* 0x0000000830307c20 */ /* 0x000fe20008410000 */
[-C--:B------:R-:W-:Y:S03]  /*8cd0*/  HMMA.16816.F32.BF16 R60, R140, R6.reuse, R60 ;  /* 0x000000068c3c723c */ /* 0x080fe6000004183c */
[----:B------:R-:W-:Y:S01]  /*8ce0*/  FMUL.FTZ R52, R52, UR8 ;  /* 0x0000000834347c20 */ /* 0x000fe20008410000 */
[----:B------:R-:W-:Y:S01]  /*8cf0*/  FMUL.FTZ R53, R53, UR8 ;  /* 0x0000000835357c20 */ /* 0x000fe20008410000 */
[----:B------:R-:W-:Y:S03]  /*8d00*/  FMUL.FTZ R54, R54, UR8 ;  /* 0x0000000836367c20 */ /* 0x000fe60008410000 */
[----:B------:R-:W-:Y:S01]  /*8d10*/  MUFU.TANH R135, R41 ;  /* 0x0000002900877308 */ /* 0x000fe20000002400 */
[----:B------:R-:W-:Y:S01]  /*8d20*/  FMUL.FTZ R55, R55, UR8 ;  /* 0x0000000837377c20 */ /* 0x000fe20008410000 */
[----:B------:R-:W-:Y:S04]  /*8d30*/  HMMA.16816.F32.BF16 R64, R224, R6, R64 ;  /* 0x00000006e040723c */ /* 0x000fe80000041840 */
[----:B------:R-:W-:Y:S01]  /*8d40*/  FMUL.FTZ R57, R57, UR8 ;  /* 0x0000000839397c20 */ /* 0x000fe20008410000 */
[----:B------:R-:W-:Y:S03]  /*8d50*/  FMUL.FTZ R56, R56, UR8 ;  /* 0x0000000838387c20 */ /* 0x000fe60008410000 */
[----:B------:R-:W1:Y:S01]  /*8d60*/  MUFU.TANH R22, R52 ;  /* 0x0000003400167308 */ /* 0x000e620000002400 */
[----:B--2---:R-:W-:Y:S01]  /*8d70*/  MOV R46, R2 ;  /* 0x00000002002e7202 */ /* 0x004fe20000000f00 */
[----:B------:R-:W-:Y:S01]  /*8d80*/  FMUL.FTZ R33, R33, UR8 ;  /* 0x0000000821217c20 */ /* 0x000fe20008410000 */
[----:B------:R-:W-:Y:S01]  /*8d90*/  FMUL.FTZ R36, R36, UR8 ;  /* 0x0000000824247c20 */ /* 0x000fe20008410000 */
[----:B------:R-:W-:Y:S01]  /*8da0*/  FMUL.FTZ R34, R34, UR8 ;  /* 0x0000000822227c20 */ /* 0x000fe20008410000 */
[----:B------:R-:W-:Y:S01]  /*8db0*/  FMUL.FTZ R60, R60, UR8 ;  /* 0x000000083c3c7c20 */ /* 0x000fe20008410000 */
[----:B------:R-:W-:Y:S01]  /*8dc0*/  FMUL.FTZ R61, R61, UR8 ;  /* 0x000000083d3d7c20 */ /* 0x000fe20008410000 */
[----:B------:R-:W-:Y:S03]  /*8dd0*/  FMUL.FTZ R35, R35, UR8 ;  /* 0x0000000823237c20 */ /* 0x000fe60008410000 */
[----:B------:R-:W2:Y:S01]  /*8de0*/  MUFU.TANH R23, R53 ;  /* 0x0000003500177308 */ /* 0x000ea20000002400 */
[----:B------:R-:W-:Y:S01]  /*8df0*/  FMUL.FTZ R38, R38, UR8 ;  /* 0x0000000826267c20 */ /* 0x000fe20008410000 */
[----:B------:R-:W-:Y:S01]  /*8e00*/  FMUL.FTZ R39, R39, UR8 ;  /* 0x0000000827277c20 */ /* 0x000fe20008410000 */
[----:B------:R-:W-:Y:S01]  /*8e10*/  FMUL.FTZ R50, R50, UR8 ;  /* 0x0000000832327c20 */ /* 0x000fe20008410000 */
[----:B------:R-:W-:Y:S01]  /*8e20*/  FMUL.FTZ R51, R51, UR8 ;  /* 0x0000000833337c20 */ /* 0x000fe20008410000 */
[----:B------:R-:W-:Y:S01]  /*8e30*/  FMUL.FTZ R66, R66, UR8 ;  /* 0x0000000842427c20 */ /* 0x000fe20008410000 */
[----:B------:R-:W-:Y:S01]  /*8e40*/  FMUL.FTZ R67, R67, UR8 ;  /* 0x0000000843437c20 */ /* 0x000fe20008410000 */
[----:B------:R-:W-:Y:S03]  /*8e50*/  FMUL.FTZ R64, R64, UR8 ;  /* 0x0000000840407c20 */ /* 0x000fe60008410000 */
[----:B------:R3:W-:Y:S01]  /*8e60*/  MUFU.TANH R225, R61 ;  /* 0x0000003d00e17308 */ /* 0x0007e20000002400 */
[----:B-1----:R-:W-:Y:S01]  /*8e70*/  STL [R1+0x14], R22 ;  /* 0x0000141601007387 */ /* 0x002fe20000100800 */
[----:B------:R-:W-:Y:S01]  /*8e80*/  FMUL.FTZ R65, R65, UR8 ;  /* 0x0000000841417c20 */ /* 0x000fe20008410000 */
[----:B------:R-:W-:Y:S01]  /*8e90*/  FMUL.FTZ R58, R58, UR8 ;  /* 0x000000083a3a7c20 */ /* 0x000fe20008410000 */
[----:B------:R-:W-:Y:S06]  /*8ea0*/  FMUL.FTZ R59, R59, UR8 ;  /* 0x000000083b3b7c20 */ /* 0x000fec0008410000 */
[----:B------:R-:W1:Y:S01]  /*8eb0*/  MUFU.TANH R20, R54 ;  /* 0x0000003600147308 */ /* 0x000e620000002400 */
[----:B--2---:R-:W-:Y:S09]  /*8ec0*/  STL [R1+0x18], R23 ;  /* 0x0000181701007387 */ /* 0x004ff20000100800 */
[----:B------:R-:W2:Y:S01]  /*8ed0*/  MUFU.TANH R21, R55 ;  /* 0x0000003700157308 */ /* 0x000ea20000002400 */
[----:B---3--:R-:W-:Y:S01]  /*8ee0*/  MOV R61, R0 ;  /* 0x00000000003d7202 */ /* 0x008fe20000000f00 */
[----:B------:R-:W-:Y:S01]  /*8ef0*/  FMUL.FTZ R0, R62, UR8 ;  /* 0x000000083e007c20 */ /* 0x000fe20008410000 */
[----:B------:R-:W-:Y:S07]  /*8f00*/  MOV R62, R13 ;  /* 0x0000000d003e7202 */ /* 0x000fee0000000f00 */
[----:B------:R3:W-:Y:S01]  /*8f10*/  MUFU.TANH R141, R0 ;  /* 0x00000000008d7308 */ /* 0x0007e20000002400 */
[----:B-1----:R-:W-:Y:S09]  /*8f20*/  STL [R1+0x1c], R20 ;  /* 0x00001c1401007387 */ /* 0x002ff20000100800 */
[----:B------:R-:W1:Y:S01]  /*8f30*/  MUFU.TANH R8, R57 ;  /* 0x0000003900087308 */ /* 0x000e620000002400 */
[----:B--2---:R-:W-:Y:S09]  /*8f40*/  STL [R1+0x20], R21 ;  /* 0x0000201501007387 */ /* 0x004ff20000100800 */
[----:B------:R-:W2:Y:S01]  /*8f50*/  MUFU.TANH R5, R60 ;  /* 0x0000003c00057308 */ /* 0x000ea20000002400 */
[----:B---3--:R-:W-:Y:S09]  /*8f60*/  FMUL.FTZ R0, R63, UR8 ;  /* 0x000000083f007c20 */ /* 0x008ff20008410000 */
[----:B------:R-:W3:Y:S01]  /*8f70*/  MUFU.TANH R4, R66 ;  /* 0x0000004200047308 */ /* 0x000ee20000002400 */
[----:B-1----:R-:W-:Y:S09]  /*8f80*/  STL [R1+0x8], R8 ;  /* 0x0000080801007387 */ /* 0x002ff20000100800 */
[----:B------:R1:W-:Y:S01]  /*8f90*/  MUFU.TANH R226, R64 ;  /* 0x0000004000e27308 */ /* 0x0003e20000002400 */
[----:B--2---:R-:W-:Y:S09]  /*8fa0*/  STL [R1+0x4], R5 ;  /* 0x0000040501007387 */ /* 0x004ff20000100800 */
[----:B------:R2:W-:Y:S01]  /*8fb0*/  MUFU.TANH R142, R0 ;  /* 0x00000000008e7308 */ /* 0x0005e20000002400 */
[----:B---3--:R3:W-:Y:S09]  /*8fc0*/  STL [R1+0xc], R4 ;  /* 0x00000c0401007387 */ /* 0x0087f20000100800 */
[----:B------:R-:W4:Y:S01]  /*8fd0*/  MUFU.TANH R139, R43 ;  /* 0x0000002b008b7308 */ /* 0x000f220000002400 */
[----:B-1----:R-:W-:Y:S02]  /*8fe0*/  MOV R64, R135 ;  /* 0x0000008700407202 */ /* 0x002fe40000000f00 */
[----:B------:R-:W-:Y:S04]  /*8ff0*/  FMNMX3.FTZ R135, R132, R208, R212, !PT ;  /* 0x000000d084877276 */ /* 0x000fe800078100d4 */
[----:B------:R-:W-:Y:S03]  /*9000*/  FMNMX3.FTZ R135, R135, R214, R213, !PT ;  /* 0x000000d687877276 */ /* 0x000fe600078100d5 */
[----:B------:R4:W1:Y:S01]  /*9010*/  MUFU.TANH R9, R56 ;  /* 0x0000003800097308 */ /* 0x0008620000002400 */
[----:B--2---:R-:W-:Y:S04]  /*9020*/  FMNMX3.FTZ R0, R136, R210, R209, !PT ;  /* 0x000000d288007276 */ /* 0x004fe800078100d1 */
[----:B------:R-:W-:Y:S05]  /*9030*/  FMNMX3.FTZ R0, R0, R215, R217, !PT ;  /* 0x000000d700007276 */ /* 0x000fea00078100d9 */
[----:B------:R-:W-:Y:S10]  /*9040*/  MUFU.TANH R222, R24 ;  /* 0x0000001800de7308 */ /* 0x000ff40000002400 */
[----:B------:R-:W2:Y:S01]  /*9050*/  MUFU.TANH R223, R25 ;  /* 0x0000001900df7308 */ /* 0x000ea20000002400 */
[----:B----4-:R-:W-:Y:S02]  /*9060*/  MOV R56, R139 ;  /* 0x0000008b00387202 */ /* 0x010fe40000000f00 */
[----:B-1----:R-:W-:Y:S07]  /*9070*/  MOV R60, R9 ;  /* 0x00000009003c7202 */ /* 0x002fee0000000f00 */
[----:B------:R-:W1:Y:S10]  /*9080*/  MUFU.TANH R19, R67 ;  /* 0x0000004300137308 */ /* 0x000e740000002400 */
[----:B------:R-:W4:Y:S01]  /*9090*/  MUFU.TANH R3, R40 ;  /* 0x0000002800037308 */ /* 0x000f220000002400 */
[----:B--2---:R-:W-:Y:S09]  /*90a0*/  FMNMX3.FTZ R135, R135, R222, R223, !PT ;  /* 0x000000de87877276 */ /* 0x004ff200078100df */
[----:B------:R4:W-:Y:S01]  /*90b0*/  MUFU.TANH R227, R65 ;  /* 0x0000004100e37308 */ /* 0x0009e20000002400 */
[----:B-1----:R1:W-:Y:S09]  /*90c0*/  STL [R1+0x10], R19 ;  /* 0x0000101301007387 */ /* 0x0023f20000100800 */
[----:B------:R-:W-:Y:S10]  /*90d0*/  MUFU.TANH R228, R26 ;  /* 0x0000001a00e47308 */ /* 0x000ff40000002400 */
[----:B------:R-:W2:Y:S01]  /*90e0*/  MUFU.TANH R229, R27 ;  /* 0x0000001b00e57308 */ /* 0x000ea20000002400 */
[----:B----4-:R-:W-:Y:S02]  /*90f0*/  MOV R65, R3 ;  /* 0x0000000300417202 */ /* 0x010fe40000000f00 */
[----:B------:R-:W-:Y:S07]  /*9100*/  FMNMX3.FTZ R3, R137, R221, R220, !PT ;  /* 0x000000dd89037276 */ /* 0x000fee00078100dc */
[----:B------:R-:W-:Y:S10]  /*9110*/  MUFU.TANH R230, R28 ;  /* 0x0000001c00e67308 */ /* 0x000ff40000002400 */
[----:B------:R-:W4:Y:S01]  /*9120*/  MUFU.TANH R231, R29 ;  /* 0x0000001d00e77308 */ /* 0x000f220000002400 */
[----:B--2---:R-:W-:Y:S09]  /*9130*/  FMNMX3.FTZ R0, R0, R228, R229, !PT ;  /* 0x000000e400007276 */ /* 0x004ff200078100e5 */
[----:B------:R-:W2:Y:S10]  /*9140*/  MUFU.TANH R2, R47 ;  /* 0x0000002f00027308 */ /* 0x000eb40000002400 */
[----:B------:R-:W5:Y:S01]  /*9150*/  MUFU.TANH R15, R45 ;  /* 0x0000002d000f7308 */ /* 0x000f620000002400 */
[----:B----4-:R-:W-:Y:S04]  /*9160*/  FMNMX3.FTZ R135, R135, R230, R231, !PT ;  /* 0x000000e687877276 */ /* 0x010fe800078100e7 */
[----:B------:R-:W-:Y:S05]  /*9170*/  FMNMX3.FTZ R135, R135, R65, R64, !PT ;  /* 0x0000004187877276 */ /* 0x000fea0007810040 */
[----:B------:R-:W4:Y:S01]  /*9180*/  MUFU.TANH R16, R16 ;  /* 0x0000001000107308 */ /* 0x000f220000002400 */
[----:B--2---:R-:W-:Y:S02]  /*9190*/  MOV R63, R2 ;  /* 0x00000002003f7202 */ /* 0x004fe40000000f00 */
[----:B------:R-:W-:Y:S07]  /*91a0*/  FMNMX3.FTZ R2, R138, R219, R218, !PT ;  /* 0x000000db8a027276 */ /* 0x000fee00078100da */
[----:B------:R-:W2:Y:S01]  /*91b0*/  MUFU.TANH R232, R30 ;  /* 0x0000001e00e87308 */ /* 0x000ea20000002400 */
[----:B-----5:R-:W-:Y:S09]  /*91c0*/  MOV R47, R15 ;  /* 0x0000000f002f7202 */ /* 0x020ff20000000f00 */
[----:B------:R-:W5:Y:S01]  /*91d0*/  MUFU.TANH R14, R44 ;  /* 0x0000002c000e7308 */ /* 0x000f620000002400 */
[----:B----4-:R-:W-:Y:S09]  /*91e0*/  FMNMX3.FTZ R3, R3, R16, R216, !PT ;  /* 0x0000001003037276 */ /* 0x010ff200078100d8 */
[----:B------:R5:W-:Y:S01]  /*91f0*/  MUFU.TANH R45, R49 ;  /* 0x00000031002d7308 */ /* 0x000be20000002400 */
[----:B--2---:R-:W-:Y:S04]  /*9200*/  FMNMX3.FTZ R0, R0, R232, R46, !PT ;  /* 0x000000e800007276 */ /* 0x004fe8000781002e */
[----:B------:R-:W-:Y:S05]  /*9210*/  FMNMX3.FTZ R0, R0, R62, R56, !PT ;  /* 0x0000003e00007276 */ /* 0x000fea0007810038 */
[----:B------:R-:W-:Y:S01]  /*9220*/  MUFU.TANH R18, R18 ;  /* 0x0000001200127308 */ /* 0x000fe20000002400 */
[----:B------:R-:W-:Y:S09]  /*9230*/  FMNMX3.FTZ R0, R0, R42, R63, !PT ;  /* 0x0000002a00007276 */ /* 0x000ff2000781003f */
[----:B------:R-:W3:Y:S01]  /*9240*/  MUFU.TANH R17, R17 ;  /* 0x0000001100117308 */ /* 0x000ee20000002400 */
[----:B-----5:R-:W-:Y:S04]  /*9250*/  MOV R49, R14 ;  /* 0x0000000e00317202 */ /* 0x020fe80000000f00 */
[----:B------:R-:W-:Y:S05]  /*9260*/  FMNMX3.FTZ R135, R135, R49, R47, !PT ;  /* 0x0000003187877276 */ /* 0x000fea000781002f */
[----:B------:R-:W-:Y:S01]  /*9270*/  MUFU.TANH R233, R32 ;  /* 0x0000002000e97308 */ /* 0x000fe20000002400 */
[----:B------:R-:W-:Y:S04]  /*9280*/  FMNMX3.FTZ R135, R135, R60, R8, !PT ;  /* 0x0000003c87877276 */ /* 0x000fe80007810008 */
[----:B------:R-:W-:Y:S05]  /*9290*/  FMNMX3.FTZ R135, R135, R5, R225, !PT ;  /* 0x0000000587877276 */ /* 0x000fea00078100e1 */
[----:B------:R-:W2:Y:S01]  /*92a0*/  MUFU.TANH R234, R33 ;  /* 0x0000002100ea7308 */ /* 0x000ea20000002400 */
[----:B---3--:R-:W-:Y:S02]  /*92b0*/  FMNMX3.FTZ R4, R2, R18, R17, !PT ;  /* 0x0000001202047276 */ /* 0x008fe40007810011 */
[----:B------:R-:W-:Y:S02]  /*92c0*/  FMNMX3.FTZ R2, R3, R250, R249, !PT ;  /* 0x000000fa03027276 */ /* 0x000fe400078100f9 */
[----:B------:R-:W-:Y:S05]  /*92d0*/  FMNMX3.FTZ R3, R4, R251, R252, !PT ;  /* 0x000000fb04037276 */ /* 0x000fea00078100fc */
[----:B------:R-:W3:Y:S10]  /*92e0*/  MUFU.TANH R12, R36 ;  /* 0x00000024000c7308 */ /* 0x000ef40000002400 */
[----:B------:R-:W-:Y:S01]  /*92f0*/  MUFU.TANH R235, R34 ;  /* 0x0000002200eb7308 */ /* 0x000fe20000002400 */
[----:B--2---:R-:W-:Y:S09]  /*9300*/  FMNMX3.FTZ R2, R2, R233, R234, !PT ;  /* 0x000000e902027276 */ /* 0x004ff200078100ea */
[----:B------:R-:W2:Y:S01]  /*9310*/  MUFU.TANH R248, R35 ;  /* 0x0000002300f87308 */ /* 0x000ea20000002400 */
[----:B---3--:R-:W-:Y:S04]  /*9320*/  MOV R44, R12 ;  /* 0x0000000c002c7202 */ /* 0x008fe80000000f00 */
[----:B------:R-:W-:Y:S05]  /*9330*/  FMNMX3.FTZ R14, R2, R44, R61, !PT ;  /* 0x0000002c020e7276 */ /* 0x000fea000781003d */
[----:B------:R-:W-:Y:S10]  /*9340*/  MUFU.TANH R24, R38 ;  /* 0x0000002600187308 */ /* 0x000ff40000002400 */
[----:B------:R-:W-:Y:S01]  /*9350*/  MUFU.TANH R211, R39 ;  /* 0x0000002700d37308 */ /* 0x000fe20000002400 */
[----:B--2---:R-:W-:Y:S09]  /*9360*/  FMNMX3.FTZ R15, R3, R235, R248, !PT ;  /* 0x000000eb030f7276 */ /* 0x004ff200078100f8 */
[----:B------:R-:W-:Y:S10]  /*9370*/  MUFU.TANH R48, R48 ;  /* 0x0000003000307308 */ /* 0x000ff40000002400 */
[----:B------:R-:W-:Y:S10]  /*9380*/  MUFU.TANH R41, R50 ;  /* 0x0000003200297308 */ /* 0x000ff40000002400 */
[----:B------:R-:W-:Y:S10]  /*9390*/  MUFU.TANH R43, R51 ;  /* 0x00000033002b7308 */ /* 0x000ff40000002400 */
[----:B------:R-:W-:Y:S10]  /*93a0*/  MUFU.TANH R139, R58 ;  /* 0x0000003a008b7308 */ /* 0x000ff40000002400 */
[----:B------:R-:W2:Y:S02]  /*93b0*/  MUFU.TANH R140, R59 ;  /* 0x0000003b008c7308 */ /* 0x000ea40000002400 */
[----:B--2---:R-:W-:Y:S01]  /*93c0*/  FMNMX3.FTZ R0, R0, R139, R140, !PT ;  /* 0x0000008b00007276 */ /* 0x004fe2000781008c */
[----:B-1----:R-:W-:Y:S06]  /*93d0*/  BRA.U.ANY UP0, `(.L_x_101) ;  /* 0xffffffe5009c7547 */ /* 0x002fec000b93ffff */
.L_x_100:
[----:B------:R-:W-:Y:S01]  /*93e0*/  STL [R1+0x7c], R247 ;  /* 0x00007cf701007387 */ /* 0x000fe20000100800 */
[----:B------:R-:W-:Y:S01]  /*93f0*/  FMNMX3.FTZ R0, R0, R141, R142, !PT ;  /* 0x0000008d00007276 */ /* 0x000fe2000781008e */
[----:B------:R-:W-:Y:S01]  /*9400*/  UIADD3 UR6, UPT, UPT, UR16, 0x1, URZ ;  /* 0x0000000110067890 */ /* 0x000fe2000fffe0ff */
[----:B------:R-:W-:Y:S01]  /*9410*/  MOV R57, R24 ;  /* 0x0000001800397202 */ /* 0x000fe20000000f00 */
[----:B------:R-:W-:Y:S01]  /*9420*/  STL [R1+0x78], R245 ;  /* 0x000078f501007387 */ /* 0x000fe20000100800 */
[----:B------:R-:W-:Y:S01]  /*9430*/  MOV R50, R211 ;  /* 0x000000d300327202 */ /* 0x000fe20000000f00 */
[----:B------:R-:W-:Y:S01]  /*9440*/  UISETP.GT.AND UP0, UPT, UR6, URZ, UPT ;  /* 0x000000ff0600728c */ /* 0x000fe2000bf04270 */
[----:B-1----:R-:W-:Y:S01]  /*9450*/  FMNMX3.FTZ R2, R14, R48, R45, !PT ;  /* 0x000000300e027276 */ /* 0x002fe2000781002d */
[----:B------:R-:W-:Y:S01]  /*9460*/  STL [R1+0x74], R244 ;  /* 0x000074f401007387 */ /* 0x000fe20000100800 */
[----:B------:R-:W-:Y:S01]  /*9470*/  FMNMX3.FTZ R3, R15, R57, R50, !PT ;  /* 0x000000390f037276 */ /* 0x000fe20007810032 */
[----:B------:R-:W-:Y:S01]  /*9480*/  UIADD3 UR16, UPT, UPT, UR16, -0x1, URZ ;  /* 0xffffffff10107890 */ /* 0x000fe2000fffe0ff */
[----:B------:R-:W-:Y:S01]  /*9490*/  FMNMX3.FTZ R5, R2, R22, R23, !PT ;  /* 0x0000001602057276 */ /* 0x000fe20007810017 */
[----:B------:R-:W-:Y:S01]  /*94a0*/  STL [R1+0x70], R243 ;  /* 0x000070f301007387 */ /* 0x000fe20000100800 */
[----:B------:R-:W-:Y:S02]  /*94b0*/  FMNMX3.FTZ R3, R3, R41, R43, !PT ;  /* 0x0000002903037276 */ /* 0x000fe4000781002b */
[----:B------:R-:W-:Y:S01]  /*94c0*/  MOV R10, R133 ;  /* 0x00000085000a7202 */ /* 0x000fe20000000f00 */
[----:B------:R-:W-:Y:S01]  /*94d0*/  STL [R1+0x6c], R242 ;  /* 0x00006cf201007387 */ /* 0x000fe20000100800 */
[----:B------:R-:W-:Y:S02]  /*94e0*/  FMNMX3.FTZ R4, R3, R20, R21, !PT ;  /* 0x0000001403047276 */ /* 0x000fe40007810015 */
[----:B------:R-:W-:Y:S01]  /*94f0*/  FMNMX3.FTZ R5, R5, R226, R227, !PT ;  /* 0x000000e205057276 */ /* 0x000fe200078100e3 */
[----:B------:R-:W-:Y:S01]  /*9500*/  STL [R1+0x68], R241 ;  /* 0x000068f101007387 */ /* 0x000fe20000100800 */
[----:B------:R-:W-:Y:S02]  /*9510*/  MOV R9, R134 ;  /* 0x0000008600097202 */ /* 0x000fe40000000f00 */
[----:B------:R-:W-:Y:S01]  /*9520*/  MOV R24, R10 ;  /* 0x0000000a00187202 */ /* 0x000fe20000000f00 */
[----:B------:R-:W-:Y:S01]  /*9530*/  STL [R1+0x64], R240 ;  /* 0x000064f001007387 */ /* 0x000fe20000100800 */
[----:B------:R-:W-:Y:S02]  /*9540*/  MOV R25, R9 ;  /* 0x0000000900197202 */ /* 0x000fe40000000f00 */
[C---:B------:R-:W-:Y:S01]  /*9550*/  IADD3 R27, PT, PT, R236.reuse, 0xc040, RZ ;  /* 0x0000c040ec1b7810 */ /* 0x040fe20007ffe0ff */
[----:B------:R-:W-:Y:S01]  /*9560*/  STL [R1+0x60], R238 ;  /* 0x000060ee01007387 */ /* 0x000fe20000100800 */
[----:B------:R-:W-:Y:S02]  /*9570*/  IADD3 R26, PT, PT, R236, 0xc000, RZ ;  /* 0x0000c000ec1a7810 */ /* 0x000fe40007ffe0ff */
[----:B------:R-:W-:Y:S01]  /*9580*/  MOV R58, R25 ;  /* 0x00000019003a7202 */ /* 0x000fe20000000f00 */
[----:B------:R-:W-:Y:S01]  /*9590*/  STL [R1+0x5c], R237 ;  /* 0x00005ced01007387 */ /* 0x000fe20000100800 */
[----:B------:R-:W-:Y:S03]  /*95a0*/  MOV R59, R24 ;  /* 0x00000018003b7202 */ /* 0x000fe60000000f00 */
[----:B------:R1:W-:Y:S04]  /*95b0*/  STL [R1+0x90], R142 ;  /* 0x0000908e01007387 */ /* 0x0003e80000100800 */
[----:B------:R-:W2:Y:S08]  /*95c0*/  SHFL.BFLY PT, R6, R135, 0x2, 0x1f ;  /* 0x0c401f0087067f89 */ /* 0x000eb000000e0000 */
[----:B------:R-:W3:Y:S08]  /*95d0*/  SHFL.BFLY PT, R2, R0, 0x2, 0x1f ;  /* 0x0c401f0000027f89 */ /* 0x000ef000000e0000 */
[----:B------:R-:W4:Y:S08]  /*95e0*/  SHFL.BFLY PT, R8, R5, 0x2, 0x1f ;  /* 0x0c401f0005087f89 */ /* 0x000f3000000e0000 */
[----:B------:R-:W-:Y:S08]  /*95f0*/  LDSM.16.MT88.4 R20, [R236+0xc000] ;  /* 0x00c00000ec14783b */ /* 0x000ff00000004200 */
[----:B------:R-:W-:Y:S08]  /*9600*/  LDSM.16.MT88.4 R36, [R239+0xc000] ;  /* 0x00c00000ef24783b */ /* 0x000ff00000004200 */
[----:B-1----:R-:W2:Y:S02]  /*9610*/  LDL.LU R142, [R1+0xc] ;  /* 0x00000c00018e7983 */ /* 0x002ea40000300800 */
[----:B--2---:R-:W-:Y:S02]  /*9620*/  FMNMX3.FTZ R4, R4, R142, R19, !PT ;  /* 0x0000008e04047276 */ /* 0x004fe40007810013 */
[----:B------:R-:W-:Y:S01]  /*9630*/  FMNMX.FTZ R135, R135, R6, !PT ;  /* 0x0000000687877209 */ /* 0x000fe20007810000 */
[----:B------:R-:W1:Y:S01]  /*9640*/  S2R R19, SR_TID.X ;  /* 0x0000000000137919 */ /* 0x000e620000002100 */
[----:B---3--:R-:W-:Y:S02]  /*9650*/  FMNMX.FTZ R3, R0, R2, !PT ;  /* 0x0000000200037209 */ /* 0x008fe40007810000 */
[----:B----4-:R-:W-:Y:S01]  /*9660*/  FMNMX.FTZ R5, R5, R8, !PT ;  /* 0x0000000805057209 */ /* 0x010fe20007810000 */
[----:B------:R-:W2:Y:S08]  /*9670*/  SHFL.BFLY PT, R7, R4, 0x2, 0x1f ;  /* 0x0c401f0004077f89 */ /* 0x000eb000000e0000 */
[----:B------:R-:W3:Y:S08]  /*9680*/  SHFL.BFLY PT, R6, R135, 0x1, 0x1f ;  /* 0x0c201f0087067f89 */ /* 0x000ef000000e0000 */
[----:B------:R-:W4:Y:S08]  /*9690*/  SHFL.BFLY PT, R2, R3, 0x1, 0x1f ;  /* 0x0c201f0003027f89 */ /* 0x000f3000000e0000 */
[----:B------:R-:W4:Y:S01]  /*96a0*/  SHFL.BFLY PT, R134, R5, 0x1, 0x1f ;  /* 0x0c201f0005867f89 */ /* 0x000f2200000e0000 */
[----:B--2---:R-:W-:Y:S02]  /*96b0*/  FMNMX.FTZ R4, R4, R7, !PT ;  /* 0x0000000704047209 */ /* 0x004fe40007810000 */
[----:B---3--:R-:W-:Y:S05]  /*96c0*/  FMNMX.FTZ R135, R135, R6, !PT ;  /* 0x0000000687877209 */ /* 0x008fea0007810000 */
[----:B------:R-:W2:Y:S01]  /*96d0*/  SHFL.BFLY PT, R133, R4, 0x1, 0x1f ;  /* 0x0c201f0004857f89 */ /* 0x000ea200000e0000 */
[----:B-1----:R-:W-:Y:S02]  /*96e0*/  LOP3.LUT P1, RZ, R19, 0x4, RZ, 0xc0, !PT ;  /* 0x0000000413ff7812 */ /* 0x002fe4000782c0ff */
[----:B----4-:R-:W-:Y:S01]  /*96f0*/  FMNMX.FTZ R143, R3, R2, !PT ;  /* 0x00000002038f7209 */ /* 0x010fe20007810000 */
[C---:B------:R-:W-:Y:S01]  /*9700*/  FADD.FTZ R0, -R135.reuse, R132 ;  /* 0x0000008487007221 */ /* 0x040fe20000010100 */
[----:B------:R-:W-:Y:S03]  /*9710*/  FSETP.NEU.FTZ.AND P0, PT, R135, -INF , PT ;  /* 0xff8000008700780b */ /* 0x000fe60003f1d000 */
[----:B------:R-:W-:Y:S01]  /*9720*/  STL [R1+0x80], R135 ;  /* 0x0000808701007387 */ /* 0x000fe20000100800 */
[----:B------:R-:W-:Y:S01]  /*9730*/  FMNMX.FTZ R134, R5, R134, !PT ;  /* 0x0000008605867209 */ /* 0x000fe20007810000 */
[----:B------:R-:W-:Y:S01]  /*9740*/  FMUL.FTZ R2, R0, UR4 ;  /* 0x0000000400027c20 */ /* 0x000fe20008410000 */
[----:B------:R-:W-:Y:S01]  /*9750*/  FADD.FTZ R0, -R143, R136 ;  /* 0x000000888f007221 */ /* 0x000fe20000010100 */
[----:B------:R-:W-:Y:S01]  /*9760*/  FMUL.FTZ R136, R135, UR4 ;  /* 0x0000000487887c20 */ /* 0x000fe20008410000 */
[----:B------:R-:W-:Y:S01]  /*9770*/  STL [R1+0x84], R143 ;  /* 0x0000848f01007387 */ /* 0x000fe20000100800 */
[C---:B------:R-:W-:Y:S01]  /*9780*/  FMUL.FTZ R211, R143.reuse, UR4 ;  /* 0x000000048fd37c20 */ /* 0x040fe20008410000 */
[----:B------:R1:W3:Y:S02]  /*9790*/  MUFU.EX2 R132, R2 ;  /* 0x0000000200847308 */ /* 0x0002e40000000800 */
[----:B------:R-:W-:Y:S02]  /*97a0*/  FSEL R136, R136, RZ, P0 ;  /* 0x000000ff88887208 */ /* 0x000fe40000000000 */
[----:B------:R-:W-:Y:S03]  /*97b0*/  FSETP.NEU.FTZ.AND P0, PT, R143, -INF , PT ;  /* 0xff8000008f00780b */ /* 0x000fe60003f1d000 */
[--C-:B------:R-:W-:Y:S01]  /*97c0*/  FFMA.FTZ R5, R212, UR4, -R136.reuse ;  /* 0x00000004d4057c23 */ /* 0x100fe20008010888 */
[----:B------:R-:W-:Y:S02]  /*97d0*/  FSEL R211, R211, RZ, P0 ;  /* 0x000000ffd3d37208 */ /* 0x000fe40000000000 */
[----:B------:R-:W-:Y:S02]  /*97e0*/  FSETP.NEU.FTZ.AND P0, PT, R134, -INF , PT ;  /* 0xff8000008600780b */ /* 0x000fe40003f1d000 */
[----:B--2---:R-:W-:Y:S01]  /*97f0*/  FMNMX.FTZ R133, R4, R133, !PT ;  /* 0x0000008504857209 */ /* 0x004fe20007810000 */
[--C-:B------:R-:W-:Y:S01]  /*9800*/  FFMA.FTZ R4, R208, UR4, -R136.reuse ;  /* 0x00000004d0047c23 */ /* 0x100fe20008010888 */
[----:B------:R-:W-:Y:S01]  /*9810*/  MUFU.EX2 R5, R5 ;  /* 0x0000000500057308 */ /* 0x000fe20000000800 */
[----:B------:R-:W-:Y:S01]  /*9820*/  MOV R208, R27 ;  /* 0x0000001b00d07202 */ /* 0x000fe20000000f00 */
[----:B------:R-:W-:Y:S01]  /*9830*/  FFMA.FTZ R141, R141, UR4, -R211 ;  /* 0x000000048d8d7c23 */ /* 0x000fe200080108d3 */
[----:B-1----:R-:W-:Y:S01]  /*9840*/  FMUL.FTZ R2, R0, UR4 ;  /* 0x0000000400027c20 */ /* 0x002fe20008410000 */
[----:B------:R-:W-:Y:S01]  /*9850*/  FADD.FTZ R0, -R134, R137 ;  /* 0x0000008986007221 */ /* 0x000fe20000010100 */
[C---:B---3--:R-:W-:Y:S01]  /*9860*/  FMUL.FTZ R8, R132.reuse, R144 ;  /* 0x0000009084087220 */ /* 0x048fe20000410000 */
[C---:B------:R-:W-:Y:S01]  /*9870*/  FMUL.FTZ R12, R132.reuse, R152 ;  /* 0x00000098840c7220 */ /* 0x040fe20000410000 */
[----:B------:R-:W-:Y:S03]  /*9880*/  FMUL.FTZ R13, R132, R153 ;  /* 0x00000099840d7220 */ /* 0x000fe60000410000 */
[----:B------:R-:W1:Y:S01]  /*9890*/  MUFU.EX2 R4, R4 ;  /* 0x0000000400047308 */ /* 0x000e620000000800 */
[----:B------:R-:W-:Y:S01]  /*98a0*/  @P1 IADD3 R208, PT, PT, R26, -0x40, RZ ;  /* 0xffffffc01ad01810 */ /* 0x000fe20007ffe0ff */
[C---:B------:R-:W-:Y:S01]  /*98b0*/  FMUL.FTZ R24, R132.reuse, R164 ;  /* 0x000000a484187220 */ /* 0x040fe20000410000 */
[C---:B------:R-:W-:Y:S01]  /*98c0*/  FMUL.FTZ R25, R132.reuse, R165 ;  /* 0x000000a584197220 */ /* 0x040fe20000410000 */
[----:B------:R-:W-:Y:S01]  /*98d0*/  FFMA.FTZ R137, R223, UR4, -R136 ;  /* 0x00000004df897c23 */ /* 0x000fe20008010888 */
[C---:B------:R-:W-:Y:S01]  /*98e0*/  FMUL.FTZ R28, R132.reuse, R168 ;  /* 0x000000a8841c7220 */ /* 0x040fe20000410000 */
[C---:B------:R-:W-:Y:S01]  /*98f0*/  FMUL.FTZ R29, R132.reuse, R169 ;  /* 0x000000a9841d7220 */ /* 0x040fe20000410000 */
[----:B------:R-:W2:Y:S03]  /*9900*/  LDSM.16.MT88.4 R52, [R208] ;  /* 0x00000000d034783b */ /* 0x000ea60000004200 */
[----:B------:R3:W4:Y:S01]  /*9910*/  MUFU.EX2 R3, R2 ;  /* 0x0000000200037308 */ /* 0x0007220000000800 */
[----:B------:R-:W-:Y:S01]  /*9920*/  MOV R168, R63 ;  /* 0x0000003f00a87202 */ /* 0x000fe20000000f00 */
[----:B------:R-:W-:Y:S01]  /*9930*/  FMUL.FTZ R40, R132, R180 ;  /* 0x000000b484287220 */ /* 0x000fe20000410000 */
[----:B------:R-:W-:Y:S01]  /*9940*/  IADD3 R224, PT, PT, R246, R208, RZ ;  /* 0x000000d0f6e07210 */ /* 0x000fe20007ffe0ff */
[C---:B------:R-:W-:Y:S01]  /*9950*/  FMUL.FTZ R72, R132.reuse, R72 ;  /* 0x0000004884487220 */ /* 0x040fe20000410000 */
[----:B------:R-:W-:Y:S01]  /*9960*/  MOV R169, R43 ;  /* 0x0000002b00a97202 */ /* 0x000fe20000000f00 */
[C---:B------:R-:W-:Y:S01]  /*9970*/  FMUL.FTZ R73, R132.reuse, R73 ;  /* 0x0000004984497220 */ /* 0x040fe20000410000 */
[----:B------:R-:W-:Y:S01]  /*9980*/  MOV R165, R57 ;  /* 0x0000003900a57202 */ /* 0x000fe20000000f00 */
[C---:B------:R-:W-:Y:S01]  /*9990*/  FMUL.FTZ R57, R132.reuse, R197 ;  /* 0x000000c584397220 */ /* 0x040fe20000410000 */
[----:B-1----:R1:W-:Y:S01]  /*99a0*/  STL [R1+0x40], R4 ;  /* 0x0000400401007387 */ /* 0x0023e20000100800 */
[----:B------:R-:W-:Y:S01]  /*99b0*/  MOV R180, R65 ;  /* 0x0000004100b47202 */ /* 0x000fe20000000f00 */
[C---:B------:R-:W-:Y:S01]  /*99c0*/  FMUL.FTZ R76, R132.reuse, R76 ;  /* 0x0000004c844c7220 */ /* 0x040fe20000410000 */
[C---:B------:R-:W-:Y:S01]  /*99d0*/  FMUL.FTZ R77, R132.reuse, R77 ;  /* 0x0000004d844d7220 */ /* 0x040fe20000410000 */
[----:B------:R2:W-:Y:S01]  /*99e0*/  STL [R1+0x44], R5 ;  /* 0x0000440501007387 */ /* 0x0005e20000100800 */
[C---:B------:R-:W-:Y:S01]  /*99f0*/  FMUL.FTZ R88, R132.reuse, R88 ;  /* 0x0000005884587220 */ /* 0x040fe20000410000 */
[C---:B------:R-:W-:Y:S01]  /*9a00*/  FMUL.FTZ R89, R132.reuse, R89 ;  /* 0x0000005984597220 */ /* 0x040fe20000410000 */
[----:B------:R-:W-:Y:S01]  /*9a10*/  FMUL.FTZ R92, R132, R92 ;  /* 0x0000005c845c7220 */ /* 0x000fe20000410000 */
[----:B---3--:R-:W-:Y:S01]  /*9a20*/  FMUL.FTZ R2, R0, UR4 ;  /* 0x0000000400027c20 */ /* 0x008fe20008410000 */
[----:B------:R-:W-:Y:S01]  /*9a30*/  FADD.FTZ R0, -R133, R138 ;  /* 0x0000008a85007221 */ /* 0x000fe20000010100 */
[C---:B----4-:R-:W-:Y:S01]  /*9a40*/  FMUL.FTZ R10, R3.reuse, R146 ;  /* 0x00000092030a7220 */ /* 0x050fe20000410000 */
[C---:B------:R-:W-:Y:S01]  /*9a50*/  FMUL.FTZ R11, R3.reuse, R147 ;  /* 0x00000093030b7220 */ /* 0x040fe20000410000 */
[C---:B------:R-:W-:Y:S01]  /*9a60*/  FMUL.FTZ R14, R3.reuse, R154 ;  /* 0x0000009a030e7220 */ /* 0x040fe20000410000 */
[----:B------:R-:W-:Y:S01]  /*9a70*/  FMUL.FTZ R0, R0, UR4 ;  /* 0x0000000400007c20 */ /* 0x000fe20008410000 */
[----:B------:R-:W3:Y:S01]  /*9a80*/  MUFU.EX2 R2, R2 ;  /* 0x0000000200027308 */ /* 0x000ee20000000800 */
[C---:B------:R-:W-:Y:S01]  /*9a90*/  FMUL.FTZ R15, R3.reuse, R155 ;  /* 0x0000009b030f7220 */ /* 0x040fe20000410000 */
[C---:B------:R-:W-:Y:S01]  /*9aa0*/  FMUL.FTZ R26, R3.reuse, R166 ;  /* 0x000000a6031a7220 */ /* 0x040fe20000410000 */
[C---:B------:R-:W-:Y:S01]  /*9ab0*/  FMUL.FTZ R27, R3.reuse, R167 ;  /* 0x000000a7031b7220 */ /* 0x040fe20000410000 */
[C---:B------:R-:W-:Y:S01]  /*9ac0*/  FMUL.FTZ R31, R3.reuse, R171 ;  /* 0x000000ab031f7220 */ /* 0x040fe20000410000 */
[C---:B------:R-:W-:Y:S01]  /*9ad0*/  FMUL.FTZ R30, R3.reuse, R170 ;  /* 0x000000aa031e7220 */ /* 0x040fe20000410000 */
[----:B------:R-:W-:Y:S01]  /*9ae0*/  MOV R170, R41 ;  /* 0x0000002900aa7202 */ /* 0x000fe20000000f00 */
[----:B------:R-:W-:Y:S03]  /*9af0*/  FMUL.FTZ R41, R132, R181 ;  /* 0x000000b584297220 */ /* 0x000fe60000410000 */
[----:B------:R-:W4:Y:S01]  /*9b00*/  MUFU.EX2 R0, R0 ;  /* 0x0000000000007308 */ /* 0x000f220000000800 */
[----:B------:R-:W-:Y:S01]  /*9b10*/  MOV R181, R47 ;  /* 0x0000002f00b57202 */ /* 0x000fe20000000f00 */
[----:B------:R-:W-:Y:S01]  /*9b20*/  FMUL.FTZ R47, R3, R187 ;  /* 0x000000bb032f7220 */ /* 0x000fe20000410000 */
[--C-:B-1----:R-:W-:Y:S01]  /*9b30*/  FFMA.FTZ R4, R210, UR4, -R211.reuse ;  /* 0x00000004d2047c23 */ /* 0x102fe200080108d3 */
[----:B------:R-:W-:Y:S01]  /*9b40*/  FMUL.FTZ R210, R133, UR4 ;  /* 0x0000000485d27c20 */ /* 0x000fe20008410000 */
[C---:B------:R-:W-:Y:S01]  /*9b50*/  FMUL.FTZ R63, R3.reuse, R203 ;  /* 0x000000cb033f7220 */ /* 0x040fe20000410000 */
[----:B------:R-:W1:Y:S01]  /*9b60*/  LDSM.16.MT88.4 R152, [R224] ;  /* 0x00000000e098783b */ /* 0x000e620000004200 */
[C---:B------:R-:W-:Y:S03]  /*9b70*/  FMUL.FTZ R43, R3.reuse, R183 ;  /* 0x000000b7032b7220 */ /* 0x040fe60000410000 */
[----:B------:R2:W-:Y:S01]  /*9b80*/  MUFU.EX2 R212, R4 ;  /* 0x0000000400d47308 */ /* 0x0005e20000000800 */
[C---:B---3--:R-:W-:Y:S01]  /*9b90*/  FMUL.FTZ R32, R2.reuse, R172 ;  /* 0x000000ac02207220 */ /* 0x048fe20000410000 */
[----:B------:R-:W-:Y:S01]  /*9ba0*/  FMUL.FTZ R33, R2, R173 ;  /* 0x000000ad02217220 */ /* 0x000fe20000410000 */
[----:B------:R-:W-:Y:S01]  /*9bb0*/  MOV R172, R45 ;  /* 0x0000002d00ac7202 */ /* 0x000fe20000000f00 */
[----:B------:R-:W-:Y:S01]  /*9bc0*/  FMUL.FTZ R45, R132, R185 ;  /* 0x000000b9842d7220 */ /* 0x000fe20000410000 */
[----:B------:R-:W-:Y:S01]  /*9bd0*/  MOV R185, R46 ;  /* 0x0000002e00b97202 */ /* 0x000fe20000000f00 */
[----:B------:R-:W-:Y:S01]  /*9be0*/  FMUL.FTZ R46, R3, R186 ;  /* 0x000000ba032e7220 */ /* 0x000fe20000410000 */
[----:B------:R-:W-:Y:S01]  /*9bf0*/  MOV R173, R48 ;  /* 0x0000003000ad7202 */ /* 0x000fe20000000f00 */
[----:B------:R-:W-:Y:S01]  /*9c00*/  FMUL.FTZ R48, R2, R188 ;  /* 0x000000bc02307220 */ /* 0x000fe20000410000 */
[C---:B----4-:R-:W-:Y:S01]  /*9c10*/  FMUL.FTZ R7, R0.reuse, R151 ;  /* 0x0000009700077220 */ /* 0x050fe20000410000 */
[C---:B------:R-:W-:Y:S01]  /*9c20*/  FMUL.FTZ R19, R0.reuse, R159 ;  /* 0x0000009f00137220 */ /* 0x040fe20000410000 */
[C---:B------:R-:W-:Y:S01]  /*9c30*/  FMUL.FTZ R34, R0.reuse, R174 ;  /* 0x000000ae00227220 */ /* 0x040fe20000410000 */
[----:B------:R-:W-:Y:S01]  /*9c40*/  FMUL.FTZ R35, R0, R175 ;  /* 0x000000af00237220 */ /* 0x000fe20000410000 */
[----:B------:R-:W-:Y:S01]  /*9c50*/  MOV R175, R44 ;  /* 0x0000002c00af7202 */ /* 0x000fe20000000f00 */
[----:B------:R-:W-:Y:S01]  /*9c60*/  FMUL.FTZ R44, R132, R184 ;  /* 0x000000b8842c7220 */ /* 0x000fe20000410000 */
[----:B------:R-:W-:Y:S01]  /*9c70*/  MOV R174, R50 ;  /* 0x0000003200ae7202 */ /* 0x000fe20000000f00 */
[----:B------:R-:W-:Y:S01]  /*9c80*/  FMUL.FTZ R50, R0, R190 ;  /* 0x000000be00327220 */ /* 0x000fe20000410000 */
[----:B--2---:R-:W-:Y:S01]  /*9c90*/  FFMA.FTZ R4, R209, UR4, -R211 ;  /* 0x00000004d1047c23 */ /* 0x004fe200080108d3 */
[----:B------:R-:W-:Y:S01]  /*9ca0*/  FMUL.FTZ R209, R134, UR4 ;  /* 0x0000000486d17c20 */ /* 0x000fe20008410000 */
[----:B------:R-:W-:Y:S01]  /*9cb0*/  MOV R166, R60 ;  /* 0x0000003c00a67202 */ /* 0x000fe20000000f00 */
[C---:B------:R-:W-:Y:S01]  /*9cc0*/  FMUL.FTZ R60, R132.reuse, R200 ;  /* 0x000000c8843c7220 */ /* 0x040fe20000410000 */
[----:B------:R-:W-:Y:S01]  /*9cd0*/  MOV R167, R61 ;  /* 0x0000003d00a77202 */ /* 0x000fe20000000f00 */
[----:B------:R-:W-:Y:S01]  /*9ce0*/  FMUL.FTZ R61, R132, R201 ;  /* 0x000000c9843d7220 */ /* 0x000fe20000410000 */
[----:B------:R-:W2:Y:S01]  /*9cf0*/  MUFU.EX2 R4, R4 ;  /* 0x0000000400047308 */ /* 0x000ea20000000800 */
[----:B------:R-:W-:Y:S01]  /*9d00*/  FSEL R209, R209, RZ, P0 ;  /* 0x000000ffd1d17208 */ /* 0x000fe20000000000 */
[----:B------:R-:W-:Y:S01]  /*9d10*/  FFMA.FTZ R138, R222, UR4, -R136 ;  /* 0x00000004de8a7c23 */ /* 0x000fe20008010888 */
[----:B------:R-:W-:Y:S01]  /*9d20*/  FSETP.NEU.FTZ.AND P0, PT, R133, -INF , PT ;  /* 0xff8000008500780b */ /* 0x000fe20003f1d000 */
[----:B------:R-:W-:Y:S01]  /*9d30*/  FMUL.FTZ R65, R2, R205 ;  /* 0x000000cd02417220 */ /* 0x000fe20000410000 */
[----:B------:R-:W-:Y:S01]  /*9d40*/  MOV R184, R62 ;  /* 0x0000003e00b87202 */ /* 0x000fe20000000f00 */
[--C-:B------:R-:W-:Y:S01]  /*9d50*/  FFMA.FTZ R5, R221, UR4, -R209.reuse ;  /* 0x00000004dd057c23 */ /* 0x100fe200080108d1 */
[----:B------:R-:W-:Y:S01]  /*9d60*/  FSEL R210, R210, RZ, P0 ;  /* 0x000000ffd2d27208 */ /* 0x000fe20000000000 */
[--C-:B------:R-:W-:Y:S01]  /*9d70*/  FFMA.FTZ R6, R216, UR4, -R209.reuse ;  /* 0x00000004d8067c23 */ /* 0x100fe200080108d1 */
[C---:B------:R-:W-:Y:S01]  /*9d80*/  FMUL.FTZ R62, R3.reuse, R202 ;  /* 0x000000ca033e7220 */ /* 0x040fe20000410000 */
[----:B------:R3:W-:Y:S01]  /*9d90*/  MUFU.EX2 R221, R5 ;  /* 0x0000000500dd7308 */ /* 0x0007e20000000800 */
[----:B------:R-:W-:Y:S01]  /*9da0*/  MOV R183, R64 ;  /* 0x0000004000b77202 */ /* 0x000fe20000000f00 */
[----:B------:R-:W-:Y:S01]  /*9db0*/  FFMA.FTZ R9, R18, UR4, -R210 ;  /* 0x0000000412097c23 */ /* 0x000fe200080108d2 */
[----:B------:R-:W-:Y:S01]  /*9dc0*/  FMUL.FTZ R18, R0, R158 ;  /* 0x0000009e00127220 */ /* 0x000fe20000410000 */
[----:B------:R-:W-:Y:S01]  /*9dd0*/  FMUL.FTZ R64, R2, R204 ;  /* 0x000000cc02407220 */ /* 0x000fe20000410000 */
[C---:B------:R-:W-:Y:S01]  /*9de0*/  FMUL.FTZ R66, R0.reuse, R206 ;  /* 0x000000ce00427220 */ /* 0x040fe20000410000 */
[----:B------:R-:W-:Y:S01]  /*9df0*/  FMUL.FTZ R67, R0, R207 ;  /* 0x000000cf00437220 */ /* 0x000fe20000410000 */
[----:B--2---:R2:W-:Y:S03]  /*9e00*/  STL [R1+0x48], R4 ;  /* 0x0000480401007387 */ /* 0x0045e60000100800 */
[----:B------:R4:W-:Y:S01]  /*9e10*/  MUFU.EX2 R242, R6 ;  /* 0x0000000600f27308 */ /* 0x0009e20000000800 */
[C---:B------:R-:W-:Y:S01]  /*9e20*/  FMUL.FTZ R68, R2.reuse, R68 ;  /* 0x0000004402447220 */ /* 0x040fe20000410000 */
[----:B------:R-:W-:Y:S01]  /*9e30*/  FMUL.FTZ R69, R2, R69 ;  /* 0x0000004502457220 */ /* 0x000fe20000410000 */
[----:B------:R1:W-:Y:S01]  /*9e40*/  STL [R1+0x88], R134 ;  /* 0x0000888601007387 */ /* 0x0003e20000100800 */
[C---:B------:R-:W-:Y:S01]  /*9e50*/  FMUL.FTZ R70, R0.reuse, R70 ;  /* 0x0000004600467220 */ /* 0x040fe20000410000 */
[----:B------:R-:W-:Y:S01]  /*9e60*/  FMUL.FTZ R71, R0, R71 ;  /* 0x0000004700477220 */ /* 0x000fe20000410000 */
[C---:B------:R-:W-:Y:S01]  /*9e70*/  FMUL.FTZ R74, R3.reuse, R74 ;  /* 0x0000004a034a7220 */ /* 0x040fe20000410000 */
[C---:B------:R-:W-:Y:S03]  /*9e80*/  FMUL.FTZ R75, R3.reuse, R75 ;  /* 0x0000004b034b7220 */ /* 0x040fe60000410000 */
[----:B------:R1:W-:Y:S01]  /*9e90*/  MUFU.EX2 R245, R9 ;  /* 0x0000000900f57308 */ /* 0x0003e20000000800 */
[C---:B---3--:R-:W-:Y:S01]  /*9ea0*/  FMUL.FTZ R5, R2.reuse, R149 ;  /* 0x0000009502057220 */ /* 0x048fe20000410000 */
[C---:B------:R-:W-:Y:S01]  /*9eb0*/  FMUL.FTZ R78, R3.reuse, R78 ;  /* 0x0000004e034e7220 */ /* 0x040fe20000410000 */
[C---:B------:R-:W-:Y:S01]  /*9ec0*/  FMUL.FTZ R79, R3.reuse, R79 ;  /* 0x0000004f034f7220 */ /* 0x040fe20000410000 */
[C---:B------:R-:W-:Y:S01]  /*9ed0*/  FMUL.FTZ R80, R2.reuse, R80 ;  /* 0x0000005002507220 */ /* 0x040fe20000410000 */
[----:B------:R-:W-:Y:S01]  /*9ee0*/  FMUL.FTZ R81, R2, R81 ;  /* 0x0000005102517220 */ /* 0x000fe20000410000 */
[C---:B------:R-:W-:Y:S01]  /*9ef0*/  FMUL.FTZ R82, R0.reuse, R82 ;  /* 0x0000005200527220 */ /* 0x040fe20000410000 */
[----:B------:R-:W-:Y:S01]  /*9f00*/  FMUL.FTZ R83, R0, R83 ;  /* 0x0000005300537220 */ /* 0x000fe20000410000 */
[----:B------:R-:W-:Y:S01]  /*9f10*/  FMUL.FTZ R84, R2, R84 ;  /* 0x0000005402547220 */ /* 0x000fe20000410000 */
[----:B----4-:R-:W-:Y:S01]  /*9f20*/  FMUL.FTZ R6, R0, R150 ;  /* 0x0000009600067220 */ /* 0x010fe20000410000 */
[----:B------:R-:W-:Y:S01]  /*9f30*/  FMUL.FTZ R85, R2, R85 ;  /* 0x0000005502557220 */ /* 0x000fe20000410000 */
[C---:B------:R-:W-:Y:S01]  /*9f40*/  FMUL.FTZ R86, R0.reuse, R86 ;  /* 0x0000005600567220 */ /* 0x040fe20000410000 */
[----:B------:R-:W-:Y:S01]  /*9f50*/  FMUL.FTZ R87, R0, R87 ;  /* 0x0000005700577220 */ /* 0x000fe20000410000 */
[C---:B------:R-:W-:Y:S01]  /*9f60*/  FMUL.FTZ R90, R3.reuse, R90 ;  /* 0x0000005a035a7220 */ /* 0x040fe20000410000 */
[C---:B------:R-:W-:Y:S01]  /*9f70*/  FMUL.FTZ R91, R3.reuse, R91 ;  /* 0x0000005b035b7220 */ /* 0x040fe20000410000 */
[----:B------:R-:W-:Y:S01]  /*9f80*/  FMUL.FTZ R93, R132, R93 ;  /* 0x0000005d845d7220 */ /* 0x000fe20000410000 */
[--C-:B--2---:R-:W-:Y:S01]  /*9f90*/  FFMA.FTZ R4, R214, UR4, -R136.reuse ;  /* 0x00000004d6047c23 */ /* 0x104fe20008010888 */
[----:B-1----:R-:W-:Y:S01]  /*9fa0*/  FMUL.FTZ R9, R132, R145 ;  /* 0x0000009184097220 */ /* 0x002fe20000410000 */
[----:B------:R-:W-:Y:S01]  /*9fb0*/  MOV R214, R58 ;  /* 0x0000003a00d67202 */ /* 0x000fe20000000f00 */
[C---:B------:R-:W-:Y:S01]  /*9fc0*/  FMUL.FTZ R58, R3.reuse, R198 ;  /* 0x000000c6033a7220 */ /* 0x040fe20000410000 */
[----:B------:R1:W-:Y:S01]  /*9fd0*/  MUFU.EX2 R143, R4 ;  /* 0x00000004008f7308 */ /* 0x0003e20000000800 */
[----:B------:R-:W2:Y:S01]  /*9fe0*/  LDL.LU R134, [R1+0x48] ;  /* 0x0000480001867983 */ /* 0x000ea20000300800 */
[C---:B------:R-:W-:Y:S01]  /*9ff0*/  FMUL.FTZ R94, R3.reuse, R94 ;  /* 0x0000005e035e7220 */ /* 0x040fe20000410000 */
[C---:B------:R-:W-:Y:S01]  /*a000*/  FMUL.FTZ R95, R3.reuse, R95 ;  /* 0x0000005f035f7220 */ /* 0x040fe20000410000 */
[C---:B------:R-:W-:Y:S01]  /*a010*/  FMUL.FTZ R96, R2.reuse, R96 ;  /* 0x0000006002607220 */ /* 0x040fe20000410000 */
[----:B------:R-:W-:Y:S01]  /*a020*/  FMUL.FTZ R97, R2, R97 ;  /* 0x0000006102617220 */ /* 0x000fe20000410000 */
[C---:B------:R-:W-:Y:S01]  /*a030*/  FMUL.FTZ R98, R0.reuse, R98 ;  /* 0x0000006200627220 */ /* 0x040fe20000410000 */
[----:B------:R-:W-:Y:S01]  /*a040*/  FMUL.FTZ R99, R0, R99 ;  /* 0x0000006300637220 */ /* 0x000fe20000410000 */
[C---:B------:R-:W-:Y:S01]  /*a050*/  FMUL.FTZ R100, R2.reuse, R100 ;  /* 0x0000006402647220 */ /* 0x040fe20000410000 */
[----:B------:R-:W-:Y:S01]  /*a060*/  FMUL.FTZ R101, R2, R101 ;  /* 0x0000006502657220 */ /* 0x000fe20000410000 */
[C---:B------:R-:W-:Y:S01]  /*a070*/  FMUL.FTZ R102, R0.reuse, R102 ;  /* 0x0000006600667220 */ /* 0x040fe20000410000 */
[----:B------:R-:W-:Y:S01]  /*a080*/  FMUL.FTZ R103, R0, R103 ;  /* 0x0000006700677220 */ /* 0x000fe20000410000 */
[----:B------:R3:W-:Y:S01]  /*a090*/  MUFU.EX2 R240, R138 ;  /* 0x0000008a00f07308 */ /* 0x0007e20000000800 */
[C---:B------:R-:W-:Y:S01]  /*a0a0*/  FMUL.FTZ R104, R132.reuse, R104 ;  /* 0x0000006884687220 */ /* 0x040fe20000410000 */
[C---:B------:R-:W-:Y:S01]  /*a0b0*/  FMUL.FTZ R105, R132.reuse, R105 ;  /* 0x0000006984697220 */ /* 0x040fe20000410000 */
[C---:B------:R-:W-:Y:S01]  /*a0c0*/  FMUL.FTZ R106, R3.reuse, R106 ;  /* 0x0000006a036a7220 */ /* 0x040fe20000410000 */
[----:B------:R-:W-:Y:S01]  /*a0d0*/  FMUL.FTZ R107, R3, R107 ;  /* 0x0000006b036b7220 */ /* 0x000fe20000410000 */
[----:B-1----:R-:W-:Y:S01]  /*a0e0*/  FFMA.FTZ R4, R213, UR4, -R136 ;  /* 0x00000004d5047c23 */ /* 0x002fe20008010888 */
[C---:B------:R-:W-:Y:S01]  /*a0f0*/  FMUL.FTZ R108, R132.reuse, R108 ;  /* 0x0000006c846c7220 */ /* 0x040fe20000410000 */
[----:B------:R-:W-:Y:S01]  /*a100*/  FMUL.FTZ R109, R132, R109 ;  /* 0x0000006d846d7220 */ /* 0x000fe20000410000 */
[C---:B------:R-:W-:Y:S02]  /*a110*/  FMUL.FTZ R110, R3.reuse, R110 ;  /* 0x0000006e036e7220 */ /* 0x040fe40000410000 */
[----:B------:R1:W4:Y:S01]  /*a120*/  MUFU.EX2 R213, R4 ;  /* 0x0000000400d57308 */ /* 0x0003220000000800 */
[----:B------:R-:W-:Y:S01]  /*a130*/  FMUL.FTZ R111, R3, R111 ;  /* 0x0000006f036f7220 */ /* 0x000fe20000410000 */
[C---:B------:R-:W-:Y:S01]  /*a140*/  FMUL.FTZ R112, R2.reuse, R112 ;  /* 0x0000007002707220 */ /* 0x040fe20000410000 */
[----:B------:R-:W-:Y:S01]  /*a150*/  FMUL.FTZ R113, R2, R113 ;  /* 0x0000007102717220 */ /* 0x000fe20000410000 */
[C---:B------:R-:W-:Y:S01]  /*a160*/  FMUL.FTZ R114, R0.reuse, R114 ;  /* 0x0000007200727220 */ /* 0x040fe20000410000 */
[----:B------:R-:W-:Y:S01]  /*a170*/  FMUL.FTZ R115, R0, R115 ;  /* 0x0000007300737220 */ /* 0x000fe20000410000 */
[C---:B------:R-:W-:Y:S01]  /*a180*/  FMUL.FTZ R116, R2.reuse, R116 ;  /* 0x0000007402747220 */ /* 0x040fe20000410000 */
[----:B------:R-:W-:Y:S01]  /*a190*/  FMUL.FTZ R117, R2, R117 ;  /* 0x0000007502757220 */ /* 0x000fe20000410000 */
[----:B---3--:R-:W-:Y:S01]  /*a1a0*/  FFMA.FTZ R138, R249, UR4, -R209 ;  /* 0x00000004f98a7c23 */ /* 0x008fe200080108d1 */
[C---:B------:R-:W-:Y:S01]  /*a1b0*/  FMUL.FTZ R118, R0.reuse, R118 ;  /* 0x0000007600767220 */ /* 0x040fe20000410000 */
[----:B------:R-:W-:Y:S01]  /*a1c0*/  FMUL.FTZ R119, R0, R119 ;  /* 0x0000007700777220 */ /* 0x000fe20000410000 */
[C---:B------:R-:W-:Y:S01]  /*a1d0*/  FMUL.FTZ R120, R132.reuse, R120 ;  /* 0x0000007884787220 */ /* 0x040fe20000410000 */
[----:B------:R3:W-:Y:S01]  /*a1e0*/  MUFU.EX2 R201, R138 ;  /* 0x0000008a00c97308 */ /* 0x0007e20000000800 */
[C---:B------:R-:W-:Y:S01]  /*a1f0*/  FMUL.FTZ R121, R132.reuse, R121 ;  /* 0x0000007984797220 */ /* 0x040fe20000410000 */
[C---:B------:R-:W-:Y:S01]  /*a200*/  FMUL.FTZ R122, R3.reuse, R122 ;  /* 0x0000007a037a7220 */ /* 0x040fe20000410000 */
[----:B------:R-:W-:Y:S01]  /*a210*/  FMUL.FTZ R123, R3, R123 ;  /* 0x0000007b037b7220 */ /* 0x000fe20000410000 */
[C---:B------:R-:W-:Y:S01]  /*a220*/  FMUL.FTZ R124, R132.reuse, R124 ;  /* 0x0000007c847c7220 */ /* 0x040fe20000410000 */
[----:B-1----:R-:W-:Y:S01]  /*a230*/  FFMA.FTZ R4, R215, UR4, -R211 ;  /* 0x00000004d7047c23 */ /* 0x002fe200080108d3 */
[----:B----4-:R-:W-:Y:S01]  /*a240*/  F2FP.BF16.F32.PACK_AB R146, R213, R143 ;  /* 0x0000008fd592723e */ /* 0x010fe200000010ff */
[----:B------:R-:W4:Y:S01]  /*a250*/  LDL.LU R215, [R1+0x40] ;  /* 0x0000400001d77983 */ /* 0x000f220000300800 */
[----:B------:R-:W-:Y:S02]  /*a260*/  FMUL.FTZ R125, R132, R125 ;  /* 0x0000007d847d7220 */ /* 0x000fe40000410000 */
[----:B------:R1:W-:Y:S01]  /*a270*/  MUFU.EX2 R135, R4 ;  /* 0x0000000400877308 */ /* 0x0003e20000000800 */
[C---:B------:R-:W-:Y:S01]  /*a280*/  FMUL.FTZ R126, R3.reuse, R126 ;  /* 0x0000007e037e7220 */ /* 0x040fe20000410000 */
[----:B------:R1:W-:Y:S01]  /*a290*/  STL [R1+0x8c], R133 ;  /* 0x00008c8501007387 */ /* 0x0003e20000100800 */
[----:B------:R-:W-:Y:S01]  /*a2a0*/  FMUL.FTZ R127, R3, R127 ;  /* 0x0000007f037f7220 */ /* 0x000fe20000410000 */
[C---:B------:R-:W-:Y:S01]  /*a2b0*/  FMUL.FTZ R128, R2.reuse, R128 ;  /* 0x0000008002807220 */ /* 0x040fe20000410000 */
[----:B------:R-:W-:Y:S01]  /*a2c0*/  FMUL.FTZ R129, R2, R129 ;  /* 0x0000008102817220 */ /* 0x000fe20000410000 */
[C---:B------:R-:W-:Y:S01]  /*a2d0*/  FMUL.FTZ R130, R0.reuse, R130 ;  /* 0x0000008200827220 */ /* 0x040fe20000410000 */
[----:B------:R-:W-:Y:S01]  /*a2e0*/  FMUL.FTZ R131, R0, R131 ;  /* 0x0000008300837220 */ /* 0x000fe20000410000 */
[----:B---3--:R-:W-:Y:S01]  /*a2f0*/  FFMA.FTZ R138, R233, UR4, -R209 ;  /* 0x00000004e98a7c23 */ /* 0x008fe200080108d1 */
[----:B------:R-:W-:Y:S01]  /*a300*/  LDSM.16.MT88.4 R204, [R224+0x1800] ;  /* 0x00180000e0cc783b */ /* 0x000fe20000004200 */
[----:B------:R-:W-:Y:S01]  /*a310*/  MUFU.EX2 R233, R141 ;  /* 0x0000008d00e97308 */ /* 0x000fe20000000800 */
[--C-:B------:R-:W-:Y:S01]  /*a320*/  FFMA.FTZ R139, R139, UR4, -R211.reuse ;  /* 0x000000048b8b7c23 */ /* 0x100fe200080108d3 */
[----:B------:R-:W-:Y:S01]  /*a330*/  FFMA.FTZ R140, R140, UR4, -R211 ;  /* 0x000000048c8c7c23 */ /* 0x000fe200080108d3 */
[--C-:B-1----:R-:W-:Y:S07]  /*a340*/  FFMA.FTZ R4, R220, UR4, -R209.reuse ;  /* 0x00000004dc047c23 */ /* 0x102fee00080108d1 */
[----:B------:R-:W-:Y:S10]  /*a350*/  MUFU.EX2 R249, R139 ;  /* 0x0000008b00f97308 */ /* 0x000ff40000000800 */
[----:B------:R1:W-:Y:S01]  /*a360*/  MUFU.EX2 R220, R4 ;  /* 0x0000000400dc7308 */ /* 0x0003e20000000800 */
[----:B------:R-:W4:Y:S01]  /*a370*/  LDL.LU R133, [R1+0x44] ;  /* 0x0000440001857983 */ /* 0x000f220000300800 */
[--C-:B-1----:R-:W-:Y:S08]  /*a380*/  FFMA.FTZ R4, R219, UR4, -R210.reuse ;  /* 0x00000004db047c23 */ /* 0x102ff000080108d2 */
[----:B------:R1:W-:Y:S02]  /*a390*/  MUFU.EX2 R219, R4 ;  /* 0x0000000400db7308 */ /* 0x0003e40000000800 */
[--C-:B-1----:R-:W-:Y:S01]  /*a3a0*/  FFMA.FTZ R4, R218, UR4, -R210.reuse ;  /* 0x00000004da047c23 */ /* 0x102fe200080108d2 */
[----:B------:R-:W-:Y:S01]  /*a3b0*/  MOV R218, R59 ;  /* 0x0000003b00da7202 */ /* 0x000fe20000000f00 */
[----:B------:R-:W-:Y:S06]  /*a3c0*/  FMUL.FTZ R59, R3, R199 ;  /* 0x000000c7033b7220 */ /* 0x000fec0000410000 */
[----:B------:R1:W3:Y:S02]  /*a3d0*/  MUFU.EX2 R51, R4 ;  /* 0x0000000400337308 */ /* 0x0002e40000000800 */
[----:B-1----:R-:W-:Y:S01]  /*a3e0*/  FFMA.FTZ R4, R16, UR4, -R209 ;  /* 0x0000000410047c23 */ /* 0x002fe200080108d1 */
[----:B---3--:R-:W-:Y:S01]  /*a3f0*/  F2FP.BF16.F32.PACK_AB R149, R51, R219 ;  /* 0x000000db3395723e */ /* 0x008fe200000010ff */
[----:B------:R-:W-:Y:S01]  /*a400*/  FMUL.FTZ R16, R2, R156 ;  /* 0x0000009c02107220 */ /* 0x000fe20000410000 */
[----:B------:R-:W-:Y:S05]  /*a410*/  MOV R164, R51 ;  /* 0x0000003300a47202 */ /* 0x000fea0000000f00 */
[----:B------:R1:W3:Y:S01]  /*a420*/  MUFU.EX2 R247, R4 ;  /* 0x0000000400f77308 */ /* 0x0002e20000000800 */
[----:B------:R-:W-:Y:S01]  /*a430*/  FMUL.FTZ R51, R0, R191 ;  /* 0x000000bf00337220 */ /* 0x000fe20000410000 */
[----:B-1----:R-:W-:Y:S01]  /*a440*/  FFMA.FTZ R4, R17, UR4, -R210 ;  /* 0x0000000411047c23 */ /* 0x002fe200080108d2 */
[----:B---3--:R-:W-:Y:S01]  /*a450*/  F2FP.BF16.F32.PACK_AB R150, R242, R247 ;  /* 0x000000f7f296723e */ /* 0x008fe200000010ff */
[C---:B------:R-:W-:Y:S06]  /*a460*/  FMUL.FTZ R17, R2.reuse, R157 ;  /* 0x0000009d02117220 */ /* 0x040fec0000410000 */
[----:B------:R1:W3:Y:S01]  /*a470*/  MUFU.EX2 R241, R4 ;  /* 0x0000000400f17308 */ /* 0x0002e20000000800 */
[----:B------:R-:W4:Y:S01]  /*a480*/  LDSM.16.MT88.4 R156, [R236+0xe000] ;  /* 0x00e00000ec9c783b */ /* 0x000f220000004200 */
[----:B-1----:R-:W-:Y:S01]  /*a490*/  FFMA.FTZ R4, R217, UR4, -R211 ;  /* 0x00000004d9047c23 */ /* 0x002fe200080108d3 */
[----:B---3--:R-:W-:Y:S07]  /*a4a0*/  F2FP.BF16.F32.PACK_AB R151, R241, R245 ;  /* 0x000000f5f197723e */ /* 0x008fee00000010ff */
[----:B------:R1:W-:Y:S10]  /*a4b0*/  MUFU.EX2 R217, R138 ;  /* 0x0000008a00d97308 */ /* 0x0003f40000000800 */
[----:B------:R3:W3:Y:S01]  /*a4c0*/  MUFU.EX2 R243, R4 ;  /* 0x0000000400f37308 */ /* 0x0006e20000000800 */
[----:B-1----:R-:W-:Y:S01]  /*a4d0*/  FFMA.FTZ R138, R175, UR4, -R209 ;  /* 0x00000004af8a7c23 */ /* 0x002fe200080108d1 */
[----:B---3--:R-:W-:Y:S01]  /*a4e0*/  FMUL.FTZ R4, R2, R148 ;  /* 0x0000009402047220 */ /* 0x008fe20000410000 */
[----:B------:R-:W-:Y:S02]  /*a4f0*/  F2FP.BF16.F32.PACK_AB R148, R220, R221 ;  /* 0x000000dddc94723e */ /* 0x000fe400000010ff */
[----:B------:R-:W-:Y:S05]  /*a500*/  F2FP.BF16.F32.PACK_AB R147, R243, R135 ;  /* 0x00000087f393723e */ /* 0x000fea00000010ff */
[-C--:B------:R-:W-:Y:S05]  /*a510*/  HMMA.16816.F32.BF16 R4, R148, R20.reuse, R4 ;  /* 0x000000149404723c */ /* 0x080fea0000041804 */
[----:B--2---:R-:W-:Y:S02]  /*a520*/  F2FP.BF16.F32.PACK_AB R145, R134, R212 ;  /* 0x000000d48691723e */ /* 0x004fe400000010ff */
[----:B----4-:R-:W-:Y:S07]  /*a530*/  F2FP.BF16.F32.PACK_AB R144, R133, R215 ;  /* 0x000000d78590723e */ /* 0x010fee00000010ff */
[C---:B------:R-:W-:Y:S04]  /*a540*/  HMMA.16816.F32.BF16 R8, R144.reuse, R20, R8 ;  /* 0x000000149008723c */ /* 0x040fe80000041808 */
[C---:B------:R-:W-:Y:S01]  /*a550*/  FMUL.FTZ R20, R2.reuse, R160 ;  /* 0x000000a002147220 */ /* 0x040fe20000410000 */
[----:B------:R-:W-:Y:S03]  /*a560*/  FMUL.FTZ R21, R2, R161 ;  /* 0x000000a102157220 */ /* 0x000fe60000410000 */
[-C--:B------:R-:W-:Y:S08]  /*a570*/  HMMA.16816.F32.BF16 R12, R144, R22.reuse, R12 ;  /* 0x00000016900c723c */ /* 0x080ff0000004180c */
[C---:B------:R-:W-:Y:S04]  /*a580*/  HMMA.16816.F32.BF16 R16, R148.reuse, R22, R16 ;  /* 0x000000169410723c */ /* 0x040fe80000041810 */
[C---:B------:R-:W-:Y:S01]  /*a590*/  FMUL.FTZ R22, R0.reuse, R162 ;  /* 0x000000a200167220 */ /* 0x040fe20000410000 */
[----:B------:R-:W-:Y:S02]  /*a5a0*/  FMUL.FTZ R23, R0, R163 ;  /* 0x000000a300177220 */ /* 0x000fe40000410000 */
[----:B------:R-:W-:Y:S05]  /*a5b0*/  LDSM.16.MT88.4 R160, [R239+0xc800] ;  /* 0x00c80000efa0783b */ /* 0x000fea0000004200 */
[-C--:B------:R-:W-:Y:S08]  /*a5c0*/  HMMA.16816.F32.BF16 R20, R148, R36.reuse, R20 ;  /* 0x000000249414723c */ /* 0x080ff00000041814 */
[C---:B------:R-:W-:Y:S04]  /*a5d0*/  HMMA.16816.F32.BF16 R24, R144.reuse, R36, R24 ;  /* 0x000000249018723c */ /* 0x040fe80000041818 */
[C---:B------:R-:W-:Y:S01]  /*a5e0*/  FMUL.FTZ R37, R2.reuse, R177 ;  /* 0x000000b102257220 */ /* 0x040fe20000410000 */
[C---:B------:R-:W-:Y:S01]  /*a5f0*/  FMUL.FTZ R36, R2.reuse, R176 ;  /* 0x000000b002247220 */ /* 0x040fe20000410000 */
[----:B------:R1:W-:Y:S01]  /*a600*/  MUFU.EX2 R177, R137 ;  /* 0x0000008900b17308 */ /* 0x0003e20000000800 */
[----:B------:R-:W-:Y:S01]  /*a610*/  MOV R176, R49 ;  /* 0x0000003100b07202 */ /* 0x000fe20000000f00 */
[-C--:B------:R-:W-:Y:S03]  /*a620*/  HMMA.16816.F32.BF16 R28, R144, R38.reuse, R28 ;  /* 0x00000026901c723c */ /* 0x080fe6000004181c */
[----:B------:R-:W-:Y:S02]  /*a630*/  FMUL.FTZ R49, R2, R189 ;  /* 0x000000bd02317220 */ /* 0x000fe40000410000 */
[----:B------:R-:W-:Y:S03]  /*a640*/  LDSM.16.MT88.4 R188, [R208+0x1800] ;  /* 0x00180000d0bc783b */ /* 0x000fe60000004200 */
[C---:B------:R-:W-:Y:S04]  /*a650*/  HMMA.16816.F32.BF16 R32, R148.reuse, R38, R32 ;  /* 0x000000269420723c */ /* 0x040fe80000041820 */
[C---:B------:R-:W-:Y:S01]  /*a660*/  FMUL.FTZ R39, R0.reuse, R179 ;  /* 0x000000b300277220 */ /* 0x040fe20000410000 */
[----:B------:R-:W-:Y:S01]  /*a670*/  FMUL.FTZ R38, R0, R178 ;  /* 0x000000b200267220 */ /* 0x000fe20000410000 */
[----:B------:R-:W-:Y:S01]  /*a680*/  MOV R178, R42 ;  /* 0x0000002a00b27202 */ /* 0x000fe20000000f00 */
[--C-:B-1----:R-:W-:Y:S01]  /*a690*/  FFMA.FTZ R137, R228, UR4, -R211.reuse ;  /* 0x00000004e4897c23 */ /* 0x102fe200080108d3 */
[----:B------:R-:W-:Y:S01]  /*a6a0*/  FMUL.FTZ R42, R3, R182 ;  /* 0x000000b6032a7220 */ /* 0x000fe20000410000 */
[----:B------:R-:W-:Y:S01]  /*a6b0*/  MOV R182, R56 ;  /* 0x0000003800b67202 */ /* 0x000fe20000000f00 */
[----:B------:R-:W-:Y:S01]  /*a6c0*/  FMUL.FTZ R56, R132, R196 ;  /* 0x000000c484387220 */ /* 0x000fe20000410000 */
[----:B------:R1:W-:Y:S01]  /*a6d0*/  MUFU.EX2 R238, R137 ;  /* 0x0000008900ee7308 */ /* 0x0003e20000000800 */
[-C--:B------:R-:W-:Y:S08]  /*a6e0*/  HMMA.16816.F32.BF16 R36, R148, R52.reuse, R36 ;  /* 0x000000349424723c */ /* 0x080ff00000041824 */
[C---:B------:R-:W-:Y:S04]  /*a6f0*/  HMMA.16816.F32.BF16 R40, R144.reuse, R52, R40 ;  /* 0x000000349028723c */ /* 0x040fe80000041828 */
[C---:B------:R-:W-:Y:S01]  /*a700*/  FMUL.FTZ R52, R2.reuse, R192 ;  /* 0x000000c002347220 */ /* 0x040fe20000410000 */
[----:B------:R-:W-:Y:S03]  /*a710*/  FMUL.FTZ R53, R2, R193 ;  /* 0x000000c102357220 */ /* 0x000fe60000410000 */
[-C--:B------:R-:W-:Y:S03]  /*a720*/  HMMA.16816.F32.BF16 R44, R144, R54.reuse, R44 ;  /* 0x00000036902c723c */ /* 0x080fe6000004182c */
[--C-:B-1----:R-:W-:Y:S04]  /*a730*/  FFMA.FTZ R137, R229, UR4, -R211.reuse ;  /* 0x00000004e5897c23 */ /* 0x102fe800080108d3 */
[----:B------:R1:W-:Y:S01]  /*a740*/  MUFU.EX2 R199, R137 ;  /* 0x0000008900c77308 */ /* 0x0003e20000000800 */
[C---:B------:R-:W-:Y:S04]  /*a750*/  HMMA.16816.F32.BF16 R48, R148.reuse, R54, R48 ;  /* 0x000000369430723c */ /* 0x040fe80000041830 */
[C---:B------:R-:W-:Y:S01]  /*a760*/  FMUL.FTZ R54, R0.reuse, R194 ;  /* 0x000000c200367220 */ /* 0x040fe20000410000 */
[----:B------:R-:W-:Y:S07]  /*a770*/  FMUL.FTZ R55, R0, R195 ;  /* 0x000000c300377220 */ /* 0x000fee0000410000 */
[-C--:B------:R-:W-:Y:S03]  /*a780*/  HMMA.16816.F32.BF16 R52, R148, R152.reuse, R52 ;  /* 0x000000989434723c */ /* 0x080fe60000041834 */
[--C-:B-1----:R-:W-:Y:S05]  /*a790*/  FFMA.FTZ R137, R230, UR4, -R136.reuse ;  /* 0x00000004e6897c23 */ /* 0x102fea0008010888 */
[C---:B------:R-:W-:Y:S01]  /*a7a0*/  HMMA.16816.F32.BF16 R56, R144.reuse, R152, R56 ;  /* 0x000000989038723c */ /* 0x040fe20000041838 */
[----:B------:R1:W-:Y:S07]  /*a7b0*/  MUFU.EX2 R223, R137 ;  /* 0x0000008900df7308 */ /* 0x0003ee0000000800 */
[-C--:B------:R-:W-:Y:S08]  /*a7c0*/  HMMA.16816.F32.BF16 R60, R144, R154.reuse, R60 ;  /* 0x0000009a903c723c */ /* 0x080ff0000004183c */
[C---:B------:R-:W-:Y:S01]  /*a7d0*/  HMMA.16816.F32.BF16 R64, R148.reuse, R154, R64 ;  /* 0x0000009a9440723c */ /* 0x040fe20000041840 */
[----:B------:R-:W2:Y:S03]  /*a7e0*/  LDSM.16.MT88.4 R152, [R239+0xe000] ;  /* 0x00e00000ef98783b */ /* 0x000ea60000004200 */
[----:B-1----:R-:W-:Y:S04]  /*a7f0*/  FFMA.FTZ R137, R231, UR4, -R136 ;  /* 0x00000004e7897c23 */ /* 0x002fe80008010888 */
[-C--:B------:R-:W-:Y:S01]  /*a800*/  HMMA.16816.F32.BF16 R68, R148, R156.reuse, R68 ;  /* 0x0000009c9444723c */ /* 0x080fe20000041844 */
[----:B------:R1:W-:Y:S07]  /*a810*/  MUFU.EX2 R171, R137 ;  /* 0x0000008900ab7308 */ /* 0x0003ee0000000800 */
[C---:B------:R-:W-:Y:S08]  /*a820*/  HMMA.16816.F32.BF16 R72, R144.reuse, R156, R72 ;  /* 0x0000009c9048723c */ /* 0x040ff00000041848 */
[-C--:B------:R-:W-:Y:S03]  /*a830*/  HMMA.16816.F32.BF16 R76, R144, R158.reuse, R76 ;  /* 0x0000009e904c723c */ /* 0x080fe6000004184c */
[----:B-1----:R-:W-:Y:S04]  /*a840*/  FFMA.FTZ R137, R232, UR4, -R211 ;  /* 0x00000004e8897c23 */ /* 0x002fe800080108d3 */
[----:B------:R1:W-:Y:S01]  /*a850*/  MUFU.EX2 R179, R137 ;  /* 0x0000008900b37308 */ /* 0x0003e20000000800 */
[C---:B------:R-:W-:Y:S01]  /*a860*/  HMMA.16816.F32.BF16 R80, R148.reuse, R158, R80 ;  /* 0x0000009e9450723c */ /* 0x040fe20000041850 */
[----:B------:R-:W3:Y:S07]  /*a870*/  LDSM.16.MT88.4 R156, [R208+0x2000] ;  /* 0x00200000d09c783b */ /* 0x000eee0000004200 */
[-C--:B--2---:R-:W-:Y:S03]  /*a880*/  HMMA.16816.F32.BF16 R84, R148, R152.reuse, R84 ;  /* 0x000000989454723c */ /* 0x084fe60000041854 */
[--C-:B-1----:R-:W-:Y:S05]  /*a890*/  FFMA.FTZ R137, R250, UR4, -R209.reuse ;  /* 0x00000004fa897c23 */ /* 0x102fea00080108d1 */
[C---:B------:R-:W-:Y:S01]  /*a8a0*/  HMMA.16816.F32.BF16 R88, R144.reuse, R152, R88 ;  /* 0x000000989058723c */ /* 0x040fe20000041858 */
[----:B------:R1:W2:Y:S07]  /*a8b0*/  MUFU.EX2 R237, R137 ;  /* 0x0000008900ed7308 */ /* 0x0002ae0000000800 */
[-C--:B------:R-:W-:Y:S08]  /*a8c0*/  HMMA.16816.F32.BF16 R92, R144, R154.reuse, R92 ;  /* 0x0000009a905c723c */ /* 0x080ff0000004185c */
[C---:B------:R-:W-:Y:S01]  /*a8d0*/  HMMA.16816.F32.BF16 R96, R148.reuse, R154, R96 ;  /* 0x0000009a9460723c */ /* 0x040fe20000041860 */
[----:B------:R-:W4:Y:S03]  /*a8e0*/  LDSM.16.MT88.4 R152, [R224+0x2000] ;  /* 0x00200000e098783b */ /* 0x000f260000004200 */
[--C-:B-1----:R-:W-:Y:S04]  /*a8f0*/  FFMA.FTZ R137, R251, UR4, -R210.reuse ;  /* 0x00000004fb897c23 */ /* 0x102fe800080108d2 */
[-C--:B---3--:R-:W-:Y:S01]  /*a900*/  HMMA.16816.F32.BF16 R100, R148, R156.reuse, R100 ;  /* 0x0000009c9464723c */ /* 0x088fe20000041864 */
[----:B------:R1:W-:Y:S07]  /*a910*/  MUFU.EX2 R187, R137 ;  /* 0x0000008900bb7308 */ /* 0x0003ee0000000800 */
[C---:B------:R-:W-:Y:S08]  /*a920*/  HMMA.16816.F32.BF16 R104, R144.reuse, R156, R104 ;  /* 0x0000009c9068723c */ /* 0x040ff00000041868 */
[-C--:B------:R-:W-:Y:S03]  /*a930*/  HMMA.16816.F32.BF16 R108, R144, R158.reuse, R108 ;  /* 0x0000009e906c723c */ /* 0x080fe6000004186c */
[--C-:B-1----:R-:W-:Y:S04]  /*a940*/  FFMA.FTZ R137, R252, UR4, -R210.reuse ;  /* 0x00000004fc897c23 */ /* 0x102fe800080108d2 */
[----:B------:R1:W3:Y:S01]  /*a950*/  MUFU.EX2 R203, R137 ;  /* 0x0000008900cb7308 */ /* 0x0002e20000000800 */
[C---:B------:R-:W-:Y:S01]  /*a960*/  HMMA.16816.F32.BF16 R112, R148.reuse, R158, R112 ;  /* 0x0000009e9470723c */ /* 0x040fe20000041870 */
[----:B------:R-:W3:Y:S07]  /*a970*/  LDSM.16.MT88.4 R156, [R236+0xc800] ;  /* 0x00c80000ec9c783b */ /* 0x000eee0000004200 */
[-C--:B----4-:R-:W-:Y:S03]  /*a980*/  HMMA.16816.F32.BF16 R116, R148, R152.reuse, R116 ;  /* 0x000000989474723c */ /* 0x090fe60000041874 */
[----:B-1----:R-:W-:Y:S05]  /*a990*/  FFMA.FTZ R137, R234, UR4, -R209 ;  /* 0x00000004ea897c23 */ /* 0x002fea00080108d1 */
[C---:B------:R-:W-:Y:S01]  /*a9a0*/  HMMA.16816.F32.BF16 R120, R144.reuse, R152, R120 ;  /* 0x000000989078723c */ /* 0x040fe20000041878 */
[----:B------:R1:W4:Y:S07]  /*a9b0*/  MUFU.EX2 R244, R137 ;  /* 0x0000008900f47308 */ /* 0x00032e0000000800 */
[-C--:B------:R-:W-:Y:S03]  /*a9c0*/  HMMA.16816.F32.BF16 R124, R144, R154.reuse, R124 ;  /* 0x0000009a907c723c */ /* 0x080fe6000004187c */
[----:B--2---:R-:W-:Y:S02]  /*a9d0*/  F2FP.BF16.F32.PACK_AB R144, R201, R237 ;  /* 0x000000edc990723e */ /* 0x004fe400000010ff */
[----:B---3--:R-:W-:Y:S03]  /*a9e0*/  F2FP.BF16.F32.PACK_AB R145, R203, R187 ;  /* 0x000000bbcb91723e */ /* 0x008fe600000010ff */
[----:B------:R-:W-:Y:S01]  /*a9f0*/  HMMA.16816.F32.BF16 R128, R148, R154, R128 ;  /* 0x0000009a9480723c */ /* 0x000fe20000041880 */
[----:B------:R-:W2:Y:S03]  /*aa00*/  LDSM.16.MT88.4 R152, [R208+0x800] ;  /* 0x00080000d098783b */ /* 0x000ea60000004200 */
[--C-:B-1----:R-:W-:Y:S01]  /*aa10*/  FFMA.FTZ R137, R235, UR4, -R210.reuse ;  /* 0x00000004eb897c23 */ /* 0x102fe200080108d2 */
[----:B----4-:R-:W-:Y:S01]  /*aa20*/  F2FP.BF16.F32.PACK_AB R146, R244, R217 ;  /* 0x000000d9f492723e */ /* 0x010fe200000010ff */
[----:B------:R-:W-:Y:S01]  /*aa30*/  MUFU.EX2 R235, R140 ;  /* 0x0000008c00eb7308 */ /* 0x000fe20000000800 */
[----:B------:R-:W-:Y:S02]  /*aa40*/  F2FP.BF16.F32.PACK_AB R148, R177, R240 ;  /* 0x000000f0b194723e */ /* 0x000fe400000010ff */
[----:B------:R-:W-:Y:S02]  /*aa50*/  F2FP.BF16.F32.PACK_AB R149, R199, R238 ;  /* 0x000000eec795723e */ /* 0x000fe400000010ff */
[----:B------:R-:W-:Y:S05]  /*aa60*/  F2FP.BF16.F32.PACK_AB R150, R171, R223 ;  /* 0x000000dfab96723e */ /* 0x000fea00000010ff */
[----:B------:R1:W-:Y:S02]  /*aa70*/  MUFU.EX2 R216, R137 ;  /* 0x0000008900d87308 */ /* 0x0003e40000000800 */
[----:B-1----:R-:W-:Y:S08]  /*aa80*/  FFMA.FTZ R137, R248, UR4, -R210 ;  /* 0x00000004f8897c23 */ /* 0x002ff000080108d2 */
[----:B------:R1:W3:Y:S02]  /*aa90*/  MUFU.EX2 R192, R137 ;  /* 0x0000008900c07308 */ /* 0x0002e40000000800 */
[--C-:B-1----:R-:W-:Y:S01]  /*aaa0*/  FFMA.FTZ R137, R185, UR4, -R211.reuse ;  /* 0x00000004b9897c23 */ /* 0x102fe200080108d3 */
[----:B---3--:R-:W-:Y:S07]  /*aab0*/  F2FP.BF16.F32.PACK_AB R147, R192, R216 ;  /* 0x000000d8c093723e */ /* 0x008fee00000010ff */
[----:B------:R-:W-:Y:S01]  /*aac0*/  MUFU.EX2 R185, R138 ;  /* 0x0000008a00b97308 */ /* 0x000fe20000000800 */
[-C--:B------:R-:W-:Y:S09]  /*aad0*/  HMMA.16816.F32.BF16 R4, R144, R156.reuse, R4 ;  /* 0x0000009c9004723c */ /* 0x080ff20000041804 */
[----:B------:R1:W3:Y:S02]  /*aae0*/  MUFU.EX2 R222, R137 ;  /* 0x0000008900de7308 */ /* 0x0002e40000000800 */
[--C-:B-1----:R-:W-:Y:S01]  /*aaf0*/  FFMA.FTZ R137, R180, UR4, -R136.reuse ;  /* 0x00000004b4897c23 */ /* 0x102fe20008010888 */
[----:B---3--:R-:W-:Y:S07]  /*ab00*/  F2FP.BF16.F32.PACK_AB R151, R222, R179 ;  /* 0x000000b3de97723e */ /* 0x008fee00000010ff */
[----:B------:R1:W-:Y:S01]  /*ab10*/  MUFU.EX2 R180, R137 ;  /* 0x0000008900b47308 */ /* 0x0003e20000000800 */
[C---:B------:R-:W-:Y:S08]  /*ab20*/  HMMA.16816.F32.BF16 R8, R148.reuse, R156, R8 ;  /* 0x0000009c9408723c */ /* 0x040ff00000041808 */
[-C--:B------:R-:W-:Y:S03]  /*ab30*/  HMMA.16816.F32.BF16 R12, R148, R158.reuse, R12 ;  /* 0x0000009e940c723c */ /* 0x080fe6000004180c */
[--C-:B-1----:R-:W-:Y:S05]  /*ab40*/  FFMA.FTZ R137, R183, UR4, -R136.reuse ;  /* 0x00000004b7897c23 */ /* 0x102fea0008010888 */
[C---:B------:R-:W-:Y:S01]  /*ab50*/  HMMA.16816.F32.BF16 R16, R144.reuse, R158, R16 ;  /* 0x0000009e9010723c */ /* 0x040fe20000041810 */
[----:B------:R1:W3:Y:S01]  /*ab60*/  MUFU.EX2 R183, R137 ;  /* 0x0000008900b77308 */ /* 0x0002e20000000800 */
[----:B------:R-:W4:Y:S06]  /*ab70*/  LDSM.16.MT88.4 R156, [R224+0x800] ;  /* 0x00080000e09c783b */ /* 0x000f2c0000004200 */
[-C--:B------:R-:W-:Y:S08]  /*ab80*/  HMMA.16816.F32.BF16 R20, R144, R160.reuse, R20 ;  /* 0x000000a09014723c */ /* 0x080ff00000041814 */
[C---:B------:R-:W-:Y:S04]  /*ab90*/  HMMA.16816.F32.BF16 R24, R148.reuse, R160, R24 ;  /* 0x000000a09418723c */ /* 0x040fe80000041818 */
[--C-:B-1----:R-:W-:Y:S04]  /*aba0*/  FFMA.FTZ R137, R184, UR4, -R211.reuse ;  /* 0x00000004b8897c23 */ /* 0x102fe800080108d3 */
[-C--:B------:R-:W-:Y:S01]  /*abb0*/  HMMA.16816.F32.BF16 R28, R148, R162.reuse, R28 ;  /* 0x000000a2941c723c */ /* 0x080fe2000004181c */
[----:B------:R1:W-:Y:S07]  /*abc0*/  MUFU.EX2 R186, R137 ;  /* 0x0000008900ba7308 */ /* 0x0003ee0000000800 */
[C---:B------:R-:W-:Y:S01]  /*abd0*/  HMMA.16816.F32.BF16 R32, R144.reuse, R162, R32 ;  /* 0x000000a29020723c */ /* 0x040fe20000041820 */
[----:B------:R-:W3:Y:S07]  /*abe0*/  LDSM.16.MT88.4 R160, [R236+0xe800] ;  /* 0x00e80000eca0783b */ /* 0x000eee0000004200 */
[-C--:B--2---:R-:W-:Y:S03]  /*abf0*/  HMMA.16816.F32.BF16 R36, R144, R152.reuse, R36 ;  /* 0x000000989024723c */ /* 0x084fe60000041824 */
[--C-:B-1----:R-:W-:Y:S04]  /*ac00*/  FFMA.FTZ R137, R182, UR4, -R211.reuse ;  /* 0x00000004b6897c23 */ /* 0x102fe800080108d3 */
[----:B------:R1:W2:Y:S01]  /*ac10*/  MUFU.EX2 R182, R137 ;  /* 0x0000008900b67308 */ /* 0x0002a20000000800 */
[C---:B------:R-:W-:Y:S08]  /*ac20*/  HMMA.16816.F32.BF16 R40, R148.reuse, R152, R40 ;  /* 0x000000989428723c */ /* 0x040ff00000041828 */
[-C--:B------:R-:W-:Y:S08]  /*ac30*/  HMMA.16816.F32.BF16 R44, R148, R154.reuse, R44 ;  /* 0x0000009a942c723c */ /* 0x080ff0000004182c */
[C---:B------:R-:W-:Y:S01]  /*ac40*/  HMMA.16816.F32.BF16 R48, R144.reuse, R154, R48 ;  /* 0x0000009a9030723c */ /* 0x040fe20000041830 */
[----:B------:R-:W2:Y:S03]  /*ac50*/  LDSM.16.MT88.4 R152, [R239+0xe800] ;  /* 0x00e80000ef98783b */ /* 0x000ea60000004200 */
[--C-:B-1----:R-:W-:Y:S04]  /*ac60*/  FFMA.FTZ R137, R176, UR4, -R136.reuse ;  /* 0x00000004b0897c23 */ /* 0x102fe80008010888 */
[-C--:B----4-:R-:W-:Y:S01]  /*ac70*/  HMMA.16816.F32.BF16 R52, R144, R156.reuse, R52 ;  /* 0x0000009c9034723c */ /* 0x090fe20000041834 */
[----:B------:R1:W-:Y:S07]  /*ac80*/  MUFU.EX2 R176, R137 ;  /* 0x0000008900b07308 */ /* 0x0003ee0000000800 */
[C---:B------:R-:W-:Y:S08]  /*ac90*/  HMMA.16816.F32.BF16 R56, R148.reuse, R156, R56 ;  /* 0x0000009c9438723c */ /* 0x040ff00000041838 */
[-C--:B------:R-:W-:Y:S03]  /*aca0*/  HMMA.16816.F32.BF16 R60, R148, R158.reuse, R60 ;  /* 0x0000009e943c723c */ /* 0x080fe6000004183c */
[----:B-1----:R-:W-:Y:S04]  /*acb0*/  FFMA.FTZ R137, R181, UR4, -R136 ;  /* 0x00000004b5897c23 */ /* 0x002fe80008010888 */
[----:B------:R1:W4:Y:S01]  /*acc0*/  MUFU.EX2 R198, R137 ;  /* 0x0000008900c67308 */ /* 0x0003220000000800 */
[C---:B------:R-:W-:Y:S01]  /*acd0*/  HMMA.16816.F32.BF16 R64, R144.reuse, R158, R64 ;  /* 0x0000009e9040723c */ /* 0x040fe20000041840 */
[----:B------:R-:W4:Y:S07]  /*ace0*/  LDSM.16.MT88.4 R156, [R208+0x2800] ;  /* 0x00280000d09c783b */ /* 0x000f2e0000004200 */
[-C--:B---3--:R-:W-:Y:S08]  /*acf0*/  HMMA.16816.F32.BF16 R68, R144, R160.reuse, R68 ;  /* 0x000000a09044723c */ /* 0x088ff00000041844 */
[C---:B------:R-:W-:Y:S04]  /*ad00*/  HMMA.16816.F32.BF16 R72, R148.reuse, R160, R72 ;  /* 0x000000a09448723c */ /* 0x040fe80000041848 */
[----:B-1----:R-:W-:Y:S04]  /*ad10*/  FFMA.FTZ R137, R178, UR4, -R211 ;  /* 0x00000004b2897c23 */ /* 0x002fe800080108d3 */
[-C--:B------:R-:W-:Y:S01]  /*ad20*/  HMMA.16816.F32.BF16 R76, R148, R162.reuse, R76 ;  /* 0x000000a2944c723c */ /* 0x080fe2000004184c */
[----:B------:R1:W-:Y:S07]  /*ad30*/  MUFU.EX2 R195, R137 ;  /* 0x0000008900c37308 */ /* 0x0003ee0000000800 */
[C---:B------:R-:W-:Y:S01]  /*ad40*/  HMMA.16816.F32.BF16 R80, R144.reuse, R162, R80 ;  /* 0x000000a29050723c */ /* 0x040fe20000041850 */
[----:B------:R-:W3:Y:S07]  /*ad50*/  LDSM.16.MT88.4 R160, [R224+0x2800] ;  /* 0x00280000e0a0783b */ /* 0x000eee0000004200 */
[-C--:B--2---:R-:W-:Y:S03]  /*ad60*/  HMMA.16816.F32.BF16 R84, R144, R152.reuse, R84 ;  /* 0x000000989054723c */ /* 0x084fe60000041854 */
[--C-:B-1----:R-:W-:Y:S01]  /*ad70*/  FFMA.FTZ R137, R167, UR4, -R209.reuse ;  /* 0x00000004a7897c23 */ /* 0x102fe200080108d1 */
[----:B------:R-:W-:Y:S02]  /*ad80*/  MOV R167, R166 ;  /* 0x000000a600a77202 */ /* 0x000fe40000000f00 */
[----:B------:R-:W2:Y:S01]  /*ad90*/  LDL.LU R166, [R1+0x8] ;  /* 0x0000080001a67983 */ /* 0x000ea20000300800 */
[----:B------:R1:W3:Y:S01]  /*ada0*/  MUFU.EX2 R181, R137 ;  /* 0x0000008900b57308 */ /* 0x0002e20000000800 */
[C---:B------:R-:W-:Y:S08]  /*adb0*/  HMMA.16816.F32.BF16 R88, R148.reuse, R152, R88 ;  /* 0x000000989458723c */ /* 0x040ff00000041858 */
[-C--:B------:R-:W-:Y:S08]  /*adc0*/  HMMA.16816.F32.BF16 R92, R148, R154.reuse, R92 ;  /* 0x0000009a945c723c */ /* 0x080ff0000004185c */
[C---:B------:R-:W-:Y:S01]  /*add0*/  HMMA.16816.F32.BF16 R96, R144.reuse, R154, R96 ;  /* 0x0000009a9060723c */ /* 0x040fe20000041860 */
[----:B------:R-:W3:Y:S03]  /*ade0*/  LDSM.16.MT88.4 R152, [R236+0xd000] ;  /* 0x00d00000ec98783b */ /* 0x000ee60000004200 */
[--C-:B-1----:R-:W-:Y:S04]  /*adf0*/  FFMA.FTZ R137, R165, UR4, -R210.reuse ;  /* 0x00000004a5897c23 */ /* 0x102fe800080108d2 */
[-C--:B----4-:R-:W-:Y:S01]  /*ae00*/  HMMA.16816.F32.BF16 R100, R144, R156.reuse, R100 ;  /* 0x0000009c9064723c */ /* 0x090fe20000041864 */
[----:B------:R-:W4:Y:S01]  /*ae10*/  LDL.LU R165, [R1+0x4] ;  /* 0x0000040001a57983 */ /* 0x000f220000300800 */
[----:B------:R1:W-:Y:S03]  /*ae20*/  MUFU.EX2 R184, R137 ;  /* 0x0000008900b87308 */ /* 0x0003e60000000800 */
[----:B------:R-:W4:Y:S03]  /*ae30*/  LDL.LU R175, [R1+0x14] ;  /* 0x0000140001af7983 */ /* 0x000f260000300800 */
[C---:B------:R-:W-:Y:S08]  /*ae40*/  HMMA.16816.F32.BF16 R104, R148.reuse, R156, R104 ;  /* 0x0000009c9468723c */ /* 0x040ff00000041868 */
[-C--:B------:R-:W-:Y:S03]  /*ae50*/  HMMA.16816.F32.BF16 R108, R148, R158.reuse, R108 ;  /* 0x0000009e946c723c */ /* 0x080fe6000004186c */
[--C-:B-1----:R-:W-:Y:S02]  /*ae60*/  FFMA.FTZ R137, R174, UR4, -R210.reuse ;  /* 0x00000004ae897c23 */ /* 0x102fe400080108d2 */
[----:B------:R-:W4:Y:S02]  /*ae70*/  LDL.LU R174, [R1+0x18] ;  /* 0x0000180001ae7983 */ /* 0x000f240000300800 */
[----:B------:R1:W1:Y:S01]  /*ae80*/  MUFU.EX2 R178, R137 ;  /* 0x0000008900b27308 */ /* 0x0002620000000800 */
[C---:B------:R-:W-:Y:S01]  /*ae90*/  HMMA.16816.F32.BF16 R112, R144.reuse, R158, R112 ;  /* 0x0000009e9070723c */ /* 0x040fe20000041870 */
[----:B------:R-:W1:Y:S07]  /*aea0*/  LDSM.16.MT88.4 R156, [R239+0xd000] ;  /* 0x00d00000ef9c783b */ /* 0x000e6e0000004200 */
[-C--:B---3--:R-:W-:Y:S08]  /*aeb0*/  HMMA.16816.F32.BF16 R116, R144, R160.reuse, R116 ;  /* 0x000000a09074723c */ /* 0x088ff00000041874 */
[C---:B------:R-:W-:Y:S04]  /*aec0*/  HMMA.16816.F32.BF16 R120, R148.reuse, R160, R120 ;  /* 0x000000a09478723c */ /* 0x040fe80000041878 */
[--C-:B-1----:R-:W-:Y:S02]  /*aed0*/  FFMA.FTZ R137, R173, UR4, -R209.reuse ;  /* 0x00000004ad897c23 */ /* 0x102fe400080108d1 */
[----:B------:R-:W3:Y:S02]  /*aee0*/  LDL.LU R173, [R1+0x1c] ;  /* 0x00001c0001ad7983 */ /* 0x000ee40000300800 */
[-C--:B------:R-:W-:Y:S01]  /*aef0*/  HMMA.16816.F32.BF16 R124, R148, R162.reuse, R124 ;  /* 0x000000a2947c723c */ /* 0x080fe2000004187c */
[----:B------:R1:W-:Y:S02]  /*af00*/  MUFU.EX2 R196, R137 ;  /* 0x0000008900c47308 */ /* 0x0003e40000000800 */
[----:B------:R-:W-:Y:S02]  /*af10*/  F2FP.BF16.F32.PACK_AB R148, R183, R180 ;  /* 0x000000b4b794723e */ /* 0x000fe400000010ff */
[----:B------:R-:W-:Y:S02]  /*af20*/  F2FP.BF16.F32.PACK_AB R149, R182, R186 ;  /* 0x000000bab695723e */ /* 0x000fe400000010ff */
[----:B------:R-:W-:Y:S01]  /*af30*/  F2FP.BF16.F32.PACK_AB R150, R198, R176 ;  /* 0x000000b0c696723e */ /* 0x000fe200000010ff */
[----:B------:R-:W-:Y:S01]  /*af40*/  HMMA.16816.F32.BF16 R128, R144, R162, R128 ;  /* 0x000000a29080723c */ /* 0x000fe20000041880 */
[----:B------:R-:W1:Y:S03]  /*af50*/  LDSM.16.MT88.4 R160, [R208+0x1000] ;  /* 0x00100000d0a0783b */ /* 0x000e660000004200 */
[----:B------:R-:W-:Y:S02]  /*af60*/  F2FP.BF16.F32.PACK_AB R144, R181, R185 ;  /* 0x000000b9b590723e */ /* 0x000fe400000010ff */
[----:B------:R-:W-:Y:S01]  /*af70*/  F2FP.BF16.F32.PACK_AB R145, R178, R184 ;  /* 0x000000b8b291723e */ /* 0x000fe200000010ff */
[----:B-1----:R-:W-:Y:S02]  /*af80*/  FFMA.FTZ R137, R172, UR4, -R209 ;  /* 0x00000004ac897c23 */ /* 0x002fe400080108d1 */
[----:B------:R-:W3:Y:S02]  /*af90*/  LDL.LU R172, [R1+0x20] ;  /* 0x0000200001ac7983 */ /* 0x000ee40000300800 */
[----:B------:R1:W1:Y:S02]  /*afa0*/  MUFU.EX2 R200, R137 ;  /* 0x0000008900c87308 */ /* 0x0002640000000800 */
[--C-:B-1----:R-:W-:Y:S01]  /*afb0*/  FFMA.FTZ R137, R170, UR4, -R210.reuse ;  /* 0x00000004aa897c23 */ /* 0x102fe200080108d2 */
[----:B------:R-:W-:Y:S02]  /*afc0*/  F2FP.BF16.F32.PACK_AB R146, R200, R196 ;  /* 0x000000c4c892723e */ /* 0x000fe400000010ff */
[----:B------:R-:W-:Y:S05]  /*afd0*/  MOV R170, R218 ;  /* 0x000000da00aa7202 */ /* 0x000fea0000000f00 */
[----:B------:R1:W-:Y:S01]  /*afe0*/  MUFU.EX2 R197, R137 ;  /* 0x0000008900c57308 */ /* 0x0003e20000000800 */
[----:B------:R-:W3:Y:S01]  /*aff0*/  LDL.LU R218, [R1+0x10] ;  /* 0x0000100001da7983 */ /* 0x000ee20000300800 */
[----:B------:R-:W-:Y:S02]  /*b000*/  MOV R194, R170 ;  /* 0x000000aa00c27202 */ /* 0x000fe40000000f00 */
[----:B------:R-:W-:Y:S01]  /*b010*/  MOV R170, R213 ;  /* 0x000000d500aa7202 */ /* 0x000fe20000000f00 */
[----:B-1----:R-:W-:Y:S01]  /*b020*/  FFMA.FTZ R137, R169, UR4, -R210 ;  /* 0x00000004a9897c23 */ /* 0x002fe200080108d2 */
[----:B------:R-:W-:Y:S04]  /*b030*/  MOV R169, R164 ;  /* 0x000000a400a97202 */ /* 0x000fe80000000f00 */
[----:B------:R1:W1:Y:S01]  /*b040*/  MUFU.EX2 R202, R137 ;  /* 0x0000008900ca7308 */ /* 0x0002620000000800 */
[----:B------:R-:W-:Y:S02]  /*b050*/  MOV R193, R169 ;  /* 0x000000a900c17202 */ /* 0x000fe40000000f00 */
[----:B------:R-:W-:Y:S01]  /*b060*/  MOV R169, R214 ;  /* 0x000000d600a97202 */ /* 0x000fe20000000f00 */
[----:B-1----:R-:W-:Y:S01]  /*b070*/  FFMA.FTZ R137, R168, UR4, -R211 ;  /* 0x00000004a8897c23 */ /* 0x002fe200080108d3 */
[----:B------:R-:W-:Y:S05]  /*b080*/  F2FP.BF16.F32.PACK_AB R147, R202, R197 ;  /* 0x000000c5ca93723e */ /* 0x000fea00000010ff */
[----:B------:R-:W1:Y:S02]  /*b090*/  MUFU.EX2 R252, R137 ;  /* 0x0000008900fc7308 */ /* 0x000e640000000800 */
[-C--:B------:R-:W-:Y:S03]  /*b0a0*/  HMMA.16816.F32.BF16 R4, R144, R152.reuse, R4 ;  /* 0x000000989004723c */ /* 0x080fe60000041804 */
[----:B-1----:R-:W-:Y:S01]  /*b0b0*/  F2FP.BF16.F32.PACK_AB R151, R252, R195 ;  /* 0x000000c3fc97723e */ /* 0x002fe200000010ff */
[--C-:B------:R-:W-:Y:S04]  /*b0c0*/  FFMA.FTZ R137, R167, UR4, -R136.reuse ;  /* 0x00000004a7897c23 */ /* 0x100fe80008010888 */
[----:B------:R-:W-:Y:S02]  /*b0d0*/  MUFU.EX2 R251, R137 ;  /* 0x0000008900fb7308 */ /* 0x000fe40000000800 */
[C---:B------:R-:W-:Y:S08]  /*b0e0*/  HMMA.16816.F32.BF16 R8, R148.reuse, R152, R8 ;  /* 0x000000989408723c */ /* 0x040ff00000041808 */
[-C--:B------:R-:W-:Y:S08]  /*b0f0*/  HMMA.16816.F32.BF16 R12, R148, R154.reuse, R12 ;  /* 0x0000009a940c723c */ /* 0x080ff0000004180c */
[C---:B------:R-:W-:Y:S01]  /*b100*/  HMMA.16816.F32.BF16 R16, R144.reuse, R154, R16 ;  /* 0x0000009a9010723c */ /* 0x040fe20000041810 */
[----:B------:R-:W1:Y:S07]  /*b110*/  LDSM.16.MT88.4 R152, [R224+0x1000] ;  /* 0x00100000e098783b */ /* 0x000e6e0000004200 */
[-C--:B------:R-:W-:Y:S08]  /*b120*/  HMMA.16816.F32.BF16 R20, R144, R156.reuse, R20 ;  /* 0x0000009c9014723c */ /* 0x080ff00000041814 */
[C---:B------:R-:W-:Y:S08]  /*b130*/  HMMA.16816.F32.BF16 R24, R148.reuse, R156, R24 ;  /* 0x0000009c9418723c */ /* 0x040ff00000041818 */
[-C--:B------:R-:W-:Y:S08]  /*b140*/  HMMA.16816.F32.BF16 R28, R148, R158.reuse, R28 ;  /* 0x0000009e941c723c */ /* 0x080ff0000004181c */
[C---:B------:R-:W-:Y:S01]  /*b150*/  HMMA.16816.F32.BF16 R32, R144.reuse, R158, R32 ;  /* 0x0000009e9020723c */ /* 0x040fe20000041820 */
[----:B------:R-:W-:Y:S07]  /*b160*/  LDSM.16.MT88.4 R156, [R239+0xf000] ;  /* 0x00f00000ef9c783b */ /* 0x000fee0000004200 */
[-C--:B------:R-:W-:Y:S08]  /*b170*/  HMMA.16816.F32.BF16 R36, R144, R160.reuse, R36 ;  /* 0x000000a09024723c */ /* 0x080ff00000041824 */
[C---:B------:R-:W-:Y:S04]  /*b180*/  HMMA.16816.F32.BF16 R40, R148.reuse, R160, R40 ;  /* 0x000000a09428723c */ /* 0x040fe80000041828 */
[----:B------:R-:W-:Y:S02]  /*b190*/  MOV R161, R217 ;  /* 0x000000d900a17202 */ /* 0x000fe40000000f00 */
[----:B------:R-:W-:Y:S02]  /*b1a0*/  MOV R160, R216 ;  /* 0x000000d800a07202 */ /* 0x000fe40000000f00 */
[-C--:B------:R-:W-:Y:S08]  /*b1b0*/  HMMA.16816.F32.BF16 R44, R148, R162.reuse, R44 ;  /* 0x000000a2942c723c */ /* 0x080ff0000004182c */
[C---:B------:R-:W-:Y:S01]  /*b1c0*/  HMMA.16816.F32.BF16 R48, R144.reuse, R162, R48 ;  /* 0x000000a29030723c */ /* 0x040fe20000041830 */
[----:B------:R-:W3:Y:S04]  /*b1d0*/  LDL.LU R163, [R1+0x50] ;  /* 0x0000500001a37983 */ /* 0x000ee80000300800 */
[----:B------:R-:W3:Y:S03]  /*b1e0*/  LDL.LU R162, [R1+0x4c] ;  /* 0x00004c0001a27983 */ /* 0x000ee60000300800 */
[-C--:B-1----:R-:W-:Y:S08]  /*b1f0*/  HMMA.16816.F32.BF16 R52, R144, R152.reuse, R52 ;  /* 0x000000989034723c */ /* 0x082ff00000041834 */
[C---:B------:R-:W-:Y:S08]  /*b200*/  HMMA.16816.F32.BF16 R56, R148.reuse, R152, R56 ;  /* 0x000000989438723c */ /* 0x040ff00000041838 */
[-C--:B------:R-:W-:Y:S08]  /*b210*/  HMMA.16816.F32.BF16 R60, R148, R154.reuse, R60 ;  /* 0x0000009a943c723c */ /* 0x080ff0000004183c */
[C---:B------:R-:W-:Y:S01]  /*b220*/  HMMA.16816.F32.BF16 R64, R144.reuse, R154, R64 ;  /* 0x0000009a9040723c */ /* 0x040fe20000041840 */
[----:B------:R-:W-:Y:S03]  /*b230*/  LDSM.16.MT88.4 R152, [R208+0x3000] ;  /* 0x00300000d098783b */ /* 0x000fe60000004200 */
[--C-:B--2---:R-:W-:Y:S04]  /*b240*/  FFMA.FTZ R138, R166, UR4, -R136.reuse ;  /* 0x00000004a68a7c23 */ /* 0x104fe80008010888 */
[----:B------:R-:W-:Y:S01]  /*b250*/  MUFU.EX2 R250, R138 ;  /* 0x0000008a00fa7308 */ /* 0x000fe20000000800 */
[--C-:B----4-:R-:W-:Y:S01]  /*b260*/  FFMA.FTZ R168, R165, UR4, -R136.reuse ;  /* 0x00000004a5a87c23 */ /* 0x110fe20008010888 */
[----:B------:R-:W-:Y:S01]  /*b270*/  FFMA.FTZ R136, R225, UR4, -R136 ;  /* 0x00000004e1887c23 */ /* 0x000fe20008010888 */
[----:B------:R-:W1:Y:S01]  /*b280*/  LDSM.16.MT88.4 R164, [R236+0xf000] ;  /* 0x00f00000eca4783b */ /* 0x000e620000004200 */
[--C-:B------:R-:W-:Y:S06]  /*b290*/  FFMA.FTZ R140, R175, UR4, -R209.reuse ;  /* 0x00000004af8c7c23 */ /* 0x100fec00080108d1 */
[----:B------:R2:W-:Y:S10]  /*b2a0*/  MUFU.EX2 R234, R136 ;  /* 0x0000008800ea7308 */ /* 0x0005f40000000800 */
[----:B------:R4:W-:Y:S10]  /*b2b0*/  MUFU.EX2 R232, R140 ;  /* 0x0000008c00e87308 */ /* 0x0009f40000000800 */
[----:B------:R-:W-:Y:S01]  /*b2c0*/  MUFU.EX2 R248, R168 ;  /* 0x000000a800f87308 */ /* 0x000fe20000000800 */
[----:B--2---:R-:W2:Y:S01]  /*b2d0*/  LDSM.16.MT88.4 R136, [R224+0x3000] ;  /* 0x00300000e088783b */ /* 0x004ea20000004200 */
[--C-:B----4-:R-:W-:Y:S08]  /*b2e0*/  FFMA.FTZ R140, R174, UR4, -R209.reuse ;  /* 0x00000004ae8c7c23 */ /* 0x110ff000080108d1 */
[----:B------:R3:W4:Y:S01]  /*b2f0*/  MUFU.EX2 R231, R140 ;  /* 0x0000008c00e77308 */ /* 0x0007220000000800 */
[-C--:B-1----:R-:W-:Y:S08]  /*b300*/  HMMA.16816.F32.BF16 R68, R144, R164.reuse, R68 ;  /* 0x000000a49044723c */ /* 0x082ff00000041844 */
[C---:B------:R-:W-:Y:S04]  /*b310*/  HMMA.16816.F32.BF16 R72, R148.reuse, R164, R72 ;  /* 0x000000a49448723c */ /* 0x040fe80000041848 */
[--C-:B---3--:R-:W-:Y:S04]  /*b320*/  FFMA.FTZ R140, R173, UR4, -R210.reuse ;  /* 0x00000004ad8c7c23 */ /* 0x108fe800080108d2 */
[-C--:B------:R-:W-:Y:S01]  /*b330*/  HMMA.16816.F32.BF16 R76, R148, R166.reuse, R76 ;  /* 0x000000a6944c723c */ /* 0x080fe2000004184c */
[----:B------:R1:W-:Y:S07]  /*b340*/  MUFU.EX2 R230, R140 ;  /* 0x0000008c00e67308 */ /* 0x0003ee0000000800 */
[C---:B------:R-:W-:Y:S08]  /*b350*/  HMMA.16816.F32.BF16 R80, R144.reuse, R166, R80 ;  /* 0x000000a69050723c */ /* 0x040ff00000041850 */
[-C--:B------:R-:W-:Y:S03]  /*b360*/  HMMA.16816.F32.BF16 R84, R144, R156.reuse, R84 ;  /* 0x0000009c9054723c */ /* 0x080fe60000041854 */
[--C-:B-1----:R-:W-:Y:S02]  /*b370*/  FFMA.FTZ R140, R172, UR4, -R210.reuse ;  /* 0x00000004ac8c7c23 */ /* 0x102fe400080108d2 */
[----:B------:R-:W-:Y:S02]  /*b380*/  LDSM.16.MT88.4 R172, [R239+0xd800] ;  /* 0x00d80000efac783b */ /* 0x000fe40000004200 */
[----:B------:R1:W3:Y:S01]  /*b390*/  MUFU.EX2 R229, R140 ;  /* 0x0000008c00e57308 */ /* 0x0002e20000000800 */
[C---:B------:R-:W-:Y:S08]  /*b3a0*/  HMMA.16816.F32.BF16 R88, R148.reuse, R156, R88 ;  /* 0x0000009c9458723c */ /* 0x040ff00000041858 */
[-C--:B------:R-:W-:Y:S08]  /*b3b0*/  HMMA.16816.F32.BF16 R92, R148, R158.reuse, R92 ;  /* 0x0000009e945c723c */ /* 0x080ff0000004185c */
[C---:B------:R-:W-:Y:S01]  /*b3c0*/  HMMA.16816.F32.BF16 R96, R144.reuse, R158, R96 ;  /* 0x0000009e9060723c */ /* 0x040fe20000041860 */
[----:B------:R-:W3:Y:S03]  /*b3d0*/  LDSM.16.MT88.4 R156, [R236+0xd800] ;  /* 0x00d80000ec9c783b */ /* 0x000ee60000004200 */
[--C-:B-1----:R-:W-:Y:S01]  /*b3e0*/  FFMA.FTZ R140, R226, UR4, -R209.reuse ;  /* 0x00000004e28c7c23 */ /* 0x102fe200080108d1 */
[----:B------:R-:W-:Y:S03]  /*b3f0*/  FFMA.FTZ R209, R227, UR4, -R209 ;  /* 0x00000004e3d17c23 */ /* 0x000fe600080108d1 */
[-C--:B------:R-:W-:Y:S01]  /*b400*/  HMMA.16816.F32.BF16 R100, R144, R152.reuse, R100 ;  /* 0x000000989064723c */ /* 0x080fe20000041864 */
[----:B------:R1:W-:Y:S07]  /*b410*/  MUFU.EX2 R228, R140 ;  /* 0x0000008c00e47308 */ /* 0x0003ee0000000800 */
[C---:B------:R-:W-:Y:S01]  /*b420*/  HMMA.16816.F32.BF16 R104, R148.reuse, R152, R104 ;  /* 0x000000989468723c */ /* 0x040fe20000041868 */
[----:B------:R-:W3:Y:S02]  /*b430*/  LDL.LU R152, [R1+0x54] ;  /* 0x0000540001987983 */ /* 0x000ee40000300800 */
[----:B------:R4:W3:Y:S02]  /*b440*/  MUFU.EX2 R227, R209 ;  /* 0x000000d100e37308 */ /* 0x0008e40000000800 */
[----:B------:R-:W3:Y:S03]  /*b450*/  LDL.LU R141, [R1+0x58] ;  /* 0x00005800018d7983 */ /* 0x000ee60000300800 */
[-C--:B------:R-:W-:Y:S03]  /*b460*/  HMMA.16816.F32.BF16 R108, R148, R154.reuse, R108 ;  /* 0x0000009a946c723c */ /* 0x080fe6000004186c */
[--C-:B-1----:R-:W-:Y:S01]  /*b470*/  FFMA.FTZ R140, R142, UR4, -R210.reuse ;  /* 0x000000048e8c7c23 */ /* 0x102fe200080108d2 */
[----:B------:R-:W-:Y:S01]  /*b480*/  FFMA.FTZ R210, R218, UR4, -R210 ;  /* 0x00000004dad27c23 */ /* 0x000fe200080108d2 */
[----:B------:R-:W3:Y:S02]  /*b490*/  LDL.LU R142, [R1+0x90] ;  /* 0x00009000018e7983 */ /* 0x000ee40000300800 */
[----:B------:R-:W-:Y:S01]  /*b4a0*/  MUFU.EX2 R226, R140 ;  /* 0x0000008c00e27308 */ /* 0x000fe20000000800 */
[C---:B------:R-:W-:Y:S04]  /*b4b0*/  HMMA.16816.F32.BF16 R112, R144.reuse, R154, R112 ;  /* 0x0000009a9070723c */ /* 0x040fe80000041870 */
[----:B----4-:R-:W-:Y:S05]  /*b4c0*/  F2FP.BF16.F32.PACK_AB R209, R235, R249 ;  /* 0x000000f9ebd1723e */ /* 0x010fea00000010ff */
[----:B------:R1:W4:Y:S01]  /*b4d0*/  MUFU.EX2 R225, R210 ;  /* 0x000000d200e17308 */ /* 0x0003220000000800 */
[-C--:B--2---:R-:W-:Y:S08]  /*b4e0*/  HMMA.16816.F32.BF16 R116, R144, R136.reuse, R116 ;  /* 0x000000889074723c */ /* 0x084ff00000041874 */
[C---:B------:R-:W-:Y:S04]  /*b4f0*/  HMMA.16816.F32.BF16 R120, R148.reuse, R136, R120 ;  /* 0x000000889478723c */ /* 0x040fe80000041878 */
[----:B------:R-:W-:Y:S02]  /*b500*/  F2FP.BF16.F32.PACK_AB R136, R231, R232 ;  /* 0x000000e8e788723e */ /* 0x000fe400000010ff */
[----:B---3--:R-:W-:Y:S02]  /*b510*/  F2FP.BF16.F32.PACK_AB R137, R229, R230 ;  /* 0x000000e6e589723e */ /* 0x008fe400000010ff */
[-C--:B------:R-:W-:Y:S03]  /*b520*/  HMMA.16816.F32.BF16 R124, R148, R138.reuse, R124 ;  /* 0x0000008a947c723c */ /* 0x080fe6000004187c */
[----:B-1----:R-:W-:Y:S05]  /*b530*/  F2FP.BF16.F32.PACK_AB R210, R234, R248 ;  /* 0x000000f8ead2723e */ /* 0x002fea00000010ff */
[----:B------:R-:W-:Y:S04]  /*b540*/  HMMA.16816.F32.BF16 R128, R144, R138, R128 ;  /* 0x0000008a9080723c */ /* 0x000fe80000041880 */
[----:B------:R-:W-:Y:S02]  /*b550*/  F2FP.BF16.F32.PACK_AB R138, R227, R228 ;  /* 0x000000e4e38a723e */ /* 0x000fe400000010ff */
[----:B----4-:R-:W-:Y:S07]  /*b560*/  F2FP.BF16.F32.PACK_AB R139, R225, R226 ;  /* 0x000000e2e18b723e */ /* 0x010fee00000010ff */
[-C--:B------:R-:W-:Y:S05]  /*b570*/  HMMA.16816.F32.BF16 R148, R136, R156.reuse, R4 ;  /* 0x0000009c8894723c */ /* 0x080fea0000041804 */
[----:B------:R-:W-:Y:S02]  /*b580*/  MOV R4, R160 ;  /* 0x000000a000047202 */ /* 0x000fe40000000f00 */
[----:B------:R-:W-:Y:S02]  /*b590*/  MOV R5, R161 ;  /* 0x000000a100057202 */ /* 0x000fe40000000f00 */
[----:B------:R-:W-:Y:S02]  /*b5a0*/  MOV R6, R180 ;  /* 0x000000b400067202 */ /* 0x000fe40000000f00 */
[----:B------:R-:W-:Y:S02]  /*b5b0*/  MOV R7, R179 ;  /* 0x000000b300077202 */ /* 0x000fe40000000f00 */
[----:B------:R-:W-:Y:S02]  /*b5c0*/  MOV R180, R170 ;  /* 0x000000aa00b47202 */ /* 0x000fe40000000f00 */
[----:B------:R-:W-:Y:S01]  /*b5d0*/  MOV R179, R169 ;  /* 0x000000a900b37202 */ /* 0x000fe20000000f00 */
[----:B------:R-:W-:Y:S01]  /*b5e0*/  FFMA.FTZ R132, R132, R163, R215 ;  /* 0x000000a384847223 */ /* 0x000fe200000100d7 */
[----:B------:R-:W-:Y:S02]  /*b5f0*/  FFMA.FTZ R3, R3, R162, R212 ;  /* 0x000000a203037223 */ /* 0x000fe400000100d4 */
[----:B------:R-:W1:Y:S01]  /*b600*/  LDSM.16.MT88.4 R212, [R236+0xf800] ;  /* 0x00f80000ecd4783b */ /* 0x000e620000004200 */
[----:B------:R-:W-:Y:S01]  /*b610*/  FFMA.FTZ R2, R2, R152, R221 ;  /* 0x0000009802027223 */ /* 0x000fe200000100dd */
[----:B------:R-:W-:Y:S01]  /*b620*/  FFMA.FTZ R0, R0, R141, R219 ;  /* 0x0000008d00007223 */ /* 0x000fe200000100db */
[----:B------:R-:W-:Y:S01]  /*b630*/  FADD.FTZ R141, R133, R132 ;  /* 0x00000084858d7221 */ /* 0x000fe20000010000 */
[----:B------:R-:W-:Y:S01]  /*b640*/  FADD.FTZ R132, R134, R3 ;  /* 0x0000000386847221 */ /* 0x000fe20000010000 */
[----:B------:R-:W-:Y:S01]  /*b650*/  FADD.FTZ R140, R220, R2 ;  /* 0x00000002dc8c7221 */ /* 0x000fe20000010000 */
[----:B------:R-:W-:Y:S02]  /*b660*/  MOV R3, R223 ;  /* 0x000000df00037202 */ /* 0x000fe40000000f00 */
[----:B------:R-:W2:Y:S01]  /*b670*/  LDL.LU R133, [R1+0x8c] ;  /* 0x00008c0001857983 */ /* 0x000ea20000300800 */
[----:B------:R-:W-:Y:S01]  /*b680*/  MOV R2, R222 ;  /* 0x000000de00027202 */ /* 0x000fe20000000f00 */
[----:B------:R-:W-:Y:S02]  /*b690*/  FFMA.FTZ R211, R142, UR4, -R211 ;  /* 0x000000048ed37c23 */ /* 0x000fe400080108d3 */
[----:B------:R3:W-:Y:S02]  /*b6a0*/  LDSM.16.MT88.4 R220, [R208+0x3800] ;  /* 0x00380000d0dc783b */ /* 0x0007e40000004200 */
[----:B------:R-:W4:Y:S06]  /*b6b0*/  MUFU.EX2 R142, R211 ;  /* 0x000000d3008e7308 */ /* 0x000f2c0000000800 */
[----:B------:R-:W2:Y:S04]  /*b6c0*/  LDL.LU R134, [R1+0x88] ;  /* 0x0000880001867983 */ /* 0x000ea80000300800 */
[----:B------:R-:W1:Y:S01]  /*b6d0*/  LDSM.16.MT88.4 R216, [R239+0xf800] ;  /* 0x00f80000efd8783b */ /* 0x000e620000004200 */
[----:B----4-:R-:W-:Y:S02]  /*b6e0*/  F2FP.BF16.F32.PACK_AB R211, R142, R233 ;  /* 0x000000e98ed3723e */ /* 0x010fe400000010ff */
[----:B---3--:R-:W-:Y:S07]  /*b6f0*/  F2FP.BF16.F32.PACK_AB R208, R250, R251 ;  /* 0x000000fbfad0723e */ /* 0x008fee00000010ff */
[C---:B------:R-:W-:Y:S04]  /*b700*/  HMMA.16816.F32.BF16 R144, R208.reuse, R156, R8 ;  /* 0x0000009cd090723c */ /* 0x040fe80000041808 */
[----:B------:R-:W-:Y:S02]  /*b710*/  MOV R8, R7 ;  /* 0x0000000700087202 */ /* 0x000fe40000000f00 */
[----:B------:R-:W-:Y:S02]  /*b720*/  MOV R11, R171 ;  /* 0x000000ab000b7202 */ /* 0x000fe40000000f00 */
[-C--:B------:R-:W-:Y:S03]  /*b730*/  HMMA.16816.F32.BF16 R152, R208, R158.reuse, R12 ;  /* 0x0000009ed098723c */ /* 0x080fe6000004180c */
[----:B------:R-:W-:Y:S02]  /*b740*/  MOV R14, R179 ;  /* 0x000000b3000e7202 */ /* 0x000fe40000000f00 */
[----:B------:R-:W-:Y:S02]  /*b750*/  MOV R15, R194 ;  /* 0x000000c2000f7202 */ /* 0x000fe40000000f00 */
[----:B------:R-:W-:Y:S01]  /*b760*/  IADD3 R14, P0, PT, R14, -UR17, RZ ;  /* 0x800000110e0e7c10 */ /* 0x000fe2000ff1e0ff */
[C---:B------:R-:W-:Y:S04]  /*b770*/  HMMA.16816.F32.BF16 R156, R136.reuse, R158, R16 ;  /* 0x0000009e889c723c */ /* 0x040fe80000041810 */
[----:B------:R-:W-:Y:S02]  /*b780*/  IADD3.X R15, PT, PT, R15, ~UR7, RZ, P0, !PT ;  /* 0x800000070f0f7c10 */ /* 0x000fe400087fe4ff */
[----:B------:R-:W-:Y:S02]  /*b790*/  MOV R9, R3 ;  /* 0x0000000300097202 */ /* 0x000fe40000000f00 */
[-C--:B------:R-:W-:Y:S03]  /*b7a0*/  HMMA.16816.F32.BF16 R160, R136, R172.reuse, R20 ;  /* 0x000000ac88a0723c */ /* 0x080fe60000041814 */
[----:B------:R-:W-:Y:S02]  /*b7b0*/  MOV R3, R193 ;  /* 0x000000c100037202 */ /* 0x000fe40000000f00 */
[----:B------:R-:W-:Y:S02]  /*b7c0*/  MOV R22, R178 ;  /* 0x000000b200167202 */ /* 0x000fe40000000f00 */
[----:B------:R-:W-:Y:S01]  /*b7d0*/  MOV R23, R176 ;  /* 0x000000b000177202 */ /* 0x000fe20000000f00 */
[C---:B------:R-:W-:Y:S04]  /*b7e0*/  HMMA.16816.F32.BF16 R164, R208.reuse, R172, R24 ;  /* 0x000000acd0a4723c */ /* 0x040fe80000041818 */
[----:B------:R-:W-:Y:S01]  /*b7f0*/  FADD.FTZ R3, R3, R0 ;  /* 0x0000000003037221 */ /* 0x000fe20000010000 */
[----:B------:R-:W-:Y:S01]  /*b800*/  FADD.FTZ R0, R135, R132 ;  /* 0x0000008487007221 */ /* 0x000fe20000010000 */
[----:B------:R-:W-:Y:S02]  /*b810*/  MOV R13, R202 ;  /* 0x000000ca000d7202 */ /* 0x000fe40000000f00 */
[-C--:B------:R-:W-:Y:S03]  /*b820*/  HMMA.16816.F32.BF16 R168, R208, R174.reuse, R28 ;  /* 0x000000aed0a8723c */ /* 0x080fe6000004181c */
[----:B------:R-:W-:Y:S01]  /*b830*/  MOV R28, R5 ;  /* 0x00000005001c7202 */ /* 0x000fe20000000f00 */
[----:B------:R-:W-:Y:S01]  /*b840*/  FADD.FTZ R3, R245, R3 ;  /* 0x00000003f5037221 */ /* 0x000fe20000010000 */
[----:B------:R-:W-:Y:S01]  /*b850*/  MOV R29, R4 ;  /* 0x00000004001d7202 */ /* 0x000fe20000000f00 */
[----:B------:R-:W-:Y:S01]  /*b860*/  FADD.FTZ R0, R243, R0 ;  /* 0x00000000f3007221 */ /* 0x000fe20000010000 */
[----:B------:R-:W-:Y:S01]  /*b870*/  MOV R31, R6 ;  /* 0x00000006001f7202 */ /* 0x000fe20000000f00 */
[C---:B------:R-:W-:Y:S01]  /*b880*/  HMMA.16816.F32.BF16 R172, R136.reuse, R174, R32 ;  /* 0x000000ae88ac723c */ /* 0x040fe20000041820 */
[----:B------:R-:W3:Y:S03]  /*b890*/  LDSM.16.MT88.4 R4, [R224+0x3800] ;  /* 0x00380000e004783b */ /* 0x000ee60000004200 */
[----:B------:R-:W-:Y:S01]  /*b8a0*/  MOV R33, R177 ;  /* 0x000000b100217202 */ /* 0x000fe20000000f00 */
[----:B------:R-:W-:Y:S01]  /*b8b0*/  FADD.FTZ R3, R241, R3 ;  /* 0x00000003f1037221 */ /* 0x000fe20000010000 */
[----:B------:R-:W-:Y:S01]  /*b8c0*/  FADD.FTZ R0, R238, R0 ;  /* 0x00000000ee007221 */ /* 0x000fe20000010000 */
[----:B------:R-:W-:Y:S01]  /*b8d0*/  MOV R35, R201 ;  /* 0x000000c900237202 */ /* 0x000fe20000000f00 */
[-C--:B------:R-:W-:Y:S03]  /*b8e0*/  HMMA.16816.F32.BF16 R176, R136, R188.reuse, R36 ;  /* 0x000000bc88b0723c */ /* 0x080fe60000041824 */
[----:B------:R-:W-:Y:S02]  /*b8f0*/  MOV R39, R180 ;  /* 0x000000b400277202 */ /* 0x000fe40000000f00 */
        /* <DEDUP_REMOVED lines=10> */
[----:B------:R-:W-:Y:S01]  /*b9a0*/  MOV R11, R2 ;  /* 0x00000002000b7202 */ /* 0x000fe20000000f00 */
[----:B------:R-:W-:Y:S01]  /*b9b0*/  FADD.FTZ R2, R143, R141 ;  /* 0x0000008d8f027221 */ /* 0x000fe20000010000 */
[----:B------:R-:W-:Y:S01]  /*b9c0*/  MOV R37, R38 ;  /* 0x0000002600257202 */ /* 0x000fe20000000f00 */
[----:B------:R-:W4:Y:S01]  /*b9d0*/  LDL.LU R143, [R1+0x84] ;  /* 0x00008400018f7983 */ /* 0x000f220000300800 */
[----:B------:R-:W-:Y:S02]  /*b9e0*/  MOV R38, R39 ;  /* 0x0000002700267202 */ /* 0x000fe40000000f00 */
[----:B------:R-:W-:Y:S01]  /*b9f0*/  MOV R39, R32 ;  /* 0x0000002000277202 */ /* 0x000fe20000000f00 */
[----:B------:R-:W4:Y:S01]  /*ba00*/  LDL.LU R135, [R1+0x80] ;  /* 0x0000800001877983 */ /* 0x000f220000300800 */
        /* <DEDUP_REMOVED lines=8> */
[----:B------:R1:W5:Y:S01]  /*ba90*/  LDL.LU R247, [R1+0x7c] ;  /* 0x00007c0001f77983 */ /* 0x0003620000300800 */
[----:B------:R-:W-:Y:S01]  /*baa0*/  MOV R37, R38 ;  /* 0x0000002600257202 */ /* 0x000fe20000000f00 */
[----:B------:R-:W-:Y:S01]  /*bab0*/  FADD.FTZ R11, R242, R11 ;  /* 0x0000000bf20b7221 */ /* 0x000fe20000010000 */
[----:B------:R-:W-:Y:S01]  /*bac0*/  MOV R38, R39 ;  /* 0x0000002700267202 */ /* 0x000fe20000000f00 */
[----:B------:R1:W5:Y:S01]  /*bad0*/  LDL.LU R245, [R1+0x78] ;  /* 0x0000780001f57983 */ /* 0x0003620000300800 */
[----:B------:R-:W-:Y:S01]  /*bae0*/  MOV R39, R32 ;  /* 0x0000002000277202 */ /* 0x000fe20000000f00 */
[----:B------:R-:W-:Y:S01]  /*baf0*/  FADD.FTZ R2, R36, R2 ;  /* 0x0000000224027221 */ /* 0x000fe20000010000 */
        /* <DEDUP_REMOVED lines=12> */
[----:B------:R1:W5:Y:S01]  /*bbc0*/  LDL.LU R244, [R1+0x74] ;  /* 0x0000740001f47983 */ /* 0x0003620000300800 */
[----:B------:R-:W-:Y:S01]  /*bbd0*/  MOV R27, R183 ;  /* 0x000000b7001b7202 */ /* 0x000fe20000000f00 */
[----:B------:R-:W-:Y:S01]  /*bbe0*/  FADD.FTZ R8, R28, R8 ;  /* 0x000000081c087221 */ /* 0x000fe20000010000 */
[----:B------:R-:W-:Y:S01]  /*bbf0*/  MOV R20, R182 ;  /* 0x000000b600147202 */ /* 0x000fe20000000f00 */
[----:B------:R1:W5:Y:S01]  /*bc00*/  LDL.LU R243, [R1+0x70] ;  /* 0x0000700001f37983 */ /* 0x0003620000300800 */
[----:B------:R-:W-:Y:S01]  /*bc10*/  MOV R21, R181 ;  /* 0x000000b500157202 */ /* 0x000fe20000000f00 */
[----:B------:R-:W-:Y:S01]  /*bc20*/  FADD.FTZ R0, R35, R9 ;  /* 0x0000000923007221 */ /* 0x000fe20000010000 */
[C---:B------:R-:W-:Y:S01]  /*bc30*/  HMMA.16816.F32.BF16 R180, R208.reuse, R188, R40 ;  /* 0x000000bcd0b4723c */ /* 0x040fe20000041828 */
[----:B------:R1:W5:Y:S03]  /*bc40*/  LDL.LU R242, [R1+0x6c] ;  /* 0x00006c0001f27983 */ /* 0x0003660000300800 */
[----:B------:R-:W-:Y:S01]  /*bc50*/  MOV R24, R186 ;  /* 0x000000ba00187202 */ /* 0x000fe20000000f00 */
[----:B------:R1:W5:Y:S01]  /*bc60*/  LDL.LU R241, [R1+0x68] ;  /* 0x0000680001f17983 */ /* 0x0003620000300800 */
[----:B------:R-:W-:Y:S01]  /*bc70*/  MOV R25, R185 ;  /* 0x000000b900197202 */ /* 0x000fe20000000f00 */
[----:B------:R-:W-:Y:S01]  /*bc80*/  FADD.FTZ R9, R31, R0 ;  /* 0x000000001f097221 */ /* 0x000fe20000010000 */
[----:B------:R-:W-:Y:S01]  /*bc90*/  MOV R26, R184 ;  /* 0x000000b8001a7202 */ /* 0x000fe20000000f00 */
[----:B------:R1:W5:Y:S01]  /*bca0*/  LDL.LU R240, [R1+0x64] ;  /* 0x0000640001f07983 */ /* 0x0003620000300800 */
[-C--:B------:R-:W-:Y:S03]  /*bcb0*/  HMMA.16816.F32.BF16 R184, R208, R190.reuse, R44 ;  /* 0x000000bed0b8723c */ /* 0x080fe6000004182c */
[----:B------:R1:W5:Y:S01]  /*bcc0*/  LDL.LU R238, [R1+0x60] ;  /* 0x0000600001ee7983 */ /* 0x0003620000300800 */
[----:B------:R-:W-:Y:S01]  /*bcd0*/  MOV R16, R195 ;  /* 0x000000c300107202 */ /* 0x000fe20000000f00 */
[----:B------:R-:W-:Y:S01]  /*bce0*/  FADD.FTZ R0, R24, R8 ;  /* 0x0000000818007221 */ /* 0x000fe20000010000 */
[----:B------:R-:W-:Y:S01]  /*bcf0*/  MOV R19, R198 ;  /* 0x000000c600137202 */ /* 0x000fe20000000f00 */
[----:B------:R1:W5:Y:S01]  /*bd00*/  LDL.LU R237, [R1+0x5c] ;  /* 0x00005c0001ed7983 */ /* 0x0003620000300800 */
[C---:B------:R-:W-:Y:S04]  /*bd10*/  HMMA.16816.F32.BF16 R188, R136.reuse, R190, R48 ;  /* 0x000000be88bc723c */ /* 0x040fe80000041830 */
[----:B------:R-:W-:Y:S01]  /*bd20*/  MOV R30, R192 ;  /* 0x000000c0001e7202 */ /* 0x000fe20000000f00 */
[----:B------:R-:W-:Y:S01]  /*bd30*/  FADD.FTZ R8, R27, R9 ;  /* 0x000000091b087221 */ /* 0x000fe20000010000 */
[----:B------:R-:W-:Y:S01]  /*bd40*/  MOV R18, R197 ;  /* 0x000000c500127202 */ /* 0x000fe20000000f00 */
[----:B------:R-:W-:Y:S01]  /*bd50*/  FADD.FTZ R0, R20, R0 ;  /* 0x0000000014007221 */ /* 0x000fe20000010000 */
[-C--:B------:R-:W-:Y:S03]  /*bd60*/  HMMA.16816.F32.BF16 R192, R136, R204.reuse, R52 ;  /* 0x000000cc88c0723c */ /* 0x080fe60000041834 */
[----:B------:R-:W-:Y:S01]  /*bd70*/  MOV R17, R196 ;  /* 0x000000c400117202 */ /* 0x000fe20000000f00 */
[----:B------:R-:W-:Y:S01]  /*bd80*/  FADD.FTZ R0, R16, R0 ;  /* 0x0000000010007221 */ /* 0x000fe20000010000 */
[----:B------:R-:W-:Y:S01]  /*bd90*/  MOV R12, R200 ;  /* 0x000000c8000c7202 */ /* 0x000fe20000000f00 */
[----:B------:R-:W-:Y:S01]  /*bda0*/  FADD.FTZ R3, R37, R3 ;  /* 0x0000000325037221 */ /* 0x000fe20000010000 */
[----:B------:R-:W-:Y:S01]  /*bdb0*/  FADD.FTZ R11, R32, R11 ;  /* 0x0000000b200b7221 */ /* 0x000fe20000010000 */
[C---:B------:R-:W-:Y:S04]  /*bdc0*/  HMMA.16816.F32.BF16 R196, R208.reuse, R204, R56 ;  /* 0x000000ccd0c4723c */ /* 0x040fe80000041838 */
[----:B------:R-:W-:Y:S01]  /*bdd0*/  MOV R10, R203 ;  /* 0x000000cb000a7202 */ /* 0x000fe20000000f00 */
[----:B------:R-:W-:Y:S03]  /*bde0*/  FADD.FTZ R0, R252, R0 ;  /* 0x00000000fc007221 */ /* 0x000fe60000010000 */
[-C--:B------:R-:W-:Y:S03]  /*bdf0*/  HMMA.16816.F32.BF16 R200, R208, R206.reuse, R60 ;  /* 0x000000ced0c8723c */ /* 0x080fe6000004183c */
[----:B------:R-:W-:Y:S01]  /*be00*/  FADD.FTZ R0, R249, R0 ;  /* 0x00000000f9007221 */ /* 0x000fe20000010000 */
[----:B------:R-:W-:Y:S01]  /*be10*/  FADD.FTZ R10, R10, R3 ;  /* 0x000000030a0a7221 */ /* 0x000fe20000010000 */
[----:B------:R-:W-:Y:S03]  /*be20*/  FADD.FTZ R3, R33, R11 ;  /* 0x0000000b21037221 */ /* 0x000fe60000010000 */
[C---:B------:R-:W-:Y:S04]  /*be30*/  HMMA.16816.F32.BF16 R204, R136.reuse, R206, R64 ;  /* 0x000000ce88cc723c */ /* 0x040fe80000041840 */
[----:B------:R-:W-:Y:S01]  /*be40*/  FADD.FTZ R3, R29, R3 ;  /* 0x000000031d037221 */ /* 0x000fe20000010000 */
[----:B------:R-:W-:Y:S03]  /*be50*/  FADD.FTZ R2, R34, R10 ;  /* 0x0000000a22027221 */ /* 0x000fe60000010000 */
[-C--:B-1----:R-:W-:Y:S03]  /*be60*/  HMMA.16816.F32.BF16 R68, R136, R212.reuse, R68 ;  /* 0x000000d48844723c */ /* 0x082fe60000041844 */
[----:B------:R-:W-:Y:S01]  /*be70*/  FADD.FTZ R3, R25, R3 ;  /* 0x0000000319037221 */ /* 0x000fe20000010000 */
[----:B------:R-:W-:Y:S03]  /*be80*/  FADD.FTZ R2, R30, R2 ;  /* 0x000000021e027221 */ /* 0x000fe60000010000 */
[----:B------:R-:W-:Y:S01]  /*be90*/  FADD.FTZ R3, R21, R3 ;  /* 0x0000000315037221 */ /* 0x000fe20000010000 */
[C---:B------:R-:W-:Y:S04]  /*bea0*/  HMMA.16816.F32.BF16 R72, R208.reuse, R212, R72 ;  /* 0x000000d4d048723c */ /* 0x040fe80000041848 */
[----:B------:R-:W-:Y:S01]  /*beb0*/  FADD.FTZ R3, R17, R3 ;  /* 0x0000000311037221 */ /* 0x000fe20000010000 */
[----:B------:R-:W-:Y:S03]  /*bec0*/  FADD.FTZ R2, R26, R2 ;  /* 0x000000021a027221 */ /* 0x000fe60000010000 */
[-C--:B------:R-:W-:Y:S03]  /*bed0*/  HMMA.16816.F32.BF16 R76, R208, R214.reuse, R76 ;  /* 0x000000d6d04c723c */ /* 0x080fe6000004184c */
[----:B------:R-:W-:Y:S01]  /*bee0*/  FADD.FTZ R9, R22, R2 ;  /* 0x0000000216097221 */ /* 0x000fe20000010000 */
[----:B------:R-:W-:Y:S03]  /*bef0*/  FADD.FTZ R2, R23, R8 ;  /* 0x0000000817027221 */ /* 0x000fe60000010000 */
[----:B------:R-:W-:Y:S01]  /*bf00*/  FADD.FTZ R8, R18, R9 ;  /* 0x0000000912087221 */ /* 0x000fe20000010000 */
[C---:B------:R-:W-:Y:S04]  /*bf10*/  HMMA.16816.F32.BF16 R80, R136.reuse, R214, R80 ;  /* 0x000000d68850723c */ /* 0x040fe80000041850 */
[----:B------:R-:W-:Y:S01]  /*bf20*/  FADD.FTZ R2, R19, R2 ;  /* 0x0000000213027221 */ /* 0x000fe20000010000 */
[----:B------:R-:W-:Y:S01]  /*bf30*/  FADD.FTZ R9, R12, R3 ;  /* 0x000000030c097221 */ /* 0x000fe20000010000 */
[----:B------:R-:W-:Y:S02]  /*bf40*/  FADD.FTZ R3, R13, R8 ;  /* 0x000000080d037221 */ /* 0x000fe40000010000 */
[-C--:B------:R-:W-:Y:S03]  /*bf50*/  HMMA.16816.F32.BF16 R84, R136, R216.reuse, R84 ;  /* 0x000000d88854723c */ /* 0x080fe60000041854 */
[----:B------:R-:W-:Y:S01]  /*bf60*/  FADD.FTZ R2, R251, R2 ;  /* 0x00000002fb027221 */ /* 0x000fe20000010000 */
[----:B------:R-:W-:Y:S01]  /*bf70*/  FADD.FTZ R9, R232, R9 ;  /* 0x00000009e8097221 */ /* 0x000fe20000010000 */
[----:B------:R-:W-:Y:S03]  /*bf80*/  FADD.FTZ R8, R230, R3 ;  /* 0x00000003e6087221 */ /* 0x000fe60000010000 */
[C---:B------:R-:W-:Y:S04]  /*bf90*/  HMMA.16816.F32.BF16 R88, R208.reuse, R216, R88 ;  /* 0x000000d8d058723c */ /* 0x040fe80000041858 */
[----:B------:R-:W-:Y:S04]  /*bfa0*/  FADD.FTZ R3, R231, R9 ;  /* 0x00000009e7037221 */ /* 0x000fe80000010000 */
[-C--:B------:R-:W-:Y:S03]  /*bfb0*/  HMMA.16816.F32.BF16 R92, R208, R218.reuse, R92 ;  /* 0x000000dad05c723c */ /* 0x080fe6000004185c */
[----:B------:R-:W-:Y:S05]  /*bfc0*/  FADD.FTZ R3, R228, R3 ;  /* 0x00000003e4037221 */ /* 0x000fea0000010000 */
[C---:B------:R-:W-:Y:S08]  /*bfd0*/  HMMA.16816.F32.BF16 R96, R136.reuse, R218, R96 ;  /* 0x000000da8860723c */ /* 0x040ff00000041860 */
[-C--:B------:R-:W-:Y:S08]  /*bfe0*/  HMMA.16816.F32.BF16 R100, R136, R220.reuse, R100 ;  /* 0x000000dc8864723c */ /* 0x080ff00000041864 */
[C---:B------:R-:W-:Y:S08]  /*bff0*/  HMMA.16816.F32.BF16 R104, R208.reuse, R220, R104 ;  /* 0x000000dcd068723c */ /* 0x040ff00000041868 */
[-C--:B------:R-:W-:Y:S08]  /*c000*/  HMMA.16816.F32.BF16 R108, R208, R222.reuse, R108 ;  /* 0x000000ded06c723c */ /* 0x080ff0000004186c */
[C---:B------:R-:W-:Y:S08]  /*c010*/  HMMA.16816.F32.BF16 R112, R136.reuse, R222, R112 ;  /* 0x000000de8870723c */ /* 0x040ff00000041870 */
[-C--:B---3--:R-:W-:Y:S08]  /*c020*/  HMMA.16816.F32.BF16 R116, R136, R4.reuse, R116 ;  /* 0x000000048874723c */ /* 0x088ff00000041874 */
[C---:B------:R-:W-:Y:S04]  /*c030*/  HMMA.16816.F32.BF16 R120, R208.reuse, R4, R120 ;  /* 0x00000004d078723c */ /* 0x040fe80000041878 */
[----:B------:R-:W-:Y:S01]  /*c040*/  FADD.FTZ R5, R250, R2 ;  /* 0x00000002fa057221 */ /* 0x000fe20000010000 */
[----:B------:R-:W-:Y:S01]  /*c050*/  FADD.FTZ R4, R235, R0 ;  /* 0x00000000eb047221 */ /* 0x000fe20000010000 */
[----:B------:R-:W-:Y:S02]  /*c060*/  FADD.FTZ R2, R229, R8 ;  /* 0x00000008e5027221 */ /* 0x000fe40000010000 */
[----:B------:R-:W-:Y:S01]  /*c070*/  FADD.FTZ R0, R248, R5 ;  /* 0x00000005f8007221 */ /* 0x000fe20000010000 */
[----:B------:R-:W-:Y:S01]  /*c080*/  FADD.FTZ R4, R233, R4 ;  /* 0x00000004e9047221 */ /* 0x000fe20000010000 */
[----:B------:R-:W-:Y:S01]  /*c090*/  FADD.FTZ R2, R226, R2 ;  /* 0x00000002e2027221 */ /* 0x000fe20000010000 */
[-C--:B------:R-:W-:Y:S03]  /*c0a0*/  HMMA.16816.F32.BF16 R124, R208, R6.reuse, R124 ;  /* 0x00000006d07c723c */ /* 0x080fe6000004187c */
[----:B------:R-:W-:Y:S01]  /*c0b0*/  FADD.FTZ R0, R234, R0 ;  /* 0x00000000ea007221 */ /* 0x000fe20000010000 */
[----:B------:R-:W-:Y:S04]  /*c0c0*/  FADD.FTZ R4, R142, R4 ;  /* 0x000000048e047221 */ /* 0x000fe80000010000 */
[----:B------:R1:W-:Y:S01]  /*c0d0*/  STL [R1+0x50], R0 ;  /* 0x0000500001007387 */ /* 0x0003e20000100800 */
[----:B------:R-:W-:Y:S03]  /*c0e0*/  HMMA.16816.F32.BF16 R128, R136, R6, R128 ;  /* 0x000000068880723c */ /* 0x000fe60000041880 */
[----:B------:R-:W-:Y:S01]  /*c0f0*/  STL [R1+0x4c], R4 ;  /* 0x00004c0401007387 */ /* 0x000fe20000100800 */
[----:B--2---:R-:W-:Y:S02]  /*c100*/  MOV R138, R133 ;  /* 0x00000085008a7202 */ /* 0x004fe40000000f00 */
[----:B------:R-:W-:Y:S01]  /*c110*/  MOV R137, R134 ;  /* 0x0000008600897202 */ /* 0x000fe20000000f00 */
[----:B-1----:R-:W-:Y:S05]  /*c120*/  FADD.FTZ R0, R227, R3 ;  /* 0x00000003e3007221 */ /* 0x002fea0000010000 */
[----:B------:R1:W-:Y:S04]  /*c130*/  STL [R1+0x54], R0 ;  /* 0x0000540001007387 */ /* 0x0003e80000100800 */
[----:B------:R2:W-:Y:S01]  /*c140*/  STL [R1+0x28], R14 ;  /* 0x0000280e01007387 */ /* 0x0005e20000100800 */
[----:B-1----:R-:W-:Y:S05]  /*c150*/  FADD.FTZ R0, R225, R2 ;  /* 0x00000002e1007221 */ /* 0x002fea0000010000 */
[----:B------:R2:W-:Y:S04]  /*c160*/  STL [R1+0x58], R0 ;  /* 0x0000580001007387 */ /* 0x0005e80000100800 */
[----:B------:R2:W-:Y:S01]  /*c170*/  STL [R1+0x24], R15 ;  /* 0x0000240f01007387 */ /* 0x0005e20000100800 */
[----:B----4-:R-:W-:Y:S02]  /*c180*/  MOV R136, R143 ;  /* 0x0000008f00887202 */ /* 0x010fe40000000f00 */
[----:B------:R-:W-:Y:S01]  /*c190*/  MOV R132, R135 ;  /* 0x0000008700847202 */ /* 0x000fe20000000f00 */
[----:B------:R-:W-:Y:S06]  /*c1a0*/  BRA.U UP0, `(.L_x_99) ;  /* 0xffffffb900b07547 */ /* 0x000fec000b83ffff */
.L_x_98:
[----:B-1----:R-:W3:Y:S01]  /*c1b0*/  LDL.LU R3, [R1+0x54] ;  /* 0x0000540001037983 */ /* 0x002ee20000300800 */
[----:B------:R-:W1:Y:S01]  /*c1c0*/  S2R R138, SR_TID.X ;  /* 0x00000000008a7919 */ /* 0x000e620000002100 */
[----:B------:R-:W4:Y:S01]  /*c1d0*/  S2UR UR16, SR_CgaCtaId ;  /* 0x00000000001079c3 */ /* 0x000f220000008800 */
[----:B------:R-:W-:Y:S01]  /*c1e0*/  UMOV UR4, 0x400 ;  /* 0x0000040000047882 */ /* 0x000fe20000000000 */
[----:B------:R-:W-:Y:S01]  /*c1f0*/  MOV R10, 0x20 ;  /* 0x00000020000a7802 */ /* 0x000fe20000000f00 */
[----:B------:R-:W2:Y:S01]  /*c200*/  LDL.LU R7, [R1+0x58] ;  /* 0x0000580001077983 */ /* 0x000ea20000300800 */
[----:B------:R-:W-:Y:S01]  /*c210*/  UISETP.NE.AND UP3, UPT, UR13, -0x1, UPT ;  /* 0xffffffff0d00788c */ /* 0x000fe2000bf65270 */
[----:B------:R-:W4:Y:S02]  /*c220*/  LDCU.U8 UR8, c[0x0][0x549] ;  /* 0x0000a920ff0877ac */ /* 0x000f240008000000 */
[----:B------:R-:W2:Y:S01]  /*c230*/  LDL.LU R6, [R1+0x50] ;  /* 0x0000500001067983 */ /* 0x000ea20000300800 */
[----:B------:R-:W1:Y:S01]  /*c240*/  S2UR UR17, SR_CTAID.Y ;  /* 0x00000000001179c3 */ /* 0x000e620000002600 */
[----:B------:R-:W1:Y:S02]  /*c250*/  LDCU UR10, c[0x0][0x434] ;  /* 0x00008680ff0a77ac */ /* 0x000e640008000800 */
[----:B------:R-:W2:Y:S01]  /*c260*/  LDL.LU R5, [R1+0x4c] ;  /* 0x00004c0001057983 */ /* 0x000ea20000300800 */
[----:B------:R-:W1:Y:S03]  /*c270*/  LDCU.U8 UR11, c[0x0][0x548] ;  /* 0x0000a900ff0b77ac */ /* 0x000e660008000000 */
[----:B------:R-:W1:Y:S01]  /*c280*/  @!UP3 LDCU.64 UR6, c[0x0][0x400] ;  /* 0x00008000ff06b7ac */ /* 0x000e620008000a00 */
[----:B------:R-:W-:-:S02]  /*c290*/  UISETP.NE.AND UP2, UPT, UR13, -0x1, UPT ;  /* 0xffffffff0d00788c */ /* 0x000fc4000bf45270 */
[----:B----4-:R-:W-:Y:S02]  /*c2a0*/  ULEA UR16, UR16, UR4, 0x18 ;  /* 0x0000000410107291 */ /* 0x010fe4000f8ec0ff */
[----:B------:R-:W-:Y:S01]  /*c2b0*/  UISETP.NE.AND UP1, UPT, UR8, URZ, UPT ;  /* 0x000000ff0800728c */ /* 0x000fe2000bf25270 */
[----:B------:R-:W4:Y:S01]  /*c2c0*/  S2UR UR8, SR_CTAID.X ;  /* 0x00000000000879c3 */ /* 0x000f220000002500 */
[----:B------:R-:W4:Y:S01]  /*c2d0*/  @UP3 LDCU.64 UR4, c[0x0][0x408] ;  /* 0x00008100ff0437ac */ /* 0x000f220008000a00 */
[C---:B-1----:R-:W-:Y:S01]  /*c2e0*/  SHF.L.U32 R8, R138.reuse, 0x5, RZ ;  /* 0x000000058a087819 */ /* 0x042fe200000006ff */
[----:B------:R-:W-:Y:S01]  /*c2f0*/  UISETP.NE.AND UP0, UPT, UR11, URZ, !UP1 ;  /* 0x000000ff0b00728c */ /* 0x000fe2000cf05270 */
[----:B------:R-:W-:Y:S01]  /*c300*/  LOP3.LUT P0, RZ, R138, 0x4, RZ, 0xc0, !PT ;  /* 0x000000048aff7812 */ /* 0x000fe2000780c0ff */
[----:B------:R-:W-:-:S03]  /*c310*/  @!UP3 UIMAD.WIDE.U32 UR18, UR17, UR6, URZ ;  /* 0x000000061112b2a5 */ /* 0x000fc6000f8e00ff */
[----:B------:R-:W1:Y:S02]  /*c320*/  S2UR UR6, SR_CTAID.Z ;  /* 0x00000000000679c3 */ /* 0x000e640000002700 */
[----:B------:R-:W1:Y:S01]  /*c330*/  @UP1 LDCU UR9, c[0x0][0x430] ;  /* 0x00008600ff0917ac */ /* 0x000e620008000800 */
[----:B------:R-:W-:Y:S02]  /*c340*/  @!UP3 UIMAD UR7, UR17, UR7, UR19 ;  /* 0x000000071107b2a4 */ /* 0x000fe4000f8e0213 */
[----:B----4-:R-:W-:-:S03]  /*c350*/  @UP3 UIMAD.WIDE.U32 UR20, UR13, UR4, URZ ;  /* 0x000000040d1432a5 */ /* 0x010fc6000f8e00ff */
[----:B------:R-:W1:Y:S01]  /*c360*/  LDCU UR19, c[0x0][0x434] ;  /* 0x00008680ff1377ac */ /* 0x000e620008000800 */
[----:B------:R-:W-:Y:S02]  /*c370*/  @UP3 UIMAD UR7, UR13, UR5, UR21 ;  /* 0x000000050d0732a4 */ /* 0x000fe4000f8e0215 */
[----:B------:R-:W-:Y:S02]  /*c380*/  @!UP2 UIMAD UR13, UR17, UR10, URZ ;  /* 0x0000000a110da2a4 */ /* 0x000fe4000f8e02ff */
[----:B-1----:R-:W-:Y:S01]  /*c390*/  @UP1 UIMAD UR19, UR9, UR10, URZ ;  /* 0x0000000a091312a4 */ /* 0x002fe2000f8e02ff */
[----:B------:R-:W1:Y:S01]  /*c3a0*/  @UP1 LDCU UR5, c[0x0][0x430] ;  /* 0x00008600ff0517ac */ /* 0x000e620008000800 */
[----:B------:R-:W-:Y:S01]  /*c3b0*/  @UP1 UMOV UR4, 0x1 ;  /* 0x0000000100041882 */ /* 0x000fe20000000000 */
[----:B------:R-:W-:Y:S01]  /*c3c0*/  @UP3 UMOV UR18, UR20 ;  /* 0x0000001400123c82 */ /* 0x000fe20008000000 */
[----:B------:R-:W-:Y:S01]  /*c3d0*/  USHF.R.S32.HI UR9, URZ, 0x1f, UR13 ;  /* 0x0000001fff097899 */ /* 0x000fe2000801140d */
[----:B---3--:R-:W3:Y:S04]  /*c3e0*/  SHFL.BFLY PT, R2, R3, 0x2, 0x1f ;  /* 0x0c401f0003027f89 */ /* 0x008ee800000e0000 */
[----:B--2---:R-:W2:Y:S04]  /*c3f0*/  SHFL.BFLY PT, R0, R7, 0x2, 0x1f ;  /* 0x0c401f0007007f89 */ /* 0x004ea800000e0000 */
[----:B------:R-:W4:Y:S01]  /*c400*/  SHFL.BFLY PT, R4, R6, 0x2, 0x1f ;  /* 0x0c401f0006047f89 */ /* 0x000f2200000e0000 */
[----:B---3--:R-:W-:-:S03]  /*c410*/  FADD.FTZ R2, R2, R3 ;  /* 0x0000000302027221 */ /* 0x008fc60000010000 */
[----:B------:R-:W3:Y:S04]  /*c420*/  SHFL.BFLY PT, R3, R5, 0x2, 0x1f ;  /* 0x0c401f0005037f89 */ /* 0x000ee800000e0000 */
[----:B------:R-:W1:Y:S01]  /*c430*/  SHFL.BFLY PT, R136, R2, 0x1, 0x1f ;  /* 0x0c201f0002887f89 */ /* 0x000e6200000e0000 */
[----:B--2---:R-:W-:Y:S01]  /*c440*/  FADD.FTZ R0, R0, R7 ;  /* 0x0000000700007221 */ /* 0x004fe20000010000 */
[----:B----4-:R-:W-:-:S04]  /*c450*/  FADD.FTZ R4, R4, R6 ;  /* 0x0000000604047221 */ /* 0x010fc80000010000 */
[----:B------:R-:W2:Y:S04]  /*c460*/  SHFL.BFLY PT, R132, R0, 0x1, 0x1f ;  /* 0x0c201f0000847f89 */ /* 0x000ea800000e0000 */
[----:B------:R-:W4:Y:S01]  /*c470*/  SHFL.BFLY PT, R67, R4, 0x1, 0x1f ;  /* 0x0c201f0004437f89 */ /* 0x000f2200000e0000 */
[----:B---3--:R-:W-:Y:S01]  /*c480*/  FADD.FTZ R3, R3, R5 ;  /* 0x0000000503037221 */ /* 0x008fe20000010000 */
[----:B------:R-:W-:Y:S01]  /*c490*/  SHF.L.U32 R5, R138, 0x1, RZ ;  /* 0x000000018a057819 */ /* 0x000fe200000006ff */
[----:B-1----:R-:W-:-:S03]  /*c4a0*/  FADD.FTZ R136, R2, R136 ;  /* 0x0000008802887221 */ /* 0x002fc60000010000 */
[----:B------:R-:W1:Y:S01]  /*c4b0*/  SHFL.BFLY PT, R137, R3, 0x1, 0x1f ;  /* 0x0c201f0003897f89 */ /* 0x000e6200000e0000 */
[----:B------:R-:W-:Y:S01]  /*c4c0*/  LOP3.LUT R6, R5, 0x6, RZ, 0xc0, !PT ;  /* 0x0000000605067812 */ /* 0x000fe200078ec0ff */
[----:B------:R-:W3:Y:S01]  /*c4d0*/  MUFU.RCP R2, R136 ;  /* 0x0000008800027308 */ /* 0x000ee20000001000 */
[----:B------:R-:W-:Y:S01]  /*c4e0*/  FSETP.NE.FTZ.AND P4, PT, R136, RZ, PT ;  /* 0x000000ff8800720b */ /* 0x000fe20003f95000 */
[----:B--2---:R-:W-:Y:S01]  /*c4f0*/  FADD.FTZ R132, R0, R132 ;  /* 0x0000008400847221 */ /* 0x004fe20000010000 */
[----:B------:R-:W-:Y:S02]  /*c500*/  SHF.L.U32 R0, R138, 0x4, RZ ;  /* 0x000000048a007819 */ /* 0x000fe400000006ff */
[----:B------:R-:W-:Y:S01]  /*c510*/  LOP3.LUT R6, R6, 0x7c00, R8, 0xf8, !PT ;  /* 0x00007c0006067812 */ /* 0x000fe200078ef808 */
[----:B----4-:R-:W-:Y:S02]  /*c520*/  FADD.FTZ R67, R4, R67 ;  /* 0x0000004304437221 */ /* 0x010fe40000010000 */
[----:B------:R-:W2:Y:S01]  /*c530*/  MUFU.RCP R7, R132 ;  /* 0x0000008400077308 */ /* 0x000ea20000001000 */
[----:B------:R-:W-:-:S02]  /*c540*/  LOP3.LUT R0, R0, 0x1c0, RZ, 0xc0, !PT ;  /* 0x000001c000007812 */ /* 0x000fc400078ec0ff */
[----:B------:R-:W-:Y:S02]  /*c550*/  FSETP.NE.FTZ.AND P3, PT, R132, RZ, PT ;  /* 0x000000ff8400720b */ /* 0x000fe40003f75000 */
[----:B------:R-:W-:Y:S02]  /*c560*/  LOP3.LUT R5, R0, 0x38, R5, 0xf8, !PT ;  /* 0x0000003800057812 */ /* 0x000fe400078ef805 */
[----:B------:R-:W-:Y:S02]  /*c570*/  MOV R4, 0x10 ;  /* 0x0000001000047802 */ /* 0x000fe40000000f00 */
[----:B---3--:R-:W-:Y:S02]  /*c580*/  FSEL R0, R2, 1, P4 ;  /* 0x3f80000002007808 */ /* 0x008fe40002000000 */
[----:B------:R-:W3:Y:S01]  /*c590*/  MUFU.RCP R2, R67 ;  /* 0x0000004300027308 */ /* 0x000ee20000001000 */
[----:B------:R-:W-:Y:S01]  /*c5a0*/  SEL R4, R4, 0xfffffff0, !P0 ;  /* 0xfffffff004047807 */ /* 0x000fe20004000000 */
[----:B-1----:R-:W-:Y:S01]  /*c5b0*/  FADD.FTZ R137, R3, R137 ;  /* 0x0000008903897221 */ /* 0x002fe20000010000 */
        /* <DEDUP_REMOVED lines=33> */
[----:B------:R-:W-:Y:S01]  /*c7d0*/  FSETP.NE.FTZ.AND P1, PT, R137, RZ, PT ;  /* 0x000000ff8900720b */ /* 0x000fe20003f35000 */
[----:B------:R-:W1:Y:S01]  /*c7e0*/  MUFU.RCP R0, R137 ;  /* 0x0000008900007308 */ /* 0x000e620000001000 */
[----:B------:R-:W-:Y:S01]  /*c7f0*/  LOP3.LUT R6, R6, R5, RZ, 0xfc, !PT ;  /* 0x0000000506067212 */ /* 0x000fe200078efcff */
[C---:B------:R-:W-:Y:S01]  /*c800*/  FMUL.FTZ R150, R3.reuse, R150 ;  /* 0x0000009603967220 */ /* 0x040fe20000410000 */
[----:B------:R-:W-:Y:S01]  /*c810*/  LOP3.LUT P0, RZ, R138, 0x8, RZ, 0xc0, !PT ;  /* 0x000000088aff7812 */ /* 0x000fe2000780c0ff */
[----:B------:R-:W-:Y:S01]  /*c820*/  FMUL.FTZ R5, R3, R151 ;  /* 0x0000009703057220 */ /* 0x000fe20000410000 */
[----:B------:R-:W-:Y:S01]  /*c830*/  FSETP.NE.FTZ.AND P2, PT, R67, RZ, PT ;  /* 0x000000ff4300720b */ /* 0x000fe20003f55000 */
[C---:B------:R-:W-:Y:S01]  /*c840*/  FMUL.FTZ R158, R3.reuse, R158 ;  /* 0x0000009e039e7220 */ /* 0x040fe20000410000 */
[----:B------:R-:W-:Y:S01]  /*c850*/  SEL R10, R10, 0xffffffe0, !P0 ;  /* 0xffffffe00a0a7807 */ /* 0x000fe20004000000 */
[C---:B------:R-:W-:Y:S01]  /*c860*/  FMUL.FTZ R159, R3.reuse, R159 ;  /* 0x0000009f039f7220 */ /* 0x040fe20000410000 */
[----:B---3--:R-:W-:Y:S01]  /*c870*/  FSEL R2, R2, 1, P2 ;  /* 0x3f80000002027808 */ /* 0x008fe20001000000 */
[C---:B------:R-:W-:Y:S01]  /*c880*/  FMUL.FTZ R162, R3.reuse, R162 ;  /* 0x000000a203a27220 */ /* 0x040fe20000410000 */
[----:B------:R-:W-:Y:S01]  /*c890*/  LOP3.LUT P0, RZ, R138, 0x10, RZ, 0xc0, !PT ;  /* 0x000000108aff7812 */ /* 0x000fe2000780c0ff */
[C---:B------:R-:W-:Y:S01]  /*c8a0*/  FMUL.FTZ R16, R3.reuse, R163 ;  /* 0x000000a303107220 */ /* 0x040fe20000410000 */
[C---:B------:R-:W-:Y:S01]  /*c8b0*/  FMUL.FTZ R174, R3.reuse, R174 ;  /* 0x000000ae03ae7220 */ /* 0x040fe20000410000 */
        /* <DEDUP_REMOVED lines=240> */
.L_x_102:
        /* <DEDUP_REMOVED lines=26> */
[----:B----45:R-:W-:Y:S01]  /*d960*/  @P3 FFMA.FTZ R14, R133, R7, R3 ;  /* 0x00000007850e3223 */ /* 0x030fe20000010003 */
[----:B------:R-:W-:Y:S01]  /*d970*/  SHF.R.U32.HI R22, RZ, 0x3, R138 ;  /* 0x00000003ff167819 */ /* 0x000fe2000001168a */
[----:B---3--:R-:W-:Y:S01]  /*d980*/  @P4 FMUL.FTZ R0, R8, 0.69314718246459960938 ;  /* 0x3f31721808004820 */ /* 0x008fe20000410000 */
[----:B------:R3:W4:Y:S03]  /*d990*/  LDS.128 R24, [R18+0x3800] ;  /* 0x0038000012187984 */ /* 0x0007260000000c00 */
[----:B------:R-:W2:Y:S01]  /*d9a0*/  @P1 MUFU.LG2 R4, R137 ;  /* 0x0000008900041308 */ /* 0x000ea20000000c00 */
[----:B------:R-:W-:Y:S01]  /*d9b0*/  @P4 FFMA.FTZ R15, R134, R9, R0 ;  /* 0x00000009860f4223 */ /* 0x000fe20000010000 */
        /* <DEDUP_REMOVED lines=44> */
.L_x_104:
[----:B------:R-:W-:Y:S05]  /*dc80*/  BSYNC.RECONVERGENT B0 ;  /* 0x0000000000007941 */ /* 0x000fea0003800200 */
.L_x_103:
        /* <DEDUP_REMOVED lines=40> */
.L_x_106:
[----:B------:R-:W-:Y:S05]  /*df10*/  BSYNC.RECONVERGENT B0 ;  /* 0x0000000000007941 */ /* 0x000fea0003800200 */
.L_x_105:
        /* <DEDUP_REMOVED lines=19> */
.L_x_108:
[----:B------:R-:W-:Y:S05]  /*e050*/  BSYNC.RECONVERGENT B0 ;  /* 0x0000000000007941 */ /* 0x000fea0003800200 */
.L_x_107:
        /* <DEDUP_REMOVED lines=18> */
.L_x_110:
[----:B------:R-:W-:Y:S05]  /*e180*/  BSYNC.RECONVERGENT B0 ;  /* 0x0000000000007941 */ /* 0x000fea0003800200 */
.L_x_109:
        /* <DEDUP_REMOVED lines=18> */
.L_x_112:
[----:B------:R-:W-:Y:S05]  /*e2b0*/  BSYNC.RECONVERGENT B0 ;  /* 0x0000000000007941 */ /* 0x000fea0003800200 */
.L_x_111:
        /* <DEDUP_REMOVED lines=18> */
.L_x_114:
[----:B------:R-:W-:Y:S05]  /*e3e0*/  BSYNC.RECONVERGENT B0 ;  /* 0x0000000000007941 */ /* 0x000fea0003800200 */
.L_x_113:
        /* <DEDUP_REMOVED lines=18> */
.L_x_116:
[----:B------:R-:W-:Y:S05]  /*e510*/  BSYNC.RECONVERGENT B0 ;  /* 0x0000000000007941 */ /* 0x000fea0003800200 */
.L_x_115:
        /* <DEDUP_REMOVED lines=18> */
.L_x_118:
[----:B------:R-:W-:Y:S05]  /*e640*/  BSYNC.RECONVERGENT B0 ;  /* 0x0000000000007941 */ /* 0x000fea0003800200 */
.L_x_117:
        /* <DEDUP_REMOVED lines=17> */
.L_x_119:
        /* <DEDUP_REMOVED lines=10> */
.L_x_2840:


//--------------------- .text._ZN5flash16flash_fwd_kernelI23Flash_fwd_kernel_traitsILi128ELi128ELi64ELi4ELb0ELb0EN7cutlass10bfloat16_tE19Flash_kernel_traitsILi128ELi128ELi64ELi4ES3_EELb0ELb0ELb0ELb0ELb1ELb1ELb0ELb0EEEvNS_16Flash_fwd_paramsE --------------------------
	.section	.text._ZN5flash16flash_fwd_kernelI23Flash_fwd_kernel_traitsILi128ELi128ELi64ELi4ELb0ELb0EN7cutlass10bfloat16_tE19Flash_kernel_traitsILi128ELi128ELi64ELi4ES3_EELb0ELb0ELb0ELb0ELb1ELb1ELb0ELb0EEEvNS_16Flash_fwd_paramsE,"ax",@progbits
	.align	128
        .global         _ZN5flash16flash_fwd_kernelI23Flash_fwd_kernel_traitsILi128ELi128ELi64ELi4ELb0ELb0EN7cutlass10bfloat16_tE19Flash_kernel_traitsILi128ELi128ELi64ELi4ES3_EELb0ELb0ELb0ELb0ELb1ELb1ELb0ELb0EEEvNS_16Flash_fwd_paramsE
        .type           _ZN5flash16flash_fwd_kernelI23Flash_fwd_kernel_traitsILi128ELi128ELi64ELi4ELb0ELb0EN7cutlass10bfloat16_tE19Flash_kernel_traitsILi128ELi128ELi64ELi4ES3_EELb0ELb0ELb0ELb0ELb1ELb1ELb0ELb0EEEvNS_16Flash_fwd_paramsE,@function
        .size           _ZN5flash16flash_fwd_kernelI23Flash_fwd_kernel_traitsILi128ELi128ELi64ELi4ELb0ELb0EN7cutlass10bfloat16_tE19Flash_kernel_traitsILi128ELi128ELi64ELi4ES3_EELb0ELb0ELb0ELb0ELb1ELb1ELb0ELb0EEEvNS_16Flash_fwd_paramsE,(.L_x_2841 - _ZN5flash16flash_fwd_kernelI23Flash_fwd_kernel_traitsILi128ELi128ELi64ELi4ELb0ELb0EN7cutlass10bfloat16_tE19Flash_kernel_traitsILi128ELi128ELi64ELi4ES3_EELb0ELb0ELb0ELb0ELb1ELb1ELb0ELb0EEEvNS_16Flash_fwd_paramsE)
        .other          _ZN5flash16flash_fwd_kernelI23Flash_fwd_kernel_traitsILi128ELi128ELi64ELi4ELb0ELb0EN7cutlass10bfloat16_tE19Flash_kernel_traitsILi128ELi128ELi64ELi4ES3_EELb0ELb0ELb0ELb0ELb1ELb1ELb0ELb0EEEvNS_16Flash_fwd_paramsE,@"STO_CUDA_ENTRY STV_DEFAULT"
_ZN5flash16flash_fwd_kernelI23Flash_fwd_kernel_traitsILi128ELi128ELi64ELi4ELb0ELb0EN7cutlass10bfloat16_tE19Flash_kernel_traitsILi128ELi128ELi64ELi4ES3_EELb0ELb0ELb0ELb0ELb1ELb1ELb0ELb0EEEvNS_16Flash_fwd_paramsE:
.text._ZN5flash16flash_fwd_kernelI23Flash_fwd_kernel_traitsILi128ELi128ELi64ELi4ELb0ELb0EN7cutlass10bfloat16_tE19Flash_kernel_traitsILi128ELi128ELi64ELi4ES3_EELb0ELb0ELb0ELb0ELb1ELb1ELb0ELb0EEEvNS_16Flash_fwd_paramsE:
[----:B------:R-:W1:Y:S01]  /*0000*/  LDC R1, c[0x0][0x37c] ;  /* 0x0000df00ff017b82 */ /* 0x000e620000000800 */
[----:B------:R-:W2:Y:S07]  /*0010*/  LDCU.64 UR4, c[0x0][0x470] ;  /* 0x00008e00ff0477ac */ /* 0x000eae0008000a00 */
[----:B------:R-:W3:Y:S01]  /*0020*/  S2UR UR25, SR_CTAID.Y ;  /* 0x00000000001979c3 */ /* 0x000ee20000002600 */
[----:B-1----:R-:W-:Y:S01]  /*0030*/  VIADD R1, R1, 0xffffff90 ;  /* 0xffffff9001017836 */ /* 0x002fe20000000000 */
[----:B------:R-:W1:Y:S06]  /*0040*/  LDCU.64 UR22, c[0x0][0x358] ;  /* 0x00006b00ff1677ac */ /* 0x000e6c0008000a00 */
[----:B------:R-:W4:Y:S08]  /*0050*/  S2UR UR28, SR_CTAID.X ;  /* 0x00000000001c79c3 */ /* 0x000f300000002500 */
[----:B------:R-:W4:Y:S01]  /*0060*/  LDC R0, c[0x0][0x434] ;  /* 0x00010d00ff007b82 */ /* 0x000f220000000800 */
[----:B--2---:R-:W-:-:S04]  /*0070*/  UISETP.NE.U32.AND UP0, UPT, UR4, URZ, UPT ;  /* 0x000000ff0400728c */ /* 0x004fc8000bf05070 */
[----:B------:R-:W-:Y:S01]  /*0080*/  UISETP.NE.AND.EX UP0, UPT, UR5, URZ, UPT, UP0 ;  /* 0x000000ff0500728c */ /* 0x000fe2000bf05300 */
[----:B------:R-:W2:Y:S05]  /*0090*/  LDCU.64 UR4, c[0x0][0x478] ;  /* 0x00008f00ff0477ac */ /* 0x000eaa0008000a00 */
[----:B------:R-:W-:-:S05]  /*00a0*/  PLOP3.LUT P1, PT, PT, PT, UP0, 0x80, 0x8 ;  /* 0x000000000008781c */ /* 0x000fca0003f2f008 */
[----:B------:R-:W3:Y:S01]  /*00b0*/  @UP0 LDCU.64 UR6, c[0x0][0x470] ;  /* 0x00008e00ff0607ac */ /* 0x000ee20008000a00 */
[----:B--2---:R-:W-:-:S04]  /*00c0*/  UISETP.NE.U32.AND UP1, UPT, UR4, URZ, UPT ;  /* 0x000000ff0400728c */ /* 0x004fc8000bf25070 */
[----:B------:R-:W-:Y:S02]  /*00d0*/  UISETP.NE.AND.EX UP1, UPT, UR5, URZ, UPT, UP1 ;  /* 0x000000ff0500728c */ /* 0x000fe4000bf25310 */
[----:B---3--:R-:W-:-:S09]  /*00e0*/  @UP0 UIMAD.WIDE.U32 UR6, UR25, 0x4, UR6 ;  /* 0x00000004190608a5 */ /* 0x008fd2000f8e0006 */
[----:B------:R-:W2:Y:S01]  /*00f0*/  @UP1 LDCU.64 UR4, c[0x0][0x478] ;  /* 0x00008f00ff0417ac */ /* 0x000ea20008000a00 */
[----:B------:R-:W-:Y:S01]  /*0100*/  PLOP3.LUT P0, PT, PT, PT, UP1, 0x80, 0x8 ;  /* 0x000000000008781c */ /* 0x000fe20003f0f018 */
[----:B------:R-:W-:Y:S01]  /*0110*/  IMAD.U32 R2, RZ, RZ, UR6 ;  /* 0x00000006ff027e24 */ /* 0x000fe2000f8e00ff */
[----:B------:R-:W-:-:S05]  /*0120*/  MOV R3, UR7 ;  /* 0x0000000700037c02 */ /* 0x000fca0008000f00 */
[----:B-1----:R1:W5:Y:S01]  /*0130*/  @P1 LDG.E R5, desc[UR22][R2.64] ;  /* 0x0000001602051981 */ /* 0x002362000c1e1900 */
[----:B--2---:R-:W-:-:S06]  /*0140*/  @UP1 UIMAD.WIDE.U32 UR4, UR25, 0x4, UR4 ;  /* 0x00000004190418a5 */ /* 0x004fcc000f8e0004 */
[----:B-1----:R-:W-:Y:S01]  /*0150*/  IMAD.U32 R2, RZ, RZ, UR4 ;  /* 0x00000004ff027e24 */ /* 0x002fe2000f8e00ff */
[----:B------:R-:W-:-:S05]  /*0160*/  MOV R3, UR5 ;  /* 0x0000000500037c02 */ /* 0x000fca0008000f00 */
[----:B------:R1:W5:Y:S01]  /*0170*/  @P0 LDG.E R6, desc[UR22][R2.64] ;  /* 0x0000001602060981 */ /* 0x000362000c1e1900 */
[----:B----4-:R-:W-:-:S06]  /*0180*/  USHF.L.U32 UR4, UR28, 0x7, URZ ;  /* 0x000000071c047899 */ /* 0x010fcc00080006ff */
[----:B------:R-:W-:-:S13]  /*0190*/  ISETP.LE.AND P2, PT, R0, UR4, PT ;  /* 0x0000000400007c0c */ /* 0x000fda000bf43270 */
[----:B------:R-:W-:Y:S05]  /*01a0*/  @P2 EXIT ;  /* 0x000000000000294d */ /* 0x000fea0003800000 */
[----:B------:R-:W2:Y:S01]  /*01b0*/  LDCU UR27, c[0x0][0x3e8] ;  /* 0x00007d00ff1b77ac */ /* 0x000ea20008000800 */
[----:B------:R-:W3:Y:S01]  /*01c0*/  S2R R16, SR_CTAID.Z ;  /* 0x0000000000107919 */ /* 0x000ee20000002700 */
[----:B------:R-:W-:Y:S01]  /*01d0*/  IMAD.MOV.U32 R41, RZ, RZ, RZ ;  /* 0x000000ffff297224 */ /* 0x000fe200078e00ff */
[----:B-----5:R-:W-:Y:S01]  /*01e0*/  @P0 R2UR UR30, R6 ;  /* 0x00000000061e02ca */ /* 0x020fe200000e0000 */
[----:B------:R-:W-:Y:S01]  /*01f0*/  UMOV UR26, URZ ;  /* 0x000000ff001a7c82 */ /* 0x000fe20008000000 */
[----:B------:R-:W4:Y:S01]  /*0200*/  S2R R81, SR_TID.X ;  /* 0x0000000000517919 */ /* 0x000f220000002100 */
[----:B------:R-:W1:Y:S01]  /*0210*/  LDCU.128 UR4, c[0x0][0x3c0] ;  /* 0x00007800ff0477ac */ /* 0x000e620008000c00 */
[----:B------:R-:W-:Y:S01]  /*0220*/  @P1 R2UR UR26, R5 ;  /* 0x00000000051a12ca */ /* 0x000fe200000e0000 */
[----:B------:R-:W4:Y:S01]  /*0230*/  LDC.64 R12, c[0x0][0x3b0] ;  /* 0x0000ec00ff0c7b82 */ /* 0x000f220000000a00 */
[----:B------:R-:W-:Y:S01]  /*0240*/  IMAD.MOV.U32 R168, RZ, RZ, 0x20 ;  /* 0x00000020ffa87424 */ /* 0x000fe200078e00ff */
[----:B------:R-:W1:Y:S01]  /*0250*/  @!UP1 LDCU.64 UR8, c[0x0][0x488] ;  /* 0x00009100ff0897ac */ /* 0x000e620008000a00 */
[----:B------:R-:W4:Y:S05]  /*0260*/  @!UP1 LDCU.64 UR20, c[0x0][0x438] ;  /* 0x00008700ff1497ac */ /* 0x000f2a0008000a00 */
[----:B------:R-:W4:Y:S01]  /*0270*/  LDC.64 R22, c[0x0][0x3b8] ;  /* 0x0000ee00ff167b82 */ /* 0x000f220000000a00 */
[----:B--2---:R-:W-:Y:S01]  /*0280*/  IMAD.U32 R0, RZ, RZ, UR27 ;  /* 0x0000001bff007e24 */ /* 0x004fe2000f8e00ff */
[----:B------:R-:W2:Y:S04]  /*0290*/  LDCU.128 UR16, c[0x0][0x3a0] ;  /* 0x00007400ff1077ac */ /* 0x000ea80008000c00 */
[----:B------:R-:W-:Y:S01]  /*02a0*/  IABS R0, R0 ;  /* 0x0000000000007213 */ /* 0x000fe20000000000 */
[----:B------:R-:W-:-:S02]  /*02b0*/  USHF.R.S32.HI UR24, URZ, 0x1f, UR26 ;  /* 0x0000001fff187899 */ /* 0x000fc4000801141a */
[----:B------:R-:W-:Y:S02]  /*02c0*/  @UP1 UIADD3 UR30, UPT, UPT, UR30, -UR26, URZ ;  /* 0x8000001a1e1e1290 */ /* 0x000fe4000fffe0ff */
[----:B------:R-:W-:Y:S01]  /*02d0*/  IMAD.MOV.U32 R4, RZ, RZ, R0 ;  /* 0x000000ffff047224 */ /* 0x000fe200078e0000 */
[----:B-1----:R-:W-:Y:S02]  /*02e0*/  UIMAD UR10, UR24, UR4, URZ ;  /* 0x00000004180a72a4 */ /* 0x002fe4000f8e02ff */
[----:B------:R-:W-:Y:S01]  /*02f0*/  @!UP1 UISETP.NE.U32.AND UP0, UPT, UR8, URZ, UPT ;  /* 0x000000ff0800928c */ /* 0x000fe2000bf05070 */
[----:B------:R-:W1:Y:S01]  /*0300*/  I2F.RP R2, R4 ;  /* 0x0000000400027306 */ /* 0x000e620000209400 */
[----:B---3--:R-:W-:Y:S01]  /*0310*/  IABS R7, R16 ;  /* 0x0000001000077213 */ /* 0x008fe20000000000 */
[----:B------:R-:W-:Y:S01]  /*0320*/  UIMAD UR8, UR26, UR5, UR10 ;  /* 0x000000051a0872a4 */ /* 0x000fe2000f8e020a */
[----:B----4-:R-:W-:Y:S01]  /*0330*/  SHF.L.U64.HI R9, R12, 0x6, R13 ;  /* 0x000000060c097819 */ /* 0x010fe2000001020d */
[----:B------:R-:W-:Y:S01]  /*0340*/  @!UP1 UISETP.NE.AND.EX UP0, UPT, UR9, URZ, UPT, UP0 ;  /* 0x000000ff0900928c */ /* 0x000fe2000bf05300 */
[----:B------:R-:W-:Y:S01]  /*0350*/  IMAD.SHL.U32 R37, R81, 0x8, RZ ;  /* 0x0000000851257824 */ /* 0x000fe200078e00ff */
[----:B------:R-:W-:Y:S01]  /*0360*/  UISETP.NE.AND UP2, UPT, UR27, URZ, UPT ;  /* 0x000000ff1b00728c */ /* 0x000fe2000bf45270 */
[----:B--2---:R-:W-:Y:S01]  /*0370*/  IMAD.U32 R8, RZ, RZ, UR18 ;  /* 0x00000012ff087e24 */ /* 0x004fe2000f8e00ff */
[----:B------:R-:W-:Y:S01]  /*0380*/  @!UP1 USEL UR31, UR21, URZ, UP0 ;  /* 0x000000ff151f9287 */ /* 0x000fe20008000000 */
[----:B------:R-:W-:Y:S01]  /*0390*/  SHF.R.U32.HI R38, RZ, 0x3, R81 ;  /* 0x00000003ff267819 */ /* 0x000fe20000011651 */
[----:B------:R-:W2:Y:S01]  /*03a0*/  LDCU.128 UR12, c[0x0][0x3d0] ;  /* 0x00007a00ff0c77ac */ /* 0x000ea20008000c00 */
[----:B------:R-:W-:Y:S01]  /*03b0*/  LOP3.LUT R40, R37, 0x38, RZ, 0xc0, !PT ;  /* 0x0000003825287812 */ /* 0x000fe200078ec0ff */
[----:B------:R-:W-:Y:S01]  /*03c0*/  IMAD.U32 R34, RZ, RZ, UR16 ;  /* 0x00000010ff227e24 */ /* 0x000fe2000f8e00ff */
[--C-:B------:R-:W-:Y:S01]  /*03d0*/  SHF.L.U64.HI R187, R22, 0x6, R23.reuse ;  /* 0x0000000616bb7819 */ /* 0x100fe20000010217 */
[----:B------:R-:W-:Y:S01]  /*03e0*/  @!UP1 UIADD3 UR30, UPT, UPT, UR31, UR20, -UR26 ;  /* 0x000000141f1e9290 */ /* 0x000fe2000fffe81a */
[----:B-1----:R-:W1:Y:S01]  /*03f0*/  MUFU.RCP R2, R2 ;  /* 0x0000000200027308 */ /* 0x002e620000001000 */
[----:B------:R-:W-:Y:S01]  /*0400*/  UIMAD UR21, UR25, UR19, URZ ;  /* 0x00000013191572a4 */ /* 0x000fe2000f8e02ff */
[----:B------:R-:W-:Y:S01]  /*0410*/  IMAD.U32 R35, RZ, RZ, UR17 ;  /* 0x00000011ff237e24 */ /* 0x000fe2000f8e00ff */
[----:B------:R-:W-:Y:S01]  /*0420*/  UIADD3 UR20, UPT, UPT, UR30, 0x3f, URZ ;  /* 0x0000003f1e147890 */ /* 0x000fe2000fffe0ff */
[C---:B------:R-:W-:Y:S01]  /*0430*/  IMAD.SHL.U32 R188, R81.reuse, 0x40, RZ ;  /* 0x0000004051bc7824 */ /* 0x040fe200078e00ff */
[----:B------:R-:W-:Y:S01]  /*0440*/  UIMAD.WIDE.U32 UR16, UR28, 0x80, URZ ;  /* 0x000000801c1078a5 */ /* 0x000fe2000f8e00ff */
[----:B------:R-:W-:Y:S01]  /*0450*/  IMAD.SHL.U32 R6, R81, 0x20, RZ ;  /* 0x0000002051067824 */ /* 0x000fe200078e00ff */
[----:B------:R-:W-:Y:S01]  /*0460*/  USHF.R.S32.HI UR18, URZ, 0x1f, UR20 ;  /* 0x0000001fff127899 */ /* 0x000fe20008011414 */
[----:B------:R-:W-:Y:S01]  /*0470*/  STL.64 [R1], R40 ;  /* 0x0000002801007387 */ /* 0x000fe20000100a00 */
[----:B------:R-:W-:Y:S01]  /*0480*/  LOP3.LUT R36, R188, 0x200, RZ, 0xc0, !PT ;  /* 0x00000200bc247812 */ /* 0x000fe200078ec0ff */
[----:B------:R-:W-:Y:S01]  /*0490*/  IMAD.SHL.U32 R186, R22, 0x40, RZ ;  /* 0x0000004016ba7824 */ /* 0x000fe200078e00ff */
[----:B------:R-:W-:Y:S01]  /*04a0*/  ULEA.HI UR20, UR18, UR20, URZ, 0x6 ;  /* 0x0000001412147291 */ /* 0x000fe2000f8f30ff */
[----:B------:R3:W-:Y:S01]  /*04b0*/  STL [R1+0x38], R8 ;  /* 0x0000380801007387 */ /* 0x0007e20000100800 */
[----:B------:R-:W-:Y:S01]  /*04c0*/  LOP3.LUT R36, R36, 0x7c00, R6, 0xf8, !PT ;  /* 0x00007c0024247812 */ /* 0x000fe200078ef806 */
[----:B------:R-:W-:Y:S01]  /*04d0*/  IMAD R18, R12, UR17, RZ ;  /* 0x000000110c127c24 */ /* 0x000fe2000f8e02ff */
[----:B------:R-:W-:Y:S01]  /*04e0*/  LOP3.LUT R17, R38, UR16, RZ, 0xfc, !PT ;  /* 0x0000001026117c12 */ /* 0x000fe2000f8efcff */
[----:B------:R-:W-:Y:S01]  /*04f0*/  IMAD.SHL.U32 R6, R12, 0x20, RZ ;  /* 0x000000200c067824 */ /* 0x000fe200078e00ff */
[--C-:B------:R-:W-:Y:S01]  /*0500*/  SHF.L.U64.HI R169, R22, 0x4, R23.reuse ;  /* 0x0000000416a97819 */ /* 0x100fe20000010217 */
[----:B-1----:R-:W-:Y:S01]  /*0510*/  VIADD R2, R2, 0xffffffe ;  /* 0x0ffffffe02027836 */ /* 0x002fe20000000000 */
[----:B------:R-:W-:Y:S01]  /*0520*/  SHF.L.U64.HI R185, R22, 0x5, R23 ;  /* 0x0000000516b97819 */ /* 0x000fe20000010217 */
[----:B------:R-:W-:-:S02]  /*0530*/  IMAD R18, R17, R13, R18 ;  /* 0x0000000d11127224 */ /* 0x000fc400078e0212 */
[----:B------:R-:W1:Y:S01]  /*0540*/  F2I.FTZ.U32.TRUNC.NTZ R3, R2 ;  /* 0x0000000200037305 */ /* 0x000e62000021f000 */
[C---:B------:R-:W-:Y:S02]  /*0550*/  IMAD.SHL.U32 R170, R22.reuse, 0x10, RZ ;  /* 0x0000001016aa7824 */ /* 0x040fe400078e00ff */
[----:B------:R-:W-:Y:S02]  /*0560*/  IMAD.SHL.U32 R184, R22, 0x20, RZ ;  /* 0x0000002016b87824 */ /* 0x000fe400078e00ff */
[----:B-1----:R-:W-:Y:S02]  /*0570*/  IMAD.MOV R0, RZ, RZ, -R3 ;  /* 0x000000ffff007224 */ /* 0x002fe400078e0a03 */
[----:B------:R-:W-:Y:S02]  /*0580*/  IMAD.MOV.U32 R2, RZ, RZ, RZ ;  /* 0x000000ffff027224 */ /* 0x000fe400078e00ff */
[----:B------:R-:W-:-:S04]  /*0590*/  IMAD R0, R0, R4, RZ ;  /* 0x0000000400007224 */ /* 0x000fc800078e02ff */
[----:B------:R-:W-:-:S04]  /*05a0*/  IMAD.HI.U32 R2, R3, R0, R2 ;  /* 0x0000000003027227 */ /* 0x000fc800078e0002 */
[----:B------:R-:W-:Y:S01]  /*05b0*/  IMAD.MOV.U32 R3, RZ, RZ, R7 ;  /* 0x000000ffff037224 */ /* 0x000fe200078e0007 */
[----:B------:R-:W-:-:S03]  /*05c0*/  SHF.L.U64.HI R7, R12, 0x5, R13 ;  /* 0x000000050c077819 */ /* 0x000fc6000001020d */
[----:B------:R-:W-:-:S04]  /*05d0*/  IMAD.HI.U32 R2, R2, R3, RZ ;  /* 0x0000000302027227 */ /* 0x000fc800078e00ff */
[----:B------:R-:W-:Y:S01]  /*05e0*/  IMAD.WIDE.U32 R14, R17, R12, R6 ;  /* 0x0000000c110e7225 */ /* 0x000fe200078e0006 */
[----:B------:R-:W-:-:S13]  /*05f0*/  R2UR UR29, R2 ;  /* 0x00000000021d72ca */ /* 0x000fda00000e0000 */
[----:B------:R-:W-:Y:S02]  /*0600*/  IMAD R0, RZ, RZ, -UR29 ;  /* 0x8000001dff007e24 */ /* 0x000fe4000f8e02ff */
[----:B------:R-:W-:Y:S02]  /*0610*/  IMAD.U32 R2, RZ, RZ, UR29 ;  /* 0x0000001dff027e24 */ /* 0x000fe4000f8e00ff */
[----:B------:R-:W-:-:S05]  /*0620*/  IMAD R0, R4, R0, R3 ;  /* 0x0000000004007224 */ /* 0x000fca00078e0203 */
[----:B------:R-:W-:-:S13]  /*0630*/  ISETP.GT.U32.AND P2, PT, R4, R0, PT ;  /* 0x000000000400720c */ /* 0x000fda0003f44070 */
[----:B------:R-:W-:Y:S02]  /*0640*/  @!P2 VIADD R2, R2, 0x1 ;  /* 0x000000010202a836 */ /* 0x000fe40000000000 */
[----:B------:R-:W-:-:S03]  /*0650*/  @!P2 IMAD.IADD R0, R0, 0x1, -R4 ;  /* 0x000000010000a824 */ /* 0x000fc600078e0a04 */
[----:B------:R-:W-:Y:S01]  /*0660*/  @!P2 R2UR UR29, R2 ;  /* 0x00000000021da2ca */ /* 0x000fe200000e0000 */
[----:B------:R-:W-:Y:S01]  /*0670*/  IMAD.U32 R2, RZ, RZ, UR26 ;  /* 0x0000001aff027e24 */ /* 0x000fe2000f8e00ff */
[----:B------:R-:W-:Y:S02]  /*0680*/  ISETP.GE.U32.AND P1, PT, R0, R4, PT ;  /* 0x000000040000720c */ /* 0x000fe40003f26070 */
[----:B------:R-:W-:Y:S01]  /*0690*/  LOP3.LUT R4, R16, UR27, RZ, 0x3c, !PT ;  /* 0x0000001b10047c12 */ /* 0x000fe2000f8e3cff */
[----:B------:R-:W-:-:S03]  /*06a0*/  IMAD.WIDE.U32 R2, R2, UR4, R40 ;  /* 0x0000000402027c25 */ /* 0x000fc6000f8e0028 */
[----:B------:R-:W-:Y:S01]  /*06b0*/  ISETP.GE.AND P0, PT, R4, RZ, PT ;  /* 0x000000ff0400720c */ /* 0x000fe20003f06270 */
[----:B------:R-:W-:Y:S01]  /*06c0*/  VIADD R3, R3, UR8 ;  /* 0x0000000803037c36 */ /* 0x000fe20008000000 */
[----:B------:R-:W1:Y:S03]  /*06d0*/  LDCU.128 UR8, c[0x0][0x390] ;  /* 0x00007200ff0877ac */ /* 0x000e660008000c00 */
[----:B------:R-:W-:Y:S02]  /*06e0*/  IMAD.U32 R0, RZ, RZ, UR29 ;  /* 0x0000001dff007e24 */ /* 0x000fe4000f8e00ff */
[----:B------:R-:W-:-:S04]  /*06f0*/  IMAD.WIDE.U32 R2, R8, UR25, R2 ;  /* 0x0000001908027c25 */ /* 0x000fc8000f8e0002 */
[----:B------:R-:W-:Y:S02]  /*0700*/  @P1 VIADD R0, R0, 0x1 ;  /* 0x0000000100001836 */ /* 0x000fe40000000000 */
[----:B------:R-:W-:Y:S01]  /*0710*/  VOTEU.ANY UP0, P0 ;  /* 0x0000000000ff7886 */ /* 0x000fe20000000100 */
[----:B------:R-:W-:Y:S02]  /*0720*/  VIADD R3, R3, UR21 ;  /* 0x0000001503037c36 */ /* 0x000fe40008000000 */
[----:B------:R-:W-:Y:S01]  /*0730*/  @P1 R2UR UR29, R0 ;  /* 0x00000000001d12ca */ /* 0x000fe200000e0000 */
[----:B--2---:R-:W-:Y:S02]  /*0740*/  IMAD.U32 R0, RZ, RZ, UR14 ;  /* 0x0000000eff007e24 */ /* 0x004fe4000f8e00ff */
[----:B------:R-:W-:-:S04]  /*0750*/  IMAD.WIDE.U32 R2, R38, UR4, R2 ;  /* 0x0000000426027c25 */ /* 0x000fc8000f8e0002 */
[----:B-1----:R-:W-:Y:S02]  /*0760*/  IMAD.U32 R4, RZ, RZ, UR10 ;  /* 0x0000000aff047e24 */ /* 0x002fe4000f8e00ff */
[----:B------:R-:W-:Y:S02]  /*0770*/  IMAD.U32 R10, RZ, RZ, UR11 ;  /* 0x0000000bff0a7e24 */ /* 0x000fe4000f8e00ff */
[----:B------:R-:W-:Y:S02]  /*0780*/  IMAD R3, R38, UR5, R3 ;  /* 0x0000000526037c24 */ /* 0x000fe4000f8e0203 */
[----:B------:R-:W-:Y:S01]  /*0790*/  @!UP0 UIADD3 UR29, UPT, UPT, -UR29, URZ, URZ ;  /* 0x000000ff1d1d8290 */ /* 0x000fe2000fffe1ff */
[----:B------:R-:W-:Y:S01]  /*07a0*/  IMAD.WIDE.U32 R4, R4, UR25, R40 ;  /* 0x0000001904047c25 */ /* 0x000fe2000f8e0028 */
[----:B------:R-:W-:Y:S02]  /*07b0*/  @!UP2 ULOP3.LUT UR29, URZ, UR27, URZ, 0x33, !UPT ;  /* 0x0000001bff1da292 */ /* 0x000fe4000f8e33ff */
[----:B------:R-:W-:Y:S01]  /*07c0*/  ULEA.HI.SX32 UR27, UR20, 0xffffffff, 0x1a ;  /* 0xffffffff141b7891 */ /* 0x000fe2000f8fd2ff */
[----:B------:R-:W-:Y:S01]  /*07d0*/  IMAD R11, R10, UR25, R5 ;  /* 0x000000190a0b7c24 */ /* 0x000fe2000f8e0205 */
[----:B------:R-:W-:Y:S01]  /*07e0*/  USHF.R.S32.HI UR10, URZ, 0x1f, UR29 ;  /* 0x0000001fff0a7899 */ /* 0x000fe2000801141d */
[----:B------:R-:W-:Y:S01]  /*07f0*/  IMAD.MOV.U32 R10, RZ, RZ, R4 ;  /* 0x000000ffff0a7224 */ /* 0x000fe200078e0004 */
[----:B------:R-:W-:Y:S01]  /*0800*/  USHF.R.S32.HI UR11, URZ, 0x1f, UR27 ;  /* 0x0000001fff0b7899 */ /* 0x000fe2000801141b */
[----:B------:R-:W-:Y:S01]  /*0810*/  IMAD.WIDE.U32 R2, R0, UR29, R2 ;  /* 0x0000001d00027c25 */ /* 0x000fe2000f8e0002 */
[----:B------:R-:W-:Y:S01]  /*0820*/  UIMAD UR18, UR10, UR14, URZ ;  /* 0x0000000e0a1272a4 */ /* 0x000fe2000f8e02ff */
[C---:B------:R-:W-:Y:S01]  /*0830*/  SHF.L.U64.HI R5, R12.reuse, 0x4, R13 ;  /* 0x000000040c057819 */ /* 0x040fe2000001020d */
[----:B------:R-:W-:Y:S01]  /*0840*/  UIMAD UR28, UR11, UR4, URZ ;  /* 0x000000040b1c72a4 */ /* 0x000fe2000f8e02ff */
[----:B------:R-:W-:Y:S01]  /*0850*/  IMAD.SHL.U32 R4, R12, 0x10, RZ ;  /* 0x000000100c047824 */ /* 0x000fe200078e00ff */
[----:B------:R-:W-:Y:S01]  /*0860*/  UIMAD UR15, UR29, UR15, UR18 ;  /* 0x0000000f1d0f72a4 */ /* 0x000fe2000f8e0212 */
[----:B------:R-:W-:Y:S01]  /*0870*/  LEA R31, P0, R2, UR8, 0x1 ;  /* 0x00000008021f7c11 */ /* 0x000fe2000f8008ff */
[----:B------:R-:W-:Y:S01]  /*0880*/  UIMAD.WIDE.U32 UR32, UR27, UR4, URZ ;  /* 0x000000041b2072a5 */ /* 0x000fe2000f8e00ff */
[----:B---3--:R-:W-:Y:S01]  /*0890*/  IMAD.SHL.U32 R8, R12, 0x40, RZ ;  /* 0x000000400c087824 */ /* 0x008fe200078e00ff */
[----:B------:R-:W-:Y:S01]  /*08a0*/  UIMAD UR28, UR27, UR5, UR28 ;  /* 0x000000051b1c72a4 */ /* 0x000fe2000f8e021c */
[----:B------:R-:W-:Y:S01]  /*08b0*/  IMAD.WIDE.U32 R20, R17, R12, R4 ;  /* 0x0000000c11147225 */ /* 0x000fe200078e0004 */
[----:B------:R-:W-:-:S02]  /*08c0*/  UIMAD UR10, UR10, UR12, URZ ;  /* 0x0000000c0a0a72a4 */ /* 0x000fc4000f8e02ff */
[----:B------:R-:W-:Y:S01]  /*08d0*/  UIADD3 UR28, UPT, UPT, UR33, UR28, URZ ;  /* 0x0000001c211c7290 */ /* 0x000fe2000fffe0ff */
[----:B------:R-:W-:Y:S01]  /*08e0*/  VIADD R0, R3, UR15 ;  /* 0x0000000f03007c36 */ /* 0x000fe20008000000 */
[----:B------:R-:W1:Y:S01]  /*08f0*/  LDCU.128 UR16, c[0x0][0x380] ;  /* 0x00007000ff1077ac */ /* 0x000e620008000c00 */
[----:B------:R-:W-:Y:S02]  /*0900*/  IMAD.U32 R3, RZ, RZ, UR33 ;  /* 0x00000021ff037e24 */ /* 0x000fe4000f8e00ff */
[----:B------:R-:W-:Y:S01]  /*0910*/  IMAD.WIDE.U32 R8, R17, R12, R8 ;  /* 0x0000000c11087225 */ /* 0x000fe200078e0008 */
[----:B------:R-:W-:Y:S01]  /*0920*/  LEA.HI.X R30, R2, UR9, R0, 0x1, P0 ;  /* 0x00000009021e7c11 */ /* 0x000fe200080f0c00 */
[----:B------:R-:W-:Y:S02]  /*0930*/  UIMAD UR10, UR29, UR13, UR10 ;  /* 0x0000000d1d0a72a4 */ /* 0x000fe4000f8e020a */
[----:B------:R-:W-:Y:S02]  /*0940*/  IMAD.U32 R2, RZ, RZ, UR32 ;  /* 0x00000020ff027e24 */ /* 0x000fe4000f8e00ff */
[----:B------:R-:W-:-:S03]  /*0950*/  IMAD.U32 R0, RZ, RZ, UR28 ;  /* 0x0000001cff007e24 */ /* 0x000fc6000f8e00ff */
[----:B------:R-:W-:-:S04]  /*0960*/  LEA R28, P0, R2, R31, 0x7 ;  /* 0x0000001f021c7211 */ /* 0x000fc800078038ff */
[----:B------:R-:W-:Y:S01]  /*0970*/  LEA.HI.X R29, R2, R30, R0, 0x7, P0 ;  /* 0x0000001e021d7211 */ /* 0x000fe200000f3c00 */
[----:B------:R-:W-:Y:S01]  /*0980*/  IMAD.WIDE.U32 R2, R16, UR6, R10 ;  /* 0x0000000610027c25 */ /* 0x000fe2000f8e000a */
[----:B------:R-:W-:Y:S01]  /*0990*/  IADD3 R11, P1, PT, R6, R8, RZ ;  /* 0x00000008060b7210 */ /* 0x000fe20007f3e0ff */
[----:B------:R-:W2:Y:S02]  /*09a0*/  S2UR UR6, SR_CgaCtaId ;  /* 0x00000000000679c3 */ /* 0x000ea40000008800 */
[----:B------:R-:W-:Y:S01]  /*09b0*/  IMAD R3, R16, UR7, R3 ;  /* 0x0000000710037c24 */ /* 0x000fe2000f8e0203 */
[----:B------:R-:W-:Y:S01]  /*09c0*/  IADD3 R13, P2, PT, R2, R20, RZ ;  /* 0x00000014020d7210 */ /* 0x000fe20007f5e0ff */
[----:B------:R-:W-:Y:S01]  /*09d0*/  IMAD.IADD R0, R18, 0x1, R9 ;  /* 0x0000000112007824 */ /* 0x000fe200078e0209 */
[-C--:B------:R-:W-:Y:S01]  /*09e0*/  IADD3 R9, P0, PT, R2, R14.reuse, RZ ;  /* 0x0000000e02097210 */ /* 0x080fe20007f1e0ff */
[----:B------:R-:W-:Y:S01]  /*09f0*/  IMAD.IADD R10, R18, 0x1, R15 ;  /* 0x00000001120a7824 */ /* 0x000fe200078e020f */
[----:B------:R-:W-:Y:S01]  /*0a00*/  IADD3 R19, P6, P5, R2, R14, R4 ;  /* 0x0000000e02137210 */ /* 0x000fe20007dde004 */
[----:B------:R-:W-:Y:S01]  /*0a10*/  UMOV UR7, 0x400 ;  /* 0x0000040000077882 */ /* 0x000fe20000000000 */
[----:B------:R-:W-:Y:S01]  /*0a20*/  IADD3.X R15, PT, PT, R3, R18, R21, P2, !PT ;  /* 0x00000012030f7210 */ /* 0x000fe200017fe415 */
[----:B------:R-:W-:Y:S01]  /*0a30*/  IMAD.X R21, R10, 0x1, R3, P0 ;  /* 0x000000010a157824 */ /* 0x000fe200000e0603 */
[----:B------:R-:W-:-:S02]  /*0a40*/  IADD3.X R6, PT, PT, R0, R7, RZ, P1, !PT ;  /* 0x0000000700067210 */ /* 0x000fc40000ffe4ff */
[C-C-:B------:R-:W-:Y:S02]  /*0a50*/  IADD3 R27, P1, P0, R2.reuse, R11, R4.reuse ;  /* 0x0000000b021b7210 */ /* 0x140fe4000783e004 */
[----:B------:R-:W-:Y:S02]  /*0a60*/  IADD3.X R26, PT, PT, R3, R10, R5, P6, P5 ;  /* 0x0000000a031a7210 */ /* 0x000fe400037ea405 */
[C---:B------:R-:W-:Y:S02]  /*0a70*/  IADD3 R20, P4, PT, R2.reuse, R8, RZ ;  /* 0x0000000802147210 */ /* 0x040fe40007f9e0ff */
[----:B------:R-:W-:Y:S02]  /*0a80*/  IADD3 R25, P5, PT, R11, R2, RZ ;  /* 0x000000020b197210 */ /* 0x000fe40007fbe0ff */
[----:B------:R-:W-:Y:S01]  /*0a90*/  IADD3 R7, P3, P2, R2, R8, R4 ;  /* 0x0000000802077210 */ /* 0x000fe20007a7e004 */
[----:B------:R-:W-:Y:S01]  /*0aa0*/  IMAD.X R4, R0, 0x1, R3, P4 ;  /* 0x0000000100047824 */ /* 0x000fe200020e0603 */
[----:B------:R-:W-:Y:S01]  /*0ab0*/  IADD3.X R33, PT, PT, R3, R6, R5, P1, P0 ;  /* 0x0000000603217210 */ /* 0x000fe20000fe0405 */
[----:B------:R-:W-:Y:S01]  /*0ac0*/  IMAD.X R32, R6, 0x1, R3, P5 ;  /* 0x0000000106207824 */ /* 0x000fe200028e0603 */
[----:B-1----:R-:W-:Y:S01]  /*0ad0*/  LEA R16, P1, R9, UR16, 0x1 ;  /* 0x0000001009107c11 */ /* 0x002fe2000f8208ff */
[----:B--2---:R-:W-:Y:S01]  /*0ae0*/  ULEA UR6, UR6, UR7, 0x18 ;  /* 0x0000000706067291 */ /* 0x004fe2000f8ec0ff */
[----:B------:R-:W-:Y:S01]  /*0af0*/  LEA R8, P0, R19, UR16, 0x1 ;  /* 0x0000001013087c11 */ /* 0x000fe2000f8008ff */
[----:B------:R-:W-:Y:S01]  /*0b00*/  USHF.L.U64.HI UR7, UR4, 0x4, UR5 ;  /* 0x0000000404077899 */ /* 0x000fe20008010205 */
[----:B------:R-:W-:Y:S01]  /*0b10*/  IADD3.X R24, PT, PT, R3, R0, R5, P3, P2 ;  /* 0x0000000003187210 */ /* 0x000fe20001fe4405 */
[----:B------:R-:W-:Y:S01]  /*0b20*/  IMAD.WIDE.U32 R2, R17, R12, R2 ;  /* 0x0000000c11027225 */ /* 0x000fe200078e0002 */
[----:B------:R-:W-:-:S02]  /*0b30*/  LEA.HI.X R17, R9, UR17, R21, 0x1, P1 ;  /* 0x0000001109117c11 */ /* 0x000fc400088f0c15 */
[----:B------:R-:W-:Y:S02]  /*0b40*/  LOP3.LUT R0, R37, 0x1f8, RZ, 0xc0, !PT ;  /* 0x000001f825007812 */ /* 0x000fe400078ec0ff */
[----:B------:R-:W-:Y:S02]  /*0b50*/  LEA R14, P2, R13, UR16, 0x1 ;  /* 0x000000100d0e7c11 */ /* 0x000fe4000f8408ff */
[----:B------:R-:W-:Y:S02]  /*0b60*/  LEA.HI.X R9, R19, UR17, R26, 0x1, P0 ;  /* 0x0000001113097c11 */ /* 0x000fe400080f0c1a */
[----:B------:R-:W-:Y:S02]  /*0b70*/  LEA R12, P0, R7, UR16, 0x1 ;  /* 0x00000010070c7c11 */ /* 0x000fe4000f8008ff */
[----:B------:R-:W-:Y:S02]  /*0b80*/  LEA R10, P1, R20, UR16, 0x1 ;  /* 0x00000010140a7c11 */ /* 0x000fe4000f8208ff */
[----:B------:R-:W-:-:S02]  /*0b90*/  LOP3.LUT R0, R0, 0x38, R81, 0x78, !PT ;  /* 0x0000003800007812 */ /* 0x000fc400078e7851 */
[----:B------:R-:W-:Y:S02]  /*0ba0*/  LEA.HI.X R15, R13, UR17, R15, 0x1, P2 ;  /* 0x000000110d0f7c11 */ /* 0x000fe400090f0c0f */
[----:B------:R-:W-:Y:S01]  /*0bb0*/  LEA.HI.X R13, R7, UR17, R24, 0x1, P0 ;  /* 0x00000011070d7c11 */ /* 0x000fe200080f0c18 */
[----:B------:R-:W-:Y:S01]  /*0bc0*/  IMAD R7, R22, UR24, RZ ;  /* 0x0000001816077c24 */ /* 0x000fe2000f8e02ff */
[----:B------:R-:W-:Y:S01]  /*0bd0*/  LEA.HI.X R11, R20, UR17, R4, 0x1, P1 ;  /* 0x00000011140b7c11 */ /* 0x000fe200088f0c04 */
[----:B------:R-:W-:Y:S01]  /*0be0*/  IMAD.WIDE.U32 R4, R22, UR26, R40 ;  /* 0x0000001a16047c25 */ /* 0x000fe2000f8e0028 */
[----:B------:R-:W-:Y:S02]  /*0bf0*/  LOP3.LUT R20, R0, 0x1e00, R37, 0xf8, !PT ;  /* 0x00001e0000147812 */ /* 0x000fe400078ef825 */
[----:B------:R-:W-:Y:S01]  /*0c00*/  LEA R6, P0, R2, UR16, 0x1 ;  /* 0x0000001002067c11 */ /* 0x000fe2000f8008ff */
[----:B------:R-:W-:Y:S01]  /*0c10*/  IMAD.IADD R0, R3, 0x1, R18 ;  /* 0x0000000103007824 */ /* 0x000fe200078e0212 */
[----:B------:R-:W-:Y:S01]  /*0c20*/  LEA R20, R20, UR6, 0x1 ;  /* 0x0000000614147c11 */ /* 0x000fe2000f8e08ff */
[----:B------:R-:W-:Y:S01]  /*0c30*/  IMAD R3, R23, UR26, R7 ;  /* 0x0000001a17037c24 */ /* 0x000fe2000f8e0207 */
[----:B------:R-:W-:-:S02]  /*0c40*/  LEA R18, P1, R25, UR16, 0x1 ;  /* 0x0000001019127c11 */ /* 0x000fc4000f8208ff */
[----:B------:R-:W-:Y:S01]  /*0c50*/  LEA.HI.X R7, R2, UR17, R0, 0x1, P0 ;  /* 0x0000001102077c11 */ /* 0x000fe200080f0c00 */
[----:B------:R-:W-:Y:S01]  /*0c60*/  IMAD.IADD R3, R5, 0x1, R3 ;  /* 0x0000000105037824 */ /* 0x000fe200078e0203 */
[----:B------:R-:W-:Y:S01]  /*0c70*/  LEA R24, P0, R27, UR16, 0x1 ;  /* 0x000000101b187c11 */ /* 0x000fe2000f8008ff */
[----:B------:R-:W-:Y:S01]  /*0c80*/  IMAD.MOV.U32 R2, RZ, RZ, R4 ;  /* 0x000000ffff027224 */ /* 0x000fe200078e0004 */
[----:B------:R-:W-:Y:S01]  /*0c90*/  LEA.HI.X R19, R25, UR17, R32, 0x1, P1 ;  /* 0x0000001119137c11 */ /* 0x000fe200088f0c20 */
[----:B------:R-:W-:Y:S01]  /*0ca0*/  IMAD.U32 R0, RZ, RZ, UR12 ;  /* 0x0000000cff007e24 */ /* 0x000fe2000f8e00ff */
[----:B------:R-:W-:Y:S01]  /*0cb0*/  @!PT LDS RZ, [RZ] ;  /* 0x00000000fffff984 */ /* 0x000fe20000000800 */
[----:B------:R-:W-:Y:S01]  /*0cc0*/  @!PT LDS RZ, [RZ] ;  /* 0x00000000fffff984 */ /* 0x000fe20000000800 */
[----:B------:R-:W-:Y:S01]  /*0cd0*/  @!PT LDS RZ, [RZ] ;  /* 0x00000000fffff984 */ /* 0x000fe20000000800 */
[----:B------:R-:W-:Y:S01]  /*0ce0*/  LDGSTS.E.BYPASS.LTC128B.128 [R20], desc[UR22][R6.64] ;  /* 0x0000000006147fae */ /* 0x000fe2000b981a16 */
[----:B------:R-:W-:Y:S01]  /*0cf0*/  IMAD.WIDE.U32 R2, R34, UR25, R2 ;  /* 0x0000001922027c25 */ /* 0x000fe2000f8e0002 */
[----:B------:R-:W-:Y:S01]  /*0d00*/  LEA.HI.X R25, R27, UR17, R33, 0x1, P0 ;  /* 0x000000111b197c11 */ /* 0x000fe200080f0c21 */
[----:B------:R-:W-:Y:S01]  /*0d10*/  USHF.L.U64.HI UR12, UR4, 0x5, UR5 ;  /* 0x00000005040c7899 */ /* 0x000fe20008010205 */
[----:B------:R1:W-:Y:S01]  /*0d20*/  LDGSTS.E.BYPASS.LTC128B.128 [R20+0x4000], desc[UR22][R6.64+0x80] ;  /* 0x0400008006147fae */ /* 0x0003e2000b981a16 */
[----:B------:R-:W-:Y:S01]  /*0d30*/  IMAD R3, R35, UR25, R3 ;  /* 0x0000001923037c24 */ /* 0x000fe2000f8e0203 */
[----:B------:R-:W-:Y:S01]  /*0d40*/  LOP3.LUT R21, R188, 0x400, RZ, 0xc0, !PT ;  /* 0x00000400bc157812 */ /* 0x000fe200078ec0ff */
[----:B------:R-:W-:Y:S01]  /*0d50*/  IMAD.WIDE.U32 R4, R186, UR27, RZ ;  /* 0x0000001bba047c25 */ /* 0x000fe2000f8e00ff */
[----:B------:R-:W-:Y:S01]  /*0d60*/  LDGSTS.E.BYPASS.LTC128B.128 [R20+0x800], desc[UR22][R14.64] ;  /* 0x008000000e147fae */ /* 0x000fe2000b981a16 */
[----:B------:R-:W-:-:S02]  /*0d70*/  LOP3.LUT P4, RZ, R81, 0x4, RZ, 0xc0, !PT ;  /* 0x0000000451ff7812 */ /* 0x000fc4000788c0ff */
[C---:B------:R-:W-:Y:S01]  /*0d80*/  IMAD.WIDE.U32 R2, R38.reuse, R22, R2 ;  /* 0x0000001626027225 */ /* 0x040fe200078e0002 */
[----:B------:R-:W-:Y:S03]  /*0d90*/  LDGSTS.E.BYPASS.LTC128B.128 [R20+0x4800], desc[UR22][R14.64+0x80] ;  /* 0x048000800e147fae */ /* 0x000fe6000b981a16 */
[----:B------:R-:W-:Y:S01]  /*0da0*/  IMAD R3, R38, R23, R3 ;  /* 0x0000001726037224 */ /* 0x000fe200078e0203 */
[----:B------:R-:W-:Y:S01]  /*0db0*/  LDGSTS.E.BYPASS.LTC128B.128 [R20+0x1000], desc[UR22][R16.64] ;  /* 0x0100000010147fae */ /* 0x000fe2000b981a16 */
[----:B------:R-:W-:-:S03]  /*0dc0*/  IMAD.WIDE.U32 R2, R0, UR29, R2 ;  /* 0x0000001d00027c25 */ /* 0x000fc6000f8e0002 */
[----:B------:R-:W-:Y:S01]  /*0dd0*/  LDGSTS.E.BYPASS.LTC128B.128 [R20+0x5000], desc[UR22][R16.64+0x80] ;  /* 0x0500008010147fae */ /* 0x000fe2000b981a16 */
[----:B------:R-:W-:Y:S01]  /*0de0*/  VIADD R0, R3, UR10 ;  /* 0x0000000a03007c36 */ /* 0x000fe20008000000 */
[C---:B------:R-:W-:Y:S02]  /*0df0*/  LEA R250, P0, R2.reuse, UR18, 0x1 ;  /* 0x0000001202fa7c11 */ /* 0x040fe4000f8008ff */
[----:B------:R-:W-:Y:S01]  /*0e00*/  LDGSTS.E.BYPASS.LTC128B.128 [R20+0x1800], desc[UR22][R8.64] ;  /* 0x0180000008147fae */ /* 0x000fe2000b981a16 */
[----:B------:R-:W-:Y:S01]  /*0e10*/  USHF.L.U32 UR10, UR4, 0x4, URZ ;  /* 0x00000004040a7899 */ /* 0x000fe200080006ff */
[----:B------:R-:W-:Y:S02]  /*0e20*/  LEA.HI.X R249, R2, UR19, R0, 0x1, P0 ;  /* 0x0000001302f97c11 */ /* 0x000fe400080f0c00 */
[----:B------:R2:W-:Y:S01]  /*0e30*/  LDGSTS.E.BYPASS.LTC128B.128 [R20+0x5800], desc[UR22][R8.64+0x80] ;  /* 0x0580008008147fae */ /* 0x0005e2000b981a16 */
[----:B------:R-:W-:Y:S01]  /*0e40*/  IADD3 R3, P0, PT, R170, R4, RZ ;  /* 0x00000004aa037210 */ /* 0x000fe20007f1e0ff */
[----:B-1----:R-:W-:-:S02]  /*0e50*/  IMAD R6, R187, UR27, RZ ;  /* 0x0000001bbb067c24 */ /* 0x002fc4000f8e02ff */
[----:B------:R-:W-:Y:S02]  /*0e60*/  LDGSTS.E.BYPASS.LTC128B.128 [R20+0x2000], desc[UR22][R10.64] ;  /* 0x020000000a147fae */ /* 0x000fe4000b981a16 */
[----:B------:R-:W-:Y:S01]  /*0e70*/  IMAD R6, R186, UR11, R6 ;  /* 0x0000000bba067c24 */ /* 0x000fe2000f8e0206 */
[----:B------:R-:W-:Y:S01]  /*0e80*/  ULEA UR11, UP0, UR32, UR10, 0x6 ;  /* 0x0000000a200b7291 */ /* 0x000fe2000f8030ff */
[----:B------:R1:W-:Y:S02]  /*0e90*/  LDGSTS.E.BYPASS.LTC128B.128 [R20+0x6000], desc[UR22][R10.64+0x80] ;  /* 0x060000800a147fae */ /* 0x0003e4000b981a16 */
[----:B------:R-:W-:Y:S01]  /*0ea0*/  IMAD.IADD R0, R5, 0x1, R6 ;  /* 0x0000000105007824 */ /* 0x000fe200078e0206 */
[----:B------:R-:W-:Y:S01]  /*0eb0*/  UIADD3 UR10, UP1, UPT, UR11, UR10, URZ ;  /* 0x0000000a0b0a7290 */ /* 0x000fe2000ff3e0ff */
[----:B------:R-:W-:Y:S01]  /*0ec0*/  LDGSTS.E.BYPASS.LTC128B.128 [R20+0x2800], desc[UR22][R12.64] ;  /* 0x028000000c147fae */ /* 0x000fe2000b981a16 */
[----:B------:R-:W-:Y:S01]  /*0ed0*/  ULEA.HI.X UR28, UR32, UR7, UR28, 0x6, UP0 ;  /* 0x00000007201c7291 */ /* 0x000fe200080f341c */
[----:B------:R-:W-:Y:S01]  /*0ee0*/  IMAD.X R5, R0, 0x1, R169, P0 ;  /* 0x0000000100057824 */ /* 0x000fe200000e06a9 */
[----:B------:R-:W-:Y:S01]  /*0ef0*/  ULEA UR13, UP0, UR4, UR11, 0x5 ;  /* 0x0000000b040d7291 */ /* 0x000fe2000f8028ff */
[----:B------:R3:W-:Y:S01]  /*0f00*/  LDGSTS.E.BYPASS.LTC128B.128 [R20+0x6800], desc[UR22][R12.64+0x80] ;  /* 0x068000800c147fae */ /* 0x0007e2000b981a16 */
[----:B------:R-:W-:-:S02]  /*0f10*/  UIADD3.X UR7, UPT, UPT, UR28, UR7, URZ, UP1, !UPT ;  /* 0x000000071c077290 */ /* 0x000fc40008ffe4ff */
[----:B------:R-:W-:Y:S01]  /*0f20*/  UIADD3.X UR12, UPT, UPT, UR12, UR28, URZ, UP0, !UPT ;  /* 0x0000001c0c0c7290 */ /* 0x000fe200087fe4ff */
[----:B------:R-:W-:Y:S01]  /*0f30*/  LDGSTS.E.BYPASS.LTC128B.128 [R20+0x3000], desc[UR22][R18.64] ;  /* 0x0300000012147fae */ /* 0x000fe2000b981a16 */
[----:B------:R-:W-:-:S03]  /*0f40*/  UISETP.GE.AND UP0, UPT, UR30, 0x41, UPT ;  /* 0x000000411e00788c */ /* 0x000fc6000bf06270 */
[----:B------:R-:W-:Y:S01]  /*0f50*/  LDGSTS.E.BYPASS.LTC128B.128 [R20+0x7000], desc[UR22][R18.64+0x80] ;  /* 0x0700008012147fae */ /* 0x000fe2000b981a16 */
[----:B--2---:R-:W-:-:S03]  /*0f60*/  LEA R8, P2, R4, R250, 0x1 ;  /* 0x000000fa04087211 */ /* 0x004fc600078408ff */
[----:B------:R-:W-:Y:S01]  /*0f70*/  LDGSTS.E.BYPASS.LTC128B.128 [R20+0x3800], desc[UR22][R24.64] ;  /* 0x0380000018147fae */ /* 0x000fe2000b981a16 */
[----:B------:R-:W-:-:S03]  /*0f80*/  LEA.HI.X R9, R4, R249, R0, 0x1, P2 ;  /* 0x000000f904097211 */ /* 0x000fc600010f0c00 */
[----:B------:R-:W-:Y:S01]  /*0f90*/  LDGSTS.E.BYPASS.LTC128B.128 [R20+0x7800], desc[UR22][R24.64+0x80] ;  /* 0x0780008018147fae */ /* 0x000fe2000b981a16 */
[C---:B------:R-:W-:Y:S02]  /*0fa0*/  LEA R6, P2, R3.reuse, R250, 0x1 ;  /* 0x000000fa03067211 */ /* 0x040fe400078408ff */
[C---:B-1----:R-:W-:Y:S01]  /*0fb0*/  IADD3 R10, P1, PT, R3.reuse, R170, RZ ;  /* 0x000000aa030a7210 */ /* 0x042fe20007f3e0ff */
[----:B------:R-:W-:Y:S01]  /*0fc0*/  LDGSTS.E.BYPASS.LTC128B.128 [R20+0x8000], desc[UR22][R8.64] ;  /* 0x0800000008147fae */ /* 0x000fe2000b981a16 */
[----:B------:R-:W-:Y:S02]  /*0fd0*/  IADD3 R11, P0, PT, R184, R3, RZ ;  /* 0x00000003b80b7210 */ /* 0x000fe40007f1e0ff */
[----:B------:R-:W-:Y:S01]  /*0fe0*/  LEA.HI.X R7, R3, R249, R5, 0x1, P2 ;  /* 0x000000f903077211 */ /* 0x000fe200010f0c05 */
[----:B------:R-:W-:Y:S01]  /*0ff0*/  IMAD.X R0, R5, 0x1, R169, P1 ;  /* 0x0000000105007824 */ /* 0x000fe200008e06a9 */
[-C--:B------:R-:W-:Y:S01]  /*1000*/  LEA R4, P1, R10, R250.reuse, 0x1 ;  /* 0x000000fa0a047211 */ /* 0x080fe200078208ff */
[----:B------:R1:W-:Y:S01]  /*1010*/  LDGSTS.E.BYPASS.LTC128B.128 [R20+0xa000], desc[UR22][R8.64+0x80] ;  /* 0x0a00008008147fae */ /* 0x0003e2000b981a16 */
[----:B---3--:R-:W-:Y:S01]  /*1020*/  IMAD.X R12, R185, 0x1, R5, P0 ;  /* 0x00000001b90c7824 */ /* 0x008fe200000e0605 */
[----:B------:R-:W-:-:S02]  /*1030*/  LEA R2, P0, R11, R250, 0x1 ;  /* 0x000000fa0b027211 */ /* 0x000fc400078008ff */
[-C--:B------:R-:W-:Y:S01]  /*1040*/  LEA.HI.X R5, R10, R249.reuse, R0, 0x1, P1 ;  /* 0x000000f90a057211 */ /* 0x080fe200008f0c00 */
[----:B------:R-:W-:Y:S01]  /*1050*/  LDGSTS.E.BYPASS.LTC128B.128 [R20+0x8800], desc[UR22][R6.64] ;  /* 0x0880000006147fae */ /* 0x000fe2000b981a16 */
[----:B------:R-:W-:Y:S01]  /*1060*/  LEA.HI.X R3, R11, R249, R12, 0x1, P0 ;  /* 0x000000f90b037211 */ /* 0x000fe200000f0c0c */
[----:B------:R-:W-:Y:S01]  /*1070*/  IMAD.U32 R10, RZ, RZ, UR11 ;  /* 0x0000000bff0a7e24 */ /* 0x000fe2000f8e00ff */
[----:B------:R-:W-:Y:S01]  /*1080*/  LOP3.LUT R0, R188, 0x1c0, RZ, 0xc0, !PT ;  /* 0x000001c0bc007812 */ /* 0x000fe200078ec0ff */
[----:B------:R2:W-:Y:S03]  /*1090*/  LDGSTS.E.BYPASS.LTC128B.128 [R20+0xa800], desc[UR22][R6.64+0x80] ;  /* 0x0a80008006147fae */ /* 0x0005e6000b981a16 */
[----:B------:R-:W-:Y:S01]  /*10a0*/  LOP3.LUT R0, R0, 0x38, R37, 0xf8, !PT ;  /* 0x0000003800007812 */ /* 0x000fe200078ef825 */
[----:B------:R-:W-:Y:S04]  /*10b0*/  LDGSTS.E.BYPASS.LTC128B.128 [R20+0x9000], desc[UR22][R4.64] ;  /* 0x0900000004147fae */ /* 0x000fe8000b981a16 */
[----:B------:R3:W-:Y:S04]  /*10c0*/  LDGSTS.E.BYPASS.LTC128B.128 [R20+0xb000], desc[UR22][R4.64+0x80] ;  /* 0x0b00008004147fae */ /* 0x0007e8000b981a16 */
[----:B------:R-:W-:Y:S04]  /*10d0*/  LDGSTS.E.BYPASS.LTC128B.128 [R20+0x9800], desc[UR22][R2.64] ;  /* 0x0980000002147fae */ /* 0x000fe8000b981a16 */
[----:B------:R4:W-:Y:S01]  /*10e0*/  LDGSTS.E.BYPASS.LTC128B.128 [R20+0xb800], desc[UR22][R2.64+0x80] ;  /* 0x0b80008002147fae */ /* 0x0009e2000b981a16 */
[----:B-1----:R-:W-:-:S03]  /*10f0*/  IMAD.U32 R9, RZ, RZ, UR10 ;  /* 0x0000000aff097e24 */ /* 0x002fc6000f8e00ff */
[----:B------:R-:W0:Y:S01]  /*1100*/  LDGDEPBAR ;  /* 0x00000000000079af */ /* 0x000e220000000000 */
[----:B------:R-:W-:Y:S01]  /*1110*/  IMAD.U32 R8, RZ, RZ, UR13 ;  /* 0x0000000dff087e24 */ /* 0x000fe2000f8e00ff */
[----:B--2---:R-:W-:Y:S02]  /*1120*/  MOV R7, UR28 ;  /* 0x0000001c00077c02 */ /* 0x004fe40008000f00 */
[----:B------:R-:W-:-:S04]  /*1130*/  LEA R6, P2, R10, R31, 0x1 ;  /* 0x0000001f0a067211 */ /* 0x000fc800078408ff */
[----:B------:R-:W-:Y:S01]  /*1140*/  LEA.HI.X R7, R10, R30, R7, 0x1, P2 ;  /* 0x0000001e0a077211 */ /* 0x000fe200010f0c07 */
[----:B---3--:R-:W-:Y:S01]  /*1150*/  IMAD.U32 R5, RZ, RZ, UR7 ;  /* 0x00000007ff057e24 */ /* 0x008fe2000f8e00ff */
[----:B------:R-:W-:-:S04]  /*1160*/  LEA R4, P1, R9, R31, 0x1 ;  /* 0x0000001f09047211 */ /* 0x000fc800078208ff */
[----:B------:R-:W-:Y:S02]  /*1170*/  LEA.HI.X R5, R9, R30, R5, 0x1, P1 ;  /* 0x0000001e09057211 */ /* 0x000fe400008f0c05 */
[----:B----4-:R-:W-:Y:S01]  /*1180*/  SHF.R.U32.HI R2, RZ, 0x1, R81 ;  /* 0x00000001ff027819 */ /* 0x010fe20000011651 */
[----:B------:R-:W-:-:S04]  /*1190*/  DEPBAR.LE SB0, 0x0 ;  /* 0x000080000000791a */ /* 0x000fc80000000000 */
[----:B------:R-:W-:Y:S01]  /*11a0*/  BAR.SYNC.DEFER_BLOCKING 0x0 ;  /* 0x0000000000007b1d */ /* 0x000fe20000010000 */
[C---:B------:R-:W-:Y:S01]  /*11b0*/  LOP3.LUT R171, R0.reuse, 0x8, R2, 0x78, !PT ;  /* 0x0000000800ab7812 */ /* 0x040fe200078e7802 */
[----:B------:R-:W-:Y:S01]  /*11c0*/  IMAD.U32 R3, RZ, RZ, UR12 ;  /* 0x0000000cff037e24 */ /* 0x000fe2000f8e00ff */
[----:B------:R-:W-:Y:S02]  /*11d0*/  LOP3.LUT R0, R0, 0x8, R81, 0x78, !PT ;  /* 0x0000000800007812 */ /* 0x000fe400078e7851 */
[----:B------:R-:W-:-:S03]  /*11e0*/  LEA R2, P0, R8, R31, 0x1 ;  /* 0x0000001f08027211 */ /* 0x000fc600078008ff */
[----:B------:R-:W-:Y:S01]  /*11f0*/  IMAD R21, R0, 0x2, R21 ;  /* 0x0000000200157824 */ /* 0x000fe200078e0215 */
[----:B------:R-:W-:Y:S02]  /*1200*/  LOP3.LUT R0, R36, R171, RZ, 0xfc, !PT ;  /* 0x000000ab24007212 */ /* 0x000fe400078efcff */
[----:B------:R-:W-:Y:S02]  /*1210*/  LEA.HI.X R3, R8, R30, R3, 0x1, P0 ;  /* 0x0000001e08037211 */ /* 0x000fe400000f0c03 */
[----:B------:R-:W-:Y:S01]  /*1220*/  LEA R23, R0, UR6, 0x1 ;  /* 0x0000000600177c11 */ /* 0x000fe2000f8e08ff */
[----:B------:R-:W-:Y:S01]  /*1230*/  IMAD.MOV.U32 R0, RZ, RZ, 0x40 ;  /* 0x00000040ff007424 */ /* 0x000fe200078e00ff */
[----:B------:R-:W-:-:S04]  /*1240*/  LOP3.LUT P0, RZ, R81, 0x2, RZ, 0xc0, !PT ;  /* 0x0000000251ff7812 */ /* 0x000fc8000780c0ff */
[----:B------:R-:W-:Y:S02]  /*1250*/  SEL R168, R168, 0xffffffe0, !P0 ;  /* 0xffffffe0a8a87807 */ /* 0x000fe40004000000 */
[----:B------:R-:W-:Y:S01]  /*1260*/  SEL R0, R0, 0xffffffc0, !P4 ;  /* 0xffffffc000007807 */ /* 0x000fe20006000000 */
[----:B------:R-:W-:Y:S01]  /*1270*/  @!PT LDS RZ, [RZ] ;  /* 0x00000000fffff984 */ /* 0x000fe20000000800 */
[----:B------:R-:W-:Y:S01]  /*1280*/  @!PT LDS RZ, [RZ] ;  /* 0x00000000fffff984 */ /* 0x000fe20000000800 */
[----:B------:R-:W-:Y:S01]  /*1290*/  @!PT LDS RZ, [RZ] ;  /* 0x00000000fffff984 */ /* 0x000fe20000000800 */
[----:B------:R-:W-:Y:S02]  /*12a0*/  LDGSTS.E.BYPASS.LTC128B.128 [R20+0xc000], desc[UR22][R28.64] ;  /* 0x0c0000001c147fae */ /* 0x000fe4000b981a16 */
[----:B------:R-:W-:Y:S02]  /*12b0*/  IMAD.IADD R80, R168, 0x1, R23 ;  /* 0x00000001a8507824 */ /* 0x000fe400078e0217 */
[----:B------:R1:W-:Y:S04]  /*12c0*/  LDGSTS.E.BYPASS.LTC128B.128 [R20+0xe000], desc[UR22][R28.64+0x80] ;  /* 0x0e0000801c147fae */ /* 0x0003e8000b981a16 */
[----:B------:R-:W-:Y:S04]  /*12d0*/  LDGSTS.E.BYPASS.LTC128B.128 [R20+0xc800], desc[UR22][R6.64] ;  /* 0x0c80000006147fae */ /* 0x000fe8000b981a16 */
[----:B------:R-:W-:Y:S04]  /*12e0*/  LDGSTS.E.BYPASS.LTC128B.128 [R20+0xe800], desc[UR22][R6.64+0x80] ;  /* 0x0e80008006147fae */ /* 0x000fe8000b981a16 */
[----:B------:R-:W-:Y:S04]  /*12f0*/  LDGSTS.E.BYPASS.LTC128B.128 [R20+0xd000], desc[UR22][R4.64] ;  /* 0x0d00000004147fae */ /* 0x000fe8000b981a16 */
[----:B------:R2:W-:Y:S04]  /*1300*/  LDGSTS.E.BYPASS.LTC128B.128 [R20+0xf000], desc[UR22][R4.64+0x80] ;  /* 0x0f00008004147fae */ /* 0x0005e8000b981a16 */
[----:B------:R-:W-:Y:S04]  /*1310*/  LDGSTS.E.BYPASS.LTC128B.128 [R20+0xd800], desc[UR22][R2.64] ;  /* 0x0d80000002147fae */ /* 0x000fe8000b981a16 */
[----:B------:R3:W-:Y:S04]  /*1320*/  LDGSTS.E.BYPASS.LTC128B.128 [R20+0xf800], desc[UR22][R2.64+0x80] ;  /* 0x0f80008002147fae */ /* 0x0007e8000b981a16 */
[----:B-1----:R-:W-:Y:S04]  /*1330*/  LDSM.16.M88.4 R28, [R21+UR6+0x8800] ;  /* 0x00880006151c783b */ /* 0x002fe80008000200 */
[----:B------:R-:W1:Y:S04]  /*1340*/  LDSM.16.M88.4 R8, [R23] ;  /* 0x000000001708783b */ /* 0x000e680000000200 */
[----:B------:R-:W4:Y:S04]  /*1350*/  LDSM.16.M88.4 R32, [R21+UR6+0x8000] ;  /* 0x008000061520783b */ /* 0x000f280008000200 */
[----:B------:R-:W-:Y:S04]  /*1360*/  LDSM.16.M88.4 R24, [R21+UR6+0x9000] ;  /* 0x009000061518783b */ /* 0x000fe80008000200 */
[----:B--2---:R-:W2:Y:S04]  /*1370*/  LDSM.16.M88.4 R4, [R23+0x2000] ;  /* 0x002000001704783b */ /* 0x004ea80000000200 */
[----:B------:R-:W2:Y:S01]  /*1380*/  LDSM.16.M88.4 R16, [R21+UR6+0x9800] ;  /* 0x009800061510783b */ /* 0x000ea20008000200 */
[----:B---3--:R-:W-:-:S03]  /*1390*/  VIADD R2, R21, UR6 ;  /* 0x0000000615027c36 */ /* 0x008fc60008000000 */
[----:B------:R-:W-:Y:S01]  /*13a0*/  LDSM.16.M88.4 R12, [R80+0x2000] ;  /* 0x00200000500c783b */ /* 0x000fe20000000200 */
[----:B------:R-:W-:-:S03]  /*13b0*/  IMAD.IADD R3, R168, 0x1, R2 ;  /* 0x00000001a8037824 */ /* 0x000fc600078e0202 */
[----:B------:R-:W0:Y:S01]  /*13c0*/  LDGDEPBAR ;  /* 0x00000000000079af */ /* 0x000e220000000000 */
[----:B------:R-:W-:-:S03]  /*13d0*/  IMAD.IADD R2, R0, 0x1, R2 ;  /* 0x0000000100027824 */ /* 0x000fc600078e0202 */
[----:B------:R-:W3:Y:S01]  /*13e0*/  LDSM.16.M88.4 R48, [R3+0x8800] ;  /* 0x008800000330783b */ /* 0x000ee20000000200 */
[----:B------:R-:W-:-:S03]  /*13f0*/  IMAD.IADD R22, R168, 0x1, R2 ;  /* 0x00000001a8167824 */ /* 0x000fc600078e0202 */
[----:B------:R-:W3:Y:S04]  /*1400*/  LDSM.16.M88.4 R52, [R3+0x9800] ;  /* 0x009800000334783b */ /* 0x000ee80000000200 */
[----:B------:R-:W3:Y:S04]  /*1410*/  LDSM.16.M88.4 R56, [R3+0x9000] ;  /* 0x009000000338783b */ /* 0x000ee80000000200 */
[----:B------:R-:W-:Y:S01]  /*1420*/  LDSM.16.M88.4 R40, [R3+0x8000] ;  /* 0x008000000328783b */ /* 0x000fe20000000200 */
[C---:B-1----:R-:W-:Y:S08]  /*1430*/  HMMA.16816.F32.BF16 R88, R8.reuse, R28, RZ ;  /* 0x0000001c0858723c */ /* 0x042ff000000418ff */
[----:B----4-:R-:W-:Y:S08]  /*1440*/  HMMA.16816.F32.BF16 R92, R8, R32, RZ ;  /* 0x00000020085c723c */ /* 0x010ff000000418ff */
[C---:B--2---:R-:W-:Y:S08]  /*1450*/  HMMA.16816.F32.BF16 R44, R4.reuse, R30, RZ ;  /* 0x0000001e042c723c */ /* 0x044ff000000418ff */
[C---:B------:R-:W-:Y:S08]  /*1460*/  HMMA.16816.F32.BF16 R72, R4.reuse, R32, RZ ;  /* 0x000000200448723c */ /* 0x040ff000000418ff */
[-C--:B------:R-:W-:Y:S08]  /*1470*/  HMMA.16816.F32.BF16 R68, R4, R34.reuse, RZ ;  /* 0x000000220444723c */ /* 0x080ff000000418ff */
[----:B------:R-:W-:Y:S08]  /*1480*/  HMMA.16816.F32.BF16 R96, R8, R34, RZ ;  /* 0x000000220860723c */ /* 0x000ff000000418ff */
[C---:B------:R-:W-:Y:S08]  /*1490*/  HMMA.16816.F32.BF16 R60, R4.reuse, R28, RZ ;  /* 0x0000001c043c723c */ /* 0x040ff000000418ff */
[C---:B------:R-:W-:Y:S08]  /*14a0*/  HMMA.16816.F32.BF16 R36, R4.reuse, R24, RZ ;  /* 0x000000180424723c */ /* 0x040ff000000418ff */
[C---:B------:R-:W-:Y:S08]  /*14b0*/  HMMA.16816.F32.BF16 R32, R4.reuse, R16, RZ ;  /* 0x000000100420723c */ /* 0x040ff000000418ff */
[C---:B------:R-:W-:Y:S08]  /*14c0*/  HMMA.16816.F32.BF16 R64, R4.reuse, R26, RZ ;  /* 0x0000001a0440723c */ /* 0x040ff000000418ff */
[----:B------:R-:W-:Y:S08]  /*14d0*/  HMMA.16816.F32.BF16 R4, R4, R18, RZ ;  /* 0x000000120404723c */ /* 0x000ff000000418ff */
[C---:B------:R-:W-:Y:S08]  /*14e0*/  HMMA.16816.F32.BF16 R76, R8.reuse, R16, RZ ;  /* 0x00000010084c723c */ /* 0x040ff000000418ff */
[----:B------:R-:W-:Y:S01]  /*14f0*/  HMMA.16816.F32.BF16 R156, R8, R18, RZ ;  /* 0x00000012089c723c */ /* 0x000fe200000418ff */
[----:B------:R-:W1:Y:S07]  /*1500*/  LDSM.16.M88.4 R16, [R80] ;  /* 0x000000005010783b */ /* 0x000e6e0000000200 */
[----:B---3--:R-:W-:Y:S01]  /*1510*/  HMMA.16816.F32.BF16 R140, R12, R50, R44 ;  /* 0x000000320c8c723c */ /* 0x008fe2000004182c */
[----:B------:R-:W-:-:S04]  /*1520*/  IMAD.IADD R44, R0, 0x1, R23 ;  /* 0x00000001002c7824 */ /* 0x000fc800078e0217 */
[----:B------:R-:W-:-:S03]  /*1530*/  IMAD.IADD R104, R168, 0x1, R44 ;  /* 0x00000001a8687824 */ /* 0x000fc600078e022c */
[C---:B------:R-:W-:Y:S01]  /*1540*/  HMMA.16816.F32.BF16 R108, R8.reuse, R30, RZ ;  /* 0x0000001e086c723c */ /* 0x040fe200000418ff */
[----:B------:R-:W-:Y:S07]  /*1550*/  LDSM.16.M88.4 R28, [R2+0x9000] ;  /* 0x00900000021c783b */ /* 0x000fee0000000200 */
[C---:B------:R-:W-:Y:S08]  /*1560*/  HMMA.16816.F32.BF16 R84, R8.reuse, R24, RZ ;  /* 0x000000180854723c */ /* 0x040ff000000418ff */
[----:B------:R-:W-:Y:S01]  /*1570*/  HMMA.16816.F32.BF16 R112, R8, R26, RZ ;  /* 0x0000001a0870723c */ /* 0x000fe200000418ff */
[----:B------:R-:W-:Y:S04]  /*1580*/  LDSM.16.M88.4 R24, [R2+0x9800] ;  /* 0x009800000218783b */ /* 0x000fe80000000200 */
[----:B------:R-:W-:Y:S03]  /*1590*/  LDSM.16.M88.4 R8, [R44] ;  /* 0x000000002c08783b */ /* 0x000fe60000000200 */
[C---:B------:R-:W-:Y:S08]  /*15a0*/  HMMA.16816.F32.BF16 R144, R12.reuse, R48, R60 ;  /* 0x000000300c90723c */ /* 0x040ff0000004183c */
[C---:B------:R-:W-:Y:S01]  /*15b0*/  HMMA.16816.F32.BF16 R116, R12.reuse, R54, R4 ;  /* 0x000000360c74723c */ /* 0x040fe20000041804 */
[----:B------:R-:W2:Y:S07]  /*15c0*/  LDSM.16.M88.4 R4, [R44+0x2000] ;  /* 0x002000002c04783b */ /* 0x000eae0000000200 */
[C---:B------:R-:W-:Y:S01]  /*15d0*/  HMMA.16816.F32.BF16 R136, R12.reuse, R56, R36 ;  /* 0x000000380c88723c */ /* 0x040fe20000041824 */
[----:B------:R-:W3:Y:S07]  /*15e0*/  LDSM.16.M88.4 R36, [R2+0x8000] ;  /* 0x008000000224783b */ /* 0x000eee0000000200 */
[----:B------:R-:W-:Y:S01]  /*15f0*/  HMMA.16816.F32.BF16 R60, R12, R52, R32 ;  /* 0x000000340c3c723c */ /* 0x000fe20000041820 */
[----:B------:R-:W4:Y:S07]  /*1600*/  LDSM.16.M88.4 R32, [R2+0x8800] ;  /* 0x008800000220783b */ /* 0x000f2e0000000200 */
[-C--:B-1----:R-:W-:Y:S08]  /*1610*/  HMMA.16816.F32.BF16 R120, R16, R40.reuse, R92 ;  /* 0x000000281078723c */ /* 0x082ff0000004185c */
[C---:B------:R-:W-:Y:S01]  /*1620*/  HMMA.16816.F32.BF16 R152, R12.reuse, R40, R72 ;  /* 0x000000280c98723c */ /* 0x040fe20000041848 */
[----:B------:R-:W-:Y:S07]  /*1630*/  LDSM.16.M88.4 R72, [R22+0x8000] ;  /* 0x008000001648783b */ /* 0x000fee0000000200 */
[C---:B------:R-:W-:Y:S08]  /*1640*/  HMMA.16816.F32.BF16 R148, R12.reuse, R42, R68 ;  /* 0x0000002a0c94723c */ /* 0x040ff00000041844 */
[----:B------:R-:W-:Y:S01]  /*1650*/  HMMA.16816.F32.BF16 R132, R12, R58, R64 ;  /* 0x0000003a0c84723c */ /* 0x000fe20000041840 */
[----:B------:R-:W-:Y:S07]  /*1660*/  LDSM.16.M88.4 R12, [R104+0x2000] ;  /* 0x00200000680c783b */ /* 0x000fee0000000200 */
[C---:B------:R-:W-:Y:S01]  /*1670*/  HMMA.16816.F32.BF16 R92, R16.reuse, R50, R108 ;  /* 0x00000032105c723c */ /* 0x040fe2000004186c */
[----:B------:R-:W1:Y:S07]  /*1680*/  LDSM.16.M88.4 R108, [R22+0x9000] ;  /* 0x00900000166c783b */ /* 0x000e6e0000000200 */
[C---:B------:R-:W-:Y:S01]  /*1690*/  HMMA.16816.F32.BF16 R128, R16.reuse, R48, R88 ;  /* 0x000000301080723c */ /* 0x040fe20000041858 */
[----:B------:R-:W1:Y:S07]  /*16a0*/  LDSM.16.M88.4 R88, [R22+0x8800] ;  /* 0x008800001658783b */ /* 0x000e6e0000000200 */
[C---:B------:R-:W-:Y:S08]  /*16b0*/  HMMA.16816.F32.BF16 R124, R16.reuse, R56, R84 ;  /* 0x00000038107c723c */ /* 0x040ff00000041854 */
[C---:B------:R-:W-:Y:S01]  /*16c0*/  HMMA.16816.F32.BF16 R84, R16.reuse, R58, R112 ;  /* 0x0000003a1054723c */ /* 0x040fe20000041870 */
[----:B------:R-:W1:Y:S07]  /*16d0*/  LDSM.16.M88.4 R112, [R22+0x9800] ;  /* 0x009800001670783b */ /* 0x000e6e0000000200 */
[C---:B------:R-:W-:Y:S08]  /*16e0*/  HMMA.16816.F32.BF16 R100, R16.reuse, R52, R76 ;  /* 0x000000341064723c */ /* 0x040ff0000004184c */
[C---:B------:R-:W-:Y:S08]  /*16f0*/  HMMA.16816.F32.BF16 R96, R16.reuse, R42, R96 ;  /* 0x0000002a1060723c */ /* 0x040ff00000041860 */
[----:B------:R-:W-:Y:S01]  /*1700*/  HMMA.16816.F32.BF16 R68, R16, R54, R156 ;  /* 0x000000361044723c */ /* 0x000fe2000004189c */
[----:B------:R-:W1:Y:S07]  /*1710*/  LDSM.16.M88.4 R16, [R104] ;  /* 0x000000006810783b */ /* 0x000e6e0000000200 */
[C---:B--2---:R-:W-:Y:S08]  /*1720*/  HMMA.16816.F32.BF16 R48, R4.reuse, R28, R136 ;  /* 0x0000001c0430723c */ /* 0x044ff00000041888 */
[C---:B------:R-:W-:Y:S08]  /*1730*/  HMMA.16816.F32.BF16 R76, R4.reuse, R24, R60 ;  /* 0x00000018044c723c */ /* 0x040ff0000004183c */
[C---:B---3--:R-:W-:Y:S08]  /*1740*/  HMMA.16816.F32.BF16 R64, R4.reuse, R36, R152 ;  /* 0x000000240440723c */ /* 0x048ff00000041898 */
[C---:B----4-:R-:W-:Y:S08]  /*1750*/  HMMA.16816.F32.BF16 R56, R4.reuse, R32, R144 ;  /* 0x000000200438723c */ /* 0x050ff00000041890 */
[C---:B------:R-:W-:Y:S08]  /*1760*/  HMMA.16816.F32.BF16 R60, R4.reuse, R38, R148 ;  /* 0x00000026043c723c */ /* 0x040ff00000041894 */
[C---:B------:R-:W-:Y:S08]  /*1770*/  HMMA.16816.F32.BF16 R52, R4.reuse, R34, R140 ;  /* 0x000000220434723c */ /* 0x040ff0000004188c */
[C---:B------:R-:W-:Y:S08]  /*1780*/  HMMA.16816.F32.BF16 R40, R4.reuse, R30, R132 ;  /* 0x0000001e0428723c */ /* 0x040ff00000041884 */
[----:B------:R-:W-:Y:S08]  /*1790*/  HMMA.16816.F32.BF16 R4, R4, R26, R116 ;  /* 0x0000001a0404723c */ /* 0x000ff00000041874 */
[C---:B------:R-:W-:Y:S08]  /*17a0*/  HMMA.16816.F32.BF16 R120, R8.reuse, R36, R120 ;  /* 0x000000240878723c */ /* 0x040ff00000041878 */
[C---:B------:R-:W-:Y:S01]  /*17b0*/  HMMA.16816.F32.BF16 R96, R8.reuse, R38, R96 ;  /* 0x000000260860723c */ /* 0x040fe20000041860 */
[----:B------:R-:W-:Y:S07]  /*17c0*/  LDSM.16.M88.4 R36, [R21+UR6+0xb800] ;  /* 0x00b800061524783b */ /* 0x000fee0008000200 */
[C---:B------:R-:W-:Y:S08]  /*17d0*/  HMMA.16816.F32.BF16 R116, R8.reuse, R32, R128 ;  /* 0x000000200874723c */ /* 0x040ff00000041880 */
[C---:B------:R-:W-:Y:S01]  /*17e0*/  HMMA.16816.F32.BF16 R160, R8.reuse, R34, R92 ;  /* 0x0000002208a0723c */ /* 0x040fe2000004185c */
[----:B------:R-:W-:Y:S04]  /*17f0*/  LDSM.16.M88.4 R32, [R3+0xa800] ;  /* 0x00a800000320783b */ /* 0x000fe80000000200 */
[----:B------:R-:W-:Y:S03]  /*1800*/  LDSM.16.M88.4 R92, [R3+0xb800] ;  /* 0x00b80000035c783b */ /* 0x000fe60000000200 */
[C---:B------:R-:W-:Y:S08]  /*1810*/  HMMA.16816.F32.BF16 R164, R8.reuse, R28, R124 ;  /* 0x0000001c08a4723c */ /* 0x040ff0000004187c */
[C---:B------:R-:W-:Y:S01]  /*1820*/  HMMA.16816.F32.BF16 R156, R8.reuse, R30, R84 ;  /* 0x0000001e089c723c */ /* 0x040fe20000041854 */
[----:B------:R-:W-:Y:S07]  /*1830*/  LDSM.16.M88.4 R28, [R3+0xa000] ;  /* 0x00a00000031c783b */ /* 0x000fee0000000200 */
[C---:B------:R-:W-:Y:S08]  /*1840*/  HMMA.16816.F32.BF16 R100, R8.reuse, R24, R100 ;  /* 0x000000180864723c */ /* 0x040ff00000041864 */
[----:B------:R-:W-:Y:S01]  /*1850*/  HMMA.16816.F32.BF16 R152, R8, R26, R68 ;  /* 0x0000001a0898723c */ /* 0x000fe20000041844 */
[----:B------:R-:W-:Y:S04]  /*1860*/  LDSM.16.M88.4 R8, [R23+0x6000] ;  /* 0x006000001708783b */ /* 0x000fe80000000200 */
[----:B------:R-:W-:Y:S03]  /*1870*/  LDSM.16.M88.4 R24, [R80+0x4000] ;  /* 0x004000005018783b */ /* 0x000fe60000000200 */
[C---:B-1----:R-:W-:Y:S01]  /*1880*/  HMMA.16816.F32.BF16 R144, R12.reuse, R108, R48 ;  /* 0x0000006c0c90723c */ /* 0x042fe20000041830 */
[----:B------:R-:W1:Y:S07]  /*1890*/  LDSM.16.M88.4 R48, [R21+UR6+0xa800] ;  /* 0x00a800061530783b */ /* 0x000e6e0008000200 */
[C---:B------:R-:W-:Y:S08]  /*18a0*/  HMMA.16816.F32.BF16 R132, R12.reuse, R72, R64 ;  /* 0x000000480c84723c */ /* 0x040ff00000041840 */
[C---:B------:R-:W-:Y:S01]  /*18b0*/  HMMA.16816.F32.BF16 R148, R12.reuse, R90, R52 ;  /* 0x0000005a0c94723c */ /* 0x040fe20000041834 */
[----:B------:R-:W2:Y:S07]  /*18c0*/  LDSM.16.M88.4 R52, [R21+UR6+0xa000] ;  /* 0x00a000061534783b */ /* 0x000eae0008000200 */
[C---:B------:R-:W-:Y:S01]  /*18d0*/  HMMA.16816.F32.BF16 R140, R12.reuse, R110, R40 ;  /* 0x0000006e0c8c723c */ /* 0x040fe20000041828 */
[----:B------:R-:W3:Y:S07]  /*18e0*/  LDSM.16.M88.4 R40, [R21+UR6+0xb000] ;  /* 0x00b000061528783b */ /* 0x000eee0008000200 */
[C---:B------:R-:W-:Y:S01]  /*18f0*/  HMMA.16816.F32.BF16 R128, R12.reuse, R74, R60 ;  /* 0x0000004a0c80723c */ /* 0x040fe2000004183c */
[----:B------:R-:W-:Y:S07]  /*1900*/  LDSM.16.M88.4 R60, [R3+0xb000] ;  /* 0x00b00000033c783b */ /* 0x000fee0000000200 */
[C---:B------:R-:W-:Y:S08]  /*1910*/  HMMA.16816.F32.BF16 R124, R12.reuse, R88, R56 ;  /* 0x000000580c7c723c */ /* 0x040ff00000041838 */
[C---:B------:R-:W-:Y:S08]  /*1920*/  HMMA.16816.F32.BF16 R136, R12.reuse, R112, R76 ;  /* 0x000000700c88723c */ /* 0x040ff0000004184c */
[----:B------:R-:W-:Y:S01]  /*1930*/  HMMA.16816.F32.BF16 R64, R12, R114, R4 ;  /* 0x000000720c40723c */ /* 0x000fe20000041804 */
[----:B------:R-:W4:Y:S04]  /*1940*/  LDSM.16.M88.4 R12, [R23+0x4000] ;  /* 0x00400000170c783b */ /* 0x000f280000000200 */
[----:B------:R1:W4:Y:S03]  /*1950*/  LDSM.16.M88.4 R4, [R80+0x6000] ;  /* 0x006000005004783b */ /* 0x0003260000000200 */
[C---:B------:R-:W-:Y:S08]  /*1960*/  HMMA.16816.F32.BF16 R56, R16.reuse, R72, R120 ;  /* 0x000000481038723c */ /* 0x040ff00000041878 */
[C---:B------:R-:W-:Y:S08]  /*1970*/  HMMA.16816.F32.BF16 R76, R16.reuse, R88, R116 ;  /* 0x00000058104c723c */ /* 0x040ff00000041874 */
[C---:B------:R-:W-:Y:S08]  /*1980*/  HMMA.16816.F32.BF16 R68, R16.reuse, R74, R96 ;  /* 0x0000004a1044723c */ /* 0x040ff00000041860 */
[C---:B------:R-:W-:Y:S08]  /*1990*/  HMMA.16816.F32.BF16 R84, R16.reuse, R90, R160 ;  /* 0x0000005a1054723c */ /* 0x040ff000000418a0 */
[C---:B-1----:R-:W-:Y:S08]  /*19a0*/  HMMA.16816.F32.BF16 R80, R16.reuse, R108, R164 ;  /* 0x0000006c1050723c */ /* 0x042ff000000418a4 */
[C---:B------:R-:W-:Y:S08]  /*19b0*/  HMMA.16816.F32.BF16 R100, R16.reuse, R112, R100 ;  /* 0x000000701064723c */ /* 0x040ff00000041864 */
[C---:B------:R-:W-:Y:S08]  /*19c0*/  HMMA.16816.F32.BF16 R88, R16.reuse, R110, R156 ;  /* 0x0000006e1058723c */ /* 0x040ff0000004189c */
[----:B------:R-:W-:Y:S08]  /*19d0*/  HMMA.16816.F32.BF16 R96, R16, R114, R152 ;  /* 0x000000721060723c */ /* 0x000ff00000041898 */
[C---:B------:R-:W-:Y:S08]  /*19e0*/  HMMA.16816.F32.BF16 R120, R8.reuse, R50, R148 ;  /* 0x000000320878723c */ /* 0x040ff00000041894 */
[C---:B--2---:R-:W-:Y:S08]  /*19f0*/  HMMA.16816.F32.BF16 R132, R8.reuse, R52, R132 ;  /* 0x000000340884723c */ /* 0x044ff00000041884 */
[C---:B------:R-:W-:Y:S08]  /*1a00*/  HMMA.16816.F32.BF16 R128, R8.reuse, R54, R128 ;  /* 0x000000360880723c */ /* 0x040ff00000041880 */
[C---:B------:R-:W-:Y:S08]  /*1a10*/  HMMA.16816.F32.BF16 R124, R8.reuse, R48, R124 ;  /* 0x00000030087c723c */ /* 0x040ff0000004187c */
[C---:B---3--:R-:W-:Y:S08]  /*1a20*/  HMMA.16816.F32.BF16 R116, R8.reuse, R40, R144 ;  /* 0x000000280874723c */ /* 0x048ff00000041890 */
[C---:B------:R-:W-:Y:S08]  /*1a30*/  HMMA.16816.F32.BF16 R112, R8.reuse, R42, R140 ;  /* 0x0000002a0870723c */ /* 0x040ff0000004188c */
[C---:B------:R-:W-:Y:S08]  /*1a40*/  HMMA.16816.F32.BF16 R108, R8.reuse, R36, R136 ;  /* 0x00000024086c723c */ /* 0x040ff00000041888 */
[----:B------:R-:W-:Y:S08]  /*1a50*/  HMMA.16816.F32.BF16 R72, R8, R38, R64 ;  /* 0x000000260848723c */ /* 0x000ff00000041840 */
[C---:B----4-:R-:W-:Y:S08]  /*1a60*/  HMMA.16816.F32.BF16 R8, R12.reuse, R52, R56 ;  /* 0x000000340c08723c */ /* 0x050ff00000041838 */
[C---:B------:R-:W-:Y:S08]  /*1a70*/  HMMA.16816.F32.BF16 R16, R12.reuse, R48, R76 ;  /* 0x000000300c10723c */ /* 0x040ff0000004184c */
[C---:B------:R-:W-:Y:S01]  /*1a80*/  HMMA.16816.F32.BF16 R56, R12.reuse, R54, R68 ;  /* 0x000000360c38723c */ /* 0x040fe20000041844 */
[----:B------:R-:W-:Y:S07]  /*1a90*/  LDSM.16.M88.4 R52, [R2+0xa000] ;  /* 0x00a000000234783b */ /* 0x000fee0000000200 */
[C---:B------:R-:W-:Y:S08]  /*1aa0*/  HMMA.16816.F32.BF16 R48, R12.reuse, R50, R84 ;  /* 0x000000320c30723c */ /* 0x040ff00000041854 */
[C---:B------:R-:W-:Y:S08]  /*1ab0*/  HMMA.16816.F32.BF16 R64, R12.reuse, R40, R80 ;  /* 0x000000280c40723c */ /* 0x040ff00000041850 */
[C---:B------:R-:W-:Y:S08]  /*1ac0*/  HMMA.16816.F32.BF16 R68, R12.reuse, R36, R100 ;  /* 0x000000240c44723c */ /* 0x040ff00000041864 */
[----:B------:R-:W-:Y:S08]  /*1ad0*/  HMMA.16816.F32.BF16 R40, R12, R42, R88 ;  /* 0x0000002a0c28723c */ /* 0x000ff00000041858 */
[C---:B------:R-:W-:Y:S08]  /*1ae0*/  HMMA.16816.F32.BF16 R100, R4.reuse, R34, R120 ;  /* 0x000000220464723c */ /* 0x040ff00000041878 */
[C---:B------:R-:W-:Y:S08]  /*1af0*/  HMMA.16816.F32.BF16 R84, R4.reuse, R30, R128 ;  /* 0x0000001e0454723c */ /* 0x040ff00000041880 */
[C---:B------:R-:W-:Y:S08]  /*1b00*/  HMMA.16816.F32.BF16 R88, R4.reuse, R32, R124 ;  /* 0x000000200458723c */ /* 0x040ff0000004187c */
[----:B------:R-:W-:Y:S08]  /*1b10*/  HMMA.16816.F32.BF16 R120, R4, R60, R116 ;  /* 0x0000003c0478723c */ /* 0x000ff00000041874 */
[----:B------:R-:W-:Y:S01]  /*1b20*/  HMMA.16816.F32.BF16 R76, R12, R38, R96 ;  /* 0x000000260c4c723c */ /* 0x000fe20000041860 */
[----:B------:R-:W1:Y:S04]  /*1b30*/  LDSM.16.M88.4 R12, [R44+0x6000] ;  /* 0x006000002c0c783b */ /* 0x000e680000000200 */
[----:B------:R-:W2:Y:S03]  /*1b40*/  LDSM.16.M88.4 R36, [R2+0xa800] ;  /* 0x00a800000224783b */ /* 0x000ea60000000200 */
[C---:B------:R-:W-:Y:S08]  /*1b50*/  HMMA.16816.F32.BF16 R116, R4.reuse, R62, R112 ;  /* 0x0000003e0474723c */ /* 0x040ff00000041870 */
[C---:B------:R-:W-:Y:S08]  /*1b60*/  HMMA.16816.F32.BF16 R128, R4.reuse, R92, R108 ;  /* 0x0000005c0480723c */ /* 0x040ff0000004186c */
[C---:B------:R-:W-:Y:S08]  /*1b70*/  HMMA.16816.F32.BF16 R124, R4.reuse, R94, R72 ;  /* 0x0000005e047c723c */ /* 0x040ff00000041848 */
[-C--:B------:R-:W-:Y:S01]  /*1b80*/  HMMA.16816.F32.BF16 R132, R4, R28.reuse, R132 ;  /* 0x0000001c0484723c */ /* 0x080fe20000041884 */
[----:B------:R-:W-:Y:S07]  /*1b90*/  LDSM.16.M88.4 R4, [R104+0x6000] ;  /* 0x006000006804783b */ /* 0x000fee0000000200 */
[C---:B------:R-:W-:Y:S01]  /*1ba0*/  HMMA.16816.F32.BF16 R80, R24.reuse, R28, R8 ;  /* 0x0000001c1850723c */ /* 0x040fe20000041808 */
[----:B------:R-:W-:Y:S07]  /*1bb0*/  LDSM.16.M88.4 R8, [R104+0x4000] ;  /* 0x004000006808783b */ /* 0x000fee0000000200 */
[C---:B------:R-:W-:Y:S01]  /*1bc0*/  HMMA.16816.F32.BF16 R72, R24.reuse, R30, R56 ;  /* 0x0000001e1848723c */ /* 0x040fe20000041838 */
[----:B------:R-:W-:Y:S07]  /*1bd0*/  LDSM.16.M88.4 R28, [R2+0xb800] ;  /* 0x00b80000021c783b */ /* 0x000fee0000000200 */
[C---:B------:R-:W-:Y:S01]  /*1be0*/  HMMA.16816.F32.BF16 R112, R24.reuse, R32, R16 ;  /* 0x000000201870723c */ /* 0x040fe20000041810 */
[----:B------:R-:W-:Y:S04]  /*1bf0*/  LDSM.16.M88.4 R16, [R44+0x4000] ;  /* 0x004000002c10783b */ /* 0x000fe80000000200 */
[----:B------:R-:W-:Y:S03]  /*1c00*/  LDSM.16.M88.4 R44, [R22+0xa800] ;  /* 0x00a80000162c783b */ /* 0x000fe60000000200 */
[C---:B------:R-:W-:Y:S01]  /*1c10*/  HMMA.16816.F32.BF16 R108, R24.reuse, R34, R48 ;  /* 0x00000022186c723c */ /* 0x040fe20000041830 */
[----:B------:R-:W3:Y:S04]  /*1c20*/  LDSM.16.M88.4 R32, [R2+0xb000] ;  /* 0x00b000000220783b */ /* 0x000ee80000000200 */
[----:B------:R-:W4:Y:S03]  /*1c30*/  LDSM.16.M88.4 R48, [R22+0xa000] ;  /* 0x00a000001630783b */ /* 0x000f260000000200 */
[C---:B------:R-:W-:Y:S08]  /*1c40*/  HMMA.16816.F32.BF16 R96, R24.reuse, R60, R64 ;  /* 0x0000003c1860723c */ /* 0x040ff00000041840 */
[C---:B------:R-:W-:Y:S01]  /*1c50*/  HMMA.16816.F32.BF16 R60, R24.reuse, R62, R40 ;  /* 0x0000003e183c723c */ /* 0x040fe20000041828 */
[----:B------:R-:W-:Y:S07]  /*1c60*/  LDSM.16.M88.4 R40, [R22+0xb800] ;  /* 0x00b800001628783b */ /* 0x000fee0000000200 */
[C---:B------:R-:W-:Y:S08]  /*1c70*/  HMMA.16816.F32.BF16 R64, R24.reuse, R92, R68 ;  /* 0x0000005c1840723c */ /* 0x040ff00000041844 */
[----:B------:R-:W-:Y:S01]  /*1c80*/  HMMA.16816.F32.BF16 R56, R24, R94, R76 ;  /* 0x0000005e1838723c */ /* 0x000fe2000004184c */
[----:B------:R-:W4:Y:S01]  /*1c90*/  LDSM.16.M88.4 R24, [R22+0xb000] ;  /* 0x00b000001618783b */ /* 0x000f220000000200 */
[----:B------:R-:W-:-:S06]  /*1ca0*/  DEPBAR.LE SB0, 0x0 ;  /* 0x000080000000791a */ /* 0x000fcc0000000000 */
[C---:B-1----:R-:W-:Y:S08]  /*1cb0*/  HMMA.16816.F32.BF16 R76, R12.reuse, R52, R132 ;  /* 0x000000340c4c723c */ /* 0x042ff00000041884 */
[C---:B------:R-:W-:Y:S08]  /*1cc0*/  HMMA.16816.F32.BF16 R84, R12.reuse, R54, R84 ;  /* 0x000000360c54723c */ /* 0x040ff00000041854 */
[C---:B--2---:R-:W-:Y:S08]  /*1cd0*/  HMMA.16816.F32.BF16 R88, R12.reuse, R36, R88 ;  /* 0x000000240c58723c */ /* 0x044ff00000041858 */
[C---:B------:R-:W-:Y:S08]  /*1ce0*/  HMMA.16816.F32.BF16 R100, R12.reuse, R38, R100 ;  /* 0x000000260c64723c */ /* 0x040ff00000041864 */
[C---:B---3--:R-:W-:Y:S08]  /*1cf0*/  HMMA.16816.F32.BF16 R120, R12.reuse, R32, R120 ;  /* 0x000000200c78723c */ /* 0x048ff00000041878 */
        /* <DEDUP_REMOVED lines=11> */
[C---:B----4-:R-:W-:Y:S08]  /*1db0*/  HMMA.16816.F32.BF16 R28, R4.reuse, R48, R76 ;  /* 0x00000030041c723c */ /* 0x050ff0000004184c */
[C---:B------:R-:W-:Y:S08]  /*1dc0*/  HMMA.16816.F32.BF16 R56, R4.reuse, R50, R84 ;  /* 0x000000320438723c */ /* 0x040ff00000041854 */
[C---:B------:R-:W-:Y:S08]  /*1dd0*/  HMMA.16816.F32.BF16 R64, R4.reuse, R44, R88 ;  /* 0x0000002c0440723c */ /* 0x040ff00000041858 */
[----:B------:R-:W-:Y:S03]  /*1de0*/  HMMA.16816.F32.BF16 R76, R4, R46, R100 ;  /* 0x0000002e044c723c */ /* 0x000fe60000041864 */
[----:B------:R-:W-:-:S05]  /*1df0*/  FMNMX3.FTZ R2, R28, R29, R56, !PT ;  /* 0x0000001d1c027276 */ /* 0x000fca0007810038 */
        /* <DEDUP_REMOVED lines=8> */
[C---:B------:R-:W-:Y:S03]  /*1e80*/  HMMA.16816.F32.BF16 R140, R8.reuse, R48, R80 ;  /* 0x00000030088c723c */ /* 0x040fe60000041850 */
[----:B------:R1:W-:Y:S01]  /*1e90*/  STL.64 [R1+0x8], R178 ;  /* 0x000008b201007387 */ /* 0x0003e20000100a00 */
[----:B------:R-:W-:Y:S02]  /*1ea0*/  IMAD.MOV.U32 R203, RZ, RZ, R177 ;  /* 0x000000ffffcb7224 */ /* 0x000fe400078e00b1 */
[----:B------:R-:W-:Y:S02]  /*1eb0*/  IMAD.MOV.U32 R202, RZ, RZ, R176 ;  /* 0x000000ffffca7224 */ /* 0x000fe400078e00b0 */
[----:B------:R-:W-:Y:S03]  /*1ec0*/  HMMA.16816.F32.BF16 R144, R8, R50, R72 ;  /* 0x000000320890723c */ /* 0x000fe60000041848 */
[----:B------:R-:W-:Y:S01]  /*1ed0*/  IMAD.MOV.U32 R201, RZ, RZ, R4 ;  /* 0x000000ffffc97224 */ /* 0x000fe200078e0004 */
[----:B------:R2:W-:Y:S01]  /*1ee0*/  STL.64 [R1+0x10], R6 ;  /* 0x0000100601007387 */ /* 0x0005e20000100a00 */
[----:B------:R-:W-:Y:S01]  /*1ef0*/  IMAD.MOV.U32 R200, RZ, RZ, R5 ;  /* 0x000000ffffc87224 */ /* 0x000fe200078e0005 */
[----:B------:R-:W-:-:S02]  /*1f00*/  FMNMX3.FTZ R3, R2, R173, R202, !PT ;  /* 0x000000ad02037276 */ /* 0x000fc400078100ca */
[----:B------:R-:W-:Y:S01]  /*1f10*/  HMMA.16816.F32.BF16 R148, R8, R44, R68 ;  /* 0x0000002c0894723c */ /* 0x000fe20000041844 */
[----:B------:R-:W-:Y:S02]  /*1f20*/  FMNMX3.FTZ R2, R30, R31, R58, !PT ;  /* 0x0000001f1e027276 */ /* 0x000fe4000781003a */
[----:B------:R-:W-:-:S05]  /*1f30*/  FMNMX3.FTZ R3, R3, R203, R201, !PT ;  /* 0x000000cb03037276 */ /* 0x000fca00078100c9 */
[C---:B------:R-:W-:Y:S08]  /*1f40*/  HMMA.16816.F32.BF16 R152, R8.reuse, R46, R52 ;  /* 0x0000002e0898723c */ /* 0x040ff00000041834 */
[C---:B-1----:R-:W-:Y:S08]  /*1f50*/  HMMA.16816.F32.BF16 R176, R8.reuse, R24, R36 ;  /* 0x0000001808b0723c */ /* 0x042ff00000041824 */
[----:B--2---:R-:W-:Y:S01]  /*1f60*/  HMMA.16816.F32.BF16 R4, R8, R40, R12 ;  /* 0x000000280804723c */ /* 0x004fe2000004180c */
[----:B------:R-:W-:-:S02]  /*1f70*/  FMNMX3.FTZ R14, R2, R59, R66, !PT ;  /* 0x0000003b020e7276 */ /* 0x000fc40007810042 */
[----:B------:R-:W-:-:S05]  /*1f80*/  FMNMX.FTZ R13, R200, R3, !PT ;  /* 0x00000003c80d7209 */ /* 0x000fca0007810000 */
[C---:B------:R-:W-:Y:S11]  /*1f90*/  HMMA.16816.F32.BF16 R180, R8.reuse, R26, R32 ;  /* 0x0000001a08b4723c */ /* 0x040ff60000041820 */
[----:B------:R-:W-:Y:S04]  /*1fa0*/  STL.64 [R1+0x18], R4 ;  /* 0x0000180401007387 */ /* 0x000fe80000100a00 */
[----:B------:R1:W-:Y:S02]  /*1fb0*/  STL.64 [R1+0x20], R6 ;  /* 0x0000200601007387 */ /* 0x0003e40000100a00 */
[----:B-1----:R-:W-:-:S15]  /*1fc0*/  HMMA.16816.F32.BF16 R4, R8, R42, R16 ;  /* 0x0000002a0804723c */ /* 0x002fde0000041810 */
[----:B------:R-:W-:-:S04]  /*1fd0*/  NOP ;  /* 0x0000000000007918 */ /* 0x000fc80000000000 */
[----:B------:R1:W-:Y:S04]  /*1fe0*/  STL.64 [R1+0x28], R4 ;  /* 0x0000280401007387 */ /* 0x0003e80000100a00 */
[----:B------:R1:W-:Y:S01]  /*1ff0*/  STL.64 [R1+0x30], R6 ;  /* 0x0000300601007387 */ /* 0x0003e20000100a00 */
[----:B------:R-:W-:Y:S06]  /*2000*/  BAR.SYNC.DEFER_BLOCKING 0x0 ;  /* 0x0000000000007b1d */ /* 0x000fec0000010000 */
[----:B------:R-:W-:Y:S05]  /*2010*/  BRA.U !UP0, `(.L_x_120) ;  /* 0x0000000108787547 */ /* 0x000fea000b800000 */
[----:B------:R-:W-:-:S06]  /*2020*/  ULEA.HI.SX32 UR7, UR20, 0xfffffffe, 0x1a ;  /* 0xfffffffe14077891 */ /* 0x000fcc000f8fd2ff */
[----:B------:R-:W-:-:S04]  /*2030*/  IMAD.WIDE.U32 R2, R186, UR7, RZ ;  /* 0x00000007ba027c25 */ /* 0x000fc8000f8e00ff */
[----:B-1----:R-:W-:Y:S01]  /*2040*/  IMAD R4, R187, UR7, RZ ;  /* 0x00000007bb047c24 */ /* 0x002fe2000f8e02ff */
[----:B------:R-:W-:Y:S02]  /*2050*/  IADD3 R5, P1, PT, R170, R2, RZ ;  /* 0x00000002aa057210 */ /* 0x000fe40007f3e0ff */
[----:B------:R-:W-:Y:S01]  /*2060*/  LEA R8, P3, R2, R250, 0x1 ;  /* 0x000000fa02087211 */ /* 0x000fe200078608ff */
[----:B------:R-:W-:Y:S01]  /*2070*/  IMAD.IADD R3, R3, 0x1, R4 ;  /* 0x0000000103037824 */ /* 0x000fe200078e0204 */
[----:B------:R-:W-:-:S03]  /*2080*/  IADD3 R10, P2, PT, R5, R170, RZ ;  /* 0x000000aa050a7210 */ /* 0x000fc60007f5e0ff */
[----:B------:R-:W-:Y:S01]  /*2090*/  IMAD.X R7, R3, 0x1, R169, P1 ;  /* 0x0000000103077824 */ /* 0x000fe200008e06a9 */
[----:B------:R-:W-:Y:S02]  /*20a0*/  IADD3 R11, P1, PT, R5, R184, RZ ;  /* 0x000000b8050b7210 */ /* 0x000fe40007f3e0ff */
[-C--:B------:R-:W-:Y:S01]  /*20b0*/  LEA.HI.X R9, R2, R249.reuse, R3, 0x1, P3 ;  /* 0x000000f902097211 */ /* 0x080fe200018f0c03 */
[----:B------:R-:W-:Y:S01]  /*20c0*/  IMAD.X R3, R7, 0x1, R169, P2 ;  /* 0x0000000107037824 */ /* 0x000fe200010e06a9 */
[-C--:B------:R-:W-:Y:S01]  /*20d0*/  LEA R6, P3, R5, R250.reuse, 0x1 ;  /* 0x000000fa05067211 */ /* 0x080fe200078608ff */
[----:B------:R-:W-:Y:S01]  /*20e0*/  IMAD.X R12, R7, 0x1, R185, P1 ;  /* 0x00000001070c7824 */ /* 0x000fe200008e06b9 */
[CC--:B------:R-:W-:Y:S01]  /*20f0*/  LEA R4, P2, R10.reuse, R250.reuse, 0x1 ;  /* 0x000000fa0a047211 */ /* 0x0c0fe200078408ff */
[----:B------:R-:W-:Y:S01]  /*2100*/  @!PT LDS RZ, [RZ] ;  /* 0x00000000fffff984 */ /* 0x000fe20000000800 */
[----:B------:R-:W-:Y:S01]  /*2110*/  @!PT LDS RZ, [RZ] ;  /* 0x00000000fffff984 */ /* 0x000fe20000000800 */
[----:B------:R-:W-:Y:S01]  /*2120*/  @!PT LDS RZ, [RZ] ;  /* 0x00000000fffff984 */ /* 0x000fe20000000800 */
[----:B------:R2:W-:Y:S01]  /*2130*/  LDGSTS.E.BYPASS.LTC128B.128 [R20+0x8000], desc[UR22][R8.64] ;  /* 0x0800000008147fae */ /* 0x0005e2000b981a16 */
[----:B------:R-:W-:Y:S02]  /*2140*/  LEA R2, P1, R11, R250, 0x1 ;  /* 0x000000fa0b027211 */ /* 0x000fe400078208ff */
[-C--:B------:R-:W-:Y:S01]  /*2150*/  LEA.HI.X R7, R5, R249.reuse, R7, 0x1, P3 ;  /* 0x000000f905077211 */ /* 0x080fe200018f0c07 */
[----:B------:R2:W-:Y:S01]  /*2160*/  LDGSTS.E.BYPASS.LTC128B.128 [R20+0xa000], desc[UR22][R8.64+0x80] ;  /* 0x0a00008008147fae */ /* 0x0005e2000b981a16 */
[----:B------:R-:W-:-:S02]  /*2170*/  LEA.HI.X R5, R10, R249, R3, 0x1, P2 ;  /* 0x000000f90a057211 */ /* 0x000fc400010f0c03 */
[----:B------:R-:W-:Y:S01]  /*2180*/  LEA.HI.X R3, R11, R249, R12, 0x1, P1 ;  /* 0x000000f90b037211 */ /* 0x000fe200008f0c0c */
[----:B------:R2:W-:Y:S04]  /*2190*/  LDGSTS.E.BYPASS.LTC128B.128 [R20+0x8800], desc[UR22][R6.64] ;  /* 0x0880000006147fae */ /* 0x0005e8000b981a16 */
[----:B------:R2:W-:Y:S04]  /*21a0*/  LDGSTS.E.BYPASS.LTC128B.128 [R20+0xa800], desc[UR22][R6.64+0x80] ;  /* 0x0a80008006147fae */ /* 0x0005e8000b981a16 */
[----:B------:R2:W-:Y:S04]  /*21b0*/  LDGSTS.E.BYPASS.LTC128B.128 [R20+0x9000], desc[UR22][R4.64] ;  /* 0x0900000004147fae */ /* 0x0005e8000b981a16 */
[----:B------:R2:W-:Y:S04]  /*21c0*/  LDGSTS.E.BYPASS.LTC128B.128 [R20+0xb000], desc[UR22][R4.64+0x80] ;  /* 0x0b00008004147fae */ /* 0x0005e8000b981a16 */
[----:B------:R2:W-:Y:S04]  /*21d0*/  LDGSTS.E.BYPASS.LTC128B.128 [R20+0x9800], desc[UR22][R2.64] ;  /* 0x0980000002147fae */ /* 0x0005e8000b981a16 */
[----:B------:R2:W-:Y:S04]  /*21e0*/  LDGSTS.E.BYPASS.LTC128B.128 [R20+0xb800], desc[UR22][R2.64+0x80] ;  /* 0x0b80008002147fae */ /* 0x0005e8000b981a16 */
[----:B------:R-:W0:Y:S02]  /*21f0*/  LDGDEPBAR ;  /* 0x00000000000079af */ /* 0x000e240000000000 */
.L_x_120:
[----:B------:R-:W3:Y:S01]  /*2200*/  LDL.LU R169, [R1+0x14] ;  /* 0x0000140001a97983 */ /* 0x000ee20000300800 */
[----:B--2---:R-:W-:Y:S01]  /*2210*/  FMNMX3.FTZ R3, R14, R67, R78, !PT ;  /* 0x000000430e037276 */ /* 0x004fe2000781004e */
[----:B------:R-:W2:Y:S02]  /*2220*/  LDCU UR7, c[0x0][0x45c] ;  /* 0x00008b80ff0777ac */ /* 0x000ea40008000800 */
[----:B------:R-:W4:Y:S04]  /*2230*/  LDL.LU R252, [R1+0x1c] ;  /* 0x00001c0001fc7983 */ /* 0x000f280000300800 */
[----:B------:R-:W3:Y:S04]  /*2240*/  LDL.LU R251, [R1+0x10] ;  /* 0x0000100001fb7983 */ /* 0x000ee80000300800 */
[----:B------:R-:W3:Y:S04]  /*2250*/  LDL.LU R248, [R1+0xc] ;  /* 0x00000c0001f87983 */ /* 0x000ee80000300800 */
[----:B------:R-:W4:Y:S04]  /*2260*/  LDL.LU R165, [R1+0x8] ;  /* 0x0000080001a57983 */ /* 0x000f280000300800 */
[----:B-1----:R-:W3:Y:S04]  /*2270*/  LDL R7, [R1+0x20] ;  /* 0x0000200001077983 */ /* 0x002ee80000100800 */
[----:B------:R-:W3:Y:S04]  /*2280*/  LDL.LU R170, [R1+0x18] ;  /* 0x0000180001aa7983 */ /* 0x000ee80000300800 */
[----:B------:R-:W3:Y:S04]  /*2290*/  LDL R8, [R1+0x24] ;  /* 0x0000240001087983 */ /* 0x000ee80000100800 */
[----:B------:R-:W3:Y:S04]  /*22a0*/  LDL.LU R16, [R1+0x28] ;  /* 0x0000280001107983 */ /* 0x000ee80000300800 */
[----:B------:R-:W3:Y:S04]  /*22b0*/  LDL R10, [R1+0x34] ;  /* 0x00003400010a7983 */ /* 0x000ee80000100800 */
[----:B------:R-:W3:Y:S04]  /*22c0*/  LDL R9, [R1+0x30] ;  /* 0x0000300001097983 */ /* 0x000ee80000100800 */
[----:B------:R-:W3:Y:S01]  /*22d0*/  LDL.LU R6, [R1+0x2c] ;  /* 0x00002c0001067983 */ /* 0x000ee20000300800 */
[----:B------:R-:W-:-:S03]  /*22e0*/  FMNMX3.FTZ R3, R3, R79, R162, !PT ;  /* 0x0000004f03037276 */ /* 0x000fc600078100a2 */
[----:B------:R-:W1:Y:S01]  /*22f0*/  SHFL.BFLY PT, R2, R13, 0x2, 0x1f ;  /* 0x0c401f000d027f89 */ /* 0x000e6200000e0000 */
[----:B------:R-:W-:-:S03]  /*2300*/  FMNMX3.FTZ R3, R3, R163, R174, !PT ;  /* 0x000000a303037276 */ /* 0x000fc600078100ae */
[----:B------:R-:W-:Y:S04]  /*2310*/  STL [R1+0x50], R250 ;  /* 0x000050fa01007387 */ /* 0x000fe80000100800 */
[----:B------:R-:W-:Y:S04]  /*2320*/  STL [R1+0x4c], R249 ;  /* 0x00004cf901007387 */ /* 0x000fe80000100800 */
[----:B------:R-:W-:Y:S01]  /*2330*/  STL [R1+0x48], R0 ;  /* 0x0000480001007387 */ /* 0x000fe20000100800 */
[----:B-1----:R-:W-:-:S05]  /*2340*/  FMNMX.FTZ R2, R13, R2, !PT ;  /* 0x000000020d027209 */ /* 0x002fca0007810000 */
[----:B------:R-:W1:Y:S02]  /*2350*/  SHFL.BFLY PT, R5, R2, 0x1, 0x1f ;  /* 0x0c201f0002057f89 */ /* 0x000e6400000e0000 */
[----:B-1----:R-:W-:-:S04]  /*2360*/  FMNMX.FTZ R166, R2, R5, !PT ;  /* 0x0000000502a67209 */ /* 0x002fc80007810000 */
[C---:B------:R-:W-:Y:S01]  /*2370*/  FSETP.NEU.FTZ.AND P1, PT, R166.reuse, -INF , PT ;  /* 0xff800000a600780b */ /* 0x040fe20003f3d000 */
[----:B--2---:R-:W-:Y:S01]  /*2380*/  FMUL.FTZ R2, R166, UR7 ;  /* 0x00000007a6027c20 */ /* 0x004fe20008410000 */
[----:B------:R-:W-:Y:S01]  /*2390*/  STL [R1+0x54], R166 ;  /* 0x000054a601007387 */ /* 0x000fe20000100800 */
[----:B----4-:R-:W-:-:S04]  /*23a0*/  FMNMX3.FTZ R3, R3, R175, R165, !PT ;  /* 0x000000af03037276 */ /* 0x010fc800078100a5 */
[----:B---3--:R-:W-:Y:S01]  /*23b0*/  FMNMX3.FTZ R3, R3, R248, R251, !PT ;  /* 0x000000f803037276 */ /* 0x008fe200078100fb */
[----:B------:R-:W-:-:S03]  /*23c0*/  IMAD.MOV.U32 R19, RZ, RZ, R7 ;  /* 0x000000ffff137224 */ /* 0x000fc600078e0007 */
[----:B------:R-:W-:Y:S02]  /*23d0*/  FMNMX.FTZ R3, R169, R3, !PT ;  /* 0x00000003a9037209 */ /* 0x000fe40007810000 */
[----:B------:R-:W-:-:S03]  /*23e0*/  MOV R17, R8 ;  /* 0x0000000800117202 */ /* 0x000fc60000000f00 */
[----:B------:R-:W1:Y:S01]  /*23f0*/  SHFL.BFLY PT, R4, R3, 0x2, 0x1f ;  /* 0x0c401f0003047f89 */ /* 0x000e6200000e0000 */
[----:B------:R-:W-:-:S04]  /*2400*/  FMNMX3.FTZ R8, R140, R141, R144, !PT ;  /* 0x0000008d8c087276 */ /* 0x000fc80007810090 */
[----:B------:R-:W-:-:S04]  /*2410*/  FMNMX3.FTZ R8, R8, R145, R148, !PT ;  /* 0x0000009108087276 */ /* 0x000fc80007810094 */
[----:B------:R-:W-:Y:S01]  /*2420*/  FMNMX3.FTZ R8, R8, R149, R152, !PT ;  /* 0x0000009508087276 */ /* 0x000fe20007810098 */
[----:B------:R-:W-:Y:S01]  /*2430*/  IMAD.MOV.U32 R18, RZ, RZ, R9 ;  /* 0x000000ffff127224 */ /* 0x000fe200078e0009 */
[----:B------:R-:W-:Y:S02]  /*2440*/  FMNMX3.FTZ R9, R142, R143, R146, !PT ;  /* 0x0000008f8e097276 */ /* 0x000fe40007810092 */
[----:B------:R-:W-:Y:S02]  /*2450*/  FMNMX3.FTZ R8, R8, R153, R176, !PT ;  /* 0x0000009908087276 */ /* 0x000fe400078100b0 */
[----:B------:R-:W-:Y:S02]  /*2460*/  FMNMX3.FTZ R9, R9, R147, R150, !PT ;  /* 0x0000009309097276 */ /* 0x000fe40007810096 */
[----:B------:R-:W-:Y:S02]  /*2470*/  FMNMX3.FTZ R8, R8, R177, R180, !PT ;  /* 0x000000b108087276 */ /* 0x000fe400078100b4 */
[----:B------:R-:W-:-:S02]  /*2480*/  FMNMX3.FTZ R9, R9, R151, R154, !PT ;  /* 0x0000009709097276 */ /* 0x000fc4000781009a */
[----:B------:R-:W-:Y:S02]  /*2490*/  FMNMX3.FTZ R8, R8, R181, R170, !PT ;  /* 0x000000b508087276 */ /* 0x000fe400078100aa */
[----:B-1----:R-:W-:Y:S02]  /*24a0*/  FMNMX.FTZ R4, R3, R4, !PT ;  /* 0x0000000403047209 */ /* 0x002fe40007810000 */
[----:B------:R-:W-:Y:S02]  /*24b0*/  FSEL R3, R2, RZ, P1 ;  /* 0x000000ff02037208 */ /* 0x000fe40000800000 */
[----:B------:R-:W-:Y:S01]  /*24c0*/  FMNMX3.FTZ R9, R9, R155, R178, !PT ;  /* 0x0000009b09097276 */ /* 0x000fe200078100b2 */
[----:B------:R-:W1:Y:S02]  /*24d0*/  SHFL.BFLY PT, R5, R4, 0x1, 0x1f ;  /* 0x0c201f0004057f89 */ /* 0x000e6400000e0000 */
[----:B------:R-:W-:Y:S01]  /*24e0*/  FFMA.FTZ R2, R28, UR7, -R3 ;  /* 0x000000071c027c23 */ /* 0x000fe20008010803 */
[----:B------:R-:W-:-:S03]  /*24f0*/  FMNMX3.FTZ R9, R9, R179, R182, !PT ;  /* 0x000000b309097276 */ /* 0x000fc600078100b6 */
[----:B------:R2:W3:Y:S01]  /*2500*/  MUFU.EX2 R11, R2 ;  /* 0x00000002000b7308 */ /* 0x0004e20000000800 */
[----:B------:R-:W-:-:S04]  /*2510*/  FMNMX3.FTZ R9, R9, R183, R19, !PT ;  /* 0x000000b709097276 */ /* 0x000fc80007810013 */
[----:B------:R-:W-:Y:S01]  /*2520*/  FMNMX3.FTZ R9, R9, R17, R18, !PT ;  /* 0x0000001109097276 */ /* 0x000fe20007810012 */
[--C-:B--2---:R-:W-:Y:S01]  /*2530*/  FFMA.FTZ R2, R29, UR7, -R3.reuse ;  /* 0x000000071d027c23 */ /* 0x104fe20008010803 */
[----:B-1----:R-:W-:Y:S01]  /*2540*/  FMNMX.FTZ R164, R4, R5, !PT ;  /* 0x0000000504a47209 */ /* 0x002fe20007810000 */
[----:B---3--:R-:W-:Y:S01]  /*2550*/  STL [R1+0x40], R11 ;  /* 0x0000400b01007387 */ /* 0x008fe20000100800 */
[----:B------:R-:W-:Y:S01]  /*2560*/  FFMA.FTZ R4, R57, UR7, -R3 ;  /* 0x0000000739047c23 */ /* 0x000fe20008010803 */
[----:B------:R1:W2:Y:S01]  /*2570*/  MUFU.EX2 R12, R2 ;  /* 0x00000002000c7308 */ /* 0x0002a20000000800 */
[----:B------:R-:W-:Y:S02]  /*2580*/  FSETP.NEU.FTZ.AND P1, PT, R164, -INF , PT ;  /* 0xff800000a400780b */ /* 0x000fe40003f3d000 */
[----:B------:R-:W-:-:S04]  /*2590*/  LOP3.LUT R5, R171, 0x200, R188, 0xf8, !PT ;  /* 0x00000200ab057812 */ /* 0x000fc800078ef8bc */
[----:B------:R-:W-:-:S04]  /*25a0*/  LEA R15, R5, UR6, 0x1 ;  /* 0x00000006050f7c11 */ /* 0x000fc8000f8e08ff */
[----:B------:R-:W-:Y:S01]  /*25b0*/  IADD3 R28, PT, PT, R15, 0xc040, RZ ;  /* 0x0000c0400f1c7810 */ /* 0x000fe20007ffe0ff */
[----:B------:R-:W-:Y:S01]  /*25c0*/  IMAD.IADD R29, R168, 0x1, R15 ;  /* 0x00000001a81d7824 */ /* 0x000fe200078e020f */
[----:B------:R-:W-:Y:S01]  /*25d0*/  LDSM.16.MT88.4 R104, [R15+0xe000] ;  /* 0x00e000000f68783b */ /* 0x000fe20000004200 */
[----:B-1----:R-:W-:-:S03]  /*25e0*/  FFMA.FTZ R2, R56, UR7, -R3 ;  /* 0x0000000738027c23 */ /* 0x002fc60008010803 */
[----:B--2---:R-:W-:Y:S01]  /*25f0*/  STL [R1+0x3c], R12 ;  /* 0x00003c0c01007387 */ /* 0x004fe20000100800 */
[----:B------:R1:W-:Y:S03]  /*2600*/  MUFU.EX2 R156, R2 ;  /* 0x00000002009c7308 */ /* 0x0003e60000000800 */
[----:B------:R2:W-:Y:S04]  /*2610*/  STL [R1+0x58], R164 ;  /* 0x000058a401007387 */ /* 0x0005e80000100800 */
[----:B------:R-:W3:Y:S04]  /*2620*/  LDSM.16.MT88.4 R36, [R29+0xc000] ;  /* 0x00c000001d24783b */ /* 0x000ee80000004200 */
[----:B------:R-:W4:Y:S04]  /*2630*/  LDSM.16.MT88.4 R52, [R29+0xe000] ;  /* 0x00e000001d34783b */ /* 0x000f280000004200 */
[----:B------:R-:W-:Y:S01]  /*2640*/  LDSM.16.MT88.4 R72, [R29+0xc800] ;  /* 0x00c800001d48783b */ /* 0x000fe20000004200 */
[----:B-1----:R-:W-:-:S03]  /*2650*/  FMUL.FTZ R2, R164, UR7 ;  /* 0x00000007a4027c20 */ /* 0x002fc60008410000 */
[----:B------:R-:W-:Y:S02]  /*2660*/  LDSM.16.MT88.4 R68, [R15+0xc800] ;  /* 0x00c800000f44783b */ /* 0x000fe40000004200 */
[----:B------:R-:W-:Y:S02]  /*2670*/  FSEL R2, R2, RZ, P1 ;  /* 0x000000ff02027208 */ /* 0x000fe40000800000 */
[----:B------:R-:W-:Y:S01]  /*2680*/  LDSM.16.MT88.4 R80, [R15+0xe800] ;  /* 0x00e800000f50783b */ /* 0x000fe20000004200 */
[----:B--2---:R-:W-:Y:S02]  /*2690*/  MOV R164, R6 ;  /* 0x0000000600a47202 */ /* 0x004fe40000000f00 */
[----:B------:R1:W2:Y:S02]  /*26a0*/  MUFU.EX2 R6, R4 ;  /* 0x0000000400067308 */ /* 0x0002a40000000800 */
[--C-:B-1----:R-:W-:Y:S01]  /*26b0*/  FFMA.FTZ R4, R30, UR7, -R2.reuse ;  /* 0x000000071e047c23 */ /* 0x102fe20008010802 */
[----:B--2---:R1:W-:Y:S05]  /*26c0*/  STL [R1+0x44], R6 ;  /* 0x0000440601007387 */ /* 0x0043ea0000100800 */
[----:B------:R2:W3:Y:S02]  /*26d0*/  MUFU.EX2 R250, R4 ;  /* 0x0000000400fa7308 */ /* 0x0004e40000000800 */
[----:B--2---:R-:W-:Y:S01]  /*26e0*/  FFMA.FTZ R4, R31, UR7, -R2 ;  /* 0x000000071f047c23 */ /* 0x004fe20008010802 */
[----:B------:R-:W-:Y:S01]  /*26f0*/  MOV R31, R16 ;  /* 0x00000010001f7202 */ /* 0x000fe20000000f00 */
[----:B---3--:R-:W-:Y:S01]  /*2700*/  STL [R1+0x60], R250 ;  /* 0x000060fa01007387 */ /* 0x008fe20000100800 */
[----:B------:R-:W-:-:S03]  /*2710*/  MOV R16, R10 ;  /* 0x0000000a00107202 */ /* 0x000fc60000000f00 */
[----:B------:R2:W3:Y:S01]  /*2720*/  MUFU.EX2 R166, R4 ;  /* 0x0000000400a67308 */ /* 0x0004e20000000800 */
[----:B------:R-:W-:Y:S01]  /*2730*/  FMNMX3.FTZ R10, R8, R252, R31, !PT ;  /* 0x000000fc080a7276 */ /* 0x000fe2000781001f */
[----:B------:R-:W-:Y:S01]  /*2740*/  FFMA.FTZ R8, R64, UR7, -R3 ;  /* 0x0000000740087c23 */ /* 0x000fe20008010803 */
[----:B------:R-:W-:Y:S02]  /*2750*/  FMNMX.FTZ R9, R16, R9, !PT ;  /* 0x0000000910097209 */ /* 0x000fe40007810000 */
[----:B-1----:R-:W-:-:S03]  /*2760*/  F2FP.BF16.F32.PACK_AB R6, R6, R156 ;  /* 0x0000009c0606723e */ /* 0x002fc600000010ff */
[----:B------:R1:W-:Y:S01]  /*2770*/  MUFU.EX2 R158, R8 ;  /* 0x00000008009e7308 */ /* 0x0003e20000000800 */
[----:B--2---:R-:W-:Y:S01]  /*2780*/  FFMA.FTZ R4, R58, UR7, -R2 ;  /* 0x000000073a047c23 */ /* 0x004fe20008010802 */
[----:B---3--:R-:W-:Y:S01]  /*2790*/  F2FP.BF16.F32.PACK_AB R5, R166, R250 ;  /* 0x000000faa605723e */ /* 0x008fe200000010ff */
[----:B------:R-:W-:Y:S05]  /*27a0*/  STL [R1+0x5c], R166 ;  /* 0x00005ca601007387 */ /* 0x000fea0000100800 */
[----:B------:R2:W-:Y:S01]  /*27b0*/  MUFU.EX2 R205, R4 ;  /* 0x0000000400cd7308 */ /* 0x0005e20000000800 */
[----:B-1----:R-:W-:-:S07]  /*27c0*/  FFMA.FTZ R8, R65, UR7, -R3 ;  /* 0x0000000741087c23 */ /* 0x002fce0008010803 */
[----:B------:R1:W-:Y:S01]  /*27d0*/  MUFU.EX2 R204, R8 ;  /* 0x0000000800cc7308 */ /* 0x0003e20000000800 */
[----:B--2---:R-:W-:Y:S02]  /*27e0*/  FFMA.FTZ R4, R59, UR7, -R2 ;  /* 0x000000073b047c23 */ /* 0x004fe40008010802 */
[----:B------:R-:W-:Y:S05]  /*27f0*/  LDSM.16.MT88.4 R56, [R15+0xc000] ;  /* 0x00c000000f38783b */ /* 0x000fea0000004200 */
[----:B------:R2:W3:Y:S01]  /*2800*/  MUFU.EX2 R206, R4 ;  /* 0x0000000400ce7308 */ /* 0x0004e20000000800 */
[----:B-1----:R-:W-:-:S07]  /*2810*/  FFMA.FTZ R8, R76, UR7, -R3 ;  /* 0x000000074c087c23 */ /* 0x002fce0008010803 */
[----:B------:R1:W-:Y:S01]  /*2820*/  MUFU.EX2 R159, R8 ;  /* 0x00000008009f7308 */ /* 0x0003e20000000800 */
[----:B--2---:R-:W-:Y:S01]  /*2830*/  VIADD R4, R15, 0xc000 ;  /* 0x0000c0000f047836 */ /* 0x004fe20000000000 */
[----:B---3--:R-:W-:-:S03]  /*2840*/  F2FP.BF16.F32.PACK_AB R7, R206, R205 ;  /* 0x000000cdce07723e */ /* 0x008fc600000010ff */
[----:B------:R-:W-:Y:S01]  /*2850*/  @P4 VIADD R28, R4, 0xffffffc0 ;  /* 0xffffffc0041c4836 */ /* 0x000fe20000000000 */
[----:B------:R-:W-:Y:S02]  /*2860*/  F2FP.BF16.F32.PACK_AB R4, R12, R11 ;  /* 0x0000000b0c04723e */ /* 0x000fe400000010ff */
[----:B------:R-:W-:Y:S01]  /*2870*/  FMNMX.FTZ R11, R164, R10, !PT ;  /* 0x0000000aa40b7209 */ /* 0x000fe20007810000 */
[--C-:B------:R-:W-:Y:S01]  /*2880*/  FFMA.FTZ R10, R66, UR7, -R2.reuse ;  /* 0x00000007420a7c23 */ /* 0x100fe20008010802 */
[----:B------:R-:W-:Y:S01]  /*2890*/  IADD3 R30, PT, PT, R168, R28, RZ ;  /* 0x0000001ca81e7210 */ /* 0x000fe20007ffe0ff */
[----:B------:R-:W-:Y:S01]  /*28a0*/  LDSM.16.MT88.4 R60, [R28] ;  /* 0x000000001c3c783b */ /* 0x000fe20000004200 */
[----:B-1----:R-:W-:Y:S01]  /*28b0*/  FFMA.FTZ R8, R77, UR7, -R3 ;  /* 0x000000074d087c23 */ /* 0x002fe20008010803 */
[----:B------:R1:W-:Y:S01]  /*28c0*/  MUFU.EX2 R157, R10 ;  /* 0x0000000a009d7308 */ /* 0x0003e20000000800 */
[C---:B------:R-:W-:Y:S01]  /*28d0*/  HMMA.16816.F32.BF16 R84, R4.reuse, R38, RZ ;  /* 0x000000260454723c */ /* 0x040fe200000418ff */
[----:B------:R-:W2:Y:S04]  /*28e0*/  SHFL.BFLY PT, R12, R11, 0x2, 0x1f ;  /* 0x0c401f000b0c7f89 */ /* 0x000ea800000e0000 */
[----:B------:R-:W3:Y:S02]  /*28f0*/  LDSM.16.MT88.4 R100, [R30] ;  /* 0x000000001e64783b */ /* 0x000ee40000004200 */
[----:B------:R2:W-:Y:S01]  /*2900*/  MUFU.EX2 R171, R8 ;  /* 0x0000000800ab7308 */ /* 0x0005e20000000800 */
[----:B----4-:R-:W-:Y:S01]  /*2910*/  HMMA.16816.F32.BF16 R88, R4, R52, RZ ;  /* 0x000000340458723c */ /* 0x010fe200000418ff */
[----:B------:R-:W-:Y:S04]  /*2920*/  LDSM.16.MT88.4 R112, [R28+0x2000] ;  /* 0x002000001c70783b */ /* 0x000fe80000004200 */
[----:B------:R-:W-:Y:S01]  /*2930*/  LDSM.16.MT88.4 R116, [R30+0x2000] ;  /* 0x002000001e74783b */ /* 0x000fe20000004200 */
[----:B-1----:R-:W-:-:S02]  /*2940*/  FFMA.FTZ R10, R67, UR7, -R2 ;  /* 0x00000007430a7c23 */ /* 0x002fc40008010802 */
[C---:B------:R-:W-:Y:S01]  /*2950*/  HMMA.16816.F32.BF16 R48, R4.reuse, R36, RZ ;  /* 0x000000240430723c */ /* 0x040fe200000418ff */
[----:B------:R-:W-:Y:S01]  /*2960*/  LDSM.16.MT88.4 R64, [R29+0xe800] ;  /* 0x00e800001d40783b */ /* 0x000fe20000004200 */
[----:B------:R1:W4:Y:S03]  /*2970*/  MUFU.EX2 R0, R10 ;  /* 0x0000000a00007308 */ /* 0x0003260000000800 */
[----:B------:R-:W-:Y:S01]  /*2980*/  LDSM.16.MT88.4 R92, [R28+0x800] ;  /* 0x000800001c5c783b */ /* 0x000fe20000004200 */
[----:B--2---:R-:W-:Y:S02]  /*2990*/  FMNMX.FTZ R8, R11, R12, !PT ;  /* 0x0000000c0b087209 */ /* 0x004fe40007810000 */
[C---:B------:R-:W-:Y:S01]  /*29a0*/  HMMA.16816.F32.BF16 R132, R4.reuse, R54, RZ ;  /* 0x000000360484723c */ /* 0x040fe200000418ff */
[----:B------:R-:W2:Y:S04]  /*29b0*/  SHFL.BFLY PT, R11, R9, 0x2, 0x1f ;  /* 0x0c401f00090b7f89 */ /* 0x000ea800000e0000 */
[----:B------:R-:W4:Y:S03]  /*29c0*/  SHFL.BFLY PT, R12, R8, 0x1, 0x1f ;  /* 0x0c201f00080c7f89 */ /* 0x000f2600000e0000 */
[----:B------:R-:W-:Y:S01]  /*29d0*/  HMMA.16816.F32.BF16 R136, R4, R56, RZ ;  /* 0x000000380488723c */ /* 0x000fe200000418ff */
[----:B-1----:R-:W-:-:S04]  /*29e0*/  FFMA.FTZ R10, R78, UR7, -R2 ;  /* 0x000000074e0a7c23 */ /* 0x002fc80008010802 */
[----:B------:R1:W1:Y:S03]  /*29f0*/  MUFU.EX2 R76, R10 ;  /* 0x0000000a004c7308 */ /* 0x0002660000000800 */
[C---:B------:R-:W-:Y:S08]  /*2a00*/  HMMA.16816.F32.BF16 R128, R4.reuse, R60, RZ ;  /* 0x0000003c0480723c */ /* 0x040ff000000418ff */
[----:B---3--:R-:W-:Y:S01]  /*2a10*/  HMMA.16816.F32.BF16 R124, R4, R100, RZ ;  /* 0x00000064047c723c */ /* 0x008fe200000418ff */
[----:B--2---:R-:W-:-:S02]  /*2a20*/  FMNMX.FTZ R13, R9, R11, !PT ;  /* 0x0000000b090d7209 */ /* 0x004fc40007810000 */
[----:B----4-:R-:W-:Y:S02]  /*2a30*/  F2FP.BF16.F32.PACK_AB R9, R0, R157 ;  /* 0x0000009d0009723e */ /* 0x010fe400000010ff */
[----:B------:R-:W-:Y:S01]  /*2a40*/  FMNMX.FTZ R168, R8, R12, !PT ;  /* 0x0000000c08a87209 */ /* 0x000fe20007810000 */
[----:B------:R-:W2:Y:S01]  /*2a50*/  SHFL.BFLY PT, R14, R13, 0x1, 0x1f ;  /* 0x0c201f000d0e7f89 */ /* 0x000ea200000e0000 */
[----:B------:R-:W-:Y:S01]  /*2a60*/  F2FP.BF16.F32.PACK_AB R8, R204, R158 ;  /* 0x0000009ecc08723e */ /* 0x000fe200000010ff */
[----:B-1----:R-:W-:Y:S01]  /*2a70*/  FFMA.FTZ R10, R79, UR7, -R2 ;  /* 0x000000074f0a7c23 */ /* 0x002fe20008010802 */
[----:B------:R-:W-:Y:S01]  /*2a80*/  HMMA.16816.F32.BF16 R120, R4, R104, RZ ;  /* 0x000000680478723c */ /* 0x000fe200000418ff */
[C---:B------:R-:W-:Y:S01]  /*2a90*/  FMUL.FTZ R12, R168.reuse, UR7 ;  /* 0x00000007a80c7c20 */ /* 0x040fe20008410000 */
[----:B------:R-:W-:Y:S01]  /*2aa0*/  FSETP.NEU.FTZ.AND P1, PT, R168, -INF , PT ;  /* 0xff800000a800780b */ /* 0x000fe20003f3d000 */
[----:B------:R1:W3:Y:S01]  /*2ab0*/  MUFU.EX2 R166, R10 ;  /* 0x0000000a00a67308 */ /* 0x0002e20000000800 */
[----:B------:R4:W-:Y:S02]  /*2ac0*/  STL [R1+0x64], R168 ;  /* 0x000064a801007387 */ /* 0x0009e40000100800 */
[----:B------:R-:W-:-:S02]  /*2ad0*/  FSEL R12, R12, RZ, P1 ;  /* 0x000000ff0c0c7208 */ /* 0x000fc40000800000 */
[C---:B------:R-:W-:Y:S08]  /*2ae0*/  HMMA.16816.F32.BF16 R108, R4.reuse, R112, RZ ;  /* 0x00000070046c723c */ /* 0x040ff000000418ff */
[----:B------:R-:W-:Y:S01]  /*2af0*/  HMMA.16816.F32.BF16 R96, R4, R116, RZ ;  /* 0x000000740460723c */ /* 0x000fe200000418ff */
[----:B-1----:R-:W-:Y:S02]  /*2b00*/  F2FP.BF16.F32.PACK_AB R10, R171, R159 ;  /* 0x0000009fab0a723e */ /* 0x002fe400000010ff */
[----:B--2---:R-:W-:-:S05]  /*2b10*/  FMNMX.FTZ R167, R13, R14, !PT ;  /* 0x0000000e0da77209 */ /* 0x004fca0007810000 */
[C---:B------:R-:W-:Y:S01]  /*2b20*/  HMMA.16816.F32.BF16 R44, R4.reuse, R58, RZ ;  /* 0x0000003a042c723c */ /* 0x040fe200000418ff */
[----:B------:R-:W-:Y:S02]  /*2b30*/  MOV R14, R203 ;  /* 0x000000cb000e7202 */ /* 0x000fe40000000f00 */
[----:B------:R-:W-:Y:S01]  /*2b40*/  FSETP.NEU.FTZ.AND P1, PT, R167, -INF , PT ;  /* 0xff800000a700780b */ /* 0x000fe20003f3d000 */
[----:B------:R-:W-:Y:S04]  /*2b50*/  STL [R1+0x68], R167 ;  /* 0x000068a701007387 */ /* 0x000fe80000100800 */
[C---:B------:R-:W-:Y:S08]  /*2b60*/  HMMA.16816.F32.BF16 R40, R4.reuse, R62, RZ ;  /* 0x0000003e0428723c */ /* 0x040ff000000418ff */
[C---:B------:R-:W-:Y:S08]  /*2b70*/  HMMA.16816.F32.BF16 R32, R4.reuse, R102, RZ ;  /* 0x000000660420723c */ /* 0x040ff000000418ff */
[C---:B------:R-:W-:Y:S08]  /*2b80*/  HMMA.16816.F32.BF16 R24, R4.reuse, R106, RZ ;  /* 0x0000006a0418723c */ /* 0x040ff000000418ff */
[C---:B------:R-:W-:Y:S08]  /*2b90*/  HMMA.16816.F32.BF16 R20, R4.reuse, R114, RZ ;  /* 0x000000720414723c */ /* 0x040ff000000418ff */
[----:B------:R-:W-:Y:S01]  /*2ba0*/  HMMA.16816.F32.BF16 R16, R4, R118, RZ ;  /* 0x000000760410723c */ /* 0x000fe200000418ff */
[----:B------:R-:W-:Y:S01]  /*2bb0*/  MOV R6, R76 ;  /* 0x0000004c00067202 */ /* 0x000fe20000000f00 */
[----:B------:R-:W-:Y:S01]  /*2bc0*/  FFMA.FTZ R4, R140, UR7, -R12 ;  /* 0x000000078c047c23 */ /* 0x000fe2000801080c */
[----:B------:R-:W1:Y:S01]  /*2bd0*/  LDSM.16.MT88.4 R76, [R30+0x800] ;  /* 0x000800001e4c783b */ /* 0x000e620000004200 */
[----:B------:R-:W-:Y:S01]  /*2be0*/  MOV R140, R169 ;  /* 0x000000a9008c7202 */ /* 0x000fe20000000f00 */
[----:B------:R-:W-:Y:S01]  /*2bf0*/  IMAD.MOV.U32 R169, RZ, RZ, R200 ;  /* 0x000000ffffa97224 */ /* 0x000fe200078e00c8 */
[----:B---3--:R-:W-:Y:S01]  /*2c00*/  F2FP.BF16.F32.PACK_AB R11, R166, R6 ;  /* 0x00000006a60b723e */ /* 0x008fe200000010ff */
[----:B------:R2:W3:Y:S01]  /*2c10*/  MUFU.EX2 R7, R4 ;  /* 0x0000000400077308 */ /* 0x0004e20000000800 */
[----:B------:R-:W-:Y:S01]  /*2c20*/  FFMA.FTZ R5, R144, UR7, -R12 ;  /* 0x0000000790057c23 */ /* 0x000fe2000801080c */
[----:B------:R-:W-:-:S04]  /*2c30*/  MOV R144, R158 ;  /* 0x0000009e00907202 */ /* 0x000fc80000000f00 */
[C---:B------:R-:W-:Y:S01]  /*2c40*/  HMMA.16816.F32.BF16 R184, R8.reuse, R74, R84 ;  /* 0x0000004a08b8723c */ /* 0x040fe20000041854 */
[----:B------:R-:W1:Y:S01]  /*2c50*/  LDSM.16.MT88.4 R84, [R28+0x2800] ;  /* 0x002800001c54783b */ /* 0x000e620000004200 */
[----:B------:R-:W-:Y:S06]  /*2c60*/  MUFU.EX2 R249, R5 ;  /* 0x0000000500f97308 */ /* 0x000fec0000000800 */
[----:B------:R-:W-:Y:S01]  /*2c70*/  HMMA.16816.F32.BF16 R192, R8, R64, R88 ;  /* 0x0000004008c0723c */ /* 0x000fe20000041858 */
[----:B------:R-:W1:Y:S01]  /*2c80*/  LDSM.16.MT88.4 R88, [R30+0x2800] ;  /* 0x002800001e58783b */ /* 0x000e620000004200 */
[----:B--2---:R-:W-:Y:S01]  /*2c90*/  FFMA.FTZ R4, R141, UR7, -R12 ;  /* 0x000000078d047c23 */ /* 0x004fe2000801080c */
[----:B------:R-:W-:-:S03]  /*2ca0*/  IMAD.MOV.U32 R141, RZ, RZ, R166 ;  /* 0x000000ffff8d7224 */ /* 0x000fc600078e00a6 */
[----:B----4-:R2:W4:Y:S02]  /*2cb0*/  MUFU.EX2 R168, R4 ;  /* 0x0000000400a87308 */ /* 0x0105240000000800 */
[----:B------:R-:W-:Y:S01]  /*2cc0*/  HMMA.16816.F32.BF16 R244, R8, R68, R136 ;  /* 0x0000004408f4723c */ /* 0x000fe20000041888 */
[----:B---3--:R-:W-:Y:S01]  /*2cd0*/  MOV R138, R7 ;  /* 0x00000007008a7202 */ /* 0x008fe20000000f00 */
[----:B------:R-:W-:Y:S01]  /*2ce0*/  IMAD.MOV.U32 R7, RZ, RZ, R170 ;  /* 0x000000ffff077224 */ /* 0x000fe200078e00aa */
[----:B------:R-:W-:Y:S02]  /*2cf0*/  MOV R139, R206 ;  /* 0x000000ce008b7202 */ /* 0x000fe40000000f00 */
[----:B------:R-:W-:-:S03]  /*2d00*/  MOV R170, R201 ;  /* 0x000000c900aa7202 */ /* 0x000fc60000000f00 */
[C---:B------:R-:W-:Y:S01]  /*2d10*/  HMMA.16816.F32.BF16 R188, R8.reuse, R72, R48 ;  /* 0x0000004808bc723c */ /* 0x040fe20000041830 */
[----:B------:R-:W-:Y:S01]  /*2d20*/  MOV R51, R171 ;  /* 0x000000ab00337202 */ /* 0x000fe20000000f00 */
[----:B------:R-:W-:Y:S01]  /*2d30*/  IMAD.MOV.U32 R49, RZ, RZ, R205 ;  /* 0x000000ffff317224 */ /* 0x000fe200078e00cd */
[----:B------:R-:W-:Y:S02]  /*2d40*/  MOV R50, R204 ;  /* 0x000000cc00327202 */ /* 0x000fe40000000f00 */
[----:B------:R-:W-:Y:S01]  /*2d50*/  MOV R171, R202 ;  /* 0x000000ca00ab7202 */ /* 0x000fe20000000f00 */
[----:B--2---:R-:W-:Y:S02]  /*2d60*/  FMUL.FTZ R4, R167, UR7 ;  /* 0x00000007a7047c20 */ /* 0x004fe40008410000 */
[C---:B------:R-:W-:Y:S01]  /*2d70*/  HMMA.16816.F32.BF16 R196, R8.reuse, R66, R132 ;  /* 0x0000004208c4723c */ /* 0x040fe20000041884 */
[----:B----4-:R-:W-:Y:S01]  /*2d80*/  IMAD.MOV.U32 R137, RZ, RZ, R168 ;  /* 0x000000ffff897224 */ /* 0x010fe200078e00a8 */
[----:B------:R-:W-:Y:S01]  /*2d90*/  MOV R134, R159 ;  /* 0x0000009f00867202 */ /* 0x000fe20000000f00 */
[----:B------:R-:W-:Y:S01]  /*2da0*/  IMAD.MOV.U32 R135, RZ, RZ, R7 ;  /* 0x000000ffff877224 */ /* 0x000fe200078e0007 */
[----:B------:R-:W-:Y:S01]  /*2db0*/  FSEL R13, R4, RZ, P1 ;  /* 0x000000ff040d7208 */ /* 0x000fe20000800000 */
[----:B------:R-:W-:Y:S01]  /*2dc0*/  FFMA.FTZ R4, R145, UR7, -R12 ;  /* 0x0000000791047c23 */ /* 0x000fe2000801080c */
[----:B------:R-:W-:Y:S01]  /*2dd0*/  IMAD.MOV.U32 R133, RZ, RZ, R157 ;  /* 0x000000ffff857224 */ /* 0x000fe200078e009d */
[----:B------:R-:W-:Y:S01]  /*2de0*/  MOV R132, R156 ;  /* 0x0000009c00847202 */ /* 0x000fe20000000f00 */
[----:B------:R-:W-:Y:S01]  /*2df0*/  HMMA.16816.F32.BF16 R240, R8, R92, R128 ;  /* 0x0000005c08f0723c */ /* 0x000fe20000041880 */
[----:B------:R2:W3:Y:S01]  /*2e00*/  MUFU.EX2 R166, R4 ;  /* 0x0000000400a67308 */ /* 0x0004e20000000800 */
[----:B------:R-:W-:-:S02]  /*2e10*/  MOV R130, R6 ;  /* 0x0000000600827202 */ /* 0x000fc40000000f00 */
[----:B------:R-:W-:-:S04]  /*2e20*/  MOV R131, R51 ;  /* 0x0000003300837202 */ /* 0x000fc80000000f00 */
[C---:B-1----:R-:W-:Y:S08]  /*2e30*/  HMMA.16816.F32.BF16 R236, R8.reuse, R76, R124 ;  /* 0x0000004c08ec723c */ /* 0x042ff0000004187c */
[C---:B------:R-:W-:Y:S01]  /*2e40*/  HMMA.16816.F32.BF16 R232, R8.reuse, R80, R120 ;  /* 0x0000005008e8723c */ /* 0x040fe20000041878 */
[--C-:B--2---:R-:W-:Y:S01]  /*2e50*/  FFMA.FTZ R4, R142, UR7, -R13.reuse ;  /* 0x000000078e047c23 */ /* 0x104fe2000801080d */
[----:B---3--:R-:W-:Y:S01]  /*2e60*/  F2FP.BF16.F32.PACK_AB R6, R166, R249 ;  /* 0x000000f9a606723e */ /* 0x008fe200000010ff */
[----:B------:R1:W-:Y:S02]  /*2e70*/  STL [R1+0x6c], R166 ;  /* 0x00006ca601007387 */ /* 0x0003e40000100800 */
[----:B------:R2:W-:Y:S03]  /*2e80*/  MUFU.EX2 R250, R4 ;  /* 0x0000000400fa7308 */ /* 0x0005e60000000800 */
[C---:B------:R-:W-:Y:S08]  /*2e90*/  HMMA.16816.F32.BF16 R228, R8.reuse, R84, R108 ;  /* 0x0000005408e4723c */ /* 0x040ff0000004186c */
[----:B------:R-:W-:Y:S01]  /*2ea0*/  HMMA.16816.F32.BF16 R204, R8, R88, R96 ;  /* 0x0000005808cc723c */ /* 0x000fe20000041860 */
[----:B--2---:R-:W-:-:S07]  /*2eb0*/  FFMA.FTZ R4, R143, UR7, -R13 ;  /* 0x000000078f047c23 */ /* 0x004fce000801080d */
[C---:B------:R-:W-:Y:S01]  /*2ec0*/  HMMA.16816.F32.BF16 R224, R8.reuse, R70, R44 ;  /* 0x0000004608e0723c */ /* 0x040fe2000004182c */
[----:B------:R-:W-:Y:S01]  /*2ed0*/  MOV R143, R0 ;  /* 0x00000000008f7202 */ /* 0x000fe20000000f00 */
[----:B------:R2:W3:Y:S06]  /*2ee0*/  MUFU.EX2 R168, R4 ;  /* 0x0000000400a87308 */ /* 0x0004ec0000000800 */
[C---:B------:R-:W-:Y:S08]  /*2ef0*/  HMMA.16816.F32.BF16 R220, R8.reuse, R94, R40 ;  /* 0x0000005e08dc723c */ /* 0x040ff00000041828 */
[----:B------:R-:W-:Y:S01]  /*2f00*/  HMMA.16816.F32.BF16 R216, R8, R78, R32 ;  /* 0x0000004e08d8723c */ /* 0x000fe20000041820 */
[----:B--2---:R-:W-:Y:S01]  /*2f10*/  FFMA.FTZ R4, R146, UR7, -R13 ;  /* 0x0000000792047c23 */ /* 0x004fe2000801080d */
[----:B---3--:R-:W-:-:S06]  /*2f20*/  F2FP.BF16.F32.PACK_AB R5, R168, R250 ;  /* 0x000000faa805723e */ /* 0x008fcc00000010ff */
[C---:B------:R-:W-:Y:S01]  /*2f30*/  HMMA.16816.F32.BF16 R212, R8.reuse, R82, R24 ;  /* 0x0000005208d4723c */ /* 0x040fe20000041818 */
[----:B------:R2:W-:Y:S07]  /*2f40*/  MUFU.EX2 R0, R4 ;  /* 0x0000000400007308 */ /* 0x0005ee0000000800 */
[C---:B------:R-:W-:Y:S08]  /*2f50*/  HMMA.16816.F32.BF16 R208, R8.reuse, R86, R20 ;  /* 0x0000005608d0723c */ /* 0x040ff00000041814 */
[----:B------:R-:W-:Y:S01]  /*2f60*/  HMMA.16816.F32.BF16 R200, R8, R90, R16 ;  /* 0x0000005a08c8723c */ /* 0x000fe20000041810 */
[----:B------:R-:W-:Y:S01]  /*2f70*/  FFMA.FTZ R8, R148, UR7, -R12 ;  /* 0x0000000794087c23 */ /* 0x000fe2000801080c */
[----:B--2---:R-:W-:Y:S01]  /*2f80*/  FFMA.FTZ R4, R147, UR7, -R13 ;  /* 0x0000000793047c23 */ /* 0x004fe2000801080d */
[----:B------:R-:W-:Y:S01]  /*2f90*/  MOV R11, R49 ;  /* 0x00000031000b7202 */ /* 0x000fe20000000f00 */
[----:B------:R-:W-:Y:S01]  /*2fa0*/  IMAD.MOV.U32 R10, RZ, RZ, R50 ;  /* 0x000000ffff0a7224 */ /* 0x000fe200078e0032 */
[----:B------:R2:W-:Y:S08]  /*2fb0*/  MUFU.EX2 R136, R8 ;  /* 0x0000000800887308 */ /* 0x0005f00000000800 */
[----:B------:R3:W4:Y:S01]  /*2fc0*/  MUFU.EX2 R167, R4 ;  /* 0x0000000400a77308 */ /* 0x0007220000000800 */
[----:B--2---:R-:W-:-:S07]  /*2fd0*/  FFMA.FTZ R8, R149, UR7, -R12 ;  /* 0x0000000795087c23 */ /* 0x004fce000801080c */
[----:B------:R2:W1:Y:S01]  /*2fe0*/  MUFU.EX2 R122, R8 ;  /* 0x00000008007a7308 */ /* 0x0004620000000800 */
[----:B---3--:R-:W-:Y:S02]  /*2ff0*/  F2FP.BF16.F32.PACK_AB R4, R137, R138 ;  /* 0x0000008a8904723e */ /* 0x008fe400000010ff */
[----:B----4-:R-:W-:-:S07]  /*3000*/  F2FP.BF16.F32.PACK_AB R7, R167, R0 ;  /* 0x00000000a707723e */ /* 0x010fce00000010ff */
[----:B------:R-:W-:Y:S01]  /*3010*/  HMMA.16816.F32.BF16 R48, R4, R38, RZ ;  /* 0x000000260430723c */ /* 0x000fe200000418ff */
[----:B--2---:R-:W-:-:S04]  /*3020*/  FFMA.FTZ R8, R152, UR7, -R12 ;  /* 0x0000000798087c23 */ /* 0x004fc8000801080c */
[----:B------:R2:W-:Y:S03]  /*3030*/  MUFU.EX2 R124, R8 ;  /* 0x00000008007c7308 */ /* 0x0005e60000000800 */
[C---:B------:R-:W-:Y:S08]  /*3040*/  HMMA.16816.F32.BF16 R96, R4.reuse, R36, RZ ;  /* 0x000000240460723c */ /* 0x040ff000000418ff */
[----:B------:R-:W-:Y:S01]  /*3050*/  HMMA.16816.F32.BF16 R40, R4, R54, RZ ;  /* 0x000000360428723c */ /* 0x000fe200000418ff */
[----:B--2---:R-:W-:-:S07]  /*3060*/  FFMA.FTZ R8, R153, UR7, -R12 ;  /* 0x0000000799087c23 */ /* 0x004fce000801080c */
[C---:B------:R-:W-:Y:S01]  /*3070*/  HMMA.16816.F32.BF16 R36, R4.reuse, R56, RZ ;  /* 0x000000380424723c */ /* 0x040fe200000418ff */
[----:B------:R2:W-:Y:S07]  /*3080*/  MUFU.EX2 R120, R8 ;  /* 0x0000000800787308 */ /* 0x0005ee0000000800 */
[C---:B------:R-:W-:Y:S08]  /*3090*/  HMMA.16816.F32.BF16 R20, R4.reuse, R60, RZ ;  /* 0x0000003c0414723c */ /* 0x040ff000000418ff */
[----:B------:R-:W-:Y:S01]  /*30a0*/  HMMA.16816.F32.BF16 R44, R4, R52, RZ ;  /* 0x00000034042c723c */ /* 0x000fe200000418ff */
[----:B--2---:R-:W-:-:S04]  /*30b0*/  FFMA.FTZ R8, R150, UR7, -R13 ;  /* 0x0000000796087c23 */ /* 0x004fc8000801080d */
[----:B------:R2:W-:Y:S03]  /*30c0*/  MUFU.EX2 R142, R8 ;  /* 0x00000008008e7308 */ /* 0x0005e60000000800 */
[C---:B------:R-:W-:Y:S08]  /*30d0*/  HMMA.16816.F32.BF16 R16, R4.reuse, R100, RZ ;  /* 0x000000640410723c */ /* 0x040ff000000418ff */
[----:B------:R-:W-:Y:S01]  /*30e0*/  HMMA.16816.F32.BF16 R24, R4, R104, RZ ;  /* 0x000000680418723c */ /* 0x000fe200000418ff */
[----:B--2---:R-:W-:-:S07]  /*30f0*/  FFMA.FTZ R8, R151, UR7, -R13 ;  /* 0x0000000797087c23 */ /* 0x004fce000801080d */
[C---:B------:R-:W-:Y:S01]  /*3100*/  HMMA.16816.F32.BF16 R32, R4.reuse, R112, RZ ;  /* 0x000000700420723c */ /* 0x040fe200000418ff */
[----:B------:R2:W3:Y:S07]  /*3110*/  MUFU.EX2 R9, R8 ;  /* 0x0000000800097308 */ /* 0x0004ee0000000800 */
        /* <DEDUP_REMOVED lines=8> */
[----:B------:R2:W4:Y:S07]  /*31a0*/  MUFU.EX2 R121, R8 ;  /* 0x0000000800797308 */ /* 0x00052e0000000800 */
[C---:B------:R-:W-:Y:S08]  /*31b0*/  HMMA.16816.F32.BF16 R52, R4.reuse, R116, RZ ;  /* 0x000000740434723c */ /* 0x040ff000000418ff */
[----:B------:R-:W-:Y:S01]  /*31c0*/  HMMA.16816.F32.BF16 R108, R4, R118, RZ ;  /* 0x00000076046c723c */ /* 0x000fe200000418ff */
[----:B-1----:R-:W-:-:S02]  /*31d0*/  F2FP.BF16.F32.PACK_AB R4, R122, R136 ;  /* 0x000000887a04723e */ /* 0x002fc400000010ff */
[----:B---3--:R-:W-:Y:S01]  /*31e0*/  F2FP.BF16.F32.PACK_AB R5, R9, R142 ;  /* 0x0000008e0905723e */ /* 0x008fe200000010ff */
[----:B--2---:R-:W-:Y:S01]  /*31f0*/  FFMA.FTZ R8, R160, UR7, -R3 ;  /* 0x00000007a0087c23 */ /* 0x004fe20008010803 */
[----:B------:R-:W-:Y:S02]  /*3200*/  F2FP.BF16.F32.PACK_AB R6, R120, R124 ;  /* 0x0000007c7806723e */ /* 0x000fe400000010ff */
[----:B----4-:R-:W-:-:S07]  /*3210*/  F2FP.BF16.F32.PACK_AB R7, R121, R123 ;  /* 0x0000007b7907723e */ /* 0x010fce00000010ff */
[----:B------:R-:W-:Y:S01]  /*3220*/  HMMA.16816.F32.BF16 R152, R4, R74, R48 ;  /* 0x0000004a0498723c */ /* 0x000fe20000041830 */
[----:B------:R-:W-:Y:S01]  /*3230*/  MOV R74, R144 ;  /* 0x00000090004a7202 */ /* 0x000fe20000000f00 */
[----:B------:R-:W-:-:S06]  /*3240*/  IMAD.MOV.U32 R75, RZ, RZ, R133 ;  /* 0x000000ffff4b7224 */ /* 0x000fcc00078e0085 */
[----:B------:R-:W-:Y:S01]  /*3250*/  HMMA.16816.F32.BF16 R156, R4, R72, R96 ;  /* 0x00000048049c723c */ /* 0x000fe20000041860 */
[----:B------:R-:W-:-:S07]  /*3260*/  MOV R72, R132 ;  /* 0x0000008400487202 */ /* 0x000fce0000000f00 */
[----:B------:R-:W-:Y:S01]  /*3270*/  HMMA.16816.F32.BF16 R144, R4, R66, R40 ;  /* 0x000000420490723c */ /* 0x000fe20000041828 */
[----:B------:R-:W-:Y:S01]  /*3280*/  MOV R67, R134 ;  /* 0x0000008600437202 */ /* 0x000fe20000000f00 */
[----:B------:R-:W-:Y:S01]  /*3290*/  LDSM.16.MT88.4 R40, [R29+0xf000] ;  /* 0x00f000001d28783b */ /* 0x000fe20000004200 */
[----:B------:R-:W-:-:S05]  /*32a0*/  MOV R66, R135 ;  /* 0x0000008700427202 */ /* 0x000fca0000000f00 */
[C---:B------:R-:W-:Y:S01]  /*32b0*/  HMMA.16816.F32.BF16 R132, R4.reuse, R68, R36 ;  /* 0x000000440484723c */ /* 0x040fe20000041824 */
[----:B------:R-:W-:Y:S01]  /*32c0*/  IMAD.MOV.U32 R36, RZ, RZ, R164 ;  /* 0x000000ffff247224 */ /* 0x000fe200078e00a4 */
[----:B------:R-:W-:Y:S01]  /*32d0*/  MOV R37, R131 ;  /* 0x0000008300257202 */ /* 0x000fe20000000f00 */
[----:B------:R1:W-:Y:S01]  /*32e0*/  MUFU.EX2 R164, R8 ;  /* 0x0000000800a47308 */ /* 0x0003e20000000800 */
[----:B------:R-:W-:Y:S01]  /*32f0*/  IMAD.MOV.U32 R38, RZ, RZ, R130 ;  /* 0x000000ffff267224 */ /* 0x000fe200078e0082 */
[----:B------:R-:W-:Y:S02]  /*3300*/  MOV R68, R120 ;  /* 0x0000007800447202 */ /* 0x000fe40000000f00 */
[----:B------:R-:W-:Y:S01]  /*3310*/  MOV R69, R121 ;  /* 0x0000007900457202 */ /* 0x000fe20000000f00 */
[----:B------:R-:W-:Y:S01]  /*3320*/  HMMA.16816.F32.BF16 R128, R4, R92, R20 ;  /* 0x0000005c0480723c */ /* 0x000fe20000041814 */
[----:B------:R-:W-:Y:S01]  /*3330*/  MOV R39, R122 ;  /* 0x0000007a00277202 */ /* 0x000fe20000000f00 */
[----:B------:R-:W-:Y:S01]  /*3340*/  IMAD.MOV.U32 R92, RZ, RZ, R68 ;  /* 0x000000ffff5c7224 */ /* 0x000fe200078e0044 */
[----:B------:R-:W-:Y:S01]  /*3350*/  MOV R93, R38 ;  /* 0x00000026005d7202 */ /* 0x000fe20000000f00 */
[----:B------:R-:W-:-:S04]  /*3360*/  IMAD.MOV.U32 R38, RZ, RZ, R72 ;  /* 0x000000ffff267224 */ /* 0x000fc800078e0048 */
[----:B------:R-:W-:Y:S01]  /*3370*/  HMMA.16816.F32.BF16 R148, R4, R64, R44 ;  /* 0x000000400494723c */ /* 0x000fe2000004182c */
[----:B------:R-:W2:Y:S01]  /*3380*/  LDSM.16.MT88.4 R44, [R29+0xd000] ;  /* 0x00d000001d2c783b */ /* 0x000ea20000004200 */
[----:B------:R-:W-:Y:S01]  /*3390*/  MOV R65, R124 ;  /* 0x0000007c00417202 */ /* 0x000fe20000000f00 */
[----:B------:R-:W-:Y:S02]  /*33a0*/  IMAD.MOV.U32 R64, RZ, RZ, R123 ;  /* 0x000000ffff407224 */ /* 0x000fe400078e007b */
[----:B-1----:R-:W-:Y:S01]  /*33b0*/  FFMA.FTZ R8, R161, UR7, -R3 ;  /* 0x00000007a1087c23 */ /* 0x002fe20008010803 */
[----:B------:R-:W-:-:S03]  /*33c0*/  MOV R161, R137 ;  /* 0x0000008900a17202 */ /* 0x000fc60000000f00 */
[----:B------:R1:W-:Y:S01]  /*33d0*/  MUFU.EX2 R23, R8 ;  /* 0x0000000800177308 */ /* 0x0003e20000000800 */
[----:B------:R-:W-:Y:S01]  /*33e0*/  HMMA.16816.F32.BF16 R124, R4, R76, R16 ;  /* 0x0000004c047c723c */ /* 0x000fe20000041810 */
[----:B------:R-:W-:-:S07]  /*33f0*/  MOV R19, R69 ;  /* 0x0000004500137202 */ /* 0x000fce0000000f00 */
[----:B------:R-:W-:Y:S01]  /*3400*/  HMMA.16816.F32.BF16 R96, R4, R88, R52 ;  /* 0x000000580460723c */ /* 0x000fe20000041834 */
[----:B-1----:R-:W-:-:S07]  /*3410*/  FFMA.FTZ R8, R172, UR7, -R3 ;  /* 0x00000007ac087c23 */ /* 0x002fce0008010803 */
[C---:B------:R-:W-:Y:S01]  /*3420*/  HMMA.16816.F32.BF16 R48, R4.reuse, R70, R56 ;  /* 0x000000460430723c */ /* 0x040fe20000041838 */
[----:B------:R1:W3:Y:S07]  /*3430*/  MUFU.EX2 R21, R8 ;  /* 0x0000000800157308 */ /* 0x0002ee0000000800 */
[----:B------:R-:W-:Y:S01]  /*3440*/  HMMA.16816.F32.BF16 R52, R4, R94, R60 ;  /* 0x0000005e0434723c */ /* 0x000fe2000004183c */
[----:B------:R-:W-:Y:S01]  /*3450*/  MOV R95, R11 ;  /* 0x0000000b005f7202 */ /* 0x000fe20000000f00 */
[----:B------:R-:W-:-:S06]  /*3460*/  IMAD.MOV.U32 R94, RZ, RZ, R141 ;  /* 0x000000ffff5e7224 */ /* 0x000fcc00078e008d */
[C---:B------:R-:W-:Y:S01]  /*3470*/  HMMA.16816.F32.BF16 R56, R4.reuse, R78, R100 ;  /* 0x0000004e0438723c */ /* 0x040fe20000041864 */
[----:B------:R-:W-:Y:S02]  /*3480*/  MOV R100, R136 ;  /* 0x0000008800647202 */ /* 0x000fe40000000f00 */
[----:B------:R-:W-:Y:S01]  /*3490*/  MOV R103, R139 ;  /* 0x0000008b00677202 */ /* 0x000fe20000000f00 */
[----:B-1----:R-:W-:Y:S01]  /*34a0*/  FFMA.FTZ R8, R173, UR7, -R3 ;  /* 0x00000007ad087c23 */ /* 0x002fe20008010803 */
[----:B---3--:R-:W-:Y:S02]  /*34b0*/  MOV R102, R21 ;  /* 0x0000001500667202 */ /* 0x008fe40000000f00 */
[----:B------:R-:W-:Y:S01]  /*34c0*/  MOV R21, R67 ;  /* 0x0000004300157202 */ /* 0x000fe20000000f00 */
[----:B------:R1:W3:Y:S01]  /*34d0*/  MUFU.EX2 R22, R8 ;  /* 0x0000000800167308 */ /* 0x0002e20000000800 */
[----:B------:R-:W-:Y:S01]  /*34e0*/  HMMA.16816.F32.BF16 R60, R4, R82, R104 ;  /* 0x00000052043c723c */ /* 0x000fe20000041868 */
[----:B------:R-:W-:Y:S01]  /*34f0*/  IMAD.MOV.U32 R107, RZ, RZ, R142 ;  /* 0x000000ffff6b7224 */ /* 0x000fe200078e008e */
[----:B------:R-:W-:-:S04]  /*3500*/  MOV R106, R143 ;  /* 0x0000008f006a7202 */ /* 0x000fc80000000f00 */
[----:B------:R-:W-:Y:S02]  /*3510*/  MOV R83, R107 ;  /* 0x0000006b00537202 */ /* 0x000fe40000000f00 */
[C---:B------:R-:W-:Y:S01]  /*3520*/  HMMA.16816.F32.BF16 R68, R4.reuse, R86, R112 ;  /* 0x000000560444723c */ /* 0x040fe20000041870 */
[----:B------:R-:W-:Y:S01]  /*3530*/  MOV R112, R23 ;  /* 0x0000001700707202 */ /* 0x000fe20000000f00 */
[----:B------:R-:W-:Y:S01]  /*3540*/  IMAD.MOV.U32 R23, RZ, RZ, R65 ;  /* 0x000000ffff177224 */ /* 0x000fe200078e0041 */
[----:B------:R-:W-:Y:S01]  /*3550*/  MOV R115, R37 ;  /* 0x0000002500737202 */ /* 0x000fe20000000f00 */
[----:B------:R-:W-:Y:S01]  /*3560*/  IMAD.MOV.U32 R87, RZ, RZ, R10 ;  /* 0x000000ffff577224 */ /* 0x000fe200078e000a */
[----:B------:R-:W-:Y:S02]  /*3570*/  MOV R37, R75 ;  /* 0x0000004b00257202 */ /* 0x000fe40000000f00 */
[----:B------:R-:W-:Y:S01]  /*3580*/  MOV R114, R252 ;  /* 0x000000fc00727202 */ /* 0x000fe20000000f00 */
[----:B-1----:R-:W-:Y:S01]  /*3590*/  FFMA.FTZ R8, R162, UR7, -R2 ;  /* 0x00000007a2087c23 */ /* 0x002fe20008010802 */
[----:B---3--:R-:W-:Y:S01]  /*35a0*/  MOV R82, R22 ;  /* 0x0000001600527202 */ /* 0x008fe20000000f00 */
[C---:B------:R-:W-:Y:S01]  /*35b0*/  HMMA.16816.F32.BF16 R120, R4.reuse, R80, R24 ;  /* 0x000000500478723c */ /* 0x040fe20000041818 */
[----:B------:R-:W-:Y:S01]  /*35c0*/  MOV R22, R64 ;  /* 0x0000004000167202 */ /* 0x000fe20000000f00 */
[----:B------:R1:W-:Y:S01]  /*35d0*/  MUFU.EX2 R160, R8 ;  /* 0x0000000800a07308 */ /* 0x0003e20000000800 */
[----:B------:R-:W-:Y:S01]  /*35e0*/  IMAD.MOV.U32 R162, RZ, RZ, R36 ;  /* 0x000000ffffa27224 */ /* 0x000fe200078e0024 */
[----:B------:R-:W-:Y:S01]  /*35f0*/  MOV R36, R74 ;  /* 0x0000004a00247202 */ /* 0x000fe20000000f00 */
[----:B------:R-:W-:Y:S01]  /*3600*/  LDSM.16.MT88.4 R24, [R15+0xf000] ;  /* 0x00f000000f18783b */ /* 0x000fe20000004200 */
[----:B------:R-:W-:Y:S01]  /*3610*/  MOV R81, R14 ;  /* 0x0000000e00517202 */ /* 0x000fe20000000f00 */
[----:B------:R-:W-:Y:S01]  /*3620*/  FFMA.FTZ R14, R180, UR7, -R12 ;  /* 0x00000007b40e7c23 */ /* 0x000fe2000801080c */
[----:B------:R-:W-:Y:S01]  /*3630*/  HMMA.16816.F32.BF16 R116, R4, R84, R32 ;  /* 0x000000540474723c */ /* 0x000fe20000041820 */
[----:B------:R-:W-:Y:S01]  /*3640*/  MOV R84, R9 ;  /* 0x0000000900547202 */ /* 0x000fe20000000f00 */
[----:B------:R-:W3:Y:S01]  /*3650*/  LDSM.16.MT88.4 R32, [R30+0x3000] ;  /* 0x003000001e20783b */ /* 0x000ee20000004200 */
[----:B------:R-:W-:-:S02]  /*3660*/  MOV R85, R39 ;  /* 0x0000002700557202 */ /* 0x000fc40000000f00 */
[----:B------:R-:W-:Y:S01]  /*3670*/  MOV R80, R140 ;  /* 0x0000008c00507202 */ /* 0x000fe20000000f00 */
[----:B-1----:R-:W-:Y:S01]  /*3680*/  FFMA.FTZ R8, R163, UR7, -R2 ;  /* 0x00000007a3087c23 */ /* 0x002fe20008010802 */
[----:B------:R-:W-:-:S03]  /*3690*/  IMAD.MOV.U32 R163, RZ, RZ, R138 ;  /* 0x000000ffffa37224 */ /* 0x000fc600078e008a */
[----:B------:R1:W-:Y:S02]  /*36a0*/  MUFU.EX2 R166, R8 ;  /* 0x0000000800a67308 */ /* 0x0003e40000000800 */
[----:B-1----:R-:W-:-:S06]  /*36b0*/  FFMA.FTZ R8, R174, UR7, -R2 ;  /* 0x00000007ae087c23 */ /* 0x002fcc0008010802 */
[----:B------:R1:W4:Y:S02]  /*36c0*/  MUFU.EX2 R20, R8 ;  /* 0x0000000800147308 */ /* 0x0003240000000800 */
[----:B-1----:R-:W-:Y:S01]  /*36d0*/  FFMA.FTZ R8, R175, UR7, -R2 ;  /* 0x00000007af087c23 */ /* 0x002fe20008010802 */
[----:B----4-:R-:W-:Y:S02]  /*36e0*/  IMAD.MOV.U32 R101, RZ, RZ, R20 ;  /* 0x000000ffff657224 */ /* 0x010fe400078e0014 */
[----:B------:R-:W-:-:S03]  /*36f0*/  IMAD.MOV.U32 R20, RZ, RZ, R66 ;  /* 0x000000ffff147224 */ /* 0x000fc600078e0042 */
[----:B------:R-:W1:Y:S01]  /*3700*/  MUFU.EX2 R73, R8 ;  /* 0x0000000800497308 */ /* 0x000e620000000800 */
[----:B------:R-:W-:Y:S01]  /*3710*/  HMMA.16816.F32.BF16 R64, R4, R90, R108 ;  /* 0x0000005a0440723c */ /* 0x000fe2000004186c */
[----:B------:R-:W-:Y:S01]  /*3720*/  F2FP.BF16.F32.PACK_AB R4, R112, R164 ;  /* 0x000000a47004723e */ /* 0x000fe200000010ff */
[----:B------:R-:W-:Y:S01]  /*3730*/  IMAD.MOV.U32 R113, RZ, RZ, R20 ;  /* 0x000000ffff717224 */ /* 0x000fe200078e0014 */
[----:B------:R-:W-:Y:S01]  /*3740*/  F2FP.BF16.F32.PACK_AB R5, R166, R160 ;  /* 0x000000a0a605723e */ /* 0x000fe200000010ff */
[----:B------:R-:W-:Y:S01]  /*3750*/  IMAD.MOV.U32 R108, RZ, RZ, R38 ;  /* 0x000000ffff6c7224 */ /* 0x000fe200078e0026 */
[----:B------:R-:W-:Y:S02]  /*3760*/  F2FP.BF16.F32.PACK_AB R6, R82, R102 ;  /* 0x000000665206723e */ /* 0x000fe400000010ff */
[----:B------:R-:W-:Y:S02]  /*3770*/  MOV R110, R36 ;  /* 0x00000024006e7202 */ /* 0x000fe40000000f00 */
[----:B------:R-:W-:-:S02]  /*3780*/  MOV R109, R37 ;  /* 0x00000025006d7202 */ /* 0x000fc40000000f00 */
[----:B------:R-:W4:Y:S01]  /*3790*/  LDSM.16.MT88.4 R36, [R28+0x3000] ;  /* 0x003000001c24783b */ /* 0x000f220000004200 */
[----:B-1----:R-:W-:Y:S01]  /*37a0*/  MOV R111, R73 ;  /* 0x00000049006f7202 */ /* 0x002fe20000000f00 */
[----:B------:R-:W-:-:S03]  /*37b0*/  FFMA.FTZ R8, R176, UR7, -R12 ;  /* 0x00000007b0087c23 */ /* 0x000fc6000801080c */
[----:B------:R-:W-:Y:S01]  /*37c0*/  F2FP.BF16.F32.PACK_AB R7, R111, R101 ;  /* 0x000000656f07723e */ /* 0x000fe200000010ff */
[----:B------:R1:W-:Y:S06]  /*37d0*/  MUFU.EX2 R252, R8 ;  /* 0x0000000800fc7308 */ /* 0x0003ec0000000800 */
[----:B--2---:R-:W-:Y:S01]  /*37e0*/  HMMA.16816.F32.BF16 R72, R4, R44, R188 ;  /* 0x0000002c0448723c */ /* 0x004fe200000418bc */
[----:B------:R-:W-:Y:S01]  /*37f0*/  MOV R189, R19 ;  /* 0x0000001300bd7202 */ /* 0x000fe20000000f00 */
[----:B------:R-:W-:Y:S01]  /*3800*/  IMAD.MOV.U32 R188, RZ, RZ, R92 ;  /* 0x000000ffffbc7224 */ /* 0x000fe200078e005c */
[----:B------:R-:W2:Y:S01]  /*3810*/  LDSM.16.MT88.4 R16, [R15+0xd000] ;  /* 0x00d000000f10783b */ /* 0x000ea20000004200 */
[----:B------:R-:W-:-:S02]  /*3820*/  MOV R92, R251 ;  /* 0x000000fb005c7202 */ /* 0x000fc40000000f00 */
[----:B------:R-:W-:Y:S02]  /*3830*/  MOV R190, R94 ;  /* 0x0000005e00be7202 */ /* 0x000fe40000000f00 */
[C---:B------:R-:W-:Y:S01]  /*3840*/  HMMA.16816.F32.BF16 R76, R4.reuse, R46, R184 ;  /* 0x0000002e044c723c */ /* 0x040fe200000418b8 */
[----:B------:R-:W-:Y:S01]  /*3850*/  MOV R186, R21 ;  /* 0x0000001500ba7202 */ /* 0x000fe20000000f00 */
[----:B------:R-:W-:Y:S02]  /*3860*/  IMAD.MOV.U32 R184, RZ, RZ, R23 ;  /* 0x000000ffffb87224 */ /* 0x000fe400078e0017 */
[----:B-1----:R-:W-:Y:S01]  /*3870*/  FFMA.FTZ R8, R177, UR7, -R12 ;  /* 0x00000007b1087c23 */ /* 0x002fe2000801080c */
[----:B------:R-:W-:Y:S02]  /*3880*/  MOV R185, R22 ;  /* 0x0000001600b97202 */ /* 0x000fe40000000f00 */
[----:B------:R-:W-:Y:S01]  /*3890*/  LDSM.16.MT88.4 R20, [R30+0x1000] ;  /* 0x001000001e14783b */ /* 0x000fe20000004200 */
[----:B------:R1:W2:Y:S01]  /*38a0*/  MUFU.EX2 R251, R8 ;  /* 0x0000000800fb7308 */ /* 0x0002a20000000800 */
[----:B------:R-:W-:Y:S01]  /*38b0*/  MOV R187, R93 ;  /* 0x0000005d00bb7202 */ /* 0x000fe20000000f00 */
[----:B------:R-:W-:Y:S01]  /*38c0*/  IMAD.MOV.U32 R93, RZ, RZ, R248 ;  /* 0x000000ffff5d7224 */ /* 0x000fe200078e00f8 */
[----:B------:R-:W-:Y:S01]  /*38d0*/  HMMA.16816.F32.BF16 R136, R4, R40, R192 ;  /* 0x000000280488723c */ /* 0x000fe200000418c0 */
[----:B------:R-:W-:-:S04]  /*38e0*/  MOV R191, R95 ;  /* 0x0000005f00bf7202 */ /* 0x000fc80000000f00 */
[----:B------:R4:W-:Y:S03]  /*38f0*/  MUFU.EX2 R248, R14 ;  /* 0x0000000e00f87308 */ /* 0x0009e60000000800 */
[C---:B------:R-:W-:Y:S01]  /*3900*/  HMMA.16816.F32.BF16 R140, R4.reuse, R42, R196 ;  /* 0x0000002a048c723c */ /* 0x040fe200000418c4 */
[----:B-1----:R-:W1:Y:S07]  /*3910*/  LDSM.16.MT88.4 R8, [R28+0x1000] ;  /* 0x001000001c08783b */ /* 0x002e6e0000004200 */
[----:B---3--:R-:W-:Y:S01]  /*3920*/  HMMA.16816.F32.BF16 R196, R4, R32, R204 ;  /* 0x0000002004c4723c */ /* 0x008fe200000418cc */
[----:B----4-:R-:W-:-:S07]  /*3930*/  FFMA.FTZ R14, R181, UR7, -R12 ;  /* 0x00000007b50e7c23 */ /* 0x010fce000801080c */
[C---:B------:R-:W-:Y:S08]  /*3940*/  HMMA.16816.F32.BF16 R192, R4.reuse, R38, R208 ;  /* 0x0000002604c0723c */ /* 0x040ff000000418d0 */
[----:B--2---:R-:W-:Y:S01]  /*3950*/  HMMA.16816.F32.BF16 R172, R4, R16, R244 ;  /* 0x0000001004ac723c */ /* 0x004fe200000418f4 */
[----:B------:R2:W-:Y:S01]  /*3960*/  MUFU.EX2 R244, R14 ;  /* 0x0000000e00f47308 */ /* 0x0005e20000000800 */
[----:B------:R-:W-:Y:S01]  /*3970*/  IMAD.MOV.U32 R247, RZ, RZ, R111 ;  /* 0x000000fffff77224 */ /* 0x000fe200078e006f */
[----:B------:R-:W-:-:S02]  /*3980*/  MOV R245, R101 ;  /* 0x0000006500f57202 */ /* 0x000fc40000000f00 */
[----:B------:R-:W-:-:S03]  /*3990*/  MOV R246, R82 ;  /* 0x0000005200f67202 */ /* 0x000fc60000000f00 */
[----:B------:R-:W-:Y:S01]  /*39a0*/  HMMA.16816.F32.BF16 R200, R4, R34, R200 ;  /* 0x0000002204c8723c */ /* 0x000fe200000418c8 */
[----:B--2---:R-:W-:-:S07]  /*39b0*/  FFMA.FTZ R14, R178, UR7, -R13 ;  /* 0x00000007b20e7c23 */ /* 0x004fce000801080d */
[----:B-1----:R-:W-:Y:S01]  /*39c0*/  HMMA.16816.F32.BF16 R88, R4, R8, R240 ;  /* 0x000000080458723c */ /* 0x002fe200000418f0 */
[----:B------:R1:W-:Y:S01]  /*39d0*/  MUFU.EX2 R240, R14 ;  /* 0x0000000e00f07308 */ /* 0x0003e20000000800 */
[----:B------:R-:W-:Y:S01]  /*39e0*/  MOV R241, R106 ;  /* 0x0000006a00f17202 */ /* 0x000fe20000000f00 */
[----:B------:R-:W-:Y:S01]  /*39f0*/  IMAD.MOV.U32 R242, RZ, RZ, R103 ;  /* 0x000000fffff27224 */ /* 0x000fe200078e0067 */
[----:B------:R-:W-:-:S04]  /*3a00*/  MOV R243, R102 ;  /* 0x0000006600f37202 */ /* 0x000fc80000000f00 */
[----:B------:R-:W-:Y:S01]  /*3a10*/  HMMA.16816.F32.BF16 R104, R4, R20, R236 ;  /* 0x000000140468723c */ /* 0x000fe200000418ec */
[----:B------:R-:W-:Y:S01]  /*3a20*/  IMAD.MOV.U32 R239, RZ, RZ, R87 ;  /* 0x000000ffffef7224 */ /* 0x000fe200078e0057 */
[----:B------:R-:W-:Y:S02]  /*3a30*/  MOV R238, R84 ;  /* 0x0000005400ee7202 */ /* 0x000fe40000000f00 */
[----:B------:R-:W-:-:S04]  /*3a40*/  MOV R237, R85 ;  /* 0x0000005500ed7202 */ /* 0x000fc80000000f00 */
[C---:B------:R-:W-:Y:S01]  /*3a50*/  HMMA.16816.F32.BF16 R84, R4.reuse, R24, R232 ;  /* 0x000000180454723c */ /* 0x040fe200000418e8 */
[----:B------:R-:W-:Y:S02]  /*3a60*/  IMAD.MOV.U32 R235, RZ, RZ, R108 ;  /* 0x000000ffffeb7224 */ /* 0x000fe400078e006c */
[----:B-1----:R-:W-:Y:S01]  /*3a70*/  FFMA.FTZ R14, R179, UR7, -R13 ;  /* 0x00000007b30e7c23 */ /* 0x002fe2000801080d */
[----:B------:R-:W-:Y:S02]  /*3a80*/  MOV R234, R109 ;  /* 0x0000006d00ea7202 */ /* 0x000fe40000000f00 */
[----:B------:R-:W-:Y:S01]  /*3a90*/  MOV R233, R110 ;  /* 0x0000006e00e97202 */ /* 0x000fe20000000f00 */
[----:B------:R1:W2:Y:S01]  /*3aa0*/  MUFU.EX2 R236, R14 ;  /* 0x0000000e00ec7308 */ /* 0x0002a20000000800 */
[----:B------:R-:W-:Y:S01]  /*3ab0*/  HMMA.16816.F32.BF16 R176, R4, R36, R228 ;  /* 0x0000002404b0723c */ /* 0x000fe200000418e4 */
[----:B------:R-:W-:Y:S01]  /*3ac0*/  IMAD.MOV.U32 R230, RZ, RZ, R100 ;  /* 0x000000ffffe67224 */ /* 0x000fe200078e0064 */
[----:B------:R-:W-:Y:S01]  /*3ad0*/  MOV R231, R83 ;  /* 0x0000005300e77202 */ /* 0x000fe20000000f00 */
[----:B------:R-:W-:-:S05]  /*3ae0*/  IMAD.MOV.U32 R229, RZ, RZ, R80 ;  /* 0x000000ffffe57224 */ /* 0x000fca00078e0050 */
[----:B------:R-:W-:Y:S01]  /*3af0*/  HMMA.16816.F32.BF16 R108, R4, R22, R216 ;  /* 0x00000016046c723c */ /* 0x000fe200000418d8 */
[----:B-1----:R-:W-:-:S07]  /*3b00*/  FFMA.FTZ R14, R182, UR7, -R13 ;  /* 0x00000007b60e7c23 */ /* 0x002fce000801080d */
[----:B------:R-:W-:Y:S01]  /*3b10*/  HMMA.16816.F32.BF16 R100, R4, R26, R212 ;  /* 0x0000001a0464723c */ /* 0x000fe200000418d4 */
[----:B------:R1:W-:Y:S02]  /*3b20*/  MUFU.EX2 R232, R14 ;  /* 0x0000000e00e87308 */ /* 0x0003e40000000800 */
[----:B-1----:R-:W-:-:S05]  /*3b30*/  FFMA.FTZ R14, R183, UR7, -R13 ;  /* 0x00000007b70e7c23 */ /* 0x002fca000801080d */
[----:B------:R-:W-:Y:S01]  /*3b40*/  HMMA.16816.F32.BF16 R180, R4, R18, R224 ;  /* 0x0000001204b4723c */ /* 0x000fe200000418e0 */
[----:B------:R-:W-:Y:S01]  /*3b50*/  MOV R227, R93 ;  /* 0x0000005d00e37202 */ /* 0x000fe20000000f00 */
[----:B------:R1:W3:Y:S02]  /*3b60*/  MUFU.EX2 R228, R14 ;  /* 0x0000000e00e47308 */ /* 0x0002e40000000800 */
[----:B-1----:R-:W-:-:S04]  /*3b70*/  MOV R14, R92 ;  /* 0x0000005c000e7202 */ /* 0x002fc80000000f00 */
[----:B------:R-:W-:Y:S01]  /*3b80*/  HMMA.16816.F32.BF16 R92, R4, R10, R220 ;  /* 0x0000000a045c723c */ /* 0x000fe200000418dc */
[----:B------:R-:W-:Y:S02]  /*3b90*/  F2FP.BF16.F32.PACK_AB R4, R251, R252 ;  /* 0x000000fcfb04723e */ /* 0x000fe400000010ff */
[----:B--2---:R-:W-:Y:S02]  /*3ba0*/  F2FP.BF16.F32.PACK_AB R5, R236, R240 ;  /* 0x000000f0ec05723e */ /* 0x004fe400000010ff */
[----:B------:R-:W-:Y:S02]  /*3bb0*/  F2FP.BF16.F32.PACK_AB R6, R244, R248 ;  /* 0x000000f8f406723e */ /* 0x000fe400000010ff */
[----:B---3--:R-:W-:-:S07]  /*3bc0*/  F2FP.BF16.F32.PACK_AB R7, R228, R232 ;  /* 0x000000e8e407723e */ /* 0x008fce00000010ff */
[C---:B------:R-:W-:Y:S01]  /*3bd0*/  HMMA.16816.F32.BF16 R208, R4.reuse, R8, R128 ;  /* 0x0000000804d0723c */ /* 0x040fe20000041880 */
[----:B------:R-:W-:Y:S01]  /*3be0*/  FFMA.FTZ R8, R171, UR7, -R3 ;  /* 0x00000007ab087c23 */ /* 0x000fe20008010803 */
[----:B------:R-:W-:Y:S03]  /*3bf0*/  LDSM.16.MT88.4 R128, [R15+0xf800] ;  /* 0x00f800000f80783b */ /* 0x000fe60000004200 */
[----:B------:R1:W-:Y:S03]  /*3c00*/  MUFU.EX2 R171, R8 ;  /* 0x0000000800ab7308 */ /* 0x0003e60000000800 */
[C---:B------:R-:W-:Y:S08]  /*3c10*/  HMMA.16816.F32.BF16 R216, R4.reuse, R44, R156 ;  /* 0x0000002c04d8723c */ /* 0x040ff0000004189c */
[----:B------:R-:W-:Y:S01]  /*3c20*/  HMMA.16816.F32.BF16 R212, R4, R46, R152 ;  /* 0x0000002e04d4723c */ /* 0x000fe20000041898 */
[----:B------:R-:W-:-:S02]  /*3c30*/  IMAD.MOV.U32 R155, RZ, RZ, R162 ;  /* 0x000000ffff9b7224 */ /* 0x000fc400078e00a2 */
[----:B-1----:R-:W-:-:S05]  /*3c40*/  FFMA.FTZ R8, R81, UR7, -R3 ;  /* 0x0000000751087c23 */ /* 0x002fca0008010803 */
[C---:B------:R-:W-:Y:S01]  /*3c50*/  HMMA.16816.F32.BF16 R204, R4.reuse, R40, R148 ;  /* 0x0000002804cc723c */ /* 0x040fe20000041894 */
[----:B------:R-:W2:Y:S01]  /*3c60*/  LDL.LU R151, [R1+0x40] ;  /* 0x0000400001977983 */ /* 0x000ea20000300800 */
[----:B------:R1:W3:Y:S01]  /*3c70*/  MUFU.EX2 R220, R8 ;  /* 0x0000000800dc7308 */ /* 0x0002e20000000800 */
[----:B------:R-:W-:Y:S02]  /*3c80*/  MOV R149, R163 ;  /* 0x000000a300957202 */ /* 0x000fe40000000f00 */
[----:B------:R-:W-:Y:S01]  /*3c90*/  MOV R150, R161 ;  /* 0x000000a100967202 */ /* 0x000fe20000000f00 */
[----:B------:R-:W4:Y:S02]  /*3ca0*/  LDSM.16.MT88.4 R80, [R29+0xd800] ;  /* 0x00d800001d50783b */ /* 0x000f240000004200 */
[C---:B------:R-:W-:Y:S08]  /*3cb0*/  HMMA.16816.F32.BF16 R44, R4.reuse, R42, R144 ;  /* 0x0000002a042c723c */ /* 0x040ff00000041890 */
[----:B------:R-:W-:Y:S01]  /*3cc0*/  HMMA.16816.F32.BF16 R40, R4, R16, R132 ;  /* 0x000000100428723c */ /* 0x000fe20000041884 */
[--C-:B-1----:R-:W-:Y:S01]  /*3cd0*/  FFMA.FTZ R8, R170, UR7, -R3.reuse ;  /* 0x00000007aa087c23 */ /* 0x102fe20008010803 */
[----:B------:R-:W-:-:S03]  /*3ce0*/  FFMA.FTZ R3, R169, UR7, -R3 ;  /* 0x00000007a9037c23 */ /* 0x000fc60008010803 */
[----:B------:R-:W-:Y:S03]  /*3cf0*/  MUFU.EX2 R170, R8 ;  /* 0x0000000800aa7308 */ /* 0x000fe60000000800 */
[C---:B------:R-:W-:Y:S05]  /*3d00*/  HMMA.16816.F32.BF16 R48, R4.reuse, R18, R48 ;  /* 0x000000120430723c */ /* 0x040fea0000041830 */
[----:B------:R1:W-:Y:S03]  /*3d10*/  MUFU.EX2 R169, R3 ;  /* 0x0000000300a97308 */ /* 0x0003e60000000800 */
[C---:B------:R-:W-:Y:S01]  /*3d20*/  HMMA.16816.F32.BF16 R16, R4.reuse, R20, R124 ;  /* 0x000000140410723c */ /* 0x040fe2000004187c */
[----:B------:R-:W3:Y:S04]  /*3d30*/  LDL.LU R127, [R1+0x20] ;  /* 0x00002000017f7983 */ /* 0x000ee80000300800 */
[----:B------:R-:W4:Y:S03]  /*3d40*/  LDL.LU R132, [R1+0x24] ;  /* 0x0000240001847983 */ /* 0x000f260000300800 */
[----:B------:R-:W-:Y:S01]  /*3d50*/  HMMA.16816.F32.BF16 R52, R4, R10, R52 ;  /* 0x0000000a0434723c */ /* 0x000fe20000041834 */
[----:B-1----:R-:W-:-:S07]  /*3d60*/  FFMA.FTZ R3, R165, UR7, -R2 ;  /* 0x00000007a5037c23 */ /* 0x002fce0008010802 */
[C---:B------:R-:W-:Y:S01]  /*3d70*/  HMMA.16816.F32.BF16 R8, R4.reuse, R24, R120 ;  /* 0x000000180408723c */ /* 0x040fe20000041878 */
[----:B------:R1:W-:Y:S07]  /*3d80*/  MUFU.EX2 R165, R3 ;  /* 0x0000000300a57308 */ /* 0x0003ee0000000800 */
[C---:B------:R-:W-:Y:S08]  /*3d90*/  HMMA.16816.F32.BF16 R56, R4.reuse, R22, R56 ;  /* 0x000000160438723c */ /* 0x040ff00000041838 */
[----:B------:R-:W-:Y:S01]  /*3da0*/  HMMA.16816.F32.BF16 R64, R4, R34, R64 ;  /* 0x000000220440723c */ /* 0x000fe20000041840 */
[----:B-1----:R-:W-:Y:S01]  /*3db0*/  FFMA.FTZ R3, R227, UR7, -R2 ;  /* 0x00000007e3037c23 */ /* 0x002fe20008010802 */
[----:B------:R-:W-:Y:S01]  /*3dc0*/  IMAD.MOV.U32 R227, RZ, RZ, R14 ;  /* 0x000000ffffe37224 */ /* 0x000fe200078e000e */
[----:B------:R-:W-:-:S02]  /*3dd0*/  MOV R14, R229 ;  /* 0x000000e5000e7202 */ /* 0x000fc40000000f00 */
[----:B------:R-:W-:Y:S01]  /*3de0*/  MOV R229, R230 ;  /* 0x000000e600e57202 */ /* 0x000fe20000000f00 */
[----:B------:R-:W-:Y:S01]  /*3df0*/  IMAD.MOV.U32 R230, RZ, RZ, R231 ;  /* 0x000000ffffe67224 */ /* 0x000fe200078e00e7 */
[----:B------:R-:W-:Y:S01]  /*3e00*/  MOV R231, R233 ;  /* 0x000000e900e77202 */ /* 0x000fe20000000f00 */
[C---:B------:R-:W-:Y:S01]  /*3e10*/  HMMA.16816.F32.BF16 R60, R4.reuse, R26, R60 ;  /* 0x0000001a043c723c */ /* 0x040fe2000004183c */
[----:B------:R-:W-:Y:S01]  /*3e20*/  MOV R233, R234 ;  /* 0x000000ea00e97202 */ /* 0x000fe20000000f00 */
[----:B------:R-:W-:Y:S01]  /*3e30*/  IMAD.MOV.U32 R234, RZ, RZ, R235 ;  /* 0x000000ffffea7224 */ /* 0x000fe200078e00eb */
[----:B------:R-:W-:Y:S01]  /*3e40*/  MOV R235, R237 ;  /* 0x000000ed00eb7202 */ /* 0x000fe20000000f00 */
[----:B------:R-:W-:Y:S01]  /*3e50*/  IMAD.MOV.U32 R221, RZ, RZ, R231 ;  /* 0x000000ffffdd7224 */ /* 0x000fe200078e00e7 */
        /* <DEDUP_REMOVED lines=11> */
[----:B------:R-:W-:Y:S01]  /*3f10*/  HMMA.16816.F32.BF16 R156, R4, R32, R96 ;  /* 0x00000020049c723c */ /* 0x000fe20000041860 */
[----:B------:R-:W-:Y:S01]  /*3f20*/  MOV R189, R115 ;  /* 0x0000007300bd7202 */ /* 0x000fe20000000f00 */
[----:B------:R-:W-:Y:S01]  /*3f30*/  IMAD.MOV.U32 R115, RZ, RZ, R31 ;  /* 0x000000ffff737224 */ /* 0x000fe200078e001f */
[----:B------:R-:W-:Y:S01]  /*3f40*/  MOV R148, R229 ;  /* 0x000000e500947202 */ /* 0x000fe20000000f00 */
[----:B------:R1:W2:Y:S01]  /*3f50*/  MUFU.EX2 R31, R3 ;  /* 0x00000003001f7308 */ /* 0x0002a20000000800 */
[----:B------:R-:W-:Y:S01]  /*3f60*/  MOV R135, R230 ;  /* 0x000000e600877202 */ /* 0x000fe20000000f00 */
[----:B------:R-:W-:Y:S01]  /*3f70*/  IMAD.MOV.U32 R230, RZ, RZ, R185 ;  /* 0x000000ffffe67224 */ /* 0x000fe200078e00b9 */
[----:B------:R-:W-:-:S02]  /*3f80*/  MOV R134, R234 ;  /* 0x000000ea00867202 */ /* 0x000fc40000000f00 */
[----:B------:R-:W-:Y:S01]  /*3f90*/  MOV R222, R233 ;  /* 0x000000e900de7202 */ /* 0x000fe20000000f00 */
[----:B------:R-:W-:Y:S01]  /*3fa0*/  HMMA.16816.F32.BF16 R36, R4, R38, R68 ;  /* 0x000000260424723c */ /* 0x000fe20000041844 */
[----:B------:R-:W-:Y:S01]  /*3fb0*/  MOV R229, R184 ;  /* 0x000000b800e57202 */ /* 0x000fe20000000f00 */
[----:B------:R-:W-:Y:S01]  /*3fc0*/  LDSM.16.MT88.4 R4, [R30+0x3800] ;  /* 0x003800001e04783b */ /* 0x000fe20000004200 */
[----:B------:R-:W-:Y:S01]  /*3fd0*/  MOV R231, R186 ;  /* 0x000000ba00e77202 */ /* 0x000fe20000000f00 */
[----:B------:R-:W-:Y:S01]  /*3fe0*/  IMAD.MOV.U32 R234, RZ, RZ, R188 ;  /* 0x000000ffffea7224 */ /* 0x000fe200078e00bc */
[----:B------:R-:W-:Y:S01]  /*3ff0*/  MOV R233, R187 ;  /* 0x000000bb00e97202 */ /* 0x000fe20000000f00 */
[----:B------:R-:W-:Y:S01]  /*4000*/  LDSM.16.MT88.4 R96, [R28+0x1800] ;  /* 0x001800001c60783b */ /* 0x000fe20000004200 */
[----:B------:R-:W-:Y:S01]  /*4010*/  MOV R35, R167 ;  /* 0x000000a700237202 */ /* 0x000fe20000000f00 */
[----:B------:R-:W-:Y:S01]  /*4020*/  IMAD.MOV.U32 R226, RZ, RZ, R239 ;  /* 0x000000ffffe27224 */ /* 0x000fe200078e00ef */
[----:B------:R-:W-:Y:S01]  /*4030*/  MOV R224, R237 ;  /* 0x000000ed00e07202 */ /* 0x000fe20000000f00 */
[----:B------:R4:W-:Y:S01]  /*4040*/  LDSM.16.MT88.4 R184, [R15+0xd800] ;  /* 0x00d800000fb8783b */ /* 0x0009e20000004200 */
[--C-:B-1----:R-:W-:Y:S01]  /*4050*/  FFMA.FTZ R3, R227, UR7, -R2.reuse ;  /* 0x00000007e3037c23 */ /* 0x102fe20008010802 */
[----:B------:R-:W-:Y:S01]  /*4060*/  FFMA.FTZ R2, R14, UR7, -R2 ;  /* 0x000000070e027c23 */ /* 0x000fe20008010802 */
[----:B------:R-:W-:Y:S01]  /*4070*/  MOV R227, R241 ;  /* 0x000000f100e37202 */ /* 0x000fe20000000f00 */
[----:B------:R-:W2:Y:S01]  /*4080*/  LDL.LU R14, [R1+0x30] ;  /* 0x00003000010e7983 */ /* 0x000ea20000300800 */
[----:B------:R-:W-:Y:S01]  /*4090*/  MOV R241, R112 ;  /* 0x0000007000f17202 */ /* 0x000fe20000000f00 */
[----:B------:R-:W-:Y:S01]  /*40a0*/  MUFU.EX2 R26, R3 ;  /* 0x00000003001a7308 */ /* 0x000fe20000000800 */
[----:B------:R-:W-:Y:S01]  /*40b0*/  MOV R225, R238 ;  /* 0x000000ee00e17202 */ /* 0x000fe20000000f00 */
[----:B------:R-:W2:Y:S01]  /*40c0*/  LDL.LU R133, [R1+0x34] ;  /* 0x0000340001857983 */ /* 0x000ea20000300800 */
[----:B------:R-:W-:Y:S01]  /*40d0*/  MOV R235, R189 ;  /* 0x000000bd00eb7202 */ /* 0x000fe20000000f00 */
[----:B------:R-:W-:Y:S01]  /*40e0*/  IMAD.MOV.U32 R238, RZ, RZ, R191 ;  /* 0x000000ffffee7224 */ /* 0x000fe200078e00bf */
[----:B------:R-:W-:-:S02]  /*40f0*/  MOV R237, R190 ;  /* 0x000000be00ed7202 */ /* 0x000fc40000000f00 */
[----:B------:R-:W1:Y:S01]  /*4100*/  LDSM.16.MT88.4 R188, [R29+0xf800] ;  /* 0x00f800001dbc783b */ /* 0x000e620000004200 */
[----:B------:R1:W2:Y:S01]  /*4110*/  MUFU.EX2 R25, R2 ;  /* 0x0000000200197308 */ /* 0x0002a20000000800 */
[----:B------:R-:W-:Y:S01]  /*4120*/  MOV R239, R160 ;  /* 0x000000a000ef7202 */ /* 0x000fe20000000f00 */
[----:B-1----:R-:W-:-:S06]  /*4130*/  FFMA.FTZ R2, R113, UR7, -R12 ;  /* 0x0000000771027c23 */ /* 0x002fcc000801080c */
[----:B------:R1:W-:Y:S02]  /*4140*/  MUFU.EX2 R24, R2 ;  /* 0x0000000200187308 */ /* 0x0003e40000000800 */
[----:B-1----:R-:W-:-:S06]  /*4150*/  FFMA.FTZ R2, R114, UR7, -R12 ;  /* 0x0000000772027c23 */ /* 0x002fcc000801080c */
[----:B------:R1:W2:Y:S02]  /*4160*/  MUFU.EX2 R23, R2 ;  /* 0x0000000200177308 */ /* 0x0002a40000000800 */
[--C-:B-1----:R-:W-:Y:S02]  /*4170*/  FFMA.FTZ R2, R115, UR7, -R12.reuse ;  /* 0x0000000773027c23 */ /* 0x102fe4000801080c */
[----:B------:R1:W1:Y:S04]  /*4180*/  LDSM.16.MT88.4 R112, [R30+0x1800] ;  /* 0x001800001e70783b */ /* 0x0002680000004200 */
[----:B------:R1:W-:Y:S02]  /*4190*/  MUFU.EX2 R22, R2 ;  /* 0x0000000200167308 */ /* 0x0003e40000000800 */
[----:B-1----:R-:W-:-:S02]  /*41a0*/  FFMA.FTZ R2, R155, UR7, -R12 ;  /* 0x000000079b027c23 */ /* 0x002fc4000801080c */
[----:B------:R1:W1:Y:S04]  /*41b0*/  LDSM.16.MT88.4 R152, [R28+0x3800] ;  /* 0x003800001c98783b */ /* 0x0002680000004200 */
[----:B------:R3:W-:Y:S02]  /*41c0*/  MUFU.EX2 R21, R2 ;  /* 0x0000000200157308 */ /* 0x0007e40000000800 */
[----:B---3--:R-:W-:-:S06]  /*41d0*/  FFMA.FTZ R2, R127, UR7, -R13 ;  /* 0x000000077f027c23 */ /* 0x008fcc000801080d */
[----:B------:R4:W-:Y:S02]  /*41e0*/  MUFU.EX2 R20, R2 ;  /* 0x0000000200147308 */ /* 0x0009e40000000800 */
[----:B----4-:R-:W-:Y:S01]  /*41f0*/  FFMA.FTZ R2, R132, UR7, -R13 ;  /* 0x0000000784027c23 */ /* 0x010fe2000801080d */
[----:B------:R-:W-:Y:S01]  /*4200*/  MOV R132, R134 ;  /* 0x0000008600847202 */ /* 0x000fe20000000f00 */
[----:B------:R-:W-:Y:S02]  /*4210*/  IMAD.MOV.U32 R134, RZ, RZ, R148 ;  /* 0x000000ffff867224 */ /* 0x000fe400078e0094 */
[----:B------:R-:W3:Y:S01]  /*4220*/  LDL.LU R148, [R1+0x44] ;  /* 0x0000440001947983 */ /* 0x000ee20000300800 */
[----:B--2---:R-:W-:Y:S01]  /*4230*/  IMAD.MOV.U32 R127, RZ, RZ, R133 ;  /* 0x000000ffff7f7224 */ /* 0x004fe200078e0085 */
[----:B------:R-:W-:Y:S02]  /*4240*/  MOV R133, R135 ;  /* 0x0000008700857202 */ /* 0x000fe40000000f00 */
[----:B------:R-:W-:-:S02]  /*4250*/  MOV R135, R242 ;  /* 0x000000f200877202 */ /* 0x000fc40000000f00 */
[----:B------:R-:W-:Y:S02]  /*4260*/  MOV R242, R166 ;  /* 0x000000a600f27202 */ /* 0x000fe40000000f00 */
[----:B------:R-:W2:Y:S04]  /*4270*/  LDL.LU R166, [R1+0x6c] ;  /* 0x00006c0001a67983 */ /* 0x000ea80000300800 */
[----:B------:R-:W4:Y:S01]  /*4280*/  LDL.LU R34, [R1+0x3c] ;  /* 0x00003c0001227983 */ /* 0x000f220000300800 */
[----:B------:R1:W3:Y:S01]  /*4290*/  MUFU.EX2 R15, R2 ;  /* 0x00000002000f7308 */ /* 0x0002e20000000800 */
[----:B------:R-:W-:Y:S02]  /*42a0*/  MOV R30, R149 ;  /* 0x00000095001e7202 */ /* 0x000fe40000000f00 */
[----:B-1----:R-:W-:Y:S01]  /*42b0*/  MOV R28, R151 ;  /* 0x00000097001c7202 */ /* 0x002fe20000000f00 */
[----:B------:R-:W-:Y:S01]  /*42c0*/  IMAD.MOV.U32 R3, RZ, RZ, R132 ;  /* 0x000000ffff037224 */ /* 0x000fe200078e0084 */
[----:B------:R1:W5:Y:S01]  /*42d0*/  LDL.LU R167, [R1+0x68] ;  /* 0x0000680001a77983 */ /* 0x0003620000300800 */
[----:B------:R-:W-:-:S04]  /*42e0*/  FFMA.FTZ R2, R14, UR7, -R13 ;  /* 0x000000070e027c23 */ /* 0x000fc8000801080d */
[----:B------:R1:W-:Y:S02]  /*42f0*/  MUFU.EX2 R14, R2 ;  /* 0x00000002000e7308 */ /* 0x0003e40000000800 */
[----:B-1----:R-:W-:Y:S01]  /*4300*/  FFMA.FTZ R2, R127, UR7, -R13 ;  /* 0x000000077f027c23 */ /* 0x002fe2000801080d */
[----:B------:R-:W-:-:S05]  /*4310*/  IMAD.MOV.U32 R13, RZ, RZ, R150 ;  /* 0x000000ffff0d7224 */ /* 0x000fca00078e0096 */
[----:B------:R1:W3:Y:S02]  /*4320*/  MUFU.EX2 R12, R2 ;  /* 0x00000002000c7308 */ /* 0x0002e40000000800 */
[----:B-1----:R-:W-:Y:S01]  /*4330*/  FADD.FTZ R2, R30, R13 ;  /* 0x0000000d1e027221 */ /* 0x002fe20000010000 */
[----:B------:R-:W-:-:S04]  /*4340*/  IMAD.MOV.U32 R30, RZ, RZ, R28 ;  /* 0x000000ffff1e7224 */ /* 0x000fc800078e001c */
[----:B------:R-:W-:Y:S01]  /*4350*/  IMAD.MOV.U32 R13, RZ, RZ, R30 ;  /* 0x000000ffff0d7224 */ /* 0x000fe200078e001e */
[----:B----4-:R-:W-:Y:S02]  /*4360*/  MOV R28, R34 ;  /* 0x00000022001c7202 */ /* 0x010fe40000000f00 */
[----:B------:R-:W-:Y:S01]  /*4370*/  MOV R34, R3 ;  /* 0x0000000300227202 */ /* 0x000fe20000000f00 */
[----:B------:R-:W-:Y:S02]  /*4380*/  FADD.FTZ R3, R250, R168 ;  /* 0x000000a8fa037221 */ /* 0x000fe40000010000 */
[----:B------:R1:W5:Y:S01]  /*4390*/  LDL.LU R168, [R1+0x64] ;  /* 0x0000640001a87983 */ /* 0x0003620000300800 */
[----:B------:R-:W-:Y:S02]  /*43a0*/  MOV R30, R34 ;  /* 0x00000022001e7202 */ /* 0x000fe40000000f00 */
[----:B--2---:R-:W-:Y:S01]  /*43b0*/  MOV R34, R166 ;  /* 0x000000a600227202 */ /* 0x004fe20000000f00 */
[----:B------:R-:W2:Y:S04]  /*43c0*/  LDL.LU R250, [R1+0x60] ;  /* 0x0000600001fa7983 */ /* 0x000ea80000300800 */
[----:B------:R-:W2:Y:S01]  /*43d0*/  LDL.LU R166, [R1+0x5c] ;  /* 0x00005c0001a67983 */ /* 0x000ea20000300800 */
[----:B------:R-:W-:-:S02]  /*43e0*/  F2FP.BF16.F32.PACK_AB R160, R220, R171 ;  /* 0x000000abdca0723e */ /* 0x000fc400000010ff */
[----:B------:R-:W-:Y:S02]  /*43f0*/  F2FP.BF16.F32.PACK_AB R161, R31, R165 ;  /* 0x000000a51fa1723e */ /* 0x000fe400000010ff */
[----:B------:R-:W-:Y:S02]  /*4400*/  F2FP.BF16.F32.PACK_AB R162, R169, R170 ;  /* 0x000000aaa9a2723e */ /* 0x000fe400000010ff */
[----:B------:R-:W-:Y:S02]  /*4410*/  F2FP.BF16.F32.PACK_AB R163, R25, R26 ;  /* 0x0000001a19a3723e */ /* 0x000fe400000010ff */
[----:B---3--:R-:W-:-:S05]  /*4420*/  MOV R32, R148 ;  /* 0x0000009400207202 */ /* 0x008fca0000000f00 */
        /* <DEDUP_REMOVED lines=16> */
[----:B------:R-:W-:-:S02]  /*4530*/  F2FP.BF16.F32.PACK_AB R200, R23, R24 ;  /* 0x0000001817c8723e */ /* 0x000fc400000010ff */
[----:B------:R-:W-:Y:S02]  /*4540*/  F2FP.BF16.F32.PACK_AB R201, R15, R20 ;  /* 0x000000140fc9723e */ /* 0x000fe400000010ff */
[----:B------:R-:W-:Y:S02]  /*4550*/  F2FP.BF16.F32.PACK_AB R202, R21, R22 ;  /* 0x0000001615ca723e */ /* 0x000fe400000010ff */
[----:B------:R-:W-:-:S07]  /*4560*/  F2FP.BF16.F32.PACK_AB R203, R12, R14 ;  /* 0x0000000e0ccb723e */ /* 0x000fce00000010ff */
[----:B------:R-:W-:Y:S01]  /*4570*/  HMMA.16816.F32.BF16 R68, R200, R80, R216 ;  /* 0x00000050c844723c */ /* 0x000fe200000418d8 */
[----:B------:R-:W-:Y:S01]  /*4580*/  MOV R219, R28 ;  /* 0x0000001c00db7202 */ /* 0x000fe20000000f00 */
[----:B------:R-:W-:Y:S02]  /*4590*/  IMAD.MOV.U32 R28, RZ, RZ, R238 ;  /* 0x000000ffff1c7224 */ /* 0x000fe400078e00ee */
[----:B------:R-:W-:Y:S01]  /*45a0*/  FADD.FTZ R2, R249, R2 ;  /* 0x00000002f9027221 */ /* 0x000fe20000010000 */
[----:B------:R-:W-:-:S03]  /*45b0*/  FADD.FTZ R3, R0, R3 ;  /* 0x0000000300037221 */ /* 0x000fc60000010000 */
[C---:B------:R-:W-:Y:S01]  /*45c0*/  HMMA.16816.F32.BF16 R116, R200.reuse, R128, R8 ;  /* 0x00000080c874723c */ /* 0x040fe20000041808 */
[----:B------:R-:W-:Y:S01]  /*45d0*/  FADD.FTZ R8, R13, R219 ;  /* 0x000000db0d087221 */ /* 0x000fe20000010000 */
[----:B------:R-:W-:Y:S01]  /*45e0*/  MOV R29, R134 ;  /* 0x00000086001d7202 */ /* 0x000fe20000000f00 */
[----:B------:R-:W-:Y:S02]  /*45f0*/  IMAD.MOV.U32 R33, RZ, RZ, R135 ;  /* 0x000000ffff217224 */ /* 0x000fe400078e0087 */
[----:B------:R-:W-:Y:S01]  /*4600*/  FADD.FTZ R8, R30, R8 ;  /* 0x000000081e087221 */ /* 0x000fe20000010000 */
[----:B------:R-:W-:Y:S01]  /*4610*/  MOV R27, R133 ;  /* 0x00000085001b7202 */ /* 0x000fe20000000f00 */
[----:B------:R-:W-:Y:S01]  /*4620*/  FADD.FTZ R2, R34, R2 ;  /* 0x0000000222027221 */ /* 0x000fe20000010000 */
[----:B------:R-:W-:Y:S01]  /*4630*/  HMMA.16816.F32.BF16 R156, R200, R4, R156 ;  /* 0x00000004c89c723c */ /* 0x000fe2000004189c */
[----:B------:R-:W-:Y:S01]  /*4640*/  FADD.FTZ R3, R35, R3 ;  /* 0x0000000323037221 */ /* 0x000fe20000010000 */
[----:B------:R-:W-:Y:S01]  /*4650*/  FADD.FTZ R5, R32, R8 ;  /* 0x0000000820057221 */ /* 0x000fe20000010000 */
[----:B------:R-:W-:-:S02]  /*4660*/  FADD.FTZ R2, R29, R2 ;  /* 0x000000021d027221 */ /* 0x000fc40000010000 */
[----:B------:R-:W-:Y:S01]  /*4670*/  FADD.FTZ R3, R27, R3 ;  /* 0x000000031b037221 */ /* 0x000fe20000010000 */
[----:B------:R-:W-:Y:S02]  /*4680*/  FADD.FTZ R5, R221, R5 ;  /* 0x00000005dd057221 */ /* 0x000fe40000010000 */
        /* <DEDUP_REMOVED lines=14> */
[----:B------:R-:W-:-:S02]  /*4770*/  MOV R238, R164 ;  /* 0x000000a400ee7202 */ /* 0x000fc40000000f00 */
[----:B------:R1:W5:Y:S01]  /*4780*/  LDL.LU R164, [R1+0x58] ;  /* 0x0000580001a47983 */ /* 0x0003620000300800 */
[----:B--2---:R-:W-:-:S03]  /*4790*/  FADD.FTZ R9, R250, R166 ;  /* 0x000000a6fa097221 */ /* 0x004fc60000010000 */
[----:B------:R1:W5:Y:S01]  /*47a0*/  LDL.LU R166, [R1+0x54] ;  /* 0x0000540001a67983 */ /* 0x0003620000300800 */
[----:B------:R-:W-:-:S03]  /*47b0*/  FADD.FTZ R9, R28, R9 ;  /* 0x000000091c097221 */ /* 0x000fc60000010000 */
[----:B------:R1:W5:Y:S01]  /*47c0*/  LDL.LU R250, [R1+0x50] ;  /* 0x0000500001fa7983 */ /* 0x0003620000300800 */
[----:B------:R-:W-:-:S03]  /*47d0*/  FADD.FTZ R4, R33, R9 ;  /* 0x0000000921047221 */ /* 0x000fc60000010000 */
        /* <DEDUP_REMOVED lines=51> */
[----:B------:R-:W2:Y:S04]  /*4b10*/  LDL.LU R247, [R1+0x38] ;  /* 0x0000380001f77983 */ /* 0x000ea80000300800 */
[----:B------:R-:W3:Y:S01]  /*4b20*/  LDL.LU.64 R242, [R1] ;  /* 0x0000000001f27983 */ /* 0x000ee20000300a00 */
[----:B------:R-:W-:Y:S01]  /*4b30*/  UIMAD.WIDE.U32 UR6, UR29, UR14, URZ ;  /* 0x0000000e1d0672a5 */ /* 0x000fe2000f8e00ff */
[----:B------:R-:W-:Y:S01]  /*4b40*/  S2UR UR13, SR_CgaCtaId ;  /* 0x00000000000d79c3 */ /* 0x000fe20000008800 */
[----:B------:R-:W-:Y:S01]  /*4b50*/  USHF.L.U64.HI UR10, UR4, 0x5, UR5 ;  /* 0x00000005040a7899 */ /* 0x000fe20008010205 */
[----:B------:R-:W4:Y:S01]  /*4b60*/  S2R R246, SR_TID.X ;  /* 0x0000000000f67919 */ /* 0x000f220000002100 */
[----:B------:R-:W-:Y:S01]  /*4b70*/  UIADD3 UR15, UPT, UPT, UR15, UR7, URZ ;  /* 0x000000070f0f7290 */ /* 0x000fe2000fffe0ff */
[----:B------:R-:W-:Y:S01]  /*4b80*/  IMAD.MOV.U32 R245, RZ, RZ, 0x20 ;  /* 0x00000020fff57424 */ /* 0x000fe200078e00ff */
[----:B------:R-:W-:Y:S01]  /*4b90*/  USHF.L.U64.HI UR11, UR4, 0x7, UR5 ;  /* 0x00000007040b7899 */ /* 0x000fe20008010205 */
[----:B-1----:R-:W-:Y:S01]  /*4ba0*/  IMAD.U32 R2, RZ, RZ, UR6 ;  /* 0x00000006ff027e24 */ /* 0x002fe2000f8e00ff */
[----:B------:R-:W-:Y:S01]  /*4bb0*/  ULEA.HI.SX32 UR6, UR20, 0xfffffffe, 0x1a ;  /* 0xfffffffe14067891 */ /* 0x000fe2000f8fd2ff */
[----:B------:R-:W-:Y:S01]  /*4bc0*/  IMAD.U32 R3, RZ, RZ, UR7 ;  /* 0x00000007ff037e24 */ /* 0x000fe2000f8e00ff */
[----:B------:R-:W-:Y:S01]  /*4bd0*/  USHF.L.U32 UR7, UR4, 0x5, URZ ;  /* 0x0000000504077899 */ /* 0x000fe200080006ff */
[----:B------:R-:W-:Y:S01]  /*4be0*/  IMAD.U32 R3, RZ, RZ, UR15 ;  /* 0x0000000fff037e24 */ /* 0x000fe2000f8e00ff */
[----:B------:R-:W-:Y:S01]  /*4bf0*/  UIMAD.WIDE.U32 UR14, UR6, UR4, URZ ;  /* 0x00000004060e72a5 */ /* 0x000fe2000f8e00ff */
[----:B------:R-:W-:Y:S01]  /*4c00*/  SEL R245, R245, 0xffffffe0, !P0 ;  /* 0xffffffe0f5f57807 */ /* 0x000fe20004000000 */
[----:B-----5:R-:W-:Y:S01]  /*4c10*/  IMAD.MOV.U32 R169, RZ, RZ, R166 ;  /* 0x000000ffffa97224 */ /* 0x020fe200078e00a6 */
[----:B------:R-:W-:Y:S01]  /*4c20*/  MOV R170, R164 ;  /* 0x000000a400aa7202 */ /* 0x000fe20000000f00 */
[----:B------:R-:W-:Y:S01]  /*4c30*/  UIMAD UR6, UR6, UR5, UR15 ;  /* 0x00000005060672a4 */ /* 0x000fe2000f8e020f */
[----:B------:R-:W-:Y:S01]  /*4c40*/  IMAD.MOV.U32 R165, RZ, RZ, R167 ;  /* 0x000000ffffa57224 */ /* 0x000fe200078e00a7 */
[----:B------:R-:W-:-:S02]  /*4c50*/  USHF.L.U32 UR12, UR4, 0x7, URZ ;  /* 0x00000007040c7899 */ /* 0x000fc400080006ff */
[----:B------:R-:W-:Y:S01]  /*4c60*/  ULEA.HI.SX32 UR20, UR20, 0xfffffffd, 0x1a ;  /* 0xfffffffd14147891 */ /* 0x000fe2000f8fd2ff */
[----:B----4-:R-:W-:-:S04]  /*4c70*/  SHF.R.U32.HI R246, RZ, 0x3, R246 ;  /* 0x00000003fff67819 */ /* 0x010fc800000116f6 */
[----:B------:R-:W-:Y:S02]  /*4c80*/  IADD3 R4, P1, PT, R246, UR26, RZ ;  /* 0x0000001af6047c10 */ /* 0x000fe4000ff3e0ff */
[----:B------:R-:W1:Y:S03]  /*4c90*/  S2R R246, SR_TID.X ;  /* 0x0000000000f67919 */ /* 0x000e660000002100 */
[----:B------:R-:W-:Y:S02]  /*4ca0*/  IMAD.X R5, RZ, RZ, UR24, P1 ;  /* 0x00000018ff057e24 */ /* 0x000fe400088e06ff */
[----:B------:R-:W-:-:S04]  /*4cb0*/  IMAD.WIDE.U32 R2, R4, UR4, R2 ;  /* 0x0000000404027c25 */ /* 0x000fc8000f8e0002 */
[----:B------:R-:W-:Y:S01]  /*4cc0*/  IMAD R5, R5, UR4, RZ ;  /* 0x0000000405057c24 */ /* 0x000fe2000f8e02ff */
[----:B------:R-:W4:Y:S03]  /*4cd0*/  LDCU UR4, c[0x0][0x45c] ;  /* 0x00008b80ff0477ac */ /* 0x000f260008000800 */
[----:B------:R-:W-:Y:S01]  /*4ce0*/  IMAD R5, R4, UR5, R5 ;  /* 0x0000000504057c24 */ /* 0x000fe2000f8e0205 */
[----:B------:R-:W4:Y:S03]  /*4cf0*/  S2UR UR5, SR_CgaCtaId ;  /* 0x00000000000579c3 */ /* 0x000f260000008800 */
[----:B------:R-:W-:Y:S02]  /*4d00*/  IMAD.IADD R3, R3, 0x1, R5 ;  /* 0x0000000103037824 */ /* 0x000fe400078e0205 */
[----:B------:R-:W-:-:S02]  /*4d10*/  IMAD.U32 R5, RZ, RZ, UR15 ;  /* 0x0000000fff057e24 */ /* 0x000fc4000f8e00ff */
[----:B------:R-:W-:Y:S01]  /*4d20*/  IMAD.U32 R5, RZ, RZ, UR6 ;  /* 0x00000006ff057e24 */ /* 0x000fe2000f8e00ff */
[----:B------:R-:W-:Y:S01]  /*4d30*/  UMOV UR6, 0x400 ;  /* 0x0000040000067882 */ /* 0x000fe20000000000 */
[C---:B-1----:R-:W-:Y:S01]  /*4d40*/  IMAD.SHL.U32 R171, R246.reuse, 0x40, RZ ;  /* 0x00000040f6ab7824 */ /* 0x042fe200078e00ff */
[----:B------:R-:W-:Y:S01]  /*4d50*/  SHF.R.U32.HI R8, RZ, 0x1, R246 ;  /* 0x00000001ff087819 */ /* 0x000fe200000116f6 */
[----:B------:R-:W-:-:S03]  /*4d60*/  IMAD.SHL.U32 R4, R246, 0x20, RZ ;  /* 0x00000020f6047824 */ /* 0x000fc600078e00ff */
[----:B------:R-:W-:Y:S01]  /*4d70*/  LOP3.LUT R241, R171, 0x200, RZ, 0xc0, !PT ;  /* 0x00000200abf17812 */ /* 0x000fe200078ec0ff */
[----:B----4-:R-:W-:Y:S02]  /*4d80*/  ULEA UR5, UR5, UR6, 0x18 ;  /* 0x0000000605057291 */ /* 0x010fe4000f8ec0ff */
[----:B------:R-:W-:Y:S01]  /*4d90*/  UIADD3 UR6, UP0, UPT, UR7, -0x80, URZ ;  /* 0xffffff8007067890 */ /* 0x000fe2000ff1e0ff */
[----:B------:R-:W-:Y:S01]  /*4da0*/  LOP3.LUT R241, R241, 0x7c00, R4, 0xf8, !PT ;  /* 0x00007c00f1f17812 */ /* 0x000fe200078ef804 */
[----:B------:R-:W-:Y:S02]  /*4db0*/  IMAD.U32 R4, RZ, RZ, UR14 ;  /* 0x0000000eff047e24 */ /* 0x000fe4000f8e00ff */
[----:B--2---:R-:W-:Y:S01]  /*4dc0*/  IMAD.WIDE.U32 R2, R247, UR25, R2 ;  /* 0x00000019f7027c25 */ /* 0x004fe2000f8e0002 */
[----:B------:R-:W-:Y:S02]  /*4dd0*/  SHF.L.U32 R247, R246, 0x3, RZ ;  /* 0x00000003f6f77819 */ /* 0x000fe400000006ff */
[----:B---3--:R-:W-:-:S02]  /*4de0*/  IADD3 R2, P1, PT, R242, R2, RZ ;  /* 0x00000002f2027210 */ /* 0x008fc40007f3e0ff */
[----:B------:R-:W-:Y:S02]  /*4df0*/  LOP3.LUT R7, R247, 0x1f8, RZ, 0xc0, !PT ;  /* 0x000001f8f7077812 */ /* 0x000fe400078ec0ff */
[----:B------:R-:W-:Y:S01]  /*4e00*/  IADD3.X R6, PT, PT, R3, UR21, RZ, P1, !PT ;  /* 0x0000001503067c10 */ /* 0x000fe20008ffe4ff */
[C---:B------:R-:W-:Y:S01]  /*4e10*/  IMAD.SHL.U32 R248, R2.reuse, 0x2, RZ ;  /* 0x0000000202f87824 */ /* 0x040fe200078e00ff */
[----:B------:R-:W-:Y:S02]  /*4e20*/  LOP3.LUT R3, R171, 0x1c0, RZ, 0xc0, !PT ;  /* 0x000001c0ab037812 */ /* 0x000fe400078ec0ff */
[----:B------:R-:W-:Y:S02]  /*4e30*/  SHF.L.U64.HI R6, R2, 0x1, R6 ;  /* 0x0000000102067819 */ /* 0x000fe40000010206 */
[----:B------:R-:W-:Y:S02]  /*4e40*/  LOP3.LUT R3, R3, 0x38, R247, 0xf8, !PT ;  /* 0x0000003803037812 */ /* 0x000fe400078ef8f7 */
[----:B------:R-:W-:-:S02]  /*4e50*/  LOP3.LUT R2, R171, 0x400, RZ, 0xc0, !PT ;  /* 0x00000400ab027812 */ /* 0x000fc400078ec0ff */
[C---:B------:R-:W-:Y:S02]  /*4e60*/  LOP3.LUT R237, R3.reuse, 0x8, R246, 0x78, !PT ;  /* 0x0000000803ed7812 */ /* 0x040fe400078e78f6 */
[----:B------:R-:W-:Y:S02]  /*4e70*/  LOP3.LUT R3, R3, 0x8, R8, 0x78, !PT ;  /* 0x0000000803037812 */ /* 0x000fe400078e7808 */
[----:B------:R-:W-:Y:S01]  /*4e80*/  LOP3.LUT R7, R7, 0x38, R246, 0x78, !PT ;  /* 0x0000003807077812 */ /* 0x000fe200078e78f6 */
[----:B------:R-:W-:Y:S01]  /*4e90*/  IMAD R237, R237, 0x2, R2 ;  /* 0x00000002eded7824 */ /* 0x000fe200078e0202 */
[----:B------:R-:W-:Y:S02]  /*4ea0*/  LOP3.LUT R241, R241, R3, RZ, 0xfc, !PT ;  /* 0x00000003f1f17212 */ /* 0x000fe400078efcff */
[----:B------:R-:W-:Y:S01]  /*4eb0*/  LOP3.LUT R171, R3, 0x200, R171, 0xf8, !PT ;  /* 0x0000020003ab7812 */ /* 0x000fe200078ef8ab */
[----:B------:R-:W-:Y:S01]  /*4ec0*/  VIADD R239, R237, UR5 ;  /* 0x00000005edef7c36 */ /* 0x000fe20008000000 */
[----:B------:R-:W-:Y:S01]  /*4ed0*/  LEA R241, R241, UR5, 0x1 ;  /* 0x00000005f1f17c11 */ /* 0x000fe2000f8e08ff */
[----:B------:R-:W-:Y:S01]  /*4ee0*/  IMAD.MOV.U32 R3, RZ, RZ, R168 ;  /* 0x000000ffff037224 */ /* 0x000fe200078e00a8 */
[----:B------:R-:W-:Y:S01]  /*4ef0*/  LEA R248, P1, R4, R248, 0x7 ;  /* 0x000000f804f87211 */ /* 0x000fe200078238ff */
[C-C-:B------:R-:W-:Y:S01]  /*4f00*/  IMAD.IADD R236, R0.reuse, 0x1, R239.reuse ;  /* 0x0000000100ec7824 */ /* 0x140fe200078e02ef */
[----:B------:R-:W-:Y:S01]  /*4f10*/  LEA R171, R171, UR5, 0x1 ;  /* 0x00000005abab7c11 */ /* 0x000fe2000f8e08ff */
[C---:B------:R-:W-:Y:S01]  /*4f20*/  IMAD.IADD R239, R245.reuse, 0x1, R239 ;  /* 0x00000001f5ef7824 */ /* 0x040fe200078e02ef */
[----:B------:R-:W-:Y:S01]  /*4f30*/  IADD3 R242, PT, PT, R0, R241, RZ ;  /* 0x000000f100f27210 */ /* 0x000fe20007ffe0ff */
[----:B------:R-:W-:Y:S01]  /*4f40*/  IMAD.IADD R243, R245, 0x1, R241 ;  /* 0x00000001f5f37824 */ /* 0x000fe200078e02f1 */
[----:B------:R-:W-:Y:S01]  /*4f50*/  LOP3.LUT R7, R7, 0x1e00, R247, 0xf8, !PT ;  /* 0x00001e0007077812 */ /* 0x000fe200078ef8f7 */
[C---:B------:R-:W-:Y:S01]  /*4f60*/  VIADD R2, R171.reuse, 0xc000 ;  /* 0x0000c000ab027836 */ /* 0x040fe20000000000 */
[----:B------:R-:W-:Y:S01]  /*4f70*/  LEA.HI.X R4, R4, R6, R5, 0x7, P1 ;  /* 0x0000000604047211 */ /* 0x000fe200008f3c05 */
[----:B------:R-:W-:Y:S01]  /*4f80*/  VIADD R0, R171, 0xc040 ;  /* 0x0000c040ab007836 */ /* 0x000fe20000000000 */
[----:B------:R-:W-:Y:S01]  /*4f90*/  IADD3 R248, P1, PT, R248, UR8, RZ ;  /* 0x00000008f8f87c10 */ /* 0x000fe2000ff3e0ff */
[----:B------:R-:W-:Y:S01]  /*4fa0*/  IMAD.IADD R240, R245, 0x1, R236 ;  /* 0x00000001f5f07824 */ /* 0x000fe200078e02ec */
[----:B------:R-:W-:Y:S01]  /*4fb0*/  LEA R246, R7, UR5, 0x1 ;  /* 0x0000000507f67c11 */ /* 0x000fe2000f8e08ff */
[C---:B------:R-:W-:Y:S01]  /*4fc0*/  IMAD.IADD R244, R245.reuse, 0x1, R242 ;  /* 0x00000001f5f47824 */ /* 0x040fe200078e02f2 */
[----:B------:R-:W-:Y:S01]  /*4fd0*/  IADD3 R238, PT, PT, R245, R171, RZ ;  /* 0x000000abf5ee7210 */ /* 0x000fe20007ffe0ff */
[----:B------:R-:W-:Y:S01]  /*4fe0*/  UMOV UR8, 0x400 ;  /* 0x0000040000087882 */ /* 0x000fe20000000000 */
[----:B------:R-:W-:Y:S01]  /*4ff0*/  IADD3.X R247, PT, PT, R4, UR9, RZ, P1, !PT ;  /* 0x0000000904f77c10 */ /* 0x000fe20008ffe4ff */
[----:B------:R-:W-:-:S02]  /*5000*/  ULEA UR8, UR13, UR8, 0x18 ;  /* 0x000000080d087291 */ /* 0x000fc4000f8ec0ff */
[----:B------:R-:W-:Y:S01]  /*5010*/  UIADD3.X UR9, UPT, UPT, UR10, -0x1, URZ, UP0, !UPT ;  /* 0xffffffff0a097890 */ /* 0x000fe200087fe4ff */
[----:B------:R-:W-:Y:S11]  /*5020*/  BRA `(.L_x_122) ;  /* 0x0000000000987947 */ /* 0x000ff60003800000 */
.L_x_124:
[----:B------:R-:W1:Y:S01]  /*5030*/  S2R R2, SR_TID.X ;  /* 0x0000000000027919 */ /* 0x000e620000002100 */
[----:B------:R-:W2:Y:S01]  /*5040*/  LDC.64 R166, c[0x0][0x3b8] ;  /* 0x0000ee00ffa67b82 */ /* 0x000ea20000000a00 */
[----:B-1----:R-:W-:Y:S01]  /*5050*/  IMAD.SHL.U32 R246, R2, 0x8, RZ ;  /* 0x0000000802f67824 */ /* 0x002fe200078e00ff */
[C---:B--2---:R-:W-:Y:S01]  /*5060*/  SHF.L.U64.HI R207, R166.reuse, 0x4, R167 ;  /* 0x00000004a6cf7819 */ /* 0x044fe200000102a7 */
[----:B------:R-:W-:Y:S03]  /*5070*/  IMAD.WIDE.U32 R204, R166, UR20, RZ ;  /* 0x00000014a6cc7c25 */ /* 0x000fe6000f8e00ff */
[----:B------:R-:W-:Y:S01]  /*5080*/  LOP3.LUT R168, R246, 0x1f8, RZ, 0xc0, !PT ;  /* 0x000001f8f6a87812 */ /* 0x000fe200078ec0ff */
[----:B------:R-:W-:Y:S01]  /*5090*/  IMAD.SHL.U32 R206, R166, 0x10, RZ ;  /* 0x00000010a6ce7824 */ /* 0x000fe200078e00ff */
[----:B------:R-:W-:Y:S01]  /*50a0*/  LEA R208, P2, R204, R250, 0x7 ;  /* 0x000000faccd07211 */ /* 0x000fe200078438ff */
[----:B------:R-:W-:Y:S01]  /*50b0*/  IMAD R164, R167, UR20, R205 ;  /* 0x00000014a7a47c24 */ /* 0x000fe2000f8e02cd */
[----:B------:R-:W-:Y:S02]  /*50c0*/  LOP3.LUT R168, R168, 0x38, R2, 0x78, !PT ;  /* 0x00000038a8a87812 */ /* 0x000fe400078e7802 */
[-C--:B------:R-:W-:Y:S02]  /*50d0*/  LEA R0, P0, R204, R206.reuse, 0x6 ;  /* 0x000000cecc007211 */ /* 0x080fe400078030ff */
[----:B------:R-:W-:Y:S02]  /*50e0*/  LOP3.LUT R246, R168, 0x1e00, R246, 0xf8, !PT ;  /* 0x00001e00a8f67812 */ /* 0x000fe400078ef8f6 */
[--C-:B------:R-:W-:Y:S02]  /*50f0*/  LEA.HI.X R209, R204, R249, R164.reuse, 0x7, P2 ;  /* 0x000000f9ccd17211 */ /* 0x100fe400010f3ca4 */
[----:B------:R-:W-:Y:S02]  /*5100*/  LEA R246, R246, UR8, 0x1 ;  /* 0x00000008f6f67c11 */ /* 0x000fe4000f8e08ff */
[----:B------:R-:W-:Y:S02]  /*5110*/  LEA.HI.X R2, R204, R207, R164, 0x6, P0 ;  /* 0x000000cfcc027211 */ /* 0x000fe400000f34a4 */
[C---:B------:R-:W-:Y:S01]  /*5120*/  IADD3 R168, P0, PT, R0.reuse, R206, RZ ;  /* 0x000000ce00a87210 */ /* 0x040fe20007f1e0ff */
[----:B------:R-:W-:Y:S01]  /*5130*/  @!PT LDS RZ, [RZ] ;  /* 0x00000000fffff984 */ /* 0x000fe20000000800 */
[----:B------:R-:W-:Y:S01]  /*5140*/  @!PT LDS RZ, [RZ] ;  /* 0x00000000fffff984 */ /* 0x000fe20000000800 */
[----:B------:R-:W-:Y:S01]  /*5150*/  @!PT LDS RZ, [RZ] ;  /* 0x00000000fffff984 */ /* 0x000fe20000000800 */
[----:B------:R1:W-:Y:S01]  /*5160*/  LDGSTS.E.BYPASS.LTC128B.128 [R246+0x8000], desc[UR22][R208.64] ;  /* 0x08000000d0f67fae */ /* 0x0003e2000b981a16 */
[----:B------:R-:W-:Y:S02]  /*5170*/  LEA R206, P2, R0, R250, 0x1 ;  /* 0x000000fa00ce7211 */ /* 0x000fe400078408ff */
[----:B------:R-:W-:Y:S01]  /*5180*/  LEA R210, P1, R166, R0, 0x5 ;  /* 0x00000000a6d27211 */ /* 0x000fe200078228ff */
[----:B------:R1:W-:Y:S01]  /*5190*/  LDGSTS.E.BYPASS.LTC128B.128 [R246+0xa000], desc[UR22][R208.64+0x80] ;  /* 0x0a000080d0f67fae */ /* 0x0003e2000b981a16 */
[----:B------:R-:W-:Y:S01]  /*51a0*/  IMAD.X R164, R2, 0x1, R207, P0 ;  /* 0x0000000102a47824 */ /* 0x000fe200000e06cf */
        /* <DEDUP_REMOVED lines=14> */
.L_x_122:
        /* <DEDUP_REMOVED lines=226> */
.L_x_123:
        /* <DEDUP_REMOVED lines=631> */
.L_x_121:
[----:B-1----:R-:W2:Y:S01]  /*8820*/  LDL.LU R4, [R1+0x20] ;  /* 0x0000200001047983 */ /* 0x002ea20000300800 */
[----:B------:R-:W1:Y:S01]  /*8830*/  S2R R204, SR_TID.X ;  /* 0x0000000000cc7919 */ /* 0x000e620000002100 */
[----:B------:R-:W3:Y:S01]  /*8840*/  S2UR UR11, SR_CgaCtaId ;  /* 0x00000000000b79c3 */ /* 0x000ee20000008800 */
[----:B------:R-:W-:Y:S01]  /*8850*/  UMOV UR4, 0x400 ;  /* 0x0000040000047882 */ /* 0x000fe20000000000 */
[----:B------:R-:W4:Y:S01]  /*8860*/  LDCU.U8 UR10, c[0x0][0x548] ;  /* 0x0000a900ff0a77ac */ /* 0x000f220008000000 */
[----:B------:R-:W4:Y:S01]  /*8870*/  LDL.LU R7, [R1+0x1c] ;  /* 0x00001c0001077983 */ /* 0x000f220000300800 */
[----:B------:R-:W1:Y:S03]  /*8880*/  LDCU UR7, c[0x0][0x434] ;  /* 0x00008680ff0777ac */ /* 0x000e660008000800 */
[----:B------:R-:W4:Y:S04]  /*8890*/  LDL.LU R6, [R1+0x24] ;  /* 0x0000240001067983 */ /* 0x000f280000300800 */
[----:B------:R-:W4:Y:S01]  /*88a0*/  LDL.LU R5, [R1+0x28] ;  /* 0x0000280001057983 */ /* 0x000f220000300800 */
[----:B------:R-:W2:Y:S08]  /*88b0*/  S2UR UR6, SR_CTAID.X ;  /* 0x00000000000679c3 */ /* 0x000eb00000002500 */
[----:B------:R-:W2:Y:S01]  /*88c0*/  S2UR UR9, SR_CTAID.Y ;  /* 0x00000000000979c3 */ /* 0x000ea20000002600 */
[----:B---3--:R-:W-:Y:S01]  /*88d0*/  ULEA UR11, UR11, UR4, 0x18 ;  /* 0x000000040b0b7291 */ /* 0x008fe2000f8ec0ff */
[----:B------:R-:W3:Y:S06]  /*88e0*/  LDCU.U8 UR4, c[0x0][0x549] ;  /* 0x0000a920ff0477ac */ /* 0x000eec0008000000 */
[----:B------:R-:W2:Y:S01]  /*88f0*/  S2UR UR8, SR_CTAID.Z ;  /* 0x00000000000879c3 */ /* 0x000ea20000002700 */
[----:B-1----:R-:W-:Y:S01]  /*8900*/  SHF.L.U32 R8, R204, 0x5, RZ ;  /* 0x00000005cc087819 */ /* 0x002fe200000006ff */
[----:B---3--:R-:W-:-:S11]  /*8910*/  UISETP.NE.AND UP1, UPT, UR4, URZ, UPT ;  /* 0x000000ff0400728c */ /* 0x008fd6000bf25270 */
[----:B------:R-:W1:Y:S01]  /*8920*/  @UP1 LDCU.64 UR4, c[0x0][0x430] ;  /* 0x00008600ff0417ac */ /* 0x000e620008000a00 */
[----:B------:R-:W3:Y:S01]  /*8930*/  @UP1 LDCU UR13, c[0x0][0x430] ;  /* 0x00008600ff0d17ac */ /* 0x000ee20008000800 */
[----:B-1----:R-:W-:-:S03]  /*8940*/  @UP1 UIMAD UR5, UR5, UR4, URZ ;  /* 0x00000004050512a4 */ /* 0x002fc6000f8e02ff */
[----:B------:R-:W-:Y:S01]  /*8950*/  @UP1 UMOV UR4, 0x1 ;  /* 0x0000000100041882 */ /* 0x000fe20000000000 */
[----:B--2---:R-:W1:Y:S04]  /*8960*/  SHFL.BFLY PT, R2, R4, 0x2, 0x1f ;  /* 0x0c401f0004027f89 */ /* 0x004e6800000e0000 */
[----:B----45:R-:W2:Y:S04]  /*8970*/  SHFL.BFLY PT, R0, R7, 0x2, 0x1f ;  /* 0x0c401f0007007f89 */ /* 0x030ea800000e0000 */
[----:B------:R-:W4:Y:S01]  /*8980*/  SHFL.BFLY PT, R3, R5, 0x2, 0x1f ;  /* 0x0c401f0005037f89 */ /* 0x000f2200000e0000 */
[----:B-1----:R-:W-:-:S03]  /*8990*/  FADD.FTZ R2, R2, R4 ;  /* 0x0000000402027221 */ /* 0x002fc60000010000 */
[----:B------:R-:W1:Y:S04]  /*89a0*/  SHFL.BFLY PT, R4, R6, 0x2, 0x1f ;  /* 0x0c401f0006047f89 */ /* 0x000e6800000e0000 */
[----:B------:R-:W3:Y:S01]  /*89b0*/  SHFL.BFLY PT, R165, R2, 0x1, 0x1f ;  /* 0x0c201f0002a57f89 */ /* 0x000ee200000e0000 */
[----:B--2---:R-:W-:-:S05]  /*89c0*/  FADD.FTZ R0, R0, R7 ;  /* 0x0000000700007221 */ /* 0x004fca0000010000 */
[----:B------:R-:W2:Y:S01]  /*89d0*/  SHFL.BFLY PT, R169, R0, 0x1, 0x1f ;  /* 0x0c201f0000a97f89 */ /* 0x000ea200000e0000 */
[----:B----4-:R-:W-:Y:S01]  /*89e0*/  FADD.FTZ R3, R3, R5 ;  /* 0x0000000503037221 */ /* 0x010fe20000010000 */
[----:B------:R-:W-:-:S04]  /*89f0*/  SHF.L.U32 R5, R204, 0x1, RZ ;  /* 0x00000001cc057819 */ /* 0x000fc800000006ff */
[----:B------:R-:W4:Y:S01]  /*8a00*/  SHFL.BFLY PT, R171, R3, 0x1, 0x1f ;  /* 0x0c201f0003ab7f89 */ /* 0x000f2200000e0000 */
[----:B-1----:R-:W-:Y:S01]  /*8a10*/  FADD.FTZ R4, R4, R6 ;  /* 0x0000000604047221 */ /* 0x002fe20000010000 */
[----:B------:R-:W-:Y:S01]  /*8a20*/  LOP3.LUT R6, R5, 0x6, RZ, 0xc0, !PT ;  /* 0x0000000605067812 */ /* 0x000fe200078ec0ff */
[----:B---3--:R-:W-:-:S03]  /*8a30*/  FADD.FTZ R165, R2, R165 ;  /* 0x000000a502a57221 */ /* 0x008fc60000010000 */
[----:B------:R-:W1:Y:S01]  /*8a40*/  SHFL.BFLY PT, R170, R4, 0x1, 0x1f ;  /* 0x0c201f0004aa7f89 */ /* 0x000e6200000e0000 */
[----:B------:R-:W-:Y:S01]  /*8a50*/  LOP3.LUT R6, R6, 0x7c00, R8, 0xf8, !PT ;  /* 0x00007c0006067812 */ /* 0x000fe200078ef808 */
[----:B------:R-:W3:Y:S01]  /*8a60*/  MUFU.RCP R2, R165 ;  /* 0x000000a500027308 */ /* 0x000ee20000001000 */
[----:B------:R-:W-:Y:S01]  /*8a70*/  FSETP.NE.FTZ.AND P6, PT, R165, RZ, PT ;  /* 0x000000ffa500720b */ /* 0x000fe20003fd5000 */
[----:B--2---:R-:W-:Y:S01]  /*8a80*/  FADD.FTZ R169, R0, R169 ;  /* 0x000000a900a97221 */ /* 0x004fe20000010000 */
[----:B------:R-:W-:-:S04]  /*8a90*/  SHF.L.U32 R0, R204, 0x4, RZ ;  /* 0x00000004cc007819 */ /* 0x000fc800000006ff */
[----:B------:R-:W-:Y:S01]  /*8aa0*/  LOP3.LUT R0, R0, 0x1c0, RZ, 0xc0, !PT ;  /* 0x000001c000007812 */ /* 0x000fe200078ec0ff */
[----:B------:R-:W2:Y:S01]  /*8ab0*/  MUFU.RCP R7, R169 ;  /* 0x000000a900077308 */ /* 0x000ea20000001000 */
[----:B------:R-:W-:Y:S01]  /*8ac0*/  FSETP.NE.FTZ.AND P5, PT, R169, RZ, PT ;  /* 0x000000ffa900720b */ /* 0x000fe20003fb5000 */
[----:B----4-:R-:W-:Y:S01]  /*8ad0*/  FADD.FTZ R171, R3, R171 ;  /* 0x000000ab03ab7221 */ /* 0x010fe20000010000 */
[----:B------:R-:W-:-:S04]  /*8ae0*/  LOP3.LUT R5, R0, 0x38, R5, 0xf8, !PT ;  /* 0x0000003800057812 */ /* 0x000fc800078ef805 */
[----:B------:R-:W-:Y:S02]  /*8af0*/  LOP3.LUT R10, R6, R5, RZ, 0xfc, !PT ;  /* 0x00000005060a7212 */ /* 0x000fe400078efcff */
[----:B---3--:R-:W-:Y:S02]  /*8b00*/  FSEL R0, R2, 1, P6 ;  /* 0x3f80000002007808 */ /* 0x008fe40003000000 */
[----:B------:R-:W-:Y:S01]  /*8b10*/  FSETP.NE.FTZ.AND P0, PT, R171, RZ, PT ;  /* 0x000000ffab00720b */ /* 0x000fe20003f15000 */
[----:B-1----:R-:W-:Y:S01]  /*8b20*/  FADD.FTZ R170, R4, R170 ;  /* 0x000000aa04aa7221 */ /* 0x002fe20000010000 */
[----:B------:R-:W-:Y:S01]  /*8b30*/  MOV R6, 0x10 ;  /* 0x0000001000067802 */ /* 0x000fe20000000f00 */
        /* <DEDUP_REMOVED lines=33> */
[----:B------:R-:W-:-:S02]  /*8d50*/  FSETP.NE.FTZ.AND P1, PT, R170, RZ, PT ;  /* 0x000000ffaa00720b */ /* 0x000fc40003f35000 */
[----:B--2---:R-:W-:Y:S02]  /*8d60*/  FSEL R3, R7, 1, P5 ;  /* 0x3f80000007037808 */ /* 0x004fe40002800000 */
[----:B------:R-:W-:Y:S02]  /*8d70*/  R2P PR, R204, 0x1c ;  /* 0x0000001ccc007804 */ /* 0x000fe40000000000 */
[----:B------:R-:W-:Y:S01]  /*8d80*/  F2FP.BF16.F32.PACK_AB R4, R4, R176 ;  /* 0x000000b00404723e */ /* 0x000fe200000010ff */
[----:B------:R-:W2:Y:S01]  /*8d90*/  MUFU.RCP R0, R171 ;  /* 0x000000ab00007308 */ /* 0x000ea20000001000 */
[C---:B------:R-:W-:Y:S01]  /*8da0*/  FMUL.FTZ R178, R3.reuse, R178 ;  /* 0x000000b203b27220 */ /* 0x040fe20000410000 */
[C---:B------:R-:W-:Y:S01]  /*8db0*/  FMUL.FTZ R67, R3.reuse, R179 ;  /* 0x000000b303437220 */ /* 0x040fe20000410000 */
[----:B------:R-:W-:Y:S01]  /*8dc0*/  SEL R6, R6, 0xfffffff0, !P2 ;  /* 0xfffffff006067807 */ /* 0x000fe20005000000 */
        /* <DEDUP_REMOVED lines=67> */
[----:B------:R-:W-:Y:S01]  /*9200*/  FMUL.FTZ R172, R2, R172 ;  /* 0x000000ac02ac7220 */ /* 0x000fe20000410000 */
        /* <DEDUP_REMOVED lines=34> */
[----:B------:R-:W-:Y:S01]  /*9430*/  SEL R10, R10, 0xffffffe0, !P3 ;  /* 0xffffffe00a0a7807 */ /* 0x000fe20005800000 */
        /* <DEDUP_REMOVED lines=24> */
[----:B-1----:R-:W-:Y:S02]  /*95c0*/  IADD3 R3, PT, PT, R0, R10, RZ ;  /* 0x0000000a00037210 */ /* 0x002fe40007ffe0ff */
[----:B------:R-:W-:Y:S02]  /*95d0*/  F2FP.BF16.F32.PACK_AB R24, R24, R88 ;  /* 0x000000581818723e */ /* 0x000fe400000010ff */
[----:B--2---:R-:W-:Y:S01]  /*95e0*/  IADD3 R2, PT, PT, R0, 0x40, RZ ;  /* 0x0000004000027810 */ /* 0x004fe20007ffe0ff */
[----:B------:R-:W-:Y:S01]  /*95f0*/  STS [R3], R16 ;  /* 0x0000001003007388 */ /* 0x000fe20000000800 */
[----:B------:R-:W-:-:S02]  /*9600*/  IADD3 R4, PT, PT, R6, R3, RZ ;  /* 0x0000000306047210 */ /* 0x000fc40007ffe0ff */
[----:B------:R-:W-:Y:S01]  /*9610*/  @P4 IADD3 R2, PT, PT, R0, -0x40, RZ ;  /* 0xffffffc000024810 */ /* 0x000fe20007ffe0ff */
[----:B------:R-:W-:Y:S01]  /*9620*/  STS [R3+0x400], R15 ;  /* 0x0004000f03007388 */ /* 0x000fe20000000800 */
[----:B------:R-:W-:Y:S02]  /*9630*/  F2FP.BF16.F32.PACK_AB R23, R23, R90 ;  /* 0x0000005a1717723e */ /* 0x000fe400000010ff */
[----:B---3--:R-:W-:Y:S01]  /*9640*/  IADD3 R8, PT, PT, R10, R2, RZ ;  /* 0x000000020a087210 */ /* 0x008fe20007ffe0ff */
[----:B------:R-:W-:Y:S01]  /*9650*/  STS [R4], R12 ;  /* 0x0000000c04007388 */ /* 0x000fe20000000800 */
[----:B------:R-:W-:Y:S01]  /*9660*/  F2FP.BF16.F32.PACK_AB R63, R63, R92 ;  /* 0x0000005c3f3f723e */ /* 0x000fe200000010ff */
[----:B------:R-:W1:Y:S01]  /*9670*/  @P0 LDC R10, c[0x0][0x458] ;  /* 0x00011600ff0a0b82 */ /* 0x000e620000000800 */
[----:B----4-:R-:W-:Y:S01]  /*9680*/  IADD3 R7, PT, PT, R6, R2, RZ ;  /* 0x0000000206077210 */ /* 0x010fe20007ffe0ff */
[----:B------:R2:W-:Y:S01]  /*9690*/  STS [R4+0x400], R11 ;  /* 0x0004000b04007388 */ /* 0x0005e20000000800 */
        /* <DEDUP_REMOVED lines=8> */
[----:B------:R3:W-:Y:S01]  /*9720*/  STS [R4+0x2000], R21 ;  /* 0x0020001504007388 */ /* 0x0007e20000000800 */
        /* <DEDUP_REMOVED lines=9> */
[----:B------:R-:W-:Y:S01]  /*97c0*/  F2FP.BF16.F32.PACK_AB R49, R49, R128 ;  /* 0x000000803131723e */ /* 0x000fe200000010ff */
[----:B--2---:R-:W2:Y:S01]  /*97d0*/  @P1 LDC R11, c[0x0][0x458] ;  /* 0x00011600ff0b1b82 */ /* 0x004ea20000000800 */
        /* <DEDUP_REMOVED lines=41> */
[----:B------:R-:W-:Y:S02]  /*9a70*/  SHF.L.U32 R12, R204, 0x3, RZ ;  /* 0x00000003cc0c7819 */ /* 0x000fe400000006ff */
[----:B------:R-:W-:Y:S01]  /*9a80*/  F2FP.BF16.F32.PACK_AB R65, R65, R160 ;  /* 0x000000a04141723e */ /* 0x000fe200000010ff */
[----:B------:R-:W-:Y:S01]  /*9a90*/  STS [R0+0x4000], R53 ;  /* 0x0040003500007388 */ /* 0x000fe20000000800 */
[----:B------:R-:W-:Y:S02]  /*9aa0*/  F2FP.BF16.F32.PACK_AB R64, R64, R162 ;  /* 0x000000a24040723e */ /* 0x000fe400000010ff */
[----:B---3--:R-:W-:Y:S01]  /*9ab0*/  MOV R21, 0x7f800000 ;  /* 0x7f80000000157802 */ /* 0x008fe20000000f00 */
[----:B------:R-:W-:Y:S04]  /*9ac0*/  STS [R0+0x4400], R52 ;  /* 0x0044003400007388 */ /* 0x000fe80000000800 */
[----:B------:R-:W-:Y:S04]  /*9ad0*/  STS [R5+0x4000], R49 ;  /* 0x0040003105007388 */ /* 0x000fe80000000800 */
[----:B------:R-:W-:Y:S04]  /*9ae0*/  STS [R5+0x4400], R48 ;  /* 0x0044003005007388 */ /* 0x000fe80000000800 */
[----:B------:R-:W-:Y:S04]  /*9af0*/  STS [R0+0x6000], R51 ;  /* 0x0060003300007388 */ /* 0x000fe80000000800 */
[----:B------:R3:W-:Y:S04]  /*9b00*/  STS [R0+0x6400], R50 ;  /* 0x0064003200007388 */ /* 0x0007e80000000800 */
[----:B------:R-:W-:Y:S04]  /*9b10*/  STS [R5+0x6000], R47 ;  /* 0x0060002f05007388 */ /* 0x000fe80000000800 */
[----:B------:R4:W-:Y:S04]  /*9b20*/  STS [R5+0x6400], R46 ;  /* 0x0064002e05007388 */ /* 0x0009e80000000800 */
[----:B------:R-:W-:Y:S04]  /*9b30*/  STS [R3+0x4000], R45 ;  /* 0x0040002d03007388 */ /* 0x000fe80000000800 */
[----:B------:R-:W-:Y:S04]  /*9b40*/  STS [R3+0x4400], R44 ;  /* 0x0044002c03007388 */ /* 0x000fe80000000800 */
[----:B------:R-:W-:Y:S04]  /*9b50*/  STS [R4+0x4000], R41 ;  /* 0x0040002904007388 */ /* 0x000fe80000000800 */
[----:B------:R-:W-:Y:S01]  /*9b60*/  STS [R4+0x4400], R40 ;  /* 0x0044002804007388 */ /* 0x000fe20000000800 */
[----:B---3--:R-:W-:-:S03]  /*9b70*/  LOP3.LUT R0, R12, 0x1f8, RZ, 0xc0, !PT ;  /* 0x000001f80c007812 */ /* 0x008fc600078ec0ff */
[----:B------:R-:W-:Y:S01]  /*9b80*/  STS [R3+0x6000], R43 ;  /* 0x0060002b03007388 */ /* 0x000fe20000000800 */
[----:B------:R-:W-:-:S03]  /*9b90*/  LOP3.LUT R0, R0, 0x38, R204, 0x78, !PT ;  /* 0x0000003800007812 */ /* 0x000fc600078e78cc */
[----:B------:R3:W-:Y:S01]  /*9ba0*/  STS [R3+0x6400], R42 ;  /* 0x0064002a03007388 */ /* 0x0007e20000000800 */
[----:B----4-:R-:W4:Y:S03]  /*9bb0*/  @P5 LDC R5, c[0x0][0x458] ;  /* 0x00011600ff055b82 */ /* 0x010f260000000800 */
[----:B------:R-:W-:Y:S04]  /*9bc0*/  STS [R4+0x6000], R39 ;  /* 0x0060002704007388 */ /* 0x000fe80000000800 */
[----:B------:R1:W-:Y:S04]  /*9bd0*/  STS [R4+0x6400], R38 ;  /* 0x0064002604007388 */ /* 0x0003e80000000800 */
[----:B------:R-:W-:Y:S04]  /*9be0*/  STS [R2+0x4000], R37 ;  /* 0x0040002502007388 */ /* 0x000fe80000000800 */
[----:B------:R-:W-:Y:S04]  /*9bf0*/  STS [R2+0x4400], R36 ;  /* 0x0044002402007388 */ /* 0x000fe80000000800 */
[----:B------:R-:W-:Y:S04]  /*9c00*/  STS [R7+0x4000], R33 ;  /* 0x0040002107007388 */ /* 0x000fe80000000800 */
[----:B------:R-:W-:Y:S01]  /*9c10*/  STS [R7+0x4400], R32 ;  /* 0x0044002007007388 */ /* 0x000fe20000000800 */
[----:B---3--:R-:W3:Y:S03]  /*9c20*/  @P6 LDC R3, c[0x0][0x458] ;  /* 0x00011600ff036b82 */ /* 0x008ee60000000800 */
[----:B------:R-:W-:Y:S04]  /*9c30*/  STS [R2+0x6000], R35 ;  /* 0x0060002302007388 */ /* 0x000fe80000000800 */
[----:B------:R2:W-:Y:S01]  /*9c40*/  STS [R2+0x6400], R34 ;  /* 0x0064002202007388 */ /* 0x0005e20000000800 */
[----:B-1----:R-:W-:Y:S03]  /*9c50*/  @P5 MUFU.LG2 R4, R169 ;  /* 0x000000a900045308 */ /* 0x002fe60000000c00 */
[----:B------:R-:W-:Y:S04]  /*9c60*/  STS [R7+0x6000], R31 ;  /* 0x0060001f07007388 */ /* 0x000fe80000000800 */
[----:B------:R1:W-:Y:S04]  /*9c70*/  STS [R7+0x6400], R30 ;  /* 0x0064001e07007388 */ /* 0x0003e80000000800 */
[----:B------:R-:W-:Y:S04]  /*9c80*/  STS [R8+0x4000], R29 ;  /* 0x0040001d08007388 */ /* 0x000fe80000000800 */
[----:B------:R-:W-:Y:S04]  /*9c90*/  STS [R8+0x4400], R28 ;  /* 0x0044001c08007388 */ /* 0x000fe80000000800 */
[----:B------:R4:W-:Y:S04]  /*9ca0*/  STS [R6+0x4000], R26 ;  /* 0x0040001a06007388 */ /* 0x0009e80000000800 */
[----:B------:R-:W-:Y:S01]  /*9cb0*/  STS [R6+0x4400], R25 ;  /* 0x0044001906007388 */ /* 0x000fe20000000800 */
[----:B--2---:R-:W2:Y:S03]  /*9cc0*/  @P6 MUFU.LG2 R2, R165 ;  /* 0x000000a500026308 */ /* 0x004ea60000000c00 */
[----:B------:R-:W-:Y:S04]  /*9cd0*/  STS [R8+0x6000], R27 ;  /* 0x0060001b08007388 */ /* 0x000fe80000000800 */
[----:B------:R3:W-:Y:S01]  /*9ce0*/  STS [R8+0x6400], R66 ;  /* 0x0064004208007388 */ /* 0x0007e20000000800 */
[----:B-1----:R1:W1:Y:S03]  /*9cf0*/  @P1 MUFU.LG2 R7, R170 ;  /* 0x000000aa00071308 */ /* 0x0022660000000c00 */
[----:B------:R-:W-:Y:S04]  /*9d00*/  STS [R6+0x6000], R65 ;  /* 0x0060004106007388 */ /* 0x000fe80000000800 */
[----:B------:R1:W-:Y:S01]  /*9d10*/  STS [R6+0x6400], R64 ;  /* 0x0064004006007388 */ /* 0x0003e20000000800 */
[----:B--2---:R-:W-:Y:S01]  /*9d20*/  @P6 FMUL.FTZ R2, R2, 0.69314718246459960938 ;  /* 0x3f31721802026820 */ /* 0x004fe20000410000 */
[----:B----4-:R-:W-:-:S03]  /*9d30*/  MOV R26, 0x7f800000 ;  /* 0x7f800000001a7802 */ /* 0x010fc60000000f00 */
[----:B---3--:R-:W-:Y:S01]  /*9d40*/  @P6 FFMA.FTZ R26, R168, R3, R2 ;  /* 0x00000003a81a6223 */ /* 0x008fe20000010002 */
[----:B------:R-:W-:Y:S01]  /*9d50*/  LOP3.LUT R2, R12, 0x38, RZ, 0xc0, !PT ;  /* 0x000000380c027812 */ /* 0x000fe200078ec0ff */
[----:B------:R-:W2:Y:S01]  /*9d60*/  LDC.64 R8, c[0x0][0x400] ;  /* 0x00010000ff087b82 */ /* 0x000ea20000000a00 */
[----:B-1----:R-:W-:Y:S01]  /*9d70*/  LOP3.LUT R6, R0, 0x1e00, R12, 0xf8, !PT ;  /* 0x00001e0000067812 */ /* 0x002fe200078ef80c */
[----:B------:R-:W-:Y:S01]  /*9d80*/  @P5 FMUL.FTZ R0, R4, 0.69314718246459960938 ;  /* 0x3f31721804005820 */ /* 0x000fe20000410000 */
[----:B------:R-:W-:Y:S06]  /*9d90*/  BRA.U UP1, `(.L_x_125) ;  /* 0x0000000101287547 */ /* 0x000fec000b800000 */
[----:B------:R-:W-:Y:S01]  /*9da0*/  UISETP.NE.AND UP0, UPT, UR10, URZ, UPT ;  /* 0x000000ff0a00728c */ /* 0x000fe2000bf05270 */
[----:B------:R-:W1:Y:S10]  /*9db0*/  LDCU UR13, c[0x0][0x3e0] ;  /* 0x00007c00ff0d77ac */ /* 0x000e740008000800 */
[----:B------:R-:W1:Y:S01]  /*9dc0*/  @UP0 LDCU UR4, c[0x0][0x454] ;  /* 0x00008a80ff0407ac */ /* 0x000e620008000800 */
[----:B------:R-:W3:Y:S01]  /*9dd0*/  @!UP0 LDCU UR12, c[0x0][0x434] ;  /* 0x00008680ff0c87ac */ /* 0x000ee20008000800 */
[----:B------:R-:W4:Y:S02]  /*9de0*/  @UP0 LDCU UR5, c[0x0][0x454] ;  /* 0x00008a80ff0507ac */ /* 0x000f240008000800 */
[----:B----4-:R-:W4:Y:S01]  /*9df0*/  @!UP0 LDCU UR5, c[0x0][0x434] ;  /* 0x00008680ff0587ac */ /* 0x010f220008000800 */
[----:B-1----:R-:W-:-:S02]  /*9e00*/  @UP0 UIMAD UR4, UR4, UR13, URZ ;  /* 0x0000000d040402a4 */ /* 0x002fc4000f8e02ff */
[----:B---3--:R-:W-:-:S03]  /*9e10*/  @!UP0 UIMAD UR4, UR12, UR13, URZ ;  /* 0x0000000d0c0482a4 */ /* 0x008fc6000f8e02ff */
[----:B------:R-:W-:Y:S01]  /*9e20*/  @UP0 UMOV UR13, 0x1 ;  /* 0x00000001000d0882 */ /* 0x000fe20000000000 */
[----:B------:R-:W-:-:S08]  /*9e30*/  @!UP0 UMOV UR13, 0x1 ;  /* 0x00000001000d8882 */ /* 0x000fd00000000000 */
.L_x_125:
[----:B------:R-:W-:Y:S01]  /*9e40*/  @P5 FFMA.FTZ R21, R167, R5, R0 ;  /* 0x00000005a7155223 */ /* 0x000fe20000010000 */
[----:B------:R-:W-:Y:S01]  /*9e50*/  UISETP.NE.AND UP1, UPT, UR10, URZ, !UP1 ;  /* 0x000000ff0a00728c */ /* 0x000fe2000cf25270 */
[----:B------:R-:W1:Y:S01]  /*9e60*/  @P0 MUFU.LG2 R0, R171 ;  /* 0x000000ab00000308 */ /* 0x000e620000000c00 */
[----:B------:R-:W3:Y:S01]  /*9e70*/  LDC.64 R28, c[0x0][0x410] ;  /* 0x00010400ff1c7b82 */ /* 0x000ee20000000a00 */
[----:B----4-:R-:W-:Y:S01]  /*9e80*/  UIMAD UR16, UR8, UR5, URZ ;  /* 0x00000005081072a4 */ /* 0x010fe2000f8e02ff */
[----:B------:R-:W-:Y:S01]  /*9e90*/  LOP3.LUT P2, RZ, R204, 0x3, RZ, 0xc0, !PT ;  /* 0x00000003ccff7812 */ /* 0x000fe2000784c0ff */
[----:B------:R-:W-:Y:S01]  /*9ea0*/  UIMAD UR12, UR9, UR7, URZ ;  /* 0x00000007090c72a4 */ /* 0x000fe2000f8e02ff */
[----:B------:R-:W-:Y:S01]  /*9eb0*/  MOV R3, RZ ;  /* 0x000000ff00037202 */ /* 0x000fe20000000f00 */
[----:B------:R-:W-:Y:S01]  /*9ec0*/  USHF.L.U32 UR10, UR6, 0x7, URZ ;  /* 0x00000007060a7899 */ /* 0x000fe200080006ff */
[----:B------:R-:W-:Y:S01]  /*9ed0*/  BSSY.RECONVERGENT B0, `(.L_x_126) ;  /* 0x000003e000007945 */ /* 0x000fe20003800200 */
[----:B------:R-:W-:Y:S01]  /*9ee0*/  MOV R20, 0x7f800000 ;  /* 0x7f80000000147802 */ /* 0x000fe20000000f00 */
[----:B------:R-:W4:Y:S01]  /*9ef0*/  LDC.64 R14, c[0x0][0x408] ;  /* 0x00010200ff0e7b82 */ /* 0x000f220000000a00 */
[----:B------:R-:W-:Y:S01]  /*9f00*/  @!UP1 UIMAD UR16, UR9, UR4, UR16 ;  /* 0x00000004091092a4 */ /* 0x000fe2000f8e0210 */
[----:B--2---:R-:W-:Y:S01]  /*9f10*/  IMAD.WIDE.U32 R18, R8, UR9, R2 ;  /* 0x0000000908127c25 */ /* 0x004fe2000f8e0002 */
[----:B------:R-:W-:Y:S01]  /*9f20*/  USHF.R.S32.HI UR4, URZ, 0x1f, UR12 ;  /* 0x0000001fff047899 */ /* 0x000fe2000801140c */
[----:B------:R-:W-:Y:S01]  /*9f30*/  MOV R8, 0x7f800000 ;  /* 0x7f80000000087802 */ /* 0x000fe20000000f00 */
[----:B------:R-:W-:Y:S01]  /*9f40*/  UIMAD UR15, UR10, UR13, URZ ;  /* 0x0000000d0a0f72a4 */ /* 0x000fe2000f8e02ff */
[----:B------:R-:W-:Y:S01]  /*9f50*/  @P1 FMUL.FTZ R2, R7, 0.69314718246459960938 ;  /* 0x3f31721807021820 */ /* 0x000fe20000410000 */
[----:B------:R-:W-:Y:S01]  /*9f60*/  USEL UR12, UR12, URZ, UP1 ;  /* 0x000000ff0c0c7287 */ /* 0x000fe20008800000 */
[----:B-1----:R-:W-:Y:S01]  /*9f70*/  @P0 FMUL.FTZ R0, R0, 0.69314718246459960938 ;  /* 0x3f31721800000820 */ /* 0x002fe20000410000 */
[----:B------:R-:W-:Y:S01]  /*9f80*/  USEL UR4, UR4, URZ, UP1 ;  /* 0x000000ff04047287 */ /* 0x000fe20008800000 */
[----:B------:R-:W-:Y:S01]  /*9f90*/  @P1 FFMA.FTZ R20, R166, R11, R2 ;  /* 0x0000000ba6141223 */ /* 0x000fe20000010002 */
[----:B------:R-:W-:Y:S01]  /*9fa0*/  USHF.R.S32.HI UR5, URZ, 0x1f, UR15 ;  /* 0x0000001fff057899 */ /* 0x000fe2000801140f */
[----:B------:R-:W-:Y:S01]  /*9fb0*/  @P0 FFMA.FTZ R8, R164, R10, R0 ;  /* 0x0000000aa4080223 */ /* 0x000fe20000010000 */
[----:B------:R-:W-:Y:S01]  /*9fc0*/  USHF.R.S32.HI UR14, URZ, 0x1f, UR16 ;  /* 0x0000001fff0e7899 */ /* 0x000fe20008011410 */
[----:B------:R-:W-:Y:S01]  /*9fd0*/  LEA R0, R6, UR11, 0x1 ;  /* 0x0000000b06007c11 */ /* 0x000fe2000f8e08ff */
[----:B------:R-:W-:Y:S01]  /*9fe0*/  UIADD3 UR12, UP1, UP0, UR15, UR12, UR16 ;  /* 0x0000000c0f0c7290 */ /* 0x000fe2000f83e010 */
[----:B------:R-:W-:-:S03]  /*9ff0*/  IMAD R9, R9, UR9, R19 ;  /* 0x0000000909097c24 */ /* 0x000fc6000f8e0213 */
[----:B------:R-:W-:Y:S01]  /*a000*/  UIADD3.X UR14, UPT, UPT, UR5, UR4, UR14, UP1, UP0 ;  /* 0x00000004050e7290 */ /* 0x000fe20008fe040e */
[----:B------:R-:W-:Y:S06]  /*a010*/  BAR.SYNC.DEFER_BLOCKING 0x0 ;  /* 0x0000000000007b1d */ /* 0x000fec0000010000 */
[----:B------:R-:W-:Y:S05]  /*a020*/  @P2 BRA `(.L_x_127) ;  /* 0x0000000000a02947 */ /* 0x000fea0003800000 */
[--C-:B------:R-:W-:Y:S01]  /*a030*/  SHF.R.U32.HI R2, RZ, 0x1, R204.reuse ;  /* 0x00000001ff027819 */ /* 0x100fe200000116cc */
[----:B------:R-:W-:Y:S01]  /*a040*/  UIADD3 UR4, UPT, UPT, -UR10, UR7, URZ ;  /* 0x000000070a047290 */ /* 0x000fe2000fffe1ff */
        /* <DEDUP_REMOVED lines=12> */
[----:B------:R-:W-:Y:S01]  /*a110*/  @!P6 IADD3 R3, P0, PT, R2, UR12, RZ ;  /* 0x0000000c0203ec10 */ /* 0x000fe2000ff1e0ff */
[----:B------:R-:W-:Y:S01]  /*a120*/  @!P5 IMAD R4, R4, UR13, RZ ;  /* 0x0000000d0404dc24 */ /* 0x000fe2000f8e02ff */
[----:B------:R-:W2:Y:S01]  /*a130*/  @!P5 LDC.64 R16, c[0x0][0x420] ;  /* 0x00010800ff10db82 */ /* 0x000ea20000000a00 */
[----:B------:R-:W-:Y:S01]  /*a140*/  @!P4 IMAD R12, R12, UR13, RZ ;  /* 0x0000000d0c0ccc24 */ /* 0x000fe2000f8e02ff */
[----:B------:R-:W-:Y:S01]  /*a150*/  @!P6 LEA.HI.X.SX32 R6, R2, UR14, 0x1, P0 ;  /* 0x0000000e0206ec11 */ /* 0x000fe200080f0eff */
[----:B------:R-:W-:Y:S01]  /*a160*/  @!P3 IMAD R5, R5, UR13, RZ ;  /* 0x0000000d0505bc24 */ /* 0x000fe2000f8e02ff */
[----:B------:R-:W-:-:S04]  /*a170*/  @!P5 IADD3 R2, P0, PT, R4, UR12, RZ ;  /* 0x0000000c0402dc10 */ /* 0x000fc8000ff1e0ff */
[----:B------:R-:W5:Y:S01]  /*a180*/  @!P4 LDC.64 R22, c[0x0][0x420] ;  /* 0x00010800ff16cb82 */ /* 0x000f620000000a00 */
[----:B------:R-:W-:Y:S02]  /*a190*/  @!P5 LEA.HI.X.SX32 R4, R4, UR14, 0x1, P0 ;  /* 0x0000000e0404dc11 */ /* 0x000fe400080f0eff */
[----:B------:R-:W-:-:S05]  /*a1a0*/  @!P3 IADD3 R13, P0, PT, R5, UR12, RZ ;  /* 0x0000000c050dbc10 */ /* 0x000fca000ff1e0ff */
[----:B------:R-:W3:Y:S01]  /*a1b0*/  @!P3 LDC.64 R24, c[0x0][0x420] ;  /* 0x00010800ff18bb82 */ /* 0x000ee20000000a00 */
[----:B-1----:R-:W-:-:S04]  /*a1c0*/  @!P6 LEA R10, P1, R3, R10, 0x2 ;  /* 0x0000000a030ae211 */ /* 0x002fc800078210ff */
[----:B------:R-:W-:Y:S02]  /*a1d0*/  @!P6 LEA.HI.X R11, R3, R11, R6, 0x2, P1 ;  /* 0x0000000b030be211 */ /* 0x000fe400008f1406 */
[----:B------:R-:W-:Y:S02]  /*a1e0*/  @!P4 IADD3 R3, P1, PT, R12, UR12, RZ ;  /* 0x0000000c0c03cc10 */ /* 0x000fe4000ff3e0ff */
[----:B--2---:R-:W-:Y:S01]  /*a1f0*/  @!P5 LEA R6, P2, R2, R16, 0x2 ;  /* 0x000000100206d211 */ /* 0x004fe200078410ff */
[----:B------:R1:W-:Y:S01]  /*a200*/  @!P6 STG.E desc[UR22][R10.64], R26 ;  /* 0x0000001a0a00e986 */ /* 0x0003e2000c101916 */
[----:B------:R-:W-:Y:S02]  /*a210*/  @!P4 LEA.HI.X.SX32 R16, R12, UR14, 0x1, P1 ;  /* 0x0000000e0c10cc11 */ /* 0x000fe400088f0eff */
[----:B------:R-:W-:Y:S02]  /*a220*/  @!P5 LEA.HI.X R7, R2, R17, R4, 0x2, P2 ;  /* 0x000000110207d211 */ /* 0x000fe400010f1404 */
[----:B------:R-:W-:-:S02]  /*a230*/  @!P3 LEA.HI.X.SX32 R12, R5, UR14, 0x1, P0 ;  /* 0x0000000e050cbc11 */ /* 0x000fc400080f0eff */
[C---:B-----5:R-:W-:Y:S01]  /*a240*/  @!P4 LEA R4, P1, R3.reuse, R22, 0x2 ;  /* 0x000000160304c211 */ /* 0x060fe200078210ff */
[----:B------:R1:W-:Y:S03]  /*a250*/  @!P5 STG.E desc[UR22][R6.64], R21 ;  /* 0x000000150600d986 */ /* 0x0003e6000c101916 */
[----:B------:R-:W-:Y:S02]  /*a260*/  @!P4 LEA.HI.X R5, R3, R23, R16, 0x2, P1 ;  /* 0x000000170305c211 */ /* 0x000fe400008f1410 */
[----:B---3--:R-:W-:-:S03]  /*a270*/  @!P3 LEA R2, P0, R13, R24, 0x2 ;  /* 0x000000180d02b211 */ /* 0x008fc600078010ff */
[----:B------:R1:W-:Y:S01]  /*a280*/  @!P4 STG.E desc[UR22][R4.64], R20 ;  /* 0x000000140400c986 */ /* 0x0003e2000c101916 */
[----:B------:R-:W-:-:S05]  /*a290*/  @!P3 LEA.HI.X R3, R13, R25, R12, 0x2, P0 ;  /* 0x000000190d03b211 */ /* 0x000fca00000f140c */
[----:B------:R1:W-:Y:S04]  /*a2a0*/  @!P3 STG.E desc[UR22][R2.64], R8 ;  /* 0x000000080200b986 */ /* 0x0003e8000c101916 */
.L_x_127:
[----:B------:R-:W-:Y:S05]  /*a2b0*/  BSYNC.RECONVERGENT B0 ;  /* 0x0000000000007941 */ /* 0x000fea0003800200 */
.L_x_126:
[----:B------:R-:W2:Y:S01]  /*a2c0*/  LDS.128 R60, [R0] ;  /* 0x00000000003c7984 */ /* 0x000ea20000000c00 */
[----:B-1----:R-:W-:Y:S01]  /*a2d0*/  IMAD.MOV.U32 R8, RZ, RZ, R18 ;  /* 0x000000ffff087224 */ /* 0x002fe200078e0012 */
[----:B------:R-:W1:Y:S01]  /*a2e0*/  LDCU.64 UR4, c[0x0][0x3f0] ;  /* 0x00007e00ff0477ac */ /* 0x000e620008000a00 */
[----:B------:R-:W-:Y:S01]  /*a2f0*/  SHF.R.U32.HI R6, RZ, 0x3, R204 ;  /* 0x00000003ff067819 */ /* 0x000fe200000116cc */
[----:B------:R-:W5:Y:S01]  /*a300*/  LDS.128 R56, [R0+0x4000] ;  /* 0x0040000000387984 */ /* 0x000f620000000c00 */
[----:B---3--:R-:W-:Y:S01]  /*a310*/  IMAD.WIDE.U32 R2, R28, UR8, R8 ;  /* 0x000000081c027c25 */ /* 0x008fe2000f8e0008 */
[----:B------:R-:W-:Y:S01]  /*a320*/  UIMAD.WIDE.U32 UR16, UR6, 0x80, URZ ;  /* 0x00000080061078a5 */ /* 0x000fe2000f8e00ff */
[C---:B----4-:R-:W-:Y:S01]  /*a330*/  SHF.L.U64.HI R80, R14.reuse, 0x6, R15 ;  /* 0x000000060e507819 */ /* 0x050fe2000001020f */
[----:B------:R-:W3:Y:S01]  /*a340*/  LDS.128 R76, [R0+0x800] ;  /* 0x00080000004c7984 */ /* 0x000ee20000000c00 */
[----:B------:R-:W-:Y:S01]  /*a350*/  IMAD R3, R29, UR8, R3 ;  /* 0x000000081d037c24 */ /* 0x000fe2000f8e0203 */
[C---:B------:R-:W-:Y:S01]  /*a360*/  SHF.L.U64.HI R13, R14.reuse, 0x5, R15 ;  /* 0x000000050e0d7819 */ /* 0x040fe2000001020f */
[----:B------:R-:W-:Y:S01]  /*a370*/  IMAD.SHL.U32 R12, R14, 0x20, RZ ;  /* 0x000000200e0c7824 */ /* 0x000fe200078e00ff */
[----:B------:R-:W4:Y:S01]  /*a380*/  LDS.128 R68, [R0+0x4800] ;  /* 0x0048000000447984 */ /* 0x000f220000000c00 */
[----:B------:R-:W-:Y:S01]  /*a390*/  LOP3.LUT R6, R6, UR16, RZ, 0xfc, !PT ;  /* 0x0000001006067c12 */ /* 0x000fe2000f8efcff */
[----:B------:R-:W-:-:S02]  /*a3a0*/  IMAD R7, R14, UR17, RZ ;  /* 0x000000110e077c24 */ /* 0x000fc4000f8e02ff */
[----:B------:R-:W4:Y:S02]  /*a3b0*/  LDS.128 R72, [R0+0x1000] ;  /* 0x0010000000487984 */ /* 0x000f240000000c00 */
[C---:B------:R-:W-:Y:S02]  /*a3c0*/  IMAD.WIDE.U32 R4, R6.reuse, R14, R2 ;  /* 0x0000000e06047225 */ /* 0x040fe400078e0002 */
[----:B------:R-:W4:Y:S02]  /*a3d0*/  LDS.128 R64, [R0+0x5000] ;  /* 0x0050000000407984 */ /* 0x000f240000000c00 */
[----:B------:R-:W-:Y:S02]  /*a3e0*/  IMAD R2, R6, R15, R7 ;  /* 0x0000000f06027224 */ /* 0x000fe400078e0207 */
[----:B------:R-:W4:Y:S02]  /*a3f0*/  LDS.128 R52, [R0+0x1800] ;  /* 0x0018000000347984 */ /* 0x000f240000000c00 */
[----:B------:R-:W-:Y:S01]  /*a400*/  IMAD.IADD R3, R5, 0x1, R2 ;  /* 0x0000000105037824 */ /* 0x000fe200078e0202 */
[C---:B-1----:R-:W-:Y:S01]  /*a410*/  LEA R2, P0, R4.reuse, UR4, 0x1 ;  /* 0x0000000404027c11 */ /* 0x042fe2000f8008ff */
[----:B------:R-:W1:Y:S03]  /*a420*/  LDS.128 R40, [R0+0x5800] ;  /* 0x0058000000287984 */ /* 0x000e660000000c00 */
[----:B------:R-:W-:Y:S01]  /*a430*/  LEA.HI.X R3, R4, UR5, R3, 0x1, P0 ;  /* 0x0000000504037c11 */ /* 0x000fe200080f0c03 */
[----:B------:R-:W1:Y:S01]  /*a440*/  LDS.128 R48, [R0+0x2000] ;  /* 0x0020000000307984 */ /* 0x000e620000000c00 */
[----:B------:R-:W-:-:S02]  /*a450*/  LEA R4, P0, R14, R2, 0x7 ;  /* 0x000000020e047211 */ /* 0x000fc400078038ff */
[----:B------:R-:W-:Y:S01]  /*a460*/  IADD3 R8, P1, PT, R12, R2, RZ ;  /* 0x000000020c087210 */ /* 0x000fe20007f3e0ff */
[----:B------:R-:W1:Y:S01]  /*a470*/  LDS.128 R36, [R0+0x6000] ;  /* 0x0060000000247984 */ /* 0x000e620000000c00 */
[----:B------:R-:W-:-:S03]  /*a480*/  LEA.HI.X R5, R14, R3, R15, 0x7, P0 ;  /* 0x000000030e057211 */ /* 0x000fc600000f3c0f */
[----:B------:R-:W1:Y:S01]  /*a490*/  LDS.128 R44, [R0+0x2800] ;  /* 0x00280000002c7984 */ /* 0x000e620000000c00 */
[----:B------:R-:W-:-:S03]  /*a4a0*/  IMAD.X R9, R13, 0x1, R3, P1 ;  /* 0x000000010d097824 */ /* 0x000fc600008e0603 */
[----:B------:R-:W1:Y:S04]  /*a4b0*/  LDS.128 R24, [R0+0x6800] ;  /* 0x0068000000187984 */ /* 0x000e680000000c00 */
[----:B------:R-:W1:Y:S04]  /*a4c0*/  LDS.128 R32, [R0+0x3000] ;  /* 0x0030000000207984 */ /* 0x000e680000000c00 */
[----:B------:R-:W1:Y:S04]  /*a4d0*/  LDS.128 R20, [R0+0x7000] ;  /* 0x0070000000147984 */ /* 0x000e680000000c00 */
[----:B------:R-:W1:Y:S04]  /*a4e0*/  LDS.128 R28, [R0+0x3800] ;  /* 0x00380000001c7984 */ /* 0x000e680000000c00 */
[----:B------:R4:W1:Y:S04]  /*a4f0*/  LDS.128 R16, [R0+0x7800] ;  /* 0x0078000000107984 */ /* 0x0008680000000c00 */
[----:B--2---:R-:W-:Y:S04]  /*a500*/  STG.E.128 desc[UR22][R2.64], R60 ;  /* 0x0000003c02007986 */ /* 0x004fe8000c101d16 */
[----:B-----5:R2:W-:Y:S04]  /*a510*/  STG.E.128 desc[UR22][R2.64+0x80], R56 ;  /* 0x0000803802007986 */ /* 0x0205e8000c101d16 */
[----:B---3--:R-:W-:Y:S04]  /*a520*/  STG.E.128 desc[UR22][R8.64], R76 ;  /* 0x0000004c08007986 */ /* 0x008fe8000c101d16 */
[----:B----4-:R3:W-:Y:S01]  /*a530*/  STG.E.128 desc[UR22][R8.64+0x80], R68 ;  /* 0x0000804408007986 */ /* 0x0107e2000c101d16 */
[----:B------:R-:W-:-:S05]  /*a540*/  IMAD.SHL.U32 R0, R14, 0x40, RZ ;  /* 0x000000400e007824 */ /* 0x000fca00078e00ff */
[----:B------:R-:W-:-:S04]  /*a550*/  IADD3 R6, P0, PT, R0, R2, RZ ;  /* 0x0000000200067210 */ /* 0x000fc80007f1e0ff */
[----:B------:R-:W-:Y:S02]  /*a560*/  IADD3.X R7, PT, PT, R80, R3, RZ, P0, !PT ;  /* 0x0000000350077210 */ /* 0x000fe400007fe4ff */
[----:B------:R-:W-:-:S03]  /*a570*/  IADD3 R10, P0, PT, R6, R12, RZ ;  /* 0x0000000c060a7210 */ /* 0x000fc60007f1e0ff */
[----:B------:R-:W-:Y:S02]  /*a580*/  STG.E.128 desc[UR22][R6.64], R72 ;  /* 0x0000004806007986 */ /* 0x000fe4000c101d16 */
[----:B------:R-:W-:Y:S01]  /*a590*/  IMAD.X R11, R7, 0x1, R13, P0 ;  /* 0x00000001070b7824 */ /* 0x000fe200000e060d */
[C---:B--2---:R-:W-:Y:S01]  /*a5a0*/  IADD3 R2, P0, PT, R4.reuse, R0, RZ ;  /* 0x0000000004027210 */ /* 0x044fe20007f1e0ff */
[----:B------:R2:W-:Y:S04]  /*a5b0*/  STG.E.128 desc[UR22][R6.64+0x80], R64 ;  /* 0x0000804006007986 */ /* 0x0005e8000c101d16 */
[----:B------:R-:W-:Y:S01]  /*a5c0*/  IMAD.X R3, R5, 0x1, R80, P0 ;  /* 0x0000000105037824 */ /* 0x000fe200000e0650 */
[----:B------:R-:W-:Y:S01]  /*a5d0*/  STG.E.128 desc[UR22][R10.64], R52 ;  /* 0x000000340a007986 */ /* 0x000fe2000c101d16 */
[----:B---3--:R-:W-:-:S03]  /*a5e0*/  IADD3 R8, P1, PT, R4, R12, RZ ;  /* 0x0000000c04087210 */ /* 0x008fc60007f3e0ff */
[----:B-1----:R-:W-:Y:S01]  /*a5f0*/  STG.E.128 desc[UR22][R10.64+0x80], R40 ;  /* 0x000080280a007986 */ /* 0x002fe2000c101d16 */
[----:B------:R-:W-:-:S03]  /*a600*/  IADD3.X R9, PT, PT, R5, R13, RZ, P1, !PT ;  /* 0x0000000d05097210 */ /* 0x000fc60000ffe4ff */
[----:B------:R-:W-:Y:S04]  /*a610*/  STG.E.128 desc[UR22][R4.64], R48 ;  /* 0x0000003004007986 */ /* 0x000fe8000c101d16 */
[----:B------:R-:W-:Y:S04]  /*a620*/  STG.E.128 desc[UR22][R4.64+0x80], R36 ;  /* 0x0000802404007986 */ /* 0x000fe8000c101d16 */
[----:B------:R-:W-:Y:S04]  /*a630*/  STG.E.128 desc[UR22][R8.64], R44 ;  /* 0x0000002c08007986 */ /* 0x000fe8000c101d16 */
[----:B------:R-:W-:Y:S04]  /*a640*/  STG.E.128 desc[UR22][R8.64+0x80], R24 ;  /* 0x0000801808007986 */ /* 0x000fe8000c101d16 */
[----:B------:R-:W-:Y:S01]  /*a650*/  STG.E.128 desc[UR22][R2.64], R32 ;  /* 0x0000002002007986 */ /* 0x000fe2000c101d16 */
[----:B--2---:R-:W-:-:S03]  /*a660*/  IADD3 R6, P0, PT, R2, R12, RZ ;  /* 0x0000000c02067210 */ /* 0x004fc60007f1e0ff */
[----:B------:R-:W-:Y:S02]  /*a670*/  STG.E.128 desc[UR22][R2.64+0x80], R20 ;  /* 0x0000801402007986 */ /* 0x000fe4000c101d16 */
[----:B------:R-:W-:-:S05]  /*a680*/  IMAD.X R7, R3, 0x1, R13, P0 ;  /* 0x0000000103077824 */ /* 0x000fca00000e060d */
[----:B------:R-:W-:Y:S04]  /*a690*/  STG.E.128 desc[UR22][R6.64], R28 ;  /* 0x0000001c06007986 */ /* 0x000fe8000c101d16 */
[----:B------:R-:W-:Y:S01]  /*a6a0*/  STG.E.128 desc[UR22][R6.64+0x80], R16 ;  /* 0x0000801006007986 */ /* 0x000fe2000c101d16 */
[----:B------:R-:W-:Y:S05]  /*a6b0*/  EXIT ;  /* 0x000000000000794d */ /* 0x000fea0003800000 */
.L_x_128:
        /* <DEDUP_REMOVED lines=12> */
.L_x_2841:


//--------------------- .text._ZN5flash16flash_fwd_kernelI23Flash_fwd_kernel_traitsILi128ELi128ELi64ELi4ELb0ELb0EN7cutlass10bfloat16_tE19Flash_kernel_traitsILi128ELi128ELi64ELi4ES3_EELb0ELb0ELb0ELb0ELb1ELb1ELb1ELb0EEEvNS_16Flash_fwd_paramsE --------------------------
	.section	.text._ZN5flash16flash_fwd_kernelI23Flash_fwd_kernel_traitsILi128ELi128ELi64ELi4ELb0ELb0EN7cutlass10bfloat16_tE19Flash_kernel_traitsILi128ELi128ELi64ELi4ES3_EELb0ELb0ELb0ELb0ELb1ELb1ELb1ELb0EEEvNS_16Flash_fwd_paramsE,"ax",@progbits
	.align	128
        .global         _ZN5flash16flash_fwd_kernelI23Flash_fwd_kernel_traitsILi128ELi128ELi64ELi4ELb0ELb0EN7cutlass10bfloat16_tE19Flash_kernel_traitsILi128ELi128ELi64ELi4ES3_EELb0ELb0ELb0ELb0ELb1ELb1ELb1ELb0EEEvNS_16Flash_fwd_paramsE
        .type           _ZN5flash16flash_fwd_kernelI23Flash_fwd_kernel_traitsILi128ELi128ELi64ELi4ELb0ELb0EN7cutlass10bfloat16_tE19Flash_kernel_traitsILi128ELi128ELi64ELi4ES3_EELb0ELb0ELb0ELb0ELb1ELb1ELb1ELb0EEEvNS_16Flash_fwd_paramsE,@function
        .size           _ZN5flash16flash_fwd_kernelI23Flash_fwd_kernel_traitsILi128ELi128ELi64ELi4ELb0ELb0EN7cutlass10bfloat16_tE19Flash_kernel_traitsILi128ELi128ELi64ELi4ES3_EELb0ELb0ELb0ELb0ELb1ELb1ELb1ELb0EEEvNS_16Flash_fwd_paramsE,(.L_x_2842 - _ZN5flash16flash_fwd_kernelI23Flash_fwd_kernel_traitsILi128ELi128ELi64ELi4ELb0ELb0EN7cutlass10bfloat16_tE19Flash_kernel_traitsILi128ELi128ELi64ELi4ES3_EELb0ELb0ELb0ELb0ELb1ELb1ELb1ELb0EEEvNS_16Flash_fwd_paramsE)
        .other          _ZN5flash16flash_fwd_kernelI23Flash_fwd_kernel_traitsILi128ELi128ELi64ELi4ELb0ELb0EN7cutlass10bfloat16_tE19Flash_kernel_traitsILi128ELi128ELi64ELi4ES3_EELb0ELb0ELb0ELb0ELb1ELb1ELb1ELb0EEEvNS_16Flash_fwd_paramsE,@"STO_CUDA_ENTRY STV_DEFAULT"
_ZN5flash16flash_fwd_kernelI23Flash_fwd_kernel_traitsILi128ELi128ELi64ELi4ELb0ELb0EN7cutlass10bfloat16_tE19Flash_kernel_traitsILi128ELi128ELi64ELi4ES3_EELb0ELb0ELb0ELb0ELb1ELb1ELb1ELb0EEEvNS_16Flash_fwd_paramsE:
.text._ZN5flash16flash_fwd_kernelI23Flash_fwd_kernel_traitsILi128ELi128ELi64ELi4ELb0ELb0EN7cutlass10bfloat16_tE19Flash_kernel_traitsILi128ELi128ELi64ELi4ES3_EELb0ELb0ELb0ELb0ELb1ELb1ELb1ELb0EEEvNS_16Flash_fwd_paramsE:
        /* <DEDUP_REMOVED lines=53> */
[C---:B------:R-:W-:Y:S01]  /*0350*/  IMAD.SHL.U32 R37, R44.reuse, 0x8, RZ ;  /* 0x000000082c257824 */ /* 0x040fe200078e00ff */
[----:B------:R-:W-:Y:S01]  /*0360*/  UISETP.NE.AND UP2, UPT, UR27, URZ, UPT ;  /* 0x000000ff1b00728c */ /* 0x000fe2000bf45270 */
[----:B--2---:R-:W-:Y:S01]  /*0370*/  IMAD.U32 R8, RZ, RZ, UR18 ;  /* 0x00000012ff087e24 */ /* 0x004fe2000f8e00ff */
[----:B------:R-:W-:Y:S01]  /*0380*/  @!UP1 USEL UR31, UR21, URZ, UP0 ;  /* 0x000000ff151f9287 */ /* 0x000fe20008000000 */
[----:B------:R-:W-:Y:S01]  /*0390*/  SHF.R.U32.HI R38, RZ, 0x3, R44 ;  /* 0x00000003ff267819 */ /* 0x000fe2000001162c */
[----:B------:R-:W2:Y:S01]  /*03a0*/  LDCU.128 UR12, c[0x0][0x3d0] ;  /* 0x00007a00ff0c77ac */ /* 0x000ea20008000c00 */
[----:B------:R-:W-:Y:S01]  /*03b0*/  LOP3.LUT R240, R37, 0x38, RZ, 0xc0, !PT ;  /* 0x0000003825f07812 */ /* 0x000fe200078ec0ff */
[----:B------:R-:W-:Y:S01]  /*03c0*/  IMAD.U32 R34, RZ, RZ, UR16 ;  /* 0x00000010ff227e24 */ /* 0x000fe2000f8e00ff */
[C---:B------:R-:W-:Y:S01]  /*03d0*/  SHF.L.U32 R170, R44.reuse, 0x6, RZ ;  /* 0x000000062caa7819 */ /* 0x040fe200000006ff */
[----:B------:R-:W-:Y:S01]  /*03e0*/  @!UP1 UIADD3 UR30, UPT, UPT, UR31, UR20, -UR26 ;  /* 0x000000141f1e9290 */ /* 0x000fe2000fffe81a */
[----:B-1----:R-:W1:Y:S01]  /*03f0*/  MUFU.RCP R2, R2 ;  /* 0x0000000200027308 */ /* 0x002e620000001000 */
[----:B------:R-:W-:Y:S01]  /*0400*/  UIMAD UR21, UR25, UR19, URZ ;  /* 0x00000013191572a4 */ /* 0x000fe2000f8e02ff */
[----:B------:R-:W-:Y:S01]  /*0410*/  IMAD.U32 R35, RZ, RZ, UR17 ;  /* 0x00000011ff237e24 */ /* 0x000fe2000f8e00ff */
[----:B------:R-:W-:Y:S01]  /*0420*/  UIADD3 UR20, UPT, UPT, UR30, 0x3f, URZ ;  /* 0x0000003f1e147890 */ /* 0x000fe2000fffe0ff */
[----:B------:R-:W-:Y:S01]  /*0430*/  IMAD.SHL.U32 R6, R44, 0x20, RZ ;  /* 0x000000202c067824 */ /* 0x000fe200078e00ff */
[----:B------:R-:W-:Y:S01]  /*0440*/  UIMAD.WIDE.U32 UR16, UR28, 0x80, URZ ;  /* 0x000000801c1078a5 */ /* 0x000fe2000f8e00ff */
[----:B------:R-:W-:Y:S01]  /*0450*/  LOP3.LUT R36, R170, 0x200, RZ, 0xc0, !PT ;  /* 0x00000200aa247812 */ /* 0x000fe200078ec0ff */
[----:B------:R-:W-:Y:S01]  /*0460*/  USHF.R.S32.HI UR18, URZ, 0x1f, UR20 ;  /* 0x0000001fff127899 */ /* 0x000fe20008011414 */
[----:B------:R3:W-:Y:S01]  /*0470*/  STL [R1+0x1c], R8 ;  /* 0x00001c0801007387 */ /* 0x0007e20000100800 */
[C---:B------:R-:W-:Y:S01]  /*0480*/  SHF.L.U64.HI R169, R22.reuse, 0x6, R23 ;  /* 0x0000000616a97819 */ /* 0x040fe20000010217 */
[----:B------:R-:W-:Y:S01]  /*0490*/  IMAD.SHL.U32 R168, R22, 0x40, RZ ;  /* 0x0000004016a87824 */ /* 0x000fe200078e00ff */
[----:B------:R-:W-:Y:S01]  /*04a0*/  ULEA.HI UR20, UR18, UR20, URZ, 0x6 ;  /* 0x0000001412147291 */ /* 0x000fe2000f8f30ff */
[----:B------:R-:W-:Y:S01]  /*04b0*/  LOP3.LUT R36, R36, 0x7c00, R6, 0xf8, !PT ;  /* 0x00007c0024247812 */ /* 0x000fe200078ef806 */
[----:B------:R-:W-:Y:S01]  /*04c0*/  IMAD R16, R12, UR17, RZ ;  /* 0x000000110c107c24 */ /* 0x000fe2000f8e02ff */
[----:B------:R-:W-:Y:S01]  /*04d0*/  LOP3.LUT R19, R38, UR16, RZ, 0xfc, !PT ;  /* 0x0000001026137c12 */ /* 0x000fe2000f8efcff */
[----:B------:R-:W-:Y:S01]  /*04e0*/  IMAD.SHL.U32 R164, R22, 0x10, RZ ;  /* 0x0000001016a47824 */ /* 0x000fe200078e00ff */
[----:B------:R-:W-:-:S02]  /*04f0*/  SHF.L.U32 R6, R12, 0x5, RZ ;  /* 0x000000050c067819 */ /* 0x000fc400000006ff */
[----:B-1----:R-:W-:Y:S01]  /*0500*/  IADD3 R2, PT, PT, R2, 0xffffffe, RZ ;  /* 0x0ffffffe02027810 */ /* 0x002fe20007ffe0ff */
[----:B------:R-:W-:Y:S01]  /*0510*/  IMAD R16, R19, R13, R16 ;  /* 0x0000000d13107224 */ /* 0x000fe200078e0210 */
[C-C-:B------:R-:W-:Y:S02]  /*0520*/  SHF.L.U64.HI R156, R22.reuse, 0x4, R23.reuse ;  /* 0x00000004169c7819 */ /* 0x140fe40000010217 */
[----:B------:R-:W1:Y:S01]  /*0530*/  F2I.FTZ.U32.TRUNC.NTZ R3, R2 ;  /* 0x0000000200037305 */ /* 0x000e62000021f000 */
[C---:B------:R-:W-:Y:S02]  /*0540*/  SHF.L.U32 R166, R22.reuse, 0x5, RZ ;  /* 0x0000000516a67819 */ /* 0x040fe400000006ff */
[----:B------:R-:W-:Y:S01]  /*0550*/  SHF.L.U64.HI R167, R22, 0x5, R23 ;  /* 0x0000000516a77819 */ /* 0x000fe20000010217 */
[----:B-1----:R-:W-:Y:S02]  /*0560*/  IMAD.MOV R0, RZ, RZ, -R3 ;  /* 0x000000ffff007224 */ /* 0x002fe400078e0a03 */
[----:B------:R-:W-:-:S02]  /*0570*/  IMAD.MOV.U32 R2, RZ, RZ, RZ ;  /* 0x000000ffff027224 */ /* 0x000fc400078e00ff */
[----:B------:R-:W-:-:S04]  /*0580*/  IMAD R0, R0, R4, RZ ;  /* 0x0000000400007224 */ /* 0x000fc800078e02ff */
[----:B------:R-:W-:Y:S01]  /*0590*/  IMAD.HI.U32 R2, R3, R0, R2 ;  /* 0x0000000003027227 */ /* 0x000fe200078e0002 */
[----:B------:R-:W-:Y:S02]  /*05a0*/  MOV R3, R7 ;  /* 0x0000000700037202 */ /* 0x000fe40000000f00 */
        /* <DEDUP_REMOVED lines=8> */
[----:B------:R-:W-:Y:S01]  /*0630*/  @!P2 IADD3 R2, PT, PT, R2, 0x1, RZ ;  /* 0x000000010202a810 */ /* 0x000fe20007ffe0ff */
[----:B------:R-:W-:-:S03]  /*0640*/  @!P2 IMAD.IADD R0, R0, 0x1, -R4 ;  /* 0x000000010000a824 */ /* 0x000fc600078e0a04 */
[----:B------:R-:W-:Y:S02]  /*0650*/  @!P2 R2UR UR29, R2 ;  /* 0x00000000021da2ca */ /* 0x000fe400000e0000 */
[----:B------:R-:W-:Y:S02]  /*0660*/  ISETP.GE.U32.AND P1, PT, R0, R4, PT ;  /* 0x000000040000720c */ /* 0x000fe40003f26070 */
[----:B------:R-:W-:Y:S02]  /*0670*/  MOV R2, UR26 ;  /* 0x0000001a00027c02 */ /* 0x000fe40008000f00 */
[----:B------:R-:W-:-:S03]  /*0680*/  LOP3.LUT R4, R17, UR27, RZ, 0x3c, !PT ;  /* 0x0000001b11047c12 */ /* 0x000fc6000f8e3cff */
[----:B------:R-:W-:Y:S01]  /*0690*/  IMAD.WIDE.U32 R2, R2, UR4, R240 ;  /* 0x0000000402027c25 */ /* 0x000fe2000f8e00f0 */
[----:B------:R-:W-:-:S03]  /*06a0*/  ISETP.GE.AND P0, PT, R4, RZ, PT ;  /* 0x000000ff0400720c */ /* 0x000fc60003f06270 */
[----:B------:R-:W-:Y:S01]  /*06b0*/  IMAD.U32 R0, RZ, RZ, UR29 ;  /* 0x0000001dff007e24 */ /* 0x000fe2000f8e00ff */
[----:B------:R-:W-:Y:S01]  /*06c0*/  IADD3 R3, PT, PT, R3, UR8, RZ ;  /* 0x0000000803037c10 */ /* 0x000fe2000fffe0ff */
[----:B------:R-:W1:Y:S02]  /*06d0*/  LDCU.128 UR8, c[0x0][0x390] ;  /* 0x00007200ff0877ac */ /* 0x000e640008000c00 */
[----:B------:R-:W-:Y:S02]  /*06e0*/  @P1 VIADD R0, R0, 0x1 ;  /* 0x0000000100001836 */ /* 0x000fe40000000000 */
[----:B------:R-:W-:-:S03]  /*06f0*/  IMAD.WIDE.U32 R2, R8, UR25, R2 ;  /* 0x0000001908027c25 */ /* 0x000fc6000f8e0002 */
[----:B------:R-:W-:Y:S01]  /*0700*/  @P1 R2UR UR29, R0 ;  /* 0x00000000001d12ca */ /* 0x000fe200000e0000 */
[----:B------:R-:W-:Y:S01]  /*0710*/  VOTEU.ANY UP0, P0 ;  /* 0x0000000000ff7886 */ /* 0x000fe20000000100 */
[----:B------:R-:W-:Y:S01]  /*0720*/  IADD3 R3, PT, PT, R3, UR21, RZ ;  /* 0x0000001503037c10 */ /* 0x000fe2000fffe0ff */
[----:B---3--:R-:W-:Y:S01]  /*0730*/  IMAD.SHL.U32 R8, R12, 0x40, RZ ;  /* 0x000000400c087824 */ /* 0x008fe200078e00ff */
[----:B--2---:R-:W-:Y:S01]  /*0740*/  MOV R0, UR14 ;  /* 0x0000000e00007c02 */ /* 0x004fe20008000f00 */
[----:B------:R-:W-:-:S04]  /*0750*/  IMAD.WIDE.U32 R2, R38, UR4, R2 ;  /* 0x0000000426027c25 */ /* 0x000fc8000f8e0002 */
[----:B-1----:R-:W-:-:S04]  /*0760*/  IMAD.U32 R4, RZ, RZ, UR10 ;  /* 0x0000000aff047e24 */ /* 0x002fc8000f8e00ff */
[----:B------:R-:W-:Y:S01]  /*0770*/  @!UP0 UIADD3 UR29, UPT, UPT, -UR29, URZ, URZ ;  /* 0x000000ff1d1d8290 */ /* 0x000fe2000fffe1ff */
[----:B------:R-:W-:Y:S01]  /*0780*/  IMAD.U32 R10, RZ, RZ, UR11 ;  /* 0x0000000bff0a7e24 */ /* 0x000fe2000f8e00ff */
[----:B------:R-:W-:Y:S01]  /*0790*/  @!UP2 ULOP3.LUT UR29, URZ, UR27, URZ, 0x33, !UPT ;  /* 0x0000001bff1da292 */ /* 0x000fe2000f8e33ff */
[----:B------:R-:W-:Y:S01]  /*07a0*/  IMAD R3, R38, UR5, R3 ;  /* 0x0000000526037c24 */ /* 0x000fe2000f8e0203 */
[----:B------:R-:W-:Y:S01]  /*07b0*/  ULEA.HI.SX32 UR27, UR20, 0xffffffff, 0x1a ;  /* 0xffffffff141b7891 */ /* 0x000fe2000f8fd2ff */
[----:B------:R-:W-:Y:S01]  /*07c0*/  IMAD.WIDE.U32 R4, R4, UR25, R240 ;  /* 0x0000001904047c25 */ /* 0x000fe2000f8e00f0 */
[----:B------:R-:W-:Y:S02]  /*07d0*/  USHF.R.S32.HI UR10, URZ, 0x1f, UR29 ;  /* 0x0000001fff0a7899 */ /* 0x000fe4000801141d */
[----:B------:R-:W-:Y:S01]  /*07e0*/  USHF.R.S32.HI UR11, URZ, 0x1f, UR27 ;  /* 0x0000001fff0b7899 */ /* 0x000fe2000801141b */
[----:B------:R-:W-:Y:S01]  /*07f0*/  IMAD.WIDE.U32 R2, R0, UR29, R2 ;  /* 0x0000001d00027c25 */ /* 0x000fe2000f8e0002 */
[----:B------:R-:W-:-:S02]  /*0800*/  UIMAD UR18, UR10, UR14, URZ ;  /* 0x0000000e0a1272a4 */ /* 0x000fc4000f8e02ff */
[----:B------:R-:W-:Y:S01]  /*0810*/  UIMAD UR28, UR11, UR4, URZ ;  /* 0x000000040b1c72a4 */ /* 0x000fe2000f8e02ff */
[----:B------:R-:W-:Y:S01]  /*0820*/  IMAD R11, R10, UR25, R5 ;  /* 0x000000190a0b7c24 */ /* 0x000fe2000f8e0205 */
[----:B------:R-:W-:Y:S01]  /*0830*/  UIMAD UR15, UR29, UR15, UR18 ;  /* 0x0000000f1d0f72a4 */ /* 0x000fe2000f8e0212 */
[----:B------:R-:W-:Y:S01]  /*0840*/  LEA R31, P0, R2, UR8, 0x1 ;  /* 0x00000008021f7c11 */ /* 0x000fe2000f8008ff */
[----:B------:R-:W-:Y:S01]  /*0850*/  UIMAD.WIDE.U32 UR32, UR27, UR4, URZ ;  /* 0x000000041b2072a5 */ /* 0x000fe2000f8e00ff */
[----:B------:R-:W-:Y:S01]  /*0860*/  MOV R10, R4 ;  /* 0x00000004000a7202 */ /* 0x000fe20000000f00 */
[----:B------:R-:W-:Y:S01]  /*0870*/  UIMAD UR28, UR27, UR5, UR28 ;  /* 0x000000051b1c72a4 */ /* 0x000fe2000f8e021c */
[C---:B------:R-:W-:Y:S01]  /*0880*/  SHF.L.U64.HI R5, R12.reuse, 0x4, R13 ;  /* 0x000000040c057819 */ /* 0x040fe2000001020d */
[----:B------:R-:W-:Y:S01]  /*0890*/  VIADD R0, R3, UR15 ;  /* 0x0000000f03007c36 */ /* 0x000fe20008000000 */
[----:B------:R-:W1:Y:S01]  /*08a0*/  LDCU.128 UR16, c[0x0][0x380] ;  /* 0x00007000ff1077ac */ /* 0x000e620008000c00 */
[----:B------:R-:W-:Y:S01]  /*08b0*/  IMAD.SHL.U32 R4, R12, 0x10, RZ ;  /* 0x000000100c047824 */ /* 0x000fe200078e00ff */
[----:B------:R-:W-:Y:S01]  /*08c0*/  MOV R3, UR33 ;  /* 0x0000002100037c02 */ /* 0x000fe20008000f00 */
[----:B------:R-:W-:Y:S01]  /*08d0*/  IMAD.WIDE.U32 R8, R19, R12, R8 ;  /* 0x0000000c13087225 */ /* 0x000fe200078e0008 */
[----:B------:R-:W-:Y:S01]  /*08e0*/  UIADD3 UR28, UPT, UPT, UR33, UR28, URZ ;  /* 0x0000001c211c7290 */ /* 0x000fe2000fffe0ff */
[----:B------:R-:W-:Y:S01]  /*08f0*/  LEA.HI.X R30, R2, UR9, R0, 0x1, P0 ;  /* 0x00000009021e7c11 */ /* 0x000fe200080f0c00 */
[----:B------:R-:W-:Y:S01]  /*0900*/  UIMAD UR10, UR10, UR12, URZ ;  /* 0x0000000c0a0a72a4 */ /* 0x000fe2000f8e02ff */
[----:B------:R-:W-:-:S02]  /*0910*/  IMAD.U32 R2, RZ, RZ, UR32 ;  /* 0x00000020ff027e24 */ /* 0x000fc4000f8e00ff */
[----:B------:R-:W-:Y:S01]  /*0920*/  IMAD.WIDE.U32 R20, R19, R12, R4 ;  /* 0x0000000c13147225 */ /* 0x000fe200078e0004 */
[----:B------:R-:W-:Y:S02]  /*0930*/  UIMAD UR10, UR29, UR13, UR10 ;  /* 0x0000000d1d0a72a4 */ /* 0x000fe4000f8e020a */
[----:B------:R-:W-:Y:S01]  /*0940*/  LEA R28, P0, R2, R31, 0x7 ;  /* 0x0000001f021c7211 */ /* 0x000fe200078038ff */
[----:B------:R-:W-:-:S05]  /*0950*/  IMAD.U32 R0, RZ, RZ, UR28 ;  /* 0x0000001cff007e24 */ /* 0x000fca000f8e00ff */
[----:B------:R-:W-:Y:S01]  /*0960*/  LEA.HI.X R29, R2, R30, R0, 0x7, P0 ;  /* 0x0000001e021d7211 */ /* 0x000fe200000f3c00 */
[C---:B------:R-:W-:Y:S01]  /*0970*/  IMAD.WIDE.U32 R2, R17.reuse, UR6, R10 ;  /* 0x0000000611027c25 */ /* 0x040fe2000f8e000a */
        /* <DEDUP_REMOVED lines=13> */
[C---:B------:R-:W-:Y:S02]  /*0a50*/  IADD3 R20, P4, PT, R2.reuse, R8, RZ ;  /* 0x0000000802147210 */ /* 0x040fe40007f9e0ff */
[----:B------:R-:W-:Y:S02]  /*0a60*/  IADD3.X R26, PT, PT, R3, R10, R5, P6, P5 ;  /* 0x0000000a031a7210 */ /* 0x000fe400037ea405 */
[----:B------:R-:W-:Y:S01]  /*0a70*/  IADD3 R7, P3, P2, R2, R8, R4 ;  /* 0x0000000802077210 */ /* 0x000fe20007a7e004 */
[----:B------:R-:W-:Y:S01]  /*0a80*/  IMAD.X R4, R0, 0x1, R3, P4 ;  /* 0x0000000100047824 */ /* 0x000fe200020e0603 */
[----:B------:R-:W-:Y:S02]  /*0a90*/  IADD3 R25, P5, PT, R11, R2, RZ ;  /* 0x000000020b197210 */ /* 0x000fe40007fbe0ff */
[----:B------:R-:W-:Y:S01]  /*0aa0*/  IADD3.X R33, PT, PT, R3, R6, R5, P1, P0 ;  /* 0x0000000603217210 */ /* 0x000fe20000fe0405 */
[----:B--2---:R-:W-:Y:S01]  /*0ab0*/  ULEA UR6, UR6, UR7, 0x18 ;  /* 0x0000000706067291 */ /* 0x004fe2000f8ec0ff */
[----:B-1----:R-:W-:Y:S01]  /*0ac0*/  LEA R18, P1, R9, UR16, 0x1 ;  /* 0x0000001009127c11 */ /* 0x002fe2000f8208ff */
[----:B------:R-:W-:Y:S01]  /*0ad0*/  USHF.L.U64.HI UR7, UR4, 0x4, UR5 ;  /* 0x0000000404077899 */ /* 0x000fe20008010205 */
[----:B------:R-:W-:-:S02]  /*0ae0*/  LEA R8, P0, R17, UR16, 0x1 ;  /* 0x0000001011087c11 */ /* 0x000fc4000f8008ff */
[----:B------:R-:W-:Y:S02]  /*0af0*/  IADD3.X R24, PT, PT, R3, R0, R5, P3, P2 ;  /* 0x0000000003187210 */ /* 0x000fe40001fe4405 */
[----:B------:R-:W-:Y:S01]  /*0b00*/  IADD3.X R32, PT, PT, R6, R3, RZ, P5, !PT ;  /* 0x0000000306207210 */ /* 0x000fe20002ffe4ff */
[----:B------:R-:W-:Y:S01]  /*0b10*/  IMAD.WIDE.U32 R2, R19, R12, R2 ;  /* 0x0000000c13027225 */ /* 0x000fe200078e0002 */
[----:B------:R-:W-:Y:S02]  /*0b20*/  LEA.HI.X R19, R9, UR17, R21, 0x1, P1 ;  /* 0x0000001109137c11 */ /* 0x000fe400088f0c15 */
[----:B------:R-:W-:Y:S01]  /*0b30*/  LEA R14, P2, R13, UR16, 0x1 ;  /* 0x000000100d0e7c11 */ /* 0x000fe2000f8408ff */
[----:B------:R-:W-:Y:S01]  /*0b40*/  IMAD.IADD R16, R3, 0x1, R16 ;  /* 0x0000000103107824 */ /* 0x000fe200078e0210 */
[----:B------:R-:W-:Y:S02]  /*0b50*/  LEA.HI.X R9, R17, UR17, R26, 0x1, P0 ;  /* 0x0000001111097c11 */ /* 0x000fe400080f0c1a */
[----:B------:R-:W-:-:S02]  /*0b60*/  LEA R12, P0, R7, UR16, 0x1 ;  /* 0x00000010070c7c11 */ /* 0x000fc4000f8008ff */
[----:B------:R-:W-:Y:S02]  /*0b70*/  LEA R10, P1, R20, UR16, 0x1 ;  /* 0x00000010140a7c11 */ /* 0x000fe4000f8208ff */
[----:B------:R-:W-:Y:S02]  /*0b80*/  LEA.HI.X R15, R13, UR17, R15, 0x1, P2 ;  /* 0x000000110d0f7c11 */ /* 0x000fe400090f0c0f */
[----:B------:R-:W-:Y:S01]  /*0b90*/  LEA.HI.X R13, R7, UR17, R24, 0x1, P0 ;  /* 0x00000011070d7c11 */ /* 0x000fe200080f0c18 */
[----:B------:R-:W-:Y:S01]  /*0ba0*/  IMAD R7, R22, UR24, RZ ;  /* 0x0000001816077c24 */ /* 0x000fe2000f8e02ff */
[----:B------:R-:W-:Y:S01]  /*0bb0*/  LEA.HI.X R11, R20, UR17, R4, 0x1, P1 ;  /* 0x00000011140b7c11 */ /* 0x000fe200088f0c04 */
[----:B------:R-:W-:Y:S01]  /*0bc0*/  IMAD.WIDE.U32 R4, R22, UR26, R240 ;  /* 0x0000001a16047c25 */ /* 0x000fe2000f8e00f0 */
[C---:B------:R-:W-:Y:S02]  /*0bd0*/  LEA R6, P0, R2.reuse, UR16, 0x1 ;  /* 0x0000001002067c11 */ /* 0x040fe4000f8008ff */
[----:B------:R-:W-:Y:S01]  /*0be0*/  LOP3.LUT R0, R37, 0x1f8, RZ, 0xc0, !PT ;  /* 0x000001f825007812 */ /* 0x000fe200078ec0ff */
[----:B------:R-:W-:Y:S01]  /*0bf0*/  IMAD R3, R23, UR26, R7 ;  /* 0x0000001a17037c24 */ /* 0x000fe2000f8e0207 */
[----:B------:R-:W-:-:S02]  /*0c00*/  LEA.HI.X R7, R2, UR17, R16, 0x1, P0 ;  /* 0x0000001102077c11 */ /* 0x000fc400080f0c10 */
[----:B------:R-:W-:Y:S01]  /*0c10*/  MOV R2, R4 ;  /* 0x0000000400027202 */ /* 0x000fe20000000f00 */
[----:B------:R-:W-:Y:S01]  /*0c20*/  IMAD.IADD R3, R5, 0x1, R3 ;  /* 0x0000000105037824 */ /* 0x000fe200078e0203 */
[----:B------:R-:W-:Y:S01]  /*0c30*/  LOP3.LUT R0, R0, 0x38, R44, 0x78, !PT ;  /* 0x0000003800007812 */ /* 0x000fe200078e782c */
[----:B------:R-:W-:Y:S01]  /*0c40*/  IMAD.WIDE.U32 R4, R168, UR27, RZ ;  /* 0x0000001ba8047c25 */ /* 0x000fe2000f8e00ff */
[----:B------:R-:W-:Y:S02]  /*0c50*/  LEA R20, P1, R25, UR16, 0x1 ;  /* 0x0000001019147c11 */ /* 0x000fe4000f8208ff */
[----:B------:R-:W-:Y:S01]  /*0c60*/  LOP3.LUT R0, R0, 0x1e00, R37, 0xf8, !PT ;  /* 0x00001e0000007812 */ /* 0x000fe200078ef825 */
[----:B------:R-:W-:Y:S01]  /*0c70*/  IMAD.WIDE.U32 R2, R34, UR25, R2 ;  /* 0x0000001922027c25 */ /* 0x000fe2000f8e0002 */
[----:B------:R-:W-:Y:S02]  /*0c80*/  LEA R24, P0, R27, UR16, 0x1 ;  /* 0x000000101b187c11 */ /* 0x000fe4000f8008ff */
[----:B------:R-:W-:Y:S01]  /*0c90*/  LEA R16, R0, UR6, 0x1 ;  /* 0x0000000600107c11 */ /* 0x000fe2000f8e08ff */
[----:B------:R-:W-:Y:S01]  /*0ca0*/  IMAD R3, R35, UR25, R3 ;  /* 0x0000001923037c24 */ /* 0x000fe2000f8e0203 */
[----:B------:R-:W-:Y:S01]  /*0cb0*/  LEA.HI.X R21, R25, UR17, R32, 0x1, P1 ;  /* 0x0000001119157c11 */ /* 0x000fe200088f0c20 */
[----:B------:R-:W-:Y:S01]  /*0cc0*/  IMAD.U32 R0, RZ, RZ, UR12 ;  /* 0x0000000cff007e24 */ /* 0x000fe2000f8e00ff */
[----:B------:R-:W-:Y:S01]  /*0cd0*/  LEA.HI.X R25, R27, UR17, R33, 0x1, P0 ;  /* 0x000000111b197c11 */ /* 0x000fe200080f0c21 */
[----:B------:R-:W-:Y:S01]  /*0ce0*/  IMAD.WIDE.U32 R2, R38, R22, R2 ;  /* 0x0000001626027225 */ /* 0x000fe200078e0002 */
[----:B------:R-:W-:Y:S01]  /*0cf0*/  @!PT LDS RZ, [RZ] ;  /* 0x00000000fffff984 */ /* 0x000fe20000000800 */
[----:B------:R-:W-:Y:S01]  /*0d00*/  @!PT LDS RZ, [RZ] ;  /* 0x00000000fffff984 */ /* 0x000fe20000000800 */
[----:B------:R-:W-:Y:S01]  /*0d10*/  @!PT LDS RZ, [RZ] ;  /* 0x00000000fffff984 */ /* 0x000fe20000000800 */
[----:B------:R-:W-:Y:S01]  /*0d20*/  LDGSTS.E.BYPASS.LTC128B.128 [R16], desc[UR22][R6.64] ;  /* 0x0000000006107fae */ /* 0x000fe2000b981a16 */
[----:B------:R-:W-:Y:S01]  /*0d30*/  USHF.L.U64.HI UR12, UR4, 0x5, UR5 ;  /* 0x00000005040c7899 */ /* 0x000fe20008010205 */
[----:B------:R-:W-:Y:S01]  /*0d40*/  LOP3.LUT P4, RZ, R44, 0x4, RZ, 0xc0, !PT ;  /* 0x000000042cff7812 */ /* 0x000fe2000788c0ff */
[----:B------:R-:W-:Y:S01]  /*0d50*/  IMAD R3, R38, R23, R3 ;  /* 0x0000001726037224 */ /* 0x000fe200078e0203 */
[----:B------:R1:W-:Y:S01]  /*0d60*/  LDGSTS.E.BYPASS.LTC128B.128 [R16+0x4000], desc[UR22][R6.64+0x80] ;  /* 0x0400008006107fae */ /* 0x0003e2000b981a16 */
[----:B------:R-:W-:-:S03]  /*0d70*/  IMAD.WIDE.U32 R2, R0, UR29, R2 ;  /* 0x0000001d00027c25 */ /* 0x000fc6000f8e0002 */
[----:B------:R-:W-:Y:S01]  /*0d80*/  LDGSTS.E.BYPASS.LTC128B.128 [R16+0x800], desc[UR22][R14.64] ;  /* 0x008000000e107fae */ /* 0x000fe2000b981a16 */
[----:B------:R-:W-:-:S03]  /*0d90*/  LEA R177, P0, R2, UR18, 0x1 ;  /* 0x0000001202b17c11 */ /* 0x000fc6000f8008ff */
[----:B------:R-:W-:Y:S01]  /*0da0*/  LDGSTS.E.BYPASS.LTC128B.128 [R16+0x4800], desc[UR22][R14.64+0x80] ;  /* 0x048000800e107fae */ /* 0x000fe2000b981a16 */
[----:B------:R-:W-:Y:S01]  /*0db0*/  IADD3 R0, PT, PT, R3, UR10, RZ ;  /* 0x0000000a03007c10 */ /* 0x000fe2000fffe0ff */
[----:B------:R-:W-:Y:S02]  /*0dc0*/  USHF.L.U32 UR10, UR4, 0x4, URZ ;  /* 0x00000004040a7899 */ /* 0x000fe400080006ff */
[----:B------:R-:W-:Y:S01]  /*0dd0*/  LDGSTS.E.BYPASS.LTC128B.128 [R16+0x1000], desc[UR22][R18.64] ;  /* 0x0100000012107fae */ /* 0x000fe2000b981a16 */
[----:B------:R-:W-:Y:S02]  /*0de0*/  LEA.HI.X R171, R2, UR19, R0, 0x1, P0 ;  /* 0x0000001302ab7c11 */ /* 0x000fe400080f0c00 */
[----:B------:R-:W-:Y:S01]  /*0df0*/  IADD3 R3, P0, PT, R164, R4, RZ ;  /* 0x00000004a4037210 */ /* 0x000fe20007f1e0ff */
[----:B------:R2:W-:Y:S04]  /*0e00*/  LDGSTS.E.BYPASS.LTC128B.128 [R16+0x5000], desc[UR22][R18.64+0x80] ;  /* 0x0500008012107fae */ /* 0x0005e8000b981a16 */
[----:B------:R-:W-:Y:S04]  /*0e10*/  LDGSTS.E.BYPASS.LTC128B.128 [R16+0x1800], desc[UR22][R8.64] ;  /* 0x0180000008107fae */ /* 0x000fe8000b981a16 */
[----:B------:R3:W-:Y:S01]  /*0e20*/  LDGSTS.E.BYPASS.LTC128B.128 [R16+0x5800], desc[UR22][R8.64+0x80] ;  /* 0x0580008008107fae */ /* 0x0007e2000b981a16 */
[----:B-1----:R-:W-:-:S03]  /*0e30*/  IMAD R6, R169, UR27, RZ ;  /* 0x0000001ba9067c24 */ /* 0x002fc6000f8e02ff */
[----:B------:R-:W-:Y:S01]  /*0e40*/  LDGSTS.E.BYPASS.LTC128B.128 [R16+0x2000], desc[UR22][R10.64] ;  /* 0x020000000a107fae */ /* 0x000fe2000b981a16 */
[----:B------:R-:W-:Y:S01]  /*0e50*/  IMAD R6, R168, UR11, R6 ;  /* 0x0000000ba8067c24 */ /* 0x000fe2000f8e0206 */
[----:B------:R-:W-:Y:S02]  /*0e60*/  ULEA UR11, UP0, UR32, UR10, 0x6 ;  /* 0x0000000a200b7291 */ /* 0x000fe4000f8030ff */
[----:B------:R1:W-:Y:S01]  /*0e70*/  LDGSTS.E.BYPASS.LTC128B.128 [R16+0x6000], desc[UR22][R10.64+0x80] ;  /* 0x060000800a107fae */ /* 0x0003e2000b981a16 */
[----:B------:R-:W-:Y:S01]  /*0e80*/  IMAD.IADD R0, R5, 0x1, R6 ;  /* 0x0000000105007824 */ /* 0x000fe200078e0206 */
[----:B------:R-:W-:Y:S02]  /*0e90*/  UIADD3 UR10, UP1, UPT, UR11, UR10, URZ ;  /* 0x0000000a0b0a7290 */ /* 0x000fe4000ff3e0ff */
        /* <DEDUP_REMOVED lines=8> */
[----:B--2---:R-:W-:Y:S01]  /*0f20*/  LOP3.LUT R19, R170, 0x400, RZ, 0xc0, !PT ;  /* 0x00000400aa137812 */ /* 0x004fe200078ec0ff */
[----:B------:R-:W-:Y:S02]  /*0f30*/  UISETP.GE.AND UP0, UPT, UR30, 0x41, UPT ;  /* 0x000000411e00788c */ /* 0x000fe4000bf06270 */
[----:B------:R-:W-:Y:S01]  /*0f40*/  LDGSTS.E.BYPASS.LTC128B.128 [R16+0x7000], desc[UR22][R20.64+0x80] ;  /* 0x0700008014107fae */ /* 0x000fe2000b981a16 */
[----:B---3--:R-:W-:-:S03]  /*0f50*/  LEA R8, P2, R4, R177, 0x1 ;  /* 0x000000b104087211 */ /* 0x008fc600078408ff */
        /* <DEDUP_REMOVED lines=9> */
[----:B------:R-:W-:Y:S01]  /*0ff0*/  LEA R4, P1, R10, R177, 0x1 ;  /* 0x000000b10a047211 */ /* 0x000fe200078208ff */
[----:B------:R1:W-:Y:S01]  /*1000*/  LDGSTS.E.BYPASS.LTC128B.128 [R16+0xa000], desc[UR22][R8.64+0x80] ;  /* 0x0a00008008107fae */ /* 0x0003e2000b981a16 */
[----:B----4-:R-:W-:-:S02]  /*1010*/  IADD3.X R12, PT, PT, R167, R5, RZ, P0, !PT ;  /* 0x00000005a70c7210 */ /* 0x010fc400007fe4ff */
[C---:B------:R-:W-:Y:S01]  /*1020*/  LEA R2, P0, R11.reuse, R177, 0x1 ;  /* 0x000000b10b027211 */ /* 0x040fe200078008ff */
[----:B------:R-:W-:Y:S01]  /*1030*/  LDGSTS.E.BYPASS.LTC128B.128 [R16+0x8800], desc[UR22][R6.64] ;  /* 0x0880000006107fae */ /* 0x000fe2000b981a16 */
[-C--:B------:R-:W-:Y:S01]  /*1040*/  LEA.HI.X R5, R10, R171.reuse, R0, 0x1, P1 ;  /* 0x000000ab0a057211 */ /* 0x080fe200008f0c00 */
[----:B------:R-:W-:Y:S01]  /*1050*/  IMAD.U32 R10, RZ, RZ, UR11 ;  /* 0x0000000bff0a7e24 */ /* 0x000fe2000f8e00ff */
[----:B------:R-:W-:Y:S01]  /*1060*/  LEA.HI.X R3, R11, R171, R12, 0x1, P0 ;  /* 0x000000ab0b037211 */ /* 0x000fe200000f0c0c */
[----:B------:R2:W-:Y:S01]  /*1070*/  LDGSTS.E.BYPASS.LTC128B.128 [R16+0xa800], desc[UR22][R6.64+0x80] ;  /* 0x0a80008006107fae */ /* 0x0005e2000b981a16 */
[----:B------:R-:W-:-:S03]  /*1080*/  LOP3.LUT R0, R170, 0x1c0, RZ, 0xc0, !PT ;  /* 0x000001c0aa007812 */ /* 0x000fc600078ec0ff */
[----:B------:R-:W-:Y:S01]  /*1090*/  LDGSTS.E.BYPASS.LTC128B.128 [R16+0x9000], desc[UR22][R4.64] ;  /* 0x0900000004107fae */ /* 0x000fe2000b981a16 */
[----:B------:R-:W-:-:S03]  /*10a0*/  LOP3.LUT R0, R0, 0x38, R37, 0xf8, !PT ;  /* 0x0000003800007812 */ /* 0x000fc600078ef825 */
[----:B------:R3:W-:Y:S04]  /*10b0*/  LDGSTS.E.BYPASS.LTC128B.128 [R16+0xb000], desc[UR22][R4.64+0x80] ;  /* 0x0b00008004107fae */ /* 0x0007e8000b981a16 */
[----:B------:R-:W-:Y:S04]  /*10c0*/  LDGSTS.E.BYPASS.LTC128B.128 [R16+0x9800], desc[UR22][R2.64] ;  /* 0x0980000002107fae */ /* 0x000fe8000b981a16 */
[----:B------:R4:W-:Y:S01]  /*10d0*/  LDGSTS.E.BYPASS.LTC128B.128 [R16+0xb800], desc[UR22][R2.64+0x80] ;  /* 0x0b80008002107fae */ /* 0x0009e2000b981a16 */
[----:B-1----:R-:W-:-:S03]  /*10e0*/  IMAD.U32 R9, RZ, RZ, UR10 ;  /* 0x0000000aff097e24 */ /* 0x002fc6000f8e00ff */
[----:B------:R-:W0:Y:S01]  /*10f0*/  LDGDEPBAR ;  /* 0x00000000000079af */ /* 0x000e220000000000 */
[----:B------:R-:W-:-:S03]  /*1100*/  MOV R8, UR13 ;  /* 0x0000000d00087c02 */ /* 0x000fc60008000f00 */
[----:B------:R-:W-:Y:S01]  /*1110*/  STL [R1+0x30], R177 ;  /* 0x000030b101007387 */ /* 0x000fe20000100800 */
[----:B--2---:R-:W-:-:S03]  /*1120*/  LOP3.LUT R7, R0, 0x8, R44, 0x78, !PT ;  /* 0x0000000800077812 */ /* 0x004fc600078e782c */
[----:B------:R-:W-:Y:S01]  /*1130*/  STL [R1+0x2c], R171 ;  /* 0x00002cab01007387 */ /* 0x000fe20000100800 */
[-C--:B------:R-:W-:Y:S01]  /*1140*/  LEA R6, P2, R10, R31.reuse, 0x1 ;  /* 0x0000001f0a067211 */ /* 0x080fe200078408ff */
[----:B------:R-:W-:Y:S02]  /*1150*/  IMAD R19, R7, 0x2, R19 ;  /* 0x0000000207137824 */ /* 0x000fe400078e0213 */
[----:B---3--:R-:W-:Y:S01]  /*1160*/  IMAD.U32 R5, RZ, RZ, UR28 ;  /* 0x0000001cff057e24 */ /* 0x008fe2000f8e00ff */
[----:B------:R-:W-:-:S04]  /*1170*/  LEA R4, P1, R9, R31, 0x1 ;  /* 0x0000001f09047211 */ /* 0x000fc800078208ff */
[----:B------:R-:W-:Y:S02]  /*1180*/  LEA.HI.X R7, R10, R30, R5, 0x1, P2 ;  /* 0x0000001e0a077211 */ /* 0x000fe400010f0c05 */
[----:B----4-:R-:W-:Y:S01]  /*1190*/  SHF.R.U32.HI R2, RZ, 0x1, R44 ;  /* 0x00000001ff027819 */ /* 0x010fe2000001162c */
[----:B------:R-:W-:-:S04]  /*11a0*/  DEPBAR.LE SB0, 0x0 ;  /* 0x000080000000791a */ /* 0x000fc80000000000 */
[----:B------:R-:W-:Y:S01]  /*11b0*/  BAR.SYNC.DEFER_BLOCKING 0x0 ;  /* 0x0000000000007b1d */ /* 0x000fe20000010000 */
[----:B------:R-:W-:Y:S01]  /*11c0*/  IMAD.U32 R3, RZ, RZ, UR7 ;  /* 0x00000007ff037e24 */ /* 0x000fe2000f8e00ff */
[----:B------:R-:W-:Y:S02]  /*11d0*/  LOP3.LUT R165, R0, 0x8, R2, 0x78, !PT ;  /* 0x0000000800a57812 */ /* 0x000fe400078e7802 */
[----:B------:R-:W-:Y:S02]  /*11e0*/  MOV R0, UR12 ;  /* 0x0000000c00007c02 */ /* 0x000fe40008000f00 */
[C---:B------:R-:W-:Y:S01]  /*11f0*/  LEA R2, P0, R8.reuse, R31, 0x1 ;  /* 0x0000001f08027211 */ /* 0x040fe200078008ff */
[----:B------:R-:W1:Y:S01]  /*1200*/  LDCU UR7, c[0x0][0x50c] ;  /* 0x0000a180ff0777ac */ /* 0x000e620008000800 */
[-C--:B------:R-:W-:Y:S02]  /*1210*/  LEA.HI.X R5, R9, R30.reuse, R3, 0x1, P1 ;  /* 0x0000001e09057211 */ /* 0x080fe400008f0c03 */
[----:B------:R-:W-:-:S02]  /*1220*/  LEA.HI.X R3, R8, R30, R0, 0x1, P0 ;  /* 0x0000001e08037211 */ /* 0x000fc400000f0c00 */
[----:B------:R-:W-:Y:S02]  /*1230*/  LOP3.LUT R0, R36, R165, RZ, 0xfc, !PT ;  /* 0x000000a524007212 */ /* 0x000fe400078efcff */
[----:B------:R-:W-:Y:S02]  /*1240*/  LOP3.LUT P0, RZ, R44, 0x2, RZ, 0xc0, !PT ;  /* 0x000000022cff7812 */ /* 0x000fe4000780c0ff */
[----:B------:R-:W-:Y:S02]  /*1250*/  LEA R17, R0, UR6, 0x1 ;  /* 0x0000000600117c11 */ /* 0x000fe4000f8e08ff */
[----:B------:R-:W-:Y:S02]  /*1260*/  SEL R157, R157, 0xffffffe0, !P0 ;  /* 0xffffffe09d9d7807 */ /* 0x000fe40004000000 */
[----:B------:R-:W-:-:S03]  /*1270*/  MOV R0, 0x40 ;  /* 0x0000004000007802 */ /* 0x000fc60000000f00 */
[----:B------:R-:W-:Y:S01]  /*1280*/  IMAD.IADD R46, R157, 0x1, R17 ;  /* 0x000000019d2e7824 */ /* 0x000fe200078e0211 */
[----:B------:R-:W-:Y:S01]  /*1290*/  @!PT LDS RZ, [RZ] ;  /* 0x00000000fffff984 */ /* 0x000fe20000000800 */
[----:B------:R-:W-:Y:S01]  /*12a0*/  @!PT LDS RZ, [RZ] ;  /* 0x00000000fffff984 */ /* 0x000fe20000000800 */
[----:B------:R-:W-:Y:S01]  /*12b0*/  @!PT LDS RZ, [RZ] ;  /* 0x00000000fffff984 */ /* 0x000fe20000000800 */
[----:B------:R-:W-:Y:S01]  /*12c0*/  LDGSTS.E.BYPASS.LTC128B.128 [R16+0xc000], desc[UR22][R28.64] ;  /* 0x0c0000001c107fae */ /* 0x000fe2000b981a16 */
[----:B------:R-:W-:-:S03]  /*12d0*/  SEL R0, R0, 0xffffffc0, !P4 ;  /* 0xffffffc000007807 */ /* 0x000fc60006000000 */
[----:B------:R-:W-:Y:S02]  /*12e0*/  LDGSTS.E.BYPASS.LTC128B.128 [R16+0xe000], desc[UR22][R28.64+0x80] ;  /* 0x0e0000801c107fae */ /* 0x000fe4000b981a16 */
[----:B------:R-:W-:Y:S02]  /*12f0*/  IMAD.IADD R44, R0, 0x1, R17 ;  /* 0x00000001002c7824 */ /* 0x000fe400078e0211 */
[----:B------:R-:W-:Y:S03]  /*1300*/  LDGSTS.E.BYPASS.LTC128B.128 [R16+0xc800], desc[UR22][R6.64] ;  /* 0x0c80000006107fae */ /* 0x000fe6000b981a16 */
[----:B------:R-:W-:Y:S01]  /*1310*/  IADD3 R45, PT, PT, R157, R44, RZ ;  /* 0x0000002c9d2d7210 */ /* 0x000fe20007ffe0ff */
[----:B------:R-:W-:Y:S04]  /*1320*/  LDGSTS.E.BYPASS.LTC128B.128 [R16+0xe800], desc[UR22][R6.64+0x80] ;  /* 0x0e80008006107fae */ /* 0x000fe8000b981a16 */
[----:B------:R-:W-:Y:S04]  /*1330*/  LDGSTS.E.BYPASS.LTC128B.128 [R16+0xd000], desc[UR22][R4.64] ;  /* 0x0d00000004107fae */ /* 0x000fe8000b981a16 */
[----:B------:R2:W-:Y:S04]  /*1340*/  LDGSTS.E.BYPASS.LTC128B.128 [R16+0xf000], desc[UR22][R4.64+0x80] ;  /* 0x0f00008004107fae */ /* 0x0005e8000b981a16 */
[----:B------:R-:W-:Y:S04]  /*1350*/  LDGSTS.E.BYPASS.LTC128B.128 [R16+0xd800], desc[UR22][R2.64] ;  /* 0x0d80000002107fae */ /* 0x000fe8000b981a16 */
[----:B------:R3:W-:Y:S04]  /*1360*/  LDGSTS.E.BYPASS.LTC128B.128 [R16+0xf800], desc[UR22][R2.64+0x80] ;  /* 0x0f80008002107fae */ /* 0x0007e8000b981a16 */
[----:B------:R-:W-:Y:S04]  /*1370*/  LDSM.16.M88.4 R20, [R17] ;  /* 0x000000001114783b */ /* 0x000fe80000000200 */
[----:B------:R-:W4:Y:S04]  /*1380*/  LDSM.16.M88.4 R8, [R19+UR6+0x8000] ;  /* 0x008000061308783b */ /* 0x000f280008000200 */
[----:B------:R-:W-:Y:S04]  /*1390*/  LDSM.16.M88.4 R12, [R19+UR6+0x8800] ;  /* 0x00880006130c783b */ /* 0x000fe80008000200 */
[----:B------:R-:W-:Y:S04]  /*13a0*/  LDSM.16.M88.4 R40, [R19+UR6+0x9000] ;  /* 0x009000061328783b */ /* 0x000fe80008000200 */
[----:B--2---:R-:W2:Y:S04]  /*13b0*/  LDSM.16.M88.4 R4, [R17+0x2000] ;  /* 0x002000001104783b */ /* 0x004ea80000000200 */
[----:B------:R-:W1:Y:S01]  /*13c0*/  LDSM.16.M88.4 R52, [R19+UR6+0x9800] ;  /* 0x009800061334783b */ /* 0x000e620008000200 */
[----:B---3--:R-:W-:-:S03]  /*13d0*/  IADD3 R3, PT, PT, R19, UR6, RZ ;  /* 0x0000000613037c10 */ /* 0x008fc6000fffe0ff */
[----:B------:R-:W0:Y:S02]  /*13e0*/  LDGDEPBAR ;  /* 0x00000000000079af */ /* 0x000e240000000000 */
[----:B------:R-:W-:Y:S01]  /*13f0*/  IMAD.IADD R18, R157, 0x1, R3 ;  /* 0x000000019d127824 */ /* 0x000fe200078e0203 */
[----:B------:R-:W-:-:S04]  /*1400*/  IADD3 R3, PT, PT, R0, R3, RZ ;  /* 0x0000000300037210 */ /* 0x000fc80007ffe0ff */
[----:B------:R-:W-:Y:S01]  /*1410*/  LDSM.16.M88.4 R36, [R18+0x8000] ;  /* 0x008000001224783b */ /* 0x000fe20000000200 */
[----:B------:R-:W-:-:S03]  /*1420*/  IMAD.IADD R2, R157, 0x1, R3 ;  /* 0x000000019d027824 */ /* 0x000fc600078e0203 */
[----:B------:R-:W-:Y:S04]  /*1430*/  LDSM.16.M88.4 R32, [R18+0x8800] ;  /* 0x008800001220783b */ /* 0x000fe80000000200 */
[----:B------:R-:W-:Y:S01]  /*1440*/  LDSM.16.M88.4 R24, [R18+0x9800] ;  /* 0x009800001218783b */ /* 0x000fe20000000200 */
[C---:B----4-:R-:W-:Y:S03]  /*1450*/  HMMA.16816.F32.BF16 R128, R20.reuse, R8, RZ ;  /* 0x000000081480723c */ /* 0x050fe600000418ff */
[----:B------:R-:W-:Y:S04]  /*1460*/  LDSM.16.M88.4 R28, [R18+0x9000] ;  /* 0x00900000121c783b */ /* 0x000fe80000000200 */
[----:B------:R-:W-:Y:S01]  /*1470*/  LDSM.16.M88.4 R48, [R3+0x8000] ;  /* 0x008000000330783b */ /* 0x000fe20000000200 */
[----:B------:R-:W-:Y:S03]  /*1480*/  HMMA.16816.F32.BF16 R132, R20, R10, RZ ;  /* 0x0000000a1484723c */ /* 0x000fe600000418ff */
[----:B------:R-:W-:Y:S04]  /*1490*/  LDSM.16.M88.4 R136, [R3+0x9800] ;  /* 0x009800000388783b */ /* 0x000fe80000000200 */
[----:B------:R-:W-:Y:S01]  /*14a0*/  LDSM.16.M88.4 R60, [R3+0x8800] ;  /* 0x00880000033c783b */ /* 0x000fe20000000200 */
[C---:B--2---:R-:W-:Y:S03]  /*14b0*/  HMMA.16816.F32.BF16 R68, R4.reuse, R8, RZ ;  /* 0x000000080444723c */ /* 0x044fe600000418ff */
[----:B------:R-:W-:Y:S05]  /*14c0*/  LDSM.16.M88.4 R88, [R3+0x9000] ;  /* 0x009000000358783b */ /* 0x000fea0000000200 */
[C---:B------:R-:W-:Y:S01]  /*14d0*/  HMMA.16816.F32.BF16 R76, R4.reuse, R10, RZ ;  /* 0x0000000a044c723c */ /* 0x040fe200000418ff */
[----:B------:R-:W2:Y:S07]  /*14e0*/  LDSM.16.M88.4 R8, [R46+0x2000] ;  /* 0x002000002e08783b */ /* 0x000eae0000000200 */
[C---:B------:R-:W-:Y:S08]  /*14f0*/  HMMA.16816.F32.BF16 R56, R4.reuse, R12, RZ ;  /* 0x0000000c0438723c */ /* 0x040ff000000418ff */
[----:B------:R-:W-:Y:S08]  /*1500*/  HMMA.16816.F32.BF16 R84, R4, R14, RZ ;  /* 0x0000000e0454723c */ /* 0x000ff000000418ff */
[C---:B------:R-:W-:Y:S08]  /*1510*/  HMMA.16816.F32.BF16 R112, R20.reuse, R12, RZ ;  /* 0x0000000c1470723c */ /* 0x040ff000000418ff */
[----:B------:R-:W-:Y:S01]  /*1520*/  HMMA.16816.F32.BF16 R124, R20, R14, RZ ;  /* 0x0000000e147c723c */ /* 0x000fe200000418ff */
[----:B------:R-:W3:Y:S07]  /*1530*/  LDSM.16.M88.4 R12, [R46] ;  /* 0x000000002e0c783b */ /* 0x000eee0000000200 */
[C---:B------:R-:W-:Y:S08]  /*1540*/  HMMA.16816.F32.BF16 R64, R4.reuse, R40, RZ ;  /* 0x000000280440723c */ /* 0x040ff000000418ff */
[C---:B-1----:R-:W-:Y:S08]  /*1550*/  HMMA.16816.F32.BF16 R72, R4.reuse, R52, RZ ;  /* 0x000000340448723c */ /* 0x042ff000000418ff */
[C---:B------:R-:W-:Y:S08]  /*1560*/  HMMA.16816.F32.BF16 R100, R4.reuse, R42, RZ ;  /* 0x0000002a0464723c */ /* 0x040ff000000418ff */
[----:B------:R-:W-:Y:S01]  /*1570*/  HMMA.16816.F32.BF16 R96, R4, R54, RZ ;  /* 0x000000360460723c */ /* 0x000fe200000418ff */
[----:B------:R-:W1:Y:S07]  /*1580*/  LDSM.16.M88.4 R4, [R44+0x2000] ;  /* 0x002000002c04783b */ /* 0x000e6e0000000200 */
[C---:B------:R-:W-:Y:S08]  /*1590*/  HMMA.16816.F32.BF16 R108, R20.reuse, R40, RZ ;  /* 0x00000028146c723c */ /* 0x040ff000000418ff */
[C---:B------:R-:W-:Y:S08]  /*15a0*/  HMMA.16816.F32.BF16 R120, R20.reuse, R42, RZ ;  /* 0x0000002a1478723c */ /* 0x040ff000000418ff */
[C---:B------:R-:W-:Y:S08]  /*15b0*/  HMMA.16816.F32.BF16 R104, R20.reuse, R52, RZ ;  /* 0x000000341468723c */ /* 0x040ff000000418ff */
[----:B------:R-:W-:Y:S01]  /*15c0*/  HMMA.16816.F32.BF16 R116, R20, R54, RZ ;  /* 0x000000361474723c */ /* 0x000fe200000418ff */
[----:B------:R-:W4:Y:S07]  /*15d0*/  LDSM.16.M88.4 R20, [R44] ;  /* 0x000000002c14783b */ /* 0x000f2e0000000200 */
[C---:B--2---:R-:W-:Y:S08]  /*15e0*/  HMMA.16816.F32.BF16 R92, R8.reuse, R36, R68 ;  /* 0x00000024085c723c */ /* 0x044ff00000041844 */
        /* <DEDUP_REMOVED lines=10> */
[C---:B------:R-:W-:Y:S08]  /*1690*/  HMMA.16816.F32.BF16 R112, R12.reuse, R24, R104 ;  /* 0x000000180c70723c */ /* 0x040ff00000041868 */
[C---:B------:R-:W-:Y:S08]  /*16a0*/  HMMA.16816.F32.BF16 R36, R12.reuse, R38, R132 ;  /* 0x000000260c24723c */ /* 0x040ff00000041884 */
[C---:B------:R-:W-:Y:S08]  /*16b0*/  HMMA.16816.F32.BF16 R32, R12.reuse, R34, R124 ;  /* 0x000000220c20723c */ /* 0x040ff0000004187c */
[C---:B------:R-:W-:Y:S08]  /*16c0*/  HMMA.16816.F32.BF16 R28, R12.reuse, R30, R120 ;  /* 0x0000001e0c1c723c */ /* 0x040ff00000041878 */
[----:B------:R-:W-:Y:S08]  /*16d0*/  HMMA.16816.F32.BF16 R116, R12, R26, R116 ;  /* 0x0000001a0c74723c */ /* 0x000ff00000041874 */
[C---:B-1----:R-:W-:Y:S08]  /*16e0*/  HMMA.16816.F32.BF16 R104, R4.reuse, R48, R92 ;  /* 0x000000300468723c */ /* 0x042ff0000004185c */
[----:B------:R-:W-:Y:S01]  /*16f0*/  HMMA.16816.F32.BF16 R92, R4, R138, R8 ;  /* 0x0000008a045c723c */ /* 0x000fe20000041808 */
[----:B------:R-:W-:Y:S07]  /*1700*/  LDSM.16.M88.4 R8, [R2+0x8000] ;  /* 0x008000000208783b */ /* 0x000fee0000000200 */
[----:B----4-:R-:W-:Y:S01]  /*1710*/  HMMA.16816.F32.BF16 R12, R20, R48, R40 ;  /* 0x00000030140c723c */ /* 0x010fe20000041828 */
[----:B------:R-:W1:Y:S07]  /*1720*/  LDSM.16.M88.4 R40, [R45] ;  /* 0x000000002d28783b */ /* 0x000e6e0000000200 */
[C---:B------:R-:W-:Y:S01]  /*1730*/  HMMA.16816.F32.BF16 R100, R4.reuse, R60, R80 ;  /* 0x0000003c0464723c */ /* 0x040fe20000041850 */
        /* <DEDUP_REMOVED lines=9> */
[----:B------:R-:W-:Y:S03]  /*17d0*/  LDSM.16.M88.4 R56, [R2+0x8800] ;  /* 0x008800000238783b */ /* 0x000fe60000000200 */
[C---:B------:R-:W-:Y:S01]  /*17e0*/  HMMA.16816.F32.BF16 R72, R20.reuse, R50, R36 ;  /* 0x000000321448723c */ /* 0x040fe20000041824 */
[----:B------:R-:W3:Y:S07]  /*17f0*/  LDSM.16.M88.4 R36, [R17+0x4000] ;  /* 0x004000001124783b */ /* 0x000eee0000000200 */
[C---:B------:R-:W-:Y:S01]  /*1800*/  HMMA.16816.F32.BF16 R52, R20.reuse, R60, R76 ;  /* 0x0000003c1434723c */ /* 0x040fe2000004184c */
[----:B------:R-:W4:Y:S07]  /*1810*/  LDSM.16.M88.4 R76, [R2+0x9800] ;  /* 0x00980000024c783b */ /* 0x000f2e0000000200 */
[C---:B------:R-:W-:Y:S08]  /*1820*/  HMMA.16816.F32.BF16 R124, R20.reuse, R88, R108 ;  /* 0x00000058147c723c */ /* 0x040ff0000004186c */
[C---:B------:R-:W-:Y:S01]  /*1830*/  HMMA.16816.F32.BF16 R88, R20.reuse, R90, R28 ;  /* 0x0000005a1458723c */ /* 0x040fe2000004181c */
[----:B------:R-:W4:Y:S07]  /*1840*/  LDSM.16.M88.4 R28, [R46+0x4000] ;  /* 0x004000002e1c783b */ /* 0x000f2e0000000200 */
[----:B------:R-:W-:Y:S01]  /*1850*/  HMMA.16816.F32.BF16 R140, R20, R62, R32 ;  /* 0x0000003e148c723c */ /* 0x000fe20000041820 */
[----:B------:R-:W4:Y:S04]  /*1860*/  LDSM.16.M88.4 R32, [R17+0x6000] ;  /* 0x006000001120783b */ /* 0x000f280000000200 */
[----:B------:R-:W-:Y:S03]  /*1870*/  LDSM.16.M88.4 R60, [R2+0xa000] ;  /* 0x00a00000023c783b */ /* 0x000fe60000000200 */
[----:B-1----:R-:W-:Y:S08]  /*1880*/  HMMA.16816.F32.BF16 R48, R40, R8, R12 ;  /* 0x000000082830723c */ /* 0x002ff0000004180c */
[C---:B------:R-:W-:Y:S08]  /*1890*/  HMMA.16816.F32.BF16 R152, R20.reuse, R136, R112 ;  /* 0x000000881498723c */ /* 0x040ff00000041870 */
[----:B------:R-:W-:Y:S01]  /*18a0*/  HMMA.16816.F32.BF16 R148, R20, R138, R116 ;  /* 0x0000008a1494723c */ /* 0x000fe20000041874 */
[----:B------:R-:W-:Y:S07]  /*18b0*/  LDSM.16.M88.4 R20, [R44+0x4000] ;  /* 0x004000002c14783b */ /* 0x000fee0000000200 */
[----:B--2---:R-:W-:Y:S01]  /*18c0*/  HMMA.16816.F32.BF16 R112, R4, R10, R84 ;  /* 0x0000000a0470723c */ /* 0x004fe20000041854 */
[----:B------:R-:W1:Y:S07]  /*18d0*/  LDSM.16.M88.4 R84, [R3+0xa000] ;  /* 0x00a000000354783b */ /* 0x000e6e0000000200 */
[----:B---3--:R-:W-:Y:S08]  /*18e0*/  HMMA.16816.F32.BF16 R48, R36, R64, R48 ;  /* 0x000000402430723c */ /* 0x008ff00000041830 */
[C---:B------:R-:W-:Y:S08]  /*18f0*/  HMMA.16816.F32.BF16 R12, R4.reuse, R8, R104 ;  /* 0x00000008040c723c */ /* 0x040ff00000041868 */
[C---:B------:R-:W-:Y:S01]  /*1900*/  HMMA.16816.F32.BF16 R136, R4.reuse, R58, R24 ;  /* 0x0000003a0488723c */ /* 0x040fe20000041818 */
[----:B------:R-:W2:Y:S07]  /*1910*/  LDSM.16.M88.4 R24, [R46+0x6000] ;  /* 0x006000002e18783b */ /* 0x000eae0000000200 */
[C---:B------:R-:W-:Y:S08]  /*1920*/  HMMA.16816.F32.BF16 R144, R4.reuse, R56, R100 ;  /* 0x000000380490723c */ /* 0x040ff00000041864 */
[C---:B------:R-:W-:Y:S08]  /*1930*/  HMMA.16816.F32.BF16 R128, R4.reuse, R68, R128 ;  /* 0x000000440480723c */ /* 0x040ff00000041880 */
[C---:B------:R-:W-:Y:S08]  /*1940*/  HMMA.16816.F32.BF16 R120, R4.reuse, R70, R96 ;  /* 0x000000460478723c */ /* 0x040ff00000041860 */
[C---:B----4-:R-:W-:Y:S08]  /*1950*/  HMMA.16816.F32.BF16 R132, R4.reuse, R76, R132 ;  /* 0x0000004c0484723c */ /* 0x050ff00000041884 */
[----:B------:R-:W-:Y:S08]  /*1960*/  HMMA.16816.F32.BF16 R116, R4, R78, R92 ;  /* 0x0000004e0474723c */ /* 0x000ff0000004185c */
[----:B------:R-:W-:Y:S01]  /*1970*/  HMMA.16816.F32.BF16 R92, R40, R10, R72 ;  /* 0x0000000a285c723c */ /* 0x000fe20000041848 */
[----:B------:R-:W-:Y:S07]  /*1980*/  LDSM.16.M88.4 R8, [R45+0x4000] ;  /* 0x004000002d08783b */ /* 0x000fee0000000200 */
[----:B------:R-:W-:Y:S01]  /*1990*/  HMMA.16816.F32.BF16 R4, R28, R80, R48 ;  /* 0x000000501c04723c */ /* 0x000fe20000041830 */
[----:B------:R-:W-:Y:S07]  /*19a0*/  LDSM.16.M88.4 R48, [R19+UR6+0xb000] ;  /* 0x00b000061330783b */ /* 0x000fee0008000200 */
[----:B------:R-:W-:Y:S01]  /*19b0*/  HMMA.16816.F32.BF16 R72, R32, R64, R12 ;  /* 0x000000402048723c */ /* 0x000fe2000004180c */
[----:B------:R-:W3:Y:S07]  /*19c0*/  LDSM.16.M88.4 R12, [R44+0x6000] ;  /* 0x006000002c0c783b */ /* 0x000eee0000000200 */
[C---:B------:R-:W-:Y:S01]  /*19d0*/  HMMA.16816.F32.BF16 R108, R40.reuse, R56, R52 ;  /* 0x00000038286c723c */ /* 0x040fe20000041834 */
[----:B------:R-:W4:Y:S07]  /*19e0*/  LDSM.16.M88.4 R52, [R19+UR6+0xa800] ;  /* 0x00a800061334783b */ /* 0x000f2e0008000200 */
[C---:B------:R-:W-:Y:S08]  /*19f0*/  HMMA.16816.F32.BF16 R104, R40.reuse, R58, R140 ;  /* 0x0000003a2868723c */ /* 0x040ff0000004188c */
[----:B------:R-:W-:Y:S01]  /*1a00*/  HMMA.16816.F32.BF16 R96, R40, R70, R88 ;  /* 0x000000462860723c */ /* 0x000fe20000041858 */
[----:B------:R-:W4:Y:S07]  /*1a10*/  LDSM.16.M88.4 R88, [R19+UR6+0xb800] ;  /* 0x00b800061358783b */ /* 0x000f2e0008000200 */
[----:B-1----:R-:W-:Y:S01]  /*1a20*/  HMMA.16816.F32.BF16 R56, R20, R84, R4 ;  /* 0x000000541438723c */ /* 0x002fe20000041804 */
[----:B------:R1:W4:Y:S07]  /*1a30*/  LDSM.16.M88.4 R4, [R45+0x6000] ;  /* 0x006000002d04783b */ /* 0x00032e0000000200 */
[----:B--2---:R-:W-:Y:S08]  /*1a40*/  HMMA.16816.F32.BF16 R72, R24, R80, R72 ;  /* 0x000000501848723c */ /* 0x004ff00000041848 */
[----:B------:R-:W-:Y:S08]  /*1a50*/  HMMA.16816.F32.BF16 R148, R40, R78, R148 ;  /* 0x0000004e2894723c */ /* 0x000ff00000041894 */
[----:B-1----:R-:W-:Y:S08]  /*1a60*/  HMMA.16816.F32.BF16 R44, R36, R66, R92 ;  /* 0x00000042242c723c */ /* 0x002ff0000004185c */
[C---:B------:R-:W-:Y:S08]  /*1a70*/  HMMA.16816.F32.BF16 R92, R40.reuse, R76, R152 ;  /* 0x0000004c285c723c */ /* 0x040ff00000041898 */
[----:B------:R-:W-:Y:S08]  /*1a80*/  HMMA.16816.F32.BF16 R100, R40, R68, R124 ;  /* 0x000000442864723c */ /* 0x000ff0000004187c */
[----:B------:R-:W-:Y:S08]  /*1a90*/  HMMA.16816.F32.BF16 R76, R32, R66, R112 ;  /* 0x00000042204c723c */ /* 0x000ff00000041870 */
[----:B---3--:R-:W-:Y:S08]  /*1aa0*/  HMMA.16816.F32.BF16 R40, R12, R84, R72 ;  /* 0x000000540c28723c */ /* 0x008ff00000041848 */
[----:B------:R-:W-:Y:S01]  /*1ab0*/  HMMA.16816.F32.BF16 R64, R28, R82, R44 ;  /* 0x000000521c40723c */ /* 0x000fe2000004182c */
[----:B------:R-:W1:Y:S07]  /*1ac0*/  LDSM.16.M88.4 R44, [R18+0xa800] ;  /* 0x00a80000122c783b */ /* 0x000e6e0000000200 */
[----:B------:R-:W-:Y:S08]  /*1ad0*/  HMMA.16816.F32.BF16 R68, R8, R60, R56 ;  /* 0x0000003c0844723c */ /* 0x000ff00000041838 */
[C---:B----4-:R-:W-:Y:S08]  /*1ae0*/  HMMA.16816.F32.BF16 R124, R32.reuse, R54, R136 ;  /* 0x00000036207c723c */ /* 0x050ff00000041888 */
[----:B------:R-:W-:Y:S03]  /*1af0*/  HMMA.16816.F32.BF16 R136, R32, R50, R120 ;  /* 0x000000322088723c */ /* 0x000fe60000041878 */
[----:B------:R-:W-:-:S05]  /*1b00*/  FMUL.FTZ R17, R68, UR7 ;  /* 0x0000000744117c20 */ /* 0x000fca0008410000 */
[-C--:B------:R-:W-:Y:S08]  /*1b10*/  HMMA.16816.F32.BF16 R72, R36, R52.reuse, R108 ;  /* 0x000000342448723c */ /* 0x080ff0000004186c */
[C---:B------:R-:W-:Y:S01]  /*1b20*/  HMMA.16816.F32.BF16 R112, R32.reuse, R52, R144 ;  /* 0x000000342070723c */ /* 0x040fe20000041890 */
[----:B------:R2:W-:Y:S07]  /*1b30*/  MUFU.TANH R144, R17 ;  /* 0x0000001100907308 */ /* 0x0005ee0000002400 */
[C---:B------:R-:W-:Y:S08]  /*1b40*/  HMMA.16816.F32.BF16 R128, R32.reuse, R48, R128 ;  /* 0x000000302080723c */ /* 0x040ff00000041880 */
[----:B------:R-:W-:Y:S01]  /*1b50*/  HMMA.16816.F32.BF16 R120, R32, R88, R132 ;  /* 0x000000582078723c */ /* 0x000fe20000041884 */
[----:B--2---:R-:W-:-:S04]  /*1b60*/  FMUL.FTZ R17, R69, UR7 ;  /* 0x0000000745117c20 */ /* 0x004fc80008410000 */
[----:B------:R2:W-:Y:S03]  /*1b70*/  MUFU.TANH R145, R17 ;  /* 0x0000001100917308 */ /* 0x0005e60000002400 */
[----:B------:R-:W-:Y:S08]  /*1b80*/  HMMA.16816.F32.BF16 R116, R32, R90, R116 ;  /* 0x0000005a2074723c */ /* 0x000ff00000041874 */
[----:B------:R-:W-:Y:S01]  /*1b90*/  HMMA.16816.F32.BF16 R100, R36, R48, R100 ;  /* 0x000000302464723c */ /* 0x000fe20000041864 */
[----:B--2---:R-:W-:-:S07]  /*1ba0*/  FMUL.FTZ R17, R70, UR7 ;  /* 0x0000000746117c20 */ /* 0x004fce0008410000 */
[----:B------:R-:W-:Y:S01]  /*1bb0*/  HMMA.16816.F32.BF16 R108, R36, R50, R96 ;  /* 0x00000032246c723c */ /* 0x000fe20000041860 */
[----:B------:R2:W-:Y:S07]  /*1bc0*/  MUFU.TANH R176, R17 ;  /* 0x0000001100b07308 */ /* 0x0005ee0000002400 */
[----:B------:R-:W-:Y:S01]  /*1bd0*/  HMMA.16816.F32.BF16 R56, R4, R60, R40 ;  /* 0x0000003c0438723c */ /* 0x000fe20000041828 */
[----:B------:R-:W3:Y:S07]  /*1be0*/  LDSM.16.M88.4 R40, [R3+0xa800] ;  /* 0x00a800000328783b */ /* 0x000eee0000000200 */
[----:B------:R-:W-:Y:S01]  /*1bf0*/  HMMA.16816.F32.BF16 R32, R20, R86, R64 ;  /* 0x000000561420723c */ /* 0x000fe20000041840 */
[----:B--2---:R-:W-:-:S07]  /*1c00*/  FMUL.FTZ R17, R71, UR7 ;  /* 0x0000000747117c20 */ /* 0x004fce0008410000 */
[----:B------:R-:W-:Y:S01]  /*1c10*/  HMMA.16816.F32.BF16 R48, R24, R82, R76 ;  /* 0x000000521830723c */ /* 0x000fe2000004184c */
[----:B------:R2:W-:Y:S01]  /*1c20*/  MUFU.TANH R163, R17 ;  /* 0x0000001100a37308 */ /* 0x0005e20000002400 */
[----:B------:R-:W-:Y:S06]  /*1c30*/  LDSM.16.M88.4 R76, [R2+0xb000] ;  /* 0x00b00000024c783b */ /* 0x000fec0000000200 */
[----:B------:R-:W-:Y:S08]  /*1c40*/  HMMA.16816.F32.BF16 R104, R36, R54, R104 ;  /* 0x000000362468723c */ /* 0x000ff00000041868 */
[----:B------:R-:W-:Y:S01]  /*1c50*/  HMMA.16816.F32.BF16 R64, R8, R62, R32 ;  /* 0x0000003e0840723c */ /* 0x000fe20000041820 */
[----:B------:R-:W4:Y:S01]  /*1c60*/  LDSM.16.M88.4 R32, [R2+0xa800] ;  /* 0x00a800000220783b */ /* 0x000f220000000200 */
[----:B--2---:R-:W-:-:S06]  /*1c70*/  FMUL.FTZ R17, R56, UR7 ;  /* 0x0000000738117c20 */ /* 0x004fcc0008410000 */
[----:B------:R-:W-:Y:S08]  /*1c80*/  HMMA.16816.F32.BF16 R48, R12, R86, R48 ;  /* 0x000000560c30723c */ /* 0x000ff00000041830 */
[----:B-1----:R-:W-:Y:S08]  /*1c90*/  HMMA.16816.F32.BF16 R52, R28, R44, R72 ;  /* 0x0000002c1c34723c */ /* 0x002ff00000041848 */
[----:B------:R-:W-:Y:S01]  /*1ca0*/  HMMA.16816.F32.BF16 R96, R36, R88, R92 ;  /* 0x000000582460723c */ /* 0x000fe2000004185c */
[----:B------:R1:W-:Y:S07]  /*1cb0*/  MUFU.TANH R94, R17 ;  /* 0x00000011005e7308 */ /* 0x0003ee0000002400 */
[----:B------:R-:W-:Y:S08]  /*1cc0*/  HMMA.16816.F32.BF16 R60, R4, R62, R48 ;  /* 0x0000003e043c723c */ /* 0x000ff00000041830 */
[----:B---3--:R-:W-:Y:S01]  /*1cd0*/  HMMA.16816.F32.BF16 R48, R20, R40, R52 ;  /* 0x000000281430723c */ /* 0x008fe20000041834 */
[----:B-1----:R-:W-:-:S04]  /*1ce0*/  FMUL.FTZ R17, R57, UR7 ;  /* 0x0000000739117c20 */ /* 0x002fc80008410000 */
[----:B------:R1:W-:Y:S03]  /*1cf0*/  MUFU.TANH R92, R17 ;  /* 0x00000011005c7308 */ /* 0x0003e60000002400 */
[----:B------:R-:W-:Y:S08]  /*1d00*/  HMMA.16816.F32.BF16 R52, R24, R46, R124 ;  /* 0x0000002e1834723c */ /* 0x000ff0000004187c */
[----:B------:R-:W-:Y:S01]  /*1d10*/  HMMA.16816.F32.BF16 R88, R36, R90, R148 ;  /* 0x0000005a2458723c */ /* 0x000fe20000041894 */
[----:B-1----:R-:W-:-:S07]  /*1d20*/  FMUL.FTZ R17, R58, UR7 ;  /* 0x000000073a117c20 */ /* 0x002fce0008410000 */
[----:B----4-:R-:W-:Y:S01]  /*1d30*/  HMMA.16816.F32.BF16 R68, R8, R32, R48 ;  /* 0x000000200844723c */ /* 0x010fe20000041830 */
[----:B------:R-:W1:Y:S01]  /*1d40*/  LDSM.16.M88.4 R48, [R18+0xb000] ;  /* 0x00b000001230783b */ /* 0x000e620000000200 */
[----:B------:R2:W-:Y:S02]  /*1d50*/  MUFU.TANH R93, R17 ;  /* 0x00000011005d7308 */ /* 0x0005e40000002400 */
[----:B--2---:R-:W-:-:S04]  /*1d60*/  FMUL.FTZ R17, R59, UR7 ;  /* 0x000000073b117c20 */ /* 0x004fc80008410000 */
[----:B------:R-:W-:Y:S02]  /*1d70*/  HMMA.16816.F32.BF16 R56, R24, R44, R112 ;  /* 0x0000002c1838723c */ /* 0x000fe40000041870 */
[----:B------:R2:W-:Y:S02]  /*1d80*/  MUFU.TANH R87, R17 ;  /* 0x0000001100577308 */ /* 0x0005e40000002400 */
[----:B--2---:R-:W-:-:S04]  /*1d90*/  FMUL.FTZ R17, R64, UR7 ;  /* 0x0000000740117c20 */ /* 0x004fc80008410000 */
[----:B-1----:R-:W-:Y:S02]  /*1da0*/  HMMA.16816.F32.BF16 R36, R24, R50, R136 ;  /* 0x000000321824723c */ /* 0x002fe40000041888 */
[----:B------:R1:W-:Y:S02]  /*1db0*/  MUFU.TANH R152, R17 ;  /* 0x0000001100987308 */ /* 0x0003e40000002400 */
[----:B-1----:R-:W-:-:S06]  /*1dc0*/  FMUL.FTZ R17, R65, UR7 ;  /* 0x0000000741117c20 */ /* 0x002fcc0008410000 */
[----:B------:R1:W-:Y:S02]  /*1dd0*/  MUFU.TANH R162, R17 ;  /* 0x0000001100a27308 */ /* 0x0003e40000002400 */
[----:B-1----:R-:W-:-:S06]  /*1de0*/  FMUL.FTZ R17, R66, UR7 ;  /* 0x0000000742117c20 */ /* 0x002fcc0008410000 */
[----:B------:R1:W-:Y:S02]  /*1df0*/  MUFU.TANH R160, R17 ;  /* 0x0000001100a07308 */ /* 0x0003e40000002400 */
[----:B-1----:R-:W-:Y:S02]  /*1e00*/  FMUL.FTZ R17, R67, UR7 ;  /* 0x0000000743117c20 */ /* 0x002fe40008410000 */
[----:B------:R-:W-:Y:S04]  /*1e10*/  HMMA.16816.F32.BF16 R64, R28, R46, R104 ;  /* 0x0000002e1c40723c */ /* 0x000fe80000041868 */
[----:B------:R1:W-:Y:S04]  /*1e20*/  MUFU.TANH R161, R17 ;  /* 0x0000001100a17308 */ /* 0x0003e80000002400 */
[C---:B------:R-:W-:Y:S08]  /*1e30*/  HMMA.16816.F32.BF16 R44, R12.reuse, R40, R56 ;  /* 0x000000280c2c723c */ /* 0x040ff00000041838 */
[----:B------:R-:W-:Y:S01]  /*1e40*/  HMMA.16816.F32.BF16 R56, R12, R42, R52 ;  /* 0x0000002a0c38723c */ /* 0x000fe20000041834 */
[----:B-1----:R-:W-:-:S04]  /*1e50*/  FMUL.FTZ R17, R60, UR7 ;  /* 0x000000073c117c20 */ /* 0x002fc80008410000 */
[----:B------:R1:W2:Y:S03]  /*1e60*/  MUFU.TANH R84, R17 ;  /* 0x0000001100547308 */ /* 0x0002a60000002400 */
[----:B------:R-:W-:Y:S08]  /*1e70*/  HMMA.16816.F32.BF16 R52, R20, R42, R64 ;  /* 0x0000002a1434723c */ /* 0x000ff00000041840 */
[----:B------:R-:W-:Y:S01]  /*1e80*/  HMMA.16816.F32.BF16 R40, R4, R32, R44 ;  /* 0x000000200428723c */ /* 0x000fe2000004182c */
[----:B------:R-:W3:Y:S01]  /*1e90*/  LDSM.16.M88.4 R44, [R18+0xb800] ;  /* 0x00b80000122c783b */ /* 0x000ee20000000200 */
[----:B-1----:R-:W-:-:S06]  /*1ea0*/  FMUL.FTZ R17, R61, UR7 ;  /* 0x000000073d117c20 */ /* 0x002fcc0008410000 */
[----:B------:R-:W-:Y:S01]  /*1eb0*/  HMMA.16816.F32.BF16 R64, R28, R48, R100 ;  /* 0x000000301c40723c */ /* 0x000fe20000041864 */
[----:B------:R1:W-:Y:S07]  /*1ec0*/  MUFU.TANH R86, R17 ;  /* 0x0000001100567308 */ /* 0x0003ee0000002400 */
[----:B------:R-:W-:Y:S01]  /*1ed0*/  HMMA.16816.F32.BF16 R72, R8, R34, R52 ;  /* 0x000000220848723c */ /* 0x000fe20000041834 */
[----:B-1----:R-:W-:-:S04]  /*1ee0*/  FMUL.FTZ R17, R62, UR7 ;  /* 0x000000073e117c20 */ /* 0x002fc80008410000 */
[----:B------:R1:W-:Y:S03]  /*1ef0*/  MUFU.TANH R19, R17 ;  /* 0x0000001100137308 */ /* 0x0003e60000002400 */
[C---:B---3--:R-:W-:Y:S08]  /*1f00*/  HMMA.16816.F32.BF16 R52, R24.reuse, R44, R120 ;  /* 0x0000002c1834723c */ /* 0x048ff00000041878 */
[----:B------:R-:W-:Y:S01]  /*1f10*/  HMMA.16816.F32.BF16 R80, R24, R46, R116 ;  /* 0x0000002e1850723c */ /* 0x000fe20000041874 */
[----:B-1----:R-:W-:-:S02]  /*1f20*/  FMUL.FTZ R17, R63, UR7 ;  /* 0x000000073f117c20 */ /* 0x002fc40008410000 */
[----:B------:R-:W1:Y:S02]  /*1f30*/  LDSM.16.M88.4 R60, [R3+0xb000] ;  /* 0x00b00000033c783b */ /* 0x000e640000000200 */
[----:B------:R3:W-:Y:S02]  /*1f40*/  MUFU.TANH R85, R17 ;  /* 0x0000001100557308 */ /* 0x0007e40000002400 */
[----:B---3--:R-:W-:-:S06]  /*1f50*/  FMUL.FTZ R17, R68, UR7 ;  /* 0x0000000744117c20 */ /* 0x008fcc0008410000 */
[----:B------:R3:W-:Y:S02]  /*1f60*/  MUFU.TANH R159, R17 ;  /* 0x00000011009f7308 */ /* 0x0007e40000002400 */
[----:B---3--:R-:W-:-:S06]  /*1f70*/  FMUL.FTZ R17, R69, UR7 ;  /* 0x0000000745117c20 */ /* 0x008fcc0008410000 */
[----:B------:R3:W-:Y:S02]  /*1f80*/  MUFU.TANH R158, R17 ;  /* 0x00000011009e7308 */ /* 0x0007e40000002400 */
[----:B---3--:R-:W-:-:S06]  /*1f90*/  FMUL.FTZ R17, R70, UR7 ;  /* 0x0000000746117c20 */ /* 0x008fcc0008410000 */
[----:B------:R3:W-:Y:S02]  /*1fa0*/  MUFU.TANH R149, R17 ;  /* 0x0000001100957308 */ /* 0x0007e40000002400 */
[----:B---3--:R-:W-:Y:S02]  /*1fb0*/  FMUL.FTZ R17, R71, UR7 ;  /* 0x0000000747117c20 */ /* 0x008fe40008410000 */
[----:B------:R-:W-:Y:S01]  /*1fc0*/  HMMA.16816.F32.BF16 R68, R4, R34, R56 ;  /* 0x000000220444723c */ /* 0x000fe20000041838 */
[----:B------:R3:W-:Y:S03]  /*1fd0*/  LDSM.16.M88.4 R56, [R2+0xb800] ;  /* 0x00b800000238783b */ /* 0x0007e60000000200 */
[----:B------:R4:W-:Y:S04]  /*1fe0*/  MUFU.TANH R150, R17 ;  /* 0x0000001100967308 */ /* 0x0009e80000002400 */
[----:B------:R-:W-:Y:S08]  /*1ff0*/  HMMA.16816.F32.BF16 R32, R24, R48, R128 ;  /* 0x000000301820723c */ /* 0x000ff00000041880 */
[----:B-1----:R-:W-:Y:S01]  /*2000*/  HMMA.16816.F32.BF16 R24, R12, R62, R36 ;  /* 0x0000003e0c18723c */ /* 0x002fe20000041824 */
[----:B----4-:R-:W-:-:S04]  /*2010*/  FMUL.FTZ R17, R40, UR7 ;  /* 0x0000000728117c20 */ /* 0x010fc80008410000 */
[----:B------:R1:W4:Y:S01]  /*2020*/  MUFU.TANH R105, R17 ;  /* 0x0000001100697308 */ /* 0x0003220000002400 */
[----:B---3--:R-:W-:-:S06]  /*2030*/  FMUL.FTZ R2, R71, UR7 ;  /* 0x0000000747027c20 */ /* 0x008fcc0008410000 */
[----:B------:R-:W-:Y:S01]  /*2040*/  HMMA.16816.F32.BF16 R32, R12, R60, R32 ;  /* 0x0000003c0c20723c */ /* 0x000fe20000041820 */
[----:B------:R-:W-:Y:S07]  /*2050*/  MUFU.TANH R132, R2 ;  /* 0x0000000200847308 */ /* 0x000fee0000002400 */
[----:B------:R-:W-:Y:S01]  /*2060*/  HMMA.16816.F32.BF16 R36, R4, R78, R24 ;  /* 0x0000004e0424723c */ /* 0x000fe20000041818 */
[----:B-1----:R-:W-:-:S04]  /*2070*/  FMUL.FTZ R17, R41, UR7 ;  /* 0x0000000729117c20 */ /* 0x002fc80008410000 */
[----:B------:R1:W-:Y:S07]  /*2080*/  MUFU.TANH R104, R17 ;  /* 0x0000001100687308 */ /* 0x0003ee0000002400 */
[----:B------:R-:W-:Y:S01]  /*2090*/  HMMA.16816.F32.BF16 R32, R4, R76, R32 ;  /* 0x0000004c0420723c */ /* 0x000fe20000041820 */
[----:B-1----:R-:W-:-:S04]  /*20a0*/  FMUL.FTZ R17, R42, UR7 ;  /* 0x000000072a117c20 */ /* 0x002fc80008410000 */
[----:B------:R1:W-:-:S14]  /*20b0*/  MUFU.TANH R134, R17 ;  /* 0x0000001100867308 */ /* 0x0003dc0000002400 */
[----:B------:R-:W-:-:S04]  /*20c0*/  FMUL.FTZ R2, R32, UR7 ;  /* 0x0000000720027c20 */ /* 0x000fc80008410000 */
[----:B------:R3:W-:Y:S01]  /*20d0*/  MUFU.TANH R183, R2 ;  /* 0x0000000200b77308 */ /* 0x0007e20000002400 */
[----:B-1----:R-:W-:Y:S02]  /*20e0*/  FMUL.FTZ R17, R43, UR7 ;  /* 0x000000072b117c20 */ /* 0x002fe40008410000 */
[----:B------:R1:W2:Y:S01]  /*20f0*/  LDSM.16.M88.4 R40, [R3+0xb800] ;  /* 0x00b800000328783b */ /* 0x0002a20000000200 */
[----:B------:R-:W-:-:S04]  /*2100*/  DEPBAR.LE SB0, 0x0 ;  /* 0x000080000000791a */ /* 0x000fc80000000000 */
[----:B------:R4:W-:Y:S01]  /*2110*/  MUFU.TANH R140, R17 ;  /* 0x00000011008c7308 */ /* 0x0009e20000002400 */
[----:B---3--:R-:W-:-:S07]  /*2120*/  FMUL.FTZ R2, R33, UR7 ;  /* 0x0000000721027c20 */ /* 0x008fce0008410000 */
[----:B------:R3:W-:Y:S01]  /*2130*/  MUFU.TANH R181, R2 ;  /* 0x0000000200b57308 */ /* 0x0007e20000002400 */
[----:B----4-:R-:W-:Y:S01]  /*2140*/  FMUL.FTZ R17, R72, UR7 ;  /* 0x0000000748117c20 */ /* 0x010fe20008410000 */
[----:B-1----:R-:W-:-:S06]  /*2150*/  FMUL.FTZ R3, R68, UR7 ;  /* 0x0000000744037c20 */ /* 0x002fcc0008410000 */
[----:B------:R1:W-:Y:S01]  /*2160*/  MUFU.TANH R142, R17 ;  /* 0x00000011008e7308 */ /* 0x0003e20000002400 */
[----:B---3--:R-:W-:-:S07]  /*2170*/  FMUL.FTZ R2, R34, UR7 ;  /* 0x0000000722027c20 */ /* 0x008fce0008410000 */
[----:B------:R3:W-:Y:S01]  /*2180*/  MUFU.TANH R182, R2 ;  /* 0x0000000200b67308 */ /* 0x0007e20000002400 */
[----:B--2---:R-:W-:Y:S01]  /*2190*/  HMMA.16816.F32.BF16 R24, R12, R40, R52 ;  /* 0x000000280c18723c */ /* 0x004fe20000041834 */
[----:B-1----:R-:W-:-:S06]  /*21a0*/  FMUL.FTZ R17, R73, UR7 ;  /* 0x0000000749117c20 */ /* 0x002fcc0008410000 */
[----:B------:R1:W-:Y:S01]  /*21b0*/  MUFU.TANH R141, R17 ;  /* 0x00000011008d7308 */ /* 0x0003e20000002400 */
[----:B------:R-:W-:Y:S01]  /*21c0*/  HMMA.16816.F32.BF16 R12, R12, R42, R80 ;  /* 0x0000002a0c0c723c */ /* 0x000fe20000041850 */
[----:B---3--:R-:W-:-:S06]  /*21d0*/  FMUL.FTZ R2, R35, UR7 ;  /* 0x0000000723027c20 */ /* 0x008fcc0008410000 */
[----:B------:R2:W-:Y:S05]  /*21e0*/  MUFU.TANH R180, R2 ;  /* 0x0000000200b47308 */ /* 0x0005ea0000002400 */
[----:B------:R-:W-:Y:S01]  /*21f0*/  HMMA.16816.F32.BF16 R24, R4, R56, R24 ;  /* 0x000000380418723c */ /* 0x000fe20000041818 */
[----:B-1----:R-:W-:-:S04]  /*2200*/  FMUL.FTZ R17, R74, UR7 ;  /* 0x000000074a117c20 */ /* 0x002fc80008410000 */
[----:B------:R-:W-:Y:S03]  /*2210*/  MUFU.TANH R148, R17 ;  /* 0x0000001100947308 */ /* 0x000fe60000002400 */
[----:B------:R-:W-:Y:S01]  /*2220*/  HMMA.16816.F32.BF16 R12, R4, R58, R12 ;  /* 0x0000003a040c723c */ /* 0x000fe2000004180c */
[----:B--2---:R-:W-:-:S04]  /*2230*/  FMUL.FTZ R2, R36, UR7 ;  /* 0x0000000724027c20 */ /* 0x004fc80008410000 */
[----:B------:R1:W2:Y:S08]  /*2240*/  MUFU.TANH R17, R3 ;  /* 0x0000000300117308 */ /* 0x0002b00000002400 */
[----:B------:R3:W-:Y:S01]  /*2250*/  MUFU.TANH R173, R2 ;  /* 0x0000000200ad7308 */ /* 0x0007e20000002400 */
[----:B-1----:R-:W-:-:S07]  /*2260*/  FMUL.FTZ R3, R69, UR7 ;  /* 0x0000000745037c20 */ /* 0x002fce0008410000 */
[----:B------:R1:W4:Y:S01]  /*2270*/  MUFU.TANH R18, R3 ;  /* 0x0000000300127308 */ /* 0x0003220000002400 */
[----:B---3--:R-:W-:-:S07]  /*2280*/  FMUL.FTZ R2, R37, UR7 ;  /* 0x0000000725027c20 */ /* 0x008fce0008410000 */
[----:B------:R3:W-:Y:S01]  /*2290*/  MUFU.TANH R172, R2 ;  /* 0x0000000200ac7308 */ /* 0x0007e20000002400 */
[----:B-1----:R-:W-:Y:S02]  /*22a0*/  FMUL.FTZ R3, R70, UR7 ;  /* 0x0000000746037c20 */ /* 0x002fe40008410000 */
[C---:B------:R-:W-:Y:S05]  /*22b0*/  HMMA.16816.F32.BF16 R68, R28.reuse, R50, R108 ;  /* 0x000000321c44723c */ /* 0x040fea000004186c */
[----:B------:R1:W-:Y:S01]  /*22c0*/  MUFU.TANH R133, R3 ;  /* 0x0000000300857308 */ /* 0x0003e20000002400 */
[----:B---3--:R-:W-:Y:S02]  /*22d0*/  FMUL.FTZ R2, R38, UR7 ;  /* 0x0000000726027c20 */ /* 0x008fe40008410000 */
[C---:B------:R-:W-:Y:S05]  /*22e0*/  HMMA.16816.F32.BF16 R48, R28.reuse, R44, R96 ;  /* 0x0000002c1c30723c */ /* 0x040fea0000041860 */
[----:B------:R3:W-:Y:S03]  /*22f0*/  MUFU.TANH R175, R2 ;  /* 0x0000000200af7308 */ /* 0x0007e60000002400 */
[----:B------:R-:W-:Y:S01]  /*2300*/  HMMA.16816.F32.BF16 R44, R28, R46, R88 ;  /* 0x0000002e1c2c723c */ /* 0x000fe20000041858 */
[----:B-1----:R-:W-:-:S04]  /*2310*/  FMUL.FTZ R3, R12, UR7 ;  /* 0x000000070c037c20 */ /* 0x002fc80008410000 */
[----:B------:R1:W-:Y:S03]  /*2320*/  MUFU.TANH R234, R3 ;  /* 0x0000000300ea7308 */ /* 0x0003e60000002400 */
[----:B------:R-:W-:Y:S01]  /*2330*/  HMMA.16816.F32.BF16 R28, R20, R60, R64 ;  /* 0x0000003c141c723c */ /* 0x000fe20000041840 */
[----:B---3--:R-:W-:-:S04]  /*2340*/  FMUL.FTZ R2, R39, UR7 ;  /* 0x0000000727027c20 */ /* 0x008fc80008410000 */
[----:B------:R3:W-:Y:S03]  /*2350*/  MUFU.TANH R174, R2 ;  /* 0x0000000200ae7308 */ /* 0x0007e60000002400 */
[C---:B------:R-:W-:Y:S08]  /*2360*/  HMMA.16816.F32.BF16 R32, R20.reuse, R62, R68 ;  /* 0x0000003e1420723c */ /* 0x040ff00000041844 */
[----:B------:R-:W-:Y:S01]  /*2370*/  HMMA.16816.F32.BF16 R4, R20, R40, R48 ;  /* 0x000000281404723c */ /* 0x000fe20000041830 */
[----:B-1----:R-:W-:-:S04]  /*2380*/  FMUL.FTZ R3, R13, UR7 ;  /* 0x000000070d037c20 */ /* 0x002fc80008410000 */
[----:B------:R1:W-:Y:S01]  /*2390*/  MUFU.TANH R232, R3 ;  /* 0x0000000300e87308 */ /* 0x0003e20000002400 */
[----:B---3--:R-:W-:Y:S02]  /*23a0*/  FMUL.FTZ R2, R24, UR7 ;  /* 0x0000000718027c20 */ /* 0x008fe40008410000 */
[----:B------:R-:W-:Y:S05]  /*23b0*/  HMMA.16816.F32.BF16 R20, R20, R42, R44 ;  /* 0x0000002a1414723c */ /* 0x000fea000004182c */
[----:B------:R3:W4:Y:S03]  /*23c0*/  MUFU.TANH R238, R2 ;  /* 0x0000000200ee7308 */ /* 0x0007260000002400 */
[----:B------:R-:W-:Y:S01]  /*23d0*/  HMMA.16816.F32.BF16 R28, R8, R76, R28 ;  /* 0x0000004c081c723c */ /* 0x000fe2000004181c */
[----:B-1----:R-:W-:-:S07]  /*23e0*/  FMUL.FTZ R3, R14, UR7 ;  /* 0x000000070e037c20 */ /* 0x002fce0008410000 */
[----:B------:R-:W-:Y:S01]  /*23f0*/  HMMA.16816.F32.BF16 R32, R8, R78, R32 ;  /* 0x0000004e0820723c */ /* 0x000fe20000041820 */
[----:B------:R-:W-:Y:S01]  /*2400*/  MUFU.TANH R233, R3 ;  /* 0x0000000300e97308 */ /* 0x000fe20000002400 */
[----:B---3--:R-:W-:-:S06]  /*2410*/  FMUL.FTZ R2, R25, UR7 ;  /* 0x0000000719027c20 */ /* 0x008fcc0008410000 */
[----:B------:R-:W-:Y:S01]  /*2420*/  HMMA.16816.F32.BF16 R20, R8, R58, R20 ;  /* 0x0000003a0814723c */ /* 0x000fe20000041814 */
[----:B------:R1:W3:Y:S02]  /*2430*/  MUFU.TANH R235, R2 ;  /* 0x0000000200eb7308 */ /* 0x0002e40000002400 */
[----:B-1----:R-:W-:-:S06]  /*2440*/  FMUL.FTZ R2, R26, UR7 ;  /* 0x000000071a027c20 */ /* 0x002fcc0008410000 */
[----:B------:R1:W1:Y:S02]  /*2450*/  MUFU.TANH R237, R2 ;  /* 0x0000000200ed7308 */ /* 0x0002640000002400 */
[----:B-1----:R-:W-:Y:S02]  /*2460*/  FMUL.FTZ R2, R27, UR7 ;  /* 0x000000071b027c20 */ /* 0x002fe40008410000 */
[----:B------:R-:W-:Y:S04]  /*2470*/  HMMA.16816.F32.BF16 R24, R8, R56, R4 ;  /* 0x000000380818723c */ /* 0x000fe80000041804 */
[----:B------:R1:W1:Y:S02]  /*2480*/  MUFU.TANH R236, R2 ;  /* 0x0000000200ec7308 */ /* 0x0002640000002400 */
[----:B-1----:R-:W-:-:S04]  /*2490*/  FMNMX3.FTZ R2, R94, R92, R84, !PT ;  /* 0x0000005c5e027276 */ /* 0x002fc80007810054 */
[----:B------:R-:W-:-:S04]  /*24a0*/  FMNMX3.FTZ R2, R2, R86, R105, !PT ;  /* 0x0000005602027276 */ /* 0x000fc80007810069 */
[----:B--2---:R-:W-:-:S04]  /*24b0*/  FMNMX3.FTZ R2, R2, R104, R17, !PT ;  /* 0x0000006802027276 */ /* 0x004fc80007810011 */
[----:B----4-:R-:W-:-:S04]  /*24c0*/  FMNMX3.FTZ R2, R2, R18, R183, !PT ;  /* 0x0000001202027276 */ /* 0x010fc800078100b7 */
[----:B------:R-:W-:-:S04]  /*24d0*/  FMNMX3.FTZ R2, R2, R181, R173, !PT ;  /* 0x000000b502027276 */ /* 0x000fc800078100ad */
[----:B------:R-:W-:Y:S02]  /*24e0*/  FMNMX3.FTZ R3, R2, R172, R238, !PT ;  /* 0x000000ac02037276 */ /* 0x000fe400078100ee */
[----:B------:R-:W-:Y:S02]  /*24f0*/  FMNMX3.FTZ R2, R93, R87, R19, !PT ;  /* 0x000000575d027276 */ /* 0x000fe40007810013 */
[----:B---3--:R-:W-:Y:S02]  /*2500*/  FMNMX3.FTZ R3, R3, R235, R234, !PT ;  /* 0x000000eb03037276 */ /* 0x008fe400078100ea */
[----:B------:R-:W-:Y:S02]  /*2510*/  FMNMX3.FTZ R14, R2, R85, R134, !PT ;  /* 0x00000055020e7276 */ /* 0x000fe40007810086 */
[----:B------:R-:W-:Y:S01]  /*2520*/  FMNMX.FTZ R13, R232, R3, !PT ;  /* 0x00000003e80d7209 */ /* 0x000fe20007810000 */
[----:B------:R-:W-:Y:S06]  /*2530*/  BAR.SYNC.DEFER_BLOCKING 0x0 ;  /* 0x0000000000007b1d */ /* 0x000fec0000010000 */
[----:B------:R-:W-:Y:S05]  /*2540*/  BRA.U !UP0, `(.L_x_129) ;  /* 0x0000000108787547 */ /* 0x000fea000b800000 */
[----:B------:R-:W-:-:S06]  /*2550*/  ULEA.HI.SX32 UR10, UR20, 0xfffffffe, 0x1a ;  /* 0xfffffffe140a7891 */ /* 0x000fcc000f8fd2ff */
[----:B------:R-:W-:-:S04]  /*2560*/  IMAD.WIDE.U32 R2, R168, UR10, RZ ;  /* 0x0000000aa8027c25 */ /* 0x000fc8000f8e00ff */
[----:B------:R-:W-:Y:S01]  /*2570*/  IMAD R4, R169, UR10, RZ ;  /* 0x0000000aa9047c24 */ /* 0x000fe2000f8e02ff */
[----:B------:R-:W-:Y:S02]  /*2580*/  IADD3 R5, P1, PT, R164, R2, RZ ;  /* 0x00000002a4057210 */ /* 0x000fe40007f3e0ff */
[----:B------:R-:W-:Y:S01]  /*2590*/  LEA R8, P3, R2, R177, 0x1 ;  /* 0x000000b102087211 */ /* 0x000fe200078608ff */
[----:B------:R-:W-:Y:S01]  /*25a0*/  IMAD.IADD R3, R3, 0x1, R4 ;  /* 0x0000000103037824 */ /* 0x000fe200078e0204 */
[----:B------:R-:W-:-:S03]  /*25b0*/  IADD3 R10, P2, PT, R5, R164, RZ ;  /* 0x000000a4050a7210 */ /* 0x000fc60007f5e0ff */
[--C-:B------:R-:W-:Y:S01]  /*25c0*/  IMAD.X R7, R3, 0x1, R156.reuse, P1 ;  /* 0x0000000103077824 */ /* 0x100fe200008e069c */
[----:B------:R-:W-:Y:S02]  /*25d0*/  IADD3 R11, P1, PT, R5, R166, RZ ;  /* 0x000000a6050b7210 */ /* 0x000fe40007f3e0ff */
[----:B------:R-:W-:Y:S01]  /*25e0*/  LEA.HI.X R9, R2, R171, R3, 0x1, P3 ;  /* 0x000000ab02097211 */ /* 0x000fe200018f0c03 */
        /* <DEDUP_REMOVED lines=20> */
.L_x_129:
[----:B-1----:R-:W-:Y:S01]  /*2730*/  FMUL.FTZ R3, R15, UR7 ;  /* 0x000000070f037c20 */ /* 0x002fe20008410000 */
[----:B------:R-:W-:Y:S01]  /*2740*/  FMNMX3.FTZ R2, R14, R140, R133, !PT ;  /* 0x0000008c0e027276 */ /* 0x000fe20007810085 */
[----:B------:R-:W-:Y:S01]  /*2750*/  SHFL.BFLY PT, R4, R13, 0x2, 0x1f ;  /* 0x0c401f000d047f89 */ /* 0x000fe200000e0000 */
[----:B------:R-:W1:Y:S01]  /*2760*/  LDCU UR10, c[0x0][0x45c] ;  /* 0x00008b80ff0a77ac */ /* 0x000e620008000800 */
[----:B------:R2:W3:Y:S01]  /*2770*/  MUFU.TANH R156, R3 ;  /* 0x00000003009c7308 */ /* 0x0004e20000002400 */
[----:B------:R-:W-:Y:S01]  /*2780*/  FMNMX3.FTZ R2, R2, R132, R182, !PT ;  /* 0x0000008402027276 */ /* 0x000fe200078100b6 */
[----:B------:R-:W-:Y:S01]  /*2790*/  STL [R1+0x58], R241 ;  /* 0x000058f101007387 */ /* 0x000fe20000100800 */
[----:B------:R-:W-:Y:S02]  /*27a0*/  FMUL.FTZ R9, R26, UR7 ;  /* 0x000000071a097c20 */ /* 0x000fe40008410000 */
[----:B------:R-:W-:Y:S01]  /*27b0*/  FMNMX3.FTZ R2, R2, R180, R175, !PT ;  /* 0x000000b402027276 */ /* 0x000fe200078100af */
[----:B------:R-:W-:Y:S02]  /*27c0*/  STL [R1+0x54], R240 ;  /* 0x000054f001007387 */ /* 0x000fe40000100800 */
[----:B------:R4:W-:Y:S01]  /*27d0*/  MUFU.TANH R246, R9 ;  /* 0x0000000900f67308 */ /* 0x0009e20000002400 */
[----:B------:R-:W-:Y:S01]  /*27e0*/  FMNMX3.FTZ R2, R2, R174, R237, !PT ;  /* 0x000000ae02027276 */ /* 0x000fe200078100ed */
[----:B------:R-:W-:Y:S03]  /*27f0*/  STL [R1+0x50], R0 ;  /* 0x0000500001007387 */ /* 0x000fe60000100800 */
[----:B------:R-:W-:Y:S01]  /*2800*/  FMNMX3.FTZ R2, R2, R236, R233, !PT ;  /* 0x000000ec02027276 */ /* 0x000fe200078100e9 */
[----:B--2---:R-:W-:-:S03]  /*2810*/  FMUL.FTZ R3, R75, UR7 ;  /* 0x000000074b037c20 */ /* 0x004fc60008410000 */
[----:B---3--:R-:W-:Y:S01]  /*2820*/  FMNMX.FTZ R5, R156, R2, !PT ;  /* 0x000000029c057209 */ /* 0x008fe20007810000 */
[----:B------:R-:W-:Y:S01]  /*2830*/  FMUL.FTZ R2, R29, UR7 ;  /* 0x000000071d027c20 */ /* 0x000fe20008410000 */
[----:B------:R2:W-:Y:S03]  /*2840*/  MUFU.TANH R151, R3 ;  /* 0x0000000300977308 */ /* 0x0005e60000002400 */
[----:B------:R-:W3:Y:S01]  /*2850*/  SHFL.BFLY PT, R6, R5, 0x2, 0x1f ;  /* 0x0c401f0005067f89 */ /* 0x000ee200000e0000 */
[----:B----4-:R-:W-:-:S04]  /*2860*/  FMUL.FTZ R9, R21, UR7 ;  /* 0x0000000715097c20 */ /* 0x010fc80008410000 */
[----:B------:R4:W-:Y:S01]  /*2870*/  MUFU.TANH R209, R2 ;  /* 0x0000000200d17308 */ /* 0x0009e20000002400 */
[----:B--2---:R-:W-:-:S07]  /*2880*/  FMUL.FTZ R3, R28, UR7 ;  /* 0x000000071c037c20 */ /* 0x004fce0008410000 */
[----:B------:R2:W1:Y:S01]  /*2890*/  MUFU.TANH R208, R3 ;  /* 0x0000000300d07308 */ /* 0x0004620000002400 */
[----:B----4-:R-:W-:Y:S01]  /*28a0*/  FMUL.FTZ R2, R30, UR7 ;  /* 0x000000071e027c20 */ /* 0x010fe20008410000 */
[----:B---3--:R-:W-:-:S06]  /*28b0*/  FMNMX.FTZ R6, R5, R6, !PT ;  /* 0x0000000605067209 */ /* 0x008fcc0007810000 */
[----:B------:R3:W-:Y:S01]  /*28c0*/  MUFU.TANH R243, R2 ;  /* 0x0000000200f37308 */ /* 0x0007e20000002400 */
[----:B------:R-:W4:Y:S01]  /*28d0*/  SHFL.BFLY PT, R5, R6, 0x1, 0x1f ;  /* 0x0c201f0006057f89 */ /* 0x000f2200000e0000 */
[----:B--2---:R-:W-:-:S05]  /*28e0*/  FMNMX.FTZ R3, R13, R4, !PT ;  /* 0x000000040d037209 */ /* 0x004fca0007810000 */
[----:B------:R-:W2:Y:S01]  /*28f0*/  SHFL.BFLY PT, R4, R3, 0x1, 0x1f ;  /* 0x0c201f0003047f89 */ /* 0x000ea200000e0000 */
[----:B---3--:R-:W-:-:S04]  /*2900*/  FMUL.FTZ R2, R31, UR7 ;  /* 0x000000071f027c20 */ /* 0x008fc80008410000 */
[----:B------:R3:W-:Y:S01]  /*2910*/  MUFU.TANH R245, R2 ;  /* 0x0000000200f57308 */ /* 0x0007e20000002400 */
[----:B----4-:R-:W-:Y:S02]  /*2920*/  FMNMX.FTZ R143, R6, R5, !PT ;  /* 0x00000005068f7209 */ /* 0x010fe40007810000 */
[----:B------:R-:W-:-:S04]  /*2930*/  LOP3.LUT R5, R165, 0x200, R170, 0xf8, !PT ;  /* 0x00000200a5057812 */ /* 0x000fc800078ef8aa */
[----:B------:R-:W-:-:S05]  /*2940*/  LEA R15, R5, UR6, 0x1 ;  /* 0x00000006050f7c11 */ /* 0x000fca000f8e08ff */
[----:B------:R-:W-:Y:S02]  /*2950*/  VIADD R8, R15, 0xc000 ;  /* 0x0000c0000f087836 */ /* 0x000fe40000000000 */
[----:B---3--:R-:W-:Y:S01]  /*2960*/  FMUL.FTZ R2, R32, UR7 ;  /* 0x0000000720027c20 */ /* 0x008fe20008410000 */
[----:B--2---:R-:W-:Y:S01]  /*2970*/  FMNMX.FTZ R135, R3, R4, !PT ;  /* 0x0000000403877209 */ /* 0x004fe20007810000 */
[----:B------:R-:W-:Y:S01]  /*2980*/  FMUL.FTZ R4, R35, UR7 ;  /* 0x0000000723047c20 */ /* 0x000fe20008410000 */
[----:B------:R-:W-:Y:S01]  /*2990*/  IADD3 R32, PT, PT, R15, 0xc040, RZ ;  /* 0x0000c0400f207810 */ /* 0x000fe20007ffe0ff */
[----:B------:R2:W3:Y:S01]  /*29a0*/  MUFU.TANH R210, R2 ;  /* 0x0000000200d27308 */ /* 0x0004e20000002400 */
[----:B------:R-:W-:Y:S01]  /*29b0*/  FSETP.NEU.FTZ.AND P1, PT, R135, -INF , PT ;  /* 0xff8000008700780b */ /* 0x000fe20003f3d000 */
[----:B------:R4:W-:Y:S01]  /*29c0*/  STL [R1+0x5c], R135 ;  /* 0x00005c8701007387 */ /* 0x0009e20000100800 */
[----:B------:R-:W-:Y:S02]  /*29d0*/  @P4 VIADD R32, R8, 0xffffffc0 ;  /* 0xffffffc008204836 */ /* 0x000fe40000000000 */
[----:B------:R-:W-:Y:S01]  /*29e0*/  FMUL.FTZ R8, R27, UR7 ;  /* 0x000000071b087c20 */ /* 0x000fe20008410000 */
[----:B------:R-:W-:Y:S02]  /*29f0*/  STL [R1+0x60], R143 ;  /* 0x0000608f01007387 */ /* 0x000fe40000100800 */
[----:B------:R-:W-:Y:S02]  /*2a00*/  MUFU.TANH R244, R4 ;  /* 0x0000000400f47308 */ /* 0x000fe40000002400 */
[----:B------:R-:W-:Y:S04]  /*2a10*/  LDSM.16.MT88.4 R52, [R15+0xc000] ;  /* 0x00c000000f34783b */ /* 0x000fe80000004200 */
[----:B------:R-:W-:Y:S02]  /*2a20*/  LDSM.16.MT88.4 R72, [R32] ;  /* 0x000000002048783b */ /* 0x000fe40000004200 */
[----:B------:R1:W-:Y:S01]  /*2a30*/  MUFU.TANH R194, R8 ;  /* 0x0000000800c27308 */ /* 0x0003e20000002400 */
[----:B--2---:R-:W-:Y:S01]  /*2a40*/  FMUL.FTZ R2, R33, UR7 ;  /* 0x0000000721027c20 */ /* 0x004fe20008410000 */
[----:B------:R-:W-:Y:S01]  /*2a50*/  IADD3 R33, PT, PT, R157, R15, RZ ;  /* 0x0000000f9d217210 */ /* 0x000fe20007ffe0ff */
[----:B------:R-:W-:Y:S04]  /*2a60*/  LDSM.16.MT88.4 R96, [R15+0xe000] ;  /* 0x00e000000f60783b */ /* 0x000fe80000004200 */
[----:B------:R-:W2:Y:S01]  /*2a70*/  LDSM.16.MT88.4 R44, [R33+0xc000] ;  /* 0x00c00000212c783b */ /* 0x000ea20000004200 */
[----:B------:R3:W-:Y:S03]  /*2a80*/  MUFU.TANH R239, R2 ;  /* 0x0000000200ef7308 */ /* 0x0007e60000002400 */
[----:B------:R-:W2:Y:S04]  /*2a90*/  LDSM.16.MT88.4 R48, [R33+0xe000] ;  /* 0x00e000002130783b */ /* 0x000ea80000004200 */
[----:B------:R-:W-:Y:S01]  /*2aa0*/  LDSM.16.MT88.4 R100, [R32+0x2000] ;  /* 0x002000002064783b */ /* 0x000fe20000004200 */
[----:B-1----:R-:W-:-:S03]  /*2ab0*/  FMUL.FTZ R8, R20, UR7 ;  /* 0x0000000714087c20 */ /* 0x002fc60008410000 */
[----:B------:R-:W-:Y:S01]  /*2ac0*/  LDSM.16.MT88.4 R64, [R33+0xc800] ;  /* 0x00c800002140783b */ /* 0x000fe20000004200 */
[----:B------:R1:W-:Y:S03]  /*2ad0*/  MUFU.TANH R178, R8 ;  /* 0x0000000800b27308 */ /* 0x0003e60000002400 */
[----:B------:R-:W-:Y:S01]  /*2ae0*/  LDSM.16.MT88.4 R56, [R33+0xe800] ;  /* 0x00e800002138783b */ /* 0x000fe20000004200 */
[----:B---3--:R-:W-:Y:S01]  /*2af0*/  FMUL.FTZ R2, R34, UR7 ;  /* 0x0000000722027c20 */ /* 0x008fe20008410000 */
[----:B------:R-:W-:Y:S02]  /*2b00*/  IADD3 R34, PT, PT, R157, R32, RZ ;  /* 0x000000209d227210 */ /* 0x000fe40007ffe0ff */
[----:B------:R-:W-:Y:S01]  /*2b10*/  LDSM.16.MT88.4 R60, [R15+0xc800] ;  /* 0x00c800000f3c783b */ /* 0x000fe20000004200 */
[----:B------:R3:W-:Y:S03]  /*2b20*/  MUFU.TANH R242, R2 ;  /* 0x0000000200f27308 */ /* 0x0007e60000002400 */
[----:B------:R-:W-:Y:S04]  /*2b30*/  LDSM.16.MT88.4 R116, [R34+0x2000] ;  /* 0x002000002274783b */ /* 0x000fe80000004200 */
[----:B------:R-:W-:Y:S01]  /*2b40*/  LDSM.16.MT88.4 R76, [R32+0x800] ;  /* 0x00080000204c783b */ /* 0x000fe20000004200 */
[----:B------:R4:W-:Y:S01]  /*2b50*/  MUFU.TANH R157, R9 ;  /* 0x00000009009d7308 */ /* 0x0009e20000002400 */
[----:B-1----:R-:W-:-:S04]  /*2b60*/  FMNMX3.FTZ R8, R144, R145, R152, !PT ;  /* 0x0000009190087276 */ /* 0x002fc80007810098 */
[----:B------:R-:W-:Y:S01]  /*2b70*/  FMNMX3.FTZ R8, R8, R162, R159, !PT ;  /* 0x000000a208087276 */ /* 0x000fe2000781009f */
[----:B---3--:R-:W-:-:S03]  /*2b80*/  FMUL.FTZ R2, R135, UR10 ;  /* 0x0000000a87027c20 */ /* 0x008fc60008410000 */
[----:B------:R-:W-:Y:S02]  /*2b90*/  FMNMX3.FTZ R8, R8, R158, R142, !PT ;  /* 0x0000009e08087276 */ /* 0x000fe4000781008e */
[----:B------:R-:W-:Y:S02]  /*2ba0*/  FSEL R3, R2, RZ, P1 ;  /* 0x000000ff02037208 */ /* 0x000fe40000800000 */
[----:B------:R-:W-:Y:S01]  /*2bb0*/  FSETP.NEU.FTZ.AND P1, PT, R143, -INF , PT ;  /* 0xff8000008f00780b */ /* 0x000fe20003f3d000 */
[----:B----4-:R-:W-:Y:S01]  /*2bc0*/  FMUL.FTZ R9, R22, UR7 ;  /* 0x0000000716097c20 */ /* 0x010fe20008410000 */
[----:B------:R-:W-:Y:S01]  /*2bd0*/  FMNMX3.FTZ R8, R8, R141, R208, !PT ;  /* 0x0000008d08087276 */ /* 0x000fe200078100d0 */
[--C-:B------:R-:W-:Y:S01]  /*2be0*/  FFMA.FTZ R2, R94, UR10, -R3.reuse ;  /* 0x0000000a5e027c23 */ /* 0x100fe20008010803 */
[--C-:B------:R-:W-:Y:S02]  /*2bf0*/  FFMA.FTZ R4, R84, UR10, -R3.reuse ;  /* 0x0000000a54047c23 */ /* 0x100fe40008010803 */
[----:B------:R-:W-:Y:S01]  /*2c00*/  FMNMX3.FTZ R8, R8, R209, R210, !PT ;  /* 0x000000d108087276 */ /* 0x000fe200078100d2 */
[----:B------:R1:W-:Y:S08]  /*2c10*/  MUFU.EX2 R135, R2 ;  /* 0x0000000200877308 */ /* 0x0003f00000000800 */
[----:B------:R3:W-:Y:S01]  /*2c20*/  MUFU.EX2 R211, R4 ;  /* 0x0000000400d37308 */ /* 0x0007e20000000800 */
[----:B-1----:R-:W-:-:S07]  /*2c30*/  FFMA.FTZ R2, R92, UR10, -R3 ;  /* 0x0000000a5c027c23 */ /* 0x002fce0008010803 */
[----:B------:R1:W-:Y:S01]  /*2c40*/  MUFU.EX2 R0, R2 ;  /* 0x0000000200007308 */ /* 0x0003e20000000800 */
[----:B---3--:R-:W-:-:S07]  /*2c50*/  FFMA.FTZ R4, R86, UR10, -R3 ;  /* 0x0000000a56047c23 */ /* 0x008fce0008010803 */
[----:B------:R-:W3:Y:S01]  /*2c60*/  MUFU.EX2 R179, R4 ;  /* 0x0000000400b37308 */ /* 0x000ee20000000800 */
[----:B-1----:R-:W-:-:S05]  /*2c70*/  FMUL.FTZ R2, R143, UR10 ;  /* 0x0000000a8f027c20 */ /* 0x002fca0008410000 */
[----:B------:R-:W-:Y:S02]  /*2c80*/  FSEL R2, R2, RZ, P1 ;  /* 0x000000ff02027208 */ /* 0x000fe40000800000 */
[----:B---3--:R-:W-:-:S03]  /*2c90*/  F2FP.BF16.F32.PACK_AB R6, R179, R211 ;  /* 0x000000d3b306723e */ /* 0x008fc600000010ff */
[--C-:B------:R-:W-:Y:S02]  /*2ca0*/  FFMA.FTZ R4, R93, UR10, -R2.reuse ;  /* 0x0000000a5d047c23 */ /* 0x100fe40008010802 */
[----:B------:R-:W1:Y:S02]  /*2cb0*/  LDSM.16.MT88.4 R92, [R34] ;  /* 0x00000000225c783b */ /* 0x000e640000004200 */
[----:B------:R3:W-:Y:S02]  /*2cc0*/  MUFU.EX2 R252, R4 ;  /* 0x0000000400fc7308 */ /* 0x0007e40000000800 */
[----:B---3--:R-:W-:-:S06]  /*2cd0*/  FFMA.FTZ R4, R87, UR10, -R2 ;  /* 0x0000000a57047c23 */ /* 0x008fcc0008010802 */
[----:B------:R3:W4:Y:S02]  /*2ce0*/  MUFU.EX2 R7, R4 ;  /* 0x0000000400077308 */ /* 0x0007240000000800 */
[----:B---3--:R-:W-:Y:S01]  /*2cf0*/  FFMA.FTZ R4, R19, UR10, -R2 ;  /* 0x0000000a13047c23 */ /* 0x008fe20008010802 */
[----:B----4-:R3:W-:Y:S01]  /*2d00*/  STL [R1+0x28], R7 ;  /* 0x0000280701007387 */ /* 0x0107e20000100800 */
[----:B------:R-:W-:-:S04]  /*2d10*/  F2FP.BF16.F32.PACK_AB R5, R7, R252 ;  /* 0x000000fc0705723e */ /* 0x000fc800000010ff */
[----:B------:R4:W-:Y:S01]  /*2d20*/  MUFU.EX2 R249, R4 ;  /* 0x0000000400f97308 */ /* 0x0009e20000000800 */
[----:B------:R2:W-:Y:S04]  /*2d30*/  STL [R1+0x68], R135 ;  /* 0x0000688701007387 */ /* 0x0005e80000100800 */
[----:B------:R1:W-:Y:S01]  /*2d40*/  STL [R1+0x64], R0 ;  /* 0x0000640001007387 */ /* 0x0003e20000100800 */
[----:B----4-:R-:W-:-:S04]  /*2d50*/  FFMA.FTZ R4, R85, UR10, -R2 ;  /* 0x0000000a55047c23 */ /* 0x010fc80008010802 */
[----:B------:R4:W3:Y:S02]  /*2d60*/  MUFU.EX2 R192, R4 ;  /* 0x0000000400c07308 */ /* 0x0008e40000000800 */
[----:B----4-:R-:W-:Y:S01]  /*2d70*/  FMUL.FTZ R4, R24, UR7 ;  /* 0x0000000718047c20 */ /* 0x010fe20008410000 */
[----:B---3--:R-:W-:-:S05]  /*2d80*/  F2FP.BF16.F32.PACK_AB R7, R192, R249 ;  /* 0x000000f9c007723e */ /* 0x008fca00000010ff */
[----:B------:R3:W4:Y:S02]  /*2d90*/  MUFU.TANH R35, R4 ;  /* 0x0000000400237308 */ /* 0x0007240000002400 */
[----:B---3--:R-:W-:Y:S01]  /*2da0*/  FMUL.FTZ R4, R25, UR7 ;  /* 0x0000000719047c20 */ /* 0x008fe20008410000 */
[----:B----4-:R-:W-:-:S05]  /*2db0*/  FMNMX3.FTZ R8, R8, R239, R35, !PT ;  /* 0x000000ef08087276 */ /* 0x010fca0007810023 */
[----:B------:R3:W4:Y:S02]  /*2dc0*/  MUFU.TANH R251, R4 ;  /* 0x0000000400fb7308 */ /* 0x0007240000002400 */
[----:B---3--:R-:W-:-:S06]  /*2dd0*/  F2FP.BF16.F32.PACK_AB R4, R0, R135 ;  /* 0x000000870004723e */ /* 0x008fcc00000010ff */
[----:B--2---:R2:W3:Y:S01]  /*2de0*/  MUFU.TANH R135, R9 ;  /* 0x0000000900877308 */ /* 0x0044e20000002400 */
[----:B----4-:R-:W-:Y:S01]  /*2df0*/  FMNMX3.FTZ R10, R8, R251, R178, !PT ;  /* 0x000000fb080a7276 */ /* 0x010fe200078100b2 */
[----:B------:R-:W-:-:S03]  /*2e00*/  FFMA.FTZ R8, R105, UR10, -R3 ;  /* 0x0000000a69087c23 */ /* 0x000fc60008010803 */
[----:B------:R-:W-:Y:S01]  /*2e10*/  FMNMX.FTZ R11, R157, R10, !PT ;  /* 0x0000000a9d0b7209 */ /* 0x000fe20007810000 */
[----:B------:R-:W-:Y:S01]  /*2e20*/  FFMA.FTZ R10, R134, UR10, -R2 ;  /* 0x0000000a860a7c23 */ /* 0x000fe20008010802 */
[C---:B------:R-:W-:Y:S01]  /*2e30*/  HMMA.16816.F32.BF16 R80, R4.reuse, R44, RZ ;  /* 0x0000002c0450723c */ /* 0x040fe200000418ff */
[----:B------:R4:W-:Y:S02]  /*2e40*/  MUFU.EX2 R193, R8 ;  /* 0x0000000800c17308 */ /* 0x0009e40000000800 */
[----:B------:R-:W3:Y:S05]  /*2e50*/  SHFL.BFLY PT, R12, R11, 0x2, 0x1f ;  /* 0x0c401f000b0c7f89 */ /* 0x000eea00000e0000 */
[----:B------:R-:W-:Y:S01]  /*2e60*/  HMMA.16816.F32.BF16 R84, R4, R46, RZ ;  /* 0x0000002e0454723c */ /* 0x000fe200000418ff */
[----:B------:R1:W-:Y:S01]  /*2e70*/  MUFU.EX2 R177, R10 ;  /* 0x0000000a00b17308 */ /* 0x0003e20000000800 */
[----:B--2---:R-:W-:-:S06]  /*2e80*/  FMUL.FTZ R9, R23, UR7 ;  /* 0x0000000717097c20 */ /* 0x004fcc0008410000 */
[----:B------:R-:W-:Y:S01]  /*2e90*/  HMMA.16816.F32.BF16 R88, R4, R48, RZ ;  /* 0x000000300458723c */ /* 0x000fe200000418ff */
[----:B------:R2:W3:Y:S01]  /*2ea0*/  MUFU.TANH R143, R9 ;  /* 0x00000009008f7308 */ /* 0x0004e20000002400 */
[----:B----4-:R-:W-:-:S06]  /*2eb0*/  FFMA.FTZ R8, R104, UR10, -R3 ;  /* 0x0000000a68087c23 */ /* 0x010fcc0008010803 */
[----:B------:R-:W-:Y:S01]  /*2ec0*/  HMMA.16816.F32.BF16 R136, R4, R50, RZ ;  /* 0x000000320488723c */ /* 0x000fe200000418ff */
[----:B------:R4:W-:Y:S01]  /*2ed0*/  MUFU.EX2 R248, R8 ;  /* 0x0000000800f87308 */ /* 0x0009e20000000800 */
[----:B-1----:R-:W-:-:S06]  /*2ee0*/  FFMA.FTZ R10, R140, UR10, -R2 ;  /* 0x0000000a8c0a7c23 */ /* 0x002fcc0008010802 */
[----:B------:R-:W-:Y:S01]  /*2ef0*/  HMMA.16816.F32.BF16 R128, R4, R52, RZ ;  /* 0x000000340480723c */ /* 0x000fe200000418ff */
[----:B------:R1:W-:Y:S01]  /*2f00*/  MUFU.EX2 R247, R10 ;  /* 0x0000000a00f77308 */ /* 0x0003e20000000800 */
[----:B--2---:R-:W-:-:S04]  /*2f10*/  FMNMX3.FTZ R9, R176, R163, R160, !PT ;  /* 0x000000a3b0097276 */ /* 0x004fc800078100a0 */
[----:B------:R-:W-:Y:S02]  /*2f20*/  FMNMX3.FTZ R9, R9, R161, R149, !PT ;  /* 0x000000a109097276 */ /* 0x000fe40007810095 */
[----:B------:R-:W-:Y:S02]  /*2f30*/  HMMA.16816.F32.BF16 R124, R4, R72, RZ ;  /* 0x00000048047c723c */ /* 0x000fe400000418ff */
[----:B------:R-:W-:Y:S01]  /*2f40*/  FMNMX3.FTZ R9, R9, R150, R148, !PT ;  /* 0x0000009609097276 */ /* 0x000fe20007810094 */
[----:B----4-:R-:W-:-:S03]  /*2f50*/  FFMA.FTZ R8, R17, UR10, -R3 ;  /* 0x0000000a11087c23 */ /* 0x010fc60008010803 */
[----:B------:R-:W-:Y:S01]  /*2f60*/  FMNMX3.FTZ R9, R9, R151, R243, !PT ;  /* 0x0000009709097276 */ /* 0x000fe200078100f3 */
[----:B------:R2:W-:Y:S01]  /*2f70*/  MUFU.EX2 R0, R8 ;  /* 0x0000000800007308 */ /* 0x0005e20000000800 */
[----:B------:R-:W-:Y:S02]  /*2f80*/  HMMA.16816.F32.BF16 R120, R4, R92, RZ ;  /* 0x0000005c0478723c */ /* 0x000fe400000418ff */
[----:B------:R-:W-:Y:S01]  /*2f90*/  FMNMX3.FTZ R9, R9, R245, R242, !PT ;  /* 0x000000f509097276 */ /* 0x000fe200078100f2 */
[----:B-1----:R-:W-:-:S03]  /*2fa0*/  FFMA.FTZ R10, R133, UR10, -R2 ;  /* 0x0000000a850a7c23 */ /* 0x002fc60008010802 */
[----:B------:R-:W-:Y:S01]  /*2fb0*/  FMNMX3.FTZ R9, R9, R244, R246, !PT ;  /* 0x000000f409097276 */ /* 0x000fe200078100f6 */
[----:B------:R1:W-:Y:S01]  /*2fc0*/  MUFU.EX2 R68, R10 ;  /* 0x0000000a00447308 */ /* 0x0003e20000000800 */
[----:B------:R-:W-:Y:S02]  /*2fd0*/  HMMA.16816.F32.BF16 R112, R4, R96, RZ ;  /* 0x000000600470723c */ /* 0x000fe400000418ff */
[----:B---3--:R-:W-:-:S04]  /*2fe0*/  FMNMX3.FTZ R9, R9, R194, R135, !PT ;  /* 0x000000c209097276 */ /* 0x008fc80007810087 */
[----:B------:R-:W-:Y:S01]  /*2ff0*/  FMNMX.FTZ R9, R143, R9, !PT ;  /* 0x000000098f097209 */ /* 0x000fe20007810000 */
[----:B--2---:R-:W-:Y:S01]  /*3000*/  FFMA.FTZ R8, R18, UR10, -R3 ;  /* 0x0000000a12087c23 */ /* 0x004fe20008010803 */
[----:B------:R-:W-:Y:S03]  /*3010*/  HMMA.16816.F32.BF16 R108, R4, R100, RZ ;  /* 0x00000064046c723c */ /* 0x000fe600000418ff */
[----:B------:R2:W3:Y:S01]  /*3020*/  MUFU.EX2 R146, R8 ;  /* 0x0000000800927308 */ /* 0x0004e20000000800 */
[----:B-1----:R-:W-:-:S04]  /*3030*/  FFMA.FTZ R10, R132, UR10, -R2 ;  /* 0x0000000a840a7c23 */ /* 0x002fc80008010802 */
[C---:B------:R-:W-:Y:S03]  /*3040*/  HMMA.16816.F32.BF16 R104, R4.reuse, R116, RZ ;  /* 0x000000740468723c */ /* 0x040fe600000418ff */
[----:B------:R3:W1:Y:S05]  /*3050*/  MUFU.EX2 R140, R10 ;  /* 0x0000000a008c7308 */ /* 0x00066a0000000800 */
[C---:B------:R-:W-:Y:S01]  /*3060*/  HMMA.16816.F32.BF16 R40, R4.reuse, R54, RZ ;  /* 0x000000360428723c */ /* 0x040fe200000418ff */
[----:B--2---:R-:W-:Y:S02]  /*3070*/  FMNMX.FTZ R8, R11, R12, !PT ;  /* 0x0000000c0b087209 */ /* 0x004fe40007810000 */
[----:B------:R-:W2:Y:S05]  /*3080*/  SHFL.BFLY PT, R11, R9, 0x2, 0x1f ;  /* 0x0c401f00090b7f89 */ /* 0x000eaa00000e0000 */
[----:B------:R-:W-:Y:S01]  /*3090*/  HMMA.16816.F32.BF16 R36, R4, R74, RZ ;  /* 0x0000004a0424723c */ /* 0x000fe200000418ff */
[----:B------:R-:W4:Y:S01]  /*30a0*/  SHFL.BFLY PT, R12, R8, 0x1, 0x1f ;  /* 0x0c201f00080c7f89 */ /* 0x000f2200000e0000 */
[----:B---3--:R-:W-:-:S06]  /*30b0*/  F2FP.BF16.F32.PACK_AB R10, R146, R0 ;  /* 0x00000000920a723e */ /* 0x008fcc00000010ff */
[C---:B------:R-:W-:Y:S08]  /*30c0*/  HMMA.16816.F32.BF16 R28, R4.reuse, R94, RZ ;  /* 0x0000005e041c723c */ /* 0x040ff000000418ff */
[----:B------:R-:W-:Y:S01]  /*30d0*/  HMMA.16816.F32.BF16 R24, R4, R98, RZ ;  /* 0x000000620418723c */ /* 0x000fe200000418ff */
[----:B--2---:R-:W-:-:S07]  /*30e0*/  FMNMX.FTZ R13, R9, R11, !PT ;  /* 0x0000000b090d7209 */ /* 0x004fce0007810000 */
[C---:B------:R-:W-:Y:S01]  /*30f0*/  HMMA.16816.F32.BF16 R20, R4.reuse, R102, RZ ;  /* 0x000000660414723c */ /* 0x040fe200000418ff */
[----:B------:R-:W-:Y:S01]  /*3100*/  F2FP.BF16.F32.PACK_AB R9, R247, R177 ;  /* 0x000000b1f709723e */ /* 0x000fe200000010ff */
[----:B------:R-:W2:Y:S01]  /*3110*/  SHFL.BFLY PT, R14, R13, 0x1, 0x1f ;  /* 0x0c201f000d0e7f89 */ /* 0x000ea200000e0000 */
[----:B----4-:R-:W-:Y:S02]  /*3120*/  FMNMX.FTZ R134, R8, R12, !PT ;  /* 0x0000000c08867209 */ /* 0x010fe40007810000 */
[----:B------:R-:W-:Y:S02]  /*3130*/  F2FP.BF16.F32.PACK_AB R8, R248, R193 ;  /* 0x000000c1f808723e */ /* 0x000fe400000010ff */
[C---:B------:R-:W-:Y:S01]  /*3140*/  FSETP.NEU.FTZ.AND P1, PT, R134.reuse, -INF , PT ;  /* 0xff8000008600780b */ /* 0x040fe20003f3d000 */
[----:B------:R-:W-:Y:S01]  /*3150*/  FMUL.FTZ R12, R134, UR10 ;  /* 0x0000000a860c7c20 */ /* 0x000fe20008410000 */
[----:B------:R-:W-:Y:S01]  /*3160*/  HMMA.16816.F32.BF16 R16, R4, R118, RZ ;  /* 0x000000760410723c */ /* 0x000fe200000418ff */
[----:B------:R-:W-:Y:S01]  /*3170*/  IMAD.MOV.U32 R7, RZ, RZ, R68 ;  /* 0x000000ffff077224 */ /* 0x000fe200078e0044 */
[----:B------:R3:W-:Y:S01]  /*3180*/  STL [R1+0x6c], R134 ;  /* 0x00006c8601007387 */ /* 0x0007e20000100800 */
[----:B------:R-:W-:-:S02]  /*3190*/  MOV R6, R143 ;  /* 0x0000008f00067202 */ /* 0x000fc40000000f00 */
[----:B------:R-:W-:Y:S01]  /*31a0*/  FSEL R12, R12, RZ, P1 ;  /* 0x000000ff0c0c7208 */ /* 0x000fe20000800000 */
[----:B------:R-:W4:Y:S01]  /*31b0*/  LDSM.16.MT88.4 R68, [R34+0x800] ;  /* 0x000800002244783b */ /* 0x000f220000004200 */
[----:B-1----:R-:W-:-:S03]  /*31c0*/  F2FP.BF16.F32.PACK_AB R11, R140, R7 ;  /* 0x000000078c0b723e */ /* 0x002fc600000010ff */
[--C-:B------:R-:W-:Y:S01]  /*31d0*/  FFMA.FTZ R4, R144, UR10, -R12.reuse ;  /* 0x0000000a90047c23 */ /* 0x100fe2000801080c */
[----:B------:R-:W-:-:S03]  /*31e0*/  FFMA.FTZ R5, R152, UR10, -R12 ;  /* 0x0000000a98057c23 */ /* 0x000fc6000801080c */
[----:B------:R1:W4:Y:S01]  /*31f0*/  MUFU.EX2 R132, R4 ;  /* 0x0000000400847308 */ /* 0x0003220000000800 */
[C---:B------:R-:W-:Y:S01]  /*3200*/  HMMA.16816.F32.BF16 R164, R8.reuse, R64, R80 ;  /* 0x0000004008a4723c */ /* 0x040fe20000041850 */
[----:B------:R-:W4:Y:S01]  /*3210*/  LDSM.16.MT88.4 R80, [R15+0xe800] ;  /* 0x00e800000f50783b */ /* 0x000f220000004200 */
[----:B--2---:R-:W-:Y:S02]  /*3220*/  FMNMX.FTZ R133, R13, R14, !PT ;  /* 0x0000000e0d857209 */ /* 0x004fe40007810000 */
[----:B------:R-:W-:Y:S02]  /*3230*/  MOV R14, R146 ;  /* 0x00000092000e7202 */ /* 0x000fe40000000f00 */
[----:B------:R-:W-:Y:S01]  /*3240*/  FSETP.NEU.FTZ.AND P1, PT, R133, -INF , PT ;  /* 0xff8000008500780b */ /* 0x000fe20003f3d000 */
[----:B------:R2:W-:Y:S01]  /*3250*/  STL [R1+0x70], R133 ;  /* 0x0000708501007387 */ /* 0x0005e20000100800 */
[----:B------:R-:W-:Y:S01]  /*3260*/  HMMA.16816.F32.BF16 R168, R8, R66, R84 ;  /* 0x0000004208a8723c */ /* 0x000fe20000041854 */
[----:B------:R-:W-:Y:S02]  /*3270*/  MUFU.EX2 R143, R5 ;  /* 0x00000005008f7308 */ /* 0x000fe40000000800 */
[----:B------:R-:W4:Y:S01]  /*3280*/  LDSM.16.MT88.4 R84, [R32+0x2800] ;  /* 0x002800002054783b */ /* 0x000f220000004200 */
[----:B---3--:R-:W-:Y:S01]  /*3290*/  MOV R134, R194 ;  /* 0x000000c200867202 */ /* 0x008fe20000000f00 */
[----:B-1----:R-:W-:-:S03]  /*32a0*/  FFMA.FTZ R4, R145, UR10, -R12 ;  /* 0x0000000a91047c23 */ /* 0x002fc6000801080c */
[C---:B------:R-:W-:Y:S01]  /*32b0*/  HMMA.16816.F32.BF16 R152, R8.reuse, R58, R136 ;  /* 0x0000003a0898723c */ /* 0x040fe20000041888 */
[----:B------:R-:W-:Y:S01]  /*32c0*/  MOV R139, R193 ;  /* 0x000000c1008b7202 */ /* 0x000fe20000000f00 */
[----:B------:R-:W-:Y:S01]  /*32d0*/  IMAD.MOV.U32 R138, RZ, RZ, R192 ;  /* 0x000000ffff8a7224 */ /* 0x000fe200078e00c0 */
[----:B------:R1:W-:Y:S01]  /*32e0*/  MUFU.EX2 R241, R4 ;  /* 0x0000000400f17308 */ /* 0x0003e20000000800 */
[----:B------:R-:W-:Y:S02]  /*32f0*/  MOV R137, R179 ;  /* 0x000000b300897202 */ /* 0x000fe40000000f00 */
[----:B------:R-:W-:Y:S02]  /*3300*/  MOV R136, R178 ;  /* 0x000000b200887202 */ /* 0x000fe40000000f00 */
[C---:B------:R-:W-:Y:S01]  /*3310*/  HMMA.16816.F32.BF16 R144, R8.reuse, R56, R88 ;  /* 0x000000380890723c */ /* 0x040fe20000041858 */
[----:B------:R-:W3:Y:S07]  /*3320*/  LDSM.16.MT88.4 R88, [R34+0x2800] ;  /* 0x002800002258783b */ /* 0x000eee0000004200 */
[----:B------:R-:W-:Y:S01]  /*3330*/  HMMA.16816.F32.BF16 R184, R8, R60, R128 ;  /* 0x0000003c08b8723c */ /* 0x000fe20000041880 */
[----:B-1----:R-:W-:Y:S01]  /*3340*/  FMUL.FTZ R4, R133, UR10 ;  /* 0x0000000a85047c20 */ /* 0x002fe20008410000 */
[----:B--2---:R-:W-:-:S06]  /*3350*/  MOV R133, R0 ;  /* 0x0000000000857202 */ /* 0x004fcc0000000f00 */
[C---:B------:R-:W-:Y:S01]  /*3360*/  HMMA.16816.F32.BF16 R188, R8.reuse, R76, R124 ;  /* 0x0000004c08bc723c */ /* 0x040fe2000004187c */
[----:B------:R-:W-:Y:S01]  /*3370*/  FSEL R13, R4, RZ, P1 ;  /* 0x000000ff040d7208 */ /* 0x000fe20000800000 */
[----:B------:R-:W-:Y:S01]  /*3380*/  FFMA.FTZ R4, R162, UR10, -R12 ;  /* 0x0000000aa2047c23 */ /* 0x000fe2000801080c */
[----:B------:R-:W-:Y:S01]  /*3390*/  IMAD.MOV.U32 R162, RZ, RZ, R177 ;  /* 0x000000ffffa27224 */ /* 0x000fe200078e00b1 */
[----:B------:R-:W-:Y:S01]  /*33a0*/  MOV R126, R134 ;  /* 0x00000086007e7202 */ /* 0x000fe20000000f00 */
[----:B----4-:R-:W-:Y:S01]  /*33b0*/  IMAD.MOV.U32 R125, RZ, RZ, R132 ;  /* 0x000000ffff7d7224 */ /* 0x010fe200078e0084 */
[----:B------:R1:W-:Y:S01]  /*33c0*/  MUFU.EX2 R250, R4 ;  /* 0x0000000400fa7308 */ /* 0x0003e20000000800 */
[----:B------:R-:W-:Y:S01]  /*33d0*/  IMAD.MOV.U32 R127, RZ, RZ, R139 ;  /* 0x000000ffff7f7224 */ /* 0x000fe200078e008b */
[----:B------:R-:W-:Y:S01]  /*33e0*/  HMMA.16816.F32.BF16 R196, R8, R68, R120 ;  /* 0x0000004408c4723c */ /* 0x000fe20000041878 */
[----:B------:R-:W-:Y:S01]  /*33f0*/  MOV R139, R135 ;  /* 0x00000087008b7202 */ /* 0x000fe20000000f00 */
[----:B------:R-:W-:Y:S01]  /*3400*/  IMAD.MOV.U32 R123, RZ, RZ, R136 ;  /* 0x000000ffff7b7224 */ /* 0x000fe200078e0088 */
[----:B------:R-:W-:Y:S01]  /*3410*/  MOV R121, R138 ;  /* 0x0000008a00797202 */ /* 0x000fe20000000f00 */
[----:B------:R-:W-:Y:S01]  /*3420*/  IMAD.MOV.U32 R138, RZ, RZ, R211 ;  /* 0x000000ffff8a7224 */ /* 0x000fe200078e00d3 */
[----:B------:R-:W-:-:S03]  /*3430*/  MOV R122, R137 ;  /* 0x00000089007a7202 */ /* 0x000fc60000000f00 */
[----:B------:R-:W-:Y:S01]  /*3440*/  HMMA.16816.F32.BF16 R212, R8, R80, R112 ;  /* 0x0000005008d4723c */ /* 0x000fe20000041870 */
[----:B-1----:R-:W-:-:S07]  /*3450*/  FFMA.FTZ R4, R176, UR10, -R13 ;  /* 0x0000000ab0047c23 */ /* 0x002fce000801080d */
[C---:B------:R-:W-:Y:S01]  /*3460*/  HMMA.16816.F32.BF16 R200, R8.reuse, R84, R108 ;  /* 0x0000005408c8723c */ /* 0x040fe2000004186c */
[----:B------:R1:W-:Y:S07]  /*3470*/  MUFU.EX2 R124, R4 ;  /* 0x00000004007c7308 */ /* 0x0003ee0000000800 */
[C---:B---3--:R-:W-:Y:S08]  /*3480*/  HMMA.16816.F32.BF16 R216, R8.reuse, R88, R104 ;  /* 0x0000005808d8723c */ /* 0x048ff00000041868 */
[----:B------:R-:W-:Y:S01]  /*3490*/  HMMA.16816.F32.BF16 R228, R8, R62, R40 ;  /* 0x0000003e08e4723c */ /* 0x000fe20000041828 */
[----:B-1----:R-:W-:-:S07]  /*34a0*/  FFMA.FTZ R4, R163, UR10, -R13 ;  /* 0x0000000aa3047c23 */ /* 0x002fce000801080d */
[C---:B------:R-:W-:Y:S01]  /*34b0*/  HMMA.16816.F32.BF16 R224, R8.reuse, R78, R36 ;  /* 0x0000004e08e0723c */ /* 0x040fe20000041824 */
[----:B------:R1:W2:Y:S07]  /*34c0*/  MUFU.EX2 R240, R4 ;  /* 0x0000000400f07308 */ /* 0x0002ae0000000800 */
[C---:B------:R-:W-:Y:S08]  /*34d0*/  HMMA.16816.F32.BF16 R220, R8.reuse, R70, R28 ;  /* 0x0000004608dc723c */ /* 0x040ff0000004181c */
[----:B------:R-:W-:Y:S01]  /*34e0*/  HMMA.16816.F32.BF16 R204, R8, R82, R24 ;  /* 0x0000005208cc723c */ /* 0x000fe20000041818 */
[----:B-1----:R-:W-:Y:S01]  /*34f0*/  FFMA.FTZ R4, R160, UR10, -R13 ;  /* 0x0000000aa0047c23 */ /* 0x002fe2000801080d */
[----:B--2---:R-:W-:-:S03]  /*3500*/  F2FP.BF16.F32.PACK_AB R5, R240, R124 ;  /* 0x0000007cf005723e */ /* 0x004fc600000010ff */
[----:B------:R1:W-:Y:S03]  /*3510*/  MUFU.EX2 R132, R4 ;  /* 0x0000000400847308 */ /* 0x0003e60000000800 */
[C---:B------:R-:W-:Y:S08]  /*3520*/  HMMA.16816.F32.BF16 R192, R8.reuse, R86, R20 ;  /* 0x0000005608c0723c */ /* 0x040ff00000041814 */
[----:B------:R-:W-:Y:S01]  /*3530*/  HMMA.16816.F32.BF16 R176, R8, R90, R16 ;  /* 0x0000005a08b0723c */ /* 0x000fe20000041810 */
[----:B------:R-:W-:Y:S01]  /*3540*/  FFMA.FTZ R8, R159, UR10, -R12 ;  /* 0x0000000a9f087c23 */ /* 0x000fe2000801080c */
[----:B------:R-:W-:Y:S01]  /*3550*/  MOV R11, R6 ;  /* 0x00000006000b7202 */ /* 0x000fe20000000f00 */
[----:B------:R-:W-:Y:S01]  /*3560*/  IMAD.MOV.U32 R10, RZ, RZ, R7 ;  /* 0x000000ffff0a7224 */ /* 0x000fe200078e0007 */
[----:B------:R-:W-:Y:S01]  /*3570*/  F2FP.BF16.F32.PACK_AB R6, R250, R143 ;  /* 0x0000008ffa06723e */ /* 0x000fe200000010ff */
[----:B------:R2:W-:Y:S01]  /*3580*/  MUFU.EX2 R120, R8 ;  /* 0x0000000800787308 */ /* 0x0005e20000000800 */
[----:B-1----:R-:W-:-:S07]  /*3590*/  FFMA.FTZ R4, R161, UR10, -R13 ;  /* 0x0000000aa1047c23 */ /* 0x002fce000801080d */
[----:B------:R1:W3:Y:S01]  /*35a0*/  MUFU.EX2 R0, R4 ;  /* 0x0000000400007308 */ /* 0x0002e20000000800 */
[----:B--2---:R-:W-:-:S07]  /*35b0*/  FFMA.FTZ R8, R158, UR10, -R12 ;  /* 0x0000000a9e087c23 */ /* 0x004fce000801080c */
[----:B------:R2:W4:Y:S01]  /*35c0*/  MUFU.EX2 R20, R8 ;  /* 0x0000000800147308 */ /* 0x0005220000000800 */
[----:B-1----:R-:W-:Y:S02]  /*35d0*/  F2FP.BF16.F32.PACK_AB R4, R241, R125 ;  /* 0x0000007df104723e */ /* 0x002fe400000010ff */
[----:B---3--:R-:W-:-:S07]  /*35e0*/  F2FP.BF16.F32.PACK_AB R7, R0, R132 ;  /* 0x000000840007723e */ /* 0x008fce00000010ff */
[----:B------:R-:W-:Y:S01]  /*35f0*/  HMMA.16816.F32.BF16 R112, R4, R44, RZ ;  /* 0x0000002c0470723c */ /* 0x000fe200000418ff */
[----:B--2---:R-:W-:Y:S01]  /*3600*/  FFMA.FTZ R8, R142, UR10, -R12 ;  /* 0x0000000a8e087c23 */ /* 0x004fe2000801080c */
[----:B------:R-:W-:-:S03]  /*3610*/  MOV R142, R133 ;  /* 0x00000085008e7202 */ /* 0x000fc60000000f00 */
[----:B------:R1:W-:Y:S03]  /*3620*/  MUFU.EX2 R133, R8 ;  /* 0x0000000800857308 */ /* 0x0003e60000000800 */
[C---:B------:R-:W-:Y:S08]  /*3630*/  HMMA.16816.F32.BF16 R36, R4.reuse, R52, RZ ;  /* 0x000000340424723c */ /* 0x040ff000000418ff */
[----:B------:R-:W-:Y:S01]  /*3640*/  HMMA.16816.F32.BF16 R24, R4, R72, RZ ;  /* 0x000000480418723c */ /* 0x000fe200000418ff */
[----:B-1----:R-:W-:-:S07]  /*3650*/  FFMA.FTZ R8, R141, UR10, -R12 ;  /* 0x0000000a8d087c23 */ /* 0x002fce000801080c */
[C---:B------:R-:W-:Y:S01]  /*3660*/  HMMA.16816.F32.BF16 R16, R4.reuse, R92, RZ ;  /* 0x0000005c0410723c */ /* 0x040fe200000418ff */
[----:B------:R-:W-:Y:S01]  /*3670*/  MOV R141, R162 ;  /* 0x000000a2008d7202 */ /* 0x000fe20000000f00 */
[----:B------:R1:W-:Y:S06]  /*3680*/  MUFU.EX2 R9, R8 ;  /* 0x0000000800097308 */ /* 0x0003ec0000000800 */
[C---:B------:R-:W-:Y:S08]  /*3690*/  HMMA.16816.F32.BF16 R104, R4.reuse, R46, RZ ;  /* 0x0000002e0468723c */ /* 0x040ff000000418ff */
[----:B------:R-:W-:Y:S01]  /*36a0*/  HMMA.16816.F32.BF16 R44, R4, R48, RZ ;  /* 0x00000030042c723c */ /* 0x000fe200000418ff */
[----:B-1----:R-:W-:-:S04]  /*36b0*/  FFMA.FTZ R8, R149, UR10, -R13 ;  /* 0x0000000a95087c23 */ /* 0x002fc8000801080d */
[----:B------:R1:W-:Y:S03]  /*36c0*/  MUFU.EX2 R135, R8 ;  /* 0x0000000800877308 */ /* 0x0003e60000000800 */
[C---:B------:R-:W-:Y:S08]  /*36d0*/  HMMA.16816.F32.BF16 R40, R4.reuse, R50, RZ ;  /* 0x000000320428723c */ /* 0x040ff000000418ff */
[----:B------:R-:W-:Y:S01]  /*36e0*/  HMMA.16816.F32.BF16 R108, R4, R74, RZ ;  /* 0x0000004a046c723c */ /* 0x000fe200000418ff */
[----:B-1----:R-:W-:-:S07]  /*36f0*/  FFMA.FTZ R8, R150, UR10, -R13 ;  /* 0x0000000a96087c23 */ /* 0x002fce000801080d */
[C---:B------:R-:W-:Y:S01]  /*3700*/  HMMA.16816.F32.BF16 R28, R4.reuse, R100, RZ ;  /* 0x00000064041c723c */ /* 0x040fe200000418ff */
[----:B------:R1:W2:Y:S07]  /*3710*/  MUFU.EX2 R134, R8 ;  /* 0x0000000800867308 */ /* 0x0002ae0000000800 */
[C---:B------:R-:W-:Y:S08]  /*3720*/  HMMA.16816.F32.BF16 R52, R4.reuse, R54, RZ ;  /* 0x000000360434723c */ /* 0x040ff000000418ff */
[----:B------:R-:W-:Y:S01]  /*3730*/  HMMA.16816.F32.BF16 R92, R4, R94, RZ ;  /* 0x0000005e045c723c */ /* 0x000fe200000418ff */
[----:B-1----:R-:W-:-:S04]  /*3740*/  FFMA.FTZ R8, R148, UR10, -R13 ;  /* 0x0000000a94087c23 */ /* 0x002fc8000801080d */
[----:B------:R1:W-:Y:S03]  /*3750*/  MUFU.EX2 R128, R8 ;  /* 0x0000000800807308 */ /* 0x0003e60000000800 */
[C---:B------:R-:W-:Y:S08]  /*3760*/  HMMA.16816.F32.BF16 R100, R4.reuse, R102, RZ ;  /* 0x000000660464723c */ /* 0x040ff000000418ff */
[----:B------:R-:W-:Y:S01]  /*3770*/  HMMA.16816.F32.BF16 R48, R4, R116, RZ ;  /* 0x000000740430723c */ /* 0x000fe200000418ff */
[----:B------:R-:W-:Y:S01]  /*3780*/  MOV R117, R157 ;  /* 0x0000009d00757202 */ /* 0x000fe20000000f00 */
[----:B-1----:R-:W-:-:S06]  /*3790*/  FFMA.FTZ R8, R151, UR10, -R13 ;  /* 0x0000000a97087c23 */ /* 0x002fcc000801080d */
[----:B------:R-:W-:Y:S01]  /*37a0*/  HMMA.16816.F32.BF16 R72, R4, R118, RZ ;  /* 0x000000760448723c */ /* 0x000fe200000418ff */
[----:B------:R4:W1:Y:S02]  /*37b0*/  MUFU.EX2 R211, R8 ;  /* 0x0000000800d37308 */ /* 0x0008640000000800 */
[----:B----4-:R-:W-:-:S05]  /*37c0*/  MOV R8, R20 ;  /* 0x0000001400087202 */ /* 0x010fca0000000f00 */
[C---:B------:R-:W-:Y:S08]  /*37d0*/  HMMA.16816.F32.BF16 R20, R4.reuse, R96, RZ ;  /* 0x000000600414723c */ /* 0x040ff000000418ff */
[----:B------:R-:W-:Y:S01]  /*37e0*/  HMMA.16816.F32.BF16 R96, R4, R98, RZ ;  /* 0x000000620460723c */ /* 0x000fe200000418ff */
[----:B------:R-:W-:Y:S02]  /*37f0*/  F2FP.BF16.F32.PACK_AB R4, R8, R120 ;  /* 0x000000780804723e */ /* 0x000fe400000010ff */
[----:B--2---:R-:W-:-:S02]  /*3800*/  F2FP.BF16.F32.PACK_AB R5, R134, R135 ;  /* 0x000000878605723e */ /* 0x004fc400000010ff */
[----:B------:R-:W-:Y:S02]  /*3810*/  F2FP.BF16.F32.PACK_AB R6, R9, R133 ;  /* 0x000000850906723e */ /* 0x000fe400000010ff */
[----:B-1----:R-:W-:-:S07]  /*3820*/  F2FP.BF16.F32.PACK_AB R7, R211, R128 ;  /* 0x00000080d307723e */ /* 0x002fce00000010ff */
[----:B------:R-:W-:Y:S01]  /*3830*/  HMMA.16816.F32.BF16 R160, R4, R64, R112 ;  /* 0x0000004004a0723c */ /* 0x000fe20000041870 */
[----:B------:R-:W-:Y:S01]  /*3840*/  IMAD.MOV.U32 R65, RZ, RZ, R128 ;  /* 0x000000ffff417224 */ /* 0x000fe200078e0080 */
[----:B------:R-:W-:-:S06]  /*3850*/  MOV R64, R156 ;  /* 0x0000009c00407202 */ /* 0x000fcc0000000f00 */
[----:B------:R-:W-:Y:S01]  /*3860*/  HMMA.16816.F32.BF16 R128, R4, R60, R36 ;  /* 0x0000003c0480723c */ /* 0x000fe20000041824 */
[----:B------:R-:W-:Y:S01]  /*3870*/  MOV R39, R124 ;  /* 0x0000007c00277202 */ /* 0x000fe20000000f00 */
[----:B------:R-:W-:Y:S01]  /*3880*/  IMAD.MOV.U32 R37, RZ, RZ, R126 ;  /* 0x000000ffff257224 */ /* 0x000fe200078e007e */
[----:B------:R-:W-:Y:S02]  /*3890*/  MOV R38, R125 ;  /* 0x0000007d00267202 */ /* 0x000fe40000000f00 */
[----:B------:R-:W-:-:S03]  /*38a0*/  MOV R36, R127 ;  /* 0x0000007f00247202 */ /* 0x000fc60000000f00 */
[C---:B------:R-:W-:Y:S01]  /*38b0*/  HMMA.16816.F32.BF16 R124, R4.reuse, R76, R24 ;  /* 0x0000004c047c723c */ /* 0x040fe20000041818 */
[----:B------:R-:W-:Y:S01]  /*38c0*/  IMAD.MOV.U32 R26, RZ, RZ, R120 ;  /* 0x000000ffff1a7224 */ /* 0x000fe200078e0078 */
[----:B------:R-:W-:Y:S01]  /*38d0*/  MOV R25, R121 ;  /* 0x0000007900197202 */ /* 0x000fe20000000f00 */
[----:B------:R-:W-:Y:S01]  /*38e0*/  IMAD.MOV.U32 R77, RZ, RZ, R123 ;  /* 0x000000ffff4d7224 */ /* 0x000fe200078e007b */
[----:B------:R-:W-:Y:S02]  /*38f0*/  MOV R24, R122 ;  /* 0x0000007a00187202 */ /* 0x000fe40000000f00 */
[----:B------:R-:W-:Y:S02]  /*3900*/  MOV R27, R117 ;  /* 0x00000075001b7202 */ /* 0x000fe40000000f00 */
[C---:B------:R-:W-:Y:S01]  /*3910*/  HMMA.16816.F32.BF16 R120, R4.reuse, R68, R16 ;  /* 0x000000440478723c */ /* 0x040fe20000041810 */
[----:B------:R-:W-:Y:S01]  /*3920*/  MOV R19, R8 ;  /* 0x0000000800137202 */ /* 0x000fe20000000f00 */
[----:B------:R-:W-:Y:S01]  /*3930*/  FFMA.FTZ R8, R183, UR10, -R3 ;  /* 0x0000000ab7087c23 */ /* 0x000fe20008010803 */
[----:B------:R-:W-:Y:S01]  /*3940*/  MOV R17, R251 ;  /* 0x000000fb00117202 */ /* 0x000fe20000000f00 */
[----:B------:R-:W-:Y:S01]  /*3950*/  IMAD.MOV.U32 R18, RZ, RZ, R252 ;  /* 0x000000ffff127224 */ /* 0x000fe200078e00fc */
[----:B------:R-:W-:Y:S01]  /*3960*/  MOV R16, R247 ;  /* 0x000000f700107202 */ /* 0x000fe20000000f00 */
[----:B------:R1:W-:Y:S01]  /*3970*/  MUFU.EX2 R251, R8 ;  /* 0x0000000800fb7308 */ /* 0x0003e20000000800 */
[----:B------:R-:W-:Y:S01]  /*3980*/  IMAD.MOV.U32 R183, RZ, RZ, R246 ;  /* 0x000000ffffb77224 */ /* 0x000fe200078e00f6 */
[----:B------:R-:W-:Y:S01]  /*3990*/  HMMA.16816.F32.BF16 R156, R4, R66, R104 ;  /* 0x00000042049c723c */ /* 0x000fe20000041868 */
[----:B------:R-:W-:Y:S01]  /*39a0*/  MOV R68, R250 ;  /* 0x000000fa00447202 */ /* 0x000fe20000000f00 */
[----:B------:R-:W-:Y:S01]  /*39b0*/  IMAD.MOV.U32 R69, RZ, RZ, R249 ;  /* 0x000000ffff457224 */ /* 0x000fe200078e00f9 */
[----:B------:R-:W-:Y:S01]  /*39c0*/  MOV R76, R141 ;  /* 0x0000008d004c7202 */ /* 0x000fe20000000f00 */
[----:B------:R-:W-:Y:S01]  /*39d0*/  IMAD.MOV.U32 R66, RZ, RZ, R139 ;  /* 0x000000ffff427224 */ /* 0x000fe200078e008b */
[----:B------:R-:W-:-:S02]  /*39e0*/  MOV R141, R248 ;  /* 0x000000f8008d7202 */ /* 0x000fc40000000f00 */
[----:B------:R-:W-:Y:S01]  /*39f0*/  MOV R67, R138 ;  /* 0x0000008a00437202 */ /* 0x000fe20000000f00 */
[----:B------:R-:W-:Y:S01]  /*3a00*/  HMMA.16816.F32.BF16 R104, R4, R88, R48 ;  /* 0x000000580468723c */ /* 0x000fe20000041830 */
[----:B-1----:R-:W-:-:S07]  /*3a10*/  FFMA.FTZ R8, R181, UR10, -R3 ;  /* 0x0000000ab5087c23 */ /* 0x002fce0008010803 */
[C---:B------:R-:W-:Y:S01]  /*3a20*/  HMMA.16816.F32.BF16 R48, R4.reuse, R62, R52 ;  /* 0x0000003e0430723c */ /* 0x040fe20000041834 */
[----:B------:R1:W-:Y:S07]  /*3a30*/  MUFU.EX2 R252, R8 ;  /* 0x0000000800fc7308 */ /* 0x0003ee0000000800 */
[----:B------:R-:W-:Y:S01]  /*3a40*/  HMMA.16816.F32.BF16 R60, R4, R82, R96 ;  /* 0x00000052043c723c */ /* 0x000fe20000041860 */
[----:B------:R-:W-:Y:S01]  /*3a50*/  MOV R99, R183 ;  /* 0x000000b700637202 */ /* 0x000fe20000000f00 */
[----:B------:R-:W-:Y:S01]  /*3a60*/  IMAD.MOV.U32 R97, RZ, RZ, R68 ;  /* 0x000000ffff617224 */ /* 0x000fe200078e0044 */
[----:B------:R-:W-:-:S02]  /*3a70*/  MOV R183, R18 ;  /* 0x0000001200b77202 */ /* 0x000fc40000000f00 */
[----:B------:R-:W-:Y:S02]  /*3a80*/  MOV R83, R38 ;  /* 0x0000002600537202 */ /* 0x000fe40000000f00 */
[----:B------:R-:W-:Y:S01]  /*3a90*/  MOV R82, R39 ;  /* 0x0000002700527202 */ /* 0x000fe20000000f00 */
[C---:B------:R-:W-:Y:S01]  /*3aa0*/  HMMA.16816.F32.BF16 R116, R4.reuse, R84, R28 ;  /* 0x000000540474723c */ /* 0x040fe2000004181c */
[----:B------:R-:W-:Y:S01]  /*3ab0*/  MOV R85, R16 ;  /* 0x0000001000557202 */ /* 0x000fe20000000f00 */
[----:B------:R-:W-:Y:S01]  /*3ac0*/  IMAD.MOV.U32 R84, RZ, RZ, R17 ;  /* 0x000000ffff547224 */ /* 0x000fe200078e0011 */
[----:B------:R-:W-:Y:S01]  /*3ad0*/  MOV R96, R69 ;  /* 0x0000004500607202 */ /* 0x000fe20000000f00 */
[----:B-1----:R-:W-:Y:S01]  /*3ae0*/  FFMA.FTZ R8, R173, UR10, -R3 ;  /* 0x0000000aad087c23 */ /* 0x002fe20008010803 */
[----:B------:R-:W-:Y:S01]  /*3af0*/  MOV R173, R64 ;  /* 0x0000004000ad7202 */ /* 0x000fe20000000f00 */
[----:B------:R-:W-:Y:S02]  /*3b00*/  LDSM.16.MT88.4 R28, [R34+0x3000] ;  /* 0x00300000221c783b */ /* 0x000fe40000004200 */
[----:B------:R1:W2:Y:S01]  /*3b10*/  MUFU.EX2 R181, R8 ;  /* 0x0000000800b57308 */ /* 0x0002a20000000800 */
[C---:B------:R-:W-:Y:S01]  /*3b20*/  HMMA.16816.F32.BF16 R52, R4.reuse, R78, R108 ;  /* 0x0000004e0434723c */ /* 0x040fe2000004186c */
[----:B------:R-:W-:Y:S01]  /*3b30*/  MOV R109, R14 ;  /* 0x0000000e006d7202 */ /* 0x000fe20000000f00 */
[----:B------:R-:W-:Y:S01]  /*3b40*/  FFMA.FTZ R14, R209, UR10, -R12 ;  /* 0x0000000ad10e7c23 */ /* 0x000fe2000801080c */
[----:B------:R-:W-:Y:S01]  /*3b50*/  IMAD.MOV.U32 R108, RZ, RZ, R140 ;  /* 0x000000ffff6c7224 */ /* 0x000fe200078e008c */
[----:B------:R-:W-:Y:S01]  /*3b60*/  MOV R110, R11 ;  /* 0x0000000b006e7202 */ /* 0x000fe20000000f00 */
[----:B------:R-:W-:Y:S01]  /*3b70*/  IMAD.MOV.U32 R78, RZ, RZ, R37 ;  /* 0x000000ffff4e7224 */ /* 0x000fe200078e0025 */
[----:B------:R-:W-:Y:S01]  /*3b80*/  MOV R79, R27 ;  /* 0x0000001b004f7202 */ /* 0x000fe20000000f00 */
[----:B------:R-:W-:Y:S01]  /*3b90*/  IMAD.MOV.U32 R111, RZ, RZ, R9 ;  /* 0x000000ffff6f7224 */ /* 0x000fe200078e0009 */
[----:B------:R-:W-:Y:S01]  /*3ba0*/  HMMA.16816.F32.BF16 R136, R4, R58, R40 ;  /* 0x0000003a0488723c */ /* 0x000fe20000041828 */
[----:B------:R-:W3:Y:S01]  /*3bb0*/  LDSM.16.MT88.4 R40, [R33+0xf000] ;  /* 0x00f000002128783b */ /* 0x000ee20000004200 */
[----:B-1----:R-:W-:Y:S01]  /*3bc0*/  FFMA.FTZ R8, R172, UR10, -R3 ;  /* 0x0000000aac087c23 */ /* 0x002fe20008010803 */
[----:B--2---:R-:W-:-:S05]  /*3bd0*/  MOV R98, R181 ;  /* 0x000000b500627202 */ /* 0x004fca0000000f00 */
[----:B------:R-:W-:Y:S01]  /*3be0*/  HMMA.16816.F32.BF16 R148, R4, R56, R44 ;  /* 0x000000380494723c */ /* 0x000fe2000004182c */
[----:B------:R-:W-:Y:S01]  /*3bf0*/  MOV R181, R19 ;  /* 0x0000001300b57202 */ /* 0x000fe20000000f00 */
[----:B------:R1:W2:Y:S01]  /*3c00*/  MUFU.EX2 R250, R8 ;  /* 0x0000000800fa7308 */ /* 0x0002a20000000800 */
[----:B------:R-:W4:Y:S01]  /*3c10*/  LDSM.16.MT88.4 R16, [R32+0x1000] ;  /* 0x001000002010783b */ /* 0x000f220000004200 */
[----:B------:R-:W-:-:S03]  /*3c20*/  IMAD.MOV.U32 R172, RZ, RZ, R65 ;  /* 0x000000ffffac7224 */ /* 0x000fc600078e0041 */
[----:B------:R-:W-:Y:S01]  /*3c30*/  LDSM.16.MT88.4 R44, [R33+0xd000] ;  /* 0x00d00000212c783b */ /* 0x000fe20000004200 */
[----:B------:R-:W-:Y:S01]  /*3c40*/  HMMA.16816.F32.BF16 R112, R4, R80, R20 ;  /* 0x000000500470723c */ /* 0x000fe20000041814 */
[----:B------:R-:W-:Y:S02]  /*3c50*/  MOV R81, R24 ;  /* 0x0000001800517202 */ /* 0x000fe40000000f00 */
[----:B------:R-:W-:Y:S01]  /*3c60*/  LDSM.16.MT88.4 R20, [R34+0x1000] ;  /* 0x001000002214783b */ /* 0x000fe20000004200 */
[----:B------:R-:W-:-:S04]  /*3c70*/  MOV R80, R25 ;  /* 0x0000001900507202 */ /* 0x000fc80000000f00 */
[C---:B------:R-:W-:Y:S01]  /*3c80*/  HMMA.16816.F32.BF16 R56, R4.reuse, R70, R92 ;  /* 0x000000460438723c */ /* 0x040fe2000004185c */
[----:B-1----:R-:W-:Y:S01]  /*3c90*/  FFMA.FTZ R8, R182, UR10, -R2 ;  /* 0x0000000ab6087c23 */ /* 0x002fe20008010802 */
[----:B------:R-:W-:Y:S01]  /*3ca0*/  IMAD.MOV.U32 R182, RZ, RZ, R77 ;  /* 0x000000ffffb67224 */ /* 0x000fe200078e004d */
[----:B------:R-:W-:Y:S02]  /*3cb0*/  MOV R77, R36 ;  /* 0x00000024004d7202 */ /* 0x000fe40000000f00 */
[----:B------:R1:W-:Y:S01]  /*3cc0*/  MUFU.EX2 R249, R8 ;  /* 0x0000000800f97308 */ /* 0x0003e20000000800 */
[----:B------:R-:W4:Y:S02]  /*3cd0*/  LDSM.16.MT88.4 R36, [R32+0x3000] ;  /* 0x003000002024783b */ /* 0x000f240000004200 */
[----:B------:R-:W-:Y:S01]  /*3ce0*/  HMMA.16816.F32.BF16 R68, R4, R86, R100 ;  /* 0x000000560444723c */ /* 0x000fe20000041864 */
[----:B------:R-:W-:Y:S01]  /*3cf0*/  IMAD.MOV.U32 R103, RZ, RZ, R66 ;  /* 0x000000ffff677224 */ /* 0x000fe200078e0042 */
[----:B------:R-:W-:Y:S01]  /*3d00*/  MOV R102, R67 ;  /* 0x0000004300667202 */ /* 0x000fe20000000f00 */
[----:B------:R-:W-:Y:S01]  /*3d10*/  IMAD.MOV.U32 R101, RZ, RZ, R83 ;  /* 0x000000ffff657224 */ /* 0x000fe200078e0053 */
[----:B------:R-:W-:-:S02]  /*3d20*/  MOV R100, R78 ;  /* 0x0000004e00647202 */ /* 0x000fc40000000f00 */
[----:B------:R-:W-:Y:S02]  /*3d30*/  MOV R78, R182 ;  /* 0x000000b6004e7202 */ /* 0x000fe40000000f00 */
[----:B------:R-:W-:Y:S01]  /*3d40*/  HMMA.16816.F32.BF16 R64, R4, R90, R72 ;  /* 0x0000005a0440723c */ /* 0x000fe20000041848 */
[----:B------:R-:W-:Y:S02]  /*3d50*/  F2FP.BF16.F32.PACK_AB R4, R252, R251 ;  /* 0x000000fbfc04723e */ /* 0x000fe400000010ff */
[----:B--2---:R-:W-:Y:S01]  /*3d60*/  F2FP.BF16.F32.PACK_AB R6, R250, R98 ;  /* 0x00000062fa06723e */ /* 0x004fe200000010ff */
[----:B-1----:R-:W-:Y:S01]  /*3d70*/  FFMA.FTZ R8, R180, UR10, -R2 ;  /* 0x0000000ab4087c23 */ /* 0x002fe20008010802 */
[----:B------:R-:W-:Y:S02]  /*3d80*/  IMAD.MOV.U32 R180, RZ, RZ, R26 ;  /* 0x000000ffffb47224 */ /* 0x000fe400078e001a */
[----:B------:R-:W-:Y:S01]  /*3d90*/  LDSM.16.MT88.4 R24, [R15+0xf000] ;  /* 0x00f000000f18783b */ /* 0x000fe20000004200 */
[----:B------:R1:W2:Y:S01]  /*3da0*/  MUFU.EX2 R247, R8 ;  /* 0x0000000800f77308 */ /* 0x0002a20000000800 */
[----:B------:R-:W-:-:S02]  /*3db0*/  IMAD.MOV.U32 R83, RZ, RZ, R180 ;  /* 0x000000ffff537224 */ /* 0x000fc400078e00b4 */
[----:B-1----:R-:W-:Y:S01]  /*3dc0*/  FFMA.FTZ R8, R175, UR10, -R2 ;  /* 0x0000000aaf087c23 */ /* 0x002fe20008010802 */
[----:B------:R-:W-:-:S04]  /*3dd0*/  MOV R175, R142 ;  /* 0x0000008e00af7202 */ /* 0x000fc80000000f00 */
[----:B------:R1:W-:Y:S01]  /*3de0*/  MUFU.EX2 R142, R14 ;  /* 0x0000000e008e7308 */ /* 0x0003e20000000800 */
[----:B--2---:R-:W-:-:S07]  /*3df0*/  F2FP.BF16.F32.PACK_AB R5, R247, R249 ;  /* 0x000000f9f705723e */ /* 0x004fce00000010ff */
[----:B------:R2:W-:Y:S01]  /*3e00*/  MUFU.EX2 R248, R8 ;  /* 0x0000000800f87308 */ /* 0x0005e20000000800 */
[----:B-1----:R-:W-:-:S07]  /*3e10*/  FFMA.FTZ R14, R210, UR10, -R12 ;  /* 0x0000000ad20e7c23 */ /* 0x002fce000801080c */
[----:B------:R1:W-:Y:S01]  /*3e20*/  MUFU.EX2 R209, R14 ;  /* 0x0000000e00d17308 */ /* 0x0003e20000000800 */
[----:B--2---:R-:W-:Y:S01]  /*3e30*/  FFMA.FTZ R8, R174, UR10, -R2 ;  /* 0x0000000aae087c23 */ /* 0x004fe20008010802 */
[----:B------:R-:W-:-:S06]  /*3e40*/  MOV R174, R10 ;  /* 0x0000000a00ae7202 */ /* 0x000fcc0000000f00 */
[----:B------:R2:W3:Y:S01]  /*3e50*/  MUFU.EX2 R246, R8 ;  /* 0x0000000800f67308 */ /* 0x0004e20000000800 */
[----:B-1----:R-:W-:Y:S01]  /*3e60*/  FFMA.FTZ R14, R239, UR10, -R12 ;  /* 0x0000000aef0e7c23 */ /* 0x002fe2000801080c */
[----:B------:R-:W-:Y:S02]  /*3e70*/  MOV R239, R102 ;  /* 0x0000006600ef7202 */ /* 0x000fe40000000f00 */
[----:B------:R-:W-:-:S04]  /*3e80*/  MOV R102, R82 ;  /* 0x0000005200667202 */ /* 0x000fc80000000f00 */
[----:B------:R1:W-:Y:S01]  /*3e90*/  MUFU.EX2 R210, R14 ;  /* 0x0000000e00d27308 */ /* 0x0003e20000000800 */
[----:B------:R-:W-:Y:S02]  /*3ea0*/  MOV R82, R79 ;  /* 0x0000004f00527202 */ /* 0x000fe40000000f00 */
[----:B------:R-:W-:Y:S01]  /*3eb0*/  MOV R79, R181 ;  /* 0x000000b5004f7202 */ /* 0x000fe20000000f00 */
[----:B--2---:R-:W-:Y:S01]  /*3ec0*/  FFMA.FTZ R8, R208, UR10, -R12 ;  /* 0x0000000ad0087c23 */ /* 0x004fe2000801080c */
[----:B---3--:R-:W-:-:S03]  /*3ed0*/  F2FP.BF16.F32.PACK_AB R7, R246, R248 ;  /* 0x000000f8f607723e */ /* 0x008fc600000010ff */
[----:B------:R2:W3:Y:S04]  /*3ee0*/  MUFU.EX2 R140, R8 ;  /* 0x00000008008c7308 */ /* 0x0004e80000000800 */
[----:B------:R-:W-:Y:S01]  /*3ef0*/  HMMA.16816.F32.BF16 R88, R4, R40, R144 ;  /* 0x000000280458723c */ /* 0x000fe20000041890 */
[----:B-1----:R-:W-:Y:S01]  /*3f00*/  FFMA.FTZ R14, R243, UR10, -R13 ;  /* 0x0000000af30e7c23 */ /* 0x002fe2000801080d */
[----:B------:R-:W-:-:S06]  /*3f10*/  IMAD.MOV.U32 R243, RZ, RZ, R183 ;  /* 0x000000fffff37224 */ /* 0x000fcc00078e00b7 */
[C---:B----4-:R-:W-:Y:S01]  /*3f20*/  HMMA.16816.F32.BF16 R180, R4.reuse, R16, R188 ;  /* 0x0000001004b4723c */ /* 0x050fe200000418bc */
[----:B------:R-:W-:Y:S01]  /*3f30*/  MOV R189, R35 ;  /* 0x0000002300bd7202 */ /* 0x000fe20000000f00 */
[----:B------:R-:W-:Y:S01]  /*3f40*/  IMAD.MOV.U32 R191, RZ, RZ, R141 ;  /* 0x000000ffffbf7224 */ /* 0x000fe200078e008d */
[----:B------:R1:W-:Y:S01]  /*3f50*/  MUFU.EX2 R35, R14 ;  /* 0x0000000e00237308 */ /* 0x0003e20000000800 */
[----:B------:R-:W-:Y:S01]  /*3f60*/  MOV R188, R84 ;  /* 0x0000005400bc7202 */ /* 0x000fe20000000f00 */
[----:B--2---:R-:W2:Y:S01]  /*3f70*/  LDSM.16.MT88.4 R8, [R15+0xd000] ;  /* 0x00d000000f08783b */ /* 0x004ea20000004200 */
[----:B------:R-:W-:Y:S02]  /*3f80*/  MOV R190, R85 ;  /* 0x0000005500be7202 */ /* 0x000fe40000000f00 */
[C---:B------:R-:W-:Y:S08]  /*3f90*/  HMMA.16816.F32.BF16 R84, R4.reuse, R36, R200 ;  /* 0x000000240454723c */ /* 0x040ff000000418c8 */
[----:B------:R-:W-:Y:S01]  /*3fa0*/  HMMA.16816.F32.BF16 R92, R4, R42, R152 ;  /* 0x0000002a045c723c */ /* 0x000fe20000041898 */
[----:B-1----:R-:W-:Y:S01]  /*3fb0*/  FFMA.FTZ R14, R245, UR10, -R13 ;  /* 0x0000000af50e7c23 */ /* 0x002fe2000801080d */
[----:B------:R-:W-:-:S03]  /*3fc0*/  MOV R245, R132 ;  /* 0x0000008400f57202 */ /* 0x000fc60000000f00 */
[----:B------:R1:W4:Y:S03]  /*3fd0*/  MUFU.EX2 R132, R14 ;  /* 0x0000000e00847308 */ /* 0x0003260000000800 */
[----:B------:R-:W-:Y:S01]  /*3fe0*/  HMMA.16816.F32.BF16 R200, R4, R22, R220 ;  /* 0x0000001604c8723c */ /* 0x000fe200000418dc */
[----:B------:R-:W-:Y:S02]  /*3ff0*/  MOV R223, R82 ;  /* 0x0000005200df7202 */ /* 0x000fe40000000f00 */
[----:B------:R-:W-:Y:S02]  /*4000*/  MOV R222, R78 ;  /* 0x0000004e00de7202 */ /* 0x000fe40000000f00 */
[----:B------:R-:W-:-:S03]  /*4010*/  MOV R82, R77 ;  /* 0x0000004d00527202 */ /* 0x000fc60000000f00 */
[----:B------:R-:W-:Y:S01]  /*4020*/  HMMA.16816.F32.BF16 R164, R4, R44, R164 ;  /* 0x0000002c04a4723c */ /* 0x000fe200000418a4 */
[----:B-1----:R-:W-:Y:S01]  /*4030*/  FFMA.FTZ R14, R242, UR10, -R13 ;  /* 0x0000000af20e7c23 */ /* 0x002fe2000801080d */
[----:B------:R-:W-:-:S06]  /*4040*/  MOV R242, R111 ;  /* 0x0000006f00f27202 */ /* 0x000fcc0000000f00 */
[C---:B------:R-:W-:Y:S01]  /*4050*/  HMMA.16816.F32.BF16 R168, R4.reuse, R46, R168 ;  /* 0x0000002e04a8723c */ /* 0x040fe200000418a8 */
[----:B------:R1:W-:Y:S07]  /*4060*/  MUFU.EX2 R141, R14 ;  /* 0x0000000e008d7308 */ /* 0x0003ee0000000800 */
[C---:B--2---:R-:W-:Y:S08]  /*4070*/  HMMA.16816.F32.BF16 R144, R4.reuse, R8, R184 ;  /* 0x000000080490723c */ /* 0x044ff000000418b8 */
[C---:B------:R-:W-:Y:S01]  /*4080*/  HMMA.16816.F32.BF16 R184, R4.reuse, R18, R224 ;  /* 0x0000001204b8723c */ /* 0x040fe200000418e0 */
[----:B------:R-:W-:Y:S01]  /*4090*/  IMAD.MOV.U32 R224, RZ, RZ, R245 ;  /* 0x000000ffffe07224 */ /* 0x000fe200078e00f5 */
[----:B------:R-:W-:Y:S01]  /*40a0*/  MOV R226, R243 ;  /* 0x000000f300e27202 */ /* 0x000fe20000000f00 */
[----:B-1----:R-:W-:Y:S01]  /*40b0*/  FFMA.FTZ R14, R244, UR10, -R13 ;  /* 0x0000000af40e7c23 */ /* 0x002fe2000801080d */
[----:B------:R-:W-:Y:S01]  /*40c0*/  IMAD.MOV.U32 R225, RZ, RZ, R79 ;  /* 0x000000ffffe17224 */ /* 0x000fe200078e004f */
[----:B------:R-:W-:Y:S01]  /*40d0*/  MOV R243, R108 ;  /* 0x0000006c00f37202 */ /* 0x000fe20000000f00 */
[----:B------:R-:W-:Y:S01]  /*40e0*/  IMAD.MOV.U32 R227, RZ, RZ, R100 ;  /* 0x000000ffffe37224 */ /* 0x000fe200078e0064 */
[----:B------:R1:W2:Y:S01]  /*40f0*/  MUFU.EX2 R208, R14 ;  /* 0x0000000e00d07308 */ /* 0x0002a20000000800 */
        /* <DEDUP_REMOVED lines=8> */
[----:B-1----:R-:W-:-:S07]  /*4180*/  MOV R14, R76 ;  /* 0x0000004c000e7202 */ /* 0x002fce0000000f00 */
[C---:B------:R-:W-:Y:S08]  /*4190*/  HMMA.16816.F32.BF16 R72, R4.reuse, R24, R212 ;  /* 0x000000180448723c */ /* 0x040ff000000418d4 */
[C---:B------:R-:W-:Y:S08]  /*41a0*/  HMMA.16816.F32.BF16 R216, R4.reuse, R28, R216 ;  /* 0x0000001c04d8723c */ /* 0x040ff000000418d8 */
[----:B------:R-:W-:Y:S01]  /*41b0*/  HMMA.16816.F32.BF16 R76, R4, R26, R204 ;  /* 0x0000001a044c723c */ /* 0x000fe200000418cc */
[----:B------:R-:W-:Y:S01]  /*41c0*/  MOV R205, R173 ;  /* 0x000000ad00cd7202 */ /* 0x000fe20000000f00 */
[----:B------:R-:W-:Y:S01]  /*41d0*/  IMAD.MOV.U32 R207, RZ, RZ, R188 ;  /* 0x000000ffffcf7224 */ /* 0x000fe200078e00bc */
[----:B------:R-:W-:Y:S01]  /*41e0*/  MOV R206, R189 ;  /* 0x000000bd00ce7202 */ /* 0x000fe20000000f00 */
[----:B------:R-:W-:Y:S01]  /*41f0*/  IMAD.MOV.U32 R204, RZ, RZ, R223 ;  /* 0x000000ffffcc7224 */ /* 0x000fe200078e00df */
[----:B------:R-:W-:Y:S01]  /*4200*/  MOV R189, R172 ;  /* 0x000000ac00bd7202 */ /* 0x000fe20000000f00 */
[----:B------:R-:W-:-:S02]  /*4210*/  IMAD.MOV.U32 R223, RZ, RZ, R99 ;  /* 0x000000ffffdf7224 */ /* 0x000fc400078e0063 */
[C---:B------:R-:W-:Y:S01]  /*4220*/  HMMA.16816.F32.BF16 R108, R4.reuse, R38, R192 ;  /* 0x00000026046c723c */ /* 0x040fe200000418c0 */
[----:B------:R-:W-:Y:S02]  /*4230*/  IMAD.MOV.U32 R188, RZ, RZ, R175 ;  /* 0x000000ffffbc7224 */ /* 0x000fe400078e00af */
[----:B------:R-:W1:Y:S05]  /*4240*/  LDSM.16.MT88.4 R172, [R33+0xd800] ;  /* 0x00d8000021ac783b */ /* 0x000e6a0000004200 */
[----:B------:R-:W-:Y:S01]  /*4250*/  HMMA.16816.F32.BF16 R100, R4, R30, R176 ;  /* 0x0000001e0464723c */ /* 0x000fe200000418b0 */
[----:B---3--:R-:W-:Y:S02]  /*4260*/  F2FP.BF16.F32.PACK_AB R4, R142, R140 ;  /* 0x0000008c8e04723e */ /* 0x008fe400000010ff */
[----:B----4-:R-:W-:-:S02]  /*4270*/  F2FP.BF16.F32.PACK_AB R5, R132, R35 ;  /* 0x000000238405723e */ /* 0x010fc400000010ff */
[----:B------:R-:W-:Y:S02]  /*4280*/  F2FP.BF16.F32.PACK_AB R6, R210, R209 ;  /* 0x000000d1d206723e */ /* 0x000fe400000010ff */
[----:B--2---:R-:W-:-:S07]  /*4290*/  F2FP.BF16.F32.PACK_AB R7, R208, R141 ;  /* 0x0000008dd007723e */ /* 0x004fce00000010ff */
[C---:B------:R-:W-:Y:S08]  /*42a0*/  HMMA.16816.F32.BF16 R160, R4.reuse, R44, R160 ;  /* 0x0000002c04a0723c */ /* 0x040ff000000418a0 */
[C---:B------:R-:W-:Y:S01]  /*42b0*/  HMMA.16816.F32.BF16 R212, R4.reuse, R46, R156 ;  /* 0x0000002e04d4723c */ /* 0x040fe2000004189c */
[----:B------:R-:W-:Y:S07]  /*42c0*/  LDSM.16.MT88.4 R156, [R15+0xd800] ;  /* 0x00d800000f9c783b */ /* 0x000fee0000004200 */
[C---:B------:R-:W-:Y:S08]  /*42d0*/  HMMA.16816.F32.BF16 R44, R4.reuse, R40, R148 ;  /* 0x00000028042c723c */ /* 0x040ff00000041894 */
[----:B------:R-:W-:Y:S01]  /*42e0*/  HMMA.16816.F32.BF16 R148, R4, R8, R128 ;  /* 0x000000080494723c */ /* 0x000fe20000041880 */
[----:B------:R-:W-:Y:S01]  /*42f0*/  FFMA.FTZ R8, R238, UR10, -R3 ;  /* 0x0000000aee087c23 */ /* 0x000fe20008010803 */
[----:B------:R-:W-:Y:S01]  /*4300*/  IMAD.MOV.U32 R129, RZ, RZ, R206 ;  /* 0x000000ffff817224 */ /* 0x000fe200078e00ce */
[----:B------:R-:W-:Y:S01]  /*4310*/  MOV R130, R207 ;  /* 0x000000cf00827202 */ /* 0x000fe20000000f00 */
[----:B------:R-:W-:Y:S01]  /*4320*/  IMAD.MOV.U32 R207, RZ, RZ, R96 ;  /* 0x000000ffffcf7224 */ /* 0x000fe200078e0060 */
[----:B------:R2:W-:Y:S01]  /*4330*/  MUFU.EX2 R221, R8 ;  /* 0x0000000800dd7308 */ /* 0x0005e20000000800 */
[----:B------:R-:W-:-:S02]  /*4340*/  MOV R131, R222 ;  /* 0x000000de00837202 */ /* 0x000fc40000000f00 */
[C---:B------:R-:W-:Y:S01]  /*4350*/  HMMA.16816.F32.BF16 R136, R4.reuse, R42, R136 ;  /* 0x0000002a0488723c */ /* 0x040fe20000041888 */
[----:B------:R-:W-:Y:S02]  /*4360*/  MOV R206, R239 ;  /* 0x000000ef00ce7202 */ /* 0x000fe40000000f00 */
[----:B------:R-:W-:Y:S02]  /*4370*/  MOV R222, R97 ;  /* 0x0000006100de7202 */ /* 0x000fe40000000f00 */
[----:B------:R-:W-:Y:S02]  /*4380*/  MOV R239, R98 ;  /* 0x0000006200ef7202 */ /* 0x000fe40000000f00 */
[----:B------:R-:W3:Y:S01]  /*4390*/  LDSM.16.MT88.4 R96, [R33+0xf800] ;  /* 0x00f800002160783b */ /* 0x000ee20000004200 */
[----:B------:R-:W-:Y:S01]  /*43a0*/  HMMA.16816.F32.BF16 R52, R4, R18, R52 ;  /* 0x000000120434723c */ /* 0x000fe20000041834 */
[----:B--2---:R-:W-:-:S07]  /*43b0*/  FFMA.FTZ R8, R235, UR10, -R3 ;  /* 0x0000000aeb087c23 */ /* 0x004fce0008010803 */
[C---:B------:R-:W-:Y:S01]  /*43c0*/  HMMA.16816.F32.BF16 R48, R4.reuse, R10, R48 ;  /* 0x0000000a0430723c */ /* 0x040fe20000041830 */
[----:B------:R2:W4:Y:S07]  /*43d0*/  MUFU.EX2 R43, R8 ;  /* 0x00000008002b7308 */ /* 0x00052e0000000800 */
[C---:B------:R-:W-:Y:S08]  /*43e0*/  HMMA.16816.F32.BF16 R176, R4.reuse, R16, R124 ;  /* 0x0000001004b0723c */ /* 0x040ff0000004187c */
[----:B------:R-:W-:Y:S01]  /*43f0*/  HMMA.16816.F32.BF16 R192, R4, R20, R120 ;  /* 0x0000001404c0723c */ /* 0x000fe20000041878 */
[--C-:B--2---:R-:W-:Y:S01]  /*4400*/  FFMA.FTZ R8, R234, UR10, -R3.reuse ;  /* 0x0000000aea087c23 */ /* 0x104fe20008010803 */
[----:B------:R-:W-:Y:S01]  /*4410*/  FFMA.FTZ R3, R232, UR10, -R3 ;  /* 0x0000000ae8037c23 */ /* 0x000fe20008010803 */
[----:B------:R-:W-:-:S02]  /*4420*/  MOV R122, R0 ;  /* 0x00000000007a7202 */ /* 0x000fc40000000f00 */
[----:B------:R-:W-:Y:S03]  /*4430*/  MUFU.EX2 R220, R8 ;  /* 0x0000000800dc7308 */ /* 0x000fe60000000800 */
[C---:B------:R-:W-:Y:S05]  /*4440*/  HMMA.16816.F32.BF16 R56, R4.reuse, R22, R56 ;  /* 0x000000160438723c */ /* 0x040fea0000041838 */
[----:B------:R2:W-:Y:S03]  /*4450*/  MUFU.EX2 R42, R3 ;  /* 0x00000003002a7308 */ /* 0x0005e60000000800 */
[C---:B------:R-:W-:Y:S01]  /*4460*/  HMMA.16816.F32.BF16 R20, R4.reuse, R24, R112 ;  /* 0x000000180414723c */ /* 0x040fe20000041870 */
[----:B------:R-:W-:Y:S07]  /*4470*/  LDSM.16.MT88.4 R112, [R32+0x3800] ;  /* 0x003800002070783b */ /* 0x000fee0000004200 */
[----:B------:R-:W-:Y:S01]  /*4480*/  HMMA.16816.F32.BF16 R60, R4, R26, R60 ;  /* 0x0000001a043c723c */ /* 0x000fe2000004183c */
[----:B--2---:R-:W-:-:S04]  /*4490*/  FFMA.FTZ R3, R237, UR10, -R2 ;  /* 0x0000000aed037c23 */ /* 0x004fc80008010802 */
[----:B------:R2:W-:Y:S02]  /*44a0*/  MUFU.EX2 R41, R3 ;  /* 0x0000000300297308 */ /* 0x0005e40000000800 */
[----:B--2---:R-:W-:-:S06]  /*44b0*/  FFMA.FTZ R3, R236, UR10, -R2 ;  /* 0x0000000aec037c23 */ /* 0x004fcc0008010802 */
[----:B------:R2:W1:Y:S02]  /*44c0*/  MUFU.EX2 R40, R3 ;  /* 0x0000000300287308 */ /* 0x0004640000000800 */
[--C-:B--2---:R-:W-:Y:S01]  /*44d0*/  FFMA.FTZ R3, R233, UR10, -R2.reuse ;  /* 0x0000000ae9037c23 */ /* 0x104fe20008010802 */
[----:B------:R-:W-:Y:S01]  /*44e0*/  FFMA.FTZ R2, R205, UR10, -R2 ;  /* 0x0000000acd027c23 */ /* 0x000fe20008010802 */
[----:B------:R-:W-:Y:S02]  /*44f0*/  MOV R205, R224 ;  /* 0x000000e000cd7202 */ /* 0x000fe40000000f00 */
[----:B------:R-:W2:Y:S02]  /*4500*/  LDL.LU R224, [R1+0x28] ;  /* 0x0000280001e07983 */ /* 0x000ea40000300800 */
[----:B------:R4:W-:Y:S01]  /*4510*/  MUFU.EX2 R18, R2 ;  /* 0x0000000200127308 */ /* 0x0009e20000000800 */
[----:B------:R-:W-:Y:S07]  /*4520*/  HMMA.16816.F32.BF16 R116, R4, R36, R116 ;  /* 0x000000240474723c */ /* 0x000fee0000041874 */
[----:B------:R-:W3:Y:S01]  /*4530*/  MUFU.EX2 R19, R3 ;  /* 0x0000000300137308 */ /* 0x000ee20000000800 */
[----:B----4-:R-:W-:Y:S01]  /*4540*/  FFMA.FTZ R2, R129, UR10, -R12 ;  /* 0x0000000a81027c23 */ /* 0x010fe2000801080c */
        /* <DEDUP_REMOVED lines=9> */
[----:B------:R-:W-:Y:S01]  /*45e0*/  MOV R11, R131 ;  /* 0x00000083000b7202 */ /* 0x000fe20000000f00 */
[----:B------:R4:W-:Y:S03]  /*45f0*/  MUFU.EX2 R17, R2 ;  /* 0x0000000200117308 */ /* 0x0009e60000000800 */
[----:B------:R-:W-:Y:S01]  /*4600*/  MOV R123, R11 ;  /* 0x0000000b007b7202 */ /* 0x000fe20000000f00 */
[----:B----4-:R-:W-:Y:S01]  /*4610*/  FFMA.FTZ R2, R129, UR10, -R12 ;  /* 0x0000000a81027c23 */ /* 0x010fe2000801080c */
[----:B------:R-:W-:Y:S01]  /*4620*/  MOV R129, R206 ;  /* 0x000000ce00817202 */ /* 0x000fe20000000f00 */
[----:B--2---:R-:W-:Y:S01]  /*4630*/  IMAD.MOV.U32 R223, RZ, RZ, R224 ;  /* 0x000000ffffdf7224 */ /* 0x004fe200078e00e0 */
[----:B------:R-:W-:-:S02]  /*4640*/  MOV R224, R226 ;  /* 0x000000e200e07202 */ /* 0x000fc40000000f00 */
[----:B------:R-:W-:Y:S01]  /*4650*/  MOV R226, R227 ;  /* 0x000000e300e27202 */ /* 0x000fe20000000f00 */
[----:B------:R-:W-:Y:S01]  /*4660*/  IMAD.MOV.U32 R227, RZ, RZ, R228 ;  /* 0x000000ffffe37224 */ /* 0x000fe200078e00e4 */
[----:B------:R-:W-:Y:S02]  /*4670*/  MOV R228, R229 ;  /* 0x000000e500e47202 */ /* 0x000fe40000000f00 */
[----:B------:R-:W-:Y:S02]  /*4680*/  MOV R229, R230 ;  /* 0x000000e600e57202 */ /* 0x000fe40000000f00 */
[----:B------:R-:W-:Y:S02]  /*4690*/  MOV R204, R223 ;  /* 0x000000df00cc7202 */ /* 0x000fe40000000f00 */
[----:B------:R-:W-:Y:S01]  /*46a0*/  MOV R223, R229 ;  /* 0x000000e500df7202 */ /* 0x000fe20000000f00 */
[----:B------:R-:W-:Y:S01]  /*46b0*/  IMAD.MOV.U32 R230, RZ, RZ, R231 ;  /* 0x000000ffffe67224 */ /* 0x000fe200078e00e7 */
[----:B------:R-:W-:-:S02]  /*46c0*/  MOV R231, R188 ;  /* 0x000000bc00e77202 */ /* 0x000fc40000000f00 */
[----:B------:R-:W-:Y:S01]  /*46d0*/  MOV R188, R189 ;  /* 0x000000bd00bc7202 */ /* 0x000fe20000000f00 */
[----:B------:R-:W-:Y:S01]  /*46e0*/  IMAD.MOV.U32 R189, RZ, RZ, R133 ;  /* 0x000000ffffbd7224 */ /* 0x000fe200078e0085 */
[----:B------:R-:W-:Y:S01]  /*46f0*/  MOV R206, R226 ;  /* 0x000000e200ce7202 */ /* 0x000fe20000000f00 */
[----:B------:R-:W-:Y:S01]  /*4700*/  IMAD.MOV.U32 R11, RZ, RZ, R223 ;  /* 0x000000ffff0b7224 */ /* 0x000fe200078e00df */
[----:B------:R2:W5:Y:S01]  /*4710*/  LDL.LU R133, [R1+0x70] ;  /* 0x0000700001857983 */ /* 0x0005620000300800 */
[----:B------:R-:W-:Y:S01]  /*4720*/  MOV R226, R134 ;  /* 0x0000008600e27202 */ /* 0x000fe20000000f00 */
[----:B------:R-:W-:Y:S01]  /*4730*/  IMAD.MOV.U32 R223, RZ, RZ, R82 ;  /* 0x000000ffffdf7224 */ /* 0x000fe200078e0052 */
[----:B------:R-:W-:Y:S01]  /*4740*/  MOV R82, R135 ;  /* 0x0000008700527202 */ /* 0x000fe20000000f00 */
[----:B------:R2:W5:Y:S04]  /*4750*/  LDL.LU R134, [R1+0x6c] ;  /* 0x00006c0001867983 */ /* 0x0005680000300800 */
[----:B------:R-:W4:Y:S04]  /*4760*/  LDL.LU R135, [R1+0x68] ;  /* 0x0000680001877983 */ /* 0x000f280000300800 */
[----:B------:R-:W2:Y:S01]  /*4770*/  LDL.LU R0, [R1+0x64] ;  /* 0x0000640001007983 */ /* 0x000ea20000300800 */
[----:B------:R-:W-:Y:S01]  /*4780*/  MOV R10, R130 ;  /* 0x00000082000a7202 */ /* 0x000fe20000000f00 */
[----:B------:R-:W-:Y:S01]  /*4790*/  IMAD.MOV.U32 R130, RZ, RZ, R207 ;  /* 0x000000ffff827224 */ /* 0x000fe200078e00cf */
[----:B------:R-:W-:Y:S01]  /*47a0*/  MOV R131, R222 ;  /* 0x000000de00837202 */ /* 0x000fe20000000f00 */
[----:B------:R-:W-:Y:S01]  /*47b0*/  IMAD.MOV.U32 R222, RZ, RZ, R228 ;  /* 0x000000ffffde7224 */ /* 0x000fe200078e00e4 */
[----:B------:R-:W-:Y:S01]  /*47c0*/  MOV R128, R205 ;  /* 0x000000cd00807202 */ /* 0x000fe20000000f00 */
[----:B------:R-:W-:Y:S01]  /*47d0*/  IMAD.MOV.U32 R205, RZ, RZ, R224 ;  /* 0x000000ffffcd7224 */ /* 0x000fe200078e00e0 */
[----:B------:R-:W-:Y:S01]  /*47e0*/  MOV R224, R230 ;  /* 0x000000e600e07202 */ /* 0x000fe20000000f00 */
[----:B------:R1:W2:Y:S01]  /*47f0*/  MUFU.EX2 R16, R2 ;  /* 0x0000000200107308 */ /* 0x0002a20000000800 */
[----:B------:R-:W-:Y:S01]  /*4800*/  MOV R234, R130 ;  /* 0x0000008200ea7202 */ /* 0x000fe20000000f00 */
[----:B------:R-:W-:Y:S01]  /*4810*/  IMAD.MOV.U32 R235, RZ, RZ, R131 ;  /* 0x000000ffffeb7224 */ /* 0x000fe200078e0083 */
[----:B------:R-:W-:Y:S01]  /*4820*/  MOV R130, R222 ;  /* 0x000000de00827202 */ /* 0x000fe20000000f00 */
[----:B------:R-:W-:Y:S01]  /*4830*/  IMAD.MOV.U32 R238, RZ, RZ, R206 ;  /* 0x000000ffffee7224 */ /* 0x000fe200078e00ce */
[----:B------:R-:W-:-:S02]  /*4840*/  MOV R222, R224 ;  /* 0x000000e000de7202 */ /* 0x000fc40000000f00 */
[----:B------:R-:W-:Y:S01]  /*4850*/  MOV R224, R14 ;  /* 0x0000000e00e07202 */ /* 0x000fe20000000f00 */
[----:B------:R-:W-:Y:S01]  /*4860*/  IMAD.MOV.U32 R237, RZ, RZ, R235 ;  /* 0x000000ffffed7224 */ /* 0x000fe200078e00eb */
[----:B------:R-:W-:Y:S01]  /*4870*/  MOV R232, R238 ;  /* 0x000000ee00e87202 */ /* 0x000fe20000000f00 */
[----:B-1----:R-:W-:Y:S01]  /*4880*/  FFMA.FTZ R2, R10, UR10, -R12 ;  /* 0x0000000a0a027c23 */ /* 0x002fe2000801080c */
[----:B------:R-:W-:-:S03]  /*4890*/  MOV R120, R11 ;  /* 0x0000000b00787202 */ /* 0x000fc60000000f00 */
[----:B------:R1:W-:Y:S01]  /*48a0*/  MUFU.EX2 R14, R2 ;  /* 0x00000002000e7308 */ /* 0x0003e20000000800 */
[----:B------:R-:W-:Y:S01]  /*48b0*/  IMAD.MOV.U32 R121, RZ, RZ, R222 ;  /* 0x000000ffff797224 */ /* 0x000fe200078e00de */
[----:B------:R-:W-:Y:S01]  /*48c0*/  MOV R8, R129 ;  /* 0x0000008100087202 */ /* 0x000fe20000000f00 */
[----:B------:R-:W-:Y:S01]  /*48d0*/  IMAD.MOV.U32 R10, RZ, RZ, R128 ;  /* 0x000000ffff0a7224 */ /* 0x000fe200078e0080 */
[----:B------:R-:W-:Y:S01]  /*48e0*/  MOV R207, R227 ;  /* 0x000000e300cf7202 */ /* 0x000fe20000000f00 */
[----:B------:R-:W-:Y:S01]  /*48f0*/  IMAD.MOV.U32 R236, RZ, RZ, R232 ;  /* 0x000000ffffec7224 */ /* 0x000fe200078e00e8 */
[----:B------:R-:W-:Y:S01]  /*4900*/  MOV R232, R121 ;  /* 0x0000007900e87202 */ /* 0x000fe20000000f00 */
[----:B-1----:R-:W-:Y:S01]  /*4910*/  FFMA.FTZ R2, R123, UR10, -R12 ;  /* 0x0000000a7b027c23 */ /* 0x002fe2000801080c */
[----:B------:R-:W-:-:S03]  /*4920*/  MOV R123, R234 ;  /* 0x000000ea007b7202 */ /* 0x000fc60000000f00 */
[----:B------:R1:W-:Y:S01]  /*4930*/  MUFU.EX2 R11, R2 ;  /* 0x00000002000b7308 */ /* 0x0003e20000000800 */
[----:B------:R-:W-:Y:S01]  /*4940*/  MOV R121, R123 ;  /* 0x0000007b00797202 */ /* 0x000fe20000000f00 */
        /* <DEDUP_REMOVED lines=9> */
[----:B------:R-:W-:Y:S01]  /*49e0*/  MOV R128, R205 ;  /* 0x000000cd00807202 */ /* 0x000fe20000000f00 */
[----:B------:R3:W3:Y:S01]  /*49f0*/  LDSM.16.MT88.4 R188, [R32+0x1800] ;  /* 0x0018000020bc783b */ /* 0x0006e20000004200 */
[----:B-1----:R-:W-:Y:S01]  /*4a00*/  FFMA.FTZ R2, R237, UR10, -R13 ;  /* 0x0000000aed027c23 */ /* 0x002fe2000801080d */
[----:B------:R-:W-:Y:S01]  /*4a10*/  MOV R237, R120 ;  /* 0x0000007800ed7202 */ /* 0x000fe20000000f00 */
[----:B------:R-:W-:Y:S01]  /*4a20*/  IMAD.MOV.U32 R120, RZ, RZ, R122 ;  /* 0x000000ffff787224 */ /* 0x000fe200078e007a */
[----:B------:R-:W-:-:S02]  /*4a30*/  MOV R122, R8 ;  /* 0x00000008007a7202 */ /* 0x000fc40000000f00 */
[----:B------:R-:W-:Y:S01]  /*4a40*/  MOV R8, R9 ;  /* 0x0000000900087202 */ /* 0x000fe20000000f00 */
[----:B------:R-:W-:Y:S01]  /*4a50*/  HMMA.16816.F32.BF16 R64, R4, R30, R64 ;  /* 0x0000001e0440723c */ /* 0x000fe20000041840 */
[----:B------:R1:W-:Y:S01]  /*4a60*/  MUFU.EX2 R9, R2 ;  /* 0x0000000200097308 */ /* 0x0003e20000000800 */
[----:B------:R-:W-:Y:S01]  /*4a70*/  MOV R131, R207 ;  /* 0x000000cf00837202 */ /* 0x000fe20000000f00 */
[----:B------:R-:W-:Y:S01]  /*4a80*/  LDSM.16.MT88.4 R4, [R34+0x3800] ;  /* 0x003800002204783b */ /* 0x000fe20000004200 */
[----:B------:R-:W-:Y:S02]  /*4a90*/  MOV R222, R82 ;  /* 0x0000005200de7202 */ /* 0x000fe40000000f00 */
[----:B------:R-:W-:Y:S01]  /*4aa0*/  MOV R238, R83 ;  /* 0x0000005300ee7202 */ /* 0x000fe20000000f00 */
[----:B------:R-:W3:Y:S01]  /*4ab0*/  LDSM.16.MT88.4 R204, [R34+0x1800] ;  /* 0x0018000022cc783b */ /* 0x000ee20000004200 */
[----:B------:R-:W-:Y:S01]  /*4ac0*/  MOV R234, R81 ;  /* 0x0000005100ea7202 */ /* 0x000fe20000000f00 */
[----:B------:R-:W-:Y:S01]  /*4ad0*/  IMAD.MOV.U32 R233, RZ, RZ, R237 ;  /* 0x000000ffffe97224 */ /* 0x000fe200078e00ed */
[----:B------:R-:W-:Y:S01]  /*4ae0*/  MOV R10, R143 ;  /* 0x0000008f000a7202 */ /* 0x000fe20000000f00 */
[----:B------:R-:W3:Y:S01]  /*4af0*/  LDSM.16.MT88.4 R80, [R15+0xf800] ;  /* 0x00f800000f50783b */ /* 0x000ee20000004200 */
[----:B------:R-:W-:Y:S01]  /*4b00*/  IMAD.MOV.U32 R237, RZ, RZ, R121 ;  /* 0x000000ffffed7224 */ /* 0x000fe200078e0079 */
[----:B------:R-:W-:Y:S01]  /*4b10*/  MOV R121, R123 ;  /* 0x0000007b00797202 */ /* 0x000fe20000000f00 */
[----:B-1----:R-:W-:Y:S01]  /*4b20*/  FFMA.FTZ R2, R236, UR10, -R13 ;  /* 0x0000000aec027c23 */ /* 0x002fe2000801080d */
[----:B------:R-:W-:Y:S01]  /*4b30*/  MOV R236, R232 ;  /* 0x000000e800ec7202 */ /* 0x000fe20000000f00 */
[----:B------:R1:W5:Y:S01]  /*4b40*/  LDL.LU R143, [R1+0x60] ;  /* 0x00006000018f7983 */ /* 0x0003620000300800 */
[----:B------:R-:W-:-:S02]  /*4b50*/  MOV R232, R120 ;  /* 0x0000007800e87202 */ /* 0x000fc40000000f00 */
[----:B------:R-:W-:Y:S01]  /*4b60*/  MOV R120, R122 ;  /* 0x0000007a00787202 */ /* 0x000fe20000000f00 */
[----:B------:R-:W-:Y:S01]  /*4b70*/  IMAD.MOV.U32 R122, RZ, RZ, R8 ;  /* 0x000000ffff7a7224 */ /* 0x000fe200078e0008 */
[----:B------:R-:W-:Y:S01]  /*4b80*/  MOV R123, R10 ;  /* 0x0000000a007b7202 */ /* 0x000fe20000000f00 */
[----:B------:R1:W2:Y:S01]  /*4b90*/  MUFU.EX2 R8, R2 ;  /* 0x0000000200087308 */ /* 0x0002a20000000800 */
[----:B------:R-:W-:Y:S01]  /*4ba0*/  MOV R10, R128 ;  /* 0x00000080000a7202 */ /* 0x000fe20000000f00 */
[----:B------:R-:W-:Y:S02]  /*4bb0*/  IMAD.MOV.U32 R128, RZ, RZ, R129 ;  /* 0x000000ffff807224 */ /* 0x000fe400078e0081 */
[----:B-1----:R-:W-:Y:S01]  /*4bc0*/  FFMA.FTZ R2, R233, UR10, -R13 ;  /* 0x0000000ae9027c23 */ /* 0x002fe2000801080d */
[----:B------:R-:W-:Y:S01]  /*4bd0*/  MOV R233, R236 ;  /* 0x000000ec00e97202 */ /* 0x000fe20000000f00 */
[----:B------:R-:W-:Y:S01]  /*4be0*/  IMAD.MOV.U32 R236, RZ, RZ, R120 ;  /* 0x000000ffffec7224 */ /* 0x000fe200078e0078 */
[----:B------:R-:W-:-:S02]  /*4bf0*/  MOV R120, R121 ;  /* 0x0000007900787202 */ /* 0x000fc40000000f00 */
[----:B------:R-:W-:Y:S01]  /*4c00*/  MOV R121, R122 ;  /* 0x0000007a00797202 */ /* 0x000fe20000000f00 */
[----:B------:R-:W-:Y:S01]  /*4c10*/  IMAD.MOV.U32 R122, RZ, RZ, R123 ;  /* 0x000000ffff7a7224 */ /* 0x000fe200078e007b */
[----:B------:R-:W-:Y:S01]  /*4c20*/  MOV R123, R10 ;  /* 0x0000000a007b7202 */ /* 0x000fe20000000f00 */
[----:B------:R1:W-:Y:S01]  /*4c30*/  MUFU.EX2 R3, R2 ;  /* 0x0000000200037308 */ /* 0x0003e20000000800 */
[----:B------:R-:W-:-:S04]  /*4c40*/  MOV R10, R128 ;  /* 0x00000080000a7202 */ /* 0x000fc80000000f00 */
[----:B------:R-:W-:Y:S01]  /*4c50*/  MOV R31, R10 ;  /* 0x0000000a001f7202 */ /* 0x000fe20000000f00 */
[----:B-1----:R-:W-:-:S04]  /*4c60*/  FFMA.FTZ R2, R233, UR10, -R13 ;  /* 0x0000000ae9027c23 */ /* 0x002fc8000801080d */
[----:B------:R1:W1:Y:S01]  /*4c70*/  MUFU.EX2 R10, R2 ;  /* 0x00000002000a7308 */ /* 0x0002620000000800 */
[----:B---3--:R-:W-:Y:S02]  /*4c80*/  MOV R32, R240 ;  /* 0x000000f000207202 */ /* 0x008fe40000000f00 */
[----:B------:R-:W-:Y:S02]  /*4c90*/  F2FP.BF16.F32.PACK_AB R124, R43, R221 ;  /* 0x000000dd2b7c723e */ /* 0x000fe400000010ff */
[----:B------:R-:W-:Y:S02]  /*4ca0*/  F2FP.BF16.F32.PACK_AB R125, R40, R41 ;  /* 0x00000029287d723e */ /* 0x000fe400000010ff */
[----:B------:R-:W-:Y:S02]  /*4cb0*/  F2FP.BF16.F32.PACK_AB R126, R42, R220 ;  /* 0x000000dc2a7e723e */ /* 0x000fe400000010ff */
[----:B------:R-:W-:Y:S02]  /*4cc0*/  F2FP.BF16.F32.PACK_AB R127, R18, R19 ;  /* 0x00000013127f723e */ /* 0x000fe400000010ff */
[----:B------:R-:W-:Y:S01]  /*4cd0*/  MOV R28, R123 ;  /* 0x0000007b001c7202 */ /* 0x000fe20000000f00 */
[----:B------:R-:W-:Y:S01]  /*4ce0*/  IMAD.MOV.U32 R29, RZ, RZ, R122 ;  /* 0x000000ffff1d7224 */ /* 0x000fe200078e007a */
[----:B------:R-:W-:-:S02]  /*4cf0*/  MOV R33, R121 ;  /* 0x0000007900217202 */ /* 0x000fc40000000f00 */
[----:B------:R-:W-:Y:S01]  /*4d00*/  MOV R233, R120 ;  /* 0x0000007800e97202 */ /* 0x000fe20000000f00 */
        /* <DEDUP_REMOVED lines=15> */
[----:B----4-:R-:W-:-:S02]  /*4e00*/  MOV R129, R135 ;  /* 0x0000008700817202 */ /* 0x010fc40000000f00 */
[----:B--2---:R-:W-:-:S03]  /*4e10*/  MOV R15, R0 ;  /* 0x00000000000f7202 */ /* 0x004fc60000000f00 */
[----:B------:R-:W-:Y:S01]  /*4e20*/  IMAD.MOV.U32 R128, RZ, RZ, R129 ;  /* 0x000000ffff807224 */ /* 0x000fe200078e0081 */
[----:B------:R-:W-:Y:S01]  /*4e30*/  MOV R129, R130 ;  /* 0x0000008200817202 */ /* 0x000fe20000000f00 */
[----:B------:R-:W-:Y:S01]  /*4e40*/  HMMA.16816.F32.BF16 R124, R124, R6, R100 ;  /* 0x000000067c7c723c */ /* 0x000fe20000041864 */
[----:B------:R-:W-:Y:S01]  /*4e50*/  MOV R130, R131 ;  /* 0x0000008300827202 */ /* 0x000fe20000000f00 */
[----:B------:R-:W-:Y:S01]  /*4e60*/  IMAD.MOV.U32 R131, RZ, RZ, R241 ;  /* 0x000000ffff837224 */ /* 0x000fe200078e00f1 */
[----:B------:R-:W-:Y:S01]  /*4e70*/  MOV R12, R129 ;  /* 0x00000081000c7202 */ /* 0x000fe20000000f00 */
[----:B------:R2:W5:Y:S01]  /*4e80*/  LDL.LU R135, [R1+0x5c] ;  /* 0x00005c0001877983 */ /* 0x0005620000300800 */
[----:B------:R-:W-:Y:S01]  /*4e90*/  MOV R34, R130 ;  /* 0x0000008200227202 */ /* 0x000fe20000000f00 */
[----:B------:R-:W-:Y:S02]  /*4ea0*/  IMAD.MOV.U32 R13, RZ, RZ, R131 ;  /* 0x000000ffff0d7224 */ /* 0x000fe400078e0083 */
[----:B------:R-:W-:Y:S01]  /*4eb0*/  IMAD.MOV.U32 R30, RZ, RZ, R128 ;  /* 0x000000ffff1e7224 */ /* 0x000fe200078e0080 */
[----:B------:R-:W-:Y:S01]  /*4ec0*/  F2FP.BF16.F32.PACK_AB R128, R16, R17 ;  /* 0x000000111080723e */ /* 0x000fe200000010ff */
[----:B-1----:R-:W-:Y:S01]  /*4ed0*/  FADD.FTZ R2, R34, R13 ;  /* 0x0000000d22027221 */ /* 0x002fe20000010000 */
[----:B------:R-:W-:Y:S01]  /*4ee0*/  F2FP.BF16.F32.PACK_AB R129, R8, R9 ;  /* 0x000000090881723e */ /* 0x000fe200000010ff */
[----:B------:R-:W-:Y:S01]  /*4ef0*/  FADD.FTZ R12, R12, R32 ;  /* 0x000000200c0c7221 */ /* 0x000fe20000010000 */
[----:B------:R-:W-:Y:S01]  /*4f00*/  F2FP.BF16.F32.PACK_AB R130, R11, R14 ;  /* 0x0000000e0b82723e */ /* 0x000fe200000010ff */
[----:B------:R2:W5:Y:S01]  /*4f10*/  LDL.LU R241, [R1+0x58] ;  /* 0x0000580001f17983 */ /* 0x0005620000300800 */
[----:B------:R-:W-:Y:S01]  /*4f20*/  F2FP.BF16.F32.PACK_AB R131, R10, R3 ;  /* 0x000000030a83723e */ /* 0x000fe200000010ff */
        /* <DEDUP_REMOVED lines=8> */
[----:B------:R2:W5:Y:S06]  /*4fb0*/  LDL.LU R240, [R1+0x54] ;  /* 0x0000540001f07983 */ /* 0x00056c0000300800 */
[C---:B------:R-:W-:Y:S01]  /*4fc0*/  HMMA.16816.F32.BF16 R116, R128.reuse, R4, R24 ;  /* 0x000000048074723c */ /* 0x040fe20000041818 */
        /* <DEDUP_REMOVED lines=10> */
[----:B------:R-:W-:Y:S01]  /*5070*/  FADD.FTZ R2, R227, R12 ;  /* 0x0000000ce3027221 */ /* 0x000fe20000010000 */
[----:B------:R2:W5:Y:S04]  /*5080*/  LDL.LU R0, [R1+0x50] ;  /* 0x0000500001007983 */ /* 0x0005680000300800 */
        /* <DEDUP_REMOVED lines=59> */
[----:B------:R-:W3:Y:S01]  /*5440*/  LDL.LU R243, [R1+0x1c] ;  /* 0x00001c0001f37983 */ /* 0x000ee20000300800 */
[----:B------:R-:W-:Y:S01]  /*5450*/  UIMAD.WIDE.U32 UR6, UR29, UR14, URZ ;  /* 0x0000000e1d0672a5 */ /* 0x000fe2000f8e00ff */
[----:B------:R-:W-:Y:S01]  /*5460*/  S2UR UR13, SR_CgaCtaId ;  /* 0x00000000000d79c3 */ /* 0x000fe20000008800 */
[----:B------:R-:W-:Y:S01]  /*5470*/  USHF.L.U64.HI UR10, UR4, 0x5, UR5 ;  /* 0x00000005040a7899 */ /* 0x000fe20008010205 */
[----:B------:R-:W1:Y:S01]  /*5480*/  S2R R239, SR_TID.X ;  /* 0x0000000000ef7919 */ /* 0x000e620000002100 */
[----:B------:R-:W-:Y:S01]  /*5490*/  UIADD3 UR15, UPT, UPT, UR15, UR7, URZ ;  /* 0x000000070f0f7290 */ /* 0x000fe2000fffe0ff */
[----:B------:R-:W-:Y:S01]  /*54a0*/  IMAD.MOV.U32 R246, RZ, RZ, 0x20 ;  /* 0x00000020fff67424 */ /* 0x000fe200078e00ff */
[----:B------:R-:W-:Y:S01]  /*54b0*/  USHF.L.U64.HI UR11, UR4, 0x7, UR5 ;  /* 0x00000007040b7899 */ /* 0x000fe20008010205 */
[----:B--2---:R-:W-:Y:S01]  /*54c0*/  IMAD.U32 R3, RZ, RZ, UR7 ;  /* 0x00000007ff037e24 */ /* 0x004fe2000f8e00ff */
[----:B------:R-:W-:Y:S01]  /*54d0*/  USHF.L.U32 UR7, UR4, 0x5, URZ ;  /* 0x0000000504077899 */ /* 0x000fe200080006ff */
[----:B------:R-:W-:Y:S01]  /*54e0*/  IMAD.U32 R2, RZ, RZ, UR6 ;  /* 0x00000006ff027e24 */ /* 0x000fe2000f8e00ff */
[----:B------:R-:W-:Y:S01]  /*54f0*/  ULEA.HI.SX32 UR6, UR20, 0xfffffffe, 0x1a ;  /* 0xfffffffe14067891 */ /* 0x000fe2000f8fd2ff */
[----:B------:R-:W-:Y:S01]  /*5500*/  IMAD.U32 R3, RZ, RZ, UR15 ;  /* 0x0000000fff037e24 */ /* 0x000fe2000f8e00ff */
[----:B------:R-:W-:Y:S01]  /*5510*/  SEL R246, R246, 0xffffffe0, !P0 ;  /* 0xffffffe0f6f67807 */ /* 0x000fe20004000000 */
[----:B-----5:R-:W-:Y:S01]  /*5520*/  IMAD.MOV.U32 R136, RZ, RZ, R143 ;  /* 0x000000ffff887224 */ /* 0x020fe200078e008f */
[----:B------:R-:W-:Y:S01]  /*5530*/  UIMAD.WIDE.U32 UR14, UR6, UR4, URZ ;  /* 0x00000004060e72a5 */ /* 0x000fe2000f8e00ff */
[----:B------:R-:W-:Y:S01]  /*5540*/  MOV R132, R135 ;  /* 0x0000008700847202 */ /* 0x000fe20000000f00 */
[----:B------:R-:W-:Y:S01]  /*5550*/  IMAD.MOV.U32 R138, RZ, RZ, R133 ;  /* 0x000000ffff8a7224 */ /* 0x000fe200078e0085 */
[----:B------:R-:W-:Y:S01]  /*5560*/  USHF.L.U32 UR12, UR4, 0x7, URZ ;  /* 0x00000007040c7899 */ /* 0x000fe200080006ff */
[----:B------:R-:W-:Y:S01]  /*5570*/  IMAD.MOV.U32 R137, RZ, RZ, R134 ;  /* 0x000000ffff897224 */ /* 0x000fe200078e0086 */
[----:B------:R-:W-:-:S02]  /*5580*/  UIMAD UR6, UR6, UR5, UR15 ;  /* 0x00000005060672a4 */ /* 0x000fc4000f8e020f */
[----:B------:R-:W-:Y:S01]  /*5590*/  ULEA.HI.SX32 UR20, UR20, 0xfffffffd, 0x1a ;  /* 0xfffffffd14147891 */ /* 0x000fe2000f8fd2ff */
[----:B-1----:R-:W-:-:S04]  /*55a0*/  SHF.R.U32.HI R239, RZ, 0x3, R239 ;  /* 0x00000003ffef7819 */ /* 0x002fc800000116ef */
[----:B------:R-:W-:Y:S02]  /*55b0*/  IADD3 R4, P1, PT, R239, UR26, RZ ;  /* 0x0000001aef047c10 */ /* 0x000fe4000ff3e0ff */
[----:B------:R-:W1:Y:S03]  /*55c0*/  S2R R239, SR_TID.X ;  /* 0x0000000000ef7919 */ /* 0x000e660000002100 */
[----:B------:R-:W-:Y:S02]  /*55d0*/  IMAD.X R5, RZ, RZ, UR24, P1 ;  /* 0x00000018ff057e24 */ /* 0x000fe400088e06ff */
[----:B------:R-:W-:-:S04]  /*55e0*/  IMAD.WIDE.U32 R2, R4, UR4, R2 ;  /* 0x0000000404027c25 */ /* 0x000fc8000f8e0002 */
[----:B------:R-:W-:Y:S01]  /*55f0*/  IMAD R5, R5, UR4, RZ ;  /* 0x0000000405057c24 */ /* 0x000fe2000f8e02ff */
[----:B------:R-:W2:Y:S03]  /*5600*/  LDCU UR4, c[0x0][0x45c] ;  /* 0x00008b80ff0477ac */ /* 0x000ea60008000800 */
[----:B------:R-:W-:Y:S01]  /*5610*/  IMAD R5, R4, UR5, R5 ;  /* 0x0000000504057c24 */ /* 0x000fe2000f8e0205 */
[----:B------:R-:W4:Y:S04]  /*5620*/  S2UR UR5, SR_CgaCtaId ;  /* 0x00000000000579c3 */ /* 0x000f280000008800 */
[----:B------:R-:W-:Y:S02]  /*5630*/  IADD3 R3, PT, PT, R3, R5, RZ ;  /* 0x0000000503037210 */ /* 0x000fe40007ffe0ff */
[----:B------:R-:W-:Y:S01]  /*5640*/  MOV R5, UR15 ;  /* 0x0000000f00057c02 */ /* 0x000fe20008000f00 */
[C---:B-1----:R-:W-:Y:S01]  /*5650*/  IMAD.SHL.U32 R7, R239.reuse, 0x40, RZ ;  /* 0x00000040ef077824 */ /* 0x042fe200078e00ff */
[----:B------:R-:W-:Y:S01]  /*5660*/  SHF.R.U32.HI R9, RZ, 0x1, R239 ;  /* 0x00000001ff097819 */ /* 0x000fe200000116ef */
[----:B------:R-:W-:-:S03]  /*5670*/  IMAD.SHL.U32 R8, R239, 0x20, RZ ;  /* 0x00000020ef087824 */ /* 0x000fc600078e00ff */
[C---:B------:R-:W-:Y:S02]  /*5680*/  LOP3.LUT R236, R7.reuse, 0x1c0, RZ, 0xc0, !PT ;  /* 0x000001c007ec7812 */ /* 0x040fe400078ec0ff */
[----:B------:R-:W-:-:S04]  /*5690*/  LOP3.LUT R242, R7, 0x200, RZ, 0xc0, !PT ;  /* 0x0000020007f27812 */ /* 0x000fc800078ec0ff */
[----:B------:R-:W-:Y:S01]  /*56a0*/  LOP3.LUT R242, R242, 0x7c00, R8, 0xf8, !PT ;  /* 0x00007c00f2f27812 */ /* 0x000fe200078ef808 */
[----:B---3--:R-:W-:Y:S02]  /*56b0*/  IMAD.MOV.U32 R245, RZ, RZ, R243 ;  /* 0x000000fffff57224 */ /* 0x008fe400078e00f3 */
[----:B------:R-:W-:Y:S02]  /*56c0*/  IMAD.SHL.U32 R243, R239, 0x8, RZ ;  /* 0x00000008eff37824 */ /* 0x000fe400078e00ff */
[----:B------:R-:W-:-:S03]  /*56d0*/  IMAD.WIDE.U32 R2, R245, UR25, R2 ;  /* 0x00000019f5027c25 */ /* 0x000fc6000f8e0002 */
[----:B------:R-:W-:Y:S02]  /*56e0*/  LOP3.LUT R4, R243, 0x1f8, RZ, 0xc0, !PT ;  /* 0x000001f8f3047812 */ /* 0x000fe400078ec0ff */
[----:B------:R-:W-:Y:S02]  /*56f0*/  IADD3 R6, P1, PT, R240, R2, RZ ;  /* 0x00000002f0067210 */ /* 0x000fe40007f3e0ff */
[----:B------:R-:W-:Y:S02]  /*5700*/  LOP3.LUT R4, R4, 0x38, R239, 0x78, !PT ;  /* 0x0000003804047812 */ /* 0x000fe400078e78ef */
[----:B------:R-:W-:Y:S02]  /*5710*/  IADD3.X R3, PT, PT, R3, UR21, RZ, P1, !PT ;  /* 0x0000001503037c10 */ /* 0x000fe40008ffe4ff */
[----:B------:R-:W-:Y:S01]  /*5720*/  LOP3.LUT R247, R4, 0x1e00, R243, 0xf8, !PT ;  /* 0x00001e0004f77812 */ /* 0x000fe200078ef8f3 */
[----:B------:R-:W-:Y:S01]  /*5730*/  IMAD.U32 R4, RZ, RZ, UR14 ;  /* 0x0000000eff047e24 */ /* 0x000fe2000f8e00ff */
[C---:B------:R-:W-:Y:S01]  /*5740*/  SHF.L.U64.HI R5, R6.reuse, 0x1, R3 ;  /* 0x0000000106057819 */ /* 0x040fe20000010203 */
[----:B------:R-:W-:Y:S01]  /*5750*/  IMAD.SHL.U32 R6, R6, 0x2, RZ ;  /* 0x0000000206067824 */ /* 0x000fe200078e00ff */
[----:B------:R-:W-:Y:S01]  /*5760*/  LOP3.LUT R236, R236, 0x38, R243, 0xf8, !PT ;  /* 0x00000038ecec7812 */ /* 0x000fe200078ef8f3 */
[----:B------:R-:W-:Y:S01]  /*5770*/  IMAD.U32 R3, RZ, RZ, UR6 ;  /* 0x00000006ff037e24 */ /* 0x000fe2000f8e00ff */
[----:B------:R-:W-:Y:S01]  /*5780*/  LOP3.LUT R2, R7, 0x400, RZ, 0xc0, !PT ;  /* 0x0000040007027812 */ /* 0x000fe200078ec0ff */
[----:B------:R-:W-:Y:S01]  /*5790*/  UMOV UR6, 0x400 ;  /* 0x0000040000067882 */ /* 0x000fe20000000000 */
[----:B------:R-:W-:Y:S01]  /*57a0*/  LOP3.LUT R238, R236, 0x8, R239, 0x78, !PT ;  /* 0x00000008ecee7812 */ /* 0x000fe200078e78ef */
[----:B----4-:R-:W-:Y:S01]  /*57b0*/  ULEA UR5, UR5, UR6, 0x18 ;  /* 0x0000000605057291 */ /* 0x010fe2000f8ec0ff */
[----:B------:R-:W-:Y:S01]  /*57c0*/  LEA R6, P1, R4, R6, 0x7 ;  /* 0x0000000604067211 */ /* 0x000fe200078238ff */
[----:B------:R-:W-:Y:S01]  /*57d0*/  UIADD3 UR6, UP0, UPT, UR7, -0x80, URZ ;  /* 0xffffff8007067890 */ /* 0x000fe2000ff1e0ff */
[----:B------:R-:W-:Y:S01]  /*57e0*/  LOP3.LUT R236, R236, 0x8, R9, 0x78, !PT ;  /* 0x00000008ecec7812 */ /* 0x000fe200078e7809 */
[----:B------:R-:W-:Y:S01]  /*57f0*/  IMAD R238, R238, 0x2, R2 ;  /* 0x00000002eeee7824 */ /* 0x000fe200078e0202 */
[----:B------:R-:W-:-:S02]  /*5800*/  LEA.HI.X R4, R4, R5, R3, 0x7, P1 ;  /* 0x0000000504047211 */ /* 0x000fc400008f3c03 */
[----:B------:R-:W-:Y:S01]  /*5810*/  LOP3.LUT R242, R242, R236, RZ, 0xfc, !PT ;  /* 0x000000ecf2f27212 */ /* 0x000fe200078efcff */
[----:B------:R-:W-:Y:S01]  /*5820*/  VIADD R240, R238, UR5 ;  /* 0x00000005eef07c36 */ /* 0x000fe20008000000 */
[----:B------:R-:W-:Y:S01]  /*5830*/  IADD3 R2, P1, PT, R6, UR8, RZ ;  /* 0x0000000806027c10 */ /* 0x000fe2000ff3e0ff */
[----:B------:R-:W1:Y:S01]  /*5840*/  LDCU UR8, c[0x0][0x50c] ;  /* 0x0000a180ff0877ac */ /* 0x000e620008000800 */
[----:B------:R-:W-:Y:S01]  /*5850*/  LOP3.LUT R236, R236, 0x200, R7, 0xf8, !PT ;  /* 0x00000200ecec7812 */ /* 0x000fe200078ef807 */
[--C-:B------:R-:W-:Y:S01]  /*5860*/  IMAD.IADD R237, R0, 0x1, R240.reuse ;  /* 0x0000000100ed7824 */ /* 0x100fe200078e02f0 */
[----:B------:R-:W-:Y:S01]  /*5870*/  LEA R242, R242, UR5, 0x1 ;  /* 0x00000005f2f27c11 */ /* 0x000fe2000f8e08ff */
[----:B------:R3:W-:Y:S01]  /*5880*/  STL [R1+0x24], R2 ;  /* 0x0000240201007387 */ /* 0x0007e20000100800 */
[----:B------:R-:W-:Y:S01]  /*5890*/  LEA R236, R236, UR5, 0x1 ;  /* 0x00000005ecec7c11 */ /* 0x000fe2000f8e08ff */
[----:B------:R-:W-:Y:S01]  /*58a0*/  IMAD.IADD R240, R246, 0x1, R240 ;  /* 0x00000001f6f07824 */ /* 0x000fe200078e02f0 */
[----:B------:R-:W-:Y:S01]  /*58b0*/  IADD3 R243, PT, PT, R0, R242, RZ ;  /* 0x000000f200f37210 */ /* 0x000fe20007ffe0ff */
[----:B------:R-:W-:Y:S01]  /*58c0*/  IMAD.IADD R244, R246, 0x1, R242 ;  /* 0x00000001f6f47824 */ /* 0x000fe200078e02f2 */
[----:B------:R-:W-:Y:S01]  /*58d0*/  LEA R247, R247, UR5, 0x1 ;  /* 0x00000005f7f77c11 */ /* 0x000fe2000f8e08ff */
[----:B------:R-:W-:Y:S01]  /*58e0*/  VIADD R0, R236, 0xc040 ;  /* 0x0000c040ec007836 */ /* 0x000fe20000000000 */
[C---:B------:R-:W-:Y:S01]  /*58f0*/  IADD3 R239, PT, PT, R246.reuse, R236, RZ ;  /* 0x000000ecf6ef7210 */ /* 0x040fe20007ffe0ff */
[----:B------:R-:W-:-:S02]  /*5900*/  IMAD.IADD R241, R246, 0x1, R237 ;  /* 0x00000001f6f17824 */ /* 0x000fc400078e02ed */
[----:B------:R-:W-:Y:S01]  /*5910*/  IMAD.IADD R245, R246, 0x1, R243 ;  /* 0x00000001f6f57824 */ /* 0x000fe200078e02f3 */
[----:B---3--:R-:W-:Y:S01]  /*5920*/  IADD3.X R2, PT, PT, R4, UR9, RZ, P1, !PT ;  /* 0x0000000904027c10 */ /* 0x008fe20008ffe4ff */
[----:B------:R-:W-:Y:S02]  /*5930*/  UMOV UR9, 0x400 ;  /* 0x0000040000097882 */ /* 0x000fe40000000000 */
[----:B------:R-:W-:Y:S02]  /*5940*/  ULEA UR9, UR13, UR9, 0x18 ;  /* 0x000000090d097291 */ /* 0x000fe4000f8ec0ff */
[----:B------:R3:W-:Y:S01]  /*5950*/  STL [R1+0x20], R2 ;  /* 0x0000200201007387 */ /* 0x0007e20000100800 */
[----:B------:R-:W-:Y:S01]  /*5960*/  UIADD3.X UR13, UPT, UPT, UR10, -0x1, URZ, UP0, !UPT ;  /* 0xffffffff0a0d7890 */ /* 0x000fe200087fe4ff */
[----:B---3--:R-:W-:Y:S01]  /*5970*/  VIADD R2, R236, 0xc000 ;  /* 0x0000c000ec027836 */ /* 0x008fe20000000000 */
[----:B-12---:R-:W-:Y:S10]  /*5980*/  BRA `(.L_x_131) ;  /* 0x0000000000a07947 */ /* 0x006ff40003800000 */
.L_x_133:
[----:B------:R-:W2:Y:S01]  /*5990*/  LDL R27, [R1+0x30] ;  /* 0x00003000011b7983 */ /* 0x000ea20000100800 */
[----:B------:R-:W1:Y:S03]  /*59a0*/  LDC.64 R2, c[0x0][0x3b8] ;  /* 0x0000ee00ff027b82 */ /* 0x000e660000000a00 */
[----:B------:R-:W3:Y:S01]  /*59b0*/  LDL R26, [R1+0x2c] ;  /* 0x00002c00011a7983 */ /* 0x000ee20000100800 */
[----:B------:R-:W4:Y:S01]  /*59c0*/  S2R R5, SR_TID.X ;  /* 0x0000000000057919 */ /* 0x000f220000002100 */
[C---:B-1----:R-:W-:Y:S01]  /*59d0*/  IMAD.WIDE.U32 R8, R2.reuse, UR20, RZ ;  /* 0x0000001402087c25 */ /* 0x042fe2000f8e00ff */
[C---:B------:R-:W-:Y:S03]  /*59e0*/  SHF.L.U64.HI R13, R2.reuse, 0x4, R3 ;  /* 0x00000004020d7819 */ /* 0x040fe60000010203 */
[----:B------:R-:W-:Y:S02]  /*59f0*/  IMAD.SHL.U32 R11, R2, 0x10, RZ ;  /* 0x00000010020b7824 */ /* 0x000fe400078e00ff */
[----:B------:R-:W-:Y:S03]  /*5a00*/  IMAD R6, R3, UR20, R9 ;  /* 0x0000001403067c24 */ /* 0x000fe6000f8e0209 */
[----:B------:R-:W-:Y:S04]  /*5a10*/  LEA R4, P0, R8, R11, 0x6 ;  /* 0x0000000b08047211 */ /* 0x000fe800078030ff */
[----:B------:R-:W-:Y:S01]  /*5a20*/  LEA R12, P1, R2, R4, 0x5 ;  /* 0x00000004020c7211 */ /* 0x000fe200078228ff */
[----:B----4-:R-:W-:Y:S05]  /*5a30*/  IMAD.SHL.U32 R19, R5, 0x8, RZ ;  /* 0x0000000805137824 */ /* 0x010fea00078e00ff */
[----:B------:R-:W-:Y:S04]  /*5a40*/  LOP3.LUT R7, R19, 0x1f8, RZ, 0xc0, !PT ;  /* 0x000001f813077812 */ /* 0x000fe800078ec0ff */
[----:B------:R-:W-:Y:S02]  /*5a50*/  LOP3.LUT R7, R7, 0x38, R5, 0x78, !PT ;  /* 0x0000003807077812 */ /* 0x000fe400078e7805 */
[--C-:B------:R-:W-:Y:S02]  /*5a60*/  LEA.HI.X R5, R8, R13, R6.reuse, 0x6, P0 ;  /* 0x0000000d08057211 */ /* 0x100fe400000f3406 */
[----:B------:R-:W-:Y:S02]  /*5a70*/  LOP3.LUT R9, R7, 0x1e00, R19, 0xf8, !PT ;  /* 0x00001e0007097812 */ /* 0x000fe400078ef813 */
[----:B------:R-:W-:Y:S02]  /*5a80*/  IADD3 R7, P0, PT, R4, R11, RZ ;  /* 0x0000000b04077210 */ /* 0x000fe40007f1e0ff */
[----:B------:R-:W-:Y:S02]  /*5a90*/  LEA R247, R9, UR9, 0x1 ;  /* 0x0000000909f77c11 */ /* 0x000fe4000f8e08ff */
[----:B------:R-:W-:Y:S01]  /*5aa0*/  LEA.HI.X R3, R2, R5, R3, 0x5, P1 ;  /* 0x0000000502037211 */ /* 0x000fe200008f2c03 */
[----:B------:R-:W-:Y:S01]  /*5ab0*/  IMAD.X R13, R5, 0x1, R13, P0 ;  /* 0x00000001050d7824 */ /* 0x000fe200000e060d */
        /* <DEDUP_REMOVED lines=21> */
.L_x_131:
[----:B------:R-:W2:Y:S01]  /*5c10*/  LDL R134, [R1+0x24] ;  /* 0x0000240001867983 */ /* 0x000ea20000100800 */
[----:B------:R-:W-:Y:S04]  /*5c20*/  DEPBAR.LE SB0, 0x0 ;  /* 0x000080000000791a */ /* 0x000fe80000000000 */
[----:B---3--:R-:W3:Y:S01]  /*5c30*/  LDL R133, [R1+0x20] ;  /* 0x0000200001857983 */ /* 0x008ee20000100800 */
        /* <DEDUP_REMOVED lines=207> */
[----:B------:R-:W-:Y:S10]  /*6930*/  MUFU.TANH R213, R13 ;  /* 0x0000000d00d57308 */ /* 0x000ff40000002400 */
[----:B------:R3:W-:Y:S01]  /*6940*/  MUFU.TANH R216, R17 ;  /* 0x0000001100d87308 */ /* 0x0007e20000002400 */
[----:B--2---:R-:W2:Y:S09]  /*6950*/  LDSM.16.M88.4 R8, [R241+0xb000] ;  /* 0x00b00000f108783b */ /* 0x004eb20000000200 */
[----:B------:R-:W-:Y:S01]  /*6960*/  MUFU.TANH R214, R12 ;  /* 0x0000000c00d67308 */ /* 0x000fe20000002400 */
[-C--:B-1----:R-:W-:Y:S09]  /*6970*/  HMMA.16816.F32.BF16 R20, R224, R4.reuse, R20 ;  /* 0x00000004e014723c */ /* 0x082ff20000041814 */
[----:B------:R-:W-:Y:S01]  /*6980*/  MUFU.TANH R215, R14 ;  /* 0x0000000e00d77308 */ /* 0x000fe20000002400 */
[C---:B------:R-:W-:Y:S04]  /*6990*/  HMMA.16816.F32.BF16 R24, R140.reuse, R4, R24 ;  /* 0x000000048c18723c */ /* 0x040fe80000041818 */
[----:B---3--:R-:W-:Y:S05]  /*69a0*/  FMUL.FTZ R17, R19, UR8 ;  /* 0x0000000813117c20 */ /* 0x008fea0008410000 */
        /* <DEDUP_REMOVED lines=89> */
[----:B--2---:R-:W-:Y:S09]  /*6f40*/  STL [R1], R5 ;  /* 0x0000000501007387 */ /* 0x004ff20000100800 */
        /* <DEDUP_REMOVED lines=67> */
.L_x_132:
        /* <DEDUP_REMOVED lines=34> */
[----:B-1----:R-:W2:Y:S02]  /*75a0*/  LDL.LU R142, [R1+0x8] ;  /* 0x00000800018e7983 */ /* 0x002ea40000300800 */
[----:B--2---:R-:W-:Y:S02]  /*75b0*/  FMNMX3.FTZ R4, R4, R142, R20, !PT ;  /* 0x0000008e04047276 */ /* 0x004fe40007810014 */
[----:B------:R-:W-:Y:S01]  /*75c0*/  FMNMX.FTZ R135, R135, R6, !PT ;  /* 0x0000000687877209 */ /* 0x000fe20007810000 */
[----:B------:R-:W-:Y:S01]  /*75d0*/  LDSM.16.MT88.4 R20, [R236+0xc000] ;  /* 0x00c00000ec14783b */ /* 0x000fe20000004200 */
[----:B---3--:R-:W-:Y:S02]  /*75e0*/  FMNMX.FTZ R3, R0, R2, !PT ;  /* 0x0000000200037209 */ /* 0x008fe40007810000 */
[----:B----4-:R-:W-:Y:S05]  /*75f0*/  FMNMX.FTZ R5, R5, R8, !PT ;  /* 0x0000000805057209 */ /* 0x010fea0007810000 */
[----:B------:R-:W1:Y:S08]  /*7600*/  SHFL.BFLY PT, R7, R4, 0x2, 0x1f ;  /* 0x0c401f0004077f89 */ /* 0x000e7000000e0000 */
[----:B------:R-:W2:Y:S08]  /*7610*/  SHFL.BFLY PT, R6, R135, 0x1, 0x1f ;  /* 0x0c201f0087067f89 */ /* 0x000eb000000e0000 */
[----:B------:R-:W3:Y:S08]  /*7620*/  SHFL.BFLY PT, R2, R3, 0x1, 0x1f ;  /* 0x0c201f0003027f89 */ /* 0x000ef000000e0000 */
[----:B------:R-:W4:Y:S01]  /*7630*/  SHFL.BFLY PT, R134, R5, 0x1, 0x1f ;  /* 0x0c201f0005867f89 */ /* 0x000f2200000e0000 */
[----:B-1----:R-:W-:Y:S02]  /*7640*/  FMNMX.FTZ R4, R4, R7, !PT ;  /* 0x0000000704047209 */ /* 0x002fe40007810000 */
[----:B--2---:R-:W-:Y:S05]  /*7650*/  FMNMX.FTZ R135, R135, R6, !PT ;  /* 0x0000000687877209 */ /* 0x004fea0007810000 */
[----:B------:R-:W1:Y:S01]  /*7660*/  SHFL.BFLY PT, R133, R4, 0x1, 0x1f ;  /* 0x0c201f0004857f89 */ /* 0x000e6200000e0000 */
[----:B---3--:R-:W-:Y:S01]  /*7670*/  FMNMX.FTZ R143, R3, R2, !PT ;  /* 0x00000002038f7209 */ /* 0x008fe20007810000 */
[C---:B------:R-:W-:Y:S01]  /*7680*/  FADD.FTZ R0, -R135.reuse, R132 ;  /* 0x0000008487007221 */ /* 0x040fe20000010100 */
[----:B------:R-:W-:Y:S05]  /*7690*/  FSETP.NEU.FTZ.AND P0, PT, R135, -INF , PT ;  /* 0xff8000008700780b */ /* 0x000fea0003f1d000 */
[----:B------:R-:W-:Y:S01]  /*76a0*/  STL [R1+0x74], R135 ;  /* 0x0000748701007387 */ /* 0x000fe20000100800 */
[----:B----4-:R-:W-:Y:S01]  /*76b0*/  FMNMX.FTZ R134, R5, R134, !PT ;  /* 0x0000008605867209 */ /* 0x010fe20007810000 */
        /* <DEDUP_REMOVED lines=11> */
[----:B-1----:R-:W-:Y:S01]  /*7770*/  FMNMX.FTZ R133, R4, R133, !PT ;  /* 0x0000008504857209 */ /* 0x002fe20007810000 */
[--C-:B------:R-:W-:Y:S01]  /*7780*/  FFMA.FTZ R4, R208, UR4, -R136.reuse ;  /* 0x00000004d0047c23 */ /* 0x100fe20008010888 */
[----:B------:R-:W-:Y:S01]  /*7790*/  MUFU.EX2 R5, R5 ;  /* 0x0000000500057308 */ /* 0x000fe20000000800 */
[----:B------:R-:W-:Y:S01]  /*77a0*/  MOV R208, R27 ;  /* 0x0000001b00d07202 */ /* 0x000fe20000000f00 */
[----:B------:R-:W-:Y:S01]  /*77b0*/  FFMA.FTZ R141, R141, UR4, -R211 ;  /* 0x000000048d8d7c23 */ /* 0x000fe200080108d3 */
[----:B--2---:R-:W-:Y:S01]  /*77c0*/  FMUL.FTZ R2, R0, UR4 ;  /* 0x0000000400027c20 */ /* 0x004fe20008410000 */
        /* <DEDUP_REMOVED lines=348> */
[----:B------:R-:W4:Y:S01]  /*8d90*/  LDL.LU R165, [R1] ;  /* 0x0000000001a57983 */ /* 0x000f220000300800 */
        /* <DEDUP_REMOVED lines=313> */
.L_x_130:
[----:B--2---:R-:W2:Y:S01]  /*a130*/  LDL.LU R3, [R1+0x48] ;  /* 0x0000480001037983 */ /* 0x004ea20000300800 */
[----:B------:R-:W1:Y:S01]  /*a140*/  S2R R139, SR_TID.X ;  /* 0x00000000008b7919 */ /* 0x000e620000002100 */
[----:B------:R-:W4:Y:S01]  /*a150*/  S2UR UR11, SR_CgaCtaId ;  /* 0x00000000000b79c3 */ /* 0x000f220000008800 */
[----:B------:R-:W-:Y:S01]  /*a160*/  UMOV UR4, 0x400 ;  /* 0x0000040000047882 */ /* 0x000fe20000000000 */
[----:B------:R-:W1:Y:S01]  /*a170*/  LDCU.U8 UR10, c[0x0][0x548] ;  /* 0x0000a900ff0a77ac */ /* 0x000e620008000000 */
[----:B------:R-:W3:Y:S01]  /*a180*/  LDL.LU R7, [R1+0x4c] ;  /* 0x00004c0001077983 */ /* 0x000ee20000300800 */
[----:B------:R-:W1:Y:S03]  /*a190*/  LDCU UR7, c[0x0][0x434] ;  /* 0x00008680ff0777ac */ /* 0x000e660008000800 */
[----:B------:R-:W3:Y:S04]  /*a1a0*/  LDL.LU R6, [R1+0x44] ;  /* 0x0000440001067983 */ /* 0x000ee80000300800 */
[----:B------:R-:W3:Y:S01]  /*a1b0*/  LDL.LU R5, [R1+0x40] ;  /* 0x0000400001057983 */ /* 0x000ee20000300800 */
[----:B------:R-:W2:Y:S08]  /*a1c0*/  S2UR UR6, SR_CTAID.X ;  /* 0x00000000000679c3 */ /* 0x000eb00000002500 */
[----:B------:R-:W2:Y:S01]  /*a1d0*/  S2UR UR9, SR_CTAID.Y ;  /* 0x00000000000979c3 */ /* 0x000ea20000002600 */
[----:B----4-:R-:W-:Y:S01]  /*a1e0*/  ULEA UR11, UR11, UR4, 0x18 ;  /* 0x000000040b0b7291 */ /* 0x010fe2000f8ec0ff */
[----:B------:R-:W4:Y:S06]  /*a1f0*/  LDCU.U8 UR4, c[0x0][0x549] ;  /* 0x0000a920ff0477ac */ /* 0x000f2c0008000000 */
[----:B------:R-:W2:Y:S01]  /*a200*/  S2UR UR8, SR_CTAID.Z ;  /* 0x00000000000879c3 */ /* 0x000ea20000002700 */
[----:B-1----:R-:W-:Y:S01]  /*a210*/  SHF.L.U32 R8, R139, 0x5, RZ ;  /* 0x000000058b087819 */ /* 0x002fe200000006ff */
[----:B----4-:R-:W-:-:S11]  /*a220*/  UISETP.NE.AND UP1, UPT, UR4, URZ, UPT ;  /* 0x000000ff0400728c */ /* 0x010fd6000bf25270 */
[----:B------:R-:W1:Y:S01]  /*a230*/  @UP1 LDCU.64 UR4, c[0x0][0x430] ;  /* 0x00008600ff0417ac */ /* 0x000e620008000a00 */
[----:B------:R-:W4:Y:S01]  /*a240*/  @UP1 LDCU UR13, c[0x0][0x430] ;  /* 0x00008600ff0d17ac */ /* 0x000f220008000800 */
[----:B-1----:R-:W-:-:S03]  /*a250*/  @UP1 UIMAD UR5, UR5, UR4, URZ ;  /* 0x00000004050512a4 */ /* 0x002fc6000f8e02ff */
[----:B------:R-:W-:Y:S01]  /*a260*/  @UP1 UMOV UR4, 0x1 ;  /* 0x0000000100041882 */ /* 0x000fe20000000000 */
[----:B--2---:R-:W1:Y:S04]  /*a270*/  SHFL.BFLY PT, R2, R3, 0x2, 0x1f ;  /* 0x0c401f0003027f89 */ /* 0x004e6800000e0000 */
[----:B---3-5:R-:W2:Y:S04]  /*a280*/  SHFL.BFLY PT, R0, R7, 0x2, 0x1f ;  /* 0x0c401f0007007f89 */ /* 0x028ea800000e0000 */
[----:B------:R-:W3:Y:S01]  /*a290*/  SHFL.BFLY PT, R4, R6, 0x2, 0x1f ;  /* 0x0c401f0006047f89 */ /* 0x000ee200000e0000 */
[----:B-1----:R-:W-:-:S03]  /*a2a0*/  FADD.FTZ R2, R2, R3 ;  /* 0x0000000302027221 */ /* 0x002fc60000010000 */
[----:B------:R-:W1:Y:S04]  /*a2b0*/  SHFL.BFLY PT, R3, R5, 0x2, 0x1f ;  /* 0x0c401f0005037f89 */ /* 0x000e6800000e0000 */
[----:B------:R-:W4:Y:S01]  /*a2c0*/  SHFL.BFLY PT, R132, R2, 0x1, 0x1f ;  /* 0x0c201f0002847f89 */ /* 0x000f2200000e0000 */
[----:B--2---:R-:W-:Y:S01]  /*a2d0*/  FADD.FTZ R0, R0, R7 ;  /* 0x0000000700007221 */ /* 0x004fe20000010000 */
[----:B---3--:R-:W-:-:S04]  /*a2e0*/  FADD.FTZ R4, R4, R6 ;  /* 0x0000000604047221 */ /* 0x008fc80000010000 */
[----:B------:R-:W2:Y:S04]  /*a2f0*/  SHFL.BFLY PT, R136, R0, 0x1, 0x1f ;  /* 0x0c201f0000887f89 */ /* 0x000ea800000e0000 */
[----:B------:R-:W3:Y:S01]  /*a300*/  SHFL.BFLY PT, R137, R4, 0x1, 0x1f ;  /* 0x0c201f0004897f89 */ /* 0x000ee200000e0000 */
[----:B-1----:R-:W-:Y:S01]  /*a310*/  FADD.FTZ R3, R3, R5 ;  /* 0x0000000503037221 */ /* 0x002fe20000010000 */
[----:B------:R-:W-:Y:S01]  /*a320*/  SHF.L.U32 R5, R139, 0x1, RZ ;  /* 0x000000018b057819 */ /* 0x000fe200000006ff */
[----:B----4-:R-:W-:-:S03]  /*a330*/  FADD.FTZ R132, R2, R132 ;  /* 0x0000008402847221 */ /* 0x010fc60000010000 */
[----:B------:R-:W1:Y:S01]  /*a340*/  SHFL.BFLY PT, R138, R3, 0x1, 0x1f ;  /* 0x0c201f00038a7f89 */ /* 0x000e6200000e0000 */
[----:B------:R-:W-:Y:S01]  /*a350*/  LOP3.LUT R6, R5, 0x6, RZ, 0xc0, !PT ;  /* 0x0000000605067812 */ /* 0x000fe200078ec0ff */
[----:B------:R-:W4:Y:S01]  /*a360*/  MUFU.RCP R2, R132 ;  /* 0x0000008400027308 */ /* 0x000f220000001000 */
[----:B------:R-:W-:Y:S01]  /*a370*/  FSETP.NE.FTZ.AND P6, PT, R132, RZ, PT ;  /* 0x000000ff8400720b */ /* 0x000fe20003fd5000 */
[----:B--2---:R-:W-:Y:S01]  /*a380*/  FADD.FTZ R136, R0, R136 ;  /* 0x0000008800887221 */ /* 0x004fe20000010000 */
[----:B------:R-:W-:Y:S02]  /*a390*/  SHF.L.U32 R0, R139, 0x4, RZ ;  /* 0x000000048b007819 */ /* 0x000fe400000006ff */
[----:B------:R-:W-:Y:S01]  /*a3a0*/  LOP3.LUT R6, R6, 0x7c00, R8, 0xf8, !PT ;  /* 0x00007c0006067812 */ /* 0x000fe200078ef808 */
[----:B---3--:R-:W-:Y:S01]  /*a3b0*/  FADD.FTZ R137, R4, R137 ;  /* 0x0000008904897221 */ /* 0x008fe20000010000 */
[----:B------:R-:W-:Y:S01]  /*a3c0*/  LOP3.LUT R0, R0, 0x1c0, RZ, 0xc0, !PT ;  /* 0x000001c000007812 */ /* 0x000fe200078ec0ff */
[----:B------:R-:W2:Y:S01]  /*a3d0*/  MUFU.RCP R7, R136 ;  /* 0x0000008800077308 */ /* 0x000ea20000001000 */
[----:B------:R-:W-:-:S02]  /*a3e0*/  FSETP.NE.FTZ.AND P5, PT, R136, RZ, PT ;  /* 0x000000ff8800720b */ /* 0x000fc40003fb5000 */
[----:B------:R-:W-:Y:S02]  /*a3f0*/  LOP3.LUT R5, R0, 0x38, R5, 0xf8, !PT ;  /* 0x0000003800057812 */ /* 0x000fe400078ef805 */
[----:B------:R-:W-:Y:S02]  /*a400*/  FSETP.NE.FTZ.AND P1, PT, R137, RZ, PT ;  /* 0x000000ff8900720b */ /* 0x000fe40003f35000 */
[----:B------:R-:W-:Y:S02]  /*a410*/  LOP3.LUT R10, R6, R5, RZ, 0xfc, !PT ;  /* 0x00000005060a7212 */ /* 0x000fe400078efcff */
[----:B----4-:R-:W-:Y:S02]  /*a420*/  FSEL R0, R2, 1, P6 ;  /* 0x3f80000002007808 */ /* 0x010fe40003000000 */
[----:B------:R-:W3:Y:S01]  /*a430*/  MUFU.RCP R2, R137 ;  /* 0x0000008900027308 */ /* 0x000ee20000001000 */
        /* <DEDUP_REMOVED lines=36> */
[----:B--2---:R-:W-:-:S02]  /*a680*/  FSEL R3, R7, 1, P5 ;  /* 0x3f80000007037808 */ /* 0x004fc40002800000 */
[----:B------:R-:W-:Y:S02]  /*a690*/  R2P PR, R139, 0x1c ;  /* 0x0000001c8b007804 */ /* 0x000fe40000000000 */
[----:B---3--:R-:W-:Y:S01]  /*a6a0*/  FSEL R2, R2, 1, P1 ;  /* 0x3f80000002027808 */ /* 0x008fe20000800000 */
        /* <DEDUP_REMOVED lines=152> */
[----:B------:R3:W-:Y:S01]  /*b030*/  STS [R4+0x2000], R21 ;  /* 0x0020001504007388 */ /* 0x0007e20000000800 */
[----:B------:R-:W-:-:S02]  /*b040*/  IADD3 R6, PT, PT, R6, R8, RZ ;  /* 0x0000000806067210 */ /* 0x000fc40007ffe0ff */
        /* <DEDUP_REMOVED lines=112> */
.L_x_134:
        /* <DEDUP_REMOVED lines=71> */
.L_x_136:
[----:B------:R-:W-:Y:S05]  /*bbc0*/  BSYNC.RECONVERGENT B0 ;  /* 0x0000000000007941 */ /* 0x000fea0003800200 */
.L_x_135:
        /* <DEDUP_REMOVED lines=64> */
.L_x_137:
        /* <DEDUP_REMOVED lines=11> */
.L_x_2842:


//--------------------- .text._ZN5flash16flash_fwd_kernelI23Flash_fwd_kernel_traitsILi128ELi128ELi64ELi4ELb0ELb0EN7cutlass10bfloat16_tE19Flash_kernel_traitsILi128ELi128ELi64ELi4ES3_EELb0ELb0ELb0ELb0ELb0ELb0ELb0ELb0EEEvNS_16Flash_fwd_paramsE --------------------------
	.section	.text._ZN5flash16flash_fwd_kernelI23Flash_fwd_kernel_traitsILi128ELi128ELi64ELi4ELb0ELb0EN7cutlass10bfloat16_tE19Flash_kernel_traitsILi128ELi128ELi64ELi4ES3_EELb0ELb0ELb0ELb0ELb0ELb0ELb0ELb0EEEvNS_16Flash_fwd_paramsE,"ax",@progbits
	.align	128
        .global         _ZN5flash16flash_fwd_kernelI23Flash_fwd_kernel_traitsILi128ELi128ELi64ELi4ELb0ELb0EN7cutlass10bfloat16_tE19Flash_kernel_traitsILi128ELi128ELi64ELi4ES3_EELb0ELb0ELb0ELb0ELb0ELb0ELb0ELb0EEEvNS_16Flash_fwd_paramsE
        .type           _ZN5flash16flash_fwd_kernelI23Flash_fwd_kernel_traitsILi128ELi128ELi64ELi4ELb0ELb0EN7cutlass10bfloat16_tE19Flash_kernel_traitsILi128ELi128ELi64ELi4ES3_EELb0ELb0ELb0ELb0ELb0ELb0ELb0ELb0EEEvNS_16Flash_fwd_paramsE,@function
        .size           _ZN5flash16flash_fwd_kernelI23Flash_fwd_kernel_traitsILi128ELi128ELi64ELi4ELb0ELb0EN7cutlass10bfloat16_tE19Flash_kernel_traitsILi128ELi128ELi64ELi4ES3_EELb0ELb0ELb0ELb0ELb0ELb0ELb0ELb0EEEvNS_16Flash_fwd_paramsE,(.L_x_2843 - _ZN5flash16flash_fwd_kernelI23Flash_fwd_kernel_traitsILi128ELi128ELi64ELi4ELb0ELb0EN7cutlass10bfloat16_tE19Flash_kernel_traitsILi128ELi128ELi64ELi4ES3_EELb0ELb0ELb0ELb0ELb0ELb0ELb0ELb0EEEvNS_16Flash_fwd_paramsE)
        .other          _ZN5flash16flash_fwd_kernelI23Flash_fwd_kernel_traitsILi128ELi128ELi64ELi4ELb0ELb0EN7cutlass10bfloat16_tE19Flash_kernel_traitsILi128ELi128ELi64ELi4ES3_EELb0ELb0ELb0ELb0ELb0ELb0ELb0ELb0EEEvNS_16Flash_fwd_paramsE,@"STO_CUDA_ENTRY STV_DEFAULT"
_ZN5flash16flash_fwd_kernelI23Flash_fwd_kernel_traitsILi128ELi128ELi64ELi4ELb0ELb0EN7cutlass10bfloat16_tE19Flash_kernel_traitsILi128ELi128ELi64ELi4ES3_EELb0ELb0ELb0ELb0ELb0ELb0ELb0ELb0EEEvNS_16Flash_fwd_paramsE:
.text._ZN5flash16flash_fwd_kernelI23Flash_fwd_kernel_traitsILi128ELi128ELi64ELi4ELb0ELb0EN7cutlass10bfloat16_tE19Flash_kernel_traitsILi128ELi128ELi64ELi4ES3_EELb0ELb0ELb0ELb0ELb0ELb0ELb0ELb0EEEvNS_16Flash_fwd_paramsE:
[----:B------:R-:W1:Y:S01]  /*0000*/  LDC R1, c[0x0][0x37c] ;  /* 0x0000df00ff017b82 */ /* 0x000e620000000800 */
[----:B------:R-:W2:Y:S01]  /*0010*/  S2R R20, SR_CTAID.Y ;  /* 0x0000000000147919 */ /* 0x000ea20000002600 */
[----:B------:R-:W3:Y:S06]  /*0020*/  LDCU.64 UR6, c[0x0][0x470] ;  /* 0x00008e00ff0677ac */ /* 0x000eec0008000a00 */
[----:B------:R-:W4:Y:S01]  /*0030*/  LDC.64 R8, c[0x0][0x460] ;  /* 0x00011800ff087b82 */ /* 0x000f220000000a00 */
[----:B------:R-:W-:Y:S01]  /*0040*/  IMAD.MOV.U32 R29, RZ, RZ, -0x1 ;  /* 0xffffffffff1d7424 */ /* 0x000fe200078e00ff */
[----:B------:R-:W3:Y:S01]  /*0050*/  LDCU.64 UR4, c[0x0][0x478] ;  /* 0x00008f00ff0477ac */ /* 0x000ee20008000a00 */
[----:B-1----:R-:W-:Y:S01]  /*0060*/  VIADD R1, R1, 0xffffff98 ;  /* 0xffffff9801017836 */ /* 0x002fe20000000000 */
[----:B------:R-:W1:Y:S04]  /*0070*/  LDCU.64 UR8, c[0x0][0x460] ;  /* 0x00008c00ff0877ac */ /* 0x000e680008000a00 */
[----:B------:R-:W4:Y:S01]  /*0080*/  LDC.64 R6, c[0x0][0x468] ;  /* 0x00011a00ff067b82 */ /* 0x000f220000000a00 */
[----:B------:R-:W4:Y:S01]  /*0090*/  LDCU.64 UR14, c[0x0][0x358] ;  /* 0x00006b00ff0e77ac */ /* 0x000f220008000a00 */
[----:B---3--:R-:W-:-:S02]  /*00a0*/  ISETP.NE.U32.AND P3, PT, RZ, UR6, PT ;  /* 0x00000006ff007c0c */ /* 0x008fc4000bf65070 */
[----:B------:R-:W-:Y:S02]  /*00b0*/  ISETP.NE.U32.AND P2, PT, RZ, UR4, PT ;  /* 0x00000004ff007c0c */ /* 0x000fe4000bf45070 */
[----:B------:R-:W-:Y:S02]  /*00c0*/  ISETP.NE.AND.EX P3, PT, RZ, UR7, PT, P3 ;  /* 0x00000007ff007c0c */ /* 0x000fe4000bf65330 */
[----:B------:R-:W-:Y:S02]  /*00d0*/  ISETP.NE.AND.EX P2, PT, RZ, UR5, PT, P2 ;  /* 0x00000005ff007c0c */ /* 0x000fe4000bf45320 */
[----:B-1----:R-:W-:Y:S01]  /*00e0*/  ISETP.NE.U32.AND P5, PT, RZ, UR8, PT ;  /* 0x00000008ff007c0c */ /* 0x002fe2000bfa5070 */
[----:B------:R-:W-:Y:S01]  /*00f0*/  IMAD.MOV.U32 R10, RZ, RZ, RZ ;  /* 0x000000ffff0a7224 */ /* 0x000fe200078e00ff */
[----:B------:R-:W-:Y:S01]  /*0100*/  ISETP.NE.U32.AND P4, PT, RZ, UR8, PT ;  /* 0x00000008ff007c0c */ /* 0x000fe2000bf85070 */
[C---:B--2---:R-:W-:Y:S01]  /*0110*/  IMAD.SHL.U32 R12, R20.reuse, 0x4, RZ ;  /* 0x00000004140c7824 */ /* 0x044fe200078e00ff */
[----:B------:R-:W-:Y:S01]  /*0120*/  ISETP.NE.AND.EX P5, PT, RZ, UR9, PT, P5 ;  /* 0x00000009ff007c0c */ /* 0x000fe2000bfa5350 */
[----:B----4-:R-:W-:Y:S01]  /*0130*/  IMAD.WIDE.U32 R8, R20, 0x4, R8 ;  /* 0x0000000414087825 */ /* 0x010fe200078e0008 */
[----:B------:R-:W-:-:S02]  /*0140*/  SHF.R.U32.HI R11, RZ, 0x1e, R20 ;  /* 0x0000001eff0b7819 */ /* 0x000fc40000011614 */
[----:B------:R-:W-:Y:S02]  /*0150*/  ISETP.NE.AND.EX P4, PT, RZ, UR9, PT, P4 ;  /* 0x00000009ff007c0c */ /* 0x000fe4000bf85340 */
[C---:B------:R-:W-:Y:S02]  /*0160*/  @P3 IADD3 R4, P1, PT, R12.reuse, UR6, RZ ;  /* 0x000000060c043c10 */ /* 0x040fe4000ff3e0ff */
[C---:B------:R-:W-:Y:S02]  /*0170*/  @P2 IADD3 R2, P0, PT, R12.reuse, UR4, RZ ;  /* 0x000000040c022c10 */ /* 0x040fe4000ff1e0ff */
[C---:B------:R-:W-:Y:S02]  /*0180*/  @P3 IADD3.X R5, PT, PT, R11.reuse, UR7, RZ, P1, !PT ;  /* 0x000000070b053c10 */ /* 0x040fe40008ffe4ff */
[----:B------:R-:W-:Y:S01]  /*0190*/  @P2 IADD3.X R3, PT, PT, R11, UR5, RZ, P0, !PT ;  /* 0x000000050b032c10 */ /* 0x000fe200087fe4ff */
[----:B------:R-:W2:Y:S04]  /*01a0*/  @P5 LDG.E R29, desc[UR14][R8.64] ;  /* 0x0000000e081d5981 */ /* 0x000ea8000c1e1900 */
[----:B------:R-:W3:Y:S04]  /*01b0*/  @P3 LDG.E R10, desc[UR14][R4.64] ;  /* 0x0000000e040a3981 */ /* 0x000ee8000c1e1900 */
[----:B------:R1:W3:Y:S04]  /*01c0*/  @P2 LDG.E R0, desc[UR14][R2.64] ;  /* 0x0000000e02002981 */ /* 0x0002e8000c1e1900 */
[----:B------:R4:W3:Y:S01]  /*01d0*/  @P4 LDG.E R8, desc[UR14][R8.64+0x4] ;  /* 0x0000040e08084981 */ /* 0x0008e2000c1e1900 */
[----:B------:R-:W4:Y:S01]  /*01e0*/  LDCU.U8 UR4, c[0x0][0x532] ;  /* 0x0000a640ff0477ac */ /* 0x000f220008000000 */
[----:B------:R-:W4:Y:S01]  /*01f0*/  S2UR UR16, SR_CTAID.X ;  /* 0x00000000001079c3 */ /* 0x000f220000002500 */
[----:B-1----:R-:W-:-:S07]  /*0200*/  IADD3 R2, P0, PT, R12, R6, RZ ;  /* 0x000000060c027210 */ /* 0x002fce0007f1e0ff */
[----:B------:R-:W1:Y:S01]  /*0210*/  @!P2 LDC.64 R4, c[0x0][0x488] ;  /* 0x00012200ff04ab82 */ /* 0x000e620000000a00 */
[----:B------:R-:W-:Y:S01]  /*0220*/  IMAD.X R3, R11, 0x1, R7, P0 ;  /* 0x000000010b037824 */ /* 0x000fe200000e0607 */
[----:B------:R-:W-:-:S04]  /*0230*/  ISETP.NE.U32.AND P0, PT, R6, RZ, PT ;  /* 0x000000ff0600720c */ /* 0x000fc80003f05070 */
[C---:B------:R-:W-:Y:S02]  /*0240*/  ISETP.NE.AND.EX P0, PT, R7.reuse, RZ, PT, P0 ;  /* 0x000000ff0700720c */ /* 0x040fe40003f05300 */
[----:B------:R-:W3:Y:S01]  /*0250*/  @!P4 LDC R12, c[0x0][0x434] ;  /* 0x00010d00ff0ccb82 */ /* 0x000ee20000000800 */
[----:B----4-:R-:W-:Y:S02]  /*0260*/  ISETP.NE.AND P1, PT, RZ, UR4, PT ;  /* 0x00000004ff007c0c */ /* 0x010fe4000bf25270 */
[----:B------:R-:W-:Y:S01]  /*0270*/  ISETP.EQ.U32.AND P3, PT, R6, RZ, PT ;  /* 0x000000ff0600720c */ /* 0x000fe20003f62070 */
[----:B------:R-:W4:Y:S04]  /*0280*/  S2R R28, SR_CTAID.Z ;  /* 0x00000000001c7919 */ /* 0x000f280000002700 */
[----:B------:R-:W4:Y:S01]  /*0290*/  @!P2 LDC R9, c[0x0][0x43c] ;  /* 0x00010f00ff09ab82 */ /* 0x000f220000000800 */
[----:B------:R-:W-:Y:S01]  /*02a0*/  ISETP.EQ.OR.EX P3, PT, R7, RZ, !P1, P3 ;  /* 0x000000ff0700720c */ /* 0x000fe20004f62730 */
[----:B------:R-:W2:Y:S01]  /*02b0*/  S2R R234, SR_TID.X ;  /* 0x0000000000ea7919 */ /* 0x000ea20000002100 */
[----:B------:R-:W-:Y:S01]  /*02c0*/  IMAD.MOV.U32 R11, RZ, RZ, -0x1 ;  /* 0xffffffffff0b7424 */ /* 0x000fe200078e00ff */
[----:B------:R-:W-:-:S10]  /*02d0*/  USHF.L.U32 UR10, UR16, 0x7, URZ ;  /* 0x00000007100a7899 */ /* 0x000fd400080006ff */
[----:B------:R2:W5:Y:S01]  /*02e0*/  @!P3 LDG.E R11, desc[UR14][R2.64] ;  /* 0x0000000e020bb981 */ /* 0x000562000c1e1900 */
[----:B-1----:R-:W-:-:S04]  /*02f0*/  @!P2 ISETP.NE.U32.AND P3, PT, R4, RZ, PT ;  /* 0x000000ff0400a20c */ /* 0x002fc80003f65070 */
[----:B------:R-:W-:-:S04]  /*0300*/  @!P2 ISETP.NE.AND.EX P3, PT, R5, RZ, PT, P3 ;  /* 0x000000ff0500a20c */ /* 0x000fc80003f65330 */
[----:B----4-:R-:W-:Y:S01]  /*0310*/  @!P2 SEL R4, R9, RZ, P3 ;  /* 0x000000ff0904a207 */ /* 0x010fe20001800000 */
[----:B--2---:R1:W-:Y:S01]  /*0320*/  STL [R1+0x18], R29 ;  /* 0x0000181d01007387 */ /* 0x0043e20000100800 */
[----:B---3--:R-:W-:Y:S02]  /*0330*/  @P2 IMAD.IADD R48, R0, 0x1, -R10 ;  /* 0x0000000100302824 */ /* 0x008fe400078e0a0a */
[----:B------:R-:W2:Y:S01]  /*0340*/  @!P0 LDC R0, c[0x0][0x438] ;  /* 0x00010e00ff008b82 */ /* 0x000ea20000000800 */
[----:B------:R-:W-:-:S05]  /*0350*/  @P4 IMAD.IADD R12, R8, 0x1, -R29 ;  /* 0x00000001080c4824 */ /* 0x000fca00078e0a1d */
[----:B------:R-:W-:Y:S01]  /*0360*/  ISETP.GT.AND P4, PT, R12, UR10, PT ;  /* 0x0000000a0c007c0c */ /* 0x000fe2000bf84270 */
[----:B-1----:R-:W-:-:S12]  /*0370*/  @!P0 BRA `(.L_x_138) ;  /* 0x00000000000c8947 */ /* 0x002fd80003800000 */
[----:B--2---:R-:W2:Y:S02]  /*0380*/  @P1 LDG.E R0, desc[UR14][R2.64+0x4] ;  /* 0x0000040e02001981 */ /* 0x004ea4000c1e1900 */
[----:B--2--5:R-:W-:-:S06]  /*0390*/  @P1 IADD3 R0, PT, PT, R0, -R11, RZ ;  /* 0x8000000b00001210 */ /* 0x024fcc0007ffe0ff */
[----:B------:R1:W5:Y:S02]  /*03a0*/  @!P1 LDG.E R0, desc[UR14][R2.64] ;  /* 0x0000000e02009981 */ /* 0x000364000c1e1900 */
.L_x_138:
[----:B--2--5:R-:W-:Y:S01]  /*03b0*/  @!P2 IADD3 R48, PT, PT, R4, R0, -R10 ;  /* 0x000000000430a210 */ /* 0x024fe20007ffe80a */
[----:B------:R-:W-:Y:S06]  /*03c0*/  @!P4 EXIT ;  /* 0x000000000000c94d */ /* 0x000fec0003800000 */
[C---:B------:R-:W-:Y:S01]  /*03d0*/  ISETP.GT.AND P0, PT, R48.reuse, RZ, PT ;  /* 0x000000ff3000720c */ /* 0x040fe20003f04270 */
[----:B------:R-:W-:-:S05]  /*03e0*/  VIADD R0, R48, 0x3f ;  /* 0x0000003f30007836 */ /* 0x000fca0000000000 */
[----:B-1----:R-:W-:-:S04]  /*03f0*/  SHF.R.S32.HI R2, RZ, 0x1f, R0 ;  /* 0x0000001fff027819 */ /* 0x002fc80000011400 */
[----:B------:R-:W-:-:S03]  /*0400*/  LEA.HI R246, R2, R0, RZ, 0x6 ;  /* 0x0000000002f67211 */ /* 0x000fc600078f30ff */
[----:B------:R-:W-:Y:S05]  /*0410*/  @P0 BRA `(.L_x_139) ;  /* 0x0000001400080947 */ /* 0x000fea0003800000 */
[----:B------:R-:W1:Y:S01]  /*0420*/  LDC.U8 R0, c[0x0][0x549] ;  /* 0x00015240ff007b82 */ /* 0x000e620000000000 */
[----:B------:R-:W-:Y:S02]  /*0430*/  ISETP.NE.AND P1, PT, R29, -0x1, PT ;  /* 0xffffffff1d00780c */ /* 0x000fe40003f25270 */
[----:B------:R-:W-:-:S05]  /*0440*/  SHF.L.U32 R17, R234, 0x3, RZ ;  /* 0x00000003ea117819 */ /* 0x000fca00000006ff */
[----:B------:R-:W2:Y:S08]  /*0450*/  LDC.U8 R11, c[0x0][0x548] ;  /* 0x00015200ff0b7b82 */ /* 0x000eb00000000000 */
[----:B------:R-:W3:Y:S01]  /*0460*/  @!P1 LDC.64 R6, c[0x0][0x400] ;  /* 0x00010000ff069b82 */ /* 0x000ee20000000a00 */
[----:B-1----:R-:W-:-:S07]  /*0470*/  ISETP.NE.AND P6, PT, R0, RZ, PT ;  /* 0x000000ff0000720c */ /* 0x002fce0003fc5270 */
[----:B------:R-:W1:Y:S08]  /*0480*/  @P1 LDC.64 R8, c[0x0][0x408] ;  /* 0x00010200ff081b82 */ /* 0x000e700000000a00 */
[----:B------:R-:W4:Y:S01]  /*0490*/  @P6 LDC.64 R2, c[0x0][0x430] ;  /* 0x00010c00ff026b82 */ /* 0x000f220000000a00 */
[----:B------:R-:W-:Y:S01]  /*04a0*/  @P6 MOV R16, 0x1 ;  /* 0x0000000100106802 */ /* 0x000fe20000000f00 */
[----:B---3--:R-:W-:-:S06]  /*04b0*/  @!P1 IMAD.WIDE.U32 R4, R20, R6, RZ ;  /* 0x0000000614049225 */ /* 0x008fcc00078e00ff */
[----:B------:R-:W3:Y:S01]  /*04c0*/  @P6 LDC R14, c[0x0][0x430] ;  /* 0x00010c00ff0e6b82 */ /* 0x000ee20000000800 */
[----:B------:R-:W-:Y:S01]  /*04d0*/  @!P1 MOV R6, R4 ;  /* 0x0000000400069202 */ /* 0x000fe20000000f00 */
[----:B----4-:R-:W-:Y:S02]  /*04e0*/  @P6 IMAD R13, R2, R3, RZ ;  /* 0x00000003020d6224 */ /* 0x010fe400078e02ff */
[----:B-1----:R-:W-:Y:S01]  /*04f0*/  @P1 IMAD.WIDE.U32 R2, R29, R8, RZ ;  /* 0x000000081d021225 */ /* 0x002fe200078e00ff */
[----:B--2---:R-:W-:Y:S06]  /*0500*/  @P6 BRA `(.L_x_140) ;  /* 0x0000000000286947 */ /* 0x004fec0003800000 */
[----:B------:R-:W-:Y:S01]  /*0510*/  ISETP.NE.AND P0, PT, R11, RZ, PT ;  /* 0x000000ff0b00720c */ /* 0x000fe20003f05270 */
[----:B------:R-:W1:-:S12]  /*0520*/  LDC R10, c[0x0][0x3e0] ;  /* 0x0000f800ff0a7b82 */ /* 0x000e580000000800 */
[----:B------:R-:W2:Y:S01]  /*0530*/  @P0 LDC R13, c[0x0][0x454] ;  /* 0x00011500ff0d0b82 */ /* 0x000ea20000000800 */
[----:B---3--:R-:W-:Y:S02]  /*0540*/  @P0 MOV R14, 0x1 ;  /* 0x00000001000e0802 */ /* 0x008fe40000000f00 */
[----:B------:R-:W-:-:S05]  /*0550*/  @!P0 MOV R14, 0x1 ;  /* 0x00000001000e8802 */ /* 0x000fca0000000f00 */
[----:B------:R-:W1:Y:S08]  /*0560*/  @P0 LDC R8, c[0x0][0x454] ;  /* 0x00011500ff080b82 */ /* 0x000e700000000800 */
[----:B------:R-:W3:Y:S08]  /*0570*/  @!P0 LDC R0, c[0x0][0x434] ;  /* 0x00010d00ff008b82 */ /* 0x000ef00000000800 */
[----:B------:R-:W4:Y:S01]  /*0580*/  @!P0 LDC R13, c[0x0][0x434] ;  /* 0x00010d00ff0d8b82 */ /* 0x000f220000000800 */
[----:B-1----:R-:W-:-:S02]  /*0590*/  @P0 IMAD R16, R8, R10, RZ ;  /* 0x0000000a08100224 */ /* 0x002fc400078e02ff */
[----:B--23--:R-:W-:-:S07]  /*05a0*/  @!P0 IMAD R16, R0, R10, RZ ;  /* 0x0000000a00108224 */ /* 0x00cfce00078e02ff */
.L_x_140:
[----:B------:R-:W1:Y:S01]  /*05b0*/  LDCU.64 UR4, c[0x0][0x410] ;  /* 0x00008200ff0477ac */ /* 0x000e620008000a00 */
[----:B------:R-:W-:Y:S01]  /*05c0*/  @P1 IMAD.MOV.U32 R6, RZ, RZ, R2 ;  /* 0x000000ffff061224 */ /* 0x000fe200078e0002 */
[----:B------:R-:W-:Y:S01]  /*05d0*/  LOP3.LUT R17, R17, 0x38, RZ, 0xc0, !PT ;  /* 0x0000003811117812 */ /* 0x000fe200078ec0ff */
[----:B------:R-:W2:Y:S01]  /*05e0*/  LDC R15, c[0x0][0x434] ;  /* 0x00010d00ff0f7b82 */ /* 0x000ea20000000800 */
[----:B------:R-:W-:Y:S01]  /*05f0*/  VIADD R12, R12, -UR10 ;  /* 0x8000000a0c0c7c36 */ /* 0x000fe20008000000 */
[----:B------:R-:W-:Y:S01]  /*0600*/  SHF.R.U32.HI R234, RZ, 0x3, R234 ;  /* 0x00000003ffea7819 */ /* 0x000fe200000116ea */
[----:B------:R-:W-:Y:S01]  /*0610*/  @!P1 IMAD R0, R20, R7, R5 ;  /* 0x0000000714009224 */ /* 0x000fe200078e0205 */
[----:B------:R-:W-:Y:S01]  /*0620*/  IADD3 R2, P0, PT, R17, R6, RZ ;  /* 0x0000000611027210 */ /* 0x000fe20007f1e0ff */
[----:B------:R-:W-:Y:S01]  /*0630*/  @P1 IMAD R0, R29, R9, R3 ;  /* 0x000000091d001224 */ /* 0x000fe200078e0203 */
[CC--:B------:R-:W-:Y:S01]  /*0640*/  ISETP.GE.AND P3, PT, R234.reuse, R12.reuse, PT ;  /* 0x0000000cea00720c */ /* 0x0c0fe20003f66270 */
[----:B------:R-:W-:Y:S01]  /*0650*/  UIMAD.WIDE.U32 UR8, UR16, 0x80, URZ ;  /* 0x00000080100878a5 */ /* 0x000fe2000f8e00ff */
[----:B------:R-:W-:Y:S01]  /*0660*/  ISETP.NE.AND P6, PT, R11, RZ, !P6 ;  /* 0x000000ff0b00720c */ /* 0x000fe200077c5270 */
[----:B------:R-:W-:Y:S01]  /*0670*/  IMAD.X R3, RZ, RZ, R0, P0 ;  /* 0x000000ffff037224 */ /* 0x000fe200000e0600 */
[----:B------:R-:W-:Y:S01]  /*0680*/  BSSY.RECONVERGENT B0, `(.L_x_141) ;  /* 0x000001a000007945 */ /* 0x000fe20003800200 */
[----:B------:R-:W-:Y:S01]  /*0690*/  VIADD R25, R234, 0x10 ;  /* 0x00000010ea197836 */ /* 0x000fe20000000000 */
[----:B------:R-:W-:Y:S01]  /*06a0*/  ISETP.NE.AND P2, PT, R29, -0x1, PT ;  /* 0xffffffff1d00780c */ /* 0x000fe20003f45270 */
[----:B---3--:R-:W-:Y:S01]  /*06b0*/  IMAD R19, R14, UR10, RZ ;  /* 0x0000000a0e137c24 */ /* 0x008fe2000f8e02ff */
[----:B------:R-:W-:Y:S01]  /*06c0*/  ISETP.NE.AND P1, PT, R17, RZ, PT ;  /* 0x000000ff1100720c */ /* 0x000fe20003f25270 */
[----:B-1----:R-:W-:Y:S01]  /*06d0*/  IMAD.WIDE.U32 R10, R28, UR4, R2 ;  /* 0x000000041c0a7c25 */ /* 0x002fe2000f8e0002 */
[----:B------:R-:W-:-:S02]  /*06e0*/  ISETP.GE.AND P0, PT, R25, R12, PT ;  /* 0x0000000c1900720c */ /* 0x000fc40003f06270 */
[----:B------:R-:W-:Y:S01]  /*06f0*/  LOP3.LUT R18, R17, 0x40, RZ, 0xfc, !PT ;  /* 0x0000004011127812 */ /* 0x000fe200078efcff */
[----:B------:R-:W-:Y:S01]  /*0700*/  IMAD R9, R28, UR5, R11 ;  /* 0x000000051c097c24 */ /* 0x000fe2000f8e020b */
[C---:B------:R-:W-:Y:S01]  /*0710*/  LOP3.LUT R7, R234.reuse, UR8, RZ, 0xfc, !PT ;  /* 0x00000008ea077c12 */ /* 0x040fe2000f8efcff */
[----:B------:R-:W-:Y:S01]  /*0720*/  VIADD R27, R234, 0x20 ;  /* 0x00000020ea1b7836 */ /* 0x000fe20000000000 */
[----:B------:R-:W-:Y:S07]  /*0730*/  @P3 BRA `(.L_x_142) ;  /* 0x0000000000383947 */ /* 0x000fee0003800000 */
[----:B------:R-:W1:Y:S01]  /*0740*/  LDC.64 R2, c[0x0][0x408] ;  /* 0x00010200ff027b82 */ /* 0x000e620000000a00 */
[----:B------:R-:W3:Y:S01]  /*0750*/  LDCU UR6, c[0x0][0x440] ;  /* 0x00008800ff0677ac */ /* 0x000ee20008000800 */
[----:B------:R-:W-:Y:S01]  /*0760*/  IMAD.MOV.U32 R8, RZ, RZ, R10 ;  /* 0x000000ffff087224 */ /* 0x000fe200078e000a */
[----:B------:R-:W5:Y:S01]  /*0770*/  LDCU.64 UR4, c[0x0][0x3f0] ;  /* 0x00007e00ff0477ac */ /* 0x000f620008000a00 */
[----:B---3--:R-:W-:Y:S02]  /*0780*/  ISETP.GE.AND P5, PT, R17, UR6, PT ;  /* 0x0000000611007c0c */ /* 0x008fe4000bfa6270 */
[----:B------:R-:W-:Y:S01]  /*0790*/  ISETP.GE.AND P4, PT, R18, UR6, PT ;  /* 0x0000000612007c0c */ /* 0x000fe2000bf86270 */
[----:B-1----:R-:W-:Y:S02]  /*07a0*/  IMAD R0, R2, UR9, RZ ;  /* 0x0000000902007c24 */ /* 0x002fe4000f8e02ff */
[----:B------:R-:W-:-:S04]  /*07b0*/  IMAD.WIDE.U32 R4, R7, R2, R8 ;  /* 0x0000000207047225 */ /* 0x000fc800078e0008 */
[----:B------:R-:W-:Y:S01]  /*07c0*/  IMAD R3, R7, R3, R0 ;  /* 0x0000000307037224 */ /* 0x000fe200078e0200 */
[----:B-----5:R-:W-:-:S04]  /*07d0*/  LEA R2, P3, R4, UR4, 0x1 ;  /* 0x0000000404027c11 */ /* 0x020fc8000f8608ff */
[----:B------:R-:W-:-:S04]  /*07e0*/  IADD3 R3, PT, PT, R5, R3, RZ ;  /* 0x0000000305037210 */ /* 0x000fc80007ffe0ff */
[----:B------:R-:W-:-:S05]  /*07f0*/  LEA.HI.X R3, R4, UR5, R3, 0x1, P3 ;  /* 0x0000000504037c11 */ /* 0x000fca00098f0c03 */
[----:B------:R1:W-:Y:S04]  /*0800*/  @!P5 STG.E.128 desc[UR14][R2.64], RZ ;  /* 0x000000ff0200d986 */ /* 0x0003e8000c101d0e */
[----:B------:R1:W-:Y:S02]  /*0810*/  @!P4 STG.E.128 desc[UR14][R2.64+0x80], RZ ;  /* 0x000080ff0200c986 */ /* 0x0003e4000c101d0e */
.L_x_142:
[----:B------:R-:W-:Y:S05]  /*0820*/  BSYNC.RECONVERGENT B0 ;  /* 0x0000000000007941 */ /* 0x000fea0003800200 */
.L_x_141:
[----:B------:R-:W-:Y:S01]  /*0830*/  BSSY.RECONVERGENT B0, `(.L_x_143) ;  /* 0x0000015000007945 */ /* 0x000fe20003800200 */
[----:B------:R-:W-:Y:S02]  /*0840*/  ISETP.GE.AND P3, PT, R27, R12, PT ;  /* 0x0000000c1b00720c */ /* 0x000fe40003f66270 */
[----:B------:R-:W-:Y:S01]  /*0850*/  IADD3 R26, PT, PT, R234, 0x30, RZ ;  /* 0x00000030ea1a7810 */ /* 0x000fe20007ffe0ff */
[----:B------:R-:W-:Y:S05]  /*0860*/  @P0 BRA `(.L_x_144) ;  /* 0x0000000000440947 */ /* 0x000fea0003800000 */
[----:B------:R-:W3:Y:S01]  /*0870*/  LDCU.64 UR6, c[0x0][0x408] ;  /* 0x00008100ff0677ac */ /* 0x000ee20008000a00 */
[----:B------:R-:W-:Y:S01]  /*0880*/  IADD3 R6, P0, PT, R7, 0x10, RZ ;  /* 0x0000001007067810 */ /* 0x000fe20007f1e0ff */
[----:B-1----:R-:W-:Y:S01]  /*0890*/  IMAD.MOV.U32 R2, RZ, RZ, R10 ;  /* 0x000000ffff027224 */ /* 0x002fe200078e000a */
[----:B------:R-:W-:Y:S01]  /*08a0*/  MOV R3, R9 ;  /* 0x0000000900037202 */ /* 0x000fe20000000f00 */
[----:B------:R-:W1:Y:S02]  /*08b0*/  LDCU UR10, c[0x0][0x440] ;  /* 0x00008800ff0a77ac */ /* 0x000e640008000800 */
[----:B------:R-:W-:Y:S01]  /*08c0*/  IMAD.X R0, RZ, RZ, UR9, P0 ;  /* 0x00000009ff007e24 */ /* 0x000fe200080e06ff */
[----:B------:R-:W5:Y:S03]  /*08d0*/  LDCU.64 UR4, c[0x0][0x3f0] ;  /* 0x00007e00ff0477ac */ /* 0x000f660008000a00 */
[----:B---3--:R-:W-:-:S02]  /*08e0*/  IMAD R0, R0, UR6, RZ ;  /* 0x0000000600007c24 */ /* 0x008fc4000f8e02ff */
[----:B------:R-:W-:Y:S01]  /*08f0*/  IMAD.WIDE.U32 R4, R6, UR6, R2 ;  /* 0x0000000606047c25 */ /* 0x000fe2000f8e0002 */
[----:B-1----:R-:W-:-:S03]  /*0900*/  ISETP.GE.AND P4, PT, R17, UR10, PT ;  /* 0x0000000a11007c0c */ /* 0x002fc6000bf86270 */
[----:B------:R-:W-:Y:S01]  /*0910*/  IMAD R6, R6, UR7, R0 ;  /* 0x0000000706067c24 */ /* 0x000fe2000f8e0200 */
[----:B------:R-:W-:Y:S02]  /*0920*/  ISETP.GE.AND P0, PT, R18, UR10, PT ;  /* 0x0000000a12007c0c */ /* 0x000fe4000bf06270 */
[----:B-----5:R-:W-:Y:S01]  /*0930*/  LEA R2, P5, R4, UR4, 0x1 ;  /* 0x0000000404027c11 */ /* 0x020fe2000f8a08ff */
[----:B------:R-:W-:-:S05]  /*0940*/  IMAD.IADD R6, R5, 0x1, R6 ;  /* 0x0000000105067824 */ /* 0x000fca00078e0206 */
[----:B------:R-:W-:-:S05]  /*0950*/  LEA.HI.X R3, R4, UR5, R6, 0x1, P5 ;  /* 0x0000000504037c11 */ /* 0x000fca000a8f0c06 */
[----:B------:R3:W-:Y:S04]  /*0960*/  @!P4 STG.E.128 desc[UR14][R2.64], RZ ;  /* 0x000000ff0200c986 */ /* 0x0007e8000c101d0e */
[----:B------:R3:W-:Y:S02]  /*0970*/  @!P0 STG.E.128 desc[UR14][R2.64+0x80], RZ ;  /* 0x000080ff02008986 */ /* 0x0007e4000c101d0e */
.L_x_144:
[----:B------:R-:W-:Y:S05]  /*0980*/  BSYNC.RECONVERGENT B0 ;  /* 0x0000000000007941 */ /* 0x000fea0003800200 */
.L_x_143:
[----:B------:R-:W-:Y:S01]  /*0990*/  BSSY.RECONVERGENT B0, `(.L_x_145) ;  /* 0x0000015000007945 */ /* 0x000fe20003800200 */
[----:B------:R-:W-:Y:S02]  /*09a0*/  ISETP.GE.AND P0, PT, R26, R12, PT ;  /* 0x0000000c1a00720c */ /* 0x000fe40003f06270 */
[----:B------:R-:W-:Y:S01]  /*09b0*/  IADD3 R24, PT, PT, R234, 0x40, RZ ;  /* 0x00000040ea187810 */ /* 0x000fe20007ffe0ff */
[----:B------:R-:W-:Y:S05]  /*09c0*/  @P3 BRA `(.L_x_146) ;  /* 0x0000000000443947 */ /* 0x000fea0003800000 */
[----:B------:R-:W5:Y:S01]  /*09d0*/  LDCU.64 UR6, c[0x0][0x408] ;  /* 0x00008100ff0677ac */ /* 0x000f620008000a00 */
[----:B------:R-:W-:Y:S01]  /*09e0*/  IADD3 R6, P3, PT, R7, 0x20, RZ ;  /* 0x0000002007067810 */ /* 0x000fe20007f7e0ff */
[----:B-1-3--:R-:W-:Y:S01]  /*09f0*/  IMAD.MOV.U32 R2, RZ, RZ, R10 ;  /* 0x000000ffff027224 */ /* 0x00afe200078e000a */
[----:B------:R-:W-:Y:S01]  /*0a00*/  MOV R3, R9 ;  /* 0x0000000900037202 */ /* 0x000fe20000000f00 */
[----:B------:R-:W1:Y:S02]  /*0a10*/  LDCU UR10, c[0x0][0x440] ;  /* 0x00008800ff0a77ac */ /* 0x000e640008000800 */
[----:B------:R-:W-:Y:S01]  /*0a20*/  IMAD.X R0, RZ, RZ, UR9, P3 ;  /* 0x00000009ff007e24 */ /* 0x000fe200098e06ff */
[----:B------:R-:W3:Y:S03]  /*0a30*/  LDCU.64 UR4, c[0x0][0x3f0] ;  /* 0x00007e00ff0477ac */ /* 0x000ee60008000a00 */
[----:B-----5:R-:W-:-:S02]  /*0a40*/  IMAD R0, R0, UR6, RZ ;  /* 0x0000000600007c24 */ /* 0x020fc4000f8e02ff */
[----:B------:R-:W-:Y:S01]  /*0a50*/  IMAD.WIDE.U32 R4, R6, UR6, R2 ;  /* 0x0000000606047c25 */ /* 0x000fe2000f8e0002 */
[----:B-1----:R-:W-:-:S03]  /*0a60*/  ISETP.GE.AND P4, PT, R17, UR10, PT ;  /* 0x0000000a11007c0c */ /* 0x002fc6000bf86270 */
[----:B------:R-:W-:Y:S01]  /*0a70*/  IMAD R6, R6, UR7, R0 ;  /* 0x0000000706067c24 */ /* 0x000fe2000f8e0200 */
[----:B------:R-:W-:Y:S02]  /*0a80*/  ISETP.GE.AND P3, PT, R18, UR10, PT ;  /* 0x0000000a12007c0c */ /* 0x000fe4000bf66270 */
[----:B---3--:R-:W-:Y:S01]  /*0a90*/  LEA R2, P5, R4, UR4, 0x1 ;  /* 0x0000000404027c11 */ /* 0x008fe2000f8a08ff */
[----:B------:R-:W-:-:S05]  /*0aa0*/  IMAD.IADD R6, R5, 0x1, R6 ;  /* 0x0000000105067824 */ /* 0x000fca00078e0206 */
[----:B------:R-:W-:-:S05]  /*0ab0*/  LEA.HI.X R3, R4, UR5, R6, 0x1, P5 ;  /* 0x0000000504037c11 */ /* 0x000fca000a8f0c06 */
[----:B------:R1:W-:Y:S04]  /*0ac0*/  @!P4 STG.E.128 desc[UR14][R2.64], RZ ;  /* 0x000000ff0200c986 */ /* 0x0003e8000c101d0e */
[----:B------:R1:W-:Y:S02]  /*0ad0*/  @!P3 STG.E.128 desc[UR14][R2.64+0x80], RZ ;  /* 0x000080ff0200b986 */ /* 0x0003e4000c101d0e */
.L_x_146:
[----:B------:R-:W-:Y:S05]  /*0ae0*/  BSYNC.RECONVERGENT B0 ;  /* 0x0000000000007941 */ /* 0x000fea0003800200 */
.L_x_145:
        /* <DEDUP_REMOVED lines=21> */
.L_x_148:
[----:B------:R-:W-:Y:S05]  /*0c40*/  BSYNC.RECONVERGENT B0 ;  /* 0x0000000000007941 */ /* 0x000fea0003800200 */
.L_x_147:
[----:B------:R-:W-:Y:S01]  /*0c50*/  BSSY.RECONVERGENT B0, `(.L_x_149) ;  /* 0x0000017000007945 */ /* 0x000fe20003800200 */
[----:B------:R-:W-:Y:S01]  /*0c60*/  ISETP.GE.AND P0, PT, R22, R12, PT ;  /* 0x0000000c1600720c */ /* 0x000fe20003f06270 */
[----:B--2---:R-:W-:Y:S01]  /*0c70*/  IMAD R15, R20, R15, RZ ;  /* 0x0000000f140f7224 */ /* 0x004fe200078e02ff */
[C---:B------:R-:W-:Y:S02]  /*0c80*/  IADD3 R21, PT, PT, R234.reuse, 0x60, RZ ;  /* 0x00000060ea157810 */ /* 0x040fe40007ffe0ff */
[----:B------:R-:W-:Y:S01]  /*0c90*/  IADD3 R23, PT, PT, R234, 0x70, RZ ;  /* 0x00000070ea177810 */ /* 0x000fe20007ffe0ff */
[----:B------:R-:W-:Y:S05]  /*0ca0*/  @P3 BRA `(.L_x_150) ;  /* 0x0000000000443947 */ /* 0x000fea0003800000 */
[----:B------:R-:W2:Y:S01]  /*0cb0*/  LDCU.64 UR6, c[0x0][0x408] ;  /* 0x00008100ff0677ac */ /* 0x000ea20008000a00 */
[----:B------:R-:W-:Y:S01]  /*0cc0*/  IADD3 R6, P3, PT, R7, 0x40, RZ ;  /* 0x0000004007067810 */ /* 0x000fe20007f7e0ff */
[----:B-1-3--:R-:W-:Y:S01]  /*0cd0*/  IMAD.MOV.U32 R2, RZ, RZ, R10 ;  /* 0x000000ffff027224 */ /* 0x00afe200078e000a */
[----:B------:R-:W-:Y:S01]  /*0ce0*/  MOV R3, R9 ;  /* 0x0000000900037202 */ /* 0x000fe20000000f00 */
[----:B------:R-:W1:Y:S02]  /*0cf0*/  LDCU UR10, c[0x0][0x440] ;  /* 0x00008800ff0a77ac */ /* 0x000e640008000800 */
[----:B------:R-:W-:Y:S01]  /*0d00*/  IMAD.X R0, RZ, RZ, UR9, P3 ;  /* 0x00000009ff007e24 */ /* 0x000fe200098e06ff */
[----:B------:R-:W3:Y:S03]  /*0d10*/  LDCU.64 UR4, c[0x0][0x3f0] ;  /* 0x00007e00ff0477ac */ /* 0x000ee60008000a00 */
[----:B--2---:R-:W-:-:S02]  /*0d20*/  IMAD R0, R0, UR6, RZ ;  /* 0x0000000600007c24 */ /* 0x004fc4000f8e02ff */
        /* <DEDUP_REMOVED lines=9> */
.L_x_150:
[----:B------:R-:W-:Y:S05]  /*0dc0*/  BSYNC.RECONVERGENT B0 ;  /* 0x0000000000007941 */ /* 0x000fea0003800200 */
.L_x_149:
[----:B----4-:R-:W-:Y:S01]  /*0dd0*/  IMAD R13, R28, R13, RZ ;  /* 0x0000000d1c0d7224 */ /* 0x010fe200078e02ff */
[----:B------:R-:W-:Y:S01]  /*0de0*/  SEL R15, R15, R29, !P2 ;  /* 0x0000001d0f0f7207 */ /* 0x000fe20005000000 */
[----:B------:R-:W-:Y:S01]  /*0df0*/  BSSY.RECONVERGENT B0, `(.L_x_151) ;  /* 0x0000017000007945 */ /* 0x000fe20003800200 */
[----:B------:R-:W-:Y:S01]  /*0e00*/  ISETP.GE.AND P5, PT, R21, R12, PT ;  /* 0x0000000c1500720c */ /* 0x000fe20003fa6270 */
[----:B------:R-:W-:Y:S01]  /*0e10*/  @!P6 IMAD R13, R20, R16, R13 ;  /* 0x00000010140de224 */ /* 0x000fe200078e020d */
[----:B------:R-:W-:Y:S02]  /*0e20*/  ISETP.GE.AND P4, PT, R23, R12, PT ;  /* 0x0000000c1700720c */ /* 0x000fe40003f86270 */
[----:B------:R-:W-:Y:S01]  /*0e30*/  SHF.R.S32.HI R16, RZ, 0x1f, R15 ;  /* 0x0000001fff107819 */ /* 0x000fe2000001140f */
[----:B------:R-:W-:Y:S10]  /*0e40*/  @P0 BRA `(.L_x_152) ;  /* 0x0000000000440947 */ /* 0x000ff40003800000 */
[----:B------:R-:W4:Y:S01]  /*0e50*/  LDCU.64 UR6, c[0x0][0x408] ;  /* 0x00008100ff0677ac */ /* 0x000f220008000a00 */
[----:B------:R-:W-:Y:S01]  /*0e60*/  IADD3 R6, P0, PT, R7, 0x50, RZ ;  /* 0x0000005007067810 */ /* 0x000fe20007f1e0ff */
[----:B-123--:R-:W-:Y:S01]  /*0e70*/  IMAD.MOV.U32 R2, RZ, RZ, R10 ;  /* 0x000000ffff027224 */ /* 0x00efe200078e000a */
[----:B------:R-:W-:Y:S01]  /*0e80*/  MOV R3, R9 ;  /* 0x0000000900037202 */ /* 0x000fe20000000f00 */
[----:B------:R-:W1:Y:S02]  /*0e90*/  LDCU UR10, c[0x0][0x440] ;  /* 0x00008800ff0a77ac */ /* 0x000e640008000800 */
[----:B------:R-:W-:Y:S01]  /*0ea0*/  IMAD.X R0, RZ, RZ, UR9, P0 ;  /* 0x00000009ff007e24 */ /* 0x000fe200080e06ff */
[----:B------:R-:W2:Y:S03]  /*0eb0*/  LDCU.64 UR4, c[0x0][0x3f0] ;  /* 0x00007e00ff0477ac */ /* 0x000ea60008000a00 */
[----:B----4-:R-:W-:-:S02]  /*0ec0*/  IMAD R0, R0, UR6, RZ ;  /* 0x0000000600007c24 */ /* 0x010fc4000f8e02ff */
[----:B------:R-:W-:Y:S01]  /*0ed0*/  IMAD.WIDE.U32 R4, R6, UR6, R2 ;  /* 0x0000000606047c25 */ /* 0x000fe2000f8e0002 */
[----:B-1----:R-:W-:-:S03]  /*0ee0*/  ISETP.GE.AND P2, PT, R17, UR10, PT ;  /* 0x0000000a11007c0c */ /* 0x002fc6000bf46270 */
[----:B------:R-:W-:Y:S01]  /*0ef0*/  IMAD R6, R6, UR7, R0 ;  /* 0x0000000706067c24 */ /* 0x000fe2000f8e0200 */
[----:B------:R-:W-:Y:S02]  /*0f00*/  ISETP.GE.AND P0, PT, R18, UR10, PT ;  /* 0x0000000a12007c0c */ /* 0x000fe4000bf06270 */
[----:B--2---:R-:W-:Y:S01]  /*0f10*/  LEA R2, P3, R4, UR4, 0x1 ;  /* 0x0000000404027c11 */ /* 0x004fe2000f8608ff */
[----:B------:R-:W-:-:S05]  /*0f20*/  IMAD.IADD R6, R5, 0x1, R6 ;  /* 0x0000000105067824 */ /* 0x000fca00078e0206 */
[----:B------:R-:W-:-:S05]  /*0f30*/  LEA.HI.X R3, R4, UR5, R6, 0x1, P3 ;  /* 0x0000000504037c11 */ /* 0x000fca00098f0c06 */
[----:B------:R4:W-:Y:S04]  /*0f40*/  @!P2 STG.E.128 desc[UR14][R2.64], RZ ;  /* 0x000000ff0200a986 */ /* 0x0009e8000c101d0e */
[----:B------:R4:W-:Y:S02]  /*0f50*/  @!P0 STG.E.128 desc[UR14][R2.64+0x80], RZ ;  /* 0x000080ff02008986 */ /* 0x0009e4000c101d0e */
.L_x_152:
[----:B------:R-:W-:Y:S05]  /*0f60*/  BSYNC.RECONVERGENT B0 ;  /* 0x0000000000007941 */ /* 0x000fea0003800200 */
.L_x_151:
[----:B------:R-:W-:Y:S04]  /*0f70*/  BSSY.RECONVERGENT B0, `(.L_x_153) ;  /* 0x0000013000007945 */ /* 0x000fe80003800200 */
[----:B------:R-:W-:Y:S05]  /*0f80*/  @P5 BRA `(.L_x_154) ;  /* 0x0000000000445947 */ /* 0x000fea0003800000 */
[----:B------:R-:W5:Y:S01]  /*0f90*/  LDCU.64 UR6, c[0x0][0x408] ;  /* 0x00008100ff0677ac */ /* 0x000f620008000a00 */
[----:B------:R-:W-:Y:S01]  /*0fa0*/  IADD3 R6, P0, PT, R7, 0x60, RZ ;  /* 0x0000006007067810 */ /* 0x000fe20007f1e0ff */
[----:B-1234-:R-:W-:Y:S01]  /*0fb0*/  IMAD.MOV.U32 R2, RZ, RZ, R10 ;  /* 0x000000ffff027224 */ /* 0x01efe200078e000a */
[----:B------:R-:W-:Y:S01]  /*0fc0*/  MOV R3, R9 ;  /* 0x0000000900037202 */ /* 0x000fe20000000f00 */
[----:B------:R-:W1:Y:S02]  /*0fd0*/  LDCU UR10, c[0x0][0x440] ;  /* 0x00008800ff0a77ac */ /* 0x000e640008000800 */
[----:B------:R-:W-:Y:S01]  /*0fe0*/  IMAD.X R0, RZ, RZ, UR9, P0 ;  /* 0x00000009ff007e24 */ /* 0x000fe200080e06ff */
[----:B------:R-:W2:Y:S03]  /*0ff0*/  LDCU.64 UR4, c[0x0][0x3f0] ;  /* 0x00007e00ff0477ac */ /* 0x000ea60008000a00 */
[----:B-----5:R-:W-:-:S02]  /*1000*/  IMAD R0, R0, UR6, RZ ;  /* 0x0000000600007c24 */ /* 0x020fc4000f8e02ff */
        /* <DEDUP_REMOVED lines=9> */
.L_x_154:
[----:B------:R-:W-:Y:S05]  /*10a0*/  BSYNC.RECONVERGENT B0 ;  /* 0x0000000000007941 */ /* 0x000fea0003800200 */
.L_x_153:
        /* <DEDUP_REMOVED lines=19> */
.L_x_156:
[----:B------:R-:W-:Y:S05]  /*11e0*/  BSYNC.RECONVERGENT B0 ;  /* 0x0000000000007941 */ /* 0x000fea0003800200 */
.L_x_155:
[----:B------:R-:W-:Y:S01]  /*11f0*/  ISETP.GE.OR P4, PT, R234, R12, P1 ;  /* 0x0000000cea00720c */ /* 0x000fe20000f86670 */
[----:B------:R-:W-:Y:S01]  /*1200*/  BSSY.RECONVERGENT B0, `(.L_x_157) ;  /* 0x0000012000007945 */ /* 0x000fe20003800200 */
[----:B------:R-:W-:Y:S02]  /*1210*/  SEL R0, R15, RZ, P6 ;  /* 0x000000ff0f007207 */ /* 0x000fe40003000000 */
[----:B-1234-:R-:W-:Y:S02]  /*1220*/  SEL R3, R16, RZ, P6 ;  /* 0x000000ff10037207 */ /* 0x01efe40003000000 */
[----:B------:R-:W-:Y:S02]  /*1230*/  IADD3 R5, P3, P2, R19, R0, R13 ;  /* 0x0000000013057210 */ /* 0x000fe40007a7e00d */
[----:B------:R-:W-:Y:S02]  /*1240*/  SHF.R.S32.HI R0, RZ, 0x1f, R19 ;  /* 0x0000001fff007819 */ /* 0x000fe40000011413 */
[----:B------:R-:W-:-:S02]  /*1250*/  SHF.R.S32.HI R2, RZ, 0x1f, R13 ;  /* 0x0000001fff027819 */ /* 0x000fc4000001140d */
[-C--:B------:R-:W-:Y:S02]  /*1260*/  ISETP.GE.OR P0, PT, R25, R12.reuse, P1 ;  /* 0x0000000c1900720c */ /* 0x080fe40000f06670 */
[----:B------:R-:W-:Y:S02]  /*1270*/  ISETP.GE.OR P6, PT, R27, R12, P1 ;  /* 0x0000000c1b00720c */ /* 0x000fe40000fc6670 */
[----:B------:R-:W-:Y:S01]  /*1280*/  IADD3.X R4, PT, PT, R0, R3, R2, P3, P2 ;  /* 0x0000000300047210 */ /* 0x000fe20001fe4402 */
[----:B------:R-:W-:Y:S10]  /*1290*/  @P4 BRA `(.L_x_158) ;  /* 0x0000000000204947 */ /* 0x000ff40003800000 */
[----:B------:R-:W1:Y:S01]  /*12a0*/  LDCU.64 UR4, c[0x0][0x420] ;  /* 0x00008400ff0477ac */ /* 0x000e620008000a00 */
[----:B------:R-:W-:-:S05]  /*12b0*/  IMAD R0, R234, R14, RZ ;  /* 0x0000000eea007224 */ /* 0x000fca00078e02ff */
[----:B------:R-:W-:-:S04]  /*12c0*/  IADD3 R3, P2, PT, R0, R5, RZ ;  /* 0x0000000500037210 */ /* 0x000fc80007f5e0ff */
[----:B------:R-:W-:Y:S02]  /*12d0*/  LEA.HI.X.SX32 R0, R0, R4, 0x1, P2 ;  /* 0x0000000400007211 */ /* 0x000fe400010f0eff */
[----:B-1----:R-:W-:-:S04]  /*12e0*/  LEA R2, P2, R3, UR4, 0x2 ;  /* 0x0000000403027c11 */ /* 0x002fc8000f8410ff */
[----:B------:R-:W-:Y:S01]  /*12f0*/  LEA.HI.X R3, R3, UR5, R0, 0x2, P2 ;  /* 0x0000000503037c11 */ /* 0x000fe200090f1400 */
[----:B------:R-:W-:-:S05]  /*1300*/  IMAD.MOV.U32 R0, RZ, RZ, 0x7f800000 ;  /* 0x7f800000ff007424 */ /* 0x000fca00078e00ff */
[----:B------:R1:W-:Y:S03]  /*1310*/  STG.E desc[UR14][R2.64], R0 ;  /* 0x0000000002007986 */ /* 0x0003e6000c10190e */
.L_x_158:
[----:B------:R-:W-:Y:S05]  /*1320*/  BSYNC.RECONVERGENT B0 ;  /* 0x0000000000007941 */ /* 0x000fea0003800200 */
.L_x_157:
[----:B------:R-:W-:Y:S01]  /*1330*/  BSSY.RECONVERGENT B0, `(.L_x_159) ;  /* 0x000000f000007945 */ /* 0x000fe20003800200 */
[-C--:B------:R-:W-:Y:S02]  /*1340*/  ISETP.GE.OR P5, PT, R26, R12.reuse, P1 ;  /* 0x0000000c1a00720c */ /* 0x080fe40000fa6670 */
[-C--:B------:R-:W-:Y:S02]  /*1350*/  ISETP.GE.OR P4, PT, R24, R12.reuse, P1 ;  /* 0x0000000c1800720c */ /* 0x080fe40000f86670 */
[-C--:B------:R-:W-:Y:S02]  /*1360*/  ISETP.GE.OR P3, PT, R22, R12.reuse, P1 ;  /* 0x0000000c1600720c */ /* 0x080fe40000f66670 */
[-C--:B------:R-:W-:Y:S02]  /*1370*/  ISETP.GE.OR P2, PT, R21, R12.reuse, P1 ;  /* 0x0000000c1500720c */ /* 0x080fe40000f46670 */
[----:B------:R-:W-:Y:S01]  /*1380*/  ISETP.GE.OR P1, PT, R23, R12, P1 ;  /* 0x0000000c1700720c */ /* 0x000fe20000f26670 */
[----:B------:R-:W-:-:S12]  /*1390*/  @P0 BRA `(.L_x_160) ;  /* 0x0000000000200947 */ /* 0x000fd80003800000 */
[----:B------:R-:W2:Y:S01]  /*13a0*/  LDCU.64 UR4, c[0x0][0x420] ;  /* 0x00008400ff0477ac */ /* 0x000ea20008000a00 */
[----:B-1----:R-:W-:-:S05]  /*13b0*/  IMAD R0, R25, R14, RZ ;  /* 0x0000000e19007224 */ /* 0x002fca00078e02ff */
[----:B------:R-:W-:-:S04]  /*13c0*/  IADD3 R3, P0, PT, R0, R5, RZ ;  /* 0x0000000500037210 */ /* 0x000fc80007f1e0ff */
[----:B------:R-:W-:Y:S02]  /*13d0*/  LEA.HI.X.SX32 R0, R0, R4, 0x1, P0 ;  /* 0x0000000400007211 */ /* 0x000fe400000f0eff */
[----:B--2---:R-:W-:-:S04]  /*13e0*/  LEA R2, P0, R3, UR4, 0x2 ;  /* 0x0000000403027c11 */ /* 0x004fc8000f8010ff */
[----:B------:R-:W-:Y:S01]  /*13f0*/  LEA.HI.X R3, R3, UR5, R0, 0x2, P0 ;  /* 0x0000000503037c11 */ /* 0x000fe200080f1400 */
[----:B------:R-:W-:-:S05]  /*1400*/  IMAD.MOV.U32 R0, RZ, RZ, 0x7f800000 ;  /* 0x7f800000ff007424 */ /* 0x000fca00078e00ff */
[----:B------:R2:W-:Y:S03]  /*1410*/  STG.E desc[UR14][R2.64], R0 ;  /* 0x0000000002007986 */ /* 0x0005e6000c10190e */
.L_x_160:
[----:B------:R-:W-:Y:S05]  /*1420*/  BSYNC.RECONVERGENT B0 ;  /* 0x0000000000007941 */ /* 0x000fea0003800200 */
.L_x_159:
[----:B------:R-:W-:Y:S04]  /*1430*/  BSSY.RECONVERGENT B0, `(.L_x_161) ;  /* 0x000000a000007945 */ /* 0x000fe80003800200 */
[----:B------:R-:W-:Y:S05]  /*1440*/  @P6 BRA `(.L_x_162) ;  /* 0x0000000000206947 */ /* 0x000fea0003800000 */
[----:B------:R-:W3:Y:S01]  /*1450*/  LDCU.64 UR4, c[0x0][0x420] ;  /* 0x00008400ff0477ac */ /* 0x000ee20008000a00 */
[----:B-12---:R-:W-:-:S05]  /*1460*/  IMAD R0, R27, R14, RZ ;  /* 0x0000000e1b007224 */ /* 0x006fca00078e02ff */
[----:B------:R-:W-:-:S04]  /*1470*/  IADD3 R3, P0, PT, R0, R5, RZ ;  /* 0x0000000500037210 */ /* 0x000fc80007f1e0ff */
[----:B------:R-:W-:Y:S02]  /*1480*/  LEA.HI.X.SX32 R0, R0, R4, 0x1, P0 ;  /* 0x0000000400007211 */ /* 0x000fe400000f0eff */
[----:B---3--:R-:W-:-:S04]  /*1490*/  LEA R2, P0, R3, UR4, 0x2 ;  /* 0x0000000403027c11 */ /* 0x008fc8000f8010ff */
[----:B------:R-:W-:Y:S01]  /*14a0*/  LEA.HI.X R3, R3, UR5, R0, 0x2, P0 ;  /* 0x0000000503037c11 */ /* 0x000fe200080f1400 */
[----:B------:R-:W-:-:S05]  /*14b0*/  IMAD.MOV.U32 R0, RZ, RZ, 0x7f800000 ;  /* 0x7f800000ff007424 */ /* 0x000fca00078e00ff */
[----:B------:R3:W-:Y:S03]  /*14c0*/  STG.E desc[UR14][R2.64], R0 ;  /* 0x0000000002007986 */ /* 0x0007e6000c10190e */
.L_x_162:
[----:B------:R-:W-:Y:S05]  /*14d0*/  BSYNC.RECONVERGENT B0 ;  /* 0x0000000000007941 */ /* 0x000fea0003800200 */
.L_x_161:
[----:B------:R-:W-:Y:S04]  /*14e0*/  BSSY.RECONVERGENT B0, `(.L_x_163) ;  /* 0x000000a000007945 */ /* 0x000fe80003800200 */
[----:B------:R-:W-:Y:S05]  /*14f0*/  @P5 BRA `(.L_x_164) ;  /* 0x0000000000205947 */ /* 0x000fea0003800000 */
[----:B------:R-:W4:Y:S01]  /*1500*/  LDCU.64 UR4, c[0x0][0x420] ;  /* 0x00008400ff0477ac */ /* 0x000f220008000a00 */
[----:B-123--:R-:W-:-:S05]  /*1510*/  IMAD R0, R26, R14, RZ ;  /* 0x0000000e1a007224 */ /* 0x00efca00078e02ff */
[----:B------:R-:W-:-:S04]  /*1520*/  IADD3 R3, P0, PT, R0, R5, RZ ;  /* 0x0000000500037210 */ /* 0x000fc80007f1e0ff */
[----:B------:R-:W-:Y:S02]  /*1530*/  LEA.HI.X.SX32 R0, R0, R4, 0x1, P0 ;  /* 0x0000000400007211 */ /* 0x000fe400000f0eff */
[----:B----4-:R-:W-:-:S04]  /*1540*/  LEA R2, P0, R3, UR4, 0x2 ;  /* 0x0000000403027c11 */ /* 0x010fc8000f8010ff */
[----:B------:R-:W-:Y:S01]  /*1550*/  LEA.HI.X R3, R3, UR5, R0, 0x2, P0 ;  /* 0x0000000503037c11 */ /* 0x000fe200080f1400 */
[----:B------:R-:W-:-:S05]  /*1560*/  IMAD.MOV.U32 R0, RZ, RZ, 0x7f800000 ;  /* 0x7f800000ff007424 */ /* 0x000fca00078e00ff */
[----:B------:R4:W-:Y:S03]  /*1570*/  STG.E desc[UR14][R2.64], R0 ;  /* 0x0000000002007986 */ /* 0x0009e6000c10190e */
.L_x_164:
[----:B------:R-:W-:Y:S05]  /*1580*/  BSYNC.RECONVERGENT B0 ;  /* 0x0000000000007941 */ /* 0x000fea0003800200 */
.L_x_163:
[----:B------:R-:W-:Y:S04]  /*1590*/  BSSY.RECONVERGENT B0, `(.L_x_165) ;  /* 0x000000a000007945 */ /* 0x000fe80003800200 */
[----:B------:R-:W-:Y:S05]  /*15a0*/  @P4 BRA `(.L_x_166) ;  /* 0x0000000000204947 */ /* 0x000fea0003800000 */
[----:B------:R-:W5:Y:S01]  /*15b0*/  LDCU.64 UR4, c[0x0][0x420] ;  /* 0x00008400ff0477ac */ /* 0x000f620008000a00 */
[----:B-1234-:R-:W-:-:S05]  /*15c0*/  IMAD R0, R24, R14, RZ ;  /* 0x0000000e18007224 */ /* 0x01efca00078e02ff */
[----:B------:R-:W-:-:S04]  /*15d0*/  IADD3 R3, P0, PT, R0, R5, RZ ;  /* 0x0000000500037210 */ /* 0x000fc80007f1e0ff */
[----:B------:R-:W-:Y:S02]  /*15e0*/  LEA.HI.X.SX32 R0, R0, R4, 0x1, P0 ;  /* 0x0000000400007211 */ /* 0x000fe400000f0eff */
[----:B-----5:R-:W-:-:S04]  /*15f0*/  LEA R2, P0, R3, UR4, 0x2 ;  /* 0x0000000403027c11 */ /* 0x020fc8000f8010ff */
[----:B------:R-:W-:Y:S01]  /*1600*/  LEA.HI.X R3, R3, UR5, R0, 0x2, P0 ;  /* 0x0000000503037c11 */ /* 0x000fe200080f1400 */
[----:B------:R-:W-:-:S05]  /*1610*/  IMAD.MOV.U32 R0, RZ, RZ, 0x7f800000 ;  /* 0x7f800000ff007424 */ /* 0x000fca00078e00ff */
[----:B------:R1:W-:Y:S03]  /*1620*/  STG.E desc[UR14][R2.64], R0 ;  /* 0x0000000002007986 */ /* 0x0003e6000c10190e */
.L_x_166:
[----:B------:R-:W-:Y:S05]  /*1630*/  BSYNC.RECONVERGENT B0 ;  /* 0x0000000000007941 */ /* 0x000fea0003800200 */
.L_x_165:
        /* <DEDUP_REMOVED lines=10> */
.L_x_168:
[----:B------:R-:W-:Y:S05]  /*16e0*/  BSYNC.RECONVERGENT B0 ;  /* 0x0000000000007941 */ /* 0x000fea0003800200 */
.L_x_167:
        /* <DEDUP_REMOVED lines=10> */
.L_x_170:
[----:B------:R-:W-:Y:S05]  /*1790*/  BSYNC.RECONVERGENT B0 ;  /* 0x0000000000007941 */ /* 0x000fea0003800200 */
.L_x_169:
[----:B------:R-:W-:Y:S05]  /*17a0*/  @P1 EXIT ;  /* 0x000000000000194d */ /* 0x000fea0003800000 */
[----:B------:R-:W5:Y:S01]  /*17b0*/  LDCU.64 UR4, c[0x0][0x420] ;  /* 0x00008400ff0477ac */ /* 0x000f620008000a00 */
[----:B-1234-:R-:W-:-:S05]  /*17c0*/  IMAD R0, R23, R14, RZ ;  /* 0x0000000e17007224 */ /* 0x01efca00078e02ff */
[----:B------:R-:W-:-:S04]  /*17d0*/  IADD3 R3, P0, PT, R0, R5, RZ ;  /* 0x0000000500037210 */ /* 0x000fc80007f1e0ff */
[----:B------:R-:W-:Y:S02]  /*17e0*/  LEA.HI.X.SX32 R0, R0, R4, 0x1, P0 ;  /* 0x0000000400007211 */ /* 0x000fe400000f0eff */
[----:B-----5:R-:W-:-:S04]  /*17f0*/  LEA R2, P0, R3, UR4, 0x2 ;  /* 0x0000000403027c11 */ /* 0x020fc8000f8010ff */
[----:B------:R-:W-:Y:S01]  /*1800*/  LEA.HI.X R3, R3, UR5, R0, 0x2, P0 ;  /* 0x0000000503037c11 */ /* 0x000fe200080f1400 */
[----:B------:R-:W-:-:S05]  /*1810*/  IMAD.MOV.U32 R0, RZ, RZ, 0x7f800000 ;  /* 0x7f800000ff007424 */ /* 0x000fca00078e00ff */
[----:B------:R-:W-:Y:S01]  /*1820*/  STG.E desc[UR14][R2.64], R0 ;  /* 0x0000000002007986 */ /* 0x000fe2000c10190e */
[----:B------:R-:W-:Y:S05]  /*1830*/  EXIT ;  /* 0x000000000000794d */ /* 0x000fea0003800000 */
.L_x_139:
[----:B------:R-:W-:Y:S02]  /*1840*/  ISETP.NE.AND P0, PT, R29, -0x1, PT ;  /* 0xffffffff1d00780c */ /* 0x000fe40003f05270 */
[----:B------:R-:W-:-:S11]  /*1850*/  ISETP.NE.AND P2, PT, R11, -0x1, PT ;  /* 0xffffffff0b00780c */ /* 0x000fd60003f45270 */
[----:B------:R-:W1:Y:S08]  /*1860*/  @!P0 LDC.64 R6, c[0x0][0x398] ;  /* 0x0000e600ff068b82 */ /* 0x000e700000000a00 */
[----:B------:R-:W2:Y:S01]  /*1870*/  @P0 LDC.64 R8, c[0x0][0x3b0] ;  /* 0x0000ec00ff080b82 */ /* 0x000ea20000000a00 */
[----:B-1----:R-:W-:-:S04]  /*1880*/  @!P0 IMAD.WIDE.U32 R4, R20, R6, RZ ;  /* 0x0000000614048225 */ /* 0x002fc800078e00ff */
[----:B------:R-:W-:Y:S01]  /*1890*/  @!P0 IMAD R16, R20, R7, R5 ;  /* 0x0000000714108224 */ /* 0x000fe200078e0205 */
[----:B------:R-:W-:Y:S01]  /*18a0*/  @!P0 MOV R13, R4 ;  /* 0x00000004000d8202 */ /* 0x000fe20000000f00 */
[----:B--2---:R-:W-:-:S04]  /*18b0*/  @P0 IMAD.WIDE.U32 R2, R29, R8, RZ ;  /* 0x000000081d020225 */ /* 0x004fc800078e00ff */
[----:B------:R-:W-:Y:S01]  /*18c0*/  @P0 IMAD R16, R29, R9, R3 ;  /* 0x000000091d100224 */ /* 0x000fe200078e0203 */
[----:B------:R-:W-:Y:S01]  /*18d0*/  @P0 MOV R13, R2 ;  /* 0x00000002000d0202 */ /* 0x000fe20000000f00 */
[----:B------:R-:W-:Y:S06]  /*18e0*/  @P2 BRA `(.L_x_171) ;  /* 0x0000000000342947 */ /* 0x000fec0003800000 */
[----:B------:R-:W1:Y:S01]  /*18f0*/  LDCU.64 UR4, c[0x0][0x3b8] ;  /* 0x00007700ff0477ac */ /* 0x000e620008000a00 */
[----:B------:R-:W-:Y:S01]  /*1900*/  SHF.R.S32.HI R0, RZ, 0x1f, R10 ;  /* 0x0000001fff007819 */ /* 0x000fe2000001140a */
[----:B------:R-:W2:Y:S01]  /*1910*/  LDCU.64 UR6, c[0x0][0x3a0] ;  /* 0x00007400ff0677ac */ /* 0x000ea20008000a00 */
[----:B-1----:R-:W-:Y:S02]  /*1920*/  MOV R96, UR4 ;  /* 0x0000000400607c02 */ /* 0x002fe40008000f00 */
[----:B------:R-:W-:-:S03]  /*1930*/  MOV R97, UR5 ;  /* 0x0000000500617c02 */ /* 0x000fc60008000f00 */
[-C--:B------:R-:W-:Y:S02]  /*1940*/  IMAD R0, R0, R96.reuse, RZ ;  /* 0x0000006000007224 */ /* 0x080fe400078e02ff */
[----:B------:R-:W-:-:S04]  /*1950*/  IMAD.WIDE.U32 R2, R10, R96, RZ ;  /* 0x000000600a027225 */ /* 0x000fc800078e00ff */
[----:B------:R-:W-:-:S05]  /*1960*/  IMAD R0, R10, R97, R0 ;  /* 0x000000610a007224 */ /* 0x000fca00078e0200 */
[----:B------:R-:W-:-:S03]  /*1970*/  IADD3 R3, PT, PT, R3, R0, RZ ;  /* 0x0000000003037210 */ /* 0x000fc60007ffe0ff */
[----:B--2---:R-:W-:-:S04]  /*1980*/  IMAD.WIDE.U32 R2, R20, UR6, R2 ;  /* 0x0000000614027c25 */ /* 0x004fc8000f8e0002 */
[----:B------:R-:W-:Y:S01]  /*1990*/  IMAD R7, R20, UR7, R3 ;  /* 0x0000000714077c24 */ /* 0x000fe2000f8e0203 */
[----:B------:R-:W-:Y:S01]  /*19a0*/  MOV R5, R2 ;  /* 0x0000000200057202 */ /* 0x000fe20000000f00 */
[----:B------:R-:W-:Y:S06]  /*19b0*/  BRA `(.L_x_172) ;  /* 0x0000000000187947 */ /* 0x000fec0003800000 */
.L_x_171:
[----:B------:R-:W1:Y:S01]  /*19c0*/  LDC.64 R96, c[0x0][0x3b8] ;  /* 0x0000ee00ff607b82 */ /* 0x000e620000000a00 */
[----:B------:R-:W-:-:S05]  /*19d0*/  IADD3 R2, PT, PT, R10, R11, RZ ;  /* 0x0000000b0a027210 */ /* 0x000fca0007ffe0ff */
[C---:B-1----:R-:W-:Y:S02]  /*19e0*/  IMAD R0, R2.reuse, R97, RZ ;  /* 0x0000006102007224 */ /* 0x042fe400078e02ff */
[----:B------:R-:W-:-:S05]  /*19f0*/  IMAD.WIDE.U32 R2, R2, R96, RZ ;  /* 0x0000006002027225 */ /* 0x000fca00078e00ff */
[----:B------:R-:W-:Y:S02]  /*1a00*/  IADD3 R7, PT, PT, R3, R0, RZ ;  /* 0x0000000003077210 */ /* 0x000fe40007ffe0ff */
[----:B------:R-:W-:-:S07]  /*1a10*/  MOV R5, R2 ;  /* 0x0000000200057202 */ /* 0x000fce0000000f00 */
.L_x_172:
[----:B------:R-:W1:Y:S01]  /*1a20*/  LDC R6, c[0x0][0x3e8] ;  /* 0x0000fa00ff067b82 */ /* 0x000e620000000800 */
[----:B------:R-:W-:Y:S02]  /*1a30*/  IABS R8, R28 ;  /* 0x0000001c00087213 */ /* 0x000fe40000000000 */
[----:B-1----:R-:W-:-:S04]  /*1a40*/  IABS R4, R6 ;  /* 0x0000000600047213 */ /* 0x002fc80000000000 */
[----:B------:R-:W1:Y:S08]  /*1a50*/  I2F.RP R2, R4 ;  /* 0x0000000400027306 */ /* 0x000e700000209400 */
[----:B-1----:R-:W1:Y:S02]  /*1a60*/  MUFU.RCP R2, R2 ;  /* 0x0000000200027308 */ /* 0x002e640000001000 */
[----:B-1----:R-:W-:-:S06]  /*1a70*/  VIADD R2, R2, 0xffffffe ;  /* 0x0ffffffe02027836 */ /* 0x002fcc0000000000 */
[----:B------:R-:W1:Y:S02]  /*1a80*/  F2I.FTZ.U32.TRUNC.NTZ R3, R2 ;  /* 0x0000000200037305 */ /* 0x000e64000021f000 */
[----:B-1----:R-:W-:Y:S01]  /*1a90*/  IMAD.MOV R0, RZ, RZ, -R3 ;  /* 0x000000ffff007224 */ /* 0x002fe200078e0a03 */
[----:B------:R-:W-:-:S03]  /*1aa0*/  MOV R2, RZ ;  /* 0x000000ff00027202 */ /* 0x000fc60000000f00 */
[----:B------:R-:W-:-:S04]  /*1ab0*/  IMAD R0, R0, R4, RZ ;  /* 0x0000000400007224 */ /* 0x000fc800078e02ff */
[----:B------:R-:W-:-:S04]  /*1ac0*/  IMAD.HI.U32 R0, R3, R0, R2 ;  /* 0x0000000003007227 */ /* 0x000fc800078e0002 */
[----:B------:R-:W-:-:S04]  /*1ad0*/  IMAD.MOV.U32 R3, RZ, RZ, R8 ;  /* 0x000000ffff037224 */ /* 0x000fc800078e0008 */
[----:B------:R-:W-:-:S04]  /*1ae0*/  IMAD.HI.U32 R0, R0, R3, RZ ;  /* 0x0000000300007227 */ /* 0x000fc800078e00ff */
[----:B------:R-:W-:-:S04]  /*1af0*/  IMAD.MOV R2, RZ, RZ, -R0 ;  /* 0x000000ffff027224 */ /* 0x000fc800078e0a00 */
[----:B------:R-:W-:-:S05]  /*1b00*/  IMAD R2, R4, R2, R3 ;  /* 0x0000000204027224 */ /* 0x000fca00078e0203 */
[----:B------:R-:W-:-:S13]  /*1b10*/  ISETP.GT.U32.AND P1, PT, R4, R2, PT ;  /* 0x000000020400720c */ /* 0x000fda0003f24070 */
[-C--:B------:R-:W-:Y:S01]  /*1b20*/  @!P1 IADD3 R2, PT, PT, R2, -R4.reuse, RZ ;  /* 0x8000000402029210 */ /* 0x080fe20007ffe0ff */
[----:B------:R-:W-:Y:S01]  /*1b30*/  @!P1 VIADD R0, R0, 0x1 ;  /* 0x0000000100009836 */ /* 0x000fe20000000000 */
[----:B------:R-:W-:Y:S02]  /*1b40*/  ISETP.NE.AND P1, PT, R6, RZ, PT ;  /* 0x000000ff0600720c */ /* 0x000fe40003f25270 */
[----:B------:R-:W-:Y:S02]  /*1b50*/  ISETP.GE.U32.AND P3, PT, R2, R4, PT ;  /* 0x000000040200720c */ /* 0x000fe40003f66070 */
[----:B------:R-:W-:-:S04]  /*1b60*/  LOP3.LUT R2, R28, R6, RZ, 0x3c, !PT ;  /* 0x000000061c027212 */ /* 0x000fc800078e3cff */
[----:B------:R-:W-:-:S07]  /*1b70*/  ISETP.GE.AND P0, PT, R2, RZ, PT ;  /* 0x000000ff0200720c */ /* 0x000fce0003f06270 */
[----:B------:R-:W-:-:S05]  /*1b80*/  @P3 IADD3 R0, PT, PT, R0, 0x1, RZ ;  /* 0x0000000100003810 */ /* 0x000fca0007ffe0ff */
[----:B------:R-:W-:-:S05]  /*1b90*/  IMAD.MOV.U32 R8, RZ, RZ, R0 ;  /* 0x000000ffff087224 */ /* 0x000fca00078e0000 */
[----:B------:R-:W-:Y:S02]  /*1ba0*/  @!P0 IADD3 R8, PT, PT, -R8, RZ, RZ ;  /* 0x000000ff08088210 */ /* 0x000fe40007ffe1ff */
[----:B------:R-:W-:Y:S01]  /*1bb0*/  @!P1 LOP3.LUT R8, RZ, R6, RZ, 0x33, !PT ;  /* 0x00000006ff089212 */ /* 0x000fe200078e33ff */
        /* <DEDUP_REMOVED lines=14> */
.L_x_173:
[----:B------:R-:W1:Y:S01]  /*1ca0*/  LDC.64 R14, c[0x0][0x3c0] ;  /* 0x0000f000ff0e7b82 */ /* 0x000e620000000a00 */
[----:B------:R-:W-:-:S05]  /*1cb0*/  IADD3 R0, PT, PT, R10, R11, RZ ;  /* 0x0000000b0a007210 */ /* 0x000fca0007ffe0ff */
[C---:B-1----:R-:W-:Y:S02]  /*1cc0*/  IMAD R4, R0.reuse, R15, RZ ;  /* 0x0000000f00047224 */ /* 0x042fe400078e02ff */
[----:B------:R-:W-:-:S05]  /*1cd0*/  IMAD.WIDE.U32 R2, R0, R14, RZ ;  /* 0x0000000e00027225 */ /* 0x000fca00078e00ff */
[----:B------:R-:W-:Y:S02]  /*1ce0*/  IADD3 R4, PT, PT, R3, R4, RZ ;  /* 0x0000000403047210 */ /* 0x000fe40007ffe0ff */
[----:B------:R-:W-:-:S07]  /*1cf0*/  MOV R6, R2 ;  /* 0x0000000200067202 */ /* 0x000fce0000000f00 */
.L_x_174:
[----:B------:R-:W-:Y:S01]  /*1d00*/  IMAD.SHL.U32 R250, R234, 0x8, RZ ;  /* 0x00000008eafa7824 */ /* 0x000fe200078e00ff */
[----:B------:R-:W-:Y:S01]  /*1d10*/  SHF.R.U32.HI R17, RZ, 0x3, R234 ;  /* 0x00000003ff117819 */ /* 0x000fe200000116ea */
[----:B------:R-:W1:Y:S01]  /*1d20*/  LDCU.128 UR4, c[0x0][0x3d0] ;  /* 0x00007a00ff0477ac */ /* 0x000e620008000c00 */
[----:B------:R-:W-:Y:S01]  /*1d30*/  VIADD R11, R12, -UR10 ;  /* 0x8000000a0c0b7c36 */ /* 0x000fe20008000000 */
[----:B------:R-:W2:Y:S01]  /*1d40*/  S2UR UR17, SR_CgaCtaId ;  /* 0x00000000001179c3 */ /* 0x000ea20000008800 */
[----:B------:R-:W-:Y:S01]  /*1d50*/  LOP3.LUT R230, R250, 0x38, RZ, 0xc0, !PT ;  /* 0x00000038fae67812 */ /* 0x000fe200078ec0ff */
[C---:B------:R-:W-:Y:S01]  /*1d60*/  VIADD R0, R17.reuse, 0x40 ;  /* 0x0000004011007836 */ /* 0x040fe20000000000 */
[----:B------:R-:W3:Y:S01]  /*1d70*/  LDCU.64 UR12, c[0x0][0x388] ;  /* 0x00007100ff0c77ac */ /* 0x000ee20008000a00 */
[----:B------:R4:W-:Y:S01]  /*1d80*/  STL [R1+0x14], R11 ;  /* 0x0000140b01007387 */ /* 0x0009e20000100800 */
[----:B------:R-:W-:Y:S01]  /*1d90*/  IADD3 R2, P0, PT, R230, R5, RZ ;  /* 0x00000005e6027210 */ /* 0x000fe20007f1e0ff */
[----:B------:R-:W-:Y:S01]  /*1da0*/  BSSY.RECONVERGENT B0, `(.L_x_175) ;  /* 0x0000047000007945 */ /* 0x000fe20003800200 */
[-C--:B------:R-:W-:Y:S01]  /*1db0*/  ISETP.GE.AND P3, PT, R0, R11.reuse, PT ;  /* 0x0000000b0000720c */ /* 0x080fe20003f66270 */
[C---:B------:R-:W-:Y:S01]  /*1dc0*/  VIADD R0, R17.reuse, 0x60 ;  /* 0x0000006011007836 */ /* 0x040fe20000000000 */
[----:B------:R-:W5:Y:S01]  /*1dd0*/  LDCU.64 UR10, c[0x0][0x390] ;  /* 0x00007200ff0a77ac */ /* 0x000f620008000a00 */
[----:B------:R-:W-:Y:S01]  /*1de0*/  IMAD.X R3, RZ, RZ, R7, P0 ;  /* 0x000000ffff037224 */ /* 0x000fe200000e0607 */
[C---:B------:R-:W-:Y:S01]  /*1df0*/  IADD3 R7, PT, PT, R17.reuse, 0x50, RZ ;  /* 0x0000005011077810 */ /* 0x040fe20007ffe0ff */
[C---:B------:R-:W-:Y:S01]  /*1e00*/  VIADD R18, R17.reuse, 0x20 ;  /* 0x0000002011127836 */ /* 0x040fe20000000000 */
[----:B------:R-:W-:Y:S01]  /*1e10*/  IADD3 R6, P0, PT, R230, R6, RZ ;  /* 0x00000006e6067210 */ /* 0x000fe20007f1e0ff */
[----:B------:R-:W-:Y:S01]  /*1e20*/  IMAD.WIDE.U32 R2, R17, R96, R2 ;  /* 0x0000006011027225 */ /* 0x000fe200078e0002 */
[-C--:B------:R-:W-:Y:S01]  /*1e30*/  ISETP.GE.AND P2, PT, R7, R11.reuse, PT ;  /* 0x0000000b0700720c */ /* 0x080fe20003f46270 */
[----:B------:R-:W4:Y:S01]  /*1e40*/  LDCU.64 UR8, c[0x0][0x3c8] ;  /* 0x00007900ff0877ac */ /* 0x000f220008000a00 */
[----:B------:R-:W-:Y:S01]  /*1e50*/  ISETP.GE.AND P1, PT, R0, R11, PT ;  /* 0x0000000b0000720c */ /* 0x000fe20003f26270 */
[----:B------:R-:W-:Y:S01]  /*1e60*/  IMAD.X R7, RZ, RZ, R4, P0 ;  /* 0x000000ffff077224 */ /* 0x000fe200000e0604 */
[----:B------:R-:W-:Y:S01]  /*1e70*/  SHF.R.S32.HI R0, RZ, 0x1f, R8 ;  /* 0x0000001fff007819 */ /* 0x000fe20000011408 */
[C---:B------:R-:W-:Y:S01]  /*1e80*/  IMAD R5, R17.reuse, R97, R3 ;  /* 0x0000006111057224 */ /* 0x040fe200078e0203 */
[----:B------:R-:W-:Y:S01]  /*1e90*/  LOP3.LUT R238, R250, 0x1e00, RZ, 0xc0, !PT ;  /* 0x00001e00faee7812 */ /* 0x000fe200078ec0ff */
[----:B------:R-:W-:Y:S01]  /*1ea0*/  IMAD.MOV.U32 R4, RZ, RZ, R2 ;  /* 0x000000ffff047224 */ /* 0x000fe200078e0002 */
[C---:B------:R-:W-:Y:S01]  /*1eb0*/  IADD3 R19, PT, PT, R17.reuse, 0x10, RZ ;  /* 0x0000001011137810 */ /* 0x040fe20007ffe0ff */
[----:B------:R-:W-:Y:S01]  /*1ec0*/  IMAD.WIDE.U32 R2, R17, R14, R6 ;  /* 0x0000000e11027225 */ /* 0x000fe200078e0006 */
[----:B------:R-:W-:-:S03]  /*1ed0*/  LOP3.LUT R251, R230, 0x40, RZ, 0xfc, !PT ;  /* 0x00000040e6fb7812 */ /* 0x000fc600078efcff */
[C---:B-1----:R-:W-:Y:S02]  /*1ee0*/  IMAD R6, R0.reuse, UR4, RZ ;  /* 0x0000000400067c24 */ /* 0x042fe4000f8e02ff */
[----:B------:R-:W-:Y:S01]  /*1ef0*/  IMAD R9, R0, UR6, RZ ;  /* 0x0000000600097c24 */ /* 0x000fe2000f8e02ff */
[----:B------:R-:W-:Y:S01]  /*1f00*/  LOP3.LUT R0, R250, 0x1f8, RZ, 0xc0, !PT ;  /* 0x000001f8fa007812 */ /* 0x000fe200078ec0ff */
[----:B------:R-:W-:Y:S02]  /*1f10*/  IMAD R3, R17, R15, R3 ;  /* 0x0000000f11037224 */ /* 0x000fe400078e0203 */
[----:B------:R-:W-:Y:S01]  /*1f20*/  IMAD R10, R8, UR5, R6 ;  /* 0x00000005080a7c24 */ /* 0x000fe2000f8e0206 */
[----:B------:R-:W-:Y:S01]  /*1f30*/  LOP3.LUT R0, R0, 0x38, R234, 0x78, !PT ;  /* 0x0000003800007812 */ /* 0x000fe200078e78ea */
[----:B------:R-:W-:Y:S01]  /*1f40*/  IMAD.WIDE.U32 R6, R8, UR4, R4 ;  /* 0x0000000408067c25 */ /* 0x000fe2000f8e0004 */
[----:B------:R-:W-:Y:S01]  /*1f50*/  IADD3 R4, P0, PT, R230, R13, RZ ;  /* 0x0000000de6047210 */ /* 0x000fe20007f1e0ff */
[----:B------:R-:W-:Y:S01]  /*1f60*/  UMOV UR5, 0x400 ;  /* 0x0000040000057882 */ /* 0x000fe20000000000 */
[----:B------:R-:W-:Y:S01]  /*1f70*/  LOP3.LUT R238, R0, R238, RZ, 0xfc, !PT ;  /* 0x000000ee00ee7212 */ /* 0x000fe200078efcff */
[C---:B------:R-:W-:Y:S01]  /*1f80*/  IMAD R5, R8.reuse, UR7, R9 ;  /* 0x0000000708057c24 */ /* 0x040fe2000f8e0209 */
[----:B------:R-:W-:Y:S01]  /*1f90*/  IADD3 R0, PT, PT, R7, R10, RZ ;  /* 0x0000000a07007210 */ /* 0x000fe20007ffe0ff */
[----:B------:R-:W-:Y:S01]  /*1fa0*/  IMAD.WIDE.U32 R2, R8, UR6, R2 ;  /* 0x0000000608027c25 */ /* 0x000fe2000f8e0002 */
[----:B------:R-:W-:Y:S01]  /*1fb0*/  USHF.L.U32 UR6, UR16, 0x7, URZ ;  /* 0x0000000710067899 */ /* 0x000fe200080006ff */
[----:B---3--:R-:W-:Y:S01]  /*1fc0*/  LEA R241, P5, R6, UR12, 0x1 ;  /* 0x0000000c06f17c11 */ /* 0x008fe2000f8a08ff */
[----:B--2---:R-:W-:Y:S01]  /*1fd0*/  ULEA UR5, UR17, UR5, 0x18 ;  /* 0x0000000511057291 */ /* 0x004fe2000f8ec0ff */
[----:B------:R-:W-:Y:S01]  /*1fe0*/  IMAD.IADD R3, R3, 0x1, R5 ;  /* 0x0000000103037824 */ /* 0x000fe200078e0205 */
[----:B-----5:R-:W-:Y:S01]  /*1ff0*/  LEA R245, P4, R2, UR10, 0x1 ;  /* 0x0000000a02f57c11 */ /* 0x020fe2000f8808ff */
[----:B------:R-:W-:Y:S01]  /*2000*/  IMAD.X R5, RZ, RZ, R16, P0 ;  /* 0x000000ffff057224 */ /* 0x000fe200000e0610 */
[----:B------:R-:W-:Y:S01]  /*2010*/  ISETP.GE.AND P0, PT, R17, R11, PT ;  /* 0x0000000b1100720c */ /* 0x000fe20003f06270 */
[----:B------:R-:W-:Y:S01]  /*2020*/  USHF.R.U32.HI UR4, URZ, 0x19, UR16 ;  /* 0x00000019ff047899 */ /* 0x000fe20008011610 */
[----:B------:R-:W-:Y:S01]  /*2030*/  LEA.HI.X R240, R6, UR13, R0, 0x1, P5 ;  /* 0x0000000d06f07c11 */ /* 0x000fe2000a8f0c00 */
[----:B----4-:R-:W-:Y:S01]  /*2040*/  IMAD.WIDE.U32 R8, R28, UR8, R4 ;  /* 0x000000081c087c25 */ /* 0x010fe2000f8e0004 */
[----:B------:R-:W-:-:S02]  /*2050*/  LEA.HI.X R244, R2, UR11, R3, 0x1, P4 ;  /* 0x0000000b02f47c11 */ /* 0x000fc4000a0f0c03 */
[----:B------:R-:W-:Y:S01]  /*2060*/  LOP3.LUT R13, R17, UR6, RZ, 0xfc, !PT ;  /* 0x00000006110d7c12 */ /* 0x000fe2000f8efcff */
[----:B------:R-:W-:Y:S01]  /*2070*/  IMAD R7, R28, UR9, R9 ;  /* 0x000000091c077c24 */ /* 0x000fe2000f8e0209 */
[----:B------:R-:W-:Y:S02]  /*2080*/  ISETP.GE.AND P4, PT, R19, R11, PT ;  /* 0x0000000b1300720c */ /* 0x000fe40003f86270 */
[----:B------:R-:W-:-:S03]  /*2090*/  LEA R238, R238, UR5, 0x1 ;  /* 0x00000005eeee7c11 */ /* 0x000fc6000f8e08ff */
[----:B------:R-:W-:Y:S08]  /*20a0*/  @P0 BRA `(.L_x_176) ;  /* 0x0000000000580947 */ /* 0x000ff00003800000 */
[----:B------:R-:W1:Y:S01]  /*20b0*/  LDC.64 R2, c[0x0][0x3b0] ;  /* 0x0000ec00ff027b82 */ /* 0x000e620000000a00 */
[----:B------:R-:W2:Y:S01]  /*20c0*/  LDCU UR8, c[0x0][0x440] ;  /* 0x00008800ff0877ac */ /* 0x000ea20008000800 */
[----:B------:R-:W-:Y:S01]  /*20d0*/  IMAD.MOV.U32 R6, RZ, RZ, R8 ;  /* 0x000000ffff067224 */ /* 0x000fe200078e0008 */
[----:B------:R-:W3:Y:S01]  /*20e0*/  LDCU.64 UR6, c[0x0][0x380] ;  /* 0x00007000ff0677ac */ /* 0x000ee20008000a00 */
[----:B--2---:R-:W-:Y:S02]  /*20f0*/  ISETP.GE.AND P5, PT, R230, UR8, PT ;  /* 0x00000008e6007c0c */ /* 0x004fe4000bfa6270 */
[----:B------:R-:W-:Y:S01]  /*2100*/  ISETP.GE.AND P0, PT, R251, UR8, PT ;  /* 0x00000008fb007c0c */ /* 0x000fe2000bf06270 */
[----:B-1----:R-:W-:Y:S02]  /*2110*/  IMAD R0, R2, UR4, RZ ;  /* 0x0000000402007c24 */ /* 0x002fe4000f8e02ff */
[----:B------:R-:W-:-:S04]  /*2120*/  IMAD.WIDE.U32 R4, R13, R2, R6 ;  /* 0x000000020d047225 */ /* 0x000fc800078e0006 */
[----:B------:R-:W-:Y:S01]  /*2130*/  IMAD R3, R13, R3, R0 ;  /* 0x000000030d037224 */ /* 0x000fe200078e0200 */
[----:B---3--:R-:W-:-:S04]  /*2140*/  LEA R2, P6, R4, UR6, 0x1 ;  /* 0x0000000604027c11 */ /* 0x008fc8000f8c08ff */
[----:B------:R-:W-:-:S04]  /*2150*/  IADD3 R3, PT, PT, R5, R3, RZ ;  /* 0x0000000305037210 */ /* 0x000fc80007ffe0ff */
[----:B------:R-:W-:-:S05]  /*2160*/  LEA.HI.X R3, R4, UR7, R3, 0x1, P6 ;  /* 0x0000000704037c11 */ /* 0x000fca000b0f0c03 */
[----:B------:R-:W-:Y:S01]  /*2170*/  @!PT LDS RZ, [RZ] ;  /* 0x00000000fffff984 */ /* 0x000fe20000000800 */
[----:B------:R-:W-:Y:S01]  /*2180*/  @!PT LDS RZ, [RZ] ;  /* 0x00000000fffff984 */ /* 0x000fe20000000800 */
[----:B------:R-:W-:Y:S01]  /*2190*/  @!PT LDS RZ, [RZ] ;  /* 0x00000000fffff984 */ /* 0x000fe20000000800 */
[----:B------:R1:W-:Y:S04]  /*21a0*/  @!P5 LDGSTS.E.BYPASS.LTC128B.128 [R238], desc[UR14][R2.64] ;  /* 0x0000000002eedfae */ /* 0x0003e8000b981a0e */
[----:B------:R1:W-:Y:S04]  /*21b0*/  @P5 STS.128 [R238], RZ ;  /* 0x000000ffee005388 */ /* 0x0003e80000000c00 */
[----:B------:R-:W-:Y:S01]  /*21c0*/  @!PT LDS RZ, [RZ] ;  /* 0x00000000fffff984 */ /* 0x000fe20000000800 */
[----:B------:R-:W-:Y:S01]  /*21d0*/  @!PT LDS RZ, [RZ] ;  /* 0x00000000fffff984 */ /* 0x000fe20000000800 */
[----:B------:R-:W-:Y:S01]  /*21e0*/  @!PT LDS RZ, [RZ] ;  /* 0x00000000fffff984 */ /* 0x000fe20000000800 */
[----:B------:R1:W-:Y:S04]  /*21f0*/  @!P0 LDGSTS.E.BYPASS.LTC128B.128 [R238+0x4000], desc[UR14][R2.64+0x80] ;  /* 0x0400008002ee8fae */ /* 0x0003e8000b981a0e */
[----:B------:R1:W-:Y:S02]  /*2200*/  @P0 STS.128 [R238+0x4000], RZ ;  /* 0x004000ffee000388 */ /* 0x0003e40000000c00 */
.L_x_176:
[----:B------:R-:W-:Y:S05]  /*2210*/  BSYNC.RECONVERGENT B0 ;  /* 0x0000000000007941 */ /* 0x000fea0003800200 */
.L_x_175:
[----:B------:R-:W-:Y:S01]  /*2220*/  BSSY.RECONVERGENT B0, `(.L_x_177) ;  /* 0x000001d000007945 */ /* 0x000fe20003800200 */
[----:B------:R-:W-:Y:S02]  /*2230*/  ISETP.GE.AND P0, PT, R18, R11, PT ;  /* 0x0000000b1200720c */ /* 0x000fe40003f06270 */
[----:B------:R-:W-:Y:S01]  /*2240*/  IADD3 R16, PT, PT, R17, 0x30, RZ ;  /* 0x0000003011107810 */ /* 0x000fe20007ffe0ff */
[----:B------:R-:W-:Y:S05]  /*2250*/  @P4 BRA `(.L_x_178) ;  /* 0x0000000000644947 */ /* 0x000fea0003800000 */
[----:B------:R-:W2:Y:S01]  /*2260*/  LDCU.64 UR8, c[0x0][0x3b0] ;  /* 0x00007600ff0877ac */ /* 0x000ea20008000a00 */
[----:B------:R-:W-:Y:S01]  /*2270*/  IADD3 R0, P4, PT, R13, 0x10, RZ ;  /* 0x000000100d007810 */ /* 0x000fe20007f9e0ff */
[----:B------:R-:W-:Y:S01]  /*2280*/  IMAD.MOV.U32 R4, RZ, RZ, R8 ;  /* 0x000000ffff047224 */ /* 0x000fe200078e0008 */
[----:B------:R-:W-:Y:S01]  /*2290*/  MOV R5, R7 ;  /* 0x0000000700057202 */ /* 0x000fe20000000f00 */
[----:B------:R-:W3:Y:S02]  /*22a0*/  LDCU UR10, c[0x0][0x440] ;  /* 0x00008800ff0a77ac */ /* 0x000ee40008000800 */
[----:B-1----:R-:W-:Y:S01]  /*22b0*/  IMAD.X R2, RZ, RZ, UR4, P4 ;  /* 0x00000004ff027e24 */ /* 0x002fe2000a0e06ff */
[----:B------:R-:W1:Y:S03]  /*22c0*/  LDCU.64 UR6, c[0x0][0x380] ;  /* 0x00007000ff0677ac */ /* 0x000e660008000a00 */
[----:B--2---:R-:W-:-:S02]  /*22d0*/  IMAD R2, R2, UR8, RZ ;  /* 0x0000000802027c24 */ /* 0x004fc4000f8e02ff */
[----:B------:R-:W-:Y:S01]  /*22e0*/  IMAD.WIDE.U32 R4, R0, UR8, R4 ;  /* 0x0000000800047c25 */ /* 0x000fe2000f8e0004 */
[----:B---3--:R-:W-:-:S03]  /*22f0*/  ISETP.GE.AND P5, PT, R230, UR10, PT ;  /* 0x0000000ae6007c0c */ /* 0x008fc6000bfa6270 */
[----:B------:R-:W-:Y:S01]  /*2300*/  IMAD R0, R0, UR9, R2 ;  /* 0x0000000900007c24 */ /* 0x000fe2000f8e0202 */
[----:B------:R-:W-:Y:S02]  /*2310*/  ISETP.GE.AND P4, PT, R251, UR10, PT ;  /* 0x0000000afb007c0c */ /* 0x000fe4000bf86270 */
[----:B-1----:R-:W-:Y:S01]  /*2320*/  LEA R2, P6, R4, UR6, 0x1 ;  /* 0x0000000604027c11 */ /* 0x002fe2000f8c08ff */
[----:B------:R-:W-:-:S05]  /*2330*/  IMAD.IADD R0, R5, 0x1, R0 ;  /* 0x0000000105007824 */ /* 0x000fca00078e0200 */
[----:B------:R-:W-:-:S05]  /*2340*/  LEA.HI.X R3, R4, UR7, R0, 0x1, P6 ;  /* 0x0000000704037c11 */ /* 0x000fca000b0f0c00 */
[----:B------:R-:W-:Y:S01]  /*2350*/  @!PT LDS RZ, [RZ] ;  /* 0x00000000fffff984 */ /* 0x000fe20000000800 */
[----:B------:R-:W-:Y:S01]  /*2360*/  @!PT LDS RZ, [RZ] ;  /* 0x00000000fffff984 */ /* 0x000fe20000000800 */
[----:B------:R-:W-:Y:S01]  /*2370*/  @!PT LDS RZ, [RZ] ;  /* 0x00000000fffff984 */ /* 0x000fe20000000800 */
[----:B------:R2:W-:Y:S04]  /*2380*/  @!P5 LDGSTS.E.BYPASS.LTC128B.128 [R238+0x800], desc[UR14][R2.64] ;  /* 0x0080000002eedfae */ /* 0x0005e8000b981a0e */
[----:B------:R2:W-:Y:S04]  /*2390*/  @P5 STS.128 [R238+0x800], RZ ;  /* 0x000800ffee005388 */ /* 0x0005e80000000c00 */
[----:B------:R-:W-:Y:S01]  /*23a0*/  @!PT LDS RZ, [RZ] ;  /* 0x00000000fffff984 */ /* 0x000fe20000000800 */
[----:B------:R-:W-:Y:S01]  /*23b0*/  @!PT LDS RZ, [RZ] ;  /* 0x00000000fffff984 */ /* 0x000fe20000000800 */
[----:B------:R-:W-:Y:S01]  /*23c0*/  @!PT LDS RZ, [RZ] ;  /* 0x00000000fffff984 */ /* 0x000fe20000000800 */
[----:B------:R2:W-:Y:S04]  /*23d0*/  @!P4 LDGSTS.E.BYPASS.LTC128B.128 [R238+0x4800], desc[UR14][R2.64+0x80] ;  /* 0x0480008002eecfae */ /* 0x0005e8000b981a0e */
[----:B------:R2:W-:Y:S02]  /*23e0*/  @P4 STS.128 [R238+0x4800], RZ ;  /* 0x004800ffee004388 */ /* 0x0005e40000000c00 */
.L_x_178:
[----:B------:R-:W-:Y:S05]  /*23f0*/  BSYNC.RECONVERGENT B0 ;  /* 0x0000000000007941 */ /* 0x000fea0003800200 */
.L_x_177:
[----:B------:R-:W-:Y:S01]  /*2400*/  BSSY.RECONVERGENT B0, `(.L_x_179) ;  /* 0x000001d000007945 */ /* 0x000fe20003800200 */
[----:B------:R-:W-:Y:S02]  /*2410*/  ISETP.GE.AND P4, PT, R16, R11, PT ;  /* 0x0000000b1000720c */ /* 0x000fe40003f86270 */
[----:B------:R-:W-:Y:S01]  /*2420*/  IADD3 R10, PT, PT, R17, 0x70, RZ ;  /* 0x00000070110a7810 */ /* 0x000fe20007ffe0ff */
[----:B------:R-:W-:Y:S05]  /*2430*/  @P0 BRA `(.L_x_180) ;  /* 0x0000000000640947 */ /* 0x000fea0003800000 */
[----:B------:R-:W3:Y:S01]  /*2440*/  LDCU.64 UR8, c[0x0][0x3b0] ;  /* 0x00007600ff0877ac */ /* 0x000ee20008000a00 */
[----:B------:R-:W-:Y:S01]  /*2450*/  IADD3 R0, P0, PT, R13, 0x20, RZ ;  /* 0x000000200d007810 */ /* 0x000fe20007f1e0ff */
[----:B------:R-:W-:Y:S01]  /*2460*/  IMAD.MOV.U32 R4, RZ, RZ, R8 ;  /* 0x000000ffff047224 */ /* 0x000fe200078e0008 */
[----:B------:R-:W-:Y:S01]  /*2470*/  MOV R5, R7 ;  /* 0x0000000700057202 */ /* 0x000fe20000000f00 */
[----:B------:R-:W4:Y:S02]  /*2480*/  LDCU UR10, c[0x0][0x440] ;  /* 0x00008800ff0a77ac */ /* 0x000f240008000800 */
[----:B-12---:R-:W-:Y:S01]  /*2490*/  IMAD.X R2, RZ, RZ, UR4, P0 ;  /* 0x00000004ff027e24 */ /* 0x006fe200080e06ff */
[----:B------:R-:W1:Y:S03]  /*24a0*/  LDCU.64 UR6, c[0x0][0x380] ;  /* 0x00007000ff0677ac */ /* 0x000e660008000a00 */
[----:B---3--:R-:W-:-:S02]  /*24b0*/  IMAD R2, R2, UR8, RZ ;  /* 0x0000000802027c24 */ /* 0x008fc4000f8e02ff */
[----:B------:R-:W-:Y:S01]  /*24c0*/  IMAD.WIDE.U32 R4, R0, UR8, R4 ;  /* 0x0000000800047c25 */ /* 0x000fe2000f8e0004 */
[----:B----4-:R-:W-:-:S03]  /*24d0*/  ISETP.GE.AND P5, PT, R230, UR10, PT ;  /* 0x0000000ae6007c0c */ /* 0x010fc6000bfa6270 */
        /* <DEDUP_REMOVED lines=15> */
.L_x_180:
[----:B------:R-:W-:Y:S05]  /*25d0*/  BSYNC.RECONVERGENT B0 ;  /* 0x0000000000007941 */ /* 0x000fea0003800200 */
.L_x_179:
[----:B------:R-:W-:Y:S01]  /*25e0*/  LEA.HI.SX32 R50, R246, 0xffffffff, 0x1a ;  /* 0xfffffffff6327811 */ /* 0x000fe200078fd2ff */
[----:B------:R-:W-:Y:S01]  /*25f0*/  BSSY.RECONVERGENT B0, `(.L_x_181) ;  /* 0x000001d000007945 */ /* 0x000fe20003800200 */
[----:B------:R-:W-:-:S03]  /*2600*/  ISETP.GE.AND P0, PT, R10, R11, PT ;  /* 0x0000000b0a00720c */ /* 0x000fc60003f06270 */
[----:B------:R-:W-:Y:S01]  /*2610*/  IMAD R11, R50, -0x40, R48 ;  /* 0xffffffc0320b7824 */ /* 0x000fe200078e0230 */
[----:B------:R-:W-:Y:S05]  /*2620*/  @P4 BRA `(.L_x_182) ;  /* 0x0000000000644947 */ /* 0x000fea0003800000 */
[----:B------:R-:W4:Y:S01]  /*2630*/  LDCU.64 UR8, c[0x0][0x3b0] ;  /* 0x00007600ff0877ac */ /* 0x000f220008000a00 */
[----:B------:R-:W-:Y:S01]  /*2640*/  IADD3 R0, P4, PT, R13, 0x30, RZ ;  /* 0x000000300d007810 */ /* 0x000fe20007f9e0ff */
[----:B------:R-:W-:Y:S01]  /*2650*/  IMAD.MOV.U32 R4, RZ, RZ, R8 ;  /* 0x000000ffff047224 */ /* 0x000fe200078e0008 */
[----:B------:R-:W-:Y:S01]  /*2660*/  MOV R5, R7 ;  /* 0x0000000700057202 */ /* 0x000fe20000000f00 */
[----:B------:R-:W5:Y:S02]  /*2670*/  LDCU UR10, c[0x0][0x440] ;  /* 0x00008800ff0a77ac */ /* 0x000f640008000800 */
[----:B-123--:R-:W-:Y:S01]  /*2680*/  IMAD.X R2, RZ, RZ, UR4, P4 ;  /* 0x00000004ff027e24 */ /* 0x00efe2000a0e06ff */
[----:B------:R-:W1:Y:S03]  /*2690*/  LDCU.64 UR6, c[0x0][0x380] ;  /* 0x00007000ff0677ac */ /* 0x000e660008000a00 */
[----:B----4-:R-:W-:-:S02]  /*26a0*/  IMAD R2, R2, UR8, RZ ;  /* 0x0000000802027c24 */ /* 0x010fc4000f8e02ff */
[----:B------:R-:W-:Y:S01]  /*26b0*/  IMAD.WIDE.U32 R4, R0, UR8, R4 ;  /* 0x0000000800047c25 */ /* 0x000fe2000f8e0004 */
[----:B-----5:R-:W-:-:S03]  /*26c0*/  ISETP.GE.AND P5, PT, R230, UR10, PT ;  /* 0x0000000ae6007c0c */ /* 0x020fc6000bfa6270 */
        /* <DEDUP_REMOVED lines=15> */
.L_x_182:
[----:B------:R-:W-:Y:S05]  /*27c0*/  BSYNC.RECONVERGENT B0 ;  /* 0x0000000000007941 */ /* 0x000fea0003800200 */
.L_x_181:
[----:B------:R-:W-:Y:S01]  /*27d0*/  BSSY.RECONVERGENT B0, `(.L_x_183) ;  /* 0x000001c000007945 */ /* 0x000fe20003800200 */
[----:B------:R-:W-:-:S03]  /*27e0*/  ISETP.GE.AND P6, PT, R17, R11, PT ;  /* 0x0000000b1100720c */ /* 0x000fc60003fc6270 */
[----:B------:R-:W-:Y:S10]  /*27f0*/  @P3 BRA `(.L_x_184) ;  /* 0x0000000000643947 */ /* 0x000ff40003800000 */
[----:B------:R-:W5:Y:S01]  /*2800*/  LDCU.64 UR8, c[0x0][0x3b0] ;  /* 0x00007600ff0877ac */ /* 0x000f620008000a00 */
[----:B------:R-:W-:Y:S01]  /*2810*/  IADD3 R0, P3, PT, R13, 0x40, RZ ;  /* 0x000000400d007810 */ /* 0x000fe20007f7e0ff */
[----:B------:R-:W-:Y:S01]  /*2820*/  IMAD.MOV.U32 R4, RZ, RZ, R8 ;  /* 0x000000ffff047224 */ /* 0x000fe200078e0008 */
[----:B------:R-:W-:Y:S01]  /*2830*/  MOV R5, R7 ;  /* 0x0000000700057202 */ /* 0x000fe20000000f00 */
[----:B------:R-:W5:Y:S02]  /*2840*/  LDCU UR10, c[0x0][0x440] ;  /* 0x00008800ff0a77ac */ /* 0x000f640008000800 */
[----:B-1234-:R-:W-:Y:S01]  /*2850*/  IMAD.X R2, RZ, RZ, UR4, P3 ;  /* 0x00000004ff027e24 */ /* 0x01efe200098e06ff */
[----:B------:R-:W1:Y:S03]  /*2860*/  LDCU.64 UR6, c[0x0][0x380] ;  /* 0x00007000ff0677ac */ /* 0x000e660008000a00 */
[----:B-----5:R-:W-:-:S02]  /*2870*/  IMAD R2, R2, UR8, RZ ;  /* 0x0000000802027c24 */ /* 0x020fc4000f8e02ff */
[----:B------:R-:W-:Y:S01]  /*2880*/  IMAD.WIDE.U32 R4, R0, UR8, R4 ;  /* 0x0000000800047c25 */ /* 0x000fe2000f8e0004 */
[----:B------:R-:W-:-:S03]  /*2890*/  ISETP.GE.AND P4, PT, R230, UR10, PT ;  /* 0x0000000ae6007c0c */ /* 0x000fc6000bf86270 */
        /* <DEDUP_REMOVED lines=15> */
.L_x_184:
[----:B------:R-:W-:Y:S05]  /*2990*/  BSYNC.RECONVERGENT B0 ;  /* 0x0000000000007941 */ /* 0x000fea0003800200 */
.L_x_183:
        /* <DEDUP_REMOVED lines=28> */
.L_x_186:
[----:B------:R-:W-:Y:S05]  /*2b60*/  BSYNC.RECONVERGENT B0 ;  /* 0x0000000000007941 */ /* 0x000fea0003800200 */
.L_x_185:
[----:B------:R-:W-:Y:S01]  /*2b70*/  BSSY.RECONVERGENT B0, `(.L_x_187) ;  /* 0x000001e000007945 */ /* 0x000fe20003800200 */
[----:B------:R-:W-:Y:S01]  /*2b80*/  ISETP.GE.AND P4, PT, R18, R11, PT ;  /* 0x0000000b1200720c */ /* 0x000fe20003f86270 */
[C---:B------:R-:W-:Y:S01]  /*2b90*/  IMAD.SHL.U32 R162, R96.reuse, 0x40, RZ ;  /* 0x0000004060a27824 */ /* 0x040fe200078e00ff */
[----:B------:R-:W-:Y:S01]  /*2ba0*/  SHF.L.U64.HI R163, R96, 0x6, R97 ;  /* 0x0000000660a37819 */ /* 0x000fe20000010261 */
[----:B------:R-:W-:Y:S05]  /*2bb0*/  @P1 BRA `(.L_x_188) ;  /* 0x0000000000641947 */ /* 0x000fea0003800000 */
        /* <DEDUP_REMOVED lines=25> */
.L_x_188:
[----:B------:R-:W-:Y:S05]  /*2d50*/  BSYNC.RECONVERGENT B0 ;  /* 0x0000000000007941 */ /* 0x000fea0003800200 */
.L_x_187:
[----:B------:R-:W-:Y:S01]  /*2d60*/  SHF.R.S32.HI R12, RZ, 0x1f, R50 ;  /* 0x0000001fff0c7819 */ /* 0x000fe20000011432 */
[-C--:B------:R-:W-:Y:S01]  /*2d70*/  IMAD R0, R163, R50.reuse, RZ ;  /* 0x00000032a3007224 */ /* 0x080fe200078e02ff */
[----:B------:R-:W-:Y:S01]  /*2d80*/  BSSY.RECONVERGENT B0, `(.L_x_189) ;  /* 0x000001d000007945 */ /* 0x000fe20003800200 */
[----:B------:R-:W-:Y:S01]  /*2d90*/  ISETP.GE.AND P3, PT, R16, R11, PT ;  /* 0x0000000b1000720c */ /* 0x000fe20003f66270 */
[----:B-1234-:R-:W-:-:S04]  /*2da0*/  IMAD.WIDE.U32 R2, R162, R50, RZ ;  /* 0x00000032a2027225 */ /* 0x01efc800078e00ff */
[----:B------:R-:W-:Y:S01]  /*2db0*/  IMAD R10, R12, R162, R0 ;  /* 0x000000a20c0a7224 */ /* 0x000fe200078e0200 */
[----:B------:R-:W-:Y:S07]  /*2dc0*/  @P0 BRA `(.L_x_190) ;  /* 0x0000000000600947 */ /* 0x000fee0003800000 */
[----:B------:R-:W1:Y:S01]  /*2dd0*/  LDCU.64 UR8, c[0x0][0x3b0] ;  /* 0x00007600ff0877ac */ /* 0x000e620008000a00 */
[----:B------:R-:W-:Y:S02]  /*2de0*/  IADD3 R0, P0, PT, R13, 0x70, RZ ;  /* 0x000000700d007810 */ /* 0x000fe40007f1e0ff */
[----:B------:R-:W-:Y:S01]  /*2df0*/  MOV R6, R8 ;  /* 0x0000000800067202 */ /* 0x000fe20000000f00 */
[----:B------:R-:W2:Y:S02]  /*2e00*/  LDCU UR10, c[0x0][0x440] ;  /* 0x00008800ff0a77ac */ /* 0x000ea40008000800 */
[----:B------:R-:W-:Y:S01]  /*2e10*/  IMAD.X R4, RZ, RZ, UR4, P0 ;  /* 0x00000004ff047e24 */ /* 0x000fe200080e06ff */
[----:B------:R-:W3:Y:S03]  /*2e20*/  LDCU.64 UR6, c[0x0][0x380] ;  /* 0x00007000ff0677ac */ /* 0x000ee60008000a00 */
[----:B-1----:R-:W-:-:S02]  /*2e30*/  IMAD R4, R4, UR8, RZ ;  /* 0x0000000804047c24 */ /* 0x002fc4000f8e02ff */
[----:B------:R-:W-:Y:S01]  /*2e40*/  IMAD.WIDE.U32 R6, R0, UR8, R6 ;  /* 0x0000000800067c25 */ /* 0x000fe2000f8e0006 */
[----:B--2---:R-:W-:-:S03]  /*2e50*/  ISETP.GE.AND P1, PT, R230, UR10, PT ;  /* 0x0000000ae6007c0c */ /* 0x004fc6000bf26270 */
[----:B------:R-:W-:Y:S01]  /*2e60*/  IMAD R0, R0, UR9, R4 ;  /* 0x0000000900007c24 */ /* 0x000fe2000f8e0204 */
[----:B------:R-:W-:Y:S02]  /*2e70*/  ISETP.GE.AND P0, PT, R251, UR10, PT ;  /* 0x0000000afb007c0c */ /* 0x000fe4000bf06270 */
[----:B---3--:R-:W-:Y:S01]  /*2e80*/  LEA R4, P2, R6, UR6, 0x1 ;  /* 0x0000000606047c11 */ /* 0x008fe2000f8408ff */
        /* <DEDUP_REMOVED lines=12> */
.L_x_190:
[----:B------:R-:W-:Y:S05]  /*2f50*/  BSYNC.RECONVERGENT B0 ;  /* 0x0000000000007941 */ /* 0x000fea0003800200 */
.L_x_189:
[----:B------:R-:W-:Y:S01]  /*2f60*/  BSSY.RECONVERGENT B0, `(.L_x_191) ;  /* 0x0000014000007945 */ /* 0x000fe20003800200 */
[C---:B------:R-:W-:Y:S01]  /*2f70*/  SHF.L.U64.HI R161, R96.reuse, 0x4, R97 ;  /* 0x0000000460a17819 */ /* 0x040fe20000010261 */
[----:B------:R-:W-:Y:S01]  /*2f80*/  IMAD.SHL.U32 R99, R96, 0x10, RZ ;  /* 0x0000001060637824 */ /* 0x000fe200078e00ff */
[----:B-1----:R-:W-:Y:S01]  /*2f90*/  IADD3 R5, PT, PT, R3, R10, RZ ;  /* 0x0000000a03057210 */ /* 0x002fe20007ffe0ff */
[----:B------:R-:W-:Y:S06]  /*2fa0*/  @P6 BRA `(.L_x_192) ;  /* 0x00000000003c6947 */ /* 0x000fec0003800000 */
[----:B------:R-:W1:Y:S01]  /*2fb0*/  LDCU UR4, c[0x0][0x440] ;  /* 0x00008800ff0477ac */ /* 0x000e620008000800 */
[----:B------:R-:W-:-:S04]  /*2fc0*/  LEA R6, P2, R2, R241, 0x1 ;  /* 0x000000f102067211 */ /* 0x000fc800078408ff */
[----:B------:R-:W-:Y:S02]  /*2fd0*/  LEA.HI.X R7, R2, R240, R5, 0x1, P2 ;  /* 0x000000f002077211 */ /* 0x000fe400010f0c05 */
[----:B-1----:R-:W-:Y:S02]  /*2fe0*/  ISETP.GE.AND P1, PT, R230, UR4, PT ;  /* 0x00000004e6007c0c */ /* 0x002fe4000bf26270 */
[----:B------:R-:W-:-:S11]  /*2ff0*/  ISETP.GE.AND P0, PT, R251, UR4, PT ;  /* 0x00000004fb007c0c */ /* 0x000fd6000bf06270 */
        /* <DEDUP_REMOVED lines=10> */
.L_x_192:
[----:B------:R-:W-:Y:S05]  /*30a0*/  BSYNC.RECONVERGENT B0 ;  /* 0x0000000000007941 */ /* 0x000fea0003800200 */
.L_x_191:
[----:B------:R-:W-:Y:S04]  /*30b0*/  BSSY.RECONVERGENT B0, `(.L_x_193) ;  /* 0x0000013000007945 */ /* 0x000fe80003800200 */
[----:B------:R-:W-:Y:S05]  /*30c0*/  @P5 BRA `(.L_x_194) ;  /* 0x0000000000445947 */ /* 0x000fea0003800000 */
[----:B------:R-:W2:Y:S01]  /*30d0*/  LDCU UR4, c[0x0][0x440] ;  /* 0x00008800ff0477ac */ /* 0x000ea20008000800 */
[----:B------:R-:W-:-:S05]  /*30e0*/  IADD3 R0, P2, PT, R99, R2, RZ ;  /* 0x0000000263007210 */ /* 0x000fca0007f5e0ff */
[----:B-1----:R-:W-:Y:S01]  /*30f0*/  IMAD.X R7, R161, 0x1, R5, P2 ;  /* 0x00000001a1077824 */ /* 0x002fe200010e0605 */
[----:B------:R-:W-:-:S04]  /*3100*/  LEA R6, P2, R0, R241, 0x1 ;  /* 0x000000f100067211 */ /* 0x000fc800078408ff */
[----:B------:R-:W-:Y:S02]  /*3110*/  LEA.HI.X R7, R0, R240, R7, 0x1, P2 ;  /* 0x000000f000077211 */ /* 0x000fe400010f0c07 */
[----:B--2---:R-:W-:Y:S02]  /*3120*/  ISETP.GE.AND P1, PT, R230, UR4, PT ;  /* 0x00000004e6007c0c */ /* 0x004fe4000bf26270 */
        /* <DEDUP_REMOVED lines=11> */
.L_x_194:
[----:B------:R-:W-:Y:S05]  /*31e0*/  BSYNC.RECONVERGENT B0 ;  /* 0x0000000000007941 */ /* 0x000fea0003800200 */
.L_x_193:
[----:B------:R-:W-:Y:S04]  /*31f0*/  BSSY.RECONVERGENT B0, `(.L_x_195) ;  /* 0x0000015000007945 */ /* 0x000fe80003800200 */
[----:B------:R-:W-:Y:S05]  /*3200*/  @P4 BRA `(.L_x_196) ;  /* 0x00000000004c4947 */ /* 0x000fea0003800000 */
[----:B------:R-:W3:Y:S01]  /*3210*/  LDCU UR4, c[0x0][0x440] ;  /* 0x00008800ff0477ac */ /* 0x000ee20008000800 */
[----:B-12---:R-:W-:-:S04]  /*3220*/  IMAD.WIDE.U32 R6, R96, 0x20, RZ ;  /* 0x0000002060067825 */ /* 0x006fc800078e00ff */
[----:B------:R-:W-:Y:S01]  /*3230*/  IMAD.SHL.U32 R8, R97, 0x20, RZ ;  /* 0x0000002061087824 */ /* 0x000fe200078e00ff */
[----:B------:R-:W-:-:S04]  /*3240*/  IADD3 R0, P2, PT, R2, R6, RZ ;  /* 0x0000000602007210 */ /* 0x000fc80007f5e0ff */
[----:B------:R-:W-:Y:S02]  /*3250*/  IADD3.X R8, PT, PT, R5, R7, R8, P2, !PT ;  /* 0x0000000705087210 */ /* 0x000fe400017fe408 */
[----:B------:R-:W-:-:S04]  /*3260*/  LEA R6, P2, R0, R241, 0x1 ;  /* 0x000000f100067211 */ /* 0x000fc800078408ff */
[----:B------:R-:W-:Y:S02]  /*3270*/  LEA.HI.X R7, R0, R240, R8, 0x1, P2 ;  /* 0x000000f000077211 */ /* 0x000fe400010f0c08 */
[----:B---3--:R-:W-:Y:S02]  /*3280*/  ISETP.GE.AND P1, PT, R230, UR4, PT ;  /* 0x00000004e6007c0c */ /* 0x008fe4000bf26270 */
        /* <DEDUP_REMOVED lines=11> */
.L_x_196:
[----:B------:R-:W-:Y:S05]  /*3340*/  BSYNC.RECONVERGENT B0 ;  /* 0x0000000000007941 */ /* 0x000fea0003800200 */
.L_x_195:
[----:B------:R-:W-:Y:S04]  /*3350*/  BSSY.RECONVERGENT B0, `(.L_x_197) ;  /* 0x0000015000007945 */ /* 0x000fe80003800200 */
[----:B------:R-:W-:Y:S05]  /*3360*/  @P3 BRA `(.L_x_198) ;  /* 0x00000000004c3947 */ /* 0x000fea0003800000 */
[----:B------:R-:W4:Y:S01]  /*3370*/  LDCU UR4, c[0x0][0x440] ;  /* 0x00008800ff0477ac */ /* 0x000f220008000800 */
[----:B------:R-:W-:Y:S02]  /*3380*/  IMAD.MOV.U32 R4, RZ, RZ, R2 ;  /* 0x000000ffff047224 */ /* 0x000fe400078e0002 */
[----:B------:R-:W-:Y:S02]  /*3390*/  IMAD R0, R97, 0x30, RZ ;  /* 0x0000003061007824 */ /* 0x000fe400078e02ff */
[----:B------:R-:W-:-:S04]  /*33a0*/  IMAD.WIDE.U32 R4, R96, 0x30, R4 ;  /* 0x0000003060047825 */ /* 0x000fc800078e0004 */
[----:B------:R-:W-:Y:S01]  /*33b0*/  IMAD.IADD R0, R5, 0x1, R0 ;  /* 0x0000000105007824 */ /* 0x000fe200078e0200 */
[----:B------:R-:W-:-:S04]  /*33c0*/  LEA R2, P2, R4, R241, 0x1 ;  /* 0x000000f104027211 */ /* 0x000fc800078408ff */
[----:B------:R-:W-:Y:S02]  /*33d0*/  LEA.HI.X R3, R4, R240, R0, 0x1, P2 ;  /* 0x000000f004037211 */ /* 0x000fe400010f0c00 */
[----:B----4-:R-:W-:Y:S02]  /*33e0*/  ISETP.GE.AND P1, PT, R230, UR4, PT ;  /* 0x00000004e6007c0c */ /* 0x010fe4000bf26270 */
        /* <DEDUP_REMOVED lines=11> */
.L_x_198:
[----:B------:R-:W-:Y:S05]  /*34a0*/  BSYNC.RECONVERGENT B0 ;  /* 0x0000000000007941 */ /* 0x000fea0003800200 */
.L_x_197:
[----:B------:R-:W0:Y:S01]  /*34b0*/  LDGDEPBAR ;  /* 0x00000000000079af */ /* 0x000e220000000000 */
[C---:B------:R-:W-:Y:S01]  /*34c0*/  SHF.L.U64.HI R0, R14.reuse, 0x6, R15 ;  /* 0x000000060e007819 */ /* 0x040fe2000001020f */
[----:B------:R-:W-:Y:S01]  /*34d0*/  BSSY.RECONVERGENT B0, `(.L_x_199) ;  /* 0x000001d000007945 */ /* 0x000fe20003800200 */
[----:B----4-:R-:W-:Y:S02]  /*34e0*/  SHF.L.U32 R2, R14, 0x6, RZ ;  /* 0x000000060e027819 */ /* 0x010fe400000006ff */
[----:B------:R-:W-:Y:S01]  /*34f0*/  SHF.L.U32 R168, R234, 0x6, RZ ;  /* 0x00000006eaa87819 */ /* 0x000fe200000006ff */
[----:B------:R-:W-:-:S03]  /*3500*/  IMAD R0, R0, R50, RZ ;  /* 0x0000003200007224 */ /* 0x000fc600078e02ff */
[----:B------:R-:W-:Y:S01]  /*3510*/  LOP3.LUT R239, R230, 0x1c0, R168, 0xf8, !PT ;  /* 0x000001c0e6ef7812 */ /* 0x000fe200078ef8a8 */
[----:B------:R-:W-:Y:S02]  /*3520*/  IMAD R0, R12, R2, R0 ;  /* 0x000000020c007224 */ /* 0x000fe400078e0200 */
[----:B------:R-:W-:-:S05]  /*3530*/  IMAD.WIDE.U32 R2, R2, R50, RZ ;  /* 0x0000003202027225 */ /* 0x000fca00078e00ff */
[----:B------:R-:W-:Y:S01]  /*3540*/  IADD3 R5, PT, PT, R3, R0, RZ ;  /* 0x0000000003057210 */ /* 0x000fe20007ffe0ff */
[----:B------:R-:W-:-:S04]  /*3550*/  DEPBAR.LE SB0, 0x0 ;  /* 0x000080000000791a */ /* 0x000fc80000000000 */
[----:B------:R-:W-:Y:S06]  /*3560*/  BAR.SYNC.DEFER_BLOCKING 0x0 ;  /* 0x0000000000007b1d */ /* 0x000fec0000010000 */
[----:B------:R-:W-:Y:S05]  /*3570*/  @P6 BRA `(.L_x_200) ;  /* 0x0000000000406947 */ /* 0x000fea0003800000 */
[----:B------:R-:W4:Y:S01]  /*3580*/  LDCU UR4, c[0x0][0x440] ;  /* 0x00008800ff0477ac */ /* 0x000f220008000800 */
[----:B-123--:R-:W-:-:S04]  /*3590*/  LEA R6, P2, R2, R245, 0x1 ;  /* 0x000000f502067211 */ /* 0x00efc800078408ff */
        /* <DEDUP_REMOVED lines=12> */
[----:B------:R1:W-:Y:S01]  /*3660*/  @P0 STS.128 [R238+0xe000], RZ ;  /* 0x00e000ffee000388 */ /* 0x0003e20000000c00 */
[----:B------:R-:W-:Y:S05]  /*3670*/  BRA `(.L_x_201) ;  /* 0x0000000000087947 */ /* 0x000fea0003800000 */
.L_x_200:
[----:B------:R4:W-:Y:S04]  /*3680*/  STS.128 [R238+0xc000], RZ ;  /* 0x00c000ffee007388 */ /* 0x0009e80000000c00 */
[----:B------:R4:W-:Y:S02]  /*3690*/  STS.128 [R238+0xe000], RZ ;  /* 0x00e000ffee007388 */ /* 0x0009e40000000c00 */
.L_x_201:
[----:B------:R-:W-:Y:S05]  /*36a0*/  BSYNC.RECONVERGENT B0 ;  /* 0x0000000000007941 */ /* 0x000fea0003800200 */
.L_x_199:
[----:B------:R-:W-:Y:S01]  /*36b0*/  ISETP.GE.AND P0, PT, R19, R11, PT ;  /* 0x0000000b1300720c */ /* 0x000fe20003f06270 */
[C---:B------:R-:W-:Y:S01]  /*36c0*/  IMAD.SHL.U32 R232, R234.reuse, 0x20, RZ ;  /* 0x00000020eae87824 */ /* 0x040fe200078e00ff */
[----:B------:R-:W-:Y:S01]  /*36d0*/  SHF.R.U32.HI R233, RZ, 0x1, R234 ;  /* 0x00000001ffe97819 */ /* 0x000fe200000116ea */
[----:B------:R-:W-:Y:S01]  /*36e0*/  BSSY.RECONVERGENT B0, `(.L_x_202) ;  /* 0x0000020000007945 */ /* 0x000fe20003800200 */
[----:B-123--:R-:W-:Y:S02]  /*36f0*/  LOP3.LUT R6, R234, 0x8, RZ, 0xc0, !PT ;  /* 0x00000008ea067812 */ /* 0x00efe400078ec0ff */
[----:B------:R-:W-:Y:S02]  /*3700*/  LOP3.LUT R0, R233, 0x8, RZ, 0xc0, !PT ;  /* 0x00000008e9007812 */ /* 0x000fe400078ec0ff */
[----:B------:R-:W-:Y:S02]  /*3710*/  LOP3.LUT R232, R232, 0x7c00, RZ, 0xc0, !PT ;  /* 0x00007c00e8e87812 */ /* 0x000fe400078ec0ff */
[----:B------:R-:W-:-:S02]  /*3720*/  LOP3.LUT R167, R239, R0, RZ, 0x3c, !PT ;  /* 0x00000000efa77212 */ /* 0x000fc400078e3cff */
[----:B------:R-:W-:Y:S01]  /*3730*/  LOP3.LUT R20, R168, 0x400, RZ, 0xc0, !PT ;  /* 0x00000400a8147812 */ /* 0x000fe200078ec0ff */
[----:B------:R1:W-:Y:S01]  /*3740*/  @P0 STS.128 [R238+0xc800], RZ ;  /* 0x00c800ffee000388 */ /* 0x0003e20000000c00 */
[----:B------:R-:W-:Y:S02]  /*3750*/  LOP3.LUT R6, R239, R6, RZ, 0x3c, !PT ;  /* 0x00000006ef067212 */ /* 0x000fe400078e3cff */
[----:B------:R-:W-:Y:S01]  /*3760*/  LOP3.LUT R0, R232, 0x200, R168, 0xf8, !PT ;  /* 0x00000200e8007812 */ /* 0x000fe200078ef8a8 */
[----:B------:R1:W-:Y:S01]  /*3770*/  @P0 STS.128 [R238+0xe800], RZ ;  /* 0x00e800ffee000388 */ /* 0x0003e20000000c00 */
[-C--:B------:R-:W-:Y:S01]  /*3780*/  ISETP.GE.AND P4, PT, R18, R11.reuse, PT ;  /* 0x0000000b1200720c */ /* 0x080fe20003f86270 */
[----:B------:R-:W-:Y:S01]  /*3790*/  IMAD R20, R6, 0x2, R20 ;  /* 0x0000000206147824 */ /* 0x000fe200078e0214 */
[----:B------:R-:W-:Y:S01]  /*37a0*/  ISETP.GE.AND P3, PT, R16, R11, PT ;  /* 0x0000000b1000720c */ /* 0x000fe20003f66270 */
[----:B------:R-:W-:Y:S01]  /*37b0*/  IMAD.IADD R8, R167, 0x1, R0 ;  /* 0x00000001a7087824 */ /* 0x000fe200078e0200 */
[----:B------:R-:W-:Y:S11]  /*37c0*/  @P0 BRA `(.L_x_203) ;  /* 0x0000000000440947 */ /* 0x000ff60003800000 */
[----:B------:R-:W2:Y:S01]  /*37d0*/  LDCU UR4, c[0x0][0x440] ;  /* 0x00008800ff0477ac */ /* 0x000ea20008000800 */
[----:B------:R-:W-:-:S04]  /*37e0*/  LEA R0, P2, R14, R2, 0x4 ;  /* 0x000000020e007211 */ /* 0x000fc800078420ff */
[----:B------:R-:W-:Y:S02]  /*37f0*/  LEA.HI.X R7, R14, R5, R15, 0x4, P2 ;  /* 0x000000050e077211 */ /* 0x000fe400010f240f */
        /* <DEDUP_REMOVED lines=14> */
.L_x_203:
[----:B------:R-:W-:Y:S05]  /*38e0*/  BSYNC.RECONVERGENT B0 ;  /* 0x0000000000007941 */ /* 0x000fea0003800200 */
.L_x_202:
[----:B------:R3:W-:Y:S01]  /*38f0*/  @P4 STS.128 [R238+0xd000], RZ ;  /* 0x00d000ffee004388 */ /* 0x0007e20000000c00 */
[----:B------:R-:W-:Y:S01]  /*3900*/  BSSY.RECONVERGENT B0, `(.L_x_204) ;  /* 0x0000017000007945 */ /* 0x000fe20003800200 */
[----:B------:R-:W-:Y:S02]  /*3910*/  LEA R21, R8, UR5, 0x1 ;  /* 0x0000000508157c11 */ /* 0x000fe4000f8e08ff */
[----:B------:R3:W-:Y:S01]  /*3920*/  @P4 STS.128 [R238+0xf000], RZ ;  /* 0x00f000ffee004388 */ /* 0x0007e20000000c00 */
[----:B------:R-:W-:Y:S05]  /*3930*/  @P4 BRA `(.L_x_205) ;  /* 0x00000000004c4947 */ /* 0x000fea0003800000 */
[----:B------:R-:W5:Y:S01]  /*3940*/  LDCU UR4, c[0x0][0x440] ;  /* 0x00008800ff0477ac */ /* 0x000f620008000800 */
[----:B--2---:R-:W-:-:S04]  /*3950*/  IMAD.WIDE.U32 R6, R14, 0x20, RZ ;  /* 0x000000200e067825 */ /* 0x004fc800078e00ff */
[----:B------:R-:W-:Y:S01]  /*3960*/  IMAD.SHL.U32 R8, R15, 0x20, RZ ;  /* 0x000000200f087824 */ /* 0x000fe200078e00ff */
[----:B------:R-:W-:-:S04]  /*3970*/  IADD3 R0, P2, PT, R2, R6, RZ ;  /* 0x0000000602007210 */ /* 0x000fc80007f5e0ff */
[----:B------:R-:W-:Y:S02]  /*3980*/  IADD3.X R8, PT, PT, R5, R7, R8, P2, !PT ;  /* 0x0000000705087210 */ /* 0x000fe400017fe408 */
[----:B------:R-:W-:-:S04]  /*3990*/  LEA R6, P2, R0, R245, 0x1 ;  /* 0x000000f500067211 */ /* 0x000fc800078408ff */
[----:B------:R-:W-:Y:S02]  /*39a0*/  LEA.HI.X R7, R0, R244, R8, 0x1, P2 ;  /* 0x000000f400077211 */ /* 0x000fe400010f0c08 */
[----:B-----5:R-:W-:Y:S02]  /*39b0*/  ISETP.GE.AND P1, PT, R230, UR4, PT ;  /* 0x00000004e6007c0c */ /* 0x020fe4000bf26270 */
        /* <DEDUP_REMOVED lines=11> */
.L_x_205:
[----:B------:R-:W-:Y:S05]  /*3a70*/  BSYNC.RECONVERGENT B0 ;  /* 0x0000000000007941 */ /* 0x000fea0003800200 */
.L_x_204:
[----:B------:R1:W-:Y:S01]  /*3a80*/  @P3 STS.128 [R238+0xd800], RZ ;  /* 0x00d800ffee003388 */ /* 0x0003e20000000c00 */
[----:B------:R-:W-:Y:S03]  /*3a90*/  BSSY.RECONVERGENT B0, `(.L_x_206) ;  /* 0x0000016000007945 */ /* 0x000fe60003800200 */
[----:B------:R1:W-:Y:S01]  /*3aa0*/  @P3 STS.128 [R238+0xf800], RZ ;  /* 0x00f800ffee003388 */ /* 0x0003e20000000c00 */
[----:B------:R-:W-:Y:S05]  /*3ab0*/  @P3 BRA `(.L_x_207) ;  /* 0x00000000004c3947 */ /* 0x000fea0003800000 */
[----:B------:R-:W5:Y:S01]  /*3ac0*/  LDCU UR4, c[0x0][0x440] ;  /* 0x00008800ff0477ac */ /* 0x000f620008000800 */
[----:B------:R-:W-:Y:S02]  /*3ad0*/  IMAD.MOV.U32 R4, RZ, RZ, R2 ;  /* 0x000000ffff047224 */ /* 0x000fe400078e0002 */
[----:B------:R-:W-:Y:S02]  /*3ae0*/  IMAD R0, R15, 0x30, RZ ;  /* 0x000000300f007824 */ /* 0x000fe400078e02ff */
[----:B------:R-:W-:-:S04]  /*3af0*/  IMAD.WIDE.U32 R4, R14, 0x30, R4 ;  /* 0x000000300e047825 */ /* 0x000fc800078e0004 */
[----:B------:R-:W-:Y:S01]  /*3b00*/  IMAD.IADD R0, R5, 0x1, R0 ;  /* 0x0000000105007824 */ /* 0x000fe200078e0200 */
        /* <DEDUP_REMOVED lines=14> */
.L_x_207:
[----:B------:R-:W-:Y:S05]  /*3bf0*/  BSYNC.RECONVERGENT B0 ;  /* 0x0000000000007941 */ /* 0x000fea0003800200 */
.L_x_206:
[----:B------:R-:W-:Y:S01]  /*3c00*/  LDSM.16.M88.4 R12, [R21] ;  /* 0x00000000150c783b */ /* 0x000fe20000000200 */
[----:B------:R-:W-:Y:S01]  /*3c10*/  IMAD.MOV.U32 R98, RZ, RZ, 0x20 ;  /* 0x00000020ff627424 */ /* 0x000fe200078e00ff */
[----:B------:R-:W-:Y:S01]  /*3c20*/  LOP3.LUT P0, RZ, R234, 0x2, RZ, 0xc0, !PT ;  /* 0x00000002eaff7812 */ /* 0x000fe2000780c0ff */
[----:B-1----:R-:W-:Y:S01]  /*3c30*/  VIADD R3, R20, UR5 ;  /* 0x0000000514037c36 */ /* 0x002fe20008000000 */
[----:B------:R-:W1:Y:S01]  /*3c40*/  LDSM.16.M88.4 R32, [R20+UR5+0x8000] ;  /* 0x008000051420783b */ /* 0x000e620008000200 */
[----:B------:R-:W-:Y:S01]  /*3c50*/  IMAD.MOV.U32 R0, RZ, RZ, 0x40 ;  /* 0x00000040ff007424 */ /* 0x000fe200078e00ff */
[----:B------:R-:W-:Y:S02]  /*3c60*/  SEL R98, R98, 0xffffffe0, !P0 ;  /* 0xffffffe062627807 */ /* 0x000fe40004000000 */
[----:B------:R-:W5:Y:S01]  /*3c70*/  LDSM.16.M88.4 R8, [R21+0x2000] ;  /* 0x002000001508783b */ /* 0x000f620000000200 */
[----:B------:R-:W-:Y:S02]  /*3c80*/  LOP3.LUT P0, RZ, R234, 0x4, RZ, 0xc0, !PT ;  /* 0x00000004eaff7812 */ /* 0x000fe4000780c0ff */
[--C-:B------:R-:W-:Y:S01]  /*3c90*/  IMAD.IADD R2, R3, 0x1, R98.reuse ;  /* 0x0000000103027824 */ /* 0x100fe200078e0262 */
[----:B------:R-:W3:Y:S01]  /*3ca0*/  LDSM.16.M88.4 R28, [R20+UR5+0x8800] ;  /* 0x00880005141c783b */ /* 0x000ee20008000200 */
[----:B------:R-:W-:Y:S01]  /*3cb0*/  IMAD.IADD R22, R21, 0x1, R98 ;  /* 0x0000000115167824 */ /* 0x000fe200078e0262 */
[----:B------:R-:W-:-:S02]  /*3cc0*/  SEL R0, R0, 0xffffffc0, !P0 ;  /* 0xffffffc000007807 */ /* 0x000fc40004000000 */
[----:B------:R-:W4:Y:S04]  /*3cd0*/  LDSM.16.M88.4 R24, [R20+UR5+0x9000] ;  /* 0x009000051418783b */ /* 0x000f280008000200 */
[----:B------:R-:W4:Y:S04]  /*3ce0*/  LDSM.16.M88.4 R16, [R20+UR5+0x9800] ;  /* 0x009800051410783b */ /* 0x000f280008000200 */
[----:B------:R-:W-:Y:S04]  /*3cf0*/  LDSM.16.M88.4 R44, [R2+0x8000] ;  /* 0x00800000022c783b */ /* 0x000fe80000000200 */
[----:B--2---:R-:W2:Y:S04]  /*3d00*/  LDSM.16.M88.4 R4, [R22+0x2000] ;  /* 0x002000001604783b */ /* 0x004ea80000000200 */
[----:B------:R-:W2:Y:S04]  /*3d10*/  LDSM.16.M88.4 R52, [R2+0x8800] ;  /* 0x008800000234783b */ /* 0x000ea80000000200 */
[----:B------:R-:W2:Y:S04]  /*3d20*/  LDSM.16.M88.4 R60, [R2+0x9000] ;  /* 0x00900000023c783b */ /* 0x000ea80000000200 */
[----:B------:R-:W2:Y:S01]  /*3d30*/  LDSM.16.M88.4 R56, [R2+0x9800] ;  /* 0x009800000238783b */ /* 0x000ea20000000200 */
[-C--:B-1----:R-:W-:Y:S03]  /*3d40*/  HMMA.16816.F32.BF16 R92, R12, R32.reuse, RZ ;  /* 0x000000200c5c723c */ /* 0x082fe600000418ff */
[----:B------:R-:W0:Y:S05]  /*3d50*/  LDGDEPBAR ;  /* 0x00000000000079af */ /* 0x000e2a0000000000 */
[C---:B-----5:R-:W-:Y:S08]  /*3d60*/  HMMA.16816.F32.BF16 R76, R8.reuse, R32, RZ ;  /* 0x00000020084c723c */ /* 0x060ff000000418ff */
[-C--:B------:R-:W-:Y:S08]  /*3d70*/  HMMA.16816.F32.BF16 R72, R8, R34.reuse, RZ ;  /* 0x000000220848723c */ /* 0x080ff000000418ff */
[----:B------:R-:W-:Y:S08]  /*3d80*/  HMMA.16816.F32.BF16 R104, R12, R34, RZ ;  /* 0x000000220c68723c */ /* 0x000ff000000418ff */
[C---:B---3--:R-:W-:Y:S08]  /*3d90*/  HMMA.16816.F32.BF16 R64, R8.reuse, R28, RZ ;  /* 0x0000001c0840723c */ /* 0x048ff000000418ff */
[C---:B----4-:R-:W-:Y:S08]  /*3da0*/  HMMA.16816.F32.BF16 R36, R8.reuse, R24, RZ ;  /* 0x000000180824723c */ /* 0x050ff000000418ff */
[C---:B------:R-:W-:Y:S08]  /*3db0*/  HMMA.16816.F32.BF16 R32, R8.reuse, R16, RZ ;  /* 0x000000100820723c */ /* 0x040ff000000418ff */
[C---:B------:R-:W-:Y:S08]  /*3dc0*/  HMMA.16816.F32.BF16 R40, R8.reuse, R30, RZ ;  /* 0x0000001e0828723c */ /* 0x040ff000000418ff */
[C---:B------:R-:W-:Y:S08]  /*3dd0*/  HMMA.16816.F32.BF16 R68, R8.reuse, R26, RZ ;  /* 0x0000001a0844723c */ /* 0x040ff000000418ff */
[----:B------:R-:W-:Y:S08]  /*3de0*/  HMMA.16816.F32.BF16 R8, R8, R18, RZ ;  /* 0x000000120808723c */ /* 0x000ff000000418ff */
[C---:B------:R-:W-:Y:S08]  /*3df0*/  HMMA.16816.F32.BF16 R80, R12.reuse, R16, RZ ;  /* 0x000000100c50723c */ /* 0x040ff000000418ff */
[C---:B------:R-:W-:Y:S01]  /*3e00*/  HMMA.16816.F32.BF16 R152, R12.reuse, R18, RZ ;  /* 0x000000120c98723c */ /* 0x040fe200000418ff */
[----:B------:R-:W1:Y:S07]  /*3e10*/  LDSM.16.M88.4 R16, [R22] ;  /* 0x000000001610783b */ /* 0x000e6e0000000200 */
[----:B------:R-:W-:Y:S01]  /*3e20*/  HMMA.16816.F32.BF16 R84, R12, R24, RZ ;  /* 0x000000180c54723c */ /* 0x000fe200000418ff */
[----:B------:R-:W-:-:S02]  /*3e30*/  IMAD.IADD R24, R21, 0x1, R0 ;  /* 0x0000000115187824 */ /* 0x000fc400078e0200 */
[----:B------:R-:W-:Y:S02]  /*3e40*/  IMAD.IADD R0, R3, 0x1, R0 ;  /* 0x0000000103007824 */ /* 0x000fe400078e0200 */
[C---:B------:R-:W-:Y:S02]  /*3e50*/  IMAD.IADD R49, R98.reuse, 0x1, R24 ;  /* 0x0000000162317824 */ /* 0x040fe400078e0218 */
[----:B------:R-:W-:Y:S01]  /*3e60*/  IMAD.IADD R3, R98, 0x1, R0 ;  /* 0x0000000162037824 */ /* 0x000fe200078e0200 */
[C---:B------:R-:W-:Y:S08]  /*3e70*/  HMMA.16816.F32.BF16 R88, R12.reuse, R28, RZ ;  /* 0x0000001c0c58723c */ /* 0x040ff000000418ff */
[----:B------:R-:W-:Y:S01]  /*3e80*/  HMMA.16816.F32.BF16 R108, R12, R30, RZ ;  /* 0x0000001e0c6c723c */ /* 0x000fe200000418ff */
[----:B------:R-:W-:Y:S07]  /*3e90*/  LDSM.16.M88.4 R28, [R0+0x9800] ;  /* 0x00980000001c783b */ /* 0x000fee0000000200 */
[C---:B--2---:R-:W-:Y:S08]  /*3ea0*/  HMMA.16816.F32.BF16 R148, R4.reuse, R44, R76 ;  /* 0x0000002c0494723c */ /* 0x044ff0000004184c */
[C---:B------:R-:W-:Y:S08]  /*3eb0*/  HMMA.16816.F32.BF16 R64, R4.reuse, R52, R64 ;  /* 0x000000340440723c */ /* 0x040ff00000041840 */
[C---:B------:R-:W-:Y:S01]  /*3ec0*/  HMMA.16816.F32.BF16 R136, R4.reuse, R60, R36 ;  /* 0x0000003c0488723c */ /* 0x040fe20000041824 */
[----:B------:R-:W-:Y:S07]  /*3ed0*/  LDSM.16.M88.4 R36, [R0+0x8800] ;  /* 0x008800000024783b */ /* 0x000fee0000000200 */
[C---:B------:R-:W-:Y:S01]  /*3ee0*/  HMMA.16816.F32.BF16 R112, R4.reuse, R56, R32 ;  /* 0x000000380470723c */ /* 0x040fe20000041820 */
[----:B------:R-:W-:Y:S07]  /*3ef0*/  LDSM.16.M88.4 R32, [R0+0x9000] ;  /* 0x009000000020783b */ /* 0x000fee0000000200 */
[C---:B------:R-:W-:Y:S08]  /*3f00*/  HMMA.16816.F32.BF16 R144, R4.reuse, R46, R72 ;  /* 0x0000002e0490723c */ /* 0x040ff00000041848 */
[C---:B------:R-:W-:Y:S01]  /*3f10*/  HMMA.16816.F32.BF16 R140, R4.reuse, R54, R40 ;  /* 0x00000036048c723c */ /* 0x040fe20000041828 */
[----:B------:R-:W-:Y:S07]  /*3f20*/  LDSM.16.M88.4 R40, [R0+0x8000] ;  /* 0x008000000028783b */ /* 0x000fee0000000200 */
[C---:B------:R-:W-:Y:S08]  /*3f30*/  HMMA.16816.F32.BF16 R132, R4.reuse, R62, R68 ;  /* 0x0000003e0484723c */ /* 0x040ff00000041844 */
[----:B------:R-:W-:Y:S01]  /*3f40*/  HMMA.16816.F32.BF16 R124, R4, R58, R8 ;  /* 0x0000003a047c723c */ /* 0x000fe20000041808 */
[----:B------:R-:W2:Y:S04]  /*3f50*/  LDSM.16.M88.4 R4, [R24+0x2000] ;  /* 0x002000001804783b */ /* 0x000ea80000000200 */
[----:B------:R-:W3:Y:S03]  /*3f60*/  LDSM.16.M88.4 R8, [R24] ;  /* 0x000000001808783b */ /* 0x000ee60000000200 */
[----:B-1----:R-:W-:Y:S08]  /*3f70*/  HMMA.16816.F32.BF16 R116, R16, R60, R84 ;  /* 0x0000003c1074723c */ /* 0x002ff00000041854 */
[----:B------:R-:W-:Y:S01]  /*3f80*/  HMMA.16816.F32.BF16 R156, R12, R26, RZ ;  /* 0x0000001a0c9c723c */ /* 0x000fe200000418ff */
[----:B------:R-:W-:Y:S07]  /*3f90*/  LDSM.16.M88.4 R12, [R49+0x2000] ;  /* 0x00200000310c783b */ /* 0x000fee0000000200 */
[C---:B------:R-:W-:Y:S01]  /*3fa0*/  HMMA.16816.F32.BF16 R120, R16.reuse, R52, R88 ;  /* 0x000000341078723c */ /* 0x040fe20000041858 */
[----:B------:R-:W-:Y:S07]  /*3fb0*/  LDSM.16.M88.4 R88, [R3+0x8800] ;  /* 0x008800000358783b */ /* 0x000fee0000000200 */
[C---:B------:R-:W-:Y:S01]  /*3fc0*/  HMMA.16816.F32.BF16 R84, R16.reuse, R54, R108 ;  /* 0x000000361054723c */ /* 0x040fe2000004186c */
[----:B------:R-:W1:Y:S04]  /*3fd0*/  LDSM.16.M88.4 R52, [R3+0x8000] ;  /* 0x008000000334783b */ /* 0x000e680000000200 */
[----:B------:R-:W4:Y:S03]  /*3fe0*/  LDSM.16.M88.4 R108, [R3+0x9000] ;  /* 0x00900000036c783b */ /* 0x000f260000000200 */
[C---:B------:R-:W-:Y:S08]  /*3ff0*/  HMMA.16816.F32.BF16 R128, R16.reuse, R44, R92 ;  /* 0x0000002c1080723c */ /* 0x040ff0000004185c */
[C---:B------:R-:W-:Y:S01]  /*4000*/  HMMA.16816.F32.BF16 R92, R16.reuse, R46, R104 ;  /* 0x0000002e105c723c */ /* 0x040fe20000041868 */
[----:B------:R-:W5:Y:S07]  /*4010*/  LDSM.16.M88.4 R104, [R3+0x9800] ;  /* 0x009800000368783b */ /* 0x000f6e0000000200 */
[C---:B------:R-:W-:Y:S08]  /*4020*/  HMMA.16816.F32.BF16 R100, R16.reuse, R56, R80 ;  /* 0x000000381064723c */ /* 0x040ff00000041850 */
[C---:B------:R-:W-:Y:S08]  /*4030*/  HMMA.16816.F32.BF16 R80, R16.reuse, R62, R156 ;  /* 0x0000003e1050723c */ /* 0x040ff0000004189c */
[----:B------:R-:W-:Y:S01]  /*4040*/  HMMA.16816.F32.BF16 R76, R16, R58, R152 ;  /* 0x0000003a104c723c */ /* 0x000fe20000041898 */
[----:B------:R-:W5:Y:S07]  /*4050*/  LDSM.16.M88.4 R16, [R49] ;  /* 0x000000003110783b */ /* 0x000f6e0000000200 */
        /* <DEDUP_REMOVED lines=9> */
[C---:B------:R-:W-:Y:S01]  /*40f0*/  HMMA.16816.F32.BF16 R92, R8.reuse, R42, R92 ;  /* 0x0000002a085c723c */ /* 0x040fe2000004185c */
[----:B------:R-:W-:Y:S07]  /*4100*/  LDSM.16.M88.4 R40, [R20+UR5+0xa800] ;  /* 0x00a800051428783b */ /* 0x000fee0008000200 */
[C---:B------:R-:W-:Y:S08]  /*4110*/  HMMA.16816.F32.BF16 R120, R8.reuse, R36, R120 ;  /* 0x000000240878723c */ /* 0x040ff00000041878 */
[C---:B------:R-:W-:Y:S01]  /*4120*/  HMMA.16816.F32.BF16 R148, R8.reuse, R38, R84 ;  /* 0x000000260894723c */ /* 0x040fe20000041854 */
[----:B------:R-:W-:Y:S07]  /*4130*/  LDSM.16.M88.4 R36, [R20+UR5+0xb000] ;  /* 0x00b000051424783b */ /* 0x000fee0008000200 */
[C---:B------:R-:W-:Y:S08]  /*4140*/  HMMA.16816.F32.BF16 R152, R8.reuse, R32, R116 ;  /* 0x000000200898723c */ /* 0x040ff00000041874 */
[C---:B------:R-:W-:Y:S01]  /*4150*/  HMMA.16816.F32.BF16 R144, R8.reuse, R34, R80 ;  /* 0x000000220890723c */ /* 0x040fe20000041850 */
[----:B------:R-:W-:Y:S07]  /*4160*/  LDSM.16.M88.4 R32, [R20+UR5+0xb800] ;  /* 0x00b800051420783b */ /* 0x000fee0008000200 */
[C---:B------:R-:W-:Y:S08]  /*4170*/  HMMA.16816.F32.BF16 R124, R8.reuse, R28, R100 ;  /* 0x0000001c087c723c */ /* 0x040ff00000041864 */
[----:B------:R-:W-:Y:S01]  /*4180*/  HMMA.16816.F32.BF16 R140, R8, R30, R76 ;  /* 0x0000001e088c723c */ /* 0x000fe2000004184c */
[----:B------:R-:W2:Y:S04]  /*4190*/  LDSM.16.M88.4 R8, [R21+0x6000] ;  /* 0x006000001508783b */ /* 0x000ea80000000200 */
[----:B------:R-:W-:Y:S03]  /*41a0*/  LDSM.16.M88.4 R28, [R2+0xa000] ;  /* 0x00a00000021c783b */ /* 0x000fe60000000200 */
[C---:B-1----:R-:W-:Y:S08]  /*41b0*/  HMMA.16816.F32.BF16 R136, R12.reuse, R52, R72 ;  /* 0x000000340c88723c */ /* 0x042ff00000041848 */
[C---:B----4-:R-:W-:Y:S01]  /*41c0*/  HMMA.16816.F32.BF16 R72, R12.reuse, R110, R44 ;  /* 0x0000006e0c48723c */ /* 0x050fe2000004182c */
[----:B------:R-:W1:Y:S07]  /*41d0*/  LDSM.16.M88.4 R44, [R20+UR5+0xa000] ;  /* 0x00a00005142c783b */ /* 0x000e6e0008000200 */
[C---:B------:R-:W-:Y:S08]  /*41e0*/  HMMA.16816.F32.BF16 R132, R12.reuse, R54, R68 ;  /* 0x000000360c84723c */ /* 0x040ff00000041844 */
[C---:B------:R-:W-:Y:S08]  /*41f0*/  HMMA.16816.F32.BF16 R80, R12.reuse, R90, R60 ;  /* 0x0000005a0c50723c */ /* 0x040ff0000004183c */
[C---:B------:R-:W-:Y:S08]  /*4200*/  HMMA.16816.F32.BF16 R84, R12.reuse, R88, R64 ;  /* 0x000000580c54723c */ /* 0x040ff00000041840 */
[C---:B------:R-:W-:Y:S01]  /*4210*/  HMMA.16816.F32.BF16 R76, R12.reuse, R108, R56 ;  /* 0x0000006c0c4c723c */ /* 0x040fe20000041838 */
[----:B------:R-:W-:Y:S07]  /*4220*/  LDSM.16.M88.4 R56, [R2+0xb000] ;  /* 0x00b000000238783b */ /* 0x000fee0000000200 */
[C---:B-----5:R-:W-:Y:S01]  /*4230*/  HMMA.16816.F32.BF16 R68, R12.reuse, R104, R112 ;  /* 0x000000680c44723c */ /* 0x060fe20000041870 */
[----:B------:R-:W-:Y:S07]  /*4240*/  LDSM.16.M88.4 R112, [R2+0xb800] ;  /* 0x00b800000270783b */ /* 0x000fee0000000200 */
[----:B------:R-:W-:Y:S01]  /*4250*/  HMMA.16816.F32.BF16 R60, R12, R106, R4 ;  /* 0x0000006a0c3c723c */ /* 0x000fe20000041804 */
[----:B------:R-:W3:Y:S04]  /*4260*/  LDSM.16.M88.4 R12, [R21+0x4000] ;  /* 0x00400000150c783b */ /* 0x000ee80000000200 */
[----:B------:R-:W4:Y:S03]  /*4270*/  LDSM.16.M88.4 R4, [R22+0x6000] ;  /* 0x006000001604783b */ /* 0x000f260000000200 */
[C---:B------:R-:W-:Y:S01]  /*4280*/  HMMA.16816.F32.BF16 R64, R16.reuse, R52, R128 ;  /* 0x000000341040723c */ /* 0x040fe20000041880 */
[----:B------:R-:W-:Y:S07]  /*4290*/  LDSM.16.M88.4 R20, [R22+0x4000] ;  /* 0x004000001614783b */ /* 0x000fee0000000200 */
[C---:B------:R-:W-:Y:S01]  /*42a0*/  HMMA.16816.F32.BF16 R92, R16.reuse, R54, R92 ;  /* 0x00000036105c723c */ /* 0x040fe2000004185c */
[----:B------:R-:W5:Y:S07]  /*42b0*/  LDSM.16.M88.4 R52, [R2+0xa800] ;  /* 0x00a800000234783b */ /* 0x000f6e0000000200 */
[C---:B------:R-:W-:Y:S08]  /*42c0*/  HMMA.16816.F32.BF16 R100, R16.reuse, R88, R120 ;  /* 0x000000581064723c */ /* 0x040ff00000041878 */
[----:B------:R-:W-:Y:S08]  /*42d0*/  HMMA.16816.F32.BF16 R120, R16, R108, R152 ;  /* 0x0000006c1078723c */ /* 0x000ff00000041898 */
[----:B--2---:R-:W-:Y:S08]  /*42e0*/  HMMA.16816.F32.BF16 R128, R8, R40, R84 ;  /* 0x000000280880723c */ /* 0x004ff00000041854 */
[C---:B------:R-:W-:Y:S08]  /*42f0*/  HMMA.16816.F32.BF16 R108, R16.reuse, R110, R144 ;  /* 0x0000006e106c723c */ /* 0x040ff00000041890 */
[----:B------:R-:W-:Y:S08]  /*4300*/  HMMA.16816.F32.BF16 R124, R16, R104, R124 ;  /* 0x00000068107c723c */ /* 0x000ff0000004187c */
[----:B------:R-:W-:Y:S08]  /*4310*/  HMMA.16816.F32.BF16 R84, R8, R42, R80 ;  /* 0x0000002a0854723c */ /* 0x000ff00000041850 */
[C---:B------:R-:W-:Y:S08]  /*4320*/  HMMA.16816.F32.BF16 R116, R16.reuse, R90, R148 ;  /* 0x0000005a1074723c */ /* 0x040ff00000041894 */
[----:B------:R-:W-:Y:S08]  /*4330*/  HMMA.16816.F32.BF16 R104, R16, R106, R140 ;  /* 0x0000006a1068723c */ /* 0x000ff0000004188c */
[C---:B-1----:R-:W-:Y:S08]  /*4340*/  HMMA.16816.F32.BF16 R132, R8.reuse, R46, R132 ;  /* 0x0000002e0884723c */ /* 0x042ff00000041884 */
        /* <DEDUP_REMOVED lines=8> */
[----:B------:R-:W-:Y:S08]  /*43d0*/  HMMA.16816.F32.BF16 R72, R12, R38, R108 ;  /* 0x000000260c48723c */ /* 0x000ff0000004186c */
[C---:B----4-:R-:W-:Y:S08]  /*43e0*/  HMMA.16816.F32.BF16 R100, R4.reuse, R30, R132 ;  /* 0x0000001e0464723c */ /* 0x050ff00000041884 */
[----:B-----5:R-:W-:Y:S08]  /*43f0*/  HMMA.16816.F32.BF16 R108, R4, R52, R128 ;  /* 0x00000034046c723c */ /* 0x020ff00000041880 */
[C---:B------:R-:W-:Y:S08]  /*4400*/  HMMA.16816.F32.BF16 R40, R12.reuse, R42, R116 ;  /* 0x0000002a0c28723c */ /* 0x040ff00000041874 */
[----:B------:R-:W-:Y:S01]  /*4410*/  HMMA.16816.F32.BF16 R64, R12, R36, R120 ;  /* 0x000000240c40723c */ /* 0x000fe20000041878 */
[----:B------:R-:W-:Y:S07]  /*4420*/  LDSM.16.M88.4 R36, [R0+0xa000] ;  /* 0x00a000000024783b */ /* 0x000fee0000000200 */
[C---:B------:R-:W-:Y:S08]  /*4430*/  HMMA.16816.F32.BF16 R88, R4.reuse, R28, R88 ;  /* 0x0000001c0458723c */ /* 0x040ff00000041858 */
[C---:B------:R-:W-:Y:S08]  /*4440*/  HMMA.16816.F32.BF16 R84, R4.reuse, R54, R84 ;  /* 0x000000360454723c */ /* 0x040ff00000041854 */
[C---:B------:R-:W-:Y:S08]  /*4450*/  HMMA.16816.F32.BF16 R140, R4.reuse, R56, R80 ;  /* 0x00000038048c723c */ /* 0x040ff00000041850 */
[C---:B------:R-:W-:Y:S01]  /*4460*/  HMMA.16816.F32.BF16 R136, R4.reuse, R58, R76 ;  /* 0x0000003a0488723c */ /* 0x040fe2000004184c */
[----:B------:R-:W-:Y:S07]  /*4470*/  LDSM.16.M88.4 R76, [R3+0xb000] ;  /* 0x00b00000034c783b */ /* 0x000fee0000000200 */
[C---:B------:R-:W-:Y:S08]  /*4480*/  HMMA.16816.F32.BF16 R132, R4.reuse, R112, R68 ;  /* 0x000000700484723c */ /* 0x040ff00000041844 */
[----:B------:R-:W-:Y:S01]  /*4490*/  HMMA.16816.F32.BF16 R128, R4, R114, R16 ;  /* 0x000000720480723c */ /* 0x000fe20000041810 */
[----:B------:R-:W1:Y:S04]  /*44a0*/  LDSM.16.M88.4 R4, [R24+0x6000] ;  /* 0x006000001804783b */ /* 0x000e680000000200 */
[----:B------:R-:W-:Y:S03]  /*44b0*/  LDSM.16.M88.4 R16, [R49+0x4000] ;  /* 0x004000003110783b */ /* 0x000fe60000000200 */
[----:B------:R-:W-:Y:S01]  /*44c0*/  HMMA.16816.F32.BF16 R68, R20, R28, R8 ;  /* 0x0000001c1444723c */ /* 0x000fe20000041808 */
[----:B------:R-:W2:Y:S04]  /*44d0*/  LDSM.16.M88.4 R8, [R24+0x4000] ;  /* 0x004000001808783b */ /* 0x000ea80000000200 */
[----:B------:R-:W-:Y:S03]  /*44e0*/  LDSM.16.M88.4 R24, [R0+0xb800] ;  /* 0x00b800000018783b */ /* 0x000fe60000000200 */
[C---:B------:R-:W-:Y:S08]  /*44f0*/  HMMA.16816.F32.BF16 R124, R12.reuse, R32, R124 ;  /* 0x000000200c7c723c */ /* 0x040ff0000004187c */
[----:B------:R-:W-:Y:S01]  /*4500*/  HMMA.16816.F32.BF16 R104, R12, R34, R104 ;  /* 0x000000220c68723c */ /* 0x000fe20000041868 */
[----:B------:R-:W3:Y:S04]  /*4510*/  LDSM.16.M88.4 R32, [R0+0xa800] ;  /* 0x00a800000020783b */ /* 0x000ee80000000200 */
[----:B------:R-:W-:Y:S03]  /*4520*/  LDSM.16.M88.4 R12, [R49+0x6000] ;  /* 0x00600000310c783b */ /* 0x000fe60000000200 */
[C---:B------:R-:W-:Y:S01]  /*4530*/  HMMA.16816.F32.BF16 R80, R20.reuse, R30, R44 ;  /* 0x0000001e1450723c */ /* 0x040fe2000004182c */
[----:B------:R4:W5:Y:S04]  /*4540*/  LDSM.16.M88.4 R28, [R0+0xb000] ;  /* 0x00b00000001c783b */ /* 0x0009680000000200 */
[----:B------:R-:W-:Y:S03]  /*4550*/  LDSM.16.M88.4 R44, [R3+0xa800] ;  /* 0x00a80000032c783b */ /* 0x000fe60000000200 */
[C---:B------:R-:W-:Y:S01]  /*4560*/  HMMA.16816.F32.BF16 R116, R20.reuse, R54, R40 ;  /* 0x000000361474723c */ /* 0x040fe20000041828 */
[----:B------:R-:W5:Y:S07]  /*4570*/  LDSM.16.M88.4 R40, [R3+0xa000] ;  /* 0x00a000000328783b */ /* 0x000f6e0000000200 */
[C---:B------:R-:W-:Y:S08]  /*4580*/  HMMA.16816.F32.BF16 R120, R20.reuse, R52, R60 ;  /* 0x000000341478723c */ /* 0x040ff0000004183c */
[----:B------:R-:W-:Y:S01]  /*4590*/  HMMA.16816.F32.BF16 R92, R20, R56, R64 ;  /* 0x00000038145c723c */ /* 0x000fe20000041840 */
[----:B----4-:R-:W-:-:S05]  /*45a0*/  IMAD.SHL.U32 R0, R234, 0x2, RZ ;  /* 0x00000002ea007824 */ /* 0x010fca00078e00ff */
[----:B------:R-:W-:Y:S02]  /*45b0*/  LOP3.LUT R0, R0, 0x6, RZ, 0xc0, !PT ;  /* 0x0000000600007812 */ /* 0x000fe400078ec0ff */
[----:B------:R-:W-:Y:S01]  /*45c0*/  HMMA.16816.F32.BF16 R64, R20, R58, R72 ;  /* 0x0000003a1440723c */ /* 0x000fe20000041848 */
[----:B------:R4:W5:Y:S01]  /*45d0*/  LDSM.16.M88.4 R72, [R3+0xb800] ;  /* 0x00b800000348783b */ /* 0x0009620000000200 */
[----:B------:R-:W-:-:S04]  /*45e0*/  DEPBAR.LE SB0, 0x0 ;  /* 0x000080000000791a */ /* 0x000fc80000000000 */
[----:B------:R-:W-:Y:S02]  /*45f0*/  IMAD R0, R50, 0x40, R0 ;  /* 0x0000004032007824 */ /* 0x000fe400078e0200 */
[C---:B------:R-:W-:Y:S02]  /*4600*/  HMMA.16816.F32.BF16 R60, R20.reuse, R112, R124 ;  /* 0x00000070143c723c */ /* 0x040fe4000004187c */
[C---:B------:R-:W-:Y:S01]  /*4610*/  VIADD R2, R0.reuse, 0x8 ;  /* 0x0000000800027836 */ /* 0x040fe20000000000 */
[-C--:B------:R-:W-:Y:S01]  /*4620*/  ISETP.GE.AND P5, PT, R0, R48.reuse, PT ;  /* 0x000000300000720c */ /* 0x080fe20003fa6270 */
[----:B------:R-:W-:Y:S03]  /*4630*/  BAR.SYNC.DEFER_BLOCKING 0x0 ;  /* 0x0000000000007b1d */ /* 0x000fe60000010000 */
[----:B------:R-:W-:Y:S01]  /*4640*/  ISETP.GE.AND P3, PT, R2, R48, PT ;  /* 0x000000300200720c */ /* 0x000fe20003f66270 */
[----:B------:R-:W-:Y:S01]  /*4650*/  HMMA.16816.F32.BF16 R52, R20, R114, R104 ;  /* 0x000000721434723c */ /* 0x000fe20000041868 */
[----:B------:R-:W-:-:S05]  /*4660*/  VIADD R2, R0, 0x10 ;  /* 0x0000001000027836 */ /* 0x000fca0000000000 */
[----:B------:R-:W-:Y:S01]  /*4670*/  ISETP.GE.AND P1, PT, R2, R48, PT ;  /* 0x000000300200720c */ /* 0x000fe20003f26270 */
[C---:B------:R-:W-:Y:S01]  /*4680*/  VIADD R2, R0.reuse, 0x11 ;  /* 0x0000001100027836 */ /* 0x040fe20000000000 */
[----:B-1----:R-:W-:Y:S01]  /*4690*/  HMMA.16816.F32.BF16 R20, R4, R36, R88 ;  /* 0x000000240414723c */ /* 0x002fe20000041858 */
[----:B----4-:R-:W-:-:S05]  /*46a0*/  VIADD R3, R0, 0x1 ;  /* 0x0000000100037836 */ /* 0x010fca0000000000 */
[----:B------:R-:W-:Y:S02]  /*46b0*/  ISETP.GE.AND P4, PT, R3, R48, PT ;  /* 0x000000300300720c */ /* 0x000fe40003f86270 */
[----:B--2---:R-:W-:Y:S08]  /*46c0*/  HMMA.16816.F32.BF16 R56, R8, R36, R68 ;  /* 0x000000240838723c */ /* 0x004ff00000041844 */
[-C--:B------:R-:W-:Y:S08]  /*46d0*/  HMMA.16816.F32.BF16 R68, R4, R38.reuse, R100 ;  /* 0x000000260444723c */ /* 0x080ff00000041864 */
[C---:B------:R-:W-:Y:S08]  /*46e0*/  HMMA.16816.F32.BF16 R36, R8.reuse, R38, R80 ;  /* 0x000000260824723c */ /* 0x040ff00000041850 */
[C---:B---3--:R-:W-:Y:S08]  /*46f0*/  HMMA.16816.F32.BF16 R112, R8.reuse, R32, R120 ;  /* 0x000000200870723c */ /* 0x048ff00000041878 */
[C---:B-----5:R-:W-:Y:S08]  /*4700*/  HMMA.16816.F32.BF16 R120, R8.reuse, R30, R64 ;  /* 0x0000001e0878723c */ /* 0x060ff00000041840 */
[C---:B------:R-:W-:Y:S08]  /*4710*/  HMMA.16816.F32.BF16 R64, R8.reuse, R24, R60 ;  /* 0x000000180840723c */ /* 0x040ff0000004183c */
[C---:B------:R-:W-:Y:S08]  /*4720*/  HMMA.16816.F32.BF16 R116, R8.reuse, R34, R116 ;  /* 0x000000220874723c */ /* 0x040ff00000041874 */
[C---:B------:R-:W-:Y:S08]  /*4730*/  HMMA.16816.F32.BF16 R92, R8.reuse, R28, R92 ;  /* 0x0000001c085c723c */ /* 0x040ff0000004185c */
[----:B------:R-:W-:Y:S08]  /*4740*/  HMMA.16816.F32.BF16 R60, R8, R26, R52 ;  /* 0x0000001a083c723c */ /* 0x000ff00000041834 */
[-C--:B------:R-:W-:Y:S08]  /*4750*/  HMMA.16816.F32.BF16 R8, R12, R40.reuse, R20 ;  /* 0x000000280c08723c */ /* 0x080ff00000041814 */
[----:B------:R-:W-:Y:S08]  /*4760*/  HMMA.16816.F32.BF16 R20, R16, R40, R56 ;  /* 0x000000281014723c */ /* 0x000ff00000041838 */
[----:B------:R-:W-:Y:S03]  /*4770*/  HMMA.16816.F32.BF16 R80, R4, R32, R108 ;  /* 0x000000200450723c */ /* 0x000fe6000004186c */
[----:B------:R-:W-:-:S02]  /*4780*/  FSEL R51, R10, -INF , !P5 ;  /* 0xff8000000a337808 */ /* 0x000fc40006800000 */
[----:B------:R-:W-:Y:S02]  /*4790*/  FSEL R49, R8, -INF , !P5 ;  /* 0xff80000008317808 */ /* 0x000fe40006800000 */
[----:B------:R-:W-:Y:S01]  /*47a0*/  FSEL R50, R11, -INF , !P4 ;  /* 0xff8000000b327808 */ /* 0x000fe20006000000 */
[C---:B------:R-:W-:Y:S03]  /*47b0*/  HMMA.16816.F32.BF16 R84, R4.reuse, R34, R84 ;  /* 0x000000220454723c */ /* 0x040fe60000041854 */
[----:B------:R-:W-:Y:S02]  /*47c0*/  FSEL R57, R22, -INF , !P5 ;  /* 0xff80000016397808 */ /* 0x000fe40006800000 */
[----:B------:R-:W-:Y:S02]  /*47d0*/  FSEL R53, R20, -INF , !P5 ;  /* 0xff80000014357808 */ /* 0x000fe40006800000 */
[----:B------:R-:W-:Y:S01]  /*47e0*/  ISETP.GE.AND P5, PT, R2, R48, PT ;  /* 0x000000300200720c */ /* 0x000fe20003fa6270 */
[----:B------:R-:W-:Y:S01]  /*47f0*/  HMMA.16816.F32.BF16 R88, R4, R28, R140 ;  /* 0x0000001c0458723c */ /* 0x000fe2000004188c */
[----:B------:R-:W-:Y:S01]  /*4800*/  VIADD R2, R0, 0x18 ;  /* 0x0000001800027836 */ /* 0x000fe20000000000 */
[----:B------:R-:W-:-:S02]  /*4810*/  FSEL R56, R23, -INF , !P4 ;  /* 0xff80000017387808 */ /* 0x000fc40006000000 */
[----:B------:R-:W-:-:S04]  /*4820*/  FSEL R52, R21, -INF , !P4 ;  /* 0xff80000015347808 */ /* 0x000fc80006000000 */
[C---:B------:R-:W-:Y:S08]  /*4830*/  HMMA.16816.F32.BF16 R100, R4.reuse, R30, R136 ;  /* 0x0000001e0464723c */ /* 0x040ff00000041888 */
[C---:B------:R-:W-:Y:S08]  /*4840*/  HMMA.16816.F32.BF16 R108, R4.reuse, R24, R132 ;  /* 0x00000018046c723c */ /* 0x040ff00000041884 */
[----:B------:R-:W-:Y:S01]  /*4850*/  HMMA.16816.F32.BF16 R104, R4, R26, R128 ;  /* 0x0000001a0468723c */ /* 0x000fe20000041880 */
[----:B------:R-:W-:-:S05]  /*4860*/  VIADD R4, R0, 0x9 ;  /* 0x0000000900047836 */ /* 0x000fca0000000000 */
[----:B------:R-:W-:Y:S02]  /*4870*/  ISETP.GE.AND P2, PT, R4, R48, PT ;  /* 0x000000300400720c */ /* 0x000fe40003f46270 */
[-C--:B------:R-:W-:Y:S08]  /*4880*/  HMMA.16816.F32.BF16 R24, R12, R42.reuse, R68 ;  /* 0x0000002a0c18723c */ /* 0x080ff00000041844 */
[----:B------:R-:W-:Y:S08]  /*4890*/  HMMA.16816.F32.BF16 R40, R16, R42, R36 ;  /* 0x0000002a1028723c */ /* 0x000ff00000041824 */
[----:B------:R-:W-:Y:S03]  /*48a0*/  HMMA.16816.F32.BF16 R28, R12, R44, R80 ;  /* 0x0000002c0c1c723c */ /* 0x000fe60000041850 */
[----:B------:R-:W-:-:S02]  /*48b0*/  FSEL R24, R24, -INF , !P3 ;  /* 0xff80000018187808 */ /* 0x000fc40005800000 */
[----:B------:R-:W-:-:S03]  /*48c0*/  FSEL R25, R25, -INF , !P2 ;  /* 0xff80000019197808 */ /* 0x000fc60005000000 */
[C---:B------:R-:W-:Y:S03]  /*48d0*/  HMMA.16816.F32.BF16 R32, R12.reuse, R46, R84 ;  /* 0x0000002e0c20723c */ /* 0x040fe60000041854 */
[----:B------:R-:W-:Y:S02]  /*48e0*/  FSEL R55, R42, -INF , !P3 ;  /* 0xff8000002a377808 */ /* 0x000fe40005800000 */
[----:B------:R-:W-:Y:S02]  /*48f0*/  FSEL R42, R40, -INF , !P3 ;  /* 0xff800000282a7808 */ /* 0x000fe40005800000 */
[----:B------:R-:W-:Y:S01]  /*4900*/  FSEL R40, R27, -INF , !P2 ;  /* 0xff8000001b287808 */ /* 0x000fe20005000000 */
[----:B------:R-:W-:Y:S01]  /*4910*/  HMMA.16816.F32.BF16 R36, R12, R76, R88 ;  /* 0x0000004c0c24723c */ /* 0x000fe20000041858 */
[----:B------:R-:W-:Y:S02]  /*4920*/  FSEL R54, R43, -INF , !P2 ;  /* 0xff8000002b367808 */ /* 0x000fe40005000000 */
[----:B------:R-:W-:-:S02]  /*4930*/  FSEL R41, R41, -INF , !P2 ;  /* 0xff80000029297808 */ /* 0x000fc40005000000 */
[----:B------:R-:W-:Y:S02]  /*4940*/  FSEL R89, R30, -INF , !P1 ;  /* 0xff8000001e597808 */ /* 0x000fe40004800000 */
[----:B------:R-:W-:Y:S01]  /*4950*/  FSEL R43, R28, -INF , !P1 ;  /* 0xff8000001c2b7808 */ /* 0x000fe20004800000 */
[----:B------:R-:W-:Y:S01]  /*4960*/  HMMA.16816.F32.BF16 R100, R12, R78, R100 ;  /* 0x0000004e0c64723c */ /* 0x000fe20000041864 */
[----:B------:R-:W-:-:S07]  /*4970*/  FSEL R88, R31, -INF , !P5 ;  /* 0xff8000001f587808 */ /* 0x000fce0006800000 */
[C---:B------:R-:W-:Y:S08]  /*4980*/  HMMA.16816.F32.BF16 R108, R12.reuse, R72, R108 ;  /* 0x000000480c6c723c */ /* 0x040ff0000004186c */
[----:B------:R-:W-:Y:S08]  /*4990*/  HMMA.16816.F32.BF16 R104, R12, R74, R104 ;  /* 0x0000004a0c68723c */ /* 0x000ff00000041868 */
[----:B------:R-:W-:Y:S01]  /*49a0*/  HMMA.16816.F32.BF16 R12, R16, R44, R112 ;  /* 0x0000002c100c723c */ /* 0x000fe20000041870 */
[----:B------:R-:W-:-:S02]  /*49b0*/  FSEL R44, R9, -INF , !P4 ;  /* 0xff800000092c7808 */ /* 0x000fc40006000000 */
[-C--:B------:R-:W-:Y:S01]  /*49c0*/  ISETP.GE.AND P4, PT, R2, R48.reuse, PT ;  /* 0x000000300200720c */ /* 0x080fe20003f86270 */
[----:B------:R-:W-:Y:S01]  /*49d0*/  VIADD R2, R0, 0x19 ;  /* 0x0000001900027836 */ /* 0x000fe20000000000 */
[----:B------:R-:W-:Y:S02]  /*49e0*/  FSEL R45, R26, -INF , !P3 ;  /* 0xff8000001a2d7808 */ /* 0x000fe40005800000 */
[----:B------:R-:W-:Y:S01]  /*49f0*/  FSEL R112, R34, -INF , !P4 ;  /* 0xff80000022707808 */ /* 0x000fe20006000000 */
[----:B------:R-:W-:Y:S01]  /*4a00*/  HMMA.16816.F32.BF16 R8, R16, R46, R116 ;  /* 0x0000002e1008723c */ /* 0x000fe20000041874 */
[----:B------:R-:W-:Y:S01]  /*4a10*/  ISETP.GE.AND P3, PT, R2, R48, PT ;  /* 0x000000300200720c */ /* 0x000fe20003f66270 */
[----:B------:R-:W-:Y:S01]  /*4a20*/  VIADD R2, R0, 0x20 ;  /* 0x0000002000027836 */ /* 0x000fe20000000000 */
[----:B------:R-:W-:Y:S02]  /*4a30*/  FSEL R47, R29, -INF , !P5 ;  /* 0xff8000001d2f7808 */ /* 0x000fe40006800000 */
[----:B------:R-:W-:-:S02]  /*4a40*/  FSEL R113, R35, -INF , !P3 ;  /* 0xff80000023717808 */ /* 0x000fc40005800000 */
[-C--:B------:R-:W-:Y:S01]  /*4a50*/  ISETP.GE.AND P2, PT, R2, R48.reuse, PT ;  /* 0x000000300200720c */ /* 0x080fe20003f46270 */
[----:B------:R-:W-:Y:S01]  /*4a60*/  VIADD R2, R0, 0x21 ;  /* 0x0000002100027836 */ /* 0x000fe20000000000 */
[C---:B------:R-:W-:Y:S01]  /*4a70*/  HMMA.16816.F32.BF16 R4, R16.reuse, R76, R92 ;  /* 0x0000004c1004723c */ /* 0x040fe2000004185c */
[----:B------:R-:W-:Y:S02]  /*4a80*/  FSEL R46, R32, -INF , !P4 ;  /* 0xff800000202e7808 */ /* 0x000fe40006000000 */
[----:B------:R-:W-:Y:S02]  /*4a90*/  FSEL R160, R14, -INF , !P1 ;  /* 0xff8000000ea07808 */ /* 0x000fe40004800000 */
[----:B------:R-:W-:Y:S02]  /*4aa0*/  FSEL R159, R12, -INF , !P1 ;  /* 0xff8000000c9f7808 */ /* 0x000fe40004800000 */
[----:B------:R-:W-:Y:S01]  /*4ab0*/  ISETP.GE.AND P1, PT, R2, R48, PT ;  /* 0x000000300200720c */ /* 0x000fe20003f26270 */
[----:B------:R-:W-:Y:S01]  /*4ac0*/  VIADD R2, R0, 0x28 ;  /* 0x0000002800027836 */ /* 0x000fe20000000000 */
[----:B------:R-:W-:Y:S01]  /*4ad0*/  FSEL R158, R15, -INF , !P5 ;  /* 0xff8000000f9e7808 */ /* 0x000fe20006800000 */
[----:B------:R-:W-:Y:S01]  /*4ae0*/  HMMA.16816.F32.BF16 R20, R16, R78, R120 ;  /* 0x0000004e1014723c */ /* 0x000fe20000041878 */
[----:B------:R-:W-:-:S02]  /*4af0*/  FSEL R156, R13, -INF , !P5 ;  /* 0xff8000000d9c7808 */ /* 0x000fc40006800000 */
[-C--:B------:R-:W-:Y:S01]  /*4b00*/  ISETP.GE.AND P5, PT, R2, R48.reuse, PT ;  /* 0x000000300200720c */ /* 0x080fe20003fa6270 */
[----:B------:R-:W-:Y:S01]  /*4b10*/  VIADD R2, R0, 0x29 ;  /* 0x0000002900027836 */ /* 0x000fe20000000000 */
[----:B------:R-:W-:Y:S02]  /*4b20*/  FSEL R13, R33, -INF , !P3 ;  /* 0xff800000210d7808 */ /* 0x000fe40005800000 */
[----:B------:R-:W-:Y:S01]  /*4b30*/  FSEL R150, R11, -INF , !P3 ;  /* 0xff8000000b967808 */ /* 0x000fe20005800000 */
[C---:B------:R-:W-:Y:S01]  /*4b40*/  HMMA.16816.F32.BF16 R28, R16.reuse, R72, R64 ;  /* 0x00000048101c723c */ /* 0x040fe20000041840 */
[----:B------:R-:W-:Y:S02]  /*4b50*/  FSEL R149, R9, -INF , !P3 ;  /* 0xff80000009957808 */ /* 0x000fe40005800000 */
[----:B------:R-:W-:Y:S02]  /*4b60*/  ISETP.GE.U32.AND P3, PT, R48, 0x41, PT ;  /* 0x000000413000780c */ /* 0x000fe40003f66070 */
[----:B------:R-:W-:Y:S01]  /*4b70*/  ISETP.GE.AND P6, PT, R2, R48, PT ;  /* 0x000000300200720c */ /* 0x000fe20003fc6270 */
[----:B------:R-:W-:Y:S01]  /*4b80*/  VIADD R2, R0, 0x30 ;  /* 0x0000003000027836 */ /* 0x000fe20000000000 */
[----:B------:R-:W-:Y:S01]  /*4b90*/  P2R R12, PR, RZ, 0x20 ;  /* 0x00000020ff0c7803 */ /* 0x000fe20000000000 */
[----:B------:R-:W-:Y:S01]  /*4ba0*/  HMMA.16816.F32.BF16 R16, R16, R74, R60 ;  /* 0x0000004a1010723c */ /* 0x000fe2000004183c */
[----:B------:R-:W-:-:S02]  /*4bb0*/  FSEL R157, R10, -INF , !P4 ;  /* 0xff8000000a9d7808 */ /* 0x000fc40006000000 */
[----:B------:R-:W-:Y:S01]  /*4bc0*/  ISETP.GE.AND P5, PT, R2, R48, PT ;  /* 0x000000300200720c */ /* 0x000fe20003fa6270 */
[----:B------:R-:W-:Y:S01]  /*4bd0*/  VIADD R2, R0, 0x31 ;  /* 0x0000003100027836 */ /* 0x000fe20000000000 */
[----:B------:R-:W-:Y:S02]  /*4be0*/  FSEL R151, R8, -INF , !P4 ;  /* 0xff80000008977808 */ /* 0x000fe40006000000 */
[----:B------:R-:W-:Y:S02]  /*4bf0*/  FSEL R177, R6, -INF , !P2 ;  /* 0xff80000006b17808 */ /* 0x000fe40005000000 */
[----:B------:R-:W-:Y:S02]  /*4c00*/  FSEL R180, R38, -INF , !P2 ;  /* 0xff80000026b47808 */ /* 0x000fe40005000000 */
[----:B------:R-:W-:Y:S02]  /*4c10*/  FSEL R178, R36, -INF , !P2 ;  /* 0xff80000024b27808 */ /* 0x000fe40005000000 */
[----:B------:R-:W-:-:S02]  /*4c20*/  FSEL R174, R4, -INF , !P2 ;  /* 0xff80000004ae7808 */ /* 0x000fc40005000000 */
[----:B------:R-:W-:Y:S02]  /*4c30*/  FSEL R175, R7, -INF , !P1 ;  /* 0xff80000007af7808 */ /* 0x000fe40004800000 */
[----:B------:R-:W-:Y:S02]  /*4c40*/  FSEL R172, R5, -INF , !P1 ;  /* 0xff80000005ac7808 */ /* 0x000fe40004800000 */
[----:B------:R-:W-:Y:S02]  /*4c50*/  FSEL R179, R39, -INF , !P1 ;  /* 0xff80000027b37808 */ /* 0x000fe40004800000 */
[----:B------:R-:W-:Y:S02]  /*4c60*/  FSEL R176, R37, -INF , !P1 ;  /* 0xff80000025b07808 */ /* 0x000fe40004800000 */
[----:B------:R-:W-:Y:S01]  /*4c70*/  ISETP.GE.AND P4, PT, R2, R48, PT ;  /* 0x000000300200720c */ /* 0x000fe20003f86270 */
[----:B------:R-:W-:-:S12]  /*4c80*/  @!P3 BRA `(.L_x_208) ;  /* 0x0000000000f8b947 */ /* 0x000fd80003800000 */
[----:B------:R-:W-:Y:S01]  /*4c90*/  LEA.HI.SX32 R2, R246, 0xfffffffe, 0x1a ;  /* 0xfffffffef6027811 */ /* 0x000fe200078fd2ff */
[----:B------:R-:W1:Y:S04]  /*4ca0*/  LDCU UR4, c[0x0][0x440] ;  /* 0x00008800ff0477ac */ /* 0x000e680008000800 */
[-C--:B------:R-:W-:Y:S02]  /*4cb0*/  IMAD R4, R163, R2.reuse, RZ ;  /* 0x00000002a3047224 */ /* 0x080fe400078e02ff */
[----:B------:R-:W-:-:S04]  /*4cc0*/  IMAD.WIDE.U32 R2, R162, R2, RZ ;  /* 0x00000002a2027225 */ /* 0x000fc800078e00ff */
[----:B------:R-:W-:Y:S01]  /*4cd0*/  IMAD.IADD R3, R3, 0x1, R4 ;  /* 0x0000000103037824 */ /* 0x000fe200078e0204 */
[----:B------:R-:W-:-:S04]  /*4ce0*/  LEA R8, P1, R2, R241, 0x1 ;  /* 0x000000f102087211 */ /* 0x000fc800078208ff */
[----:B------:R-:W-:Y:S02]  /*4cf0*/  LEA.HI.X R9, R2, R240, R3, 0x1, P1 ;  /* 0x000000f002097211 */ /* 0x000fe400008f0c03 */
[----:B------:R-:W-:Y:S02]  /*4d00*/  IADD3 R2, P1, PT, R99, R2, RZ ;  /* 0x0000000263027210 */ /* 0x000fe40007f3e0ff */
[----:B-1----:R-:W-:-:S03]  /*4d10*/  ISETP.GE.AND P2, PT, R230, UR4, PT ;  /* 0x00000004e6007c0c */ /* 0x002fc6000bf46270 */
[----:B------:R-:W-:Y:S01]  /*4d20*/  IMAD.X R3, R161, 0x1, R3, P1 ;  /* 0x00000001a1037824 */ /* 0x000fe200008e0603 */
[----:B------:R-:W-:-:S04]  /*4d30*/  LEA R10, P1, R96, R2, 0x5 ;  /* 0x00000002600a7211 */ /* 0x000fc800078228ff */
[----:B------:R-:W-:Y:S02]  /*4d40*/  LEA.HI.X R11, R96, R3, R97, 0x5, P1 ;  /* 0x00000003600b7211 */ /* 0x000fe400008f2c61 */
[----:B------:R-:W-:-:S03]  /*4d50*/  LEA R6, P1, R2, R241, 0x1 ;  /* 0x000000f102067211 */ /* 0x000fc600078208ff */
[----:B------:R-:W-:Y:S01]  /*4d60*/  @!PT LDS RZ, [RZ] ;  /* 0x00000000fffff984 */ /* 0x000fe20000000800 */
[----:B------:R-:W-:Y:S01]  /*4d70*/  @!PT LDS RZ, [RZ] ;  /* 0x00000000fffff984 */ /* 0x000fe20000000800 */
[----:B------:R-:W-:Y:S01]  /*4d80*/  @!PT LDS RZ, [RZ] ;  /* 0x00000000fffff984 */ /* 0x000fe20000000800 */
[----:B------:R1:W-:Y:S01]  /*4d90*/  @!P2 LDGSTS.E.BYPASS.LTC128B.128 [R238+0x8000], desc[UR14][R8.64] ;  /* 0x0800000008eeafae */ /* 0x0003e2000b981a0e */
[--C-:B------:R-:W-:Y:S02]  /*4da0*/  LEA.HI.X R7, R2, R240, R3.reuse, 0x1, P1 ;  /* 0x000000f002077211 */ /* 0x100fe400008f0c03 */
[----:B------:R-:W-:Y:S01]  /*4db0*/  IADD3 R2, P1, PT, R99, R2, RZ ;  /* 0x0000000263027210 */ /* 0x000fe20007f3e0ff */
[----:B------:R1:W-:Y:S04]  /*4dc0*/  @P2 STS.128 [R238+0x8000], RZ ;  /* 0x008000ffee002388 */ /* 0x0003e80000000c00 */
[----:B------:R-:W-:Y:S01]  /*4dd0*/  IMAD.X R3, R161, 0x1, R3, P1 ;  /* 0x00000001a1037824 */ /* 0x000fe200008e0603 */
[----:B------:R-:W-:-:S04]  /*4de0*/  LEA R4, P1, R2, R241, 0x1 ;  /* 0x000000f102047211 */ /* 0x000fc800078208ff */
[----:B------:R-:W-:Y:S02]  /*4df0*/  LEA.HI.X R5, R2, R240, R3, 0x1, P1 ;  /* 0x000000f002057211 */ /* 0x000fe400008f0c03 */
[----:B------:R-:W-:-:S04]  /*4e00*/  LEA R2, P1, R10, R241, 0x1 ;  /* 0x000000f10a027211 */ /* 0x000fc800078208ff */
[----:B------:R-:W-:Y:S02]  /*4e10*/  LEA.HI.X R3, R10, R240, R11, 0x1, P1 ;  /* 0x000000f00a037211 */ /* 0x000fe400008f0c0b */
[----:B------:R-:W-:-:S13]  /*4e20*/  ISETP.GE.AND P1, PT, R251, UR4, PT ;  /* 0x00000004fb007c0c */ /* 0x000fda000bf26270 */
        /* <DEDUP_REMOVED lines=35> */
[----:B------:R-:W0:Y:S02]  /*5060*/  LDGDEPBAR ;  /* 0x00000000000079af */ /* 0x000e240000000000 */
.L_x_208:
[----:B-1----:R-:W-:Y:S01]  /*5070*/  FMNMX3.FTZ R2, R49, R44, R24, !PT ;  /* 0x0000002c31027276 */ /* 0x002fe20007810018 */
[----:B------:R-:W1:Y:S01]  /*5080*/  LDCU UR4, c[0x0][0x45c] ;  /* 0x00008b80ff0477ac */ /* 0x000e620008000800 */
[----:B------:R-:W-:Y:S01]  /*5090*/  ISETP.NE.AND P1, PT, R12, RZ, PT ;  /* 0x000000ff0c00720c */ /* 0x000fe20003f25270 */
[----:B------:R-:W-:Y:S01]  /*50a0*/  STL [R1+0x48], R251 ;  /* 0x000048fb01007387 */ /* 0x000fe20000100800 */
[----:B------:R-:W-:Y:S02]  /*50b0*/  FMNMX3.FTZ R2, R2, R25, R43, !PT ;  /* 0x0000001902027276 */ /* 0x000fe4000781002b */
[----:B------:R-:W-:Y:S01]  /*50c0*/  IADD3 R3, PT, PT, R0, 0x38, RZ ;  /* 0x0000003800037810 */ /* 0x000fe20007ffe0ff */
[----:B------:R-:W-:Y:S01]  /*50d0*/  STL [R1+0x44], R250 ;  /* 0x000044fa01007387 */ /* 0x000fe20000100800 */
[----:B------:R-:W-:Y:S02]  /*50e0*/  FMNMX3.FTZ R2, R2, R47, R46, !PT ;  /* 0x0000002f02027276 */ /* 0x000fe4000781002e */
[----:B------:R-:W-:Y:S01]  /*50f0*/  FSEL R173, R102, -INF , !P1 ;  /* 0xff80000066ad7808 */ /* 0x000fe20004800000 */
[----:B------:R-:W-:Y:S01]  /*5100*/  STL [R1+0x40], R246 ;  /* 0x000040f601007387 */ /* 0x000fe20000100800 */
[----:B------:R-:W-:-:S02]  /*5110*/  FSEL R170, R100, -INF , !P1 ;  /* 0xff80000064aa7808 */ /* 0x000fc40004800000 */
[----:B------:R-:W-:Y:S01]  /*5120*/  FSEL R165, R22, -INF , !P1 ;  /* 0xff80000016a57808 */ /* 0x000fe20004800000 */
[----:B------:R-:W-:Y:S01]  /*5130*/  STL [R1+0x3c], R245 ;  /* 0x00003cf501007387 */ /* 0x000fe20000100800 */
[----:B------:R-:W-:Y:S02]  /*5140*/  FSEL R163, R20, -INF , !P1 ;  /* 0xff80000014a37808 */ /* 0x000fe40004800000 */
[----:B------:R-:W-:Y:S01]  /*5150*/  ISETP.GE.AND P1, PT, R3, R48, PT ;  /* 0x000000300300720c */ /* 0x000fe20003f26270 */
[----:B------:R-:W-:Y:S01]  /*5160*/  VIADD R3, R0, 0x39 ;  /* 0x0000003900037836 */ /* 0x000fe20000000000 */
[----:B------:R-:W-:Y:S01]  /*5170*/  FMNMX3.FTZ R0, R2, R13, R178, !PT ;  /* 0x0000000d02007276 */ /* 0x000fe200078100b2 */
[----:B------:R-:W-:Y:S01]  /*5180*/  STL [R1+0x38], R244 ;  /* 0x000038f401007387 */ /* 0x000fe20000100800 */
[----:B------:R-:W-:Y:S02]  /*5190*/  FSEL R169, R101, -INF , !P6 ;  /* 0xff80000065a97808 */ /* 0x000fe40007000000 */
[----:B------:R-:W-:Y:S01]  /*51a0*/  FSEL R227, R108, -INF , !P5 ;  /* 0xff8000006ce37808 */ /* 0x000fe20006800000 */
[----:B------:R-:W-:Y:S01]  /*51b0*/  STL [R1+0x34], R241 ;  /* 0x000034f101007387 */ /* 0x000fe20000100800 */
[----:B------:R-:W-:-:S02]  /*51c0*/  FMNMX3.FTZ R0, R0, R176, R170, !PT ;  /* 0x000000b000007276 */ /* 0x000fc400078100aa */
[----:B------:R-:W-:Y:S01]  /*51d0*/  FSEL R171, R103, -INF , !P6 ;  /* 0xff80000067ab7808 */ /* 0x000fe20007000000 */
[----:B------:R-:W-:Y:S01]  /*51e0*/  STL [R1+0x30], R240 ;  /* 0x000030f001007387 */ /* 0x000fe20000100800 */
[----:B------:R-:W-:Y:S02]  /*51f0*/  FSEL R162, R23, -INF , !P6 ;  /* 0xff80000017a27808 */ /* 0x000fe40007000000 */
[----:B------:R-:W-:Y:S01]  /*5200*/  FSEL R161, R21, -INF , !P6 ;  /* 0xff80000015a17808 */ /* 0x000fe20007000000 */
[----:B------:R-:W-:Y:S01]  /*5210*/  STL [R1+0x2c], R239 ;  /* 0x00002cef01007387 */ /* 0x000fe20000100800 */
[----:B------:R-:W-:Y:S02]  /*5220*/  ISETP.GE.AND P6, PT, R3, R48, PT ;  /* 0x000000300300720c */ /* 0x000fe40003fc6270 */
[----:B------:R-:W-:Y:S01]  /*5230*/  FSEL R226, R109, -INF , !P4 ;  /* 0xff8000006de27808 */ /* 0x000fe20006000000 */
[----:B------:R-:W-:Y:S01]  /*5240*/  STL [R1+0x28], R238 ;  /* 0x000028ee01007387 */ /* 0x000fe20000100800 */
[----:B------:R-:W-:-:S02]  /*5250*/  FSEL R231, R104, -INF , !P1 ;  /* 0xff80000068e77808 */ /* 0x000fc40004800000 */
[----:B------:R-:W-:Y:S01]  /*5260*/  FMNMX3.FTZ R0, R0, R169, R227, !PT ;  /* 0x000000a900007276 */ /* 0x000fe200078100e3 */
[----:B------:R-:W-:Y:S01]  /*5270*/  STL [R1+0x24], R233 ;  /* 0x000024e901007387 */ /* 0x000fe20000100800 */
[----:B------:R-:W-:Y:S02]  /*5280*/  FSEL R229, R105, -INF , !P6 ;  /* 0xff80000069e57808 */ /* 0x000fe40007000000 */
[----:B------:R-:W-:Y:S01]  /*5290*/  FMNMX3.FTZ R0, R0, R226, R231, !PT ;  /* 0x000000e200007276 */ /* 0x000fe200078100e7 */
[----:B------:R-:W-:Y:S01]  /*52a0*/  STL [R1+0x20], R232 ;  /* 0x000020e801007387 */ /* 0x000fe20000100800 */
[----:B------:R-:W-:Y:S02]  /*52b0*/  FSEL R228, R110, -INF , !P5 ;  /* 0xff8000006ee47808 */ /* 0x000fe40006800000 */
[----:B------:R-:W-:Y:S01]  /*52c0*/  FMNMX.FTZ R0, R229, R0, !PT ;  /* 0x00000000e5007209 */ /* 0x000fe20007810000 */
[----:B------:R-:W-:Y:S01]  /*52d0*/  STL [R1+0x1c], R230 ;  /* 0x00001ce601007387 */ /* 0x000fe20000100800 */
[----:B------:R-:W-:-:S02]  /*52e0*/  FSEL R235, R111, -INF , !P4 ;  /* 0xff8000006feb7808 */ /* 0x000fc40006000000 */
[----:B------:R-:W-:Y:S01]  /*52f0*/  FSEL R237, R106, -INF , !P1 ;  /* 0xff8000006aed7808 */ /* 0x000fe20004800000 */
[----:B------:R-:W2:Y:S01]  /*5300*/  SHFL.BFLY PT, R2, R0, 0x2, 0x1f ;  /* 0x0c401f0000027f89 */ /* 0x000ea200000e0000 */
[----:B------:R-:W-:Y:S02]  /*5310*/  FSEL R236, R107, -INF , !P6 ;  /* 0xff8000006bec7808 */ /* 0x000fe40007000000 */
[----:B------:R-:W-:Y:S01]  /*5320*/  FSEL R197, R28, -INF , !P5 ;  /* 0xff8000001cc57808 */ /* 0x000fe20006800000 */
[----:B------:R-:W-:Y:S01]  /*5330*/  STL [R1+0x4c], R227 ;  /* 0x00004ce301007387 */ /* 0x000fe20000100800 */
[----:B------:R-:W-:Y:S02]  /*5340*/  FSEL R196, R29, -INF , !P4 ;  /* 0xff8000001dc47808 */ /* 0x000fe40006000000 */
[----:B------:R-:W-:Y:S01]  /*5350*/  FSEL R199, R16, -INF , !P1 ;  /* 0xff80000010c77808 */ /* 0x000fe20004800000 */
[----:B------:R-:W-:Y:S01]  /*5360*/  STL [R1+0x54], R226 ;  /* 0x000054e201007387 */ /* 0x000fe20000100800 */
[----:B------:R-:W-:-:S02]  /*5370*/  FSEL R198, R17, -INF , !P6 ;  /* 0xff80000011c67808 */ /* 0x000fc40007000000 */
[----:B------:R-:W-:Y:S01]  /*5380*/  FSEL R195, R30, -INF , !P5 ;  /* 0xff8000001ec37808 */ /* 0x000fe20006800000 */
[----:B------:R-:W-:Y:S01]  /*5390*/  STL [R1+0x50], R231 ;  /* 0x000050e701007387 */ /* 0x000fe20000100800 */
[----:B------:R-:W-:Y:S02]  /*53a0*/  FSEL R193, R31, -INF , !P4 ;  /* 0xff8000001fc17808 */ /* 0x000fe40006000000 */
[----:B------:R-:W-:Y:S01]  /*53b0*/  FSEL R194, R18, -INF , !P1 ;  /* 0xff80000012c27808 */ /* 0x000fe20004800000 */
[----:B------:R-:W-:Y:S01]  /*53c0*/  STL [R1+0x58], R229 ;  /* 0x000058e501007387 */ /* 0x000fe20000100800 */
[----:B------:R-:W-:Y:S02]  /*53d0*/  FSEL R192, R19, -INF , !P6 ;  /* 0xff80000013c07808 */ /* 0x000fe40007000000 */
[----:B--2---:R-:W-:-:S05]  /*53e0*/  FMNMX.FTZ R0, R0, R2, !PT ;  /* 0x0000000200007209 */ /* 0x004fca0007810000 */
[----:B------:R-:W2:Y:S02]  /*53f0*/  SHFL.BFLY PT, R2, R0, 0x1, 0x1f ;  /* 0x0c201f0000027f89 */ /* 0x000ea400000e0000 */
[----:B--2---:R-:W-:Y:S02]  /*5400*/  FMNMX.FTZ R166, R0, R2, !PT ;  /* 0x0000000200a67209 */ /* 0x004fe40007810000 */
[----:B------:R-:W-:Y:S02]  /*5410*/  FMNMX3.FTZ R0, R51, R50, R45, !PT ;  /* 0x0000003233007276 */ /* 0x000fe4000781002d */
[C---:B------:R-:W-:Y:S01]  /*5420*/  FSETP.NEU.FTZ.AND P2, PT, R166.reuse, -INF , PT ;  /* 0xff800000a600780b */ /* 0x040fe20003f5d000 */
[----:B-1----:R-:W-:Y:S01]  /*5430*/  FMUL.FTZ R2, R166, UR4 ;  /* 0x00000004a6027c20 */ /* 0x002fe20008410000 */
[----:B------:R-:W-:Y:S01]  /*5440*/  FMNMX3.FTZ R0, R0, R40, R89, !PT ;  /* 0x0000002800007276 */ /* 0x000fe20007810059 */
[----:B------:R-:W-:Y:S03]  /*5450*/  STL [R1+0x5c], R166 ;  /* 0x00005ca601007387 */ /* 0x000fe60000100800 */
[----:B------:R-:W-:Y:S01]  /*5460*/  FMNMX3.FTZ R0, R0, R88, R112, !PT ;  /* 0x0000005800007276 */ /* 0x000fe20007810070 */
[----:B------:R-:W-:Y:S01]  /*5470*/  STL [R1+0x60], R228 ;  /* 0x000060e401007387 */ /* 0x000fe20000100800 */
[----:B------:R-:W-:-:S02]  /*5480*/  FSEL R2, R2, RZ, P2 ;  /* 0x000000ff02027208 */ /* 0x000fc40001000000 */
[----:B------:R-:W-:Y:S01]  /*5490*/  FMNMX3.FTZ R0, R0, R113, R180, !PT ;  /* 0x0000007100007276 */ /* 0x000fe200078100b4 */
[----:B------:R-:W-:Y:S03]  /*54a0*/  STL [R1+0x64], R237 ;  /* 0x000064ed01007387 */ /* 0x000fe60000100800 */
[----:B------:R-:W-:-:S04]  /*54b0*/  FMNMX3.FTZ R0, R0, R179, R173, !PT ;  /* 0x000000b300007276 */ /* 0x000fc800078100ad */
[----:B------:R-:W-:-:S04]  /*54c0*/  FMNMX3.FTZ R0, R0, R171, R228, !PT ;  /* 0x000000ab00007276 */ /* 0x000fc800078100e4 */
[----:B------:R-:W-:-:S04]  /*54d0*/  FMNMX3.FTZ R0, R0, R235, R237, !PT ;  /* 0x000000eb00007276 */ /* 0x000fc800078100ed */
[----:B------:R-:W-:Y:S02]  /*54e0*/  FMNMX.FTZ R3, R236, R0, !PT ;  /* 0x00000000ec037209 */ /* 0x000fe40007810000 */
[----:B------:R-:W-:-:S03]  /*54f0*/  FMNMX3.FTZ R0, R53, R52, R42, !PT ;  /* 0x0000003435007276 */ /* 0x000fc6000781002a */
[----:B------:R-:W1:Y:S01]  /*5500*/  SHFL.BFLY PT, R4, R3, 0x2, 0x1f ;  /* 0x0c401f0003047f89 */ /* 0x000e6200000e0000 */
[----:B------:R-:W-:-:S04]  /*5510*/  FMNMX3.FTZ R0, R0, R41, R159, !PT ;  /* 0x0000002900007276 */ /* 0x000fc8000781009f */
[----:B------:R-:W-:-:S04]  /*5520*/  FMNMX3.FTZ R0, R0, R156, R151, !PT ;  /* 0x0000009c00007276 */ /* 0x000fc80007810097 */
[----:B------:R-:W-:-:S04]  /*5530*/  FMNMX3.FTZ R0, R0, R149, R174, !PT ;  /* 0x0000009500007276 */ /* 0x000fc800078100ae */
[----:B------:R-:W-:-:S04]  /*5540*/  FMNMX3.FTZ R0, R0, R172, R163, !PT ;  /* 0x000000ac00007276 */ /* 0x000fc800078100a3 */
[----:B------:R-:W-:-:S04]  /*5550*/  FMNMX3.FTZ R0, R0, R161, R197, !PT ;  /* 0x000000a100007276 */ /* 0x000fc800078100c5 */
[----:B------:R-:W-:Y:S02]  /*5560*/  FMNMX3.FTZ R0, R0, R196, R199, !PT ;  /* 0x000000c400007276 */ /* 0x000fe400078100c7 */
[----:B-1----:R-:W-:Y:S01]  /*5570*/  FMNMX.FTZ R164, R3, R4, !PT ;  /* 0x0000000403a47209 */ /* 0x002fe20007810000 */
[----:B------:R-:W-:Y:S01]  /*5580*/  FFMA.FTZ R3, R49, UR4, -R2 ;  /* 0x0000000431037c23 */ /* 0x000fe20008010802 */
[----:B------:R-:W-:Y:S02]  /*5590*/  FMNMX.FTZ R4, R198, R0, !PT ;  /* 0x00000000c6047209 */ /* 0x000fe40007810000 */
[----:B------:R-:W-:Y:S01]  /*55a0*/  FMNMX3.FTZ R0, R57, R56, R55, !PT ;  /* 0x0000003839007276 */ /* 0x000fe20007810037 */
[----:B------:R-:W1:Y:S01]  /*55b0*/  SHFL.BFLY PT, R5, R164, 0x1, 0x1f ;  /* 0x0c201f00a4057f89 */ /* 0x000e6200000e0000 */
[----:B------:R2:W-:Y:S02]  /*55c0*/  MUFU.EX2 R240, R3 ;  /* 0x0000000300f07308 */ /* 0x0005e40000000800 */
[----:B------:R-:W-:Y:S01]  /*55d0*/  FMNMX3.FTZ R0, R0, R54, R160, !PT ;  /* 0x0000003600007276 */ /* 0x000fe200078100a0 */
[----:B------:R-:W3:Y:S03]  /*55e0*/  SHFL.BFLY PT, R6, R4, 0x2, 0x1f ;  /* 0x0c401f0004067f89 */ /* 0x000ee600000e0000 */
[----:B------:R-:W-:-:S04]  /*55f0*/  FMNMX3.FTZ R0, R0, R158, R157, !PT ;  /* 0x0000009e00007276 */ /* 0x000fc8000781009d */
[----:B------:R-:W-:-:S04]  /*5600*/  FMNMX3.FTZ R0, R0, R150, R177, !PT ;  /* 0x0000009600007276 */ /* 0x000fc800078100b1 */
[----:B------:R-:W-:Y:S01]  /*5610*/  FMNMX3.FTZ R0, R0, R175, R165, !PT ;  /* 0x000000af00007276 */ /* 0x000fe200078100a5 */
[----:B--2---:R-:W-:-:S03]  /*5620*/  FFMA.FTZ R3, R44, UR4, -R2 ;  /* 0x000000042c037c23 */ /* 0x004fc60008010802 */
[----:B------:R-:W-:Y:S01]  /*5630*/  FMNMX3.FTZ R0, R0, R162, R195, !PT ;  /* 0x000000a200007276 */ /* 0x000fe200078100c3 */
[----:B------:R2:W-:Y:S01]  /*5640*/  MUFU.EX2 R239, R3 ;  /* 0x0000000300ef7308 */ /* 0x0005e20000000800 */
[----:B-1----:R-:W-:Y:S02]  /*5650*/  FMNMX.FTZ R164, R164, R5, !PT ;  /* 0x00000005a4a47209 */ /* 0x002fe40007810000 */
[----:B------:R-:W-:Y:S02]  /*5660*/  LOP3.LUT R5, R167, 0x200, R168, 0xf8, !PT ;  /* 0x00000200a7057812 */ /* 0x000fe400078ef8a8 */
[----:B---3--:R-:W-:Y:S02]  /*5670*/  FMNMX.FTZ R6, R4, R6, !PT ;  /* 0x0000000604067209 */ /* 0x008fe40007810000 */
[----:B------:R-:W-:Y:S02]  /*5680*/  FSETP.NEU.FTZ.AND P1, PT, R164, -INF , PT ;  /* 0xff800000a400780b */ /* 0x000fe40003f3d000 */
[----:B------:R-:W-:-:S02]  /*5690*/  LEA R225, R5, UR5, 0x1 ;  /* 0x0000000505e17c11 */ /* 0x000fc4000f8e08ff */
[----:B------:R-:W1:Y:S02]  /*56a0*/  SHFL.BFLY PT, R5, R6, 0x1, 0x1f ;  /* 0x0c201f0006057f89 */ /* 0x000e6400000e0000 */
[----:B------:R-:W-:Y:S02]  /*56b0*/  IADD3 R14, PT, PT, R225, 0xc040, RZ ;  /* 0x0000c040e10e7810 */ /* 0x000fe40007ffe0ff */
[----:B------:R-:W-:Y:S01]  /*56c0*/  IADD3 R15, PT, PT, R98, R225, RZ ;  /* 0x000000e1620f7210 */ /* 0x000fe20007ffe0ff */
[----:B------:R-:W-:Y:S01]  /*56d0*/  LDSM.16.MT88.4 R60, [R225+0xc000] ;  /* 0x00c00000e13c783b */ /* 0x000fe20000004200 */
[----:B--2---:R-:W-:Y:S01]  /*56e0*/  FMNMX3.FTZ R3, R0, R193, R194, !PT ;  /* 0x000000c100037276 */ /* 0x004fe200078100c2 */
[--C-:B------:R-:W-:Y:S02]  /*56f0*/  FFMA.FTZ R0, R24, UR4, -R2.reuse ;  /* 0x0000000418007c23 */ /* 0x100fe40008010802 */
[----:B------:R-:W-:Y:S01]  /*5700*/  LDSM.16.MT88.4 R32, [R15+0xe000] ;  /* 0x00e000000f20783b */ /* 0x000fe20000004200 */
[----:B------:R-:W-:Y:S01]  /*5710*/  FMNMX.FTZ R4, R192, R3, !PT ;  /* 0x00000003c0047209 */ /* 0x000fe20007810000 */
[----:B------:R2:W-:Y:S01]  /*5720*/  MUFU.EX2 R230, R0 ;  /* 0x0000000000e67308 */ /* 0x0005e20000000800 */
[----:B------:R-:W-:Y:S01]  /*5730*/  FFMA.FTZ R3, R25, UR4, -R2 ;  /* 0x0000000419037c23 */ /* 0x000fe20008010802 */
[----:B------:R-:W-:Y:S04]  /*5740*/  LDSM.16.MT88.4 R76, [R225+0xe000] ;  /* 0x00e00000e14c783b */ /* 0x000fe80000004200 */
[----:B------:R-:W3:Y:S02]  /*5750*/  SHFL.BFLY PT, R7, R4, 0x2, 0x1f ;  /* 0x0c401f0004077f89 */ /* 0x000ee400000e0000 */
[----:B------:R-:W4:Y:S02]  /*5760*/  MUFU.EX2 R246, R3 ;  /* 0x0000000300f67308 */ /* 0x000f240000000800 */
[----:B------:R-:W-:Y:S01]  /*5770*/  LDSM.16.MT88.4 R24, [R15+0xc000] ;  /* 0x00c000000f18783b */ /* 0x000fe20000004200 */
[----:B-1----:R-:W-:-:S03]  /*5780*/  FMNMX.FTZ R168, R6, R5, !PT ;  /* 0x0000000506a87209 */ /* 0x002fc60007810000 */
[----:B------:R-:W-:Y:S01]  /*5790*/  LDSM.16.MT88.4 R16, [R15+0xe800] ;  /* 0x00e800000f10783b */ /* 0x000fe20000004200 */
[----:B--2---:R-:W-:-:S03]  /*57a0*/  FMUL.FTZ R0, R164, UR4 ;  /* 0x00000004a4007c20 */ /* 0x004fc60008410000 */
[----:B------:R-:W-:Y:S02]  /*57b0*/  LDSM.16.MT88.4 R20, [R15+0xc800] ;  /* 0x00c800000f14783b */ /* 0x000fe40000004200 */
[----:B------:R-:W-:Y:S02]  /*57c0*/  FSEL R0, R0, RZ, P1 ;  /* 0x000000ff00007208 */ /* 0x000fe40000800000 */
[----:B------:R-:W-:Y:S01]  /*57d0*/  LDSM.16.MT88.4 R104, [R225+0xe800] ;  /* 0x00e80000e168783b */ /* 0x000fe20000004200 */
[----:B------:R-:W-:Y:S02]  /*57e0*/  FSETP.NEU.FTZ.AND P1, PT, R168, -INF , PT ;  /* 0xff800000a800780b */ /* 0x000fe40003f3d000 */
[----:B----4-:R-:W-:Y:S01]  /*57f0*/  F2FP.BF16.F32.PACK_AB R6, R246, R230 ;  /* 0x000000e6f606723e */ /* 0x010fe200000010ff */
[----:B------:R-:W-:Y:S01]  /*5800*/  FFMA.FTZ R3, R51, UR4, -R0 ;  /* 0x0000000433037c23 */ /* 0x000fe20008010800 */
[----:B---3--:R-:W-:-:S03]  /*5810*/  FMNMX.FTZ R8, R4, R7, !PT ;  /* 0x0000000704087209 */ /* 0x008fc60007810000 */
[----:B------:R1:W-:Y:S01]  /*5820*/  MUFU.EX2 R242, R3 ;  /* 0x0000000300f27308 */ /* 0x0003e20000000800 */
[----:B------:R-:W-:Y:S01]  /*5830*/  F2FP.BF16.F32.PACK_AB R4, R239, R240 ;  /* 0x000000f0ef04723e */ /* 0x000fe200000010ff */
[----:B------:R-:W2:Y:S01]  /*5840*/  SHFL.BFLY PT, R9, R8, 0x1, 0x1f ;  /* 0x0c201f0008097f89 */ /* 0x000ea200000e0000 */
[----:B-1----:R-:W-:-:S05]  /*5850*/  FFMA.FTZ R3, R50, UR4, -R0 ;  /* 0x0000000432037c23 */ /* 0x002fca0008010800 */
[----:B------:R1:W3:Y:S01]  /*5860*/  MUFU.EX2 R238, R3 ;  /* 0x0000000300ee7308 */ /* 0x0002e20000000800 */
[----:B--2---:R-:W-:Y:S01]  /*5870*/  FMNMX.FTZ R167, R8, R9, !PT ;  /* 0x0000000908a77209 */ /* 0x004fe20007810000 */
[----:B-1----:R-:W-:Y:S01]  /*5880*/  FFMA.FTZ R3, R45, UR4, -R0 ;  /* 0x000000042d037c23 */ /* 0x002fe20008010800 */
[----:B---3--:R-:W-:-:S05]  /*5890*/  F2FP.BF16.F32.PACK_AB R5, R238, R242 ;  /* 0x000000f2ee05723e */ /* 0x008fca00000010ff */
[----:B------:R1:W-:Y:S02]  /*58a0*/  MUFU.EX2 R234, R3 ;  /* 0x0000000300ea7308 */ /* 0x0003e40000000800 */
[----:B-1----:R-:W-:-:S06]  /*58b0*/  FFMA.FTZ R3, R40, UR4, -R0 ;  /* 0x0000000428037c23 */ /* 0x002fcc0008010800 */
[----:B------:R1:W2:Y:S02]  /*58c0*/  MUFU.EX2 R245, R3 ;  /* 0x0000000300f57308 */ /* 0x0002a40000000800 */
[----:B-1----:R-:W-:Y:S01]  /*58d0*/  VIADD R3, R225, 0xc000 ;  /* 0x0000c000e1037836 */ /* 0x002fe20000000000 */
[----:B--2---:R-:W-:-:S03]  /*58e0*/  F2FP.BF16.F32.PACK_AB R7, R245, R234 ;  /* 0x000000eaf507723e */ /* 0x004fc600000010ff */
[----:B------:R-:W-:Y:S02]  /*58f0*/  @P0 VIADD R14, R3, 0xffffffc0 ;  /* 0xffffffc0030e0836 */ /* 0x000fe40000000000 */
[----:B------:R-:W-:Y:S02]  /*5900*/  FMUL.FTZ R3, R168, UR4 ;  /* 0x00000004a8037c20 */ /* 0x000fe40008410000 */
[C---:B------:R-:W-:Y:S01]  /*5910*/  HMMA.16816.F32.BF16 R152, R4.reuse, R24, RZ ;  /* 0x000000180498723c */ /* 0x040fe200000418ff */
[----:B------:R-:W1:Y:S02]  /*5920*/  LDSM.16.MT88.4 R68, [R14] ;  /* 0x000000000e44783b */ /* 0x000e640000004200 */
[----:B------:R-:W-:Y:S02]  /*5930*/  FSEL R12, R3, RZ, P1 ;  /* 0x000000ff030c7208 */ /* 0x000fe40000800000 */
[----:B------:R-:W-:Y:S01]  /*5940*/  FSETP.NEU.FTZ.AND P1, PT, R167, -INF , PT ;  /* 0xff800000a700780b */ /* 0x000fe20003f3d000 */
[----:B------:R-:W-:Y:S01]  /*5950*/  LDSM.16.MT88.4 R80, [R14+0x2000] ;  /* 0x002000000e50783b */ /* 0x000fe20000004200 */
[----:B------:R-:W-:Y:S01]  /*5960*/  IADD3 R148, PT, PT, R98, R14, RZ ;  /* 0x0000000e62947210 */ /* 0x000fe20007ffe0ff */
[--C-:B------:R-:W-:Y:S01]  /*5970*/  FFMA.FTZ R3, R53, UR4, -R12.reuse ;  /* 0x0000000435037c23 */ /* 0x100fe2000801080c */
[--C-:B------:R-:W-:Y:S01]  /*5980*/  FFMA.FTZ R8, R42, UR4, -R12.reuse ;  /* 0x000000042a087c23 */ /* 0x100fe2000801080c */
[----:B------:R-:W-:Y:S01]  /*5990*/  LDSM.16.MT88.4 R92, [R14+0x800] ;  /* 0x000800000e5c783b */ /* 0x000fe20000004200 */
[C---:B------:R-:W-:Y:S01]  /*59a0*/  HMMA.16816.F32.BF16 R144, R4.reuse, R26, RZ ;  /* 0x0000001a0490723c */ /* 0x040fe200000418ff */
[----:B------:R2:W-:Y:S02]  /*59b0*/  MUFU.EX2 R226, R3 ;  /* 0x0000000300e27308 */ /* 0x0005e40000000800 */
[----:B------:R-:W3:Y:S04]  /*59c0*/  LDSM.16.MT88.4 R72, [R148] ;  /* 0x000000009448783b */ /* 0x000ee80000004200 */
[----:B------:R-:W4:Y:S01]  /*59d0*/  LDSM.16.MT88.4 R84, [R148+0x2000] ;  /* 0x002000009454783b */ /* 0x000f220000004200 */
[C---:B------:R-:W-:Y:S01]  /*59e0*/  HMMA.16816.F32.BF16 R140, R4.reuse, R32, RZ ;  /* 0x00000020048c723c */ /* 0x040fe200000418ff */
[----:B------:R1:W-:Y:S02]  /*59f0*/  MUFU.EX2 R233, R8 ;  /* 0x0000000800e97308 */ /* 0x0003e40000000800 */
[----:B------:R-:W4:Y:S04]  /*5a00*/  LDSM.16.MT88.4 R96, [R148+0x800] ;  /* 0x000800009460783b */ /* 0x000f280000004200 */
[----:B------:R-:W-:Y:S01]  /*5a10*/  LDSM.16.MT88.4 R108, [R14+0x2800] ;  /* 0x002800000e6c783b */ /* 0x000fe20000004200 */
[----:B------:R-:W-:Y:S01]  /*5a20*/  HMMA.16816.F32.BF16 R136, R4, R34, RZ ;  /* 0x000000220488723c */ /* 0x000fe200000418ff */
[----:B--2---:R-:W-:-:S02]  /*5a30*/  FFMA.FTZ R3, R52, UR4, -R12 ;  /* 0x0000000434037c23 */ /* 0x004fc4000801080c */
[----:B------:R-:W-:Y:S02]  /*5a40*/  LDSM.16.MT88.4 R116, [R148+0x2800] ;  /* 0x002800009474783b */ /* 0x000fe40000004200 */
[----:B------:R2:W-:Y:S03]  /*5a50*/  MUFU.EX2 R207, R3 ;  /* 0x0000000300cf7308 */ /* 0x0005e60000000800 */
[----:B------:R-:W-:Y:S01]  /*5a60*/  HMMA.16816.F32.BF16 R132, R4, R60, RZ ;  /* 0x0000003c0484723c */ /* 0x000fe200000418ff */
[----:B-1----:R-:W-:-:S04]  /*5a70*/  FFMA.FTZ R8, R41, UR4, -R12 ;  /* 0x0000000429087c23 */ /* 0x002fc8000801080c */
[----:B------:R-:W1:Y:S03]  /*5a80*/  MUFU.EX2 R227, R8 ;  /* 0x0000000800e37308 */ /* 0x000e660000000800 */
[----:B------:R-:W-:Y:S01]  /*5a90*/  HMMA.16816.F32.BF16 R128, R4, R68, RZ ;  /* 0x000000440480723c */ /* 0x000fe200000418ff */
[----:B--2---:R-:W-:-:S07]  /*5aa0*/  FMUL.FTZ R3, R167, UR4 ;  /* 0x00000004a7037c20 */ /* 0x004fce0008410000 */
[----:B------:R-:W-:Y:S01]  /*5ab0*/  HMMA.16816.F32.BF16 R48, R4, R76, RZ ;  /* 0x0000004c0430723c */ /* 0x000fe200000418ff */
[----:B------:R-:W-:Y:S02]  /*5ac0*/  FSEL R3, R3, RZ, P1 ;  /* 0x000000ff03037208 */ /* 0x000fe40000800000 */
[----:B-1----:R-:W-:-:S05]  /*5ad0*/  F2FP.BF16.F32.PACK_AB R10, R227, R233 ;  /* 0x000000e9e30a723e */ /* 0x002fca00000010ff */
[----:B---3--:R-:W-:Y:S01]  /*5ae0*/  HMMA.16816.F32.BF16 R120, R4, R72, RZ ;  /* 0x000000480478723c */ /* 0x008fe200000418ff */
[----:B------:R-:W-:-:S04]  /*5af0*/  FFMA.FTZ R8, R57, UR4, -R3 ;  /* 0x0000000439087c23 */ /* 0x000fc80008010803 */
[----:B------:R1:W-:Y:S03]  /*5b00*/  MUFU.EX2 R231, R8 ;  /* 0x0000000800e77308 */ /* 0x0003e60000000800 */
[C---:B----4-:R-:W-:Y:S08]  /*5b10*/  HMMA.16816.F32.BF16 R28, R4.reuse, R84, RZ ;  /* 0x00000054041c723c */ /* 0x050ff000000418ff */
[----:B------:R-:W-:Y:S01]  /*5b20*/  HMMA.16816.F32.BF16 R64, R4, R62, RZ ;  /* 0x0000003e0440723c */ /* 0x000fe200000418ff */
[----:B-1----:R-:W-:-:S07]  /*5b30*/  FFMA.FTZ R8, R56, UR4, -R3 ;  /* 0x0000000438087c23 */ /* 0x002fce0008010803 */
[C---:B------:R-:W-:Y:S01]  /*5b40*/  HMMA.16816.F32.BF16 R56, R4.reuse, R70, RZ ;  /* 0x000000460438723c */ /* 0x040fe200000418ff */
[----:B------:R1:W2:Y:S07]  /*5b50*/  MUFU.EX2 R244, R8 ;  /* 0x0000000800f47308 */ /* 0x0002ae0000000800 */
[C---:B------:R-:W-:Y:S08]  /*5b60*/  HMMA.16816.F32.BF16 R36, R4.reuse, R82, RZ ;  /* 0x000000520424723c */ /* 0x040ff000000418ff */
[----:B------:R-:W-:Y:S01]  /*5b70*/  HMMA.16816.F32.BF16 R100, R4, R86, RZ ;  /* 0x000000560464723c */ /* 0x000fe200000418ff */
[----:B-1----:R-:W-:Y:S01]  /*5b80*/  FFMA.FTZ R8, R55, UR4, -R3 ;  /* 0x0000000437087c23 */ /* 0x002fe20008010803 */
[----:B--2---:R-:W-:-:S03]  /*5b90*/  F2FP.BF16.F32.PACK_AB R9, R244, R231 ;  /* 0x000000e7f409723e */ /* 0x004fc600000010ff */
[----:B------:R1:W-:Y:S02]  /*5ba0*/  MUFU.EX2 R232, R8 ;  /* 0x0000000800e87308 */ /* 0x0003e40000000800 */
[----:B-1----:R-:W-:Y:S02]  /*5bb0*/  FFMA.FTZ R8, R54, UR4, -R3 ;  /* 0x0000000436087c23 */ /* 0x002fe40008010803 */
[C---:B------:R-:W-:Y:S04]  /*5bc0*/  HMMA.16816.F32.BF16 R52, R4.reuse, R74, RZ ;  /* 0x0000004a0434723c */ /* 0x040fe800000418ff */
[----:B------:R1:W2:Y:S02]  /*5bd0*/  MUFU.EX2 R250, R8 ;  /* 0x0000000800fa7308 */ /* 0x0002a40000000800 */
[--C-:B-1----:R-:W-:Y:S01]  /*5be0*/  FFMA.FTZ R8, R43, UR4, -R2.reuse ;  /* 0x000000042b087c23 */ /* 0x102fe20008010802 */
[----:B--2---:R-:W-:Y:S01]  /*5bf0*/  F2FP.BF16.F32.PACK_AB R11, R250, R232 ;  /* 0x000000e8fa0b723e */ /* 0x004fe200000010ff */
[----:B------:R-:W-:Y:S04]  /*5c00*/  HMMA.16816.F32.BF16 R40, R4, R80, RZ ;  /* 0x000000500428723c */ /* 0x000fe800000418ff */
[----:B------:R1:W-:Y:S02]  /*5c10*/  MUFU.EX2 R224, R8 ;  /* 0x0000000800e07308 */ /* 0x0003e40000000800 */
[----:B-1----:R-:W-:-:S06]  /*5c20*/  FFMA.FTZ R8, R47, UR4, -R2 ;  /* 0x000000042f087c23 */ /* 0x002fcc0008010802 */
[----:B------:R1:W2:Y:S02]  /*5c30*/  MUFU.EX2 R243, R8 ;  /* 0x0000000800f37308 */ /* 0x0002a40000000800 */
[----:B-1----:R-:W-:Y:S02]  /*5c40*/  FFMA.FTZ R8, R46, UR4, -R2 ;  /* 0x000000042e087c23 */ /* 0x002fe40008010802 */
[----:B------:R-:W-:Y:S01]  /*5c50*/  HMMA.16816.F32.BF16 R44, R4, R78, RZ ;  /* 0x0000004e042c723c */ /* 0x000fe200000418ff */
[----:B--2---:R-:W-:-:S03]  /*5c60*/  F2FP.BF16.F32.PACK_AB R4, R243, R224 ;  /* 0x000000e0f304723e */ /* 0x004fc600000010ff */
[----:B------:R1:W-:Y:S02]  /*5c70*/  MUFU.EX2 R205, R8 ;  /* 0x0000000800cd7308 */ /* 0x0003e40000000800 */
[----:B-1----:R-:W-:Y:S01]  /*5c80*/  FFMA.FTZ R8, R13, UR4, -R2 ;  /* 0x000000040d087c23 */ /* 0x002fe20008010802 */
[----:B------:R-:W-:-:S05]  /*5c90*/  FFMA.FTZ R13, R159, UR4, -R12 ;  /* 0x000000049f0d7c23 */ /* 0x000fca000801080c */
[----:B------:R1:W2:Y:S02]  /*5ca0*/  MUFU.EX2 R204, R8 ;  /* 0x0000000800cc7308 */ /* 0x0002a40000000800 */
[----:B-1----:R-:W-:Y:S01]  /*5cb0*/  FFMA.FTZ R8, R89, UR4, -R0 ;  /* 0x0000000459087c23 */ /* 0x002fe20008010800 */
[----:B--2---:R-:W-:-:S05]  /*5cc0*/  F2FP.BF16.F32.PACK_AB R6, R204, R205 ;  /* 0x000000cdcc06723e */ /* 0x004fca00000010ff */
[----:B------:R1:W-:Y:S02]  /*5cd0*/  MUFU.EX2 R251, R8 ;  /* 0x0000000800fb7308 */ /* 0x0003e40000000800 */
[--C-:B-1----:R-:W-:Y:S02]  /*5ce0*/  FFMA.FTZ R8, R88, UR4, -R0.reuse ;  /* 0x0000000458087c23 */ /* 0x102fe40008010800 */
[----:B------:R-:W1:Y:S04]  /*5cf0*/  LDSM.16.MT88.4 R88, [R225+0xc800] ;  /* 0x00c80000e158783b */ /* 0x000e680000004200 */
[----:B------:R2:W3:Y:S02]  /*5d00*/  MUFU.EX2 R247, R8 ;  /* 0x0000000800f77308 */ /* 0x0004e40000000800 */
[----:B--2---:R-:W-:Y:S01]  /*5d10*/  FFMA.FTZ R8, R112, UR4, -R0 ;  /* 0x0000000470087c23 */ /* 0x004fe20008010800 */
[----:B---3--:R-:W-:-:S05]  /*5d20*/  F2FP.BF16.F32.PACK_AB R5, R247, R251 ;  /* 0x000000fbf705723e */ /* 0x008fca00000010ff */
[----:B------:R2:W-:Y:S02]  /*5d30*/  MUFU.EX2 R248, R8 ;  /* 0x0000000800f87308 */ /* 0x0005e40000000800 */
[----:B--2---:R-:W-:-:S06]  /*5d40*/  FFMA.FTZ R8, R113, UR4, -R0 ;  /* 0x0000000471087c23 */ /* 0x004fcc0008010800 */
[----:B------:R2:W3:Y:S02]  /*5d50*/  MUFU.EX2 R241, R8 ;  /* 0x0000000800f17308 */ /* 0x0004e40000000800 */
[----:B--2---:R-:W-:Y:S02]  /*5d60*/  F2FP.BF16.F32.PACK_AB R8, R207, R226 ;  /* 0x000000e2cf08723e */ /* 0x004fe400000010ff */
[----:B---3--:R-:W-:-:S05]  /*5d70*/  F2FP.BF16.F32.PACK_AB R7, R241, R248 ;  /* 0x000000f8f107723e */ /* 0x008fca00000010ff */
[C---:B------:R-:W-:Y:S08]  /*5d80*/  HMMA.16816.F32.BF16 R124, R8.reuse, R24, RZ ;  /* 0x00000018087c723c */ /* 0x040ff000000418ff */
[----:B------:R-:W-:Y:S08]  /*5d90*/  HMMA.16816.F32.BF16 R112, R8, R26, RZ ;  /* 0x0000001a0870723c */ /* 0x000ff000000418ff */
[C---:B------:R-:W-:Y:S08]  /*5da0*/  HMMA.16816.F32.BF16 R24, R4.reuse, R92, R128 ;  /* 0x0000005c0418723c */ /* 0x040ff00000041880 */
[C---:B------:R-:W-:Y:S08]  /*5db0*/  HMMA.16816.F32.BF16 R188, R4.reuse, R16, R140 ;  /* 0x0000001004bc723c */ /* 0x040ff0000004188c */
[----:B------:R-:W-:Y:S03]  /*5dc0*/  HMMA.16816.F32.BF16 R140, R4, R18, R136 ;  /* 0x00000012048c723c */ /* 0x000fe60000041888 */
[----:B------:R-:W-:Y:S01]  /*5dd0*/  IMAD.MOV.U32 R139, RZ, RZ, R24 ;  /* 0x000000ffff8b7224 */ /* 0x000fe200078e0018 */
[----:B------:R-:W-:Y:S01]  /*5de0*/  MOV R138, R25 ;  /* 0x00000019008a7202 */ /* 0x000fe20000000f00 */
[----:B------:R-:W-:Y:S01]  /*5df0*/  IMAD.MOV.U32 R137, RZ, RZ, R26 ;  /* 0x000000ffff897224 */ /* 0x000fe200078e001a */
[----:B------:R-:W-:-:S02]  /*5e00*/  MOV R136, R27 ;  /* 0x0000001b00887202 */ /* 0x000fc40000000f00 */
        /* <DEDUP_REMOVED lines=8> */
[C---:B-1----:R-:W-:Y:S01]  /*5e90*/  HMMA.16816.F32.BF16 R200, R4.reuse, R88, R132 ;  /* 0x0000005804c8723c */ /* 0x042fe20000041884 */
[----:B------:R1:W-:Y:S07]  /*5ea0*/  MUFU.EX2 R132, R13 ;  /* 0x0000000d00847308 */ /* 0x0003ee0000000800 */
[----:B------:R-:W-:Y:S03]  /*5eb0*/  HMMA.16816.F32.BF16 R208, R4, R116, R28 ;  /* 0x0000007404d0723c */ /* 0x000fe6000004181c */
[----:B------:R-:W-:Y:S01]  /*5ec0*/  IMAD.MOV.U32 R123, RZ, RZ, R24 ;  /* 0x000000ffff7b7224 */ /* 0x000fe200078e0018 */
[----:B------:R-:W-:Y:S01]  /*5ed0*/  MOV R122, R26 ;  /* 0x0000001a007a7202 */ /* 0x000fe20000000f00 */
[----:B------:R-:W-:Y:S01]  /*5ee0*/  IMAD.MOV.U32 R121, RZ, RZ, R27 ;  /* 0x000000ffff797224 */ /* 0x000fe200078e001b */
[----:B------:R-:W-:-:S02]  /*5ef0*/  MOV R120, R25 ;  /* 0x0000001900787202 */ /* 0x000fc40000000f00 */
[C---:B------:R-:W-:Y:S01]  /*5f00*/  HMMA.16816.F32.BF16 R24, R4.reuse, R108, R40 ;  /* 0x0000006c0418723c */ /* 0x040fe20000041828 */
[----:B-1----:R-:W-:Y:S02]  /*5f10*/  FFMA.FTZ R13, R156, UR4, -R12 ;  /* 0x000000049c0d7c23 */ /* 0x002fe4000801080c */
[----:B------:R-:W-:Y:S01]  /*5f20*/  IMAD.MOV.U32 R144, RZ, RZ, R202 ;  /* 0x000000ffff907224 */ /* 0x000fe200078e00ca */
[----:B------:R-:W-:Y:S01]  /*5f30*/  MOV R135, R203 ;  /* 0x000000cb00877202 */ /* 0x000fe20000000f00 */
[----:B------:R-:W-:Y:S01]  /*5f40*/  IMAD.MOV.U32 R134, RZ, RZ, R200 ;  /* 0x000000ffff867224 */ /* 0x000fe200078e00c8 */
[----:B------:R-:W-:Y:S02]  /*5f50*/  MOV R133, R201 ;  /* 0x000000c900857202 */ /* 0x000fe40000000f00 */
[----:B------:R-:W-:Y:S08]  /*5f60*/  HMMA.16816.F32.BF16 R40, R4, R90, R64 ;  /* 0x0000005a0428723c */ /* 0x000ff00000041840 */
[----:B------:R-:W-:Y:S03]  /*5f70*/  HMMA.16816.F32.BF16 R28, R8, R32, RZ ;  /* 0x00000020081c723c */ /* 0x000fe600000418ff */
[----:B------:R-:W-:Y:S01]  /*5f80*/  MOV R229, R24 ;  /* 0x0000001800e57202 */ /* 0x000fe20000000f00 */
[----:B------:R-:W-:Y:S01]  /*5f90*/  IMAD.MOV.U32 R237, RZ, RZ, R25 ;  /* 0x000000ffffed7224 */ /* 0x000fe200078e0019 */
[----:B------:R1:W-:Y:S01]  /*5fa0*/  MUFU.EX2 R24, R13 ;  /* 0x0000000d00187308 */ /* 0x0003e20000000800 */
[----:B------:R-:W-:Y:S01]  /*5fb0*/  MOV R228, R26 ;  /* 0x0000001a00e47202 */ /* 0x000fe20000000f00 */
[----:B------:R-:W-:Y:S01]  /*5fc0*/  IMAD.MOV.U32 R166, RZ, RZ, R27 ;  /* 0x000000ffffa67224 */ /* 0x000fe200078e001b */
[----:B------:R-:W-:Y:S03]  /*5fd0*/  HMMA.16816.F32.BF16 R220, R4, R94, R56 ;  /* 0x0000005e04dc723c */ /* 0x000fe60000041838 */
[----:B------:R-:W-:Y:S01]  /*5fe0*/  IMAD.MOV.U32 R183, RZ, RZ, R40 ;  /* 0x000000ffffb77224 */ /* 0x000fe200078e0028 */
[----:B------:R-:W-:Y:S01]  /*5ff0*/  MOV R181, R41 ;  /* 0x0000002900b57202 */ /* 0x000fe20000000f00 */
[----:B------:R-:W-:-:S03]  /*6000*/  IMAD.MOV.U32 R182, RZ, RZ, R42 ;  /* 0x000000ffffb67224 */ /* 0x000fc600078e002a */
[----:B------:R-:W-:Y:S01]  /*6010*/  HMMA.16816.F32.BF16 R216, R4, R98, R52 ;  /* 0x0000006204d8723c */ /* 0x000fe20000041834 */
[----:B-1----:R-:W-:Y:S01]  /*6020*/  FFMA.FTZ R13, R151, UR4, -R12 ;  /* 0x00000004970d7c23 */ /* 0x002fe2000801080c */
[----:B------:R-:W-:-:S06]  /*6030*/  MOV R151, R43 ;  /* 0x0000002b00977202 */ /* 0x000fcc0000000f00 */
[C---:B------:R-:W-:Y:S01]  /*6040*/  HMMA.16816.F32.BF16 R212, R4.reuse, R106, R44 ;  /* 0x0000006a04d4723c */ /* 0x040fe2000004182c */
[----:B------:R1:W-:Y:S07]  /*6050*/  MUFU.EX2 R65, R13 ;  /* 0x0000000d00417308 */ /* 0x0003ee0000000800 */
[----:B------:R-:W-:Y:S08]  /*6060*/  HMMA.16816.F32.BF16 R200, R4, R110, R36 ;  /* 0x0000006e04c8723c */ /* 0x000ff00000041824 */
[----:B------:R-:W-:Y:S01]  /*6070*/  HMMA.16816.F32.BF16 R40, R8, R60, RZ ;  /* 0x0000003c0828723c */ /* 0x000fe200000418ff */
[----:B-1----:R-:W-:-:S04]  /*6080*/  FFMA.FTZ R13, R149, UR4, -R12 ;  /* 0x00000004950d7c23 */ /* 0x002fc8000801080c */
[----:B------:R1:W2:Y:S03]  /*6090*/  MUFU.EX2 R48, R13 ;  /* 0x0000000d00307308 */ /* 0x0002a60000000800 */
[C---:B------:R-:W-:Y:S08]  /*60a0*/  HMMA.16816.F32.BF16 R44, R8.reuse, R70, RZ ;  /* 0x00000046082c723c */ /* 0x040ff000000418ff */
[----:B------:R-:W-:Y:S01]  /*60b0*/  HMMA.16816.F32.BF16 R36, R8, R62, RZ ;  /* 0x0000003e0824723c */ /* 0x000fe200000418ff */
[----:B-1----:R-:W-:Y:S01]  /*60c0*/  FFMA.FTZ R13, R160, UR4, -R3 ;  /* 0x00000004a00d7c23 */ /* 0x002fe20008010803 */
[----:B--2---:R-:W-:-:S06]  /*60d0*/  MOV R70, R48 ;  /* 0x0000003000467202 */ /* 0x004fcc0000000f00 */
[----:B------:R-:W-:Y:S01]  /*60e0*/  HMMA.16816.F32.BF16 R52, R8, R78, RZ ;  /* 0x0000004e0834723c */ /* 0x000fe200000418ff */
[----:B------:R-:W-:Y:S01]  /*60f0*/  IMAD.MOV.U32 R160, RZ, RZ, R205 ;  /* 0x000000ffffa07224 */ /* 0x000fe200078e00cd */
[----:B------:R1:W-:Y:S01]  /*6100*/  MUFU.EX2 R66, R13 ;  /* 0x0000000d00427308 */ /* 0x0003e20000000800 */
[----:B------:R-:W-:Y:S01]  /*6110*/  IMAD.MOV.U32 R79, RZ, RZ, R146 ;  /* 0x000000ffff4f7224 */ /* 0x000fe200078e0092 */
[----:B------:R-:W-:-:S04]  /*6120*/  MOV R78, R145 ;  /* 0x00000091004e7202 */ /* 0x000fc80000000f00 */
[C---:B------:R-:W-:Y:S08]  /*6130*/  HMMA.16816.F32.BF16 R56, R8.reuse, R82, RZ ;  /* 0x000000520838723c */ /* 0x040ff000000418ff */
[----:B------:R-:W-:Y:S01]  /*6140*/  HMMA.16816.F32.BF16 R60, R8, R86, RZ ;  /* 0x00000056083c723c */ /* 0x000fe200000418ff */
[----:B-1----:R-:W-:-:S04]  /*6150*/  FFMA.FTZ R13, R158, UR4, -R3 ;  /* 0x000000049e0d7c23 */ /* 0x002fc80008010803 */
[----:B------:R1:W2:Y:S02]  /*6160*/  MUFU.EX2 R25, R13 ;  /* 0x0000000d00197308 */ /* 0x0002a40000000800 */
[----:B-1----:R-:W-:Y:S02]  /*6170*/  FFMA.FTZ R13, R157, UR4, -R3 ;  /* 0x000000049d0d7c23 */ /* 0x002fe40008010803 */
[----:B------:R-:W-:Y:S01]  /*6180*/  HMMA.16816.F32.BF16 R156, R4, R118, R100 ;  /* 0x00000076049c723c */ /* 0x000fe20000041864 */
[----:B------:R-:W-:-:S03]  /*6190*/  F2FP.BF16.F32.PACK_AB R6, R48, R65 ;  /* 0x000000413006723e */ /* 0x000fc600000010ff */
[----:B------:R1:W-:Y:S02]  /*61a0*/  MUFU.EX2 R64, R13 ;  /* 0x0000000d00407308 */ /* 0x0003e40000000800 */
[----:B-1----:R-:W-:Y:S01]  /*61b0*/  FFMA.FTZ R13, R150, UR4, -R3 ;  /* 0x00000004960d7c23 */ /* 0x002fe20008010803 */
[----:B--2---:R-:W-:-:S05]  /*61c0*/  IMAD.MOV.U32 R150, RZ, RZ, R25 ;  /* 0x000000ffff967224 */ /* 0x004fca00078e0019 */
[----:B------:R1:W2:Y:S01]  /*61d0*/  MUFU.EX2 R49, R13 ;  /* 0x0000000d00317308 */ /* 0x0002a20000000800 */
[----:B------:R-:W-:Y:S02]  /*61e0*/  F2FP.BF16.F32.PACK_AB R5, R150, R66 ;  /* 0x000000429605723e */ /* 0x000fe400000010ff */
[----:B-1----:R-:W-:Y:S01]  /*61f0*/  MOV R13, R24 ;  /* 0x00000018000d7202 */ /* 0x002fe20000000f00 */
[----:B--2---:R-:W-:Y:S01]  /*6200*/  IMAD.MOV.U32 R71, RZ, RZ, R49 ;  /* 0x000000ffff477224 */ /* 0x004fe200078e0031 */
[----:B------:R-:W-:Y:S01]  /*6210*/  HMMA.16816.F32.BF16 R24, R8, R34, RZ ;  /* 0x000000220818723c */ /* 0x000fe200000418ff */
[----:B------:R-:W-:Y:S02]  /*6220*/  F2FP.BF16.F32.PACK_AB R7, R49, R64 ;  /* 0x000000403107723e */ /* 0x000fe400000010ff */
[----:B------:R-:W-:-:S05]  /*6230*/  F2FP.BF16.F32.PACK_AB R4, R13, R132 ;  /* 0x000000840d04723e */ /* 0x000fca00000010ff */
[----:B------:R-:W-:Y:S01]  /*6240*/  HMMA.16816.F32.BF16 R32, R8, R68, RZ ;  /* 0x000000440820723c */ /* 0x000fe200000418ff */
[----:B------:R-:W-:Y:S01]  /*6250*/  IMAD.MOV.U32 R69, RZ, RZ, R248 ;  /* 0x000000ffff457224 */ /* 0x000fe200078e00f8 */
[----:B------:R-:W-:-:S06]  /*6260*/  MOV R68, R247 ;  /* 0x000000f700447202 */ /* 0x000fcc0000000f00 */
[----:B------:R-:W-:Y:S08]  /*6270*/  HMMA.16816.F32.BF16 R100, R4, R16, R28 ;  /* 0x000000100464723c */ /* 0x000ff0000004181c */
[----:B------:R-:W-:Y:S01]  /*6280*/  HMMA.16816.F32.BF16 R28, R8, R72, RZ ;  /* 0x00000048081c723c */ /* 0x000fe200000418ff */
[----:B------:R-:W-:Y:S01]  /*6290*/  IMAD.MOV.U32 R73, RZ, RZ, R243 ;  /* 0x000000ffff497224 */ /* 0x000fe200078e00f3 */
[----:B------:R-:W-:-:S06]  /*62a0*/  MOV R72, R242 ;  /* 0x000000f200487202 */ /* 0x000fcc0000000f00 */
[C---:B------:R-:W-:Y:S08]  /*62b0*/  HMMA.16816.F32.BF16 R128, R4.reuse, R22, R112 ;  /* 0x000000160480723c */ /* 0x040ff00000041870 */
[C---:B------:R-:W-:Y:S08]  /*62c0*/  HMMA.16816.F32.BF16 R124, R4.reuse, R20, R124 ;  /* 0x00000014047c723c */ /* 0x040ff0000004187c */
[----:B------:R-:W-:Y:S08]  /*62d0*/  HMMA.16816.F32.BF16 R112, R4, R18, R24 ;  /* 0x000000120470723c */ /* 0x000ff00000041818 */
[----:B------:R-:W-:Y:S01]  /*62e0*/  HMMA.16816.F32.BF16 R24, R8, R76, RZ ;  /* 0x0000004c0818723c */ /* 0x000fe200000418ff */
[----:B------:R-:W-:Y:S01]  /*62f0*/  MOV R76, R207 ;  /* 0x000000cf004c7202 */ /* 0x000fe20000000f00 */
[----:B------:R-:W-:-:S06]  /*6300*/  IMAD.MOV.U32 R77, RZ, RZ, R224 ;  /* 0x000000ffff4d7224 */ /* 0x000fcc00078e00e0 */
[C---:B------:R-:W-:Y:S08]  /*6310*/  HMMA.16816.F32.BF16 R20, R8.reuse, R80, RZ ;  /* 0x000000500814723c */ /* 0x040ff000000418ff */
[C---:B------:R-:W-:Y:S08]  /*6320*/  HMMA.16816.F32.BF16 R16, R8.reuse, R84, RZ ;  /* 0x000000540810723c */ /* 0x040ff000000418ff */
[----:B------:R-:W-:Y:S01]  /*6330*/  HMMA.16816.F32.BF16 R48, R8, R74, RZ ;  /* 0x0000004a0830723c */ /* 0x000fe200000418ff */
[----:B------:R-:W-:Y:S01]  /*6340*/  FFMA.FTZ R8, R174, UR4, -R12 ;  /* 0x00000004ae087c23 */ /* 0x000fe2000801080c */
[----:B------:R-:W-:Y:S01]  /*6350*/  IMAD.MOV.U32 R74, RZ, RZ, R206 ;  /* 0x000000ffff4a7224 */ /* 0x000fe200078e00ce */
[----:B------:R-:W-:Y:S01]  /*6360*/  MOV R75, R147 ;  /* 0x00000093004b7202 */ /* 0x000fe20000000f00 */
[----:B------:R-:W-:Y:S01]  /*6370*/  IMAD.MOV.U32 R9, RZ, RZ, R144 ;  /* 0x000000ffff097224 */ /* 0x000fe200078e0090 */
[----:B------:R1:W-:Y:S01]  /*6380*/  MUFU.EX2 R149, R8 ;  /* 0x0000000800957308 */ /* 0x0003e20000000800 */
[----:B------:R-:W-:Y:S01]  /*6390*/  MOV R10, R135 ;  /* 0x00000087000a7202 */ /* 0x000fe20000000f00 */
[----:B------:R-:W-:Y:S01]  /*63a0*/  IMAD.MOV.U32 R11, RZ, RZ, R134 ;  /* 0x000000ffff0b7224 */ /* 0x000fe200078e0086 */
[----:B------:R-:W-:Y:S01]  /*63b0*/  HMMA.16816.F32.BF16 R84, R4, R88, R40 ;  /* 0x000000580454723c */ /* 0x000fe20000041828 */
[----:B------:R-:W-:Y:S01]  /*63c0*/  IMAD.MOV.U32 R42, RZ, RZ, R66 ;  /* 0x000000ffff2a7224 */ /* 0x000fe200078e0042 */
[----:B------:R-:W-:-:S02]  /*63d0*/  MOV R43, R133 ;  /* 0x00000085002b7202 */ /* 0x000fc40000000f00 */
[----:B------:R-:W-:Y:S02]  /*63e0*/  MOV R41, R132 ;  /* 0x0000008400297202 */ /* 0x000fe40000000f00 */
[----:B------:R-:W-:Y:S02]  /*63f0*/  MOV R40, R123 ;  /* 0x0000007b00287202 */ /* 0x000fe40000000f00 */
[C---:B------:R-:W-:Y:S01]  /*6400*/  HMMA.16816.F32.BF16 R80, R4.reuse, R92, R32 ;  /* 0x0000005c0450723c */ /* 0x040fe20000041820 */
[----:B------:R-:W-:Y:S01]  /*6410*/  MOV R32, R65 ;  /* 0x0000004100207202 */ /* 0x000fe20000000f00 */
[----:B------:R-:W-:Y:S01]  /*6420*/  IMAD.MOV.U32 R92, RZ, RZ, R64 ;  /* 0x000000ffff5c7224 */ /* 0x000fe200078e0040 */
[----:B------:R-:W-:Y:S01]  /*6430*/  MOV R93, R204 ;  /* 0x000000cc005d7202 */ /* 0x000fe20000000f00 */
[----:B------:R-:W-:Y:S01]  /*6440*/  IMAD.MOV.U32 R34, RZ, RZ, R122 ;  /* 0x000000ffff227224 */ /* 0x000fe200078e007a */
[----:B------:R-:W-:Y:S01]  /*6450*/  MOV R35, R121 ;  /* 0x0000007900237202 */ /* 0x000fe20000000f00 */
[----:B-1----:R-:W-:Y:S01]  /*6460*/  FFMA.FTZ R8, R172, UR4, -R12 ;  /* 0x00000004ac087c23 */ /* 0x002fe2000801080c */
[----:B------:R-:W-:Y:S01]  /*6470*/  IMAD.MOV.U32 R33, RZ, RZ, R120 ;  /* 0x000000ffff217224 */ /* 0x000fe200078e0078 */
[C---:B------:R-:W-:Y:S01]  /*6480*/  HMMA.16816.F32.BF16 R64, R4.reuse, R96, R28 ;  /* 0x000000600440723c */ /* 0x040fe2000004181c */
[----:B------:R-:W-:Y:S01]  /*6490*/  MOV R30, R32 ;  /* 0x00000020001e7202 */ /* 0x000fe20000000f00 */
[----:B------:R1:W-:Y:S01]  /*64a0*/  MUFU.EX2 R31, R8 ;  /* 0x00000008001f7308 */ /* 0x0003e20000000800 */
[----:B------:R-:W-:Y:S01]  /*64b0*/  IMAD.MOV.U32 R29, RZ, RZ, R35 ;  /* 0x000000ffff1d7224 */ /* 0x000fe200078e0023 */
[----:B------:R-:W-:Y:S01]  /*64c0*/  MOV R32, R75 ;  /* 0x0000004b00207202 */ /* 0x000fe20000000f00 */
[----:B------:R-:W-:Y:S01]  /*64d0*/  IMAD.MOV.U32 R35, RZ, RZ, R74 ;  /* 0x000000ffff237224 */ /* 0x000fe200078e004a */
[----:B------:R-:W-:Y:S01]  /*64e0*/  MOV R97, R34 ;  /* 0x0000002200617202 */ /* 0x000fe20000000f00 */
[----:B------:R-:W-:Y:S01]  /*64f0*/  IMAD.MOV.U32 R96, RZ, RZ, R33 ;  /* 0x000000ffff607224 */ /* 0x000fe200078e0021 */
[----:B------:R-:W-:Y:S01]  /*6500*/  HMMA.16816.F32.BF16 R144, R4, R116, R16 ;  /* 0x000000740490723c */ /* 0x000fe20000041810 */
[----:B------:R-:W2:Y:S01]  /*6510*/  LDSM.16.MT88.4 R16, [R15+0xf000] ;  /* 0x00f000000f10783b */ /* 0x000ea20000004200 */
[----:B------:R-:W-:Y:S01]  /*6520*/  MOV R116, R77 ;  /* 0x0000004d00747202 */ /* 0x000fe20000000f00 */
[----:B------:R-:W-:Y:S01]  /*6530*/  IMAD.MOV.U32 R33, RZ, RZ, R78 ;  /* 0x000000ffff217224 */ /* 0x000fe200078e004e */
[----:B------:R-:W-:Y:S01]  /*6540*/  MOV R34, R79 ;  /* 0x0000004f00227202 */ /* 0x000fe20000000f00 */
[----:B------:R-:W-:Y:S01]  /*6550*/  IMAD.MOV.U32 R117, RZ, RZ, R76 ;  /* 0x000000ffff757224 */ /* 0x000fe200078e004c */
[----:B------:R-:W-:-:S02]  /*6560*/  MOV R28, R71 ;  /* 0x00000047001c7202 */ /* 0x000fc40000000f00 */
[----:B------:R-:W-:Y:S01]  /*6570*/  HMMA.16816.F32.BF16 R132, R4, R108, R20 ;  /* 0x0000006c0484723c */ /* 0x000fe20000041814 */
[----:B------:R-:W3:Y:S01]  /*6580*/  LDSM.16.MT88.4 R20, [R15+0xd000] ;  /* 0x00d000000f14783b */ /* 0x000ee20000004200 */
[----:B------:R-:W-:Y:S01]  /*6590*/  MOV R109, R11 ;  /* 0x0000000b006d7202 */ /* 0x000fe20000000f00 */
[----:B-1----:R-:W-:Y:S01]  /*65a0*/  FFMA.FTZ R8, R163, UR4, -R12 ;  /* 0x00000004a3087c23 */ /* 0x002fe2000801080c */
[----:B------:R-:W-:-:S03]  /*65b0*/  MOV R108, R69 ;  /* 0x00000045006c7202 */ /* 0x000fc60000000f00 */
[----:B------:R1:W-:Y:S01]  /*65c0*/  MUFU.EX2 R207, R8 ;  /* 0x0000000800cf7308 */ /* 0x0003e20000000800 */
        /* <DEDUP_REMOVED lines=9> */
[----:B------:R-:W-:Y:S01]  /*6660*/  IMAD.MOV.U32 R37, RZ, RZ, R72 ;  /* 0x000000ffff257224 */ /* 0x000fe200078e0048 */
[----:B------:R-:W-:Y:S01]  /*6670*/  MOV R38, R73 ;  /* 0x0000004900267202 */ /* 0x000fe20000000f00 */
[----:B------:R-:W-:Y:S01]  /*6680*/  IMAD.MOV.U32 R39, RZ, RZ, R68 ;  /* 0x000000ffff277224 */ /* 0x000fe200078e0044 */
[----:B------:R-:W-:Y:S01]  /*6690*/  MOV R36, R104 ;  /* 0x0000006800247202 */ /* 0x000fe20000000f00 */
[----:B------:R-:W-:Y:S01]  /*66a0*/  IMAD.MOV.U32 R174, RZ, RZ, R109 ;  /* 0x000000ffffae7224 */ /* 0x000fe200078e006d */
[----:B------:R-:W-:Y:S01]  /*66b0*/  MOV R104, R96 ;  /* 0x0000006000687202 */ /* 0x000fe20000000f00 */
[----:B------:R-:W-:-:S02]  /*66c0*/  IMAD.MOV.U32 R163, RZ, RZ, R39 ;  /* 0x000000ffffa37224 */ /* 0x000fc400078e0027 */
[----:B-1----:R-:W-:Y:S01]  /*66d0*/  FFMA.FTZ R8, R161, UR4, -R12 ;  /* 0x00000004a1087c23 */ /* 0x002fe2000801080c */
[C---:B------:R-:W-:Y:S01]  /*66e0*/  HMMA.16816.F32.BF16 R44, R4.reuse, R94, R44 ;  /* 0x0000005e042c723c */ /* 0x040fe2000004182c */
[----:B------:R-:W-:Y:S01]  /*66f0*/  MOV R161, R38 ;  /* 0x0000002600a17202 */ /* 0x000fe20000000f00 */
[----:B------:R-:W-:Y:S01]  /*6700*/  IMAD.MOV.U32 R39, RZ, RZ, R25 ;  /* 0x000000ffff277224 */ /* 0x000fe200078e0019 */
[----:B------:R1:W4:Y:S01]  /*6710*/  MUFU.EX2 R224, R8 ;  /* 0x0000000800e07308 */ /* 0x0003220000000800 */
[----:B------:R-:W-:Y:S01]  /*6720*/  MOV R38, R24 ;  /* 0x0000001800267202 */ /* 0x000fe20000000f00 */
[----:B------:R-:W-:Y:S01]  /*6730*/  IMAD.MOV.U32 R109, RZ, RZ, R27 ;  /* 0x000000ffff6d7224 */ /* 0x000fe200078e001b */
[----:B------:R-:W-:Y:S01]  /*6740*/  MOV R108, R26 ;  /* 0x0000001a006c7202 */ /* 0x000fe20000000f00 */
[----:B------:R-:W-:Y:S01]  /*6750*/  IMAD.MOV.U32 R25, RZ, RZ, R30 ;  /* 0x000000ffff197224 */ /* 0x000fe200078e001e */
        /* <DEDUP_REMOVED lines=11> */
[----:B------:R-:W-:-:S02]  /*6810*/  IMAD.MOV.U32 R95, RZ, RZ, R30 ;  /* 0x000000ffff5f7224 */ /* 0x000fc400078e001e */
[----:B-1----:R-:W-:Y:S01]  /*6820*/  FFMA.FTZ R8, R177, UR4, -R3 ;  /* 0x00000004b1087c23 */ /* 0x002fe20008010803 */
[----:B----4-:R-:W-:Y:S01]  /*6830*/  F2FP.BF16.F32.PACK_AB R10, R224, R207 ;  /* 0x000000cfe00a723e */ /* 0x010fe200000010ff */
[----:B------:R-:W-:Y:S01]  /*6840*/  IMAD.MOV.U32 R177, RZ, RZ, R37 ;  /* 0x000000ffffb17224 */ /* 0x000fe200078e0025 */
[----:B------:R-:W-:Y:S01]  /*6850*/  MOV R94, R29 ;  /* 0x0000001d005e7202 */ /* 0x000fe20000000f00 */
[----:B------:R1:W-:Y:S01]  /*6860*/  MUFU.EX2 R249, R8 ;  /* 0x0000000800f97308 */ /* 0x0003e20000000800 */
[----:B------:R-:W-:Y:S01]  /*6870*/  HMMA.16816.F32.BF16 R56, R4, R110, R56 ;  /* 0x0000006e0438723c */ /* 0x000fe20000041838 */
[----:B------:R-:W-:Y:S01]  /*6880*/  IMAD.MOV.U32 R37, RZ, RZ, R105 ;  /* 0x000000ffff257224 */ /* 0x000fe200078e0069 */
[----:B------:R-:W-:Y:S01]  /*6890*/  MOV R111, R39 ;  /* 0x00000027006f7202 */ /* 0x000fe20000000f00 */
[----:B------:R-:W-:Y:S02]  /*68a0*/  IMAD.MOV.U32 R105, RZ, RZ, R97 ;  /* 0x000000ffff697224 */ /* 0x000fe400078e0061 */
[----:B------:R-:W-:Y:S01]  /*68b0*/  IMAD.MOV.U32 R110, RZ, RZ, R108 ;  /* 0x000000ffff6e7224 */ /* 0x000fe200078e006c */
[----:B------:R-:W-:-:S02]  /*68c0*/  MOV R108, R27 ;  /* 0x0000001b006c7202 */ /* 0x000fc40000000f00 */
[----:B------:R-:W-:Y:S01]  /*68d0*/  HMMA.16816.F32.BF16 R40, R4, R118, R60 ;  /* 0x000000760428723c */ /* 0x000fe2000004183c */
[----:B-1----:R-:W-:Y:S01]  /*68e0*/  FFMA.FTZ R8, R175, UR4, -R3 ;  /* 0x00000004af087c23 */ /* 0x002fe20008010803 */
[----:B------:R-:W-:Y:S01]  /*68f0*/  MOV R119, R228 ;  /* 0x000000e400777202 */ /* 0x000fe20000000f00 */
[----:B------:R-:W-:Y:S02]  /*6900*/  IMAD.MOV.U32 R118, RZ, RZ, R237 ;  /* 0x000000ffff767224 */ /* 0x000fe400078e00ed */
[----:B------:R1:W4:Y:S01]  /*6910*/  MUFU.EX2 R252, R8 ;  /* 0x0000000800fc7308 */ /* 0x0003220000000800 */
[----:B------:R-:W3:Y:S01]  /*6920*/  LDL.LU R237, [R1+0x64] ;  /* 0x0000640001ed7983 */ /* 0x000ee20000300800 */
[----:B------:R-:W-:-:S03]  /*6930*/  IMAD.MOV.U32 R175, RZ, RZ, R38 ;  /* 0x000000ffffaf7224 */ /* 0x000fc600078e0026 */
[----:B------:R-:W3:Y:S01]  /*6940*/  LDL.LU R228, [R1+0x60] ;  /* 0x0000600001e47983 */ /* 0x000ee20000300800 */
[----:B-1----:R-:W-:Y:S01]  /*6950*/  FFMA.FTZ R8, R165, UR4, -R3 ;  /* 0x00000004a5087c23 */ /* 0x002fe20008010803 */
[----:B----4-:R-:W-:-:S03]  /*6960*/  F2FP.BF16.F32.PACK_AB R9, R252, R249 ;  /* 0x000000f9fc09723e */ /* 0x010fc600000010ff */
[----:B------:R1:W-:Y:S02]  /*6970*/  MUFU.EX2 R205, R8 ;  /* 0x0000000800cd7308 */ /* 0x0003e40000000800 */
[----:B-1----:R-:W-:Y:S01]  /*6980*/  FFMA.FTZ R8, R162, UR4, -R3 ;  /* 0x00000004a2087c23 */ /* 0x002fe20008010803 */
[----:B------:R-:W-:Y:S02]  /*6990*/  MOV R162, R163 ;  /* 0x000000a300a27202 */ /* 0x000fe40000000f00 */
[----:B------:R-:W-:-:S03]  /*69a0*/  MOV R163, R25 ;  /* 0x0000001900a37202 */ /* 0x000fc60000000f00 */
[----:B------:R1:W4:Y:S02]  /*69b0*/  MUFU.EX2 R206, R8 ;  /* 0x0000000800ce7308 */ /* 0x0003240000000800 */
[----:B-1----:R-:W-:Y:S01]  /*69c0*/  FFMA.FTZ R8, R178, UR4, -R2 ;  /* 0x00000004b2087c23 */ /* 0x002fe20008010802 */
[----:B----4-:R-:W-:Y:S01]  /*69d0*/  F2FP.BF16.F32.PACK_AB R11, R206, R205 ;  /* 0x000000cdce0b723e */ /* 0x010fe200000010ff */
[----:B------:R-:W-:Y:S01]  /*69e0*/  IMAD.MOV.U32 R178, RZ, RZ, R172 ;  /* 0x000000ffffb27224 */ /* 0x000fe200078e00ac */
[----:B------:R-:W-:-:S03]  /*69f0*/  MOV R172, R174 ;  /* 0x000000ae00ac7202 */ /* 0x000fc60000000f00 */
[----:B------:R1:W-:Y:S01]  /*6a00*/  MUFU.EX2 R248, R8 ;  /* 0x0000000800f87308 */ /* 0x0003e20000000800 */
[----:B------:R-:W-:Y:S01]  /*6a10*/  MOV R174, R37 ;  /* 0x0000002500ae7202 */ /* 0x000fe20000000f00 */
[----:B-1----:R-:W-:Y:S01]  /*6a20*/  FFMA.FTZ R8, R176, UR4, -R2 ;  /* 0x00000004b0087c23 */ /* 0x002fe20008010802 */
[----:B------:R-:W-:-:S05]  /*6a30*/  IMAD.MOV.U32 R176, RZ, RZ, R28 ;  /* 0x000000ffffb07224 */ /* 0x000fca00078e001c */
[----:B------:R1:W4:Y:S02]  /*6a40*/  MUFU.EX2 R247, R8 ;  /* 0x0000000800f77308 */ /* 0x0003240000000800 */
[----:B-1----:R-:W-:Y:S01]  /*6a50*/  FFMA.FTZ R8, R170, UR4, -R2 ;  /* 0x00000004aa087c23 */ /* 0x002fe20008010802 */
[----:B----4-:R-:W-:-:S05]  /*6a60*/  F2FP.BF16.F32.PACK_AB R4, R247, R248 ;  /* 0x000000f8f704723e */ /* 0x010fca00000010ff */
[----:B------:R1:W-:Y:S02]  /*6a70*/  MUFU.EX2 R204, R8 ;  /* 0x0000000800cc7308 */ /* 0x0003e40000000800 */
[----:B-1----:R-:W-:-:S06]  /*6a80*/  FFMA.FTZ R8, R169, UR4, -R2 ;  /* 0x00000004a9087c23 */ /* 0x002fcc0008010802 */
[----:B------:R1:W4:Y:S02]  /*6a90*/  MUFU.EX2 R170, R8 ;  /* 0x0000000800aa7308 */ /* 0x0003240000000800 */
[----:B-1----:R-:W-:Y:S01]  /*6aa0*/  FFMA.FTZ R8, R180, UR4, -R0 ;  /* 0x00000004b4087c23 */ /* 0x002fe20008010800 */
[----:B----4-:R-:W-:-:S05]  /*6ab0*/  F2FP.BF16.F32.PACK_AB R6, R170, R204 ;  /* 0x000000ccaa06723e */ /* 0x010fca00000010ff */
[----:B------:R1:W-:Y:S02]  /*6ac0*/  MUFU.EX2 R243, R8 ;  /* 0x0000000800f37308 */ /* 0x0003e40000000800 */
[----:B-1----:R-:W-:-:S06]  /*6ad0*/  FFMA.FTZ R8, R179, UR4, -R0 ;  /* 0x00000004b3087c23 */ /* 0x002fcc0008010800 */
[----:B------:R1:W4:Y:S02]  /*6ae0*/  MUFU.EX2 R242, R8 ;  /* 0x0000000800f27308 */ /* 0x0003240000000800 */
[----:B-1----:R-:W-:Y:S01]  /*6af0*/  FFMA.FTZ R8, R173, UR4, -R0 ;  /* 0x00000004ad087c23 */ /* 0x002fe20008010800 */
[----:B----4-:R-:W-:Y:S01]  /*6b00*/  F2FP.BF16.F32.PACK_AB R5, R242, R243 ;  /* 0x000000f3f205723e */ /* 0x010fe200000010ff */
[----:B------:R-:W-:-:S04]  /*6b10*/  IMAD.MOV.U32 R180, RZ, RZ, R166 ;  /* 0x000000ffffb47224 */ /* 0x000fc800078e00a6 */
[----:B------:R1:W-:Y:S01]  /*6b20*/  MUFU.EX2 R165, R8 ;  /* 0x0000000800a57308 */ /* 0x0003e20000000800 */
[----:B------:R4:W5:Y:S01]  /*6b30*/  LDL.LU R166, [R1+0x5c] ;  /* 0x00005c0001a67983 */ /* 0x0009620000300800 */
[----:B------:R-:W-:-:S03]  /*6b40*/  IMAD.MOV.U32 R173, RZ, RZ, R36 ;  /* 0x000000ffffad7224 */ /* 0x000fc600078e0024 */
[----:B------:R-:W-:Y:S01]  /*6b50*/  LDSM.16.MT88.4 R36, [R148+0x3000] ;  /* 0x003000009424783b */ /* 0x000fe20000004200 */
[----:B-1----:R-:W-:Y:S01]  /*6b60*/  FFMA.FTZ R8, R171, UR4, -R0 ;  /* 0x00000004ab087c23 */ /* 0x002fe20008010800 */
[----:B------:R-:W-:Y:S02]  /*6b70*/  IMAD.MOV.U32 R171, RZ, RZ, R31 ;  /* 0x000000ffffab7224 */ /* 0x000fe400078e001f */
[----:B------:R-:W-:Y:S01]  /*6b80*/  IMAD.MOV.U32 R31, RZ, RZ, R70 ;  /* 0x000000ffff1f7224 */ /* 0x000fe200078e0046 */
[----:B------:R1:W2:Y:S04]  /*6b90*/  MUFU.EX2 R169, R8 ;  /* 0x0000000800a97308 */ /* 0x0002a80000000800 */
[----:B------:R-:W-:Y:S02]  /*6ba0*/  MOV R179, R31 ;  /* 0x0000001f00b37202 */ /* 0x000fe40000000f00 */
[----:B------:R-:W-:Y:S01]  /*6bb0*/  LDSM.16.MT88.4 R28, [R225+0xf000] ;  /* 0x00f00000e11c783b */ /* 0x000fe20000004200 */
[----:B-1----:R-:W-:-:S02]  /*6bc0*/  F2FP.BF16.F32.PACK_AB R8, R171, R149 ;  /* 0x00000095ab08723e */ /* 0x002fc400000010ff */
[----:B--2---:R-:W-:-:S05]  /*6bd0*/  F2FP.BF16.F32.PACK_AB R7, R169, R165 ;  /* 0x000000a5a907723e */ /* 0x004fca00000010ff */
[C---:B------:R-:W-:Y:S08]  /*6be0*/  HMMA.16816.F32.BF16 R100, R8.reuse, R16, R100 ;  /* 0x000000100864723c */ /* 0x040ff00000041864 */
[----:B---3--:R-:W-:Y:S08]  /*6bf0*/  HMMA.16816.F32.BF16 R60, R8, R22, R128 ;  /* 0x00000016083c723c */ /* 0x008ff00000041880 */
[C---:B------:R-:W-:Y:S01]  /*6c00*/  HMMA.16816.F32.BF16 R72, R4.reuse, R20, R184 ;  /* 0x000000140448723c */ /* 0x040fe200000418b8 */
[----:B------:R-:W-:Y:S01]  /*6c10*/  MOV R187, R229 ;  /* 0x000000e500bb7202 */ /* 0x000fe20000000f00 */
[----:B------:R-:W-:Y:S01]  /*6c20*/  IMAD.MOV.U32 R186, RZ, RZ, R116 ;  /* 0x000000ffffba7224 */ /* 0x000fe200078e0074 */
[----:B------:R-:W2:Y:S01]  /*6c30*/  LDL.LU R229, [R1+0x58] ;  /* 0x0000580001e57983 */ /* 0x000ea20000300800 */
[----:B------:R-:W-:Y:S01]  /*6c40*/  IMAD.MOV.U32 R129, RZ, RZ, R102 ;  /* 0x000000ffff817224 */ /* 0x000fe200078e0066 */
[----:B------:R-:W-:Y:S01]  /*6c50*/  MOV R116, R13 ;  /* 0x0000000d00747202 */ /* 0x000fe20000000f00 */
[----:B------:R-:W-:Y:S01]  /*6c60*/  IMAD.MOV.U32 R102, RZ, RZ, R119 ;  /* 0x000000ffff667224 */ /* 0x000fe200078e0077 */
[----:B------:R-:W-:Y:S01]  /*6c70*/  MOV R13, R231 ;  /* 0x000000e7000d7202 */ /* 0x000fe20000000f00 */
[----:B------:R-:W-:Y:S01]  /*6c80*/  IMAD.MOV.U32 R119, RZ, RZ, R226 ;  /* 0x000000ffff777224 */ /* 0x000fe200078e00e2 */
[----:B------:R-:W-:Y:S01]  /*6c90*/  HMMA.16816.F32.BF16 R76, R4, R22, R152 ;  /* 0x00000016044c723c */ /* 0x000fe20000041898 */
[----:B------:R-:W3:Y:S01]  /*6ca0*/  LDL.LU R226, [R1+0x54] ;  /* 0x0000540001e27983 */ /* 0x000ee20000300800 */
[----:B------:R-:W-:Y:S01]  /*6cb0*/  MOV R154, R227 ;  /* 0x000000e3009a7202 */ /* 0x000fe20000000f00 */
[----:B------:R-:W-:Y:S01]  /*6cc0*/  IMAD.MOV.U32 R131, RZ, RZ, R100 ;  /* 0x000000ffff837224 */ /* 0x000fe200078e0064 */
[----:B------:R-:W-:Y:S01]  /*6cd0*/  MOV R130, R101 ;  /* 0x0000006500827202 */ /* 0x000fe20000000f00 */
[----:B------:R-:W4:Y:S01]  /*6ce0*/  LDL.LU R231, [R1+0x50] ;  /* 0x0000500001e77983 */ /* 0x000f220000300800 */
[----:B------:R-:W-:-:S02]  /*6cf0*/  MOV R128, R103 ;  /* 0x0000006700807202 */ /* 0x000fc40000000f00 */
[C---:B------:R-:W-:Y:S01]  /*6d00*/  HMMA.16816.F32.BF16 R68, R8.reuse, R20, R124 ;  /* 0x000000140844723c */ /* 0x040fe2000004187c */
[----:B------:R-:W2:Y:S01]  /*6d10*/  LDL.LU R227, [R1+0x4c] ;  /* 0x00004c0001e37983 */ /* 0x000ea20000300800 */
[----:B------:R-:W-:Y:S01]  /*6d20*/  IMAD.MOV.U32 R125, RZ, RZ, R104 ;  /* 0x000000ffff7d7224 */ /* 0x000fe200078e0068 */
[----:B------:R-:W-:Y:S01]  /*6d30*/  MOV R126, R105 ;  /* 0x00000069007e7202 */ /* 0x000fe20000000f00 */
[----:B------:R-:W-:Y:S01]  /*6d40*/  IMAD.MOV.U32 R104, RZ, RZ, R32 ;  /* 0x000000ffff687224 */ /* 0x000fe200078e0020 */
[----:B------:R-:W-:Y:S01]  /*6d50*/  MOV R105, R33 ;  /* 0x0000002100697202 */ /* 0x000fe20000000f00 */
[----:B------:R-:W-:Y:S01]  /*6d60*/  IMAD.MOV.U32 R127, RZ, RZ, R24 ;  /* 0x000000ffff7f7224 */ /* 0x000fe200078e0018 */
[----:B------:R-:W1:Y:S01]  /*6d70*/  LDSM.16.MT88.4 R32, [R14+0x3000] ;  /* 0x003000000e20783b */ /* 0x000e620000004200 */
[----:B------:R-:W-:Y:S01]  /*6d80*/  HMMA.16816.F32.BF16 R20, R8, R18, R112 ;  /* 0x000000120814723c */ /* 0x000fe20000041870 */
[----:B------:R-:W-:Y:S01]  /*6d90*/  MOV R124, R109 ;  /* 0x0000006d007c7202 */ /* 0x000fe20000000f00 */
[----:B------:R-:W-:-:S02]  /*6da0*/  IMAD.MOV.U32 R109, RZ, RZ, R26 ;  /* 0x000000ffff6d7224 */ /* 0x000fc400078e001a */
[----:B------:R-:W-:Y:S04]  /*6db0*/  LDSM.16.MT88.4 R24, [R148+0x1000] ;  /* 0x001000009418783b */ /* 0x000fe80000004200 */
[C---:B------:R-:W-:Y:S08]  /*6dc0*/  HMMA.16816.F32.BF16 R136, R4.reuse, R16, R188 ;  /* 0x000000100488723c */ /* 0x040ff000000418bc */
[----:B------:R-:W-:Y:S01]  /*6dd0*/  HMMA.16816.F32.BF16 R140, R4, R18, R140 ;  /* 0x00000012048c723c */ /* 0x000fe2000004188c */
[----:B------:R-:W1:Y:S02]  /*6de0*/  LDSM.16.MT88.4 R16, [R14+0x1000] ;  /* 0x001000000e10783b */ /* 0x000e640000004200 */
[----:B------:R-:W-:Y:S01]  /*6df0*/  MOV R99, R22 ;  /* 0x0000001600637202 */ /* 0x000fe20000000f00 */
[----:B------:R-:W-:Y:S01]  /*6e00*/  IMAD.MOV.U32 R98, RZ, RZ, R23 ;  /* 0x000000ffff627224 */ /* 0x000fe200078e0017 */
[----:B------:R-:W-:Y:S01]  /*6e10*/  MOV R97, R21 ;  /* 0x0000001500617202 */ /* 0x000fe20000000f00 */
[----:B------:R-:W-:-:S02]  /*6e20*/  IMAD.MOV.U32 R96, RZ, RZ, R20 ;  /* 0x000000ffff607224 */ /* 0x000fc400078e0014 */
[----:B------:R-:W1:Y:S01]  /*6e30*/  LDSM.16.MT88.4 R20, [R225+0xd000] ;  /* 0x00d00000e114783b */ /* 0x000e620000004200 */
[----:B------:R-:W-:Y:S01]  /*6e40*/  IMAD.MOV.U32 R100, RZ, RZ, R187 ;  /* 0x000000ffff647224 */ /* 0x000fe200078e00bb */
[----:B------:R-:W-:Y:S02]  /*6e50*/  MOV R101, R118 ;  /* 0x0000007600657202 */ /* 0x000fe40000000f00 */
[----:B------:R-:W-:Y:S01]  /*6e60*/  MOV R103, R180 ;  /* 0x000000b400677202 */ /* 0x000fe20000000f00 */
[----:B------:R-:W-:Y:S01]  /*6e70*/  IMAD.MOV.U32 R184, RZ, RZ, R246 ;  /* 0x000000ffffb87224 */ /* 0x000fe200078e00f6 */
        /* <DEDUP_REMOVED lines=8> */
[----:B-1----:R-:W-:Y:S01]  /*6f00*/  HMMA.16816.F32.BF16 R188, R4, R32, R100 ;  /* 0x0000002004bc723c */ /* 0x002fe20000041864 */
[----:B------:R-:W-:-:S02]  /*6f10*/  MOV R113, R155 ;  /* 0x0000009b00717202 */ /* 0x000fc40000000f00 */
[----:B------:R-:W-:-:S05]  /*6f20*/  MOV R185, R111 ;  /* 0x0000006f00b97202 */ /* 0x000fca0000000f00 */
[----:B------:R-:W-:Y:S01]  /*6f30*/  HMMA.16816.F32.BF16 R152, R4, R30, R212 ;  /* 0x0000001e0498723c */ /* 0x000fe200000418d4 */
[----:B------:R-:W-:-:S07]  /*6f40*/  IMAD.MOV.U32 R215, RZ, RZ, R160 ;  /* 0x000000ffffd77224 */ /* 0x000fce00078e00a0 */
[----:B------:R-:W-:Y:S01]  /*6f50*/  HMMA.16816.F32.BF16 R100, R4, R18, R220 ;  /* 0x000000120464723c */ /* 0x000fe200000418dc */
[----:B------:R-:W-:Y:S01]  /*6f60*/  IMAD.MOV.U32 R222, RZ, RZ, R108 ;  /* 0x000000ffffde7224 */ /* 0x000fe200078e006c */
[----:B------:R-:W-:Y:S01]  /*6f70*/  MOV R223, R109 ;  /* 0x0000006d00df7202 */ /* 0x000fe20000000f00 */
[----:B------:R-:W-:Y:S01]  /*6f80*/  IMAD.MOV.U32 R220, RZ, RZ, R179 ;  /* 0x000000ffffdc7224 */ /* 0x000fe200078e00b3 */
[----:B------:R-:W-:-:S04]  /*6f90*/  MOV R221, R176 ;  /* 0x000000b000dd7202 */ /* 0x000fc80000000f00 */
[----:B------:R-:W-:Y:S01]  /*6fa0*/  HMMA.16816.F32.BF16 R108, R4, R26, R216 ;  /* 0x0000001a046c723c */ /* 0x000fe200000418d8 */
[----:B------:R-:W-:Y:S01]  /*6fb0*/  MOV R217, R162 ;  /* 0x000000a200d97202 */ /* 0x000fe20000000f00 */
[----:B------:R-:W-:Y:S01]  /*6fc0*/  IMAD.MOV.U32 R218, RZ, RZ, R161 ;  /* 0x000000ffffda7224 */ /* 0x000fe200078e00a1 */
[----:B------:R-:W-:Y:S01]  /*6fd0*/  MOV R219, R163 ;  /* 0x000000a300db7202 */ /* 0x000fe20000000f00 */
[----:B------:R-:W-:-:S04]  /*6fe0*/  IMAD.MOV.U32 R216, RZ, RZ, R178 ;  /* 0x000000ffffd87224 */ /* 0x000fc800078e00b2 */
[----:B------:R-:W-:Y:S01]  /*6ff0*/  HMMA.16816.F32.BF16 R160, R4, R34, R200 ;  /* 0x0000002204a0723c */ /* 0x000fe200000418c8 */
[----:B------:R-:W-:Y:S01]  /*7000*/  MOV R203, R177 ;  /* 0x000000b100cb7202 */ /* 0x000fe20000000f00 */
[----:B------:R-:W-:Y:S01]  /*7010*/  IMAD.MOV.U32 R201, RZ, RZ, R217 ;  /* 0x000000ffffc97224 */ /* 0x000fe200078e00d9 */
[----:B------:R-:W-:Y:S02]  /*7020*/  MOV R202, R216 ;  /* 0x000000d800ca7202 */ /* 0x000fe40000000f00 */
[----:B------:R-:W-:-:S03]  /*7030*/  MOV R200, R218 ;  /* 0x000000da00c87202 */ /* 0x000fc60000000f00 */
[C---:B------:R-:W-:Y:S08]  /*7040*/  HMMA.16816.F32.BF16 R172, R4.reuse, R20, R172 ;  /* 0x0000001404ac723c */ /* 0x040ff000000418ac */
[C---:B------:R-:W-:Y:S08]  /*7050*/  HMMA.16816.F32.BF16 R92, R4.reuse, R16, R92 ;  /* 0x00000010045c723c */ /* 0x040ff0000004185c */
[C---:B------:R-:W-:Y:S08]  /*7060*/  HMMA.16816.F32.BF16 R104, R4.reuse, R24, R104 ;  /* 0x000000180468723c */ /* 0x040ff00000041868 */
[C---:B------:R-:W-:Y:S08]  /*7070*/  HMMA.16816.F32.BF16 R124, R4.reuse, R28, R124 ;  /* 0x0000001c047c723c */ /* 0x040ff0000004187c */
[C---:B------:R-:W-:Y:S08]  /*7080*/  HMMA.16816.F32.BF16 R208, R4.reuse, R36, R208 ;  /* 0x0000002404d0723c */ /* 0x040ff000000418d0 */
[C---:B------:R-:W-:Y:S08]  /*7090*/  HMMA.16816.F32.BF16 R180, R4.reuse, R22, R180 ;  /* 0x0000001604b4723c */ /* 0x040ff000000418b4 */
[----:B------:R-:W-:Y:S01]  /*70a0*/  HMMA.16816.F32.BF16 R176, R4, R38, R156 ;  /* 0x0000002604b0723c */ /* 0x000fe2000004189c */
[----:B------:R-:W-:Y:S01]  /*70b0*/  FFMA.FTZ R4, R197, UR4, -R12 ;  /* 0x00000004c5047c23 */ /* 0x000fe2000801080c */
[----:B------:R-:W-:-:S06]  /*70c0*/  IMAD.MOV.U32 R159, RZ, RZ, R219 ;  /* 0x000000ffff9f7224 */ /* 0x000fcc00078e00db */
[----:B------:R-:W-:Y:S01]  /*70d0*/  HMMA.16816.F32.BF16 R216, R8, R18, R44 ;  /* 0x0000001208d8723c */ /* 0x000fe2000004182c */
[----:B------:R1:W-:Y:S01]  /*70e0*/  MUFU.EX2 R44, R4 ;  /* 0x00000004002c7308 */ /* 0x0003e20000000800 */
[----:B------:R-:W-:Y:S02]  /*70f0*/  IMAD.MOV.U32 R6, RZ, RZ, R215 ;  /* 0x000000ffff067224 */ /* 0x000fe400078e00d7 */
[----:B-1----:R-:W-:-:S05]  /*7100*/  FFMA.FTZ R4, R196, UR4, -R12 ;  /* 0x00000004c4047c23 */ /* 0x002fca000801080c */
[----:B------:R1:W4:Y:S01]  /*7110*/  MUFU.EX2 R46, R4 ;  /* 0x00000004002e7308 */ /* 0x0003220000000800 */
[----:B------:R-:W-:Y:S01]  /*7120*/  HMMA.16816.F32.BF16 R212, R8, R20, R84 ;  /* 0x0000001408d4723c */ /* 0x000fe20000041854 */
[----:B-1----:R-:W-:-:S06]  /*7130*/  FFMA.FTZ R4, R199, UR4, -R12 ;  /* 0x00000004c7047c23 */ /* 0x002fcc000801080c */
[----:B------:R1:W-:Y:S01]  /*7140*/  MUFU.EX2 R47, R4 ;  /* 0x00000004002f7308 */ /* 0x0003e20000000800 */
[----:B------:R-:W-:Y:S01]  /*7150*/  HMMA.16816.F32.BF16 R84, R8, R22, R88 ;  /* 0x000000160854723c */ /* 0x000fe20000041858 */
[----:B-1----:R-:W-:-:S06]  /*7160*/  FFMA.FTZ R4, R198, UR4, -R12 ;  /* 0x00000004c6047c23 */ /* 0x002fcc000801080c */
[----:B------:R1:W-:Y:S01]  /*7170*/  MUFU.EX2 R45, R4 ;  /* 0x00000004002d7308 */ /* 0x0003e20000000800 */
[----:B------:R-:W-:Y:S01]  /*7180*/  HMMA.16816.F32.BF16 R64, R8, R24, R64 ;  /* 0x000000180840723c */ /* 0x000fe20000041840 */
[----:B-1----:R-:W-:-:S06]  /*7190*/  FFMA.FTZ R4, R195, UR4, -R3 ;  /* 0x00000004c3047c23 */ /* 0x002fcc0008010803 */
[----:B------:R1:W-:Y:S02]  /*71a0*/  MUFU.EX2 R22, R4 ;  /* 0x0000000400167308 */ /* 0x0003e40000000800 */
[----:B-1----:R-:W-:-:S06]  /*71b0*/  FFMA.FTZ R4, R193, UR4, -R3 ;  /* 0x00000004c1047c23 */ /* 0x002fcc0008010803 */
[----:B------:R1:W4:Y:S02]  /*71c0*/  MUFU.EX2 R24, R4 ;  /* 0x0000000400187308 */ /* 0x0003240000000800 */
[--C-:B-1----:R-:W-:Y:S01]  /*71d0*/  FFMA.FTZ R4, R194, UR4, -R3.reuse ;  /* 0x00000004c2047c23 */ /* 0x102fe20008010803 */
[----:B------:R-:W-:Y:S01]  /*71e0*/  FFMA.FTZ R3, R192, UR4, -R3 ;  /* 0x00000004c0037c23 */ /* 0x000fe20008010803 */
[----:B------:R-:W-:Y:S01]  /*71f0*/  MOV R158, R220 ;  /* 0x000000dc009e7202 */ /* 0x000fe20000000f00 */
[----:B------:R-:W-:Y:S01]  /*7200*/  IMAD.MOV.U32 R157, RZ, RZ, R221 ;  /* 0x000000ffff9d7224 */ /* 0x000fe200078e00dd */
[----:B------:R-:W-:Y:S02]  /*7210*/  MOV R7, R222 ;  /* 0x000000de00077202 */ /* 0x000fe40000000f00 */
[----:B------:R2:W-:Y:S01]  /*7220*/  MUFU.EX2 R23, R3 ;  /* 0x0000000300177308 */ /* 0x0005e20000000800 */
[----:B------:R-:W-:Y:S01]  /*7230*/  IMAD.MOV.U32 R156, RZ, RZ, R223 ;  /* 0x000000ffff9c7224 */ /* 0x000fe200078e00df */
[C---:B------:R-:W-:Y:S01]  /*7240*/  HMMA.16816.F32.BF16 R48, R8.reuse, R26, R48 ;  /* 0x0000001a0830723c */ /* 0x040fe20000041830 */
[----:B------:R-:W-:Y:S01]  /*7250*/  IMAD.MOV.U32 R118, RZ, RZ, R150 ;  /* 0x000000ffff767224 */ /* 0x000fe200078e0096 */
[----:B------:R-:W-:Y:S06]  /*7260*/  LDSM.16.MT88.4 R192, [R14+0x3800] ;  /* 0x003800000ec0783b */ /* 0x000fec0000004200 */
[----:B------:R-:W-:Y:S01]  /*7270*/  HMMA.16816.F32.BF16 R220, R8, R16, R80 ;  /* 0x0000001008dc723c */ /* 0x000fe20000041850 */
[----:B------:R-:W1:Y:S01]  /*7280*/  LDSM.16.MT88.4 R80, [R15+0xd800] ;  /* 0x00d800000f50783b */ /* 0x000e620000004200 */
[----:B--2---:R-:W-:-:S04]  /*7290*/  FFMA.FTZ R3, R227, UR4, -R2 ;  /* 0x00000004e3037c23 */ /* 0x004fc80008010802 */
[----:B------:R3:W-:Y:S02]  /*72a0*/  MUFU.EX2 R19, R3 ;  /* 0x0000000300137308 */ /* 0x0007e40000000800 */
[----:B---3--:R-:W-:-:S06]  /*72b0*/  FFMA.FTZ R3, R226, UR4, -R2 ;  /* 0x00000004e2037c23 */ /* 0x008fcc0008010802 */
[----:B------:R4:W-:Y:S02]  /*72c0*/  MUFU.EX2 R20, R3 ;  /* 0x0000000300147308 */ /* 0x0009e40000000800 */
[--C-:B----4-:R-:W-:Y:S01]  /*72d0*/  FFMA.FTZ R3, R231, UR4, -R2.reuse ;  /* 0x00000004e7037c23 */ /* 0x110fe20008010802 */
[----:B------:R-:W-:-:S05]  /*72e0*/  FFMA.FTZ R2, R229, UR4, -R2 ;  /* 0x00000004e5027c23 */ /* 0x000fca0008010802 */
[----:B------:R2:W-:Y:S02]  /*72f0*/  MUFU.EX2 R18, R2 ;  /* 0x0000000200127308 */ /* 0x0005e40000000800 */
[----:B--2---:R-:W-:-:S06]  /*7300*/  FFMA.FTZ R2, R228, UR4, -R0 ;  /* 0x00000004e4027c23 */ /* 0x004fcc0008010800 */
[----:B------:R2:W-:Y:S02]  /*7310*/  MUFU.EX2 R16, R2 ;  /* 0x0000000200107308 */ /* 0x0005e40000000800 */
[----:B--2---:R-:W-:-:S06]  /*7320*/  FFMA.FTZ R2, R235, UR4, -R0 ;  /* 0x00000004eb027c23 */ /* 0x004fcc0008010800 */
[----:B------:R2:W-:Y:S08]  /*7330*/  MUFU.EX2 R17, R2 ;  /* 0x0000000200117308 */ /* 0x0005f00000000800 */
[----:B------:R-:W3:Y:S01]  /*7340*/  MUFU.EX2 R25, R4 ;  /* 0x0000000400197308 */ /* 0x000ee20000000800 */
[--C-:B--2---:R-:W-:Y:S01]  /*7350*/  FFMA.FTZ R2, R237, UR4, -R0.reuse ;  /* 0x00000004ed027c23 */ /* 0x104fe20008010800 */
[----:B------:R-:W-:Y:S01]  /*7360*/  FFMA.FTZ R0, R236, UR4, -R0 ;  /* 0x00000004ec007c23 */ /* 0x000fe20008010800 */
[----:B------:R-:W-:-:S05]  /*7370*/  MOV R237, R13 ;  /* 0x0000000d00ed7202 */ /* 0x000fca0000000f00 */
[----:B------:R2:W4:Y:S08]  /*7380*/  MUFU.EX2 R21, R3 ;  /* 0x0000000300157308 */ /* 0x0005300000000800 */
[----:B------:R1:W-:Y:S08]  /*7390*/  MUFU.EX2 R13, R2 ;  /* 0x00000002000d7308 */ /* 0x0003f00000000800 */
[----:B------:R-:W4:Y:S01]  /*73a0*/  MUFU.EX2 R12, R0 ;  /* 0x00000000000c7308 */ /* 0x000f220000000800 */
[----:B------:R-:W-:Y:S01]  /*73b0*/  MOV R26, R157 ;  /* 0x0000009d001a7202 */ /* 0x000fe20000000f00 */
[----:B------:R-:W-:Y:S01]  /*73c0*/  IMAD.MOV.U32 R227, RZ, RZ, R158 ;  /* 0x000000ffffe37224 */ /* 0x000fe200078e009e */
[----:B------:R-:W-:Y:S01]  /*73d0*/  MOV R157, R201 ;  /* 0x000000c9009d7202 */ /* 0x000fe20000000f00 */
[----:B------:R-:W-:-:S02]  /*73e0*/  IMAD.MOV.U32 R226, RZ, RZ, R202 ;  /* 0x000000ffffe27224 */ /* 0x000fc400078e00ca */
[----:B------:R-:W-:Y:S01]  /*73f0*/  IMAD.MOV.U32 R158, RZ, RZ, R200 ;  /* 0x000000ffff9e7224 */ /* 0x000fe200078e00c8 */
[----:B------:R-:W-:Y:S01]  /*7400*/  MOV R200, R116 ;  /* 0x0000007400c87202 */ /* 0x000fe20000000f00 */
[----:B------:R-:W-:Y:S02]  /*7410*/  IMAD.MOV.U32 R202, RZ, RZ, R119 ;  /* 0x000000ffffca7224 */ /* 0x000fe400078e0077 */
[----:B------:R-:W-:Y:S01]  /*7420*/  IMAD.MOV.U32 R201, RZ, RZ, R117 ;  /* 0x000000ffffc97224 */ /* 0x000fe200078e0075 */
[----:B------:R-:W-:Y:S01]  /*7430*/  MOV R27, R7 ;  /* 0x00000007001b7202 */ /* 0x000fe20000000f00 */
[----:B------:R-:W-:Y:S01]  /*7440*/  HMMA.16816.F32.BF16 R56, R8, R34, R56 ;  /* 0x000000220838723c */ /* 0x000fe20000041838 */
[----:B------:R-:W-:Y:S01]  /*7450*/  IMAD.MOV.U32 R7, RZ, RZ, R156 ;  /* 0x000000ffff077224 */ /* 0x000fe200078e009c */
[----:B------:R-:W-:Y:S01]  /*7460*/  MOV R35, R200 ;  /* 0x000000c800237202 */ /* 0x000fe20000000f00 */
[----:B------:R-:W-:Y:S01]  /*7470*/  IMAD.MOV.U32 R34, RZ, RZ, R201 ;  /* 0x000000ffff227224 */ /* 0x000fe200078e00c9 */
[----:B--2---:R-:W-:Y:S01]  /*7480*/  MOV R3, R202 ;  /* 0x000000ca00037202 */ /* 0x004fe20000000f00 */
[----:B-1----:R-:W-:Y:S01]  /*7490*/  IMAD.MOV.U32 R2, RZ, RZ, R203 ;  /* 0x000000ffff027224 */ /* 0x002fe200078e00cb */
[----:B------:R-:W-:-:S02]  /*74a0*/  MOV R156, R159 ;  /* 0x0000009f009c7202 */ /* 0x000fc40000000f00 */
[----:B------:R-:W-:Y:S02]  /*74b0*/  F2FP.BF16.F32.PACK_AB R200, R46, R44 ;  /* 0x0000002c2ec8723e */ /* 0x000fe400000010ff */
[----:B------:R-:W-:Y:S02]  /*74c0*/  F2FP.BF16.F32.PACK_AB R201, R24, R22 ;  /* 0x0000001618c9723e */ /* 0x000fe400000010ff */
[----:B------:R-:W-:Y:S02]  /*74d0*/  F2FP.BF16.F32.PACK_AB R202, R45, R47 ;  /* 0x0000002f2dca723e */ /* 0x000fe400000010ff */
[----:B---3--:R-:W-:Y:S02]  /*74e0*/  F2FP.BF16.F32.PACK_AB R203, R23, R25 ;  /* 0x0000001917cb723e */ /* 0x008fe400000010ff */
[----:B------:R-:W-:Y:S02]  /*74f0*/  F2FP.BF16.F32.PACK_AB R196, R20, R19 ;  /* 0x0000001314c4723e */ /* 0x000fe400000010ff */
[----:B------:R-:W-:-:S02]  /*7500*/  F2FP.BF16.F32.PACK_AB R197, R17, R16 ;  /* 0x0000001011c5723e */ /* 0x000fc400000010ff */
[----:B----4-:R-:W-:Y:S02]  /*7510*/  F2FP.BF16.F32.PACK_AB R198, R18, R21 ;  /* 0x0000001512c6723e */ /* 0x010fe400000010ff */
[----:B------:R-:W-:Y:S02]  /*7520*/  F2FP.BF16.F32.PACK_AB R199, R12, R13 ;  /* 0x0000000d0cc7723e */ /* 0x000fe400000010ff */
[----:B------:R-:W-:Y:S01]  /*7530*/  MOV R159, R118 ;  /* 0x00000076009f7202 */ /* 0x000fe20000000f00 */
[----:B------:R-:W-:Y:S01]  /*7540*/  HMMA.16816.F32.BF16 R52, R8, R30, R52 ;  /* 0x0000001e0834723c */ /* 0x000fe20000041834 */
[----:B------:R-:W-:-:S03]  /*7550*/  MOV R228, R156 ;  /* 0x0000009c00e47202 */ /* 0x000fc60000000f00 */
[----:B------:R-:W-:-:S04]  /*7560*/  IMAD.MOV.U32 R235, RZ, RZ, R159 ;  /* 0x000000ffffeb7224 */ /* 0x000fc800078e009f */
[C---:B------:R-:W-:Y:S08]  /*7570*/  HMMA.16816.F32.BF16 R116, R8.reuse, R28, R120 ;  /* 0x0000001c0874723c */ /* 0x040ff00000041878 */
[----:B------:R-:W-:Y:S01]  /*7580*/  HMMA.16816.F32.BF16 R28, R8, R32, R132 ;  /* 0x00000020081c723c */ /* 0x000fe20000041884 */
[----:B------:R-:W-:Y:S01]  /*7590*/  IMAD.MOV.U32 R33, RZ, RZ, R157 ;  /* 0x000000ffff217224 */ /* 0x000fe200078e009d */
[----:B------:R-:W-:-:S06]  /*75a0*/  MOV R32, R158 ;  /* 0x0000009e00207202 */ /* 0x000fcc0000000f00 */
[----:B------:R-:W-:Y:S01]  /*75b0*/  HMMA.16816.F32.BF16 R156, R8, R36, R144 ;  /* 0x00000024089c723c */ /* 0x000fe20000041890 */
[----:B------:R1:W-:Y:S07]  /*75c0*/  LDSM.16.MT88.4 R144, [R15+0xf800] ;  /* 0x00f800000f90783b */ /* 0x0003ee0000004200 */
[-C--:B------:R-:W-:Y:S08]  /*75d0*/  HMMA.16816.F32.BF16 R68, R200, R80.reuse, R68 ;  /* 0x00000050c844723c */ /* 0x080ff00000041844 */
[C---:B------:R-:W-:Y:S08]  /*75e0*/  HMMA.16816.F32.BF16 R72, R196.reuse, R80, R72 ;  /* 0x00000050c448723c */ /* 0x040ff00000041848 */
[----:B------:R-:W-:Y:S01]  /*75f0*/  HMMA.16816.F32.BF16 R76, R196, R82, R76 ;  /* 0x00000052c44c723c */ /* 0x000fe2000004184c */
[----:B-1----:R-:W-:-:S07]  /*7600*/  IMAD.MOV.U32 R15, RZ, RZ, R97 ;  /* 0x000000ffff0f7224 */ /* 0x002fce00078e0061 */
[----:B------:R-:W-:Y:S01]  /*7610*/  HMMA.16816.F32.BF16 R40, R8, R38, R40 ;  /* 0x000000260828723c */ /* 0x000fe20000041828 */
[----:B------:R-:W-:Y:S02]  /*7620*/  MOV R8, R99 ;  /* 0x0000006300087202 */ /* 0x000fe40000000f00 */
[----:B------:R-:W-:-:S05]  /*7630*/  MOV R9, R98 ;  /* 0x0000006200097202 */ /* 0x000fca0000000f00 */
[----:B------:R-:W-:Y:S01]  /*7640*/  HMMA.16816.F32.BF16 R80, R200, R82, R60 ;  /* 0x00000052c850723c */ /* 0x000fe2000004183c */
[----:B------:R-:W-:Y:S02]  /*7650*/  MOV R63, R96 ;  /* 0x00000060003f7202 */ /* 0x000fe40000000f00 */
[----:B------:R-:W1:Y:S01]  /*7660*/  LDSM.16.MT88.4 R96, [R14+0x1800] ;  /* 0x001800000e60783b */ /* 0x000e620000004200 */
[----:B------:R-:W-:Y:S01]  /*7670*/  IMAD.MOV.U32 R132, RZ, RZ, R131 ;  /* 0x000000ffff847224 */ /* 0x000fe200078e0083 */
[----:B------:R-:W-:Y:S01]  /*7680*/  MOV R133, R130 ;  /* 0x0000008200857202 */ /* 0x000fe20000000f00 */
[----:B------:R-:W-:Y:S01]  /*7690*/  IMAD.MOV.U32 R135, RZ, RZ, R128 ;  /* 0x000000ffff877224 */ /* 0x000fe200078e0080 */
[----:B------:R-:W-:Y:S02]  /*76a0*/  MOV R134, R129 ;  /* 0x0000008100867202 */ /* 0x000fe40000000f00 */
[----:B------:R-:W2:Y:S01]  /*76b0*/  LDSM.16.MT88.4 R128, [R225+0xf800] ;  /* 0x00f80000e180783b */ /* 0x000ea20000004200 */
[----:B------:R-:W-:Y:S01]  /*76c0*/  MOV R231, R6 ;  /* 0x0000000600e77202 */ /* 0x000fe20000000f00 */
[----:B------:R-:W-:-:S02]  /*76d0*/  IMAD.MOV.U32 R229, RZ, RZ, R7 ;  /* 0x000000ffffe57224 */ /* 0x000fc400078e0007 */
[----:B------:R-:W3:Y:S01]  /*76e0*/  LDSM.16.MT88.4 R4, [R148+0x3800] ;  /* 0x003800009404783b */ /* 0x000ee20000004200 */
[----:B------:R-:W-:Y:S01]  /*76f0*/  IMAD.MOV.U32 R151, RZ, RZ, R244 ;  /* 0x000000ffff977224 */ /* 0x000fe200078e00f4 */
[----:B------:R-:W-:Y:S01]  /*7700*/  MOV R150, R241 ;  /* 0x000000f100967202 */ /* 0x000fe20000000f00 */
[----:B------:R-:W-:Y:S01]  /*7710*/  IMAD.MOV.U32 R187, RZ, RZ, R251 ;  /* 0x000000ffffbb7224 */ /* 0x000fe200078e00fb */
[----:B------:R-:W-:Y:S01]  /*7720*/  MOV R0, R112 ;  /* 0x0000007000007202 */ /* 0x000fe20000000f00 */
[----:B------:R-:W-:Y:S01]  /*7730*/  IMAD.MOV.U32 R36, RZ, RZ, R185 ;  /* 0x000000ffff247224 */ /* 0x000fe200078e00b9 */
[----:B------:R-:W-:Y:S02]  /*7740*/  MOV R39, R184 ;  /* 0x000000b800277202 */ /* 0x000fe40000000f00 */
[----:B------:R-:W-:Y:S01]  /*7750*/  MOV R37, R186 ;  /* 0x000000ba00257202 */ /* 0x000fe20000000f00 */
[----:B------:R-:W-:Y:S01]  /*7760*/  IMAD.MOV.U32 R62, RZ, RZ, R232 ;  /* 0x000000ffff3e7224 */ /* 0x000fe200078e00e8 */
[----:B------:R-:W-:-:S02]  /*7770*/  MOV R236, R187 ;  /* 0x000000bb00ec7202 */ /* 0x000fc40000000f00 */
[----:B------:R-:W-:Y:S01]  /*7780*/  MOV R10, R113 ;  /* 0x00000071000a7202 */ /* 0x000fe20000000f00 */
[----:B------:R4:W4:Y:S01]  /*7790*/  LDSM.16.MT88.4 R184, [R225+0xd800] ;  /* 0x00d80000e1b8783b */ /* 0x0009220000004200 */
[----:B------:R-:W-:Y:S01]  /*77a0*/  IMAD.MOV.U32 R11, RZ, RZ, R114 ;  /* 0x000000ffff0b7224 */ /* 0x000fe200078e0072 */
[----:B------:R-:W-:Y:S02]  /*77b0*/  MOV R38, R115 ;  /* 0x0000007300267202 */ /* 0x000fe40000000f00 */
[----:B------:R-:W4:Y:S04]  /*77c0*/  LDSM.16.MT88.4 R112, [R148+0x1800] ;  /* 0x001800009470783b */ /* 0x000f280000004200 */
[----:B------:R2:W5:Y:S04]  /*77d0*/  LDL.LU R251, [R1+0x48] ;  /* 0x0000480001fb7983 */ /* 0x0005680000300800 */
[----:B------:R2:W5:Y:S04]  /*77e0*/  LDL.LU R250, [R1+0x44] ;  /* 0x0000440001fa7983 */ /* 0x0005680000300800 */
[----:B------:R2:W5:Y:S01]  /*77f0*/  LDL.LU R246, [R1+0x40] ;  /* 0x0000400001f67983 */ /* 0x0005620000300800 */
[C---:B-1----:R-:W-:Y:S03]  /*7800*/  HMMA.16816.F32.BF16 R88, R196.reuse, R96, R92 ;  /* 0x00000060c458723c */ /* 0x042fe6000004185c */
[----:B------:R1:W5:Y:S04]  /*7810*/  LDL.LU R245, [R1+0x3c] ;  /* 0x00003c0001f57983 */ /* 0x0003680000300800 */
[----:B------:R1:W5:Y:S01]  /*7820*/  LDL.LU R244, [R1+0x38] ;  /* 0x0000380001f47983 */ /* 0x0003620000300800 */
[----:B------:R-:W-:Y:S01]  /*7830*/  HMMA.16816.F32.BF16 R92, R196, R98, R100 ;  /* 0x00000062c45c723c */ /* 0x000fe20000041864 */
[----:B------:R-:W-:-:S02]  /*7840*/  MOV R102, R8 ;  /* 0x0000000800667202 */ /* 0x000fc40000000f00 */
[----:B------:R-:W-:Y:S01]  /*7850*/  MOV R100, R63 ;  /* 0x0000003f00647202 */ /* 0x000fe20000000f00 */
[----:B------:R-:W-:Y:S01]  /*7860*/  IMAD.MOV.U32 R63, RZ, RZ, R34 ;  /* 0x000000ffff3f7224 */ /* 0x000fe200078e0022 */
[----:B------:R-:W-:Y:S01]  /*7870*/  MOV R8, R2 ;  /* 0x0000000200087202 */ /* 0x000fe20000000f00 */
[----:B------:R1:W5:Y:S01]  /*7880*/  LDL.LU R241, [R1+0x34] ;  /* 0x0000340001f17983 */ /* 0x0003620000300800 */
[----:B------:R-:W-:Y:S02]  /*7890*/  MOV R2, R237 ;  /* 0x000000ed00027202 */ /* 0x000fe40000000f00 */
[----:B------:R-:W-:Y:S01]  /*78a0*/  MOV R237, R35 ;  /* 0x0000002300ed7202 */ /* 0x000fe20000000f00 */
[----:B------:R-:W-:Y:S01]  /*78b0*/  IMAD.MOV.U32 R35, RZ, RZ, R32 ;  /* 0x000000ffff237224 */ /* 0x000fe200078e0020 */
[----:B------:R-:W-:Y:S02]  /*78c0*/  MOV R34, R235 ;  /* 0x000000eb00227202 */ /* 0x000fe40000000f00 */
[----:B------:R-:W-:Y:S01]  /*78d0*/  MOV R235, R33 ;  /* 0x0000002100eb7202 */ /* 0x000fe20000000f00 */
[----:B------:R-:W-:Y:S01]  /*78e0*/  IMAD.MOV.U32 R33, RZ, RZ, R229 ;  /* 0x000000ffff217224 */ /* 0x000fe200078e00e5 */
[----:B------:R-:W-:Y:S01]  /*78f0*/  MOV R32, R228 ;  /* 0x000000e400207202 */ /* 0x000fe20000000f00 */
[C---:B--2---:R-:W-:Y:S01]  /*7900*/  HMMA.16816.F32.BF16 R120, R196.reuse, R128, R124 ;  /* 0x00000080c478723c */ /* 0x044fe2000004187c */
        /* <DEDUP_REMOVED lines=10> */
[----:B------:R-:W-:-:S02]  /*79b0*/  MOV R27, R149 ;  /* 0x00000095001b7202 */ /* 0x000fc40000000f00 */
[----:B------:R-:W-:Y:S02]  /*79c0*/  MOV R150, R239 ;  /* 0x000000ef00967202 */ /* 0x000fe40000000f00 */
[----:B------:R-:W-:Y:S01]  /*79d0*/  MOV R149, R238 ;  /* 0x000000ee00957202 */ /* 0x000fe20000000f00 */
[----:B------:R-:W-:Y:S01]  /*79e0*/  HMMA.16816.F32.BF16 R152, R196, R194, R160 ;  /* 0x000000c2c498723c */ /* 0x000fe200000418a0 */
[----:B------:R-:W-:Y:S01]  /*79f0*/  MOV R103, R9 ;  /* 0x0000000900677202 */ /* 0x000fe20000000f00 */
[----:B------:R-:W-:Y:S01]  /*7a00*/  IMAD.MOV.U32 R9, RZ, RZ, R0 ;  /* 0x000000ffff097224 */ /* 0x000fe200078e0000 */
[----:B------:R-:W-:Y:S01]  /*7a10*/  MOV R14, R15 ;  /* 0x0000000f000e7202 */ /* 0x000fe20000000f00 */
[----:B------:R-:W-:-:S04]  /*7a20*/  IMAD.MOV.U32 R0, RZ, RZ, R240 ;  /* 0x000000ffff007224 */ /* 0x000fc800078e00f0 */
[-C--:B---3--:R-:W-:Y:S01]  /*7a30*/  HMMA.16816.F32.BF16 R160, R196, R4.reuse, R208 ;  /* 0x00000004c4a0723c */ /* 0x088fe200000418d0 */
[----:B------:R-:W-:Y:S01]  /*7a40*/  MOV R211, R63 ;  /* 0x0000003f00d37202 */ /* 0x000fe20000000f00 */
[----:B----4-:R-:W-:Y:S01]  /*7a50*/  IMAD.MOV.U32 R225, RZ, RZ, R150 ;  /* 0x000000ffffe17224 */ /* 0x010fe200078e0096 */
[----:B------:R-:W-:Y:S02]  /*7a60*/  MOV R60, R149 ;  /* 0x00000095003c7202 */ /* 0x000fe40000000f00 */
[----:B------:R-:W-:Y:S01]  /*7a70*/  MOV R61, R151 ;  /* 0x00000097003d7202 */ /* 0x000fe20000000f00 */
[----:B------:R-:W-:Y:S01]  /*7a80*/  FADD.FTZ R3, R3, R211 ;  /* 0x000000d303037221 */ /* 0x000fe20000010000 */
        /* <DEDUP_REMOVED lines=64> */
[----:B------:R-:W-:-:S03]  /*7e90*/  FADD.FTZ R2, R18, R2 ;  /* 0x0000000212027221 */ /* 0x000fc60000010000 */
[----:B------:R1:W5:Y:S04]  /*7ea0*/  LDL.LU R233, [R1+0x24] ;  /* 0x0000240001e97983 */ /* 0x0003680000300800 */
[----:B------:R1:W5:Y:S04]  /*7eb0*/  LDL.LU R232, [R1+0x20] ;  /* 0x0000200001e87983 */ /* 0x0003680000300800 */
[----:B------:R1:W5:Y:S04]  /*7ec0*/  LDL.LU R230, [R1+0x1c] ;  /* 0x00001c0001e67983 */ /* 0x0003680000300800 */
[----:B------:R1:W-:Y:S04]  /*7ed0*/  STL [R1+0x4], R4 ;  /* 0x0000040401007387 */ /* 0x0003e80000100800 */
[----:B------:R1:W-:Y:S04]  /*7ee0*/  STL [R1], R3 ;  /* 0x0000000301007387 */ /* 0x0003e80000100800 */
[----:B------:R1:W-:Y:S01]  /*7ef0*/  STL [R1+0xc], R0 ;  /* 0x00000c0001007387 */ /* 0x0003e20000100800 */
[----:B------:R-:W2:Y:S03]  /*7f00*/  S2R R234, SR_TID.X ;  /* 0x0000000000ea7919 */ /* 0x000ea60000002100 */
[----:B------:R1:W-:Y:S01]  /*7f10*/  STL [R1+0x8], R2 ;  /* 0x0000080201007387 */ /* 0x0003e20000100800 */
        /* <DEDUP_REMOVED lines=21> */
[----:B------:R-:W-:-:S04]  /*8070*/  NOP ;  /* 0x0000000000007918 */ /* 0x000fc80000000000 */
[----:B-12---:R-:W-:-:S15]  /*8080*/  @!P3 BRA `(.L_x_209) ;  /* 0x00000040007cb947 */ /* 0x006fde0003800000 */
[----:B------:R-:W-:Y:S01]  /*8090*/  SHF.R.U32.HI R228, RZ, 0x1, R234 ;  /* 0x00000001ffe47819 */ /* 0x000fe200000116ea */
[----:B------:R-:W1:Y:S01]  /*80a0*/  S2UR UR6, SR_CgaCtaId ;  /* 0x00000000000679c3 */ /* 0x000e620000008800 */
[----:B------:R-:W2:Y:S01]  /*80b0*/  S2R R234, SR_TID.X ;  /* 0x0000000000ea7919 */ /* 0x000ea20000002100 */
[----:B------:R-:W3:Y:S01]  /*80c0*/  LDCU UR4, c[0x0][0x440] ;  /* 0x00008800ff0477ac */ /* 0x000ee20008000800 */
[----:B-----5:R-:W-:Y:S01]  /*80d0*/  LOP3.LUT R228, R239, 0x8, R228, 0x78, !PT ;  /* 0x00000008efe47812 */ /* 0x020fe200078e78e4 */
[----:B------:R-:W-:Y:S01]  /*80e0*/  IMAD.MOV.U32 R229, RZ, RZ, 0x20 ;  /* 0x00000020ffe57424 */ /* 0x000fe200078e00ff */
[----:B------:R-:W-:Y:S01]  /*80f0*/  LEA.HI.SX32 R239, R246, 0xfffffffe, 0x1a ;  /* 0xfffffffef6ef7811 */ /* 0x000fe200078fd2ff */
[----:B------:R-:W-:Y:S01]  /*8100*/  IMAD.MOV.U32 R231, RZ, RZ, 0x20 ;  /* 0x00000020ffe77424 */ /* 0x000fe200078e00ff */
[----:B------:R-:W-:Y:S01]  /*8110*/  UMOV UR7, 0x400 ;  /* 0x0000040000077882 */ /* 0x000fe20000000000 */
[----:B------:R-:W4:Y:S01]  /*8120*/  LDC.64 R242, c[0x0][0x3c0] ;  /* 0x0000f000fff27b82 */ /* 0x000f220000000a00 */
[----:B------:R-:W-:Y:S01]  /*8130*/  IMAD.MOV.U32 R170, RZ, RZ, R164 ;  /* 0x000000ffffaa7224 */ /* 0x000fe200078e00a4 */
[----:B------:R-:W2:Y:S01]  /*8140*/  LDCU UR8, c[0x0][0x440] ;  /* 0x00008800ff0877ac */ /* 0x000ea20008000800 */
[----:B------:R-:W-:-:S02]  /*8150*/  IMAD.MOV.U32 R169, RZ, RZ, R166 ;  /* 0x000000ffffa97224 */ /* 0x000fc400078e00a6 */
[----:B------:R-:W-:Y:S02]  /*8160*/  IMAD.MOV.U32 R165, RZ, RZ, R167 ;  /* 0x000000ffffa57224 */ /* 0x000fe400078e00a7 */
[----:B------:R-:W-:Y:S02]  /*8170*/  IMAD.MOV.U32 R3, RZ, RZ, R168 ;  /* 0x000000ffff037224 */ /* 0x000fe400078e00a8 */
[----:B------:R-:W-:Y:S01]  /*8180*/  IMAD.MOV.U32 R237, RZ, RZ, 0x40 ;  /* 0x00000040ffed7424 */ /* 0x000fe200078e00ff */
[----:B---3--:R-:W-:Y:S01]  /*8190*/  ISETP.GE.AND P1, PT, R230, UR4, PT ;  /* 0x00000004e6007c0c */ /* 0x008fe2000bf26270 */
[----:B------:R-:W3:Y:S01]  /*81a0*/  LDCU UR4, c[0x0][0x45c] ;  /* 0x00008b80ff0477ac */ /* 0x000ee20008000800 */
[----:B-1----:R-:W-:Y:S01]  /*81b0*/  ULEA UR6, UR6, UR7, 0x18 ;  /* 0x0000000706067291 */ /* 0x002fe2000f8ec0ff */
[C---:B--2---:R-:W-:Y:S01]  /*81c0*/  IMAD.SHL.U32 R171, R234.reuse, 0x40, RZ ;  /* 0x00000040eaab7824 */ /* 0x044fe200078e00ff */
[C---:B------:R-:W-:Y:S01]  /*81d0*/  LOP3.LUT P2, RZ, R234.reuse, 0x2, RZ, 0xc0, !PT ;  /* 0x00000002eaff7812 */ /* 0x040fe2000784c0ff */
[C---:B------:R-:W-:Y:S01]  /*81e0*/  IMAD.SHL.U32 R235, R234.reuse, 0x40, RZ ;  /* 0x00000040eaeb7824 */ /* 0x040fe200078e00ff */
[----:B------:R-:W-:-:S02]  /*81f0*/  LOP3.LUT P0, RZ, R234, 0x2, RZ, 0xc0, !PT ;  /* 0x00000002eaff7812 */ /* 0x000fc4000780c0ff */
[----:B------:R-:W-:Y:S02]  /*8200*/  LOP3.LUT R228, R228, 0x200, R171, 0xf8, !PT ;  /* 0x00000200e4e47812 */ /* 0x000fe400078ef8ab */
[----:B------:R-:W-:Y:S02]  /*8210*/  SEL R229, R229, 0xffffffe0, !P2 ;  /* 0xffffffe0e5e57807 */ /* 0x000fe40005000000 */
[----:B------:R-:W-:Y:S02]  /*8220*/  LEA R228, R228, UR5, 0x1 ;  /* 0x00000005e4e47c11 */ /* 0x000fe4000f8e08ff */
[----:B------:R-:W-:Y:S02]  /*8230*/  SEL R231, R231, 0xffffffe0, !P0 ;  /* 0xffffffe0e7e77807 */ /* 0x000fe40004000000 */
[----:B------:R-:W-:Y:S01]  /*8240*/  LOP3.LUT R236, R235, 0x400, RZ, 0xc0, !PT ;  /* 0x00000400ebec7812 */ /* 0x000fe200078ec0ff */
[----:B------:R-:W-:Y:S02]  /*8250*/  VIADD R0, R228, 0xc000 ;  /* 0x0000c000e4007836 */ /* 0x000fe40000000000 */
[----:B------:R-:W-:-:S03]  /*8260*/  IMAD.IADD R229, R229, 0x1, R228 ;  /* 0x00000001e5e57824 */ /* 0x000fc600078e02e4 */
[----:B------:R1:W-:Y:S01]  /*8270*/  STL [R1+0x10], R0 ;  /* 0x0000100001007387 */ /* 0x0003e20000100800 */
[----:B---3--:R-:W-:Y:S05]  /*8280*/  BRA `(.L_x_210) ;  /* 0x0000000400587947 */ /* 0x008fea0003800000 */
.L_x_212:
[----:B------:R-:W1:Y:S01]  /*8290*/  LDC.64 R166, c[0x0][0x3b8] ;  /* 0x0000ee00ffa67b82 */ /* 0x000e620000000a00 */
[----:B------:R-:W-:Y:S01]  /*82a0*/  VIADD R0, R239, 0xffffffff ;  /* 0xffffffffef007836 */ /* 0x000fe20000000000 */
[----:B------:R-:W-:Y:S04]  /*82b0*/  LOP3.LUT R2, R250, 0x1f8, RZ, 0xc0, !PT ;  /* 0x000001f8fa027812 */ /* 0x000fe800078ec0ff */
[----:B------:R-:W-:Y:S04]  /*82c0*/  LOP3.LUT R164, R2, 0x38, R234, 0x78, !PT ;  /* 0x0000003802a47812 */ /* 0x000fe800078e78ea */
[----:B------:R-:W-:Y:S04]  /*82d0*/  LOP3.LUT R238, R164, 0x1e00, R250, 0xf8, !PT ;  /* 0x00001e00a4ee7812 */ /* 0x000fe800078ef8fa */
[----:B------:R-:W-:Y:S01]  /*82e0*/  LEA R238, R238, UR5, 0x1 ;  /* 0x00000005eeee7c11 */ /* 0x000fe2000f8e08ff */
[C---:B-1----:R-:W-:Y:S04]  /*82f0*/  IMAD.WIDE.U32 R204, R0.reuse, R166, RZ ;  /* 0x000000a600cc7225 */ /* 0x042fe800078e00ff */
[----:B------:R-:W-:Y:S01]  /*8300*/  IMAD R205, R0, R167, R205 ;  /* 0x000000a700cd7224 */ /* 0x000fe200078e02cd */
[CC--:B------:R-:W-:Y:S01]  /*8310*/  @!P4 LEA R208, P3, R204.reuse, R241.reuse, 0x7 ;  /* 0x000000f1ccd0c211 */ /* 0x0c0fe200078638ff */
[C---:B------:R-:W-:Y:S03]  /*8320*/  IMAD.SHL.U32 R2, R204.reuse, 0x40, RZ ;  /* 0x00000040cc027824 */ /* 0x040fe600078e00ff */
[--C-:B------:R-:W-:Y:S02]  /*8330*/  SHF.L.U64.HI R164, R204, 0x6, R205.reuse ;  /* 0x00000006cca47819 */ /* 0x100fe400000102cd */
[-C--:B------:R-:W-:Y:S02]  /*8340*/  @!P1 LEA R212, P5, R2, R241.reuse, 0x1 ;  /* 0x000000f102d49211 */ /* 0x080fe400078a08ff */
[----:B------:R-:W-:Y:S02]  /*8350*/  LEA R0, P2, R166, R2, 0x4 ;  /* 0x00000002a6007211 */ /* 0x000fe400078420ff */
[-C--:B------:R-:W-:Y:S02]  /*8360*/  @!P4 LEA.HI.X R209, R204, R240.reuse, R205, 0x7, P3 ;  /* 0x000000f0ccd1c211 */ /* 0x080fe400018f3ccd */
[----:B------:R-:W-:Y:S02]  /*8370*/  @!P1 LEA.HI.X R204, R2, R240, R164, 0x1, P5 ;  /* 0x000000f002cc9211 */ /* 0x000fe400028f0ca4 */
[C-C-:B------:R-:W-:Y:S02]  /*8380*/  LEA.HI.X R2, R166.reuse, R164, R167.reuse, 0x4, P2 ;  /* 0x000000a4a6027211 */ /* 0x140fe400010f24a7 */
[CC--:B------:R-:W-:Y:S02]  /*8390*/  @!P1 LEA R171, P6, R166.reuse, R0.reuse, 0x4 ;  /* 0x00000000a6ab9211 */ /* 0x0c0fe400078c20ff */
[CC--:B------:R-:W-:Y:S02]  /*83a0*/  @!P4 LEA R168, P3, R166.reuse, R0.reuse, 0x4 ;  /* 0x00000000a6a8c211 */ /* 0x0c0fe400078620ff */
[CC--:B------:R-:W-:Y:S02]  /*83b0*/  @!P1 LEA R210, P5, R166.reuse, R0.reuse, 0x5 ;  /* 0x00000000a6d29211 */ /* 0x0c0fe400078a28ff */
[C---:B------:R-:W-:Y:S02]  /*83c0*/  @!P4 LEA R164, P2, R166.reuse, R0, 0x5 ;  /* 0x00000000a6a4c211 */ /* 0x040fe400078428ff */
[CCC-:B------:R-:W-:Y:S02]  /*83d0*/  @!P1 LEA.HI.X R205, R166.reuse, R2.reuse, R167.reuse, 0x4, P6 ;  /* 0x00000002a6cd9211 */ /* 0x1c0fe400030f24a7 */
[CCC-:B------:R-:W-:Y:S02]  /*83e0*/  @!P4 LEA.HI.X R215, R166.reuse, R2.reuse, R167.reuse, 0x4, P3 ;  /* 0x00000002a6d7c211 */ /* 0x1c0fe400018f24a7 */
[CCC-:B------:R-:W-:Y:S02]  /*83f0*/  @!P1 LEA.HI.X R216, R166.reuse, R2.reuse, R167.reuse, 0x5, P5 ;  /* 0x00000002a6d89211 */ /* 0x1c0fe400028f2ca7 */
[----:B------:R-:W-:Y:S01]  /*8400*/  @!P4 LEA.HI.X R213, R166, R2, R167, 0x5, P2 ;  /* 0x00000002a6d5c211 */ /* 0x000fe200010f2ca7 */
[----:B------:R-:W-:Y:S01]  /*8410*/  @!P1 IMAD.MOV.U32 R166, RZ, RZ, R212 ;  /* 0x000000ffffa69224 */ /* 0x000fe200078e00d4 */
[CC--:B------:R-:W-:Y:S01]  /*8420*/  @!P1 LEA R217, P6, R0.reuse, R241.reuse, 0x1 ;  /* 0x000000f100d99211 */ /* 0x0c0fe200078c08ff */
[----:B------:R-:W-:Y:S01]  /*8430*/  @!P1 IMAD.MOV.U32 R167, RZ, RZ, R204 ;  /* 0x000000ffffa79224 */ /* 0x000fe200078e00cc */
[CC--:B------:R-:W-:Y:S02]  /*8440*/  @!P4 LEA R206, P3, R0.reuse, R241.reuse, 0x1 ;  /* 0x000000f100cec211 */ /* 0x0c0fe400078608ff */
[CCC-:B------:R-:W-:Y:S02]  /*8450*/  @!P1 LEA.HI.X R214, R0.reuse, R240.reuse, R2.reuse, 0x1, P6 ;  /* 0x000000f000d69211 */ /* 0x1c0fe400030f0c02 */
[----:B------:R-:W-:Y:S01]  /*8460*/  @!PT LDS RZ, [RZ] ;  /* 0x00000000fffff984 */ /* 0x000fe20000000800 */
[----:B------:R-:W-:Y:S01]  /*8470*/  @!PT LDS RZ, [RZ] ;  /* 0x00000000fffff984 */ /* 0x000fe20000000800 */
[----:B------:R-:W-:Y:S01]  /*8480*/  @!PT LDS RZ, [RZ] ;  /* 0x00000000fffff984 */ /* 0x000fe20000000800 */
[----:B------:R1:W-:Y:S01]  /*8490*/  @!P1 LDGSTS.E.BYPASS.LTC128B.128 [R238+0x8000], desc[UR14][R166.64] ;  /* 0x08000000a6ee9fae */ /* 0x0003e2000b981a0e */
[-C--:B------:R-:W-:Y:S02]  /*84a0*/  @!P4 LEA.HI.X R207, R0, R240.reuse, R2, 0x1, P3 ;  /* 0x000000f000cfc211 */ /* 0x080fe400018f0c02 */
[-C--:B------:R-:W-:Y:S01]  /*84b0*/  @!P4 LEA R204, P3, R168, R241.reuse, 0x1 ;  /* 0x000000f1a8ccc211 */ /* 0x080fe200078608ff */
[----:B------:R2:W-:Y:S01]  /*84c0*/  @P1 STS.128 [R238+0x8000], RZ ;  /* 0x008000ffee001388 */ /* 0x0005e20000000c00 */
[CC--:B------:R-:W-:Y:S02]  /*84d0*/  @!P1 LEA R0, P6, R171.reuse, R241.reuse, 0x1 ;  /* 0x000000f1ab009211 */ /* 0x0c0fe400078c08ff */
[-C--:B------:R-:W-:Y:S01]  /*84e0*/  @!P1 LEA R2, P5, R210, R241.reuse, 0x1 ;  /* 0x000000f1d2029211 */ /* 0x080fe200078a08ff */
[----:B------:R-:W-:Y:S01]  /*84f0*/  @!PT LDS RZ, [RZ] ;  /* 0x00000000fffff984 */ /* 0x000fe20000000800 */
[----:B------:R-:W-:Y:S01]  /*8500*/  @!PT LDS RZ, [RZ] ;  /* 0x00000000fffff984 */ /* 0x000fe20000000800 */
[----:B------:R-:W-:Y:S01]  /*8510*/  @!PT LDS RZ, [RZ] ;  /* 0x00000000fffff984 */ /* 0x000fe20000000800 */
[----:B------:R3:W-:Y:S01]  /*8520*/  @!P4 LDGSTS.E.BYPASS.LTC128B.128 [R238+0xa000], desc[UR14][R208.64+0x80] ;  /* 0x0a000080d0eecfae */ /* 0x0007e2000b981a0e */
[-C--:B------:R-:W-:Y:S02]  /*8530*/  @!P1 LEA.HI.X R171, R171, R240.reuse, R205, 0x1, P6 ;  /* 0x000000f0abab9211 */ /* 0x080fe400030f0ccd */
[-C--:B------:R-:W-:Y:S01]  /*8540*/  @!P4 LEA.HI.X R205, R168, R240.reuse, R215, 0x1, P3 ;  /* 0x000000f0a8cdc211 */ /* 0x080fe200018f0cd7 */
[----:B------:R2:W-:Y:S01]  /*8550*/  @P4 STS.128 [R238+0xa000], RZ ;  /* 0x00a000ffee004388 */ /* 0x0005e20000000c00 */
[-C--:B------:R-:W-:Y:S02]  /*8560*/  @!P1 LEA.HI.X R210, R210, R240.reuse, R216, 0x1, P5 ;  /* 0x000000f0d2d29211 */ /* 0x080fe400028f0cd8 */
[C---:B-1----:R-:W-:Y:S04]  /*8570*/  @!P4 LEA R166, P2, R164.reuse, R241, 0x1 ;  /* 0x000000f1a4a6c211 */ /* 0x042fe800078408ff */
[----:B------:R-:W-:Y:S01]  /*8580*/  @!P4 LEA.HI.X R167, R164, R240, R213, 0x1, P2 ;  /* 0x000000f0a4a7c211 */ /* 0x000fe200010f0cd5 */
[----:B---3--:R-:W-:Y:S02]  /*8590*/  @!P1 IMAD.MOV.U32 R208, RZ, RZ, R217 ;  /* 0x000000ffffd09224 */ /* 0x008fe400078e00d9 */
[----:B------:R-:W-:Y:S05]  /*85a0*/  @!P1 IMAD.MOV.U32 R209, RZ, RZ, R214 ;  /* 0x000000ffffd19224 */ /* 0x000fea00078e00d6 */
[----:B------:R-:W-:Y:S01]  /*85b0*/  @!PT LDS RZ, [RZ] ;  /* 0x00000000fffff984 */ /* 0x000fe20000000800 */
[----:B------:R-:W-:Y:S01]  /*85c0*/  @!PT LDS RZ, [RZ] ;  /* 0x00000000fffff984 */ /* 0x000fe20000000800 */
[----:B------:R-:W-:Y:S01]  /*85d0*/  @!PT LDS RZ, [RZ] ;  /* 0x00000000fffff984 */ /* 0x000fe20000000800 */
[----:B------:R-:W-:Y:S04]  /*85e0*/  @!P1 LDGSTS.E.BYPASS.LTC128B.128 [R238+0x8800], desc[UR14][R208.64] ;  /* 0x08800000d0ee9fae */ /* 0x000fe8000b981a0e */
[----:B------:R2:W-:Y:S04]  /*85f0*/  @P1 STS.128 [R238+0x8800], RZ ;  /* 0x008800ffee001388 */ /* 0x0005e80000000c00 */
[----:B------:R-:W-:Y:S01]  /*8600*/  @!PT LDS RZ, [RZ] ;  /* 0x00000000fffff984 */ /* 0x000fe20000000800 */
[----:B------:R-:W-:Y:S01]  /*8610*/  @!PT LDS RZ, [RZ] ;  /* 0x00000000fffff984 */ /* 0x000fe20000000800 */
[----:B------:R-:W-:Y:S01]  /*8620*/  @!PT LDS RZ, [RZ] ;  /* 0x00000000fffff984 */ /* 0x000fe20000000800 */
[----:B------:R1:W-:Y:S04]  /*8630*/  @!P4 LDGSTS.E.BYPASS.LTC128B.128 [R238+0xa800], desc[UR14][R206.64+0x80] ;  /* 0x0a800080ceeecfae */ /* 0x0003e8000b981a0e */
[----:B------:R2:W-:Y:S01]  /*8640*/  @P4 STS.128 [R238+0xa800], RZ ;  /* 0x00a800ffee004388 */ /* 0x0005e20000000c00 */
[----:B-1----:R-:W-:Y:S02]  /*8650*/  @!P1 IMAD.MOV.U32 R206, RZ, RZ, R0 ;  /* 0x000000ffffce9224 */ /* 0x002fe400078e0000 */
[----:B------:R-:W-:Y:S05]  /*8660*/  @!P1 IMAD.MOV.U32 R207, RZ, RZ, R171 ;  /* 0x000000ffffcf9224 */ /* 0x000fea00078e00ab */
        /* <DEDUP_REMOVED lines=22> */
[----:B------:R-:W0:Y:S01]  /*87d0*/  LDGDEPBAR ;  /* 0x00000000000079af */ /* 0x000e220000000000 */
[----:B------:R-:W-:Y:S05]  /*87e0*/  BRA `(.L_x_211) ;  /* 0x0000001000a07947 */ /* 0x000fea0003800000 */
.L_x_210:
[----:B------:R-:W-:Y:S04]  /*87f0*/  DEPBAR.LE SB0, 0x0 ;  /* 0x000080000000791a */ /* 0x000fe80000000000 */
[----:B------:R-:W-:Y:S01]  /*8800*/  BAR.SYNC.DEFER_BLOCKING 0x0 ;  /* 0x0000000000007b1d */ /* 0x000fe20000010000 */
[----:B----4-:R-:W-:Y:S01]  /*8810*/  IMAD.WIDE.U32 R8, R239, R242, RZ ;  /* 0x000000f2ef087225 */ /* 0x010fe200078e00ff */
[----:B-----5:R-:W-:Y:S03]  /*8820*/  SHF.R.U32.HI R233, RZ, 0x1, R234 ;  /* 0x00000001ffe97819 */ /* 0x020fe600000116ea */
[----:B------:R-:W-:Y:S01]  /*8830*/  IMAD.SHL.U32 R7, R8, 0x40, RZ ;  /* 0x0000004008077824 */ /* 0x000fe200078e00ff */
[----:B--2---:R-:W-:Y:S01]  /*8840*/  LOP3.LUT R2, R233, 0x8, RZ, 0xc0, !PT ;  /* 0x00000008e9027812 */ /* 0x004fe200078ec0ff */
[----:B------:R-:W-:Y:S02]  /*8850*/  IMAD R9, R239, R243, R9 ;  /* 0x000000f3ef097224 */ /* 0x000fe400078e0209 */
[C---:B------:R-:W-:Y:S01]  /*8860*/  IMAD.SHL.U32 R250, R234.reuse, 0x8, RZ ;  /* 0x00000008eafa7824 */ /* 0x040fe200078e00ff */
[CC--:B------:R-:W-:Y:S01]  /*8870*/  @!P1 LEA R4, P0, R7.reuse, R245.reuse, 0x1 ;  /* 0x000000f507049211 */ /* 0x0c0fe200078008ff */
[----:B-1----:R-:W-:Y:S01]  /*8880*/  IMAD.SHL.U32 R0, R234, 0x20, RZ ;  /* 0x00000020ea007824 */ /* 0x002fe200078e00ff */
[----:B------:R-:W-:Y:S02]  /*8890*/  SHF.L.U64.HI R8, R8, 0x6, R9 ;  /* 0x0000000608087819 */ /* 0x000fe40000010209 */
[----:B------:R-:W-:Y:S02]  /*88a0*/  LOP3.LUT R230, R250, 0x38, RZ, 0xc0, !PT ;  /* 0x00000038fae67812 */ /* 0x000fe400078ec0ff */
[-CC-:B------:R-:W-:Y:S02]  /*88b0*/  @!P1 LEA.HI.X R5, R7, R244.reuse, R8.reuse, 0x1, P0 ;  /* 0x000000f407059211 */ /* 0x180fe400000f0c08 */
[----:B------:R-:W-:Y:S02]  /*88c0*/  LOP3.LUT R251, R230, 0x40, RZ, 0xfc, !PT ;  /* 0x00000040e6fb7812 */ /* 0x000fe400078efcff */
[----:B------:R-:W-:Y:S02]  /*88d0*/  LOP3.LUT R232, R0, 0x7c00, RZ, 0xc0, !PT ;  /* 0x00007c0000e87812 */ /* 0x000fe400078ec0ff */
[----:B------:R-:W-:Y:S01]  /*88e0*/  ISETP.GE.AND P4, PT, R251, UR8, PT ;  /* 0x00000008fb007c0c */ /* 0x000fe2000bf86270 */
[----:B------:R-:W-:Y:S01]  /*88f0*/  @!PT LDS RZ, [RZ] ;  /* 0x00000000fffff984 */ /* 0x000fe20000000800 */
[----:B------:R-:W-:Y:S01]  /*8900*/  @!PT LDS RZ, [RZ] ;  /* 0x00000000fffff984 */ /* 0x000fe20000000800 */
[----:B------:R-:W-:Y:S01]  /*8910*/  @!PT LDS RZ, [RZ] ;  /* 0x00000000fffff984 */ /* 0x000fe20000000800 */
[----:B------:R1:W-:Y:S01]  /*8920*/  @!P1 LDGSTS.E.BYPASS.LTC128B.128 [R238+0xc000], desc[UR14][R4.64] ;  /* 0x0c00000004ee9fae */ /* 0x0003e2000b981a0e */
[C-C-:B------:R-:W-:Y:S01]  /*8930*/  LOP3.LUT R0, R230.reuse, 0x1c0, R235.reuse, 0xf8, !PT ;  /* 0x000001c0e6007812 */ /* 0x140fe200078ef8eb */
[----:B------:R-:W-:Y:S04]  /*8940*/  UMOV UR5, UR6 ;  /* 0x0000000600057c82 */ /* 0x000fe80008000000 */
[----:B------:R-:W-:Y:S01]  /*8950*/  @P1 STS.128 [R238+0xc000], RZ ;  /* 0x00c000ffee001388 */ /* 0x000fe20000000c00 */
[----:B------:R-:W-:Y:S05]  /*8960*/  ISETP.GE.AND P1, PT, R230, UR8, PT ;  /* 0x00000008e6007c0c */ /* 0x000fea000bf26270 */
[C---:B------:R-:W-:Y:S04]  /*8970*/  @!P4 LEA R12, P2, R7.reuse, R245, 0x1 ;  /* 0x000000f5070cc211 */ /* 0x040fe800078408ff */
[----:B------:R-:W-:Y:S05]  /*8980*/  @!P4 LEA.HI.X R13, R7, R244, R8, 0x1, P2 ;  /* 0x000000f4070dc211 */ /* 0x000fea00010f0c08 */
[----:B------:R-:W-:Y:S01]  /*8990*/  @!PT LDS RZ, [RZ] ;  /* 0x00000000fffff984 */ /* 0x000fe20000000800 */
[----:B------:R-:W-:Y:S01]  /*89a0*/  @!PT LDS RZ, [RZ] ;  /* 0x00000000fffff984 */ /* 0x000fe20000000800 */
[----:B------:R-:W-:Y:S01]  /*89b0*/  @!PT LDS RZ, [RZ] ;  /* 0x00000000fffff984 */ /* 0x000fe20000000800 */
[----:B------:R-:W-:Y:S06]  /*89c0*/  @!P4 LDGSTS.E.BYPASS.LTC128B.128 [R238+0xe000], desc[UR14][R12.64+0x80] ;  /* 0x0e0000800ceecfae */ /* 0x000fec000b981a0e */
[----:B------:R-:W-:Y:S01]  /*89d0*/  @P4 STS.128 [R238+0xe000], RZ ;  /* 0x00e000ffee004388 */ /* 0x000fe20000000c00 */
[----:B-1----:R-:W-:Y:S02]  /*89e0*/  LEA R5, P0, R242, R7, 0x4 ;  /* 0x00000007f2057211 */ /* 0x002fe400078020ff */
[----:B------:R-:W-:Y:S02]  /*89f0*/  LOP3.LUT R4, R232, 0x200, R235, 0xf8, !PT ;  /* 0x00000200e8047812 */ /* 0x000fe400078ef8eb */
[C-C-:B------:R-:W-:Y:S02]  /*8a00*/  LEA.HI.X R6, R242.reuse, R8, R243.reuse, 0x4, P0 ;  /* 0x00000008f2067211 */ /* 0x140fe400000f24f3 */
[CC--:B------:R-:W-:Y:S02]  /*8a10*/  LEA R9, P0, R242.reuse, R5.reuse, 0x4 ;  /* 0x00000005f2097211 */ /* 0x0c0fe400078020ff */
[C---:B------:R-:W-:Y:S02]  /*8a20*/  LEA R7, P2, R242.reuse, R5, 0x5 ;  /* 0x00000005f2077211 */ /* 0x040fe400078428ff */
[-C--:B------:R-:W-:Y:S02]  /*8a30*/  LEA R8, P3, R9, R245.reuse, 0x1 ;  /* 0x000000f509087211 */ /* 0x080fe400078608ff */
[----:B------:R-:W-:Y:S02]  /*8a40*/  LEA.HI.X R11, R242, R6, R243, 0x4, P0 ;  /* 0x00000006f20b7211 */ /* 0x000fe400000f24f3 */
[CC--:B------:R-:W-:Y:S02]  /*8a50*/  @!P4 LEA R10, P0, R5.reuse, R245.reuse, 0x1 ;  /* 0x000000f5050ac211 */ /* 0x0c0fe400078008ff */
[-C--:B------:R-:W-:Y:S02]  /*8a60*/  @!P1 LEA R14, P5, R5, R245.reuse, 0x1 ;  /* 0x000000f5050e9211 */ /* 0x080fe400078a08ff */
[-C--:B------:R-:W-:Y:S02]  /*8a70*/  LEA.HI.X R9, R9, R244.reuse, R11, 0x1, P3 ;  /* 0x000000f409097211 */ /* 0x080fe400018f0c0b */
[----:B------:R-:W-:Y:S02]  /*8a80*/  @!P4 LEA.HI.X R11, R5, R244, R6, 0x1, P0 ;  /* 0x000000f4050bc211 */ /* 0x000fe400000f0c06 */
[----:B------:R-:W-:Y:S02]  /*8a90*/  LOP3.LUT R2, R4, R0, R2, 0xf6, !PT ;  /* 0x0000000004027212 */ /* 0x000fe400078ef602 */
[----:B------:R-:W-:Y:S02]  /*8aa0*/  LEA.HI.X R15, R242, R6, R243, 0x5, P2 ;  /* 0x00000006f20f7211 */ /* 0x000fe400010f2cf3 */
[----:B------:R-:W-:Y:S02]  /*8ab0*/  LEA R4, P2, R7, R245, 0x1 ;  /* 0x000000f507047211 */ /* 0x000fe400078408ff */
[-C--:B------:R-:W-:Y:S02]  /*8ac0*/  @!P1 LEA.HI.X R6, R5, R244.reuse, R6, 0x1, P5 ;  /* 0x000000f405069211 */ /* 0x080fe400028f0c06 */
[----:B------:R-:W-:Y:S02]  /*8ad0*/  LEA.HI.X R5, R7, R244, R15, 0x1, P2 ;  /* 0x000000f407057211 */ /* 0x000fe400010f0c0f */
[----:B------:R-:W-:Y:S01]  /*8ae0*/  LOP3.LUT R0, R0, 0x8, R234, 0x78, !PT ;  /* 0x0000000800007812 */ /* 0x000fe200078e78ea */
[----:B------:R-:W-:Y:S01]  /*8af0*/  @!P1 IMAD.MOV.U32 R7, RZ, RZ, R6 ;  /* 0x000000ffff079224 */ /* 0x000fe200078e0006 */
[----:B------:R-:W-:Y:S01]  /*8b00*/  LEA R167, R2, UR5, 0x1 ;  /* 0x0000000502a77c11 */ /* 0x000fe2000f8e08ff */
[----:B------:R-:W-:Y:S01]  /*8b10*/  @!P1 IMAD.MOV.U32 R6, RZ, RZ, R14 ;  /* 0x000000ffff069224 */ /* 0x000fe200078e000e */
[----:B------:R-:W-:Y:S01]  /*8b20*/  LOP3.LUT P0, RZ, R234, 0x4, RZ, 0xc0, !PT ;  /* 0x00000004eaff7812 */ /* 0x000fe2000780c0ff */
[----:B------:R-:W-:Y:S01]  /*8b30*/  IMAD R0, R0, 0x2, R236 ;  /* 0x0000000200007824 */ /* 0x000fe200078e02ec */
[----:B------:R-:W-:Y:S01]  /*8b40*/  ISETP.NE.AND P2, PT, R239, RZ, PT ;  /* 0x000000ffef00720c */ /* 0x000fe20003f45270 */
[----:B------:R-:W-:Y:S01]  /*8b50*/  IMAD.IADD R171, R231, 0x1, R167 ;  /* 0x00000001e7ab7824 */ /* 0x000fe200078e02a7 */
[----:B------:R-:W-:Y:S01]  /*8b60*/  @!PT LDS RZ, [RZ] ;  /* 0x00000000fffff984 */ /* 0x000fe20000000800 */
[----:B------:R-:W-:Y:S01]  /*8b70*/  @!PT LDS RZ, [RZ] ;  /* 0x00000000fffff984 */ /* 0x000fe20000000800 */
[----:B------:R-:W-:Y:S01]  /*8b80*/  @!PT LDS RZ, [RZ] ;  /* 0x00000000fffff984 */ /* 0x000fe20000000800 */
[----:B------:R-:W-:Y:S01]  /*8b90*/  @!P1 LDGSTS.E.BYPASS.LTC128B.128 [R238+0xc800], desc[UR14][R6.64] ;  /* 0x0c80000006ee9fae */ /* 0x000fe2000b981a0e */
[----:B------:R-:W-:Y:S01]  /*8ba0*/  VIADD R164, R0, UR5 ;  /* 0x0000000500a47c36 */ /* 0x000fe20008000000 */
[----:B------:R-:W-:Y:S04]  /*8bb0*/  SEL R2, R237, 0xffffffc0, !P0 ;  /* 0xffffffc0ed027807 */ /* 0x000fe80004000000 */
[----:B------:R-:W-:Y:S01]  /*8bc0*/  @P1 STS.128 [R238+0xc800], RZ ;  /* 0x00c800ffee001388 */ /* 0x000fe20000000c00 */
[----:B------:R-:W-:Y:S02]  /*8bd0*/  IMAD.IADD R166, R164, 0x1, R231 ;  /* 0x00000001a4a67824 */ /* 0x000fe400078e02e7 */
[----:B------:R-:W-:Y:S03]  /*8be0*/  IMAD.IADD R224, R2, 0x1, R167 ;  /* 0x0000000102e07824 */ /* 0x000fe600078e02a7 */
[----:B------:R-:W-:Y:S01]  /*8bf0*/  @!PT LDS RZ, [RZ] ;  /* 0x00000000fffff984 */ /* 0x000fe20000000800 */
[----:B------:R-:W-:Y:S01]  /*8c00*/  @!PT LDS RZ, [RZ] ;  /* 0x00000000fffff984 */ /* 0x000fe20000000800 */
[----:B------:R-:W-:Y:S01]  /*8c10*/  @!PT LDS RZ, [RZ] ;  /* 0x00000000fffff984 */ /* 0x000fe20000000800 */
[----:B------:R-:W-:Y:S01]  /*8c20*/  @!P4 LDGSTS.E.BYPASS.LTC128B.128 [R238+0xe800], desc[UR14][R10.64+0x80] ;  /* 0x0e8000800aeecfae */ /* 0x000fe2000b981a0e */
[----:B------:R-:W-:Y:S02]  /*8c30*/  IMAD.IADD R2, R164, 0x1, R2 ;  /* 0x00000001a4027824 */ /* 0x000fe400078e0202 */
[C---:B------:R-:W-:Y:S03]  /*8c40*/  IMAD.IADD R168, R231.reuse, 0x1, R224 ;  /* 0x00000001e7a87824 */ /* 0x040fe600078e02e0 */
[----:B------:R-:W-:Y:S01]  /*8c50*/  @P4 STS.128 [R238+0xe800], RZ ;  /* 0x00e800ffee004388 */ /* 0x000fe20000000c00 */
[----:B------:R-:W-:Y:S05]  /*8c60*/  IMAD.IADD R164, R231, 0x1, R2 ;  /* 0x00000001e7a47824 */ /* 0x000fea00078e0202 */
[----:B------:R-:W-:Y:S01]  /*8c70*/  @!PT LDS RZ, [RZ] ;  /* 0x00000000fffff984 */ /* 0x000fe20000000800 */
[----:B------:R-:W-:Y:S01]  /*8c80*/  @!PT LDS RZ, [RZ] ;  /* 0x00000000fffff984 */ /* 0x000fe20000000800 */
[----:B------:R-:W-:Y:S01]  /*8c90*/  @!PT LDS RZ, [RZ] ;  /* 0x00000000fffff984 */ /* 0x000fe20000000800 */
[----:B------:R-:W-:Y:S06]  /*8ca0*/  @!P1 LDGSTS.E.BYPASS.LTC128B.128 [R238+0xd000], desc[UR14][R8.64] ;  /* 0x0d00000008ee9fae */ /* 0x000fec000b981a0e */
[----:B------:R-:W-:Y:S06]  /*8cb0*/  @P1 STS.128 [R238+0xd000], RZ ;  /* 0x00d000ffee001388 */ /* 0x000fec0000000c00 */
        /* <DEDUP_REMOVED lines=13> */
[----:B------:R1:W-:Y:S06]  /*8d90*/  @!P4 LDGSTS.E.BYPASS.LTC128B.128 [R238+0xf800], desc[UR14][R4.64+0x80] ;  /* 0x0f80008004eecfae */ /* 0x0003ec000b981a0e */
[----:B------:R-:W-:Y:S06]  /*8da0*/  @P4 STS.128 [R238+0xf800], RZ ;  /* 0x00f800ffee004388 */ /* 0x000fec0000000c00 */
[----:B------:R-:W-:Y:S06]  /*8db0*/  LDSM.16.M88.4 R64, [R167] ;  /* 0x00000000a740783b */ /* 0x000fec0000000200 */
[----:B------:R-:W1:Y:S06]  /*8dc0*/  LDSM.16.M88.4 R16, [R0+UR5+0x8000] ;  /* 0x008000050010783b */ /* 0x000e6c0008000200 */
[----:B------:R-:W2:Y:S06]  /*8dd0*/  LDSM.16.M88.4 R60, [R167+0x2000] ;  /* 0x00200000a73c783b */ /* 0x000eac0000000200 */
[----:B------:R-:W3:Y:S06]  /*8de0*/  LDSM.16.M88.4 R32, [R0+UR5+0x8800] ;  /* 0x008800050020783b */ /* 0x000eec0008000200 */
[----:B------:R-:W0:Y:S06]  /*8df0*/  LDGDEPBAR ;  /* 0x00000000000079af */ /* 0x000e2c0000000000 */
[----:B------:R-:W4:Y:S06]  /*8e00*/  LDSM.16.M88.4 R48, [R0+UR5+0x9000] ;  /* 0x009000050030783b */ /* 0x000f2c0008000200 */
[----:B------:R-:W5:Y:S06]  /*8e10*/  LDSM.16.M88.4 R204, [R0+UR5+0x9800] ;  /* 0x0098000500cc783b */ /* 0x000f6c0008000200 */
[----:B------:R-:W-:Y:S01]  /*8e20*/  LDSM.16.M88.4 R208, [R171] ;  /* 0x00000000abd0783b */ /* 0x000fe20000000200 */
[-C--:B-1----:R-:W-:Y:S05]  /*8e30*/  HMMA.16816.F32.BF16 R4, R64, R16.reuse, RZ ;  /* 0x000000104004723c */ /* 0x082fea00000418ff */
[----:B------:R-:W1:Y:S06]  /*8e40*/  LDSM.16.M88.4 R212, [R166+0x8000] ;  /* 0x00800000a6d4783b */ /* 0x000e6c0000000200 */
[----:B------:R-:W1:Y:S01]  /*8e50*/  LDSM.16.M88.4 R216, [R171+0x2000] ;  /* 0x00200000abd8783b */ /* 0x000e620000000200 */
[C---:B--2---:R-:W-:Y:S05]  /*8e60*/  HMMA.16816.F32.BF16 R8, R60.reuse, R16, RZ ;  /* 0x000000103c08723c */ /* 0x044fea00000418ff */
[----:B------:R-:W-:Y:S03]  /*8e70*/  LDSM.16.M88.4 R220, [R166+0x9000] ;  /* 0x00900000a6dc783b */ /* 0x000fe60000000200 */
[-C--:B------:R-:W-:Y:S08]  /*8e80*/  HMMA.16816.F32.BF16 R12, R60, R18.reuse, RZ ;  /* 0x000000123c0c723c */ /* 0x080ff000000418ff */
[C---:B------:R-:W-:Y:S08]  /*8e90*/  HMMA.16816.F32.BF16 R16, R64.reuse, R18, RZ ;  /* 0x000000124010723c */ /* 0x040ff000000418ff */
[-C--:B---3--:R-:W-:Y:S08]  /*8ea0*/  HMMA.16816.F32.BF16 R20, R64, R32.reuse, RZ ;  /* 0x000000204014723c */ /* 0x088ff000000418ff */
[C---:B------:R-:W-:Y:S08]  /*8eb0*/  HMMA.16816.F32.BF16 R24, R60.reuse, R32, RZ ;  /* 0x000000203c18723c */ /* 0x040ff000000418ff */
[-C--:B------:R-:W-:Y:S08]  /*8ec0*/  HMMA.16816.F32.BF16 R28, R60, R34.reuse, RZ ;  /* 0x000000223c1c723c */ /* 0x080ff000000418ff */
        /* <DEDUP_REMOVED lines=9> */
[----:B------:R-:W2:Y:S07]  /*8f60*/  LDSM.16.M88.4 R204, [R166+0x8800] ;  /* 0x00880000a6cc783b */ /* 0x000eae0000000200 */
[-C--:B-1----:R-:W-:Y:S08]  /*8f70*/  HMMA.16816.F32.BF16 R4, R208, R212.reuse, R4 ;  /* 0x000000d4d004723c */ /* 0x082ff00000041804 */
        /* <DEDUP_REMOVED lines=8> */
[----:B------:R-:W-:Y:S07]  /*9000*/  LDSM.16.M88.4 R204, [R224] ;  /* 0x00000000e0cc783b */ /* 0x000fee0000000200 */
[-C--:B------:R-:W-:Y:S08]  /*9010*/  HMMA.16816.F32.BF16 R36, R208, R220.reuse, R36 ;  /* 0x000000dcd024723c */ /* 0x080ff00000041824 */
[C---:B------:R-:W-:Y:S08]  /*9020*/  HMMA.16816.F32.BF16 R40, R216.reuse, R220, R40 ;  /* 0x000000dcd828723c */ /* 0x040ff00000041828 */
[-C--:B------:R-:W-:Y:S08]  /*9030*/  HMMA.16816.F32.BF16 R44, R216, R222.reuse, R44 ;  /* 0x000000ded82c723c */ /* 0x080ff0000004182c */
[C---:B------:R-:W-:Y:S01]  /*9040*/  HMMA.16816.F32.BF16 R48, R208.reuse, R222, R48 ;  /* 0x000000ded030723c */ /* 0x040fe20000041830 */
[----:B------:R-:W-:Y:S07]  /*9050*/  LDSM.16.M88.4 R220, [R224+0x2000] ;  /* 0x00200000e0dc783b */ /* 0x000fee0000000200 */
[-C--:B-1----:R-:W-:Y:S08]  /*9060*/  HMMA.16816.F32.BF16 R52, R208, R212.reuse, R52 ;  /* 0x000000d4d034723c */ /* 0x082ff00000041834 */
[C---:B------:R-:W-:Y:S08]  /*9070*/  HMMA.16816.F32.BF16 R56, R216.reuse, R212, R56 ;  /* 0x000000d4d838723c */ /* 0x040ff00000041838 */
[-C--:B------:R-:W-:Y:S01]  /*9080*/  HMMA.16816.F32.BF16 R60, R216, R214.reuse, R60 ;  /* 0x000000d6d83c723c */ /* 0x080fe2000004183c */
[----:B------:R-:W1:Y:S07]  /*9090*/  LDSM.16.M88.4 R216, [R2+0x8000] ;  /* 0x0080000002d8783b */ /* 0x000e6e0000000200 */
[----:B------:R-:W-:Y:S01]  /*90a0*/  HMMA.16816.F32.BF16 R64, R208, R214, R64 ;  /* 0x000000d6d040723c */ /* 0x000fe20000041840 */
[----:B------:R-:W2:Y:S06]  /*90b0*/  LDSM.16.M88.4 R208, [R2+0x8800] ;  /* 0x0088000002d0783b */ /* 0x000eac0000000200 */
[----:B------:R-:W3:Y:S01]  /*90c0*/  LDSM.16.M88.4 R212, [R2+0x9000] ;  /* 0x0090000002d4783b */ /* 0x000ee20000000200 */
        /* <DEDUP_REMOVED lines=20> */
[----:B------:R-:W1:Y:S06]  /*9210*/  LDSM.16.M88.4 R204, [R168+0x2000] ;  /* 0x00200000a8cc783b */ /* 0x000e6c0000000200 */
[----:B------:R-:W3:Y:S01]  /*9220*/  LDSM.16.M88.4 R216, [R164+0x8800] ;  /* 0x00880000a4d8783b */ /* 0x000ee20000000200 */
[-C--:B--2---:R-:W-:Y:S08]  /*9230*/  HMMA.16816.F32.BF16 R4, R208, R212.reuse, R4 ;  /* 0x000000d4d004723c */ /* 0x084ff00000041804 */
[C---:B-1----:R-:W-:Y:S08]  /*9240*/  HMMA.16816.F32.BF16 R8, R204.reuse, R212, R8 ;  /* 0x000000d4cc08723c */ /* 0x042ff00000041808 */
        /* <DEDUP_REMOVED lines=8> */
[-C--:B-1----:R-:W-:Y:S08]  /*92d0*/  HMMA.16816.F32.BF16 R36, R208, R212.reuse, R36 ;  /* 0x000000d4d024723c */ /* 0x082ff00000041824 */
[C---:B------:R-:W-:Y:S08]  /*92e0*/  HMMA.16816.F32.BF16 R40, R204.reuse, R212, R40 ;  /* 0x000000d4cc28723c */ /* 0x040ff00000041828 */
[-C--:B------:R-:W-:Y:S08]  /*92f0*/  HMMA.16816.F32.BF16 R44, R204, R214.reuse, R44 ;  /* 0x000000d6cc2c723c */ /* 0x080ff0000004182c */
[C---:B------:R-:W-:Y:S01]  /*9300*/  HMMA.16816.F32.BF16 R48, R208.reuse, R214, R48 ;  /* 0x000000d6d030723c */ /* 0x040fe20000041830 */
[----:B------:R-:W-:Y:S07]  /*9310*/  LDSM.16.M88.4 R212, [R0+UR5+0xa000] ;  /* 0x00a0000500d4783b */ /* 0x000fee0008000200 */
[-C--:B--2---:R-:W-:Y:S08]  /*9320*/  HMMA.16816.F32.BF16 R52, R208, R216.reuse, R52 ;  /* 0x000000d8d034723c */ /* 0x084ff00000041834 */
[C---:B------:R-:W-:Y:S08]  /*9330*/  HMMA.16816.F32.BF16 R56, R204.reuse, R216, R56 ;  /* 0x000000d8cc38723c */ /* 0x040ff00000041838 */
[-C--:B------:R-:W-:Y:S01]  /*9340*/  HMMA.16816.F32.BF16 R60, R204, R218.reuse, R60 ;  /* 0x000000dacc3c723c */ /* 0x080fe2000004183c */
[----:B------:R-:W1:Y:S07]  /*9350*/  LDSM.16.M88.4 R204, [R167+0x4000] ;  /* 0x00400000a7cc783b */ /* 0x000e6e0000000200 */
[----:B------:R-:W-:Y:S01]  /*9360*/  HMMA.16816.F32.BF16 R64, R208, R218, R64 ;  /* 0x000000dad040723c */ /* 0x000fe20000041840 */
[----:B------:R-:W2:Y:S06]  /*9370*/  LDSM.16.M88.4 R208, [R0+UR5+0xa800] ;  /* 0x00a8000500d0783b */ /* 0x000eac0008000200 */
[----:B------:R-:W-:Y:S01]  /*9380*/  LDSM.16.M88.4 R216, [R0+UR5+0xb800] ;  /* 0x00b8000500d8783b */ /* 0x000fe20008000200 */
[-C--:B-1----:R-:W-:Y:S08]  /*9390*/  HMMA.16816.F32.BF16 R4, R204, R212.reuse, R4 ;  /* 0x000000d4cc04723c */ /* 0x082ff00000041804 */
[C---:B------:R-:W-:Y:S08]  /*93a0*/  HMMA.16816.F32.BF16 R8, R220.reuse, R212, R8 ;  /* 0x000000d4dc08723c */ /* 0x040ff00000041808 */
[-C--:B------:R-:W-:Y:S08]  /*93b0*/  HMMA.16816.F32.BF16 R12, R220, R214.reuse, R12 ;  /* 0x000000d6dc0c723c */ /* 0x080ff0000004180c */
[C---:B------:R-:W-:Y:S01]  /*93c0*/  HMMA.16816.F32.BF16 R16, R204.reuse, R214, R16 ;  /* 0x000000d6cc10723c */ /* 0x040fe20000041810 */
[----:B------:R-:W1:Y:S07]  /*93d0*/  LDSM.16.M88.4 R212, [R0+UR5+0xb000] ;  /* 0x00b0000500d4783b */ /* 0x000e6e0008000200 */
[-C--:B--2---:R-:W-:Y:S08]  /*93e0*/  HMMA.16816.F32.BF16 R20, R204, R208.reuse, R20 ;  /* 0x000000d0cc14723c */ /* 0x084ff00000041814 */
[C---:B------:R-:W-:Y:S08]  /*93f0*/  HMMA.16816.F32.BF16 R24, R220.reuse, R208, R24 ;  /* 0x000000d0dc18723c */ /* 0x040ff00000041818 */
[-C--:B------:R-:W-:Y:S08]  /*9400*/  HMMA.16816.F32.BF16 R28, R220, R210.reuse, R28 ;  /* 0x000000d2dc1c723c */ /* 0x080ff0000004181c */
[C---:B------:R-:W-:Y:S01]  /*9410*/  HMMA.16816.F32.BF16 R32, R204.reuse, R210, R32 ;  /* 0x000000d2cc20723c */ /* 0x040fe20000041820 */
[----:B------:R-:W-:Y:S07]  /*9420*/  LDSM.16.M88.4 R208, [R171+0x4000] ;  /* 0x00400000abd0783b */ /* 0x000fee0000000200 */
[-C--:B-1----:R-:W-:Y:S08]  /*9430*/  HMMA.16816.F32.BF16 R36, R204, R212.reuse, R36 ;  /* 0x000000d4cc24723c */ /* 0x082ff00000041824 */
[C---:B------:R-:W-:Y:S08]  /*9440*/  HMMA.16816.F32.BF16 R40, R220.reuse, R212, R40 ;  /* 0x000000d4dc28723c */ /* 0x040ff00000041828 */
[-C--:B------:R-:W-:Y:S08]  /*9450*/  HMMA.16816.F32.BF16 R44, R220, R214.reuse, R44 ;  /* 0x000000d6dc2c723c */ /* 0x080ff0000004182c */
[C---:B------:R-:W-:Y:S01]  /*9460*/  HMMA.16816.F32.BF16 R48, R204.reuse, R214, R48 ;  /* 0x000000d6cc30723c */ /* 0x040fe20000041830 */
[----:B------:R-:W1:Y:S07]  /*9470*/  LDSM.16.M88.4 R212, [R166+0xa000] ;  /* 0x00a00000a6d4783b */ /* 0x000e6e0000000200 */
[-C--:B------:R-:W-:Y:S08]  /*9480*/  HMMA.16816.F32.BF16 R52, R204, R216.reuse, R52 ;  /* 0x000000d8cc34723c */ /* 0x080ff00000041834 */
[C---:B------:R-:W-:Y:S08]  /*9490*/  HMMA.16816.F32.BF16 R56, R220.reuse, R216, R56 ;  /* 0x000000d8dc38723c */ /* 0x040ff00000041838 */
[-C--:B------:R-:W-:Y:S01]  /*94a0*/  HMMA.16816.F32.BF16 R60, R220, R218.reuse, R60 ;  /* 0x000000dadc3c723c */ /* 0x080fe2000004183c */
[----:B------:R-:W2:Y:S07]  /*94b0*/  LDSM.16.M88.4 R220, [R171+0x6000] ;  /* 0x00600000abdc783b */ /* 0x000eae0000000200 */
[----:B------:R-:W-:Y:S01]  /*94c0*/  HMMA.16816.F32.BF16 R64, R204, R218, R64 ;  /* 0x000000dacc40723c */ /* 0x000fe20000041840 */
[----:B------:R-:W3:Y:S06]  /*94d0*/  LDSM.16.M88.4 R204, [R166+0xa800] ;  /* 0x00a80000a6cc783b */ /* 0x000eec0000000200 */
[----:B------:R-:W4:Y:S01]  /*94e0*/  LDSM.16.M88.4 R216, [R166+0xb000] ;  /* 0x00b00000a6d8783b */ /* 0x000f220000000200 */
[-C--:B-1----:R-:W-:Y:S08]  /*94f0*/  HMMA.16816.F32.BF16 R4, R208, R212.reuse, R4 ;  /* 0x000000d4d004723c */ /* 0x082ff00000041804 */
        /* <DEDUP_REMOVED lines=8> */
[----:B------:R-:W-:Y:S06]  /*9580*/  LDSM.16.M88.4 R204, [R224+0x4000] ;  /* 0x00400000e0cc783b */ /* 0x000fec0000000200 */
[----:B------:R-:W-:Y:S01]  /*9590*/  LDSM.16.M88.4 R224, [R224+0x6000] ;  /* 0x00600000e0e0783b */ /* 0x000fe20000000200 */
[-C--:B----4-:R-:W-:Y:S08]  /*95a0*/  HMMA.16816.F32.BF16 R36, R208, R216.reuse, R36 ;  /* 0x000000d8d024723c */ /* 0x090ff00000041824 */
        /* <DEDUP_REMOVED lines=32> */
[----:B------:R4:W5:Y:S01]  /*97b0*/  LDSM.16.M88.4 R220, [R164+0xb800] ;  /* 0x00b80000a4dc783b */ /* 0x0009620000000200 */
[----:B------:R-:W-:Y:S04]  /*97c0*/  DEPBAR.LE SB0, 0x0 ;  /* 0x000080000000791a */ /* 0x000fe80000000000 */
[-C--:B-1----:R-:W-:Y:S01]  /*97d0*/  HMMA.16816.F32.BF16 R4, R208, R212.reuse, R4 ;  /* 0x000000d4d004723c */ /* 0x082fe20000041804 */
[----:B------:R-:W-:Y:S07]  /*97e0*/  BAR.SYNC.DEFER_BLOCKING 0x0 ;  /* 0x0000000000007b1d */ /* 0x000fee0000010000 */
[C---:B------:R-:W-:Y:S08]  /*97f0*/  HMMA.16816.F32.BF16 R8, R216.reuse, R212, R8 ;  /* 0x000000d4d808723c */ /* 0x040ff00000041808 */
[-C--:B------:R-:W-:Y:S03]  /*9800*/  HMMA.16816.F32.BF16 R12, R216, R214.reuse, R12 ;  /* 0x000000d6d80c723c */ /* 0x080fe6000004180c */
[----:B------:R-:W-:Y:S02]  /*9810*/  FMNMX3.FTZ R0, R3, R4, R5, !PT ;  /* 0x0000000403007276 */ /* 0x000fe40007810005 */
[----:B------:R-:W-:Y:S03]  /*9820*/  FMNMX3.FTZ R2, R165, R6, R7, !PT ;  /* 0x00000006a5027276 */ /* 0x000fe60007810007 */
[C---:B------:R-:W-:Y:S08]  /*9830*/  HMMA.16816.F32.BF16 R16, R208.reuse, R214, R16 ;  /* 0x000000d6d010723c */ /* 0x040ff00000041810 */
[-C--:B--2---:R-:W-:Y:S08]  /*9840*/  HMMA.16816.F32.BF16 R20, R208, R224.reuse, R20 ;  /* 0x000000e0d014723c */ /* 0x084ff00000041814 */
[C---:B------:R-:W-:Y:S04]  /*9850*/  HMMA.16816.F32.BF16 R24, R216.reuse, R224, R24 ;  /* 0x000000e0d818723c */ /* 0x040fe80000041818 */
[----:B----4-:R-:W-:Y:S02]  /*9860*/  FMNMX3.FTZ R164, R0, R16, R17, !PT ;  /* 0x0000001000a47276 */ /* 0x010fe40007810011 */
        /* <DEDUP_REMOVED lines=19> */
[-C--:B-----5:R-:W-:Y:S03]  /*99a0*/  HMMA.16816.F32.BF16 R52, R208, R220.reuse, R52 ;  /* 0x000000dcd034723c */ /* 0x0a0fe60000041834 */
[----:B------:R-:W-:Y:S05]  /*99b0*/  FMNMX3.FTZ R0, R2, R28, R29, !PT ;  /* 0x0000001c02007276 */ /* 0x000fea000781001d */
[C---:B------:R-:W-:Y:S04]  /*99c0*/  HMMA.16816.F32.BF16 R56, R216.reuse, R220, R56 ;  /* 0x000000dcd838723c */ /* 0x040fe80000041838 */
[----:B------:R-:W-:Y:S02]  /*99d0*/  FMNMX3.FTZ R2, R164, R50, R51, !PT ;  /* 0x00000032a4027276 */ /* 0x000fe40007810033 */
[----:B------:R-:W-:Y:S02]  /*99e0*/  FMNMX3.FTZ R220, R166, R30, R31, !PT ;  /* 0x0000001ea6dc7276 */ /* 0x000fe4000781001f */
[-C--:B------:R-:W-:Y:S03]  /*99f0*/  HMMA.16816.F32.BF16 R60, R216, R222.reuse, R60 ;  /* 0x000000ded83c723c */ /* 0x080fe6000004183c */
[----:B------:R-:W-:Y:S02]  /*9a00*/  FMNMX3.FTZ R218, R0, R40, R41, !PT ;  /* 0x0000002800da7276 */ /* 0x000fe40007810029 */
[----:B------:R-:W-:Y:S03]  /*9a10*/  FMNMX3.FTZ R219, R2, R54, R55, !PT ;  /* 0x0000003602db7276 */ /* 0x000fe60007810037 */
[----:B------:R-:W-:Y:S04]  /*9a20*/  HMMA.16816.F32.BF16 R64, R208, R222, R64 ;  /* 0x000000ded040723c */ /* 0x000fe80000041840 */
[----:B------:R-:W-:Y:S04]  /*9a30*/  FMNMX3.FTZ R211, R167, R48, R49, !PT ;  /* 0x00000030a7d37276 */ /* 0x000fe80007810031 */
[----:B------:R-:W-:Y:S11]  /*9a40*/  FMNMX3.FTZ R211, R211, R52, R53, !PT ;  /* 0x00000034d3d37276 */ /* 0x000ff60007810035 */
[----:B------:R-:W-:Y:S01]  /*9a50*/  FMNMX3.FTZ R211, R211, R64, R65, !PT ;  /* 0x00000040d3d37276 */ /* 0x000fe20007810041 */
[----:B------:R-:W-:Y:S06]  /*9a60*/  @P2 BRA `(.L_x_212) ;  /* 0xffffffe800082947 */ /* 0x000fec000383ffff */
.L_x_211:
[----:B------:R-:W3:Y:S01]  /*9a70*/  LDL R224, [R1+0x10] ;  /* 0x0000100001e07983 */ /* 0x000ee20000100800 */
[----:B--2---:R-:W-:Y:S02]  /*9a80*/  FMNMX3.FTZ R166, R219, R66, R67, !PT ;  /* 0x00000042dba67276 */ /* 0x004fe40007810043 */
[----:B------:R-:W-:Y:S01]  /*9a90*/  FMNMX3.FTZ R2, R218, R44, R45, !PT ;  /* 0x0000002cda027276 */ /* 0x000fe2000781002d */
[----:B------:R-:W1:Y:S01]  /*9aa0*/  SHFL.BFLY PT, R168, R211, 0x2, 0x1f ;  /* 0x0c401f00d3a87f89 */ /* 0x000e6200000e0000 */
[----:B------:R-:W-:Y:S02]  /*9ab0*/  FMNMX3.FTZ R0, R220, R42, R43, !PT ;  /* 0x0000002adc007276 */ /* 0x000fe4000781002b */
[----:B------:R-:W-:Y:S05]  /*9ac0*/  FMNMX3.FTZ R2, R2, R56, R57, !PT ;  /* 0x0000003802027276 */ /* 0x000fea0007810039 */
[----:B------:R-:W2:Y:S01]  /*9ad0*/  SHFL.BFLY PT, R204, R166, 0x2, 0x1f ;  /* 0x0c401f00a6cc7f89 */ /* 0x000ea200000e0000 */
[----:B------:R-:W-:Y:S02]  /*9ae0*/  FMNMX3.FTZ R0, R0, R46, R47, !PT ;  /* 0x0000002e00007276 */ /* 0x000fe4000781002f */
[----:B------:R-:W-:Y:S05]  /*9af0*/  FMNMX3.FTZ R164, R2, R60, R61, !PT ;  /* 0x0000003c02a47276 */ /* 0x000fea000781003d */
[----:B------:R-:W-:Y:S01]  /*9b00*/  STL [R1+0x28], R238 ;  /* 0x000028ee01007387 */ /* 0x000fe20000100800 */
[----:B------:R-:W-:Y:S03]  /*9b10*/  FMNMX3.FTZ R0, R0, R58, R59, !PT ;  /* 0x0000003a00007276 */ /* 0x000fe6000781003b */
[----:B------:R-:W4:Y:S01]  /*9b20*/  SHFL.BFLY PT, R167, R164, 0x2, 0x1f ;  /* 0x0c401f00a4a77f89 */ /* 0x000f2200000e0000 */
[----:B------:R-:W-:Y:S07]  /*9b30*/  FMNMX3.FTZ R0, R0, R62, R63, !PT ;  /* 0x0000003e00007276 */ /* 0x000fee000781003f */
[----:B------:R-:W-:Y:S04]  /*9b40*/  STL [R1+0x24], R233 ;  /* 0x000024e901007387 */ /* 0x000fe80000100800 */
[----:B------:R-:W4:Y:S08]  /*9b50*/  SHFL.BFLY PT, R2, R0, 0x2, 0x1f ;  /* 0x0c401f0000027f89 */ /* 0x000f3000000e0000 */
[----:B------:R-:W-:Y:S04]  /*9b60*/  STL [R1+0x20], R232 ;  /* 0x000020e801007387 */ /* 0x000fe80000100800 */
[----:B------:R-:W-:Y:S01]  /*9b70*/  STL [R1+0x1c], R230 ;  /* 0x00001ce601007387 */ /* 0x000fe20000100800 */
[----:B-1----:R-:W-:Y:S02]  /*9b80*/  FMNMX.FTZ R168, R211, R168, !PT ;  /* 0x000000a8d3a87209 */ /* 0x002fe40007810000 */
[----:B--2---:R-:W-:Y:S01]  /*9b90*/  FMNMX.FTZ R206, R166, R204, !PT ;  /* 0x000000cca6ce7209 */ /* 0x004fe20007810000 */
[----:B------:R-:W-:Y:S01]  /*9ba0*/  LDSM.16.MT88.4 R208, [R229+0xc000] ;  /* 0x00c00000e5d0783b */ /* 0x000fe20000004200 */
[----:B----4-:R-:W-:Y:S07]  /*9bb0*/  FMNMX.FTZ R166, R164, R167, !PT ;  /* 0x000000a7a4a67209 */ /* 0x010fee0007810000 */
[----:B------:R-:W1:Y:S08]  /*9bc0*/  SHFL.BFLY PT, R171, R168, 0x1, 0x1f ;  /* 0x0c201f00a8ab7f89 */ /* 0x000e7000000e0000 */
[----:B------:R-:W2:Y:S01]  /*9bd0*/  SHFL.BFLY PT, R204, R206, 0x1, 0x1f ;  /* 0x0c201f00cecc7f89 */ /* 0x000ea200000e0000 */
[----:B------:R-:W-:Y:S07]  /*9be0*/  FMNMX.FTZ R2, R0, R2, !PT ;  /* 0x0000000200027209 */ /* 0x000fee0007810000 */
[----:B------:R-:W4:Y:S08]  /*9bf0*/  SHFL.BFLY PT, R205, R166, 0x1, 0x1f ;  /* 0x0c201f00a6cd7f89 */ /* 0x000f3000000e0000 */
        /* <DEDUP_REMOVED lines=8> */
[----:B----4-:R-:W-:Y:S01]  /*9c80*/  FMNMX.FTZ R166, R166, R205, !PT ;  /* 0x000000cda6a67209 */ /* 0x010fe20007810000 */
[C---:B------:R-:W-:Y:S01]  /*9c90*/  FMUL.FTZ R213, R167.reuse, UR4 ;  /* 0x00000004a7d57c20 */ /* 0x040fe20008410000 */
[----:B------:R1:W2:Y:S01]  /*9ca0*/  MUFU.EX2 R165, R3 ;  /* 0x0000000300a57308 */ /* 0x0002a20000000800 */
[----:B------:R-:W-:Y:S01]  /*9cb0*/  FSEL R212, R212, RZ, P2 ;  /* 0x000000ffd4d47208 */ /* 0x000fe20001000000 */
[----:B------:R-:W4:Y:S01]  /*9cc0*/  LDSM.16.MT88.4 R204, [R228+0xc000] ;  /* 0x00c00000e4cc783b */ /* 0x000f220000004200 */
[----:B------:R-:W-:Y:S01]  /*9cd0*/  FSETP.NEU.FTZ.AND P2, PT, R167, -INF , PT ;  /* 0xff800000a700780b */ /* 0x000fe20003f5d000 */
[----:B------:R-:W-:Y:S01]  /*9ce0*/  FMUL.FTZ R171, R166, UR4 ;  /* 0x00000004a6ab7c20 */ /* 0x000fe20008410000 */
[----:B------:R-:W-:Y:S01]  /*9cf0*/  FMNMX.FTZ R164, R2, R164, !PT ;  /* 0x000000a402a47209 */ /* 0x000fe20007810000 */
        /* <DEDUP_REMOVED lines=18> */
[----:B------:R-:W-:Y:S01]  /*9e20*/  MUFU.EX2 R238, R7 ;  /* 0x0000000700ee7308 */ /* 0x000fe20000000800 */
[--C-:B------:R-:W-:Y:S01]  /*9e30*/  FFMA.FTZ R9, R9, UR4, -R171.reuse ;  /* 0x0000000409097c23 */ /* 0x100fe200080108ab */
[--C-:B------:R-:W-:Y:S01]  /*9e40*/  FFMA.FTZ R11, R11, UR4, -R214.reuse ;  /* 0x000000040b0b7c23 */ /* 0x100fe200080108d6 */
[----:B------:R-:W-:Y:S01]  /*9e50*/  FMUL.FTZ R0, R0, UR4 ;  /* 0x0000000400007c20 */ /* 0x000fe20008410000 */
[--C-:B------:R-:W-:Y:S01]  /*9e60*/  FFMA.FTZ R8, R8, UR4, -R171.reuse ;  /* 0x0000000408087c23 */ /* 0x100fe200080108ab */
[--C-:B------:R-:W-:Y:S01]  /*9e70*/  FFMA.FTZ R10, R10, UR4, -R214.reuse ;  /* 0x000000040a0a7c23 */ /* 0x100fe200080108d6 */
[--C-:B------:R-:W-:Y:S01]  /*9e80*/  FFMA.FTZ R12, R12, UR4, -R171.reuse ;  /* 0x000000040c0c7c23 */ /* 0x100fe200080108ab */
[----:B------:R-:W-:Y:S03]  /*9e90*/  FFMA.FTZ R13, R13, UR4, -R171 ;  /* 0x000000040d0d7c23 */ /* 0x000fe600080108ab */
[----:B------:R-:W1:Y:S01]  /*9ea0*/  MUFU.EX2 R3, R3 ;  /* 0x0000000300037308 */ /* 0x000e620000000800 */
[--C-:B------:R-:W-:Y:S01]  /*9eb0*/  FFMA.FTZ R14, R14, UR4, -R214.reuse ;  /* 0x000000040e0e7c23 */ /* 0x100fe200080108d6 */
[----:B------:R-:W-:Y:S01]  /*9ec0*/  FFMA.FTZ R15, R15, UR4, -R214 ;  /* 0x000000040f0f7c23 */ /* 0x000fe200080108d6 */
[----:B------:R-:W-:Y:S01]  /*9ed0*/  IADD3 R169, PT, PT, R228, 0xc040, RZ ;  /* 0x0000c040e4a97810 */ /* 0x000fe20007ffe0ff */
[C---:B--2---:R-:W-:Y:S01]  /*9ee0*/  FMUL.FTZ R68, R165.reuse, R68 ;  /* 0x00000044a5447220 */ /* 0x044fe20000410000 */
[C---:B------:R-:W-:Y:S01]  /*9ef0*/  FMUL.FTZ R69, R165.reuse, R69 ;  /* 0x00000045a5457220 */ /* 0x040fe20000410000 */
[C---:B------:R-:W-:Y:S01]  /*9f00*/  FMUL.FTZ R80, R165.reuse, R80 ;  /* 0x00000050a5507220 */ /* 0x040fe20000410000 */
[C---:B------:R-:W-:Y:S03]  /*9f10*/  FMUL.FTZ R81, R165.reuse, R81 ;  /* 0x00000051a5517220 */ /* 0x040fe60000410000 */
[----:B------:R2:W-:Y:S01]  /*9f20*/  MUFU.EX2 R221, R5 ;  /* 0x0000000500dd7308 */ /* 0x0005e20000000800 */
[C---:B------:R-:W-:Y:S01]  /*9f30*/  FMUL.FTZ R84, R165.reuse, R84 ;  /* 0x00000054a5547220 */ /* 0x040fe20000410000 */
[C---:B------:R-:W-:Y:S01]  /*9f40*/  FMUL.FTZ R85, R165.reuse, R85 ;  /* 0x00000055a5557220 */ /* 0x040fe20000410000 */
[C---:B------:R-:W-:Y:S01]  /*9f50*/  FMUL.FTZ R96, R165.reuse, R96 ;  /* 0x00000060a5607220 */ /* 0x040fe20000410000 */
[C---:B------:R-:W-:Y:S01]  /*9f60*/  FMUL.FTZ R97, R165.reuse, R97 ;  /* 0x00000061a5617220 */ /* 0x040fe20000410000 */
[C---:B------:R-:W-:Y:S01]  /*9f70*/  FMUL.FTZ R100, R165.reuse, R100 ;  /* 0x00000064a5647220 */ /* 0x040fe20000410000 */
[C---:B------:R-:W-:Y:S01]  /*9f80*/  FMUL.FTZ R101, R165.reuse, R101 ;  /* 0x00000065a5657220 */ /* 0x040fe20000410000 */
[----:B------:R-:W-:Y:S03]  /*9f90*/  FMUL.FTZ R112, R165, R112 ;  /* 0x00000070a5707220 */ /* 0x000fe60000410000 */
[----:B------:R4:W4:Y:S01]  /*9fa0*/  MUFU.EX2 R249, R6 ;  /* 0x0000000600f97308 */ /* 0x0009220000000800 */
[C---:B-1----:R-:W-:Y:S01]  /*9fb0*/  FMUL.FTZ R7, R3.reuse, R179 ;  /* 0x000000b303077220 */ /* 0x042fe20000410000 */
[C---:B------:R-:W-:Y:S01]  /*9fc0*/  FMUL.FTZ R70, R3.reuse, R70 ;  /* 0x0000004603467220 */ /* 0x040fe20000410000 */
[C---:B------:R-:W-:Y:S01]  /*9fd0*/  FMUL.FTZ R71, R3.reuse, R71 ;  /* 0x0000004703477220 */ /* 0x040fe20000410000 */
[C---:B------:R-:W-:Y:S01]  /*9fe0*/  FMUL.FTZ R82, R3.reuse, R82 ;  /* 0x0000005203527220 */ /* 0x040fe20000410000 */
[C---:B------:R-:W-:Y:S01]  /*9ff0*/  FMUL.FTZ R83, R3.reuse, R83 ;  /* 0x0000005303537220 */ /* 0x040fe20000410000 */
[C---:B------:R-:W-:Y:S01]  /*a000*/  FMUL.FTZ R86, R3.reuse, R86 ;  /* 0x0000005603567220 */ /* 0x040fe20000410000 */
[----:B------:R-:W-:Y:S03]  /*a010*/  FMUL.FTZ R87, R3, R87 ;  /* 0x0000005703577220 */ /* 0x000fe60000410000 */
[----:B------:R1:W1:Y:S01]  /*a020*/  MUFU.EX2 R252, R4 ;  /* 0x0000000400fc7308 */ /* 0x0002620000000800 */
[----:B--2---:R-:W-:Y:S01]  /*a030*/  FMUL.FTZ R5, R165, R177 ;  /* 0x000000b1a5057220 */ /* 0x004fe20000410000 */
[C---:B------:R-:W-:Y:S01]  /*a040*/  FMUL.FTZ R98, R3.reuse, R98 ;  /* 0x0000006203627220 */ /* 0x040fe20000410000 */
[C---:B------:R-:W-:Y:S01]  /*a050*/  FMUL.FTZ R99, R3.reuse, R99 ;  /* 0x0000006303637220 */ /* 0x040fe20000410000 */
[C---:B------:R-:W-:Y:S01]  /*a060*/  FMUL.FTZ R102, R3.reuse, R102 ;  /* 0x0000006603667220 */ /* 0x040fe20000410000 */
[----:B------:R-:W-:Y:S01]  /*a070*/  FMUL.FTZ R103, R3, R103 ;  /* 0x0000006703677220 */ /* 0x000fe20000410000 */
[----:B------:R-:W-:Y:S01]  /*a080*/  FMUL.FTZ R113, R165, R113 ;  /* 0x00000071a5717220 */ /* 0x000fe20000410000 */
[C---:B------:R-:W-:Y:S03]  /*a090*/  FMUL.FTZ R114, R3.reuse, R114 ;  /* 0x0000007203727220 */ /* 0x040fe60000410000 */
[----:B------:R2:W-:Y:S01]  /*a0a0*/  MUFU.EX2 R230, R16 ;  /* 0x0000001000e67308 */ /* 0x0005e20000000800 */
[C---:B----4-:R-:W-:Y:S01]  /*a0b0*/  FMUL.FTZ R6, R3.reuse, R178 ;  /* 0x000000b203067220 */ /* 0x050fe20000410000 */
[----:B------:R-:W-:Y:S01]  /*a0c0*/  F2FP.BF16.F32.PACK_AB R177, R238, R249 ;  /* 0x000000f9eeb1723e */ /* 0x000fe200000010ff */
[----:B------:R-:W-:Y:S01]  /*a0d0*/  FMUL.FTZ R115, R3, R115 ;  /* 0x0000007303737220 */ /* 0x000fe20000410000 */
[--C-:B------:R-:W-:Y:S01]  /*a0e0*/  FFMA.FTZ R36, R36, UR4, -R212.reuse ;  /* 0x0000000424247c23 */ /* 0x100fe200080108d4 */
[----:B------:R-:W-:Y:S01]  /*a0f0*/  FFMA.FTZ R37, R37, UR4, -R212 ;  /* 0x0000000425257c23 */ /* 0x000fe200080108d4 */
[--C-:B------:R-:W-:Y:S01]  /*a100*/  FFMA.FTZ R38, R38, UR4, -R213.reuse ;  /* 0x0000000426267c23 */ /* 0x100fe200080108d5 */
[----:B------:R-:W-:Y:S03]  /*a110*/  FFMA.FTZ R39, R39, UR4, -R213 ;  /* 0x0000000427277c23 */ /* 0x000fe600080108d5 */
[----:B------:R-:W4:Y:S01]  /*a120*/  MUFU.EX2 R234, R17 ;  /* 0x0000001100ea7308 */ /* 0x000f220000000800 */
[----:B-1----:R-:W-:Y:S01]  /*a130*/  FMUL.FTZ R4, R165, R176 ;  /* 0x000000b0a5047220 */ /* 0x002fe20000410000 */
[----:B------:R-:W-:Y:S01]  /*a140*/  F2FP.BF16.F32.PACK_AB R176, R221, R252 ;  /* 0x000000fcddb0723e */ /* 0x000fe200000010ff */
[--C-:B------:R-:W-:Y:S01]  /*a150*/  FFMA.FTZ R40, R40, UR4, -R171.reuse ;  /* 0x0000000428287c23 */ /* 0x100fe200080108ab */
[----:B------:R-:W-:Y:S01]  /*a160*/  FFMA.FTZ R41, R41, UR4, -R171 ;  /* 0x0000000429297c23 */ /* 0x000fe200080108ab */
[--C-:B------:R-:W-:Y:S01]  /*a170*/  FFMA.FTZ R42, R42, UR4, -R214.reuse ;  /* 0x000000042a2a7c23 */ /* 0x100fe200080108d6 */
[----:B------:R-:W-:Y:S01]  /*a180*/  FFMA.FTZ R43, R43, UR4, -R214 ;  /* 0x000000042b2b7c23 */ /* 0x000fe200080108d6 */
[--C-:B------:R-:W-:Y:S03]  /*a190*/  FFMA.FTZ R48, R48, UR4, -R212.reuse ;  /* 0x0000000430307c23 */ /* 0x100fe600080108d4 */
[----:B------:R1:W-:Y:S01]  /*a1a0*/  MUFU.EX2 R237, R18 ;  /* 0x0000001200ed7308 */ /* 0x0003e20000000800 */
[----:B--2---:R-:W-:Y:S01]  /*a1b0*/  FMUL.FTZ R16, R165, R184 ;  /* 0x000000b8a5107220 */ /* 0x004fe20000410000 */
[--C-:B------:R-:W-:Y:S01]  /*a1c0*/  FFMA.FTZ R49, R49, UR4, -R212.reuse ;  /* 0x0000000431317c23 */ /* 0x100fe200080108d4 */
[--C-:B------:R-:W-:Y:S01]  /*a1d0*/  FFMA.FTZ R50, R50, UR4, -R213.reuse ;  /* 0x0000000432327c23 */ /* 0x100fe200080108d5 */
[--C-:B------:R-:W-:Y:S01]  /*a1e0*/  FFMA.FTZ R51, R51, UR4, -R213.reuse ;  /* 0x0000000433337c23 */ /* 0x100fe200080108d5 */
[C---:B------:R-:W-:Y:S01]  /*a1f0*/  FMUL.FTZ R116, R165.reuse, R116 ;  /* 0x00000074a5747220 */ /* 0x040fe20000410000 */
[----:B------:R-:W-:Y:S01]  /*a200*/  FMUL.FTZ R117, R165, R117 ;  /* 0x00000075a5757220 */ /* 0x000fe20000410000 */
[----:B------:R-:W-:Y:S03]  /*a210*/  FMUL.FTZ R118, R3, R118 ;  /* 0x0000007603767220 */ /* 0x000fe60000410000 */
[----:B------:R-:W2:Y:S01]  /*a220*/  MUFU.EX2 R217, R19 ;  /* 0x0000001300d97308 */ /* 0x000ea20000000800 */
[----:B----4-:R-:W-:Y:S01]  /*a230*/  F2FP.BF16.F32.PACK_AB R178, R234, R230 ;  /* 0x000000e6eab2723e */ /* 0x010fe200000010ff */
[----:B------:R-:W-:Y:S01]  /*a240*/  FMUL.FTZ R17, R165, R185 ;  /* 0x000000b9a5117220 */ /* 0x000fe20000410000 */
[----:B------:R-:W-:Y:S01]  /*a250*/  FMUL.FTZ R119, R3, R119 ;  /* 0x0000007703777220 */ /* 0x000fe20000410000 */
[C---:B------:R-:W-:Y:S01]  /*a260*/  FMUL.FTZ R128, R165.reuse, R128 ;  /* 0x00000080a5807220 */ /* 0x040fe20000410000 */
[----:B------:R-:W-:Y:S01]  /*a270*/  FMUL.FTZ R129, R165, R129 ;  /* 0x00000081a5817220 */ /* 0x000fe20000410000 */
[C---:B------:R-:W-:Y:S01]  /*a280*/  FMUL.FTZ R130, R3.reuse, R130 ;  /* 0x0000008203827220 */ /* 0x040fe20000410000 */
[C---:B------:R-:W-:Y:S03]  /*a290*/  FMUL.FTZ R131, R3.reuse, R131 ;  /* 0x0000008303837220 */ /* 0x040fe60000410000 */
[----:B------:R-:W-:Y:S01]  /*a2a0*/  MUFU.EX2 R233, R9 ;  /* 0x0000000900e97308 */ /* 0x000fe20000000800 */
[----:B-1----:R-:W-:Y:S01]  /*a2b0*/  FMUL.FTZ R18, R3, R186 ;  /* 0x000000ba03127220 */ /* 0x002fe20000410000 */
[--C-:B------:R-:W-:Y:S01]  /*a2c0*/  FFMA.FTZ R20, R20, UR4, -R212.reuse ;  /* 0x0000000414147c23 */ /* 0x100fe200080108d4 */
[C---:B------:R-:W-:Y:S01]  /*a2d0*/  FMUL.FTZ R132, R165.reuse, R132 ;  /* 0x00000084a5847220 */ /* 0x040fe20000410000 */
[----:B------:R-:W-:Y:S01]  /*a2e0*/  FMUL.FTZ R133, R165, R133 ;  /* 0x00000085a5857220 */ /* 0x000fe20000410000 */
[C---:B------:R-:W-:Y:S01]  /*a2f0*/  FMUL.FTZ R134, R3.reuse, R134 ;  /* 0x0000008603867220 */ /* 0x040fe20000410000 */
[----:B------:R-:W-:Y:S01]  /*a300*/  FMUL.FTZ R135, R3, R135 ;  /* 0x0000008703877220 */ /* 0x000fe20000410000 */
[--C-:B------:R-:W-:Y:S03]  /*a310*/  FFMA.FTZ R23, R23, UR4, -R213.reuse ;  /* 0x0000000417177c23 */ /* 0x100fe600080108d5 */
[----:B------:R-:W-:Y:S01]  /*a320*/  MUFU.EX2 R232, R11 ;  /* 0x0000000b00e87308 */ /* 0x000fe20000000800 */
[----:B--2---:R-:W-:Y:S01]  /*a330*/  F2FP.BF16.F32.PACK_AB R179, R217, R237 ;  /* 0x000000edd9b3723e */ /* 0x004fe200000010ff */
[----:B------:R-:W-:Y:S01]  /*a340*/  FMUL.FTZ R19, R3, R187 ;  /* 0x000000bb03137220 */ /* 0x000fe20000410000 */
[--C-:B------:R-:W-:Y:S01]  /*a350*/  FFMA.FTZ R21, R21, UR4, -R212.reuse ;  /* 0x0000000415157c23 */ /* 0x100fe200080108d4 */
[--C-:B------:R-:W-:Y:S01]  /*a360*/  FFMA.FTZ R22, R22, UR4, -R213.reuse ;  /* 0x0000000416167c23 */ /* 0x100fe200080108d5 */
[C---:B------:R-:W-:Y:S01]  /*a370*/  FMUL.FTZ R144, R165.reuse, R144 ;  /* 0x00000090a5907220 */ /* 0x040fe20000410000 */
[----:B------:R-:W-:Y:S01]  /*a380*/  FMUL.FTZ R145, R165, R145 ;  /* 0x00000091a5917220 */ /* 0x000fe20000410000 */
[C---:B------:R-:W-:Y:S01]  /*a390*/  FMUL.FTZ R146, R3.reuse, R146 ;  /* 0x0000009203927220 */ /* 0x040fe20000410000 */
[-C--:B------:R-:W-:Y:S02]  /*a3a0*/  HMMA.16816.F32.BF16 R4, R176, R204.reuse, R4 ;  /* 0x000000ccb004723c */ /* 0x080fe40000041804 */
[----:B------:R-:W1:Y:S03]  /*a3b0*/  MUFU.EX2 R2, R2 ;  /* 0x0000000200027308 */ /* 0x000e660000000800 */
[----:B------:R-:W-:Y:S01]  /*a3c0*/  FMUL.FTZ R147, R3, R147 ;  /* 0x0000009303937220 */ /* 0x000fe20000410000 */
[C---:B------:R-:W-:Y:S01]  /*a3d0*/  FMUL.FTZ R148, R165.reuse, R148 ;  /* 0x00000094a5947220 */ /* 0x040fe20000410000 */
[----:B------:R-:W-:Y:S01]  /*a3e0*/  FMUL.FTZ R149, R165, R149 ;  /* 0x00000095a5957220 */ /* 0x000fe20000410000 */
[C---:B------:R-:W-:Y:S04]  /*a3f0*/  FMUL.FTZ R150, R3.reuse, R150 ;  /* 0x0000009603967220 */ /* 0x040fe80000410000 */
[----:B------:R-:W2:Y:S01]  /*a400*/  MUFU.EX2 R0, R0 ;  /* 0x0000000000007308 */ /* 0x000ea20000000800 */
[----:B------:R-:W-:Y:S01]  /*a410*/  FMUL.FTZ R151, R3, R151 ;  /* 0x0000009703977220 */ /* 0x000fe20000410000 */
[--C-:B------:R-:W-:Y:S01]  /*a420*/  FFMA.FTZ R33, R33, UR4, -R212.reuse ;  /* 0x0000000421217c23 */ /* 0x100fe200080108d4 */
[----:B------:R-:W-:Y:S01]  /*a430*/  FFMA.FTZ R32, R32, UR4, -R212 ;  /* 0x0000000420207c23 */ /* 0x000fe200080108d4 */
[--C-:B------:R-:W-:Y:S01]  /*a440*/  FFMA.FTZ R34, R34, UR4, -R213.reuse ;  /* 0x0000000422227c23 */ /* 0x100fe200080108d5 */
[----:B------:R-:W-:Y:S01]  /*a450*/  FFMA.FTZ R35, R35, UR4, -R213 ;  /* 0x0000000423237c23 */ /* 0x000fe200080108d5 */
[--C-:B------:R-:W-:Y:S01]  /*a460*/  FFMA.FTZ R25, R25, UR4, -R171.reuse ;  /* 0x0000000419197c23 */ /* 0x100fe200080108ab */
        /* <DEDUP_REMOVED lines=10> */
[C---:B--2---:R-:W-:Y:S01]  /*a510*/  FMUL.FTZ R11, R0.reuse, R175 ;  /* 0x000000af000b7220 */ /* 0x044fe20000410000 */
[C---:B------:R-:W-:Y:S01]  /*a520*/  FMUL.FTZ R74, R0.reuse, R74 ;  /* 0x0000004a004a7220 */ /* 0x040fe20000410000 */
[C---:B------:R-:W-:Y:S01]  /*a530*/  FMUL.FTZ R75, R0.reuse, R75 ;  /* 0x0000004b004b7220 */ /* 0x040fe20000410000 */
[C---:B------:R-:W-:Y:S01]  /*a540*/  FMUL.FTZ R78, R0.reuse, R78 ;  /* 0x0000004e004e7220 */ /* 0x040fe20000410000 */
[C---:B------:R-:W-:Y:S01]  /*a550*/  FMUL.FTZ R79, R0.reuse, R79 ;  /* 0x0000004f004f7220 */ /* 0x040fe20000410000 */
[C---:B------:R-:W-:Y:S01]  /*a560*/  FMUL.FTZ R90, R0.reuse, R90 ;  /* 0x0000005a005a7220 */ /* 0x040fe20000410000 */
[----:B------:R-:W-:Y:S03]  /*a570*/  FMUL.FTZ R91, R0, R91 ;  /* 0x0000005b005b7220 */ /* 0x000fe60000410000 */
[----:B------:R2:W-:Y:S01]  /*a580*/  MUFU.EX2 R236, R12 ;  /* 0x0000000c00ec7308 */ /* 0x0005e20000000800 */
[C---:B----4-:R-:W-:Y:S01]  /*a590*/  FMUL.FTZ R8, R2.reuse, R172 ;  /* 0x000000ac02087220 */ /* 0x050fe20000410000 */
[----:B------:R-:W-:Y:S01]  /*a5a0*/  F2FP.BF16.F32.PACK_AB R172, R233, R223 ;  /* 0x000000dfe9ac723e */ /* 0x000fe200000010ff */
[C---:B------:R-:W-:Y:S01]  /*a5b0*/  FMUL.FTZ R92, R2.reuse, R92 ;  /* 0x0000005c025c7220 */ /* 0x040fe20000410000 */
[----:B------:R-:W-:Y:S01]  /*a5c0*/  FMUL.FTZ R93, R2, R93 ;  /* 0x0000005d025d7220 */ /* 0x000fe20000410000 */
[C---:B------:R-:W-:Y:S01]  /*a5d0*/  FMUL.FTZ R94, R0.reuse, R94 ;  /* 0x0000005e005e7220 */ /* 0x040fe20000410000 */
[----:B------:R-:W-:Y:S01]  /*a5e0*/  FMUL.FTZ R95, R0, R95 ;  /* 0x0000005f005f7220 */ /* 0x000fe20000410000 */
[----:B------:R-:W-:Y:S03]  /*a5f0*/  FMUL.FTZ R104, R2, R104 ;  /* 0x0000006802687220 */ /* 0x000fe60000410000 */
[----:B------:R-:W4:Y:S01]  /*a600*/  MUFU.EX2 R216, R13 ;  /* 0x0000000d00d87308 */ /* 0x000f220000000800 */
[----:B-1----:R-:W-:Y:S01]  /*a610*/  FMUL.FTZ R10, R0, R174 ;  /* 0x000000ae000a7220 */ /* 0x002fe20000410000 */
[----:B------:R-:W-:Y:S01]  /*a620*/  F2FP.BF16.F32.PACK_AB R173, R232, R222 ;  /* 0x000000dee8ad723e */ /* 0x000fe200000010ff */
[----:B------:R-:W-:Y:S01]  /*a630*/  FMUL.FTZ R105, R2, R105 ;  /* 0x0000006902697220 */ /* 0x000fe20000410000 */
[C---:B------:R-:W-:Y:S01]  /*a640*/  FMUL.FTZ R106, R0.reuse, R106 ;  /* 0x0000006a006a7220 */ /* 0x040fe20000410000 */
[----:B------:R-:W-:Y:S01]  /*a650*/  FMUL.FTZ R107, R0, R107 ;  /* 0x0000006b006b7220 */ /* 0x000fe20000410000 */
[C---:B------:R-:W-:Y:S01]  /*a660*/  FMUL.FTZ R108, R2.reuse, R108 ;  /* 0x0000006c026c7220 */ /* 0x040fe20000410000 */
[C---:B------:R-:W-:Y:S03]  /*a670*/  FMUL.FTZ R109, R2.reuse, R109 ;  /* 0x0000006d026d7220 */ /* 0x040fe60000410000 */
[----:B------:R1:W-:Y:S01]  /*a680*/  MUFU.EX2 R235, R14 ;  /* 0x0000000e00eb7308 */ /* 0x0003e20000000800 */
[----:B--2---:R-:W-:Y:S01]  /*a690*/  FMUL.FTZ R12, R2, R180 ;  /* 0x000000b4020c7220 */ /* 0x004fe20000410000 */
[C---:B------:R-:W-:Y:S01]  /*a6a0*/  FMUL.FTZ R110, R0.reuse, R110 ;  /* 0x0000006e006e7220 */ /* 0x040fe20000410000 */
[----:B------:R-:W-:Y:S01]  /*a6b0*/  FMUL.FTZ R111, R0, R111 ;  /* 0x0000006f006f7220 */ /* 0x000fe20000410000 */
[C---:B------:R-:W-:Y:S01]  /*a6c0*/  FMUL.FTZ R120, R2.reuse, R120 ;  /* 0x0000007802787220 */ /* 0x040fe20000410000 */
[----:B------:R-:W-:Y:S01]  /*a6d0*/  FMUL.FTZ R121, R2, R121 ;  /* 0x0000007902797220 */ /* 0x000fe20000410000 */
[C---:B------:R-:W-:Y:S01]  /*a6e0*/  FMUL.FTZ R122, R0.reuse, R122 ;  /* 0x0000007a007a7220 */ /* 0x040fe20000410000 */
[----:B------:R-:W-:Y:S03]  /*a6f0*/  FMUL.FTZ R123, R0, R123 ;  /* 0x0000007b007b7220 */ /* 0x000fe60000410000 */
[----:B------:R-:W2:Y:S01]  /*a700*/  MUFU.EX2 R215, R15 ;  /* 0x0000000f00d77308 */ /* 0x000ea20000000800 */
[----:B----4-:R-:W-:Y:S01]  /*a710*/  F2FP.BF16.F32.PACK_AB R174, R216, R236 ;  /* 0x000000ecd8ae723e */ /* 0x010fe200000010ff */
[C---:B------:R-:W-:Y:S01]  /*a720*/  FMUL.FTZ R13, R2.reuse, R181 ;  /* 0x000000b5020d7220 */ /* 0x040fe20000410000 */
[C---:B------:R-:W-:Y:S01]  /*a730*/  FMUL.FTZ R124, R2.reuse, R124 ;  /* 0x0000007c027c7220 */ /* 0x040fe20000410000 */
[----:B------:R-:W-:Y:S01]  /*a740*/  FMUL.FTZ R125, R2, R125 ;  /* 0x0000007d027d7220 */ /* 0x000fe20000410000 */
[C---:B------:R-:W-:Y:S01]  /*a750*/  FMUL.FTZ R126, R0.reuse, R126 ;  /* 0x0000007e007e7220 */ /* 0x040fe20000410000 */
[----:B------:R-:W-:Y:S01]  /*a760*/  FMUL.FTZ R127, R0, R127 ;  /* 0x0000007f007f7220 */ /* 0x000fe20000410000 */
[----:B------:R-:W-:Y:S03]  /*a770*/  FMUL.FTZ R136, R2, R136 ;  /* 0x0000008802887220 */ /* 0x000fe60000410000 */
[----:B------:R-:W-:Y:S01]  /*a780*/  MUFU.EX2 R248, R36 ;  /* 0x0000002400f87308 */ /* 0x000fe20000000800 */
[----:B-1----:R-:W-:Y:S01]  /*a790*/  FMUL.FTZ R14, R0, R182 ;  /* 0x000000b6000e7220 */ /* 0x002fe20000410000 */
[----:B------:R-:W-:Y:S01]  /*a7a0*/  FMUL.FTZ R137, R2, R137 ;  /* 0x0000008902897220 */ /* 0x000fe20000410000 */
[C---:B------:R-:W-:Y:S01]  /*a7b0*/  FMUL.FTZ R138, R0.reuse, R138 ;  /* 0x0000008a008a7220 */ /* 0x040fe20000410000 */
[----:B------:R-:W-:Y:S01]  /*a7c0*/  FMUL.FTZ R139, R0, R139 ;  /* 0x0000008b008b7220 */ /* 0x000fe20000410000 */
[C---:B------:R-:W-:Y:S01]  /*a7d0*/  FMUL.FTZ R140, R2.reuse, R140 ;  /* 0x0000008c028c7220 */ /* 0x040fe20000410000 */
[----:B------:R-:W-:Y:S01]  /*a7e0*/  FMUL.FTZ R141, R2, R141 ;  /* 0x0000008d028d7220 */ /* 0x000fe20000410000 */
[C---:B------:R-:W-:Y:S03]  /*a7f0*/  FMUL.FTZ R142, R0.reuse, R142 ;  /* 0x0000008e008e7220 */ /* 0x040fe60000410000 */
[----:B------:R-:W-:Y:S01]  /*a800*/  MUFU.EX2 R247, R37 ;  /* 0x0000002500f77308 */ /* 0x000fe20000000800 */
[----:B--2---:R-:W-:Y:S01]  /*a810*/  F2FP.BF16.F32.PACK_AB R175, R215, R235 ;  /* 0x000000ebd7af723e */ /* 0x004fe200000010ff */
[C---:B------:R-:W-:Y:S01]  /*a820*/  FMUL.FTZ R15, R0.reuse, R183 ;  /* 0x000000b7000f7220 */ /* 0x040fe20000410000 */
[----:B------:R-:W-:Y:S01]  /*a830*/  FMUL.FTZ R143, R0, R143 ;  /* 0x0000008f008f7220 */ /* 0x000fe20000410000 */
[C---:B------:R-:W-:Y:S01]  /*a840*/  FMUL.FTZ R152, R2.reuse, R152 ;  /* 0x0000009802987220 */ /* 0x040fe20000410000 */
[----:B------:R-:W-:Y:S01]  /*a850*/  FMUL.FTZ R153, R2, R153 ;  /* 0x0000009902997220 */ /* 0x000fe20000410000 */
[C---:B------:R-:W-:Y:S01]  /*a860*/  FMUL.FTZ R154, R0.reuse, R154 ;  /* 0x0000009a009a7220 */ /* 0x040fe20000410000 */
[----:B------:R-:W-:Y:S01]  /*a870*/  FMUL.FTZ R155, R0, R155 ;  /* 0x0000009b009b7220 */ /* 0x000fe20000410000 */
[C---:B------:R-:W-:Y:S02]  /*a880*/  HMMA.16816.F32.BF16 R8, R172.reuse, R204, R8 ;  /* 0x000000ccac08723c */ /* 0x040fe40000041808 */
[----:B------:R-:W-:Y:S02]  /*a890*/  MUFU.EX2 R225, R38 ;  /* 0x0000002600e17308 */ /* 0x000fe40000000800 */
[----:B------:R-:W-:Y:S01]  /*a8a0*/  FMUL.FTZ R157, R165, R157 ;  /* 0x0000009da59d7220 */ /* 0x000fe20000410000 */
[C---:B------:R-:W-:Y:S01]  /*a8b0*/  FMUL.FTZ R158, R3.reuse, R158 ;  /* 0x0000009e039e7220 */ /* 0x040fe20000410000 */
[----:B------:R-:W-:Y:S01]  /*a8c0*/  FMUL.FTZ R159, R3, R159 ;  /* 0x0000009f039f7220 */ /* 0x000fe20000410000 */
[C---:B------:R-:W-:Y:S01]  /*a8d0*/  FMUL.FTZ R160, R2.reuse, R160 ;  /* 0x000000a002a07220 */ /* 0x040fe20000410000 */
[-C--:B------:R-:W-:Y:S04]  /*a8e0*/  HMMA.16816.F32.BF16 R12, R172, R206.reuse, R12 ;  /* 0x000000ceac0c723c */ /* 0x080fe8000004180c */
[----:B------:R-:W-:Y:S01]  /*a8f0*/  MUFU.EX2 R219, R43 ;  /* 0x0000002b00db7308 */ /* 0x000fe20000000800 */
[----:B------:R-:W-:Y:S01]  /*a900*/  FMUL.FTZ R161, R2, R161 ;  /* 0x000000a102a17220 */ /* 0x000fe20000410000 */
[C---:B------:R-:W-:Y:S01]  /*a910*/  FMUL.FTZ R162, R0.reuse, R162 ;  /* 0x000000a200a27220 */ /* 0x040fe20000410000 */
[----:B------:R-:W-:Y:S01]  /*a920*/  FMUL.FTZ R163, R0, R163 ;  /* 0x000000a300a37220 */ /* 0x000fe20000410000 */
[--C-:B------:R-:W-:Y:S01]  /*a930*/  FFMA.FTZ R28, R28, UR4, -R171.reuse ;  /* 0x000000041c1c7c23 */ /* 0x100fe200080108ab */
[--C-:B------:R-:W-:Y:S01]  /*a940*/  FFMA.FTZ R30, R30, UR4, -R214.reuse ;  /* 0x000000041e1e7c23 */ /* 0x100fe200080108d6 */
[C---:B------:R-:W-:Y:S04]  /*a950*/  HMMA.16816.F32.BF16 R16, R176.reuse, R206, R16 ;  /* 0x000000ceb010723c */ /* 0x040fe80000041810 */
[----:B------:R-:W-:Y:S01]  /*a960*/  MUFU.EX2 R226, R48 ;  /* 0x0000003000e27308 */ /* 0x000fe20000000800 */
[--C-:B------:R-:W-:Y:S01]  /*a970*/  FFMA.FTZ R44, R44, UR4, -R171.reuse ;  /* 0x000000042c2c7c23 */ /* 0x100fe200080108ab */
[--C-:B------:R-:W-:Y:S01]  /*a980*/  FFMA.FTZ R45, R45, UR4, -R171.reuse ;  /* 0x000000042d2d7c23 */ /* 0x100fe200080108ab */
[--C-:B------:R-:W-:Y:S01]  /*a990*/  FFMA.FTZ R46, R46, UR4, -R214.reuse ;  /* 0x000000042e2e7c23 */ /* 0x100fe200080108d6 */
[--C-:B------:R-:W-:Y:S01]  /*a9a0*/  FFMA.FTZ R47, R47, UR4, -R214.reuse ;  /* 0x000000042f2f7c23 */ /* 0x100fe200080108d6 */
[-C--:B------:R-:W-:Y:S05]  /*a9b0*/  HMMA.16816.F32.BF16 R68, R176, R208.reuse, R68 ;  /* 0x000000d0b044723c */ /* 0x080fea0000041844 */
[----:B------:R-:W-:Y:S01]  /*a9c0*/  MUFU.EX2 R227, R49 ;  /* 0x0000003100e37308 */ /* 0x000fe20000000800 */
[----:B---3--:R-:W-:Y:S01]  /*a9d0*/  @P0 IADD3 R169, PT, PT, R224, -0x40, RZ ;  /* 0xffffffc0e0a90810 */ /* 0x008fe20007ffe0ff */
[--C-:B------:R-:W-:Y:S01]  /*a9e0*/  FFMA.FTZ R57, R57, UR4, -R171.reuse ;  /* 0x0000000439397c23 */ /* 0x100fe200080108ab */
[--C-:B------:R-:W-:Y:S01]  /*a9f0*/  FFMA.FTZ R24, R24, UR4, -R171.reuse ;  /* 0x0000000418187c23 */ /* 0x100fe200080108ab */
[--C-:B------:R-:W-:Y:S01]  /*aa00*/  FFMA.FTZ R27, R27, UR4, -R214.reuse ;  /* 0x000000041b1b7c23 */ /* 0x100fe200080108d6 */
[----:B------:R-:W-:Y:S01]  /*aa10*/  IADD3 R170, PT, PT, R231, R169, RZ ;  /* 0x000000a9e7aa7210 */ /* 0x000fe20007ffe0ff */
[C---:B------:R-:W-:Y:S01]  /*aa20*/  HMMA.16816.F32.BF16 R72, R172.reuse, R208, R72 ;  /* 0x000000d0ac48723c */ /* 0x040fe20000041848 */
[----:B------:R-:W1:Y:S03]  /*aa30*/  LDSM.16.MT88.4 R180, [R169] ;  /* 0x00000000a9b4783b */ /* 0x000e660000004200 */
[----:B------:R-:W-:Y:S01]  /*aa40*/  MUFU.EX2 R224, R50 ;  /* 0x0000003200e07308 */ /* 0x000fe20000000800 */
[----:B------:R-:W-:Y:S01]  /*aa50*/  MOV R209, R221 ;  /* 0x000000dd00d17202 */ /* 0x000fe20000000f00 */
[--C-:B------:R-:W-:Y:S01]  /*aa60*/  FFMA.FTZ R26, R26, UR4, -R214.reuse ;  /* 0x000000041a1a7c23 */ /* 0x100fe200080108d6 */
[--C-:B------:R-:W-:Y:S01]  /*aa70*/  FFMA.FTZ R29, R29, UR4, -R171.reuse ;  /* 0x000000041d1d7c23 */ /* 0x100fe200080108ab */
[--C-:B------:R-:W-:Y:S01]  /*aa80*/  FFMA.FTZ R56, R56, UR4, -R171.reuse ;  /* 0x0000000438387c23 */ /* 0x100fe200080108ab */
[-C--:B------:R-:W-:Y:S01]  /*aa90*/  HMMA.16816.F32.BF16 R76, R172, R210.reuse, R76 ;  /* 0x000000d2ac4c723c */ /* 0x080fe2000004184c */
[----:B------:R-:W2:Y:S04]  /*aaa0*/  LDSM.16.MT88.4 R184, [R170] ;  /* 0x00000000aab8783b */ /* 0x000ea80000004200 */
[----:B------:R-:W-:Y:S01]  /*aab0*/  MUFU.EX2 R221, R40 ;  /* 0x0000002800dd7308 */ /* 0x000fe20000000800 */
[--C-:B------:R-:W-:Y:S01]  /*aac0*/  FFMA.FTZ R58, R58, UR4, -R214.reuse ;  /* 0x000000043a3a7c23 */ /* 0x100fe200080108d6 */
[--C-:B------:R-:W-:Y:S01]  /*aad0*/  FFMA.FTZ R60, R60, UR4, -R171.reuse ;  /* 0x000000043c3c7c23 */ /* 0x100fe200080108ab */
[----:B------:R-:W-:Y:S01]  /*aae0*/  FFMA.FTZ R171, R61, UR4, -R171 ;  /* 0x000000043dab7c23 */ /* 0x000fe200080108ab */
[--C-:B------:R-:W-:Y:S01]  /*aaf0*/  FFMA.FTZ R59, R59, UR4, -R214.reuse ;  /* 0x000000043b3b7c23 */ /* 0x100fe200080108d6 */
[--C-:B------:R-:W-:Y:S01]  /*ab00*/  FFMA.FTZ R62, R62, UR4, -R214.reuse ;  /* 0x000000043e3e7c23 */ /* 0x100fe200080108d6 */
[C---:B------:R-:W-:Y:S04]  /*ab10*/  HMMA.16816.F32.BF16 R80, R176.reuse, R210, R80 ;  /* 0x000000d2b050723c */ /* 0x040fe80000041850 */
[----:B------:R3:W-:Y:S01]  /*ab20*/  MUFU.EX2 R246, R51 ;  /* 0x0000003300f67308 */ /* 0x0007e20000000800 */
[----:B------:R-:W-:Y:S02]  /*ab30*/  MOV R211, R217 ;  /* 0x000000d900d37202 */ /* 0x000fe40000000f00 */
[----:B------:R-:W-:Y:S02]  /*ab40*/  MOV R210, R216 ;  /* 0x000000d800d27202 */ /* 0x000fe40000000f00 */
[----:B------:R-:W-:Y:S05]  /*ab50*/  ISETP.GT.AND P2, PT, R239, RZ, PT ;  /* 0x000000ffef00720c */ /* 0x000fea0003f44270 */
[----:B------:R4:W-:Y:S10]  /*ab60*/  MUFU.EX2 R218, R22 ;  /* 0x0000001600da7308 */ /* 0x0009f40000000800 */
[----:B------:R2:W-:Y:S01]  /*ab70*/  MUFU.EX2 R207, R33 ;  /* 0x0000002100cf7308 */ /* 0x0005e20000000800 */
[----:B---3--:R-:W-:Y:S01]  /*ab80*/  LDSM.16.MT88.4 R48, [R229+0xd000] ;  /* 0x00d00000e530783b */ /* 0x008fe20000004200 */
[-C--:B-1----:R-:W-:Y:S08]  /*ab90*/  HMMA.16816.F32.BF16 R84, R176, R180.reuse, R84 ;  /* 0x000000b4b054723c */ /* 0x082ff00000041854 */
[----:B------:R1:W3:Y:S01]  /*aba0*/  MUFU.EX2 R208, R32 ;  /* 0x0000002000d07308 */ /* 0x0002e20000000800 */
[----:B----4-:R-:W-:Y:S01]  /*abb0*/  FMUL.FTZ R22, R0, R190 ;  /* 0x000000be00167220 */ /* 0x010fe20000410000 */
[C---:B------:R-:W-:Y:S08]  /*abc0*/  HMMA.16816.F32.BF16 R88, R172.reuse, R180, R88 ;  /* 0x000000b4ac58723c */ /* 0x040ff00000041858 */
[----:B------:R4:W-:Y:S01]  /*abd0*/  MUFU.EX2 R190, R25 ;  /* 0x0000001900be7308 */ /* 0x0009e20000000800 */
[C---:B--2---:R-:W-:Y:S01]  /*abe0*/  FMUL.FTZ R33, R165.reuse, R193 ;  /* 0x000000c1a5217220 */ /* 0x044fe20000410000 */
[-C--:B------:R-:W-:Y:S08]  /*abf0*/  HMMA.16816.F32.BF16 R92, R172, R182.reuse, R92 ;  /* 0x000000b6ac5c723c */ /* 0x080ff0000004185c */
[----:B------:R-:W2:Y:S01]  /*ac00*/  MUFU.EX2 R206, R34 ;  /* 0x0000002200ce7308 */ /* 0x000ea20000000800 */
[----:B-1----:R-:W-:Y:S01]  /*ac10*/  FMUL.FTZ R32, R165, R192 ;  /* 0x000000c0a5207220 */ /* 0x002fe20000410000 */
[----:B---3--:R-:W-:Y:S01]  /*ac20*/  MOV R192, R208 ;  /* 0x000000d000c07202 */ /* 0x008fe20000000f00 */
[C---:B------:R-:W-:Y:S01]  /*ac30*/  HMMA.16816.F32.BF16 R96, R176.reuse, R182, R96 ;  /* 0x000000b6b060723c */ /* 0x040fe20000041860 */
[----:B------:R-:W1:Y:S06]  /*ac40*/  LDSM.16.MT88.4 R180, [R228+0xe000] ;  /* 0x00e00000e4b4783b */ /* 0x000e6c0000004200 */
[----:B------:R-:W-:Y:S01]  /*ac50*/  MUFU.EX2 R217, R44 ;  /* 0x0000002c00d97308 */ /* 0x000fe20000000800 */
[----:B----4-:R-:W-:Y:S01]  /*ac60*/  FMUL.FTZ R25, R2, R197 ;  /* 0x000000c502197220 */ /* 0x010fe20000410000 */
[----:B------:R-:W-:Y:S01]  /*ac70*/  MOV R197, R207 ;  /* 0x000000cf00c57202 */ /* 0x000fe20000000f00 */
[-C--:B------:R-:W-:Y:S07]  /*ac80*/  HMMA.16816.F32.BF16 R100, R176, R184.reuse, R100 ;  /* 0x000000b8b064723c */ /* 0x080fee0000041864 */
[----:B------:R-:W3:Y:S01]  /*ac90*/  MUFU.EX2 R220, R45 ;  /* 0x0000002d00dc7308 */ /* 0x000ee20000000800 */
[----:B--2---:R-:W-:Y:S01]  /*aca0*/  MOV R193, R206 ;  /* 0x000000ce00c17202 */ /* 0x004fe20000000f00 */
[----:B------:R-:W-:Y:S01]  /*acb0*/  FMUL.FTZ R34, R3, R194 ;  /* 0x000000c203227220 */ /* 0x000fe20000410000 */
[C---:B------:R-:W-:Y:S07]  /*acc0*/  HMMA.16816.F32.BF16 R104, R172.reuse, R184, R104 ;  /* 0x000000b8ac68723c */ /* 0x040fee0000041868 */
[----:B------:R2:W-:Y:S01]  /*acd0*/  MUFU.EX2 R194, R28 ;  /* 0x0000001c00c27308 */ /* 0x0005e20000000800 */
[-C--:B------:R-:W-:Y:S09]  /*ace0*/  HMMA.16816.F32.BF16 R108, R172, R186.reuse, R108 ;  /* 0x000000baac6c723c */ /* 0x080ff2000004186c */
[----:B------:R3:W-:Y:S01]  /*acf0*/  MUFU.EX2 R216, R46 ;  /* 0x0000002e00d87308 */ /* 0x0007e20000000800 */
[C---:B------:R-:W-:Y:S01]  /*ad00*/  HMMA.16816.F32.BF16 R112, R176.reuse, R186, R112 ;  /* 0x000000bab070723c */ /* 0x040fe20000041870 */
[----:B------:R-:W4:Y:S08]  /*ad10*/  LDSM.16.MT88.4 R184, [R229+0xe000] ;  /* 0x00e00000e5b8783b */ /* 0x000f300000004200 */
[----:B------:R-:W-:Y:S01]  /*ad20*/  MUFU.EX2 R171, R171 ;  /* 0x000000ab00ab7308 */ /* 0x000fe20000000800 */
[----:B--2---:R-:W-:Y:S01]  /*ad30*/  FMUL.FTZ R28, R165, R200 ;  /* 0x000000c8a51c7220 */ /* 0x004fe20000410000 */
[-C--:B-1----:R-:W-:Y:S08]  /*ad40*/  HMMA.16816.F32.BF16 R116, R176, R180.reuse, R116 ;  /* 0x000000b4b074723c */ /* 0x082ff00000041874 */
[----:B------:R1:W2:Y:S01]  /*ad50*/  MUFU.EX2 R204, R20 ;  /* 0x0000001400cc7308 */ /* 0x0002a20000000800 */
[----:B---3--:R-:W-:Y:S01]  /*ad60*/  F2FP.BF16.F32.PACK_AB R46, R220, R217 ;  /* 0x000000d9dc2e723e */ /* 0x008fe200000010ff */
[C---:B------:R-:W-:Y:S08]  /*ad70*/  HMMA.16816.F32.BF16 R120, R172.reuse, R180, R120 ;  /* 0x000000b4ac78723c */ /* 0x040ff00000041878 */
[----:B------:R3:W4:Y:S01]  /*ad80*/  MUFU.EX2 R205, R21 ;  /* 0x0000001500cd7308 */ /* 0x0007220000000800 */
[-C--:B------:R-:W-:Y:S09]  /*ad90*/  HMMA.16816.F32.BF16 R124, R172, R182.reuse, R124 ;  /* 0x000000b6ac7c723c */ /* 0x080ff2000004187c */
[----:B------:R4:W-:Y:S01]  /*ada0*/  MUFU.EX2 R206, R24 ;  /* 0x0000001800ce7308 */ /* 0x0009e20000000800 */
[C---:B-1----:R-:W-:Y:S01]  /*adb0*/  FMUL.FTZ R20, R2.reuse, R188 ;  /* 0x000000bc02147220 */ /* 0x042fe20000410000 */
[----:B--2---:R-:W-:Y:S01]  /*adc0*/  MOV R188, R204 ;  /* 0x000000cc00bc7202 */ /* 0x004fe20000000f00 */
[C---:B------:R-:W-:Y:S01]  /*add0*/  HMMA.16816.F32.BF16 R128, R176.reuse, R182, R128 ;  /* 0x000000b6b080723c */ /* 0x040fe20000041880 */
[----:B------:R-:W1:Y:S06]  /*ade0*/  LDSM.16.MT88.4 R180, [R169+0x2000] ;  /* 0x00200000a9b4783b */ /* 0x000e6c0000004200 */
[----:B------:R2:W-:Y:S01]  /*adf0*/  MUFU.EX2 R204, R23 ;  /* 0x0000001700cc7308 */ /* 0x0005e20000000800 */
[C---:B---3--:R-:W-:Y:S01]  /*ae00*/  FMUL.FTZ R21, R2.reuse, R189 ;  /* 0x000000bd02157220 */ /* 0x048fe20000410000 */
[----:B----4-:R-:W-:Y:S02]  /*ae10*/  MOV R200, R205 ;  /* 0x000000cd00c87202 */ /* 0x010fe40000000f00 */
[----:B------:R-:W-:Y:S01]  /*ae20*/  MOV R205, R223 ;  /* 0x000000df00cd7202 */ /* 0x000fe20000000f00 */
[-C--:B------:R-:W-:Y:S05]  /*ae30*/  HMMA.16816.F32.BF16 R132, R176, R184.reuse, R132 ;  /* 0x000000b8b084723c */ /* 0x080fea0000041884 */
[----:B------:R3:W-:Y:S01]  /*ae40*/  MUFU.EX2 R223, R39 ;  /* 0x0000002700df7308 */ /* 0x0007e20000000800 */
[----:B------:R-:W-:Y:S02]  /*ae50*/  FMUL.FTZ R24, R2, R196 ;  /* 0x000000c402187220 */ /* 0x000fe40000410000 */
[C---:B------:R-:W-:Y:S07]  /*ae60*/  HMMA.16816.F32.BF16 R136, R172.reuse, R184, R136 ;  /* 0x000000b8ac88723c */ /* 0x040fee0000041888 */
[----:B------:R4:W1:Y:S01]  /*ae70*/  MUFU.EX2 R208, R27 ;  /* 0x0000001b00d07308 */ /* 0x0008620000000800 */
[C---:B--2---:R-:W-:Y:S01]  /*ae80*/  FMUL.FTZ R23, R0.reuse, R191 ;  /* 0x000000bf00177220 */ /* 0x044fe20000410000 */
[-C--:B------:R-:W-:Y:S08]  /*ae90*/  HMMA.16816.F32.BF16 R140, R172, R186.reuse, R140 ;  /* 0x000000baac8c723c */ /* 0x080ff0000004188c */
[----:B------:R2:W2:Y:S01]  /*aea0*/  MUFU.EX2 R191, R35 ;  /* 0x0000002300bf7308 */ /* 0x0004a20000000800 */
[----:B---3--:R-:W-:Y:S01]  /*aeb0*/  LDSM.16.MT88.4 R36, [R170+0x2800] ;  /* 0x00280000aa24783b */ /* 0x008fe20000004200 */
[C---:B------:R-:W-:Y:S08]  /*aec0*/  HMMA.16816.F32.BF16 R144, R176.reuse, R186, R144 ;  /* 0x000000bab090723c */ /* 0x040ff00000041890 */
[----:B------:R3:W-:Y:S01]  /*aed0*/  MUFU.EX2 R189, R26 ;  /* 0x0000001a00bd7308 */ /* 0x0007e20000000800 */
[----:B------:R-:W3:Y:S01]  /*aee0*/  LDSM.16.MT88.4 R184, [R170+0x2000] ;  /* 0x00200000aab8783b */ /* 0x000ee20000004200 */
[C---:B----4-:R-:W-:Y:S01]  /*aef0*/  FMUL.FTZ R27, R0.reuse, R199 ;  /* 0x000000c7001b7220 */ /* 0x050fe20000410000 */
[----:B------:R-:W-:Y:S02]  /*af00*/  MOV R199, R218 ;  /* 0x000000da00c77202 */ /* 0x000fe40000000f00 */
[----:B-1----:R-:W-:Y:S01]  /*af10*/  MOV R196, R208 ;  /* 0x000000d000c47202 */ /* 0x002fe20000000f00 */
[-C--:B------:R-:W-:Y:S04]  /*af20*/  HMMA.16816.F32.BF16 R148, R176, R180.reuse, R148 ;  /* 0x000000b4b094723c */ /* 0x080fe80000041894 */
[----:B------:R-:W1:Y:S01]  /*af30*/  MUFU.EX2 R218, R42 ;  /* 0x0000002a00da7308 */ /* 0x000e620000000800 */
[----:B--2---:R-:W-:Y:S03]  /*af40*/  FMUL.FTZ R35, R3, R195 ;  /* 0x000000c303237220 */ /* 0x004fe60000410000 */
[C---:B------:R-:W-:Y:S06]  /*af50*/  HMMA.16816.F32.BF16 R20, R172.reuse, R180, R20 ;  /* 0x000000b4ac14723c */ /* 0x040fec0000041814 */
[----:B------:R2:W-:Y:S01]  /*af60*/  MUFU.EX2 R195, R30 ;  /* 0x0000001e00c37308 */ /* 0x0005e20000000800 */
[----:B---3--:R-:W-:Y:S01]  /*af70*/  FMUL.FTZ R26, R0, R198 ;  /* 0x000000c6001a7220 */ /* 0x008fe20000410000 */
[----:B------:R-:W-:Y:S02]  /*af80*/  MOV R198, R191 ;  /* 0x000000bf00c67202 */ /* 0x000fe40000000f00 */
[----:B------:R-:W3:Y:S01]  /*af90*/  LDL.LU R191, [R1+0x4] ;  /* 0x0000040001bf7983 */ /* 0x000ee20000300800 */
[-C--:B------:R-:W-:Y:S05]  /*afa0*/  HMMA.16816.F32.BF16 R152, R172, R182.reuse, R152 ;  /* 0x000000b6ac98723c */ /* 0x080fea0000041898 */
[----:B------:R4:W4:Y:S01]  /*afb0*/  MUFU.EX2 R208, R29 ;  /* 0x0000001d00d07308 */ /* 0x0009220000000800 */
[----:B-1----:R-:W-:Y:S02]  /*afc0*/  F2FP.BF16.F32.PACK_AB R45, R219, R218 ;  /* 0x000000dadb2d723e */ /* 0x002fe400000010ff */
[C---:B------:R-:W-:Y:S01]  /*afd0*/  HMMA.16816.F32.BF16 R32, R176.reuse, R182, R32 ;  /* 0x000000b6b020723c */ /* 0x040fe20000041820 */
[----:B------:R-:W1:Y:S06]  /*afe0*/  LDSM.16.MT88.4 R180, [R228+0xc800] ;  /* 0x00c80000e4b4783b */ /* 0x000e6c0000004200 */
[----:B------:R-:W-:Y:S01]  /*aff0*/  MUFU.EX2 R59, R59 ;  /* 0x0000003b003b7308 */ /* 0x000fe20000000800 */
[----:B--2---:R-:W-:Y:S01]  /*b000*/  FMUL.FTZ R30, R3, R202 ;  /* 0x000000ca031e7220 */ /* 0x004fe20000410000 */
[----:B------:R-:W-:Y:S02]  /*b010*/  MOV R202, R190 ;  /* 0x000000be00ca7202 */ /* 0x000fe40000000f00 */
[----:B------:R-:W2:Y:S01]  /*b020*/  LDL.LU R190, [R1] ;  /* 0x0000000001be7983 */ /* 0x000ea20000300800 */
[-C--:B------:R-:W-:Y:S05]  /*b030*/  HMMA.16816.F32.BF16 R156, R176, R184.reuse, R156 ;  /* 0x000000b8b09c723c */ /* 0x080fea000004189c */
[----:B------:R-:W-:Y:S01]  /*b040*/  MUFU.EX2 R60, R60 ;  /* 0x0000003c003c7308 */ /* 0x000fe20000000800 */
[----:B----4-:R-:W-:Y:S01]  /*b050*/  FMUL.FTZ R29, R165, R201 ;  /* 0x000000c9a51d7220 */ /* 0x010fe20000410000 */
[----:B------:R-:W-:Y:S02]  /*b060*/  MOV R201, R204 ;  /* 0x000000cc00c97202 */ /* 0x000fe40000000f00 */
[----:B------:R-:W-:Y:S01]  /*b070*/  MOV R204, R222 ;  /* 0x000000de00cc7202 */ /* 0x000fe20000000f00 */
[C---:B------:R-:W-:Y:S05]  /*b080*/  HMMA.16816.F32.BF16 R160, R172.reuse, R184, R160 ;  /* 0x000000b8aca0723c */ /* 0x040fea00000418a0 */
[----:B------:R4:W1:Y:S01]  /*b090*/  MUFU.EX2 R222, R41 ;  /* 0x0000002900de7308 */ /* 0x0008620000000800 */
[--C-:B------:R-:W-:Y:S01]  /*b0a0*/  FFMA.FTZ R184, R31, UR4, -R214.reuse ;  /* 0x000000041fb87c23 */ /* 0x100fe200080108d6 */
[----:B------:R-:W-:Y:S01]  /*b0b0*/  FMUL.FTZ R31, R3, R203 ;  /* 0x000000cb031f7220 */ /* 0x000fe20000410000 */
[----:B------:R-:W-:Y:S01]  /*b0c0*/  MOV R203, R189 ;  /* 0x000000bd00cb7202 */ /* 0x000fe20000000f00 */
[----:B------:R-:W-:Y:S01]  /*b0d0*/  FFMA.FTZ R214, R63, UR4, -R214 ;  /* 0x000000043fd67c23 */ /* 0x000fe200080108d6 */
[-C--:B------:R-:W-:Y:S05]  /*b0e0*/  HMMA.16816.F32.BF16 R24, R172, R186.reuse, R24 ;  /* 0x000000baac18723c */ /* 0x080fea0000041818 */
[----:B------:R1:W1:Y:S01]  /*b0f0*/  MUFU.EX2 R207, R184 ;  /* 0x000000b800cf7308 */ /* 0x0002620000000800 */
[----:B------:R-:W-:Y:S02]  /*b100*/  F2FP.BF16.F32.PACK_AB R172, R200, R188 ;  /* 0x000000bcc8ac723e */ /* 0x000fe400000010ff */
[----:B------:R-:W-:Y:S02]  /*b110*/  F2FP.BF16.F32.PACK_AB R173, R201, R199 ;  /* 0x000000c7c9ad723e */ /* 0x000fe400000010ff */
[----:B------:R-:W-:Y:S01]  /*b120*/  F2FP.BF16.F32.PACK_AB R174, R197, R192 ;  /* 0x000000c0c5ae723e */ /* 0x000fe200000010ff */
[----:B------:R-:W-:Y:S04]  /*b130*/  HMMA.16816.F32.BF16 R28, R176, R186, R28 ;  /* 0x000000bab01c723c */ /* 0x000fe8000004181c */
[----:B------:R-:W-:Y:S01]  /*b140*/  MUFU.EX2 R214, R214 ;  /* 0x000000d600d67308 */ /* 0x000fe20000000800 */
[----:B----4-:R-:W-:Y:S01]  /*b150*/  LDSM.16.MT88.4 R40, [R228+0xd000] ;  /* 0x00d00000e428783b */ /* 0x010fe20000004200 */
[----:B------:R-:W-:Y:S02]  /*b160*/  F2FP.BF16.F32.PACK_AB R175, R198, R193 ;  /* 0x000000c1c6af723e */ /* 0x000fe400000010ff */
[----:B------:R-:W-:Y:S02]  /*b170*/  F2FP.BF16.F32.PACK_AB R178, R208, R194 ;  /* 0x000000c2d0b2723e */ /* 0x000fe400000010ff */
[----:B-1----:R-:W-:Y:S04]  /*b180*/  F2FP.BF16.F32.PACK_AB R44, R222, R221 ;  /* 0x000000ddde2c723e */ /* 0x002fe800000010ff */
[----:B------:R-:W-:Y:S01]  /*b190*/  MUFU.EX2 R62, R62 ;  /* 0x0000003e003e7308 */ /* 0x000fe20000000800 */
[----:B------:R-:W1:Y:S01]  /*b1a0*/  LDSM.16.MT88.4 R184, [R229+0xc800] ;  /* 0x00c80000e5b8783b */ /* 0x000e620000004200 */
[-C--:B------:R-:W-:Y:S05]  /*b1b0*/  HMMA.16816.F32.BF16 R4, R172, R180.reuse, R4 ;  /* 0x000000b4ac04723c */ /* 0x080fea0000041804 */
[----:B------:R-:W-:Y:S03]  /*b1c0*/  F2FP.BF16.F32.PACK_AB R179, R207, R195 ;  /* 0x000000c3cfb3723e */ /* 0x000fe600000010ff */
[----:B------:R-:W-:Y:S01]  /*b1d0*/  MUFU.EX2 R61, R58 ;  /* 0x0000003a003d7308 */ /* 0x000fe20000000800 */
[----:B------:R-:W-:Y:S02]  /*b1e0*/  F2FP.BF16.F32.PACK_AB R176, R202, R206 ;  /* 0x000000cecab0723e */ /* 0x000fe400000010ff */
[----:B------:R-:W-:Y:S02]  /*b1f0*/  F2FP.BF16.F32.PACK_AB R177, R196, R203 ;  /* 0x000000cbc4b1723e */ /* 0x000fe400000010ff */
[----:B------:R-:W-:Y:S02]  /*b200*/  MOV R189, R215 ;  /* 0x000000d700bd7202 */ /* 0x000fe40000000f00 */
[----:B------:R-:W-:Y:S03]  /*b210*/  MOV R63, R198 ;  /* 0x000000c6003f7202 */ /* 0x000fe60000000f00 */
[----:B------:R-:W4:Y:S01]  /*b220*/  MUFU.EX2 R215, R47 ;  /* 0x0000002f00d77308 */ /* 0x000f220000000800 */
[----:B------:R-:W-:Y:S01]  /*b230*/  F2FP.BF16.F32.PACK_AB R198, R171, R60 ;  /* 0x0000003cabc6723e */ /* 0x000fe200000010ff */
[C---:B------:R-:W-:Y:S08]  /*b240*/  HMMA.16816.F32.BF16 R8, R176.reuse, R180, R8 ;  /* 0x000000b4b008723c */ /* 0x040ff00000041808 */
[-C--:B------:R-:W-:Y:S03]  /*b250*/  HMMA.16816.F32.BF16 R12, R176, R182.reuse, R12 ;  /* 0x000000b6b00c723c */ /* 0x080fe6000004180c */
[----:B----4-:R-:W-:Y:S05]  /*b260*/  F2FP.BF16.F32.PACK_AB R47, R215, R216 ;  /* 0x000000d8d72f723e */ /* 0x010fea00000010ff */
[C---:B------:R-:W-:Y:S01]  /*b270*/  HMMA.16816.F32.BF16 R16, R172.reuse, R182, R16 ;  /* 0x000000b6ac10723c */ /* 0x040fe20000041810 */
[----:B------:R-:W4:Y:S07]  /*b280*/  LDSM.16.MT88.4 R180, [R169+0x800] ;  /* 0x00080000a9b4783b */ /* 0x000f2e0000004200 */
[-C--:B-1----:R-:W-:Y:S08]  /*b290*/  HMMA.16816.F32.BF16 R68, R172, R184.reuse, R68 ;  /* 0x000000b8ac44723c */ /* 0x082ff00000041844 */
[C---:B------:R-:W-:Y:S08]  /*b2a0*/  HMMA.16816.F32.BF16 R72, R176.reuse, R184, R72 ;  /* 0x000000b8b048723c */ /* 0x040ff00000041848 */
[-C--:B------:R-:W-:Y:S08]  /*b2b0*/  HMMA.16816.F32.BF16 R76, R176, R186.reuse, R76 ;  /* 0x000000bab04c723c */ /* 0x080ff0000004184c */
[C---:B------:R-:W-:Y:S01]  /*b2c0*/  HMMA.16816.F32.BF16 R80, R172.reuse, R186, R80 ;  /* 0x000000baac50723c */ /* 0x040fe20000041850 */
[----:B------:R-:W1:Y:S07]  /*b2d0*/  LDSM.16.MT88.4 R184, [R170+0x800] ;  /* 0x00080000aab8783b */ /* 0x000e6e0000004200 */
[-C--:B----4-:R-:W-:Y:S08]  /*b2e0*/  HMMA.16816.F32.BF16 R84, R172, R180.reuse, R84 ;  /* 0x000000b4ac54723c */ /* 0x090ff00000041854 */
[C---:B------:R-:W-:Y:S08]  /*b2f0*/  HMMA.16816.F32.BF16 R88, R176.reuse, R180, R88 ;  /* 0x000000b4b058723c */ /* 0x040ff00000041858 */
[-C--:B------:R-:W-:Y:S08]  /*b300*/  HMMA.16816.F32.BF16 R92, R176, R182.reuse, R92 ;  /* 0x000000b6b05c723c */ /* 0x080ff0000004185c */
        /* <DEDUP_REMOVED lines=13> */
[C---:B------:R-:W-:Y:S04]  /*b3e0*/  HMMA.16816.F32.BF16 R136, R176.reuse, R184, R136 ;  /* 0x000000b8b088723c */ /* 0x040fe80000041888 */
[--C-:B------:R-:W-:Y:S04]  /*b3f0*/  FFMA.FTZ R184, R64, UR4, -R212.reuse ;  /* 0x0000000440b87c23 */ /* 0x100fe800080108d4 */
[-C--:B------:R-:W-:Y:S08]  /*b400*/  HMMA.16816.F32.BF16 R140, R176, R186.reuse, R140 ;  /* 0x000000bab08c723c */ /* 0x080ff0000004188c */
[C---:B------:R-:W-:Y:S08]  /*b410*/  HMMA.16816.F32.BF16 R144, R172.reuse, R186, R144 ;  /* 0x000000baac90723c */ /* 0x040ff00000041890 */
[-C--:B----4-:R-:W-:Y:S08]  /*b420*/  HMMA.16816.F32.BF16 R148, R172, R180.reuse, R148 ;  /* 0x000000b4ac94723c */ /* 0x090ff00000041894 */
[C---:B------:R-:W-:Y:S04]  /*b430*/  HMMA.16816.F32.BF16 R20, R176.reuse, R180, R20 ;  /* 0x000000b4b014723c */ /* 0x040fe80000041814 */
[--C-:B------:R-:W-:Y:S01]  /*b440*/  FFMA.FTZ R180, R52, UR4, -R212.reuse ;  /* 0x0000000434b47c23 */ /* 0x100fe200080108d4 */
[--C-:B------:R-:W-:Y:S03]  /*b450*/  FFMA.FTZ R181, R54, UR4, -R213.reuse ;  /* 0x0000000436b57c23 */ /* 0x100fe600080108d5 */
[-C--:B------:R-:W-:Y:S08]  /*b460*/  HMMA.16816.F32.BF16 R152, R176, R182.reuse, R152 ;  /* 0x000000b6b098723c */ /* 0x080ff00000041898 */
[C---:B------:R-:W-:Y:S04]  /*b470*/  HMMA.16816.F32.BF16 R32, R172.reuse, R182, R32 ;  /* 0x000000b6ac20723c */ /* 0x040fe80000041820 */
[--C-:B------:R-:W-:Y:S01]  /*b480*/  FFMA.FTZ R182, R53, UR4, -R212.reuse ;  /* 0x0000000435b67c23 */ /* 0x100fe200080108d4 */
[--C-:B------:R-:W-:Y:S01]  /*b490*/  FFMA.FTZ R183, R55, UR4, -R213.reuse ;  /* 0x0000000437b77c23 */ /* 0x100fe200080108d5 */
[----:B------:R-:W-:Y:S01]  /*b4a0*/  FFMA.FTZ R212, R65, UR4, -R212 ;  /* 0x0000000441d47c23 */ /* 0x000fe200080108d4 */
[----:B------:R-:W1:Y:S01]  /*b4b0*/  LDSM.16.MT88.4 R52, [R169+0x1000] ;  /* 0x00100000a934783b */ /* 0x000e620000004200 */
[-C--:B------:R-:W-:Y:S04]  /*b4c0*/  HMMA.16816.F32.BF16 R156, R172, R36.reuse, R156 ;  /* 0x00000024ac9c723c */ /* 0x080fe8000004189c */
[----:B------:R-:W-:Y:S04]  /*b4d0*/  MUFU.EX2 R212, R212 ;  /* 0x000000d400d47308 */ /* 0x000fe80000000800 */
[C---:B------:R-:W-:Y:S04]  /*b4e0*/  HMMA.16816.F32.BF16 R160, R176.reuse, R36, R160 ;  /* 0x00000024b0a0723c */ /* 0x040fe800000418a0 */
[----:B------:R-:W-:Y:S01]  /*b4f0*/  F2FP.BF16.F32.PACK_AB R36, R247, R248 ;  /* 0x000000f8f724723e */ /* 0x000fe200000010ff */
[----:B---3--:R-:W-:Y:S01]  /*b500*/  FFMA.FTZ R165, R165, R191, R252 ;  /* 0x000000bfa5a57223 */ /* 0x008fe200000100fc */
[----:B------:R-:W-:Y:S02]  /*b510*/  F2FP.BF16.F32.PACK_AB R37, R223, R225 ;  /* 0x000000e1df25723e */ /* 0x000fe400000010ff */
[-C--:B------:R-:W-:Y:S03]  /*b520*/  HMMA.16816.F32.BF16 R24, R176, R38.reuse, R24 ;  /* 0x00000026b018723c */ /* 0x080fe60000041818 */
[--C-:B------:R-:W-:Y:S01]  /*b530*/  FFMA.FTZ R176, R66, UR4, -R213.reuse ;  /* 0x0000000442b07c23 */ /* 0x100fe200080108d5 */
[----:B------:R-:W-:Y:S01]  /*b540*/  FFMA.FTZ R213, R67, UR4, -R213 ;  /* 0x0000000443d57c23 */ /* 0x000fe200080108d5 */
[----:B------:R-:W-:Y:S01]  /*b550*/  MOV R178, R207 ;  /* 0x000000cf00b27202 */ /* 0x000fe20000000f00 */
[----:B------:R-:W3:Y:S01]  /*b560*/  LDSM.16.MT88.4 R64, [R170+0x1000] ;  /* 0x00100000aa40783b */ /* 0x000ee20000004200 */
[----:B------:R4:W-:Y:S01]  /*b570*/  MUFU.EX2 R207, R184 ;  /* 0x000000b800cf7308 */ /* 0x0009e20000000800 */
[----:B------:R-:W-:Y:S04]  /*b580*/  HMMA.16816.F32.BF16 R28, R172, R38, R28 ;  /* 0x00000026ac1c723c */ /* 0x000fe8000004181c */
[----:B------:R-:W-:Y:S01]  /*b590*/  F2FP.BF16.F32.PACK_AB R38, R227, R226 ;  /* 0x000000e2e326723e */ /* 0x000fe200000010ff */
[----:B--2---:R-:W-:Y:S01]  /*b5a0*/  FFMA.FTZ R3, R3, R190, R249 ;  /* 0x000000be03037223 */ /* 0x004fe200000100f9 */
[----:B------:R-:W2:Y:S01]  /*b5b0*/  LDL.LU R173, [R1+0x8] ;  /* 0x0000080001ad7983 */ /* 0x000ea20000300800 */
[----:B------:R-:W-:Y:S02]  /*b5c0*/  F2FP.BF16.F32.PACK_AB R39, R246, R224 ;  /* 0x000000e0f627723e */ /* 0x000fe400000010ff */
[----:B------:R-:W-:Y:S01]  /*b5d0*/  MUFU.EX2 R213, R213 ;  /* 0x000000d500d57308 */ /* 0x000fe20000000800 */
[----:B------:R-:W-:Y:S01]  /*b5e0*/  MOV R179, R208 ;  /* 0x000000d000b37202 */ /* 0x000fe20000000f00 */
[----:B------:R-:W2:Y:S01]  /*b5f0*/  LDL.LU R172, [R1+0xc] ;  /* 0x00000c0001ac7983 */ /* 0x000ea20000300800 */
[----:B------:R-:W-:Y:S02]  /*b600*/  MOV R177, R206 ;  /* 0x000000ce00b17202 */ /* 0x000fe40000000f00 */
[----:B------:R-:W-:Y:S01]  /*b610*/  MOV R249, R179 ;  /* 0x000000b300f97202 */ /* 0x000fe20000000f00 */
[-C--:B------:R-:W-:Y:S01]  /*b620*/  HMMA.16816.F32.BF16 R4, R36, R40.reuse, R4 ;  /* 0x000000282404723c */ /* 0x080fe20000041804 */
[----:B----4-:R-:W-:Y:S03]  /*b630*/  LDSM.16.MT88.4 R184, [R228+0xd800] ;  /* 0x00d80000e4b8783b */ /* 0x010fe60000004200 */
[----:B------:R-:W-:Y:S01]  /*b640*/  MUFU.EX2 R206, R176 ;  /* 0x000000b000ce7308 */ /* 0x000fe20000000800 */
[----:B------:R-:W-:Y:S02]  /*b650*/  MOV R174, R204 ;  /* 0x000000cc00ae7202 */ /* 0x000fe40000000f00 */
[----:B------:R-:W-:Y:S01]  /*b660*/  MOV R252, R205 ;  /* 0x000000cd00fc7202 */ /* 0x000fe20000000f00 */
[C---:B------:R-:W-:Y:S06]  /*b670*/  HMMA.16816.F32.BF16 R8, R44.reuse, R40, R8 ;  /* 0x000000282c08723c */ /* 0x040fec0000041808 */
[----:B------:R4:W-:Y:S01]  /*b680*/  MUFU.EX2 R205, R57 ;  /* 0x0000003900cd7308 */ /* 0x0009e20000000800 */
[----:B------:R-:W-:Y:S02]  /*b690*/  MOV R175, R209 ;  /* 0x000000d100af7202 */ /* 0x000fe40000000f00 */
[----:B------:R-:W-:Y:S01]  /*b6a0*/  MOV R190, R210 ;  /* 0x000000d200be7202 */ /* 0x000fe20000000f00 */
[-C--:B------:R-:W-:Y:S06]  /*b6b0*/  HMMA.16816.F32.BF16 R12, R44, R42.reuse, R12 ;  /* 0x0000002a2c0c723c */ /* 0x080fec000004180c */
[----:B------:R1:W-:Y:S01]  /*b6c0*/  MUFU.EX2 R204, R56 ;  /* 0x0000003800cc7308 */ /* 0x0003e20000000800 */
[----:B------:R-:W-:Y:S01]  /*b6d0*/  MOV R191, R211 ;  /* 0x000000d300bf7202 */ /* 0x000fe20000000f00 */
[C---:B------:R-:W-:Y:S01]  /*b6e0*/  HMMA.16816.F32.BF16 R16, R36.reuse, R42, R16 ;  /* 0x0000002a2410723c */ /* 0x040fe20000041810 */
[----:B------:R-:W3:Y:S07]  /*b6f0*/  LDSM.16.MT88.4 R40, [R228+0xf000] ;  /* 0x00f00000e428783b */ /* 0x000eee0000004200 */
[----:B------:R1:W-:Y:S01]  /*b700*/  MUFU.EX2 R210, R180 ;  /* 0x000000b400d27308 */ /* 0x0003e20000000800 */
[----:B----4-:R-:W-:Y:S01]  /*b710*/  FADD.FTZ R57, R238, R3 ;  /* 0x00000003ee397221 */ /* 0x010fe20000010000 */
[-C--:B------:R-:W-:Y:S01]  /*b720*/  HMMA.16816.F32.BF16 R68, R36, R48.reuse, R68 ;  /* 0x000000302444723c */ /* 0x080fe20000041844 */
[----:B------:R4:W5:Y:S07]  /*b730*/  LDL.LU R238, [R1+0x28] ;  /* 0x0000280001ee7983 */ /* 0x00096e0000300800 */
[----:B------:R-:W4:Y:S01]  /*b740*/  MUFU.EX2 R211, R182 ;  /* 0x000000b600d37308 */ /* 0x000f220000000800 */
[----:B-1----:R-:W-:Y:S01]  /*b750*/  FADD.FTZ R56, R175, R165 ;  /* 0x000000a5af387221 */ /* 0x002fe20000010000 */
[----:B------:R-:W-:Y:S01]  /*b760*/  MOV R165, R194 ;  /* 0x000000c200a57202 */ /* 0x000fe20000000f00 */
[----:B------:R-:W-:Y:S01]  /*b770*/  FADD.FTZ R58, R237, R57 ;  /* 0x00000039ed3a7221 */ /* 0x000fe20000010000 */
[----:B------:R-:W-:Y:S01]  /*b780*/  MOV R237, 0x40 ;  /* 0x0000004000ed7802 */ /* 0x000fe20000000f00 */
[C---:B------:R-:W-:Y:S05]  /*b790*/  HMMA.16816.F32.BF16 R72, R44.reuse, R48, R72 ;  /* 0x000000302c48723c */ /* 0x040fea0000041848 */
[----:B------:R1:W-:Y:S01]  /*b7a0*/  MUFU.EX2 R208, R181 ;  /* 0x000000b500d07308 */ /* 0x0003e20000000800 */
[----:B------:R-:W-:Y:S02]  /*b7b0*/  MOV R180, R200 ;  /* 0x000000c800b47202 */ /* 0x000fe40000000f00 */
[-C--:B------:R-:W-:Y:S07]  /*b7c0*/  HMMA.16816.F32.BF16 R76, R44, R50.reuse, R76 ;  /* 0x000000322c4c723c */ /* 0x080fee000004184c */
[----:B------:R-:W3:Y:S01]  /*b7d0*/  MUFU.EX2 R209, R183 ;  /* 0x000000b700d17308 */ /* 0x000ee20000000800 */
[----:B----4-:R-:W-:Y:S02]  /*b7e0*/  F2FP.BF16.F32.PACK_AB R200, R211, R210 ;  /* 0x000000d2d3c8723e */ /* 0x010fe400000010ff */
[----:B------:R-:W-:Y:S01]  /*b7f0*/  MOV R182, R201 ;  /* 0x000000c900b67202 */ /* 0x000fe20000000f00 */
[C---:B------:R-:W-:Y:S01]  /*b800*/  HMMA.16816.F32.BF16 R80, R36.reuse, R50, R80 ;  /* 0x000000322450723c */ /* 0x040fe20000041850 */
[----:B------:R-:W4:Y:S03]  /*b810*/  LDSM.16.MT88.4 R48, [R229+0xf000] ;  /* 0x00f00000e530783b */ /* 0x000f260000004200 */
[----:B-1----:R-:W-:Y:S02]  /*b820*/  MOV R181, R202 ;  /* 0x000000ca00b57202 */ /* 0x002fe40000000f00 */
[----:B------:R-:W-:Y:S02]  /*b830*/  F2FP.BF16.F32.PACK_AB R202, R212, R207 ;  /* 0x000000cfd4ca723e */ /* 0x000fe400000010ff */
[-C--:B------:R-:W-:Y:S03]  /*b840*/  HMMA.16816.F32.BF16 R84, R36, R52.reuse, R84 ;  /* 0x000000342454723c */ /* 0x080fe60000041854 */
[----:B---3--:R-:W-:Y:S05]  /*b850*/  F2FP.BF16.F32.PACK_AB R201, R209, R208 ;  /* 0x000000d0d1c9723e */ /* 0x008fea00000010ff */
        /* <DEDUP_REMOVED lines=8> */
[----:B------:R-:W3:Y:S07]  /*b8e0*/  LDSM.16.MT88.4 R64, [R170+0x3000] ;  /* 0x00300000aa40783b */ /* 0x000eee0000004200 */
[-C--:B------:R-:W-:Y:S08]  /*b8f0*/  HMMA.16816.F32.BF16 R116, R36, R40.reuse, R116 ;  /* 0x000000282474723c */ /* 0x080ff00000041874 */
[C---:B------:R-:W-:Y:S08]  /*b900*/  HMMA.16816.F32.BF16 R120, R44.reuse, R40, R120 ;  /* 0x000000282c78723c */ /* 0x040ff00000041878 */
[-C--:B------:R-:W-:Y:S08]  /*b910*/  HMMA.16816.F32.BF16 R124, R44, R42.reuse, R124 ;  /* 0x0000002a2c7c723c */ /* 0x080ff0000004187c */
[C---:B------:R-:W-:Y:S01]  /*b920*/  HMMA.16816.F32.BF16 R128, R36.reuse, R42, R128 ;  /* 0x0000002a2480723c */ /* 0x040fe20000041880 */
[----:B------:R-:W2:Y:S07]  /*b930*/  LDSM.16.MT88.4 R40, [R229+0xd800] ;  /* 0x00d80000e528783b */ /* 0x000eae0000004200 */
        /* <DEDUP_REMOVED lines=10> */
[-C--:B---3--:R-:W-:Y:S08]  /*b9e0*/  HMMA.16816.F32.BF16 R156, R36, R64.reuse, R156 ;  /* 0x00000040249c723c */ /* 0x088ff0000004189c */
[C---:B------:R-:W-:Y:S04]  /*b9f0*/  HMMA.16816.F32.BF16 R160, R44.reuse, R64, R160 ;  /* 0x000000402ca0723c */ /* 0x040fe800000418a0 */
[----:B------:R-:W-:Y:S02]  /*ba00*/  MOV R64, R195 ;  /* 0x000000c300407202 */ /* 0x000fe40000000f00 */
[----:B------:R-:W-:Y:S02]  /*ba10*/  MOV R65, R197 ;  /* 0x000000c500417202 */ /* 0x000fe40000000f00 */
[-C--:B------:R-:W-:Y:S01]  /*ba20*/  HMMA.16816.F32.BF16 R24, R44, R66.reuse, R24 ;  /* 0x000000422c18723c */ /* 0x080fe20000041818 */
[----:B------:R-:W3:Y:S02]  /*ba30*/  LDSM.16.MT88.4 R44, [R228+0xf800] ;  /* 0x00f80000e42c783b */ /* 0x000ee40000004200 */
[----:B------:R-:W-:Y:S05]  /*ba40*/  F2FP.BF16.F32.PACK_AB R197, R59, R61 ;  /* 0x0000003d3bc5723e */ /* 0x000fea00000010ff */
[----:B------:R-:W-:Y:S01]  /*ba50*/  HMMA.16816.F32.BF16 R28, R36, R66, R28 ;  /* 0x00000042241c723c */ /* 0x000fe2000004181c */
[----:B------:R-:W3:Y:S03]  /*ba60*/  LDSM.16.MT88.4 R36, [R229+0xf800] ;  /* 0x00f80000e524783b */ /* 0x000ee60000004200 */
[----:B------:R-:W-:Y:S02]  /*ba70*/  MOV R67, R193 ;  /* 0x000000c100437202 */ /* 0x000fe40000000f00 */
[----:B------:R-:W-:Y:S03]  /*ba80*/  MOV R66, R192 ;  /* 0x000000c000427202 */ /* 0x000fe60000000f00 */
[----:B------:R4:W3:Y:S02]  /*ba90*/  LDSM.16.MT88.4 R192, [R169+0x3800] ;  /* 0x00380000a9c0783b */ /* 0x0008e40000004200 */
[----:B----4-:R-:W-:Y:S02]  /*baa0*/  MOV R169, R196 ;  /* 0x000000c400a97202 */ /* 0x010fe40000000f00 */
[----:B------:R-:W-:Y:S01]  /*bab0*/  F2FP.BF16.F32.PACK_AB R196, R205, R204 ;  /* 0x000000cccdc4723e */ /* 0x000fe200000010ff */
[----:B--2---:R-:W-:Y:S01]  /*bac0*/  FFMA.FTZ R2, R2, R173, R252 ;  /* 0x000000ad02027223 */ /* 0x004fe200000100fc */
[----:B------:R-:W-:Y:S03]  /*bad0*/  MOV R252, R178 ;  /* 0x000000b200fc7202 */ /* 0x000fe60000000f00 */
[----:B------:R-:W-:Y:S01]  /*bae0*/  FADD.FTZ R3, R233, R2 ;  /* 0x00000002e9037221 */ /* 0x000fe20000010000 */
[----:B------:R-:W-:Y:S01]  /*baf0*/  FADD.FTZ R2, R230, R56 ;  /* 0x00000038e6027221 */ /* 0x000fe20000010000 */
[----:B------:R-:W-:Y:S01]  /*bb00*/  FFMA.FTZ R0, R0, R172, R174 ;  /* 0x000000ac00007223 */ /* 0x000fe200000100ae */
[----:B------:R2:W5:Y:S01]  /*bb10*/  LDL.LU R233, [R1+0x24] ;  /* 0x0000240001e97983 */ /* 0x0005620000300800 */
[----:B------:R-:W-:Y:S01]  /*bb20*/  FADD.FTZ R57, R236, R3 ;  /* 0x00000003ec397221 */ /* 0x000fe20000010000 */
[----:B------:R-:W-:Y:S01]  /*bb30*/  MOV R3, R203 ;  /* 0x000000cb00037202 */ /* 0x000fe20000000f00 */
[----:B------:R-:W-:Y:S01]  /*bb40*/  FADD.FTZ R56, R234, R2 ;  /* 0x00000002ea387221 */ /* 0x000fe20000010000 */
[----:B------:R-:W-:Y:S01]  /*bb50*/  F2FP.BF16.F32.PACK_AB R203, R213, R206 ;  /* 0x000000ced5cb723e */ /* 0x000fe200000010ff */
[----:B------:R-:W-:Y:S01]  /*bb60*/  FADD.FTZ R0, R232, R0 ;  /* 0x00000000e8007221 */ /* 0x000fe20000010000 */
[----:B------:R-:W-:Y:S01]  /*bb70*/  MOV R2, R177 ;  /* 0x000000b100027202 */ /* 0x000fe20000000f00 */
[----:B------:R2:W5:Y:S02]  /*bb80*/  LDL.LU R232, [R1+0x20] ;  /* 0x0000200001e87983 */ /* 0x0005640000300800 */
[----:B------:R-:W-:Y:S02]  /*bb90*/  FADD.FTZ R0, R235, R0 ;  /* 0x00000000eb007221 */ /* 0x000fe40000010000 */
[-C--:B------:R-:W-:Y:S01]  /*bba0*/  HMMA.16816.F32.BF16 R176, R200, R184.reuse, R4 ;  /* 0x000000b8c8b0723c */ /* 0x080fe20000041804 */
[----:B------:R2:W5:Y:S04]  /*bbb0*/  LDL.LU R230, [R1+0x1c] ;  /* 0x00001c0001e67983 */ /* 0x0005680000300800 */
[----:B------:R-:W-:Y:S01]  /*bbc0*/  MOV R7, R199 ;  /* 0x000000c700077202 */ /* 0x000fe20000000f00 */
[----:B------:R-:W-:Y:S01]  /*bbd0*/  FADD.FTZ R0, R189, R0 ;  /* 0x00000000bd007221 */ /* 0x000fe20000010000 */
[----:B------:R-:W-:Y:S01]  /*bbe0*/  F2FP.BF16.F32.PACK_AB R199, R214, R62 ;  /* 0x0000003ed6c7723e */ /* 0x000fe200000010ff */
[----:B------:R-:W4:Y:S01]  /*bbf0*/  S2R R236, SR_TID.X ;  /* 0x0000000000ec7919 */ /* 0x000f220000002100 */
[----:B------:R-:W1:Y:S05]  /*bc00*/  S2R R235, SR_TID.X ;  /* 0x0000000000eb7919 */ /* 0x000e6a0000002100 */
[C---:B------:R-:W-:Y:S01]  /*bc10*/  HMMA.16816.F32.BF16 R172, R196.reuse, R184, R8 ;  /* 0x000000b8c4ac723c */ /* 0x040fe20000041808 */
[----:B------:R-:W1:Y:S03]  /*bc20*/  S2R R234, SR_TID.X ;  /* 0x0000000000ea7919 */ /* 0x000e660000002100 */
[----:B------:R-:W-:Y:S01]  /*bc30*/  MOV R9, R181 ;  /* 0x000000b500097202 */ /* 0x000fe20000000f00 */
[----:B------:R-:W-:Y:S01]  /*bc40*/  FADD.FTZ R11, R188, R56 ;  /* 0x00000038bc0b7221 */ /* 0x000fe20000010000 */
[----:B------:R-:W-:Y:S02]  /*bc50*/  MOV R10, R182 ;  /* 0x000000b6000a7202 */ /* 0x000fe40000000f00 */
[----:B------:R-:W-:Y:S02]  /*bc60*/  MOV R8, R180 ;  /* 0x000000b400087202 */ /* 0x000fe40000000f00 */
[-C--:B------:R-:W-:Y:S03]  /*bc70*/  HMMA.16816.F32.BF16 R180, R196, R186.reuse, R12 ;  /* 0x000000bac4b4723c */ /* 0x080fe6000004180c */
[----:B------:R-:W-:Y:S01]  /*bc80*/  MOV R13, R7 ;  /* 0x00000007000d7202 */ /* 0x000fe20000000f00 */
[----:B------:R-:W-:Y:S01]  /*bc90*/  FADD.FTZ R11, R8, R11 ;  /* 0x0000000b080b7221 */ /* 0x000fe20000010000 */
[----:B------:R3:W2:Y:S01]  /*bca0*/  LDSM.16.MT88.4 R4, [R170+0x3800] ;  /* 0x00380000aa04783b */ /* 0x0006a20000004200 */
[----:B------:R-:W-:Y:S01]  /*bcb0*/  MOV R14, R2 ;  /* 0x00000002000e7202 */ /* 0x000fe20000000f00 */
[----:B------:R-:W-:Y:S01]  /*bcc0*/  FADD.FTZ R2, R190, R57 ;  /* 0x00000039be027221 */ /* 0x000fe20000010000 */
[C---:B------:R-:W-:Y:S04]  /*bcd0*/  HMMA.16816.F32.BF16 R184, R200.reuse, R186, R16 ;  /* 0x000000bac8b8723c */ /* 0x040fe80000041810 */
[----:B------:R-:W-:Y:S01]  /*bce0*/  MOV R15, R3 ;  /* 0x00000003000f7202 */ /* 0x000fe20000000f00 */
[----:B------:R-:W-:Y:S01]  /*bcf0*/  FADD.FTZ R3, R191, R58 ;  /* 0x0000003abf037221 */ /* 0x000fe20000010000 */
[----:B------:R-:W-:Y:S02]  /*bd00*/  FADD.FTZ R2, R14, R2 ;  /* 0x000000020e027221 */ /* 0x000fe40000010000 */
[-C--:B------:R-:W-:Y:S03]  /*bd10*/  HMMA.16816.F32.BF16 R68, R200, R40.reuse, R68 ;  /* 0x00000028c844723c */ /* 0x080fe60000041844 */
[----:B------:R-:W-:Y:S01]  /*bd20*/  FADD.FTZ R9, R9, R2 ;  /* 0x0000000209097221 */ /* 0x000fe20000010000 */
[----:B------:R-:W-:Y:S01]  /*bd30*/  FADD.FTZ R0, R15, R0 ;  /* 0x000000000f007221 */ /* 0x000fe20000010000 */
[----:B------:R-:W-:Y:S01]  /*bd40*/  FADD.FTZ R3, R13, R3 ;  /* 0x000000030d037221 */ /* 0x000fe20000010000 */
[----:B----4-:R-:W-:Y:S02]  /*bd50*/  SHF.L.U32 R236, R236, 0x6, RZ ;  /* 0x00000006ecec7819 */ /* 0x010fe400000006ff */
        /* <DEDUP_REMOVED lines=20> */
[----:B------:R-:W-:Y:S01]  /*bea0*/  LOP3.LUT R236, R236, 0x400, RZ, 0xc0, !PT ;  /* 0x00000400ecec7812 */ /* 0x000fe200078ec0ff */
        /* <DEDUP_REMOVED lines=11> */
[----:B-1----:R-:W-:Y:S01]  /*bf60*/  SHF.L.U32 R235, R235, 0x6, RZ ;  /* 0x00000006ebeb7819 */ /* 0x002fe200000006ff */
[C---:B------:R-:W-:Y:S04]  /*bf70*/  HMMA.16816.F32.BF16 R96, R200.reuse, R50, R96 ;  /* 0x00000032c860723c */ /* 0x040fe80000041860 */
[----:B------:R-:W-:Y:S01]  /*bf80*/  FADD.FTZ R8, R208, R3 ;  /* 0x00000003d0087221 */ /* 0x000fe20000010000 */
[----:B------:R-:W-:Y:S01]  /*bf90*/  FADD.FTZ R9, R210, R9 ;  /* 0x00000009d2097221 */ /* 0x000fe20000010000 */
[----:B------:R-:W-:Y:S01]  /*bfa0*/  FADD.FTZ R2, R220, R2 ;  /* 0x00000002dc027221 */ /* 0x000fe20000010000 */
[----:B---3--:R-:W-:Y:S01]  /*bfb0*/  MOV R170, R164 ;  /* 0x000000a400aa7202 */ /* 0x008fe20000000f00 */
[-C--:B------:R-:W-:Y:S03]  /*bfc0*/  HMMA.16816.F32.BF16 R100, R200, R52.reuse, R100 ;  /* 0x00000034c864723c */ /* 0x080fe60000041864 */
[----:B------:R-:W-:Y:S01]  /*bfd0*/  FADD.FTZ R3, R211, R9 ;  /* 0x00000009d3037221 */ /* 0x000fe20000010000 */
[----:B------:R-:W-:Y:S02]  /*bfe0*/  MOV R169, R166 ;  /* 0x000000a600a97202 */ /* 0x000fe40000000f00 */
[----:B------:R-:W-:Y:S02]  /*bff0*/  MOV R165, R167 ;  /* 0x000000a700a57202 */ /* 0x000fe40000000f00 */
[C---:B------:R-:W-:Y:S08]  /*c000*/  HMMA.16816.F32.BF16 R104, R196.reuse, R52, R104 ;  /* 0x00000034c468723c */ /* 0x040ff00000041868 */
[-C--:B------:R-:W-:Y:S08]  /*c010*/  HMMA.16816.F32.BF16 R108, R196, R54.reuse, R108 ;  /* 0x00000036c46c723c */ /* 0x080ff0000004186c */
        /* <DEDUP_REMOVED lines=13> */
[-C--:B--2---:R-:W-:Y:S08]  /*c0f0*/  HMMA.16816.F32.BF16 R156, R200, R4.reuse, R156 ;  /* 0x00000004c89c723c */ /* 0x084ff0000004189c */
        /* <DEDUP_REMOVED lines=8> */
[----:B------:R-:W-:Y:S02]  /*c180*/  FADD.FTZ R5, R206, R2 ;  /* 0x00000002ce057221 */ /* 0x000fe40000010000 */
[----:B------:R-:W-:Y:S01]  /*c190*/  FADD.FTZ R2, R62, R4 ;  /* 0x000000043e027221 */ /* 0x000fe20000010000 */
[----:B------:R-:W-:Y:S01]  /*c1a0*/  FADD.FTZ R4, R212, R8 ;  /* 0x00000008d4047221 */ /* 0x000fe20000010000 */
[----:B------:R-:W-:Y:S01]  /*c1b0*/  FADD.FTZ R3, R60, R0 ;  /* 0x000000003c037221 */ /* 0x000fe20000010000 */
[----:B------:R-:W-:Y:S03]  /*c1c0*/  HMMA.16816.F32.BF16 R200, R200, R6, R28 ;  /* 0x00000006c8c8723c */ /* 0x000fe6000004181c */
[----:B------:R1:W-:Y:S01]  /*c1d0*/  STL [R1+0x4], R4 ;  /* 0x0000040401007387 */ /* 0x0003e20000100800 */
[----:B------:R-:W-:Y:S01]  /*c1e0*/  FADD.FTZ R3, R171, R3 ;  /* 0x00000003ab037221 */ /* 0x000fe20000010000 */
[----:B------:R-:W-:Y:S01]  /*c1f0*/  FADD.FTZ R2, R214, R2 ;  /* 0x00000002d6027221 */ /* 0x000fe20000010000 */
[----:B------:R-:W-:Y:S04]  /*c200*/  IADD3 R0, PT, PT, R239, -0x1, RZ ;  /* 0xffffffffef007810 */ /* 0x000fe80007ffe0ff */
[----:B------:R-:W-:Y:S01]  /*c210*/  MOV R239, R0 ;  /* 0x0000000000ef7202 */ /* 0x000fe20000000f00 */
[----:B-1----:R-:W-:Y:S05]  /*c220*/  FADD.FTZ R4, R213, R5 ;  /* 0x00000005d5047221 */ /* 0x002fea0000010000 */
[----:B------:R-:W-:Y:S04]  /*c230*/  STL [R1], R4 ;  /* 0x0000000401007387 */ /* 0x000fe80000100800 */
[----:B------:R1:W-:Y:S04]  /*c240*/  STL [R1+0x8], R3 ;  /* 0x0000080301007387 */ /* 0x0003e80000100800 */
[----:B------:R2:W-:Y:S01]  /*c250*/  STL [R1+0xc], R2 ;  /* 0x00000c0201007387 */ /* 0x0005e20000100800 */
[----:B-1----:R-:W-:Y:S01]  /*c260*/  MOV R3, R168 ;  /* 0x000000a800037202 */ /* 0x002fe20000000f00 */
[----:B------:R-:W-:Y:S06]  /*c270*/  @P2 BRA `(.L_x_210) ;  /* 0xffffffc4005c2947 */ /* 0x000fec000383ffff */
.L_x_209:
[----:B--2---:R-:W2:Y:S04]  /*c280*/  LDL.LU R2, [R1+0x4] ;  /* 0x0000040001027983 */ /* 0x004ea80000300800 */
[----:B------:R-:W3:Y:S04]  /*c290*/  LDL.LU R7, [R1] ;  /* 0x0000000001077983 */ /* 0x000ee80000300800 */
[----:B------:R-:W4:Y:S04]  /*c2a0*/  LDL.LU R6, [R1+0x8] ;  /* 0x0000080001067983 */ /* 0x000f280000300800 */
[----:B------:R-:W4:Y:S04]  /*c2b0*/  LDL.LU R5, [R1+0xc] ;  /* 0x00000c0001057983 */ /* 0x000f280000300800 */
[----:B------:R-:W4:Y:S01]  /*c2c0*/  LDL R204, [R1+0x18] ;  /* 0x0000180001cc7983 */ /* 0x000f220000100800 */
[----:B------:R-:W-:-:S04]  /*c2d0*/  MOV R64, 0x10 ;  /* 0x0000001000407802 */ /* 0x000fc80000000f00 */
[----:B------:R-:W-:Y:S02]  /*c2e0*/  SEL R64, R64, 0xfffffff0, !P0 ;  /* 0xfffffff040407807 */ /* 0x000fe40004000000 */
[----:B------:R-:W-:Y:S01]  /*c2f0*/  LOP3.LUT P0, RZ, R234, 0x8, RZ, 0xc0, !PT ;  /* 0x00000008eaff7812 */ /* 0x000fe2000780c0ff */
[----:B--2---:R-:W1:Y:S04]  /*c300*/  SHFL.BFLY PT, R4, R2, 0x2, 0x1f ;  /* 0x0c401f0002047f89 */ /* 0x004e6800000e0000 */
[----:B---3--:R-:W2:Y:S04]  /*c310*/  SHFL.BFLY PT, R0, R7, 0x2, 0x1f ;  /* 0x0c401f0007007f89 */ /* 0x008ea800000e0000 */
[----:B----4-:R-:W3:Y:S01]  /*c320*/  SHFL.BFLY PT, R3, R6, 0x2, 0x1f ;  /* 0x0c401f0006037f89 */ /* 0x010ee200000e0000 */
[----:B-1----:R-:W-:-:S03]  /*c330*/  FADD.FTZ R4, R4, R2 ;  /* 0x0000000204047221 */ /* 0x002fc60000010000 */
[----:B------:R-:W1:Y:S01]  /*c340*/  SHFL.BFLY PT, R2, R5, 0x2, 0x1f ;  /* 0x0c401f0005027f89 */ /* 0x000e6200000e0000 */
[----:B--2---:R-:W-:-:S03]  /*c350*/  FADD.FTZ R0, R0, R7 ;  /* 0x0000000700007221 */ /* 0x004fc60000010000 */
[----:B------:R-:W2:Y:S01]  /*c360*/  SHFL.BFLY PT, R165, R4, 0x1, 0x1f ;  /* 0x0c201f0004a57f89 */ /* 0x000ea200000e0000 */
[----:B---3--:R-:W-:-:S03]  /*c370*/  FADD.FTZ R3, R3, R6 ;  /* 0x0000000603037221 */ /* 0x008fc60000010000 */
[----:B------:R-:W3:Y:S04]  /*c380*/  SHFL.BFLY PT, R169, R0, 0x1, 0x1f ;  /* 0x0c201f0000a97f89 */ /* 0x000ee800000e0000 */
[----:B------:R-:W4:Y:S01]  /*c390*/  SHFL.BFLY PT, R170, R3, 0x1, 0x1f ;  /* 0x0c201f0003aa7f89 */ /* 0x000f2200000e0000 */
[----:B-1----:R-:W-:Y:S01]  /*c3a0*/  FADD.FTZ R2, R2, R5 ;  /* 0x0000000502027221 */ /* 0x002fe20000010000 */
[----:B--2---:R-:W-:-:S04]  /*c3b0*/  FADD.FTZ R165, R4, R165 ;  /* 0x000000a504a57221 */ /* 0x004fc80000010000 */
[----:B------:R-:W1:Y:S01]  /*c3c0*/  SHFL.BFLY PT, R171, R2, 0x1, 0x1f ;  /* 0x0c201f0002ab7f89 */ /* 0x000e6200000e0000 */
[----:B------:R-:W2:Y:S01]  /*c3d0*/  MUFU.RCP R5, R165 ;  /* 0x000000a500057308 */ /* 0x000ea20000001000 */
[----:B---3--:R-:W-:Y:S01]  /*c3e0*/  FADD.FTZ R169, R0, R169 ;  /* 0x000000a900a97221 */ /* 0x008fe20000010000 */
[----:B------:R-:W-:-:S06]  /*c3f0*/  SHF.L.U32 R0, R234, 0x4, RZ ;  /* 0x00000004ea007819 */ /* 0x000fcc00000006ff */
[----:B------:R-:W3:Y:S01]  /*c400*/  MUFU.RCP R6, R169 ;  /* 0x000000a900067308 */ /* 0x000ee20000001000 */
[----:B------:R-:W-:Y:S02]  /*c410*/  SHF.L.U32 R4, R234, 0x1, RZ ;  /* 0x00000001ea047819 */ /* 0x000fe400000006ff */
[----:B------:R-:W-:Y:S02]  /*c420*/  LOP3.LUT R0, R0, 0x1c0, RZ, 0xc0, !PT ;  /* 0x000001c000007812 */ /* 0x000fe400078ec0ff */
[----:B------:R-:W-:Y:S02]  /*c430*/  FSETP.NE.FTZ.AND P4, PT, R165, RZ, PT ;  /* 0x000000ffa500720b */ /* 0x000fe40003f95000 */
[--C-:B-----5:R-:W-:Y:S02]  /*c440*/  LOP3.LUT R232, R232, 0x6, R4.reuse, 0xf8, !PT ;  /* 0x00000006e8e87812 */ /* 0x120fe400078ef804 */
[----:B------:R-:W-:Y:S02]  /*c450*/  LOP3.LUT R4, R0, 0x38, R4, 0xf8, !PT ;  /* 0x0000003800047812 */ /* 0x000fe400078ef804 */
[----:B------:R-:W-:-:S02]  /*c460*/  FSETP.NE.FTZ.AND P3, PT, R169, RZ, PT ;  /* 0x000000ffa900720b */ /* 0x000fc40003f75000 */
[----:B--2---:R-:W-:Y:S01]  /*c470*/  FSEL R0, R5, 1, P4 ;  /* 0x3f80000005007808 */ /* 0x004fe20002000000 */
[----:B----4-:R-:W-:Y:S01]  /*c480*/  FADD.FTZ R170, R3, R170 ;  /* 0x000000aa03aa7221 */ /* 0x010fe20000010000 */
[----:B-1----:R-:W-:Y:S01]  /*c490*/  FADD.FTZ R171, R2, R171 ;  /* 0x000000ab02ab7221 */ /* 0x002fe20000010000 */
[----:B---3--:R-:W-:Y:S02]  /*c4a0*/  FSEL R3, R6, 1, P3 ;  /* 0x3f80000006037808 */ /* 0x008fe40001800000 */
        /* <DEDUP_REMOVED lines=32> */
[----:B------:R-:W1:Y:S08]  /*c6b0*/  MUFU.RCP R2, R170 ;  /* 0x000000aa00027308 */ /* 0x000e700000001000 */
[----:B------:R-:W2:Y:S01]  /*c6c0*/  MUFU.RCP R0, R171 ;  /* 0x000000ab00007308 */ /* 0x000ea20000001000 */
[----:B------:R-:W-:-:S02]  /*c6d0*/  FSETP.NE.FTZ.AND P2, PT, R170, RZ, PT ;  /* 0x000000ffaa00720b */ /* 0x000fc40003f55000 */
[----:B------:R-:W-:Y:S02]  /*c6e0*/  FSETP.NE.FTZ.AND P1, PT, R171, RZ, PT ;  /* 0x000000ffab00720b */ /* 0x000fe40003f35000 */
[----:B------:R-:W-:Y:S01]  /*c6f0*/  LOP3.LUT R4, R232, R4, RZ, 0xfc, !PT ;  /* 0x00000004e8047212 */ /* 0x000fe200078efcff */
[C---:B------:R-:W-:Y:S01]  /*c700*/  FMUL.FTZ R178, R3.reuse, R178 ;  /* 0x000000b203b27220 */ /* 0x040fe20000410000 */
[----:B-1----:R-:W-:Y:S01]  /*c710*/  FSEL R2, R2, 1, P2 ;  /* 0x3f80000002027808 */ /* 0x002fe20001000000 */
[C---:B------:R-:W-:Y:S01]  /*c720*/  FMUL.FTZ R179, R3.reuse, R179 ;  /* 0x000000b303b37220 */ /* 0x040fe20000410000 */
[C---:B------:R-:W-:Y:S01]  /*c730*/  FMUL.FTZ R186, R3.reuse, R186 ;  /* 0x000000ba03ba7220 */ /* 0x040fe20000410000 */
[----:B------:R-:W-:Y:S01]  /*c740*/  FMUL.FTZ R187, R3, R187 ;  /* 0x000000bb03bb7220 */ /* 0x000fe20000410000 */
[----:B--2---:R-:W-:Y:S01]  /*c750*/  FSEL R0, R0, 1, P1 ;  /* 0x3f80000000007808 */ /* 0x004fe20000800000 */
[C---:B------:R-:W-:Y:S01]  /*c760*/  FMUL.FTZ R172, R2.reuse, R172 ;  /* 0x000000ac02ac7220 */ /* 0x040fe20000410000 */
[----:B------:R-:W-:Y:S01]  /*c770*/  FMUL.FTZ R63, R2, R173 ;  /* 0x000000ad023f7220 */ /* 0x000fe20000410000 */
[----:B------:R-:W-:-:S02]  /*c780*/  LEA R5, R4, UR5, 0x1 ;  /* 0x0000000504057c11 */ /* 0x000fc4000f8e08ff */
[C---:B------:R-:W-:Y:S01]  /*c790*/  FMUL.FTZ R174, R0.reuse, R174 ;  /* 0x000000ae00ae7220 */ /* 0x040fe20000410000 */
[C---:B------:R-:W-:Y:S01]  /*c7a0*/  FMUL.FTZ R8, R0.reuse, R175 ;  /* 0x000000af00087220 */ /* 0x040fe20000410000 */
[C---:B------:R-:W-:Y:S01]  /*c7b0*/  FMUL.FTZ R182, R0.reuse, R182 ;  /* 0x000000b600b67220 */ /* 0x040fe20000410000 */
[----:B------:R-:W-:Y:S01]  /*c7c0*/  FMUL.FTZ R9, R0, R183 ;  /* 0x000000b700097220 */ /* 0x000fe20000410000 */
        /* <DEDUP_REMOVED lines=87> */
[----:B------:R-:W-:-:S02]  /*cd40*/  F2FP.BF16.F32.PACK_AB R3, R179, R178 ;  /* 0x000000b2b303723e */ /* 0x000fc400000010ff */
[----:B------:R-:W-:Y:S02]  /*cd50*/  F2FP.BF16.F32.PACK_AB R15, R15, R68 ;  /* 0x000000440f0f723e */ /* 0x000fe400000010ff */
[----:B------:R-:W-:Y:S02]  /*cd60*/  F2FP.BF16.F32.PACK_AB R2, R185, R184 ;  /* 0x000000b8b902723e */ /* 0x000fe400000010ff */
[----:B------:R-:W-:Y:S02]  /*cd70*/  F2FP.BF16.F32.PACK_AB R0, R187, R186 ;  /* 0x000000babb00723e */ /* 0x000fe400000010ff */
[----:B------:R-:W-:Y:S02]  /*cd80*/  MOV R68, 0x20 ;  /* 0x0000002000447802 */ /* 0x000fe40000000f00 */
[----:B------:R-:W-:Y:S02]  /*cd90*/  IADD3 R4, PT, PT, R5, R64, RZ ;  /* 0x0000004005047210 */ /* 0x000fe40007ffe0ff */
[----:B------:R-:W-:-:S02]  /*cda0*/  F2FP.BF16.F32.PACK_AB R63, R63, R172 ;  /* 0x000000ac3f3f723e */ /* 0x000fc400000010ff */
[----:B------:R-:W-:Y:S01]  /*cdb0*/  F2FP.BF16.F32.PACK_AB R8, R8, R174 ;  /* 0x000000ae0808723e */ /* 0x000fe200000010ff */
[----:B------:R1:W-:Y:S01]  /*cdc0*/  STS [R5], R6 ;  /* 0x0000000605007388 */ /* 0x0003e20000000800 */
[----:B------:R-:W-:-:S03]  /*cdd0*/  F2FP.BF16.F32.PACK_AB R9, R9, R182 ;  /* 0x000000b60909723e */ /* 0x000fc600000010ff */
[----:B------:R-:W-:Y:S04]  /*cde0*/  STS [R5+0x400], R3 ;  /* 0x0004000305007388 */ /* 0x000fe80000000800 */
[----:B------:R2:W-:Y:S04]  /*cdf0*/  STS [R4], R2 ;  /* 0x0000000204007388 */ /* 0x0005e80000000800 */
[----:B------:R3:W-:Y:S04]  /*ce00*/  STS [R4+0x400], R0 ;  /* 0x0004000004007388 */ /* 0x0007e80000000800 */
[----:B------:R-:W-:Y:S04]  /*ce10*/  STS [R5+0x2000], R63 ;  /* 0x0020003f05007388 */ /* 0x000fe80000000800 */
[----:B------:R-:W-:Y:S01]  /*ce20*/  STS [R5+0x2400], R8 ;  /* 0x0024000805007388 */ /* 0x000fe20000000800 */
[----:B-1----:R-:W-:-:S02]  /*ce30*/  SEL R6, R68, 0xffffffe0, !P0 ;  /* 0xffffffe044067807 */ /* 0x002fc40004000000 */
[----:B------:R-:W-:Y:S01]  /*ce40*/  LOP3.LUT P0, RZ, R234, 0x10, RZ, 0xc0, !PT ;  /* 0x00000010eaff7812 */ /* 0x000fe2000780c0ff */
[----:B------:R1:W-:Y:S01]  /*ce50*/  STS [R4+0x2400], R9 ;  /* 0x0024000904007388 */ /* 0x0003e20000000800 */
[----:B------:R-:W-:Y:S02]  /*ce60*/  F2FP.BF16.F32.PACK_AB R7, R7, R180 ;  /* 0x000000b40707723e */ /* 0x000fe400000010ff */
[C---:B--2---:R-:W-:Y:S02]  /*ce70*/  IADD3 R2, PT, PT, R5.reuse, R6, RZ ;  /* 0x0000000605027210 */ /* 0x044fe40007ffe0ff */
[----:B------:R-:W-:Y:S02]  /*ce80*/  F2FP.BF16.F32.PACK_AB R14, R14, R70 ;  /* 0x000000460e0e723e */ /* 0x000fe400000010ff */
[----:B---3--:R-:W-:Y:S02]  /*ce90*/  IADD3 R0, PT, PT, R5, 0x40, RZ ;  /* 0x0000004005007810 */ /* 0x008fe40007ffe0ff */
[----:B------:R-:W-:-:S02]  /*cea0*/  F2FP.BF16.F32.PACK_AB R11, R11, R80 ;  /* 0x000000500b0b723e */ /* 0x000fc400000010ff */
[----:B------:R-:W-:Y:S02]  /*ceb0*/  F2FP.BF16.F32.PACK_AB R10, R10, R82 ;  /* 0x000000520a0a723e */ /* 0x000fe400000010ff */
[----:B------:R-:W-:Y:S01]  /*cec0*/  IADD3 R3, PT, PT, R64, R2, RZ ;  /* 0x0000000240037210 */ /* 0x000fe20007ffe0ff */
[----:B-1----:R-:W1:Y:S01]  /*ced0*/  LDC.U8 R9, c[0x0][0x549] ;  /* 0x00015240ff097b82 */ /* 0x002e620000000000 */
[----:B------:R-:W-:Y:S02]  /*cee0*/  @P0 IADD3 R0, PT, PT, R5, -0x40, RZ ;  /* 0xffffffc005000810 */ /* 0x000fe40007ffe0ff */
[----:B------:R-:W-:Y:S02]  /*cef0*/  F2FP.BF16.F32.PACK_AB R13, R13, R72 ;  /* 0x000000480d0d723e */ /* 0x000fe400000010ff */
[----:B------:R-:W-:Y:S01]  /*cf00*/  F2FP.BF16.F32.PACK_AB R12, R12, R74 ;  /* 0x0000004a0c0c723e */ /* 0x000fe200000010ff */
[----:B------:R2:W-:Y:S01]  /*cf10*/  STS [R4+0x2000], R7 ;  /* 0x0020000704007388 */ /* 0x0005e20000000800 */
        /* <DEDUP_REMOVED lines=8> */
[----:B------:R3:W-:Y:S01]  /*cfa0*/  STS [R3], R11 ;  /* 0x0000000b03007388 */ /* 0x0007e20000000800 */
[----:B------:R-:W-:-:S02]  /*cfb0*/  IADD3 R8, PT, PT, R6, R0, RZ ;  /* 0x0000000006087210 */ /* 0x000fc40007ffe0ff */
[----:B------:R-:W-:Y:S01]  /*cfc0*/  F2FP.BF16.F32.PACK_AB R23, R23, R88 ;  /* 0x000000581717723e */ /* 0x000fe200000010ff */
[----:B------:R-:W-:Y:S01]  /*cfd0*/  STS [R3+0x400], R10 ;  /* 0x0004000a03007388 */ /* 0x000fe20000000800 */
[----:B------:R-:W-:Y:S02]  /*cfe0*/  F2FP.BF16.F32.PACK_AB R22, R22, R90 ;  /* 0x0000005a1616723e */ /* 0x000fe400000010ff */
[----:B------:R-:W-:Y:S01]  /*cff0*/  F2FP.BF16.F32.PACK_AB R62, R62, R92 ;  /* 0x0000005c3e3e723e */ /* 0x000fe200000010ff */
[----:B------:R4:W-:Y:S01]  /*d000*/  STS [R2+0x2000], R13 ;  /* 0x0020000d02007388 */ /* 0x0009e20000000800 */
[----:B------:R-:W-:Y:S02]  /*d010*/  F2FP.BF16.F32.PACK_AB R61, R61, R94 ;  /* 0x0000005e3d3d723e */ /* 0x000fe400000010ff */
[----:B--2---:R-:W-:Y:S01]  /*d020*/  IADD3 R7, PT, PT, R64, R0, RZ ;  /* 0x0000000040077210 */ /* 0x004fe20007ffe0ff */
[----:B------:R-:W-:Y:S01]  /*d030*/  STS [R2+0x2400], R12 ;  /* 0x0024000c02007388 */ /* 0x000fe20000000800 */
[----:B------:R-:W-:-:S02]  /*d040*/  F2FP.BF16.F32.PACK_AB R60, R60, R100 ;  /* 0x000000643c3c723e */ /* 0x000fc400000010ff */
[----:B------:R-:W-:Y:S01]  /*d050*/  F2FP.BF16.F32.PACK_AB R59, R59, R102 ;  /* 0x000000663b3b723e */ /* 0x000fe200000010ff */
[----:B------:R2:W-:Y:S01]  /*d060*/  STS [R3+0x2000], R20 ;  /* 0x0020001403007388 */ /* 0x0005e20000000800 */
[----:B------:R-:W-:Y:S02]  /*d070*/  F2FP.BF16.F32.PACK_AB R56, R56, R112 ;  /* 0x000000703838723e */ /* 0x000fe400000010ff */
[----:B------:R-:W-:Y:S01]  /*d080*/  F2FP.BF16.F32.PACK_AB R55, R55, R114 ;  /* 0x000000723737723e */ /* 0x000fe200000010ff */
[----:B------:R-:W-:Y:S01]  /*d090*/  STS [R3+0x2400], R19 ;  /* 0x0024001303007388 */ /* 0x000fe20000000800 */
[----:B------:R-:W-:Y:S02]  /*d0a0*/  IADD3 R6, PT, PT, R64, R8, RZ ;  /* 0x0000000840067210 */ /* 0x000fe40007ffe0ff */
[----:B------:R-:W-:Y:S01]  /*d0b0*/  F2FP.BF16.F32.PACK_AB R58, R58, R104 ;  /* 0x000000683a3a723e */ /* 0x000fe200000010ff */
[----:B------:R-:W-:Y:S01]  /*d0c0*/  STS [R0], R18 ;  /* 0x0000001200007388 */ /* 0x000fe20000000800 */
[----:B------:R-:W-:Y:S01]  /*d0d0*/  F2FP.BF16.F32.PACK_AB R57, R57, R106 ;  /* 0x0000006a3939723e */ /* 0x000fe200000010ff */
[----:B---3--:R-:W3:Y:S02]  /*d0e0*/  @P3 LDC R11, c[0x0][0x458] ;  /* 0x00011600ff0b3b82 */ /* 0x008ee40000000800 */
[----:B------:R-:W-:Y:S01]  /*d0f0*/  STS [R0+0x400], R17 ;  /* 0x0004001100007388 */ /* 0x000fe20000000800 */
[----:B------:R-:W-:-:S02]  /*d100*/  F2FP.BF16.F32.PACK_AB R54, R54, R108 ;  /* 0x0000006c3636723e */ /* 0x000fc400000010ff */
[----:B------:R-:W-:Y:S01]  /*d110*/  F2FP.BF16.F32.PACK_AB R53, R53, R110 ;  /* 0x0000006e3535723e */ /* 0x000fe200000010ff */
[----:B------:R-:W-:Y:S01]  /*d120*/  STS [R7], R16 ;  /* 0x0000001007007388 */ /* 0x000fe20000000800 */
[----:B------:R-:W-:Y:S01]  /*d130*/  F2FP.BF16.F32.PACK_AB R52, R52, R116 ;  /* 0x000000743434723e */ /* 0x000fe200000010ff */
[----:B----4-:R-:W4:Y:S02]  /*d140*/  @P2 LDC R13, c[0x0][0x458] ;  /* 0x00011600ff0d2b82 */ /* 0x010f240000000800 */
[----:B------:R-:W-:Y:S01]  /*d150*/  STS [R7+0x400], R21 ;  /* 0x0004001507007388 */ /* 0x000fe20000000800 */
[----:B------:R-:W-:-:S03]  /*d160*/  F2FP.BF16.F32.PACK_AB R51, R51, R118 ;  /* 0x000000763333723e */ /* 0x000fc600000010ff */
[----:B------:R-:W-:Y:S01]  /*d170*/  STS [R0+0x2000], R23 ;  /* 0x0020001700007388 */ /* 0x000fe20000000800 */
[----:B------:R-:W-:Y:S01]  /*d180*/  F2FP.BF16.F32.PACK_AB R48, R48, R128 ;  /* 0x000000803030723e */ /* 0x000fe200000010ff */
[----:B--2---:R-:W2:Y:S02]  /*d190*/  LDC R20, c[0x0][0x434] ;  /* 0x00010d00ff147b82 */ /* 0x004ea40000000800 */
[----:B------:R-:W-:Y:S01]  /*d1a0*/  STS [R0+0x2400], R22 ;  /* 0x0024001600007388 */ /* 0x000fe20000000800 */
[----:B------:R-:W-:-:S03]  /*d1b0*/  F2FP.BF16.F32.PACK_AB R47, R47, R130 ;  /* 0x000000822f2f723e */ /* 0x000fc600000010ff */
[----:B------:R-:W-:Y:S01]  /*d1c0*/  STS [R7+0x2000], R62 ;  /* 0x0020003e07007388 */ /* 0x000fe20000000800 */
[----:B------:R-:W-:-:S03]  /*d1d0*/  F2FP.BF16.F32.PACK_AB R50, R50, R120 ;  /* 0x000000783232723e */ /* 0x000fc600000010ff */
[----:B------:R-:W-:Y:S01]  /*d1e0*/  STS [R7+0x2400], R61 ;  /* 0x0024003d07007388 */ /* 0x000fe20000000800 */
[----:B------:R-:W-:-:S03]  /*d1f0*/  F2FP.BF16.F32.PACK_AB R49, R49, R122 ;  /* 0x0000007a3131723e */ /* 0x000fc600000010ff */
[----:B------:R-:W-:Y:S01]  /*d200*/  STS [R8], R60 ;  /* 0x0000003c08007388 */ /* 0x000fe20000000800 */
[----:B------:R-:W-:-:S03]  /*d210*/  F2FP.BF16.F32.PACK_AB R46, R46, R124 ;  /* 0x0000007c2e2e723e */ /* 0x000fc600000010ff */
[----:B------:R-:W-:Y:S01]  /*d220*/  STS [R8+0x400], R59 ;  /* 0x0004003b08007388 */ /* 0x000fe20000000800 */
[----:B------:R-:W-:Y:S02]  /*d230*/  F2FP.BF16.F32.PACK_AB R45, R45, R126 ;  /* 0x0000007e2d2d723e */ /* 0x000fe400000010ff */
[----:B-1----:R-:W-:Y:S01]  /*d240*/  ISETP.NE.AND P5, PT, R9, RZ, PT ;  /* 0x000000ff0900720c */ /* 0x002fe20003fa5270 */
[----:B------:R-:W-:Y:S01]  /*d250*/  STS [R6], R56 ;  /* 0x0000003806007388 */ /* 0x000fe20000000800 */
[----:B------:R-:W-:-:S03]  /*d260*/  F2FP.BF16.F32.PACK_AB R44, R44, R132 ;  /* 0x000000842c2c723e */ /* 0x000fc600000010ff */
[----:B------:R-:W-:Y:S01]  /*d270*/  STS [R6+0x400], R55 ;  /* 0x0004003706007388 */ /* 0x000fe20000000800 */
        /* <DEDUP_REMOVED lines=19> */
[----:B------:R1:W-:Y:S01]  /*d3b0*/  STS [R5+0x6400], R49 ;  /* 0x0064003105007388 */ /* 0x0003e20000000800 */
[----:B------:R-:W-:-:S03]  /*d3c0*/  F2FP.BF16.F32.PACK_AB R31, R31, R194 ;  /* 0x000000c21f1f723e */ /* 0x000fc600000010ff */
[----:B------:R-:W-:Y:S01]  /*d3d0*/  STS [R4+0x6000], R46 ;  /* 0x0060002e04007388 */ /* 0x000fe20000000800 */
[----:B------:R-:W-:-:S03]  /*d3e0*/  F2FP.BF16.F32.PACK_AB R34, R34, R188 ;  /* 0x000000bc2222723e */ /* 0x000fc600000010ff */
[----:B------:R-:W-:Y:S01]  /*d3f0*/  STS [R4+0x6400], R45 ;  /* 0x0064002d04007388 */ /* 0x000fe20000000800 */
[----:B------:R-:W-:-:S03]  /*d400*/  F2FP.BF16.F32.PACK_AB R33, R33, R190 ;  /* 0x000000be2121723e */ /* 0x000fc600000010ff */
[----:B------:R-:W-:Y:S04]  /*d410*/  STS [R2+0x4000], R44 ;  /* 0x0040002c02007388 */ /* 0x000fe80000000800 */
[----:B------:R-:W-:Y:S04]  /*d420*/  STS [R2+0x4400], R43 ;  /* 0x0044002b02007388 */ /* 0x000fe80000000800 */
[----:B------:R-:W-:Y:S04]  /*d430*/  STS [R3+0x4000], R40 ;  /* 0x0040002803007388 */ /* 0x000fe80000000800 */
[----:B------:R-:W-:Y:S01]  /*d440*/  STS [R3+0x4400], R39 ;  /* 0x0044002703007388 */ /* 0x000fe20000000800 */
[----:B------:R-:W-:Y:S01]  /*d450*/  ISETP.NE.AND P6, PT, R204, -0x1, PT ;  /* 0xffffffffcc00780c */ /* 0x000fe20003fc5270 */
[----:B-1----:R-:W1:Y:S02]  /*d460*/  @P4 LDC R5, c[0x0][0x458] ;  /* 0x00011600ff054b82 */ /* 0x002e640000000800 */
[----:B------:R-:W-:Y:S04]  /*d470*/  STS [R2+0x6000], R42 ;  /* 0x0060002a02007388 */ /* 0x000fe80000000800 */
[----:B------:R-:W-:Y:S04]  /*d480*/  STS [R2+0x6400], R41 ;  /* 0x0064002902007388 */ /* 0x000fe80000000800 */
[----:B------:R-:W-:Y:S01]  /*d490*/  STS [R3+0x6000], R38 ;  /* 0x0060002603007388 */ /* 0x000fe20000000800 */
[----:B------:R-:W-:Y:S01]  /*d4a0*/  F2FP.BF16.F32.PACK_AB R30, R30, R152 ;  /* 0x000000981e1e723e */ /* 0x000fe200000010ff */
[----:B------:R-:W1:Y:S02]  /*d4b0*/  @P6 LDC.64 R14, c[0x0][0x408] ;  /* 0x00010200ff0e6b82 */ /* 0x000e640000000a00 */
[----:B------:R3:W-:Y:S04]  /*d4c0*/  STS [R3+0x6400], R37 ;  /* 0x0064002503007388 */ /* 0x0007e80000000800 */
[----:B------:R-:W-:Y:S04]  /*d4d0*/  STS [R0+0x4000], R36 ;  /* 0x0040002400007388 */ /* 0x000fe80000000800 */
[----:B------:R-:W-:Y:S04]  /*d4e0*/  STS [R0+0x4400], R35 ;  /* 0x0044002300007388 */ /* 0x000fe80000000800 */
[----:B------:R-:W-:Y:S04]  /*d4f0*/  STS [R7+0x4000], R32 ;  /* 0x0040002007007388 */ /* 0x000fe80000000800 */
[----:B------:R-:W-:Y:S04]  /*d500*/  STS [R7+0x4400], R31 ;  /* 0x0044001f07007388 */ /* 0x000fe80000000800 */
[----:B------:R-:W-:Y:S04]  /*d510*/  STS [R0+0x6000], R34 ;  /* 0x0060002200007388 */ /* 0x000fe80000000800 */
[----:B------:R4:W-:Y:S01]  /*d520*/  STS [R0+0x6400], R33 ;  /* 0x0064002100007388 */ /* 0x0009e20000000800 */
[----:B---3--:R-:W2:Y:S01]  /*d530*/  @P5 LDC R3, c[0x0][0x430] ;  /* 0x00010c00ff035b82 */ /* 0x008ea20000000800 */
[----:B------:R-:W-:-:S02]  /*d540*/  F2FP.BF16.F32.PACK_AB R29, R29, R154 ;  /* 0x0000009a1d1d723e */ /* 0x000fc400000010ff */
[----:B------:R-:W-:Y:S02]  /*d550*/  F2FP.BF16.F32.PACK_AB R28, R28, R156 ;  /* 0x0000009c1c1c723e */ /* 0x000fe400000010ff */
[----:B------:R-:W-:Y:S02]  /*d560*/  F2FP.BF16.F32.PACK_AB R27, R27, R158 ;  /* 0x0000009e1b1b723e */ /* 0x000fe400000010ff */
[----:B------:R-:W-:Y:S01]  /*d570*/  F2FP.BF16.F32.PACK_AB R25, R25, R200 ;  /* 0x000000c81919723e */ /* 0x000fe200000010ff */
[----:B----4-:R-:W2:Y:S01]  /*d580*/  LDC R0, c[0x0][0x434] ;  /* 0x00010d00ff007b82 */ /* 0x010ea20000000800 */
[----:B------:R-:W-:Y:S02]  /*d590*/  F2FP.BF16.F32.PACK_AB R24, R24, R202 ;  /* 0x000000ca1818723e */ /* 0x000fe400000010ff */
[----:B------:R-:W-:Y:S02]  /*d5a0*/  F2FP.BF16.F32.PACK_AB R26, R26, R160 ;  /* 0x000000a01a1a723e */ /* 0x000fe400000010ff */
[----:B------:R-:W-:Y:S01]  /*d5b0*/  F2FP.BF16.F32.PACK_AB R67, R67, R162 ;  /* 0x000000a24343723e */ /* 0x000fe200000010ff */
[----:B------:R3:W-:Y:S01]  /*d5c0*/  STS [R7+0x6000], R30 ;  /* 0x0060001e07007388 */ /* 0x0007e20000000800 */
[----:B------:R-:W-:-:S02]  /*d5d0*/  F2FP.BF16.F32.PACK_AB R66, R66, R196 ;  /* 0x000000c44242723e */ /* 0x000fc400000010ff */
[----:B------:R-:W-:Y:S01]  /*d5e0*/  F2FP.BF16.F32.PACK_AB R65, R65, R198 ;  /* 0x000000c64141723e */ /* 0x000fe200000010ff */
[----:B------:R-:W-:Y:S04]  /*d5f0*/  STS [R7+0x6400], R29 ;  /* 0x0064001d07007388 */ /* 0x000fe80000000800 */
[----:B------:R-:W-:Y:S04]  /*d600*/  STS [R8+0x4000], R28 ;  /* 0x0040001c08007388 */ /* 0x000fe80000000800 */
[----:B------:R-:W-:Y:S04]  /*d610*/  STS [R8+0x4400], R27 ;  /* 0x0044001b08007388 */ /* 0x000fe80000000800 */
[----:B------:R-:W-:Y:S01]  /*d620*/  STS [R6+0x4000], R25 ;  /* 0x0040001906007388 */ /* 0x000fe20000000800 */
[----:B--2---:R-:W-:-:S03]  /*d630*/  @P5 IMAD R0, R3, R20, RZ ;  /* 0x0000001403005224 */ /* 0x004fc600078e02ff */
[----:B------:R-:W-:Y:S01]  /*d640*/  STS [R6+0x4400], R24 ;  /* 0x0044001806007388 */ /* 0x000fe20000000800 */
[----:B------:R-:W2:Y:S03]  /*d650*/  @P5 LDC R3, c[0x0][0x430] ;  /* 0x00010c00ff035b82 */ /* 0x000ea60000000800 */
[----:B------:R-:W-:Y:S04]  /*d660*/  STS [R8+0x6000], R26 ;  /* 0x0060001a08007388 */ /* 0x000fe80000000800 */
[----:B------:R4:W-:Y:S04]  /*d670*/  STS [R8+0x6400], R67 ;  /* 0x0064004308007388 */ /* 0x0009e80000000800 */
[----:B------:R-:W-:Y:S04]  /*d680*/  STS [R6+0x6000], R66 ;  /* 0x0060004206007388 */ /* 0x000fe80000000800 */
[----:B------:R1:W-:Y:S01]  /*d690*/  STS [R6+0x6400], R65 ;  /* 0x0064004106007388 */ /* 0x0003e20000000800 */
[----:B------:R-:W2:Y:S01]  /*d6a0*/  S2R R31, SR_CTAID.X ;  /* 0x00000000001f7919 */ /* 0x000ea20000002500 */
[----:B------:R-:W2:Y:S01]  /*d6b0*/  S2R R17, SR_CTAID.Y ;  /* 0x0000000000117919 */ /* 0x000ea20000002600 */
[----:B---3--:R-:W3:Y:S01]  /*d6c0*/  S2R R30, SR_CTAID.Z ;  /* 0x00000000001e7919 */ /* 0x008ee20000002700 */
[----:B----4-:R-:W4:Y:S01]  /*d6d0*/  LDC.U8 R8, c[0x0][0x548] ;  /* 0x00015200ff087b82 */ /* 0x010f220000000000 */
[----:B------:R-:W-:-:S07]  /*d6e0*/  LOP3.LUT R2, R250, 0x1f8, RZ, 0xc0, !PT ;  /* 0x000001f8fa027812 */ /* 0x000fce00078ec0ff */
[----:B-1----:R-:W1:Y:S01]  /*d6f0*/  @!P6 LDC.64 R6, c[0x0][0x400] ;  /* 0x00010000ff06eb82 */ /* 0x002e620000000a00 */
[----:B------:R1:W1:Y:S01]  /*d700*/  @P4 MUFU.LG2 R4, R165 ;  /* 0x000000a500044308 */ /* 0x0002620000000c00 */
[----:B------:R-:W-:-:S07]  /*d710*/  LOP3.LUT R2, R2, 0x38, R234, 0x78, !PT ;  /* 0x0000003802027812 */ /* 0x000fce00078e78ea */
[----:B------:R1:W1:Y:S01]  /*d720*/  @P3 MUFU.LG2 R10, R169 ;  /* 0x000000a9000a3308 */ /* 0x0002620000000c00 */
[----:B------:R-:W-:-:S07]  /*d730*/  LOP3.LUT R2, R2, 0x1e00, R250, 0xf8, !PT ;  /* 0x00001e0002027812 */ /* 0x000fce00078ef8fa */
[----:B------:R1:W1:Y:S01]  /*d740*/  @P2 MUFU.LG2 R12, R170 ;  /* 0x000000aa000c2308 */ /* 0x0002620000000c00 */
[----:B------:R-:W-:Y:S02]  /*d750*/  LEA R19, R2, UR5, 0x1 ;  /* 0x0000000502137c11 */ /* 0x000fe4000f8e08ff */
[----:B------:R-:W-:Y:S02]  /*d760*/  MOV R28, 0x7f800000 ;  /* 0x7f800000001c7802 */ /* 0x000fe40000000f00 */
[----:B------:R-:W-:Y:S01]  /*d770*/  @P5 MOV R2, 0x1 ;  /* 0x0000000100025802 */ /* 0x000fe20000000f00 */
[----:B--23--:R-:W-:Y:S06]  /*d780*/  @P5 BRA `(.L_x_213) ;  /* 0x0000000000205947 */ /* 0x00cfec0003800000 */
[----:B----4-:R-:W-:Y:S01]  /*d790*/  ISETP.NE.AND P0, PT, R8, RZ, PT ;  /* 0x000000ff0800720c */ /* 0x010fe20003f05270 */
[----:B------:R-:W2:-:S12]  /*d7a0*/  LDC R9, c[0x0][0x3e0] ;  /* 0x0000f800ff097b82 */ /* 0x000e980000000800 */
[----:B------:R-:W2:Y:S01]  /*d7b0*/  @P0 LDC R2, c[0x0][0x454] ;  /* 0x00011500ff020b82 */ /* 0x000ea20000000800 */
[----:B------:R-:W-:Y:S02]  /*d7c0*/  @P0 MOV R3, 0x1 ;  /* 0x0000000100030802 */ /* 0x000fe40000000f00 */
[----:B------:R-:W-:-:S05]  /*d7d0*/  @!P0 MOV R3, 0x1 ;  /* 0x0000000100038802 */ /* 0x000fca0000000f00 */
[----:B------:R-:W3:Y:S01]  /*d7e0*/  @P0 LDC R0, c[0x0][0x454] ;  /* 0x00011500ff000b82 */ /* 0x000ee20000000800 */
[-C--:B--2---:R-:W-:Y:S02]  /*d7f0*/  @P0 IMAD R2, R2, R9.reuse, RZ ;  /* 0x0000000902020224 */ /* 0x084fe400078e02ff */
[----:B------:R-:W-:-:S07]  /*d800*/  @!P0 IMAD R2, R20, R9, RZ ;  /* 0x0000000914028224 */ /* 0x000fce00078e02ff */
.L_x_213:
[----:B------:R-:W-:Y:S01]  /*d810*/  BAR.SYNC.DEFER_BLOCKING 0x0 ;  /* 0x0000000000007b1d */ /* 0x000fe20000010000 */
[----:B------:R-:W-:Y:S01]  /*d820*/  ISETP.NE.AND P0, PT, R204, -0x1, PT ;  /* 0xffffffffcc00780c */ /* 0x000fe20003f05270 */
[----:B-1----:R-:W-:Y:S01]  /*d830*/  @P4 FMUL.FTZ R4, R4, 0.69314718246459960938 ;  /* 0x3f31721804044820 */ /* 0x002fe20000410000 */
[----:B----4-:R-:W-:Y:S01]  /*d840*/  ISETP.NE.AND P5, PT, R8, RZ, !P5 ;  /* 0x000000ff0800720c */ /* 0x010fe20006fa5270 */
[----:B------:R-:W-:-:S04]  /*d850*/  @!P6 IMAD.WIDE.U32 R8, R17, R6, RZ ;  /* 0x000000061108e225 */ /* 0x000fc800078e00ff */
[----:B------:R-:W1:Y:S01]  /*d860*/  @P1 LDC R16, c[0x0][0x458] ;  /* 0x00011600ff101b82 */ /* 0x000e620000000800 */
[----:B------:R-:W-:Y:S01]  /*d870*/  @P4 FFMA.FTZ R28, R168, R5, R4 ;  /* 0x00000005a81c4223 */ /* 0x000fe20000010004 */
[----:B------:R-:W-:-:S04]  /*d880*/  @P6 IMAD.WIDE.U32 R24, R204, R14, RZ ;  /* 0x0000000ecc186225 */ /* 0x000fc800078e00ff */
[----:B------:R-:W-:Y:S01]  /*d890*/  @P3 FMUL.FTZ R4, R10, 0.69314718246459960938 ;  /* 0x3f3172180a043820 */ /* 0x000fe20000410000 */
[----:B------:R2:W5:Y:S01]  /*d8a0*/  LDL R36, [R1+0x14] ;  /* 0x0000140001247983 */ /* 0x0005620000100800 */
[----:B------:R-:W4:Y:S01]  /*d8b0*/  @P1 MUFU.LG2 R10, R171 ;  /* 0x000000ab000a1308 */ /* 0x000f220000000c00 */
[----:B------:R-:W-:Y:S01]  /*d8c0*/  @!P6 IMAD R26, R17, R7, R9 ;  /* 0x00000007111ae224 */ /* 0x000fe200078e0209 */
[----:B------:R-:W-:Y:S01]  /*d8d0*/  MOV R27, 0x7f800000 ;  /* 0x7f800000001b7802 */ /* 0x000fe20000000f00 */
[----:B------:R-:W-:Y:S02]  /*d8e0*/  @P6 IMAD R26, R204, R15, R25 ;  /* 0x0000000fcc1a6224 */ /* 0x000fe400078e0219 */
[----:B------:R-:W-:Y:S01]  /*d8f0*/  @P3 FFMA.FTZ R27, R167, R11, R4 ;  /* 0x0000000ba71b3223 */ /* 0x000fe20000010004 */
[----:B------:R-:W-:Y:S02]  /*d900*/  @!P0 IMAD R204, R17, R20, RZ ;  /* 0x0000001411cc8224 */ /* 0x000fe400078e02ff */
[----:B------:R-:W-:Y:S01]  /*d910*/  @P2 FMUL.FTZ R4, R12, 0.69314718246459960938 ;  /* 0x3f3172180c042820 */ /* 0x000fe20000410000 */
[----:B---3--:R-:W-:Y:S01]  /*d920*/  IMAD R0, R30, R0, RZ ;  /* 0x000000001e007224 */ /* 0x008fe200078e02ff */
[----:B------:R-:W-:Y:S01]  /*d930*/  MOV R18, 0x7f800000 ;  /* 0x7f80000000127802 */ /* 0x000fe20000000f00 */
[----:B------:R-:W-:Y:S01]  /*d940*/  IMAD R6, R31, R3, RZ ;  /* 0x000000031f067224 */ /* 0x000fe200078e02ff */
[----:B------:R2:W-:Y:S01]  /*d950*/  @!P0 STL [R1+0x18], R204 ;  /* 0x000018cc01008387 */ /* 0x0005e20000100800 */
[----:B------:R-:W-:Y:S01]  /*d960*/  LOP3.LUT P0, RZ, R234, 0x3, RZ, 0xc0, !PT ;  /* 0x00000003eaff7812 */ /* 0x000fe2000780c0ff */
[----:B------:R-:W-:-:S02]  /*d970*/  @!P5 IMAD R0, R17, R2, R0 ;  /* 0x000000021100d224 */ /* 0x000fc400078e0200 */
[----:B------:R-:W-:Y:S01]  /*d980*/  @P2 FFMA.FTZ R18, R166, R13, R4 ;  /* 0x0000000da6122223 */ /* 0x000fe20000010004 */
[----:B------:R2:W3:Y:S01]  /*d990*/  LDS.128 R32, [R19+0x3800] ;  /* 0x0038000013207984 */ /* 0x0004e20000000c00 */
[----:B------:R-:W-:Y:S01]  /*d9a0*/  SEL R5, R204, RZ, P5 ;  /* 0x000000ffcc057207 */ /* 0x000fe20002800000 */
[----:B------:R-:W-:Y:S01]  /*d9b0*/  BSSY.RECONVERGENT B0, `(.L_x_214) ;  /* 0x0000034000007945 */ /* 0x000fe20003800200 */
[----:B------:R-:W-:Y:S01]  /*d9c0*/  SHF.L.U32 R2, R6, 0x7, RZ ;  /* 0x0000000706027819 */ /* 0x000fe200000006ff */
[----:B----4-:R-:W-:Y:S01]  /*d9d0*/  @P1 FMUL.FTZ R6, R10, 0.69314718246459960938 ;  /* 0x3f3172180a061820 */ /* 0x010fe20000410000 */
[----:B------:R-:W-:Y:S02]  /*d9e0*/  SHF.R.S32.HI R4, RZ, 0x1f, R204 ;  /* 0x0000001fff047819 */ /* 0x000fe400000114cc */
[----:B------:R-:W-:Y:S02]  /*d9f0*/  IADD3 R9, P3, P2, R2, R5, R0 ;  /* 0x0000000502097210 */ /* 0x000fe40007a7e000 */
[----:B------:R-:W-:-:S02]  /*da00*/  SEL R4, R4, RZ, P5 ;  /* 0x000000ff04047207 */ /* 0x000fc40002800000 */
[----:B------:R-:W-:Y:S02]  /*da10*/  SHF.R.S32.HI R0, RZ, 0x1f, R0 ;  /* 0x0000001fff007819 */ /* 0x000fe40000011400 */
[----:B------:R-:W-:Y:S02]  /*da20*/  SHF.R.S32.HI R2, RZ, 0x1f, R2 ;  /* 0x0000001fff027819 */ /* 0x000fe40000011402 */
[----:B------:R-:W-:Y:S01]  /*da30*/  MOV R17, 0x7f800000 ;  /* 0x7f80000000117802 */ /* 0x000fe20000000f00 */
[----:B-1----:R-:W-:Y:S01]  /*da40*/  @P1 FFMA.FTZ R17, R164, R16, R6 ;  /* 0x00000010a4111223 */ /* 0x002fe20000010006 */
[----:B------:R-:W-:Y:S02]  /*da50*/  @!P6 MOV R16, R8 ;  /* 0x000000080010e202 */ /* 0x000fe40000000f00 */
[----:B------:R-:W-:Y:S02]  /*da60*/  SHF.R.U32.HI R29, RZ, 0x3, R234 ;  /* 0x00000003ff1d7819 */ /* 0x000fe400000116ea */
[----:B------:R-:W-:Y:S01]  /*da70*/  IADD3.X R8, PT, PT, R2, R4, R0, P3, P2 ;  /* 0x0000000402087210 */ /* 0x000fe20001fe4400 */
[----:B--2---:R-:W-:Y:S06]  /*da80*/  @P0 BRA `(.L_x_215) ;  /* 0x0000000000980947 */ /* 0x004fec0003800000 */
[----:B------:R-:W-:Y:S02]  /*da90*/  LOP3.LUT R0, R233, 0x30, RZ, 0xc0, !PT ;  /* 0x00000030e9007812 */ /* 0x000fe400078ec0ff */
[----:B------:R-:W-:-:S04]  /*daa0*/  SHF.R.U32.HI R234, RZ, 0x2, R234 ;  /* 0x00000002ffea7819 */ /* 0x000fc800000116ea */
[----:B------:R-:W-:-:S04]  /*dab0*/  LOP3.LUT R0, R0, 0x7, R234, 0xf8, !PT ;  /* 0x0000000700007812 */ /* 0x000fc800078ef8ea */
[C---:B-----5:R-:W-:Y:S01]  /*dac0*/  ISETP.GE.AND P5, PT, R0.reuse, R36, PT ;  /* 0x000000240000720c */ /* 0x060fe20003fa6270 */
[C---:B------:R-:W-:Y:S01]  /*dad0*/  VIADD R2, R0.reuse, 0x8 ;  /* 0x0000000800027836 */ /* 0x040fe20000000000 */
[C---:B------:R-:W-:Y:S01]  /*dae0*/  LOP3.LUT R10, R0.reuse, 0x40, RZ, 0xfc, !PT ;  /* 0x00000040000a7812 */ /* 0x040fe200078efcff */
[----:B------:R-:W-:-:S03]  /*daf0*/  VIADD R11, R0, 0x48 ;  /* 0x00000048000b7836 */ /* 0x000fc60000000000 */
[-C--:B------:R-:W-:Y:S02]  /*db00*/  ISETP.GE.AND P4, PT, R2, R36.reuse, PT ;  /* 0x000000240200720c */ /* 0x080fe40003f86270 */
[-C--:B------:R-:W-:Y:S02]  /*db10*/  ISETP.GE.AND P3, PT, R10, R36.reuse, PT ;  /* 0x000000240a00720c */ /* 0x080fe40003f66270 */
[----:B------:R-:W-:-:S03]  /*db20*/  ISETP.GE.AND P2, PT, R11, R36, PT ;  /* 0x000000240b00720c */ /* 0x000fc60003f46270 */
[----:B------:R-:W1:Y:S01]  /*db30*/  @!P5 LDC.64 R6, c[0x0][0x420] ;  /* 0x00010800ff06db82 */ /* 0x000e620000000a00 */
[----:B------:R-:W-:-:S05]  /*db40*/  @!P5 IMAD R4, R0, R3, RZ ;  /* 0x000000030004d224 */ /* 0x000fca00078e02ff */
[----:B------:R-:W-:Y:S01]  /*db50*/  @!P5 IADD3 R0, P0, PT, R4, R9, RZ ;  /* 0x000000090400d210 */ /* 0x000fe20007f1e0ff */
[-C--:B------:R-:W-:Y:S01]  /*db60*/  @!P4 IMAD R2, R2, R3.reuse, RZ ;  /* 0x000000030202c224 */ /* 0x080fe200078e02ff */
[----:B------:R-:W2:Y:S01]  /*db70*/  @!P4 LDC.64 R14, c[0x0][0x420] ;  /* 0x00010800ff0ecb82 */ /* 0x000ea20000000a00 */
[-C--:B------:R-:W-:Y:S01]  /*db80*/  @!P3 IMAD R10, R10, R3.reuse, RZ ;  /* 0x000000030a0ab224 */ /* 0x080fe200078e02ff */
[----:B------:R-:W-:Y:S01]  /*db90*/  @!P5 LEA.HI.X.SX32 R4, R4, R8, 0x1, P0 ;  /* 0x000000080404d211 */ /* 0x000fe200000f0eff */
[----:B------:R-:W-:Y:S01]  /*dba0*/  @!P2 IMAD R11, R11, R3, RZ ;  /* 0x000000030b0ba224 */ /* 0x000fe200078e02ff */
[----:B------:R-:W-:-:S04]  /*dbb0*/  @!P4 IADD3 R5, P0, PT, R2, R9, RZ ;  /* 0x000000090205c210 */ /* 0x000fc80007f1e0ff */
[----:B------:R-:W4:Y:S01]  /*dbc0*/  @!P3 LDC.64 R20, c[0x0][0x420] ;  /* 0x00010800ff14bb82 */ /* 0x000f220000000a00 */
[----:B------:R-:W-:-:S07]  /*dbd0*/  @!P4 LEA.HI.X.SX32 R2, R2, R8, 0x1, P0 ;  /* 0x000000080202c211 */ /* 0x000fce00000f0eff */
[----:B------:R-:W3:Y:S01]  /*dbe0*/  @!P2 LDC.64 R22, c[0x0][0x420] ;  /* 0x00010800ff16ab82 */ /* 0x000ee20000000a00 */
[----:B-1----:R-:W-:-:S04]  /*dbf0*/  @!P5 LEA R12, P1, R0, R6, 0x2 ;  /* 0x00000006000cd211 */ /* 0x002fc800078210ff */
[----:B------:R-:W-:Y:S02]  /*dc00*/  @!P5 LEA.HI.X R13, R0, R7, R4, 0x2, P1 ;  /* 0x00000007000dd211 */ /* 0x000fe400008f1404 */
[C---:B------:R-:W-:Y:S02]  /*dc10*/  @!P3 IADD3 R0, P1, PT, R10.reuse, R9, RZ ;  /* 0x000000090a00b210 */ /* 0x040fe40007f3e0ff */
[C---:B--2---:R-:W-:Y:S01]  /*dc20*/  @!P4 LEA R6, P0, R5.reuse, R14, 0x2 ;  /* 0x0000000e0506c211 */ /* 0x044fe200078010ff */
[----:B------:R1:W-:Y:S03]  /*dc30*/  @!P5 STG.E desc[UR14][R12.64], R28 ;  /* 0x0000001c0c00d986 */ /* 0x0003e6000c10190e */
[----:B------:R-:W-:Y:S02]  /*dc40*/  @!P4 LEA.HI.X R7, R5, R15, R2, 0x2, P0 ;  /* 0x0000000f0507c211 */ /* 0x000fe400000f1402 */
[----:B------:R-:W-:-:S02]  /*dc50*/  @!P3 LEA.HI.X.SX32 R2, R10, R8, 0x1, P1 ;  /* 0x000000080a02b211 */ /* 0x000fc400008f0eff */
[C---:B------:R-:W-:Y:S01]  /*dc60*/  @!P2 IADD3 R3, P0, PT, R11.reuse, R9, RZ ;  /* 0x000000090b03a210 */ /* 0x040fe20007f1e0ff */
[----:B------:R1:W-:Y:S01]  /*dc70*/  @!P4 STG.E desc[UR14][R6.64], R27 ;  /* 0x0000001b0600c986 */ /* 0x0003e2000c10190e */
[C---:B----4-:R-:W-:Y:S02]  /*dc80*/  @!P3 LEA R4, P1, R0.reuse, R20, 0x2 ;  /* 0x000000140004b211 */ /* 0x050fe400078210ff */
[----:B------:R-:W-:Y:S02]  /*dc90*/  @!P2 LEA.HI.X.SX32 R8, R11, R8, 0x1, P0 ;  /* 0x000000080b08a211 */ /* 0x000fe400000f0eff */
[----:B------:R-:W-:Y:S02]  /*dca0*/  @!P3 LEA.HI.X R5, R0, R21, R2, 0x2, P1 ;  /* 0x000000150005b211 */ /* 0x000fe400008f1402 */
[----:B---3--:R-:W-:-:S03]  /*dcb0*/  @!P2 LEA R2, P0, R3, R22, 0x2 ;  /* 0x000000160302a211 */ /* 0x008fc600078010ff */
[----:B------:R1:W-:Y:S01]  /*dcc0*/  @!P3 STG.E desc[UR14][R4.64], R18 ;  /* 0x000000120400b986 */ /* 0x0003e2000c10190e */
[----:B------:R-:W-:-:S05]  /*dcd0*/  @!P2 LEA.HI.X R3, R3, R23, R8, 0x2, P0 ;  /* 0x000000170303a211 */ /* 0x000fca00000f1408 */
[----:B------:R1:W-:Y:S04]  /*dce0*/  @!P2 STG.E desc[UR14][R2.64], R17 ;  /* 0x000000110200a986 */ /* 0x0003e8000c10190e */
.L_x_215:
[----:B------:R-:W-:Y:S05]  /*dcf0*/  BSYNC.RECONVERGENT B0 ;  /* 0x0000000000007941 */ /* 0x000fea0003800200 */
.L_x_214:
[----:B-1----:R1:W2:Y:S01]  /*dd00*/  LDS.128 R12, [R19] ;  /* 0x00000000130c7984 */ /* 0x0022a20000000c00 */
[C---:B------:R-:W-:Y:S01]  /*dd10*/  VIADD R2, R29.reuse, 0x10 ;  /* 0x000000101d027836 */ /* 0x040fe20000000000 */
[----:B------:R-:W4:Y:S01]  /*dd20*/  LDCU.64 UR4, c[0x0][0x410] ;  /* 0x00008200ff0477ac */ /* 0x000f220008000a00 */
[----:B------:R-:W-:Y:S01]  /*dd30*/  @P6 MOV R16, R24 ;  /* 0x0000001800106202 */ /* 0x000fe20000000f00 */
[----:B------:R1:W1:Y:S01]  /*dd40*/  LDS.128 R8, [R19+0x4000] ;  /* 0x0040000013087984 */ /* 0x0002620000000c00 */
[C---:B------:R-:W-:Y:S01]  /*dd50*/  VIADD R0, R29.reuse, 0x20 ;  /* 0x000000201d007836 */ /* 0x040fe20000000000 */
[----:B-----5:R-:W-:Y:S01]  /*dd60*/  ISETP.GE.AND P0, PT, R2, R36, PT ;  /* 0x000000240200720c */ /* 0x020fe20003f06270 */
[C---:B------:R-:W-:Y:S01]  /*dd70*/  VIADD R5, R29.reuse, 0x30 ;  /* 0x000000301d057836 */ /* 0x040fe20000000000 */
[----:B------:R-:W-:Y:S01]  /*dd80*/  IADD3 R2, P1, PT, R230, R16, RZ ;  /* 0x00000010e6027210 */ /* 0x000fe20007f3e0ff */
[----:B------:R-:W-:Y:S01]  /*dd90*/  VIADD R4, R29, 0x40 ;  /* 0x000000401d047836 */ /* 0x000fe20000000000 */
[-C--:B------:R-:W-:Y:S01]  /*dda0*/  ISETP.GE.AND P5, PT, R0, R36.reuse, PT ;  /* 0x000000240000720c */ /* 0x080fe20003fa6270 */
[----:B------:R-:W-:Y:S01]  /*ddb0*/  IMAD.WIDE.U32 R20, R31, 0x80, RZ ;  /* 0x000000801f147825 */ /* 0x000fe200078e00ff */
[----:B------:R-:W-:Y:S01]  /*ddc0*/  IADD3 R0, PT, PT, R29, 0x50, RZ ;  /* 0x000000501d007810 */ /* 0x000fe20007ffe0ff */
[----:B------:R-:W-:Y:S01]  /*ddd0*/  BSSY.RECONVERGENT B0, `(.L_x_216) ;  /* 0x0000019000007945 */ /* 0x000fe20003800200 */
[-C--:B------:R-:W-:Y:S01]  /*dde0*/  ISETP.GE.AND P4, PT, R5, R36.reuse, PT ;  /* 0x000000240500720c */ /* 0x080fe20003f86270 */
[----:B------:R-:W-:Y:S01]  /*ddf0*/  IMAD.X R3, RZ, RZ, R26, P1 ;  /* 0x000000ffff037224 */ /* 0x000fe200008e061a */
[----:B------:R-:W-:-:S02]  /*de00*/  ISETP.GE.AND P1, PT, R29, R36, PT ;  /* 0x000000241d00720c */ /* 0x000fc40003f26270 */
[-C--:B------:R-:W-:Y:S01]  /*de10*/  ISETP.GE.AND P3, PT, R4, R36.reuse, PT ;  /* 0x000000240400720c */ /* 0x080fe20003f66270 */
[----:B----4-:R-:W-:Y:S01]  /*de20*/  IMAD.WIDE.U32 R16, R30, UR4, R2 ;  /* 0x000000041e107c25 */ /* 0x010fe2000f8e0002 */
[----:B------:R-:W-:Y:S02]  /*de30*/  ISETP.GE.AND P2, PT, R0, R36, PT ;  /* 0x000000240000720c */ /* 0x000fe40003f46270 */
[----:B------:R-:W-:Y:S01]  /*de40*/  IADD3 R18, PT, PT, R29, 0x60, RZ ;  /* 0x000000601d127810 */ /* 0x000fe20007ffe0ff */
[----:B------:R-:W-:Y:S01]  /*de50*/  IMAD R7, R30, UR5, R17 ;  /* 0x000000051e077c24 */ /* 0x000fe2000f8e0211 */
[----:B------:R-:W-:-:S05]  /*de60*/  LOP3.LUT R22, R20, R29, RZ, 0xfc, !PT ;  /* 0x0000001d14167212 */ /* 0x000fca00078efcff */
[----:B------:R-:W-:Y:S05]  /*de70*/  @P1 BRA `(.L_x_217) ;  /* 0x0000000000381947 */ /* 0x000fea0003800000 */
[----:B------:R-:W4:Y:S01]  /*de80*/  LDCU.64 UR6, c[0x0][0x408] ;  /* 0x00008100ff0677ac */ /* 0x000f220008000a00 */
[----:B------:R-:W-:Y:S01]  /*de90*/  IMAD.MOV.U32 R6, RZ, RZ, R16 ;  /* 0x000000ffff067224 */ /* 0x000fe200078e0010 */
[----:B------:R-:W5:Y:S01]  /*dea0*/  LDCU.64 UR4, c[0x0][0x3f0] ;  /* 0x00007e00ff0477ac */ /* 0x000f620008000a00 */
[----:B------:R-:W3:Y:S01]  /*deb0*/  LDCU UR8, c[0x0][0x440] ;  /* 0x00008800ff0877ac */ /* 0x000ee20008000800 */
[----:B----4-:R-:W-:Y:S02]  /*dec0*/  IMAD R0, R21, UR6, RZ ;  /* 0x0000000615007c24 */ /* 0x010fe4000f8e02ff */
[----:B------:R-:W-:-:S04]  /*ded0*/  IMAD.WIDE.U32 R4, R22, UR6, R6 ;  /* 0x0000000616047c25 */ /* 0x000fc8000f8e0006 */
[----:B------:R-:W-:Y:S01]  /*dee0*/  IMAD R0, R22, UR7, R0 ;  /* 0x0000000716007c24 */ /* 0x000fe2000f8e0200 */
[----:B-----5:R-:W-:Y:S02]  /*def0*/  LEA R2, P1, R4, UR4, 0x1 ;  /* 0x0000000404027c11 */ /* 0x020fe4000f8208ff */
[----:B---3--:R-:W-:Y:S02]  /*df00*/  ISETP.GE.AND P6, PT, R230, UR8, PT ;  /* 0x00000008e6007c0c */ /* 0x008fe4000bfc6270 */
[----:B------:R-:W-:-:S04]  /*df10*/  IADD3 R0, PT, PT, R0, R5, RZ ;  /* 0x0000000500007210 */ /* 0x000fc80007ffe0ff */
[----:B------:R-:W-:Y:S02]  /*df20*/  LEA.HI.X R3, R4, UR5, R0, 0x1, P1 ;  /* 0x0000000504037c11 */ /* 0x000fe400088f0c00 */
[----:B------:R-:W-:-:S05]  /*df30*/  ISETP.GE.AND P1, PT, R251, UR8, PT ;  /* 0x00000008fb007c0c */ /* 0x000fca000bf26270 */
[----:B--2---:R4:W-:Y:S08]  /*df40*/  @!P6 STG.E.128 desc[UR14][R2.64], R12 ;  /* 0x0000000c0200e986 */ /* 0x0049f0000c101d0e */
[----:B-1----:R4:W-:Y:S02]  /*df50*/  @!P1 STG.E.128 desc[UR14][R2.64+0x80], R8 ;  /* 0x0000800802009986 */ /* 0x0029e4000c101d0e */
.L_x_217:
[----:B------:R-:W-:Y:S05]  /*df60*/  BSYNC.RECONVERGENT B0 ;  /* 0x0000000000007941 */ /* 0x000fea0003800200 */
.L_x_216:
[----:B--2-4-:R2:W4:Y:S01]  /*df70*/  LDS.128 R12, [R19+0x800] ;  /* 0x00080000130c7984 */ /* 0x0145220000000c00 */
[----:B------:R-:W-:Y:S01]  /*df80*/  BSSY.RECONVERGENT B0, `(.L_x_218) ;  /* 0x0000016000007945 */ /* 0x000fe20003800200 */
[----:B------:R-:W-:Y:S02]  /*df90*/  ISETP.GE.AND P1, PT, R18, R36, PT ;  /* 0x000000241200720c */ /* 0x000fe40003f26270 */
[----:B-1----:R2:W1:Y:S01]  /*dfa0*/  LDS.128 R8, [R19+0x4800] ;  /* 0x0048000013087984 */ /* 0x0024620000000c00 */
[----:B------:R-:W-:Y:S01]  /*dfb0*/  IADD3 R29, PT, PT, R29, 0x70, RZ ;  /* 0x000000701d1d7810 */ /* 0x000fe20007ffe0ff */
[----:B------:R-:W-:Y:S09]  /*dfc0*/  @P0 BRA `(.L_x_219) ;  /* 0x0000000000440947 */ /* 0x000ff20003800000 */
[----:B------:R-:W5:Y:S01]  /*dfd0*/  LDCU.64 UR6, c[0x0][0x408] ;  /* 0x00008100ff0677ac */ /* 0x000f620008000a00 */
[----:B------:R-:W-:Y:S02]  /*dfe0*/  IADD3 R0, P0, PT, R22, 0x10, RZ ;  /* 0x0000001016007810 */ /* 0x000fe40007f1e0ff */
[----:B------:R-:W-:Y:S01]  /*dff0*/  MOV R3, R7 ;  /* 0x0000000700037202 */ /* 0x000fe20000000f00 */
[----:B------:R-:W3:Y:S02]  /*e000*/  LDCU.64 UR4, c[0x0][0x3f0] ;  /* 0x00007e00ff0477ac */ /* 0x000ee40008000a00 */
[----:B------:R-:W-:Y:S01]  /*e010*/  IMAD.X R2, RZ, RZ, R21, P0 ;  /* 0x000000ffff027224 */ /* 0x000fe200000e0615 */
[----:B------:R-:W2:Y:S03]  /*e020*/  LDCU UR8, c[0x0][0x440] ;  /* 0x00008800ff0877ac */ /* 0x000ea60008000800 */
[----:B-----5:R-:W-:-:S02]  /*e030*/  IMAD R18, R2, UR6, RZ ;  /* 0x0000000602127c24 */ /* 0x020fc4000f8e02ff */
[----:B------:R-:W-:-:S04]  /*e040*/  IMAD.MOV.U32 R2, RZ, RZ, R16 ;  /* 0x000000ffff027224 */ /* 0x000fc800078e0010 */
[----:B------:R-:W-:Y:S01]  /*e050*/  IMAD.WIDE.U32 R4, R0, UR6, R2 ;  /* 0x0000000600047c25 */ /* 0x000fe2000f8e0002 */
[----:B--2---:R-:W-:-:S03]  /*e060*/  ISETP.GE.AND P6, PT, R230, UR8, PT ;  /* 0x00000008e6007c0c */ /* 0x004fc6000bfc6270 */
[----:B------:R-:W-:Y:S01]  /*e070*/  IMAD R0, R0, UR7, R18 ;  /* 0x0000000700007c24 */ /* 0x000fe2000f8e0212 */
[----:B---3--:R-:W-:-:S03]  /*e080*/  LEA R2, P0, R4, UR4, 0x1 ;  /* 0x0000000404027c11 */ /* 0x008fc6000f8008ff */
[----:B------:R-:W-:-:S05]  /*e090*/  IMAD.IADD R0, R0, 0x1, R5 ;  /* 0x0000000100007824 */ /* 0x000fca00078e0205 */
[----:B------:R-:W-:Y:S02]  /*e0a0*/  LEA.HI.X R3, R4, UR5, R0, 0x1, P0 ;  /* 0x0000000504037c11 */ /* 0x000fe400080f0c00 */
[----:B------:R-:W-:-:S03]  /*e0b0*/  ISETP.GE.AND P0, PT, R251, UR8, PT ;  /* 0x00000008fb007c0c */ /* 0x000fc6000bf06270 */
[----:B----4-:R2:W-:Y:S10]  /*e0c0*/  @!P6 STG.E.128 desc[UR14][R2.64], R12 ;  /* 0x0000000c0200e986 */ /* 0x0105f4000c101d0e */
[----:B-1----:R2:W-:Y:S02]  /*e0d0*/  @!P0 STG.E.128 desc[UR14][R2.64+0x80], R8 ;  /* 0x0000800802008986 */ /* 0x0025e4000c101d0e */
.L_x_219:
[----:B------:R-:W-:Y:S05]  /*e0e0*/  BSYNC.RECONVERGENT B0 ;  /* 0x0000000000007941 */ /* 0x000fea0003800200 */
.L_x_218:
[----:B--2-4-:R2:W4:Y:S01]  /*e0f0*/  LDS.128 R12, [R19+0x1000] ;  /* 0x00100000130c7984 */ /* 0x0145220000000c00 */
[----:B------:R-:W-:Y:S01]  /*e100*/  BSSY.RECONVERGENT B0, `(.L_x_220) ;  /* 0x0000015000007945 */ /* 0x000fe20003800200 */
[----:B------:R-:W-:Y:S02]  /*e110*/  ISETP.GE.AND P0, PT, R29, R36, PT ;  /* 0x000000241d00720c */ /* 0x000fe40003f06270 */
[----:B-1----:R2:W1:Y:S01]  /*e120*/  LDS.128 R8, [R19+0x5000] ;  /* 0x0050000013087984 */ /* 0x0024620000000c00 */
[----:B------:R-:W-:Y:S05]  /*e130*/  @P5 BRA `(.L_x_221) ;  /* 0x0000000000445947 */ /* 0x000fea0003800000 */
        /* <DEDUP_REMOVED lines=17> */
.L_x_221:
[----:B------:R-:W-:Y:S05]  /*e250*/  BSYNC.RECONVERGENT B0 ;  /* 0x0000000000007941 */ /* 0x000fea0003800200 */
.L_x_220:
[----:B--2-4-:R2:W4:Y:S01]  /*e260*/  LDS.128 R12, [R19+0x1800] ;  /* 0x00180000130c7984 */ /* 0x0145220000000c00 */
[----:B------:R-:W-:Y:S03]  /*e270*/  BSSY.RECONVERGENT B0, `(.L_x_222) ;  /* 0x0000014000007945 */ /* 0x000fe60003800200 */
[----:B-1----:R2:W1:Y:S01]  /*e280*/  LDS.128 R8, [R19+0x5800] ;  /* 0x0058000013087984 */ /* 0x0024620000000c00 */
[----:B------:R-:W-:Y:S05]  /*e290*/  @P4 BRA `(.L_x_223) ;  /* 0x0000000000444947 */ /* 0x000fea0003800000 */
[----:B------:R-:W5:Y:S01]  /*e2a0*/  LDCU.64 UR6, c[0x0][0x408] ;  /* 0x00008100ff0677ac */ /* 0x000f620008000a00 */
[----:B------:R-:W-:Y:S02]  /*e2b0*/  IADD3 R0, P4, PT, R22, 0x30, RZ ;  /* 0x0000003016007810 */ /* 0x000fe40007f9e0ff */
[----:B------:R-:W-:Y:S01]  /*e2c0*/  MOV R3, R7 ;  /* 0x0000000700037202 */ /* 0x000fe20000000f00 */
[----:B------:R-:W3:Y:S02]  /*e2d0*/  LDCU UR8, c[0x0][0x440] ;  /* 0x00008800ff0877ac */ /* 0x000ee40008000800 */
[----:B------:R-:W-:Y:S01]  /*e2e0*/  IMAD.X R2, RZ, RZ, R21, P4 ;  /* 0x000000ffff027224 */ /* 0x000fe200020e0615 */
[----:B------:R-:W2:Y:S03]  /*e2f0*/  LDCU.64 UR4, c[0x0][0x3f0] ;  /* 0x00007e00ff0477ac */ /* 0x000ea60008000a00 */
[----:B-----5:R-:W-:-:S02]  /*e300*/  IMAD R18, R2, UR6, RZ ;  /* 0x0000000602127c24 */ /* 0x020fc4000f8e02ff */
[----:B------:R-:W-:Y:S01]  /*e310*/  IMAD.MOV.U32 R2, RZ, RZ, R16 ;  /* 0x000000ffff027224 */ /* 0x000fe200078e0010 */
[----:B---3--:R-:W-:-:S03]  /*e320*/  ISETP.GE.AND P5, PT, R230, UR8, PT ;  /* 0x00000008e6007c0c */ /* 0x008fc6000bfa6270 */
[----:B------:R-:W-:Y:S01]  /*e330*/  IMAD.WIDE.U32 R4, R0, UR6, R2 ;  /* 0x0000000600047c25 */ /* 0x000fe2000f8e0002 */
[----:B------:R-:W-:-:S03]  /*e340*/  ISETP.GE.AND P4, PT, R251, UR8, PT ;  /* 0x00000008fb007c0c */ /* 0x000fc6000bf86270 */
[----:B------:R-:W-:Y:S01]  /*e350*/  IMAD R0, R0, UR7, R18 ;  /* 0x0000000700007c24 */ /* 0x000fe2000f8e0212 */
[----:B--2---:R-:W-:-:S03]  /*e360*/  LEA R2, P6, R4, UR4, 0x1 ;  /* 0x0000000404027c11 */ /* 0x004fc6000f8c08ff */
[----:B------:R-:W-:-:S05]  /*e370*/  IMAD.IADD R0, R0, 0x1, R5 ;  /* 0x0000000100007824 */ /* 0x000fca00078e0205 */
[----:B------:R-:W-:-:S05]  /*e380*/  LEA.HI.X R3, R4, UR5, R0, 0x1, P6 ;  /* 0x0000000504037c11 */ /* 0x000fca000b0f0c00 */
[----:B----4-:R2:W-:Y:S04]  /*e390*/  @!P5 STG.E.128 desc[UR14][R2.64], R12 ;  /* 0x0000000c0200d986 */ /* 0x0105e8000c101d0e */
[----:B-1----:R2:W-:Y:S02]  /*e3a0*/  @!P4 STG.E.128 desc[UR14][R2.64+0x80], R8 ;  /* 0x000080080200c986 */ /* 0x0025e4000c101d0e */
.L_x_223:
[----:B------:R-:W-:Y:S05]  /*e3b0*/  BSYNC.RECONVERGENT B0 ;  /* 0x0000000000007941 */ /* 0x000fea0003800200 */
.L_x_222:
        /* <DEDUP_REMOVED lines=21> */
.L_x_225:
[----:B------:R-:W-:Y:S05]  /*e510*/  BSYNC.RECONVERGENT B0 ;  /* 0x0000000000007941 */ /* 0x000fea0003800200 */
.L_x_224:
        /* <DEDUP_REMOVED lines=21> */
.L_x_227:
[----:B------:R-:W-:Y:S05]  /*e670*/  BSYNC.RECONVERGENT B0 ;  /* 0x0000000000007941 */ /* 0x000fea0003800200 */
.L_x_226:
        /* <DEDUP_REMOVED lines=21> */
.L_x_229:
[----:B------:R-:W-:Y:S05]  /*e7d0*/  BSYNC.RECONVERGENT B0 ;  /* 0x0000000000007941 */ /* 0x000fea0003800200 */
.L_x_228:
[----:B------:R-:W-:Y:S05]  /*e7e0*/  @P0 EXIT ;  /* 0x000000000000094d */ /* 0x000fea0003800000 */
[----:B------:R-:W5:Y:S01]  /*e7f0*/  LDCU.64 UR6, c[0x0][0x408] ;  /* 0x00008100ff0677ac */ /* 0x000f620008000a00 */
[----:B-12---:R1:W2:Y:S01]  /*e800*/  LDS.128 R8, [R19+0x7800] ;  /* 0x0078000013087984 */ /* 0x0062a20000000c00 */
[----:B------:R-:W-:Y:S01]  /*e810*/  IADD3 R4, P0, PT, R22, 0x70, RZ ;  /* 0x0000007016047810 */ /* 0x000fe20007f1e0ff */
[----:B------:R-:W-:Y:S01]  /*e820*/  IMAD.MOV.U32 R2, RZ, RZ, R16 ;  /* 0x000000ffff027224 */ /* 0x000fe200078e0010 */
[----:B------:R-:W3:Y:S01]  /*e830*/  LDCU UR8, c[0x0][0x440] ;  /* 0x00008800ff0877ac */ /* 0x000ee20008000800 */
[----:B------:R-:W-:Y:S02]  /*e840*/  MOV R3, R7 ;  /* 0x0000000700037202 */ /* 0x000fe40000000f00 */
[----:B------:R-:W-:Y:S01]  /*e850*/  IMAD.X R0, RZ, RZ, R21, P0 ;  /* 0x000000ffff007224 */ /* 0x000fe200000e0615 */
[----:B------:R-:W4:Y:S03]  /*e860*/  LDCU.64 UR4, c[0x0][0x3f0] ;  /* 0x00007e00ff0477ac */ /* 0x000f260008000a00 */
[----:B-----5:R-:W-:-:S02]  /*e870*/  IMAD R0, R0, UR6, RZ ;  /* 0x0000000600007c24 */ /* 0x020fc4000f8e02ff */
[----:B------:R-:W-:Y:S01]  /*e880*/  IMAD.WIDE.U32 R6, R4, UR6, R2 ;  /* 0x0000000604067c25 */ /* 0x000fe2000f8e0002 */
[----:B---3--:R-:W-:-:S03]  /*e890*/  ISETP.GE.AND P1, PT, R230, UR8, PT ;  /* 0x00000008e6007c0c */ /* 0x008fc6000bf26270 */
[----:B------:R-:W-:Y:S01]  /*e8a0*/  IMAD R0, R4, UR7, R0 ;  /* 0x0000000704007c24 */ /* 0x000fe2000f8e0200 */
[----:B------:R-:W-:Y:S02]  /*e8b0*/  ISETP.GE.AND P0, PT, R251, UR8, PT ;  /* 0x00000008fb007c0c */ /* 0x000fe4000bf06270 */
[----:B----4-:R-:W-:Y:S01]  /*e8c0*/  LEA R2, P2, R6, UR4, 0x1 ;  /* 0x0000000406027c11 */ /* 0x010fe2000f8408ff */
[----:B------:R-:W-:-:S05]  /*e8d0*/  IMAD.IADD R0, R0, 0x1, R7 ;  /* 0x0000000100007824 */ /* 0x000fca00078e0207 */
[----:B------:R-:W-:-:S05]  /*e8e0*/  LEA.HI.X R3, R6, UR5, R0, 0x1, P2 ;  /* 0x0000000506037c11 */ /* 0x000fca00090f0c00 */
[----:B------:R1:W-:Y:S01]  /*e8f0*/  @!P1 STG.E.128 desc[UR14][R2.64], R32 ;  /* 0x0000002002009986 */ /* 0x0003e2000c101d0e */
[----:B------:R-:W-:Y:S05]  /*e900*/  @P0 EXIT ;  /* 0x000000000000094d */ /* 0x000fea0003800000 */
[----:B--2---:R-:W-:Y:S01]  /*e910*/  STG.E.128 desc[UR14][R2.64+0x80], R8 ;  /* 0x0000800802007986 */ /* 0x004fe2000c101d0e */
[----:B------:R-:W-:Y:S05]  /*e920*/  EXIT ;  /* 0x000000000000794d */ /* 0x000fea0003800000 */
.L_x_230:
        /* <DEDUP_REMOVED lines=13> */
.L_x_2843:


//--------------------- .text._ZN5flash16flash_fwd_kernelI23Flash_fwd_kernel_traitsILi128ELi128ELi64ELi4ELb0ELb0EN7cutlass10bfloat16_tE19Flash_kernel_traitsILi128ELi128ELi64ELi4ES3_EELb0ELb0ELb0ELb0ELb0ELb0ELb1ELb0EEEvNS_16Flash_fwd_paramsE --------------------------
	.section	.text._ZN5flash16flash_fwd_kernelI23Flash_fwd_kernel_traitsILi128ELi128ELi64ELi4ELb0ELb0EN7cutlass10bfloat16_tE19Flash_kernel_traitsILi128ELi128ELi64ELi4ES3_EELb0ELb0ELb0ELb0ELb0ELb0ELb1ELb0EEEvNS_16Flash_fwd_paramsE,"ax",@progbits
	.align	128
        .global         _ZN5flash16flash_fwd_kernelI23Flash_fwd_kernel_traitsILi128ELi128ELi64ELi4ELb0ELb0EN7cutlass10bfloat16_tE19Flash_kernel_traitsILi128ELi128ELi64ELi4ES3_EELb0ELb0ELb0ELb0ELb0ELb0ELb1ELb0EEEvNS_16Flash_fwd_paramsE
        .type           _ZN5flash16flash_fwd_kernelI23Flash_fwd_kernel_traitsILi128ELi128ELi64ELi4ELb0ELb0EN7cutlass10bfloat16_tE19Flash_kernel_traitsILi128ELi128ELi64ELi4ES3_EELb0ELb0ELb0ELb0ELb0ELb0ELb1ELb0EEEvNS_16Flash_fwd_paramsE,@function
        .size           _ZN5flash16flash_fwd_kernelI23Flash_fwd_kernel_traitsILi128ELi128ELi64ELi4ELb0ELb0EN7cutlass10bfloat16_tE19Flash_kernel_traitsILi128ELi128ELi64ELi4ES3_EELb0ELb0ELb0ELb0ELb0ELb0ELb1ELb0EEEvNS_16Flash_fwd_paramsE,(.L_x_2844 - _ZN5flash16flash_fwd_kernelI23Flash_fwd_kernel_traitsILi128ELi128ELi64ELi4ELb0ELb0EN7cutlass10bfloat16_tE19Flash_kernel_traitsILi128ELi128ELi64ELi4ES3_EELb0ELb0ELb0ELb0ELb0ELb0ELb1ELb0EEEvNS_16Flash_fwd_paramsE)
        .other          _ZN5flash16flash_fwd_kernelI23Flash_fwd_kernel_traitsILi128ELi128ELi64ELi4ELb0ELb0EN7cutlass10bfloat16_tE19Flash_kernel_traitsILi128ELi128ELi64ELi4ES3_EELb0ELb0ELb0ELb0ELb0ELb0ELb1ELb0EEEvNS_16Flash_fwd_paramsE,@"STO_CUDA_ENTRY STV_DEFAULT"
_ZN5flash16flash_fwd_kernelI23Flash_fwd_kernel_traitsILi128ELi128ELi64ELi4ELb0ELb0EN7cutlass10bfloat16_tE19Flash_kernel_traitsILi128ELi128ELi64ELi4ES3_EELb0ELb0ELb0ELb0ELb0ELb0ELb1ELb0EEEvNS_16Flash_fwd_paramsE:
.text._ZN5flash16flash_fwd_kernelI23Flash_fwd_kernel_traitsILi128ELi128ELi64ELi4ELb0ELb0EN7cutlass10bfloat16_tE19Flash_kernel_traitsILi128ELi128ELi64ELi4ES3_EELb0ELb0ELb0ELb0ELb0ELb0ELb1ELb0EEEvNS_16Flash_fwd_paramsE:
        /* <DEDUP_REMOVED lines=59> */
.L_x_231:
[----:B--2--5:R-:W-:Y:S01]  /*03b0*/  @!P2 IADD3 R52, PT, PT, R4, R0, -R10 ;  /* 0x000000000434a210 */ /* 0x024fe20007ffe80a */
[----:B------:R-:W-:Y:S06]  /*03c0*/  @!P4 EXIT ;  /* 0x000000000000c94d */ /* 0x000fec0003800000 */
[C---:B------:R-:W-:Y:S01]  /*03d0*/  VIADD R0, R52.reuse, 0x3f ;  /* 0x0000003f34007836 */ /* 0x040fe20000000000 */
[----:B------:R-:W-:-:S04]  /*03e0*/  ISETP.GT.AND P0, PT, R52, RZ, PT ;  /* 0x000000ff3400720c */ /* 0x000fc80003f04270 */
[----:B-1----:R-:W-:-:S04]  /*03f0*/  SHF.R.S32.HI R2, RZ, 0x1f, R0 ;  /* 0x0000001fff027819 */ /* 0x002fc80000011400 */
[----:B------:R-:W-:-:S05]  /*0400*/  LEA.HI R176, R2, R0, RZ, 0x6 ;  /* 0x0000000002b07211 */ /* 0x000fca00078f30ff */
[----:B------:R1:W-:Y:S01]  /*0410*/  STL [R1+0x14], R176 ;  /* 0x000014b001007387 */ /* 0x0003e20000100800 */
[----:B------:R-:W-:Y:S05]  /*0420*/  @P0 BRA `(.L_x_232) ;  /* 0x0000001400080947 */ /* 0x000fea0003800000 */
[----:B------:R-:W2:Y:S01]  /*0430*/  LDC.U8 R0, c[0x0][0x549] ;  /* 0x00015240ff007b82 */ /* 0x000ea20000000000 */
[----:B------:R-:W-:Y:S02]  /*0440*/  ISETP.NE.AND P1, PT, R29, -0x1, PT ;  /* 0xffffffff1d00780c */ /* 0x000fe40003f25270 */
[----:B------:R-:W-:-:S05]  /*0450*/  SHF.L.U32 R17, R234, 0x3, RZ ;  /* 0x00000003ea117819 */ /* 0x000fca00000006ff */
[----:B------:R-:W3:Y:S08]  /*0460*/  LDC.U8 R11, c[0x0][0x548] ;  /* 0x00015200ff0b7b82 */ /* 0x000ef00000000000 */
[----:B------:R-:W4:Y:S01]  /*0470*/  @!P1 LDC.64 R6, c[0x0][0x400] ;  /* 0x00010000ff069b82 */ /* 0x000f220000000a00 */
[----:B--2---:R-:W-:-:S07]  /*0480*/  ISETP.NE.AND P6, PT, R0, RZ, PT ;  /* 0x000000ff0000720c */ /* 0x004fce0003fc5270 */
[----:B------:R-:W2:Y:S08]  /*0490*/  @P1 LDC.64 R8, c[0x0][0x408] ;  /* 0x00010200ff081b82 */ /* 0x000eb00000000a00 */
[----:B------:R-:W5:Y:S01]  /*04a0*/  @P6 LDC.64 R2, c[0x0][0x430] ;  /* 0x00010c00ff026b82 */ /* 0x000f620000000a00 */
[----:B------:R-:W-:Y:S01]  /*04b0*/  @P6 MOV R16, 0x1 ;  /* 0x0000000100106802 */ /* 0x000fe20000000f00 */
[----:B----4-:R-:W-:-:S06]  /*04c0*/  @!P1 IMAD.WIDE.U32 R4, R20, R6, RZ ;  /* 0x0000000614049225 */ /* 0x010fcc00078e00ff */
[----:B------:R-:W4:Y:S01]  /*04d0*/  @P6 LDC R14, c[0x0][0x430] ;  /* 0x00010c00ff0e6b82 */ /* 0x000f220000000800 */
[----:B------:R-:W-:Y:S01]  /*04e0*/  @!P1 MOV R6, R4 ;  /* 0x0000000400069202 */ /* 0x000fe20000000f00 */
[----:B-----5:R-:W-:Y:S02]  /*04f0*/  @P6 IMAD R13, R2, R3, RZ ;  /* 0x00000003020d6224 */ /* 0x020fe400078e02ff */
[----:B--2---:R-:W-:Y:S01]  /*0500*/  @P1 IMAD.WIDE.U32 R2, R29, R8, RZ ;  /* 0x000000081d021225 */ /* 0x004fe200078e00ff */
[----:B---3--:R-:W-:Y:S06]  /*0510*/  @P6 BRA `(.L_x_233) ;  /* 0x0000000000286947 */ /* 0x008fec0003800000 */
[----:B------:R-:W-:Y:S01]  /*0520*/  ISETP.NE.AND P0, PT, R11, RZ, PT ;  /* 0x000000ff0b00720c */ /* 0x000fe20003f05270 */
[----:B------:R-:W2:-:S12]  /*0530*/  LDC R10, c[0x0][0x3e0] ;  /* 0x0000f800ff0a7b82 */ /* 0x000e980000000800 */
[----:B------:R-:W3:Y:S01]  /*0540*/  @P0 LDC R13, c[0x0][0x454] ;  /* 0x00011500ff0d0b82 */ /* 0x000ee20000000800 */
[----:B----4-:R-:W-:Y:S02]  /*0550*/  @P0 MOV R14, 0x1 ;  /* 0x00000001000e0802 */ /* 0x010fe40000000f00 */
[----:B------:R-:W-:-:S05]  /*0560*/  @!P0 MOV R14, 0x1 ;  /* 0x00000001000e8802 */ /* 0x000fca0000000f00 */
[----:B------:R-:W2:Y:S08]  /*0570*/  @P0 LDC R8, c[0x0][0x454] ;  /* 0x00011500ff080b82 */ /* 0x000eb00000000800 */
[----:B------:R-:W4:Y:S08]  /*0580*/  @!P0 LDC R0, c[0x0][0x434] ;  /* 0x00010d00ff008b82 */ /* 0x000f300000000800 */
[----:B------:R-:W1:Y:S01]  /*0590*/  @!P0 LDC R13, c[0x0][0x434] ;  /* 0x00010d00ff0d8b82 */ /* 0x000e620000000800 */
[----:B--2---:R-:W-:-:S02]  /*05a0*/  @P0 IMAD R16, R8, R10, RZ ;  /* 0x0000000a08100224 */ /* 0x004fc400078e02ff */
[----:B---34-:R-:W-:-:S07]  /*05b0*/  @!P0 IMAD R16, R0, R10, RZ ;  /* 0x0000000a00108224 */ /* 0x018fce00078e02ff */
.L_x_233:
[----:B------:R-:W2:Y:S01]  /*05c0*/  LDCU.64 UR4, c[0x0][0x410] ;  /* 0x00008200ff0477ac */ /* 0x000ea20008000a00 */
[----:B------:R-:W-:Y:S01]  /*05d0*/  @P1 IMAD.MOV.U32 R6, RZ, RZ, R2 ;  /* 0x000000ffff061224 */ /* 0x000fe200078e0002 */
[----:B------:R-:W-:Y:S01]  /*05e0*/  LOP3.LUT R17, R17, 0x38, RZ, 0xc0, !PT ;  /* 0x0000003811117812 */ /* 0x000fe200078ec0ff */
[----:B------:R-:W3:Y:S01]  /*05f0*/  LDC R15, c[0x0][0x434] ;  /* 0x00010d00ff0f7b82 */ /* 0x000ee20000000800 */
        /* <DEDUP_REMOVED lines=12> */
[----:B----4-:R-:W-:Y:S01]  /*06c0*/  IMAD R19, R14, UR10, RZ ;  /* 0x0000000a0e137c24 */ /* 0x010fe2000f8e02ff */
[----:B------:R-:W-:Y:S01]  /*06d0*/  ISETP.NE.AND P1, PT, R17, RZ, PT ;  /* 0x000000ff1100720c */ /* 0x000fe20003f25270 */
[----:B--2---:R-:W-:Y:S01]  /*06e0*/  IMAD.WIDE.U32 R10, R28, UR4, R2 ;  /* 0x000000041c0a7c25 */ /* 0x004fe2000f8e0002 */
[----:B------:R-:W-:-:S02]  /*06f0*/  ISETP.GE.AND P0, PT, R25, R12, PT ;  /* 0x0000000c1900720c */ /* 0x000fc40003f06270 */
[----:B------:R-:W-:Y:S01]  /*0700*/  LOP3.LUT R18, R17, 0x40, RZ, 0xfc, !PT ;  /* 0x0000004011127812 */ /* 0x000fe200078efcff */
[----:B------:R-:W-:Y:S01]  /*0710*/  IMAD R9, R28, UR5, R11 ;  /* 0x000000051c097c24 */ /* 0x000fe2000f8e020b */
[C---:B------:R-:W-:Y:S01]  /*0720*/  LOP3.LUT R7, R234.reuse, UR8, RZ, 0xfc, !PT ;  /* 0x00000008ea077c12 */ /* 0x040fe2000f8efcff */
[----:B------:R-:W-:Y:S01]  /*0730*/  VIADD R27, R234, 0x20 ;  /* 0x00000020ea1b7836 */ /* 0x000fe20000000000 */
[----:B------:R-:W-:Y:S07]  /*0740*/  @P3 BRA `(.L_x_235) ;  /* 0x0000000000383947 */ /* 0x000fee0003800000 */
[----:B------:R-:W2:Y:S01]  /*0750*/  LDC.64 R2, c[0x0][0x408] ;  /* 0x00010200ff027b82 */ /* 0x000ea20000000a00 */
[----:B------:R-:W4:Y:S01]  /*0760*/  LDCU UR6, c[0x0][0x440] ;  /* 0x00008800ff0677ac */ /* 0x000f220008000800 */
[----:B------:R-:W-:Y:S01]  /*0770*/  IMAD.MOV.U32 R8, RZ, RZ, R10 ;  /* 0x000000ffff087224 */ /* 0x000fe200078e000a */
[----:B------:R-:W5:Y:S01]  /*0780*/  LDCU.64 UR4, c[0x0][0x3f0] ;  /* 0x00007e00ff0477ac */ /* 0x000f620008000a00 */
[----:B----4-:R-:W-:Y:S02]  /*0790*/  ISETP.GE.AND P5, PT, R17, UR6, PT ;  /* 0x0000000611007c0c */ /* 0x010fe4000bfa6270 */
[----:B------:R-:W-:Y:S01]  /*07a0*/  ISETP.GE.AND P4, PT, R18, UR6, PT ;  /* 0x0000000612007c0c */ /* 0x000fe2000bf86270 */
[----:B--2---:R-:W-:Y:S02]  /*07b0*/  IMAD R0, R2, UR9, RZ ;  /* 0x0000000902007c24 */ /* 0x004fe4000f8e02ff */
[----:B------:R-:W-:-:S04]  /*07c0*/  IMAD.WIDE.U32 R4, R7, R2, R8 ;  /* 0x0000000207047225 */ /* 0x000fc800078e0008 */
[----:B------:R-:W-:Y:S01]  /*07d0*/  IMAD R3, R7, R3, R0 ;  /* 0x0000000307037224 */ /* 0x000fe200078e0200 */
[----:B-----5:R-:W-:-:S04]  /*07e0*/  LEA R2, P3, R4, UR4, 0x1 ;  /* 0x0000000404027c11 */ /* 0x020fc8000f8608ff */
[----:B------:R-:W-:-:S04]  /*07f0*/  IADD3 R3, PT, PT, R5, R3, RZ ;  /* 0x0000000305037210 */ /* 0x000fc80007ffe0ff */
[----:B------:R-:W-:-:S05]  /*0800*/  LEA.HI.X R3, R4, UR5, R3, 0x1, P3 ;  /* 0x0000000504037c11 */ /* 0x000fca00098f0c03 */
[----:B------:R2:W-:Y:S04]  /*0810*/  @!P5 STG.E.128 desc[UR14][R2.64], RZ ;  /* 0x000000ff0200d986 */ /* 0x0005e8000c101d0e */
[----:B------:R2:W-:Y:S02]  /*0820*/  @!P4 STG.E.128 desc[UR14][R2.64+0x80], RZ ;  /* 0x000080ff0200c986 */ /* 0x0005e4000c101d0e */
.L_x_235:
[----:B------:R-:W-:Y:S05]  /*0830*/  BSYNC.RECONVERGENT B0 ;  /* 0x0000000000007941 */ /* 0x000fea0003800200 */
.L_x_234:
[----:B------:R-:W-:Y:S01]  /*0840*/  BSSY.RECONVERGENT B0, `(.L_x_236) ;  /* 0x0000015000007945 */ /* 0x000fe20003800200 */
[----:B------:R-:W-:Y:S02]  /*0850*/  ISETP.GE.AND P3, PT, R27, R12, PT ;  /* 0x0000000c1b00720c */ /* 0x000fe40003f66270 */
[----:B------:R-:W-:Y:S01]  /*0860*/  IADD3 R26, PT, PT, R234, 0x30, RZ ;  /* 0x00000030ea1a7810 */ /* 0x000fe20007ffe0ff */
[----:B------:R-:W-:Y:S05]  /*0870*/  @P0 BRA `(.L_x_237) ;  /* 0x0000000000440947 */ /* 0x000fea0003800000 */
[----:B------:R-:W4:Y:S01]  /*0880*/  LDCU.64 UR6, c[0x0][0x408] ;  /* 0x00008100ff0677ac */ /* 0x000f220008000a00 */
[----:B------:R-:W-:Y:S01]  /*0890*/  IADD3 R6, P0, PT, R7, 0x10, RZ ;  /* 0x0000001007067810 */ /* 0x000fe20007f1e0ff */
[----:B--2---:R-:W-:Y:S01]  /*08a0*/  IMAD.MOV.U32 R2, RZ, RZ, R10 ;  /* 0x000000ffff027224 */ /* 0x004fe200078e000a */
[----:B------:R-:W-:Y:S01]  /*08b0*/  MOV R3, R9 ;  /* 0x0000000900037202 */ /* 0x000fe20000000f00 */
[----:B------:R-:W2:Y:S02]  /*08c0*/  LDCU UR10, c[0x0][0x440] ;  /* 0x00008800ff0a77ac */ /* 0x000ea40008000800 */
[----:B------:R-:W-:Y:S01]  /*08d0*/  IMAD.X R0, RZ, RZ, UR9, P0 ;  /* 0x00000009ff007e24 */ /* 0x000fe200080e06ff */
[----:B------:R-:W5:Y:S03]  /*08e0*/  LDCU.64 UR4, c[0x0][0x3f0] ;  /* 0x00007e00ff0477ac */ /* 0x000f660008000a00 */
[----:B----4-:R-:W-:-:S02]  /*08f0*/  IMAD R0, R0, UR6, RZ ;  /* 0x0000000600007c24 */ /* 0x010fc4000f8e02ff */
[----:B------:R-:W-:Y:S01]  /*0900*/  IMAD.WIDE.U32 R4, R6, UR6, R2 ;  /* 0x0000000606047c25 */ /* 0x000fe2000f8e0002 */
[----:B--2---:R-:W-:-:S03]  /*0910*/  ISETP.GE.AND P4, PT, R17, UR10, PT ;  /* 0x0000000a11007c0c */ /* 0x004fc6000bf86270 */
[----:B------:R-:W-:Y:S01]  /*0920*/  IMAD R6, R6, UR7, R0 ;  /* 0x0000000706067c24 */ /* 0x000fe2000f8e0200 */
[----:B------:R-:W-:Y:S02]  /*0930*/  ISETP.GE.AND P0, PT, R18, UR10, PT ;  /* 0x0000000a12007c0c */ /* 0x000fe4000bf06270 */
[----:B-----5:R-:W-:Y:S01]  /*0940*/  LEA R2, P5, R4, UR4, 0x1 ;  /* 0x0000000404027c11 */ /* 0x020fe2000f8a08ff */
[----:B------:R-:W-:-:S05]  /*0950*/  IMAD.IADD R6, R5, 0x1, R6 ;  /* 0x0000000105067824 */ /* 0x000fca00078e0206 */
[----:B------:R-:W-:-:S05]  /*0960*/  LEA.HI.X R3, R4, UR5, R6, 0x1, P5 ;  /* 0x0000000504037c11 */ /* 0x000fca000a8f0c06 */
[----:B------:R4:W-:Y:S04]  /*0970*/  @!P4 STG.E.128 desc[UR14][R2.64], RZ ;  /* 0x000000ff0200c986 */ /* 0x0009e8000c101d0e */
[----:B------:R4:W-:Y:S02]  /*0980*/  @!P0 STG.E.128 desc[UR14][R2.64+0x80], RZ ;  /* 0x000080ff02008986 */ /* 0x0009e4000c101d0e */
.L_x_237:
[----:B------:R-:W-:Y:S05]  /*0990*/  BSYNC.RECONVERGENT B0 ;  /* 0x0000000000007941 */ /* 0x000fea0003800200 */
.L_x_236:
[----:B------:R-:W-:Y:S01]  /*09a0*/  BSSY.RECONVERGENT B0, `(.L_x_238) ;  /* 0x0000015000007945 */ /* 0x000fe20003800200 */
[----:B------:R-:W-:Y:S02]  /*09b0*/  ISETP.GE.AND P0, PT, R26, R12, PT ;  /* 0x0000000c1a00720c */ /* 0x000fe40003f06270 */
[----:B------:R-:W-:Y:S01]  /*09c0*/  IADD3 R24, PT, PT, R234, 0x40, RZ ;  /* 0x00000040ea187810 */ /* 0x000fe20007ffe0ff */
[----:B------:R-:W-:Y:S05]  /*09d0*/  @P3 BRA `(.L_x_239) ;  /* 0x0000000000443947 */ /* 0x000fea0003800000 */
[----:B------:R-:W5:Y:S01]  /*09e0*/  LDCU.64 UR6, c[0x0][0x408] ;  /* 0x00008100ff0677ac */ /* 0x000f620008000a00 */
[----:B------:R-:W-:Y:S01]  /*09f0*/  IADD3 R6, P3, PT, R7, 0x20, RZ ;  /* 0x0000002007067810 */ /* 0x000fe20007f7e0ff */
[----:B--2-4-:R-:W-:Y:S01]  /*0a00*/  IMAD.MOV.U32 R2, RZ, RZ, R10 ;  /* 0x000000ffff027224 */ /* 0x014fe200078e000a */
[----:B------:R-:W-:Y:S01]  /*0a10*/  MOV R3, R9 ;  /* 0x0000000900037202 */ /* 0x000fe20000000f00 */
[----:B------:R-:W2:Y:S02]  /*0a20*/  LDCU UR10, c[0x0][0x440] ;  /* 0x00008800ff0a77ac */ /* 0x000ea40008000800 */
[----:B------:R-:W-:Y:S01]  /*0a30*/  IMAD.X R0, RZ, RZ, UR9, P3 ;  /* 0x00000009ff007e24 */ /* 0x000fe200098e06ff */
[----:B------:R-:W4:Y:S03]  /*0a40*/  LDCU.64 UR4, c[0x0][0x3f0] ;  /* 0x00007e00ff0477ac */ /* 0x000f260008000a00 */
[----:B-----5:R-:W-:-:S02]  /*0a50*/  IMAD R0, R0, UR6, RZ ;  /* 0x0000000600007c24 */ /* 0x020fc4000f8e02ff */
[----:B------:R-:W-:Y:S01]  /*0a60*/  IMAD.WIDE.U32 R4, R6, UR6, R2 ;  /* 0x0000000606047c25 */ /* 0x000fe2000f8e0002 */
[----:B--2---:R-:W-:-:S03]  /*0a70*/  ISETP.GE.AND P4, PT, R17, UR10, PT ;  /* 0x0000000a11007c0c */ /* 0x004fc6000bf86270 */
[----:B------:R-:W-:Y:S01]  /*0a80*/  IMAD R6, R6, UR7, R0 ;  /* 0x0000000706067c24 */ /* 0x000fe2000f8e0200 */
[----:B------:R-:W-:Y:S02]  /*0a90*/  ISETP.GE.AND P3, PT, R18, UR10, PT ;  /* 0x0000000a12007c0c */ /* 0x000fe4000bf66270 */
[----:B----4-:R-:W-:Y:S01]  /*0aa0*/  LEA R2, P5, R4, UR4, 0x1 ;  /* 0x0000000404027c11 */ /* 0x010fe2000f8a08ff */
[----:B------:R-:W-:-:S05]  /*0ab0*/  IMAD.IADD R6, R5, 0x1, R6 ;  /* 0x0000000105067824 */ /* 0x000fca00078e0206 */
[----:B------:R-:W-:-:S05]  /*0ac0*/  LEA.HI.X R3, R4, UR5, R6, 0x1, P5 ;  /* 0x0000000504037c11 */ /* 0x000fca000a8f0c06 */
[----:B------:R2:W-:Y:S04]  /*0ad0*/  @!P4 STG.E.128 desc[UR14][R2.64], RZ ;  /* 0x000000ff0200c986 */ /* 0x0005e8000c101d0e */
[----:B------:R2:W-:Y:S02]  /*0ae0*/  @!P3 STG.E.128 desc[UR14][R2.64+0x80], RZ ;  /* 0x000080ff0200b986 */ /* 0x0005e4000c101d0e */
.L_x_239:
[----:B------:R-:W-:Y:S05]  /*0af0*/  BSYNC.RECONVERGENT B0 ;  /* 0x0000000000007941 */ /* 0x000fea0003800200 */
.L_x_238:
        /* <DEDUP_REMOVED lines=21> */
.L_x_241:
[----:B------:R-:W-:Y:S05]  /*0c50*/  BSYNC.RECONVERGENT B0 ;  /* 0x0000000000007941 */ /* 0x000fea0003800200 */
.L_x_240:
[----:B------:R-:W-:Y:S01]  /*0c60*/  BSSY.RECONVERGENT B0, `(.L_x_242) ;  /* 0x0000017000007945 */ /* 0x000fe20003800200 */
[----:B------:R-:W-:Y:S01]  /*0c70*/  ISETP.GE.AND P0, PT, R22, R12, PT ;  /* 0x0000000c1600720c */ /* 0x000fe20003f06270 */
[----:B---3--:R-:W-:Y:S01]  /*0c80*/  IMAD R15, R20, R15, RZ ;  /* 0x0000000f140f7224 */ /* 0x008fe200078e02ff */
[C---:B------:R-:W-:Y:S02]  /*0c90*/  IADD3 R21, PT, PT, R234.reuse, 0x60, RZ ;  /* 0x00000060ea157810 */ /* 0x040fe40007ffe0ff */
[----:B------:R-:W-:Y:S01]  /*0ca0*/  IADD3 R23, PT, PT, R234, 0x70, RZ ;  /* 0x00000070ea177810 */ /* 0x000fe20007ffe0ff */
[----:B------:R-:W-:Y:S05]  /*0cb0*/  @P3 BRA `(.L_x_243) ;  /* 0x0000000000443947 */ /* 0x000fea0003800000 */
[----:B------:R-:W3:Y:S01]  /*0cc0*/  LDCU.64 UR6, c[0x0][0x408] ;  /* 0x00008100ff0677ac */ /* 0x000ee20008000a00 */
[----:B------:R-:W-:Y:S01]  /*0cd0*/  IADD3 R6, P3, PT, R7, 0x40, RZ ;  /* 0x0000004007067810 */ /* 0x000fe20007f7e0ff */
[----:B--2-4-:R-:W-:Y:S01]  /*0ce0*/  IMAD.MOV.U32 R2, RZ, RZ, R10 ;  /* 0x000000ffff027224 */ /* 0x014fe200078e000a */
[----:B------:R-:W-:Y:S01]  /*0cf0*/  MOV R3, R9 ;  /* 0x0000000900037202 */ /* 0x000fe20000000f00 */
[----:B------:R-:W2:Y:S02]  /*0d00*/  LDCU UR10, c[0x0][0x440] ;  /* 0x00008800ff0a77ac */ /* 0x000ea40008000800 */
[----:B------:R-:W-:Y:S01]  /*0d10*/  IMAD.X R0, RZ, RZ, UR9, P3 ;  /* 0x00000009ff007e24 */ /* 0x000fe200098e06ff */
[----:B------:R-:W4:Y:S03]  /*0d20*/  LDCU.64 UR4, c[0x0][0x3f0] ;  /* 0x00007e00ff0477ac */ /* 0x000f260008000a00 */
[----:B---3--:R-:W-:-:S02]  /*0d30*/  IMAD R0, R0, UR6, RZ ;  /* 0x0000000600007c24 */ /* 0x008fc4000f8e02ff */
        /* <DEDUP_REMOVED lines=9> */
.L_x_243:
[----:B------:R-:W-:Y:S05]  /*0dd0*/  BSYNC.RECONVERGENT B0 ;  /* 0x0000000000007941 */ /* 0x000fea0003800200 */
.L_x_242:
[----:B-1----:R-:W-:Y:S01]  /*0de0*/  IMAD R13, R28, R13, RZ ;  /* 0x0000000d1c0d7224 */ /* 0x002fe200078e02ff */
[----:B------:R-:W-:Y:S01]  /*0df0*/  SEL R15, R15, R29, !P2 ;  /* 0x0000001d0f0f7207 */ /* 0x000fe20005000000 */
[----:B------:R-:W-:Y:S01]  /*0e00*/  BSSY.RECONVERGENT B0, `(.L_x_244) ;  /* 0x0000017000007945 */ /* 0x000fe20003800200 */
[----:B------:R-:W-:Y:S01]  /*0e10*/  ISETP.GE.AND P5, PT, R21, R12, PT ;  /* 0x0000000c1500720c */ /* 0x000fe20003fa6270 */
[----:B------:R-:W-:Y:S01]  /*0e20*/  @!P6 IMAD R13, R20, R16, R13 ;  /* 0x00000010140de224 */ /* 0x000fe200078e020d */
[----:B------:R-:W-:Y:S02]  /*0e30*/  ISETP.GE.AND P4, PT, R23, R12, PT ;  /* 0x0000000c1700720c */ /* 0x000fe40003f86270 */
[----:B------:R-:W-:Y:S01]  /*0e40*/  SHF.R.S32.HI R16, RZ, 0x1f, R15 ;  /* 0x0000001fff107819 */ /* 0x000fe2000001140f */
[----:B------:R-:W-:Y:S10]  /*0e50*/  @P0 BRA `(.L_x_245) ;  /* 0x0000000000440947 */ /* 0x000ff40003800000 */
[----:B------:R-:W1:Y:S01]  /*0e60*/  LDCU.64 UR6, c[0x0][0x408] ;  /* 0x00008100ff0677ac */ /* 0x000e620008000a00 */
[----:B------:R-:W-:Y:S01]  /*0e70*/  IADD3 R6, P0, PT, R7, 0x50, RZ ;  /* 0x0000005007067810 */ /* 0x000fe20007f1e0ff */
[----:B--234-:R-:W-:Y:S01]  /*0e80*/  IMAD.MOV.U32 R2, RZ, RZ, R10 ;  /* 0x000000ffff027224 */ /* 0x01cfe200078e000a */
        /* <DEDUP_REMOVED lines=12> */
[----:B------:R1:W-:Y:S04]  /*0f50*/  @!P2 STG.E.128 desc[UR14][R2.64], RZ ;  /* 0x000000ff0200a986 */ /* 0x0003e8000c101d0e */
[----:B------:R1:W-:Y:S02]  /*0f60*/  @!P0 STG.E.128 desc[UR14][R2.64+0x80], RZ ;  /* 0x000080ff02008986 */ /* 0x0003e4000c101d0e */
.L_x_245:
[----:B------:R-:W-:Y:S05]  /*0f70*/  BSYNC.RECONVERGENT B0 ;  /* 0x0000000000007941 */ /* 0x000fea0003800200 */
.L_x_244:
        /* <DEDUP_REMOVED lines=19> */
.L_x_247:
[----:B------:R-:W-:Y:S05]  /*10b0*/  BSYNC.RECONVERGENT B0 ;  /* 0x0000000000007941 */ /* 0x000fea0003800200 */
.L_x_246:
        /* <DEDUP_REMOVED lines=19> */
.L_x_249:
[----:B------:R-:W-:Y:S05]  /*11f0*/  BSYNC.RECONVERGENT B0 ;  /* 0x0000000000007941 */ /* 0x000fea0003800200 */
.L_x_248:
        /* <DEDUP_REMOVED lines=19> */
.L_x_251:
[----:B------:R-:W-:Y:S05]  /*1330*/  BSYNC.RECONVERGENT B0 ;  /* 0x0000000000007941 */ /* 0x000fea0003800200 */
.L_x_250:
        /* <DEDUP_REMOVED lines=15> */
.L_x_253:
[----:B------:R-:W-:Y:S05]  /*1430*/  BSYNC.RECONVERGENT B0 ;  /* 0x0000000000007941 */ /* 0x000fea0003800200 */
.L_x_252:
        /* <DEDUP_REMOVED lines=10> */
.L_x_255:
[----:B------:R-:W-:Y:S05]  /*14e0*/  BSYNC.RECONVERGENT B0 ;  /* 0x0000000000007941 */ /* 0x000fea0003800200 */
.L_x_254:
        /* <DEDUP_REMOVED lines=10> */
.L_x_257:
[----:B------:R-:W-:Y:S05]  /*1590*/  BSYNC.RECONVERGENT B0 ;  /* 0x0000000000007941 */ /* 0x000fea0003800200 */
.L_x_256:
        /* <DEDUP_REMOVED lines=10> */
.L_x_259:
[----:B------:R-:W-:Y:S05]  /*1640*/  BSYNC.RECONVERGENT B0 ;  /* 0x0000000000007941 */ /* 0x000fea0003800200 */
.L_x_258:
        /* <DEDUP_REMOVED lines=10> */
.L_x_261:
[----:B------:R-:W-:Y:S05]  /*16f0*/  BSYNC.RECONVERGENT B0 ;  /* 0x0000000000007941 */ /* 0x000fea0003800200 */
.L_x_260:
        /* <DEDUP_REMOVED lines=10> */
.L_x_263:
[----:B------:R-:W-:Y:S05]  /*17a0*/  BSYNC.RECONVERGENT B0 ;  /* 0x0000000000007941 */ /* 0x000fea0003800200 */
.L_x_262:
        /* <DEDUP_REMOVED lines=10> */
.L_x_232:
[----:B------:R-:W-:Y:S02]  /*1850*/  ISETP.NE.AND P0, PT, R29, -0x1, PT ;  /* 0xffffffff1d00780c */ /* 0x000fe40003f05270 */
[----:B------:R-:W-:-:S11]  /*1860*/  ISETP.NE.AND P2, PT, R11, -0x1, PT ;  /* 0xffffffff0b00780c */ /* 0x000fd60003f45270 */
[----:B------:R-:W2:Y:S08]  /*1870*/  @!P0 LDC.64 R6, c[0x0][0x398] ;  /* 0x0000e600ff068b82 */ /* 0x000eb00000000a00 */
[----:B------:R-:W3:Y:S01]  /*1880*/  @P0 LDC.64 R8, c[0x0][0x3b0] ;  /* 0x0000ec00ff080b82 */ /* 0x000ee20000000a00 */
[----:B--2---:R-:W-:-:S04]  /*1890*/  @!P0 IMAD.WIDE.U32 R4, R20, R6, RZ ;  /* 0x0000000614048225 */ /* 0x004fc800078e00ff */
[----:B------:R-:W-:Y:S01]  /*18a0*/  @!P0 IMAD R16, R20, R7, R5 ;  /* 0x0000000714108224 */ /* 0x000fe200078e0205 */
[----:B------:R-:W-:Y:S01]  /*18b0*/  @!P0 MOV R13, R4 ;  /* 0x00000004000d8202 */ /* 0x000fe20000000f00 */
[----:B---3--:R-:W-:-:S04]  /*18c0*/  @P0 IMAD.WIDE.U32 R2, R29, R8, RZ ;  /* 0x000000081d020225 */ /* 0x008fc800078e00ff */
[----:B------:R-:W-:Y:S01]  /*18d0*/  @P0 IMAD R16, R29, R9, R3 ;  /* 0x000000091d100224 */ /* 0x000fe200078e0203 */
[----:B------:R-:W-:Y:S01]  /*18e0*/  @P0 MOV R13, R2 ;  /* 0x00000002000d0202 */ /* 0x000fe20000000f00 */
[----:B------:R-:W-:Y:S06]  /*18f0*/  @P2 BRA `(.L_x_264) ;  /* 0x0000000000342947 */ /* 0x000fec0003800000 */
[----:B------:R-:W2:Y:S01]  /*1900*/  LDCU.64 UR4, c[0x0][0x3b8] ;  /* 0x00007700ff0477ac */ /* 0x000ea20008000a00 */
[----:B------:R-:W-:Y:S01]  /*1910*/  SHF.R.S32.HI R0, RZ, 0x1f, R10 ;  /* 0x0000001fff007819 */ /* 0x000fe2000001140a */
[----:B------:R-:W3:Y:S01]  /*1920*/  LDCU.64 UR6, c[0x0][0x3a0] ;  /* 0x00007400ff0677ac */ /* 0x000ee20008000a00 */
[----:B--2---:R-:W-:Y:S02]  /*1930*/  MOV R54, UR4 ;  /* 0x0000000400367c02 */ /* 0x004fe40008000f00 */
[----:B------:R-:W-:-:S03]  /*1940*/  MOV R55, UR5 ;  /* 0x0000000500377c02 */ /* 0x000fc60008000f00 */
[-C--:B------:R-:W-:Y:S02]  /*1950*/  IMAD R0, R0, R54.reuse, RZ ;  /* 0x0000003600007224 */ /* 0x080fe400078e02ff */
[----:B------:R-:W-:-:S04]  /*1960*/  IMAD.WIDE.U32 R2, R10, R54, RZ ;  /* 0x000000360a027225 */ /* 0x000fc800078e00ff */
[----:B------:R-:W-:-:S05]  /*1970*/  IMAD R0, R10, R55, R0 ;  /* 0x000000370a007224 */ /* 0x000fca00078e0200 */
[----:B------:R-:W-:-:S03]  /*1980*/  IADD3 R3, PT, PT, R3, R0, RZ ;  /* 0x0000000003037210 */ /* 0x000fc60007ffe0ff */
[----:B---3--:R-:W-:-:S04]  /*1990*/  IMAD.WIDE.U32 R2, R20, UR6, R2 ;  /* 0x0000000614027c25 */ /* 0x008fc8000f8e0002 */
[----:B------:R-:W-:Y:S01]  /*19a0*/  IMAD R7, R20, UR7, R3 ;  /* 0x0000000714077c24 */ /* 0x000fe2000f8e0203 */
[----:B------:R-:W-:Y:S01]  /*19b0*/  MOV R5, R2 ;  /* 0x0000000200057202 */ /* 0x000fe20000000f00 */
[----:B------:R-:W-:Y:S06]  /*19c0*/  BRA `(.L_x_265) ;  /* 0x0000000000187947 */ /* 0x000fec0003800000 */
.L_x_264:
[----:B------:R-:W2:Y:S01]  /*19d0*/  LDC.64 R54, c[0x0][0x3b8] ;  /* 0x0000ee00ff367b82 */ /* 0x000ea20000000a00 */
[----:B------:R-:W-:-:S05]  /*19e0*/  IADD3 R2, PT, PT, R10, R11, RZ ;  /* 0x0000000b0a027210 */ /* 0x000fca0007ffe0ff */
[C---:B--2---:R-:W-:Y:S02]  /*19f0*/  IMAD R0, R2.reuse, R55, RZ ;  /* 0x0000003702007224 */ /* 0x044fe400078e02ff */
[----:B------:R-:W-:-:S05]  /*1a00*/  IMAD.WIDE.U32 R2, R2, R54, RZ ;  /* 0x0000003602027225 */ /* 0x000fca00078e00ff */
[----:B------:R-:W-:Y:S02]  /*1a10*/  IADD3 R7, PT, PT, R3, R0, RZ ;  /* 0x0000000003077210 */ /* 0x000fe40007ffe0ff */
[----:B------:R-:W-:-:S07]  /*1a20*/  MOV R5, R2 ;  /* 0x0000000200057202 */ /* 0x000fce0000000f00 */
.L_x_265:
[----:B------:R-:W2:Y:S01]  /*1a30*/  LDC R6, c[0x0][0x3e8] ;  /* 0x0000fa00ff067b82 */ /* 0x000ea20000000800 */
[----:B------:R-:W-:Y:S02]  /*1a40*/  IABS R8, R28 ;  /* 0x0000001c00087213 */ /* 0x000fe40000000000 */
[----:B--2---:R-:W-:-:S04]  /*1a50*/  IABS R4, R6 ;  /* 0x0000000600047213 */ /* 0x004fc80000000000 */
[----:B------:R-:W2:Y:S08]  /*1a60*/  I2F.RP R2, R4 ;  /* 0x0000000400027306 */ /* 0x000eb00000209400 */
[----:B--2---:R-:W2:Y:S02]  /*1a70*/  MUFU.RCP R2, R2 ;  /* 0x0000000200027308 */ /* 0x004ea40000001000 */
[----:B--2---:R-:W-:-:S06]  /*1a80*/  VIADD R2, R2, 0xffffffe ;  /* 0x0ffffffe02027836 */ /* 0x004fcc0000000000 */
[----:B------:R-:W2:Y:S02]  /*1a90*/  F2I.FTZ.U32.TRUNC.NTZ R3, R2 ;  /* 0x0000000200037305 */ /* 0x000ea4000021f000 */
[----:B--2---:R-:W-:Y:S01]  /*1aa0*/  IMAD.MOV R0, RZ, RZ, -R3 ;  /* 0x000000ffff007224 */ /* 0x004fe200078e0a03 */
        /* <DEDUP_REMOVED lines=32> */
.L_x_266:
[----:B------:R-:W2:Y:S01]  /*1cb0*/  LDC.64 R14, c[0x0][0x3c0] ;  /* 0x0000f000ff0e7b82 */ /* 0x000ea20000000a00 */
[----:B------:R-:W-:-:S05]  /*1cc0*/  IADD3 R0, PT, PT, R10, R11, RZ ;  /* 0x0000000b0a007210 */ /* 0x000fca0007ffe0ff */
[C---:B--2---:R-:W-:Y:S02]  /*1cd0*/  IMAD R4, R0.reuse, R15, RZ ;  /* 0x0000000f00047224 */ /* 0x044fe400078e02ff */
[----:B------:R-:W-:-:S05]  /*1ce0*/  IMAD.WIDE.U32 R2, R0, R14, RZ ;  /* 0x0000000e00027225 */ /* 0x000fca00078e00ff */
[----:B------:R-:W-:Y:S02]  /*1cf0*/  IADD3 R4, PT, PT, R3, R4, RZ ;  /* 0x0000000403047210 */ /* 0x000fe40007ffe0ff */
[----:B------:R-:W-:-:S07]  /*1d00*/  MOV R6, R2 ;  /* 0x0000000200067202 */ /* 0x000fce0000000f00 */
.L_x_267:
[----:B------:R-:W-:Y:S01]  /*1d10*/  IMAD.SHL.U32 R10, R234, 0x8, RZ ;  /* 0x00000008ea0a7824 */ /* 0x000fe200078e00ff */
[----:B------:R-:W-:Y:S01]  /*1d20*/  SHF.R.U32.HI R17, RZ, 0x3, R234 ;  /* 0x00000003ff117819 */ /* 0x000fe200000116ea */
[----:B------:R-:W2:Y:S01]  /*1d30*/  LDCU.128 UR4, c[0x0][0x3d0] ;  /* 0x00007a00ff0477ac */ /* 0x000ea20008000c00 */
[----:B------:R-:W-:Y:S01]  /*1d40*/  VIADD R11, R12, -UR10 ;  /* 0x8000000a0c0b7c36 */ /* 0x000fe20008000000 */
[----:B------:R-:W3:Y:S01]  /*1d50*/  S2UR UR17, SR_CgaCtaId ;  /* 0x00000000001179c3 */ /* 0x000ee20000008800 */
[----:B------:R-:W-:Y:S01]  /*1d60*/  LOP3.LUT R230, R10, 0x38, RZ, 0xc0, !PT ;  /* 0x000000380ae67812 */ /* 0x000fe200078ec0ff */
[C---:B------:R-:W-:Y:S01]  /*1d70*/  VIADD R0, R17.reuse, 0x40 ;  /* 0x0000004011007836 */ /* 0x040fe20000000000 */
[----:B------:R-:W4:Y:S01]  /*1d80*/  LDCU.64 UR12, c[0x0][0x388] ;  /* 0x00007100ff0c77ac */ /* 0x000f220008000a00 */
[----:B------:R5:W-:Y:S01]  /*1d90*/  STL [R1+0x30], R10 ;  /* 0x0000300a01007387 */ /* 0x000be20000100800 */
[----:B------:R-:W-:Y:S01]  /*1da0*/  IADD3 R2, P0, PT, R230, R5, RZ ;  /* 0x00000005e6027210 */ /* 0x000fe20007f1e0ff */
[----:B------:R-:W-:Y:S01]  /*1db0*/  BSSY.RECONVERGENT B0, `(.L_x_268) ;  /* 0x000004d000007945 */ /* 0x000fe20003800200 */
[-C--:B------:R-:W-:Y:S01]  /*1dc0*/  ISETP.GE.AND P3, PT, R0, R11.reuse, PT ;  /* 0x0000000b0000720c */ /* 0x080fe20003f66270 */
[C---:B------:R-:W-:Y:S01]  /*1dd0*/  VIADD R0, R17.reuse, 0x60 ;  /* 0x0000006011007836 */ /* 0x040fe20000000000 */
[----:B------:R-:W1:Y:S01]  /*1de0*/  LDCU.64 UR10, c[0x0][0x390] ;  /* 0x00007200ff0a77ac */ /* 0x000e620008000a00 */
[----:B------:R-:W-:Y:S01]  /*1df0*/  IMAD.X R3, RZ, RZ, R7, P0 ;  /* 0x000000ffff037224 */ /* 0x000fe200000e0607 */
[C---:B------:R-:W-:Y:S01]  /*1e00*/  IADD3 R7, PT, PT, R17.reuse, 0x50, RZ ;  /* 0x0000005011077810 */ /* 0x040fe20007ffe0ff */
[----:B------:R1:W-:Y:S01]  /*1e10*/  STL [R1+0x48], R11 ;  /* 0x0000480b01007387 */ /* 0x0003e20000100800 */
[----:B------:R-:W-:Y:S01]  /*1e20*/  IADD3 R6, P0, PT, R230, R6, RZ ;  /* 0x00000006e6067210 */ /* 0x000fe20007f1e0ff */
[----:B------:R-:W-:Y:S01]  /*1e30*/  IMAD.WIDE.U32 R2, R17, R54, R2 ;  /* 0x0000003611027225 */ /* 0x000fe200078e0002 */
[-C--:B------:R-:W-:Y:S01]  /*1e40*/  ISETP.GE.AND P2, PT, R7, R11.reuse, PT ;  /* 0x0000000b0700720c */ /* 0x080fe20003f46270 */
[----:B------:R-:W3:Y:S01]  /*1e50*/  LDCU.64 UR8, c[0x0][0x3c8] ;  /* 0x00007900ff0877ac */ /* 0x000ee20008000a00 */
[----:B------:R-:W-:Y:S01]  /*1e60*/  ISETP.GE.AND P1, PT, R0, R11, PT ;  /* 0x0000000b0000720c */ /* 0x000fe20003f26270 */
[----:B------:R-:W-:Y:S01]  /*1e70*/  IMAD.X R7, RZ, RZ, R4, P0 ;  /* 0x000000ffff077224 */ /* 0x000fe200000e0604 */
[----:B------:R-:W-:Y:S01]  /*1e80*/  SHF.R.S32.HI R0, RZ, 0x1f, R8 ;  /* 0x0000001fff007819 */ /* 0x000fe20000011408 */
[C---:B------:R-:W-:Y:S01]  /*1e90*/  IMAD R5, R17.reuse, R55, R3 ;  /* 0x0000003711057224 */ /* 0x040fe200078e0203 */
[----:B------:R-:W-:Y:S01]  /*1ea0*/  LOP3.LUT R238, R10, 0x1e00, RZ, 0xc0, !PT ;  /* 0x00001e000aee7812 */ /* 0x000fe200078ec0ff */
[----:B------:R-:W-:Y:S01]  /*1eb0*/  IMAD.MOV.U32 R4, RZ, RZ, R2 ;  /* 0x000000ffff047224 */ /* 0x000fe200078e0002 */
[----:B------:R-:W-:Y:S01]  /*1ec0*/  LOP3.LUT R170, R230, 0x40, RZ, 0xfc, !PT ;  /* 0x00000040e6aa7812 */ /* 0x000fe200078efcff */
[C---:B------:R-:W-:Y:S01]  /*1ed0*/  IMAD.WIDE.U32 R2, R17.reuse, R14, R6 ;  /* 0x0000000e11027225 */ /* 0x040fe200078e0006 */
[----:B------:R-:W-:-:S03]  /*1ee0*/  IADD3 R19, PT, PT, R17, 0x10, RZ ;  /* 0x0000001011137810 */ /* 0x000fc60007ffe0ff */
[C---:B--2---:R-:W-:Y:S02]  /*1ef0*/  IMAD R6, R0.reuse, UR4, RZ ;  /* 0x0000000400067c24 */ /* 0x044fe4000f8e02ff */
[----:B------:R-:W-:Y:S01]  /*1f00*/  IMAD R9, R0, UR6, RZ ;  /* 0x0000000600097c24 */ /* 0x000fe2000f8e02ff */
[----:B------:R-:W-:Y:S01]  /*1f10*/  LOP3.LUT R0, R10, 0x1f8, RZ, 0xc0, !PT ;  /* 0x000001f80a007812 */ /* 0x000fe200078ec0ff */
[----:B------:R-:W-:Y:S02]  /*1f20*/  IMAD R3, R17, R15, R3 ;  /* 0x0000000f11037224 */ /* 0x000fe400078e0203 */
[----:B-----5:R-:W-:Y:S01]  /*1f30*/  IMAD R10, R8, UR5, R6 ;  /* 0x00000005080a7c24 */ /* 0x020fe2000f8e0206 */
        /* <DEDUP_REMOVED lines=8> */
[----:B----4-:R-:W-:Y:S01]  /*1fc0*/  LEA R173, P5, R6, UR12, 0x1 ;  /* 0x0000000c06ad7c11 */ /* 0x010fe2000f8a08ff */
[----:B------:R-:W-:-:S02]  /*1fd0*/  USHF.L.U32 UR6, UR16, 0x7, URZ ;  /* 0x0000000710067899 */ /* 0x000fc400080006ff */
[----:B------:R-:W-:Y:S01]  /*1fe0*/  IMAD.IADD R3, R3, 0x1, R5 ;  /* 0x0000000103037824 */ /* 0x000fe200078e0205 */
[----:B-1----:R-:W-:Y:S01]  /*1ff0*/  LEA R21, P4, R2, UR10, 0x1 ;  /* 0x0000000a02157c11 */ /* 0x002fe2000f8808ff */
[----:B------:R1:W-:Y:S01]  /*2000*/  STL [R1+0x8], R173 ;  /* 0x000008ad01007387 */ /* 0x0003e20000100800 */
[----:B------:R-:W-:Y:S01]  /*2010*/  LEA.HI.X R171, R6, UR13, R0, 0x1, P5 ;  /* 0x0000000d06ab7c11 */ /* 0x000fe2000a8f0c00 */
[----:B------:R-:W-:Y:S01]  /*2020*/  IMAD.X R5, RZ, RZ, R16, P0 ;  /* 0x000000ffff057224 */ /* 0x000fe200000e0610 */
[----:B------:R-:W-:Y:S01]  /*2030*/  LEA.HI.X R20, R2, UR11, R3, 0x1, P4 ;  /* 0x0000000b02147c11 */ /* 0x000fe2000a0f0c03 */
[----:B------:R1:W-:Y:S01]  /*2040*/  STL [R1+0x28], R21 ;  /* 0x0000281501007387 */ /* 0x0003e20000100800 */
[CC--:B------:R-:W-:Y:S01]  /*2050*/  ISETP.GE.AND P0, PT, R17.reuse, R11.reuse, PT ;  /* 0x0000000b1100720c */ /* 0x0c0fe20003f06270 */
[C---:B---3--:R-:W-:Y:S01]  /*2060*/  IMAD.WIDE.U32 R8, R28.reuse, UR8, R4 ;  /* 0x000000081c087c25 */ /* 0x048fe2000f8e0004 */
[----:B------:R-:W-:Y:S01]  /*2070*/  ULEA UR5, UR17, UR5, 0x18 ;  /* 0x0000000511057291 */ /* 0x000fe2000f8ec0ff */
[----:B------:R1:W-:Y:S01]  /*2080*/  STL [R1+0x4], R171 ;  /* 0x000004ab01007387 */ /* 0x0003e20000100800 */
[----:B------:R-:W-:Y:S01]  /*2090*/  USHF.R.U32.HI UR4, URZ, 0x19, UR16 ;  /* 0x00000019ff047899 */ /* 0x000fe20008011610 */
[----:B------:R-:W-:Y:S01]  /*20a0*/  IMAD R7, R28, UR9, R9 ;  /* 0x000000091c077c24 */ /* 0x000fe2000f8e0209 */
[----:B------:R-:W-:Y:S01]  /*20b0*/  LOP3.LUT R13, R17, UR6, RZ, 0xfc, !PT ;  /* 0x00000006110d7c12 */ /* 0x000fe2000f8efcff */
[----:B------:R1:W-:Y:S01]  /*20c0*/  STL [R1+0x18], R20 ;  /* 0x0000181401007387 */ /* 0x0003e20000100800 */
[----:B------:R-:W-:Y:S01]  /*20d0*/  ISETP.GE.AND P4, PT, R19, R11, PT ;  /* 0x0000000b1300720c */ /* 0x000fe20003f86270 */
[----:B------:R-:W-:Y:S01]  /*20e0*/  VIADD R18, R17, 0x20 ;  /* 0x0000002011127836 */ /* 0x000fe20000000000 */
[----:B------:R-:W-:Y:S01]  /*20f0*/  LEA R238, R238, UR5, 0x1 ;  /* 0x00000005eeee7c11 */ /* 0x000fe2000f8e08ff */
[----:B------:R1:W-:Y:S02]  /*2100*/  STL [R1+0x2c], R170 ;  /* 0x00002caa01007387 */ /* 0x0003e40000100800 */
[----:B------:R-:W-:Y:S08]  /*2110*/  @P0 BRA `(.L_x_269) ;  /* 0x0000000000580947 */ /* 0x000ff00003800000 */
[----:B------:R-:W2:Y:S01]  /*2120*/  LDC.64 R2, c[0x0][0x3b0] ;  /* 0x0000ec00ff027b82 */ /* 0x000ea20000000a00 */
[----:B------:R-:W3:Y:S01]  /*2130*/  LDCU UR8, c[0x0][0x440] ;  /* 0x00008800ff0877ac */ /* 0x000ee20008000800 */
[----:B------:R-:W-:Y:S01]  /*2140*/  IMAD.MOV.U32 R6, RZ, RZ, R8 ;  /* 0x000000ffff067224 */ /* 0x000fe200078e0008 */
[----:B------:R-:W4:Y:S01]  /*2150*/  LDCU.64 UR6, c[0x0][0x380] ;  /* 0x00007000ff0677ac */ /* 0x000f220008000a00 */
[----:B---3--:R-:W-:Y:S02]  /*2160*/  ISETP.GE.AND P5, PT, R230, UR8, PT ;  /* 0x00000008e6007c0c */ /* 0x008fe4000bfa6270 */
[----:B------:R-:W-:Y:S01]  /*2170*/  ISETP.GE.AND P0, PT, R170, UR8, PT ;  /* 0x00000008aa007c0c */ /* 0x000fe2000bf06270 */
[----:B--2---:R-:W-:Y:S02]  /*2180*/  IMAD R0, R2, UR4, RZ ;  /* 0x0000000402007c24 */ /* 0x004fe4000f8e02ff */
[----:B------:R-:W-:-:S04]  /*2190*/  IMAD.WIDE.U32 R4, R13, R2, R6 ;  /* 0x000000020d047225 */ /* 0x000fc800078e0006 */
[----:B------:R-:W-:Y:S01]  /*21a0*/  IMAD R3, R13, R3, R0 ;  /* 0x000000030d037224 */ /* 0x000fe200078e0200 */
[----:B----4-:R-:W-:-:S04]  /*21b0*/  LEA R2, P6, R4, UR6, 0x1 ;  /* 0x0000000604027c11 */ /* 0x010fc8000f8c08ff */
        /* <DEDUP_REMOVED lines=12> */
.L_x_269:
[----:B------:R-:W-:Y:S05]  /*2280*/  BSYNC.RECONVERGENT B0 ;  /* 0x0000000000007941 */ /* 0x000fea0003800200 */
.L_x_268:
        /* <DEDUP_REMOVED lines=9> */
[----:B--2---:R-:W-:Y:S01]  /*2320*/  IMAD.X R2, RZ, RZ, UR4, P4 ;  /* 0x00000004ff027e24 */ /* 0x004fe2000a0e06ff */
[----:B------:R-:W2:Y:S03]  /*2330*/  LDCU.64 UR6, c[0x0][0x380] ;  /* 0x00007000ff0677ac */ /* 0x000ea60008000a00 */
[----:B---3--:R-:W-:-:S02]  /*2340*/  IMAD R2, R2, UR8, RZ ;  /* 0x0000000802027c24 */ /* 0x008fc4000f8e02ff */
[----:B------:R-:W-:Y:S01]  /*2350*/  IMAD.WIDE.U32 R4, R0, UR8, R4 ;  /* 0x0000000800047c25 */ /* 0x000fe2000f8e0004 */
[----:B----4-:R-:W-:-:S03]  /*2360*/  ISETP.GE.AND P5, PT, R230, UR10, PT ;  /* 0x0000000ae6007c0c */ /* 0x010fc6000bfa6270 */
[----:B------:R-:W-:Y:S01]  /*2370*/  IMAD R0, R0, UR9, R2 ;  /* 0x0000000900007c24 */ /* 0x000fe2000f8e0202 */
[----:B------:R-:W-:Y:S02]  /*2380*/  ISETP.GE.AND P4, PT, R170, UR10, PT ;  /* 0x0000000aaa007c0c */ /* 0x000fe4000bf86270 */
[----:B--2---:R-:W-:Y:S01]  /*2390*/  LEA R2, P6, R4, UR6, 0x1 ;  /* 0x0000000604027c11 */ /* 0x004fe2000f8c08ff */
        /* <DEDUP_REMOVED lines=12> */
.L_x_271:
[----:B------:R-:W-:Y:S05]  /*2460*/  BSYNC.RECONVERGENT B0 ;  /* 0x0000000000007941 */ /* 0x000fea0003800200 */
.L_x_270:
[----:B------:R-:W-:Y:S01]  /*2470*/  BSSY.RECONVERGENT B0, `(.L_x_272) ;  /* 0x000001d000007945 */ /* 0x000fe20003800200 */
[----:B------:R-:W-:Y:S02]  /*2480*/  ISETP.GE.AND P4, PT, R16, R11, PT ;  /* 0x0000000b1000720c */ /* 0x000fe40003f86270 */
[----:B------:R-:W-:Y:S01]  /*2490*/  IADD3 R10, PT, PT, R17, 0x70, RZ ;  /* 0x00000070110a7810 */ /* 0x000fe20007ffe0ff */
[----:B------:R-:W-:Y:S05]  /*24a0*/  @P0 BRA `(.L_x_273) ;  /* 0x0000000000640947 */ /* 0x000fea0003800000 */
[----:B------:R-:W4:Y:S01]  /*24b0*/  LDCU.64 UR8, c[0x0][0x3b0] ;  /* 0x00007600ff0877ac */ /* 0x000f220008000a00 */
[----:B------:R-:W-:Y:S01]  /*24c0*/  IADD3 R0, P0, PT, R13, 0x20, RZ ;  /* 0x000000200d007810 */ /* 0x000fe20007f1e0ff */
[----:B------:R-:W-:Y:S01]  /*24d0*/  IMAD.MOV.U32 R4, RZ, RZ, R8 ;  /* 0x000000ffff047224 */ /* 0x000fe200078e0008 */
[----:B------:R-:W-:Y:S01]  /*24e0*/  MOV R5, R7 ;  /* 0x0000000700057202 */ /* 0x000fe20000000f00 */
[----:B------:R-:W5:Y:S02]  /*24f0*/  LDCU UR10, c[0x0][0x440] ;  /* 0x00008800ff0a77ac */ /* 0x000f640008000800 */
[----:B--23--:R-:W-:Y:S01]  /*2500*/  IMAD.X R2, RZ, RZ, UR4, P0 ;  /* 0x00000004ff027e24 */ /* 0x00cfe200080e06ff */
[----:B------:R-:W2:Y:S03]  /*2510*/  LDCU.64 UR6, c[0x0][0x380] ;  /* 0x00007000ff0677ac */ /* 0x000ea60008000a00 */
[----:B----4-:R-:W-:-:S02]  /*2520*/  IMAD R2, R2, UR8, RZ ;  /* 0x0000000802027c24 */ /* 0x010fc4000f8e02ff */
[----:B------:R-:W-:Y:S01]  /*2530*/  IMAD.WIDE.U32 R4, R0, UR8, R4 ;  /* 0x0000000800047c25 */ /* 0x000fe2000f8e0004 */
[----:B-----5:R-:W-:-:S03]  /*2540*/  ISETP.GE.AND P5, PT, R230, UR10, PT ;  /* 0x0000000ae6007c0c */ /* 0x020fc6000bfa6270 */
        /* <DEDUP_REMOVED lines=15> */
.L_x_273:
[----:B------:R-:W-:Y:S05]  /*2640*/  BSYNC.RECONVERGENT B0 ;  /* 0x0000000000007941 */ /* 0x000fea0003800200 */
.L_x_272:
[----:B------:R-:W-:Y:S01]  /*2650*/  LEA.HI.SX32 R53, R176, 0xffffffff, 0x1a ;  /* 0xffffffffb0357811 */ /* 0x000fe200078fd2ff */
[----:B------:R-:W-:Y:S01]  /*2660*/  BSSY.RECONVERGENT B0, `(.L_x_274) ;  /* 0x000001d000007945 */ /* 0x000fe20003800200 */
[----:B------:R-:W-:-:S03]  /*2670*/  ISETP.GE.AND P0, PT, R10, R11, PT ;  /* 0x0000000b0a00720c */ /* 0x000fc60003f06270 */
[----:B------:R-:W-:Y:S01]  /*2680*/  IMAD R11, R53, -0x40, R52 ;  /* 0xffffffc0350b7824 */ /* 0x000fe200078e0234 */
[----:B------:R-:W-:Y:S05]  /*2690*/  @P4 BRA `(.L_x_275) ;  /* 0x0000000000644947 */ /* 0x000fea0003800000 */
[----:B------:R-:W5:Y:S01]  /*26a0*/  LDCU.64 UR8, c[0x0][0x3b0] ;  /* 0x00007600ff0877ac */ /* 0x000f620008000a00 */
[----:B------:R-:W-:Y:S01]  /*26b0*/  IADD3 R0, P4, PT, R13, 0x30, RZ ;  /* 0x000000300d007810 */ /* 0x000fe20007f9e0ff */
[----:B------:R-:W-:Y:S01]  /*26c0*/  IMAD.MOV.U32 R4, RZ, RZ, R8 ;  /* 0x000000ffff047224 */ /* 0x000fe200078e0008 */
[----:B------:R-:W-:Y:S01]  /*26d0*/  MOV R5, R7 ;  /* 0x0000000700057202 */ /* 0x000fe20000000f00 */
[----:B------:R-:W1:Y:S02]  /*26e0*/  LDCU UR10, c[0x0][0x440] ;  /* 0x00008800ff0a77ac */ /* 0x000e640008000800 */
[----:B--234-:R-:W-:Y:S01]  /*26f0*/  IMAD.X R2, RZ, RZ, UR4, P4 ;  /* 0x00000004ff027e24 */ /* 0x01cfe2000a0e06ff */
        /* <DEDUP_REMOVED lines=19> */
.L_x_275:
[----:B------:R-:W-:Y:S05]  /*2830*/  BSYNC.RECONVERGENT B0 ;  /* 0x0000000000007941 */ /* 0x000fea0003800200 */
.L_x_274:
        /* <DEDUP_REMOVED lines=28> */
.L_x_277:
[----:B------:R-:W-:Y:S05]  /*2a00*/  BSYNC.RECONVERGENT B0 ;  /* 0x0000000000007941 */ /* 0x000fea0003800200 */
.L_x_276:
        /* <DEDUP_REMOVED lines=28> */
.L_x_279:
[----:B------:R-:W-:Y:S05]  /*2bd0*/  BSYNC.RECONVERGENT B0 ;  /* 0x0000000000007941 */ /* 0x000fea0003800200 */
.L_x_278:
        /* <DEDUP_REMOVED lines=30> */
.L_x_281:
[----:B------:R-:W-:Y:S05]  /*2dc0*/  BSYNC.RECONVERGENT B0 ;  /* 0x0000000000007941 */ /* 0x000fea0003800200 */
.L_x_280:
[----:B------:R-:W-:Y:S01]  /*2dd0*/  SHF.R.S32.HI R12, RZ, 0x1f, R53 ;  /* 0x0000001fff0c7819 */ /* 0x000fe20000011435 */
[----:B------:R-:W-:Y:S01]  /*2de0*/  IMAD R0, R169, R53, RZ ;  /* 0x00000035a9007224 */ /* 0x000fe200078e02ff */
        /* <DEDUP_REMOVED lines=29> */
.L_x_283:
[----:B------:R-:W-:Y:S05]  /*2fc0*/  BSYNC.RECONVERGENT B0 ;  /* 0x0000000000007941 */ /* 0x000fea0003800200 */
.L_x_282:
        /* <DEDUP_REMOVED lines=20> */
.L_x_285:
[----:B------:R-:W-:Y:S05]  /*3110*/  BSYNC.RECONVERGENT B0 ;  /* 0x0000000000007941 */ /* 0x000fea0003800200 */
.L_x_284:
        /* <DEDUP_REMOVED lines=19> */
.L_x_287:
[----:B------:R-:W-:Y:S05]  /*3250*/  BSYNC.RECONVERGENT B0 ;  /* 0x0000000000007941 */ /* 0x000fea0003800200 */
.L_x_286:
        /* <DEDUP_REMOVED lines=21> */
.L_x_289:
[----:B------:R-:W-:Y:S05]  /*33b0*/  BSYNC.RECONVERGENT B0 ;  /* 0x0000000000007941 */ /* 0x000fea0003800200 */
.L_x_288:
        /* <DEDUP_REMOVED lines=21> */
.L_x_291:
[----:B------:R-:W-:Y:S05]  /*3510*/  BSYNC.RECONVERGENT B0 ;  /* 0x0000000000007941 */ /* 0x000fea0003800200 */
.L_x_290:
[----:B------:R-:W-:Y:S01]  /*3520*/  SHF.L.U32 R183, R234, 0x6, RZ ;  /* 0x00000006eab77819 */ /* 0x000fe200000006ff */
[----:B------:R-:W0:Y:S01]  /*3530*/  LDGDEPBAR ;  /* 0x00000000000079af */ /* 0x000e220000000000 */
[----:B------:R-:W-:Y:S01]  /*3540*/  SHF.L.U64.HI R0, R14, 0x6, R15 ;  /* 0x000000060e007819 */ /* 0x000fe2000001020f */
[----:B------:R-:W-:Y:S01]  /*3550*/  BSSY.RECONVERGENT B0, `(.L_x_292) ;  /* 0x000001d000007945 */ /* 0x000fe20003800200 */
[----:B------:R-:W-:Y:S02]  /*3560*/  LOP3.LUT R8, R230, 0x1c0, R183, 0xf8, !PT ;  /* 0x000001c0e6087812 */ /* 0x000fe400078ef8b7 */
[----:B----4-:R-:W-:Y:S01]  /*3570*/  SHF.L.U32 R2, R14, 0x6, RZ ;  /* 0x000000060e027819 */ /* 0x010fe200000006ff */
[----:B------:R-:W-:Y:S02]  /*3580*/  IMAD R0, R0, R53, RZ ;  /* 0x0000003500007224 */ /* 0x000fe400078e02ff */
[----:B------:R4:W-:Y:S02]  /*3590*/  STL [R1+0x10], R8 ;  /* 0x0000100801007387 */ /* 0x0009e40000100800 */
[----:B------:R-:W-:-:S02]  /*35a0*/  IMAD R0, R12, R2, R0 ;  /* 0x000000020c007224 */ /* 0x000fc400078e0200 */
[----:B------:R-:W-:-:S05]  /*35b0*/  IMAD.WIDE.U32 R2, R2, R53, RZ ;  /* 0x0000003502027225 */ /* 0x000fca00078e00ff */
[----:B------:R-:W-:Y:S01]  /*35c0*/  IADD3 R5, PT, PT, R3, R0, RZ ;  /* 0x0000000003057210 */ /* 0x000fe20007ffe0ff */
[----:B------:R-:W-:-:S04]  /*35d0*/  DEPBAR.LE SB0, 0x0 ;  /* 0x000080000000791a */ /* 0x000fc80000000000 */
[----:B------:R-:W-:Y:S06]  /*35e0*/  BAR.SYNC.DEFER_BLOCKING 0x0 ;  /* 0x0000000000007b1d */ /* 0x000fec0000010000 */
[----:B------:R-:W-:Y:S05]  /*35f0*/  @P6 BRA `(.L_x_293) ;  /* 0x0000000000406947 */ /* 0x000fea0003800000 */
[----:B------:R-:W5:Y:S01]  /*3600*/  LDCU UR4, c[0x0][0x440] ;  /* 0x00008800ff0477ac */ /* 0x000f620008000800 */
[----:B-123--:R-:W-:-:S04]  /*3610*/  LEA R6, P2, R2, R21, 0x1 ;  /* 0x0000001502067211 */ /* 0x00efc800078408ff */
        /* <DEDUP_REMOVED lines=14> */
.L_x_293:
[----:B------:R1:W-:Y:S04]  /*3700*/  STS.128 [R238+0xc000], RZ ;  /* 0x00c000ffee007388 */ /* 0x0003e80000000c00 */
[----:B------:R1:W-:Y:S02]  /*3710*/  STS.128 [R238+0xe000], RZ ;  /* 0x00e000ffee007388 */ /* 0x0003e40000000c00 */
.L_x_294:
[----:B------:R-:W-:Y:S05]  /*3720*/  BSYNC.RECONVERGENT B0 ;  /* 0x0000000000007941 */ /* 0x000fea0003800200 */
.L_x_292:
        /* <DEDUP_REMOVED lines=16> */
[----:B----4-:R-:W-:Y:S01]  /*3830*/  IMAD.IADD R8, R182, 0x1, R0 ;  /* 0x00000001b6087824 */ /* 0x010fe200078e0200 */
        /* <DEDUP_REMOVED lines=18> */
.L_x_296:
[----:B------:R-:W-:Y:S05]  /*3960*/  BSYNC.RECONVERGENT B0 ;  /* 0x0000000000007941 */ /* 0x000fea0003800200 */
.L_x_295:
[----:B------:R3:W-:Y:S01]  /*3970*/  @P4 STS.128 [R238+0xd000], RZ ;  /* 0x00d000ffee004388 */ /* 0x0007e20000000c00 */
[----:B------:R-:W-:Y:S01]  /*3980*/  BSSY.RECONVERGENT B0, `(.L_x_297) ;  /* 0x0000017000007945 */ /* 0x000fe20003800200 */
[----:B------:R-:W-:Y:S02]  /*3990*/  LEA R28, R8, UR5, 0x1 ;  /* 0x00000005081c7c11 */ /* 0x000fe4000f8e08ff */
[----:B------:R3:W-:Y:S01]  /*39a0*/  @P4 STS.128 [R238+0xf000], RZ ;  /* 0x00f000ffee004388 */ /* 0x0007e20000000c00 */
[----:B------:R-:W-:Y:S05]  /*39b0*/  @P4 BRA `(.L_x_298) ;  /* 0x00000000004c4947 */ /* 0x000fea0003800000 */
[----:B------:R-:W4:Y:S01]  /*39c0*/  LDCU UR4, c[0x0][0x440] ;  /* 0x00008800ff0477ac */ /* 0x000f220008000800 */
[----:B--2---:R-:W-:-:S04]  /*39d0*/  IMAD.WIDE.U32 R6, R14, 0x20, RZ ;  /* 0x000000200e067825 */ /* 0x004fc800078e00ff */
[----:B------:R-:W-:Y:S01]  /*39e0*/  IMAD.SHL.U32 R8, R15, 0x20, RZ ;  /* 0x000000200f087824 */ /* 0x000fe200078e00ff */
[----:B------:R-:W-:-:S04]  /*39f0*/  IADD3 R0, P2, PT, R2, R6, RZ ;  /* 0x0000000602007210 */ /* 0x000fc80007f5e0ff */
[----:B------:R-:W-:Y:S02]  /*3a00*/  IADD3.X R8, PT, PT, R5, R7, R8, P2, !PT ;  /* 0x0000000705087210 */ /* 0x000fe400017fe408 */
        /* <DEDUP_REMOVED lines=14> */
.L_x_298:
[----:B------:R-:W-:Y:S05]  /*3af0*/  BSYNC.RECONVERGENT B0 ;  /* 0x0000000000007941 */ /* 0x000fea0003800200 */
.L_x_297:
        /* <DEDUP_REMOVED lines=23> */
.L_x_300:
[----:B------:R-:W-:Y:S05]  /*3c70*/  BSYNC.RECONVERGENT B0 ;  /* 0x0000000000007941 */ /* 0x000fea0003800200 */
.L_x_299:
[----:B------:R-:W-:Y:S01]  /*3c80*/  LDSM.16.M88.4 R8, [R28] ;  /* 0x000000001c08783b */ /* 0x000fe20000000200 */
[----:B------:R-:W-:Y:S01]  /*3c90*/  LOP3.LUT P0, RZ, R234, 0x2, RZ, 0xc0, !PT ;  /* 0x00000002eaff7812 */ /* 0x000fe2000780c0ff */
[----:B-1----:R-:W-:Y:S01]  /*3ca0*/  VIADD R2, R41, UR5 ;  /* 0x0000000529027c36 */ /* 0x002fe20008000000 */
[----:B------:R-:W-:Y:S01]  /*3cb0*/  MOV R164, 0x20 ;  /* 0x0000002000a47802 */ /* 0x000fe20000000f00 */
[----:B------:R-:W1:Y:S01]  /*3cc0*/  LDSM.16.M88.4 R12, [R41+UR5+0x8000] ;  /* 0x00800005290c783b */ /* 0x000e620008000200 */
[----:B------:R-:W-:Y:S01]  /*3cd0*/  MOV R0, 0x40 ;  /* 0x0000004000007802 */ /* 0x000fe20000000f00 */
[----:B------:R-:W5:Y:S01]  /*3ce0*/  LDCU UR4, c[0x0][0x50c] ;  /* 0x0000a180ff0477ac */ /* 0x000f620008000800 */
[----:B------:R-:W-:Y:S01]  /*3cf0*/  SEL R164, R164, 0xffffffe0, !P0 ;  /* 0xffffffe0a4a47807 */ /* 0x000fe20004000000 */
[----:B--2-4-:R-:W2:Y:S01]  /*3d00*/  LDSM.16.M88.4 R4, [R28+0x2000] ;  /* 0x002000001c04783b */ /* 0x014ea20000000200 */
[----:B------:R-:W-:Y:S02]  /*3d10*/  LOP3.LUT P0, RZ, R234, 0x4, RZ, 0xc0, !PT ;  /* 0x00000004eaff7812 */ /* 0x000fe4000780c0ff */
[----:B------:R-:W-:Y:S01]  /*3d20*/  IADD3 R3, PT, PT, R2, R164, RZ ;  /* 0x000000a402037210 */ /* 0x000fe20007ffe0ff */
[----:B------:R-:W4:Y:S01]  /*3d30*/  LDSM.16.M88.4 R32, [R41+UR5+0x8800] ;  /* 0x008800052920783b */ /* 0x000f220008000200 */
[----:B------:R-:W-:Y:S01]  /*3d40*/  IMAD.IADD R43, R28, 0x1, R164 ;  /* 0x000000011c2b7824 */ /* 0x000fe200078e02a4 */
[----:B------:R-:W-:-:S02]  /*3d50*/  SEL R0, R0, 0xffffffc0, !P0 ;  /* 0xffffffc000007807 */ /* 0x000fc40004000000 */
[----:B------:R-:W3:Y:S03]  /*3d60*/  LDSM.16.M88.4 R24, [R41+UR5+0x9000] ;  /* 0x009000052918783b */ /* 0x000ee60008000200 */
[----:B------:R-:W-:Y:S01]  /*3d70*/  IMAD.IADD R40, R28, 0x1, R0 ;  /* 0x000000011c287824 */ /* 0x000fe200078e0200 */
[----:B------:R-:W5:Y:S01]  /*3d80*/  LDSM.16.M88.4 R20, [R41+UR5+0x9800] ;  /* 0x009800052914783b */ /* 0x000f620008000200 */
[----:B------:R-:W-:-:S03]  /*3d90*/  IADD3 R0, PT, PT, R2, R0, RZ ;  /* 0x0000000002007210 */ /* 0x000fc60007ffe0ff */
[----:B------:R-:W-:Y:S01]  /*3da0*/  LDSM.16.M88.4 R16, [R43+0x2000] ;  /* 0x002000002b10783b */ /* 0x000fe20000000200 */
[C---:B------:R-:W-:Y:S01]  /*3db0*/  IADD3 R42, PT, PT, R164.reuse, R40, RZ ;  /* 0x00000028a42a7210 */ /* 0x040fe20007ffe0ff */
[----:B------:R-:W-:Y:S02]  /*3dc0*/  IMAD.IADD R2, R164, 0x1, R0 ;  /* 0x00000001a4027824 */ /* 0x000fe400078e0200 */
[----:B------:R-:W5:Y:S04]  /*3dd0*/  LDSM.16.M88.4 R68, [R3+0x8800] ;  /* 0x008800000344783b */ /* 0x000f680000000200 */
[----:B------:R-:W5:Y:S04]  /*3de0*/  LDSM.16.M88.4 R36, [R3+0x8000] ;  /* 0x008000000324783b */ /* 0x000f680000000200 */
[----:B------:R-:W5:Y:S04]  /*3df0*/  LDSM.16.M88.4 R48, [R3+0x9000] ;  /* 0x009000000330783b */ /* 0x000f680000000200 */
[----:B------:R-:W5:Y:S01]  /*3e00*/  LDSM.16.M88.4 R44, [R3+0x9800] ;  /* 0x00980000032c783b */ /* 0x000f620000000200 */
[-C--:B-1----:R-:W-:Y:S03]  /*3e10*/  HMMA.16816.F32.BF16 R116, R8, R12.reuse, RZ ;  /* 0x0000000c0874723c */ /* 0x082fe600000418ff */
[----:B------:R-:W-:Y:S04]  /*3e20*/  LDSM.16.M88.4 R64, [R0+0x8800] ;  /* 0x008800000040783b */ /* 0x000fe80000000200 */
[----:B------:R-:W0:Y:S01]  /*3e30*/  LDGDEPBAR ;  /* 0x00000000000079af */ /* 0x000e220000000000 */
[C---:B--2---:R-:W-:Y:S08]  /*3e40*/  HMMA.16816.F32.BF16 R56, R4.reuse, R12, RZ ;  /* 0x0000000c0438723c */ /* 0x044ff000000418ff */
[-C--:B------:R-:W-:Y:S08]  /*3e50*/  HMMA.16816.F32.BF16 R112, R4, R14.reuse, RZ ;  /* 0x0000000e0470723c */ /* 0x080ff000000418ff */
[----:B------:R-:W-:Y:S08]  /*3e60*/  HMMA.16816.F32.BF16 R124, R8, R14, RZ ;  /* 0x0000000e087c723c */ /* 0x000ff000000418ff */
[C---:B----4-:R-:W-:Y:S08]  /*3e70*/  HMMA.16816.F32.BF16 R12, R4.reuse, R32, RZ ;  /* 0x00000020040c723c */ /* 0x050ff000000418ff */
[C---:B---3--:R-:W-:Y:S08]  /*3e80*/  HMMA.16816.F32.BF16 R60, R4.reuse, R24, RZ ;  /* 0x00000018043c723c */ /* 0x048ff000000418ff */
[C---:B-----5:R-:W-:Y:S08]  /*3e90*/  HMMA.16816.F32.BF16 R88, R4.reuse, R20, RZ ;  /* 0x000000140458723c */ /* 0x060ff000000418ff */
[C---:B------:R-:W-:Y:S08]  /*3ea0*/  HMMA.16816.F32.BF16 R104, R4.reuse, R34, RZ ;  /* 0x000000220468723c */ /* 0x040ff000000418ff */
[C---:B------:R-:W-:Y:S08]  /*3eb0*/  HMMA.16816.F32.BF16 R100, R4.reuse, R26, RZ ;  /* 0x0000001a0464723c */ /* 0x040ff000000418ff */
[----:B------:R-:W-:Y:S01]  /*3ec0*/  HMMA.16816.F32.BF16 R84, R4, R22, RZ ;  /* 0x000000160454723c */ /* 0x000fe200000418ff */
[----:B------:R-:W1:Y:S07]  /*3ed0*/  LDSM.16.M88.4 R4, [R43] ;  /* 0x000000002b04783b */ /* 0x000e6e0000000200 */
[C---:B------:R-:W-:Y:S08]  /*3ee0*/  HMMA.16816.F32.BF16 R96, R8.reuse, R32, RZ ;  /* 0x000000200860723c */ /* 0x040ff000000418ff */
[C---:B------:R-:W-:Y:S08]  /*3ef0*/  HMMA.16816.F32.BF16 R120, R8.reuse, R34, RZ ;  /* 0x000000220878723c */ /* 0x040ff000000418ff */
[C---:B------:R-:W-:Y:S08]  /*3f00*/  HMMA.16816.F32.BF16 R80, R8.reuse, R24, RZ ;  /* 0x000000180850723c */ /* 0x040ff000000418ff */
[C---:B------:R-:W-:Y:S08]  /*3f10*/  HMMA.16816.F32.BF16 R108, R8.reuse, R26, RZ ;  /* 0x0000001a086c723c */ /* 0x040ff000000418ff */
[C---:B------:R-:W-:Y:S08]  /*3f20*/  HMMA.16816.F32.BF16 R72, R8.reuse, R20, RZ ;  /* 0x000000140848723c */ /* 0x040ff000000418ff */
[----:B------:R-:W-:Y:S01]  /*3f30*/  HMMA.16816.F32.BF16 R76, R8, R22, RZ ;  /* 0x00000016084c723c */ /* 0x000fe200000418ff */
[----:B------:R-:W-:Y:S04]  /*3f40*/  LDSM.16.M88.4 R8, [R40+0x2000] ;  /* 0x002000002808783b */ /* 0x000fe80000000200 */
[----:B------:R-:W2:Y:S03]  /*3f50*/  LDSM.16.M88.4 R20, [R0+0x8000] ;  /* 0x008000000014783b */ /* 0x000ea60000000200 */
[C---:B------:R-:W-:Y:S01]  /*3f60*/  HMMA.16816.F32.BF16 R92, R16.reuse, R68, R12 ;  /* 0x00000044105c723c */ /* 0x040fe2000004180c */
[----:B------:R-:W3:Y:S07]  /*3f70*/  LDSM.16.M88.4 R12, [R40] ;  /* 0x00000000280c783b */ /* 0x000eee0000000200 */
[C---:B------:R-:W-:Y:S01]  /*3f80*/  HMMA.16816.F32.BF16 R32, R16.reuse, R36, R56 ;  /* 0x000000241020723c */ /* 0x040fe20000041838 */
[----:B------:R-:W4:Y:S07]  /*3f90*/  LDSM.16.M88.4 R56, [R0+0x9800] ;  /* 0x009800000038783b */ /* 0x000f2e0000000200 */
[C---:B------:R-:W-:Y:S01]  /*3fa0*/  HMMA.16816.F32.BF16 R24, R16.reuse, R48, R60 ;  /* 0x000000301018723c */ /* 0x040fe2000004183c */
[----:B------:R-:W5:Y:S07]  /*3fb0*/  LDSM.16.M88.4 R60, [R0+0x9000] ;  /* 0x00900000003c783b */ /* 0x000f6e0000000200 */
[C---:B------:R-:W-:Y:S08]  /*3fc0*/  HMMA.16816.F32.BF16 R88, R16.reuse, R44, R88 ;  /* 0x0000002c1058723c */ /* 0x040ff00000041858 */
[C---:B------:R-:W-:Y:S08]  /*3fd0*/  HMMA.16816.F32.BF16 R112, R16.reuse, R38, R112 ;  /* 0x000000261070723c */ /* 0x040ff00000041870 */
[C---:B------:R-:W-:Y:S08]  /*3fe0*/  HMMA.16816.F32.BF16 R132, R16.reuse, R70, R104 ;  /* 0x000000461084723c */ /* 0x040ff00000041868 */
[C---:B------:R-:W-:Y:S08]  /*3ff0*/  HMMA.16816.F32.BF16 R100, R16.reuse, R50, R100 ;  /* 0x000000321064723c */ /* 0x040ff00000041864 */
[----:B------:R-:W-:Y:S08]  /*4000*/  HMMA.16816.F32.BF16 R84, R16, R46, R84 ;  /* 0x0000002e1054723c */ /* 0x000ff00000041854 */
[C---:B-1----:R-:W-:Y:S08]  /*4010*/  HMMA.16816.F32.BF16 R16, R4.reuse, R36, R116 ;  /* 0x000000240410723c */ /* 0x042ff00000041874 */
[C---:B------:R-:W-:Y:S01]  /*4020*/  HMMA.16816.F32.BF16 R140, R4.reuse, R44, R72 ;  /* 0x0000002c048c723c */ /* 0x040fe20000041848 */
[----:B------:R-:W-:Y:S07]  /*4030*/  LDSM.16.M88.4 R72, [R2+0x8000] ;  /* 0x008000000248783b */ /* 0x000fee0000000200 */
[C---:B------:R-:W-:Y:S01]  /*4040*/  HMMA.16816.F32.BF16 R128, R4.reuse, R38, R124 ;  /* 0x000000260480723c */ /* 0x040fe2000004187c */
[----:B------:R-:W1:Y:S07]  /*4050*/  LDSM.16.M88.4 R36, [R42] ;  /* 0x000000002a24783b */ /* 0x000e6e0000000200 */
[C---:B------:R-:W-:Y:S08]  /*4060*/  HMMA.16816.F32.BF16 R136, R4.reuse, R68, R96 ;  /* 0x000000440488723c */ /* 0x040ff00000041860 */
[C---:B------:R-:W-:Y:S08]  /*4070*/  HMMA.16816.F32.BF16 R124, R4.reuse, R70, R120 ;  /* 0x00000046047c723c */ /* 0x040ff00000041878 */
[C---:B------:R-:W-:Y:S01]  /*4080*/  HMMA.16816.F32.BF16 R144, R4.reuse, R48, R80 ;  /* 0x000000300490723c */ /* 0x040fe20000041850 */
[----:B------:R-:W-:Y:S07]  /*4090*/  LDSM.16.M88.4 R80, [R2+0x9800] ;  /* 0x009800000250783b */ /* 0x000fee0000000200 */
[C---:B------:R-:W-:Y:S08]  /*40a0*/  HMMA.16816.F32.BF16 R120, R4.reuse, R50, R108 ;  /* 0x000000320478723c */ /* 0x040ff0000004186c */
[----:B------:R-:W-:Y:S01]  /*40b0*/  HMMA.16816.F32.BF16 R68, R4, R46, R76 ;  /* 0x0000002e0444723c */ /* 0x000fe2000004184c */
[----:B------:R-:W1:Y:S04]  /*40c0*/  LDSM.16.M88.4 R4, [R42+0x2000] ;  /* 0x002000002a04783b */ /* 0x000e680000000200 */
[----:B------:R-:W-:Y:S03]  /*40d0*/  LDSM.16.M88.4 R44, [R41+UR5+0xa000] ;  /* 0x00a00005292c783b */ /* 0x000fe60008000200 */
[-C--:B--2---:R-:W-:Y:S01]  /*40e0*/  HMMA.16816.F32.BF16 R48, R8, R20.reuse, R32 ;  /* 0x000000140830723c */ /* 0x084fe20000041820 */
[----:B------:R-:W2:Y:S04]  /*40f0*/  LDSM.16.M88.4 R32, [R28+0x4000] ;  /* 0x004000001c20783b */ /* 0x000ea80000000200 */
[----:B------:R-:W2:Y:S03]  /*4100*/  LDSM.16.M88.4 R76, [R2+0x8800] ;  /* 0x00880000024c783b */ /* 0x000ea60000000200 */
[----:B---3--:R-:W-:Y:S08]  /*4110*/  HMMA.16816.F32.BF16 R16, R12, R20, R16 ;  /* 0x000000140c10723c */ /* 0x008ff00000041810 */
[C---:B------:R-:W-:Y:S08]  /*4120*/  HMMA.16816.F32.BF16 R116, R8.reuse, R64, R92 ;  /* 0x000000400874723c */ /* 0x040ff0000004185c */
[C---:B----4-:R-:W-:Y:S01]  /*4130*/  HMMA.16816.F32.BF16 R92, R8.reuse, R58, R84 ;  /* 0x0000003a085c723c */ /* 0x050fe20000041854 */
[----:B------:R-:W3:Y:S07]  /*4140*/  LDSM.16.M88.4 R84, [R2+0x9000] ;  /* 0x009000000254783b */ /* 0x000eee0000000200 */
[C---:B-----5:R-:W-:Y:S01]  /*4150*/  HMMA.16816.F32.BF16 R104, R8.reuse, R60, R24 ;  /* 0x0000003c0868723c */ /* 0x060fe20000041818 */
[----:B------:R-:W4:Y:S04]  /*4160*/  LDSM.16.M88.4 R24, [R28+0x6000] ;  /* 0x006000001c18783b */ /* 0x000f280000000200 */
[----:B------:R-:W-:Y:S03]  /*4170*/  LDSM.16.M88.4 R28, [R43+0x4000] ;  /* 0x004000002b1c783b */ /* 0x000fe60000000200 */
[C---:B------:R-:W-:Y:S01]  /*4180*/  HMMA.16816.F32.BF16 R96, R8.reuse, R56, R88 ;  /* 0x000000380860723c */ /* 0x040fe20000041858 */
[----:B------:R-:W5:Y:S07]  /*4190*/  LDSM.16.M88.4 R88, [R3+0xa000] ;  /* 0x00a000000358783b */ /* 0x000f6e0000000200 */
[C---:B------:R-:W-:Y:S08]  /*41a0*/  HMMA.16816.F32.BF16 R112, R8.reuse, R22, R112 ;  /* 0x000000160870723c */ /* 0x040ff00000041870 */
[C---:B------:R-:W-:Y:S08]  /*41b0*/  HMMA.16816.F32.BF16 R108, R8.reuse, R66, R132 ;  /* 0x00000042086c723c */ /* 0x040ff00000041884 */
[----:B------:R-:W-:Y:S08]  /*41c0*/  HMMA.16816.F32.BF16 R100, R8, R62, R100 ;  /* 0x0000003e0864723c */ /* 0x000ff00000041864 */
[----:B-1----:R-:W-:Y:S01]  /*41d0*/  HMMA.16816.F32.BF16 R8, R36, R72, R16 ;  /* 0x000000482408723c */ /* 0x002fe20000041810 */
[----:B------:R-:W1:Y:S07]  /*41e0*/  LDSM.16.M88.4 R16, [R43+0x6000] ;  /* 0x006000002b10783b */ /* 0x000e6e0000000200 */
[C---:B------:R-:W-:Y:S08]  /*41f0*/  HMMA.16816.F32.BF16 R156, R12.reuse, R60, R144 ;  /* 0x0000003c0c9c723c */ /* 0x040ff00000041890 */
[C---:B------:R-:W-:Y:S01]  /*4200*/  HMMA.16816.F32.BF16 R128, R12.reuse, R22, R128 ;  /* 0x000000160c80723c */ /* 0x040fe20000041880 */
[----:B------:R-:W-:Y:S07]  /*4210*/  LDSM.16.M88.4 R20, [R40+0x4000] ;  /* 0x004000002814783b */ /* 0x000fee0000000200 */
[C---:B------:R-:W-:Y:S08]  /*4220*/  HMMA.16816.F32.BF16 R136, R12.reuse, R64, R136 ;  /* 0x000000400c88723c */ /* 0x040ff00000041888 */
[C---:B------:R-:W-:Y:S01]  /*4230*/  HMMA.16816.F32.BF16 R160, R12.reuse, R66, R124 ;  /* 0x000000420ca0723c */ /* 0x040fe2000004187c */
[----:B------:R-:W-:Y:S07]  /*4240*/  LDSM.16.M88.4 R124, [R41+UR5+0xb800] ;  /* 0x00b80005297c783b */ /* 0x000fee0008000200 */
[C---:B------:R-:W-:Y:S01]  /*4250*/  HMMA.16816.F32.BF16 R152, R12.reuse, R62, R120 ;  /* 0x0000003e0c98723c */ /* 0x040fe20000041878 */
[----:B------:R-:W1:Y:S07]  /*4260*/  LDSM.16.M88.4 R60, [R0+0xa000] ;  /* 0x00a00000003c783b */ /* 0x000e6e0000000200 */
[C---:B------:R-:W-:Y:S08]  /*4270*/  HMMA.16816.F32.BF16 R148, R12.reuse, R56, R140 ;  /* 0x000000380c94723c */ /* 0x040ff0000004188c */
[----:B------:R-:W-:Y:S01]  /*4280*/  HMMA.16816.F32.BF16 R144, R12, R58, R68 ;  /* 0x0000003a0c90723c */ /* 0x000fe20000041844 */
[----:B------:R-:W-:Y:S07]  /*4290*/  LDSM.16.M88.4 R56, [R2+0xa000] ;  /* 0x00a000000238783b */ /* 0x000fee0000000200 */
[----:B------:R-:W-:Y:S01]  /*42a0*/  HMMA.16816.F32.BF16 R12, R4, R72, R48 ;  /* 0x00000048040c723c */ /* 0x000fe20000041830 */
[----:B------:R-:W-:Y:S07]  /*42b0*/  LDSM.16.M88.4 R48, [R41+UR5+0xa800] ;  /* 0x00a800052930783b */ /* 0x000fee0008000200 */
[----:B--2---:R-:W-:Y:S08]  /*42c0*/  HMMA.16816.F32.BF16 R8, R32, R44, R8 ;  /* 0x0000002c2008723c */ /* 0x004ff00000041808 */
[C---:B------:R-:W-:Y:S08]  /*42d0*/  HMMA.16816.F32.BF16 R120, R4.reuse, R76, R116 ;  /* 0x0000004c0478723c */ /* 0x040ff00000041874 */
[C---:B------:R-:W-:Y:S08]  /*42e0*/  HMMA.16816.F32.BF16 R140, R4.reuse, R78, R108 ;  /* 0x0000004e048c723c */ /* 0x040ff0000004186c */
[C---:B---3--:R-:W-:Y:S08]  /*42f0*/  HMMA.16816.F32.BF16 R132, R4.reuse, R84, R104 ;  /* 0x000000540484723c */ /* 0x048ff00000041868 */
[C---:B------:R-:W-:Y:S08]  /*4300*/  HMMA.16816.F32.BF16 R112, R4.reuse, R74, R112 ;  /* 0x0000004a0470723c */ /* 0x040ff00000041870 */
[C---:B------:R-:W-:Y:S08]  /*4310*/  HMMA.16816.F32.BF16 R116, R4.reuse, R86, R100 ;  /* 0x000000560474723c */ /* 0x040ff00000041864 */
[C---:B------:R-:W-:Y:S01]  /*4320*/  HMMA.16816.F32.BF16 R108, R4.reuse, R80, R96 ;  /* 0x00000050046c723c */ /* 0x040fe20000041860 */
[----:B------:R-:W-:Y:S07]  /*4330*/  LDSM.16.M88.4 R96, [R41+UR5+0xb000] ;  /* 0x00b000052960783b */ /* 0x000fee0008000200 */
[----:B------:R-:W-:Y:S08]  /*4340*/  HMMA.16816.F32.BF16 R104, R4, R82, R92 ;  /* 0x000000520468723c */ /* 0x000ff0000004185c */
[----:B----4-:R-:W-:Y:S01]  /*4350*/  HMMA.16816.F32.BF16 R64, R24, R44, R12 ;  /* 0x0000002c1840723c */ /* 0x010fe2000004180c */
[----:B------:R-:W2:Y:S07]  /*4360*/  LDSM.16.M88.4 R12, [R40+0x6000] ;  /* 0x00600000280c783b */ /* 0x000eae0000000200 */
[----:B-----5:R-:W-:Y:S01]  /*4370*/  HMMA.16816.F32.BF16 R4, R28, R88, R8 ;  /* 0x000000581c04723c */ /* 0x020fe20000041808 */
[----:B------:R-:W3:Y:S07]  /*4380*/  LDSM.16.M88.4 R8, [R42+0x4000] ;  /* 0x004000002a08783b */ /* 0x000eee0000000200 */
[----:B------:R-:W-:Y:S08]  /*4390*/  HMMA.16816.F32.BF16 R72, R36, R74, R128 ;  /* 0x0000004a2448723c */ /* 0x000ff00000041880 */
[----:B-1----:R-:W-:Y:S08]  /*43a0*/  HMMA.16816.F32.BF16 R68, R16, R88, R64 ;  /* 0x000000581044723c */ /* 0x002ff00000041840 */
[----:B------:R-:W-:Y:S01]  /*43b0*/  HMMA.16816.F32.BF16 R64, R20, R60, R4 ;  /* 0x0000003c1440723c */ /* 0x000fe20000041804 */
[----:B------:R1:W4:Y:S07]  /*43c0*/  LDSM.16.M88.4 R4, [R42+0x6000] ;  /* 0x006000002a04783b */ /* 0x00032e0000000200 */
[C---:B------:R-:W-:Y:S08]  /*43d0*/  HMMA.16816.F32.BF16 R92, R36.reuse, R76, R136 ;  /* 0x0000004c245c723c */ /* 0x040ff00000041888 */
[----:B------:R-:W-:Y:S08]  /*43e0*/  HMMA.16816.F32.BF16 R100, R36, R78, R160 ;  /* 0x0000004e2464723c */ /* 0x000ff000000418a0 */
[----:B-1----:R-:W-:Y:S08]  /*43f0*/  HMMA.16816.F32.BF16 R40, R32, R46, R72 ;  /* 0x0000002e2028723c */ /* 0x002ff00000041848 */
[C---:B------:R-:W-:Y:S08]  /*4400*/  HMMA.16816.F32.BF16 R128, R36.reuse, R84, R156 ;  /* 0x000000542480723c */ /* 0x040ff0000004189c */
[C---:B------:R-:W-:Y:S08]  /*4410*/  HMMA.16816.F32.BF16 R152, R36.reuse, R86, R152 ;  /* 0x000000562498723c */ /* 0x040ff00000041898 */
[C---:B------:R-:W-:Y:S08]  /*4420*/  HMMA.16816.F32.BF16 R148, R36.reuse, R80, R148 ;  /* 0x000000502494723c */ /* 0x040ff00000041894 */
[----:B------:R-:W-:Y:S08]  /*4430*/  HMMA.16816.F32.BF16 R144, R36, R82, R144 ;  /* 0x000000522490723c */ /* 0x000ff00000041890 */
[----:B--2---:R-:W-:Y:S08]  /*4440*/  HMMA.16816.F32.BF16 R36, R12, R60, R68 ;  /* 0x0000003c0c24723c */ /* 0x004ff00000041844 */
[----:B---3--:R-:W-:Y:S08]  /*4450*/  HMMA.16816.F32.BF16 R68, R8, R56, R64 ;  /* 0x000000380844723c */ /* 0x008ff00000041840 */
[----:B------:R-:W-:Y:S08]  /*4460*/  HMMA.16816.F32.BF16 R40, R28, R90, R40 ;  /* 0x0000005a1c28723c */ /* 0x000ff00000041828 */
[----:B------:R-:W-:Y:S01]  /*4470*/  HMMA.16816.F32.BF16 R76, R24, R46, R112 ;  /* 0x0000002e184c723c */ /* 0x000fe20000041870 */
[----:B------:R-:W1:Y:S07]  /*4480*/  LDSM.16.M88.4 R44, [R3+0xa800] ;  /* 0x00a80000032c783b */ /* 0x000e6e0000000200 */
[----:B----4-:R-:W-:Y:S01]  /*4490*/  HMMA.16816.F32.BF16 R64, R4, R56, R36 ;  /* 0x000000380440723c */ /* 0x010fe20000041824 */
[----:B------:R-:W-:-:S04]  /*44a0*/  FMUL.FTZ R36, R69, UR4 ;  /* 0x0000000445247c20 */ /* 0x000fc80008410000 */
[----:B------:R2:W-:Y:S03]  /*44b0*/  MUFU.TANH R115, R36 ;  /* 0x0000002400737308 */ /* 0x0005e60000002400 */
[C---:B------:R-:W-:Y:S08]  /*44c0*/  HMMA.16816.F32.BF16 R80, R24.reuse, R48, R120 ;  /* 0x000000301850723c */ /* 0x040ff00000041878 */
[----:B------:R-:W-:Y:S01]  /*44d0*/  HMMA.16816.F32.BF16 R140, R24, R50, R140 ;  /* 0x00000032188c723c */ /* 0x000fe2000004188c */
[----:B--2---:R-:W-:-:S07]  /*44e0*/  FMUL.FTZ R36, R70, UR4 ;  /* 0x0000000446247c20 */ /* 0x004fce0008410000 */
[C---:B------:R-:W-:Y:S01]  /*44f0*/  HMMA.16816.F32.BF16 R132, R24.reuse, R96, R132 ;  /* 0x000000601884723c */ /* 0x040fe20000041884 */
[----:B------:R2:W-:Y:S07]  /*4500*/  MUFU.TANH R112, R36 ;  /* 0x0000002400707308 */ /* 0x0005ee0000002400 */
[C---:B------:R-:W-:Y:S08]  /*4510*/  HMMA.16816.F32.BF16 R116, R24.reuse, R98, R116 ;  /* 0x000000621874723c */ /* 0x040ff00000041874 */
[----:B------:R-:W-:Y:S01]  /*4520*/  HMMA.16816.F32.BF16 R108, R24, R124, R108 ;  /* 0x0000007c186c723c */ /* 0x000fe2000004186c */
[----:B--2---:R-:W-:-:S04]  /*4530*/  FMUL.FTZ R36, R71, UR4 ;  /* 0x0000000447247c20 */ /* 0x004fc80008410000 */
[----:B------:R2:W-:Y:S03]  /*4540*/  MUFU.TANH R113, R36 ;  /* 0x0000002400717308 */ /* 0x0005e60000002400 */
[----:B------:R-:W-:Y:S01]  /*4550*/  HMMA.16816.F32.BF16 R104, R24, R126, R104 ;  /* 0x0000007e1868723c */ /* 0x000fe20000041868 */
[----:B------:R-:W-:-:S04]  /*4560*/  FMUL.FTZ R24, R68, UR4 ;  /* 0x0000000444187c20 */ /* 0x000fc80008410000 */
[----:B------:R3:W-:Y:S03]  /*4570*/  MUFU.TANH R114, R24 ;  /* 0x0000001800727308 */ /* 0x0007e60000002400 */
[----:B------:R-:W-:Y:S01]  /*4580*/  HMMA.16816.F32.BF16 R72, R32, R48, R92 ;  /* 0x000000302048723c */ /* 0x000fe2000004185c */
[----:B------:R-:W-:-:S04]  /*4590*/  FMUL.FTZ R48, R64, UR4 ;  /* 0x0000000440307c20 */ /* 0x000fc80008410000 */
[----:B------:R1:W4:Y:S01]  /*45a0*/  MUFU.TANH R89, R48 ;  /* 0x0000003000597308 */ /* 0x0003220000002400 */
[----:B--2---:R-:W2:Y:S02]  /*45b0*/  LDSM.16.M88.4 R36, [R0+0xa800] ;  /* 0x00a800000024783b */ /* 0x004ea40000000200 */
[----:B---3--:R-:W-:Y:S08]  /*45c0*/  HMMA.16816.F32.BF16 R24, R20, R62, R40 ;  /* 0x0000003e1418723c */ /* 0x008ff00000041828 */
[----:B------:R-:W-:Y:S08]  /*45d0*/  HMMA.16816.F32.BF16 R40, R16, R90, R76 ;  /* 0x0000005a1028723c */ /* 0x000ff0000004184c */
[----:B------:R-:W-:Y:S08]  /*45e0*/  HMMA.16816.F32.BF16 R76, R32, R50, R100 ;  /* 0x00000032204c723c */ /* 0x000ff00000041864 */
[----:B------:R-:W-:Y:S01]  /*45f0*/  HMMA.16816.F32.BF16 R68, R8, R58, R24 ;  /* 0x0000003a0844723c */ /* 0x000fe20000041818 */
[----:B------:R-:W-:-:S04]  /*4600*/  FMUL.FTZ R24, R65, UR4 ;  /* 0x0000000441187c20 */ /* 0x000fc80008410000 */
[----:B------:R3:W-:Y:S03]  /*4610*/  MUFU.TANH R103, R24 ;  /* 0x0000001800677308 */ /* 0x0007e60000002400 */
[----:B------:R-:W-:Y:S01]  /*4620*/  HMMA.16816.F32.BF16 R60, R12, R62, R40 ;  /* 0x0000003e0c3c723c */ /* 0x000fe20000041828 */
[----:B------:R-:W-:-:S04]  /*4630*/  FMUL.FTZ R40, R66, UR4 ;  /* 0x0000000442287c20 */ /* 0x000fc80008410000 */
[----:B------:R5:W-:Y:S03]  /*4640*/  MUFU.TANH R88, R40 ;  /* 0x0000002800587308 */ /* 0x000be60000002400 */
[----:B-1----:R-:W-:Y:S01]  /*4650*/  HMMA.16816.F32.BF16 R48, R28, R44, R72 ;  /* 0x0000002c1c30723c */ /* 0x002fe20000041848 */
[----:B---3--:R-:W1:Y:S07]  /*4660*/  LDSM.16.M88.4 R24, [R2+0xa800] ;  /* 0x00a800000218783b */ /* 0x008e6e0000000200 */
[----:B------:R-:W-:Y:S01]  /*4670*/  HMMA.16816.F32.BF16 R72, R32, R96, R128 ;  /* 0x000000602048723c */ /* 0x000fe20000041880 */
[----:B-----5:R-:W-:-:S07]  /*4680*/  FMUL.FTZ R40, R67, UR4 ;  /* 0x0000000443287c20 */ /* 0x020fce0008410000 */
[----:B------:R-:W-:Y:S01]  /*4690*/  HMMA.16816.F32.BF16 R56, R4, R58, R60 ;  /* 0x0000003a0438723c */ /* 0x000fe2000004183c */
[----:B------:R3:W-:Y:S07]  /*46a0*/  MUFU.TANH R100, R40 ;  /* 0x0000002800647308 */ /* 0x0007ee0000002400 */
[----:B--2---:R-:W-:Y:S08]  /*46b0*/  HMMA.16816.F32.BF16 R48, R20, R36, R48 ;  /* 0x000000241430723c */ /* 0x004ff00000041830 */
[----:B------:R-:W-:Y:S08]  /*46c0*/  HMMA.16816.F32.BF16 R96, R32, R98, R152 ;  /* 0x000000622060723c */ /* 0x000ff00000041898 */
[----:B---3--:R-:W-:Y:S01]  /*46d0*/  HMMA.16816.F32.BF16 R40, R16, R44, R80 ;  /* 0x0000002c1028723c */ /* 0x008fe20000041850 */
[----:B------:R-:W-:-:S04]  /*46e0*/  FMUL.FTZ R44, R68, UR4 ;  /* 0x00000004442c7c20 */ /* 0x000fc80008410000 */
[----:B------:R2:W-:Y:S03]  /*46f0*/  MUFU.TANH R101, R44 ;  /* 0x0000002c00657308 */ /* 0x0005e60000002400 */
[----:B-1----:R-:W-:Y:S08]  /*4700*/  HMMA.16816.F32.BF16 R60, R8, R24, R48 ;  /* 0x00000018083c723c */ /* 0x002ff00000041830 */
[----:B------:R-:W-:Y:S01]  /*4710*/  HMMA.16816.F32.BF16 R48, R28, R46, R76 ;  /* 0x0000002e1c30723c */ /* 0x000fe2000004184c */
[----:B--2---:R-:W-:-:S07]  /*4720*/  FMUL.FTZ R44, R69, UR4 ;  /* 0x00000004452c7c20 */ /* 0x004fce0008410000 */
[----:B------:R-:W-:Y:S01]  /*4730*/  HMMA.16816.F32.BF16 R40, R12, R36, R40 ;  /* 0x000000240c28723c */ /* 0x000fe20000041828 */
[----:B------:R-:W-:Y:S01]  /*4740*/  FMUL.FTZ R36, R56, UR4 ;  /* 0x0000000438247c20 */ /* 0x000fe20008410000 */
[----:B------:R1:W-:Y:S06]  /*4750*/  MUFU.TANH R102, R44 ;  /* 0x0000002c00667308 */ /* 0x0003ec0000002400 */
[----:B------:R-:W-:Y:S02]  /*4760*/  HMMA.16816.F32.BF16 R76, R32, R124, R148 ;  /* 0x0000007c204c723c */ /* 0x000fe40000041894 */
[----:B------:R2:W3:Y:S01]  /*4770*/  MUFU.TANH R87, R36 ;  /* 0x0000002400577308 */ /* 0x0004e20000002400 */
[----:B-1----:R-:W-:-:S09]  /*4780*/  FMUL.FTZ R44, R70, UR4 ;  /* 0x00000004462c7c20 */ /* 0x002fd20008410000 */
[----:B------:R-:W-:Y:S01]  /*4790*/  HMMA.16816.F32.BF16 R64, R4, R24, R40 ;  /* 0x000000180440723c */ /* 0x000fe20000041828 */
[----:B------:R-:W1:Y:S01]  /*47a0*/  LDSM.16.M88.4 R40, [R3+0xb000] ;  /* 0x00b000000328783b */ /* 0x000e620000000200 */
[----:B------:R-:W-:Y:S01]  /*47b0*/  FMUL.FTZ R24, R60, UR4 ;  /* 0x000000043c187c20 */ /* 0x000fe20008410000 */
[----:B------:R5:W3:Y:S01]  /*47c0*/  MUFU.TANH R91, R44 ;  /* 0x0000002c005b7308 */ /* 0x000ae20000002400 */
[----:B--2---:R-:W-:-:S07]  /*47d0*/  FMUL.FTZ R36, R57, UR4 ;  /* 0x0000000439247c20 */ /* 0x004fce0008410000 */
[----:B------:R2:W-:Y:S08]  /*47e0*/  MUFU.TANH R90, R36 ;  /* 0x00000024005a7308 */ /* 0x0005f00000002400 */
[----:B------:R4:W-:Y:S01]  /*47f0*/  MUFU.TANH R163, R24 ;  /* 0x0000001800a37308 */ /* 0x0009e20000002400 */
[----:B-----5:R-:W-:-:S07]  /*4800*/  FMUL.FTZ R44, R71, UR4 ;  /* 0x00000004472c7c20 */ /* 0x020fce0008410000 */
[----:B------:R-:W-:Y:S01]  /*4810*/  MUFU.TANH R93, R44 ;  /* 0x0000002c005d7308 */ /* 0x000fe20000002400 */
[----:B--2---:R-:W-:-:S07]  /*4820*/  FMUL.FTZ R36, R58, UR4 ;  /* 0x000000043a247c20 */ /* 0x004fce0008410000 */
[----:B------:R2:W-:Y:S01]  /*4830*/  MUFU.TANH R85, R36 ;  /* 0x0000002400557308 */ /* 0x0005e20000002400 */
[----:B----4-:R-:W-:-:S07]  /*4840*/  FMUL.FTZ R24, R61, UR4 ;  /* 0x000000043d187c20 */ /* 0x010fce0008410000 */
[----:B------:R4:W-:Y:S01]  /*4850*/  MUFU.TANH R161, R24 ;  /* 0x0000001800a17308 */ /* 0x0009e20000002400 */
[----:B--2---:R-:W-:Y:S02]  /*4860*/  FMUL.FTZ R36, R59, UR4 ;  /* 0x000000043b247c20 */ /* 0x004fe40008410000 */
[----:B------:R-:W-:Y:S05]  /*4870*/  HMMA.16816.F32.BF16 R56, R20, R38, R48 ;  /* 0x000000261438723c */ /* 0x000fea0000041830 */
[----:B------:R-:W2:Y:S01]  /*4880*/  MUFU.TANH R86, R36 ;  /* 0x0000002400567308 */ /* 0x000ea20000002400 */
[----:B----4-:R-:W-:Y:S02]  /*4890*/  FMUL.FTZ R24, R62, UR4 ;  /* 0x000000043e187c20 */ /* 0x010fe40008410000 */
[----:B------:R-:W-:Y:S01]  /*48a0*/  HMMA.16816.F32.BF16 R48, R16, R46, R140 ;  /* 0x0000002e1030723c */ /* 0x000fe2000004188c */
[----:B------:R-:W4:Y:S04]  /*48b0*/  LDSM.16.M88.4 R44, [R0+0xb000] ;  /* 0x00b00000002c783b */ /* 0x000f280000000200 */
[----:B------:R5:W-:Y:S07]  /*48c0*/  MUFU.TANH R165, R24 ;  /* 0x0000001800a57308 */ /* 0x000bee0000002400 */
[----:B------:R-:W-:Y:S01]  /*48d0*/  HMMA.16816.F32.BF16 R68, R8, R26, R56 ;  /* 0x0000001a0844723c */ /* 0x000fe20000041838 */
[----:B-----5:R-:W-:-:S07]  /*48e0*/  FMUL.FTZ R24, R63, UR4 ;  /* 0x000000043f187c20 */ /* 0x020fce0008410000 */
[----:B------:R-:W-:Y:S01]  /*48f0*/  HMMA.16816.F32.BF16 R48, R12, R38, R48 ;  /* 0x000000260c30723c */ /* 0x000fe20000041830 */
[----:B------:R-:W5:Y:S01]  /*4900*/  LDSM.16.M88.4 R36, [R2+0xb000] ;  /* 0x00b000000224783b */ /* 0x000f620000000200 */
[----:B------:R3:W-:Y:S06]  /*4910*/  MUFU.TANH R162, R24 ;  /* 0x0000001800a27308 */ /* 0x0007ec0000002400 */
[-C--:B-1----:R-:W-:Y:S08]  /*4920*/  HMMA.16816.F32.BF16 R56, R28, R40.reuse, R72 ;  /* 0x000000281c38723c */ /* 0x082ff00000041848 */
[----:B------:R-:W-:Y:S01]  /*4930*/  HMMA.16816.F32.BF16 R60, R16, R40, R132 ;  /* 0x00000028103c723c */ /* 0x000fe20000041884 */
[----:B------:R-:W-:Y:S01]  /*4940*/  FMUL.FTZ R40, R70, UR4 ;  /* 0x0000000446287c20 */ /* 0x000fe20008410000 */
[----:B---3--:R-:W-:-:S03]  /*4950*/  FMUL.FTZ R24, R64, UR4 ;  /* 0x0000000440187c20 */ /* 0x008fc60008410000 */
[----:B------:R-:W-:Y:S03]  /*4960*/  MUFU.TANH R160, R40 ;  /* 0x0000002800a07308 */ /* 0x000fe60000002400 */
[----:B------:R-:W-:Y:S05]  /*4970*/  HMMA.16816.F32.BF16 R72, R32, R126, R144 ;  /* 0x0000007e2048723c */ /* 0x000fea0000041890 */
[----:B------:R1:W-:Y:S02]  /*4980*/  MUFU.TANH R83, R24 ;  /* 0x0000001800537308 */ /* 0x0003e40000002400 */
[----:B-1----:R-:W-:-:S06]  /*4990*/  FMUL.FTZ R24, R65, UR4 ;  /* 0x0000000441187c20 */ /* 0x002fcc0008410000 */
[----:B------:R1:W-:Y:S02]  /*49a0*/  MUFU.TANH R84, R24 ;  /* 0x0000001800547308 */ /* 0x0003e40000002400 */
[----:B-1----:R-:W-:-:S06]  /*49b0*/  FMUL.FTZ R24, R66, UR4 ;  /* 0x0000000442187c20 */ /* 0x002fcc0008410000 */
[----:B------:R1:W3:Y:S02]  /*49c0*/  MUFU.TANH R95, R24 ;  /* 0x00000018005f7308 */ /* 0x0002e40000002400 */
[----:B-1----:R-:W-:Y:S02]  /*49d0*/  FMUL.FTZ R24, R67, UR4 ;  /* 0x0000000443187c20 */ /* 0x002fe40008410000 */
[----:B------:R-:W-:Y:S04]  /*49e0*/  HMMA.16816.F32.BF16 R64, R4, R26, R48 ;  /* 0x0000001a0440723c */ /* 0x000fe80000041830 */
[----:B------:R1:W3:Y:S04]  /*49f0*/  MUFU.TANH R94, R24 ;  /* 0x00000018005e7308 */ /* 0x0002e80000002400 */
[-C--:B----4-:R-:W-:Y:S08]  /*4a00*/  HMMA.16816.F32.BF16 R48, R20, R44.reuse, R56 ;  /* 0x0000002c1430723c */ /* 0x090ff00000041838 */
[----:B------:R-:W-:Y:S01]  /*4a10*/  HMMA.16816.F32.BF16 R56, R12, R44, R60 ;  /* 0x0000002c0c38723c */ /* 0x000fe2000004183c */
[----:B-1----:R-:W-:-:S04]  /*4a20*/  FMUL.FTZ R24, R68, UR4 ;  /* 0x0000000444187c20 */ /* 0x002fc80008410000 */
[----:B------:R1:W-:Y:S07]  /*4a30*/  MUFU.TANH R139, R24 ;  /* 0x00000018008b7308 */ /* 0x0003ee0000002400 */
[----:B-----5:R-:W-:Y:S08]  /*4a40*/  HMMA.16816.F32.BF16 R32, R8, R36, R48 ;  /* 0x000000240820723c */ /* 0x020ff00000041830 */
[----:B------:R-:W-:Y:S01]  /*4a50*/  HMMA.16816.F32.BF16 R48, R16, R42, R116 ;  /* 0x0000002a1030723c */ /* 0x000fe20000041874 */
[----:B-1----:R-:W-:-:S04]  /*4a60*/  FMUL.FTZ R24, R69, UR4 ;  /* 0x0000000445187c20 */ /* 0x002fc80008410000 */
[----:B------:R1:W-:Y:S03]  /*4a70*/  MUFU.TANH R137, R24 ;  /* 0x0000001800897308 */ /* 0x0003e60000002400 */
[----:B------:R-:W-:Y:S08]  /*4a80*/  HMMA.16816.F32.BF16 R40, R28, R42, R96 ;  /* 0x0000002a1c28723c */ /* 0x000ff00000041860 */
[----:B------:R-:W-:Y:S01]  /*4a90*/  HMMA.16816.F32.BF16 R56, R4, R36, R56 ;  /* 0x000000240438723c */ /* 0x000fe20000041838 */
[----:B-1----:R1:W4:Y:S11]  /*4aa0*/  LDSM.16.M88.4 R24, [R3+0xb800] ;  /* 0x00b800000318783b */ /* 0x0023360000000200 */
[-C--:B------:R-:W-:Y:S08]  /*4ab0*/  HMMA.16816.F32.BF16 R40, R20, R46.reuse, R40 ;  /* 0x0000002e1428723c */ /* 0x080ff00000041828 */
[----:B------:R-:W-:Y:S01]  /*4ac0*/  HMMA.16816.F32.BF16 R44, R12, R46, R48 ;  /* 0x0000002e0c2c723c */ /* 0x000fe20000041830 */
[----:B-1----:R-:W-:-:S11]  /*4ad0*/  FMUL.FTZ R3, R71, UR4 ;  /* 0x0000000447037c20 */ /* 0x002fd60008410000 */
[-C--:B------:R-:W-:Y:S01]  /*4ae0*/  HMMA.16816.F32.BF16 R40, R8, R38.reuse, R40 ;  /* 0x000000260828723c */ /* 0x080fe20000041828 */
[----:B------:R1:W-:Y:S07]  /*4af0*/  MUFU.TANH R138, R3 ;  /* 0x00000003008a7308 */ /* 0x0003ee0000002400 */
[----:B------:R-:W-:Y:S08]  /*4b00*/  HMMA.16816.F32.BF16 R44, R4, R38, R44 ;  /* 0x00000026042c723c */ /* 0x000ff0000004182c */
[----:B----4-:R-:W-:Y:S01]  /*4b10*/  HMMA.16816.F32.BF16 R68, R16, R24, R108 ;  /* 0x000000181044723c */ /* 0x010fe2000004186c */
[----:B-1----:R-:W-:-:S04]  /*4b20*/  FMUL.FTZ R3, R64, UR4 ;  /* 0x0000000440037c20 */ /* 0x002fc80008410000 */
[----:B------:R1:W-:Y:S03]  /*4b30*/  MUFU.TANH R82, R3 ;  /* 0x0000000300527308 */ /* 0x0003e60000002400 */
[C---:B------:R-:W-:Y:S01]  /*4b40*/  HMMA.16816.F32.BF16 R60, R28.reuse, R24, R76 ;  /* 0x000000181c3c723c */ /* 0x040fe2000004184c */
[----:B------:R-:W-:Y:S02]  /*4b50*/  IMAD.SHL.U32 R24, R234, 0x2, RZ ;  /* 0x00000002ea187824 */ /* 0x000fe400078e00ff */
[----:B------:R-:W-:Y:S01]  /*4b60*/  FMUL.FTZ R44, R44, UR4 ;  /* 0x000000042c2c7c20 */ /* 0x000fe20008410000 */
[----:B------:R-:W-:Y:S01]  /*4b70*/  FMUL.FTZ R45, R45, UR4 ;  /* 0x000000042d2d7c20 */ /* 0x000fe20008410000 */
[----:B------:R-:W-:Y:S01]  /*4b80*/  FMUL.FTZ R46, R46, UR4 ;  /* 0x000000042e2e7c20 */ /* 0x000fe20008410000 */
[----:B------:R-:W-:Y:S02]  /*4b90*/  FMUL.FTZ R47, R47, UR4 ;  /* 0x000000042f2f7c20 */ /* 0x000fe40008410000 */
[----:B------:R-:W-:Y:S01]  /*4ba0*/  HMMA.16816.F32.BF16 R48, R28, R26, R72 ;  /* 0x0000001a1c30723c */ /* 0x000fe20000041848 */
[----:B------:R-:W-:Y:S01]  /*4bb0*/  FMUL.FTZ R28, R40, UR4 ;  /* 0x00000004281c7c20 */ /* 0x000fe20008410000 */
[----:B------:R-:W-:Y:S01]  /*4bc0*/  MUFU.TANH R44, R44 ;  /* 0x0000002c002c7308 */ /* 0x000fe20000002400 */
[----:B-1----:R-:W-:-:S07]  /*4bd0*/  FMUL.FTZ R3, R65, UR4 ;  /* 0x0000000441037c20 */ /* 0x002fce0008410000 */
[----:B------:R-:W-:Y:S08]  /*4be0*/  MUFU.TANH R45, R45 ;  /* 0x0000002d002d7308 */ /* 0x000ff00000002400 */
[----:B------:R1:W-:Y:S08]  /*4bf0*/  MUFU.TANH R92, R3 ;  /* 0x00000003005c7308 */ /* 0x0003f00000002400 */
[----:B------:R-:W-:Y:S08]  /*4c00*/  MUFU.TANH R46, R46 ;  /* 0x0000002e002e7308 */ /* 0x000ff00000002400 */
[----:B------:R-:W-:Y:S01]  /*4c10*/  MUFU.TANH R47, R47 ;  /* 0x0000002f002f7308 */ /* 0x000fe20000002400 */
[----:B-1----:R-:W-:-:S07]  /*4c20*/  FMUL.FTZ R3, R66, UR4 ;  /* 0x0000000442037c20 */ /* 0x002fce0008410000 */
[----:B------:R1:W4:Y:S02]  /*4c30*/  MUFU.TANH R81, R3 ;  /* 0x0000000300517308 */ /* 0x0003240000002400 */
[----:B-1----:R-:W-:Y:S02]  /*4c40*/  FMUL.FTZ R3, R67, UR4 ;  /* 0x0000000443037c20 */ /* 0x002fe40008410000 */
[----:B------:R-:W-:Y:S01]  /*4c50*/  HMMA.16816.F32.BF16 R64, R16, R26, R104 ;  /* 0x0000001a1040723c */ /* 0x000fe20000041868 */
[----:B------:R1:W5:Y:S03]  /*4c60*/  LDSM.16.M88.4 R16, [R0+0xb800] ;  /* 0x00b800000010783b */ /* 0x0003660000000200 */
[----:B------:R2:W4:Y:S01]  /*4c70*/  MUFU.TANH R120, R3 ;  /* 0x0000000300787308 */ /* 0x0005220000002400 */
[----:B------:R-:W-:-:S07]  /*4c80*/  FMUL.FTZ R26, R59, UR4 ;  /* 0x000000043b1a7c20 */ /* 0x000fce0008410000 */
[----:B------:R-:W-:Y:S08]  /*4c90*/  MUFU.TANH R73, R26 ;  /* 0x0000001a00497308 */ /* 0x000ff00000002400 */
[----:B------:R5:W-:Y:S01]  /*4ca0*/  MUFU.TANH R59, R28 ;  /* 0x0000001c003b7308 */ /* 0x000be20000002400 */
[----:B--2---:R-:W-:Y:S01]  /*4cb0*/  FMUL.FTZ R3, R32, UR4 ;  /* 0x0000000420037c20 */ /* 0x004fe20008410000 */
[----:B------:R-:W-:Y:S01]  /*4cc0*/  FMUL.FTZ R32, R41, UR4 ;  /* 0x0000000429207c20 */ /* 0x000fe20008410000 */
[----:B-1----:R-:W-:Y:S01]  /*4cd0*/  LOP3.LUT R0, R24, 0x6, RZ, 0xc0, !PT ;  /* 0x0000000618007812 */ /* 0x002fe200078ec0ff */
[----:B------:R-:W-:-:S04]  /*4ce0*/  FMUL.FTZ R24, R58, UR4 ;  /* 0x000000043a187c20 */ /* 0x000fc80008410000 */
[----:B------:R1:W-:Y:S01]  /*4cf0*/  MUFU.TANH R177, R3 ;  /* 0x0000000300b17308 */ /* 0x0003e20000002400 */
[----:B------:R-:W-:-:S04]  /*4d00*/  LEA R0, R53, R0, 0x6 ;  /* 0x0000000035007211 */ /* 0x000fc800078e30ff */
[----:B------:R-:W-:-:S03]  /*4d10*/  IADD3 R25, PT, PT, R0, 0x8, RZ ;  /* 0x0000000800197810 */ /* 0x000fc60007ffe0ff */
[----:B------:R2:W4:Y:S01]  /*4d20*/  MUFU.TANH R77, R24 ;  /* 0x00000018004d7308 */ /* 0x0005220000002400 */
[-C--:B------:R-:W-:Y:S02]  /*4d30*/  ISETP.GE.AND P5, PT, R0, R52.reuse, PT ;  /* 0x000000340000720c */ /* 0x080fe40003fa6270 */
[----:B------:R-:W-:Y:S02]  /*4d40*/  ISETP.GE.AND P3, PT, R25, R52, PT ;  /* 0x000000341900720c */ /* 0x000fe40003f66270 */
[----:B------:R-:W-:Y:S01]  /*4d50*/  FSEL R39, R89, -INF , !P5 ;  /* 0xff80000059277808 */ /* 0x000fe20006800000 */
[C---:B-----5:R-:W-:Y:S01]  /*4d60*/  HMMA.16816.F32.BF16 R28, R12.reuse, R16, R68 ;  /* 0x000000100c1c723c */ /* 0x060fe20000041844 */
[----:B------:R-:W-:Y:S01]  /*4d70*/  FSEL R36, R87, -INF , !P3 ;  /* 0xff80000057247808 */ /* 0x000fe20005800000 */
[----:B-1----:R-:W-:Y:S01]  /*4d80*/  FMUL.FTZ R3, R33, UR4 ;  /* 0x0000000421037c20 */ /* 0x002fe20008410000 */
[----:B------:R-:W-:Y:S02]  /*4d90*/  FSEL R58, R101, -INF , !P3 ;  /* 0xff800000653a7808 */ /* 0x000fe40005800000 */
[----:B------:R-:W-:Y:S01]  /*4da0*/  FSEL R89, R112, -INF , !P5 ;  /* 0xff80000070597808 */ /* 0x000fe20006800000 */
[----:B------:R1:W-:Y:S01]  /*4db0*/  MUFU.TANH R172, R3 ;  /* 0x0000000300ac7308 */ /* 0x0003e20000002400 */
[----:B------:R-:W-:Y:S01]  /*4dc0*/  FSEL R72, R114, -INF , !P5 ;  /* 0xff80000072487808 */ /* 0x000fe20006800000 */
[----:B------:R-:W-:Y:S01]  /*4dd0*/  HMMA.16816.F32.BF16 R12, R12, R18, R64 ;  /* 0x000000120c0c723c */ /* 0x000fe20000041840 */
[----:B------:R-:W-:Y:S01]  /*4de0*/  FSEL R67, R91, -INF , !P3 ;  /* 0xff8000005b437808 */ /* 0x000fe20005800000 */
[----:B--2---:R-:W-:-:S05]  /*4df0*/  VIADD R24, R0, 0x9 ;  /* 0x0000000900187836 */ /* 0x004fca0000000000 */
[----:B------:R-:W-:Y:S02]  /*4e00*/  ISETP.GE.AND P2, PT, R24, R52, PT ;  /* 0x000000341800720c */ /* 0x000fe40003f46270 */
[----:B------:R2:W5:Y:S01]  /*4e10*/  LDSM.16.M88.4 R24, [R2+0xb800] ;  /* 0x00b800000218783b */ /* 0x0005620000000200 */
[----:B------:R-:W-:-:S04]  /*4e20*/  DEPBAR.LE SB0, 0x0 ;  /* 0x000080000000791a */ /* 0x000fc80000000000 */
[----:B------:R-:W-:Y:S01]  /*4e30*/  FSEL R41, R86, -INF , !P2 ;  /* 0xff80000056297808 */ /* 0x000fe20005000000 */
[----:B-1----:R-:W-:Y:S01]  /*4e40*/  FMUL.FTZ R3, R34, UR4 ;  /* 0x0000000422037c20 */ /* 0x002fe20008410000 */
[----:B------:R-:W-:Y:S02]  /*4e50*/  FSEL R37, R90, -INF , !P2 ;  /* 0xff8000005a257808 */ /* 0x000fe40005000000 */
[----:B------:R-:W-:Y:S01]  /*4e60*/  FSEL R93, R93, -INF , !P2 ;  /* 0xff8000005d5d7808 */ /* 0x000fe20005000000 */
[----:B------:R1:W-:Y:S01]  /*4e70*/  MUFU.TANH R80, R3 ;  /* 0x0000000300507308 */ /* 0x0003e20000002400 */
[----:B------:R-:W-:Y:S02]  /*4e80*/  FSEL R64, R102, -INF , !P2 ;  /* 0xff80000066407808 */ /* 0x000fe40005000000 */
[----:B--2---:R-:W-:Y:S01]  /*4e90*/  IADD3 R2, PT, PT, R0, 0x18, RZ ;  /* 0x0000001800027810 */ /* 0x004fe20007ffe0ff */
[----:B-1----:R-:W-:-:S04]  /*4ea0*/  FMUL.FTZ R3, R35, UR4 ;  /* 0x0000000423037c20 */ /* 0x002fc80008410000 */
[----:B------:R1:W-:Y:S01]  /*4eb0*/  MUFU.TANH R174, R3 ;  /* 0x0000000300ae7308 */ /* 0x0003e20000002400 */
[----:B-----5:R-:W-:Y:S01]  /*4ec0*/  HMMA.16816.F32.BF16 R12, R4, R26, R12 ;  /* 0x0000001a040c723c */ /* 0x020fe2000004180c */
[----:B-1----:R-:W-:Y:S01]  /*4ed0*/  FMUL.FTZ R3, R56, UR4 ;  /* 0x0000000438037c20 */ /* 0x002fe20008410000 */
[----:B------:R-:W-:-:S05]  /*4ee0*/  FSEL R56, R88, -INF , !P5 ;  /* 0xff80000058387808 */ /* 0x000fca0006800000 */
[----:B------:R1:W2:-:S12]  /*4ef0*/  MUFU.TANH R78, R3 ;  /* 0x00000003004e7308 */ /* 0x0002980000002400 */
[----:B------:R-:W-:Y:S01]  /*4f00*/  FMUL.FTZ R13, R13, UR4 ;  /* 0x000000040d0d7c20 */ /* 0x000fe20008410000 */
[----:B------:R-:W-:Y:S01]  /*4f10*/  FMUL.FTZ R14, R14, UR4 ;  /* 0x000000040e0e7c20 */ /* 0x000fe20008410000 */
[----:B------:R-:W-:Y:S01]  /*4f20*/  FMUL.FTZ R15, R15, UR4 ;  /* 0x000000040f0f7c20 */ /* 0x000fe20008410000 */
[----:B-1----:R-:W-:Y:S02]  /*4f30*/  FMUL.FTZ R3, R57, UR4 ;  /* 0x0000000439037c20 */ /* 0x002fe40008410000 */
[----:B------:R1:W-:Y:S08]  /*4f40*/  MUFU.TANH R57, R32 ;  /* 0x0000002000397308 */ /* 0x0003f00000002400 */
[----:B------:R5:W2:Y:S01]  /*4f50*/  MUFU.TANH R175, R3 ;  /* 0x0000000300af7308 */ /* 0x000aa20000002400 */
[----:B-1----:R-:W-:Y:S01]  /*4f60*/  FMUL.FTZ R32, R42, UR4 ;  /* 0x000000042a207c20 */ /* 0x002fe20008410000 */
[----:B------:R-:W-:Y:S01]  /*4f70*/  FSEL R42, R85, -INF , !P3 ;  /* 0xff800000552a7808 */ /* 0x000fe20005800000 */
[----:B-----5:R-:W-:Y:S01]  /*4f80*/  VIADD R3, R0, 0x1 ;  /* 0x0000000100037836 */ /* 0x020fe20000000000 */
[----:B------:R-:W-:Y:S04]  /*4f90*/  BAR.SYNC.DEFER_BLOCKING 0x0 ;  /* 0x0000000000007b1d */ /* 0x000fe80000010000 */
[----:B------:R-:W-:-:S02]  /*4fa0*/  ISETP.GE.AND P4, PT, R3, R52, PT ;  /* 0x000000340300720c */ /* 0x000fc40003f86270 */
[----:B------:R-:W-:Y:S02]  /*4fb0*/  IADD3 R3, PT, PT, R0, 0x10, RZ ;  /* 0x0000001000037810 */ /* 0x000fe40007ffe0ff */
[----:B------:R-:W-:Y:S02]  /*4fc0*/  FSEL R53, R100, -INF , !P4 ;  /* 0xff80000064357808 */ /* 0x000fe40006000000 */
[----:B------:R-:W-:Y:S02]  /*4fd0*/  FSEL R38, R103, -INF , !P4 ;  /* 0xff80000067267808 */ /* 0x000fe40006000000 */
[----:B------:R-:W-:Y:S02]  /*4fe0*/  FSEL R88, R113, -INF , !P4 ;  /* 0xff80000071587808 */ /* 0x000fe40006000000 */
[----:B------:R-:W-:Y:S02]  /*4ff0*/  FSEL R76, R115, -INF , !P4 ;  /* 0xff800000734c7808 */ /* 0x000fe40006000000 */
[----:B------:R-:W-:-:S02]  /*5000*/  ISETP.GE.AND P4, PT, R2, R52, PT ;  /* 0x000000340200720c */ /* 0x000fc40003f86270 */
[C---:B------:R-:W-:Y:S02]  /*5010*/  IADD3 R2, PT, PT, R0.reuse, 0x19, RZ ;  /* 0x0000001900027810 */ /* 0x040fe40007ffe0ff */
[-C--:B------:R-:W-:Y:S01]  /*5020*/  ISETP.GE.AND P1, PT, R3, R52.reuse, PT ;  /* 0x000000340300720c */ /* 0x080fe20003f26270 */
[----:B------:R-:W-:Y:S01]  /*5030*/  VIADD R3, R0, 0x11 ;  /* 0x0000001100037836 */ /* 0x000fe20000000000 */
[-C--:B------:R-:W-:Y:S01]  /*5040*/  ISETP.GE.AND P3, PT, R2, R52.reuse, PT ;  /* 0x000000340200720c */ /* 0x080fe20003f66270 */
[----:B------:R-:W-:Y:S01]  /*5050*/  VIADD R2, R0, 0x20 ;  /* 0x0000002000027836 */ /* 0x000fe20000000000 */
[----:B---3--:R-:W-:Y:S02]  /*5060*/  FSEL R95, R95, -INF , !P1 ;  /* 0xff8000005f5f7808 */ /* 0x008fe40004800000 */
[-C--:B------:R-:W-:Y:S01]  /*5070*/  ISETP.GE.AND P5, PT, R3, R52.reuse, PT ;  /* 0x000000340300720c */ /* 0x080fe20003fa6270 */
[----:B------:R-:W-:Y:S01]  /*5080*/  FMUL.FTZ R3, R43, UR4 ;  /* 0x000000042b037c20 */ /* 0x000fe20008410000 */
[----:B------:R-:W-:Y:S01]  /*5090*/  ISETP.GE.AND P2, PT, R2, R52, PT ;  /* 0x000000340200720c */ /* 0x000fe20003f46270 */
[----:B------:R1:W3:Y:S01]  /*50a0*/  MUFU.TANH R43, R32 ;  /* 0x00000020002b7308 */ /* 0x0002e20000002400 */
[----:B------:R-:W-:-:S02]  /*50b0*/  IADD3 R2, PT, PT, R0, 0x21, RZ ;  /* 0x0000002100027810 */ /* 0x000fc40007ffe0ff */
[----:B------:R-:W-:Y:S02]  /*50c0*/  FSEL R66, R83, -INF , !P1 ;  /* 0xff80000053427808 */ /* 0x000fe40004800000 */
[----:B------:R-:W-:Y:S02]  /*50d0*/  FSEL R165, R165, -INF , !P1 ;  /* 0xff800000a5a57808 */ /* 0x000fe40004800000 */
[----:B------:R-:W-:Y:S01]  /*50e0*/  FSEL R163, R163, -INF , !P1 ;  /* 0xff800000a3a37808 */ /* 0x000fe20004800000 */
[----:B------:R-:W2:Y:S01]  /*50f0*/  MUFU.TANH R40, R3 ;  /* 0x0000000300287308 */ /* 0x000ea20000002400 */
[----:B------:R-:W-:Y:S02]  /*5100*/  ISETP.GE.AND P1, PT, R2, R52, PT ;  /* 0x000000340200720c */ /* 0x000fe40003f26270 */
[----:B------:R-:W-:Y:S02]  /*5110*/  IADD3 R2, PT, PT, R0, 0x28, RZ ;  /* 0x0000002800027810 */ /* 0x000fe40007ffe0ff */
[----:B------:R-:W-:-:S02]  /*5120*/  FSEL R94, R94, -INF , !P5 ;  /* 0xff8000005e5e7808 */ /* 0x000fc40006800000 */
[----:B------:R-:W-:Y:S01]  /*5130*/  FSEL R162, R162, -INF , !P5 ;  /* 0xff800000a2a27808 */ /* 0x000fe20006800000 */
[C---:B-1----:R-:W-:Y:S01]  /*5140*/  HMMA.16816.F32.BF16 R32, R20.reuse, R16, R60 ;  /* 0x000000101420723c */ /* 0x042fe2000004183c */
[----:B------:R-:W-:Y:S02]  /*5150*/  FSEL R161, R161, -INF , !P5 ;  /* 0xff800000a1a17808 */ /* 0x000fe40006800000 */
[----:B----4-:R-:W-:Y:S02]  /*5160*/  FSEL R108, R81, -INF , !P4 ;  /* 0xff800000516c7808 */ /* 0x010fe40006000000 */
[----:B------:R-:W-:Y:S02]  /*5170*/  FSEL R65, R82, -INF , !P4 ;  /* 0xff80000052417808 */ /* 0x000fe40006000000 */
[----:B------:R-:W-:Y:S01]  /*5180*/  FSEL R160, R160, -INF , !P4 ;  /* 0xff800000a0a07808 */ /* 0x000fe20006000000 */
[----:B------:R-:W-:Y:S01]  /*5190*/  HMMA.16816.F32.BF16 R20, R20, R18, R48 ;  /* 0x000000121414723c */ /* 0x000fe20000041830 */
[----:B------:R-:W-:-:S02]  /*51a0*/  FSEL R139, R139, -INF , !P4 ;  /* 0xff8000008b8b7808 */ /* 0x000fc40006000000 */
[----:B------:R-:W-:Y:S02]  /*51b0*/  FSEL R120, R120, -INF , !P3 ;  /* 0xff80000078787808 */ /* 0x000fe40005800000 */
[----:B------:R-:W-:Y:S02]  /*51c0*/  FSEL R92, R92, -INF , !P3 ;  /* 0xff8000005c5c7808 */ /* 0x000fe40005800000 */
[----:B------:R-:W-:Y:S01]  /*51d0*/  FSEL R138, R138, -INF , !P3 ;  /* 0xff8000008a8a7808 */ /* 0x000fe20005800000 */
[----:B------:R-:W-:Y:S01]  /*51e0*/  HMMA.16816.F32.BF16 R16, R4, R24, R28 ;  /* 0x000000180410723c */ /* 0x000fe2000004181c */
[----:B------:R-:W-:Y:S02]  /*51f0*/  FSEL R29, R84, -INF , !P5 ;  /* 0xff800000541d7808 */ /* 0x000fe40006800000 */
[----:B------:R-:W-:Y:S01]  /*5200*/  ISETP.GE.AND P5, PT, R2, R52, PT ;  /* 0x000000340200720c */ /* 0x000fe20003fa6270 */
[----:B------:R-:W-:Y:S01]  /*5210*/  VIADD R2, R0, 0x29 ;  /* 0x0000002900027836 */ /* 0x000fe20000000000 */
[----:B------:R-:W-:-:S02]  /*5220*/  FSEL R137, R137, -INF , !P3 ;  /* 0xff80000089897808 */ /* 0x000fc40005800000 */
[----:B------:R-:W-:Y:S01]  /*5230*/  P2R R28, PR, RZ, 0x20 ;  /* 0x00000020ff1c7803 */ /* 0x000fe20000000000 */
[C---:B------:R-:W-:Y:S01]  /*5240*/  HMMA.16816.F32.BF16 R4, R8.reuse, R24, R32 ;  /* 0x000000180804723c */ /* 0x040fe20000041820 */
[-C--:B------:R-:W-:Y:S02]  /*5250*/  ISETP.GE.AND P6, PT, R2, R52.reuse, PT ;  /* 0x000000340200720c */ /* 0x080fe40003fc6270 */
[----:B------:R-:W-:Y:S02]  /*5260*/  IADD3 R2, PT, PT, R0, 0x30, RZ ;  /* 0x0000003000027810 */ /* 0x000fe40007ffe0ff */
[----:B------:R-:W-:Y:S02]  /*5270*/  ISETP.GE.U32.AND P3, PT, R52, 0x41, PT ;  /* 0x000000413400780c */ /* 0x000fe40003f66070 */
[----:B------:R-:W-:Y:S01]  /*5280*/  ISETP.GE.AND P5, PT, R2, R52, PT ;  /* 0x000000340200720c */ /* 0x000fe20003fa6270 */
[----:B------:R-:W-:Y:S01]  /*5290*/  HMMA.16816.F32.BF16 R8, R8, R26, R20 ;  /* 0x0000001a0808723c */ /* 0x000fe20000041814 */
[----:B------:R-:W-:-:S02]  /*52a0*/  IADD3 R2, PT, PT, R0, 0x31, RZ ;  /* 0x0000003100027810 */ /* 0x000fc40007ffe0ff */
[----:B------:R-:W-:Y:S01]  /*52b0*/  FMUL.FTZ R16, R16, UR4 ;  /* 0x0000000410107c20 */ /* 0x000fe20008410000 */
[----:B------:R-:W-:Y:S01]  /*52c0*/  FMUL.FTZ R18, R18, UR4 ;  /* 0x0000000412127c20 */ /* 0x000fe20008410000 */
[----:B------:R-:W-:Y:S01]  /*52d0*/  ISETP.GE.AND P4, PT, R2, R52, PT ;  /* 0x000000340200720c */ /* 0x000fe20003f86270 */
[----:B------:R-:W-:Y:S01]  /*52e0*/  FMUL.FTZ R2, R17, UR4 ;  /* 0x0000000411027c20 */ /* 0x000fe20008410000 */
[----:B------:R-:W1:Y:S01]  /*52f0*/  MUFU.TANH R24, R16 ;  /* 0x0000001000187308 */ /* 0x000e620000002400 */
[----:B------:R-:W-:Y:S01]  /*5300*/  FMUL.FTZ R19, R19, UR4 ;  /* 0x0000000413137c20 */ /* 0x000fe20008410000 */
[----:B------:R-:W-:Y:S02]  /*5310*/  FSEL R181, R77, -INF , !P2 ;  /* 0xff8000004db57808 */ /* 0x000fe40005000000 */
[----:B------:R-:W-:Y:S01]  /*5320*/  FMUL.FTZ R21, R4, UR4 ;  /* 0x0000000404157c20 */ /* 0x000fe20008410000 */
[----:B------:R-:W-:Y:S01]  /*5330*/  FMUL.FTZ R22, R5, UR4 ;  /* 0x0000000405167c20 */ /* 0x000fe20008410000 */
[----:B------:R-:W-:Y:S01]  /*5340*/  FMUL.FTZ R26, R6, UR4 ;  /* 0x00000004061a7c20 */ /* 0x000fe20008410000 */
[----:B------:R-:W-:Y:S01]  /*5350*/  FMUL.FTZ R27, R7, UR4 ;  /* 0x00000004071b7c20 */ /* 0x000fe20008410000 */
[----:B------:R4:W1:Y:S01]  /*5360*/  MUFU.TANH R16, R2 ;  /* 0x0000000200107308 */ /* 0x0008620000002400 */
[----:B--2---:R-:W-:-:S02]  /*5370*/  FSEL R180, R78, -INF , !P2 ;  /* 0xff8000004eb47808 */ /* 0x004fc40005000000 */
[----:B------:R-:W-:Y:S01]  /*5380*/  FSEL R178, R80, -INF , !P2 ;  /* 0xff80000050b27808 */ /* 0x000fe20005000000 */
[----:B------:R-:W-:Y:S01]  /*5390*/  FMUL.FTZ R17, R8, UR4 ;  /* 0x0000000408117c20 */ /* 0x000fe20008410000 */
[----:B------:R-:W-:Y:S01]  /*53a0*/  FMUL.FTZ R20, R9, UR4 ;  /* 0x0000000409147c20 */ /* 0x000fe20008410000 */
[----:B------:R-:W-:Y:S01]  /*53b0*/  FMUL.FTZ R23, R10, UR4 ;  /* 0x000000040a177c20 */ /* 0x000fe20008410000 */
[----:B------:R-:W-:Y:S01]  /*53c0*/  FMUL.FTZ R25, R11, UR4 ;  /* 0x000000040b197c20 */ /* 0x000fe20008410000 */
[----:B------:R-:W-:Y:S02]  /*53d0*/  FSEL R177, R177, -INF , !P2 ;  /* 0xff800000b1b17808 */ /* 0x000fe40005000000 */
[----:B------:R-:W-:Y:S02]  /*53e0*/  FSEL R179, R73, -INF , !P1 ;  /* 0xff80000049b37808 */ /* 0x000fe40004800000 */
[----:B------:R-:W-:Y:S02]  /*53f0*/  FSEL R175, R175, -INF , !P1 ;  /* 0xff800000afaf7808 */ /* 0x000fe40004800000 */
[----:B------:R-:W-:-:S02]  /*5400*/  FSEL R174, R174, -INF , !P1 ;  /* 0xff800000aeae7808 */ /* 0x000fc40004800000 */
[----:B------:R-:W-:Y:S01]  /*5410*/  FSEL R172, R172, -INF , !P1 ;  /* 0xff800000acac7808 */ /* 0x000fe20004800000 */
[----:B----4-:R-:W-:-:S04]  /*5420*/  FMUL.FTZ R2, R12, UR4 ;  /* 0x000000040c027c20 */ /* 0x010fc80008410000 */
[----:B------:R2:W4:Y:S01]  /*5430*/  MUFU.TANH R12, R2 ;  /* 0x00000002000c7308 */ /* 0x0005220000002400 */
[----:B-1-3--:R-:W-:Y:S05]  /*5440*/  @!P3 BRA `(.L_x_301) ;  /* 0x0000000000f8b947 */ /* 0x00afea0003800000 */
[----:B--2---:R-:W-:Y:S01]  /*5450*/  LEA.HI.SX32 R2, R176, 0xfffffffe, 0x1a ;  /* 0xfffffffeb0027811 */ /* 0x004fe200078fd2ff */
        /* <DEDUP_REMOVED lines=61> */
.L_x_301:
[----:B------:R-:W-:Y:S01]  /*5830*/  FMNMX3.FTZ R134, R39, R38, R36, !PT ;  /* 0x0000002627867276 */ /* 0x000fe20007810024 */
[----:B-1----:R-:W1:Y:S01]  /*5840*/  MUFU.TANH R3, R13 ;  /* 0x0000000d00037308 */ /* 0x002e620000002400 */
[----:B------:R-:W-:Y:S01]  /*5850*/  ISETP.NE.AND P1, PT, R28, RZ, PT ;  /* 0x000000ff1c00720c */ /* 0x000fe20003f25270 */
[----:B------:R-:W3:Y:S01]  /*5860*/  LDCU UR4, c[0x0][0x45c] ;  /* 0x00008b80ff0477ac */ /* 0x000ee20008000800 */
[----:B------:R-:W-:Y:S01]  /*5870*/  FMNMX3.FTZ R134, R134, R37, R66, !PT ;  /* 0x0000002586867276 */ /* 0x000fe20007810042 */
[----:B------:R-:W-:Y:S01]  /*5880*/  STL [R1+0x5c], R238 ;  /* 0x00005cee01007387 */ /* 0x000fe20000100800 */
[C---:B--2---:R-:W-:Y:S01]  /*5890*/  IADD3 R2, PT, PT, R0.reuse, 0x38, RZ ;  /* 0x0000003800027810 */ /* 0x044fe20007ffe0ff */
[----:B------:R-:W-:Y:S01]  /*58a0*/  VIADD R0, R0, 0x39 ;  /* 0x0000003900007836 */ /* 0x000fe20000000000 */
[----:B------:R-:W-:Y:S01]  /*58b0*/  FMNMX3.FTZ R134, R134, R29, R65, !PT ;  /* 0x0000001d86867276 */ /* 0x000fe20007810041 */
[----:B------:R-:W2:Y:S01]  /*58c0*/  MUFU.TANH R6, R19 ;  /* 0x0000001300067308 */ /* 0x000ea20000002400 */
[----:B------:R-:W-:Y:S01]  /*58d0*/  FSEL R171, R44, -INF , !P1 ;  /* 0xff8000002cab7808 */ /* 0x000fe20004800000 */
[----:B------:R-:W-:Y:S01]  /*58e0*/  STL [R1+0x58], R233 ;  /* 0x000058e901007387 */ /* 0x000fe20000100800 */
[----:B------:R-:W-:-:S02]  /*58f0*/  FMNMX3.FTZ R134, R134, R92, R180, !PT ;  /* 0x0000005c86867276 */ /* 0x000fc400078100b4 */
[----:B------:R-:W-:Y:S01]  /*5900*/  FSEL R176, R46, -INF , !P1 ;  /* 0xff8000002eb07808 */ /* 0x000fe20004800000 */
[----:B------:R-:W-:Y:S01]  /*5910*/  STL [R1+0x54], R232 ;  /* 0x000054e801007387 */ /* 0x000fe20000100800 */
[----:B------:R-:W-:Y:S01]  /*5920*/  FSEL R169, R43, -INF , !P1 ;  /* 0xff8000002ba97808 */ /* 0x000fe20004800000 */
[----:B------:R-:W3:Y:S01]  /*5930*/  MUFU.TANH R5, R14 ;  /* 0x0000000e00057308 */ /* 0x000ee20000002400 */
[----:B------:R-:W-:Y:S01]  /*5940*/  FSEL R168, R59, -INF , !P1 ;  /* 0xff8000003ba87808 */ /* 0x000fe20004800000 */
[----:B------:R-:W-:Y:S01]  /*5950*/  STL [R1+0x50], R230 ;  /* 0x000050e601007387 */ /* 0x000fe20000100800 */
[----:B------:R-:W-:Y:S02]  /*5960*/  ISETP.GE.AND P1, PT, R2, R52, PT ;  /* 0x000000340200720c */ /* 0x000fe40003f26270 */
[----:B------:R-:W-:Y:S02]  /*5970*/  FSEL R170, R45, -INF , !P6 ;  /* 0xff8000002daa7808 */ /* 0x000fe40007000000 */
[----:B------:R-:W-:Y:S01]  /*5980*/  FSEL R236, R24, -INF , !P5 ;  /* 0xff80000018ec7808 */ /* 0x000fe20006800000 */
[----:B------:R-:W3:Y:S01]  /*5990*/  MUFU.TANH R4, R15 ;  /* 0x0000000f00047308 */ /* 0x000ee20000002400 */
[----:B------:R-:W-:-:S02]  /*59a0*/  FMNMX3.FTZ R134, R134, R175, R171, !PT ;  /* 0x000000af86867276 */ /* 0x000fc400078100ab */
[----:B------:R-:W-:Y:S02]  /*59b0*/  FSEL R173, R47, -INF , !P6 ;  /* 0xff8000002fad7808 */ /* 0x000fe40007000000 */
[----:B------:R-:W-:Y:S02]  /*59c0*/  FSEL R167, R40, -INF , !P6 ;  /* 0xff80000028a77808 */ /* 0x000fe40007000000 */
[----:B------:R-:W-:Y:S01]  /*59d0*/  FSEL R166, R57, -INF , !P6 ;  /* 0xff80000039a67808 */ /* 0x000fe20007000000 */
[----:B------:R-:W3:Y:S01]  /*59e0*/  MUFU.TANH R7, R21 ;  /* 0x0000001500077308 */ /* 0x000ee20000002400 */
[----:B------:R-:W-:Y:S02]  /*59f0*/  ISETP.GE.AND P6, PT, R0, R52, PT ;  /* 0x000000340000720c */ /* 0x000fe40003fc6270 */
[----:B------:R-:W-:Y:S02]  /*5a00*/  FSEL R235, R16, -INF , !P4 ;  /* 0xff80000010eb7808 */ /* 0x000fe40006000000 */
[----:B----4-:R-:W-:-:S02]  /*5a10*/  FSEL R239, R12, -INF , !P1 ;  /* 0xff8000000cef7808 */ /* 0x010fc40004800000 */
[----:B------:R-:W-:Y:S01]  /*5a20*/  FMNMX3.FTZ R134, R134, R170, R236, !PT ;  /* 0x000000aa86867276 */ /* 0x000fe200078100ec */
[----:B------:R-:W4:Y:S01]  /*5a30*/  MUFU.TANH R10, R26 ;  /* 0x0000001a000a7308 */ /* 0x000f220000002400 */
[----:B-1----:R-:W-:Y:S02]  /*5a40*/  FSEL R211, R3, -INF , !P6 ;  /* 0xff80000003d37808 */ /* 0x002fe40007000000 */
[----:B------:R-:W-:Y:S02]  /*5a50*/  FMNMX3.FTZ R134, R134, R235, R239, !PT ;  /* 0x000000eb86867276 */ /* 0x000fe400078100ef */
[----:B--2---:R-:W-:Y:S02]  /*5a60*/  FSEL R237, R6, -INF , !P4 ;  /* 0xff80000006ed7808 */ /* 0x004fe40006000000 */
[----:B------:R-:W-:Y:S01]  /*5a70*/  FMNMX.FTZ R134, R211, R134, !PT ;  /* 0x00000086d3867209 */ /* 0x000fe20007810000 */
[----:B------:R-:W1:Y:S01]  /*5a80*/  MUFU.TANH R3, R18 ;  /* 0x0000001200037308 */ /* 0x000e620000002400 */
[----:B---3--:R-:W-:-:S02]  /*5a90*/  FSEL R252, R5, -INF , !P1 ;  /* 0xff80000005fc7808 */ /* 0x008fc40004800000 */
[----:B------:R-:W-:Y:S01]  /*5aa0*/  FSEL R244, R4, -INF , !P6 ;  /* 0xff80000004f47808 */ /* 0x000fe20007000000 */
[----:B------:R-:W2:Y:S01]  /*5ab0*/  SHFL.BFLY PT, R0, R134, 0x2, 0x1f ;  /* 0x0c401f0086007f89 */ /* 0x000ea200000e0000 */
[----:B------:R-:W-:-:S03]  /*5ac0*/  FSEL R221, R7, -INF , !P5 ;  /* 0xff80000007dd7808 */ /* 0x000fc60006800000 */
[----:B------:R-:W3:Y:S01]  /*5ad0*/  MUFU.TANH R6, R22 ;  /* 0x0000001600067308 */ /* 0x000ee20000002400 */
[----:B----4-:R-:W-:-:S07]  /*5ae0*/  FSEL R206, R10, -INF , !P5 ;  /* 0xff8000000ace7808 */ /* 0x010fce0006800000 */
[----:B------:R-:W4:Y:S01]  /*5af0*/  MUFU.TANH R4, R17 ;  /* 0x0000001100047308 */ /* 0x000f220000002400 */
[----:B-1----:R-:W-:-:S07]  /*5b00*/  FSEL R231, R3, -INF , !P5 ;  /* 0xff80000003e77808 */ /* 0x002fce0006800000 */
[----:B------:R-:W1:Y:S01]  /*5b10*/  MUFU.TANH R5, R20 ;  /* 0x0000001400057308 */ /* 0x000e620000002400 */
[----:B---3--:R-:W-:Y:S02]  /*5b20*/  FSEL R207, R6, -INF , !P4 ;  /* 0xff80000006cf7808 */ /* 0x008fe40006000000 */
[----:B--2---:R-:W-:-:S05]  /*5b30*/  FMNMX.FTZ R134, R134, R0, !PT ;  /* 0x0000000086867209 */ /* 0x004fca0007810000 */
[----:B------:R-:W2:Y:S01]  /*5b40*/  MUFU.TANH R9, R27 ;  /* 0x0000001b00097308 */ /* 0x000ea20000002400 */
[----:B------:R-:W3:Y:S01]  /*5b50*/  SHFL.BFLY PT, R0, R134, 0x1, 0x1f ;  /* 0x0c201f0086007f89 */ /* 0x000ee200000e0000 */
[----:B----4-:R-:W-:-:S06]  /*5b60*/  FSEL R220, R4, -INF , !P1 ;  /* 0xff80000004dc7808 */ /* 0x010fcc0004800000 */
[----:B------:R-:W4:Y:S01]  /*5b70*/  MUFU.TANH R7, R23 ;  /* 0x0000001700077308 */ /* 0x000f220000002400 */
[----:B-1----:R-:W-:-:S07]  /*5b80*/  FSEL R222, R5, -INF , !P6 ;  /* 0xff80000005de7808 */ /* 0x002fce0007000000 */
[----:B------:R-:W1:Y:S01]  /*5b90*/  MUFU.TANH R5, R25 ;  /* 0x0000001900057308 */ /* 0x000e620000002400 */
[----:B--2---:R-:W-:Y:S02]  /*5ba0*/  FSEL R204, R9, -INF , !P4 ;  /* 0xff80000009cc7808 */ /* 0x004fe40006000000 */
[----:B---3--:R-:W-:Y:S02]  /*5bb0*/  FMNMX.FTZ R134, R134, R0, !PT ;  /* 0x0000000086867209 */ /* 0x008fe40007810000 */
[----:B------:R-:W-:Y:S02]  /*5bc0*/  FMNMX3.FTZ R0, R56, R53, R42, !PT ;  /* 0x0000003538007276 */ /* 0x000fe4000781002a */
[C---:B------:R-:W-:Y:S01]  /*5bd0*/  FSETP.NEU.FTZ.AND P2, PT, R134.reuse, -INF , PT ;  /* 0xff8000008600780b */ /* 0x040fe20003f5d000 */
[----:B------:R-:W-:Y:S01]  /*5be0*/  FMUL.FTZ R2, R134, UR4 ;  /* 0x0000000486027c20 */ /* 0x000fe20008410000 */
[----:B------:R-:W-:Y:S01]  /*5bf0*/  FMNMX3.FTZ R0, R0, R41, R95, !PT ;  /* 0x0000002900007276 */ /* 0x000fe2000781005f */
[----:B------:R-:W-:Y:S01]  /*5c00*/  STL [R1+0x60], R134 ;  /* 0x0000608601007387 */ /* 0x000fe20000100800 */
[----:B----4-:R-:W-:-:S02]  /*5c10*/  FSEL R205, R7, -INF , !P1 ;  /* 0xff80000007cd7808 */ /* 0x010fc40004800000 */
[----:B------:R-:W-:Y:S02]  /*5c20*/  FMNMX3.FTZ R0, R0, R94, R108, !PT ;  /* 0x0000005e00007276 */ /* 0x000fe4000781006c */
[----:B------:R-:W-:Y:S02]  /*5c30*/  FSEL R2, R2, RZ, P2 ;  /* 0x000000ff02027208 */ /* 0x000fe40001000000 */
[----:B------:R-:W-:Y:S02]  /*5c40*/  FMNMX3.FTZ R0, R0, R120, R181, !PT ;  /* 0x0000007800007276 */ /* 0x000fe400078100b5 */
[----:B-1----:R-:W-:Y:S02]  /*5c50*/  FSEL R210, R5, -INF , !P6 ;  /* 0xff80000005d27808 */ /* 0x002fe40007000000 */
[----:B------:R-:W-:Y:S02]  /*5c60*/  FMNMX3.FTZ R0, R0, R179, R176, !PT ;  /* 0x000000b300007276 */ /* 0x000fe400078100b0 */
[----:B------:R-:W-:-:S02]  /*5c70*/  LOP3.LUT R5, R182, 0x200, R183, 0xf8, !PT ;  /* 0x00000200b6057812 */ /* 0x000fc400078ef8b7 */
[----:B------:R-:W-:Y:S02]  /*5c80*/  FMNMX3.FTZ R0, R0, R173, R231, !PT ;  /* 0x000000ad00007276 */ /* 0x000fe400078100e7 */
[----:B------:R-:W-:Y:S02]  /*5c90*/  LEA R229, R5, UR5, 0x1 ;  /* 0x0000000505e57c11 */ /* 0x000fe4000f8e08ff */
[----:B------:R-:W-:Y:S02]  /*5ca0*/  FMNMX3.FTZ R0, R0, R237, R252, !PT ;  /* 0x000000ed00007276 */ /* 0x000fe400078100fc */
[----:B------:R-:W-:Y:S01]  /*5cb0*/  IADD3 R14, PT, PT, R229, 0xc040, RZ ;  /* 0x0000c040e50e7810 */ /* 0x000fe20007ffe0ff */
[----:B------:R-:W-:Y:S01]  /*5cc0*/  LDSM.16.MT88.4 R60, [R229+0xc000] ;  /* 0x00c00000e53c783b */ /* 0x000fe20000004200 */
[----:B------:R-:W-:Y:S02]  /*5cd0*/  FMNMX.FTZ R3, R244, R0, !PT ;  /* 0x00000000f4037209 */ /* 0x000fe40007810000 */
[----:B------:R-:W-:-:S02]  /*5ce0*/  FMNMX3.FTZ R0, R72, R76, R58, !PT ;  /* 0x0000004c48007276 */ /* 0x000fc4000781003a */
[----:B------:R-:W-:Y:S01]  /*5cf0*/  IADD3 R15, PT, PT, R164, R229, RZ ;  /* 0x000000e5a40f7210 */ /* 0x000fe20007ffe0ff */
[----:B------:R-:W1:Y:S01]  /*5d00*/  SHFL.BFLY PT, R133, R3, 0x2, 0x1f ;  /* 0x0c401f0003857f89 */ /* 0x000e6200000e0000 */
[----:B------:R-:W-:-:S03]  /*5d10*/  FMNMX3.FTZ R0, R0, R64, R163, !PT ;  /* 0x0000004000007276 */ /* 0x000fc600078100a3 */
[----:B------:R-:W-:Y:S01]  /*5d20*/  LDSM.16.MT88.4 R24, [R15+0xc000] ;  /* 0x00c000000f18783b */ /* 0x000fe20000004200 */
[----:B------:R-:W-:-:S03]  /*5d30*/  FMNMX3.FTZ R0, R0, R161, R139, !PT ;  /* 0x000000a100007276 */ /* 0x000fc6000781008b */
[----:B------:R-:W-:Y:S01]  /*5d40*/  LDSM.16.MT88.4 R32, [R15+0xe000] ;  /* 0x00e000000f20783b */ /* 0x000fe20000004200 */
[----:B------:R-:W-:-:S03]  /*5d50*/  FMNMX3.FTZ R0, R0, R137, R177, !PT ;  /* 0x0000008900007276 */ /* 0x000fc600078100b1 */
[----:B------:R-:W-:Y:S01]  /*5d60*/  LDSM.16.MT88.4 R20, [R15+0xc800] ;  /* 0x00c800000f14783b */ /* 0x000fe20000004200 */
[----:B------:R-:W-:-:S03]  /*5d70*/  FMNMX3.FTZ R0, R0, R172, R168, !PT ;  /* 0x000000ac00007276 */ /* 0x000fc600078100a8 */
[----:B------:R-:W-:Y:S01]  /*5d80*/  LDSM.16.MT88.4 R16, [R15+0xe800] ;  /* 0x00e800000f10783b */ /* 0x000fe20000004200 */
        /* <DEDUP_REMOVED lines=17> */
[----:B---3--:R-:W-:-:S03]  /*5ea0*/  FMNMX.FTZ R6, R4, R8, !PT ;  /* 0x0000000804067209 */ /* 0x008fc60007810000 */
[----:B------:R-:W-:Y:S01]  /*5eb0*/  STL [R1+0x64], R133 ;  /* 0x0000648501007387 */ /* 0x000fe20000100800 */
[----:B------:R-:W-:-:S03]  /*5ec0*/  FSETP.NEU.FTZ.AND P1, PT, R133, -INF , PT ;  /* 0xff8000008500780b */ /* 0x000fc60003f3d000 */
[----:B------:R-:W1:Y:S01]  /*5ed0*/  SHFL.BFLY PT, R5, R6, 0x1, 0x1f ;  /* 0x0c201f0006057f89 */ /* 0x000e6200000e0000 */
[----:B--2---:R-:W-:Y:S01]  /*5ee0*/  FMNMX3.FTZ R3, R0, R204, R205, !PT ;  /* 0x000000cc00037276 */ /* 0x004fe200078100cd */
[----:B------:R-:W-:-:S03]  /*5ef0*/  FFMA.FTZ R0, R36, UR4, -R2 ;  /* 0x0000000424007c23 */ /* 0x000fc60008010802 */
[----:B------:R-:W-:Y:S01]  /*5f00*/  FMNMX.FTZ R4, R210, R3, !PT ;  /* 0x00000003d2047209 */ /* 0x000fe20007810000 */
[----:B------:R2:W3:Y:S01]  /*5f10*/  MUFU.EX2 R10, R0 ;  /* 0x00000000000a7308 */ /* 0x0004e20000000800 */
[----:B------:R-:W-:-:S03]  /*5f20*/  FFMA.FTZ R3, R37, UR4, -R2 ;  /* 0x0000000425037c23 */ /* 0x000fc60008010802 */
[----:B------:R-:W4:Y:S04]  /*5f30*/  SHFL.BFLY PT, R7, R4, 0x2, 0x1f ;  /* 0x0c401f0004077f89 */ /* 0x000f2800000e0000 */
[----:B------:R-:W4:Y:S01]  /*5f40*/  MUFU.EX2 R247, R3 ;  /* 0x0000000300f77308 */ /* 0x000f220000000800 */
[----:B-1----:R-:W-:Y:S01]  /*5f50*/  FMNMX.FTZ R136, R6, R5, !PT ;  /* 0x0000000506887209 */ /* 0x002fe20007810000 */
[----:B--2---:R-:W-:Y:S01]  /*5f60*/  FMUL.FTZ R0, R133, UR4 ;  /* 0x0000000485007c20 */ /* 0x004fe20008410000 */
[----:B---3--:R-:W-:Y:S04]  /*5f70*/  STL [R1+0x38], R10 ;  /* 0x0000380a01007387 */ /* 0x008fe80000100800 */
[----:B------:R-:W-:Y:S01]  /*5f80*/  FSEL R0, R0, RZ, P1 ;  /* 0x000000ff00007208 */ /* 0x000fe20000800000 */
[----:B------:R-:W-:Y:S01]  /*5f90*/  STL [R1+0x68], R136 ;  /* 0x0000688801007387 */ /* 0x000fe20000100800 */
[----:B------:R-:W-:-:S02]  /*5fa0*/  FSETP.NEU.FTZ.AND P1, PT, R136, -INF , PT ;  /* 0xff8000008800780b */ /* 0x000fc40003f3d000 */
[----:B----4-:R-:W-:Y:S01]  /*5fb0*/  F2FP.BF16.F32.PACK_AB R6, R247, R10 ;  /* 0x0000000af706723e */ /* 0x010fe200000010ff */
[--C-:B------:R-:W-:Y:S01]  /*5fc0*/  FFMA.FTZ R3, R56, UR4, -R0.reuse ;  /* 0x0000000438037c23 */ /* 0x100fe20008010800 */
[----:B------:R-:W-:Y:S02]  /*5fd0*/  FMNMX.FTZ R8, R4, R7, !PT ;  /* 0x0000000704087209 */ /* 0x000fe40007810000 */
[----:B------:R-:W-:Y:S01]  /*5fe0*/  F2FP.BF16.F32.PACK_AB R4, R184, R223 ;  /* 0x000000dfb804723e */ /* 0x000fe200000010ff */
[----:B------:R1:W2:Y:S02]  /*5ff0*/  MUFU.EX2 R232, R3 ;  /* 0x0000000300e87308 */ /* 0x0002a40000000800 */
[----:B------:R-:W3:Y:S01]  /*6000*/  SHFL.BFLY PT, R9, R8, 0x1, 0x1f ;  /* 0x0c201f0008097f89 */ /* 0x000ee200000e0000 */
[----:B-1----:R-:W-:-:S03]  /*6010*/  FFMA.FTZ R3, R53, UR4, -R0 ;  /* 0x0000000435037c23 */ /* 0x002fc60008010800 */
[----:B--2---:R-:W-:Y:S02]  /*6020*/  STL [R1+0x70], R232 ;  /* 0x000070e801007387 */ /* 0x004fe40000100800 */
[----:B------:R1:W2:Y:S01]  /*6030*/  MUFU.EX2 R233, R3 ;  /* 0x0000000300e97308 */ /* 0x0002a20000000800 */
[----:B---3--:R-:W-:Y:S01]  /*6040*/  FMNMX.FTZ R135, R8, R9, !PT ;  /* 0x0000000908877209 */ /* 0x008fe20007810000 */
[--C-:B-1----:R-:W-:Y:S01]  /*6050*/  FFMA.FTZ R3, R42, UR4, -R0.reuse ;  /* 0x000000042a037c23 */ /* 0x102fe20008010800 */
[----:B--2---:R-:W-:Y:S01]  /*6060*/  F2FP.BF16.F32.PACK_AB R5, R233, R232 ;  /* 0x000000e8e905723e */ /* 0x004fe200000010ff */
[----:B------:R-:W-:Y:S04]  /*6070*/  STL [R1+0x6c], R233 ;  /* 0x00006ce901007387 */ /* 0x000fe80000100800 */
        /* <DEDUP_REMOVED lines=8> */
[----:B------:R-:W-:Y:S01]  /*6100*/  IADD3 R132, PT, PT, R164, R14, RZ ;  /* 0x0000000ea4847210 */ /* 0x000fe20007ffe0ff */
[----:B------:R-:W1:Y:S01]  /*6110*/  LDSM.16.MT88.4 R68, [R14] ;  /* 0x000000000e44783b */ /* 0x000e620000004200 */
[----:B------:R-:W-:Y:S02]  /*6120*/  FSEL R12, R3, RZ, P1 ;  /* 0x000000ff030c7208 */ /* 0x000fe40000800000 */
[----:B------:R-:W-:Y:S01]  /*6130*/  FSETP.NEU.FTZ.AND P1, PT, R135, -INF , PT ;  /* 0xff8000008700780b */ /* 0x000fe20003f3d000 */
[----:B------:R-:W2:Y:S02]  /*6140*/  LDSM.16.MT88.4 R80, [R14+0x2000] ;  /* 0x002000000e50783b */ /* 0x000ea40000004200 */
[--C-:B------:R-:W-:Y:S01]  /*6150*/  FFMA.FTZ R3, R72, UR4, -R12.reuse ;  /* 0x0000000448037c23 */ /* 0x100fe2000801080c */
[--C-:B------:R-:W-:Y:S01]  /*6160*/  FFMA.FTZ R8, R58, UR4, -R12.reuse ;  /* 0x000000043a087c23 */ /* 0x100fe2000801080c */
[----:B------:R-:W3:Y:S01]  /*6170*/  LDSM.16.MT88.4 R72, [R132] ;  /* 0x000000008448783b */ /* 0x000ee20000004200 */
[C---:B------:R-:W-:Y:S01]  /*6180*/  HMMA.16816.F32.BF16 R152, R4.reuse, R26, RZ ;  /* 0x0000001a0498723c */ /* 0x040fe200000418ff */
[----:B------:R4:W-:Y:S01]  /*6190*/  MUFU.EX2 R208, R3 ;  /* 0x0000000300d07308 */ /* 0x0009e20000000800 */
[--C-:B------:R-:W-:Y:S01]  /*61a0*/  FFMA.FTZ R13, R163, UR4, -R12.reuse ;  /* 0x00000004a30d7c23 */ /* 0x100fe2000801080c */
[----:B------:R-:W-:Y:S04]  /*61b0*/  LDSM.16.MT88.4 R84, [R132+0x2000] ;  /* 0x002000008454783b */ /* 0x000fe80000004200 */
[----:B------:R-:W-:Y:S01]  /*61c0*/  LDSM.16.MT88.4 R100, [R14+0x800] ;  /* 0x000800000e64783b */ /* 0x000fe20000004200 */
[C---:B------:R-:W-:Y:S01]  /*61d0*/  HMMA.16816.F32.BF16 R144, R4.reuse, R32, RZ ;  /* 0x000000200490723c */ /* 0x040fe200000418ff */
[----:B------:R1:W-:Y:S02]  /*61e0*/  MUFU.EX2 R230, R8 ;  /* 0x0000000800e67308 */ /* 0x0003e40000000800 */
[----:B------:R-:W-:Y:S04]  /*61f0*/  LDSM.16.MT88.4 R112, [R14+0x2800] ;  /* 0x002800000e70783b */ /* 0x000fe80000004200 */
[----:B------:R-:W-:Y:S01]  /*6200*/  LDSM.16.MT88.4 R124, [R132+0x2800] ;  /* 0x00280000847c783b */ /* 0x000fe20000004200 */
[----:B------:R-:W-:Y:S01]  /*6210*/  HMMA.16816.F32.BF16 R128, R4, R34, RZ ;  /* 0x000000220480723c */ /* 0x000fe200000418ff */
[----:B----4-:R-:W-:-:S02]  /*6220*/  FFMA.FTZ R3, R76, UR4, -R12 ;  /* 0x000000044c037c23 */ /* 0x010fc4000801080c */
[----:B------:R-:W-:Y:S02]  /*6230*/  LDSM.16.MT88.4 R104, [R132+0x800] ;  /* 0x000800008468783b */ /* 0x000fe40000004200 */
[----:B------:R4:W-:Y:S02]  /*6240*/  MUFU.EX2 R190, R3 ;  /* 0x0000000300be7308 */ /* 0x0009e40000000800 */
[----:B------:R-:W3:Y:S01]  /*6250*/  LDSM.16.MT88.4 R76, [R229+0xe000] ;  /* 0x00e00000e54c783b */ /* 0x000ee20000004200 */
[----:B------:R-:W-:Y:S01]  /*6260*/  HMMA.16816.F32.BF16 R116, R4, R60, RZ ;  /* 0x0000003c0474723c */ /* 0x000fe200000418ff */
[----:B-1----:R-:W-:-:S04]  /*6270*/  FFMA.FTZ R8, R64, UR4, -R12 ;  /* 0x0000000440087c23 */ /* 0x002fc8000801080c */
[----:B------:R-:W1:Y:S03]  /*6280*/  MUFU.EX2 R134, R8 ;  /* 0x0000000800867308 */ /* 0x000e660000000800 */
[----:B------:R-:W-:Y:S01]  /*6290*/  HMMA.16816.F32.BF16 R96, R4, R68, RZ ;  /* 0x000000440460723c */ /* 0x000fe200000418ff */
[----:B----4-:R-:W-:-:S07]  /*62a0*/  FMUL.FTZ R3, R135, UR4 ;  /* 0x0000000487037c20 */ /* 0x010fce0008410000 */
[----:B--2---:R-:W-:Y:S01]  /*62b0*/  HMMA.16816.F32.BF16 R40, R4, R80, RZ ;  /* 0x000000500428723c */ /* 0x004fe200000418ff */
[----:B------:R-:W-:Y:S02]  /*62c0*/  FSEL R3, R3, RZ, P1 ;  /* 0x000000ff03037208 */ /* 0x000fe40000800000 */
[----:B-1----:R-:W-:-:S05]  /*62d0*/  F2FP.BF16.F32.PACK_AB R10, R134, R230 ;  /* 0x000000e6860a723e */ /* 0x002fca00000010ff */
[----:B------:R-:W-:Y:S01]  /*62e0*/  HMMA.16816.F32.BF16 R56, R4, R70, RZ ;  /* 0x000000460438723c */ /* 0x000fe200000418ff */
[----:B------:R-:W-:-:S04]  /*62f0*/  FFMA.FTZ R8, R89, UR4, -R3 ;  /* 0x0000000459087c23 */ /* 0x000fc80008010803 */
[----:B------:R1:W-:Y:S03]  /*6300*/  MUFU.EX2 R133, R8 ;  /* 0x0000000800857308 */ /* 0x0003e60000000800 */
[C---:B---3--:R-:W-:Y:S08]  /*6310*/  HMMA.16816.F32.BF16 R52, R4.reuse, R74, RZ ;  /* 0x0000004a0434723c */ /* 0x048ff000000418ff */
        /* <DEDUP_REMOVED lines=9> */
[----:B-1----:R-:W-:-:S06]  /*63b0*/  FFMA.FTZ R8, R93, UR4, -R3 ;  /* 0x000000045d087c23 */ /* 0x002fcc0008010803 */
[----:B------:R1:W2:Y:S02]  /*63c0*/  MUFU.EX2 R191, R8 ;  /* 0x0000000800bf7308 */ /* 0x0002a40000000800 */
[----:B-1----:R-:W-:Y:S01]  /*63d0*/  FFMA.FTZ R8, R66, UR4, -R2 ;  /* 0x0000000442087c23 */ /* 0x002fe20008010802 */
[----:B--2---:R-:W-:-:S05]  /*63e0*/  F2FP.BF16.F32.PACK_AB R11, R191, R234 ;  /* 0x000000eabf0b723e */ /* 0x004fca00000010ff */
[----:B------:R1:W-:Y:S02]  /*63f0*/  MUFU.EX2 R164, R8 ;  /* 0x0000000800a47308 */ /* 0x0003e40000000800 */
[--C-:B-1----:R-:W-:Y:S02]  /*6400*/  FFMA.FTZ R8, R29, UR4, -R2.reuse ;  /* 0x000000041d087c23 */ /* 0x102fe40008010802 */
[----:B------:R-:W-:Y:S04]  /*6410*/  HMMA.16816.F32.BF16 R28, R4, R84, RZ ;  /* 0x00000054041c723c */ /* 0x000fe800000418ff */
[----:B------:R1:W2:Y:S02]  /*6420*/  MUFU.EX2 R228, R8 ;  /* 0x0000000800e47308 */ /* 0x0002a40000000800 */
[----:B-1----:R-:W-:-:S02]  /*6430*/  FFMA.FTZ R8, R65, UR4, -R2 ;  /* 0x0000000441087c23 */ /* 0x002fc40008010802 */
[----:B------:R-:W-:Y:S04]  /*6440*/  HMMA.16816.F32.BF16 R64, R4, R62, RZ ;  /* 0x0000003e0440723c */ /* 0x000fe800000418ff */
[----:B------:R1:W-:Y:S02]  /*6450*/  MUFU.EX2 R188, R8 ;  /* 0x0000000800bc7308 */ /* 0x0003e40000000800 */
[----:B-1----:R-:W-:-:S06]  /*6460*/  FFMA.FTZ R8, R92, UR4, -R2 ;  /* 0x000000045c087c23 */ /* 0x002fcc0008010802 */
[----:B------:R1:W-:Y:S02]  /*6470*/  MUFU.EX2 R232, R8 ;  /* 0x0000000800e87308 */ /* 0x0003e40000000800 */
[----:B-1----:R-:W-:-:S06]  /*6480*/  FFMA.FTZ R8, R95, UR4, -R0 ;  /* 0x000000045f087c23 */ /* 0x002fcc0008010800 */
[----:B------:R1:W-:Y:S02]  /*6490*/  MUFU.EX2 R233, R8 ;  /* 0x0000000800e97308 */ /* 0x0003e40000000800 */
[--C-:B-1----:R-:W-:Y:S02]  /*64a0*/  FFMA.FTZ R8, R94, UR4, -R0.reuse ;  /* 0x000000045e087c23 */ /* 0x102fe40008010800 */
[----:B------:R-:W1:Y:S04]  /*64b0*/  LDSM.16.MT88.4 R92, [R229+0xc800] ;  /* 0x00c80000e55c783b */ /* 0x000e680000004200 */
[----:B------:R3:W4:Y:S02]  /*64c0*/  MUFU.EX2 R189, R8 ;  /* 0x0000000800bd7308 */ /* 0x0007240000000800 */
[----:B---3--:R-:W-:-:S02]  /*64d0*/  FFMA.FTZ R8, R108, UR4, -R0 ;  /* 0x000000046c087c23 */ /* 0x008fc40008010800 */
[----:B------:R-:W3:Y:S04]  /*64e0*/  LDSM.16.MT88.4 R108, [R229+0xe800] ;  /* 0x00e80000e56c783b */ /* 0x000ee80000004200 */
[----:B------:R2:W-:Y:S02]  /*64f0*/  MUFU.EX2 R246, R8 ;  /* 0x0000000800f67308 */ /* 0x0005e40000000800 */
[----:B--2---:R-:W-:Y:S02]  /*6500*/  FFMA.FTZ R8, R120, UR4, -R0 ;  /* 0x0000000478087c23 */ /* 0x004fe40008010800 */
[----:B------:R-:W-:Y:S01]  /*6510*/  HMMA.16816.F32.BF16 R120, R4, R86, RZ ;  /* 0x000000560478723c */ /* 0x000fe200000418ff */
[----:B------:R-:W-:-:S03]  /*6520*/  F2FP.BF16.F32.PACK_AB R4, R228, R164 ;  /* 0x000000a4e404723e */ /* 0x000fc600000010ff */
[----:B------:R-:W2:Y:S01]  /*6530*/  MUFU.EX2 R209, R8 ;  /* 0x0000000800d17308 */ /* 0x000ea20000000800 */
[----:B----4-:R-:W-:Y:S02]  /*6540*/  F2FP.BF16.F32.PACK_AB R5, R189, R233 ;  /* 0x000000e9bd05723e */ /* 0x010fe400000010ff */
[----:B------:R-:W-:Y:S02]  /*6550*/  F2FP.BF16.F32.PACK_AB R6, R232, R188 ;  /* 0x000000bce806723e */ /* 0x000fe400000010ff */
[----:B--2---:R-:W-:Y:S02]  /*6560*/  F2FP.BF16.F32.PACK_AB R7, R209, R246 ;  /* 0x000000f6d107723e */ /* 0x004fe400000010ff */
[----:B------:R-:W-:-:S05]  /*6570*/  F2FP.BF16.F32.PACK_AB R8, R190, R208 ;  /* 0x000000d0be08723e */ /* 0x000fca00000010ff */
[----:B------:R-:W-:Y:S08]  /*6580*/  HMMA.16816.F32.BF16 R96, R4, R100, R96 ;  /* 0x000000640460723c */ /* 0x000ff00000041860 */
[----:B------:R-:W-:Y:S08]  /*6590*/  HMMA.16816.F32.BF16 R148, R8, R24, RZ ;  /* 0x000000180894723c */ /* 0x000ff000000418ff */
[C---:B-1----:R-:W-:Y:S01]  /*65a0*/  HMMA.16816.F32.BF16 R196, R4.reuse, R92, R116 ;  /* 0x0000005c04c4723c */ /* 0x042fe20000041874 */
        /* <DEDUP_REMOVED lines=9> */
[----:B------:R-:W-:-:S06]  /*6640*/  IMAD.MOV.U32 R99, RZ, RZ, R184 ;  /* 0x000000ffff637224 */ /* 0x000fcc00078e00b8 */
[----:B------:R-:W-:Y:S03]  /*6650*/  HMMA.16816.F32.BF16 R224, R4, R124, R28 ;  /* 0x0000007c04e0723c */ /* 0x000fe6000004181c */
[----:B------:R-:W-:Y:S01]  /*6660*/  IMAD.MOV.U32 R243, RZ, RZ, R196 ;  /* 0x000000fffff37224 */ /* 0x000fe200078e00c4 */
[----:B------:R-:W-:Y:S01]  /*6670*/  MOV R242, R197 ;  /* 0x000000c500f27202 */ /* 0x000fe20000000f00 */
[----:B------:R-:W-:Y:S01]  /*6680*/  IMAD.MOV.U32 R241, RZ, RZ, R198 ;  /* 0x000000fffff17224 */ /* 0x000fe200078e00c6 */
[----:B------:R-:W-:Y:S02]  /*6690*/  MOV R240, R199 ;  /* 0x000000c700f07202 */ /* 0x000fe40000000f00 */
[----:B------:R-:W-:Y:S01]  /*66a0*/  HMMA.16816.F32.BF16 R28, R8, R32, RZ ;  /* 0x00000020081c723c */ /* 0x000fe200000418ff */
[----:B-1----:R-:W-:Y:S01]  /*66b0*/  FFMA.FTZ R13, R161, UR4, -R12 ;  /* 0x00000004a10d7c23 */ /* 0x002fe2000801080c */
[----:B------:R-:W-:-:S03]  /*66c0*/  MOV R161, R25 ;  /* 0x0000001900a17202 */ /* 0x000fc60000000f00 */
[----:B------:R1:W-:Y:S03]  /*66d0*/  MUFU.EX2 R116, R13 ;  /* 0x0000000d00747308 */ /* 0x0003e60000000800 */
[----:B------:R-:W-:Y:S08]  /*66e0*/  HMMA.16816.F32.BF16 R140, R8, R26, RZ ;  /* 0x0000001a088c723c */ /* 0x000ff000000418ff */
[----:B------:R-:W-:Y:S01]  /*66f0*/  HMMA.16816.F32.BF16 R156, R4, R20, R156 ;  /* 0x00000014049c723c */ /* 0x000fe2000004189c */
[----:B-1----:R-:W-:-:S07]  /*6700*/  FFMA.FTZ R13, R139, UR4, -R12 ;  /* 0x000000048b0d7c23 */ /* 0x002fce000801080c */
[C---:B------:R-:W-:Y:S01]  /*6710*/  HMMA.16816.F32.BF16 R152, R4.reuse, R22, R152 ;  /* 0x000000160498723c */ /* 0x040fe20000041898 */
[----:B------:R1:W-:Y:S07]  /*6720*/  MUFU.EX2 R139, R13 ;  /* 0x0000000d008b7308 */ /* 0x0003ee0000000800 */
[C---:B------:R-:W-:Y:S08]  /*6730*/  HMMA.16816.F32.BF16 R144, R4.reuse, R16, R144 ;  /* 0x000000100490723c */ /* 0x040ff00000041890 */
[----:B------:R-:W-:Y:S01]  /*6740*/  HMMA.16816.F32.BF16 R128, R4, R18, R128 ;  /* 0x000000120480723c */ /* 0x000fe20000041880 */
[----:B-1----:R-:W-:-:S04]  /*6750*/  FFMA.FTZ R13, R137, UR4, -R12 ;  /* 0x00000004890d7c23 */ /* 0x002fc8000801080c */
[----:B------:R1:W-:Y:S03]  /*6760*/  MUFU.EX2 R245, R13 ;  /* 0x0000000d00f57308 */ /* 0x0003e60000000800 */
[C---:B------:R-:W-:Y:S08]  /*6770*/  HMMA.16816.F32.BF16 R196, R4.reuse, R104, R88 ;  /* 0x0000006804c4723c */ /* 0x040ff00000041858 */
[----:B---3--:R-:W-:Y:S01]  /*6780*/  HMMA.16816.F32.BF16 R48, R4, R108, R48 ;  /* 0x0000006c0430723c */ /* 0x008fe20000041830 */
[----:B-1----:R-:W-:Y:S01]  /*6790*/  FFMA.FTZ R13, R165, UR4, -R3 ;  /* 0x00000004a50d7c23 */ /* 0x002fe20008010803 */
[----:B------:R-:W-:-:S06]  /*67a0*/  MOV R165, R192 ;  /* 0x000000c000a57202 */ /* 0x000fcc0000000f00 */
[C---:B------:R-:W-:Y:S01]  /*67b0*/  HMMA.16816.F32.BF16 R216, R4.reuse, R94, R64 ;  /* 0x0000005e04d8723c */ /* 0x040fe20000041840 */
[----:B------:R1:W3:Y:S07]  /*67c0*/  MUFU.EX2 R40, R13 ;  /* 0x0000000d00287308 */ /* 0x0002ee0000000800 */
[----:B------:R-:W-:Y:S03]  /*67d0*/  HMMA.16816.F32.BF16 R184, R4, R102, R56 ;  /* 0x0000006604b8723c */ /* 0x000fe60000041838 */
[----:B------:R-:W-:Y:S01]  /*67e0*/  IMAD.MOV.U32 R91, RZ, RZ, R48 ;  /* 0x000000ffff5b7224 */ /* 0x000fe200078e0030 */
[----:B------:R-:W-:Y:S01]  /*67f0*/  MOV R90, R49 ;  /* 0x00000031005a7202 */ /* 0x000fe20000000f00 */
[----:B------:R-:W-:Y:S01]  /*6800*/  IMAD.MOV.U32 R89, RZ, RZ, R50 ;  /* 0x000000ffff597224 */ /* 0x000fe200078e0032 */
[----:B------:R-:W-:-:S02]  /*6810*/  MOV R88, R51 ;  /* 0x0000003300587202 */ /* 0x000fc40000000f00 */
[----:B------:R-:W-:Y:S01]  /*6820*/  HMMA.16816.F32.BF16 R200, R4, R106, R52 ;  /* 0x0000006a04c8723c */ /* 0x000fe20000041834 */
[----:B-1----:R-:W-:Y:S01]  /*6830*/  FFMA.FTZ R13, R162, UR4, -R3 ;  /* 0x00000004a20d7c23 */ /* 0x002fe20008010803 */
[----:B--2---:R-:W-:-:S03]  /*6840*/  IMAD.MOV.U32 R162, RZ, RZ, R24 ;  /* 0x000000ffffa27224 */ /* 0x004fc600078e0018 */
[----:B------:R1:W2:Y:S03]  /*6850*/  MUFU.EX2 R117, R13 ;  /* 0x0000000d00757308 */ /* 0x0002a60000000800 */
[----:B------:R-:W-:Y:S08]  /*6860*/  HMMA.16816.F32.BF16 R24, R8, R34, RZ ;  /* 0x000000220818723c */ /* 0x000ff000000418ff */
[----:B------:R-:W-:Y:S01]  /*6870*/  HMMA.16816.F32.BF16 R212, R4, R110, R44 ;  /* 0x0000006e04d4723c */ /* 0x000fe2000004182c */
[----:B-1----:R-:W-:Y:S01]  /*6880*/  FFMA.FTZ R13, R160, UR4, -R3 ;  /* 0x00000004a00d7c23 */ /* 0x002fe20008010803 */
[----:B------:R-:W-:-:S06]  /*6890*/  MOV R160, R191 ;  /* 0x000000bf00a07202 */ /* 0x000fcc0000000f00 */
[----:B------:R-:W-:Y:S01]  /*68a0*/  HMMA.16816.F32.BF16 R192, R4, R114, R36 ;  /* 0x0000007204c0723c */ /* 0x000fe20000041824 */
[----:B------:R1:W-:Y:S07]  /*68b0*/  MUFU.EX2 R137, R13 ;  /* 0x0000000d00897308 */ /* 0x0003ee0000000800 */
[C---:B------:R-:W-:Y:S08]  /*68c0*/  HMMA.16816.F32.BF16 R32, R8.reuse, R68, RZ ;  /* 0x000000440820723c */ /* 0x040ff000000418ff */
[----:B------:R-:W-:Y:S01]  /*68d0*/  HMMA.16816.F32.BF16 R36, R8, R62, RZ ;  /* 0x0000003e0824723c */ /* 0x000fe200000418ff */
[----:B-1----:R-:W-:Y:S01]  /*68e0*/  FFMA.FTZ R13, R138, UR4, -R3 ;  /* 0x000000048a0d7c23 */ /* 0x002fe20008010803 */
[----:B------:R-:W-:-:S03]  /*68f0*/  IMAD.MOV.U32 R138, RZ, RZ, R164 ;  /* 0x000000ffff8a7224 */ /* 0x000fc600078e00a4 */
[----:B------:R1:W4:Y:S03]  /*6900*/  MUFU.EX2 R164, R13 ;  /* 0x0000000d00a47308 */ /* 0x0003260000000800 */
[C---:B------:R-:W-:Y:S08]  /*6910*/  HMMA.16816.F32.BF16 R44, R8.reuse, R70, RZ ;  /* 0x00000046082c723c */ /* 0x040ff000000418ff */
[----:B------:R-:W-:Y:S01]  /*6920*/  HMMA.16816.F32.BF16 R48, R8, R74, RZ ;  /* 0x0000004a0830723c */ /* 0x000fe200000418ff */
[----:B-1----:R-:W-:-:S07]  /*6930*/  MOV R13, R188 ;  /* 0x000000bc000d7202 */ /* 0x002fce0000000f00 */
[----:B------:R-:W-:Y:S08]  /*6940*/  HMMA.16816.F32.BF16 R52, R8, R78, RZ ;  /* 0x0000004e0834723c */ /* 0x000ff000000418ff */
[----:B------:R-:W-:Y:S01]  /*6950*/  HMMA.16816.F32.BF16 R188, R4, R126, R120 ;  /* 0x0000007e04bc723c */ /* 0x000fe20000041878 */
[----:B---3--:R-:W-:Y:S01]  /*6960*/  IMAD.MOV.U32 R122, RZ, RZ, R40 ;  /* 0x000000ffff7a7224 */ /* 0x008fe200078e0028 */
[----:B------:R-:W-:-:S02]  /*6970*/  F2FP.BF16.F32.PACK_AB R4, R116, R162 ;  /* 0x000000a27404723e */ /* 0x000fc400000010ff */
[----:B------:R-:W-:Y:S02]  /*6980*/  F2FP.BF16.F32.PACK_AB R6, R245, R139 ;  /* 0x0000008bf506723e */ /* 0x000fe400000010ff */
[----:B--2---:R-:W-:Y:S02]  /*6990*/  F2FP.BF16.F32.PACK_AB R5, R117, R122 ;  /* 0x0000007a7505723e */ /* 0x004fe400000010ff */
[----:B----4-:R-:W-:Y:S01]  /*69a0*/  F2FP.BF16.F32.PACK_AB R7, R164, R137 ;  /* 0x00000089a407723e */ /* 0x010fe200000010ff */
[----:B------:R-:W-:Y:S01]  /*69b0*/  HMMA.16816.F32.BF16 R40, R8, R60, RZ ;  /* 0x0000003c0828723c */ /* 0x000fe200000418ff */
[----:B------:R-:W-:Y:S02]  /*69c0*/  MOV R123, R99 ;  /* 0x00000063007b7202 */ /* 0x000fe40000000f00 */
[----:B------:R-:W-:Y:S02]  /*69d0*/  MOV R120, R13 ;  /* 0x0000000d00787202 */ /* 0x000fe40000000f00 */
[----:B------:R-:W-:-:S03]  /*69e0*/  MOV R13, R209 ;  /* 0x000000d1000d7202 */ /* 0x000fc60000000f00 */
[----:B------:R-:W-:Y:S08]  /*69f0*/  HMMA.16816.F32.BF16 R64, R4, R16, R28 ;  /* 0x000000100440723c */ /* 0x000ff0000004181c */
[----:B------:R-:W-:Y:S08]  /*6a00*/  HMMA.16816.F32.BF16 R28, R8, R72, RZ ;  /* 0x00000048081c723c */ /* 0x000ff000000418ff */
[C---:B------:R-:W-:Y:S08]  /*6a10*/  HMMA.16816.F32.BF16 R148, R4.reuse, R20, R148 ;  /* 0x000000140494723c */ /* 0x040ff00000041894 */
[C---:B------:R-:W-:Y:S08]  /*6a20*/  HMMA.16816.F32.BF16 R140, R4.reuse, R22, R140 ;  /* 0x00000016048c723c */ /* 0x040ff0000004188c */
[----:B------:R-:W-:Y:S08]  /*6a30*/  HMMA.16816.F32.BF16 R96, R4, R18, R24 ;  /* 0x000000120460723c */ /* 0x000ff00000041818 */
[C---:B------:R-:W-:Y:S08]  /*6a40*/  HMMA.16816.F32.BF16 R24, R8.reuse, R76, RZ ;  /* 0x0000004c0818723c */ /* 0x040ff000000418ff */
[C---:B------:R-:W-:Y:S08]  /*6a50*/  HMMA.16816.F32.BF16 R20, R8.reuse, R80, RZ ;  /* 0x000000500814723c */ /* 0x040ff000000418ff */
[C---:B------:R-:W-:Y:S08]  /*6a60*/  HMMA.16816.F32.BF16 R16, R8.reuse, R84, RZ ;  /* 0x000000540810723c */ /* 0x040ff000000418ff */
[C---:B------:R-:W-:Y:S08]  /*6a70*/  HMMA.16816.F32.BF16 R56, R8.reuse, R82, RZ ;  /* 0x000000520838723c */ /* 0x040ff000000418ff */
[----:B------:R-:W-:Y:S01]  /*6a80*/  HMMA.16816.F32.BF16 R60, R8, R86, RZ ;  /* 0x00000056083c723c */ /* 0x000fe200000418ff */
[----:B------:R-:W-:Y:S01]  /*6a90*/  FFMA.FTZ R8, R177, UR4, -R12 ;  /* 0x00000004b1087c23 */ /* 0x000fe2000801080c */
[----:B------:R-:W-:Y:S01]  /*6aa0*/  IMAD.MOV.U32 R11, RZ, RZ, R122 ;  /* 0x000000ffff0b7224 */ /* 0x000fe200078e007a */
[----:B------:R-:W-:Y:S01]  /*6ab0*/  MOV R9, R139 ;  /* 0x0000008b00097202 */ /* 0x000fe20000000f00 */
[----:B------:R-:W-:-:S04]  /*6ac0*/  IMAD.MOV.U32 R10, RZ, RZ, R137 ;  /* 0x000000ffff0a7224 */ /* 0x000fc800078e0089 */
[C---:B------:R-:W-:Y:S01]  /*6ad0*/  HMMA.16816.F32.BF16 R72, R4.reuse, R100, R32 ;  /* 0x000000640448723c */ /* 0x040fe20000041820 */
[----:B------:R1:W-:Y:S01]  /*6ae0*/  MUFU.EX2 R101, R8 ;  /* 0x0000000800657308 */ /* 0x0003e20000000800 */
[----:B------:R-:W-:Y:S01]  /*6af0*/  MOV R34, R211 ;  /* 0x000000d300227202 */ /* 0x000fe20000000f00 */
[----:B------:R-:W-:Y:S02]  /*6b00*/  IMAD.MOV.U32 R33, RZ, RZ, R210 ;  /* 0x000000ffff217224 */ /* 0x000fe400078e00d2 */
[----:B------:R-:W-:Y:S02]  /*6b10*/  IMAD.MOV.U32 R32, RZ, RZ, R208 ;  /* 0x000000ffff207224 */ /* 0x000fe400078e00d0 */
[----:B------:R-:W-:Y:S01]  /*6b20*/  IMAD.MOV.U32 R35, RZ, RZ, R116 ;  /* 0x000000ffff237224 */ /* 0x000fe200078e0074 */
[----:B------:R-:W-:Y:S01]  /*6b30*/  HMMA.16816.F32.BF16 R68, R4, R104, R28 ;  /* 0x000000680444723c */ /* 0x000fe2000004181c */
[----:B------:R-:W-:Y:S01]  /*6b40*/  MOV R31, R134 ;  /* 0x00000086001f7202 */ /* 0x000fe20000000f00 */
[----:B------:R-:W-:Y:S01]  /*6b50*/  IMAD.MOV.U32 R104, RZ, RZ, R91 ;  /* 0x000000ffff687224 */ /* 0x000fe200078e005b */
[----:B------:R-:W-:-:S05]  /*6b60*/  MOV R105, R90 ;  /* 0x0000005a00697202 */ /* 0x000fca0000000f00 */
[C---:B------:R-:W-:Y:S01]  /*6b70*/  HMMA.16816.F32.BF16 R76, R4.reuse, R92, R40 ;  /* 0x0000005c044c723c */ /* 0x040fe20000041828 */
[----:B------:R-:W-:Y:S02]  /*6b80*/  IMAD.MOV.U32 R41, RZ, RZ, R228 ;  /* 0x000000ffff297224 */ /* 0x000fe400078e00e4 */
[----:B-1----:R-:W-:Y:S01]  /*6b90*/  FFMA.FTZ R8, R172, UR4, -R12 ;  /* 0x00000004ac087c23 */ /* 0x002fe2000801080c */
[----:B------:R-:W-:Y:S01]  /*6ba0*/  IMAD.MOV.U32 R43, RZ, RZ, R118 ;  /* 0x000000ffff2b7224 */ /* 0x000fe200078e0076 */
[----:B------:R-:W-:Y:S02]  /*6bb0*/  MOV R42, R119 ;  /* 0x00000077002a7202 */ /* 0x000fe40000000f00 */
[----:B------:R1:W-:Y:S01]  /*6bc0*/  MUFU.EX2 R28, R8 ;  /* 0x00000008001c7308 */ /* 0x0003e20000000800 */
[----:B------:R-:W-:Y:S01]  /*6bd0*/  MOV R40, R117 ;  /* 0x0000007500287202 */ /* 0x000fe20000000f00 */
[----:B------:R-:W-:Y:S01]  /*6be0*/  HMMA.16816.F32.BF16 R84, R4, R112, R20 ;  /* 0x000000700454723c */ /* 0x000fe20000041814 */
[----:B------:R-:W2:Y:S01]  /*6bf0*/  LDSM.16.MT88.4 R20, [R15+0xd000] ;  /* 0x00d000000f14783b */ /* 0x000ea20000004200 */
[----:B------:R-:W-:Y:S01]  /*6c00*/  MOV R113, R42 ;  /* 0x0000002a00717202 */ /* 0x000fe20000000f00 */
[----:B------:R-:W-:Y:S01]  /*6c10*/  IMAD.MOV.U32 R112, RZ, RZ, R33 ;  /* 0x000000ffff707224 */ /* 0x000fe200078e0021 */
[----:B------:R-:W-:-:S04]  /*6c20*/  MOV R177, R40 ;  /* 0x0000002800b17202 */ /* 0x000fc80000000f00 */
[----:B------:R-:W-:Y:S01]  /*6c30*/  HMMA.16816.F32.BF16 R116, R4, R124, R16 ;  /* 0x0000007c0474723c */ /* 0x000fe20000041810 */
[----:B------:R-:W3:Y:S01]  /*6c40*/  LDSM.16.MT88.4 R16, [R15+0xf000] ;  /* 0x00f000000f10783b */ /* 0x000ee20000004200 */
[----:B------:R-:W-:Y:S01]  /*6c50*/  MOV R125, R34 ;  /* 0x00000022007d7202 */ /* 0x000fe20000000f00 */
[----:B------:R-:W-:Y:S02]  /*6c60*/  IMAD.MOV.U32 R124, RZ, RZ, R35 ;  /* 0x000000ffff7c7224 */ /* 0x000fe400078e0023 */
[----:B-1----:R-:W-:-:S03]  /*6c70*/  FFMA.FTZ R8, R168, UR4, -R12 ;  /* 0x00000004a8087c23 */ /* 0x002fc6000801080c */
[C---:B------:R-:W-:Y:S01]  /*6c80*/  HMMA.16816.F32.BF16 R52, R4.reuse, R110, R52 ;  /* 0x0000006e0434723c */ /* 0x040fe20000041834 */
[----:B------:R-:W-:Y:S01]  /*6c90*/  IMAD.MOV.U32 R111, RZ, RZ, R43 ;  /* 0x000000ffff6f7224 */ /* 0x000fe200078e002b */
[----:B------:R-:W-:Y:S01]  /*6ca0*/  MOV R110, R9 ;  /* 0x00000009006e7202 */ /* 0x000fe20000000f00 */
[----:B------:R1:W-:Y:S05]  /*6cb0*/  MUFU.EX2 R211, R8 ;  /* 0x0000000800d37308 */ /* 0x0003ea0000000800 */
[----:B------:R-:W-:Y:S01]  /*6cc0*/  HMMA.16816.F32.BF16 R56, R4, R114, R56 ;  /* 0x000000720438723c */ /* 0x000fe20000041838 */
[----:B------:R-:W-:-:S07]  /*6cd0*/  IMAD.MOV.U32 R115, RZ, RZ, R162 ;  /* 0x000000ffff737224 */ /* 0x000fce00078e00a2 */
[----:B------:R-:W-:Y:S01]  /*6ce0*/  HMMA.16816.F32.BF16 R80, R4, R108, R24 ;  /* 0x0000006c0450723c */ /* 0x000fe20000041818 */
[----:B------:R-:W-:Y:S01]  /*6cf0*/  MOV R108, R32 ;  /* 0x00000020006c7202 */ /* 0x000fe20000000f00 */
[----:B------:R-:W-:Y:S01]  /*6d00*/  IMAD.MOV.U32 R109, RZ, RZ, R31 ;  /* 0x000000ffff6d7224 */ /* 0x000fe200078e001f */
[----:B------:R-:W-:Y:S01]  /*6d10*/  LDSM.16.MT88.4 R32, [R14+0x3000] ;  /* 0x003000000e20783b */ /* 0x000fe20000004200 */
[----:B-1----:R-:W-:-:S03]  /*6d20*/  FFMA.FTZ R8, R166, UR4, -R12 ;  /* 0x00000004a6087c23 */ /* 0x002fc6000801080c */
[----:B------:R-:W1:Y:S01]  /*6d30*/  LDSM.16.MT88.4 R24, [R132+0x1000] ;  /* 0x001000008418783b */ /* 0x000e620000004200 */
[----:B------:R4:W-:Y:S01]  /*6d40*/  MUFU.EX2 R228, R8 ;  /* 0x0000000800e47308 */ /* 0x0009e20000000800 */
[C---:B------:R-:W-:Y:S02]  /*6d50*/  HMMA.16816.F32.BF16 R92, R4.reuse, R94, R36 ;  /* 0x0000005e045c723c */ /* 0x040fe40000041824 */
[----:B------:R-:W-:Y:S06]  /*6d60*/  LDSM.16.MT88.4 R36, [R132+0x3000] ;  /* 0x003000008424783b */ /* 0x000fec0000004200 */
[----:B------:R-:W-:Y:S01]  /*6d70*/  HMMA.16816.F32.BF16 R44, R4, R102, R44 ;  /* 0x00000066042c723c */ /* 0x000fe2000004182c */
[----:B------:R-:W-:Y:S01]  /*6d80*/  MOV R102, R165 ;  /* 0x000000a500667202 */ /* 0x000fe20000000f00 */
[----:B------:R-:W-:-:S02]  /*6d90*/  IMAD.MOV.U32 R103, RZ, RZ, R247 ;  /* 0x000000ffff677224 */ /* 0x000fc400078e00f7 */
[----:B----4-:R-:W-:Y:S01]  /*6da0*/  FFMA.FTZ R8, R178, UR4, -R3 ;  /* 0x00000004b2087c23 */ /* 0x010fe20008010803 */
[----:B------:R-:W-:-:S03]  /*6db0*/  IMAD.MOV.U32 R178, RZ, RZ, R41 ;  /* 0x000000ffffb27224 */ /* 0x000fc600078e0029 */
[----:B------:R-:W-:Y:S01]  /*6dc0*/  HMMA.16816.F32.BF16 R48, R4, R106, R48 ;  /* 0x0000006a0430723c */ /* 0x000fe20000041830 */
[----:B------:R-:W-:Y:S01]  /*6dd0*/  IMAD.MOV.U32 R106, RZ, RZ, R89 ;  /* 0x000000ffff6a7224 */ /* 0x000fe200078e0059 */
[----:B------:R4:W-:Y:S01]  /*6de0*/  MUFU.EX2 R100, R8 ;  /* 0x0000000800647308 */ /* 0x0009e20000000800 */
[----:B------:R-:W-:-:S05]  /*6df0*/  MOV R107, R88 ;  /* 0x00000058006b7202 */ /* 0x000fca0000000f00 */
[----:B------:R-:W-:Y:S01]  /*6e00*/  HMMA.16816.F32.BF16 R40, R4, R126, R60 ;  /* 0x0000007e0428723c */ /* 0x000fe2000004183c */
[----:B------:R-:W-:Y:S01]  /*6e10*/  MOV R127, R11 ;  /* 0x0000000b007f7202 */ /* 0x000fe20000000f00 */
[----:B----4-:R-:W-:Y:S01]  /*6e20*/  FFMA.FTZ R8, R174, UR4, -R3 ;  /* 0x00000004ae087c23 */ /* 0x010fe20008010803 */
[----:B------:R-:W-:Y:S01]  /*6e30*/  IMAD.MOV.U32 R174, RZ, RZ, R123 ;  /* 0x000000ffffae7224 */ /* 0x000fe200078e007b */
[----:B------:R-:W-:Y:S02]  /*6e40*/  MOV R123, R244 ;  /* 0x000000f4007b7202 */ /* 0x000fe40000000f00 */
[----:B------:R4:W2:Y:S02]  /*6e50*/  MUFU.EX2 R121, R8 ;  /* 0x0000000800797308 */ /* 0x0008a40000000800 */
[----:B----4-:R-:W-:Y:S01]  /*6e60*/  FFMA.FTZ R8, R169, UR4, -R3 ;  /* 0x00000004a9087c23 */ /* 0x010fe20008010803 */
[----:B--2---:R-:W-:-:S05]  /*6e70*/  F2FP.BF16.F32.PACK_AB R9, R121, R100 ;  /* 0x000000647909723e */ /* 0x004fca00000010ff */
[----:B------:R2:W-:Y:S02]  /*6e80*/  MUFU.EX2 R209, R8 ;  /* 0x0000000800d17308 */ /* 0x0005e40000000800 */
[----:B--2---:R-:W-:-:S06]  /*6e90*/  FFMA.FTZ R8, R167, UR4, -R3 ;  /* 0x00000004a7087c23 */ /* 0x004fcc0008010803 */
[----:B------:R2:W4:Y:S02]  /*6ea0*/  MUFU.EX2 R210, R8 ;  /* 0x0000000800d27308 */ /* 0x0005240000000800 */
[----:B--2---:R-:W-:Y:S01]  /*6eb0*/  FFMA.FTZ R8, R180, UR4, -R2 ;  /* 0x00000004b4087c23 */ /* 0x004fe20008010802 */
[----:B----4-:R-:W-:Y:S01]  /*6ec0*/  F2FP.BF16.F32.PACK_AB R11, R210, R209 ;  /* 0x000000d1d20b723e */ /* 0x010fe200000010ff */
[----:B------:R-:W-:-:S04]  /*6ed0*/  IMAD.MOV.U32 R180, RZ, RZ, R161 ;  /* 0x000000ffffb47224 */ /* 0x000fc800078e00a1 */
[----:B------:R2:W-:Y:S02]  /*6ee0*/  MUFU.EX2 R172, R8 ;  /* 0x0000000800ac7308 */ /* 0x0005e40000000800 */
[----:B--2---:R-:W-:Y:S01]  /*6ef0*/  FFMA.FTZ R8, R175, UR4, -R2 ;  /* 0x00000004af087c23 */ /* 0x004fe20008010802 */
[----:B------:R-:W-:-:S05]  /*6f00*/  MOV R175, R160 ;  /* 0x000000a000af7202 */ /* 0x000fca0000000f00 */
[----:B------:R2:W4:Y:S02]  /*6f10*/  MUFU.EX2 R122, R8 ;  /* 0x00000008007a7308 */ /* 0x0005240000000800 */
[----:B--2---:R-:W-:Y:S01]  /*6f20*/  FFMA.FTZ R8, R171, UR4, -R2 ;  /* 0x00000004ab087c23 */ /* 0x004fe20008010802 */
[----:B----4-:R-:W-:-:S05]  /*6f30*/  F2FP.BF16.F32.PACK_AB R4, R122, R172 ;  /* 0x000000ac7a04723e */ /* 0x010fca00000010ff */
[----:B------:R2:W-:Y:S02]  /*6f40*/  MUFU.EX2 R208, R8 ;  /* 0x0000000800d07308 */ /* 0x0005e40000000800 */
[----:B--2---:R-:W-:-:S06]  /*6f50*/  FFMA.FTZ R8, R170, UR4, -R2 ;  /* 0x00000004aa087c23 */ /* 0x004fcc0008010802 */
[----:B------:R2:W4:Y:S02]  /*6f60*/  MUFU.EX2 R139, R8 ;  /* 0x00000008008b7308 */ /* 0x0005240000000800 */
[----:B--2---:R-:W-:Y:S01]  /*6f70*/  FFMA.FTZ R8, R181, UR4, -R0 ;  /* 0x00000004b5087c23 */ /* 0x004fe20008010800 */
[----:B----4-:R-:W-:Y:S02]  /*6f80*/  F2FP.BF16.F32.PACK_AB R6, R139, R208 ;  /* 0x000000d08b06723e */ /* 0x010fe400000010ff */
[----:B------:R-:W-:-:S03]  /*6f90*/  MOV R181, R163 ;  /* 0x000000a300b57202 */ /* 0x000fc60000000f00 */
[----:B------:R2:W4:Y:S02]  /*6fa0*/  MUFU.EX2 R29, R8 ;  /* 0x00000008001d7308 */ /* 0x0005240000000800 */
[----:B--2---:R-:W-:Y:S01]  /*6fb0*/  FFMA.FTZ R8, R179, UR4, -R0 ;  /* 0x00000004b3087c23 */ /* 0x004fe20008010800 */
[----:B----4-:R-:W-:Y:S02]  /*6fc0*/  IMAD.MOV.U32 R114, RZ, RZ, R29 ;  /* 0x000000ffff727224 */ /* 0x010fe400078e001d */
[----:B------:R-:W-:-:S03]  /*6fd0*/  IMAD.MOV.U32 R179, RZ, RZ, R10 ;  /* 0x000000ffffb37224 */ /* 0x000fc600078e000a */
[----:B------:R2:W4:Y:S01]  /*6fe0*/  MUFU.EX2 R134, R8 ;  /* 0x0000000800867308 */ /* 0x0005220000000800 */
[----:B------:R-:W-:Y:S01]  /*6ff0*/  F2FP.BF16.F32.PACK_AB R10, R228, R211 ;  /* 0x000000d3e40a723e */ /* 0x000fe200000010ff */
[----:B--2---:R-:W-:Y:S01]  /*7000*/  FFMA.FTZ R8, R176, UR4, -R0 ;  /* 0x00000004b0087c23 */ /* 0x004fe20008010800 */
[----:B------:R-:W-:Y:S01]  /*7010*/  MOV R176, R120 ;  /* 0x0000007800b07202 */ /* 0x000fe20000000f00 */
[----:B------:R-:W-:Y:S01]  /*7020*/  IMAD.MOV.U32 R120, RZ, RZ, R138 ;  /* 0x000000ffff787224 */ /* 0x000fe200078e008a */
[----:B----4-:R-:W-:-:S03]  /*7030*/  F2FP.BF16.F32.PACK_AB R5, R134, R114 ;  /* 0x000000728605723e */ /* 0x010fc600000010ff */
[----:B------:R2:W-:Y:S01]  /*7040*/  MUFU.EX2 R137, R8 ;  /* 0x0000000800897308 */ /* 0x0005e20000000800 */
[----:B------:R-:W-:Y:S01]  /*7050*/  MOV R126, R120 ;  /* 0x00000078007e7202 */ /* 0x000fe20000000f00 */
[----:B--2---:R-:W-:Y:S01]  /*7060*/  FFMA.FTZ R8, R173, UR4, -R0 ;  /* 0x00000004ad087c23 */ /* 0x004fe20008010800 */
[----:B------:R-:W-:Y:S02]  /*7070*/  MOV R173, R28 ;  /* 0x0000001c00ad7202 */ /* 0x000fe40000000f00 */
[----:B------:R-:W-:Y:S03]  /*7080*/  LDSM.16.MT88.4 R28, [R229+0xf000] ;  /* 0x00f00000e51c783b */ /* 0x000fe60000004200 */
[----:B------:R2:W4:Y:S02]  /*7090*/  MUFU.EX2 R138, R8 ;  /* 0x00000008008a7308 */ /* 0x0005240000000800 */
[----:B--2---:R-:W-:-:S02]  /*70a0*/  F2FP.BF16.F32.PACK_AB R8, R173, R101 ;  /* 0x00000065ad08723e */ /* 0x004fc400000010ff */
[----:B----4-:R-:W-:-:S05]  /*70b0*/  F2FP.BF16.F32.PACK_AB R7, R138, R137 ;  /* 0x000000898a07723e */ /* 0x010fca00000010ff */
[----:B------:R-:W-:Y:S01]  /*70c0*/  HMMA.16816.F32.BF16 R160, R8, R20, R148 ;  /* 0x0000001408a0723c */ /* 0x000fe20000041894 */
[----:B------:R-:W-:Y:S01]  /*70d0*/  IMAD.MOV.U32 R149, RZ, RZ, R164 ;  /* 0x000000ffff957224 */ /* 0x000fe200078e00a4 */
[----:B------:R-:W-:Y:S01]  /*70e0*/  MOV R151, R246 ;  /* 0x000000f600977202 */ /* 0x000fe20000000f00 */
[----:B------:R-:W-:-:S05]  /*70f0*/  IMAD.MOV.U32 R150, RZ, RZ, R245 ;  /* 0x000000ffff967224 */ /* 0x000fca00078e00f5 */
[----:B------:R-:W-:Y:S01]  /*7100*/  HMMA.16816.F32.BF16 R164, R4, R20, R156 ;  /* 0x0000001404a4723c */ /* 0x000fe2000004189c */
[----:B------:R-:W-:Y:S01]  /*7110*/  MOV R156, R243 ;  /* 0x000000f3009c7202 */ /* 0x000fe20000000f00 */
[----:B------:R-:W-:Y:S01]  /*7120*/  IMAD.MOV.U32 R157, RZ, RZ, R242 ;  /* 0x000000ffff9d7224 */ /* 0x000fe200078e00f2 */
[----:B------:R-:W-:Y:S01]  /*7130*/  MOV R158, R241 ;  /* 0x000000f1009e7202 */ /* 0x000fe20000000f00 */
[----:B------:R-:W-:-:S04]  /*7140*/  IMAD.MOV.U32 R159, RZ, RZ, R240 ;  /* 0x000000ffff9f7224 */ /* 0x000fc800078e00f0 */
[-C--:B------:R-:W-:Y:S08]  /*7150*/  HMMA.16816.F32.BF16 R168, R4, R22.reuse, R152 ;  /* 0x0000001604a8723c */ /* 0x080ff00000041898 */
[C---:B------:R-:W-:Y:S01]  /*7160*/  HMMA.16816.F32.BF16 R60, R8.reuse, R22, R140 ;  /* 0x00000016083c723c */ /* 0x040fe2000004188c */
[----:B------:R-:W2:Y:S07]  /*7170*/  LDSM.16.MT88.4 R20, [R229+0xd000] ;  /* 0x00d00000e514783b */ /* 0x000eae0000004200 */
[-C--:B---3--:R-:W-:Y:S08]  /*7180*/  HMMA.16816.F32.BF16 R244, R8, R16.reuse, R64 ;  /* 0x0000001008f4723c */ /* 0x088ff00000041840 */
[C---:B------:R-:W-:Y:S08]  /*7190*/  HMMA.16816.F32.BF16 R88, R4.reuse, R16, R144 ;  /* 0x000000100458723c */ /* 0x040ff00000041890 */
[----:B------:R-:W-:Y:S01]  /*71a0*/  HMMA.16816.F32.BF16 R64, R4, R18, R128 ;  /* 0x000000120440723c */ /* 0x000fe20000041880 */
[----:B------:R-:W-:Y:S01]  /*71b0*/  IMAD.MOV.U32 R128, RZ, RZ, R110 ;  /* 0x000000ffff807224 */ /* 0x000fe200078e006e */
[----:B------:R-:W-:Y:S01]  /*71c0*/  MOV R129, R111 ;  /* 0x0000006f00817202 */ /* 0x000fe20000000f00 */
[----:B------:R-:W-:Y:S01]  /*71d0*/  IMAD.MOV.U32 R130, RZ, RZ, R178 ;  /* 0x000000ffff827224 */ /* 0x000fe200078e00b2 */
[----:B------:R-:W-:-:S04]  /*71e0*/  MOV R131, R177 ;  /* 0x000000b100837202 */ /* 0x000fc80000000f00 */
[----:B------:R-:W-:Y:S01]  /*71f0*/  HMMA.16816.F32.BF16 R240, R8, R18, R96 ;  /* 0x0000001208f0723c */ /* 0x000fe20000041860 */
[----:B------:R-:W3:Y:S01]  /*7200*/  LDSM.16.MT88.4 R16, [R14+0x1000] ;  /* 0x001000000e10783b */ /* 0x000ee20000004200 */
[----:B------:R-:W-:Y:S01]  /*7210*/  IMAD.MOV.U32 R96, RZ, RZ, R150 ;  /* 0x000000ffff607224 */ /* 0x000fe200078e0096 */
[----:B------:R-:W-:Y:S01]  /*7220*/  MOV R97, R151 ;  /* 0x0000009700617202 */ /* 0x000fe20000000f00 */
[----:B------:R-:W-:Y:S01]  /*7230*/  IMAD.MOV.U32 R98, RZ, RZ, R176 ;  /* 0x000000ffff627224 */ /* 0x000fe200078e00b0 */
[----:B------:R-:W-:-:S03]  /*7240*/  MOV R99, R179 ;  /* 0x000000b300637202 */ /* 0x000fc60000000f00 */
[C---:B-1----:R-:W-:Y:S08]  /*7250*/  HMMA.16816.F32.BF16 R196, R4.reuse, R24, R196 ;  /* 0x0000001804c4723c */ /* 0x042ff000000418c4 */
[----:B--2---:R-:W-:Y:S01]  /*7260*/  HMMA.16816.F32.BF16 R144, R4, R20, R156 ;  /* 0x000000140490723c */ /* 0x004fe2000004189c */
[----:B------:R-:W-:Y:S01]  /*7270*/  IMAD.MOV.U32 R159, RZ, RZ, R121 ;  /* 0x000000ffff9f7224 */ /* 0x000fe200078e0079 */
[----:B------:R-:W-:Y:S01]  /*7280*/  MOV R158, R122 ;  /* 0x0000007a009e7202 */ /* 0x000fe20000000f00 */
[----:B------:R-:W-:-:S02]  /*7290*/  IMAD.MOV.U32 R157, RZ, RZ, R123 ;  /* 0x000000ffff9d7224 */ /* 0x000fc400078e007b */
[----:B------:R-:W-:Y:S01]  /*72a0*/  IMAD.MOV.U32 R156, RZ, RZ, R124 ;  /* 0x000000ffff9c7224 */ /* 0x000fe200078e007c */
        /* <DEDUP_REMOVED lines=8> */
[----:B------:R-:W-:Y:S01]  /*7330*/  HMMA.16816.F32.BF16 R104, R4, R28, R104 ;  /* 0x0000001c0468723c */ /* 0x000fe20000041868 */
[----:B------:R-:W-:-:S07]  /*7340*/  MOV R114, R175 ;  /* 0x000000af00727202 */ /* 0x000fce0000000f00 */
[C---:B------:R-:W-:Y:S08]  /*7350*/  HMMA.16816.F32.BF16 R176, R4.reuse, R36, R224 ;  /* 0x0000002404b0723c */ /* 0x040ff000000418e0 */
[C---:B---3--:R-:W-:Y:S08]  /*7360*/  HMMA.16816.F32.BF16 R180, R4.reuse, R16, R180 ;  /* 0x0000001004b4723c */ /* 0x048ff000000418b4 */
[C---:B------:R-:W-:Y:S08]  /*7370*/  HMMA.16816.F32.BF16 R152, R4.reuse, R22, R216 ;  /* 0x000000160498723c */ /* 0x040ff000000418d8 */
[C---:B------:R-:W-:Y:S08]  /*7380*/  HMMA.16816.F32.BF16 R184, R4.reuse, R18, R184 ;  /* 0x0000001204b8723c */ /* 0x040ff000000418b8 */
[C---:B------:R-:W-:Y:S08]  /*7390*/  HMMA.16816.F32.BF16 R200, R4.reuse, R26, R200 ;  /* 0x0000001a04c8723c */ /* 0x040ff000000418c8 */
[C---:B------:R-:W-:Y:S08]  /*73a0*/  HMMA.16816.F32.BF16 R108, R4.reuse, R30, R212 ;  /* 0x0000001e046c723c */ /* 0x040ff000000418d4 */
[C---:B------:R-:W-:Y:S08]  /*73b0*/  HMMA.16816.F32.BF16 R140, R4.reuse, R34, R192 ;  /* 0x00000022048c723c */ /* 0x040ff000000418c0 */
[----:B------:R-:W-:Y:S01]  /*73c0*/  HMMA.16816.F32.BF16 R148, R4, R38, R188 ;  /* 0x000000260494723c */ /* 0x000fe200000418bc */
[----:B------:R-:W-:Y:S01]  /*73d0*/  FFMA.FTZ R4, R221, UR4, -R12 ;  /* 0x00000004dd047c23 */ /* 0x000fe2000801080c */
[----:B------:R-:W-:Y:S01]  /*73e0*/  MOV R190, R232 ;  /* 0x000000e800be7202 */ /* 0x000fe20000000f00 */
[----:B------:R-:W-:Y:S01]  /*73f0*/  IMAD.MOV.U32 R189, RZ, RZ, R13 ;  /* 0x000000ffffbd7224 */ /* 0x000fe200078e000d */
[----:B------:R-:W2:Y:S01]  /*7400*/  LDL.LU R232, [R1+0x70] ;  /* 0x0000700001e87983 */ /* 0x000ea20000300800 */
[----:B------:R-:W-:Y:S01]  /*7410*/  MOV R6, R172 ;  /* 0x000000ac00067202 */ /* 0x000fe20000000f00 */
[----:B------:R-:W-:Y:S01]  /*7420*/  IMAD.MOV.U32 R191, RZ, RZ, R251 ;  /* 0x000000ffffbf7224 */ /* 0x000fe200078e00fb */
[----:B------:R-:W-:Y:S01]  /*7430*/  MOV R5, R157 ;  /* 0x0000009d00057202 */ /* 0x000fe20000000f00 */
[C---:B------:R-:W-:Y:S01]  /*7440*/  HMMA.16816.F32.BF16 R216, R8.reuse, R18, R44 ;  /* 0x0000001208d8723c */ /* 0x040fe2000004182c */
[----:B------:R1:W-:Y:S01]  /*7450*/  MUFU.EX2 R44, R4 ;  /* 0x00000004002c7308 */ /* 0x0003e20000000800 */
[----:B------:R-:W-:Y:S01]  /*7460*/  IMAD.MOV.U32 R251, RZ, RZ, R158 ;  /* 0x000000fffffb7224 */ /* 0x000fe200078e009e */
[----:B------:R-:W-:Y:S01]  /*7470*/  MOV R158, R127 ;  /* 0x0000007f009e7202 */ /* 0x000fe20000000f00 */
[----:B------:R-:W-:Y:S01]  /*7480*/  IMAD.MOV.U32 R7, RZ, RZ, R100 ;  /* 0x000000ffff077224 */ /* 0x000fe200078e0064 */
[----:B------:R-:W-:Y:S01]  /*7490*/  MOV R188, R101 ;  /* 0x0000006500bc7202 */ /* 0x000fe20000000f00 */
[----:B------:R-:W-:Y:S01]  /*74a0*/  IMAD.MOV.U32 R157, RZ, RZ, R126 ;  /* 0x000000ffff9d7224 */ /* 0x000fe200078e007e */
[----:B------:R-:W-:Y:S01]  /*74b0*/  MOV R126, R102 ;  /* 0x00000066007e7202 */ /* 0x000fe20000000f00 */
[----:B------:R-:W-:Y:S01]  /*74c0*/  HMMA.16816.F32.BF16 R192, R8, R22, R92 ;  /* 0x0000001608c0723c */ /* 0x000fe2000004185c */
[----:B------:R-:W-:-:S07]  /*74d0*/  IMAD.MOV.U32 R127, RZ, RZ, R103 ;  /* 0x000000ffff7f7224 */ /* 0x000fce00078e0067 */
[----:B------:R-:W-:Y:S01]  /*74e0*/  HMMA.16816.F32.BF16 R212, R8, R20, R76 ;  /* 0x0000001408d4723c */ /* 0x000fe2000004184c */
[----:B-1----:R-:W-:-:S04]  /*74f0*/  FFMA.FTZ R4, R207, UR4, -R12 ;  /* 0x00000004cf047c23 */ /* 0x002fc8000801080c */
[----:B------:R1:W3:Y:S03]  /*7500*/  MUFU.EX2 R46, R4 ;  /* 0x00000004002e7308 */ /* 0x0002e60000000800 */
[C---:B------:R-:W-:Y:S08]  /*7510*/  HMMA.16816.F32.BF16 R224, R8.reuse, R16, R72 ;  /* 0x0000001008e0723c */ /* 0x040ff00000041848 */
[----:B------:R-:W-:Y:S01]  /*7520*/  HMMA.16816.F32.BF16 R52, R8, R30, R52 ;  /* 0x0000001e0834723c */ /* 0x000fe20000041834 */
[----:B-1----:R-:W-:-:S07]  /*7530*/  FFMA.FTZ R4, R220, UR4, -R12 ;  /* 0x00000004dc047c23 */ /* 0x002fce000801080c */
[----:B------:R-:W-:Y:S01]  /*7540*/  HMMA.16816.F32.BF16 R48, R8, R26, R48 ;  /* 0x0000001a0830723c */ /* 0x000fe20000041830 */
[----:B------:R1:W-:Y:S02]  /*7550*/  MUFU.EX2 R47, R4 ;  /* 0x00000004002f7308 */ /* 0x0003e40000000800 */
[----:B-1----:R-:W-:-:S05]  /*7560*/  FFMA.FTZ R4, R222, UR4, -R12 ;  /* 0x00000004de047c23 */ /* 0x002fca000801080c */
[----:B------:R-:W-:Y:S01]  /*7570*/  HMMA.16816.F32.BF16 R220, R8, R24, R68 ;  /* 0x0000001808dc723c */ /* 0x000fe20000041844 */
[----:B------:R1:W-:Y:S01]  /*7580*/  MUFU.EX2 R45, R4 ;  /* 0x00000004002d7308 */ /* 0x0003e20000000800 */
[----:B------:R-:W-:Y:S01]  /*7590*/  IMAD.MOV.U32 R31, RZ, RZ, R97 ;  /* 0x000000ffff1f7224 */ /* 0x000fe200078e0061 */
[----:B------:R-:W-:Y:S01]  /*75a0*/  MOV R30, R98 ;  /* 0x00000062001e7202 */ /* 0x000fe20000000f00 */
[----:B------:R-:W-:Y:S01]  /*75b0*/  IMAD.MOV.U32 R27, RZ, RZ, R6 ;  /* 0x000000ffff1b7224 */ /* 0x000fe200078e0006 */
[----:B------:R-:W-:-:S03]  /*75c0*/  MOV R26, R7 ;  /* 0x00000007001a7202 */ /* 0x000fc60000000f00 */
[----:B------:R-:W-:Y:S01]  /*75d0*/  HMMA.16816.F32.BF16 R68, R8, R28, R80 ;  /* 0x0000001c0844723c */ /* 0x000fe20000041850 */
[----:B------:R-:W-:Y:S01]  /*75e0*/  LDSM.16.MT88.4 R80, [R229+0xf800] ;  /* 0x00f80000e550783b */ /* 0x000fe20000004200 */
[----:B-1----:R-:W-:-:S04]  /*75f0*/  FFMA.FTZ R4, R206, UR4, -R3 ;  /* 0x00000004ce047c23 */ /* 0x002fc80008010803 */
[----:B------:R1:W-:Y:S02]  /*7600*/  MUFU.EX2 R22, R4 ;  /* 0x0000000400167308 */ /* 0x0003e40000000800 */
[----:B-1----:R-:W-:-:S06]  /*7610*/  FFMA.FTZ R4, R204, UR4, -R3 ;  /* 0x00000004cc047c23 */ /* 0x002fcc0008010803 */
[----:B------:R1:W4:Y:S02]  /*7620*/  MUFU.EX2 R24, R4 ;  /* 0x0000000400187308 */ /* 0x0003240000000800 */
[--C-:B-1----:R-:W-:Y:S01]  /*7630*/  FFMA.FTZ R4, R205, UR4, -R3.reuse ;  /* 0x00000004cd047c23 */ /* 0x102fe20008010803 */
[----:B------:R-:W-:Y:S01]  /*7640*/  FFMA.FTZ R3, R249, UR4, -R3 ;  /* 0x00000004f9037c23 */ /* 0x000fe20008010803 */
[----:B------:R-:W-:Y:S01]  /*7650*/  IMAD.MOV.U32 R249, RZ, RZ, R173 ;  /* 0x000000fffff97224 */ /* 0x000fe200078e00ad */
[C---:B------:R-:W-:Y:S03]  /*7660*/  HMMA.16816.F32.BF16 R100, R8.reuse, R32, R84 ;  /* 0x000000200864723c */ /* 0x040fe60000041854 */
[----:B------:R-:W-:Y:S05]  /*7670*/  MUFU.EX2 R25, R4 ;  /* 0x0000000400197308 */ /* 0x000fea0000000800 */
[C---:B------:R-:W-:Y:S03]  /*7680*/  HMMA.16816.F32.BF16 R56, R8.reuse, R34, R56 ;  /* 0x000000220838723c */ /* 0x040fe60000041838 */
[----:B------:R1:W4:Y:S05]  /*7690*/  MUFU.EX2 R23, R3 ;  /* 0x0000000300177308 */ /* 0x00032a0000000800 */
[C---:B------:R-:W-:Y:S08]  /*76a0*/  HMMA.16816.F32.BF16 R116, R8.reuse, R36, R116 ;  /* 0x000000240874723c */ /* 0x040ff00000041874 */
[----:B------:R-:W-:Y:S01]  /*76b0*/  HMMA.16816.F32.BF16 R40, R8, R38, R40 ;  /* 0x000000260828723c */ /* 0x000fe20000041828 */
[----:B------:R-:W-:Y:S01]  /*76c0*/  MOV R28, R191 ;  /* 0x000000bf001c7202 */ /* 0x000fe20000000f00 */
[----:B-1----:R-:W-:Y:S01]  /*76d0*/  FFMA.FTZ R3, R236, UR4, -R2 ;  /* 0x00000004ec037c23 */ /* 0x002fe20008010802 */
[----:B------:R-:W-:Y:S01]  /*76e0*/  IMAD.MOV.U32 R29, RZ, RZ, R190 ;  /* 0x000000ffff1d7224 */ /* 0x000fe200078e00be */
[----:B------:R-:W-:Y:S02]  /*76f0*/  LDSM.16.MT88.4 R204, [R132+0x1800] ;  /* 0x0018000084cc783b */ /* 0x000fe40000004200 */
        /* <DEDUP_REMOVED lines=9> */
[----:B------:R-:W-:Y:S02]  /*7790*/  IMAD.MOV.U32 R115, RZ, RZ, R174 ;  /* 0x000000ffff737224 */ /* 0x000fe400078e00ae */
[----:B------:R-:W4:Y:S01]  /*77a0*/  LDSM.16.MT88.4 R172, [R15+0xd800] ;  /* 0x00d800000fac783b */ /* 0x000f220000004200 */
[----:B------:R-:W-:-:S04]  /*77b0*/  MOV R10, R114 ;  /* 0x00000072000a7202 */ /* 0x000fc80000000f00 */
[----:B------:R-:W-:Y:S01]  /*77c0*/  MUFU.EX2 R21, R3 ;  /* 0x0000000300157308 */ /* 0x000fe20000000800 */
[----:B-1----:R-:W-:-:S07]  /*77d0*/  FFMA.FTZ R2, R231, UR4, -R0 ;  /* 0x00000004e7027c23 */ /* 0x002fce0008010800 */
[----:B------:R1:W-:Y:S02]  /*77e0*/  MUFU.EX2 R16, R2 ;  /* 0x0000000200107308 */ /* 0x0003e40000000800 */
[----:B-1----:R-:W-:-:S06]  /*77f0*/  FFMA.FTZ R2, R237, UR4, -R0 ;  /* 0x00000004ed027c23 */ /* 0x002fcc0008010800 */
[----:B------:R1:W4:Y:S02]  /*7800*/  MUFU.EX2 R17, R2 ;  /* 0x0000000200117308 */ /* 0x0003240000000800 */
[----:B-1----:R-:W-:Y:S02]  /*7810*/  FFMA.FTZ R2, R252, UR4, -R0 ;  /* 0x00000004fc027c23 */ /* 0x002fe40008010800 */
[----:B------:R-:W2:Y:S04]  /*7820*/  LDL.LU R252, [R1+0x38] ;  /* 0x0000380001fc7983 */ /* 0x000ea80000300800 */
[----:B------:R1:W-:Y:S02]  /*7830*/  MUFU.EX2 R13, R2 ;  /* 0x00000002000d7308 */ /* 0x0003e40000000800 */
[----:B-1----:R-:W-:-:S02]  /*7840*/  MOV R2, R233 ;  /* 0x000000e900027202 */ /* 0x002fc40000000f00 */
[----:B------:R-:W2:Y:S01]  /*7850*/  LDL.LU R233, [R1+0x6c] ;  /* 0x00006c0001e97983 */ /* 0x000ea20000300800 */
[----:B------:R-:W-:Y:S01]  /*7860*/  FFMA.FTZ R0, R5, UR4, -R0 ;  /* 0x0000000405007c23 */ /* 0x000fe20008010800 */
[----:B------:R-:W-:Y:S01]  /*7870*/  MOV R231, R99 ;  /* 0x0000006300e77202 */ /* 0x000fe20000000f00 */
[----:B------:R-:W-:Y:S01]  /*7880*/  IMAD.MOV.U32 R9, RZ, RZ, R115 ;  /* 0x000000ffff097224 */ /* 0x000fe200078e0073 */
[----:B------:R1:W-:Y:S01]  /*7890*/  LDSM.16.MT88.4 R96, [R15+0xf800] ;  /* 0x00f800000f60783b */ /* 0x0003e20000004200 */
[----:B------:R3:W4:Y:S01]  /*78a0*/  MUFU.EX2 R12, R0 ;  /* 0x00000000000c7308 */ /* 0x0007220000000800 */
[----:B------:R-:W-:Y:S02]  /*78b0*/  IMAD.MOV.U32 R3, RZ, RZ, R112 ;  /* 0x000000ffff037224 */ /* 0x000fe400078e0070 */
[----:B------:R-:W-:Y:S01]  /*78c0*/  LDSM.16.MT88.4 R4, [R132+0x3800] ;  /* 0x003800008404783b */ /* 0x000fe20000004200 */
[----:B------:R-:W-:Y:S01]  /*78d0*/  IMAD.MOV.U32 R33, RZ, RZ, R128 ;  /* 0x000000ffff217224 */ /* 0x000fe200078e0080 */
[----:B------:R-:W-:Y:S01]  /*78e0*/  MOV R32, R129 ;  /* 0x0000008100207202 */ /* 0x000fe20000000f00 */
[----:B------:R-:W-:Y:S01]  /*78f0*/  IMAD.MOV.U32 R35, RZ, RZ, R131 ;  /* 0x000000ffff237224 */ /* 0x000fe200078e0083 */
[----:B-1----:R-:W-:-:S02]  /*7900*/  MOV R15, R113 ;  /* 0x00000071000f7202 */ /* 0x002fc40000000f00 */
[----:B------:R-:W1:Y:S01]  /*7910*/  LDSM.16.MT88.4 R112, [R14+0x3800] ;  /* 0x003800000e70783b */ /* 0x000e620000004200 */
[----:B------:R-:W-:Y:S01]  /*7920*/  MOV R237, R130 ;  /* 0x0000008200ed7202 */ /* 0x000fe20000000f00 */
[----:B------:R-:W-:Y:S01]  /*7930*/  IMAD.MOV.U32 R38, RZ, RZ, R126 ;  /* 0x000000ffff267224 */ /* 0x000fe200078e007e */
[----:B------:R-:W-:Y:S02]  /*7940*/  MOV R11, R127 ;  /* 0x0000007f000b7202 */ /* 0x000fe40000000f00 */
[----:B---3--:R-:W-:Y:S02]  /*7950*/  MOV R0, R124 ;  /* 0x0000007c00007202 */ /* 0x008fe40000000f00 */
[----:B------:R-:W-:Y:S02]  /*7960*/  MOV R8, R125 ;  /* 0x0000007d00087202 */ /* 0x000fe40000000f00 */
[----:B------:R-:W-:Y:S02]  /*7970*/  F2FP.BF16.F32.PACK_AB R128, R46, R44 ;  /* 0x0000002c2e80723e */ /* 0x000fe400000010ff */
[----:B----4-:R-:W-:-:S02]  /*7980*/  F2FP.BF16.F32.PACK_AB R129, R24, R22 ;  /* 0x000000161881723e */ /* 0x010fc400000010ff */
[----:B------:R-:W-:Y:S02]  /*7990*/  F2FP.BF16.F32.PACK_AB R130, R45, R47 ;  /* 0x0000002f2d82723e */ /* 0x000fe400000010ff */
[----:B------:R-:W-:Y:S02]  /*79a0*/  F2FP.BF16.F32.PACK_AB R131, R23, R25 ;  /* 0x000000191783723e */ /* 0x000fe400000010ff */
[----:B------:R-:W-:Y:S02]  /*79b0*/  F2FP.BF16.F32.PACK_AB R124, R20, R19 ;  /* 0x00000013147c723e */ /* 0x000fe400000010ff */
[----:B------:R-:W-:Y:S02]  /*79c0*/  F2FP.BF16.F32.PACK_AB R125, R17, R16 ;  /* 0x00000010117d723e */ /* 0x000fe400000010ff */
[----:B------:R-:W-:Y:S02]  /*79d0*/  F2FP.BF16.F32.PACK_AB R126, R18, R21 ;  /* 0x00000015127e723e */ /* 0x000fe400000010ff */
[----:B------:R-:W-:Y:S01]  /*79e0*/  F2FP.BF16.F32.PACK_AB R127, R12, R13 ;  /* 0x0000000d0c7f723e */ /* 0x000fe200000010ff */
[----:B------:R-:W-:Y:S01]  /*79f0*/  FADD.FTZ R3, R3, R15 ;  /* 0x0000000f03037221 */ /* 0x000fe20000010000 */
[----:B------:R-:W-:Y:S01]  /*7a00*/  MOV R15, R9 ;  /* 0x00000009000f7202 */ /* 0x000fe20000000f00 */
[----:B------:R-:W-:Y:S01]  /*7a10*/  HMMA.16816.F32.BF16 R160, R128, R172, R160 ;  /* 0x000000ac80a0723c */ /* 0x000fe200000418a0 */
[----:B------:R-:W-:Y:S01]  /*7a20*/  MOV R39, R159 ;  /* 0x0000009f00277202 */ /* 0x000fe20000000f00 */
[----:B------:R-:W-:Y:S01]  /*7a30*/  IMAD.MOV.U32 R37, RZ, RZ, R157 ;  /* 0x000000ffff257224 */ /* 0x000fe200078e009d */
[----:B------:R-:W-:Y:S01]  /*7a40*/  MOV R36, R158 ;  /* 0x0000009e00247202 */ /* 0x000fe20000000f00 */
[----:B------:R-:W-:Y:S01]  /*7a50*/  IMAD.MOV.U32 R9, RZ, RZ, R10 ;  /* 0x000000ffff097224 */ /* 0x000fe200078e000a */
[----:B------:R-:W-:-:S03]  /*7a60*/  MOV R10, R11 ;  /* 0x0000000b000a7202 */ /* 0x000fc60000000f00 */
[----:B------:R-:W-:Y:S01]  /*7a70*/  HMMA.16816.F32.BF16 R164, R124, R172, R164 ;  /* 0x000000ac7ca4723c */ /* 0x000fe200000418a4 */
[----:B------:R-:W-:Y:S01]  /*7a80*/  MOV R11, R38 ;  /* 0x00000026000b7202 */ /* 0x000fe20000000f00 */
[----:B------:R-:W-:-:S06]  /*7a90*/  IMAD.MOV.U32 R38, RZ, RZ, R39 ;  /* 0x000000ffff267224 */ /* 0x000fcc00078e0027 */
[----:B------:R-:W-:Y:S01]  /*7aa0*/  HMMA.16816.F32.BF16 R168, R124, R174, R168 ;  /* 0x000000ae7ca8723c */ /* 0x000fe200000418a8 */
[----:B------:R-:W-:-:S07]  /*7ab0*/  MOV R39, R36 ;  /* 0x0000002400277202 */ /* 0x000fce0000000f00 */
[----:B------:R-:W-:Y:S01]  /*7ac0*/  HMMA.16816.F32.BF16 R172, R128, R174, R60 ;  /* 0x000000ae80ac723c */ /* 0x000fe2000004183c */
[----:B------:R-:W-:Y:S02]  /*7ad0*/  MOV R62, R15 ;  /* 0x0000000f003e7202 */ /* 0x000fe40000000f00 */
[----:B------:R-:W-:Y:S02]  /*7ae0*/  MOV R15, R238 ;  /* 0x000000ee000f7202 */ /* 0x000fe40000000f00 */
[----:B------:R-:W-:Y:S01]  /*7af0*/  MOV R36, R37 ;  /* 0x0000002500247202 */ /* 0x000fe20000000f00 */
[----:B------:R-:W-:Y:S01]  /*7b00*/  FADD.FTZ R0, R0, R62 ;  /* 0x0000003e00007221 */ /* 0x000fe20000010000 */
[----:B------:R-:W-:Y:S02]  /*7b10*/  IMAD.MOV.U32 R37, RZ, RZ, R2 ;  /* 0x000000ffff257224 */ /* 0x000fe400078e0002 */
[----:B------:R-:W-:Y:S01]  /*7b20*/  FADD.FTZ R2, R133, R136 ;  /* 0x0000008885027221 */ /* 0x000fe20000010000 */
[----:B------:R-:W-:Y:S01]  /*7b30*/  FADD.FTZ R3, R230, R3 ;  /* 0x00000003e6037221 */ /* 0x000fe20000010000 */
[----:B------:R-:W-:Y:S01]  /*7b40*/  MOV R34, R156 ;  /* 0x0000009c00227202 */ /* 0x000fe20000000f00 */
[----:B------:R-:W-:Y:S01]  /*7b50*/  HMMA.16816.F32.BF16 R72, R124, R80, R104 ;  /* 0x000000507c48723c */ /* 0x000fe20000041868 */
[----:B------:R-:W-:Y:S01]  /*7b60*/  FADD.FTZ R2, R234, R2 ;  /* 0x00000002ea027221 */ /* 0x000fe20000010000 */
[----:B------:R-:W-:Y:S01]  /*7b70*/  MOV R235, R189 ;  /* 0x000000bd00eb7202 */ /* 0x000fe20000000f00 */
[----:B------:R-:W-:Y:S01]  /*7b80*/  IMAD.MOV.U32 R236, RZ, RZ, R188 ;  /* 0x000000ffffec7224 */ /* 0x000fe200078e00bc */
[----:B------:R-:W3:Y:S01]  /*7b90*/  LDSM.16.MT88.4 R156, [R229+0xd800] ;  /* 0x00d80000e59c783b */ /* 0x000ee20000004200 */
[----:B------:R-:W-:-:S03]  /*7ba0*/  FADD.FTZ R2, R9, R2 ;  /* 0x0000000209027221 */ /* 0x000fc60000010000 */
[C---:B-1----:R-:W-:Y:S01]  /*7bb0*/  HMMA.16816.F32.BF16 R104, R124.reuse, R112, R120 ;  /* 0x000000707c68723c */ /* 0x042fe20000041878 */
[----:B------:R-:W-:Y:S01]  /*7bc0*/  FADD.FTZ R2, R39, R2 ;  /* 0x0000000227027221 */ /* 0x000fe20000010000 */
[----:B------:R-:W1:Y:S04]  /*7bd0*/  LDSM.16.MT88.4 R188, [R14+0x1800] ;  /* 0x001800000ebc783b */ /* 0x000e680000004200 */
[----:B------:R4:W5:Y:S02]  /*7be0*/  LDL.LU R136, [R1+0x68] ;  /* 0x0000680001887983 */ /* 0x0009640000300800 */
[-C--:B------:R-:W-:Y:S02]  /*7bf0*/  HMMA.16816.F32.BF16 R120, R124, R4.reuse, R176 ;  /* 0x000000047c78723c */ /* 0x080fe400000418b0 */
[----:B------:R4:W5:Y:S06]  /*7c00*/  LDL.LU R133, [R1+0x64] ;  /* 0x0000640001857983 */ /* 0x00096c0000300800 */
[----:B------:R-:W-:Y:S01]  /*7c10*/  HMMA.16816.F32.BF16 R116, R128, R4, R116 ;  /* 0x000000048074723c */ /* 0x000fe20000041874 */
[----:B------:R-:W1:Y:S07]  /*7c20*/  S2R R234, SR_TID.X ;  /* 0x0000000000ea7919 */ /* 0x000e6e0000002100 */
[C---:B------:R-:W-:Y:S08]  /*7c30*/  HMMA.16816.F32.BF16 R76, R124.reuse, R82, R108 ;  /* 0x000000527c4c723c */ /* 0x040ff0000004186c */
[C---:B------:R-:W-:Y:S08]  /*7c40*/  HMMA.16816.F32.BF16 R88, R124.reuse, R96, R88 ;  /* 0x000000607c58723c */ /* 0x040ff00000041858 */
[C---:B------:R-:W-:Y:S08]  /*7c50*/  HMMA.16816.F32.BF16 R92, R124.reuse, R98, R64 ;  /* 0x000000627c5c723c */ /* 0x040ff00000041840 */
[C---:B---3--:R-:W-:Y:S08]  /*7c60*/  HMMA.16816.F32.BF16 R144, R124.reuse, R156, R144 ;  /* 0x0000009c7c90723c */ /* 0x048ff00000041890 */
[C---:B------:R-:W-:Y:S08]  /*7c70*/  HMMA.16816.F32.BF16 R152, R124.reuse, R158, R152 ;  /* 0x0000009e7c98723c */ /* 0x040ff00000041898 */
[C---:B-1----:R-:W-:Y:S08]  /*7c80*/  HMMA.16816.F32.BF16 R180, R124.reuse, R188, R180 ;  /* 0x000000bc7cb4723c */ /* 0x042ff000000418b4 */
[C---:B------:R-:W-:Y:S08]  /*7c90*/  HMMA.16816.F32.BF16 R184, R124.reuse, R190, R184 ;  /* 0x000000be7cb8723c */ /* 0x040ff000000418b8 */
[C---:B------:R-:W-:Y:S08]  /*7ca0*/  HMMA.16816.F32.BF16 R196, R124.reuse, R204, R196 ;  /* 0x000000cc7cc4723c */ /* 0x040ff000000418c4 */
[C---:B------:R-:W-:Y:S08]  /*7cb0*/  HMMA.16816.F32.BF16 R200, R124.reuse, R206, R200 ;  /* 0x000000ce7cc8723c */ /* 0x040ff000000418c8 */
[----:B------:R-:W-:Y:S01]  /*7cc0*/  HMMA.16816.F32.BF16 R108, R124, R114, R140 ;  /* 0x000000727c6c723c */ /* 0x000fe2000004188c */
[----:B--2---:R-:W-:-:S05]  /*7cd0*/  MOV R63, R252 ;  /* 0x000000fc003f7202 */ /* 0x004fca0000000f00 */
[----:B------:R-:W-:Y:S01]  /*7ce0*/  IMAD.MOV.U32 R62, RZ, RZ, R63 ;  /* 0x000000ffff3e7224 */ /* 0x000fe200078e003f */
[----:B------:R-:W-:Y:S02]  /*7cf0*/  MOV R63, R15 ;  /* 0x0000000f003f7202 */ /* 0x000fe40000000f00 */
[----:B------:R-:W-:Y:S01]  /*7d00*/  MOV R15, R8 ;  /* 0x00000008000f7202 */ /* 0x000fe20000000f00 */
[----:B------:R-:W-:Y:S01]  /*7d10*/  FADD.FTZ R0, R62, R0 ;  /* 0x000000003e007221 */ /* 0x000fe20000010000 */
[----:B------:R-:W-:-:S03]  /*7d20*/  IMAD.MOV.U32 R252, RZ, RZ, R34 ;  /* 0x000000fffffc7224 */ /* 0x000fc600078e0022 */
[----:B------:R-:W-:Y:S01]  /*7d30*/  FADD.FTZ R3, R15, R3 ;  /* 0x000000030f037221 */ /* 0x000fe20000010000 */
[----:B------:R-:W-:Y:S01]  /*7d40*/  FADD.FTZ R0, R10, R0 ;  /* 0x000000000a007221 */ /* 0x000fe20000010000 */
[----:B------:R-:W-:-:S04]  /*7d50*/  FADD.FTZ R8, R232, R233 ;  /* 0x000000e9e8087221 */ /* 0x000fc80000010000 */
[----:B------:R-:W-:Y:S01]  /*7d60*/  FADD.FTZ R8, R63, R8 ;  /* 0x000000083f087221 */ /* 0x000fe20000010000 */
[----:B------:R-:W-:Y:S01]  /*7d70*/  MOV R34, R35 ;  /* 0x0000002300227202 */ /* 0x000fe20000000f00 */
[----:B------:R-:W-:Y:S02]  /*7d80*/  FADD.FTZ R3, R38, R3 ;  /* 0x0000000326037221 */ /* 0x000fe40000010000 */
[----:B------:R-:W-:Y:S01]  /*7d90*/  FADD.FTZ R4, R11, R8 ;  /* 0x000000080b047221 */ /* 0x000fe20000010000 */
[----:B------:R-:W-:Y:S01]  /*7da0*/  MOV R35, R237 ;  /* 0x000000ed00237202 */ /* 0x000fe20000000f00 */
[----:B------:R-:W-:Y:S02]  /*7db0*/  IMAD.MOV.U32 R237, RZ, RZ, R32 ;  /* 0x000000ffffed7224 */ /* 0x000fe400078e0020 */
[----:B------:R-:W-:Y:S01]  /*7dc0*/  FADD.FTZ R0, R36, R0 ;  /* 0x0000000024007221 */ /* 0x000fe20000010000 */
[----:B------:R-:W-:Y:S01]  /*7dd0*/  MOV R32, R33 ;  /* 0x0000002100207202 */ /* 0x000fe20000000f00 */
[----:B------:R-:W-:Y:S01]  /*7de0*/  FADD.FTZ R4, R37, R4 ;  /* 0x0000000425047221 */ /* 0x000fe20000010000 */
[----:B------:R-:W-:Y:S01]  /*7df0*/  MOV R33, R231 ;  /* 0x000000e700217202 */ /* 0x000fe20000000f00 */
[----:B------:R-:W-:Y:S01]  /*7e00*/  FADD.FTZ R3, R252, R3 ;  /* 0x00000003fc037221 */ /* 0x000fe20000010000 */
[----:B------:R-:W-:-:S02]  /*7e10*/  IMAD.MOV.U32 R231, RZ, RZ, R30 ;  /* 0x000000ffffe77224 */ /* 0x000fc400078e001e */
[----:B------:R-:W-:Y:S01]  /*7e20*/  FADD.FTZ R2, R34, R2 ;  /* 0x0000000222027221 */ /* 0x000fe20000010000 */
[----:B------:R-:W-:Y:S01]  /*7e30*/  MOV R30, R31 ;  /* 0x0000001f001e7202 */ /* 0x000fe20000000f00 */
[----:B------:R-:W-:Y:S01]  /*7e40*/  FADD.FTZ R0, R35, R0 ;  /* 0x0000000023007221 */ /* 0x000fe20000010000 */
[----:B------:R-:W-:Y:S01]  /*7e50*/  MOV R31, R239 ;  /* 0x000000ef001f7202 */ /* 0x000fe20000000f00 */
[----:B------:R-:W-:Y:S01]  /*7e60*/  FADD.FTZ R4, R237, R4 ;  /* 0x00000004ed047221 */ /* 0x000fe20000010000 */
        /* <DEDUP_REMOVED lines=52> */
[----:B------:R-:W-:-:S03]  /*81b0*/  FADD.FTZ R2, R18, R2 ;  /* 0x0000000212027221 */ /* 0x000fc60000010000 */
[----:B------:R4:W5:Y:S04]  /*81c0*/  LDL.LU R233, [R1+0x58] ;  /* 0x0000580001e97983 */ /* 0x0009680000300800 */
[----:B------:R4:W5:Y:S04]  /*81d0*/  LDL.LU R232, [R1+0x54] ;  /* 0x0000540001e87983 */ /* 0x0009680000300800 */
[----:B------:R4:W5:Y:S04]  /*81e0*/  LDL.LU R230, [R1+0x50] ;  /* 0x0000500001e67983 */ /* 0x0009680000300800 */
[----:B------:R4:W-:Y:S04]  /*81f0*/  STL [R1+0x38], R4 ;  /* 0x0000380401007387 */ /* 0x0009e80000100800 */
[----:B------:R4:W-:Y:S04]  /*8200*/  STL [R1+0x34], R3 ;  /* 0x0000340301007387 */ /* 0x0009e80000100800 */
[----:B------:R4:W-:Y:S04]  /*8210*/  STL [R1+0x40], R0 ;  /* 0x0000400001007387 */ /* 0x0009e80000100800 */
[----:B------:R4:W-:Y:S01]  /*8220*/  STL [R1+0x3c], R2 ;  /* 0x00003c0201007387 */ /* 0x0009e20000100800 */
        /* <DEDUP_REMOVED lines=15> */
[----:B----4-:R-:W-:-:S15]  /*8320*/  @!P3 BRA `(.L_x_302) ;  /* 0x000000500028b947 */ /* 0x010fde0003800000 */
[----:B------:R-:W2:Y:S01]  /*8330*/  LDL.LU R249, [R1+0x10] ;  /* 0x0000100001f97983 */ /* 0x000ea20000300800 */
[----:B------:R-:W-:Y:S01]  /*8340*/  SHF.R.U32.HI R228, RZ, 0x1, R234 ;  /* 0x00000001ffe47819 */ /* 0x000fe200000116ea */
[----:B------:R-:W1:Y:S01]  /*8350*/  LDC.64 R4, c[0x0][0x3c0] ;  /* 0x0000f000ff047b82 */ /* 0x000e620000000a00 */
[----:B------:R-:W3:Y:S01]  /*8360*/  LDCU UR4, c[0x0][0x440] ;  /* 0x00008800ff0477ac */ /* 0x000ee20008000800 */
[----:B------:R-:W4:Y:S01]  /*8370*/  LDL.LU R251, [R1+0x14] ;  /* 0x0000140001fb7983 */ /* 0x000f220000300800 */
[----:B------:R-:W-:Y:S02]  /*8380*/  IMAD.MOV.U32 R229, RZ, RZ, 0x20 ;  /* 0x00000020ffe57424 */ /* 0x000fe400078e00ff */
[----:B------:R-:W-:Y:S01]  /*8390*/  IMAD.MOV.U32 R231, RZ, RZ, 0x20 ;  /* 0x00000020ffe77424 */ /* 0x000fe200078e00ff */
[----:B------:R-:W1:Y:S01]  /*83a0*/  S2R R234, SR_TID.X ;  /* 0x0000000000ea7919 */ /* 0x000e620000002100 */
[----:B-----5:R-:W-:Y:S01]  /*83b0*/  IMAD.MOV.U32 R138, RZ, RZ, R133 ;  /* 0x000000ffff8a7224 */ /* 0x020fe200078e0085 */
[----:B------:R-:W1:Y:S01]  /*83c0*/  S2UR UR7, SR_CgaCtaId ;  /* 0x00000000000779c3 */ /* 0x000e620000008800 */
[----:B------:R-:W-:Y:S01]  /*83d0*/  IMAD.MOV.U32 R137, RZ, RZ, R134 ;  /* 0x000000ffff897224 */ /* 0x000fe200078e0086 */
[----:B------:R-:W-:Y:S01]  /*83e0*/  UMOV UR8, 0x400 ;  /* 0x0000040000087882 */ /* 0x000fe20000000000 */
[----:B------:R-:W-:Y:S01]  /*83f0*/  IMAD.MOV.U32 R132, RZ, RZ, R135 ;  /* 0x000000ffff847224 */ /* 0x000fe200078e0087 */
[----:B------:R-:W1:Y:S01]  /*8400*/  LDCU UR9, c[0x0][0x440] ;  /* 0x00008800ff0977ac */ /* 0x000e620008000800 */
[----:B------:R-:W-:-:S02]  /*8410*/  IMAD.MOV.U32 R3, RZ, RZ, R136 ;  /* 0x000000ffff037224 */ /* 0x000fc400078e0088 */
[----:B------:R-:W-:Y:S01]  /*8420*/  IMAD.MOV.U32 R237, RZ, RZ, 0x40 ;  /* 0x00000040ffed7424 */ /* 0x000fe200078e00ff */
[----:B------:R-:W2:Y:S01]  /*8430*/  LDCU UR6, c[0x0][0x50c] ;  /* 0x0000a180ff0677ac */ /* 0x000ea20008000800 */
[----:B---3--:R-:W-:Y:S01]  /*8440*/  ISETP.GE.AND P1, PT, R230, UR4, PT ;  /* 0x00000004e6007c0c */ /* 0x008fe2000bf26270 */
[----:B------:R-:W3:Y:S01]  /*8450*/  LDCU UR4, c[0x0][0x45c] ;  /* 0x00008b80ff0477ac */ /* 0x000ee20008000800 */
[----:B-1----:R-:W-:Y:S01]  /*8460*/  ULEA UR7, UR7, UR8, 0x18 ;  /* 0x0000000807077291 */ /* 0x002fe2000f8ec0ff */
[C---:B------:R-:W-:Y:S01]  /*8470*/  IMAD.SHL.U32 R250, R234.reuse, 0x40, RZ ;  /* 0x00000040eafa7824 */ /* 0x040fe200078e00ff */
[C---:B------:R-:W-:Y:S01]  /*8480*/  LOP3.LUT P2, RZ, R234.reuse, 0x2, RZ, 0xc0, !PT ;  /* 0x00000002eaff7812 */ /* 0x040fe2000784c0ff */
[C---:B------:R-:W-:Y:S01]  /*8490*/  IMAD.SHL.U32 R235, R234.reuse, 0x40, RZ ;  /* 0x00000040eaeb7824 */ /* 0x040fe200078e00ff */
[----:B------:R-:W-:Y:S02]  /*84a0*/  LOP3.LUT P0, RZ, R234, 0x2, RZ, 0xc0, !PT ;  /* 0x00000002eaff7812 */ /* 0x000fe4000780c0ff */
[----:B------:R-:W-:-:S02]  /*84b0*/  SEL R229, R229, 0xffffffe0, !P2 ;  /* 0xffffffe0e5e57807 */ /* 0x000fc40005000000 */
[----:B------:R-:W-:Y:S02]  /*84c0*/  SEL R231, R231, 0xffffffe0, !P0 ;  /* 0xffffffe0e7e77807 */ /* 0x000fe40004000000 */
[----:B------:R-:W-:Y:S02]  /*84d0*/  LOP3.LUT R236, R235, 0x400, RZ, 0xc0, !PT ;  /* 0x00000400ebec7812 */ /* 0x000fe400078ec0ff */
[----:B--2---:R-:W-:-:S04]  /*84e0*/  LOP3.LUT R228, R249, 0x8, R228, 0x78, !PT ;  /* 0x00000008f9e47812 */ /* 0x004fc800078e78e4 */
[----:B------:R-:W-:Y:S02]  /*84f0*/  LOP3.LUT R228, R228, 0x200, R250, 0xf8, !PT ;  /* 0x00000200e4e47812 */ /* 0x000fe400078ef8fa */
[----:B----4-:R-:W-:Y:S02]  /*8500*/  LEA.HI.SX32 R0, R251, 0xfffffffe, 0x1a ;  /* 0xfffffffefb007811 */ /* 0x010fe400078fd2ff */
[----:B------:R-:W-:-:S03]  /*8510*/  LEA R228, R228, UR5, 0x1 ;  /* 0x00000005e4e47c11 */ /* 0x000fc6000f8e08ff */
[----:B------:R1:W-:Y:S02]  /*8520*/  STL [R1], R0 ;  /* 0x0000000001007387 */ /* 0x0003e40000100800 */
[----:B------:R-:W-:Y:S02]  /*8530*/  IMAD.IADD R229, R229, 0x1, R228 ;  /* 0x00000001e5e57824 */ /* 0x000fe400078e02e4 */
[----:B------:R2:W-:Y:S01]  /*8540*/  STL.64 [R1+0x20], R4 ;  /* 0x0000200401007387 */ /* 0x0005e20000100a00 */
[----:B-1----:R-:W-:-:S05]  /*8550*/  VIADD R0, R228, 0xc000 ;  /* 0x0000c000e4007836 */ /* 0x002fca0000000000 */
[----:B------:R2:W-:Y:S01]  /*8560*/  STL [R1+0x44], R0 ;  /* 0x0000440001007387 */ /* 0x0005e20000100800 */
[----:B---3--:R-:W-:Y:S05]  /*8570*/  BRA `(.L_x_303) ;  /* 0x0000000400647947 */ /* 0x008fea0003800000 */
.L_x_305:
[----:B------:R-:W3:Y:S01]  /*8580*/  LDL R12, [R1+0x30] ;  /* 0x00003000010c7983 */ /* 0x000ee20000100800 */
[----:B------:R-:W4:Y:S01]  /*8590*/  LDC.64 R4, c[0x0][0x3b8] ;  /* 0x0000ee00ff047b82 */ /* 0x000f220000000a00 */
[----:B------:R-:W-:Y:S02]  /*85a0*/  VIADD R0, R27, 0xffffffff ;  /* 0xffffffff1b007836 */ /* 0x000fe40000000000 */
[----:B------:R-:W5:Y:S04]  /*85b0*/  LDL R38, [R1+0x8] ;  /* 0x0000080001267983 */ /* 0x000f680000100800 */
[----:B------:R-:W2:Y:S01]  /*85c0*/  LDL R37, [R1+0x4] ;  /* 0x0000040001257983 */ /* 0x000ea20000100800 */
[C---:B----4-:R-:W-:Y:S04]  /*85d0*/  IMAD.WIDE.U32 R6, R0.reuse, R4, RZ ;  /* 0x0000000400067225 */ /* 0x050fe800078e00ff */
[----:B------:R-:W-:Y:S01]  /*85e0*/  IMAD R7, R0, R5, R7 ;  /* 0x0000000500077224 */ /* 0x000fe200078e0207 */
[----:B---3--:R-:W-:Y:S04]  /*85f0*/  LOP3.LUT R2, R12, 0x1f8, RZ, 0xc0, !PT ;  /* 0x000001f80c027812 */ /* 0x008fe800078ec0ff */
[----:B-1----:R-:W-:Y:S01]  /*8600*/  LOP3.LUT R8, R2, 0x38, R234, 0x78, !PT ;  /* 0x0000003802087812 */ /* 0x002fe200078e78ea */
[----:B------:R-:W-:Y:S03]  /*8610*/  IMAD.SHL.U32 R2, R6, 0x40, RZ ;  /* 0x0000004006027824 */ /* 0x000fe600078e00ff */
[----:B------:R-:W-:Y:S02]  /*8620*/  LOP3.LUT R238, R8, 0x1e00, R12, 0xf8, !PT ;  /* 0x00001e0008ee7812 */ /* 0x000fe400078ef80c */
[CC--:B-----5:R-:W-:Y:S02]  /*8630*/  @!P4 LEA R12, P3, R6.reuse, R38.reuse, 0x7 ;  /* 0x00000026060cc211 */ /* 0x0e0fe400078638ff */
[--C-:B------:R-:W-:Y:S02]  /*8640*/  SHF.L.U64.HI R8, R6, 0x6, R7.reuse ;  /* 0x0000000606087819 */ /* 0x100fe40000010207 */
[----:B------:R-:W-:Y:S02]  /*8650*/  @!P1 LEA R15, P5, R2, R38, 0x1 ;  /* 0x00000026020f9211 */ /* 0x000fe400078a08ff */
[----:B------:R-:W-:Y:S02]  /*8660*/  LEA R0, P2, R4, R2, 0x4 ;  /* 0x0000000204007211 */ /* 0x000fe400078420ff */
[-C--:B--2---:R-:W-:Y:S02]  /*8670*/  @!P4 LEA.HI.X R13, R6, R37.reuse, R7, 0x7, P3 ;  /* 0x00000025060dc211 */ /* 0x084fe400018f3c07 */
[-C--:B------:R-:W-:Y:S02]  /*8680*/  @!P1 LEA.HI.X R6, R2, R37.reuse, R8, 0x1, P5 ;  /* 0x0000002502069211 */ /* 0x080fe400028f0c08 */
        /* <DEDUP_REMOVED lines=10> */
[----:B------:R-:W-:Y:S01]  /*8730*/  LEA R238, R238, UR5, 0x1 ;  /* 0x00000005eeee7c11 */ /* 0x000fe2000f8e08ff */
[----:B------:R-:W-:Y:S01]  /*8740*/  @!P1 IMAD.MOV.U32 R5, RZ, RZ, R6 ;  /* 0x000000ffff059224 */ /* 0x000fe200078e0006 */
[CC--:B------:R-:W-:Y:S02]  /*8750*/  @!P4 LEA R8, P3, R0.reuse, R38.reuse, 0x1 ;  /* 0x000000260008c211 */ /* 0x0c0fe400078608ff */
[CC--:B------:R-:W-:Y:S02]  /*8760*/  @!P1 LEA R21, P6, R0.reuse, R38.reuse, 0x1 ;  /* 0x0000002600159211 */ /* 0x0c0fe400078c08ff */
[----:B------:R-:W-:Y:S01]  /*8770*/  @!PT LDS RZ, [RZ] ;  /* 0x00000000fffff984 */ /* 0x000fe20000000800 */
[----:B------:R-:W-:Y:S01]  /*8780*/  @!PT LDS RZ, [RZ] ;  /* 0x00000000fffff984 */ /* 0x000fe20000000800 */
[----:B------:R-:W-:Y:S01]  /*8790*/  @!PT LDS RZ, [RZ] ;  /* 0x00000000fffff984 */ /* 0x000fe20000000800 */
[----:B------:R1:W-:Y:S01]  /*87a0*/  @!P1 LDGSTS.E.BYPASS.LTC128B.128 [R238+0x8000], desc[UR14][R4.64] ;  /* 0x0800000004ee9fae */ /* 0x0003e2000b981a0e */
[CCC-:B------:R-:W-:Y:S02]  /*87b0*/  @!P4 LEA.HI.X R9, R0.reuse, R37.reuse, R2.reuse, 0x1, P3 ;  /* 0x000000250009c211 */ /* 0x1c0fe400018f0c02 */
[-C--:B------:R-:W-:Y:S01]  /*87c0*/  @!P4 LEA R6, P3, R7, R38.reuse, 0x1 ;  /* 0x000000260706c211 */ /* 0x080fe200078608ff */
[----:B------:R3:W-:Y:S01]  /*87d0*/  @P1 STS.128 [R238+0x8000], RZ ;  /* 0x008000ffee001388 */ /* 0x0007e20000000c00 */
[-C--:B------:R-:W-:Y:S02]  /*87e0*/  @!P1 LEA.HI.X R17, R0, R37.reuse, R2, 0x1, P6 ;  /* 0x0000002500119211 */ /* 0x080fe400030f0c02 */
[-C--:B------:R-:W-:Y:S01]  /*87f0*/  @!P1 LEA R2, P6, R11, R38.reuse, 0x1 ;  /* 0x000000260b029211 */ /* 0x080fe200078c08ff */
[----:B------:R-:W-:Y:S01]  /*8800*/  @!PT LDS RZ, [RZ] ;  /* 0x00000000fffff984 */ /* 0x000fe20000000800 */
[----:B------:R-:W-:Y:S01]  /*8810*/  @!PT LDS RZ, [RZ] ;  /* 0x00000000fffff984 */ /* 0x000fe20000000800 */
[----:B------:R-:W-:Y:S01]  /*8820*/  @!PT LDS RZ, [RZ] ;  /* 0x00000000fffff984 */ /* 0x000fe20000000800 */
[----:B------:R-:W-:Y:S01]  /*8830*/  @!P4 LDGSTS.E.BYPASS.LTC128B.128 [R238+0xa000], desc[UR14][R12.64+0x80] ;  /* 0x0a0000800ceecfae */ /* 0x000fe2000b981a0e */
[-C--:B------:R-:W-:Y:S02]  /*8840*/  @!P4 LEA.HI.X R7, R7, R37.reuse, R19, 0x1, P3 ;  /* 0x000000250707c211 */ /* 0x080fe400018f0c13 */
[-C--:B------:R-:W-:Y:S01]  /*8850*/  @!P1 LEA.HI.X R0, R11, R37.reuse, R18, 0x1, P6 ;  /* 0x000000250b009211 */ /* 0x080fe200030f0c12 */
[----:B------:R3:W-:Y:S01]  /*8860*/  @P4 STS.128 [R238+0xa000], RZ ;  /* 0x00a000ffee004388 */ /* 0x0007e20000000c00 */
[----:B------:R-:W-:Y:S01]  /*8870*/  @!P1 IMAD.MOV.U32 R11, RZ, RZ, R17 ;  /* 0x000000ffff0b9224 */ /* 0x000fe200078e0011 */
[CC--:B------:R-:W-:Y:S04]  /*8880*/  @!P1 LEA R15, P5, R14.reuse, R38.reuse, 0x1 ;  /* 0x000000260e0f9211 */ /* 0x0c0fe800078a08ff */
[-C--:B------:R-:W-:Y:S02]  /*8890*/  @!P1 LEA.HI.X R14, R14, R37.reuse, R20, 0x1, P5 ;  /* 0x000000250e0e9211 */ /* 0x080fe400028f0c14 */
[C---:B-1----:R-:W-:Y:S04]  /*88a0*/  @!P4 LEA R4, P2, R10.reuse, R38, 0x1 ;  /* 0x000000260a04c211 */ /* 0x042fe800078408ff */
[----:B------:R-:W-:Y:S01]  /*88b0*/  @!P4 LEA.HI.X R5, R10, R37, R16, 0x1, P2 ;  /* 0x000000250a05c211 */ /* 0x000fe200010f0c10 */
        /* <DEDUP_REMOVED lines=37> */
.L_x_303:
[----:B---3--:R-:W3:Y:S01]  /*8b10*/  LDL R14, [R1+0x20] ;  /* 0x00002000010e7983 */ /* 0x008ee20000100800 */
[----:B------:R-:W-:Y:S04]  /*8b20*/  DEPBAR.LE SB0, 0x0 ;  /* 0x000080000000791a */ /* 0x000fe80000000000 */
[----:B------:R-:W3:Y:S01]  /*8b30*/  LDL R239, [R1] ;  /* 0x0000000001ef7983 */ /* 0x000ee20000100800 */
[----:B--2---:R-:W-:Y:S01]  /*8b40*/  SHF.L.U32 R0, R234, 0x3, RZ ;  /* 0x00000003ea007819 */ /* 0x004fe200000006ff */
[----:B------:R-:W-:Y:S01]  /*8b50*/  UMOV UR5, UR7 ;  /* 0x0000000700057c82 */ /* 0x000fe20008000000 */
[----:B-----5:R-:W-:Y:S01]  /*8b60*/  SHF.R.U32.HI R233, RZ, 0x1, R234 ;  /* 0x00000001ffe97819 */ /* 0x020fe200000116ea */
[----:B------:R-:W2:Y:S01]  /*8b70*/  LDL R15, [R1+0x24] ;  /* 0x00002400010f7983 */ /* 0x000ea20000100800 */
[----:B------:R-:W-:Y:S03]  /*8b80*/  LOP3.LUT R230, R0, 0x38, RZ, 0xc0, !PT ;  /* 0x0000003800e67812 */ /* 0x000fe600078ec0ff */
[----:B------:R-:W4:Y:S01]  /*8b90*/  LDL R17, [R1+0x28] ;  /* 0x0000280001117983 */ /* 0x000f220000100800 */
[----:B------:R-:W-:Y:S03]  /*8ba0*/  LOP3.LUT R2, R230, 0x40, RZ, 0xfc, !PT ;  /* 0x00000040e6027812 */ /* 0x000fe600078efcff */
[----:B------:R-:W5:Y:S01]  /*8bb0*/  LDL R16, [R1+0x18] ;  /* 0x0000180001107983 */ /* 0x000f620000100800 */
[----:B------:R-:W-:Y:S01]  /*8bc0*/  BAR.SYNC.DEFER_BLOCKING 0x0 ;  /* 0x0000000000007b1d */ /* 0x000fe20000010000 */
[----:B------:R-:W-:Y:S05]  /*8bd0*/  ISETP.GE.AND P4, PT, R2, UR9, PT ;  /* 0x0000000902007c0c */ /* 0x000fea000bf86270 */
[----:B------:R1:W-:Y:S04]  /*8be0*/  STL [R1+0x30], R0 ;  /* 0x0000300001007387 */ /* 0x0003e80000100800 */
[----:B------:R1:W-:Y:S02]  /*8bf0*/  STL [R1+0x2c], R2 ;  /* 0x00002c0201007387 */ /* 0x0003e40000100800 */
[----:B-1----:R-:W-:Y:S04]  /*8c00*/  SHF.L.U32 R0, R234, 0x5, RZ ;  /* 0x00000005ea007819 */ /* 0x002fe800000006ff */
[----:B------:R-:W-:Y:S02]  /*8c10*/  LOP3.LUT R232, R0, 0x7c00, RZ, 0xc0, !PT ;  /* 0x00007c0000e87812 */ /* 0x000fe400078ec0ff */
[----:B------:R-:W-:Y:S02]  /*8c20*/  LOP3.LUT R2, R233, 0x8, RZ, 0xc0, !PT ;  /* 0x00000008e9027812 */ /* 0x000fe400078ec0ff */
[----:B------:R-:W-:Y:S01]  /*8c30*/  LOP3.LUT R0, R230, 0x1c0, R235, 0xf8, !PT ;  /* 0x000001c0e6007812 */ /* 0x000fe200078ef8eb */
[C---:B---3--:R-:W-:Y:S04]  /*8c40*/  IMAD.WIDE.U32 R8, R239.reuse, R14, RZ ;  /* 0x0000000eef087225 */ /* 0x048fe800078e00ff */
[C---:B------:R-:W-:Y:S02]  /*8c50*/  IMAD.SHL.U32 R7, R8.reuse, 0x40, RZ ;  /* 0x0000004008077824 */ /* 0x040fe400078e00ff */
[----:B--2---:R-:W-:Y:S03]  /*8c60*/  IMAD R9, R239, R15, R9 ;  /* 0x0000000fef097224 */ /* 0x004fe600078e0209 */
[CC--:B----4-:R-:W-:Y:S02]  /*8c70*/  @!P1 LEA R4, P0, R7.reuse, R17.reuse, 0x1 ;  /* 0x0000001107049211 */ /* 0x0d0fe400078008ff */
[----:B------:R-:W-:Y:S02]  /*8c80*/  SHF.L.U64.HI R8, R8, 0x6, R9 ;  /* 0x0000000608087819 */ /* 0x000fe40000010209 */
[C---:B------:R-:W-:Y:S02]  /*8c90*/  @!P4 LEA R12, P2, R7.reuse, R17, 0x1 ;  /* 0x00000011070cc211 */ /* 0x040fe400078408ff */
[CCC-:B-----5:R-:W-:Y:S02]  /*8ca0*/  @!P1 LEA.HI.X R5, R7.reuse, R16.reuse, R8.reuse, 0x1, P0 ;  /* 0x0000001007059211 */ /* 0x1e0fe400000f0c08 */
[----:B------:R-:W-:Y:S03]  /*8cb0*/  @!P4 LEA.HI.X R13, R7, R16, R8, 0x1, P2 ;  /* 0x00000010070dc211 */ /* 0x000fe600010f0c08 */
[----:B------:R-:W-:Y:S01]  /*8cc0*/  @!PT LDS RZ, [RZ] ;  /* 0x00000000fffff984 */ /* 0x000fe20000000800 */
[----:B------:R-:W-:Y:S01]  /*8cd0*/  @!PT LDS RZ, [RZ] ;  /* 0x00000000fffff984 */ /* 0x000fe20000000800 */
[----:B------:R-:W-:Y:S01]  /*8ce0*/  @!PT LDS RZ, [RZ] ;  /* 0x00000000fffff984 */ /* 0x000fe20000000800 */
[----:B------:R1:W-:Y:S08]  /*8cf0*/  @!P1 LDGSTS.E.BYPASS.LTC128B.128 [R238+0xc000], desc[UR14][R4.64] ;  /* 0x0c00000004ee9fae */ /* 0x0003f0000b981a0e */
[----:B------:R-:W-:Y:S01]  /*8d00*/  @P1 STS.128 [R238+0xc000], RZ ;  /* 0x00c000ffee001388 */ /* 0x000fe20000000c00 */
[----:B------:R-:W-:Y:S07]  /*8d10*/  ISETP.GE.AND P1, PT, R230, UR9, PT ;  /* 0x00000009e6007c0c */ /* 0x000fee000bf26270 */
[----:B------:R-:W-:Y:S01]  /*8d20*/  @!PT LDS RZ, [RZ] ;  /* 0x00000000fffff984 */ /* 0x000fe20000000800 */
[----:B------:R-:W-:Y:S01]  /*8d30*/  @!PT LDS RZ, [RZ] ;  /* 0x00000000fffff984 */ /* 0x000fe20000000800 */
[----:B------:R-:W-:Y:S01]  /*8d40*/  @!PT LDS RZ, [RZ] ;  /* 0x00000000fffff984 */ /* 0x000fe20000000800 */
[----:B------:R-:W-:Y:S08]  /*8d50*/  @!P4 LDGSTS.E.BYPASS.LTC128B.128 [R238+0xe000], desc[UR14][R12.64+0x80] ;  /* 0x0e0000800ceecfae */ /* 0x000ff0000b981a0e */
[----:B------:R-:W-:Y:S01]  /*8d60*/  @P4 STS.128 [R238+0xe000], RZ ;  /* 0x00e000ffee004388 */ /* 0x000fe20000000c00 */
[----:B-1----:R-:W-:Y:S02]  /*8d70*/  LEA R5, P0, R14, R7, 0x4 ;  /* 0x000000070e057211 */ /* 0x002fe400078020ff */
[----:B------:R-:W-:Y:S02]  /*8d80*/  LOP3.LUT R4, R232, 0x200, R235, 0xf8, !PT ;  /* 0x00000200e8047812 */ /* 0x000fe400078ef8eb */
[C-C-:B------:R-:W-:Y:S02]  /*8d90*/  LEA.HI.X R6, R14.reuse, R8, R15.reuse, 0x4, P0 ;  /* 0x000000080e067211 */ /* 0x140fe400000f240f */
[CC--:B------:R-:W-:Y:S02]  /*8da0*/  LEA R9, P0, R14.reuse, R5.reuse, 0x4 ;  /* 0x000000050e097211 */ /* 0x0c0fe400078020ff */
[C---:B------:R-:W-:Y:S02]  /*8db0*/  LEA R7, P2, R14.reuse, R5, 0x5 ;  /* 0x000000050e077211 */ /* 0x040fe400078428ff */
[-C--:B------:R-:W-:Y:S02]  /*8dc0*/  LEA R8, P3, R9, R17.reuse, 0x1 ;  /* 0x0000001109087211 */ /* 0x080fe400078608ff */
[CCC-:B------:R-:W-:Y:S02]  /*8dd0*/  LEA.HI.X R11, R14.reuse, R6.reuse, R15.reuse, 0x4, P0 ;  /* 0x000000060e0b7211 */ /* 0x1c0fe400000f240f */
[CC--:B------:R-:W-:Y:S02]  /*8de0*/  @!P4 LEA R10, P0, R5.reuse, R17.reuse, 0x1 ;  /* 0x00000011050ac211 */ /* 0x0c0fe400078008ff */
[----:B------:R-:W-:Y:S02]  /*8df0*/  LEA.HI.X R15, R14, R6, R15, 0x5, P2 ;  /* 0x000000060e0f7211 */ /* 0x000fe400010f2c0f */
[-C--:B------:R-:W-:Y:S02]  /*8e00*/  @!P1 LEA R14, P5, R5, R17.reuse, 0x1 ;  /* 0x00000011050e9211 */ /* 0x080fe400078a08ff */
[-C--:B------:R-:W-:Y:S02]  /*8e10*/  LEA.HI.X R9, R9, R16.reuse, R11, 0x1, P3 ;  /* 0x0000001009097211 */ /* 0x080fe400018f0c0b */
[C---:B------:R-:W-:Y:S02]  /*8e20*/  @!P4 LEA.HI.X R11, R5.reuse, R16, R6, 0x1, P0 ;  /* 0x00000010050bc211 */ /* 0x040fe400000f0c06 */
[----:B------:R-:W-:Y:S02]  /*8e30*/  LOP3.LUT R2, R4, R0, R2, 0xf6, !PT ;  /* 0x0000000004027212 */ /* 0x000fe400078ef602 */
[-C--:B------:R-:W-:Y:S02]  /*8e40*/  @!P1 LEA.HI.X R6, R5, R16.reuse, R6, 0x1, P5 ;  /* 0x0000001005069211 */ /* 0x080fe400028f0c06 */
[C---:B------:R-:W-:Y:S02]  /*8e50*/  LEA R4, P2, R7.reuse, R17, 0x1 ;  /* 0x0000001107047211 */ /* 0x040fe400078408ff */
[----:B------:R-:W-:Y:S02]  /*8e60*/  LOP3.LUT R0, R0, 0x8, R234, 0x78, !PT ;  /* 0x0000000800007812 */ /* 0x000fe400078e78ea */
[----:B------:R-:W-:Y:S01]  /*8e70*/  LEA.HI.X R5, R7, R16, R15, 0x1, P2 ;  /* 0x0000001007057211 */ /* 0x000fe200010f0c0f */
[----:B------:R-:W-:Y:S01]  /*8e80*/  @!P1 IMAD.MOV.U32 R7, RZ, RZ, R6 ;  /* 0x000000ffff079224 */ /* 0x000fe200078e0006 */
[----:B------:R-:W-:Y:S01]  /*8e90*/  @!P1 MOV R6, R14 ;  /* 0x0000000e00069202 */ /* 0x000fe20000000f00 */
[----:B------:R-:W-:Y:S01]  /*8ea0*/  IMAD R0, R0, 0x2, R236 ;  /* 0x0000000200007824 */ /* 0x000fe200078e02ec */
[----:B------:R-:W-:Y:S02]  /*8eb0*/  LEA R135, R2, UR5, 0x1 ;  /* 0x0000000502877c11 */ /* 0x000fe4000f8e08ff */
[----:B------:R-:W-:Y:S01]  /*8ec0*/  LOP3.LUT P0, RZ, R234, 0x4, RZ, 0xc0, !PT ;  /* 0x00000004eaff7812 */ /* 0x000fe2000780c0ff */
[----:B------:R-:W-:Y:S01]  /*8ed0*/  @!PT LDS RZ, [RZ] ;  /* 0x00000000fffff984 */ /* 0x000fe20000000800 */
[----:B------:R-:W-:Y:S01]  /*8ee0*/  @!PT LDS RZ, [RZ] ;  /* 0x00000000fffff984 */ /* 0x000fe20000000800 */
[----:B------:R-:W-:Y:S01]  /*8ef0*/  @!PT LDS RZ, [RZ] ;  /* 0x00000000fffff984 */ /* 0x000fe20000000800 */
[----:B------:R-:W-:Y:S01]  /*8f00*/  @!P1 LDGSTS.E.BYPASS.LTC128B.128 [R238+0xc800], desc[UR14][R6.64] ;  /* 0x0c80000006ee9fae */ /* 0x000fe2000b981a0e */
[----:B------:R-:W-:Y:S01]  /*8f10*/  IADD3 R134, PT, PT, R0, UR5, RZ ;  /* 0x0000000500867c10 */ /* 0x000fe2000fffe0ff */
[----:B------:R-:W-:Y:S01]  /*8f20*/  IMAD.IADD R224, R231, 0x1, R135 ;  /* 0x00000001e7e07824 */ /* 0x000fe200078e0287 */
[----:B------:R-:W-:Y:S02]  /*8f30*/  SEL R2, R237, 0xffffffc0, !P0 ;  /* 0xffffffc0ed027807 */ /* 0x000fe40004000000 */
[----:B------:R-:W-:Y:S02]  /*8f40*/  IADD3 R133, PT, PT, R134, R231, RZ ;  /* 0x000000e786857210 */ /* 0x000fe40007ffe0ff */
[----:B------:R-:W-:Y:S01]  /*8f50*/  IADD3 R136, PT, PT, R2, R135, RZ ;  /* 0x0000008702887210 */ /* 0x000fe20007ffe0ff */
[----:B------:R-:W-:Y:S01]  /*8f60*/  @P1 STS.128 [R238+0xc800], RZ ;  /* 0x00c800ffee001388 */ /* 0x000fe20000000c00 */
[----:B------:R-:W-:Y:S02]  /*8f70*/  IMAD.IADD R2, R134, 0x1, R2 ;  /* 0x0000000186027824 */ /* 0x000fe400078e0202 */
[C---:B------:R-:W-:Y:S03]  /*8f80*/  IADD3 R139, PT, PT, R231.reuse, R136, RZ ;  /* 0x00000088e78b7210 */ /* 0x040fe60007ffe0ff */
[----:B------:R-:W-:Y:S02]  /*8f90*/  IADD3 R134, PT, PT, R231, R2, RZ ;  /* 0x00000002e7867210 */ /* 0x000fe40007ffe0ff */
[----:B------:R-:W-:Y:S01]  /*8fa0*/  @!PT LDS RZ, [RZ] ;  /* 0x00000000fffff984 */ /* 0x000fe20000000800 */
[----:B------:R-:W-:Y:S01]  /*8fb0*/  @!PT LDS RZ, [RZ] ;  /* 0x00000000fffff984 */ /* 0x000fe20000000800 */
[----:B------:R-:W-:Y:S01]  /*8fc0*/  @!PT LDS RZ, [RZ] ;  /* 0x00000000fffff984 */ /* 0x000fe20000000800 */
[----:B------:R-:W-:Y:S08]  /*8fd0*/  @!P4 LDGSTS.E.BYPASS.LTC128B.128 [R238+0xe800], desc[UR14][R10.64+0x80] ;  /* 0x0e8000800aeecfae */ /* 0x000ff0000b981a0e */
[----:B------:R-:W-:Y:S08]  /*8fe0*/  @P4 STS.128 [R238+0xe800], RZ ;  /* 0x00e800ffee004388 */ /* 0x000ff00000000c00 */
        /* <DEDUP_REMOVED lines=18> */
[----:B------:R1:W-:Y:S08]  /*9110*/  @!P4 LDGSTS.E.BYPASS.LTC128B.128 [R238+0xf800], desc[UR14][R4.64+0x80] ;  /* 0x0f80008004eecfae */ /* 0x0003f0000b981a0e */
[----:B------:R-:W-:Y:S08]  /*9120*/  @P4 STS.128 [R238+0xf800], RZ ;  /* 0x00f800ffee004388 */ /* 0x000ff00000000c00 */
        /* <DEDUP_REMOVED lines=14> */
[----:B------:R-:W-:Y:S01]  /*9210*/  LDSM.16.M88.4 R220, [R133+0x9000] ;  /* 0x0090000085dc783b */ /* 0x000fe20000000200 */
        /* <DEDUP_REMOVED lines=12> */
[----:B------:R-:W3:Y:S07]  /*92e0*/  LDSM.16.M88.4 R140, [R133+0x8800] ;  /* 0x00880000858c783b */ /* 0x000eee0000000200 */
        /* <DEDUP_REMOVED lines=20> */
[----:B------:R-:W2:Y:S08]  /*9430*/  LDSM.16.M88.4 R208, [R2+0x8800] ;  /* 0x0088000002d0783b */ /* 0x000eb00000000200 */
        /* <DEDUP_REMOVED lines=22> */
[-C--:B--2---:R-:W-:Y:S01]  /*95a0*/  HMMA.16816.F32.BF16 R4, R208, R212.reuse, R4 ;  /* 0x000000d4d004723c */ /* 0x084fe20000041804 */
[----:B------:R-:W2:Y:S07]  /*95b0*/  LDSM.16.M88.4 R216, [R134+0x8800] ;  /* 0x0088000086d8783b */ /* 0x000eae0000000200 */
[C---:B-1----:R-:W-:Y:S08]  /*95c0*/  HMMA.16816.F32.BF16 R8, R140.reuse, R212, R8 ;  /* 0x000000d48c08723c */ /* 0x042ff00000041808 */
        /* <DEDUP_REMOVED lines=18> */
[----:B------:R-:W2:Y:S08]  /*96f0*/  LDSM.16.M88.4 R208, [R0+UR5+0xa800] ;  /* 0x00a8000500d0783b */ /* 0x000eb00008000200 */
        /* <DEDUP_REMOVED lines=21> */
[----:B------:R-:W3:Y:S07]  /*9850*/  LDSM.16.M88.4 R140, [R133+0xa800] ;  /* 0x00a80000858c783b */ /* 0x000eee0000000200 */
[-C--:B-1----:R-:W-:Y:S01]  /*9860*/  HMMA.16816.F32.BF16 R4, R208, R212.reuse, R4 ;  /* 0x000000d4d004723c */ /* 0x082fe20000041804 */
[----:B------:R-:W1:Y:S08]  /*9870*/  LDSM.16.M88.4 R216, [R133+0xb000] ;  /* 0x00b0000085d8783b */ /* 0x000e700000000200 */
[----:B------:R-:W-:Y:S01]  /*9880*/  LDSM.16.M88.4 R224, [R2+0xa800] ;  /* 0x00a8000002e0783b */ /* 0x000fe20000000200 */
[C---:B--2---:R-:W-:Y:S08]  /*9890*/  HMMA.16816.F32.BF16 R8, R220.reuse, R212, R8 ;  /* 0x000000d4dc08723c */ /* 0x044ff00000041808 */
        /* <DEDUP_REMOVED lines=13> */
[-C--:B--2---:R-:W-:Y:S08]  /*9970*/  HMMA.16816.F32.BF16 R52, R208, R212.reuse, R52 ;  /* 0x000000d4d034723c */ /* 0x084ff00000041834 */
[C---:B------:R-:W-:Y:S08]  /*9980*/  HMMA.16816.F32.BF16 R56, R220.reuse, R212, R56 ;  /* 0x000000d4dc38723c */ /* 0x040ff00000041838 */
[-C--:B------:R-:W-:Y:S01]  /*9990*/  HMMA.16816.F32.BF16 R60, R220, R214.reuse, R60 ;  /* 0x000000d6dc3c723c */ /* 0x080fe2000004183c */
[----:B------:R-:W2:Y:S07]  /*99a0*/  LDSM.16.M88.4 R220, [R136+0x6000] ;  /* 0x0060000088dc783b */ /* 0x000eae0000000200 */
[----:B------:R-:W-:Y:S01]  /*99b0*/  HMMA.16816.F32.BF16 R64, R208, R214, R64 ;  /* 0x000000d6d040723c */ /* 0x000fe20000041840 */
[----:B------:R-:W3:Y:S08]  /*99c0*/  LDSM.16.M88.4 R208, [R2+0xb000] ;  /* 0x00b0000002d0783b */ /* 0x000ef00000000200 */
[----:B------:R-:W4:Y:S01]  /*99d0*/  LDSM.16.M88.4 R212, [R2+0xb800] ;  /* 0x00b8000002d4783b */ /* 0x000f220000000200 */
[-C--:B-1----:R-:W-:Y:S08]  /*99e0*/  HMMA.16816.F32.BF16 R4, R140, R216.reuse, R4 ;  /* 0x000000d88c04723c */ /* 0x082ff00000041804 */
[C---:B--2---:R-:W-:Y:S08]  /*99f0*/  HMMA.16816.F32.BF16 R8, R220.reuse, R216, R8 ;  /* 0x000000d8dc08723c */ /* 0x044ff00000041808 */
[-C--:B------:R-:W-:Y:S08]  /*9a00*/  HMMA.16816.F32.BF16 R12, R220, R218.reuse, R12 ;  /* 0x000000dadc0c723c */ /* 0x080ff0000004180c */
[C---:B------:R-:W-:Y:S01]  /*9a10*/  HMMA.16816.F32.BF16 R16, R140.reuse, R218, R16 ;  /* 0x000000da8c10723c */ /* 0x040fe20000041810 */
[----:B------:R-:W-:Y:S07]  /*9a20*/  LDSM.16.M88.4 R216, [R139+0x4000] ;  /* 0x004000008bd8783b */ /* 0x000fee0000000200 */
[-C--:B------:R-:W-:Y:S08]  /*9a30*/  HMMA.16816.F32.BF16 R20, R140, R224.reuse, R20 ;  /* 0x000000e08c14723c */ /* 0x080ff00000041814 */
[C---:B------:R-:W-:Y:S08]  /*9a40*/  HMMA.16816.F32.BF16 R24, R220.reuse, R224, R24 ;  /* 0x000000e0dc18723c */ /* 0x040ff00000041818 */
        /* <DEDUP_REMOVED lines=8> */
[-C--:B----4-:R-:W-:Y:S08]  /*9ad0*/  HMMA.16816.F32.BF16 R52, R140, R212.reuse, R52 ;  /* 0x000000d48c34723c */ /* 0x090ff00000041834 */
[C---:B------:R-:W-:Y:S08]  /*9ae0*/  HMMA.16816.F32.BF16 R56, R220.reuse, R212, R56 ;  /* 0x000000d4dc38723c */ /* 0x040ff00000041838 */
[-C--:B------:R-:W-:Y:S08]  /*9af0*/  HMMA.16816.F32.BF16 R60, R220, R214.reuse, R60 ;  /* 0x000000d6dc3c723c */ /* 0x080ff0000004183c */
[----:B------:R-:W-:Y:S04]  /*9b00*/  HMMA.16816.F32.BF16 R64, R140, R214, R64 ;  /* 0x000000d68c40723c */ /* 0x000fe80000041840 */
[----:B------:R-:W-:Y:S04]  /*9b10*/  IMAD.MOV.U32 R141, RZ, RZ, R239 ;  /* 0x000000ffff8d7224 */ /* 0x000fe800078e00ef */
[-C--:B-1----:R-:W-:Y:S08]  /*9b20*/  HMMA.16816.F32.BF16 R4, R216, R224.reuse, R4 ;  /* 0x000000e0d804723c */ /* 0x082ff00000041804 */
        /* <DEDUP_REMOVED lines=20> */
[----:B------:R-:W-:Y:S01]  /*9c70*/  FMUL.FTZ R18, R18, UR6 ;  /* 0x0000000612127c20 */ /* 0x000fe20008410000 */
[----:B------:R-:W-:Y:S06]  /*9c80*/  FMUL.FTZ R19, R19, UR6 ;  /* 0x0000000613137c20 */ /* 0x000fec0008410000 */
[----:B------:R1:W-:Y:S10]  /*9c90*/  MUFU.TANH R215, R7 ;  /* 0x0000000700d77308 */ /* 0x0003f40000002400 */
[----:B------:R-:W-:Y:S10]  /*9ca0*/  MUFU.TANH R222, R8 ;  /* 0x0000000800de7308 */ /* 0x000ff40000002400 */
[----:B------:R-:W-:Y:S01]  /*9cb0*/  MUFU.TANH R224, R9 ;  /* 0x0000000900e07308 */ /* 0x000fe20000002400 */
[----:B-1----:R-:W1:Y:S09]  /*9cc0*/  LDSM.16.M88.4 R4, [R134+0xa800] ;  /* 0x00a800008604783b */ /* 0x002e720000000200 */
[----:B------:R-:W-:Y:S10]  /*9cd0*/  MUFU.TANH R223, R10 ;  /* 0x0000000a00df7308 */ /* 0x000ff40000002400 */
[----:B------:R2:W3:Y:S10]  /*9ce0*/  MUFU.TANH R225, R11 ;  /* 0x0000000b00e17308 */ /* 0x0004f40000002400 */
[----:B------:R-:W-:Y:S10]  /*9cf0*/  MUFU.TANH R226, R15 ;  /* 0x0000000f00e27308 */ /* 0x000ff40000002400 */
[----:B------:R-:W-:Y:S01]  /*9d00*/  MUFU.TANH R213, R16 ;  /* 0x0000001000d57308 */ /* 0x000fe20000002400 */
[----:B--2---:R-:W2:Y:S09]  /*9d10*/  LDSM.16.M88.4 R8, [R134+0xb000] ;  /* 0x00b000008608783b */ /* 0x004eb20000000200 */
[----:B------:R-:W-:Y:S01]  /*9d20*/  MUFU.TANH R212, R17 ;  /* 0x0000001100d47308 */ /* 0x000fe20000002400 */
[-C--:B-1----:R-:W-:Y:S09]  /*9d30*/  HMMA.16816.F32.BF16 R20, R216, R4.reuse, R20 ;  /* 0x00000004d814723c */ /* 0x082ff20000041814 */
        /* <DEDUP_REMOVED lines=22> */
[----:B------:R-:W2:Y:S01]  /*9ea0*/  MUFU.TANH R140, R31 ;  /* 0x0000001f008c7308 */ /* 0x000ea20000002400 */
[----:B------:R-:W-:Y:S01]  /*9eb0*/  FMUL.FTZ R30, R30, UR6 ;  /* 0x000000061e1e7c20 */ /* 0x000fe20008410000 */
[-C--:B------:R-:W-:Y:S03]  /*9ec0*/  HMMA.16816.F32.BF16 R44, R208, R10.reuse, R44 ;  /* 0x0000000ad02c723c */ /* 0x080fe6000004182c */
[----:B------:R-:W-:Y:S01]  /*9ed0*/  FMUL.FTZ R38, R38, UR6 ;  /* 0x0000000626267c20 */ /* 0x000fe20008410000 */
[----:B------:R-:W-:Y:S01]  /*9ee0*/  FMUL.FTZ R33, R33, UR6 ;  /* 0x0000000621217c20 */ /* 0x000fe20008410000 */
[----:B------:R-:W-:Y:S03]  /*9ef0*/  FMUL.FTZ R39, R39, UR6 ;  /* 0x0000000627277c20 */ /* 0x000fe60008410000 */
[----:B------:R4:W-:Y:S01]  /*9f00*/  MUFU.TANH R15, R27 ;  /* 0x0000001b000f7308 */ /* 0x0009e20000002400 */
        /* <DEDUP_REMOVED lines=11> */
[----:B----4-:R-:W-:Y:S01]  /*9fc0*/  IMAD.MOV.U32 R27, RZ, RZ, R141 ;  /* 0x000000ffff1b7224 */ /* 0x010fe200078e008d */
[C---:B------:R-:W-:Y:S04]  /*9fd0*/  HMMA.16816.F32.BF16 R56, R208.reuse, R4, R56 ;  /* 0x00000004d038723c */ /* 0x040fe80000041838 */
[----:B------:R-:W-:Y:S01]  /*9fe0*/  FMUL.FTZ R48, R48, UR6 ;  /* 0x0000000630307c20 */ /* 0x000fe20008410000 */
[----:B------:R-:W-:Y:S03]  /*9ff0*/  FMUL.FTZ R49, R49, UR6 ;  /* 0x0000000631317c20 */ /* 0x000fe60008410000 */
[----:B------:R-:W-:Y:S01]  /*a000*/  MUFU.TANH R250, R25 ;  /* 0x0000001900fa7308 */ /* 0x000fe20000002400 */
[----:B---3--:R-:W-:Y:S01]  /*a010*/  FMNMX3.FTZ R4, R138, R223, R225, !PT ;  /* 0x000000df8a047276 */ /* 0x008fe200078100e1 */
[-C--:B------:R-:W-:Y:S03]  /*a020*/  HMMA.16816.F32.BF16 R60, R208, R6.reuse, R60 ;  /* 0x00000006d03c723c */ /* 0x080fe6000004183c */
[----:B------:R-:W-:Y:S01]  /*a030*/  FMUL.FTZ R55, R55, UR6 ;  /* 0x0000000637377c20 */ /* 0x000fe20008410000 */
[----:B------:R-:W-:Y:S01]  /*a040*/  FMUL.FTZ R34, R34, UR6 ;  /* 0x0000000622227c20 */ /* 0x000fe20008410000 */
[----:B------:R-:W-:Y:S03]  /*a050*/  FMUL.FTZ R24, R24, UR6 ;  /* 0x0000000618187c20 */ /* 0x000fe60008410000 */
[----:B------:R2:W1:Y:S01]  /*a060*/  MUFU.TANH R8, R48 ;  /* 0x0000003000087308 */ /* 0x0004620000002400 */
[----:B------:R-:W-:Y:S01]  /*a070*/  FMUL.FTZ R29, R29, UR6 ;  /* 0x000000061d1d7c20 */ /* 0x000fe20008410000 */
[----:B------:R-:W-:Y:S04]  /*a080*/  HMMA.16816.F32.BF16 R64, R216, R6, R64 ;  /* 0x00000006d840723c */ /* 0x000fe80000041840 */
[----:B------:R-:W-:Y:S01]  /*a090*/  FMUL.FTZ R59, R59, UR6 ;  /* 0x000000063b3b7c20 */ /* 0x000fe20008410000 */
[----:B------:R-:W-:Y:S03]  /*a0a0*/  FMUL.FTZ R56, R56, UR6 ;  /* 0x0000000638387c20 */ /* 0x000fe60008410000 */
[----:B------:R1:W-:Y:S01]  /*a0b0*/  MUFU.TANH R26, R49 ;  /* 0x00000031001a7308 */ /* 0x0003e20000002400 */
[----:B------:R-:W-:Y:S01]  /*a0c0*/  FMUL.FTZ R45, R45, UR6 ;  /* 0x000000062d2d7c20 */ /* 0x000fe20008410000 */
[----:B------:R-:W-:Y:S01]  /*a0d0*/  FMUL.FTZ R46, R46, UR6 ;  /* 0x000000062e2e7c20 */ /* 0x000fe20008410000 */
[----:B------:R-:W-:Y:S01]  /*a0e0*/  FMUL.FTZ R52, R52, UR6 ;  /* 0x0000000634347c20 */ /* 0x000fe20008410000 */
[----:B------:R-:W-:Y:S01]  /*a0f0*/  FMUL.FTZ R58, R58, UR6 ;  /* 0x000000063a3a7c20 */ /* 0x000fe20008410000 */
[----:B------:R-:W-:Y:S01]  /*a100*/  FMUL.FTZ R61, R61, UR6 ;  /* 0x000000063d3d7c20 */ /* 0x000fe20008410000 */
[----:B------:R-:W-:Y:S01]  /*a110*/  FMUL.FTZ R40, R40, UR6 ;  /* 0x0000000628287c20 */ /* 0x000fe20008410000 */
[----:B------:R-:W-:Y:S03]  /*a120*/  FMUL.FTZ R50, R50, UR6 ;  /* 0x0000000632327c20 */ /* 0x000fe60008410000 */
[----:B------:R-:W-:Y:S01]  /*a130*/  MUFU.TANH R25, R28 ;  /* 0x0000001c00197308 */ /* 0x000fe20000002400 */
[----:B--2---:R-:W-:Y:S01]  /*a140*/  MOV R48, R140 ;  /* 0x0000008c00307202 */ /* 0x004fe20000000f00 */
[----:B------:R-:W-:Y:S01]  /*a150*/  FMUL.FTZ R51, R51, UR6 ;  /* 0x0000000633337c20 */ /* 0x000fe20008410000 */
[----:B------:R-:W-:Y:S01]  /*a160*/  FMUL.FTZ R53, R53, UR6 ;  /* 0x0000000635357c20 */ /* 0x000fe20008410000 */
[----:B------:R-:W-:Y:S01]  /*a170*/  FMUL.FTZ R54, R54, UR6 ;  /* 0x0000000636367c20 */ /* 0x000fe20008410000 */
[----:B------:R-:W-:Y:S01]  /*a180*/  FMUL.FTZ R65, R65, UR6 ;  /* 0x0000000641417c20 */ /* 0x000fe20008410000 */
[----:B------:R-:W-:Y:S01]  /*a190*/  FMUL.FTZ R66, R66, UR6 ;  /* 0x0000000642427c20 */ /* 0x000fe20008410000 */
[----:B------:R-:W-:Y:S03]  /*a1a0*/  FMUL.FTZ R64, R64, UR6 ;  /* 0x0000000640407c20 */ /* 0x000fe60008410000 */
[----:B------:R2:W-:Y:S01]  /*a1b0*/  MUFU.TANH R218, R61 ;  /* 0x0000003d00da7308 */ /* 0x0005e20000002400 */
[----:B-1----:R-:W-:Y:S01]  /*a1c0*/  MOV R49, R8 ;  /* 0x0000000800317202 */ /* 0x002fe20000000f00 */
[----:B------:R-:W-:Y:S01]  /*a1d0*/  FMUL.FTZ R42, R42, UR6 ;  /* 0x000000062a2a7c20 */ /* 0x000fe20008410000 */
[----:B------:R-:W-:Y:S01]  /*a1e0*/  FMUL.FTZ R43, R43, UR6 ;  /* 0x000000062b2b7c20 */ /* 0x000fe20008410000 */
[----:B------:R-:W-:Y:S01]  /*a1f0*/  FMUL.FTZ R57, R57, UR6 ;  /* 0x0000000639397c20 */ /* 0x000fe20008410000 */
[----:B------:R-:W-:Y:S01]  /*a200*/  FMUL.FTZ R60, R60, UR6 ;  /* 0x000000063c3c7c20 */ /* 0x000fe20008410000 */
[----:B------:R-:W-:Y:S01]  /*a210*/  FMUL.FTZ R67, R67, UR6 ;  /* 0x0000000643437c20 */ /* 0x000fe20008410000 */
[----:B------:R-:W-:Y:S03]  /*a220*/  FMNMX3.FTZ R5, R137, R222, R224, !PT ;  /* 0x000000de89057276 */ /* 0x000fe600078100e0 */
[----:B------:R1:W-:Y:S01]  /*a230*/  MUFU.TANH R140, R59 ;  /* 0x0000003b008c7308 */ /* 0x0003e20000002400 */
[----:B------:R-:W-:Y:S09]  /*a240*/  ISETP.NE.AND P2, PT, R27, RZ, PT ;  /* 0x000000ff1b00720c */ /* 0x000ff20003f45270 */
[----:B------:R-:W3:Y:S01]  /*a250*/  MUFU.TANH R2, R30 ;  /* 0x0000001e00027308 */ /* 0x000ee20000002400 */
[----:B--2---:R-:W-:Y:S02]  /*a260*/  IMAD.MOV.U32 R61, RZ, RZ, R0 ;  /* 0x000000ffff3d7224 */ /* 0x004fe400078e0000 */
[----:B------:R-:W-:Y:S07]  /*a270*/  FMUL.FTZ R0, R62, UR6 ;  /* 0x000000063e007c20 */ /* 0x000fee0008410000 */
[----:B------:R3:W-:Y:S01]  /*a280*/  MUFU.TANH R28, R44 ;  /* 0x0000002c001c7308 */ /* 0x0007e20000002400 */
[----:B-1----:R-:W-:Y:S09]  /*a290*/  MOV R59, R142 ;  /* 0x0000008e003b7202 */ /* 0x002ff20000000f00 */
[----:B------:R1:W-:Y:S10]  /*a2a0*/  MUFU.TANH R142, R0 ;  /* 0x00000000008e7308 */ /* 0x0003f40000002400 */
[----:B------:R-:W-:Y:S01]  /*a2b0*/  MUFU.TANH R244, R33 ;  /* 0x0000002100f47308 */ /* 0x000fe20000002400 */
[----:B---3--:R-:W-:Y:S01]  /*a2c0*/  IMAD.MOV.U32 R44, RZ, RZ, R2 ;  /* 0x000000ffff2c7224 */ /* 0x008fe200078e0002 */
[----:B------:R-:W-:Y:S04]  /*a2d0*/  FMNMX3.FTZ R2, R3, R239, R221, !PT ;  /* 0x000000ef03027276 */ /* 0x000fe800078100dd */
[----:B------:R-:W-:Y:S04]  /*a2e0*/  FMNMX3.FTZ R2, R2, R213, R212, !PT ;  /* 0x000000d502027276 */ /* 0x000fe800078100d4 */
[----:B------:R-:W2:Y:S01]  /*a2f0*/  MUFU.TANH R139, R39 ;  /* 0x00000027008b7308 */ /* 0x000ea20000002400 */
[----:B-1----:R-:W-:Y:S01]  /*a300*/  FMUL.FTZ R0, R63, UR6 ;  /* 0x000000063f007c20 */ /* 0x002fe20008410000 */
[----:B------:R-:W-:Y:S08]  /*a310*/  FMNMX3.FTZ R2, R2, R247, R248, !PT ;  /* 0x000000f702027276 */ /* 0x000ff000078100f8 */
[----:B------:R1:W-:Y:S10]  /*a320*/  MUFU.TANH R141, R0 ;  /* 0x00000000008d7308 */ /* 0x0003f40000002400 */
[----:B------:R2:W-:Y:S10]  /*a330*/  MUFU.TANH R33, R56 ;  /* 0x0000003800217308 */ /* 0x0005f40000002400 */
[----:B------:R-:W3:Y:S01]  /*a340*/  MUFU.TANH R8, R55 ;  /* 0x0000003700087308 */ /* 0x000ee20000002400 */
[----:B-1----:R-:W-:Y:S04]  /*a350*/  FMNMX3.FTZ R0, R132, R220, R215, !PT ;  /* 0x000000dc84007276 */ /* 0x002fe800078100d7 */
[----:B------:R-:W-:Y:S05]  /*a360*/  FMNMX3.FTZ R0, R0, R143, R214, !PT ;  /* 0x0000008f00007276 */ /* 0x000fea00078100d6 */
[----:B------:R-:W-:Y:S01]  /*a370*/  MUFU.TANH R240, R13 ;  /* 0x0000000d00f07308 */ /* 0x000fe20000002400 */
[----:B--2---:R-:W-:Y:S09]  /*a380*/  MOV R56, R139 ;  /* 0x0000008b00387202 */ /* 0x004ff20000000f00 */
[----:B------:R-:W-:Y:S01]  /*a390*/  MUFU.TANH R245, R35 ;  /* 0x0000002300f57308 */ /* 0x000fe20000002400 */
[----:B---3--:R1:W-:Y:S09]  /*a3a0*/  STL [R1+0xc], R8 ;  /* 0x00000c0801007387 */ /* 0x0083f20000100800 */
[----:B------:R-:W2:Y:S10]  /*a3b0*/  MUFU.TANH R13, R36 ;  /* 0x00000024000d7308 */ /* 0x000eb40000002400 */
[----:B------:R2:W-:Y:S10]  /*a3c0*/  MUFU.TANH R35, R47 ;  /* 0x0000002f00237308 */ /* 0x0005f40000002400 */
[----:B------:R-:W-:Y:S10]  /*a3d0*/  MUFU.TANH R246, R22 ;  /* 0x0000001600f67308 */ /* 0x000ff40000002400 */
[----:B------:R-:W3:Y:S01]  /*a3e0*/  MUFU.TANH R249, R23 ;  /* 0x0000001700f97308 */ /* 0x000ee20000002400 */
[----:B--2---:R-:W-:Y:S09]  /*a3f0*/  IMAD.MOV.U32 R47, RZ, RZ, R13 ;  /* 0x000000ffff2f7224 */ /* 0x004ff200078e000d */
[----:B------:R-:W2:Y:S10]  /*a400*/  MUFU.TANH R242, R32 ;  /* 0x0000002000f27308 */ /* 0x000eb40000002400 */
[----:B------:R-:W4:Y:S01]  /*a410*/  MUFU.TANH R136, R37 ;  /* 0x0000002500887308 */ /* 0x000f220000002400 */
[----:B---3--:R-:W-:Y:S09]  /*a420*/  FMNMX3.FTZ R0, R0, R246, R249, !PT ;  /* 0x000000f600007276 */ /* 0x008ff200078100f9 */
[----:B------:R4:W-:Y:S01]  /*a430*/  MUFU.TANH R211, R65 ;  /* 0x0000004100d37308 */ /* 0x0009e20000002400 */
[----:B--2---:R-:W-:Y:S09]  /*a440*/  FMNMX3.FTZ R2, R2, R242, R244, !PT ;  /* 0x000000f202027276 */ /* 0x004ff200078100f4 */
[----:B------:R-:W2:Y:S10]  /*a450*/  MUFU.TANH R227, R14 ;  /* 0x0000000e00e37308 */ /* 0x000eb40000002400 */
[----:B------:R-:W3:Y:S01]  /*a460*/  MUFU.TANH R241, R12 ;  /* 0x0000000c00f17308 */ /* 0x000ee20000002400 */
[----:B----4-:R-:W-:Y:S09]  /*a470*/  MOV R65, R136 ;  /* 0x0000008800417202 */ /* 0x010ff20000000f00 */
[----:B------:R-:W4:Y:S01]  /*a480*/  MUFU.TANH R243, R34 ;  /* 0x0000002200f37308 */ /* 0x000f220000002400 */
[----:B--2---:R-:W-:Y:S02]  /*a490*/  FMNMX3.FTZ R6, R4, R227, R226, !PT ;  /* 0x000000e304067276 */ /* 0x004fe400078100e2 */
[----:B------:R-:W-:Y:S04]  /*a4a0*/  FMNMX3.FTZ R4, R2, R47, R65, !PT ;  /* 0x0000002f02047276 */ /* 0x000fe80007810041 */
[----:B------:R-:W-:Y:S03]  /*a4b0*/  FMNMX3.FTZ R4, R4, R49, R26, !PT ;  /* 0x0000003104047276 */ /* 0x000fe6000781001a */
[----:B------:R-:W2:Y:S01]  /*a4c0*/  MUFU.TANH R251, R24 ;  /* 0x0000001800fb7308 */ /* 0x000ea20000002400 */
[----:B---3--:R-:W-:Y:S09]  /*a4d0*/  FMNMX3.FTZ R5, R5, R241, R240, !PT ;  /* 0x000000f105057276 */ /* 0x008ff200078100f0 */
[----:B------:R-:W3:Y:S01]  /*a4e0*/  MUFU.TANH R14, R29 ;  /* 0x0000001d000e7308 */ /* 0x000ee20000002400 */
[----:B----4-:R-:W-:Y:S04]  /*a4f0*/  FMNMX3.FTZ R0, R0, R243, R245, !PT ;  /* 0x000000f300007276 */ /* 0x010fe800078100f5 */
[----:B------:R-:W-:Y:S05]  /*a500*/  FMNMX3.FTZ R0, R0, R61, R56, !PT ;  /* 0x0000003d00007276 */ /* 0x000fea0007810038 */
[----:B------:R4:W-:Y:S01]  /*a510*/  MUFU.TANH R31, R45 ;  /* 0x0000002d001f7308 */ /* 0x0009e20000002400 */
[----:B--2---:R-:W-:Y:S09]  /*a520*/  FMNMX3.FTZ R2, R5, R251, R250, !PT ;  /* 0x000000fb05027276 */ /* 0x004ff200078100fa */
[----:B------:R3:W-:Y:S10]  /*a530*/  MUFU.TANH R36, R46 ;  /* 0x0000002e00247308 */ /* 0x0007f40000002400 */
[----:B------:R-:W2:Y:S01]  /*a540*/  MUFU.TANH R9, R52 ;  /* 0x0000003400097308 */ /* 0x000ea20000002400 */
[----:B----4-:R-:W-:Y:S04]  /*a550*/  MOV R45, R15 ;  /* 0x0000000f002d7202 */ /* 0x010fe80000000f00 */
[----:B------:R-:W-:Y:S05]  /*a560*/  FMNMX3.FTZ R5, R6, R252, R45, !PT ;  /* 0x000000fc06057276 */ /* 0x000fea000781002d */
[----:B------:R2:W-:Y:S01]  /*a570*/  MUFU.TANH R217, R66 ;  /* 0x0000004200d97308 */ /* 0x0005e20000002400 */
[----:B---3--:R-:W-:Y:S02]  /*a580*/  MOV R46, R14 ;  /* 0x0000000e002e7202 */ /* 0x008fe40000000f00 */
[----:B------:R-:W-:Y:S02]  /*a590*/  FMNMX3.FTZ R24, R5, R44, R48, !PT ;  /* 0x0000002c05187276 */ /* 0x000fe40007810030 */
[----:B------:R-:W-:Y:S05]  /*a5a0*/  FMNMX3.FTZ R2, R2, R25, R46, !PT ;  /* 0x0000001902027276 */ /* 0x000fea000781002e */
[----:B------:R-:W-:Y:S10]  /*a5b0*/  MUFU.TANH R12, R40 ;  /* 0x00000028000c7308 */ /* 0x000ff40000002400 */
[----:B------:R-:W-:Y:S01]  /*a5c0*/  MUFU.TANH R30, R50 ;  /* 0x00000032001e7308 */ /* 0x000fe20000002400 */
[----:B--2---:R-:W-:Y:S09]  /*a5d0*/  MOV R66, R9 ;  /* 0x0000000900427202 */ /* 0x004ff20000000f00 */
[----:B------:R-:W2:Y:S10]  /*a5e0*/  MUFU.TANH R29, R51 ;  /* 0x00000033001d7308 */ /* 0x000eb40000002400 */
[----:B------:R-:W3:Y:S10]  /*a5f0*/  MUFU.TANH R32, R53 ;  /* 0x0000003500207308 */ /* 0x000ef40000002400 */
[----:B------:R-:W4:Y:S01]  /*a600*/  MUFU.TANH R10, R54 ;  /* 0x00000036000a7308 */ /* 0x000f220000002400 */
[----:B--2---:R-:W-:Y:S09]  /*a610*/  FMNMX3.FTZ R0, R0, R30, R29, !PT ;  /* 0x0000001e00007276 */ /* 0x004ff2000781001d */
[----:B------:R-:W-:Y:S01]  /*a620*/  MUFU.TANH R139, R58 ;  /* 0x0000003a008b7308 */ /* 0x000fe20000002400 */
[----:B---3--:R-:W-:Y:S09]  /*a630*/  FMNMX3.FTZ R136, R4, R66, R32, !PT ;  /* 0x0000004204887276 */ /* 0x008ff20007810020 */
[----:B------:R2:W3:Y:S01]  /*a640*/  MUFU.TANH R216, R64 ;  /* 0x0000004000d87308 */ /* 0x0004e20000002400 */
[----:B----4-:R-:W-:Y:S04]  /*a650*/  MOV R63, R10 ;  /* 0x0000000a003f7202 */ /* 0x010fe80000000f00 */
[----:B------:R-:W-:Y:S05]  /*a660*/  FMNMX3.FTZ R23, R0, R63, R8, !PT ;  /* 0x0000003f00177276 */ /* 0x000fea0007810008 */
[----:B------:R1:W4:Y:S10]  /*a670*/  MUFU.TANH R133, R42 ;  /* 0x0000002a00857308 */ /* 0x0003340000002400 */
[----:B------:R1:W1:Y:S01]  /*a680*/  MUFU.TANH R135, R43 ;  /* 0x0000002b00877308 */ /* 0x0002620000002400 */
[----:B--2---:R-:W-:Y:S02]  /*a690*/  MOV R64, R12 ;  /* 0x0000000c00407202 */ /* 0x004fe40000000f00 */
[----:B---3--:R-:W-:Y:S02]  /*a6a0*/  FMNMX3.FTZ R136, R136, R216, R211, !PT ;  /* 0x000000d888887276 */ /* 0x008fe400078100d3 */
[----:B------:R-:W-:Y:S05]  /*a6b0*/  FMNMX3.FTZ R22, R2, R64, R59, !PT ;  /* 0x0000004002167276 */ /* 0x000fea000781003b */
[----:B------:R2:W3:Y:S10]  /*a6c0*/  MUFU.TANH R34, R57 ;  /* 0x0000003900227308 */ /* 0x0004f40000002400 */
[----:B------:R2:W1:Y:S10]  /*a6d0*/  MUFU.TANH R58, R60 ;  /* 0x0000003c003a7308 */ /* 0x0004740000002400 */
[----:B------:R2:W1:Y:S01]  /*a6e0*/  MUFU.TANH R210, R67 ;  /* 0x0000004300d27308 */ /* 0x0004620000002400 */
[----:B---34-:R-:W-:Y:S05]  /*a6f0*/  @P2 BRA `(.L_x_305) ;  /* 0xffffffdc00a02947 */ /* 0x018fea000383ffff */
.L_x_304:
[----:B---3--:R-:W3:Y:S01]  /*a700*/  SHFL.BFLY PT, R6, R136, 0x2, 0x1f ;  /* 0x0c401f0088067f89 */ /* 0x008ee200000e0000 */
[----:B-1----:R-:W-:Y:S02]  /*a710*/  FMNMX3.FTZ R5, R23, R217, R210, !PT ;  /* 0x000000d917057276 */ /* 0x002fe400078100d2 */
[----:B------:R-:W-:Y:S05]  /*a720*/  MOV R51, R133 ;  /* 0x0000008500337202 */ /* 0x000fea0000000f00 */
[----:B------:R-:W-:Y:S01]  /*a730*/  STL [R1+0x5c], R238 ;  /* 0x00005cee01007387 */ /* 0x000fe20000100800 */
[----:B------:R-:W-:Y:S02]  /*a740*/  MOV R50, R135 ;  /* 0x0000008700327202 */ /* 0x000fe40000000f00 */
[----:B------:R-:W-:Y:S01]  /*a750*/  FMNMX3.FTZ R2, R22, R28, R31, !PT ;  /* 0x0000001c16027276 */ /* 0x000fe2000781001f */
[----:B------:R-:W1:Y:S01]  /*a760*/  SHFL.BFLY PT, R7, R5, 0x2, 0x1f ;  /* 0x0c401f0005077f89 */ /* 0x000e6200000e0000 */
[----:B--2---:R-:W-:Y:S02]  /*a770*/  MOV R60, R34 ;  /* 0x00000022003c7202 */ /* 0x004fe40000000f00 */
[----:B------:R-:W-:Y:S05]  /*a780*/  MOV R57, R33 ;  /* 0x0000002100397202 */ /* 0x000fea0000000f00 */
[----:B------:R-:W-:Y:S01]  /*a790*/  STL [R1+0x58], R233 ;  /* 0x000058e901007387 */ /* 0x000fe20000100800 */
[----:B------:R-:W-:Y:S02]  /*a7a0*/  MOV R67, R36 ;  /* 0x0000002400437202 */ /* 0x000fe40000000f00 */
[----:B------:R-:W-:Y:S01]  /*a7b0*/  FMNMX3.FTZ R0, R24, R51, R50, !PT ;  /* 0x0000003318007276 */ /* 0x000fe20007810032 */
[----:B------:R-:W-:Y:S01]  /*a7c0*/  STL [R1+0x54], R232 ;  /* 0x000054e801007387 */ /* 0x000fe20000100800 */
[----:B------:R-:W-:Y:S02]  /*a7d0*/  MOV R62, R35 ;  /* 0x00000023003e7202 */ /* 0x000fe40000000f00 */
[----:B------:R-:W-:Y:S01]  /*a7e0*/  FMNMX3.FTZ R2, R2, R57, R60, !PT ;  /* 0x0000003902027276 */ /* 0x000fe2000781003c */
[----:B------:R-:W-:Y:S01]  /*a7f0*/  STL [R1+0x50], R230 ;  /* 0x000050e601007387 */ /* 0x000fe20000100800 */
[----:B------:R-:W-:Y:S02]  /*a800*/  FMNMX3.FTZ R0, R0, R67, R62, !PT ;  /* 0x0000004300007276 */ /* 0x000fe4000781003e */
[----:B------:R-:W-:Y:S01]  /*a810*/  FMNMX3.FTZ R4, R2, R58, R218, !PT ;  /* 0x0000003a02047276 */ /* 0x000fe200078100da */
[----:B------:R-:W2:Y:S01]  /*a820*/  LDL R24, [R1+0x44] ;  /* 0x0000440001187983 */ /* 0x000ea20000100800 */
[----:B------:R-:W-:Y:S02]  /*a830*/  FMNMX3.FTZ R0, R0, R139, R140, !PT ;  /* 0x0000008b00007276 */ /* 0x000fe4000781008c */
[----:B------:R-:W-:Y:S01]  /*a840*/  MOV R234, R32 ;  /* 0x0000002000ea7202 */ /* 0x000fe20000000f00 */
[----:B------:R-:W4:Y:S01]  /*a850*/  SHFL.BFLY PT, R134, R4, 0x2, 0x1f ;  /* 0x0c401f0004867f89 */ /* 0x000f2200000e0000 */
[----:B------:R-:W-:Y:S07]  /*a860*/  FMNMX3.FTZ R0, R0, R142, R141, !PT ;  /* 0x0000008e00007276 */ /* 0x000fee000781008d */
[----:B------:R-:W-:Y:S08]  /*a870*/  LDSM.16.MT88.4 R20, [R228+0xc000] ;  /* 0x00c00000e414783b */ /* 0x000ff00000004200 */
[----:B------:R-:W4:Y:S08]  /*a880*/  SHFL.BFLY PT, R2, R0, 0x2, 0x1f ;  /* 0x0c401f0000027f89 */ /* 0x000f3000000e0000 */
[----:B------:R-:W-:Y:S01]  /*a890*/  LDSM.16.MT88.4 R36, [R229+0xc000] ;  /* 0x00c00000e524783b */ /* 0x000fe20000004200 */
[----:B---3--:R-:W-:Y:S02]  /*a8a0*/  FMNMX.FTZ R136, R136, R6, !PT ;  /* 0x0000000688887209 */ /* 0x008fe40007810000 */
[----:B-1----:R-:W-:Y:S05]  /*a8b0*/  FMNMX.FTZ R7, R5, R7, !PT ;  /* 0x0000000705077209 */ /* 0x002fea0007810000 */
[----:B------:R-:W1:Y:S01]  /*a8c0*/  SHFL.BFLY PT, R6, R136, 0x1, 0x1f ;  /* 0x0c201f0088067f89 */ /* 0x000e6200000e0000 */
[----:B----4-:R-:W-:Y:S07]  /*a8d0*/  FMNMX.FTZ R134, R4, R134, !PT ;  /* 0x0000008604867209 */ /* 0x010fee0007810000 */
[----:B------:R-:W3:Y:S08]  /*a8e0*/  SHFL.BFLY PT, R135, R7, 0x1, 0x1f ;  /* 0x0c201f0007877f89 */ /* 0x000ef000000e0000 */
[----:B------:R-:W4:Y:S01]  /*a8f0*/  SHFL.BFLY PT, R5, R134, 0x1, 0x1f ;  /* 0x0c201f0086057f89 */ /* 0x000f2200000e0000 */
[----:B------:R-:W-:Y:S07]  /*a900*/  FMNMX.FTZ R2, R0, R2, !PT ;  /* 0x0000000200027209 */ /* 0x000fee0007810000 */
[----:B------:R-:W4:Y:S01]  /*a910*/  SHFL.BFLY PT, R4, R2, 0x1, 0x1f ;  /* 0x0c201f0002047f89 */ /* 0x000f2200000e0000 */
[----:B-1----:R-:W-:Y:S02]  /*a920*/  FMNMX.FTZ R136, R136, R6, !PT ;  /* 0x0000000688887209 */ /* 0x002fe40007810000 */
[----:B---3--:R-:W-:Y:S03]  /*a930*/  FMNMX.FTZ R135, R7, R135, !PT ;  /* 0x0000008707877209 */ /* 0x008fe60007810000 */
[C---:B------:R-:W-:Y:S01]  /*a940*/  FADD.FTZ R0, -R136.reuse, R3 ;  /* 0x0000000388007221 */ /* 0x040fe20000010100 */
[----:B------:R-:W-:Y:S02]  /*a950*/  FSETP.NEU.FTZ.AND P2, PT, R136, -INF , PT ;  /* 0xff8000008800780b */ /* 0x000fe40003f5d000 */
[----:B----4-:R-:W-:Y:S01]  /*a960*/  FMNMX.FTZ R134, R134, R5, !PT ;  /* 0x0000000586867209 */ /* 0x010fe20007810000 */
[----:B------:R-:W-:Y:S01]  /*a970*/  FMUL.FTZ R3, R0, UR4 ;  /* 0x0000000400037c20 */ /* 0x000fe20008410000 */
[C---:B------:R-:W-:Y:S01]  /*a980*/  FADD.FTZ R0, -R135.reuse, R132 ;  /* 0x0000008487007221 */ /* 0x040fe20000010100 */
[----:B------:R-:W-:Y:S02]  /*a990*/  FMUL.FTZ R208, R135, UR4 ;  /* 0x0000000487d07c20 */ /* 0x000fe40008410000 */
[----:B------:R1:W3:Y:S01]  /*a9a0*/  MUFU.EX2 R132, R3 ;  /* 0x0000000300847308 */ /* 0x0002e20000000800 */
[----:B------:R-:W-:Y:S05]  /*a9b0*/  FMNMX.FTZ R133, R2, R4, !PT ;  /* 0x0000000402857209 */ /* 0x000fea0007810000 */
[C---:B------:R-:W-:Y:S01]  /*a9c0*/  FMUL.FTZ R209, R133.reuse, UR4 ;  /* 0x0000000485d17c20 */ /* 0x040fe20008410000 */
[----:B-1----:R-:W-:Y:S01]  /*a9d0*/  FMUL.FTZ R3, R0, UR4 ;  /* 0x0000000400037c20 */ /* 0x002fe20008410000 */
[----:B------:R-:W-:Y:S01]  /*a9e0*/  FADD.FTZ R0, -R134, R137 ;  /* 0x0000008986007221 */ /* 0x000fe20000010100 */
[C---:B---3--:R-:W-:Y:S01]  /*a9f0*/  FMUL.FTZ R17, R132.reuse, R157 ;  /* 0x0000009d84117220 */ /* 0x048fe20000410000 */
[----:B------:R-:W-:Y:S01]  /*aa00*/  FMUL.FTZ R16, R132, R156 ;  /* 0x0000009c84107220 */ /* 0x000fe20000410000 */
[----:B------:R-:W-:Y:S01]  /*aa10*/  MOV R156, R25 ;  /* 0x00000019009c7202 */ /* 0x000fe20000000f00 */
[----:B------:R-:W-:Y:S01]  /*aa20*/  FMUL.FTZ R2, R0, UR4 ;  /* 0x0000000400027c20 */ /* 0x000fe20008410000 */
[----:B------:R-:W-:Y:S01]  /*aa30*/  FADD.FTZ R0, -R133, R138 ;  /* 0x0000008a85007221 */ /* 0x000fe20000010100 */
[----:B------:R-:W-:Y:S01]  /*aa40*/  FMUL.FTZ R138, R136, UR4 ;  /* 0x00000004888a7c20 */ /* 0x000fe20008410000 */
[----:B------:R-:W1:Y:S01]  /*aa50*/  MUFU.EX2 R3, R3 ;  /* 0x0000000300037308 */ /* 0x000e620000000800 */
[----:B------:R-:W-:Y:S01]  /*aa60*/  FMUL.FTZ R32, R132, R172 ;  /* 0x000000ac84207220 */ /* 0x000fe20000410000 */
[----:B------:R-:W-:Y:S01]  /*aa70*/  FMUL.FTZ R0, R0, UR4 ;  /* 0x0000000400007c20 */ /* 0x000fe20008410000 */
[----:B------:R-:W-:Y:S01]  /*aa80*/  FMUL.FTZ R33, R132, R173 ;  /* 0x000000ad84217220 */ /* 0x000fe20000410000 */
[----:B------:R-:W-:Y:S01]  /*aa90*/  FSEL R138, R138, RZ, P2 ;  /* 0x000000ff8a8a7208 */ /* 0x000fe20001000000 */
[C---:B------:R-:W-:Y:S01]  /*aaa0*/  FMUL.FTZ R68, R132.reuse, R68 ;  /* 0x0000004484447220 */ /* 0x040fe20000410000 */
[----:B------:R-:W-:Y:S01]  /*aab0*/  FSETP.NEU.FTZ.AND P2, PT, R135, -INF , PT ;  /* 0xff8000008700780b */ /* 0x000fe20003f5d000 */
[----:B------:R-:W-:Y:S03]  /*aac0*/  FMUL.FTZ R69, R132, R69 ;  /* 0x0000004584457220 */ /* 0x000fe60000410000 */
[----:B------:R-:W3:Y:S01]  /*aad0*/  MUFU.EX2 R2, R2 ;  /* 0x0000000200027308 */ /* 0x000ee20000000800 */
[----:B------:R-:W-:Y:S01]  /*aae0*/  FFMA.FTZ R4, R239, UR4, -R138 ;  /* 0x00000004ef047c23 */ /* 0x000fe2000801088a */
[----:B------:R-:W-:Y:S01]  /*aaf0*/  FSEL R208, R208, RZ, P2 ;  /* 0x000000ffd0d07208 */ /* 0x000fe20001000000 */
[----:B------:R-:W-:Y:S01]  /*ab00*/  FMUL.FTZ R80, R132, R80 ;  /* 0x0000005084507220 */ /* 0x000fe20000410000 */
[----:B------:R-:W-:Y:S01]  /*ab10*/  FSETP.NEU.FTZ.AND P2, PT, R134, -INF , PT ;  /* 0xff8000008600780b */ /* 0x000fe20003f5d000 */
[----:B------:R-:W-:Y:S01]  /*ab20*/  FMUL.FTZ R81, R132, R81 ;  /* 0x0000005184517220 */ /* 0x000fe20000410000 */
[----:B------:R-:W-:Y:S01]  /*ab30*/  MOV R173, R65 ;  /* 0x0000004100ad7202 */ /* 0x000fe20000000f00 */
[----:B------:R-:W-:Y:S03]  /*ab40*/  FFMA.FTZ R5, R214, UR4, -R208 ;  /* 0x00000004d6057c23 */ /* 0x000fe600080108d0 */
[----:B------:R4:W-:Y:S01]  /*ab50*/  MUFU.EX2 R239, R4 ;  /* 0x0000000400ef7308 */ /* 0x0009e20000000800 */
[C---:B-1----:R-:W-:Y:S01]  /*ab60*/  FMUL.FTZ R6, R3.reuse, R150 ;  /* 0x0000009603067220 */ /* 0x042fe20000410000 */
[C---:B------:R-:W-:Y:S01]  /*ab70*/  FMUL.FTZ R18, R3.reuse, R158 ;  /* 0x0000009e03127220 */ /* 0x040fe20000410000 */
[C---:B------:R-:W-:Y:S01]  /*ab80*/  FMUL.FTZ R19, R3.reuse, R159 ;  /* 0x0000009f03137220 */ /* 0x040fe20000410000 */
[C---:B------:R-:W-:Y:S01]  /*ab90*/  FMUL.FTZ R34, R3.reuse, R174 ;  /* 0x000000ae03227220 */ /* 0x040fe20000410000 */
[----:B------:R-:W-:Y:S01]  /*aba0*/  FMUL.FTZ R35, R3, R175 ;  /* 0x000000af03237220 */ /* 0x000fe20000410000 */
[----:B------:R-:W-:Y:S01]  /*abb0*/  MOV R175, R49 ;  /* 0x0000003100af7202 */ /* 0x000fe20000000f00 */
[----:B------:R-:W-:Y:S03]  /*abc0*/  FMUL.FTZ R49, R132, R189 ;  /* 0x000000bd84317220 */ /* 0x000fe60000410000 */
[----:B------:R1:W-:Y:S01]  /*abd0*/  MUFU.EX2 R8, R5 ;  /* 0x0000000500087308 */ /* 0x0003e20000000800 */
[C---:B---3--:R-:W-:Y:S01]  /*abe0*/  FMUL.FTZ R9, R2.reuse, R145 ;  /* 0x0000009102097220 */ /* 0x048fe20000410000 */
[C---:B------:R-:W-:Y:S01]  /*abf0*/  FMUL.FTZ R12, R2.reuse, R152 ;  /* 0x00000098020c7220 */ /* 0x040fe20000410000 */
[C---:B------:R-:W-:Y:S01]  /*ac00*/  FMUL.FTZ R13, R2.reuse, R153 ;  /* 0x00000099020d7220 */ /* 0x040fe20000410000 */
[C---:B------:R-:W-:Y:S01]  /*ac10*/  FMUL.FTZ R25, R2.reuse, R165 ;  /* 0x000000a502197220 */ /* 0x040fe20000410000 */
[C---:B------:R-:W-:Y:S01]  /*ac20*/  FMUL.FTZ R40, R2.reuse, R180 ;  /* 0x000000b402287220 */ /* 0x040fe20000410000 */
[C---:B------:R-:W-:Y:S01]  /*ac30*/  FMUL.FTZ R41, R2.reuse, R181 ;  /* 0x000000b502297220 */ /* 0x040fe20000410000 */
[----:B------:R-:W-:Y:S03]  /*ac40*/  MOV R181, R46 ;  /* 0x0000002e00b57202 */ /* 0x000fe60000000f00 */
[----:B------:R-:W3:Y:S01]  /*ac50*/  MUFU.EX2 R0, R0 ;  /* 0x0000000000007308 */ /* 0x000ee20000000800 */
[----:B----4-:R-:W-:Y:S01]  /*ac60*/  FFMA.FTZ R4, R221, UR4, -R138 ;  /* 0x00000004dd047c23 */ /* 0x010fe2000801088a */
[----:B------:R-:W-:Y:S01]  /*ac70*/  MOV R174, R61 ;  /* 0x0000003d00ae7202 */ /* 0x000fe20000000f00 */
[----:B------:R-:W-:Y:S01]  /*ac80*/  FMUL.FTZ R61, R2, R201 ;  /* 0x000000c9023d7220 */ /* 0x000fe20000410000 */
[----:B------:R-:W-:Y:S01]  /*ac90*/  MOV R165, R64 ;  /* 0x0000004000a57202 */ /* 0x000fe20000000f00 */
[C---:B------:R-:W-:Y:S01]  /*aca0*/  FMUL.FTZ R64, R132.reuse, R204 ;  /* 0x000000cc84407220 */ /* 0x040fe20000410000 */
[C---:B------:R-:W-:Y:S01]  /*acb0*/  FMUL.FTZ R65, R132.reuse, R205 ;  /* 0x000000cd84417220 */ /* 0x040fe20000410000 */
[C---:B------:R-:W-:Y:S03]  /*acc0*/  FMUL.FTZ R70, R3.reuse, R70 ;  /* 0x0000004603467220 */ /* 0x040fe60000410000 */
[----:B------:R4:W-:Y:S01]  /*acd0*/  MUFU.EX2 R238, R4 ;  /* 0x0000000400ee7308 */ /* 0x0009e20000000800 */
[----:B-1----:R-:W-:Y:S01]  /*ace0*/  FMUL.FTZ R5, R132, R149 ;  /* 0x0000009584057220 */ /* 0x002fe20000410000 */
[C---:B------:R-:W-:Y:S01]  /*acf0*/  FMUL.FTZ R71, R3.reuse, R71 ;  /* 0x0000004703477220 */ /* 0x040fe20000410000 */
[C---:B------:R-:W-:Y:S01]  /*ad00*/  FMUL.FTZ R72, R2.reuse, R72 ;  /* 0x0000004802487220 */ /* 0x040fe20000410000 */
[C---:B------:R-:W-:Y:S01]  /*ad10*/  FMUL.FTZ R73, R2.reuse, R73 ;  /* 0x0000004902497220 */ /* 0x040fe20000410000 */
[C---:B------:R-:W-:Y:S01]  /*ad20*/  FMUL.FTZ R76, R2.reuse, R76 ;  /* 0x0000004c024c7220 */ /* 0x040fe20000410000 */
[----:B------:R-:W-:Y:S01]  /*ad30*/  FMUL.FTZ R77, R2, R77 ;  /* 0x0000004d024d7220 */ /* 0x000fe20000410000 */
[C---:B------:R-:W-:Y:S01]  /*ad40*/  FMUL.FTZ R82, R3.reuse, R82 ;  /* 0x0000005203527220 */ /* 0x040fe20000410000 */
[C---:B------:R-:W-:Y:S01]  /*ad50*/  FMUL.FTZ R83, R3.reuse, R83 ;  /* 0x0000005303537220 */ /* 0x040fe20000410000 */
[C---:B---3--:R-:W-:Y:S01]  /*ad60*/  FMUL.FTZ R10, R0.reuse, R146 ;  /* 0x00000092000a7220 */ /* 0x048fe20000410000 */
[C---:B------:R-:W-:Y:S01]  /*ad70*/  FMUL.FTZ R11, R0.reuse, R147 ;  /* 0x00000093000b7220 */ /* 0x040fe20000410000 */
[C---:B------:R-:W-:Y:S01]  /*ad80*/  FMUL.FTZ R14, R0.reuse, R154 ;  /* 0x0000009a000e7220 */ /* 0x040fe20000410000 */
[C---:B------:R-:W-:Y:S01]  /*ad90*/  FMUL.FTZ R15, R0.reuse, R155 ;  /* 0x0000009b000f7220 */ /* 0x040fe20000410000 */
[C---:B------:R-:W-:Y:S01]  /*ada0*/  FMUL.FTZ R42, R0.reuse, R182 ;  /* 0x000000b6002a7220 */ /* 0x040fe20000410000 */
[----:B------:R-:W-:Y:S01]  /*adb0*/  FMUL.FTZ R43, R0, R183 ;  /* 0x000000b7002b7220 */ /* 0x000fe20000410000 */
[----:B------:R-:W-:Y:S01]  /*adc0*/  MOV R183, R44 ;  /* 0x0000002c00b77202 */ /* 0x000fe20000000f00 */
[----:B------:R-:W-:Y:S01]  /*add0*/  FMUL.FTZ R44, R2, R184 ;  /* 0x000000b8022c7220 */ /* 0x000fe20000410000 */
[--C-:B----4-:R-:W-:Y:S01]  /*ade0*/  FFMA.FTZ R4, R220, UR4, -R208.reuse ;  /* 0x00000004dc047c23 */ /* 0x110fe200080108d0 */
[----:B------:R-:W-:Y:S01]  /*adf0*/  IADD3 R220, PT, PT, R228, 0xc040, RZ ;  /* 0x0000c040e4dc7810 */ /* 0x000fe20007ffe0ff */
[----:B------:R-:W-:Y:S01]  /*ae00*/  FMUL.FTZ R46, R0, R186 ;  /* 0x000000ba002e7220 */ /* 0x000fe20000410000 */
[----:B------:R-:W-:Y:S01]  /*ae10*/  MOV R182, R45 ;  /* 0x0000002d00b67202 */ /* 0x000fe20000000f00 */
[----:B------:R1:W-:Y:S01]  /*ae20*/  MUFU.EX2 R219, R4 ;  /* 0x0000000400db7308 */ /* 0x0003e20000000800 */
[----:B------:R-:W-:Y:S01]  /*ae30*/  FMUL.FTZ R45, R2, R185 ;  /* 0x000000b9022d7220 */ /* 0x000fe20000410000 */
[----:B------:R-:W-:Y:S01]  /*ae40*/  MOV R184, R156 ;  /* 0x0000009c00b87202 */ /* 0x000fe20000000f00 */
[C---:B------:R-:W-:Y:S01]  /*ae50*/  FMUL.FTZ R74, R0.reuse, R74 ;  /* 0x0000004a004a7220 */ /* 0x040fe20000410000 */
[----:B------:R-:W-:Y:S01]  /*ae60*/  LDSM.16.MT88.4 R156, [R228+0xe000] ;  /* 0x00e00000e49c783b */ /* 0x000fe20000004200 */
        /* <DEDUP_REMOVED lines=12> */
[----:B-1----:R-:W-:Y:S01]  /*af30*/  FFMA.FTZ R4, R215, UR4, -R208 ;  /* 0x00000004d7047c23 */ /* 0x002fe200080108d0 */
[----:B------:R-:W-:Y:S01]  /*af40*/  FMUL.FTZ R93, R2, R93 ;  /* 0x0000005d025d7220 */ /* 0x000fe20000410000 */
[C---:B------:R-:W-:Y:S01]  /*af50*/  FMUL.FTZ R94, R0.reuse, R94 ;  /* 0x0000005e005e7220 */ /* 0x040fe20000410000 */
[----:B------:R-:W-:Y:S01]  /*af60*/  FMUL.FTZ R95, R0, R95 ;  /* 0x0000005f005f7220 */ /* 0x000fe20000410000 */
[----:B------:R1:W3:Y:S01]  /*af70*/  MUFU.EX2 R233, R4 ;  /* 0x0000000400e97308 */ /* 0x0002e20000000800 */
[C---:B------:R-:W-:Y:S01]  /*af80*/  FMUL.FTZ R96, R132.reuse, R96 ;  /* 0x0000006084607220 */ /* 0x040fe20000410000 */
[C---:B------:R-:W-:Y:S01]  /*af90*/  FMUL.FTZ R97, R132.reuse, R97 ;  /* 0x0000006184617220 */ /* 0x040fe20000410000 */
        /* <DEDUP_REMOVED lines=14> */
[--C-:B-1----:R-:W-:Y:S01]  /*b080*/  FFMA.FTZ R4, R213, UR4, -R138.reuse ;  /* 0x00000004d5047c23 */ /* 0x102fe2000801088a */
[----:B---3--:R-:W-:Y:S01]  /*b090*/  F2FP.BF16.F32.PACK_AB R149, R233, R219 ;  /* 0x000000dbe995723e */ /* 0x008fe200000010ff */
[C---:B------:R-:W-:Y:S01]  /*b0a0*/  FMUL.FTZ R112, R132.reuse, R112 ;  /* 0x0000007084707220 */ /* 0x040fe20000410000 */
[C---:B------:R-:W-:Y:S01]  /*b0b0*/  FMUL.FTZ R113, R132.reuse, R113 ;  /* 0x0000007184717220 */ /* 0x040fe20000410000 */
[----:B------:R1:W-:Y:S01]  /*b0c0*/  MUFU.EX2 R232, R4 ;  /* 0x0000000400e87308 */ /* 0x0003e20000000800 */
[C---:B------:R-:W-:Y:S01]  /*b0d0*/  FMUL.FTZ R114, R3.reuse, R114 ;  /* 0x0000007203727220 */ /* 0x040fe20000410000 */
[C---:B------:R-:W-:Y:S01]  /*b0e0*/  FMUL.FTZ R115, R3.reuse, R115 ;  /* 0x0000007303737220 */ /* 0x040fe20000410000 */
[C---:B------:R-:W-:Y:S01]  /*b0f0*/  FMUL.FTZ R116, R132.reuse, R116 ;  /* 0x0000007484747220 */ /* 0x040fe20000410000 */
[----:B------:R-:W-:Y:S01]  /*b100*/  FMUL.FTZ R117, R132, R117 ;  /* 0x0000007584757220 */ /* 0x000fe20000410000 */
        /* <DEDUP_REMOVED lines=12> */
[----:B-1----:R-:W-:Y:S01]  /*b1d0*/  FFMA.FTZ R4, R212, UR4, -R138 ;  /* 0x00000004d4047c23 */ /* 0x002fe2000801088a */
[C---:B------:R-:W-:Y:S01]  /*b1e0*/  FMUL.FTZ R130, R3.reuse, R130 ;  /* 0x0000008203827220 */ /* 0x040fe20000410000 */
[----:B------:R-:W-:Y:S02]  /*b1f0*/  FMUL.FTZ R131, R3, R131 ;  /* 0x0000008303837220 */ /* 0x000fe40000410000 */
[----:B------:R1:W3:Y:S02]  /*b200*/  MUFU.EX2 R237, R4 ;  /* 0x0000000400ed7308 */ /* 0x0002e40000000800 */
[----:B-1----:R-:W-:Y:S01]  /*b210*/  FFMA.FTZ R4, R143, UR4, -R208 ;  /* 0x000000048f047c23 */ /* 0x002fe200080108d0 */
[----:B------:R-:W-:Y:S01]  /*b220*/  FMUL.FTZ R143, R134, UR4 ;  /* 0x00000004868f7c20 */ /* 0x000fe20008410000 */
[----:B---3--:R-:W-:Y:S06]  /*b230*/  F2FP.BF16.F32.PACK_AB R150, R237, R232 ;  /* 0x000000e8ed96723e */ /* 0x008fec00000010ff */
[----:B------:R1:W-:Y:S01]  /*b240*/  MUFU.EX2 R230, R4 ;  /* 0x0000000400e67308 */ /* 0x0003e20000000800 */
[----:B------:R-:W-:Y:S02]  /*b250*/  FSEL R143, R143, RZ, P2 ;  /* 0x000000ff8f8f7208 */ /* 0x000fe40001000000 */
[----:B------:R-:W-:Y:S03]  /*b260*/  FSETP.NEU.FTZ.AND P2, PT, R133, -INF , PT ;  /* 0xff8000008500780b */ /* 0x000fe60003f5d000 */
[----:B------:R-:W-:Y:S01]  /*b270*/  FFMA.FTZ R7, R241, UR4, -R143 ;  /* 0x00000004f1077c23 */ /* 0x000fe2000801088f */
[----:B------:R-:W-:Y:S02]  /*b280*/  FSEL R209, R209, RZ, P2 ;  /* 0x000000ffd1d17208 */ /* 0x000fe40001000000 */
[----:B------:R-:W-:Y:S01]  /*b290*/  MOV R241, R30 ;  /* 0x0000001e00f17202 */ /* 0x000fe20000000f00 */
[----:B------:R-:W-:Y:S02]  /*b2a0*/  FMUL.FTZ R30, R0, R170 ;  /* 0x000000aa001e7220 */ /* 0x000fe40000410000 */
[--C-:B------:R-:W-:Y:S01]  /*b2b0*/  FFMA.FTZ R139, R139, UR4, -R209.reuse ;  /* 0x000000048b8b7c23 */ /* 0x100fe200080108d1 */
[----:B------:R-:W-:Y:S01]  /*b2c0*/  MOV R172, R241 ;  /* 0x000000f100ac7202 */ /* 0x000fe20000000f00 */
[----:B------:R-:W-:Y:S01]  /*b2d0*/  FFMA.FTZ R140, R140, UR4, -R209 ;  /* 0x000000048c8c7c23 */ /* 0x000fe200080108d1 */
[----:B------:R-:W-:Y:S01]  /*b2e0*/  MOV R241, R58 ;  /* 0x0000003a00f17202 */ /* 0x000fe20000000f00 */
[----:B-1----:R-:W-:Y:S01]  /*b2f0*/  FFMA.FTZ R4, R222, UR4, -R143 ;  /* 0x00000004de047c23 */ /* 0x002fe2000801088f */
[----:B------:R-:W-:Y:S01]  /*b300*/  FMUL.FTZ R58, R0, R198 ;  /* 0x000000c6003a7220 */ /* 0x000fe20000410000 */
[----:B------:R1:W-:Y:S01]  /*b310*/  MUFU.EX2 R222, R7 ;  /* 0x0000000700de7308 */ /* 0x0003e20000000800 */
[----:B------:R-:W-:Y:S09]  /*b320*/  FFMA.FTZ R142, R142, UR4, -R209 ;  /* 0x000000048e8e7c23 */ /* 0x000ff200080108d1 */
[----:B------:R3:W-:Y:S01]  /*b330*/  MUFU.EX2 R213, R4 ;  /* 0x0000000400d57308 */ /* 0x0007e20000000800 */
[----:B-1----:R-:W-:Y:S01]  /*b340*/  FMUL.FTZ R7, R3, R151 ;  /* 0x0000009703077220 */ /* 0x002fe20000410000 */
[----:B---3--:R-:W-:Y:S01]  /*b350*/  FFMA.FTZ R4, R224, UR4, -R143 ;  /* 0x00000004e0047c23 */ /* 0x008fe2000801088f */
[----:B------:R-:W-:Y:S01]  /*b360*/  MOV R224, R31 ;  /* 0x0000001f00e07202 */ /* 0x000fe20000000f00 */
[C---:B------:R-:W-:Y:S01]  /*b370*/  FMUL.FTZ R31, R0.reuse, R171 ;  /* 0x000000ab001f7220 */ /* 0x040fe20000410000 */
[----:B------:R-:W-:Y:S05]  /*b380*/  MOV R171, R59 ;  /* 0x0000003b00ab7202 */ /* 0x000fea0000000f00 */
[----:B------:R1:W3:Y:S01]  /*b390*/  MUFU.EX2 R214, R4 ;  /* 0x0000000400d67308 */ /* 0x0002e20000000800 */
[----:B------:R-:W-:Y:S01]  /*b3a0*/  FMUL.FTZ R59, R0, R199 ;  /* 0x000000c7003b7220 */ /* 0x000fe20000410000 */
[--C-:B-1----:R-:W-:Y:S01]  /*b3b0*/  FFMA.FTZ R4, R223, UR4, -R209.reuse ;  /* 0x00000004df047c23 */ /* 0x102fe200080108d1 */
[----:B------:R-:W-:Y:S01]  /*b3c0*/  MOV R223, R8 ;  /* 0x0000000800df7202 */ /* 0x000fe20000000f00 */
[----:B------:R-:W-:Y:S01]  /*b3d0*/  FMUL.FTZ R8, R2, R144 ;  /* 0x0000009002087220 */ /* 0x000fe20000410000 */
[----:B---3--:R-:W-:Y:S05]  /*b3e0*/  F2FP.BF16.F32.PACK_AB R144, R214, R213 ;  /* 0x000000d5d690723e */ /* 0x008fea00000010ff */
[----:B------:R1:W-:Y:S01]  /*b3f0*/  MUFU.EX2 R212, R4 ;  /* 0x0000000400d47308 */ /* 0x0003e20000000800 */
[----:B------:R-:W-:Y:S02]  /*b400*/  F2FP.BF16.F32.PACK_AB R151, R223, R230 ;  /* 0x000000e6df97723e */ /* 0x000fe400000010ff */
[----:B--2---:R-:W-:Y:S01]  /*b410*/  @P0 IADD3 R220, PT, PT, R24, -0x40, RZ ;  /* 0xffffffc018dc0810 */ /* 0x004fe20007ffe0ff */
[----:B------:R-:W-:Y:S01]  /*b420*/  FMUL.FTZ R24, R2, R164 ;  /* 0x000000a402187220 */ /* 0x000fe20000410000 */
[----:B------:R-:W-:Y:S01]  /*b430*/  MOV R164, R63 ;  /* 0x0000003f00a47202 */ /* 0x000fe20000000f00 */
[C---:B------:R-:W-:Y:S01]  /*b440*/  FMUL.FTZ R63, R0.reuse, R203 ;  /* 0x000000cb003f7220 */ /* 0x040fe20000410000 */
[----:B------:R-:W-:Y:S01]  /*b450*/  IADD3 R137, PT, PT, R231, R220, RZ ;  /* 0x000000dce7897210 */ /* 0x000fe20007ffe0ff */
[----:B------:R-:W2:Y:S08]  /*b460*/  LDSM.16.MT88.4 R52, [R220] ;  /* 0x00000000dc34783b */ /* 0x000eb00000004200 */
[----:B------:R-:W3:Y:S01]  /*b470*/  LDSM.16.MT88.4 R152, [R137] ;  /* 0x000000008998783b */ /* 0x000ee20000004200 */
[----:B-1----:R-:W-:Y:S01]  /*b480*/  FFMA.FTZ R4, R225, UR4, -R209 ;  /* 0x00000004e1047c23 */ /* 0x002fe200080108d1 */
[----:B------:R-:W-:Y:S01]  /*b490*/  MOV R225, R27 ;  /* 0x0000001b00e17202 */ /* 0x000fe20000000f00 */
[----:B------:R-:W-:Y:S01]  /*b4a0*/  FMUL.FTZ R27, R0, R167 ;  /* 0x000000a7001b7220 */ /* 0x000fe20000410000 */
[----:B------:R-:W-:Y:S01]  /*b4b0*/  MOV R167, R66 ;  /* 0x0000004200a77202 */ /* 0x000fe20000000f00 */
[----:B------:R1:W4:Y:S01]  /*b4c0*/  MUFU.EX2 R215, R4 ;  /* 0x0000000400d77308 */ /* 0x0003220000000800 */
[----:B------:R-:W-:Y:S01]  /*b4d0*/  FMUL.FTZ R66, R3, R206 ;  /* 0x000000ce03427220 */ /* 0x000fe20000410000 */
[----:B-1----:R-:W-:Y:S01]  /*b4e0*/  FFMA.FTZ R4, R240, UR4, -R143 ;  /* 0x00000004f0047c23 */ /* 0x002fe2000801088f */
[----:B----4-:R-:W-:Y:S02]  /*b4f0*/  F2FP.BF16.F32.PACK_AB R145, R215, R212 ;  /* 0x000000d4d791723e */ /* 0x010fe400000010ff */
[----:B------:R-:W-:Y:S05]  /*b500*/  MOV R240, R29 ;  /* 0x0000001d00f07202 */ /* 0x000fea0000000f00 */
[----:B------:R1:W4:Y:S01]  /*b510*/  MUFU.EX2 R236, R4 ;  /* 0x0000000400ec7308 */ /* 0x0003220000000800 */
[C---:B------:R-:W-:Y:S01]  /*b520*/  FMUL.FTZ R29, R2.reuse, R169 ;  /* 0x000000a9021d7220 */ /* 0x040fe20000410000 */
[----:B------:R-:W-:Y:S02]  /*b530*/  MOV R169, R224 ;  /* 0x000000e000a97202 */ /* 0x000fe40000000f00 */
[----:B------:R-:W-:Y:S02]  /*b540*/  MOV R170, R240 ;  /* 0x000000f000aa7202 */ /* 0x000fe40000000f00 */
[----:B------:R-:W-:Y:S01]  /*b550*/  MOV R240, R60 ;  /* 0x0000003c00f07202 */ /* 0x000fe20000000f00 */
[----:B------:R-:W-:Y:S01]  /*b560*/  FMUL.FTZ R60, R2, R200 ;  /* 0x000000c8023c7220 */ /* 0x000fe20000410000 */
[--C-:B-1----:R-:W-:Y:S01]  /*b570*/  FFMA.FTZ R4, R227, UR4, -R209.reuse ;  /* 0x00000004e3047c23 */ /* 0x102fe200080108d1 */
[----:B----4-:R-:W-:Y:S02]  /*b580*/  F2FP.BF16.F32.PACK_AB R146, R236, R222 ;  /* 0x000000deec92723e */ /* 0x010fe400000010ff */
[----:B------:R-:W-:Y:S01]  /*b590*/  MOV R227, R28 ;  /* 0x0000001c00e37202 */ /* 0x000fe20000000f00 */
[----:B------:R1:W-:Y:S01]  /*b5a0*/  MUFU.EX2 R221, R4 ;  /* 0x0000000400dd7308 */ /* 0x0003e20000000800 */
[----:B------:R-:W-:Y:S01]  /*b5b0*/  FMUL.FTZ R28, R2, R168 ;  /* 0x000000a8021c7220 */ /* 0x000fe20000410000 */
[----:B------:R-:W-:Y:S01]  /*b5c0*/  MOV R168, R67 ;  /* 0x0000004300a87202 */ /* 0x000fe20000000f00 */
[----:B------:R-:W-:Y:S01]  /*b5d0*/  FMUL.FTZ R67, R3, R207 ;  /* 0x000000cf03437220 */ /* 0x000fe20000410000 */
[----:B-1----:R-:W-:Y:S01]  /*b5e0*/  FFMA.FTZ R4, R226, UR4, -R209 ;  /* 0x00000004e2047c23 */ /* 0x002fe200080108d1 */
[----:B------:R-:W-:Y:S01]  /*b5f0*/  MOV R226, R26 ;  /* 0x0000001a00e27202 */ /* 0x000fe20000000f00 */
[----:B------:R-:W-:Y:S01]  /*b600*/  FMUL.FTZ R26, R0, R166 ;  /* 0x000000a6001a7220 */ /* 0x000fe20000410000 */
[----:B------:R-:W-:Y:S03]  /*b610*/  MOV R166, R234 ;  /* 0x000000ea00a67202 */ /* 0x000fe60000000f00 */
[----:B------:R1:W4:Y:S02]  /*b620*/  MUFU.EX2 R235, R4 ;  /* 0x0000000400eb7308 */ /* 0x0003240000000800 */
[----:B-1----:R-:W-:Y:S01]  /*b630*/  FMUL.FTZ R4, R132, R148 ;  /* 0x0000009484047220 */ /* 0x002fe20000410000 */
[----:B------:R-:W-:Y:S02]  /*b640*/  F2FP.BF16.F32.PACK_AB R148, R238, R239 ;  /* 0x000000efee94723e */ /* 0x000fe400000010ff */
[----:B----4-:R-:W-:Y:S05]  /*b650*/  F2FP.BF16.F32.PACK_AB R147, R235, R221 ;  /* 0x000000ddeb93723e */ /* 0x010fea00000010ff */
[-C--:B------:R-:W-:Y:S08]  /*b660*/  HMMA.16816.F32.BF16 R4, R148, R20.reuse, R4 ;  /* 0x000000149404723c */ /* 0x080ff00000041804 */
[C---:B------:R-:W-:Y:S04]  /*b670*/  HMMA.16816.F32.BF16 R8, R144.reuse, R20, R8 ;  /* 0x000000149008723c */ /* 0x040fe80000041808 */
[C---:B------:R-:W-:Y:S01]  /*b680*/  FMUL.FTZ R20, R132.reuse, R160 ;  /* 0x000000a084147220 */ /* 0x040fe20000410000 */
[----:B------:R-:W-:Y:S01]  /*b690*/  FMUL.FTZ R21, R132, R161 ;  /* 0x000000a184157220 */ /* 0x000fe20000410000 */
[----:B------:R-:W-:Y:S02]  /*b6a0*/  MOV R160, R226 ;  /* 0x000000e200a07202 */ /* 0x000fe40000000f00 */
[-C--:B------:R-:W-:Y:S03]  /*b6b0*/  HMMA.16816.F32.BF16 R12, R144, R22.reuse, R12 ;  /* 0x00000016900c723c */ /* 0x080fe6000004180c */
[----:B------:R-:W-:Y:S01]  /*b6c0*/  MOV R226, R62 ;  /* 0x0000003e00e27202 */ /* 0x000fe20000000f00 */
[----:B------:R-:W-:Y:S01]  /*b6d0*/  FMUL.FTZ R62, R0, R202 ;  /* 0x000000ca003e7220 */ /* 0x000fe20000410000 */
[----:B------:R-:W-:Y:S02]  /*b6e0*/  MOV R161, R227 ;  /* 0x000000e300a17202 */ /* 0x000fe40000000f00 */
[----:B------:R-:W-:Y:S01]  /*b6f0*/  MOV R227, R57 ;  /* 0x0000003900e37202 */ /* 0x000fe20000000f00 */
[C---:B------:R-:W-:Y:S04]  /*b700*/  HMMA.16816.F32.BF16 R16, R148.reuse, R22, R16 ;  /* 0x000000169410723c */ /* 0x040fe80000041810 */
[C---:B------:R-:W-:Y:S01]  /*b710*/  FMUL.FTZ R22, R3.reuse, R162 ;  /* 0x000000a203167220 */ /* 0x040fe20000410000 */
[C---:B------:R-:W-:Y:S01]  /*b720*/  FMUL.FTZ R23, R3.reuse, R163 ;  /* 0x000000a303177220 */ /* 0x040fe20000410000 */
[----:B------:R-:W-:Y:S01]  /*b730*/  MOV R163, R51 ;  /* 0x0000003300a37202 */ /* 0x000fe20000000f00 */
[C---:B------:R-:W-:Y:S01]  /*b740*/  FMUL.FTZ R51, R3.reuse, R191 ;  /* 0x000000bf03337220 */ /* 0x040fe20000410000 */
[----:B------:R-:W-:Y:S01]  /*b750*/  MOV R162, R50 ;  /* 0x0000003200a27202 */ /* 0x000fe20000000f00 */
[C---:B------:R-:W-:Y:S01]  /*b760*/  FMUL.FTZ R50, R3.reuse, R190 ;  /* 0x000000be03327220 */ /* 0x040fe20000410000 */
[----:B------:R-:W-:Y:S02]  /*b770*/  FMUL.FTZ R57, R2, R197 ;  /* 0x000000c502397220 */ /* 0x000fe40000410000 */
[-C--:B------:R-:W-:Y:S08]  /*b780*/  HMMA.16816.F32.BF16 R20, R148, R36.reuse, R20 ;  /* 0x000000249414723c */ /* 0x080ff00000041814 */
[C---:B------:R-:W-:Y:S04]  /*b790*/  HMMA.16816.F32.BF16 R24, R144.reuse, R36, R24 ;  /* 0x000000249018723c */ /* 0x040fe80000041818 */
[C---:B------:R-:W-:Y:S01]  /*b7a0*/  FMUL.FTZ R36, R132.reuse, R176 ;  /* 0x000000b084247220 */ /* 0x040fe20000410000 */
[C---:B------:R-:W-:Y:S01]  /*b7b0*/  FMUL.FTZ R37, R132.reuse, R177 ;  /* 0x000000b184257220 */ /* 0x040fe20000410000 */
[----:B------:R-:W-:Y:S01]  /*b7c0*/  MOV R177, R48 ;  /* 0x0000003000b17202 */ /* 0x000fe20000000f00 */
[----:B------:R-:W-:Y:S01]  /*b7d0*/  FMUL.FTZ R48, R132, R188 ;  /* 0x000000bc84307220 */ /* 0x000fe20000410000 */
[-C--:B------:R-:W-:Y:S03]  /*b7e0*/  HMMA.16816.F32.BF16 R28, R144, R38.reuse, R28 ;  /* 0x00000026901c723c */ /* 0x080fe6000004181c */
[----:B------:R-:W-:Y:S01]  /*b7f0*/  MOV R176, R56 ;  /* 0x0000003800b07202 */ /* 0x000fe20000000f00 */
[----:B------:R-:W-:Y:S04]  /*b800*/  FMUL.FTZ R56, R2, R196 ;  /* 0x000000c402387220 */ /* 0x000fe80000410000 */
[C---:B------:R-:W-:Y:S04]  /*b810*/  HMMA.16816.F32.BF16 R32, R148.reuse, R38, R32 ;  /* 0x000000269420723c */ /* 0x040fe80000041820 */
[C---:B------:R-:W-:Y:S01]  /*b820*/  FMUL.FTZ R38, R3.reuse, R178 ;  /* 0x000000b203267220 */ /* 0x040fe20000410000 */
[C---:B------:R-:W-:Y:S01]  /*b830*/  FMUL.FTZ R39, R3.reuse, R179 ;  /* 0x000000b303277220 */ /* 0x040fe20000410000 */
[----:B------:R-:W-:Y:S01]  /*b840*/  MOV R178, R47 ;  /* 0x0000002f00b27202 */ /* 0x000fe20000000f00 */
[----:B------:R-:W-:Y:S05]  /*b850*/  FMUL.FTZ R47, R0, R187 ;  /* 0x000000bb002f7220 */ /* 0x000fea0000410000 */
[-C--:B--2---:R-:W-:Y:S08]  /*b860*/  HMMA.16816.F32.BF16 R36, R148, R52.reuse, R36 ;  /* 0x000000349424723c */ /* 0x084ff00000041824 */
[C---:B------:R-:W-:Y:S04]  /*b870*/  HMMA.16816.F32.BF16 R40, R144.reuse, R52, R40 ;  /* 0x000000349028723c */ /* 0x040fe80000041828 */
[C---:B------:R-:W-:Y:S01]  /*b880*/  FMUL.FTZ R52, R132.reuse, R192 ;  /* 0x000000c084347220 */ /* 0x040fe20000410000 */
[----:B------:R-:W-:Y:S03]  /*b890*/  FMUL.FTZ R53, R132, R193 ;  /* 0x000000c184357220 */ /* 0x000fe60000410000 */
[-C--:B------:R-:W-:Y:S08]  /*b8a0*/  HMMA.16816.F32.BF16 R44, R144, R54.reuse, R44 ;  /* 0x00000036902c723c */ /* 0x080ff0000004182c */
[C---:B------:R-:W-:Y:S04]  /*b8b0*/  HMMA.16816.F32.BF16 R48, R148.reuse, R54, R48 ;  /* 0x000000369430723c */ /* 0x040fe80000041830 */
[C---:B------:R-:W-:Y:S01]  /*b8c0*/  FMUL.FTZ R54, R3.reuse, R194 ;  /* 0x000000c203367220 */ /* 0x040fe20000410000 */
[----:B------:R-:W-:Y:S07]  /*b8d0*/  FMUL.FTZ R55, R3, R195 ;  /* 0x000000c303377220 */ /* 0x000fee0000410000 */
[-C--:B---3--:R-:W-:Y:S08]  /*b8e0*/  HMMA.16816.F32.BF16 R52, R148, R152.reuse, R52 ;  /* 0x000000989434723c */ /* 0x088ff00000041834 */
        /* <DEDUP_REMOVED lines=8> */
[----:B------:R-:W2:Y:S07]  /*b970*/  LDSM.16.MT88.4 R156, [R220+0x2000] ;  /* 0x00200000dc9c783b */ /* 0x000eae0000004200 */
[-C--:B-1----:R-:W-:Y:S08]  /*b980*/  HMMA.16816.F32.BF16 R84, R148, R152.reuse, R84 ;  /* 0x000000989454723c */ /* 0x082ff00000041854 */
[C---:B------:R-:W-:Y:S04]  /*b990*/  HMMA.16816.F32.BF16 R88, R144.reuse, R152, R88 ;  /* 0x000000989058723c */ /* 0x040fe80000041858 */
[--C-:B------:R-:W-:Y:S04]  /*b9a0*/  FFMA.FTZ R152, R247, UR4, -R138.reuse ;  /* 0x00000004f7987c23 */ /* 0x100fe8000801088a */
[-C--:B------:R-:W-:Y:S01]  /*b9b0*/  HMMA.16816.F32.BF16 R92, R144, R154.reuse, R92 ;  /* 0x0000009a905c723c */ /* 0x080fe2000004185c */
[----:B------:R1:W-:Y:S07]  /*b9c0*/  MUFU.EX2 R234, R152 ;  /* 0x0000009800ea7308 */ /* 0x0003ee0000000800 */
[C---:B------:R-:W-:Y:S08]  /*b9d0*/  HMMA.16816.F32.BF16 R96, R148.reuse, R154, R96 ;  /* 0x0000009a9460723c */ /* 0x040ff00000041860 */
[-C--:B--2---:R-:W-:Y:S03]  /*b9e0*/  HMMA.16816.F32.BF16 R100, R148, R156.reuse, R100 ;  /* 0x0000009c9464723c */ /* 0x084fe60000041864 */
[--C-:B-1----:R-:W-:Y:S04]  /*b9f0*/  FFMA.FTZ R152, R248, UR4, -R138.reuse ;  /* 0x00000004f8987c23 */ /* 0x102fe8000801088a */
[----:B------:R1:W-:Y:S01]  /*ba00*/  MUFU.EX2 R199, R152 ;  /* 0x0000009800c77308 */ /* 0x0003e20000000800 */
[C---:B------:R-:W-:Y:S04]  /*ba10*/  HMMA.16816.F32.BF16 R104, R144.reuse, R156, R104 ;  /* 0x0000009c9068723c */ /* 0x040fe80000041868 */
[----:B------:R-:W-:Y:S04]  /*ba20*/  FFMA.FTZ R156, R244, UR4, -R138 ;  /* 0x00000004f49c7c23 */ /* 0x000fe8000801088a */
[-C--:B------:R-:W-:Y:S01]  /*ba30*/  HMMA.16816.F32.BF16 R108, R144, R158.reuse, R108 ;  /* 0x0000009e906c723c */ /* 0x080fe2000004186c */
[----:B------:R2:W-:Y:S07]  /*ba40*/  MUFU.EX2 R207, R156 ;  /* 0x0000009c00cf7308 */ /* 0x0005ee0000000800 */
[C---:B------:R-:W-:Y:S04]  /*ba50*/  HMMA.16816.F32.BF16 R112, R148.reuse, R158, R112 ;  /* 0x0000009e9470723c */ /* 0x040fe80000041870 */
[--C-:B-1----:R-:W-:Y:S04]  /*ba60*/  FFMA.FTZ R152, R246, UR4, -R208.reuse ;  /* 0x00000004f6987c23 */ /* 0x102fe800080108d0 */
[----:B------:R1:W-:Y:S01]  /*ba70*/  MUFU.EX2 R180, R152 ;  /* 0x0000009800b47308 */ /* 0x0003e20000000800 */
[--C-:B--2---:R-:W-:Y:S09]  /*ba80*/  FFMA.FTZ R156, R243, UR4, -R208.reuse ;  /* 0x00000004f39c7c23 */ /* 0x104ff200080108d0 */
[----:B------:R2:W-:Y:S01]  /*ba90*/  MUFU.EX2 R204, R156 ;  /* 0x0000009c00cc7308 */ /* 0x0005e20000000800 */
[--C-:B-1----:R-:W-:Y:S09]  /*baa0*/  FFMA.FTZ R152, R249, UR4, -R208.reuse ;  /* 0x00000004f9987c23 */ /* 0x102ff200080108d0 */
[----:B------:R1:W-:Y:S01]  /*bab0*/  MUFU.EX2 R202, R152 ;  /* 0x0000009800ca7308 */ /* 0x0003e20000000800 */
[----:B--2---:R-:W-:Y:S09]  /*bac0*/  FFMA.FTZ R156, R245, UR4, -R208 ;  /* 0x00000004f59c7c23 */ /* 0x004ff200080108d0 */
[----:B------:R2:W-:Y:S01]  /*bad0*/  MUFU.EX2 R193, R156 ;  /* 0x0000009c00c17308 */ /* 0x0005e20000000800 */
[--C-:B-1----:R-:W-:Y:S09]  /*bae0*/  FFMA.FTZ R152, R242, UR4, -R138.reuse ;  /* 0x00000004f2987c23 */ /* 0x102ff2000801088a */
[----:B------:R1:W3:Y:S01]  /*baf0*/  MUFU.EX2 R224, R152 ;  /* 0x0000009800e07308 */ /* 0x0002e20000000800 */
[--C-:B--2---:R-:W-:Y:S09]  /*bb00*/  FFMA.FTZ R156, R251, UR4, -R143.reuse ;  /* 0x00000004fb9c7c23 */ /* 0x104ff2000801088f */
[----:B------:R2:W-:Y:S01]  /*bb10*/  MUFU.EX2 R179, R156 ;  /* 0x0000009c00b37308 */ /* 0x0005e20000000800 */
[----:B-1----:R-:W1:Y:S01]  /*bb20*/  LDSM.16.MT88.4 R152, [R137+0x2000] ;  /* 0x002000008998783b */ /* 0x002e620000004200 */
[----:B--2---:R-:W-:Y:S08]  /*bb30*/  FFMA.FTZ R156, R250, UR4, -R143 ;  /* 0x00000004fa9c7c23 */ /* 0x004ff0000801088f */
[----:B------:R2:W4:Y:S02]  /*bb40*/  MUFU.EX2 R203, R156 ;  /* 0x0000009c00cb7308 */ /* 0x0005240000000800 */
[----:B--2---:R-:W-:Y:S08]  /*bb50*/  FFMA.FTZ R156, R252, UR4, -R209 ;  /* 0x00000004fc9c7c23 */ /* 0x004ff000080108d1 */
[----:B------:R2:W-:Y:S01]  /*bb60*/  MUFU.EX2 R197, R156 ;  /* 0x0000009c00c57308 */ /* 0x0005e20000000800 */
[-C--:B-1----:R-:W-:Y:S08]  /*bb70*/  HMMA.16816.F32.BF16 R116, R148, R152.reuse, R116 ;  /* 0x000000989474723c */ /* 0x082ff00000041874 */
[C---:B------:R-:W-:Y:S04]  /*bb80*/  HMMA.16816.F32.BF16 R120, R144.reuse, R152, R120 ;  /* 0x000000989078723c */ /* 0x040fe80000041878 */
[----:B------:R-:W-:Y:S01]  /*bb90*/  FFMA.FTZ R152, R184, UR4, -R143 ;  /* 0x00000004b8987c23 */ /* 0x000fe2000801088f */
[----:B--2---:R-:W-:Y:S01]  /*bba0*/  FFMA.FTZ R156, R182, UR4, -R209 ;  /* 0x00000004b69c7c23 */ /* 0x004fe200080108d1 */
[----:B------:R-:W-:Y:S02]  /*bbb0*/  MOV R182, R181 ;  /* 0x000000b500b67202 */ /* 0x000fe40000000f00 */
[-C--:B------:R-:W-:Y:S01]  /*bbc0*/  HMMA.16816.F32.BF16 R124, R144, R154.reuse, R124 ;  /* 0x0000009a907c723c */ /* 0x080fe2000004187c */
[----:B------:R1:W-:Y:S02]  /*bbd0*/  MUFU.EX2 R205, R152 ;  /* 0x0000009800cd7308 */ /* 0x0003e40000000800 */
[----:B------:R-:W-:Y:S02]  /*bbe0*/  MOV R181, R178 ;  /* 0x000000b200b57202 */ /* 0x000fe40000000f00 */
[----:B------:R-:W-:Y:S02]  /*bbf0*/  MOV R178, R177 ;  /* 0x000000b100b27202 */ /* 0x000fe40000000f00 */
[----:B------:R-:W-:Y:S01]  /*bc00*/  MOV R177, R174 ;  /* 0x000000ae00b17202 */ /* 0x000fe20000000f00 */
[----:B------:R-:W-:Y:S04]  /*bc10*/  HMMA.16816.F32.BF16 R128, R148, R154, R128 ;  /* 0x0000009a9480723c */ /* 0x000fe80000041880 */
[----:B------:R-:W-:Y:S02]  /*bc20*/  MOV R174, R173 ;  /* 0x000000ad00ae7202 */ /* 0x000fe40000000f00 */
[----:B------:R-:W-:Y:S02]  /*bc30*/  MOV R173, R172 ;  /* 0x000000ac00ad7202 */ /* 0x000fe40000000f00 */
[----:B------:R-:W-:Y:S02]  /*bc40*/  MOV R172, R170 ;  /* 0x000000aa00ac7202 */ /* 0x000fe40000000f00 */
[----:B------:R-:W-:Y:S01]  /*bc50*/  MOV R170, R161 ;  /* 0x000000a100aa7202 */ /* 0x000fe20000000f00 */
[----:B-1----:R-:W-:Y:S01]  /*bc60*/  FFMA.FTZ R152, R182, UR4, -R143 ;  /* 0x00000004b6987c23 */ /* 0x002fe2000801088f */
[----:B------:R-:W-:Y:S02]  /*bc70*/  MOV R161, R160 ;  /* 0x000000a000a17202 */ /* 0x000fe40000000f00 */
[----:B------:R1:W2:Y:S01]  /*bc80*/  MUFU.EX2 R160, R156 ;  /* 0x0000009c00a07308 */ /* 0x0002a20000000800 */
[----:B------:R-:W-:Y:S02]  /*bc90*/  MOV R182, R178 ;  /* 0x000000b200b67202 */ /* 0x000fe40000000f00 */
[----:B------:R-:W-:Y:S02]  /*bca0*/  MOV R178, R174 ;  /* 0x000000ae00b27202 */ /* 0x000fe40000000f00 */
[----:B------:R-:W-:Y:S01]  /*bcb0*/  MOV R174, R161 ;  /* 0x000000a100ae7202 */ /* 0x000fe20000000f00 */
[--C-:B------:R-:W-:Y:S01]  /*bcc0*/  FFMA.FTZ R144, R182, UR4, -R209.reuse ;  /* 0x00000004b6907c23 */ /* 0x100fe200080108d1 */
[----:B---3--:R-:W-:Y:S03]  /*bcd0*/  F2FP.BF16.F32.PACK_AB R146, R207, R224 ;  /* 0x000000e0cf92723e */ /* 0x008fe600000010ff */
[----:B------:R3:W3:Y:S01]  /*bce0*/  MUFU.EX2 R161, R152 ;  /* 0x0000009800a17308 */ /* 0x0006e20000000800 */
[----:B------:R-:W-:Y:S02]  /*bcf0*/  F2FP.BF16.F32.PACK_AB R147, R193, R204 ;  /* 0x000000ccc193723e */ /* 0x000fe400000010ff */
[----:B------:R-:W-:Y:S02]  /*bd00*/  F2FP.BF16.F32.PACK_AB R145, R202, R180 ;  /* 0x000000b4ca91723e */ /* 0x000fe400000010ff */
[----:B----4-:R-:W-:Y:S05]  /*bd10*/  F2FP.BF16.F32.PACK_AB R148, R203, R179 ;  /* 0x000000b3cb94723e */ /* 0x010fea00000010ff */
[----:B------:R4:W-:Y:S01]  /*bd20*/  MUFU.EX2 R192, R144 ;  /* 0x0000009000c07308 */ /* 0x0009e20000000800 */
[----:B-1----:R-:W1:Y:S01]  /*bd30*/  LDSM.16.MT88.4 R156, [R228+0xc800] ;  /* 0x00c80000e49c783b */ /* 0x002e620000004200 */
[----:B--2---:R-:W-:Y:S01]  /*bd40*/  F2FP.BF16.F32.PACK_AB R149, R160, R197 ;  /* 0x000000c5a095723e */ /* 0x004fe200000010ff */
[----:B---3--:R-:W-:Y:S01]  /*bd50*/  FFMA.FTZ R152, R183, UR4, -R209 ;  /* 0x00000004b7987c23 */ /* 0x008fe200080108d1 */
[----:B------:R-:W-:Y:S06]  /*bd60*/  F2FP.BF16.F32.PACK_AB R150, R161, R205 ;  /* 0x000000cda196723e */ /* 0x000fec00000010ff */
[----:B------:R2:W3:Y:S01]  /*bd70*/  MUFU.EX2 R206, R152 ;  /* 0x0000009800ce7308 */ /* 0x0004e20000000800 */
[----:B----4-:R-:W-:Y:S01]  /*bd80*/  F2FP.BF16.F32.PACK_AB R144, R199, R234 ;  /* 0x000000eac790723e */ /* 0x010fe200000010ff */
[----:B--2---:R-:W2:Y:S01]  /*bd90*/  LDSM.16.MT88.4 R152, [R229+0xc800] ;  /* 0x00c80000e598783b */ /* 0x004ea20000004200 */
[----:B---3--:R-:W-:Y:S05]  /*bda0*/  F2FP.BF16.F32.PACK_AB R151, R192, R206 ;  /* 0x000000cec097723e */ /* 0x008fea00000010ff */
        /* <DEDUP_REMOVED lines=26> */
[C---:B------:R-:W-:Y:S04]  /*bf50*/  HMMA.16816.F32.BF16 R88, R148.reuse, R152, R88 ;  /* 0x000000989458723c */ /* 0x040fe80000041858 */
[--C-:B------:R-:W-:Y:S04]  /*bf60*/  FFMA.FTZ R152, R181, UR4, -R138.reuse ;  /* 0x00000004b5987c23 */ /* 0x100fe8000801088a */
[-C--:B------:R-:W-:Y:S01]  /*bf70*/  HMMA.16816.F32.BF16 R92, R148, R154.reuse, R92 ;  /* 0x0000009a945c723c */ /* 0x080fe2000004185c */
[----:B------:R2:W-:Y:S07]  /*bf80*/  MUFU.EX2 R187, R152 ;  /* 0x0000009800bb7308 */ /* 0x0005ee0000000800 */
[C---:B------:R-:W-:Y:S08]  /*bf90*/  HMMA.16816.F32.BF16 R96, R144.reuse, R154, R96 ;  /* 0x0000009a9060723c */ /* 0x040ff00000041860 */
[-C--:B-1----:R-:W-:Y:S03]  /*bfa0*/  HMMA.16816.F32.BF16 R100, R144, R156.reuse, R100 ;  /* 0x0000009c9064723c */ /* 0x082fe60000041864 */
[--C-:B--2---:R-:W-:Y:S04]  /*bfb0*/  FFMA.FTZ R152, R178, UR4, -R138.reuse ;  /* 0x00000004b2987c23 */ /* 0x104fe8000801088a */
[----:B------:R1:W2:Y:S01]  /*bfc0*/  MUFU.EX2 R182, R152 ;  /* 0x0000009800b67308 */ /* 0x0002a20000000800 */
[C---:B------:R-:W-:Y:S04]  /*bfd0*/  HMMA.16816.F32.BF16 R104, R148.reuse, R156, R104 ;  /* 0x0000009c9468723c */ /* 0x040fe80000041868 */
[----:B------:R-:W-:Y:S01]  /*bfe0*/  FFMA.FTZ R156, R175, UR4, -R138 ;  /* 0x00000004af9c7c23 */ /* 0x000fe2000801088a */
[--C-:B------:R-:W-:Y:S04]  /*bff0*/  FFMA.FTZ R175, R240, UR4, -R143.reuse ;  /* 0x00000004f0af7c23 */ /* 0x100fe8000801088f */
[----:B------:R-:W-:Y:S01]  /*c000*/  MUFU.EX2 R240, R140 ;  /* 0x0000008c00f07308 */ /* 0x000fe20000000800 */
[-C--:B------:R-:W-:Y:S09]  /*c010*/  HMMA.16816.F32.BF16 R108, R148, R158.reuse, R108 ;  /* 0x0000009e946c723c */ /* 0x080ff2000004186c */
[----:B------:R3:W-:Y:S01]  /*c020*/  MUFU.EX2 R194, R156 ;  /* 0x0000009c00c27308 */ /* 0x0007e20000000800 */
[C---:B------:R-:W-:Y:S04]  /*c030*/  HMMA.16816.F32.BF16 R112, R144.reuse, R158, R112 ;  /* 0x0000009e9070723c */ /* 0x040fe80000041870 */
[----:B-1----:R-:W-:Y:S05]  /*c040*/  FFMA.FTZ R152, R177, UR4, -R208 ;  /* 0x00000004b1987c23 */ /* 0x002fea00080108d0 */
[----:B------:R-:W-:Y:S10]  /*c050*/  MUFU.EX2 R242, R175 ;  /* 0x000000af00f27308 */ /* 0x000ff40000000800 */
[----:B------:R1:W-:Y:S01]  /*c060*/  MUFU.EX2 R186, R152 ;  /* 0x0000009800ba7308 */ /* 0x0003e20000000800 */
[----:B---3--:R-:W-:Y:S01]  /*c070*/  FFMA.FTZ R156, R174, UR4, -R138 ;  /* 0x00000004ae9c7c23 */ /* 0x008fe2000801088a */
[--C-:B------:R-:W-:Y:S08]  /*c080*/  FFMA.FTZ R174, R227, UR4, -R143.reuse ;  /* 0x00000004e3ae7c23 */ /* 0x100ff0000801088f */
[----:B------:R3:W-:Y:S10]  /*c090*/  MUFU.EX2 R198, R156 ;  /* 0x0000009c00c67308 */ /* 0x0007f40000000800 */
[----:B------:R-:W-:Y:S01]  /*c0a0*/  MUFU.EX2 R227, R139 ;  /* 0x0000008b00e37308 */ /* 0x000fe20000000800 */
[--C-:B-1----:R-:W-:Y:S01]  /*c0b0*/  FFMA.FTZ R152, R176, UR4, -R208.reuse ;  /* 0x00000004b0987c23 */ /* 0x102fe200080108d0 */
[--C-:B------:R-:W-:Y:S08]  /*c0c0*/  FFMA.FTZ R176, R241, UR4, -R143.reuse ;  /* 0x00000004f1b07c23 */ /* 0x100ff0000801088f */
[----:B------:R1:W4:Y:S01]  /*c0d0*/  MUFU.EX2 R181, R152 ;  /* 0x0000009800b57308 */ /* 0x0003220000000800 */
[----:B---3--:R-:W-:Y:S01]  /*c0e0*/  FFMA.FTZ R156, R173, UR4, -R208 ;  /* 0x00000004ad9c7c23 */ /* 0x008fe200080108d0 */
[----:B------:R-:W-:Y:S01]  /*c0f0*/  FFMA.FTZ R173, R216, UR4, -R138 ;  /* 0x00000004d8ad7c23 */ /* 0x000fe2000801088a */
[----:B------:R-:W-:Y:S07]  /*c100*/  MOV R216, R161 ;  /* 0x000000a100d87202 */ /* 0x000fee0000000f00 */
[----:B------:R3:W-:Y:S10]  /*c110*/  MUFU.EX2 R195, R156 ;  /* 0x0000009c00c37308 */ /* 0x0007f40000000800 */
[----:B------:R-:W-:Y:S01]  /*c120*/  MUFU.EX2 R245, R173 ;  /* 0x000000ad00f57308 */ /* 0x000fe20000000800 */
[----:B-1----:R-:W1:Y:S09]  /*c130*/  LDSM.16.MT88.4 R152, [R137+0x2800] ;  /* 0x002800008998783b */ /* 0x002e720000004200 */
[----:B------:R-:W-:Y:S01]  /*c140*/  MUFU.EX2 R241, R174 ;  /* 0x000000ae00f17308 */ /* 0x000fe20000000800 */
[--C-:B---3--:R-:W-:Y:S01]  /*c150*/  FFMA.FTZ R156, R172, UR4, -R208.reuse ;  /* 0x00000004ac9c7c23 */ /* 0x108fe200080108d0 */
[----:B------:R-:W-:Y:S01]  /*c160*/  FFMA.FTZ R172, R217, UR4, -R208 ;  /* 0x00000004d9ac7c23 */ /* 0x000fe200080108d0 */
[----:B------:R-:W-:Y:S07]  /*c170*/  MOV R217, R160 ;  /* 0x000000a000d97202 */ /* 0x000fee0000000f00 */
[----:B------:R3:W4:Y:S10]  /*c180*/  MUFU.EX2 R200, R156 ;  /* 0x0000009c00c87308 */ /* 0x0007340000000800 */
[----:B------:R2:W-:Y:S01]  /*c190*/  MUFU.EX2 R243, R172 ;  /* 0x000000ac00f37308 */ /* 0x0005e20000000800 */
[--C-:B---3--:R-:W-:Y:S01]  /*c1a0*/  FFMA.FTZ R156, R165, UR4, -R143.reuse ;  /* 0x00000004a59c7c23 */ /* 0x108fe2000801088f */
[----:B------:R-:W-:Y:S02]  /*c1b0*/  MOV R165, R226 ;  /* 0x000000e200a57202 */ /* 0x000fe40000000f00 */
[----:B------:R-:W3:Y:S06]  /*c1c0*/  LDL.LU R226, [R1+0xc] ;  /* 0x00000c0001e27983 */ /* 0x000eec0000300800 */
[----:B------:R4:W-:Y:S01]  /*c1d0*/  MUFU.EX2 R185, R156 ;  /* 0x0000009c00b97308 */ /* 0x0009e20000000800 */
[-C--:B-1----:R-:W-:Y:S01]  /*c1e0*/  HMMA.16816.F32.BF16 R116, R144, R152.reuse, R116 ;  /* 0x000000989074723c */ /* 0x082fe20000041874 */
[----:B--2---:R-:W-:Y:S07]  /*c1f0*/  LDSM.16.MT88.4 R172, [R229+0xd800] ;  /* 0x00d80000e5ac783b */ /* 0x004fee0000004200 */
[C---:B------:R-:W-:Y:S04]  /*c200*/  HMMA.16816.F32.BF16 R120, R148.reuse, R152, R120 ;  /* 0x000000989478723c */ /* 0x040fe80000041878 */
[--C-:B------:R-:W-:Y:S01]  /*c210*/  FFMA.FTZ R152, R170, UR4, -R143.reuse ;  /* 0x00000004aa987c23 */ /* 0x100fe2000801088f */
[----:B----4-:R-:W-:Y:S01]  /*c220*/  FFMA.FTZ R156, R171, UR4, -R143 ;  /* 0x00000004ab9c7c23 */ /* 0x010fe2000801088f */
[--C-:B------:R-:W-:Y:S02]  /*c230*/  FFMA.FTZ R170, R166, UR4, -R138.reuse ;  /* 0x00000004a6aa7c23 */ /* 0x100fe4000801088a */
[-C--:B------:R-:W-:Y:S01]  /*c240*/  HMMA.16816.F32.BF16 R124, R148, R154.reuse, R124 ;  /* 0x0000009a947c723c */ /* 0x080fe2000004187c */
[----:B------:R1:W2:Y:S02]  /*c250*/  MUFU.EX2 R178, R156 ;  /* 0x0000009c00b27308 */ /* 0x0002a40000000800 */
[--C-:B------:R-:W-:Y:S05]  /*c260*/  FFMA.FTZ R148, R165, UR4, -R209.reuse ;  /* 0x00000004a5947c23 */ /* 0x100fea00080108d1 */
[----:B------:R-:W-:Y:S03]  /*c270*/  HMMA.16816.F32.BF16 R128, R144, R154, R128 ;  /* 0x0000009a9080723c */ /* 0x000fe60000041880 */
[----:B------:R4:W-:Y:S01]  /*c280*/  MUFU.EX2 R196, R152 ;  /* 0x0000009800c47308 */ /* 0x0009e20000000800 */
[----:B------:R-:W-:Y:S02]  /*c290*/  F2FP.BF16.F32.PACK_AB R144, R182, R187 ;  /* 0x000000bbb690723e */ /* 0x000fe400000010ff */
[----:B------:R-:W-:Y:S02]  /*c2a0*/  F2FP.BF16.F32.PACK_AB R145, R181, R186 ;  /* 0x000000bab591723e */ /* 0x000fe400000010ff */
[----:B------:R-:W-:Y:S05]  /*c2b0*/  F2FP.BF16.F32.PACK_AB R146, R198, R194 ;  /* 0x000000c2c692723e */ /* 0x000fea00000010ff */
[----:B------:R2:W-:Y:S01]  /*c2c0*/  MUFU.EX2 R251, R148 ;  /* 0x0000009400fb7308 */ /* 0x0005e20000000800 */
[----:B-1----:R-:W-:Y:S01]  /*c2d0*/  FFMA.FTZ R156, R163, UR4, -R209 ;  /* 0x00000004a39c7c23 */ /* 0x002fe200080108d1 */
[----:B------:R-:W-:Y:S01]  /*c2e0*/  F2FP.BF16.F32.PACK_AB R147, R200, R195 ;  /* 0x000000c3c893723e */ /* 0x000fe200000010ff */
[----:B------:R-:W3:Y:S07]  /*c2f0*/  LDL.LU R163, [R1+0x38] ;  /* 0x0000380001a37983 */ /* 0x000eee0000300800 */
[----:B------:R1:W-:Y:S01]  /*c300*/  MUFU.EX2 R183, R156 ;  /* 0x0000009c00b77308 */ /* 0x0003e20000000800 */
[--C-:B----4-:R-:W-:Y:S01]  /*c310*/  FFMA.FTZ R152, R169, UR4, -R143.reuse ;  /* 0x00000004a9987c23 */ /* 0x110fe2000801088f */
[--C-:B------:R-:W-:Y:S01]  /*c320*/  FFMA.FTZ R169, R167, UR4, -R138.reuse ;  /* 0x00000004a7a97c23 */ /* 0x100fe2000801088a */
[----:B------:R-:W-:Y:S01]  /*c330*/  FFMA.FTZ R143, R218, UR4, -R143 ;  /* 0x00000004da8f7c23 */ /* 0x000fe2000801088f */
[----:B------:R-:W-:Y:S01]  /*c340*/  FFMA.FTZ R138, R211, UR4, -R138 ;  /* 0x00000004d38a7c23 */ /* 0x000fe2000801088a */
[----:B------:R-:W-:Y:S05]  /*c350*/  MOV R211, R224 ;  /* 0x000000e000d37202 */ /* 0x000fea0000000f00 */
[----:B------:R4:W4:Y:S01]  /*c360*/  MUFU.EX2 R201, R152 ;  /* 0x0000009800c97308 */ /* 0x0009220000000800 */
[----:B--2---:R-:W-:Y:S09]  /*c370*/  F2FP.BF16.F32.PACK_AB R148, R178, R185 ;  /* 0x000000b9b294723e */ /* 0x004ff200000010ff */
[----:B------:R2:W-:Y:S01]  /*c380*/  MUFU.EX2 R249, R169 ;  /* 0x000000a900f97308 */ /* 0x0005e20000000800 */
[--C-:B-1----:R-:W-:Y:S02]  /*c390*/  FFMA.FTZ R156, R162, UR4, -R209.reuse ;  /* 0x00000004a29c7c23 */ /* 0x102fe400080108d1 */
[----:B------:R-:W3:Y:S04]  /*c3a0*/  LDL.LU R162, [R1+0x34] ;  /* 0x0000340001a27983 */ /* 0x000ee80000300800 */
[----:B------:R-:W3:Y:S03]  /*c3b0*/  LDL.LU R184, [R1+0x3c] ;  /* 0x00003c0001b87983 */ /* 0x000ee60000300800 */
[----:B------:R1:W1:Y:S01]  /*c3c0*/  MUFU.EX2 R177, R156 ;  /* 0x0000009c00b17308 */ /* 0x0002620000000800 */
[--C-:B----4-:R-:W-:Y:S01]  /*c3d0*/  FFMA.FTZ R152, R168, UR4, -R209.reuse ;  /* 0x00000004a8987c23 */ /* 0x110fe200080108d1 */
[----:B------:R-:W-:Y:S01]  /*c3e0*/  F2FP.BF16.F32.PACK_AB R150, R201, R196 ;  /* 0x000000c4c996723e */ /* 0x000fe200000010ff */
[----:B------:R-:W4:Y:S01]  /*c3f0*/  LDL.LU R188, [R1+0x40] ;  /* 0x0000400001bc7983 */ /* 0x000f220000300800 */
[--C-:B------:R-:W-:Y:S01]  /*c400*/  FFMA.FTZ R168, R164, UR4, -R208.reuse ;  /* 0x00000004a4a87c23 */ /* 0x100fe200080108d0 */
[----:B------:R-:W-:Y:S02]  /*c410*/  FFMA.FTZ R209, R141, UR4, -R209 ;  /* 0x000000048dd17c23 */ /* 0x000fe400080108d1 */
[----:B------:R-:W-:Y:S03]  /*c420*/  LDSM.16.MT88.4 R164, [R137+0x1000] ;  /* 0x0010000089a4783b */ /* 0x000fe60000004200 */
[----:B------:R1:W1:Y:S01]  /*c430*/  MUFU.EX2 R252, R152 ;  /* 0x0000009800fc7308 */ /* 0x0002620000000800 */
[----:B--2---:R-:W-:Y:S09]  /*c440*/  MOV R169, R207 ;  /* 0x000000cf00a97202 */ /* 0x004ff20000000f00 */
[----:B------:R2:W2:Y:S01]  /*c450*/  MUFU.EX2 R250, R170 ;  /* 0x000000aa00fa7308 */ /* 0x0004a20000000800 */
[----:B-1----:R-:W1:Y:S01]  /*c460*/  LDSM.16.MT88.4 R156, [R228+0xd000] ;  /* 0x00d00000e49c783b */ /* 0x002e620000004200 */
[----:B------:R-:W-:Y:S08]  /*c470*/  F2FP.BF16.F32.PACK_AB R149, R177, R183 ;  /* 0x000000b7b195723e */ /* 0x000ff000000010ff */
[----:B------:R2:W-:Y:S01]  /*c480*/  MUFU.EX2 R246, R168 ;  /* 0x000000a800f67308 */ /* 0x0005e20000000800 */
[----:B------:R-:W1:Y:S01]  /*c490*/  LDSM.16.MT88.4 R152, [R229+0xd000] ;  /* 0x00d00000e598783b */ /* 0x000e620000004200 */
[----:B------:R-:W-:Y:S08]  /*c4a0*/  F2FP.BF16.F32.PACK_AB R151, R251, R252 ;  /* 0x000000fcfb97723e */ /* 0x000ff000000010ff */
[----:B------:R-:W-:Y:S01]  /*c4b0*/  MUFU.EX2 R247, R138 ;  /* 0x0000008a00f77308 */ /* 0x000fe20000000800 */
[----:B--2---:R-:W-:Y:S02]  /*c4c0*/  MOV R170, R204 ;  /* 0x000000cc00aa7202 */ /* 0x004fe40000000f00 */
[----:B------:R-:W-:Y:S07]  /*c4d0*/  F2FP.BF16.F32.PACK_AB R140, R250, R249 ;  /* 0x000000f9fa8c723e */ /* 0x000fee00000010ff */
[----:B------:R2:W-:Y:S01]  /*c4e0*/  MUFU.EX2 R224, R209 ;  /* 0x000000d100e07308 */ /* 0x0005e20000000800 */
[----:B------:R-:W-:Y:S01]  /*c4f0*/  MOV R168, R205 ;  /* 0x000000cd00a87202 */ /* 0x000fe20000000f00 */
[-C--:B-1----:R-:W-:Y:S03]  /*c500*/  HMMA.16816.F32.BF16 R4, R144, R156.reuse, R4 ;  /* 0x0000009c9004723c */ /* 0x082fe60000041804 */
[----:B--2---:R-:W-:Y:S05]  /*c510*/  F2FP.BF16.F32.PACK_AB R209, R240, R227 ;  /* 0x000000e3f0d1723e */ /* 0x004fea00000010ff */
[C---:B------:R-:W-:Y:S08]  /*c520*/  HMMA.16816.F32.BF16 R8, R148.reuse, R156, R8 ;  /* 0x0000009c9408723c */ /* 0x040ff00000041808 */
[-C--:B------:R-:W-:Y:S08]  /*c530*/  HMMA.16816.F32.BF16 R12, R148, R158.reuse, R12 ;  /* 0x0000009e940c723c */ /* 0x080ff0000004180c */
[C---:B------:R-:W-:Y:S01]  /*c540*/  HMMA.16816.F32.BF16 R16, R144.reuse, R158, R16 ;  /* 0x0000009e9010723c */ /* 0x040fe20000041810 */
[----:B------:R-:W-:Y:S07]  /*c550*/  LDSM.16.MT88.4 R156, [R228+0xf000] ;  /* 0x00f00000e49c783b */ /* 0x000fee0000004200 */
[-C--:B------:R-:W-:Y:S08]  /*c560*/  HMMA.16816.F32.BF16 R20, R144, R152.reuse, R20 ;  /* 0x000000989014723c */ /* 0x080ff00000041814 */
[C---:B------:R-:W-:Y:S08]  /*c570*/  HMMA.16816.F32.BF16 R24, R148.reuse, R152, R24 ;  /* 0x000000989418723c */ /* 0x040ff00000041818 */
[-C--:B------:R-:W-:Y:S08]  /*c580*/  HMMA.16816.F32.BF16 R28, R148, R154.reuse, R28 ;  /* 0x0000009a941c723c */ /* 0x080ff0000004181c */
[C---:B------:R-:W-:Y:S01]  /*c590*/  HMMA.16816.F32.BF16 R32, R144.reuse, R154, R32 ;  /* 0x0000009a9020723c */ /* 0x040fe20000041820 */
[----:B------:R-:W-:Y:S03]  /*c5a0*/  LDSM.16.MT88.4 R152, [R229+0xf000] ;  /* 0x00f00000e598783b */ /* 0x000fe60000004200 */
[--C-:B---3--:R-:W-:Y:S01]  /*c5b0*/  FFMA.FTZ R171, R226, UR4, -R208.reuse ;  /* 0x00000004e2ab7c23 */ /* 0x108fe200080108d0 */
[----:B------:R-:W-:Y:S01]  /*c5c0*/  FFMA.FTZ R208, R210, UR4, -R208 ;  /* 0x00000004d2d07c23 */ /* 0x000fe200080108d0 */
[----:B------:R1:W-:Y:S10]  /*c5d0*/  MUFU.EX2 R226, R176 ;  /* 0x000000b000e27308 */ /* 0x0003f40000000800 */
[----:B------:R2:W3:Y:S10]  /*c5e0*/  MUFU.EX2 R248, R171 ;  /* 0x000000ab00f87308 */ /* 0x0004f40000000800 */
[----:B------:R3:W3:Y:S01]  /*c5f0*/  MUFU.EX2 R244, R208 ;  /* 0x000000d000f47308 */ /* 0x0006e20000000800 */
[----:B-1----:R-:W-:Y:S02]  /*c600*/  MOV R176, R217 ;  /* 0x000000d900b07202 */ /* 0x002fe40000000f00 */
[----:B--2---:R-:W-:Y:S02]  /*c610*/  MOV R171, R206 ;  /* 0x000000ce00ab7202 */ /* 0x004fe40000000f00 */
[----:B------:R-:W-:Y:S01]  /*c620*/  LDSM.16.MT88.4 R204, [R137+0x1800] ;  /* 0x0018000089cc783b */ /* 0x000fe20000004200 */
[----:B---3--:R-:W-:Y:S02]  /*c630*/  F2FP.BF16.F32.PACK_AB R141, R248, R246 ;  /* 0x000000f6f88d723e */ /* 0x008fe400000010ff */
[----:B------:R-:W-:Y:S01]  /*c640*/  F2FP.BF16.F32.PACK_AB R208, R242, R241 ;  /* 0x000000f1f2d0723e */ /* 0x000fe200000010ff */
[----:B------:R-:W-:Y:S02]  /*c650*/  FFMA.FTZ R132, R132, R163, R239 ;  /* 0x000000a384847223 */ /* 0x000fe400000100ef */
[----:B------:R1:W2:Y:S02]  /*c660*/  MUFU.EX2 R239, R143 ;  /* 0x0000008f00ef7308 */ /* 0x0002a40000000800 */
[----:B------:R-:W-:Y:S02]  /*c670*/  FADD.FTZ R132, R238, R132 ;  /* 0x00000084ee847221 */ /* 0x000fe40000010000 */
[----:B------:R3:W5:Y:S01]  /*c680*/  LDL.LU R238, [R1+0x5c] ;  /* 0x00005c0001ee7983 */ /* 0x0007620000300800 */
[----:B-1----:R-:W-:Y:S02]  /*c690*/  F2FP.BF16.F32.PACK_AB R143, R244, R243 ;  /* 0x000000f3f48f723e */ /* 0x002fe400000010ff */
[----:B--2---:R-:W-:Y:S01]  /*c6a0*/  F2FP.BF16.F32.PACK_AB R210, R239, R226 ;  /* 0x000000e2efd2723e */ /* 0x004fe200000010ff */
[----:B------:R-:W-:Y:S02]  /*c6b0*/  FFMA.FTZ R3, R3, R162, R219 ;  /* 0x000000a203037223 */ /* 0x000fe400000100db */
[----:B------:R-:W1:Y:S01]  /*c6c0*/  LDSM.16.MT88.4 R160, [R220+0x1000] ;  /* 0x00100000dca0783b */ /* 0x000e620000004200 */
[----:B------:R-:W-:Y:S01]  /*c6d0*/  FFMA.FTZ R2, R2, R184, R213 ;  /* 0x000000b802027223 */ /* 0x000fe200000100d5 */
[----:B------:R-:W-:Y:S01]  /*c6e0*/  FADD.FTZ R138, R233, R3 ;  /* 0x00000003e98a7221 */ /* 0x000fe20000010000 */
[----:B------:R-:W-:Y:S02]  /*c6f0*/  MOV R184, R225 ;  /* 0x000000e100b87202 */ /* 0x000fe40000000f00 */
[----:B------:R-:W-:Y:S01]  /*c700*/  FADD.FTZ R3, R214, R2 ;  /* 0x00000002d6037221 */ /* 0x000fe20000010000 */
[----:B------:R-:W-:Y:S02]  /*c710*/  FADD.FTZ R2, R232, R132 ;  /* 0x00000084e8027221 */ /* 0x000fe40000010000 */
[----:B------:R3:W5:Y:S01]  /*c720*/  LDL.LU R233, [R1+0x58] ;  /* 0x0000580001e97983 */ /* 0x0007620000300800 */
[----:B------:R-:W-:Y:S01]  /*c730*/  FADD.FTZ R139, R230, R138 ;  /* 0x0000008ae68b7221 */ /* 0x000fe20000010000 */
[----:B----4-:R-:W-:Y:S01]  /*c740*/  FFMA.FTZ R0, R0, R188, R212 ;  /* 0x000000bc00007223 */ /* 0x010fe200000100d4 */
[----:B------:R-:W-:Y:S01]  /*c750*/  FADD.FTZ R138, R222, R3 ;  /* 0x00000003de8a7221 */ /* 0x000fe20000010000 */
[----:B------:R-:W-:Y:S01]  /*c760*/  LDSM.16.MT88.4 R188, [R220+0x1800] ;  /* 0x00180000dcbc783b */ /* 0x000fe20000004200 */
[----:B------:R-:W-:Y:S01]  /*c770*/  MOV R3, R216 ;  /* 0x000000d800037202 */ /* 0x000fe20000000f00 */
[----:B------:R-:W-:Y:S01]  /*c780*/  FADD.FTZ R0, R215, R0 ;  /* 0x00000000d7007221 */ /* 0x000fe20000010000 */
[----:B------:R2:W4:Y:S01]  /*c790*/  MUFU.EX2 R225, R142 ;  /* 0x0000008e00e17308 */ /* 0x0005220000000800 */
[----:B------:R-:W-:Y:S01]  /*c7a0*/  FADD.FTZ R132, R237, R2 ;  /* 0x00000002ed847221 */ /* 0x000fe20000010000 */
[----:B------:R-:W-:Y:S01]  /*c7b0*/  MOV R2, R193 ;  /* 0x000000c100027202 */ /* 0x000fe20000000f00 */
[----:B------:R-:W-:Y:S01]  /*c7c0*/  FADD.FTZ R0, R221, R0 ;  /* 0x00000000dd007221 */ /* 0x000fe20000010000 */
[----:B------:R-:W-:Y:S01]  /*c7d0*/  MOV R193, R223 ;  /* 0x000000df00c17202 */ /* 0x000fe20000000f00 */
[----:B------:R-:W-:Y:S01]  /*c7e0*/  LDSM.16.MT88.4 R212, [R228+0xf800] ;  /* 0x00f80000e4d4783b */ /* 0x000fe20000004200 */
[----:B------:R-:W-:Y:S01]  /*c7f0*/  MOV R237, 0x40 ;  /* 0x0000004000ed7802 */ /* 0x000fe20000000f00 */
[----:B------:R-:W-:Y:S06]  /*c800*/  FADD.FTZ R0, R235, R0 ;  /* 0x00000000eb007221 */ /* 0x000fec0000010000 */
[----:B------:R-:W-:Y:S01]  /*c810*/  LDSM.16.MT88.4 R216, [R229+0xf800] ;  /* 0x00f80000e5d8783b */ /* 0x000fe20000004200 */
[----:B--2---:R-:W-:Y:S07]  /*c820*/  F2FP.BF16.F32.PACK_AB R142, R247, R245 ;  /* 0x000000f5f78e723e */ /* 0x004fee00000010ff */
[----:B------:R3:W5:Y:S01]  /*c830*/  LDL.LU R232, [R1+0x54] ;  /* 0x0000540001e87983 */ /* 0x0007620000300800 */
[-C--:B-1----:R-:W-:Y:S03]  /*c840*/  HMMA.16816.F32.BF16 R36, R144, R160.reuse, R36 ;  /* 0x000000a09024723c */ /* 0x082fe60000041824 */
[----:B------:R3:W5:Y:S01]  /*c850*/  LDL.LU R230, [R1+0x50] ;  /* 0x0000500001e67983 */ /* 0x0007620000300800 */
[----:B------:R-:W1:Y:S04]  /*c860*/  S2R R235, SR_TID.X ;  /* 0x0000000000eb7919 */ /* 0x000e680000002100 */
[C---:B------:R-:W-:Y:S08]  /*c870*/  HMMA.16816.F32.BF16 R40, R148.reuse, R160, R40 ;  /* 0x000000a09428723c */ /* 0x040ff00000041828 */
[-C--:B------:R-:W-:Y:S08]  /*c880*/  HMMA.16816.F32.BF16 R44, R148, R162.reuse, R44 ;  /* 0x000000a2942c723c */ /* 0x080ff0000004182c */
[C---:B------:R-:W-:Y:S01]  /*c890*/  HMMA.16816.F32.BF16 R48, R144.reuse, R162, R48 ;  /* 0x000000a29030723c */ /* 0x040fe20000041830 */
[----:B------:R-:W2:Y:S07]  /*c8a0*/  LDSM.16.MT88.4 R160, [R220+0x3000] ;  /* 0x00300000dca0783b */ /* 0x000eae0000004200 */
[-C--:B------:R-:W-:Y:S01]  /*c8b0*/  HMMA.16816.F32.BF16 R52, R144, R164.reuse, R52 ;  /* 0x000000a49034723c */ /* 0x080fe20000041834 */
[----:B------:R-:W-:Y:S02]  /*c8c0*/  LDSM.16.MT88.4 R220, [R220+0x3800] ;  /* 0x00380000dcdc783b */ /* 0x000fe40000004200 */
[----:B-1----:R-:W-:Y:S05]  /*c8d0*/  SHF.L.U32 R235, R235, 0x6, RZ ;  /* 0x00000006ebeb7819 */ /* 0x002fea00000006ff */
        /* <DEDUP_REMOVED lines=8> */
[----:B------:R-:W4:Y:S07]  /*c960*/  LDSM.16.MT88.4 R156, [R228+0xd800] ;  /* 0x00d80000e49c783b */ /* 0x000f2e0000004200 */
[-C--:B------:R-:W-:Y:S08]  /*c970*/  HMMA.16816.F32.BF16 R84, R144, R152.reuse, R84 ;  /* 0x000000989054723c */ /* 0x080ff00000041854 */
[C---:B------:R-:W-:Y:S08]  /*c980*/  HMMA.16816.F32.BF16 R88, R148.reuse, R152, R88 ;  /* 0x000000989458723c */ /* 0x040ff00000041858 */
[-C--:B------:R-:W-:Y:S08]  /*c990*/  HMMA.16816.F32.BF16 R92, R148, R154.reuse, R92 ;  /* 0x0000009a945c723c */ /* 0x080ff0000004185c */
[C---:B------:R-:W-:Y:S08]  /*c9a0*/  HMMA.16816.F32.BF16 R96, R144.reuse, R154, R96 ;  /* 0x0000009a9060723c */ /* 0x040ff00000041860 */
[-C--:B--2---:R-:W-:Y:S08]  /*c9b0*/  HMMA.16816.F32.BF16 R100, R144, R160.reuse, R100 ;  /* 0x000000a09064723c */ /* 0x084ff00000041864 */
[C---:B------:R-:W-:Y:S08]  /*c9c0*/  HMMA.16816.F32.BF16 R104, R148.reuse, R160, R104 ;  /* 0x000000a09468723c */ /* 0x040ff00000041868 */
[-C--:B------:R-:W-:Y:S08]  /*c9d0*/  HMMA.16816.F32.BF16 R108, R148, R162.reuse, R108 ;  /* 0x000000a2946c723c */ /* 0x080ff0000004186c */
[C---:B------:R-:W-:Y:S08]  /*c9e0*/  HMMA.16816.F32.BF16 R112, R144.reuse, R162, R112 ;  /* 0x000000a29070723c */ /* 0x040ff00000041870 */
[-C--:B-1----:R-:W-:Y:S08]  /*c9f0*/  HMMA.16816.F32.BF16 R116, R144, R164.reuse, R116 ;  /* 0x000000a49074723c */ /* 0x082ff00000041874 */
[C---:B------:R-:W-:Y:S08]  /*ca00*/  HMMA.16816.F32.BF16 R120, R148.reuse, R164, R120 ;  /* 0x000000a49478723c */ /* 0x040ff00000041878 */
[-C--:B------:R-:W-:Y:S08]  /*ca10*/  HMMA.16816.F32.BF16 R124, R148, R166.reuse, R124 ;  /* 0x000000a6947c723c */ /* 0x080ff0000004187c */
[----:B------:R-:W-:Y:S08]  /*ca20*/  HMMA.16816.F32.BF16 R128, R144, R166, R128 ;  /* 0x000000a69080723c */ /* 0x000ff00000041880 */
[-C--:B----4-:R-:W-:Y:S05]  /*ca30*/  HMMA.16816.F32.BF16 R148, R140, R156.reuse, R4 ;  /* 0x0000009c8c94723c */ /* 0x090fea0000041804 */
[----:B------:R-:W-:Y:S02]  /*ca40*/  MOV R7, R211 ;  /* 0x000000d300077202 */ /* 0x000fe40000000f00 */
[----:B------:R-:W-:Y:S02]  /*ca50*/  F2FP.BF16.F32.PACK_AB R211, R224, R225 ;  /* 0x000000e1e0d3723e */ /* 0x000fe400000010ff */
[----:B------:R-:W-:Y:S02]  /*ca60*/  MOV R4, R171 ;  /* 0x000000ab00047202 */ /* 0x000fe40000000f00 */
[----:B------:R-:W-:Y:S02]  /*ca70*/  MOV R5, R168 ;  /* 0x000000a800057202 */ /* 0x000fe40000000f00 */
[----:B------:R-:W-:Y:S01]  /*ca80*/  MOV R6, R170 ;  /* 0x000000aa00067202 */ /* 0x000fe20000000f00 */
[C---:B------:R-:W-:Y:S04]  /*ca90*/  HMMA.16816.F32.BF16 R144, R208.reuse, R156, R8 ;  /* 0x0000009cd090723c */ /* 0x040fe80000041808 */
[----:B------:R-:W-:Y:S02]  /*caa0*/  MOV R11, R169 ;  /* 0x000000a9000b7202 */ /* 0x000fe40000000f00 */
[----:B------:R-:W-:Y:S02]  /*cab0*/  MOV R8, R176 ;  /* 0x000000b000087202 */ /* 0x000fe40000000f00 */
[-C--:B------:R-:W-:Y:S03]  /*cac0*/  HMMA.16816.F32.BF16 R152, R208, R158.reuse, R12 ;  /* 0x0000009ed098723c */ /* 0x080fe6000004180c */
        /* <DEDUP_REMOVED lines=20> */
[-C--:B------:R-:W-:Y:S01]  /*cc10*/  HMMA.16816.F32.BF16 R176, R140, R188.reuse, R36 ;  /* 0x000000bc8cb0723c */ /* 0x080fe20000041824 */
[----:B------:R-:W1:Y:S02]  /*cc20*/  LDSM.16.MT88.4 R4, [R137+0x3800] ;  /* 0x003800008904783b */ /* 0x000e640000004200 */
[----:B------:R-:W-:Y:S02]  /*cc30*/  MOV R20, R183 ;  /* 0x000000b700147202 */ /* 0x000fe40000000f00 */
[----:B------:R-:W-:Y:S02]  /*cc40*/  MOV R21, R182 ;  /* 0x000000b600157202 */ /* 0x000fe40000000f00 */
[----:B------:R-:W-:Y:S02]  /*cc50*/  MOV R39, R180 ;  /* 0x000000b400277202 */ /* 0x000fe40000000f00 */
        /* <DEDUP_REMOVED lines=11> */
[----:B------:R-:W-:Y:S01]  /*cd10*/  MOV R34, R199 ;  /* 0x000000c700227202 */ /* 0x000fe20000000f00 */
[----:B------:R-:W-:Y:S01]  /*cd20*/  FADD.FTZ R3, R3, R139 ;  /* 0x0000008b03037221 */ /* 0x000fe20000010000 */
        /* <DEDUP_REMOVED lines=10> */
[----:B------:R-:W-:Y:S01]  /*cdd0*/  MOV R39, R32 ;  /* 0x0000002000277202 */ /* 0x000fe20000000f00 */
[----:B------:R-:W-:Y:S01]  /*cde0*/  FADD.FTZ R3, R37, R3 ;  /* 0x0000000325037221 */ /* 0x000fe20000010000 */
[----:B------:R-:W-:Y:S02]  /*cdf0*/  MOV R33, R34 ;  /* 0x0000002200217202 */ /* 0x000fe40000000f00 */
[-C--:B------:R-:W-:Y:S03]  /*ce00*/  HMMA.16816.F32.BF16 R68, R140, R212.reuse, R68 ;  /* 0x000000d48c44723c */ /* 0x080fe60000041844 */
[----:B------:R-:W-:Y:S01]  /*ce10*/  FADD.FTZ R0, R39, R0 ;  /* 0x0000000027007221 */ /* 0x000fe20000010000 */
[----:B------:R-:W-:Y:S01]  /*ce20*/  FADD.FTZ R10, R10, R3 ;  /* 0x000000030a0a7221 */ /* 0x000fe20000010000 */
[----:B------:R-:W-:Y:S02]  /*ce30*/  MOV R34, R35 ;  /* 0x0000002300227202 */ /* 0x000fe40000000f00 */
[----:B------:R-:W-:Y:S01]  /*ce40*/  FADD.FTZ R8, R8, R0 ;  /* 0x0000000008087221 */ /* 0x000fe20000010000 */
        /* <DEDUP_REMOVED lines=8> */
[----:B------:R-:W-:Y:S01]  /*ced0*/  FADD.FTZ R2, R236, R138 ;  /* 0x0000008aec027221 */ /* 0x000fe20000010000 */
[----:B------:R-:W-:Y:S01]  /*cee0*/  MOV R32, R33 ;  /* 0x0000002100207202 */ /* 0x000fe20000000f00 */
[----:B------:R-:W2:Y:S01]  /*cef0*/  S2R R236, SR_TID.X ;  /* 0x0000000000ec7919 */ /* 0x000ea20000002100 */
[----:B------:R-:W-:Y:S01]  /*cf00*/  MOV R33, R34 ;  /* 0x0000002200217202 */ /* 0x000fe20000000f00 */
[-C--:B------:R-:W-:Y:S03]  /*cf10*/  HMMA.16816.F32.BF16 R84, R140, R216.reuse, R84 ;  /* 0x000000d88c54723c */ /* 0x080fe60000041854 */
[----:B------:R-:W-:Y:S01]  /*cf20*/  FADD.FTZ R2, R38, R2 ;  /* 0x0000000226027221 */ /* 0x000fe20000010000 */
[----:B------:R-:W-:Y:S02]  /*cf30*/  MOV R34, R35 ;  /* 0x0000002300227202 */ /* 0x000fe40000000f00 */
[----:B------:R-:W-:Y:S01]  /*cf40*/  MOV R35, R28 ;  /* 0x0000001c00237202 */ /* 0x000fe20000000f00 */
[----:B------:R-:W-:Y:S01]  /*cf50*/  FADD.FTZ R9, R9, R2 ;  /* 0x0000000209097221 */ /* 0x000fe20000010000 */
[C---:B------:R-:W-:Y:S04]  /*cf60*/  HMMA.16816.F32.BF16 R88, R208.reuse, R216, R88 ;  /* 0x000000d8d058723c */ /* 0x040fe80000041858 */
[----:B------:R-:W-:Y:S01]  /*cf70*/  MOV R28, R29 ;  /* 0x0000001d001c7202 */ /* 0x000fe20000000f00 */
[----:B------:R-:W-:Y:S01]  /*cf80*/  FADD.FTZ R0, R35, R9 ;  /* 0x0000000923007221 */ /* 0x000fe20000010000 */
[----:B------:R-:W-:Y:S01]  /*cf90*/  FADD.FTZ R2, R34, R10 ;  /* 0x0000000a22027221 */ /* 0x000fe20000010000 */
[----:B------:R-:W-:Y:S01]  /*cfa0*/  MOV R29, R30 ;  /* 0x0000001e001d7202 */ /* 0x000fe20000000f00 */
[-C--:B------:R-:W-:Y:S03]  /*cfb0*/  HMMA.16816.F32.BF16 R92, R208, R218.reuse, R92 ;  /* 0x000000dad05c723c */ /* 0x080fe6000004185c */
[----:B------:R-:W-:Y:S01]  /*cfc0*/  FADD.FTZ R8, R28, R8 ;  /* 0x000000081c087221 */ /* 0x000fe20000010000 */
[----:B------:R-:W-:Y:S01]  /*cfd0*/  FADD.FTZ R9, R31, R0 ;  /* 0x000000001f097221 */ /* 0x000fe20000010000 */
[----:B------:R-:W-:Y:S01]  /*cfe0*/  MOV R30, R11 ;  /* 0x0000000b001e7202 */ /* 0x000fe20000000f00 */
[----:B------:R-:W-:Y:S01]  /*cff0*/  FADD.FTZ R11, R234, R132 ;  /* 0x00000084ea0b7221 */ /* 0x000fe20000010000 */
[----:B------:R-:W-:Y:S01]  /*d000*/  FADD.FTZ R0, R24, R8 ;  /* 0x0000000818007221 */ /* 0x000fe20000010000 */
[C---:B------:R-:W-:Y:S01]  /*d010*/  HMMA.16816.F32.BF16 R96, R140.reuse, R218, R96 ;  /* 0x000000da8c60723c */ /* 0x040fe20000041860 */
[----:B------:R-:W4:Y:S03]  /*d020*/  S2R R234, SR_TID.X ;  /* 0x0000000000ea7919 */ /* 0x000f260000002100 */
        /* <DEDUP_REMOVED lines=8> */
[----:B------:R-:W-:Y:S01]  /*d0b0*/  ISETP.GT.AND P2, PT, R15, RZ, PT ;  /* 0x000000ff0f00720c */ /* 0x000fe20003f44270 */
        /* <DEDUP_REMOVED lines=10> */
[----:B--2---:R-:W-:Y:S01]  /*d160*/  SHF.L.U32 R236, R236, 0x6, RZ ;  /* 0x00000006ecec7819 */ /* 0x004fe200000006ff */
[----:B------:R-:W-:Y:S01]  /*d170*/  FADD.FTZ R3, R21, R3 ;  /* 0x0000000315037221 */ /* 0x000fe20000010000 */
[C---:B------:R-:W-:Y:S04]  /*d180*/  HMMA.16816.F32.BF16 R112, R140.reuse, R222, R112 ;  /* 0x000000de8c70723c */ /* 0x040fe80000041870 */
[----:B------:R-:W-:Y:S01]  /*d190*/  FADD.FTZ R3, R17, R3 ;  /* 0x0000000311037221 */ /* 0x000fe20000010000 */
[----:B------:R-:W-:Y:S01]  /*d1a0*/  FADD.FTZ R2, R14, R2 ;  /* 0x000000020e027221 */ /* 0x000fe20000010000 */
[----:B------:R-:W-:Y:S02]  /*d1b0*/  LOP3.LUT R236, R236, 0x400, RZ, 0xc0, !PT ;  /* 0x00000400ecec7812 */ /* 0x000fe400078ec0ff */
[-C--:B-1----:R-:W-:Y:S03]  /*d1c0*/  HMMA.16816.F32.BF16 R116, R140, R4.reuse, R116 ;  /* 0x000000048c74723c */ /* 0x082fe60000041874 */
[----:B------:R-:W-:Y:S01]  /*d1d0*/  FADD.FTZ R9, R12, R3 ;  /* 0x000000030c097221 */ /* 0x000fe20000010000 */
[----:B------:R-:W-:Y:S01]  /*d1e0*/  FADD.FTZ R3, R13, R8 ;  /* 0x000000080d037221 */ /* 0x000fe20000010000 */
[----:B------:R-:W-:Y:S02]  /*d1f0*/  MOV R138, R133 ;  /* 0x00000085008a7202 */ /* 0x000fe40000000f00 */
[----:B------:R-:W-:Y:S01]  /*d200*/  FADD.FTZ R9, R249, R9 ;  /* 0x00000009f9097221 */ /* 0x000fe20000010000 */
[C---:B------:R-:W-:Y:S04]  /*d210*/  HMMA.16816.F32.BF16 R120, R208.reuse, R4, R120 ;  /* 0x00000004d078723c */ /* 0x040fe80000041878 */
        /* <DEDUP_REMOVED lines=12> */
[----:B------:R-:W-:Y:S01]  /*d2e0*/  IADD3 R0, PT, PT, R15, -0x1, RZ ;  /* 0xffffffff0f007810 */ /* 0x000fe20007ffe0ff */
[----:B------:R-:W-:Y:S01]  /*d2f0*/  FADD.FTZ R2, R224, R2 ;  /* 0x00000002e0027221 */ /* 0x000fe20000010000 */
[-C--:B------:R-:W-:Y:S01]  /*d300*/  HMMA.16816.F32.BF16 R124, R208, R6.reuse, R124 ;  /* 0x00000006d07c723c */ /* 0x080fe2000004187c */
[----:B------:R1:W-:Y:S02]  /*d310*/  STL [R1+0x38], R4 ;  /* 0x0000380401007387 */ /* 0x0003e40000100800 */
[----:B------:R-:W-:Y:S01]  /*d320*/  FADD.FTZ R3, R239, R3 ;  /* 0x00000003ef037221 */ /* 0x000fe20000010000 */
[----:B------:R-:W-:Y:S02]  /*d330*/  MOV R137, R134 ;  /* 0x0000008600897202 */ /* 0x000fe40000000f00 */
[----:B------:R-:W-:Y:S02]  /*d340*/  MOV R132, R135 ;  /* 0x0000008700847202 */ /* 0x000fe40000000f00 */
[----:B------:R-:W-:Y:S04]  /*d350*/  HMMA.16816.F32.BF16 R128, R140, R6, R128 ;  /* 0x000000068c80723c */ /* 0x000fe80000041880 */
[----:B-1----:R-:W-:Y:S05]  /*d360*/  FADD.FTZ R4, R244, R5 ;  /* 0x00000005f4047221 */ /* 0x002fea0000010000 */
[----:B------:R-:W-:Y:S04]  /*d370*/  STL [R1+0x34], R4 ;  /* 0x0000340401007387 */ /* 0x000fe80000100800 */
[----:B------:R1:W-:Y:S04]  /*d380*/  STL [R1+0x3c], R3 ;  /* 0x00003c0301007387 */ /* 0x0003e80000100800 */
[----:B------:R3:W-:Y:S04]  /*d390*/  STL [R1], R0 ;  /* 0x0000000001007387 */ /* 0x0007e80000100800 */
[----:B------:R3:W-:Y:S01]  /*d3a0*/  STL [R1+0x40], R2 ;  /* 0x0000400201007387 */ /* 0x0007e20000100800 */
[----:B-1----:R-:W-:Y:S01]  /*d3b0*/  MOV R3, R136 ;  /* 0x0000008800037202 */ /* 0x002fe20000000f00 */
[----:B----4-:R-:W-:Y:S06]  /*d3c0*/  @P2 BRA `(.L_x_303) ;  /* 0xffffffb400d02947 */ /* 0x010fec000383ffff */
.L_x_302:
[----:B------:R-:W3:Y:S04]  /*d3d0*/  LDL.LU R4, [R1+0x38] ;  /* 0x0000380001047983 */ /* 0x000ee80000300800 */
[----:B------:R-:W2:Y:S04]  /*d3e0*/  LDL.LU R8, [R1+0x34] ;  /* 0x0000340001087983 */ /* 0x000ea80000300800 */
[----:B------:R-:W4:Y:S04]  /*d3f0*/  LDL.LU R7, [R1+0x3c] ;  /* 0x00003c0001077983 */ /* 0x000f280000300800 */
[----:B------:R-:W4:Y:S04]  /*d400*/  LDL.LU R6, [R1+0x40] ;  /* 0x0000400001067983 */ /* 0x000f280000300800 */
[----:B------:R-:W4:Y:S04]  /*d410*/  LDL.LU R5, [R1+0x30] ;  /* 0x0000300001057983 */ /* 0x000f280000300800 */
[----:B------:R-:W4:Y:S01]  /*d420*/  LDL R140, [R1+0x4c] ;  /* 0x00004c00018c7983 */ /* 0x000f220000100800 */
[----:B------:R-:W-:-:S04]  /*d430*/  MOV R64, 0x10 ;  /* 0x0000001000407802 */ /* 0x000fc80000000f00 */
[----:B------:R-:W-:Y:S02]  /*d440*/  SEL R64, R64, 0xfffffff0, !P0 ;  /* 0xfffffff040407807 */ /* 0x000fe40004000000 */
[----:B------:R-:W-:Y:S01]  /*d450*/  LOP3.LUT P0, RZ, R234, 0x8, RZ, 0xc0, !PT ;  /* 0x00000008eaff7812 */ /* 0x000fe2000780c0ff */
[----:B---3--:R-:W1:Y:S04]  /*d460*/  SHFL.BFLY PT, R2, R4, 0x2, 0x1f ;  /* 0x0c401f0004027f89 */ /* 0x008e6800000e0000 */
[----:B--2---:R-:W2:Y:S04]  /*d470*/  SHFL.BFLY PT, R0, R8, 0x2, 0x1f ;  /* 0x0c401f0008007f89 */ /* 0x004ea800000e0000 */
[----:B----4-:R-:W3:Y:S01]  /*d480*/  SHFL.BFLY PT, R3, R6, 0x2, 0x1f ;  /* 0x0c401f0006037f89 */ /* 0x010ee200000e0000 */
[----:B------:R-:W-:Y:S01]  /*d490*/  MOV R141, R5 ;  /* 0x00000005008d7202 */ /* 0x000fe20000000f00 */
[----:B-1----:R-:W-:-:S02]  /*d4a0*/  FADD.FTZ R2, R2, R4 ;  /* 0x0000000402027221 */ /* 0x002fc40000010000 */
[----:B------:R-:W1:Y:S01]  /*d4b0*/  SHFL.BFLY PT, R4, R7, 0x2, 0x1f ;  /* 0x0c401f0007047f89 */ /* 0x000e6200000e0000 */
[----:B--2---:R-:W-:-:S03]  /*d4c0*/  FADD.FTZ R0, R0, R8 ;  /* 0x0000000800007221 */ /* 0x004fc60000010000 */
[----:B------:R-:W2:Y:S04]  /*d4d0*/  SHFL.BFLY PT, R132, R2, 0x1, 0x1f ;  /* 0x0c201f0002847f89 */ /* 0x000ea800000e0000 */
[----:B------:R-:W4:Y:S01]  /*d4e0*/  SHFL.BFLY PT, R137, R0, 0x1, 0x1f ;  /* 0x0c201f0000897f89 */ /* 0x000f2200000e0000 */
[----:B---3--:R-:W-:-:S05]  /*d4f0*/  FADD.FTZ R3, R3, R6 ;  /* 0x0000000603037221 */ /* 0x008fca0000010000 */
[----:B------:R-:W-:Y:S01]  /*d500*/  SHFL.BFLY PT, R139, R3, 0x1, 0x1f ;  /* 0x0c201f00038b7f89 */ /* 0x000fe200000e0000 */
[----:B-1----:R-:W-:Y:S01]  /*d510*/  FADD.FTZ R4, R4, R7 ;  /* 0x0000000704047221 */ /* 0x002fe20000010000 */
[----:B--2---:R-:W-:-:S04]  /*d520*/  FADD.FTZ R132, R2, R132 ;  /* 0x0000008402847221 */ /* 0x004fc80000010000 */
[----:B------:R-:W1:Y:S01]  /*d530*/  SHFL.BFLY PT, R138, R4, 0x1, 0x1f ;  /* 0x0c201f00048a7f89 */ /* 0x000e6200000e0000 */
[----:B------:R-:W2:Y:S01]  /*d540*/  MUFU.RCP R5, R132 ;  /* 0x0000008400057308 */ /* 0x000ea20000001000 */
[----:B----4-:R-:W-:Y:S01]  /*d550*/  FADD.FTZ R137, R0, R137 ;  /* 0x0000008900897221 */ /* 0x010fe20000010000 */
        /* <DEDUP_REMOVED lines=9> */
[----:B-1----:R-:W-:Y:S01]  /*d5f0*/  FADD.FTZ R138, R4, R138 ;  /* 0x0000008a048a7221 */ /* 0x002fe20000010000 */
[----:B------:R-:W-:Y:S01]  /*d600*/  FADD.FTZ R139, R3, R139 ;  /* 0x0000008b038b7221 */ /* 0x000fe20000010000 */
[----:B------:R-:W-:Y:S02]  /*d610*/  LOP3.LUT R5, R232, R2, RZ, 0xfc, !PT ;  /* 0x00000002e8057212 */ /* 0x000fe400078efcff */
[----:B---3--:R-:W-:Y:S01]  /*d620*/  FSEL R3, R6, 1, P3 ;  /* 0x3f80000006037808 */ /* 0x008fe20001800000 */
        /* <DEDUP_REMOVED lines=35> */
[----:B------:R-:W-:Y:S01]  /*d860*/  FSETP.NE.FTZ.AND P1, PT, R139, RZ, PT ;  /* 0x000000ff8b00720b */ /* 0x000fe20003f35000 */
[C---:B------:R-:W-:Y:S01]  /*d870*/  FMUL.FTZ R150, R3.reuse, R150 ;  /* 0x0000009603967220 */ /* 0x040fe20000410000 */
[C---:B------:R-:W-:Y:S01]  /*d880*/  FMUL.FTZ R151, R3.reuse, R151 ;  /* 0x0000009703977220 */ /* 0x040fe20000410000 */
[----:B-1----:R-:W-:Y:S01]  /*d890*/  FSEL R2, R2, 1, P2 ;  /* 0x3f80000002027808 */ /* 0x002fe20001000000 */
[C---:B------:R-:W-:Y:S01]  /*d8a0*/  FMUL.FTZ R158, R3.reuse, R158 ;  /* 0x0000009e039e7220 */ /* 0x040fe20000410000 */
[----:B------:R-:W-:Y:S01]  /*d8b0*/  FMUL.FTZ R159, R3, R159 ;  /* 0x0000009f039f7220 */ /* 0x000fe20000410000 */
[----:B------:R-:W-:Y:S02]  /*d8c0*/  LEA R5, R5, UR5, 0x1 ;  /* 0x0000000505057c11 */ /* 0x000fe4000f8e08ff */
[----:B--2---:R-:W-:Y:S01]  /*d8d0*/  FSEL R0, R0, 1, P1 ;  /* 0x3f80000000007808 */ /* 0x004fe20000800000 */
[C---:B------:R-:W-:Y:S01]  /*d8e0*/  FMUL.FTZ R144, R2.reuse, R144 ;  /* 0x0000009002907220 */ /* 0x040fe20000410000 */
[----:B------:R-:W-:Y:S01]  /*d8f0*/  FMUL.FTZ R63, R2, R145 ;  /* 0x00000091023f7220 */ /* 0x000fe20000410000 */
[----:B------:R-:W-:-:S02]  /*d900*/  FMUL.FTZ R162, R3, R162 ;  /* 0x000000a203a27220 */ /* 0x000fc40000410000 */
        /* <DEDUP_REMOVED lines=109> */
[----:B--2---:R-:W-:Y:S02]  /*dfe0*/  IADD3 R2, PT, PT, R5, R6, RZ ;  /* 0x0000000605027210 */ /* 0x004fe40007ffe0ff */
[----:B------:R-:W-:Y:S02]  /*dff0*/  F2FP.BF16.F32.PACK_AB R15, R15, R160 ;  /* 0x000000a00f0f723e */ /* 0x000fe400000010ff */
[----:B------:R-:W-:Y:S02]  /*e000*/  F2FP.BF16.F32.PACK_AB R14, R14, R162 ;  /* 0x000000a20e0e723e */ /* 0x000fe400000010ff */
[----:B---3--:R-:W-:-:S02]  /*e010*/  IADD3 R0, PT, PT, R5, 0x40, RZ ;  /* 0x0000004005007810 */ /* 0x008fc40007ffe0ff */
[----:B------:R-:W-:Y:S02]  /*e020*/  F2FP.BF16.F32.PACK_AB R11, R11, R172 ;  /* 0x000000ac0b0b723e */ /* 0x000fe400000010ff */
[----:B------:R-:W-:Y:S01]  /*e030*/  F2FP.BF16.F32.PACK_AB R10, R10, R174 ;  /* 0x000000ae0a0a723e */ /* 0x000fe200000010ff */
[----:B-1----:R-:W1:Y:S01]  /*e040*/  LDC.U8 R9, c[0x0][0x549] ;  /* 0x00015240ff097b82 */ /* 0x002e620000000000 */
[----:B------:R-:W-:Y:S02]  /*e050*/  IADD3 R3, PT, PT, R64, R2, RZ ;  /* 0x0000000240037210 */ /* 0x000fe40007ffe0ff */
        /* <DEDUP_REMOVED lines=53> */
[----:B-1----:R-:W-:-:S03]  /*e3b0*/  ISETP.NE.AND P5, PT, R9, RZ, PT ;  /* 0x000000ff0900720c */ /* 0x002fc60003fa5270 */
        /* <DEDUP_REMOVED lines=92> */
.L_x_306:
        /* <DEDUP_REMOVED lines=78> */
.L_x_308:
[----:B------:R-:W-:Y:S05]  /*ee60*/  BSYNC.RECONVERGENT B0 ;  /* 0x0000000000007941 */ /* 0x000fea0003800200 */
.L_x_307:
[----:B------:R2:W5:Y:S01]  /*ee70*/  LDL R23, [R1+0x2c] ;  /* 0x00002c0001177983 */ /* 0x0005620000100800 */
[C---:B-1----:R-:W-:Y:S01]  /*ee80*/  VIADD R2, R29.reuse, 0x10 ;  /* 0x000000101d027836 */ /* 0x042fe20000000000 */
[----:B------:R-:W1:Y:S01]  /*ee90*/  LDCU.64 UR4, c[0x0][0x410] ;  /* 0x00008200ff0477ac */ /* 0x000e620008000a00 */
[----:B------:R-:W-:Y:S01]  /*eea0*/  @P6 MOV R16, R24 ;  /* 0x0000001800106202 */ /* 0x000fe20000000f00 */
[----:B------:R2:W4:Y:S01]  /*eeb0*/  LDS.128 R12, [R19] ;  /* 0x00000000130c7984 */ /* 0x0005220000000c00 */
[C---:B------:R-:W-:Y:S01]  /*eec0*/  VIADD R0, R29.reuse, 0x20 ;  /* 0x000000201d007836 */ /* 0x040fe20000000000 */
[----:B-----5:R-:W-:Y:S01]  /*eed0*/  ISETP.GE.AND P0, PT, R2, R36, PT ;  /* 0x000000240200720c */ /* 0x020fe20003f06270 */
[C---:B------:R-:W-:Y:S01]  /*eee0*/  VIADD R5, R29.reuse, 0x30 ;  /* 0x000000301d057836 */ /* 0x040fe20000000000 */
[----:B------:R2:W2:Y:S01]  /*eef0*/  LDS.128 R8, [R19+0x4000] ;  /* 0x0040000013087984 */ /* 0x0004a20000000c00 */
        /* <DEDUP_REMOVED lines=10> */
[----:B-1----:R-:W-:Y:S01]  /*efa0*/  IMAD.WIDE.U32 R16, R30, UR4, R2 ;  /* 0x000000041e107c25 */ /* 0x002fe2000f8e0002 */
[----:B------:R-:W-:Y:S02]  /*efb0*/  ISETP.GE.AND P2, PT, R0, R36, PT ;  /* 0x000000240000720c */ /* 0x000fe40003f46270 */
[----:B------:R-:W-:Y:S01]  /*efc0*/  IADD3 R18, PT, PT, R29, 0x60, RZ ;  /* 0x000000601d127810 */ /* 0x000fe20007ffe0ff */
[----:B------:R-:W-:Y:S01]  /*efd0*/  IMAD R7, R30, UR5, R17 ;  /* 0x000000051e077c24 */ /* 0x000fe2000f8e0211 */
[----:B------:R-:W-:-:S05]  /*efe0*/  LOP3.LUT R22, R20, R29, RZ, 0xfc, !PT ;  /* 0x0000001d14167212 */ /* 0x000fca00078efcff */
[----:B------:R-:W-:Y:S05]  /*eff0*/  @P1 BRA `(.L_x_310) ;  /* 0x0000000000381947 */ /* 0x000fea0003800000 */
[----:B------:R-:W1:Y:S01]  /*f000*/  LDCU.64 UR6, c[0x0][0x408] ;  /* 0x00008100ff0677ac */ /* 0x000e620008000a00 */
[----:B------:R-:W-:Y:S01]  /*f010*/  IMAD.MOV.U32 R6, RZ, RZ, R16 ;  /* 0x000000ffff067224 */ /* 0x000fe200078e0010 */
[----:B------:R-:W5:Y:S01]  /*f020*/  LDCU.64 UR4, c[0x0][0x3f0] ;  /* 0x00007e00ff0477ac */ /* 0x000f620008000a00 */
[----:B------:R-:W3:Y:S01]  /*f030*/  LDCU UR8, c[0x0][0x440] ;  /* 0x00008800ff0877ac */ /* 0x000ee20008000800 */
[----:B-1----:R-:W-:Y:S02]  /*f040*/  IMAD R0, R21, UR6, RZ ;  /* 0x0000000615007c24 */ /* 0x002fe4000f8e02ff */
[----:B------:R-:W-:-:S04]  /*f050*/  IMAD.WIDE.U32 R4, R22, UR6, R6 ;  /* 0x0000000616047c25 */ /* 0x000fc8000f8e0006 */
[----:B------:R-:W-:Y:S01]  /*f060*/  IMAD R0, R22, UR7, R0 ;  /* 0x0000000716007c24 */ /* 0x000fe2000f8e0200 */
[----:B-----5:R-:W-:Y:S02]  /*f070*/  LEA R2, P1, R4, UR4, 0x1 ;  /* 0x0000000404027c11 */ /* 0x020fe4000f8208ff */
[----:B---3--:R-:W-:Y:S02]  /*f080*/  ISETP.GE.AND P6, PT, R230, UR8, PT ;  /* 0x00000008e6007c0c */ /* 0x008fe4000bfc6270 */
[----:B------:R-:W-:-:S04]  /*f090*/  IADD3 R0, PT, PT, R0, R5, RZ ;  /* 0x0000000500007210 */ /* 0x000fc80007ffe0ff */
[----:B------:R-:W-:Y:S02]  /*f0a0*/  LEA.HI.X R3, R4, UR5, R0, 0x1, P1 ;  /* 0x0000000504037c11 */ /* 0x000fe400088f0c00 */
[----:B------:R-:W-:-:S05]  /*f0b0*/  ISETP.GE.AND P1, PT, R23, UR8, PT ;  /* 0x0000000817007c0c */ /* 0x000fca000bf26270 */
[----:B----4-:R1:W-:Y:S08]  /*f0c0*/  @!P6 STG.E.128 desc[UR14][R2.64], R12 ;  /* 0x0000000c0200e986 */ /* 0x0103f0000c101d0e */
[----:B--2---:R1:W-:Y:S02]  /*f0d0*/  @!P1 STG.E.128 desc[UR14][R2.64+0x80], R8 ;  /* 0x0000800802009986 */ /* 0x0043e4000c101d0e */
.L_x_310:
[----:B------:R-:W-:Y:S05]  /*f0e0*/  BSYNC.RECONVERGENT B0 ;  /* 0x0000000000007941 */ /* 0x000fea0003800200 */
.L_x_309:
[----:B-1--4-:R1:W4:Y:S01]  /*f0f0*/  LDS.128 R12, [R19+0x800] ;  /* 0x00080000130c7984 */ /* 0x0123220000000c00 */
[----:B------:R-:W-:Y:S01]  /*f100*/  BSSY.RECONVERGENT B0, `(.L_x_311) ;  /* 0x0000016000007945 */ /* 0x000fe20003800200 */
[----:B------:R-:W-:Y:S02]  /*f110*/  ISETP.GE.AND P1, PT, R18, R36, PT ;  /* 0x000000241200720c */ /* 0x000fe40003f26270 */
[----:B--2---:R1:W2:Y:S01]  /*f120*/  LDS.128 R8, [R19+0x4800] ;  /* 0x0048000013087984 */ /* 0x0042a20000000c00 */
[----:B------:R-:W-:Y:S01]  /*f130*/  IADD3 R29, PT, PT, R29, 0x70, RZ ;  /* 0x000000701d1d7810 */ /* 0x000fe20007ffe0ff */
[----:B------:R-:W-:Y:S09]  /*f140*/  @P0 BRA `(.L_x_312) ;  /* 0x0000000000440947 */ /* 0x000ff20003800000 */
[----:B------:R-:W5:Y:S01]  /*f150*/  LDCU.64 UR6, c[0x0][0x408] ;  /* 0x00008100ff0677ac */ /* 0x000f620008000a00 */
[----:B------:R-:W-:Y:S02]  /*f160*/  IADD3 R0, P0, PT, R22, 0x10, RZ ;  /* 0x0000001016007810 */ /* 0x000fe40007f1e0ff */
[----:B------:R-:W-:Y:S01]  /*f170*/  MOV R3, R7 ;  /* 0x0000000700037202 */ /* 0x000fe20000000f00 */
[----:B------:R-:W3:Y:S02]  /*f180*/  LDCU.64 UR4, c[0x0][0x3f0] ;  /* 0x00007e00ff0477ac */ /* 0x000ee40008000a00 */
[----:B------:R-:W-:Y:S01]  /*f190*/  IMAD.X R2, RZ, RZ, R21, P0 ;  /* 0x000000ffff027224 */ /* 0x000fe200000e0615 */
[----:B------:R-:W1:Y:S03]  /*f1a0*/  LDCU UR8, c[0x0][0x440] ;  /* 0x00008800ff0877ac */ /* 0x000e660008000800 */
[----:B-----5:R-:W-:-:S02]  /*f1b0*/  IMAD R18, R2, UR6, RZ ;  /* 0x0000000602127c24 */ /* 0x020fc4000f8e02ff */
[----:B------:R-:W-:-:S04]  /*f1c0*/  IMAD.MOV.U32 R2, RZ, RZ, R16 ;  /* 0x000000ffff027224 */ /* 0x000fc800078e0010 */
[----:B------:R-:W-:Y:S01]  /*f1d0*/  IMAD.WIDE.U32 R4, R0, UR6, R2 ;  /* 0x0000000600047c25 */ /* 0x000fe2000f8e0002 */
[----:B-1----:R-:W-:-:S03]  /*f1e0*/  ISETP.GE.AND P6, PT, R230, UR8, PT ;  /* 0x00000008e6007c0c */ /* 0x002fc6000bfc6270 */
[----:B------:R-:W-:Y:S01]  /*f1f0*/  IMAD R0, R0, UR7, R18 ;  /* 0x0000000700007c24 */ /* 0x000fe2000f8e0212 */
[----:B---3--:R-:W-:-:S03]  /*f200*/  LEA R2, P0, R4, UR4, 0x1 ;  /* 0x0000000404027c11 */ /* 0x008fc6000f8008ff */
[----:B------:R-:W-:-:S05]  /*f210*/  IMAD.IADD R0, R0, 0x1, R5 ;  /* 0x0000000100007824 */ /* 0x000fca00078e0205 */
[----:B------:R-:W-:Y:S02]  /*f220*/  LEA.HI.X R3, R4, UR5, R0, 0x1, P0 ;  /* 0x0000000504037c11 */ /* 0x000fe400080f0c00 */
[----:B------:R-:W-:-:S03]  /*f230*/  ISETP.GE.AND P0, PT, R23, UR8, PT ;  /* 0x0000000817007c0c */ /* 0x000fc6000bf06270 */
[----:B----4-:R1:W-:Y:S10]  /*f240*/  @!P6 STG.E.128 desc[UR14][R2.64], R12 ;  /* 0x0000000c0200e986 */ /* 0x0103f4000c101d0e */
[----:B--2---:R1:W-:Y:S02]  /*f250*/  @!P0 STG.E.128 desc[UR14][R2.64+0x80], R8 ;  /* 0x0000800802008986 */ /* 0x0043e4000c101d0e */
.L_x_312:
[----:B------:R-:W-:Y:S05]  /*f260*/  BSYNC.RECONVERGENT B0 ;  /* 0x0000000000007941 */ /* 0x000fea0003800200 */
.L_x_311:
[----:B-1--4-:R1:W4:Y:S01]  /*f270*/  LDS.128 R12, [R19+0x1000] ;  /* 0x00100000130c7984 */ /* 0x0123220000000c00 */
[----:B------:R-:W-:Y:S01]  /*f280*/  BSSY.RECONVERGENT B0, `(.L_x_313) ;  /* 0x0000015000007945 */ /* 0x000fe20003800200 */
[----:B------:R-:W-:Y:S02]  /*f290*/  ISETP.GE.AND P0, PT, R29, R36, PT ;  /* 0x000000241d00720c */ /* 0x000fe40003f06270 */
[----:B--2---:R1:W2:Y:S01]  /*f2a0*/  LDS.128 R8, [R19+0x5000] ;  /* 0x0050000013087984 */ /* 0x0042a20000000c00 */
[----:B------:R-:W-:Y:S05]  /*f2b0*/  @P5 BRA `(.L_x_314) ;  /* 0x0000000000445947 */ /* 0x000fea0003800000 */
        /* <DEDUP_REMOVED lines=17> */
.L_x_314:
[----:B------:R-:W-:Y:S05]  /*f3d0*/  BSYNC.RECONVERGENT B0 ;  /* 0x0000000000007941 */ /* 0x000fea0003800200 */
.L_x_313:
[----:B-1--4-:R1:W4:Y:S01]  /*f3e0*/  LDS.128 R12, [R19+0x1800] ;  /* 0x00180000130c7984 */ /* 0x0123220000000c00 */
[----:B------:R-:W-:Y:S03]  /*f3f0*/  BSSY.RECONVERGENT B0, `(.L_x_315) ;  /* 0x0000014000007945 */ /* 0x000fe60003800200 */
[----:B--2---:R1:W2:Y:S01]  /*f400*/  LDS.128 R8, [R19+0x5800] ;  /* 0x0058000013087984 */ /* 0x0042a20000000c00 */
[----:B------:R-:W-:Y:S05]  /*f410*/  @P4 BRA `(.L_x_316) ;  /* 0x0000000000444947 */ /* 0x000fea0003800000 */
[----:B------:R-:W5:Y:S01]  /*f420*/  LDCU.64 UR6, c[0x0][0x408] ;  /* 0x00008100ff0677ac */ /* 0x000f620008000a00 */
[----:B------:R-:W-:Y:S02]  /*f430*/  IADD3 R0, P4, PT, R22, 0x30, RZ ;  /* 0x0000003016007810 */ /* 0x000fe40007f9e0ff */
[----:B------:R-:W-:Y:S01]  /*f440*/  MOV R3, R7 ;  /* 0x0000000700037202 */ /* 0x000fe20000000f00 */
[----:B------:R-:W3:Y:S02]  /*f450*/  LDCU UR8, c[0x0][0x440] ;  /* 0x00008800ff0877ac */ /* 0x000ee40008000800 */
[----:B------:R-:W-:Y:S01]  /*f460*/  IMAD.X R2, RZ, RZ, R21, P4 ;  /* 0x000000ffff027224 */ /* 0x000fe200020e0615 */
[----:B------:R-:W1:Y:S03]  /*f470*/  LDCU.64 UR4, c[0x0][0x3f0] ;  /* 0x00007e00ff0477ac */ /* 0x000e660008000a00 */
[----:B-----5:R-:W-:-:S02]  /*f480*/  IMAD R18, R2, UR6, RZ ;  /* 0x0000000602127c24 */ /* 0x020fc4000f8e02ff */
[----:B------:R-:W-:Y:S01]  /*f490*/  IMAD.MOV.U32 R2, RZ, RZ, R16 ;  /* 0x000000ffff027224 */ /* 0x000fe200078e0010 */
[----:B---3--:R-:W-:-:S03]  /*f4a0*/  ISETP.GE.AND P5, PT, R230, UR8, PT ;  /* 0x00000008e6007c0c */ /* 0x008fc6000bfa6270 */
[----:B------:R-:W-:Y:S01]  /*f4b0*/  IMAD.WIDE.U32 R4, R0, UR6, R2 ;  /* 0x0000000600047c25 */ /* 0x000fe2000f8e0002 */
[----:B------:R-:W-:-:S03]  /*f4c0*/  ISETP.GE.AND P4, PT, R23, UR8, PT ;  /* 0x0000000817007c0c */ /* 0x000fc6000bf86270 */
[----:B------:R-:W-:Y:S01]  /*f4d0*/  IMAD R0, R0, UR7, R18 ;  /* 0x0000000700007c24 */ /* 0x000fe2000f8e0212 */
[----:B-1----:R-:W-:-:S03]  /*f4e0*/  LEA R2, P6, R4, UR4, 0x1 ;  /* 0x0000000404027c11 */ /* 0x002fc6000f8c08ff */
[----:B------:R-:W-:-:S05]  /*f4f0*/  IMAD.IADD R0, R0, 0x1, R5 ;  /* 0x0000000100007824 */ /* 0x000fca00078e0205 */
[----:B------:R-:W-:-:S05]  /*f500*/  LEA.HI.X R3, R4, UR5, R0, 0x1, P6 ;  /* 0x0000000504037c11 */ /* 0x000fca000b0f0c00 */
[----:B----4-:R1:W-:Y:S04]  /*f510*/  @!P5 STG.E.128 desc[UR14][R2.64], R12 ;  /* 0x0000000c0200d986 */ /* 0x0103e8000c101d0e */
[----:B--2---:R1:W-:Y:S02]  /*f520*/  @!P4 STG.E.128 desc[UR14][R2.64+0x80], R8 ;  /* 0x000080080200c986 */ /* 0x0043e4000c101d0e */
.L_x_316:
[----:B------:R-:W-:Y:S05]  /*f530*/  BSYNC.RECONVERGENT B0 ;  /* 0x0000000000007941 */ /* 0x000fea0003800200 */
.L_x_315:
        /* <DEDUP_REMOVED lines=21> */
.L_x_318:
[----:B------:R-:W-:Y:S05]  /*f690*/  BSYNC.RECONVERGENT B0 ;  /* 0x0000000000007941 */ /* 0x000fea0003800200 */
.L_x_317:
        /* <DEDUP_REMOVED lines=21> */
.L_x_320:
[----:B------:R-:W-:Y:S05]  /*f7f0*/  BSYNC.RECONVERGENT B0 ;  /* 0x0000000000007941 */ /* 0x000fea0003800200 */
.L_x_319:
        /* <DEDUP_REMOVED lines=21> */
.L_x_322:
[----:B------:R-:W-:Y:S05]  /*f950*/  BSYNC.RECONVERGENT B0 ;  /* 0x0000000000007941 */ /* 0x000fea0003800200 */
.L_x_321:
        /* <DEDUP_REMOVED lines=21> */
.L_x_323:
        /* <DEDUP_REMOVED lines=13> */
.L_x_2844:


//--------------------- .text._ZN5flash16flash_fwd_kernelI23Flash_fwd_kernel_traitsILi128ELi128ELi64ELi4ELb0ELb0EN7cutlass10bfloat16_tE19Flash_kernel_traitsILi128ELi128ELi64ELi4ES3_EELb0ELb0ELb0ELb1ELb0ELb0ELb0ELb0EEEvNS_16Flash_fwd_paramsE --------------------------
	.section	.text._ZN5flash16flash_fwd_kernelI23Flash_fwd_kernel_traitsILi128ELi128ELi64ELi4ELb0ELb0EN7cutlass10bfloat16_tE19Flash_kernel_traitsILi128ELi128ELi64ELi4ES3_EELb0ELb0ELb0ELb1ELb0ELb0ELb0ELb0EEEvNS_16Flash_fwd_paramsE,"ax",@progbits
	.align	128
        .global         _ZN5flash16flash_fwd_kernelI23Flash_fwd_kernel_traitsILi128ELi128ELi64ELi4ELb0ELb0EN7cutlass10bfloat16_tE19Flash_kernel_traitsILi128ELi128ELi64ELi4ES3_EELb0ELb0ELb0ELb1ELb0ELb0ELb0ELb0EEEvNS_16Flash_fwd_paramsE
        .type           _ZN5flash16flash_fwd_kernelI23Flash_fwd_kernel_traitsILi128ELi128ELi64ELi4ELb0ELb0EN7cutlass10bfloat16_tE19Flash_kernel_traitsILi128ELi128ELi64ELi4ES3_EELb0ELb0ELb0ELb1ELb0ELb0ELb0ELb0EEEvNS_16Flash_fwd_paramsE,@function
        .size           _ZN5flash16flash_fwd_kernelI23Flash_fwd_kernel_traitsILi128ELi128ELi64ELi4ELb0ELb0EN7cutlass10bfloat16_tE19Flash_kernel_traitsILi128ELi128ELi64ELi4ES3_EELb0ELb0ELb0ELb1ELb0ELb0ELb0ELb0EEEvNS_16Flash_fwd_paramsE,(.L_x_2845 - _ZN5flash16flash_fwd_kernelI23Flash_fwd_kernel_traitsILi128ELi128ELi64ELi4ELb0ELb0EN7cutlass10bfloat16_tE19Flash_kernel_traitsILi128ELi128ELi64ELi4ES3_EELb0ELb0ELb0ELb1ELb0ELb0ELb0ELb0EEEvNS_16Flash_fwd_paramsE)
        .other          _ZN5flash16flash_fwd_kernelI23Flash_fwd_kernel_traitsILi128ELi128ELi64ELi4ELb0ELb0EN7cutlass10bfloat16_tE19Flash_kernel_traitsILi128ELi128ELi64ELi4ES3_EELb0ELb0ELb0ELb1ELb0ELb0ELb0ELb0EEEvNS_16Flash_fwd_paramsE,@"STO_CUDA_ENTRY STV_DEFAULT"
_ZN5flash16flash_fwd_kernelI23Flash_fwd_kernel_traitsILi128ELi128ELi64ELi4ELb0ELb0EN7cutlass10bfloat16_tE19Flash_kernel_traitsILi128ELi128ELi64ELi4ES3_EELb0ELb0ELb0ELb1ELb0ELb0ELb0ELb0EEEvNS_16Flash_fwd_paramsE:
.text._ZN5flash16flash_fwd_kernelI23Flash_fwd_kernel_traitsILi128ELi128ELi64ELi4ELb0ELb0EN7cutlass10bfloat16_tE19Flash_kernel_traitsILi128ELi128ELi64ELi4ES3_EELb0ELb0ELb0ELb1ELb0ELb0ELb0ELb0EEEvNS_16Flash_fwd_paramsE:
[----:B------:R-:W1:Y:S01]  /*0000*/  LDC R1, c[0x0][0x37c] ;  /* 0x0000df00ff017b82 */ /* 0x000e620000000800 */
[----:B------:R-:W2:Y:S01]  /*0010*/  S2R R31, SR_CTAID.Y ;  /* 0x00000000001f7919 */ /* 0x000ea20000002600 */
[----:B------:R-:W3:Y:S06]  /*0020*/  LDCU.64 UR8, c[0x0][0x460] ;  /* 0x00008c00ff0877ac */ /* 0x000eec0008000a00 */
[----:B------:R-:W2:Y:S01]  /*0030*/  LDC.64 R2, c[0x0][0x460] ;  /* 0x00011800ff027b82 */ /* 0x000ea20000000a00 */
[----:B------:R-:W-:Y:S01]  /*0040*/  IMAD.MOV.U32 R33, RZ, RZ, -0x1 ;  /* 0xffffffffff217424 */ /* 0x000fe200078e00ff */
[----:B------:R-:W4:Y:S01]  /*0050*/  LDCU.64 UR6, c[0x0][0x470] ;  /* 0x00008e00ff0677ac */ /* 0x000f220008000a00 */
[----:B-1----:R-:W-:Y:S01]  /*0060*/  VIADD R1, R1, 0xffffff90 ;  /* 0xffffff9001017836 */ /* 0x002fe20000000000 */
[----:B------:R-:W1:Y:S04]  /*0070*/  LDCU.64 UR4, c[0x0][0x478] ;  /* 0x00008f00ff0477ac */ /* 0x000e680008000a00 */
[----:B------:R-:W2:Y:S01]  /*0080*/  LDC.64 R6, c[0x0][0x468] ;  /* 0x00011a00ff067b82 */ /* 0x000ea20000000a00 */
[----:B------:R-:W2:Y:S01]  /*0090*/  LDCU.64 UR16, c[0x0][0x358] ;  /* 0x00006b00ff1077ac */ /* 0x000ea20008000a00 */
[----:B---3--:R-:W-:-:S02]  /*00a0*/  ISETP.NE.U32.AND P1, PT, RZ, UR8, PT ;  /* 0x00000008ff007c0c */ /* 0x008fc4000bf25070 */
[----:B------:R-:W-:Y:S02]  /*00b0*/  ISETP.NE.U32.AND P0, PT, RZ, UR8, PT ;  /* 0x00000008ff007c0c */ /* 0x000fe4000bf05070 */
[----:B----4-:R-:W-:Y:S02]  /*00c0*/  ISETP.NE.U32.AND P4, PT, RZ, UR6, PT ;  /* 0x00000006ff007c0c */ /* 0x010fe4000bf85070 */
[----:B------:R-:W-:Y:S02]  /*00d0*/  ISETP.NE.AND.EX P1, PT, RZ, UR9, PT, P1 ;  /* 0x00000009ff007c0c */ /* 0x000fe4000bf25310 */
[----:B-1----:R-:W-:Y:S02]  /*00e0*/  ISETP.NE.U32.AND P2, PT, RZ, UR4, PT ;  /* 0x00000004ff007c0c */ /* 0x002fe4000bf45070 */
[----:B------:R-:W-:Y:S02]  /*00f0*/  ISETP.NE.AND.EX P0, PT, RZ, UR9, PT, P0 ;  /* 0x00000009ff007c0c */ /* 0x000fe4000bf05300 */
[----:B------:R-:W-:Y:S01]  /*0100*/  ISETP.NE.AND.EX P4, PT, RZ, UR7, PT, P4 ;  /* 0x00000007ff007c0c */ /* 0x000fe2000bf85340 */
[----:B--2---:R-:W-:Y:S01]  /*0110*/  IMAD.WIDE.U32 R2, R31, 0x4, R2 ;  /* 0x000000041f027825 */ /* 0x004fe200078e0002 */
[----:B------:R-:W-:-:S02]  /*0120*/  ISETP.NE.AND.EX P2, PT, RZ, UR5, PT, P2 ;  /* 0x00000005ff007c0c */ /* 0x000fc4000bf45320 */
[----:B------:R-:W-:Y:S01]  /*0130*/  SHF.R.U32.HI R9, RZ, 0x1e, R31 ;  /* 0x0000001eff097819 */ /* 0x000fe2000001161f */
[----:B------:R-:W-:Y:S02]  /*0140*/  IMAD.SHL.U32 R11, R31, 0x4, RZ ;  /* 0x000000041f0b7824 */ /* 0x000fe400078e00ff */
[----:B------:R-:W2:Y:S04]  /*0150*/  @P1 LDG.E R33, desc[UR16][R2.64] ;  /* 0x0000001002211981 */ /* 0x000ea8000c1e1900 */
[----:B------:R1:W3:Y:S02]  /*0160*/  @P0 LDG.E R8, desc[UR16][R2.64+0x4] ;  /* 0x0000041002080981 */ /* 0x0002e4000c1e1900 */
[----:B------:R-:W-:Y:S01]  /*0170*/  @P4 IADD3 R4, P3, PT, R11, UR6, RZ ;  /* 0x000000060b044c10 */ /* 0x000fe2000ff7e0ff */
[----:B------:R-:W-:-:S03]  /*0180*/  IMAD.MOV.U32 R10, RZ, RZ, RZ ;  /* 0x000000ffff0a7224 */ /* 0x000fc600078e00ff */
[----:B------:R-:W-:-:S05]  /*0190*/  @P4 IADD3.X R5, PT, PT, R9, UR7, RZ, P3, !PT ;  /* 0x0000000709054c10 */ /* 0x000fca0009ffe4ff */
[----:B------:R4:W3:Y:S01]  /*01a0*/  @P4 LDG.E R10, desc[UR16][R4.64] ;  /* 0x00000010040a4981 */ /* 0x0008e2000c1e1900 */
[----:B-1----:R-:W-:-:S04]  /*01b0*/  @P2 IADD3 R2, P1, PT, R11, UR4, RZ ;  /* 0x000000040b022c10 */ /* 0x002fc8000ff3e0ff */
[----:B------:R-:W-:-:S05]  /*01c0*/  @P2 IADD3.X R3, PT, PT, R9, UR5, RZ, P1, !PT ;  /* 0x0000000509032c10 */ /* 0x000fca0008ffe4ff */
[----:B------:R1:W3:Y:S01]  /*01d0*/  @P2 LDG.E R0, desc[UR16][R2.64] ;  /* 0x0000001002002981 */ /* 0x0002e2000c1e1900 */
[----:B------:R-:W1:Y:S01]  /*01e0*/  LDCU.U8 UR4, c[0x0][0x532] ;  /* 0x0000a640ff0477ac */ /* 0x000e620008000000 */
[----:B------:R-:W-:Y:S01]  /*01f0*/  ISETP.EQ.U32.AND P3, PT, R6, RZ, PT ;  /* 0x000000ff0600720c */ /* 0x000fe20003f62070 */
[----:B------:R-:W3:Y:S01]  /*0200*/  @!P0 LDC R164, c[0x0][0x434] ;  /* 0x00010d00ffa48b82 */ /* 0x000ee20000000800 */
[----:B------:R-:W1:Y:S07]  /*0210*/  S2R R32, SR_CTAID.X ;  /* 0x0000000000207919 */ /* 0x000e6e0000002500 */
[----:B----4-:R-:W4:Y:S01]  /*0220*/  @!P2 LDC.64 R4, c[0x0][0x488] ;  /* 0x00012200ff04ab82 */ /* 0x010f220000000a00 */
[----:B-1----:R-:W-:-:S04]  /*0230*/  ISETP.NE.AND P4, PT, RZ, UR4, PT ;  /* 0x00000004ff007c0c */ /* 0x002fc8000bf85270 */
[----:B------:R-:W-:Y:S02]  /*0240*/  ISETP.EQ.OR.EX P3, PT, R7, RZ, !P4, P3 ;  /* 0x000000ff0700720c */ /* 0x000fe40006762730 */
[----:B------:R-:W-:Y:S01]  /*0250*/  IADD3 R2, P1, PT, R11, R6, RZ ;  /* 0x000000060b027210 */ /* 0x000fe20007f3e0ff */
[----:B------:R-:W-:-:S04]  /*0260*/  IMAD.MOV.U32 R11, RZ, RZ, -0x1 ;  /* 0xffffffffff0b7424 */ /* 0x000fc800078e00ff */
[----:B------:R-:W-:Y:S02]  /*0270*/  IMAD.X R3, R9, 0x1, R7, P1 ;  /* 0x0000000109037824 */ /* 0x000fe400008e0607 */
[----:B------:R-:W1:Y:S04]  /*0280*/  @!P2 LDC R9, c[0x0][0x43c] ;  /* 0x00010f00ff09ab82 */ /* 0x000e680000000800 */
[----:B------:R1:W5:Y:S01]  /*0290*/  @!P3 LDG.E R11, desc[UR16][R2.64] ;  /* 0x00000010020bb981 */ /* 0x000362000c1e1900 */
[----:B------:R-:W-:-:S04]  /*02a0*/  ISETP.NE.U32.AND P3, PT, R6, RZ, PT ;  /* 0x000000ff0600720c */ /* 0x000fc80003f65070 */
[----:B------:R-:W-:Y:S01]  /*02b0*/  ISETP.NE.AND.EX P3, PT, R7, RZ, PT, P3 ;  /* 0x000000ff0700720c */ /* 0x000fe20003f65330 */
[----:B------:R-:W1:Y:S01]  /*02c0*/  S2R R16, SR_CTAID.Z ;  /* 0x0000000000107919 */ /* 0x000e620000002700 */
[----:B------:R-:W1:Y:S01]  /*02d0*/  S2R R169, SR_TID.X ;  /* 0x0000000000a97919 */ /* 0x000e620000002100 */
[----:B------:R-:W-:Y:S01]  /*02e0*/  IMAD.SHL.U32 R162, R32, 0x80, RZ ;  /* 0x0000008020a27824 */ /* 0x000fe200078e00ff */
[----:B--2---:R2:W-:Y:S01]  /*02f0*/  STL [R1+0x2c], R33 ;  /* 0x00002c2101007387 */ /* 0x0045e20000100800 */
[----:B---3--:R-:W-:-:S05]  /*0300*/  @P0 IMAD.IADD R164, R8, 0x1, -R33 ;  /* 0x0000000108a40824 */ /* 0x008fca00078e0a21 */
[----:B------:R2:W-:Y:S01]  /*0310*/  STL [R1+0x38], R164 ;  /* 0x000038a401007387 */ /* 0x0005e20000100800 */
[----:B----4-:R-:W-:-:S04]  /*0320*/  @!P2 ISETP.NE.U32.AND P0, PT, R4, RZ, PT ;  /* 0x000000ff0400a20c */ /* 0x010fc80003f05070 */
[----:B------:R-:W-:Y:S02]  /*0330*/  @!P2 ISETP.NE.AND.EX P0, PT, R5, RZ, PT, P0 ;  /* 0x000000ff0500a20c */ /* 0x000fe40003f05300 */
[----:B------:R-:W-:Y:S01]  /*0340*/  ISETP.GT.AND P1, PT, R164, R162, PT ;  /* 0x000000a2a400720c */ /* 0x000fe20003f24270 */
[----:B------:R-:W-:Y:S02]  /*0350*/  @P2 IMAD.IADD R62, R0, 0x1, -R10 ;  /* 0x00000001003e2824 */ /* 0x000fe400078e0a0a */
[----:B------:R-:W3:Y:S01]  /*0360*/  @!P3 LDC R0, c[0x0][0x438] ;  /* 0x00010e00ff00bb82 */ /* 0x000ee20000000800 */
[----:B-1----:R-:W-:Y:S01]  /*0370*/  @!P2 SEL R4, R9, RZ, P0 ;  /* 0x000000ff0904a207 */ /* 0x002fe20000000000 */
[----:B--2---:R-:W-:Y:S08]  /*0380*/  @!P3 BRA `(.L_x_324) ;  /* 0x00000000000cb947 */ /* 0x004ff00003800000 */
[----:B---3--:R-:W2:Y:S02]  /*0390*/  @P4 LDG.E R0, desc[UR16][R2.64+0x4] ;  /* 0x0000041002004981 */ /* 0x008ea4000c1e1900 */
[----:B--2--5:R-:W-:-:S06]  /*03a0*/  @P4 IADD3 R0, PT, PT, R0, -R11, RZ ;  /* 0x8000000b00004210 */ /* 0x024fcc0007ffe0ff */
[----:B------:R1:W5:Y:S02]  /*03b0*/  @!P4 LDG.E R0, desc[UR16][R2.64] ;  /* 0x000000100200c981 */ /* 0x000364000c1e1900 */
.L_x_324:
[----:B---3-5:R-:W-:Y:S01]  /*03c0*/  @!P2 IADD3 R62, PT, PT, R4, R0, -R10 ;  /* 0x00000000043ea210 */ /* 0x028fe20007ffe80a */
[----:B------:R-:W-:Y:S06]  /*03d0*/  @!P1 EXIT ;  /* 0x000000000000994d */ /* 0x000fec0003800000 */
[----:B------:R-:W-:-:S13]  /*03e0*/  ISETP.GT.AND P0, PT, R62, RZ, PT ;  /* 0x000000ff3e00720c */ /* 0x000fda0003f04270 */
[----:B------:R-:W-:Y:S05]  /*03f0*/  @P0 BRA `(.L_x_325) ;  /* 0x0000001400040947 */ /* 0x000fea0003800000 */
[----:B------:R-:W2:Y:S01]  /*0400*/  LDC.U8 R0, c[0x0][0x549] ;  /* 0x00015240ff007b82 */ /* 0x000ea20000000000 */
[----:B------:R-:W-:Y:S02]  /*0410*/  ISETP.NE.AND P1, PT, R33, -0x1, PT ;  /* 0xffffffff2100780c */ /* 0x000fe40003f25270 */
[----:B------:R-:W-:-:S05]  /*0420*/  SHF.L.U32 R18, R169, 0x3, RZ ;  /* 0x00000003a9127819 */ /* 0x000fca00000006ff */
[----:B------:R-:W3:Y:S08]  /*0430*/  LDC.U8 R10, c[0x0][0x548] ;  /* 0x00015200ff0a7b82 */ /* 0x000ef00000000000 */
[----:B-1----:R-:W1:Y:S01]  /*0440*/  @!P1 LDC.64 R2, c[0x0][0x400] ;  /* 0x00010000ff029b82 */ /* 0x002e620000000a00 */
[----:B--2---:R-:W-:-:S07]  /*0450*/  ISETP.NE.AND P2, PT, R0, RZ, PT ;  /* 0x000000ff0000720c */ /* 0x004fce0003f45270 */
[----:B------:R-:W2:Y:S08]  /*0460*/  @P1 LDC.64 R6, c[0x0][0x408] ;  /* 0x00010200ff061b82 */ /* 0x000eb00000000a00 */
[----:B------:R-:W4:Y:S01]  /*0470*/  @P2 LDC.64 R8, c[0x0][0x430] ;  /* 0x00010c00ff082b82 */ /* 0x000f220000000a00 */
[----:B-1----:R-:W-:-:S04]  /*0480*/  @!P1 IMAD.WIDE.U32 R4, R31, R2, RZ ;  /* 0x000000021f049225 */ /* 0x002fc800078e00ff */
[----:B------:R-:W-:-:S03]  /*0490*/  @!P1 IMAD R0, R31, R3, R5 ;  /* 0x000000031f009224 */ /* 0x000fc600078e0205 */
[----:B------:R-:W1:Y:S01]  /*04a0*/  @P2 LDC R14, c[0x0][0x430] ;  /* 0x00010c00ff0e2b82 */ /* 0x000e620000000800 */
[----:B--2---:R-:W-:-:S04]  /*04b0*/  @P1 IMAD.WIDE.U32 R2, R33, R6, RZ ;  /* 0x0000000621021225 */ /* 0x004fc800078e00ff */
[----:B------:R-:W-:Y:S01]  /*04c0*/  @P1 IMAD R0, R33, R7, R3 ;  /* 0x0000000721001224 */ /* 0x000fe200078e0203 */
[----:B------:R-:W-:Y:S01]  /*04d0*/  @P2 MOV R7, 0x1 ;  /* 0x0000000100072802 */ /* 0x000fe20000000f00 */
[----:B----4-:R-:W-:Y:S01]  /*04e0*/  @P2 IMAD R13, R8, R9, RZ ;  /* 0x00000009080d2224 */ /* 0x010fe200078e02ff */
[----:B---3--:R-:W-:Y:S06]  /*04f0*/  @P2 BRA `(.L_x_326) ;  /* 0x0000000000282947 */ /* 0x008fec0003800000 */
[----:B------:R-:W-:Y:S01]  /*0500*/  ISETP.NE.AND P0, PT, R10, RZ, PT ;  /* 0x000000ff0a00720c */ /* 0x000fe20003f05270 */
[----:B------:R-:W2:-:S12]  /*0510*/  LDC R8, c[0x0][0x3e0] ;  /* 0x0000f800ff087b82 */ /* 0x000e980000000800 */
[----:B------:R-:W3:Y:S01]  /*0520*/  @P0 LDC R13, c[0x0][0x454] ;  /* 0x00011500ff0d0b82 */ /* 0x000ee20000000800 */
[----:B-1----:R-:W-:Y:S02]  /*0530*/  @P0 MOV R14, 0x1 ;  /* 0x00000001000e0802 */ /* 0x002fe40000000f00 */
[----:B------:R-:W-:-:S05]  /*0540*/  @!P0 MOV R14, 0x1 ;  /* 0x00000001000e8802 */ /* 0x000fca0000000f00 */
[----:B------:R-:W2:Y:S08]  /*0550*/  @P0 LDC R6, c[0x0][0x454] ;  /* 0x00011500ff060b82 */ /* 0x000eb00000000800 */
[----:B------:R-:W1:Y:S08]  /*0560*/  @!P0 LDC R5, c[0x0][0x434] ;  /* 0x00010d00ff058b82 */ /* 0x000e700000000800 */
[----:B------:R-:W4:Y:S01]  /*0570*/  @!P0 LDC R13, c[0x0][0x434] ;  /* 0x00010d00ff0d8b82 */ /* 0x000f220000000800 */
[----:B--2---:R-:W-:-:S02]  /*0580*/  @P0 IMAD R7, R6, R8, RZ ;  /* 0x0000000806070224 */ /* 0x004fc400078e02ff */
[----:B-1-3--:R-:W-:-:S07]  /*0590*/  @!P0 IMAD R7, R5, R8, RZ ;  /* 0x0000000805078224 */ /* 0x00afce00078e02ff */
.L_x_326:
[----:B------:R-:W2:Y:S01]  /*05a0*/  LDCU.64 UR4, c[0x0][0x410] ;  /* 0x00008200ff0477ac */ /* 0x000ea20008000a00 */
[----:B------:R-:W-:Y:S01]  /*05b0*/  @P1 IMAD.MOV.U32 R4, RZ, RZ, R2 ;  /* 0x000000ffff041224 */ /* 0x000fe200078e0002 */
[----:B------:R-:W-:Y:S01]  /*05c0*/  LOP3.LUT R18, R18, 0x38, RZ, 0xc0, !PT ;  /* 0x0000003812127812 */ /* 0x000fe200078ec0ff */
[----:B------:R-:W-:Y:S01]  /*05d0*/  IMAD.IADD R12, R164, 0x1, -R162 ;  /* 0x00000001a40c7824 */ /* 0x000fe200078e0aa2 */
[----:B------:R-:W3:Y:S01]  /*05e0*/  LDC R15, c[0x0][0x434] ;  /* 0x00010d00ff0f7b82 */ /* 0x000ee20000000800 */
[----:B------:R-:W-:Y:S01]  /*05f0*/  SHF.R.U32.HI R22, RZ, 0x3, R169 ;  /* 0x00000003ff167819 */ /* 0x000fe200000116a9 */
[----:B------:R-:W-:Y:S01]  /*0600*/  IMAD.WIDE.U32 R20, R32, 0x80, RZ ;  /* 0x0000008020147825 */ /* 0x000fe200078e00ff */
[----:B------:R-:W-:Y:S01]  /*0610*/  IADD3 R2, P0, PT, R18, R4, RZ ;  /* 0x0000000412027210 */ /* 0x000fe20007f1e0ff */
[----:B------:R-:W-:Y:S01]  /*0620*/  BSSY.RECONVERGENT B0, `(.L_x_327) ;  /* 0x000001e000007945 */ /* 0x000fe20003800200 */
[C---:B------:R-:W-:Y:S01]  /*0630*/  ISETP.GE.AND P1, PT, R22.reuse, R12, PT ;  /* 0x0000000c1600720c */ /* 0x040fe20003f26270 */
[----:B------:R-:W-:Y:S01]  /*0640*/  VIADD R24, R22, 0x10 ;  /* 0x0000001016187836 */ /* 0x000fe20000000000 */
[----:B------:R-:W-:Y:S01]  /*0650*/  ISETP.NE.AND P2, PT, R10, RZ, !P2 ;  /* 0x000000ff0a00720c */ /* 0x000fe20005745270 */
[----:B------:R-:W-:Y:S01]  /*0660*/  IMAD.X R3, RZ, RZ, R0, P0 ;  /* 0x000000ffff037224 */ /* 0x000fe200000e0600 */
[----:B------:R-:W-:Y:S01]  /*0670*/  LOP3.LUT R23, R20, R22, RZ, 0xfc, !PT ;  /* 0x0000001614177212 */ /* 0x000fe200078efcff */
[----:B------:R-:W-:Y:S01]  /*0680*/  VIADD R26, R22, 0x20 ;  /* 0x00000020161a7836 */ /* 0x000fe20000000000 */
[-C--:B------:R-:W-:Y:S01]  /*0690*/  ISETP.GE.AND P0, PT, R24, R12.reuse, PT ;  /* 0x0000000c1800720c */ /* 0x080fe20003f06270 */
[----:B------:R-:W-:Y:S01]  /*06a0*/  VIADD R28, R22, 0x30 ;  /* 0x00000030161c7836 */ /* 0x000fe20000000000 */
[----:B------:R-:W-:Y:S01]  /*06b0*/  LOP3.LUT R19, R18, 0x40, RZ, 0xfc, !PT ;  /* 0x0000004012137812 */ /* 0x000fe200078efcff */
[----:B--2---:R-:W-:Y:S01]  /*06c0*/  IMAD.WIDE.U32 R10, R16, UR4, R2 ;  /* 0x00000004100a7c25 */ /* 0x004fe2000f8e0002 */
[----:B------:R-:W-:-:S02]  /*06d0*/  ISETP.GE.AND P4, PT, R26, R12, PT ;  /* 0x0000000c1a00720c */ /* 0x000fc40003f86270 */
[----:B------:R-:W-:Y:S01]  /*06e0*/  ISETP.GE.AND P3, PT, R28, R12, PT ;  /* 0x0000000c1c00720c */ /* 0x000fe20003f66270 */
[----:B------:R-:W-:Y:S02]  /*06f0*/  IMAD R9, R16, UR5, R11 ;  /* 0x0000000510097c24 */ /* 0x000fe4000f8e020b */
[----:B------:R-:W-:Y:S01]  /*0700*/  VIADD R30, R22, 0x40 ;  /* 0x00000040161e7836 */ /* 0x000fe20000000000 */
[----:B------:R-:W-:Y:S09]  /*0710*/  @P1 BRA `(.L_x_328) ;  /* 0x0000000000381947 */ /* 0x000ff20003800000 */
[----:B------:R-:W2:Y:S01]  /*0720*/  LDCU.64 UR4, c[0x0][0x408] ;  /* 0x00008100ff0477ac */ /* 0x000ea20008000a00 */
[----:B------:R-:W-:Y:S01]  /*0730*/  IMAD.MOV.U32 R8, RZ, RZ, R10 ;  /* 0x000000ffff087224 */ /* 0x000fe200078e000a */
[----:B------:R-:W5:Y:S01]  /*0740*/  LDCU UR8, c[0x0][0x440] ;  /* 0x00008800ff0877ac */ /* 0x000f620008000800 */
[----:B------:R-:W1:Y:S01]  /*0750*/  LDCU.64 UR6, c[0x0][0x3f0] ;  /* 0x00007e00ff0677ac */ /* 0x000e620008000a00 */
[----:B--2---:R-:W-:Y:S02]  /*0760*/  IMAD R0, R21, UR4, RZ ;  /* 0x0000000415007c24 */ /* 0x004fe4000f8e02ff */
[----:B------:R-:W-:Y:S01]  /*0770*/  IMAD.WIDE.U32 R4, R23, UR4, R8 ;  /* 0x0000000417047c25 */ /* 0x000fe2000f8e0008 */
[----:B-----5:R-:W-:-:S03]  /*0780*/  ISETP.GE.AND P6, PT, R18, UR8, PT ;  /* 0x0000000812007c0c */ /* 0x020fc6000bfc6270 */
[----:B------:R-:W-:Y:S01]  /*0790*/  IMAD R0, R23, UR5, R0 ;  /* 0x0000000517007c24 */ /* 0x000fe2000f8e0200 */
[----:B------:R-:W-:Y:S02]  /*07a0*/  ISETP.GE.AND P5, PT, R19, UR8, PT ;  /* 0x0000000813007c0c */ /* 0x000fe4000bfa6270 */
[----:B-1----:R-:W-:Y:S02]  /*07b0*/  LEA R2, P1, R4, UR6, 0x1 ;  /* 0x0000000604027c11 */ /* 0x002fe4000f8208ff */
[----:B------:R-:W-:-:S04]  /*07c0*/  IADD3 R0, PT, PT, R5, R0, RZ ;  /* 0x0000000005007210 */ /* 0x000fc80007ffe0ff */
[----:B------:R-:W-:-:S05]  /*07d0*/  LEA.HI.X R3, R4, UR7, R0, 0x1, P1 ;  /* 0x0000000704037c11 */ /* 0x000fca00088f0c00 */
[----:B------:R2:W-:Y:S04]  /*07e0*/  @!P6 STG.E.128 desc[UR16][R2.64], RZ ;  /* 0x000000ff0200e986 */ /* 0x0005e8000c101d10 */
[----:B------:R2:W-:Y:S02]  /*07f0*/  @!P5 STG.E.128 desc[UR16][R2.64+0x80], RZ ;  /* 0x000080ff0200d986 */ /* 0x0005e4000c101d10 */
.L_x_328:
[----:B------:R-:W-:Y:S05]  /*0800*/  BSYNC.RECONVERGENT B0 ;  /* 0x0000000000007941 */ /* 0x000fea0003800200 */
.L_x_327:
[----:B------:R-:W-:Y:S01]  /*0810*/  BSSY.RECONVERGENT B0, `(.L_x_329) ;  /* 0x0000015000007945 */ /* 0x000fe20003800200 */
[----:B------:R-:W-:Y:S02]  /*0820*/  ISETP.GE.AND P1, PT, R30, R12, PT ;  /* 0x0000000c1e00720c */ /* 0x000fe40003f26270 */
[----:B------:R-:W-:Y:S01]  /*0830*/  IADD3 R29, PT, PT, R22, 0x50, RZ ;  /* 0x00000050161d7810 */ /* 0x000fe20007ffe0ff */
[----:B------:R-:W-:Y:S05]  /*0840*/  @P0 BRA `(.L_x_330) ;  /* 0x0000000000440947 */ /* 0x000fea0003800000 */
[----:B------:R-:W5:Y:S01]  /*0850*/  LDCU.64 UR6, c[0x0][0x408] ;  /* 0x00008100ff0677ac */ /* 0x000f620008000a00 */
[----:B------:R-:W-:Y:S01]  /*0860*/  IADD3 R6, P0, PT, R23, 0x10, RZ ;  /* 0x0000001017067810 */ /* 0x000fe20007f1e0ff */
[----:B--2---:R-:W-:Y:S01]  /*0870*/  IMAD.MOV.U32 R2, RZ, RZ, R10 ;  /* 0x000000ffff027224 */ /* 0x004fe200078e000a */
[----:B------:R-:W-:Y:S01]  /*0880*/  MOV R3, R9 ;  /* 0x0000000900037202 */ /* 0x000fe20000000f00 */
[----:B------:R-:W2:Y:S02]  /*0890*/  LDCU UR8, c[0x0][0x440] ;  /* 0x00008800ff0877ac */ /* 0x000ea40008000800 */
[----:B------:R-:W-:Y:S01]  /*08a0*/  IMAD.X R0, RZ, RZ, R21, P0 ;  /* 0x000000ffff007224 */ /* 0x000fe200000e0615 */
[----:B------:R-:W1:Y:S03]  /*08b0*/  LDCU.64 UR4, c[0x0][0x3f0] ;  /* 0x00007e00ff0477ac */ /* 0x000e660008000a00 */
[----:B-----5:R-:W-:-:S02]  /*08c0*/  IMAD R0, R0, UR6, RZ ;  /* 0x0000000600007c24 */ /* 0x020fc4000f8e02ff */
[----:B------:R-:W-:Y:S01]  /*08d0*/  IMAD.WIDE.U32 R4, R6, UR6, R2 ;  /* 0x0000000606047c25 */ /* 0x000fe2000f8e0002 */
[----:B--2---:R-:W-:-:S03]  /*08e0*/  ISETP.GE.AND P5, PT, R18, UR8, PT ;  /* 0x0000000812007c0c */ /* 0x004fc6000bfa6270 */
[----:B------:R-:W-:Y:S01]  /*08f0*/  IMAD R6, R6, UR7, R0 ;  /* 0x0000000706067c24 */ /* 0x000fe2000f8e0200 */
[----:B------:R-:W-:Y:S02]  /*0900*/  ISETP.GE.AND P0, PT, R19, UR8, PT ;  /* 0x0000000813007c0c */ /* 0x000fe4000bf06270 */
[----:B-1----:R-:W-:Y:S01]  /*0910*/  LEA R2, P6, R4, UR4, 0x1 ;  /* 0x0000000404027c11 */ /* 0x002fe2000f8c08ff */
[----:B------:R-:W-:-:S05]  /*0920*/  IMAD.IADD R6, R5, 0x1, R6 ;  /* 0x0000000105067824 */ /* 0x000fca00078e0206 */
[----:B------:R-:W-:-:S05]  /*0930*/  LEA.HI.X R3, R4, UR5, R6, 0x1, P6 ;  /* 0x0000000504037c11 */ /* 0x000fca000b0f0c06 */
[----:B------:R1:W-:Y:S04]  /*0940*/  @!P5 STG.E.128 desc[UR16][R2.64], RZ ;  /* 0x000000ff0200d986 */ /* 0x0003e8000c101d10 */
[----:B------:R1:W-:Y:S02]  /*0950*/  @!P0 STG.E.128 desc[UR16][R2.64+0x80], RZ ;  /* 0x000080ff02008986 */ /* 0x0003e4000c101d10 */
.L_x_330:
[----:B------:R-:W-:Y:S05]  /*0960*/  BSYNC.RECONVERGENT B0 ;  /* 0x0000000000007941 */ /* 0x000fea0003800200 */
.L_x_329:
[----:B------:R-:W-:Y:S01]  /*0970*/  BSSY.RECONVERGENT B0, `(.L_x_331) ;  /* 0x0000015000007945 */ /* 0x000fe20003800200 */
[----:B------:R-:W-:Y:S02]  /*0980*/  ISETP.GE.AND P0, PT, R29, R12, PT ;  /* 0x0000000c1d00720c */ /* 0x000fe40003f06270 */
[----:B------:R-:W-:Y:S01]  /*0990*/  IADD3 R27, PT, PT, R22, 0x60, RZ ;  /* 0x00000060161b7810 */ /* 0x000fe20007ffe0ff */
[----:B------:R-:W-:Y:S05]  /*09a0*/  @P4 BRA `(.L_x_332) ;  /* 0x0000000000444947 */ /* 0x000fea0003800000 */
[----:B------:R-:W5:Y:S01]  /*09b0*/  LDCU.64 UR6, c[0x0][0x408] ;  /* 0x00008100ff0677ac */ /* 0x000f620008000a00 */
[----:B------:R-:W-:Y:S01]  /*09c0*/  IADD3 R6, P4, PT, R23, 0x20, RZ ;  /* 0x0000002017067810 */ /* 0x000fe20007f9e0ff */
[----:B-12---:R-:W-:Y:S01]  /*09d0*/  IMAD.MOV.U32 R2, RZ, RZ, R10 ;  /* 0x000000ffff027224 */ /* 0x006fe200078e000a */
[----:B------:R-:W-:Y:S01]  /*09e0*/  MOV R3, R9 ;  /* 0x0000000900037202 */ /* 0x000fe20000000f00 */
[----:B------:R-:W1:Y:S02]  /*09f0*/  LDCU UR8, c[0x0][0x440] ;  /* 0x00008800ff0877ac */ /* 0x000e640008000800 */
[----:B------:R-:W-:Y:S01]  /*0a00*/  IMAD.X R0, RZ, RZ, R21, P4 ;  /* 0x000000ffff007224 */ /* 0x000fe200020e0615 */
        /* <DEDUP_REMOVED lines=11> */
.L_x_332:
[----:B------:R-:W-:Y:S05]  /*0ac0*/  BSYNC.RECONVERGENT B0 ;  /* 0x0000000000007941 */ /* 0x000fea0003800200 */
.L_x_331:
        /* <DEDUP_REMOVED lines=21> */
.L_x_334:
[----:B------:R-:W-:Y:S05]  /*0c20*/  BSYNC.RECONVERGENT B0 ;  /* 0x0000000000007941 */ /* 0x000fea0003800200 */
.L_x_333:
[----:B------:R-:W-:Y:S01]  /*0c30*/  BSSY.RECONVERGENT B0, `(.L_x_335) ;  /* 0x0000015000007945 */ /* 0x000fe20003800200 */
[----:B------:R-:W-:Y:S01]  /*0c40*/  ISETP.GE.AND P5, PT, R25, R12, PT ;  /* 0x0000000c1900720c */ /* 0x000fe20003fa6270 */
[----:B----4-:R-:W-:Y:S02]  /*0c50*/  IMAD R13, R16, R13, RZ ;  /* 0x0000000d100d7224 */ /* 0x010fe400078e02ff */
[----:B------:R-:W-:Y:S10]  /*0c60*/  @P1 BRA `(.L_x_336) ;  /* 0x0000000000441947 */ /* 0x000ff40003800000 */
[----:B------:R-:W4:Y:S01]  /*0c70*/  LDCU.64 UR6, c[0x0][0x408] ;  /* 0x00008100ff0677ac */ /* 0x000f220008000a00 */
[----:B------:R-:W-:Y:S01]  /*0c80*/  IADD3 R6, P1, PT, R23, 0x40, RZ ;  /* 0x0000004017067810 */ /* 0x000fe20007f3e0ff */
[----:B-12---:R-:W-:Y:S01]  /*0c90*/  IMAD.MOV.U32 R2, RZ, RZ, R10 ;  /* 0x000000ffff027224 */ /* 0x006fe200078e000a */
[----:B------:R-:W-:Y:S01]  /*0ca0*/  MOV R3, R9 ;  /* 0x0000000900037202 */ /* 0x000fe20000000f00 */
[----:B------:R-:W1:Y:S02]  /*0cb0*/  LDCU UR8, c[0x0][0x440] ;  /* 0x00008800ff0877ac */ /* 0x000e640008000800 */
[----:B------:R-:W-:Y:S01]  /*0cc0*/  IMAD.X R0, RZ, RZ, R21, P1 ;  /* 0x000000ffff007224 */ /* 0x000fe200008e0615 */
        /* <DEDUP_REMOVED lines=11> */
.L_x_336:
[----:B------:R-:W-:Y:S05]  /*0d80*/  BSYNC.RECONVERGENT B0 ;  /* 0x0000000000007941 */ /* 0x000fea0003800200 */
.L_x_335:
[----:B---3--:R-:W-:Y:S01]  /*0d90*/  IMAD R0, R31, R15, RZ ;  /* 0x0000000f1f007224 */ /* 0x008fe200078e02ff */
[----:B------:R-:W-:Y:S01]  /*0da0*/  ISETP.NE.AND P3, PT, R33, -0x1, PT ;  /* 0xffffffff2100780c */ /* 0x000fe20003f65270 */
[----:B------:R-:W-:Y:S01]  /*0db0*/  BSSY.RECONVERGENT B0, `(.L_x_337) ;  /* 0x0000016000007945 */ /* 0x000fe20003800200 */
[----:B------:R-:W-:Y:S01]  /*0dc0*/  ISETP.NE.AND P1, PT, R18, RZ, PT ;  /* 0x000000ff1200720c */ /* 0x000fe20003f25270 */
[----:B------:R-:W-:Y:S01]  /*0dd0*/  @!P2 IMAD R13, R31, R7, R13 ;  /* 0x000000071f0da224 */ /* 0x000fe200078e020d */
[----:B------:R-:W-:Y:S01]  /*0de0*/  SEL R15, R0, R33, !P3 ;  /* 0x00000021000f7207 */ /* 0x000fe20005800000 */
[----:B------:R-:W-:Y:S10]  /*0df0*/  @P0 BRA `(.L_x_338) ;  /* 0x0000000000440947 */ /* 0x000ff40003800000 */
[----:B------:R-:W3:Y:S01]  /*0e00*/  LDCU.64 UR6, c[0x0][0x408] ;  /* 0x00008100ff0677ac */ /* 0x000ee20008000a00 */
[----:B------:R-:W-:Y:S01]  /*0e10*/  IADD3 R6, P0, PT, R23, 0x50, RZ ;  /* 0x0000005017067810 */ /* 0x000fe20007f1e0ff */
[----:B-12-4-:R-:W-:Y:S01]  /*0e20*/  IMAD.MOV.U32 R2, RZ, RZ, R10 ;  /* 0x000000ffff027224 */ /* 0x016fe200078e000a */
[----:B------:R-:W-:Y:S01]  /*0e30*/  MOV R3, R9 ;  /* 0x0000000900037202 */ /* 0x000fe20000000f00 */
[----:B------:R-:W1:Y:S02]  /*0e40*/  LDCU UR8, c[0x0][0x440] ;  /* 0x00008800ff0877ac */ /* 0x000e640008000800 */
[----:B------:R-:W-:Y:S01]  /*0e50*/  IMAD.X R0, RZ, RZ, R21, P0 ;  /* 0x000000ffff007224 */ /* 0x000fe200000e0615 */
[----:B------:R-:W2:Y:S03]  /*0e60*/  LDCU.64 UR4, c[0x0][0x3f0] ;  /* 0x00007e00ff0477ac */ /* 0x000ea60008000a00 */
[----:B---3--:R-:W-:-:S02]  /*0e70*/  IMAD R0, R0, UR6, RZ ;  /* 0x0000000600007c24 */ /* 0x008fc4000f8e02ff */
        /* <DEDUP_REMOVED lines=9> */
.L_x_338:
[----:B------:R-:W-:Y:S05]  /*0f10*/  BSYNC.RECONVERGENT B0 ;  /* 0x0000000000007941 */ /* 0x000fea0003800200 */
.L_x_337:
[----:B------:R-:W-:Y:S04]  /*0f20*/  BSSY.RECONVERGENT B0, `(.L_x_339) ;  /* 0x0000013000007945 */ /* 0x000fe80003800200 */
[----:B------:R-:W-:Y:S05]  /*0f30*/  @P6 BRA `(.L_x_340) ;  /* 0x0000000000446947 */ /* 0x000fea0003800000 */
[----:B------:R-:W5:Y:S01]  /*0f40*/  LDCU.64 UR6, c[0x0][0x408] ;  /* 0x00008100ff0677ac */ /* 0x000f620008000a00 */
[----:B------:R-:W-:Y:S01]  /*0f50*/  IADD3 R6, P0, PT, R23, 0x60, RZ ;  /* 0x0000006017067810 */ /* 0x000fe20007f1e0ff */
[----:B-1234-:R-:W-:Y:S01]  /*0f60*/  IMAD.MOV.U32 R2, RZ, RZ, R10 ;  /* 0x000000ffff027224 */ /* 0x01efe200078e000a */
        /* <DEDUP_REMOVED lines=14> */
.L_x_340:
[----:B------:R-:W-:Y:S05]  /*1050*/  BSYNC.RECONVERGENT B0 ;  /* 0x0000000000007941 */ /* 0x000fea0003800200 */
.L_x_339:
        /* <DEDUP_REMOVED lines=19> */
.L_x_342:
[----:B------:R-:W-:Y:S05]  /*1190*/  BSYNC.RECONVERGENT B0 ;  /* 0x0000000000007941 */ /* 0x000fea0003800200 */
.L_x_341:
[----:B------:R-:W-:Y:S01]  /*11a0*/  ISETP.GE.OR P3, PT, R22, R12, P1 ;  /* 0x0000000c1600720c */ /* 0x000fe20000f66670 */
[----:B-1----:R-:W-:Y:S01]  /*11b0*/  IMAD R0, R162, R14, RZ ;  /* 0x0000000ea2007224 */ /* 0x002fe200078e02ff */
[----:B--234-:R-:W-:Y:S01]  /*11c0*/  SHF.R.S32.HI R3, RZ, 0x1f, R15 ;  /* 0x0000001fff037819 */ /* 0x01cfe2000001140f */
[----:B------:R-:W-:Y:S01]  /*11d0*/  BSSY.RECONVERGENT B0, `(.L_x_343) ;  /* 0x0000012000007945 */ /* 0x000fe20003800200 */
[----:B------:R-:W-:Y:S02]  /*11e0*/  SEL R2, R15, RZ, P2 ;  /* 0x000000ff0f027207 */ /* 0x000fe40001000000 */
[----:B------:R-:W-:Y:S02]  /*11f0*/  SEL R3, R3, RZ, P2 ;  /* 0x000000ff03037207 */ /* 0x000fe40001000000 */
[----:B------:R-:W-:Y:S02]  /*1200*/  IADD3 R5, P4, P2, R0, R2, R13 ;  /* 0x0000000200057210 */ /* 0x000fe40007a9e00d */
[----:B------:R-:W-:-:S02]  /*1210*/  SHF.R.S32.HI R0, RZ, 0x1f, R0 ;  /* 0x0000001fff007819 */ /* 0x000fc40000011400 */
[----:B------:R-:W-:Y:S02]  /*1220*/  SHF.R.S32.HI R2, RZ, 0x1f, R13 ;  /* 0x0000001fff027819 */ /* 0x000fe4000001140d */
        /* <DEDUP_REMOVED lines=12> */
.L_x_344:
[----:B------:R-:W-:Y:S05]  /*12f0*/  BSYNC.RECONVERGENT B0 ;  /* 0x0000000000007941 */ /* 0x000fea0003800200 */
.L_x_343:
        /* <DEDUP_REMOVED lines=15> */
.L_x_346:
[----:B------:R-:W-:Y:S05]  /*13f0*/  BSYNC.RECONVERGENT B0 ;  /* 0x0000000000007941 */ /* 0x000fea0003800200 */
.L_x_345:
        /* <DEDUP_REMOVED lines=10> */
.L_x_348:
[----:B------:R-:W-:Y:S05]  /*14a0*/  BSYNC.RECONVERGENT B0 ;  /* 0x0000000000007941 */ /* 0x000fea0003800200 */
.L_x_347:
        /* <DEDUP_REMOVED lines=10> */
.L_x_350:
[----:B------:R-:W-:Y:S05]  /*1550*/  BSYNC.RECONVERGENT B0 ;  /* 0x0000000000007941 */ /* 0x000fea0003800200 */
.L_x_349:
        /* <DEDUP_REMOVED lines=10> */
.L_x_352:
[----:B------:R-:W-:Y:S05]  /*1600*/  BSYNC.RECONVERGENT B0 ;  /* 0x0000000000007941 */ /* 0x000fea0003800200 */
.L_x_351:
        /* <DEDUP_REMOVED lines=10> */
.L_x_354:
[----:B------:R-:W-:Y:S05]  /*16b0*/  BSYNC.RECONVERGENT B0 ;  /* 0x0000000000007941 */ /* 0x000fea0003800200 */
.L_x_353:
        /* <DEDUP_REMOVED lines=10> */
.L_x_356:
[----:B------:R-:W-:Y:S05]  /*1760*/  BSYNC.RECONVERGENT B0 ;  /* 0x0000000000007941 */ /* 0x000fea0003800200 */
.L_x_355:
        /* <DEDUP_REMOVED lines=10> */
.L_x_325:
[----:B------:R-:W-:Y:S02]  /*1810*/  ISETP.NE.AND P0, PT, R33, -0x1, PT ;  /* 0xffffffff2100780c */ /* 0x000fe40003f05270 */
[----:B------:R-:W-:-:S11]  /*1820*/  ISETP.NE.AND P2, PT, R11, -0x1, PT ;  /* 0xffffffff0b00780c */ /* 0x000fd60003f45270 */
[----:B------:R-:W2:Y:S08]  /*1830*/  @!P0 LDC.64 R6, c[0x0][0x398] ;  /* 0x0000e600ff068b82 */ /* 0x000eb00000000a00 */
[----:B------:R-:W1:Y:S01]  /*1840*/  @P0 LDC.64 R8, c[0x0][0x3b0] ;  /* 0x0000ec00ff080b82 */ /* 0x000e620000000a00 */
[----:B--2---:R-:W-:-:S04]  /*1850*/  @!P0 IMAD.WIDE.U32 R4, R31, R6, RZ ;  /* 0x000000061f048225 */ /* 0x004fc800078e00ff */
[----:B------:R-:W-:Y:S01]  /*1860*/  @!P0 IMAD R14, R31, R7, R5 ;  /* 0x000000071f0e8224 */ /* 0x000fe200078e0205 */
[----:B------:R-:W-:Y:S01]  /*1870*/  @!P0 MOV R13, R4 ;  /* 0x00000004000d8202 */ /* 0x000fe20000000f00 */
[----:B-1----:R-:W-:-:S04]  /*1880*/  @P0 IMAD.WIDE.U32 R2, R33, R8, RZ ;  /* 0x0000000821020225 */ /* 0x002fc800078e00ff */
        /* <DEDUP_REMOVED lines=16> */
.L_x_357:
[----:B------:R-:W1:Y:S01]  /*1990*/  LDC.64 R136, c[0x0][0x3b8] ;  /* 0x0000ee00ff887b82 */ /* 0x000e620000000a00 */
[----:B------:R-:W-:-:S05]  /*19a0*/  IADD3 R2, PT, PT, R10, R11, RZ ;  /* 0x0000000b0a027210 */ /* 0x000fca0007ffe0ff */
[C---:B-1----:R-:W-:Y:S02]  /*19b0*/  IMAD R0, R2.reuse, R137, RZ ;  /* 0x0000008902007224 */ /* 0x042fe400078e02ff */
[----:B------:R-:W-:-:S05]  /*19c0*/  IMAD.WIDE.U32 R2, R2, R136, RZ ;  /* 0x0000008802027225 */ /* 0x000fca00078e00ff */
[----:B------:R-:W-:Y:S02]  /*19d0*/  IADD3 R6, PT, PT, R3, R0, RZ ;  /* 0x0000000003067210 */ /* 0x000fe40007ffe0ff */
[----:B------:R-:W-:-:S07]  /*19e0*/  MOV R5, R2 ;  /* 0x0000000200057202 */ /* 0x000fce0000000f00 */
.L_x_358:
        /* <DEDUP_REMOVED lines=38> */
[----:B------:R-:W-:Y:S06]  /*1c50*/  BRA `(.L_x_360) ;  /* 0x0000000000147947 */ /* 0x000fec0003800000 */
.L_x_359:
[----:B------:R-:W1:Y:S01]  /*1c60*/  LDC.64 R18, c[0x0][0x3c0] ;  /* 0x0000f000ff127b82 */ /* 0x000e620000000a00 */
[----:B------:R-:W-:-:S05]  /*1c70*/  IADD3 R0, PT, PT, R10, R11, RZ ;  /* 0x0000000b0a007210 */ /* 0x000fca0007ffe0ff */
[C---:B-1----:R-:W-:Y:S02]  /*1c80*/  IMAD R4, R0.reuse, R19, RZ ;  /* 0x0000001300047224 */ /* 0x042fe400078e02ff */
[----:B------:R-:W-:-:S05]  /*1c90*/  IMAD.WIDE.U32 R2, R0, R18, RZ ;  /* 0x0000001200027225 */ /* 0x000fca00078e00ff */
[----:B------:R-:W-:-:S07]  /*1ca0*/  IADD3 R0, PT, PT, R3, R4, RZ ;  /* 0x0000000403007210 */ /* 0x000fce0007ffe0ff */
.L_x_360:
[----:B------:R-:W-:Y:S01]  /*1cb0*/  IMAD.SHL.U32 R24, R169, 0x8, RZ ;  /* 0x00000008a9187824 */ /* 0x000fe200078e00ff */
[----:B------:R-:W1:Y:S01]  /*1cc0*/  LDCU.128 UR8, c[0x0][0x3d0] ;  /* 0x00007a00ff0877ac */ /* 0x000e620008000c00 */
[----:B------:R-:W-:Y:S01]  /*1cd0*/  SHF.R.U32.HI R15, RZ, 0x3, R169 ;  /* 0x00000003ff0f7819 */ /* 0x000fe200000116a9 */
[----:B------:R-:W-:Y:S01]  /*1ce0*/  IMAD.IADD R12, R164, 0x1, -R162 ;  /* 0x00000001a40c7824 */ /* 0x000fe200078e0aa2 */
[----:B------:R-:W2:Y:S01]  /*1cf0*/  S2UR UR5, SR_CgaCtaId ;  /* 0x00000000000579c3 */ /* 0x000ea20000008800 */
[----:B------:R-:W-:Y:S01]  /*1d00*/  LOP3.LUT R138, R24, 0x38, RZ, 0xc0, !PT ;  /* 0x00000038188a7812 */ /* 0x000fe200078ec0ff */
[----:B------:R-:W3:Y:S01]  /*1d10*/  LDCU.64 UR12, c[0x0][0x390] ;  /* 0x00007200ff0c77ac */ /* 0x000ee20008000a00 */
[C---:B------:R-:W-:Y:S01]  /*1d20*/  VIADD R11, R15.reuse, 0x50 ;  /* 0x000000500f0b7836 */ /* 0x040fe20000000000 */
[----:B------:R-:W-:Y:S01]  /*1d30*/  BSSY.RECONVERGENT B0, `(.L_x_361) ;  /* 0x0000047000007945 */ /* 0x000fe20003800200 */
[C---:B------:R-:W-:Y:S01]  /*1d40*/  IADD3 R2, P0, PT, R138.reuse, R2, RZ ;  /* 0x000000028a027210 */ /* 0x040fe20007f1e0ff */
[----:B------:R-:W4:Y:S01]  /*1d50*/  LDCU.64 UR14, c[0x0][0x388] ;  /* 0x00007100ff0e77ac */ /* 0x000f220008000a00 */
[C---:B------:R-:W-:Y:S01]  /*1d60*/  IADD3 R4, P1, PT, R138.reuse, R5, RZ ;  /* 0x000000058a047210 */ /* 0x040fe20007f3e0ff */
[C---:B------:R-:W-:Y:S01]  /*1d70*/  VIADD R23, R15.reuse, 0x10 ;  /* 0x000000100f177836 */ /* 0x040fe20000000000 */
[C---:B------:R-:W-:Y:S01]  /*1d80*/  LOP3.LUT R167, R138.reuse, 0x40, RZ, 0xfc, !PT ;  /* 0x000000408aa77812 */ /* 0x040fe200078efcff */
[----:B------:R-:W-:Y:S01]  /*1d90*/  IMAD.X R3, RZ, RZ, R0, P0 ;  /* 0x000000ffff037224 */ /* 0x000fe200000e0600 */
[C---:B------:R-:W-:Y:S01]  /*1da0*/  IADD3 R0, PT, PT, R15.reuse, 0x40, RZ ;  /* 0x000000400f007810 */ /* 0x040fe20007ffe0ff */
[----:B------:R-:W-:Y:S01]  /*1db0*/  IMAD.X R5, RZ, RZ, R6, P1 ;  /* 0x000000ffff057224 */ /* 0x000fe200008e0606 */
[----:B------:R-:W-:Y:S01]  /*1dc0*/  IADD3 R6, P0, PT, R138, R13, RZ ;  /* 0x0000000d8a067210 */ /* 0x000fe20007f1e0ff */
[C---:B------:R-:W-:Y:S01]  /*1dd0*/  IMAD.WIDE.U32 R2, R15.reuse, R18, R2 ;  /* 0x000000120f027225 */ /* 0x040fe200078e0002 */
[----:B------:R-:W-:Y:S01]  /*1de0*/  ISETP.GE.AND P3, PT, R0, R12, PT ;  /* 0x0000000c0000720c */ /* 0x000fe20003f66270 */
[----:B------:R-:W5:Y:S01]  /*1df0*/  LDCU.64 UR6, c[0x0][0x3c8] ;  /* 0x00007900ff0677ac */ /* 0x000f620008000a00 */
[----:B------:R-:W-:Y:S01]  /*1e00*/  SHF.R.S32.HI R0, RZ, 0x1f, R8 ;  /* 0x0000001fff007819 */ /* 0x000fe20000011408 */
[----:B------:R-:W-:Y:S01]  /*1e10*/  IMAD.WIDE.U32 R4, R15, R136, R4 ;  /* 0x000000880f047225 */ /* 0x000fe200078e0004 */
[----:B------:R4:W-:Y:S01]  /*1e20*/  STL [R1+0xc], R167 ;  /* 0x00000ca701007387 */ /* 0x0009e20000100800 */
[----:B------:R-:W-:Y:S01]  /*1e30*/  ISETP.GE.AND P2, PT, R11, R12, PT ;  /* 0x0000000c0b00720c */ /* 0x000fe20003f46270 */
[----:B------:R-:W-:Y:S01]  /*1e40*/  UMOV UR4, 0x400 ;  /* 0x0000040000047882 */ /* 0x000fe20000000000 */
[----:B-1----:R-:W-:Y:S01]  /*1e50*/  IMAD R7, R0, UR8, RZ ;  /* 0x0000000800077c24 */ /* 0x002fe2000f8e02ff */
[----:B------:R-:W-:Y:S01]  /*1e60*/  SHF.R.U32.HI R20, RZ, 0x19, R32 ;  /* 0x00000019ff147819 */ /* 0x000fe20000011620 */
[----:B------:R-:W-:-:S02]  /*1e70*/  IMAD R3, R15, R19, R3 ;  /* 0x000000130f037224 */ /* 0x000fc400078e0203 */
[----:B------:R-:W-:Y:S02]  /*1e80*/  IMAD R0, R0, UR10, RZ ;  /* 0x0000000a00007c24 */ /* 0x000fe4000f8e02ff */
[----:B------:R-:W-:Y:S02]  /*1e90*/  IMAD R5, R15, R137, R5 ;  /* 0x000000890f057224 */ /* 0x000fe400078e0205 */
[C---:B------:R-:W-:Y:S02]  /*1ea0*/  IMAD R9, R8.reuse, UR11, R0 ;  /* 0x0000000b08097c24 */ /* 0x040fe4000f8e0200 */
[----:B------:R-:W-:Y:S01]  /*1eb0*/  IMAD.WIDE.U32 R2, R8, UR10, R2 ;  /* 0x0000000a08027c25 */ /* 0x000fe2000f8e0002 */
[----:B--2---:R-:W-:-:S03]  /*1ec0*/  ULEA UR10, UR5, UR4, 0x18 ;  /* 0x00000004050a7291 */ /* 0x004fc6000f8ec0ff */
[C---:B------:R-:W-:Y:S02]  /*1ed0*/  IMAD R10, R8.reuse, UR9, R7 ;  /* 0x00000009080a7c24 */ /* 0x040fe4000f8e0207 */
[----:B------:R-:W-:-:S04]  /*1ee0*/  IMAD.WIDE.U32 R4, R8, UR8, R4 ;  /* 0x0000000808047c25 */ /* 0x000fc8000f8e0004 */
[----:B------:R-:W-:Y:S01]  /*1ef0*/  IMAD.X R7, RZ, RZ, R14, P0 ;  /* 0x000000ffff077224 */ /* 0x000fe200000e060e */
[----:B---3--:R-:W-:Y:S01]  /*1f00*/  LEA R243, P0, R2, UR12, 0x1 ;  /* 0x0000000c02f37c11 */ /* 0x008fe2000f8008ff */
[----:B------:R-:W-:Y:S01]  /*1f10*/  IMAD.IADD R3, R3, 0x1, R9 ;  /* 0x0000000103037824 */ /* 0x000fe200078e0209 */
[----:B------:R-:W-:Y:S01]  /*1f20*/  IADD3 R0, PT, PT, R5, R10, RZ ;  /* 0x0000000a05007210 */ /* 0x000fe20007ffe0ff */
[----:B-----5:R-:W-:Y:S01]  /*1f30*/  IMAD.WIDE.U32 R10, R16, UR6, R6 ;  /* 0x00000006100a7c25 */ /* 0x020fe2000f8e0006 */
[----:B----4-:R-:W-:Y:S02]  /*1f40*/  LEA R241, P4, R4, UR14, 0x1 ;  /* 0x0000000e04f17c11 */ /* 0x010fe4000f8808ff */
[----:B------:R-:W-:Y:S01]  /*1f50*/  LEA.HI.X R242, R2, UR13, R3, 0x1, P0 ;  /* 0x0000000d02f27c11 */ /* 0x000fe200080f0c03 */
[C---:B------:R-:W-:Y:S01]  /*1f60*/  VIADD R8, R15.reuse, 0x60 ;  /* 0x000000600f087836 */ /* 0x040fe20000000000 */
[C---:B------:R-:W-:Y:S01]  /*1f70*/  ISETP.GE.AND P0, PT, R15.reuse, R12, PT ;  /* 0x0000000c0f00720c */ /* 0x040fe20003f06270 */
[----:B------:R-:W-:Y:S01]  /*1f80*/  IMAD R9, R16, UR7, R11 ;  /* 0x0000000710097c24 */ /* 0x000fe2000f8e020b */
[----:B------:R-:W-:Y:S01]  /*1f90*/  LEA.HI.X R240, R4, UR15, R0, 0x1, P4 ;  /* 0x0000000f04f07c11 */ /* 0x000fe2000a0f0c00 */
[----:B------:R-:W-:Y:S01]  /*1fa0*/  VIADD R22, R15, 0x20 ;  /* 0x000000200f167836 */ /* 0x000fe20000000000 */
[----:B------:R-:W-:-:S02]  /*1fb0*/  LOP3.LUT R0, R24, 0x1f8, RZ, 0xc0, !PT ;  /* 0x000001f818007812 */ /* 0x000fc400078ec0ff */
[----:B------:R-:W-:Y:S02]  /*1fc0*/  SHF.L.U32 R14, R32, 0x7, RZ ;  /* 0x00000007200e7819 */ /* 0x000fe400000006ff */
[----:B------:R-:W-:Y:S02]  /*1fd0*/  LOP3.LUT R0, R0, 0x38, R169, 0x78, !PT ;  /* 0x0000003800007812 */ /* 0x000fe400078e78a9 */
[-C--:B------:R-:W-:Y:S02]  /*1fe0*/  ISETP.GE.AND P1, PT, R8, R12.reuse, PT ;  /* 0x0000000c0800720c */ /* 0x080fe40003f26270 */
[----:B------:R-:W-:Y:S02]  /*1ff0*/  LOP3.LUT R60, R0, 0x1e00, R24, 0xf8, !PT ;  /* 0x00001e00003c7812 */ /* 0x000fe400078ef818 */
[----:B------:R-:W-:Y:S02]  /*2000*/  ISETP.GE.AND P4, PT, R23, R12, PT ;  /* 0x0000000c1700720c */ /* 0x000fe40003f86270 */
[----:B------:R-:W-:-:S02]  /*2010*/  LOP3.LUT R14, R14, R15, RZ, 0xfc, !PT ;  /* 0x0000000f0e0e7212 */ /* 0x000fc400078efcff */
[----:B------:R-:W-:Y:S01]  /*2020*/  LEA R165, R60, UR10, 0x1 ;  /* 0x0000000a3ca57c11 */ /* 0x000fe2000f8e08ff */
[----:B------:R-:W-:Y:S08]  /*2030*/  @P0 BRA `(.L_x_362) ;  /* 0x0000000000580947 */ /* 0x000ff00003800000 */
[----:B------:R-:W1:Y:S01]  /*2040*/  LDCU.64 UR6, c[0x0][0x3b0] ;  /* 0x00007600ff0677ac */ /* 0x000e620008000a00 */
[----:B------:R-:W-:Y:S01]  /*2050*/  IMAD.MOV.U32 R8, RZ, RZ, R10 ;  /* 0x000000ffff087224 */ /* 0x000fe200078e000a */
[----:B------:R-:W2:Y:S01]  /*2060*/  LDCU UR11, c[0x0][0x440] ;  /* 0x00008800ff0b77ac */ /* 0x000ea20008000800 */
[----:B------:R-:W3:Y:S01]  /*2070*/  LDCU.64 UR8, c[0x0][0x380] ;  /* 0x00007000ff0877ac */ /* 0x000ee20008000a00 */
[----:B-1----:R-:W-:Y:S02]  /*2080*/  IMAD R0, R20, UR6, RZ ;  /* 0x0000000614007c24 */ /* 0x002fe4000f8e02ff */
[----:B------:R-:W-:Y:S01]  /*2090*/  IMAD.WIDE.U32 R4, R14, UR6, R8 ;  /* 0x000000060e047c25 */ /* 0x000fe2000f8e0008 */
[----:B--2---:R-:W-:-:S03]  /*20a0*/  ISETP.GE.AND P5, PT, R138, UR11, PT ;  /* 0x0000000b8a007c0c */ /* 0x004fc6000bfa6270 */
[----:B------:R-:W-:Y:S01]  /*20b0*/  IMAD R0, R14, UR7, R0 ;  /* 0x000000070e007c24 */ /* 0x000fe2000f8e0200 */
[----:B------:R-:W-:Y:S02]  /*20c0*/  ISETP.GE.AND P0, PT, R167, UR11, PT ;  /* 0x0000000ba7007c0c */ /* 0x000fe4000bf06270 */
[----:B---3--:R-:W-:Y:S02]  /*20d0*/  LEA R2, P6, R4, UR8, 0x1 ;  /* 0x0000000804027c11 */ /* 0x008fe4000f8c08ff */
        /* <DEDUP_REMOVED lines=12> */
.L_x_362:
[----:B------:R-:W-:Y:S05]  /*21a0*/  BSYNC.RECONVERGENT B0 ;  /* 0x0000000000007941 */ /* 0x000fea0003800200 */
.L_x_361:
[----:B------:R-:W-:Y:S01]  /*21b0*/  BSSY.RECONVERGENT B0, `(.L_x_363) ;  /* 0x000001e000007945 */ /* 0x000fe20003800200 */
[----:B------:R-:W-:Y:S01]  /*21c0*/  ISETP.GE.AND P0, PT, R22, R12, PT ;  /* 0x0000000c1600720c */ /* 0x000fe20003f06270 */
[----:B------:R-:W-:Y:S01]  /*21d0*/  VIADD R7, R62, 0x3f ;  /* 0x0000003f3e077836 */ /* 0x000fe20000000000 */
[----:B------:R-:W-:Y:S01]  /*21e0*/  IADD3 R21, PT, PT, R15, 0x30, RZ ;  /* 0x000000300f157810 */ /* 0x000fe20007ffe0ff */
[----:B------:R-:W-:Y:S05]  /*21f0*/  @P4 BRA `(.L_x_364) ;  /* 0x0000000000644947 */ /* 0x000fea0003800000 */
[----:B------:R-:W2:Y:S01]  /*2200*/  LDCU.64 UR8, c[0x0][0x3b0] ;  /* 0x00007600ff0877ac */ /* 0x000ea20008000a00 */
[----:B------:R-:W-:Y:S01]  /*2210*/  IADD3 R6, P4, PT, R14, 0x10, RZ ;  /* 0x000000100e067810 */ /* 0x000fe20007f9e0ff */
[----:B-1----:R-:W-:Y:S01]  /*2220*/  IMAD.MOV.U32 R2, RZ, RZ, R10 ;  /* 0x000000ffff027224 */ /* 0x002fe200078e000a */
[----:B------:R-:W-:Y:S01]  /*2230*/  MOV R3, R9 ;  /* 0x0000000900037202 */ /* 0x000fe20000000f00 */
[----:B------:R-:W1:Y:S02]  /*2240*/  LDCU UR11, c[0x0][0x440] ;  /* 0x00008800ff0b77ac */ /* 0x000e640008000800 */
[----:B------:R-:W-:Y:S01]  /*2250*/  IMAD.X R0, RZ, RZ, R20, P4 ;  /* 0x000000ffff007224 */ /* 0x000fe200020e0614 */
        /* <DEDUP_REMOVED lines=19> */
.L_x_364:
[----:B------:R-:W-:Y:S05]  /*2390*/  BSYNC.RECONVERGENT B0 ;  /* 0x0000000000007941 */ /* 0x000fea0003800200 */
.L_x_363:
[----:B------:R-:W-:Y:S01]  /*23a0*/  SHF.R.S32.HI R0, RZ, 0x1f, R7 ;  /* 0x0000001fff007819 */ /* 0x000fe20000011407 */
[----:B------:R-:W-:Y:S01]  /*23b0*/  BSSY.RECONVERGENT B0, `(.L_x_365) ;  /* 0x000001f000007945 */ /* 0x000fe20003800200 */
[----:B------:R-:W-:Y:S02]  /*23c0*/  ISETP.GE.AND P4, PT, R21, R12, PT ;  /* 0x0000000c1500720c */ /* 0x000fe40003f86270 */
[----:B------:R-:W-:Y:S01]  /*23d0*/  LEA.HI R168, R0, R7, RZ, 0x6 ;  /* 0x0000000700a87211 */ /* 0x000fe200078f30ff */
[----:B------:R-:W-:-:S04]  /*23e0*/  VIADD R7, R15, 0x70 ;  /* 0x000000700f077836 */ /* 0x000fc80000000000 */
[----:B------:R3:W-:Y:S01]  /*23f0*/  STL [R1+0x34], R168 ;  /* 0x000034a801007387 */ /* 0x0007e20000100800 */
[----:B------:R-:W-:Y:S05]  /*2400*/  @P0 BRA `(.L_x_366) ;  /* 0x0000000000640947 */ /* 0x000fea0003800000 */
        /* <DEDUP_REMOVED lines=25> */
.L_x_366:
[----:B------:R-:W-:Y:S05]  /*25a0*/  BSYNC.RECONVERGENT B0 ;  /* 0x0000000000007941 */ /* 0x000fea0003800200 */
.L_x_365:
[----:B------:R-:W-:Y:S01]  /*25b0*/  LEA.HI.SX32 R63, R168, 0xffffffff, 0x1a ;  /* 0xffffffffa83f7811 */ /* 0x000fe200078fd2ff */
[----:B------:R-:W-:Y:S01]  /*25c0*/  BSSY.RECONVERGENT B0, `(.L_x_367) ;  /* 0x000001d000007945 */ /* 0x000fe20003800200 */
[----:B------:R-:W-:-:S03]  /*25d0*/  ISETP.GE.AND P0, PT, R7, R12, PT ;  /* 0x0000000c0700720c */ /* 0x000fc60003f06270 */
[----:B------:R-:W-:Y:S01]  /*25e0*/  IMAD R13, R63, -0x40, R62 ;  /* 0xffffffc03f0d7824 */ /* 0x000fe200078e023e */
[----:B------:R-:W-:Y:S05]  /*25f0*/  @P4 BRA `(.L_x_368) ;  /* 0x0000000000644947 */ /* 0x000fea0003800000 */
[----:B------:R-:W5:Y:S01]  /*2600*/  LDCU.64 UR8, c[0x0][0x3b0] ;  /* 0x00007600ff0877ac */ /* 0x000f620008000a00 */
[----:B------:R-:W-:Y:S01]  /*2610*/  IADD3 R6, P4, PT, R14, 0x30, RZ ;  /* 0x000000300e067810 */ /* 0x000fe20007f9e0ff */
[----:B-12-4-:R-:W-:Y:S01]  /*2620*/  IMAD.MOV.U32 R2, RZ, RZ, R10 ;  /* 0x000000ffff027224 */ /* 0x016fe200078e000a */
        /* <DEDUP_REMOVED lines=22> */
.L_x_368:
[----:B------:R-:W-:Y:S05]  /*2790*/  BSYNC.RECONVERGENT B0 ;  /* 0x0000000000007941 */ /* 0x000fea0003800200 */
.L_x_367:
[----:B------:R-:W-:Y:S01]  /*27a0*/  BSSY.RECONVERGENT B0, `(.L_x_369) ;  /* 0x000001c000007945 */ /* 0x000fe20003800200 */
[----:B------:R-:W-:-:S03]  /*27b0*/  ISETP.GE.AND P6, PT, R15, R13, PT ;  /* 0x0000000d0f00720c */ /* 0x000fc60003fc6270 */
[----:B------:R-:W-:Y:S10]  /*27c0*/  @P3 BRA `(.L_x_370) ;  /* 0x0000000000643947 */ /* 0x000ff40003800000 */
        /* <DEDUP_REMOVED lines=25> */
.L_x_370:
[----:B------:R-:W-:Y:S05]  /*2960*/  BSYNC.RECONVERGENT B0 ;  /* 0x0000000000007941 */ /* 0x000fea0003800200 */
.L_x_369:
        /* <DEDUP_REMOVED lines=28> */
.L_x_372:
[----:B------:R-:W-:Y:S05]  /*2b30*/  BSYNC.RECONVERGENT B0 ;  /* 0x0000000000007941 */ /* 0x000fea0003800200 */
.L_x_371:
[----:B------:R-:W-:Y:S01]  /*2b40*/  BSSY.RECONVERGENT B0, `(.L_x_373) ;  /* 0x000001e000007945 */ /* 0x000fe20003800200 */
[----:B------:R-:W-:Y:S01]  /*2b50*/  ISETP.GE.AND P4, PT, R22, R13, PT ;  /* 0x0000000d1600720c */ /* 0x000fe20003f86270 */
[C---:B------:R-:W-:Y:S01]  /*2b60*/  IMAD.SHL.U32 R163, R136.reuse, 0x40, RZ ;  /* 0x0000004088a37824 */ /* 0x040fe200078e00ff */
[----:B------:R-:W-:Y:S01]  /*2b70*/  SHF.L.U64.HI R166, R136, 0x6, R137 ;  /* 0x0000000688a67819 */ /* 0x000fe20000010289 */
        /* <DEDUP_REMOVED lines=26> */
.L_x_374:
[----:B------:R-:W-:Y:S05]  /*2d20*/  BSYNC.RECONVERGENT B0 ;  /* 0x0000000000007941 */ /* 0x000fea0003800200 */
.L_x_373:
[----:B------:R-:W-:Y:S01]  /*2d30*/  SHF.R.S32.HI R15, RZ, 0x1f, R63 ;  /* 0x0000001fff0f7819 */ /* 0x000fe2000001143f */
[----:B------:R-:W-:Y:S01]  /*2d40*/  IMAD R0, R166, R63, RZ ;  /* 0x0000003fa6007224 */ /* 0x000fe200078e02ff */
[----:B------:R-:W-:Y:S01]  /*2d50*/  BSSY.RECONVERGENT B0, `(.L_x_375) ;  /* 0x000001e000007945 */ /* 0x000fe20003800200 */
[----:B------:R-:W-:Y:S01]  /*2d60*/  ISETP.GE.AND P3, PT, R21, R13, PT ;  /* 0x0000000d1500720c */ /* 0x000fe20003f66270 */
[----:B------:R-:W-:-:S04]  /*2d70*/  IMAD.WIDE.U32 R6, R163, R63, RZ ;  /* 0x0000003fa3067225 */ /* 0x000fc800078e00ff */
[----:B------:R-:W-:Y:S01]  /*2d80*/  IMAD R12, R15, R163, R0 ;  /* 0x000000a30f0c7224 */ /* 0x000fe200078e0200 */
[----:B------:R-:W-:Y:S07]  /*2d90*/  @P0 BRA `(.L_x_376) ;  /* 0x0000000000640947 */ /* 0x000fee0003800000 */
        /* <DEDUP_REMOVED lines=25> */
.L_x_376:
[----:B------:R-:W-:Y:S05]  /*2f30*/  BSYNC.RECONVERGENT B0 ;  /* 0x0000000000007941 */ /* 0x000fea0003800200 */
.L_x_375:
[----:B------:R-:W-:Y:S01]  /*2f40*/  BSSY.RECONVERGENT B0, `(.L_x_377) ;  /* 0x0000014000007945 */ /* 0x000fe20003800200 */
[C---:B------:R-:W-:Y:S01]  /*2f50*/  SHF.L.U64.HI R161, R136.reuse, 0x4, R137 ;  /* 0x0000000488a17819 */ /* 0x040fe20000010289 */
[----:B------:R-:W-:Y:S01]  /*2f60*/  IMAD.SHL.U32 R160, R136, 0x10, RZ ;  /* 0x0000001088a07824 */ /* 0x000fe200078e00ff */
[----:B------:R-:W-:Y:S01]  /*2f70*/  IADD3 R5, PT, PT, R7, R12, RZ ;  /* 0x0000000c07057210 */ /* 0x000fe20007ffe0ff */
[----:B------:R-:W-:Y:S06]  /*2f80*/  @P6 BRA `(.L_x_378) ;  /* 0x00000000003c6947 */ /* 0x000fec0003800000 */
[----:B------:R-:W5:Y:S01]  /*2f90*/  LDCU UR6, c[0x0][0x440] ;  /* 0x00008800ff0677ac */ /* 0x000f620008000800 */
[----:B-12-4-:R-:W-:-:S04]  /*2fa0*/  LEA R2, P2, R6, R241, 0x1 ;  /* 0x000000f106027211 */ /* 0x016fc800078408ff */
        /* <DEDUP_REMOVED lines=13> */
.L_x_378:
[----:B------:R-:W-:Y:S05]  /*3080*/  BSYNC.RECONVERGENT B0 ;  /* 0x0000000000007941 */ /* 0x000fea0003800200 */
.L_x_377:
[----:B------:R-:W-:Y:S04]  /*3090*/  BSSY.RECONVERGENT B0, `(.L_x_379) ;  /* 0x0000013000007945 */ /* 0x000fe80003800200 */
[----:B------:R-:W-:Y:S05]  /*30a0*/  @P5 BRA `(.L_x_380) ;  /* 0x0000000000445947 */ /* 0x000fea0003800000 */
[----:B------:R-:W5:Y:S01]  /*30b0*/  LDCU UR6, c[0x0][0x440] ;  /* 0x00008800ff0677ac */ /* 0x000f620008000800 */
[----:B------:R-:W-:-:S05]  /*30c0*/  IADD3 R0, P2, PT, R160, R6, RZ ;  /* 0x00000006a0007210 */ /* 0x000fca0007f5e0ff */
[----:B-12-4-:R-:W-:Y:S01]  /*30d0*/  IMAD.X R3, R161, 0x1, R5, P2 ;  /* 0x00000001a1037824 */ /* 0x016fe200010e0605 */
        /* <DEDUP_REMOVED lines=14> */
.L_x_380:
[----:B------:R-:W-:Y:S05]  /*31c0*/  BSYNC.RECONVERGENT B0 ;  /* 0x0000000000007941 */ /* 0x000fea0003800200 */
.L_x_379:
[----:B------:R-:W-:Y:S04]  /*31d0*/  BSSY.RECONVERGENT B0, `(.L_x_381) ;  /* 0x0000015000007945 */ /* 0x000fe80003800200 */
[----:B------:R-:W-:Y:S05]  /*31e0*/  @P4 BRA `(.L_x_382) ;  /* 0x00000000004c4947 */ /* 0x000fea0003800000 */
[----:B------:R-:W5:Y:S01]  /*31f0*/  LDCU UR6, c[0x0][0x440] ;  /* 0x00008800ff0677ac */ /* 0x000f620008000800 */
[----:B-12-4-:R-:W-:-:S04]  /*3200*/  IMAD.WIDE.U32 R2, R136, 0x20, RZ ;  /* 0x0000002088027825 */ /* 0x016fc800078e00ff */
        /* <DEDUP_REMOVED lines=17> */
.L_x_382:
[----:B------:R-:W-:Y:S05]  /*3320*/  BSYNC.RECONVERGENT B0 ;  /* 0x0000000000007941 */ /* 0x000fea0003800200 */
.L_x_381:
[----:B------:R-:W-:Y:S04]  /*3330*/  BSSY.RECONVERGENT B0, `(.L_x_383) ;  /* 0x0000015000007945 */ /* 0x000fe80003800200 */
[----:B------:R-:W-:Y:S05]  /*3340*/  @P3 BRA `(.L_x_384) ;  /* 0x00000000004c3947 */ /* 0x000fea0003800000 */
[----:B------:R-:W5:Y:S01]  /*3350*/  LDCU UR6, c[0x0][0x440] ;  /* 0x00008800ff0677ac */ /* 0x000f620008000800 */
[----:B------:R-:W-:Y:S02]  /*3360*/  IMAD.MOV.U32 R4, RZ, RZ, R6 ;  /* 0x000000ffff047224 */ /* 0x000fe400078e0006 */
[----:B------:R-:W-:Y:S02]  /*3370*/  IMAD R0, R137, 0x30, RZ ;  /* 0x0000003089007824 */ /* 0x000fe400078e02ff */
[----:B------:R-:W-:-:S04]  /*3380*/  IMAD.WIDE.U32 R4, R136, 0x30, R4 ;  /* 0x0000003088047825 */ /* 0x000fc800078e0004 */
[----:B------:R-:W-:Y:S01]  /*3390*/  IMAD.IADD R0, R5, 0x1, R0 ;  /* 0x0000000105007824 */ /* 0x000fe200078e0200 */
        /* <DEDUP_REMOVED lines=14> */
.L_x_384:
[----:B------:R-:W-:Y:S05]  /*3480*/  BSYNC.RECONVERGENT B0 ;  /* 0x0000000000007941 */ /* 0x000fea0003800200 */
.L_x_383:
[----:B------:R-:W5:Y:S01]  /*3490*/  LDCU.64 UR6, c[0x0][0x538] ;  /* 0x0000a700ff0677ac */ /* 0x000f620008000a00 */
[----:B------:R-:W0:Y:S01]  /*34a0*/  LDGDEPBAR ;  /* 0x00000000000079af */ /* 0x000e220000000000 */
[----:B-----5:R-:W-:-:S04]  /*34b0*/  ISETP.NE.U32.AND P1, PT, RZ, UR6, PT ;  /* 0x00000006ff007c0c */ /* 0x020fc8000bf25070 */
[----:B------:R-:W-:Y:S02]  /*34c0*/  ISETP.NE.AND.EX P1, PT, RZ, UR7, PT, P1 ;  /* 0x00000007ff007c0c */ /* 0x000fe4000bf25310 */
[----:B------:R-:W-:Y:S01]  /*34d0*/  SHF.L.U32 R182, R169, 0x6, RZ ;  /* 0x00000006a9b67819 */ /* 0x000fe200000006ff */
[----:B------:R-:W-:-:S10]  /*34e0*/  DEPBAR.LE SB0, 0x0 ;  /* 0x000080000000791a */ /* 0x000fd40000000000 */
[----:B------:R-:W1:Y:S01]  /*34f0*/  @P1 LDC.64 R4, c[0x0][0x540] ;  /* 0x00015000ff041b82 */ /* 0x000e620000000a00 */
[----:B------:R-:W-:-:S07]  /*3500*/  @P1 IMAD.MOV.U32 R17, RZ, RZ, RZ ;  /* 0x000000ffff111224 */ /* 0x000fce00078e00ff */
[----:B------:R-:W5:Y:S01]  /*3510*/  @P1 LDC R0, c[0x0][0x458] ;  /* 0x00011600ff001b82 */ /* 0x000f620000000800 */
[----:B-12-4-:R-:W-:-:S04]  /*3520*/  @P1 IMAD.WIDE.U32 R2, R31, R4, R16 ;  /* 0x000000041f021225 */ /* 0x016fc800078e0010 */
[----:B------:R-:W-:Y:S01]  /*3530*/  @P1 IMAD R5, R31, R5, R3 ;  /* 0x000000051f051224 */ /* 0x000fe200078e0203 */
[----:B------:R-:W-:-:S04]  /*3540*/  @P1 LEA R4, P0, R2, UR6, 0x2 ;  /* 0x0000000602041c11 */ /* 0x000fc8000f8010ff */
[----:B------:R-:W-:-:S05]  /*3550*/  @P1 LEA.HI.X R5, R2, UR7, R5, 0x2, P0 ;  /* 0x0000000702051c11 */ /* 0x000fca00080f1405 */
[----:B------:R5:W2:Y:S01]  /*3560*/  @P1 LDG.E R6, desc[UR16][R4.64] ;  /* 0x0000001004061981 */ /* 0x000aa2000c1e1900 */
[----:B------:R-:W-:Y:S01]  /*3570*/  IMAD.SHL.U32 R2, R18, 0x40, RZ ;  /* 0x0000004012027824 */ /* 0x000fe200078e00ff */
[----:B------:R-:W-:Y:S01]  /*3580*/  LOP3.LUT R7, R182, 0x1c0, RZ, 0xc0, !PT ;  /* 0x000001c0b6077812 */ /* 0x000fe200078ec0ff */
[----:B------:R-:W-:Y:S01]  /*3590*/  BSSY.RECONVERGENT B0, `(.L_x_385) ;  /* 0x000001f000007945 */ /* 0x000fe20003800200 */
[----:B------:R-:W-:Y:S02]  /*35a0*/  MOV R173, RZ ;  /* 0x000000ff00ad7202 */ /* 0x000fe40000000f00 */
[----:B------:R-:W-:Y:S01]  /*35b0*/  SHF.R.U32.HI R232, RZ, 0x1, R169 ;  /* 0x00000001ffe87819 */ /* 0x000fe200000116a9 */
[----:B-----5:R1:W2:Y:S02]  /*35c0*/  @P1 MUFU.RCP R5, R0 ;  /* 0x0000000000051308 */ /* 0x0202a40000001000 */
[----:B-1----:R-:W-:-:S05]  /*35d0*/  SHF.L.U64.HI R0, R18, 0x6, R19 ;  /* 0x0000000612007819 */ /* 0x002fca0000010213 */
[----:B------:R-:W-:-:S04]  /*35e0*/  IMAD R0, R0, R63, RZ ;  /* 0x0000003f00007224 */ /* 0x000fc800078e02ff */
[----:B------:R-:W-:Y:S01]  /*35f0*/  IMAD R4, R15, R2, R0 ;  /* 0x000000020f047224 */ /* 0x000fe200078e0200 */
[----:B------:R-:W-:Y:S01]  /*3600*/  LOP3.LUT R0, R7, 0x38, R24, 0xf8, !PT ;  /* 0x0000003807007812 */ /* 0x000fe200078ef818 */
[----:B------:R-:W-:Y:S01]  /*3610*/  IMAD.WIDE.U32 R2, R2, R63, RZ ;  /* 0x0000003f02027225 */ /* 0x000fe200078e00ff */
[----:B------:R-:W-:Y:S03]  /*3620*/  BAR.SYNC.DEFER_BLOCKING 0x0 ;  /* 0x0000000000007b1d */ /* 0x000fe60000010000 */
[----:B--2---:R-:W-:Y:S01]  /*3630*/  @P1 FMUL.FTZ R173, R6, R5 ;  /* 0x0000000506ad1220 */ /* 0x004fe20000410000 */
[----:B------:R-:W-:Y:S02]  /*3640*/  IMAD.IADD R5, R3, 0x1, R4 ;  /* 0x0000000103057824 */ /* 0x000fe400078e0204 */
[----:B------:R-:W-:Y:S05]  /*3650*/  @P6 BRA `(.L_x_386) ;  /* 0x0000000000406947 */ /* 0x000fea0003800000 */
        /* <DEDUP_REMOVED lines=16> */
.L_x_386:
[----:B------:R2:W-:Y:S04]  /*3760*/  STS.128 [R165+0xc000], RZ ;  /* 0x00c000ffa5007388 */ /* 0x0005e80000000c00 */
[----:B------:R2:W-:Y:S02]  /*3770*/  STS.128 [R165+0xe000], RZ ;  /* 0x00e000ffa5007388 */ /* 0x0005e40000000c00 */
.L_x_387:
[----:B------:R-:W-:Y:S05]  /*3780*/  BSYNC.RECONVERGENT B0 ;  /* 0x0000000000007941 */ /* 0x000fea0003800200 */
.L_x_385:
[----:B------:R-:W-:Y:S01]  /*3790*/  ISETP.GE.AND P0, PT, R23, R13, PT ;  /* 0x0000000d1700720c */ /* 0x000fe20003f06270 */
[----:B------:R-:W-:Y:S01]  /*37a0*/  IMAD.SHL.U32 R233, R169, 0x20, RZ ;  /* 0x00000020a9e97824 */ /* 0x000fe200078e00ff */
[C---:B------:R-:W-:Y:S01]  /*37b0*/  LOP3.LUT R24, R0.reuse, 0x8, R169, 0x78, !PT ;  /* 0x0000000800187812 */ /* 0x040fe200078e78a9 */
[----:B------:R-:W-:Y:S01]  /*37c0*/  BSSY.RECONVERGENT B0, `(.L_x_388) ;  /* 0x000001d000007945 */ /* 0x000fe20003800200 */
[----:B------:R-:W-:Y:S02]  /*37d0*/  LOP3.LUT R177, R0, 0x8, R232, 0x78, !PT ;  /* 0x0000000800b17812 */ /* 0x000fe400078e78e8 */
[----:B------:R-:W-:Y:S02]  /*37e0*/  LOP3.LUT R233, R233, 0x7c00, RZ, 0xc0, !PT ;  /* 0x00007c00e9e97812 */ /* 0x000fe400078ec0ff */
[----:B-1----:R-:W-:Y:S02]  /*37f0*/  LOP3.LUT R6, R182, 0x400, RZ, 0xc0, !PT ;  /* 0x00000400b6067812 */ /* 0x002fe400078ec0ff */
[----:B------:R-:W-:-:S02]  /*3800*/  LOP3.LUT R0, R233, 0x200, R182, 0xf8, !PT ;  /* 0x00000200e9007812 */ /* 0x000fc400078ef8b6 */
[-C--:B------:R-:W-:Y:S01]  /*3810*/  ISETP.GE.AND P4, PT, R22, R13.reuse, PT ;  /* 0x0000000d1600720c */ /* 0x080fe20003f86270 */
[----:B------:R1:W-:Y:S01]  /*3820*/  @P0 STS.128 [R165+0xc800], RZ ;  /* 0x00c800ffa5000388 */ /* 0x0003e20000000c00 */
[----:B------:R-:W-:Y:S01]  /*3830*/  ISETP.GE.AND P3, PT, R21, R13, PT ;  /* 0x0000000d1500720c */ /* 0x000fe20003f66270 */
[----:B------:R-:W-:Y:S02]  /*3840*/  IMAD R24, R24, 0x2, R6 ;  /* 0x0000000218187824 */ /* 0x000fe400078e0206 */
[----:B------:R1:W-:Y:S01]  /*3850*/  @P0 STS.128 [R165+0xe800], RZ ;  /* 0x00e800ffa5000388 */ /* 0x0003e20000000c00 */
[----:B------:R-:W-:Y:S01]  /*3860*/  IMAD.IADD R8, R177, 0x1, R0 ;  /* 0x00000001b1087824 */ /* 0x000fe200078e0200 */
[----:B------:R-:W-:Y:S08]  /*3870*/  @P0 BRA `(.L_x_389) ;  /* 0x0000000000440947 */ /* 0x000ff00003800000 */
[----:B------:R-:W4:Y:S01]  /*3880*/  LDCU UR6, c[0x0][0x440] ;  /* 0x00008800ff0677ac */ /* 0x000f220008000800 */
[----:B------:R-:W-:-:S04]  /*3890*/  LEA R0, P2, R18, R2, 0x4 ;  /* 0x0000000212007211 */ /* 0x000fc800078420ff */
[----:B------:R-:W-:Y:S02]  /*38a0*/  LEA.HI.X R7, R18, R5, R19, 0x4, P2 ;  /* 0x0000000512077211 */ /* 0x000fe400010f2413 */
        /* <DEDUP_REMOVED lines=14> */
.L_x_389:
[----:B------:R-:W-:Y:S05]  /*3990*/  BSYNC.RECONVERGENT B0 ;  /* 0x0000000000007941 */ /* 0x000fea0003800200 */
.L_x_388:
[----:B------:R1:W-:Y:S01]  /*39a0*/  @P4 STS.128 [R165+0xd000], RZ ;  /* 0x00d000ffa5004388 */ /* 0x0003e20000000c00 */
[----:B------:R-:W-:Y:S01]  /*39b0*/  BSSY.RECONVERGENT B0, `(.L_x_390) ;  /* 0x0000017000007945 */ /* 0x000fe20003800200 */
[----:B------:R-:W-:Y:S02]  /*39c0*/  LEA R26, R8, UR10, 0x1 ;  /* 0x0000000a081a7c11 */ /* 0x000fe4000f8e08ff */
[----:B------:R1:W-:Y:S01]  /*39d0*/  @P4 STS.128 [R165+0xf000], RZ ;  /* 0x00f000ffa5004388 */ /* 0x0003e20000000c00 */
[----:B------:R-:W-:Y:S05]  /*39e0*/  @P4 BRA `(.L_x_391) ;  /* 0x00000000004c4947 */ /* 0x000fea0003800000 */
[----:B------:R-:W5:Y:S01]  /*39f0*/  LDCU UR6, c[0x0][0x440] ;  /* 0x00008800ff0677ac */ /* 0x000f620008000800 */
[----:B----4-:R-:W-:-:S04]  /*3a00*/  IMAD.WIDE.U32 R6, R18, 0x20, RZ ;  /* 0x0000002012067825 */ /* 0x010fc800078e00ff */
        /* <DEDUP_REMOVED lines=17> */
.L_x_391:
[----:B------:R-:W-:Y:S05]  /*3b20*/  BSYNC.RECONVERGENT B0 ;  /* 0x0000000000007941 */ /* 0x000fea0003800200 */
.L_x_390:
        /* <DEDUP_REMOVED lines=23> */
.L_x_393:
[----:B------:R-:W-:Y:S05]  /*3ca0*/  BSYNC.RECONVERGENT B0 ;  /* 0x0000000000007941 */ /* 0x000fea0003800200 */
.L_x_392:
[----:B------:R-:W-:Y:S01]  /*3cb0*/  LDSM.16.M88.4 R36, [R24+UR10+0x8000] ;  /* 0x0080000a1824783b */ /* 0x000fe20008000200 */
[----:B------:R-:W-:Y:S01]  /*3cc0*/  IMAD.MOV.U32 R139, RZ, RZ, 0x20 ;  /* 0x00000020ff8b7424 */ /* 0x000fe200078e00ff */
[----:B------:R-:W-:Y:S01]  /*3cd0*/  LOP3.LUT P0, RZ, R169, 0x2, RZ, 0xc0, !PT ;  /* 0x00000002a9ff7812 */ /* 0x000fe2000780c0ff */
[----:B-1----:R-:W-:Y:S01]  /*3ce0*/  VIADD R3, R24, UR10 ;  /* 0x0000000a18037c36 */ /* 0x002fe20008000000 */
[----:B------:R-:W1:Y:S01]  /*3cf0*/  LDSM.16.M88.4 R8, [R26+0x2000] ;  /* 0x002000001a08783b */ /* 0x000e620000000200 */
[----:B------:R-:W-:Y:S01]  /*3d00*/  IMAD.MOV.U32 R0, RZ, RZ, 0x40 ;  /* 0x00000040ff007424 */ /* 0x000fe200078e00ff */
[----:B------:R-:W-:Y:S02]  /*3d10*/  SEL R139, R139, 0xffffffe0, !P0 ;  /* 0xffffffe08b8b7807 */ /* 0x000fe40004000000 */
[----:B------:R-:W5:Y:S01]  /*3d20*/  LDSM.16.M88.4 R32, [R24+UR10+0x8800] ;  /* 0x0088000a1820783b */ /* 0x000f620008000200 */
[----:B------:R-:W-:Y:S02]  /*3d30*/  LOP3.LUT P0, RZ, R169, 0x4, RZ, 0xc0, !PT ;  /* 0x00000004a9ff7812 */ /* 0x000fe4000780c0ff */
[--C-:B------:R-:W-:Y:S01]  /*3d40*/  IMAD.IADD R2, R3, 0x1, R139.reuse ;  /* 0x0000000103027824 */ /* 0x100fe200078e028b */
[----:B------:R-:W2:Y:S01]  /*3d50*/  LDSM.16.M88.4 R28, [R24+UR10+0x9000] ;  /* 0x0090000a181c783b */ /* 0x000ea20008000200 */
[----:B------:R-:W-:Y:S01]  /*3d60*/  IMAD.IADD R27, R26, 0x1, R139 ;  /* 0x000000011a1b7824 */ /* 0x000fe200078e028b */
[----:B------:R-:W-:-:S02]  /*3d70*/  SEL R0, R0, 0xffffffc0, !P0 ;  /* 0xffffffc000007807 */ /* 0x000fc40004000000 */
[----:B------:R-:W3:Y:S03]  /*3d80*/  LDSM.16.M88.4 R16, [R24+UR10+0x9800] ;  /* 0x0098000a1810783b */ /* 0x000ee60008000200 */
[--C-:B------:R-:W-:Y:S01]  /*3d90*/  IMAD.IADD R25, R26, 0x1, R0.reuse ;  /* 0x000000011a197824 */ /* 0x100fe200078e0200 */
[----:B------:R-:W3:Y:S01]  /*3da0*/  LDSM.16.M88.4 R12, [R26] ;  /* 0x000000001a0c783b */ /* 0x000ee20000000200 */
[----:B------:R-:W-:Y:S02]  /*3db0*/  IMAD.IADD R0, R3, 0x1, R0 ;  /* 0x0000000103007824 */ /* 0x000fe400078e0200 */
[C---:B------:R-:W-:Y:S01]  /*3dc0*/  IMAD.IADD R61, R139.reuse, 0x1, R25 ;  /* 0x000000018b3d7824 */ /* 0x040fe200078e0219 */
[----:B----4-:R-:W-:Y:S01]  /*3dd0*/  LDSM.16.M88.4 R4, [R27+0x2000] ;  /* 0x002000001b04783b */ /* 0x010fe20000000200 */
[----:B------:R-:W-:-:S03]  /*3de0*/  IMAD.IADD R3, R139, 0x1, R0 ;  /* 0x000000018b037824 */ /* 0x000fc600078e0200 */
[----:B------:R-:W4:Y:S04]  /*3df0*/  LDSM.16.M88.4 R56, [R2+0x9000] ;  /* 0x009000000238783b */ /* 0x000f280000000200 */
[----:B------:R-:W4:Y:S04]  /*3e00*/  LDSM.16.M88.4 R20, [R27] ;  /* 0x000000001b14783b */ /* 0x000f280000000200 */
[----:B------:R-:W-:Y:S04]  /*3e10*/  LDSM.16.M88.4 R52, [R2+0x8800] ;  /* 0x008800000234783b */ /* 0x000fe80000000200 */
[----:B------:R-:W4:Y:S01]  /*3e20*/  LDSM.16.M88.4 R72, [R2+0x9800] ;  /* 0x009800000248783b */ /* 0x000f220000000200 */
[C---:B-1----:R-:W-:Y:S03]  /*3e30*/  HMMA.16816.F32.BF16 R88, R8.reuse, R36, RZ ;  /* 0x000000240858723c */ /* 0x042fe600000418ff */
[----:B------:R-:W1:Y:S04]  /*3e40*/  LDSM.16.M88.4 R48, [R2+0x8000] ;  /* 0x008000000230783b */ /* 0x000e680000000200 */
[----:B------:R-:W0:Y:S01]  /*3e50*/  LDGDEPBAR ;  /* 0x00000000000079af */ /* 0x000e220000000000 */
[C---:B------:R-:W-:Y:S08]  /*3e60*/  HMMA.16816.F32.BF16 R84, R8.reuse, R38, RZ ;  /* 0x000000260854723c */ /* 0x040ff000000418ff */
[C---:B-----5:R-:W-:Y:S08]  /*3e70*/  HMMA.16816.F32.BF16 R80, R8.reuse, R32, RZ ;  /* 0x000000200850723c */ /* 0x060ff000000418ff */
[C---:B--2---:R-:W-:Y:S08]  /*3e80*/  HMMA.16816.F32.BF16 R68, R8.reuse, R28, RZ ;  /* 0x0000001c0844723c */ /* 0x044ff000000418ff */
[C---:B---3--:R-:W-:Y:S08]  /*3e90*/  HMMA.16816.F32.BF16 R44, R8.reuse, R16, RZ ;  /* 0x00000010082c723c */ /* 0x048ff000000418ff */
[C---:B------:R-:W-:Y:S08]  /*3ea0*/  HMMA.16816.F32.BF16 R76, R8.reuse, R34, RZ ;  /* 0x00000022084c723c */ /* 0x040ff000000418ff */
[C---:B------:R-:W-:Y:S08]  /*3eb0*/  HMMA.16816.F32.BF16 R64, R8.reuse, R30, RZ ;  /* 0x0000001e0840723c */ /* 0x040ff000000418ff */
[----:B------:R-:W-:Y:S08]  /*3ec0*/  HMMA.16816.F32.BF16 R40, R8, R18, RZ ;  /* 0x000000120828723c */ /* 0x000ff000000418ff */
[C---:B------:R-:W-:Y:S08]  /*3ed0*/  HMMA.16816.F32.BF16 R92, R12.reuse, R36, RZ ;  /* 0x000000240c5c723c */ /* 0x040ff000000418ff */
[C---:B------:R-:W-:Y:S08]  /*3ee0*/  HMMA.16816.F32.BF16 R96, R12.reuse, R38, RZ ;  /* 0x000000260c60723c */ /* 0x040ff000000418ff */
[C---:B------:R-:W-:Y:S08]  /*3ef0*/  HMMA.16816.F32.BF16 R8, R12.reuse, R28, RZ ;  /* 0x0000001c0c08723c */ /* 0x040ff000000418ff */
[C---:B------:R-:W-:Y:S08]  /*3f00*/  HMMA.16816.F32.BF16 R36, R12.reuse, R32, RZ ;  /* 0x000000200c24723c */ /* 0x040ff000000418ff */
[----:B------:R-:W-:Y:S01]  /*3f10*/  HMMA.16816.F32.BF16 R100, R12, R34, RZ ;  /* 0x000000220c64723c */ /* 0x000fe200000418ff */
[----:B------:R-:W-:Y:S07]  /*3f20*/  LDSM.16.M88.4 R32, [R0+0x9800] ;  /* 0x009800000020783b */ /* 0x000fee0000000200 */
[-C--:B----4-:R-:W-:Y:S08]  /*3f30*/  HMMA.16816.F32.BF16 R132, R4, R56.reuse, R68 ;  /* 0x000000380484723c */ /* 0x090ff00000041844 */
[----:B------:R-:W-:Y:S01]  /*3f40*/  HMMA.16816.F32.BF16 R116, R20, R56, R8 ;  /* 0x000000381474723c */ /* 0x000fe20000041808 */
[----:B------:R-:W2:Y:S07]  /*3f50*/  LDSM.16.M88.4 R8, [R25+0x2000] ;  /* 0x002000001908783b */ /* 0x000eae0000000200 */
[----:B------:R-:W-:Y:S08]  /*3f60*/  HMMA.16816.F32.BF16 R108, R12, R30, RZ ;  /* 0x0000001e0c6c723c */ /* 0x000ff000000418ff */
[C---:B------:R-:W-:Y:S01]  /*3f70*/  HMMA.16816.F32.BF16 R68, R4.reuse, R72, R44 ;  /* 0x000000480444723c */ /* 0x040fe2000004182c */
[----:B------:R-:W3:Y:S07]  /*3f80*/  LDSM.16.M88.4 R44, [R0+0x8000] ;  /* 0x00800000002c783b */ /* 0x000eee0000000200 */
[----:B------:R-:W-:Y:S01]  /*3f90*/  HMMA.16816.F32.BF16 R112, R4, R74, R40 ;  /* 0x0000004a0470723c */ /* 0x000fe20000041828 */
[----:B------:R-:W4:Y:S07]  /*3fa0*/  LDSM.16.M88.4 R40, [R0+0x8800] ;  /* 0x008800000028783b */ /* 0x000f2e0000000200 */
[----:B------:R-:W-:Y:S01]  /*3fb0*/  HMMA.16816.F32.BF16 R120, R20, R52, R36 ;  /* 0x000000341478723c */ /* 0x000fe20000041824 */
[----:B------:R-:W5:Y:S07]  /*3fc0*/  LDSM.16.M88.4 R36, [R0+0x9000] ;  /* 0x009000000024783b */ /* 0x000f6e0000000200 */
[C---:B------:R-:W-:Y:S08]  /*3fd0*/  HMMA.16816.F32.BF16 R28, R12.reuse, R16, RZ ;  /* 0x000000100c1c723c */ /* 0x040ff000000418ff */
[----:B------:R-:W-:Y:S01]  /*3fe0*/  HMMA.16816.F32.BF16 R140, R12, R18, RZ ;  /* 0x000000120c8c723c */ /* 0x000fe200000418ff */
[----:B------:R-:W5:Y:S04]  /*3ff0*/  LDSM.16.M88.4 R12, [R25] ;  /* 0x00000000190c783b */ /* 0x000f680000000200 */
[----:B------:R-:W-:Y:S03]  /*4000*/  LDSM.16.M88.4 R16, [R61] ;  /* 0x000000003d10783b */ /* 0x000fe60000000200 */
[C---:B-1----:R-:W-:Y:S08]  /*4010*/  HMMA.16816.F32.BF16 R88, R4.reuse, R48, R88 ;  /* 0x000000300458723c */ /* 0x042ff00000041858 */
[C---:B------:R-:W-:Y:S08]  /*4020*/  HMMA.16816.F32.BF16 R80, R4.reuse, R52, R80 ;  /* 0x000000340450723c */ /* 0x040ff00000041850 */
[C---:B------:R-:W-:Y:S08]  /*4030*/  HMMA.16816.F32.BF16 R84, R4.reuse, R50, R84 ;  /* 0x000000320454723c */ /* 0x040ff00000041854 */
[C---:B------:R-:W-:Y:S08]  /*4040*/  HMMA.16816.F32.BF16 R76, R4.reuse, R54, R76 ;  /* 0x00000036044c723c */ /* 0x040ff0000004184c */
[----:B------:R-:W-:Y:S01]  /*4050*/  HMMA.16816.F32.BF16 R128, R4, R58, R64 ;  /* 0x0000003a0480723c */ /* 0x000fe20000041840 */
[----:B------:R-:W-:Y:S04]  /*4060*/  LDSM.16.M88.4 R4, [R61+0x2000] ;  /* 0x002000003d04783b */ /* 0x000fe80000000200 */
[----:B------:R-:W-:Y:S03]  /*4070*/  LDSM.16.M88.4 R64, [R3+0x9800] ;  /* 0x009800000340783b */ /* 0x000fe60000000200 */
[C---:B------:R-:W-:Y:S08]  /*4080*/  HMMA.16816.F32.BF16 R104, R20.reuse, R48, R92 ;  /* 0x000000301468723c */ /* 0x040ff0000004185c */
[C---:B------:R-:W-:Y:S01]  /*4090*/  HMMA.16816.F32.BF16 R124, R20.reuse, R72, R28 ;  /* 0x00000048147c723c */ /* 0x040fe2000004181c */
[----:B------:R-:W1:Y:S07]  /*40a0*/  LDSM.16.M88.4 R28, [R3+0x8000] ;  /* 0x00800000031c783b */ /* 0x000e6e0000000200 */
[C---:B------:R-:W-:Y:S01]  /*40b0*/  HMMA.16816.F32.BF16 R96, R20.reuse, R50, R96 ;  /* 0x000000321460723c */ /* 0x040fe20000041860 */
[----:B------:R-:W1:Y:S07]  /*40c0*/  LDSM.16.M88.4 R48, [R3+0x8800] ;  /* 0x008800000330783b */ /* 0x000e6e0000000200 */
[C---:B------:R-:W-:Y:S08]  /*40d0*/  HMMA.16816.F32.BF16 R108, R20.reuse, R58, R108 ;  /* 0x0000003a146c723c */ /* 0x040ff0000004186c */
[C---:B------:R-:W-:Y:S01]  /*40e0*/  HMMA.16816.F32.BF16 R100, R20.reuse, R54, R100 ;  /* 0x000000361464723c */ /* 0x040fe20000041864 */
[----:B------:R-:W1:Y:S07]  /*40f0*/  LDSM.16.M88.4 R52, [R3+0x9000] ;  /* 0x009000000334783b */ /* 0x000e6e0000000200 */
[----:B------:R-:W-:Y:S08]  /*4100*/  HMMA.16816.F32.BF16 R92, R20, R74, R140 ;  /* 0x0000004a145c723c */ /* 0x000ff0000004188c */
[C---:B--2---:R-:W-:Y:S08]  /*4110*/  HMMA.16816.F32.BF16 R56, R8.reuse, R32, R68 ;  /* 0x000000200838723c */ /* 0x044ff00000041844 */
[C---:B---3--:R-:W-:Y:S08]  /*4120*/  HMMA.16816.F32.BF16 R88, R8.reuse, R44, R88 ;  /* 0x0000002c0858723c */ /* 0x048ff00000041858 */
[C---:B----4-:R-:W-:Y:S08]  /*4130*/  HMMA.16816.F32.BF16 R80, R8.reuse, R40, R80 ;  /* 0x000000280850723c */ /* 0x050ff00000041850 */
[C---:B-----5:R-:W-:Y:S08]  /*4140*/  HMMA.16816.F32.BF16 R72, R8.reuse, R36, R132 ;  /* 0x000000240848723c */ /* 0x060ff00000041884 */
[C---:B------:R-:W-:Y:S08]  /*4150*/  HMMA.16816.F32.BF16 R84, R8.reuse, R46, R84 ;  /* 0x0000002e0854723c */ /* 0x040ff00000041854 */
[C---:B------:R-:W-:Y:S08]  /*4160*/  HMMA.16816.F32.BF16 R76, R8.reuse, R42, R76 ;  /* 0x0000002a084c723c */ /* 0x040ff0000004184c */
[C---:B------:R-:W-:Y:S08]  /*4170*/  HMMA.16816.F32.BF16 R68, R8.reuse, R38, R128 ;  /* 0x000000260844723c */ /* 0x040ff00000041880 */
[----:B------:R-:W-:Y:S08]  /*4180*/  HMMA.16816.F32.BF16 R20, R8, R34, R112 ;  /* 0x000000220814723c */ /* 0x000ff00000041870 */
[C---:B------:R-:W-:Y:S08]  /*4190*/  HMMA.16816.F32.BF16 R8, R12.reuse, R44, R104 ;  /* 0x0000002c0c08723c */ /* 0x040ff00000041868 */
[C---:B------:R-:W-:Y:S08]  /*41a0*/  HMMA.16816.F32.BF16 R44, R12.reuse, R46, R96 ;  /* 0x0000002e0c2c723c */ /* 0x040ff00000041860 */
        /* <DEDUP_REMOVED lines=8> */
[----:B------:R-:W-:Y:S04]  /*4230*/  LDSM.16.M88.4 R32, [R24+UR10+0xb000] ;  /* 0x00b0000a1820783b */ /* 0x000fe80008000200 */
[----:B------:R-:W-:Y:S03]  /*4240*/  LDSM.16.M88.4 R12, [R26+0x4000] ;  /* 0x004000001a0c783b */ /* 0x000fe60000000200 */
[C---:B-1----:R-:W-:Y:S08]  /*4250*/  HMMA.16816.F32.BF16 R148, R4.reuse, R28, R88 ;  /* 0x0000001c0494723c */ /* 0x042ff00000041858 */
[----:B------:R-:W-:Y:S01]  /*4260*/  HMMA.16816.F32.BF16 R144, R4, R30, R84 ;  /* 0x0000001e0490723c */ /* 0x000fe20000041854 */
[----:B------:R-:W-:Y:S07]  /*4270*/  LDSM.16.M88.4 R84, [R2+0xa800] ;  /* 0x00a800000254783b */ /* 0x000fee0000000200 */
[C---:B------:R-:W-:Y:S01]  /*4280*/  HMMA.16816.F32.BF16 R120, R16.reuse, R28, R8 ;  /* 0x0000001c1078723c */ /* 0x040fe20000041808 */
[----:B------:R-:W1:Y:S07]  /*4290*/  LDSM.16.M88.4 R8, [R26+0x6000] ;  /* 0x006000001a08783b */ /* 0x000e6e0000000200 */
[----:B------:R-:W-:Y:S01]  /*42a0*/  HMMA.16816.F32.BF16 R112, R16, R30, R44 ;  /* 0x0000001e1070723c */ /* 0x000fe2000004182c */
[----:B------:R-:W2:Y:S07]  /*42b0*/  LDSM.16.M88.4 R28, [R24+UR10+0xb800] ;  /* 0x00b8000a181c783b */ /* 0x000eae0008000200 */
[C---:B------:R-:W-:Y:S08]  /*42c0*/  HMMA.16816.F32.BF16 R132, R4.reuse, R50, R76 ;  /* 0x000000320484723c */ /* 0x040ff0000004184c */
[C---:B------:R-:W-:Y:S08]  /*42d0*/  HMMA.16816.F32.BF16 R140, R4.reuse, R48, R80 ;  /* 0x00000030048c723c */ /* 0x040ff00000041850 */
[C---:B------:R-:W-:Y:S08]  /*42e0*/  HMMA.16816.F32.BF16 R128, R4.reuse, R52, R72 ;  /* 0x000000340480723c */ /* 0x040ff00000041848 */
[C---:B------:R-:W-:Y:S08]  /*42f0*/  HMMA.16816.F32.BF16 R124, R4.reuse, R54, R68 ;  /* 0x00000036047c723c */ /* 0x040ff00000041844 */
[C---:B------:R-:W-:Y:S08]  /*4300*/  HMMA.16816.F32.BF16 R76, R4.reuse, R64, R56 ;  /* 0x00000040044c723c */ /* 0x040ff00000041838 */
[----:B------:R-:W-:Y:S01]  /*4310*/  HMMA.16816.F32.BF16 R20, R4, R66, R20 ;  /* 0x000000420414723c */ /* 0x000fe20000041814 */
[----:B------:R-:W3:Y:S07]  /*4320*/  LDSM.16.M88.4 R4, [R27+0x6000] ;  /* 0x006000001b04783b */ /* 0x000eee0000000200 */
[C---:B------:R-:W-:Y:S01]  /*4330*/  HMMA.16816.F32.BF16 R92, R16.reuse, R52, R96 ;  /* 0x00000034105c723c */ /* 0x040fe20000041860 */
[----:B------:R-:W4:Y:S07]  /*4340*/  LDSM.16.M88.4 R96, [R2+0xb000] ;  /* 0x00b000000260783b */ /* 0x000f2e0000000200 */
[C---:B------:R-:W-:Y:S08]  /*4350*/  HMMA.16816.F32.BF16 R116, R16.reuse, R48, R104 ;  /* 0x000000301074723c */ /* 0x040ff00000041868 */
[C---:B------:R-:W-:Y:S01]  /*4360*/  HMMA.16816.F32.BF16 R104, R16.reuse, R50, R100 ;  /* 0x000000321068723c */ /* 0x040fe20000041864 */
[----:B------:R-:W-:Y:S07]  /*4370*/  LDSM.16.M88.4 R100, [R2+0xb800] ;  /* 0x00b800000264783b */ /* 0x000fee0000000200 */
[C---:B------:R-:W-:Y:S01]  /*4380*/  HMMA.16816.F32.BF16 R88, R16.reuse, R54, R108 ;  /* 0x000000361058723c */ /* 0x040fe2000004186c */
[----:B------:R5:W4:Y:S07]  /*4390*/  LDSM.16.M88.4 R52, [R2+0xa000] ;  /* 0x00a000000234783b */ /* 0x000b2e0000000200 */
[C---:B------:R-:W-:Y:S08]  /*43a0*/  HMMA.16816.F32.BF16 R80, R16.reuse, R64, R156 ;  /* 0x000000401050723c */ /* 0x040ff0000004189c */
[----:B------:R-:W-:Y:S08]  /*43b0*/  HMMA.16816.F32.BF16 R72, R16, R66, R152 ;  /* 0x000000421048723c */ /* 0x000ff00000041898 */
[----:B-1----:R-:W-:Y:S01]  /*43c0*/  HMMA.16816.F32.BF16 R68, R8, R40, R148 ;  /* 0x000000280844723c */ /* 0x002fe20000041894 */
[----:B-----5:R-:W-:-:S07]  /*43d0*/  IMAD.SHL.U32 R2, R169, 0x2, RZ ;  /* 0x00000002a9027824 */ /* 0x020fce00078e00ff */
[C---:B------:R-:W-:Y:S08]  /*43e0*/  HMMA.16816.F32.BF16 R64, R8.reuse, R42, R144 ;  /* 0x0000002a0840723c */ /* 0x040ff00000041890 */
[C---:B------:R-:W-:Y:S08]  /*43f0*/  HMMA.16816.F32.BF16 R56, R8.reuse, R36, R140 ;  /* 0x000000240838723c */ /* 0x040ff0000004188c */
[C---:B------:R-:W-:Y:S08]  /*4400*/  HMMA.16816.F32.BF16 R48, R8.reuse, R38, R132 ;  /* 0x000000260830723c */ /* 0x040ff00000041884 */
[C---:B------:R-:W-:Y:S08]  /*4410*/  HMMA.16816.F32.BF16 R44, R8.reuse, R32, R128 ;  /* 0x00000020082c723c */ /* 0x040ff00000041880 */
[C---:B------:R-:W-:Y:S08]  /*4420*/  HMMA.16816.F32.BF16 R16, R8.reuse, R34, R124 ;  /* 0x000000220810723c */ /* 0x040ff0000004187c */
[C---:B--2---:R-:W-:Y:S08]  /*4430*/  HMMA.16816.F32.BF16 R76, R8.reuse, R28, R76 ;  /* 0x0000001c084c723c */ /* 0x044ff0000004184c */
[----:B------:R-:W-:Y:S01]  /*4440*/  HMMA.16816.F32.BF16 R8, R8, R30, R20 ;  /* 0x0000001e0808723c */ /* 0x000fe20000041814 */
[----:B------:R-:W1:Y:S07]  /*4450*/  LDSM.16.M88.4 R20, [R27+0x4000] ;  /* 0x004000001b14783b */ /* 0x000e6e0000000200 */
[C---:B------:R-:W-:Y:S08]  /*4460*/  HMMA.16816.F32.BF16 R152, R12.reuse, R38, R104 ;  /* 0x000000260c98723c */ /* 0x040ff00000041868 */
[C---:B------:R-:W-:Y:S08]  /*4470*/  HMMA.16816.F32.BF16 R108, R12.reuse, R40, R120 ;  /* 0x000000280c6c723c */ /* 0x040ff00000041878 */
[C---:B------:R-:W-:Y:S01]  /*4480*/  HMMA.16816.F32.BF16 R112, R12.reuse, R42, R112 ;  /* 0x0000002a0c70723c */ /* 0x040fe20000041870 */
[----:B------:R-:W-:Y:S07]  /*4490*/  LDSM.16.M88.4 R40, [R0+0xb000] ;  /* 0x00b000000028783b */ /* 0x000fee0000000200 */
[----:B------:R-:W-:Y:S01]  /*44a0*/  HMMA.16816.F32.BF16 R116, R12, R36, R116 ;  /* 0x000000240c74723c */ /* 0x000fe20000041874 */
[----:B------:R-:W-:Y:S07]  /*44b0*/  LDSM.16.M88.4 R36, [R0+0xb800] ;  /* 0x00b800000024783b */ /* 0x000fee0000000200 */
[C---:B---3--:R-:W-:Y:S01]  /*44c0*/  HMMA.16816.F32.BF16 R132, R4.reuse, R86, R48 ;  /* 0x000000560484723c */ /* 0x048fe20000041830 */
[----:B------:R-:W-:Y:S07]  /*44d0*/  LDSM.16.M88.4 R48, [R0+0xa000] ;  /* 0x00a000000030783b */ /* 0x000fee0000000200 */
[C---:B----4-:R-:W-:Y:S01]  /*44e0*/  HMMA.16816.F32.BF16 R104, R4.reuse, R96, R44 ;  /* 0x000000600468723c */ /* 0x050fe2000004182c */
[----:B------:R2:W-:Y:S07]  /*44f0*/  LDSM.16.M88.4 R44, [R0+0xa800] ;  /* 0x00a80000002c783b */ /* 0x0005ee0000000200 */
[----:B------:R-:W-:Y:S01]  /*4500*/  HMMA.16816.F32.BF16 R128, R4, R98, R16 ;  /* 0x000000620480723c */ /* 0x000fe20000041810 */
[----:B------:R-:W3:Y:S07]  /*4510*/  LDSM.16.M88.4 R16, [R25+0x6000] ;  /* 0x006000001910783b */ /* 0x000eee0000000200 */
[C---:B------:R-:W-:Y:S08]  /*4520*/  HMMA.16816.F32.BF16 R156, R12.reuse, R32, R92 ;  /* 0x000000200c9c723c */ /* 0x040ff0000004185c */
[----:B------:R-:W-:Y:S01]  /*4530*/  HMMA.16816.F32.BF16 R148, R12, R34, R88 ;  /* 0x000000220c94723c */ /* 0x000fe20000041858 */
[----:B------:R-:W-:Y:S01]  /*4540*/  LDSM.16.M88.4 R32, [R3+0xb000] ;  /* 0x00b000000320783b */ /* 0x000fe20000000200 */
[----:B--2---:R-:W-:-:S04]  /*4550*/  SHF.R.U32.HI R0, RZ, 0x2, R169 ;  /* 0x00000002ff007819 */ /* 0x004fc800000116a9 */
[----:B------:R-:W-:Y:S02]  /*4560*/  LOP3.LUT R0, R0, 0x7, RZ, 0xc0, !PT ;  /* 0x0000000700007812 */ /* 0x000fe400078ec0ff */
[C---:B------:R-:W-:Y:S08]  /*4570*/  HMMA.16816.F32.BF16 R92, R12.reuse, R28, R80 ;  /* 0x0000001c0c5c723c */ /* 0x040ff00000041850 */
[----:B------:R-:W-:Y:S01]  /*4580*/  HMMA.16816.F32.BF16 R88, R12, R30, R72 ;  /* 0x0000001e0c58723c */ /* 0x000fe20000041848 */
[----:B------:R-:W2:Y:S04]  /*4590*/  LDSM.16.M88.4 R12, [R25+0x4000] ;  /* 0x00400000190c783b */ /* 0x000ea80000000200 */
[----:B------:R-:W-:Y:S03]  /*45a0*/  LDSM.16.M88.4 R28, [R3+0xa000] ;  /* 0x00a00000031c783b */ /* 0x000fe60000000200 */
[C---:B------:R-:W-:Y:S01]  /*45b0*/  HMMA.16816.F32.BF16 R120, R4.reuse, R52, R68 ;  /* 0x000000340478723c */ /* 0x040fe20000041844 */
[----:B------:R-:W-:Y:S07]  /*45c0*/  LDSM.16.M88.4 R24, [R3+0xa800] ;  /* 0x00a800000318783b */ /* 0x000fee0000000200 */
[C---:B------:R-:W-:Y:S08]  /*45d0*/  HMMA.16816.F32.BF16 R144, R4.reuse, R54, R64 ;  /* 0x000000360490723c */ /* 0x040ff00000041840 */
[C---:B------:R-:W-:Y:S08]  /*45e0*/  HMMA.16816.F32.BF16 R140, R4.reuse, R84, R56 ;  /* 0x00000054048c723c */ /* 0x040ff00000041838 */
[C---:B------:R-:W-:Y:S08]  /*45f0*/  HMMA.16816.F32.BF16 R124, R4.reuse, R100, R76 ;  /* 0x00000064047c723c */ /* 0x040ff0000004184c */
[----:B------:R-:W-:Y:S01]  /*4600*/  HMMA.16816.F32.BF16 R72, R4, R102, R8 ;  /* 0x000000660448723c */ /* 0x000fe20000041808 */
[----:B------:R-:W4:Y:S04]  /*4610*/  LDSM.16.M88.4 R4, [R61+0x6000] ;  /* 0x006000003d04783b */ /* 0x000f280000000200 */
[----:B------:R-:W-:Y:S03]  /*4620*/  LDSM.16.M88.4 R8, [R61+0x4000] ;  /* 0x004000003d08783b */ /* 0x000fe60000000200 */
[C---:B-1----:R-:W-:Y:S08]  /*4630*/  HMMA.16816.F32.BF16 R68, R20.reuse, R52, R108 ;  /* 0x000000341444723c */ /* 0x042ff0000004186c */
[----:B------:R-:W-:Y:S01]  /*4640*/  HMMA.16816.F32.BF16 R64, R20, R54, R112 ;  /* 0x000000361440723c */ /* 0x000fe20000041870 */
[----:B------:R1:W5:Y:S01]  /*4650*/  LDSM.16.M88.4 R52, [R3+0xb800] ;  /* 0x00b800000334783b */ /* 0x0003620000000200 */
[----:B------:R-:W-:-:S06]  /*4660*/  DEPBAR.LE SB0, 0x0 ;  /* 0x000080000000791a */ /* 0x000fcc0000000000 */
[C---:B------:R-:W-:Y:S08]  /*4670*/  HMMA.16816.F32.BF16 R80, R20.reuse, R96, R156 ;  /* 0x000000601450723c */ /* 0x040ff0000004189c */
[C---:B------:R-:W-:Y:S08]  /*4680*/  HMMA.16816.F32.BF16 R56, R20.reuse, R84, R116 ;  /* 0x000000541438723c */ /* 0x040ff00000041874 */
[----:B------:R-:W-:Y:S01]  /*4690*/  HMMA.16816.F32.BF16 R76, R20, R86, R152 ;  /* 0x00000056144c723c */ /* 0x000fe20000041898 */
[----:B-1----:R-:W-:-:S07]  /*46a0*/  LOP3.LUT R3, R2, 0x6, RZ, 0xc0, !PT ;  /* 0x0000000602037812 */ /* 0x002fce00078ec0ff */
        /* <DEDUP_REMOVED lines=13> */
[C---:B------:R-:W-:Y:S08]  /*4780*/  HMMA.16816.F32.BF16 R20, R12.reuse, R40, R80 ;  /* 0x000000280c14723c */ /* 0x040ff00000041850 */
[----:B------:R-:W-:Y:S08]  /*4790*/  HMMA.16816.F32.BF16 R40, R12, R42, R84 ;  /* 0x0000002a0c28723c */ /* 0x000ff00000041854 */
[C---:B----4-:R-:W-:Y:S08]  /*47a0*/  HMMA.16816.F32.BF16 R120, R4.reuse, R28, R120 ;  /* 0x0000001c0478723c */ /* 0x050ff00000041878 */
[C---:B------:R-:W-:Y:S08]  /*47b0*/  HMMA.16816.F32.BF16 R116, R4.reuse, R30, R116 ;  /* 0x0000001e0474723c */ /* 0x040ff00000041874 */
[C---:B------:R-:W-:Y:S08]  /*47c0*/  HMMA.16816.F32.BF16 R112, R4.reuse, R24, R112 ;  /* 0x000000180470723c */ /* 0x040ff00000041870 */
[C---:B------:R-:W-:Y:S08]  /*47d0*/  HMMA.16816.F32.BF16 R108, R4.reuse, R26, R108 ;  /* 0x0000001a046c723c */ /* 0x040ff0000004186c */
[C---:B------:R-:W-:Y:S08]  /*47e0*/  HMMA.16816.F32.BF16 R104, R4.reuse, R32, R104 ;  /* 0x000000200468723c */ /* 0x040ff00000041868 */
[C---:B------:R-:W-:Y:S08]  /*47f0*/  HMMA.16816.F32.BF16 R100, R4.reuse, R34, R100 ;  /* 0x000000220464723c */ /* 0x040ff00000041864 */
[C---:B-----5:R-:W-:Y:S08]  /*4800*/  HMMA.16816.F32.BF16 R96, R4.reuse, R52, R96 ;  /* 0x000000340460723c */ /* 0x060ff00000041860 */
[----:B------:R-:W-:Y:S01]  /*4810*/  HMMA.16816.F32.BF16 R84, R4, R54, R72 ;  /* 0x000000360454723c */ /* 0x000fe20000041848 */
[----:B------:R-:W-:-:S04]  /*4820*/  LOP3.LUT R4, R232, 0x1f0, RZ, 0xc0, !PT ;  /* 0x000001f0e8047812 */ /* 0x000fc800078ec0ff */
[----:B------:R-:W-:Y:S01]  /*4830*/  IADD3 R0, PT, PT, R0, R4, R162 ;  /* 0x0000000400007210 */ /* 0x000fe20007ffe0a2 */
[----:B------:R1:W-:Y:S02]  /*4840*/  STL [R1+0x30], R4 ;  /* 0x0000300401007387 */ /* 0x0003e40000100800 */
[C---:B------:R-:W-:Y:S08]  /*4850*/  HMMA.16816.F32.BF16 R56, R12.reuse, R44, R56 ;  /* 0x0000002c0c38723c */ /* 0x040ff00000041838 */
[C---:B------:R-:W-:Y:S08]  /*4860*/  HMMA.16816.F32.BF16 R16, R12.reuse, R36, R92 ;  /* 0x000000240c10723c */ /* 0x040ff0000004185c */
[C---:B------:R-:W-:Y:S08]  /*4870*/  HMMA.16816.F32.BF16 R44, R12.reuse, R46, R76 ;  /* 0x0000002e0c2c723c */ /* 0x040ff0000004184c */
[----:B------:R-:W-:Y:S01]  /*4880*/  HMMA.16816.F32.BF16 R36, R12, R38, R88 ;  /* 0x000000260c24723c */ /* 0x000fe20000041858 */
[----:B------:R-:W-:-:S05]  /*4890*/  IADD3 R12, PT, PT, R62, R0, -R164 ;  /* 0x000000003e0c7210 */ /* 0x000fca0007ffe8a4 */
[----:B------:R-:W-:Y:S02]  /*48a0*/  VIADD R15, R12, 0x8 ;  /* 0x000000080c0f7836 */ /* 0x000fe40000000000 */
[C---:B------:R-:W-:Y:S08]  /*48b0*/  HMMA.16816.F32.BF16 R68, R8.reuse, R28, R68 ;  /* 0x0000001c0844723c */ /* 0x040ff00000041844 */
[C---:B------:R-:W-:Y:S08]  /*48c0*/  HMMA.16816.F32.BF16 R64, R8.reuse, R30, R64 ;  /* 0x0000001e0840723c */ /* 0x040ff00000041840 */
[----:B------:R-:W-:Y:S01]  /*48d0*/  HMMA.16816.F32.BF16 R76, R8, R32, R20 ;  /* 0x00000020084c723c */ /* 0x000fe20000041814 */
[----:B------:R-:W-:-:S04]  /*48e0*/  IMAD R22, R63, 0x40, R3 ;  /* 0x000000403f167824 */ /* 0x000fc800078e0203 */
[----:B------:R-:W-:Y:S01]  /*48f0*/  IMAD.IADD R0, R12, 0x1, -R22 ;  /* 0x000000010c007824 */ /* 0x000fe200078e0a16 */
[C---:B------:R-:W-:Y:S01]  /*4900*/  ISETP.GE.AND P3, PT, R22.reuse, R62, PT ;  /* 0x0000003e1600720c */ /* 0x040fe20003f66270 */
[C---:B------:R-:W-:Y:S01]  /*4910*/  VIADD R13, R22.reuse, 0x9 ;  /* 0x00000009160d7836 */ /* 0x040fe20000000000 */
[C---:B------:R-:W-:Y:S01]  /*4920*/  HMMA.16816.F32.BF16 R56, R8.reuse, R24, R56 ;  /* 0x000000180838723c */ /* 0x040fe20000041838 */
[----:B------:R-:W-:Y:S01]  /*4930*/  VIADD R24, R22, 0x11 ;  /* 0x0000001116187836 */ /* 0x000fe20000000000 */
[----:B------:R-:W-:Y:S01]  /*4940*/  IABS R0, R0 ;  /* 0x0000000000007213 */ /* 0x000fe20000000000 */
[C---:B-1----:R-:W-:Y:S01]  /*4950*/  IMAD.IADD R4, R12.reuse, 0x1, -R13 ;  /* 0x000000010c047824 */ /* 0x042fe200078e0a0d */
[----:B------:R-:W-:Y:S01]  /*4960*/  ISETP.GE.AND P5, PT, R13, R62, PT ;  /* 0x0000003e0d00720c */ /* 0x000fe20003fa6270 */
[----:B------:R-:W-:Y:S01]  /*4970*/  IMAD.IADD R7, R12, 0x1, -R24 ;  /* 0x000000010c077824 */ /* 0x000fe200078e0a18 */
[----:B------:R-:W-:Y:S01]  /*4980*/  I2FP.F32.S32 R0, R0 ;  /* 0x0000000000007245 */ /* 0x000fe20000201400 */
[C---:B------:R-:W-:Y:S01]  /*4990*/  VIADD R25, R22.reuse, 0x18 ;  /* 0x0000001816197836 */ /* 0x040fe20000000000 */
[----:B------:R-:W-:Y:S01]  /*49a0*/  HMMA.16816.F32.BF16 R72, R8, R26, R44 ;  /* 0x0000001a0848723c */ /* 0x000fe2000004182c */
[C---:B------:R-:W-:Y:S01]  /*49b0*/  VIADD R29, R22.reuse, 0x20 ;  /* 0x00000020161d7836 */ /* 0x040fe20000000000 */
[----:B------:R-:W-:Y:S01]  /*49c0*/  IADD3 R45, PT, PT, R22, 0x29, RZ ;  /* 0x00000029162d7810 */ /* 0x000fe20007ffe0ff */
[----:B------:R-:W-:Y:S01]  /*49d0*/  FFMA.FTZ R31, R0, -R173, R68 ;  /* 0x800000ad001f7223 */ /* 0x000fe20000010044 */
[----:B------:R-:W-:-:S02]  /*49e0*/  VIADD R26, R22, 0x19 ;  /* 0x00000019161a7836 */ /* 0x000fc40000000000 */
[----:B------:R-:W-:Y:S02]  /*49f0*/  VIADD R30, R22, 0x21 ;  /* 0x00000021161e7836 */ /* 0x000fe40000000000 */
[C---:B------:R-:W-:Y:S01]  /*4a00*/  HMMA.16816.F32.BF16 R80, R8.reuse, R34, R40 ;  /* 0x000000220850723c */ /* 0x040fe20000041828 */
[----:B------:R-:W-:Y:S01]  /*4a10*/  FFMA.FTZ R35, R0, -R173, R66 ;  /* 0x800000ad00237223 */ /* 0x000fe20000010042 */
[----:B------:R-:W-:Y:S01]  /*4a20*/  VIADD R40, R22, 0x28 ;  /* 0x0000002816287836 */ /* 0x000fe20000000000 */
[----:B------:R-:W-:Y:S01]  /*4a30*/  FSEL R176, R31, -INF , !P3 ;  /* 0xff8000001fb07808 */ /* 0x000fe20005800000 */
[----:B------:R-:W-:Y:S01]  /*4a40*/  VIADD R44, R12, 0x40 ;  /* 0x000000400c2c7836 */ /* 0x000fe20000000000 */
[----:B------:R-:W-:Y:S01]  /*4a50*/  BAR.SYNC.DEFER_BLOCKING 0x0 ;  /* 0x0000000000007b1d */ /* 0x000fe20000010000 */
[----:B------:R-:W-:Y:S02]  /*4a60*/  ISETP.GE.AND P6, PT, R30, R62, PT ;  /* 0x0000003e1e00720c */ /* 0x000fe40003fc6270 */
[----:B------:R-:W-:Y:S01]  /*4a70*/  HMMA.16816.F32.BF16 R88, R8, R52, R16 ;  /* 0x000000340858723c */ /* 0x000fe20000041810 */
[----:B------:R-:W-:-:S04]  /*4a80*/  VIADD R18, R22, 0x10 ;  /* 0x0000001016127836 */ /* 0x000fc80000000000 */
[----:B------:R-:W-:Y:S01]  /*4a90*/  IMAD.IADD R5, R12, 0x1, -R18 ;  /* 0x000000010c057824 */ /* 0x000fe200078e0a12 */
[-C--:B------:R-:W-:Y:S02]  /*4aa0*/  ISETP.GE.AND P4, PT, R18, R62.reuse, PT ;  /* 0x0000003e1200720c */ /* 0x080fe40003f86270 */
[----:B------:R-:W-:Y:S01]  /*4ab0*/  HMMA.16816.F32.BF16 R192, R8, R54, R36 ;  /* 0x0000003608c0723c */ /* 0x000fe20000041824 */
[C---:B------:R-:W-:Y:S02]  /*4ac0*/  VIADD R8, R22.reuse, 0x1 ;  /* 0x0000000116087836 */ /* 0x040fe40000000000 */
[----:B------:R-:W-:Y:S02]  /*4ad0*/  VIADD R9, R22, 0x8 ;  /* 0x0000000816097836 */ /* 0x000fe40000000000 */
[----:B------:R-:W-:Y:S01]  /*4ae0*/  IMAD.IADD R2, R12, 0x1, -R8 ;  /* 0x000000010c027824 */ /* 0x000fe200078e0a08 */
[-C--:B------:R-:W-:Y:S01]  /*4af0*/  ISETP.GE.AND P2, PT, R8, R62.reuse, PT ;  /* 0x0000003e0800720c */ /* 0x080fe20003f46270 */
[C---:B------:R-:W-:Y:S01]  /*4b00*/  IMAD.IADD R0, R12.reuse, 0x1, -R9 ;  /* 0x000000010c007824 */ /* 0x040fe200078e0a09 */
[----:B------:R-:W-:Y:S01]  /*4b10*/  ISETP.GE.AND P1, PT, R9, R62, PT ;  /* 0x0000003e0900720c */ /* 0x000fe20003f26270 */
[----:B------:R-:W-:Y:S01]  /*4b20*/  VIADD R11, R12, 0x48 ;  /* 0x000000480c0b7836 */ /* 0x000fe20000000000 */
[----:B------:R-:W-:-:S02]  /*4b30*/  IABS R6, R2 ;  /* 0x0000000200067213 */ /* 0x000fc40000000000 */
[----:B------:R-:W-:Y:S02]  /*4b40*/  IABS R3, R0 ;  /* 0x0000000000037213 */ /* 0x000fe40000000000 */
[----:B------:R-:W-:Y:S02]  /*4b50*/  IABS R2, R4 ;  /* 0x0000000400027213 */ /* 0x000fe40000000000 */
[----:B------:R-:W-:Y:S02]  /*4b60*/  IABS R0, R5 ;  /* 0x0000000500007213 */ /* 0x000fe40000000000 */
[----:B------:R-:W-:Y:S02]  /*4b70*/  IABS R4, R7 ;  /* 0x0000000700047213 */ /* 0x000fe40000000000 */
[----:B------:R-:W-:Y:S01]  /*4b80*/  MOV R5, R3 ;  /* 0x0000000300057202 */ /* 0x000fe20000000f00 */
[----:B------:R-:W-:Y:S01]  /*4b90*/  IMAD.MOV.U32 R3, RZ, RZ, R2 ;  /* 0x000000ffff037224 */ /* 0x000fe200078e0002 */
[----:B------:R-:W-:Y:S01]  /*4ba0*/  I2FP.F32.S32 R6, R6 ;  /* 0x0000000600067245 */ /* 0x000fe20000201400 */
[----:B------:R-:W-:Y:S01]  /*4bb0*/  IMAD.MOV.U32 R2, RZ, RZ, R0 ;  /* 0x000000ffff027224 */ /* 0x000fe200078e0000 */
[----:B------:R-:W-:Y:S01]  /*4bc0*/  I2FP.F32.S32 R5, R5 ;  /* 0x0000000500057245 */ /* 0x000fe20000201400 */
[----:B------:R-:W-:Y:S01]  /*4bd0*/  IMAD.MOV.U32 R0, RZ, RZ, R4 ;  /* 0x000000ffff007224 */ /* 0x000fe200078e0004 */
[----:B------:R-:W-:Y:S01]  /*4be0*/  I2FP.F32.S32 R3, R3 ;  /* 0x0000000300037245 */ /* 0x000fe20000201400 */
[-C--:B------:R-:W-:Y:S01]  /*4bf0*/  FFMA.FTZ R33, R6, -R173.reuse, R69 ;  /* 0x800000ad06217223 */ /* 0x080fe20000010045 */
[----:B------:R-:W-:Y:S01]  /*4c00*/  I2FP.F32.S32 R2, R2 ;  /* 0x0000000200027245 */ /* 0x000fe20000201400 */
[-C--:B------:R-:W-:Y:S01]  /*4c10*/  FFMA.FTZ R32, R5, -R173.reuse, R64 ;  /* 0x800000ad05207223 */ /* 0x080fe20000010040 */
[----:B------:R-:W-:Y:S01]  /*4c20*/  I2FP.F32.S32 R0, R0 ;  /* 0x0000000000007245 */ /* 0x000fe20000201400 */
[----:B------:R-:W-:Y:S01]  /*4c30*/  FFMA.FTZ R37, R3, -R173, R65 ;  /* 0x800000ad03257223 */ /* 0x000fe20000010041 */
[----:B------:R-:W-:-:S02]  /*4c40*/  IMAD.IADD R3, R12, 0x1, -R26 ;  /* 0x000000010c037824 */ /* 0x000fc400078e0a1a */
[-C--:B------:R-:W-:Y:S01]  /*4c50*/  FFMA.FTZ R39, R2, -R173.reuse, R56 ;  /* 0x800000ad02277223 */ /* 0x080fe20000010038 */
[----:B------:R-:W-:Y:S02]  /*4c60*/  IMAD.IADD R2, R12, 0x1, -R29 ;  /* 0x000000010c027824 */ /* 0x000fe400078e0a1d */
[----:B------:R-:W-:Y:S01]  /*4c70*/  FFMA.FTZ R46, R0, -R173, R57 ;  /* 0x800000ad002e7223 */ /* 0x000fe20000010039 */
[C---:B------:R-:W-:Y:S01]  /*4c80*/  IMAD.IADD R0, R12.reuse, 0x1, -R25 ;  /* 0x000000010c007824 */ /* 0x040fe200078e0a19 */
[----:B------:R-:W-:Y:S01]  /*4c90*/  IABS R4, R3 ;  /* 0x0000000300047213 */ /* 0x000fe20000000000 */
[C---:B------:R-:W-:Y:S01]  /*4ca0*/  IMAD.IADD R6, R12.reuse, 0x1, -R30 ;  /* 0x000000010c067824 */ /* 0x040fe200078e0a1e */
[----:B------:R-:W-:Y:S01]  /*4cb0*/  IABS R7, R2 ;  /* 0x0000000200077213 */ /* 0x000fe20000000000 */
[----:B------:R-:W-:Y:S01]  /*4cc0*/  IMAD.IADD R5, R12, 0x1, -R40 ;  /* 0x000000010c057824 */ /* 0x000fe200078e0a28 */
[----:B------:R-:W-:Y:S02]  /*4cd0*/  IABS R0, R0 ;  /* 0x0000000000007213 */ /* 0x000fe40000000000 */
[----:B------:R-:W-:-:S02]  /*4ce0*/  FSEL R174, R35, -INF , !P1 ;  /* 0xff80000023ae7808 */ /* 0x000fc40004800000 */
[----:B------:R-:W-:Y:S01]  /*4cf0*/  IABS R3, R5 ;  /* 0x0000000500037213 */ /* 0x000fe20000000000 */
[----:B------:R-:W-:Y:S01]  /*4d00*/  IMAD.MOV.U32 R2, RZ, RZ, R0 ;  /* 0x000000ffff027224 */ /* 0x000fe200078e0000 */
[----:B------:R-:W-:Y:S01]  /*4d10*/  IABS R0, R6 ;  /* 0x0000000600007213 */ /* 0x000fe20000000000 */
[----:B------:R-:W-:Y:S01]  /*4d20*/  IMAD.MOV.U32 R5, RZ, RZ, R4 ;  /* 0x000000ffff057224 */ /* 0x000fe200078e0004 */
[----:B------:R-:W-:Y:S01]  /*4d30*/  FSEL R164, R33, -INF , !P2 ;  /* 0xff80000021a47808 */ /* 0x000fe20005000000 */
        /* <DEDUP_REMOVED lines=8> */
[----:B------:R-:W-:Y:S01]  /*4dc0*/  IMAD.IADD R6, R44, 0x1, -R22 ;  /* 0x000000012c067824 */ /* 0x000fe200078e0a16 */
[----:B------:R-:W-:Y:S01]  /*4dd0*/  I2FP.F32.S32 R0, R0 ;  /* 0x0000000000007245 */ /* 0x000fe20000201400 */
[-C--:B------:R-:W-:Y:S01]  /*4de0*/  FFMA.FTZ R57, R3, -R173.reuse, R76 ;  /* 0x800000ad03397223 */ /* 0x080fe2000001004c */
[-C--:B------:R-:W-:Y:S01]  /*4df0*/  FFMA.FTZ R54, R5, -R173.reuse, R73 ;  /* 0x800000ad05367223 */ /* 0x080fe20000010049 */
[----:B------:R-:W-:Y:S01]  /*4e00*/  FFMA.FTZ R56, R2, -R173, R77 ;  /* 0x800000ad02387223 */ /* 0x000fe2000001004d */
[----:B------:R-:W-:-:S02]  /*4e10*/  IMAD.IADD R2, R15, 0x1, -R22 ;  /* 0x000000010f027824 */ /* 0x000fc400078e0a16 */
[----:B------:R-:W-:Y:S01]  /*4e20*/  FFMA.FTZ R64, R0, -R173, R80 ;  /* 0x800000ad00407223 */ /* 0x000fe20000010050 */
[----:B------:R-:W-:Y:S01]  /*4e30*/  IMAD.IADD R0, R12, 0x1, -R45 ;  /* 0x000000010c007824 */ /* 0x000fe200078e0a2d */
[----:B------:R-:W-:Y:S01]  /*4e40*/  IABS R6, R6 ;  /* 0x0000000600067213 */ /* 0x000fe20000000000 */
[----:B------:R-:W-:Y:S01]  /*4e50*/  IMAD.IADD R3, R11, 0x1, -R22 ;  /* 0x000000010b037824 */ /* 0x000fe200078e0a16 */
[----:B------:R-:W-:Y:S01]  /*4e60*/  IABS R2, R2 ;  /* 0x0000000200027213 */ /* 0x000fe20000000000 */
[----:B------:R-:W-:Y:S01]  /*4e70*/  IMAD.IADD R5, R15, 0x1, -R8 ;  /* 0x000000010f057824 */ /* 0x000fe200078e0a08 */
[----:B------:R-:W-:Y:S02]  /*4e80*/  IABS R0, R0 ;  /* 0x0000000000007213 */ /* 0x000fe40000000000 */
[----:B------:R-:W-:Y:S02]  /*4e90*/  FSEL R156, R37, -INF , !P5 ;  /* 0xff800000259c7808 */ /* 0x000fe40006800000 */
[----:B------:R-:W-:Y:S01]  /*4ea0*/  FSEL R162, R32, -INF , !P1 ;  /* 0xff80000020a27808 */ /* 0x000fe20004800000 */
[----:B------:R-:W-:Y:S01]  /*4eb0*/  IMAD.MOV.U32 R4, RZ, RZ, R0 ;  /* 0x000000ffff047224 */ /* 0x000fe200078e0000 */
[----:B------:R-:W-:-:S02]  /*4ec0*/  IABS R0, R3 ;  /* 0x0000000300007213 */ /* 0x000fc40000000000 */
[----:B------:R-:W-:Y:S01]  /*4ed0*/  IABS R3, R5 ;  /* 0x0000000500037213 */ /* 0x000fe20000000000 */
[----:B------:R-:W-:Y:S01]  /*4ee0*/  IMAD.MOV.U32 R5, RZ, RZ, R6 ;  /* 0x000000ffff057224 */ /* 0x000fe200078e0006 */
[----:B------:R-:W-:Y:S01]  /*4ef0*/  I2FP.F32.S32 R7, R4 ;  /* 0x0000000400077245 */ /* 0x000fe20000201400 */
[----:B------:R-:W-:Y:S01]  /*4f00*/  IMAD.MOV.U32 R4, RZ, RZ, R2 ;  /* 0x000000ffff047224 */ /* 0x000fe200078e0002 */
[----:B------:R-:W-:Y:S01]  /*4f10*/  FSEL R155, R39, -INF , !P4 ;  /* 0xff800000279b7808 */ /* 0x000fe20006000000 */
[----:B------:R-:W-:Y:S01]  /*4f20*/  IMAD.MOV.U32 R2, RZ, RZ, R3 ;  /* 0x000000ffff027224 */ /* 0x000fe200078e0003 */
[----:B------:R-:W-:Y:S01]  /*4f30*/  I2FP.F32.S32 R5, R5 ;  /* 0x0000000500057245 */ /* 0x000fe20000201400 */
[-C--:B------:R-:W-:Y:S01]  /*4f40*/  FFMA.FTZ R55, R7, -R173.reuse, R81 ;  /* 0x800000ad07377223 */ /* 0x080fe20000010051 */
[----:B------:R-:W-:Y:S02]  /*4f50*/  I2FP.F32.S32 R4, R4 ;  /* 0x0000000400047245 */ /* 0x000fe40000201400 */
[----:B------:R-:W-:Y:S01]  /*4f60*/  I2FP.F32.S32 R3, R0 ;  /* 0x0000000000037245 */ /* 0x000fe20000201400 */
[-C--:B------:R-:W-:Y:S01]  /*4f70*/  FFMA.FTZ R16, R5, -R173.reuse, R120 ;  /* 0x800000ad05107223 */ /* 0x080fe20000010078 */
[----:B------:R-:W-:Y:S01]  /*4f80*/  I2FP.F32.S32 R0, R2 ;  /* 0x0000000200007245 */ /* 0x000fe20000201400 */
[----:B------:R-:W-:Y:S01]  /*4f90*/  FFMA.FTZ R17, R4, -R173, R70 ;  /* 0x800000ad04117223 */ /* 0x000fe20000010046 */
[----:B------:R-:W-:-:S02]  /*4fa0*/  IMAD.IADD R5, R44, 0x1, -R8 ;  /* 0x000000012c057824 */ /* 0x000fc400078e0a08 */
[-C--:B------:R-:W-:Y:S01]  /*4fb0*/  FFMA.FTZ R10, R3, -R173.reuse, R122 ;  /* 0x800000ad030a7223 */ /* 0x080fe2000001007a */
[C---:B------:R-:W-:Y:S02]  /*4fc0*/  IMAD.IADD R2, R11.reuse, 0x1, -R8 ;  /* 0x000000010b027824 */ /* 0x040fe400078e0a08 */
[----:B------:R-:W-:Y:S01]  /*4fd0*/  FFMA.FTZ R28, R0, -R173, R71 ;  /* 0x800000ad001c7223 */ /* 0x000fe20000010047 */
[--C-:B------:R-:W-:Y:S01]  /*4fe0*/  IMAD.IADD R4, R44, 0x1, -R9.reuse ;  /* 0x000000012c047824 */ /* 0x100fe200078e0a09 */
[----:B------:R-:W-:Y:S01]  /*4ff0*/  IABS R5, R5 ;  /* 0x0000000500057213 */ /* 0x000fe20000000000 */
[----:B------:R-:W-:Y:S01]  /*5000*/  IMAD.IADD R0, R11, 0x1, -R9 ;  /* 0x000000010b007824 */ /* 0x000fe200078e0a09 */
[----:B------:R-:W-:Y:S01]  /*5010*/  IABS R6, R2 ;  /* 0x0000000200067213 */ /* 0x000fe20000000000 */
[----:B------:R-:W-:Y:S01]  /*5020*/  IMAD.IADD R3, R15, 0x1, -R13 ;  /* 0x000000010f037824 */ /* 0x000fe200078e0a0d */
[----:B------:R-:W-:Y:S02]  /*5030*/  IABS R2, R4 ;  /* 0x0000000400027213 */ /* 0x000fe40000000000 */
[----:B------:R-:W-:-:S02]  /*5040*/  IABS R4, R0 ;  /* 0x0000000000047213 */ /* 0x000fc40000000000 */
[----:B------:R-:W-:Y:S01]  /*5050*/  IABS R0, R3 ;  /* 0x0000000300007213 */ /* 0x000fe20000000000 */
[----:B------:R-:W-:Y:S01]  /*5060*/  IMAD.MOV.U32 R3, RZ, RZ, R5 ;  /* 0x000000ffff037224 */ /* 0x000fe200078e0005 */
[----:B------:R-:W-:Y:S01]  /*5070*/  MOV R5, R6 ;  /* 0x0000000600057202 */ /* 0x000fe20000000f00 */
[----:B------:R-:W-:Y:S01]  /*5080*/  IMAD.MOV.U32 R6, RZ, RZ, R4 ;  /* 0x000000ffff067224 */ /* 0x000fe200078e0004 */
[----:B------:R-:W-:Y:S02]  /*5090*/  I2FP.F32.S32 R0, R0 ;  /* 0x0000000000007245 */ /* 0x000fe40000201400 */
[----:B------:R-:W-:Y:S02]  /*50a0*/  I2FP.F32.S32 R4, R3 ;  /* 0x0000000300047245 */ /* 0x000fe40000201400 */
[----:B------:R-:W-:Y:S01]  /*50b0*/  I2FP.F32.S32 R3, R6 ;  /* 0x0000000600037245 */ /* 0x000fe20000201400 */
[----:B------:R-:W-:Y:S01]  /*50c0*/  FFMA.FTZ R27, R0, -R173, R67 ;  /* 0x800000ad001b7223 */ /* 0x000fe20000010043 */
[----:B------:R-:W-:Y:S01]  /*50d0*/  I2FP.F32.S32 R2, R2 ;  /* 0x0000000200027245 */ /* 0x000fe20000201400 */
[--C-:B------:R-:W-:Y:S01]  /*50e0*/  IMAD.IADD R0, R11, 0x1, -R13.reuse ;  /* 0x000000010b007824 */ /* 0x100fe200078e0a0d */
[----:B------:R-:W-:Y:S01]  /*50f0*/  I2FP.F32.S32 R5, R5 ;  /* 0x0000000500057245 */ /* 0x000fe20000201400 */
[----:B------:R-:W-:Y:S01]  /*5100*/  FFMA.FTZ R9, R3, -R173, R118 ;  /* 0x800000ad03097223 */ /* 0x000fe20000010076 */
[----:B------:R-:W-:-:S02]  /*5110*/  IMAD.IADD R3, R44, 0x1, -R13 ;  /* 0x000000012c037824 */ /* 0x000fc400078e0a0d */
[-C--:B------:R-:W-:Y:S01]  /*5120*/  FFMA.FTZ R14, R2, -R173.reuse, R116 ;  /* 0x800000ad020e7223 */ /* 0x080fe20000010074 */
[--C-:B------:R-:W-:Y:S02]  /*5130*/  IMAD.IADD R2, R15, 0x1, -R18.reuse ;  /* 0x000000010f027824 */ /* 0x100fe400078e0a12 */
[-C--:B------:R-:W-:Y:S01]  /*5140*/  FFMA.FTZ R21, R4, -R173.reuse, R121 ;  /* 0x800000ad04157223 */ /* 0x080fe20000010079 */
[----:B------:R-:W-:Y:S01]  /*5150*/  FFMA.FTZ R20, R5, -R173, R123 ;  /* 0x800000ad05147223 */ /* 0x000fe2000001007b */
[----:B------:R-:W-:Y:S01]  /*5160*/  IABS R3, R3 ;  /* 0x0000000300037213 */ /* 0x000fe20000000000 */
[--C-:B------:R-:W-:Y:S01]  /*5170*/  IMAD.IADD R5, R44, 0x1, -R18.reuse ;  /* 0x000000012c057824 */ /* 0x100fe200078e0a12 */
[----:B------:R-:W-:Y:S01]  /*5180*/  IABS R6, R0 ;  /* 0x0000000000067213 */ /* 0x000fe20000000000 */
[----:B------:R-:W-:Y:S01]  /*5190*/  IMAD.IADD R4, R11, 0x1, -R18 ;  /* 0x000000010b047824 */ /* 0x000fe200078e0a12 */
[----:B------:R-:W-:Y:S01]  /*51a0*/  IABS R7, R2 ;  /* 0x0000000200077213 */ /* 0x000fe20000000000 */
[----:B------:R-:W-:Y:S01]  /*51b0*/  IMAD.MOV.U32 R0, RZ, RZ, R3 ;  /* 0x000000ffff007224 */ /* 0x000fe200078e0003 */
[----:B------:R-:W-:Y:S01]  /*51c0*/  IABS R2, R5 ;  /* 0x0000000500027213 */ /* 0x000fe20000000000 */
[----:B------:R-:W-:Y:S01]  /*51d0*/  IMAD.MOV.U32 R5, RZ, RZ, R6 ;  /* 0x000000ffff057224 */ /* 0x000fe200078e0006 */
[----:B------:R-:W-:Y:S01]  /*51e0*/  IABS R3, R4 ;  /* 0x0000000400037213 */ /* 0x000fe20000000000 */
[----:B------:R-:W-:Y:S01]  /*51f0*/  IMAD.MOV.U32 R6, RZ, RZ, R7 ;  /* 0x000000ffff067224 */ /* 0x000fe200078e0007 */
[----:B------:R-:W-:-:S02]  /*5200*/  I2FP.F32.S32 R0, R0 ;  /* 0x0000000000007245 */ /* 0x000fc40000201400 */
[----:B------:R-:W-:Y:S01]  /*5210*/  I2FP.F32.S32 R5, R5 ;  /* 0x0000000500057245 */ /* 0x000fe20000201400 */
[----:B------:R-:W-:Y:S01]  /*5220*/  IMAD.MOV.U32 R4, RZ, RZ, R3 ;  /* 0x000000ffff047224 */ /* 0x000fe200078e0003 */
[----:B------:R-:W-:Y:S01]  /*5230*/  I2FP.F32.S32 R3, R6 ;  /* 0x0000000600037245 */ /* 0x000fe20000201400 */
[-C--:B------:R-:W-:Y:S01]  /*5240*/  FFMA.FTZ R23, R0, -R173.reuse, R117 ;  /* 0x800000ad00177223 */ /* 0x080fe20000010075 */
[----:B------:R-:W-:Y:S01]  /*5250*/  I2FP.F32.S32 R0, R2 ;  /* 0x0000000200007245 */ /* 0x000fe20000201400 */
[-C--:B------:R-:W-:Y:S01]  /*5260*/  FFMA.FTZ R19, R5, -R173.reuse, R119 ;  /* 0x800000ad05137223 */ /* 0x080fe20000010077 */
[----:B------:R-:W-:Y:S01]  /*5270*/  I2FP.F32.S32 R2, R4 ;  /* 0x0000000400027245 */ /* 0x000fe20000201400 */
[-C--:B------:R-:W-:Y:S01]  /*5280*/  FFMA.FTZ R18, R3, -R173.reuse, R58 ;  /* 0x800000ad03127223 */ /* 0x080fe2000001003a */
[----:B------:R-:W-:Y:S02]  /*5290*/  IMAD.IADD R3, R15, 0x1, -R24 ;  /* 0x000000010f037824 */ /* 0x000fe400078e0a18 */
[----:B------:R-:W-:Y:S01]  /*52a0*/  FFMA.FTZ R13, R0, -R173, R112 ;  /* 0x800000ad000d7223 */ /* 0x000fe20000010070 */
[----:B------:R-:W-:-:S02]  /*52b0*/  IMAD.IADD R4, R44, 0x1, -R24 ;  /* 0x000000012c047824 */ /* 0x000fc400078e0a18 */
[----:B------:R-:W-:Y:S01]  /*52c0*/  FFMA.FTZ R8, R2, -R173, R114 ;  /* 0x800000ad02087223 */ /* 0x000fe20000010072 */
[----:B------:R-:W-:Y:S01]  /*52d0*/  IMAD.IADD R0, R11, 0x1, -R24 ;  /* 0x000000010b007824 */ /* 0x000fe200078e0a18 */
[----:B------:R-:W-:Y:S01]  /*52e0*/  IABS R6, R3 ;  /* 0x0000000300067213 */ /* 0x000fe20000000000 */
[--C-:B------:R-:W-:Y:S01]  /*52f0*/  IMAD.IADD R2, R15, 0x1, -R25.reuse ;  /* 0x000000010f027824 */ /* 0x100fe200078e0a19 */
[----:B------:R-:W-:Y:S01]  /*5300*/  IABS R3, R4 ;  /* 0x0000000400037213 */ /* 0x000fe20000000000 */
[----:B------:R-:W-:Y:S01]  /*5310*/  IMAD.IADD R5, R44, 0x1, -R25 ;  /* 0x000000012c057824 */ /* 0x000fe200078e0a19 */
[----:B------:R-:W-:Y:S02]  /*5320*/  IABS R4, R0 ;  /* 0x0000000000047213 */ /* 0x000fe40000000000 */
[----:B------:R-:W-:Y:S02]  /*5330*/  IABS R0, R2 ;  /* 0x0000000200007213 */ /* 0x000fe40000000000 */
[----:B------:R-:W-:Y:S01]  /*5340*/  IABS R2, R5 ;  /* 0x0000000500027213 */ /* 0x000fe20000000000 */
[----:B------:R-:W-:Y:S01]  /*5350*/  IMAD.MOV.U32 R5, RZ, RZ, R6 ;  /* 0x000000ffff057224 */ /* 0x000fe200078e0006 */
[----:B------:R-:W-:-:S02]  /*5360*/  I2FP.F32.S32 R4, R4 ;  /* 0x0000000400047245 */ /* 0x000fc40000201400 */
[----:B------:R-:W-:Y:S02]  /*5370*/  I2FP.F32.S32 R2, R2 ;  /* 0x0000000200027245 */ /* 0x000fe40000201400 */
[----:B------:R-:W-:Y:S02]  /*5380*/  I2FP.F32.S32 R0, R0 ;  /* 0x0000000000007245 */ /* 0x000fe40000201400 */
[----:B------:R-:W-:Y:S01]  /*5390*/  I2FP.F32.S32 R3, R3 ;  /* 0x0000000300037245 */ /* 0x000fe20000201400 */
[-C--:B------:R-:W-:Y:S01]  /*53a0*/  FFMA.FTZ R34, R2, -R173.reuse, R108 ;  /* 0x800000ad02227223 */ /* 0x080fe2000001006c */
[----:B------:R-:W-:Y:S01]  /*53b0*/  FSEL R50, R10, -INF , !P3 ;  /* 0xff8000000a327808 */ /* 0x000fe20005800000 */
[----:B------:R-:W-:Y:S01]  /*53c0*/  FFMA.FTZ R10, R4, -R173, R115 ;  /* 0x800000ad040a7223 */ /* 0x000fe20000010073 */
[----:B------:R-:W-:Y:S01]  /*53d0*/  I2FP.F32.S32 R5, R5 ;  /* 0x0000000500057245 */ /* 0x000fe20000201400 */
[----:B------:R-:W-:Y:S01]  /*53e0*/  FFMA.FTZ R36, R0, -R173, R74 ;  /* 0x800000ad00247223 */ /* 0x000fe2000001004a */
[C---:B------:R-:W-:Y:S01]  /*53f0*/  IMAD.IADD R2, R11.reuse, 0x1, -R25 ;  /* 0x000000010b027824 */ /* 0x040fe200078e0a19 */
[----:B------:R-:W-:Y:S01]  /*5400*/  IADD3 R4, PT, PT, -R26, R15, RZ ;  /* 0x0000000f1a047210 */ /* 0x000fe20007ffe1ff */
[----:B------:R-:W-:Y:S01]  /*5410*/  IMAD.IADD R0, R11, 0x1, -R26 ;  /* 0x000000010b007824 */ /* 0x000fe200078e0a1a */
[----:B------:R-:W-:Y:S01]  /*5420*/  FSEL R49, R16, -INF , !P3 ;  /* 0xff80000010317808 */ /* 0x000fe20005800000 */
[----:B------:R-:W-:Y:S01]  /*5430*/  FFMA.FTZ R16, R3, -R173, R113 ;  /* 0x800000ad03107223 */ /* 0x000fe20000010071 */
[----:B------:R-:W-:Y:S01]  /*5440*/  FSEL R181, R17, -INF , !P3 ;  /* 0xff80000011b57808 */ /* 0x000fe20005800000 */
[----:B------:R-:W-:-:S02]  /*5450*/  IMAD.IADD R3, R15, 0x1, -R29 ;  /* 0x000000010f037824 */ /* 0x000fc400078e0a1d */
[----:B------:R-:W-:Y:S01]  /*5460*/  FFMA.FTZ R17, R5, -R173, R59 ;  /* 0x800000ad05117223 */ /* 0x000fe2000001003b */
[----:B------:R-:W-:Y:S01]  /*5470*/  IABS R6, R2 ;  /* 0x0000000200067213 */ /* 0x000fe20000000000 */
[----:B------:R-:W-:Y:S01]  /*5480*/  IMAD.IADD R5, R44, 0x1, -R26 ;  /* 0x000000012c057824 */ /* 0x000fe200078e0a1a */
[----:B------:R-:W-:Y:S02]  /*5490*/  IABS R7, R4 ;  /* 0x0000000400077213 */ /* 0x000fe40000000000 */
[----:B------:R-:W-:Y:S02]  /*54a0*/  IABS R4, R0 ;  /* 0x0000000000047213 */ /* 0x000fe40000000000 */
[----:B------:R-:W-:Y:S01]  /*54b0*/  IABS R0, R3 ;  /* 0x0000000300007213 */ /* 0x000fe20000000000 */
[----:B------:R-:W-:Y:S01]  /*54c0*/  IMAD.MOV.U32 R3, RZ, RZ, R6 ;  /* 0x000000ffff037224 */ /* 0x000fe200078e0006 */
[----:B------:R-:W-:Y:S01]  /*54d0*/  IABS R2, R5 ;  /* 0x0000000500027213 */ /* 0x000fe20000000000 */
[----:B------:R-:W-:Y:S01]  /*54e0*/  IMAD.MOV.U32 R6, RZ, RZ, R4 ;  /* 0x000000ffff067224 */ /* 0x000fe200078e0004 */
[----:B------:R-:W-:Y:S01]  /*54f0*/  I2FP.F32.S32 R0, R0 ;  /* 0x0000000000007245 */ /* 0x000fe20000201400 */
[----:B------:R-:W-:Y:S01]  /*5500*/  IMAD.MOV.U32 R5, RZ, RZ, R7 ;  /* 0x000000ffff057224 */ /* 0x000fe200078e0007 */
[----:B------:R-:W-:-:S02]  /*5510*/  I2FP.F32.S32 R4, R3 ;  /* 0x0000000300047245 */ /* 0x000fc40000201400 */
[----:B------:R-:W-:Y:S01]  /*5520*/  I2FP.F32.S32 R3, R6 ;  /* 0x0000000600037245 */ /* 0x000fe20000201400 */
[----:B------:R-:W-:Y:S01]  /*5530*/  FFMA.FTZ R42, R0, -R173, R78 ;  /* 0x800000ad002a7223 */ /* 0x000fe2000001004e */
[----:B------:R-:W-:Y:S01]  /*5540*/  I2FP.F32.S32 R5, R5 ;  /* 0x0000000500057245 */ /* 0x000fe20000201400 */
[--C-:B------:R-:W-:Y:S01]  /*5550*/  IMAD.IADD R0, R11, 0x1, -R30.reuse ;  /* 0x000000010b007824 */ /* 0x100fe200078e0a1e */
[----:B------:R-:W-:Y:S01]  /*5560*/  FSEL R41, R14, -INF , !P1 ;  /* 0xff8000000e297808 */ /* 0x000fe20004800000 */
[-C--:B------:R-:W-:Y:S01]  /*5570*/  FFMA.FTZ R14, R3, -R173.reuse, R111 ;  /* 0x800000ad030e7223 */ /* 0x080fe2000001006f */
[----:B------:R-:W-:Y:S01]  /*5580*/  I2FP.F32.S32 R2, R2 ;  /* 0x0000000200027245 */ /* 0x000fe20000201400 */
[-C--:B------:R-:W-:Y:S01]  /*5590*/  FFMA.FTZ R35, R5, -R173.reuse, R75 ;  /* 0x800000ad05237223 */ /* 0x080fe2000001004b */
[----:B------:R-:W-:Y:S01]  /*55a0*/  FSEL R47, R9, -INF , !P1 ;  /* 0xff800000092f7808 */ /* 0x000fe20004800000 */
[----:B------:R-:W-:Y:S02]  /*55b0*/  IMAD.IADD R3, R15, 0x1, -R30 ;  /* 0x000000010f037824 */ /* 0x000fe400078e0a1e */
[----:B------:R-:W-:Y:S01]  /*55c0*/  FFMA.FTZ R9, R4, -R173, R110 ;  /* 0x800000ad04097223 */ /* 0x000fe2000001006e */
[----:B------:R-:W-:-:S02]  /*55d0*/  IMAD.IADD R5, R44, 0x1, -R29 ;  /* 0x000000012c057824 */ /* 0x000fc400078e0a1d */
[----:B------:R-:W-:Y:S01]  /*55e0*/  FFMA.FTZ R33, R2, -R173, R109 ;  /* 0x800000ad02217223 */ /* 0x000fe2000001006d */
[----:B------:R-:W-:Y:S01]  /*55f0*/  IMAD.IADD R4, R44, 0x1, -R30 ;  /* 0x000000012c047824 */ /* 0x000fe200078e0a1e */
[----:B------:R-:W-:Y:S01]  /*5600*/  IABS R6, R3 ;  /* 0x0000000300067213 */ /* 0x000fe20000000000 */
[----:B------:R-:W-:Y:S01]  /*5610*/  IMAD.IADD R2, R11, 0x1, -R29 ;  /* 0x000000010b027824 */ /* 0x000fe200078e0a1d */
[----:B------:R-:W-:Y:S02]  /*5620*/  IABS R5, R5 ;  /* 0x0000000500057213 */ /* 0x000fe40000000000 */
[----:B------:R-:W-:Y:S02]  /*5630*/  IABS R4, R4 ;  /* 0x0000000400047213 */ /* 0x000fe40000000000 */
[----:B------:R-:W-:Y:S01]  /*5640*/  IABS R3, R0 ;  /* 0x0000000000037213 */ /* 0x000fe20000000000 */
[----:B------:R-:W-:Y:S01]  /*5650*/  IMAD.MOV.U32 R0, RZ, RZ, R5 ;  /* 0x000000ffff007224 */ /* 0x000fe200078e0005 */
[----:B------:R-:W-:Y:S01]  /*5660*/  FSEL R52, R8, -INF , !P4 ;  /* 0xff80000008347808 */ /* 0x000fe20006000000 */
[----:B------:R-:W-:Y:S01]  /*5670*/  IMAD.MOV.U32 R8, RZ, RZ, R6 ;  /* 0x000000ffff087224 */ /* 0x000fe200078e0006 */
[----:B------:R-:W-:Y:S01]  /*5680*/  IABS R2, R2 ;  /* 0x0000000200027213 */ /* 0x000fe20000000000 */
[----:B------:R-:W-:Y:S01]  /*5690*/  IMAD.MOV.U32 R6, RZ, RZ, R4 ;  /* 0x000000ffff067224 */ /* 0x000fe200078e0004 */
[----:B------:R-:W-:Y:S01]  /*56a0*/  I2FP.F32.S32 R5, R0 ;  /* 0x0000000000057245 */ /* 0x000fe20000201400 */
[----:B------:R-:W-:Y:S01]  /*56b0*/  IMAD.MOV.U32 R7, RZ, RZ, R3 ;  /* 0x000000ffff077224 */ /* 0x000fe200078e0003 */
[----:B------:R-:W-:-:S02]  /*56c0*/  I2FP.F32.S32 R3, R2 ;  /* 0x0000000200037245 */ /* 0x000fc40000201400 */
[----:B------:R-:W-:Y:S01]  /*56d0*/  I2FP.F32.S32 R4, R8 ;  /* 0x0000000800047245 */ /* 0x000fe20000201400 */
[-C--:B------:R-:W-:Y:S01]  /*56e0*/  FFMA.FTZ R32, R5, -R173.reuse, R104 ;  /* 0x800000ad05207223 */ /* 0x080fe20000010068 */
[----:B------:R-:W-:Y:S01]  /*56f0*/  I2FP.F32.S32 R0, R6 ;  /* 0x0000000600007245 */ /* 0x000fe20000201400 */
[----:B------:R-:W-:Y:S01]  /*5700*/  FFMA.FTZ R31, R3, -R173, R106 ;  /* 0x800000ad031f7223 */ /* 0x000fe2000001006a */
[----:B------:R-:W-:Y:S01]  /*5710*/  I2FP.F32.S32 R2, R7 ;  /* 0x0000000700027245 */ /* 0x000fe20000201400 */
[-C--:B------:R-:W-:Y:S01]  /*5720*/  FFMA.FTZ R30, R4, -R173.reuse, R79 ;  /* 0x800000ad041e7223 */ /* 0x080fe2000001004f */
[----:B------:R-:W-:Y:S01]  /*5730*/  FSEL R158, R27, -INF , !P5 ;  /* 0xff8000001b9e7808 */ /* 0x000fe20006800000 */
[--C-:B------:R-:W-:Y:S01]  /*5740*/  IMAD.IADD R3, R15, 0x1, -R40.reuse ;  /* 0x000000010f037824 */ /* 0x100fe200078e0a28 */
[----:B------:R-:W-:Y:S01]  /*5750*/  FSEL R37, R23, -INF , !P5 ;  /* 0xff80000017257808 */ /* 0x000fe20006800000 */
[C---:B------:R-:W-:Y:S01]  /*5760*/  IMAD.IADD R4, R44.reuse, 0x1, -R40 ;  /* 0x000000012c047824 */ /* 0x040fe200078e0a28 */
[----:B------:R-:W-:Y:S01]  /*5770*/  FSEL R38, R19, -INF , !P5 ;  /* 0xff80000013267808 */ /* 0x000fe20006800000 */
[----:B------:R-:W-:Y:S01]  /*5780*/  IMAD.IADD R5, R44, 0x1, -R45 ;  /* 0x000000012c057824 */ /* 0x000fe200078e0a2d */
[----:B------:R-:W-:Y:S01]  /*5790*/  FSEL R179, R28, -INF , !P2 ;  /* 0xff8000001cb37808 */ /* 0x000fe20005000000 */
[-C--:B------:R-:W-:Y:S01]  /*57a0*/  FFMA.FTZ R28, R2, -R173.reuse, R107 ;  /* 0x800000ad021c7223 */ /* 0x080fe2000001006b */
[----:B------:R-:W-:Y:S01]  /*57b0*/  ISETP.GE.AND P5, PT, R29, R62, PT ;  /* 0x0000003e1d00720c */ /* 0x000fe20003fa6270 */
[----:B------:R-:W-:Y:S01]  /*57c0*/  FFMA.FTZ R29, R0, -R173, R105 ;  /* 0x800000ad001d7223 */ /* 0x000fe20000010069 */
[----:B------:R-:W-:Y:S01]  /*57d0*/  IADD3 R0, PT, PT, -R40, R11, RZ ;  /* 0x0000000b28007210 */ /* 0x000fe20007ffe1ff */
[----:B------:R-:W-:Y:S01]  /*57e0*/  IMAD.IADD R2, R15, 0x1, -R45 ;  /* 0x000000010f027824 */ /* 0x000fe200078e0a2d */
[----:B------:R-:W-:Y:S01]  /*57f0*/  IABS R6, R3 ;  /* 0x0000000300067213 */ /* 0x000fe20000000000 */
[----:B------:R-:W-:Y:S01]  /*5800*/  VIADD R19, R22, 0x31 ;  /* 0x0000003116137836 */ /* 0x000fe20000000000 */
[----:B------:R-:W-:-:S02]  /*5810*/  IABS R3, R4 ;  /* 0x0000000400037213 */ /* 0x000fc40000000000 */
[----:B------:R-:W-:Y:S02]  /*5820*/  IABS R4, R0 ;  /* 0x0000000000047213 */ /* 0x000fe40000000000 */
[----:B------:R-:W-:Y:S02]  /*5830*/  IABS R0, R2 ;  /* 0x0000000200007213 */ /* 0x000fe40000000000 */
[----:B------:R-:W-:Y:S01]  /*5840*/  IABS R2, R5 ;  /* 0x0000000500027213 */ /* 0x000fe20000000000 */
[----:B------:R-:W-:Y:S01]  /*5850*/  IMAD.MOV.U32 R5, RZ, RZ, R6 ;  /* 0x000000ffff057224 */ /* 0x000fe200078e0006 */
[----:B------:R-:W-:Y:S02]  /*5860*/  I2FP.F32.S32 R0, R0 ;  /* 0x0000000000007245 */ /* 0x000fe40000201400 */
[----:B------:R-:W-:Y:S02]  /*5870*/  FSEL R43, R21, -INF , !P2 ;  /* 0xff800000152b7808 */ /* 0x000fe40005000000 */
[----:B------:R-:W-:Y:S01]  /*5880*/  FSEL R48, R20, -INF , !P2 ;  /* 0xff80000014307808 */ /* 0x000fe20005000000 */
[----:B------:R-:W-:Y:S01]  /*5890*/  VIADD R20, R22, 0x38 ;  /* 0x0000003816147836 */ /* 0x000fe20000000000 */
[----:B------:R-:W-:Y:S01]  /*58a0*/  ISETP.GE.AND P2, PT, R25, R62, PT ;  /* 0x0000003e1900720c */ /* 0x000fe20003f46270 */
[----:B------:R-:W-:Y:S01]  /*58b0*/  FFMA.FTZ R25, R0, -R173, R83 ;  /* 0x800000ad00197223 */ /* 0x000fe20000010053 */
[----:B------:R-:W-:Y:S01]  /*58c0*/  I2FP.F32.S32 R3, R3 ;  /* 0x0000000300037245 */ /* 0x000fe20000201400 */
[----:B------:R-:W-:Y:S01]  /*58d0*/  IMAD.IADD R0, R11, 0x1, -R45 ;  /* 0x000000010b007824 */ /* 0x000fe200078e0a2d */
[----:B------:R-:W-:-:S02]  /*58e0*/  I2FP.F32.S32 R2, R2 ;  /* 0x0000000200027245 */ /* 0x000fc40000201400 */
[----:B------:R-:W-:Y:S01]  /*58f0*/  FSEL R157, R18, -INF , !P4 ;  /* 0xff800000129d7808 */ /* 0x000fe20006000000 */
[----:B------:R-:W-:Y:S01]  /*5900*/  VIADD R18, R22, 0x30 ;  /* 0x0000003016127836 */ /* 0x000fe20000000000 */
[-C--:B------:R-:W-:Y:S01]  /*5910*/  ISETP.GE.AND P1, PT, R26, R62.reuse, PT ;  /* 0x0000003e1a00720c */ /* 0x080fe20003f26270 */
[-C--:B------:R-:W-:Y:S01]  /*5920*/  FFMA.FTZ R26, R3, -R173.reuse, R100 ;  /* 0x800000ad031a7223 */ /* 0x080fe20000010064 */
[----:B------:R-:W-:Y:S01]  /*5930*/  ISETP.GE.AND P3, PT, R24, R62, PT ;  /* 0x0000003e1800720c */ /* 0x000fe20003f66270 */
[----:B------:R-:W-:Y:S01]  /*5940*/  FFMA.FTZ R24, R2, -R173, R101 ;  /* 0x800000ad02187223 */ /* 0x000fe20000010065 */
[----:B------:R-:W-:Y:S01]  /*5950*/  I2FP.F32.S32 R5, R5 ;  /* 0x0000000500057245 */ /* 0x000fe20000201400 */
[----:B------:R-:W-:Y:S01]  /*5960*/  IMAD.IADD R2, R44, 0x1, -R18 ;  /* 0x000000012c027824 */ /* 0x000fe200078e0a12 */
[----:B------:R-:W-:Y:S01]  /*5970*/  I2FP.F32.S32 R4, R4 ;  /* 0x0000000400047245 */ /* 0x000fe20000201400 */
[----:B------:R-:W-:Y:S01]  /*5980*/  VIADD R22, R22, 0x39 ;  /* 0x0000003916167836 */ /* 0x000fe20000000000 */
[----:B------:R-:W-:Y:S01]  /*5990*/  IABS R3, R0 ;  /* 0x0000000000037213 */ /* 0x000fe20000000000 */
[----:B------:R-:W-:Y:S01]  /*59a0*/  FFMA.FTZ R27, R5, -R173, R82 ;  /* 0x800000ad051b7223 */ /* 0x000fe20000010052 */
[----:B------:R-:W-:-:S02]  /*59b0*/  IMAD.IADD R5, R44, 0x1, -R19 ;  /* 0x000000012c057824 */ /* 0x000fc400078e0a13 */
[----:B------:R-:W-:Y:S01]  /*59c0*/  FFMA.FTZ R23, R4, -R173, R102 ;  /* 0x800000ad04177223 */ /* 0x000fe20000010066 */
[----:B------:R-:W-:Y:S01]  /*59d0*/  IABS R0, R2 ;  /* 0x0000000200007213 */ /* 0x000fe20000000000 */
[----:B------:R-:W-:Y:S01]  /*59e0*/  IMAD.MOV.U32 R4, RZ, RZ, R3 ;  /* 0x000000ffff047224 */ /* 0x000fe200078e0003 */
[----:B------:R-:W-:Y:S01]  /*59f0*/  FSEL R153, R46, -INF , !P3 ;  /* 0xff8000002e997808 */ /* 0x000fe20005800000 */
[C---:B------:R-:W-:Y:S01]  /*5a00*/  IMAD.IADD R3, R44.reuse, 0x1, -R20 ;  /* 0x000000012c037824 */ /* 0x040fe200078e0a14 */
[----:B------:R-:W-:Y:S01]  /*5a10*/  IABS R6, R5 ;  /* 0x0000000500067213 */ /* 0x000fe20000000000 */
[----:B------:R-:W-:Y:S01]  /*5a20*/  IMAD.IADD R2, R44, 0x1, -R22 ;  /* 0x000000012c027824 */ /* 0x000fe200078e0a16 */
[----:B------:R-:W-:Y:S02]  /*5a30*/  I2FP.F32.S32 R4, R4 ;  /* 0x0000000400047245 */ /* 0x000fe40000201400 */
[----:B------:R-:W-:Y:S02]  /*5a40*/  FSEL R154, R17, -INF , !P3 ;  /* 0xff800000119a7808 */ /* 0x000fe40005800000 */
[----:B------:R-:W-:Y:S01]  /*5a50*/  FSEL R46, R16, -INF , !P3 ;  /* 0xff800000102e7808 */ /* 0x000fe20005800000 */
[----:B------:R-:W-:Y:S01]  /*5a60*/  FFMA.FTZ R21, R4, -R173, R103 ;  /* 0x800000ad04157223 */ /* 0x000fe20000010067 */
[----:B------:R-:W-:-:S02]  /*5a70*/  FSEL R61, R10, -INF , !P3 ;  /* 0xff8000000a3d7808 */ /* 0x000fc40005800000 */
[----:B------:R-:W-:Y:S02]  /*5a80*/  IABS R5, R3 ;  /* 0x0000000300057213 */ /* 0x000fe40000000000 */
[----:B------:R-:W-:Y:S01]  /*5a90*/  IABS R3, R2 ;  /* 0x0000000200037213 */ /* 0x000fe20000000000 */
[----:B------:R-:W-:Y:S01]  /*5aa0*/  IMAD.MOV.U32 R2, RZ, RZ, R6 ;  /* 0x000000ffff027224 */ /* 0x000fe200078e0006 */
[----:B------:R-:W-:Y:S01]  /*5ab0*/  ISETP.GE.U32.AND P3, PT, R62, 0x41, PT ;  /* 0x000000413e00780c */ /* 0x000fe20003f66070 */
[----:B------:R-:W-:Y:S01]  /*5ac0*/  IMAD.MOV.U32 R4, RZ, RZ, R5 ;  /* 0x000000ffff047224 */ /* 0x000fe200078e0005 */
[----:B------:R-:W-:Y:S01]  /*5ad0*/  I2FP.F32.S32 R0, R0 ;  /* 0x0000000000007245 */ /* 0x000fe20000201400 */
[----:B------:R-:W-:Y:S01]  /*5ae0*/  IMAD.MOV.U32 R5, RZ, RZ, R3 ;  /* 0x000000ffff057224 */ /* 0x000fe200078e0003 */
[----:B------:R-:W-:Y:S02]  /*5af0*/  I2FP.F32.S32 R3, R2 ;  /* 0x0000000200037245 */ /* 0x000fe40000201400 */
[----:B------:R-:W-:Y:S01]  /*5b00*/  I2FP.F32.S32 R2, R4 ;  /* 0x0000000400027245 */ /* 0x000fe20000201400 */
[----:B------:R-:W-:Y:S01]  /*5b10*/  FFMA.FTZ R17, R0, -R173, R96 ;  /* 0x800000ad00117223 */ /* 0x000fe20000010060 */
[----:B------:R-:W-:Y:S01]  /*5b20*/  I2FP.F32.S32 R0, R5 ;  /* 0x0000000500007245 */ /* 0x000fe20000201400 */
[----:B------:R-:W-:Y:S01]  /*5b30*/  FFMA.FTZ R16, R3, -R173, R97 ;  /* 0x800000ad03107223 */ /* 0x000fe20000010061 */
[----:B------:R-:W-:-:S02]  /*5b40*/  FSEL R150, R35, -INF , !P1 ;  /* 0xff80000023967808 */ /* 0x000fc40004800000 */
[----:B------:R-:W-:Y:S02]  /*5b50*/  P2R R39, PR, RZ, 0x20 ;  /* 0x00000020ff277803 */ /* 0x000fe40000000000 */
[----:B------:R-:W-:Y:S01]  /*5b60*/  FSEL R51, R13, -INF , !P4 ;  /* 0xff8000000d337808 */ /* 0x000fe20006000000 */
[-C--:B------:R-:W-:Y:S01]  /*5b70*/  FFMA.FTZ R13, R0, -R173.reuse, R85 ;  /* 0x800000ad000d7223 */ /* 0x080fe20000010055 */
[----:B------:R-:W-:Y:S02]  /*5b80*/  FSEL R152, R36, -INF , !P2 ;  /* 0xff80000024987808 */ /* 0x000fe40005000000 */
[----:B------:R-:W-:Y:S01]  /*5b90*/  FSEL R35, R14, -INF , !P1 ;  /* 0xff8000000e237808 */ /* 0x000fe20004800000 */
[----:B------:R-:W-:Y:S01]  /*5ba0*/  FFMA.FTZ R14, R2, -R173, R84 ;  /* 0x800000ad020e7223 */ /* 0x000fe20000010054 */
[----:B------:R-:W-:Y:S02]  /*5bb0*/  ISETP.GE.AND P5, PT, R40, R62, PT ;  /* 0x0000003e2800720c */ /* 0x000fe40003fa6270 */
[----:B------:R-:W-:-:S02]  /*5bc0*/  FSEL R151, R53, -INF , !P2 ;  /* 0xff80000035977808 */ /* 0x000fc40005000000 */
[----:B------:R-:W-:Y:S02]  /*5bd0*/  FSEL R34, R34, -INF , !P2 ;  /* 0xff80000022227808 */ /* 0x000fe40005000000 */
[----:B------:R-:W-:Y:S02]  /*5be0*/  FSEL R36, R9, -INF , !P2 ;  /* 0xff80000009247808 */ /* 0x000fe40005000000 */
[----:B------:R-:W-:Y:S02]  /*5bf0*/  ISETP.GE.AND P4, PT, R45, R62, PT ;  /* 0x0000003e2d00720c */ /* 0x000fe40003f86270 */
[----:B------:R-:W-:Y:S02]  /*5c00*/  FSEL R63, R54, -INF , !P1 ;  /* 0xff800000363f7808 */ /* 0x000fe40004800000 */
[----:B------:R-:W-:Y:S01]  /*5c10*/  FSEL R33, R33, -INF , !P1 ;  /* 0xff80000021217808 */ /* 0x000fe20004800000 */
[----:B------:R-:W-:Y:S08]  /*5c20*/  @!P3 BRA `(.L_x_394) ;  /* 0x0000000000f8b947 */ /* 0x000ff00003800000 */
        /* <DEDUP_REMOVED lines=62> */
.L_x_394:
[----:B------:R-:W-:Y:S01]  /*6010*/  FMNMX3.FTZ R0, R49, R43, R41, !PT ;  /* 0x0000002b31007276 */ /* 0x000fe20007810029 */
[----:B------:R-:W-:Y:S01]  /*6020*/  STL [R1+0x54], R243 ;  /* 0x000054f301007387 */ /* 0x000fe20000100800 */
[----:B------:R-:W-:Y:S01]  /*6030*/  ISETP.NE.AND P1, PT, R39, RZ, PT ;  /* 0x000000ff2700720c */ /* 0x000fe20003f25270 */
[----:B------:R-:W2:Y:S01]  /*6040*/  LDCU UR6, c[0x0][0x45c] ;  /* 0x00008b80ff0677ac */ /* 0x000ea20008000800 */
[----:B------:R-:W-:Y:S01]  /*6050*/  FMNMX3.FTZ R0, R0, R37, R51, !PT ;  /* 0x0000002500007276 */ /* 0x000fe20007810033 */
[----:B------:R-:W-:Y:S01]  /*6060*/  STL [R1+0x50], R242 ;  /* 0x000050f201007387 */ /* 0x000fe20000100800 */
[----:B------:R-:W-:Y:S01]  /*6070*/  FSEL R169, R57, -INF , !P1 ;  /* 0xff80000039a97808 */ /* 0x000fe20004800000 */
[----:B-1----:R-:W-:Y:S01]  /*6080*/  IMAD.IADD R4, R11, 0x1, -R18 ;  /* 0x000000010b047824 */ /* 0x002fe200078e0a12 */
[----:B------:R-:W-:Y:S01]  /*6090*/  FSEL R170, R42, -INF , !P1 ;  /* 0xff8000002aaa7808 */ /* 0x000fe20004800000 */
[----:B------:R-:W-:Y:S01]  /*60a0*/  STL [R1+0x4c], R241 ;  /* 0x00004cf101007387 */ /* 0x000fe20000100800 */
[----:B------:R-:W-:Y:S01]  /*60b0*/  FSEL R180, R32, -INF , !P1 ;  /* 0xff80000020b47808 */ /* 0x000fe20004800000 */
[----:B------:R-:W-:Y:S01]  /*60c0*/  IMAD.IADD R8, R12, 0x1, -R19 ;  /* 0x000000010c087824 */ /* 0x000fe200078e0a13 */
[----:B------:R-:W-:Y:S01]  /*60d0*/  FSEL R186, R31, -INF , !P1 ;  /* 0xff8000001fba7808 */ /* 0x000fe20004800000 */
[----:B------:R-:W-:Y:S01]  /*60e0*/  STL [R1+0x48], R240 ;  /* 0x000048f001007387 */ /* 0x000fe20000100800 */
[----:B------:R-:W-:-:S02]  /*60f0*/  ISETP.GE.AND P1, PT, R18, R62, PT ;  /* 0x0000003e1200720c */ /* 0x000fc40003f26270 */
[----:B------:R-:W-:Y:S01]  /*6100*/  FMNMX3.FTZ R0, R0, R46, R34, !PT ;  /* 0x0000002e00007276 */ /* 0x000fe20007810022 */
[----:B------:R-:W-:Y:S01]  /*6110*/  STL [R1+0x44], R233 ;  /* 0x000044e901007387 */ /* 0x000fe20000100800 */
[----:B------:R-:W-:Y:S02]  /*6120*/  FSEL R165, R64, -INF , !P5 ;  /* 0xff80000040a57808 */ /* 0x000fe40006800000 */
[----:B------:R-:W-:Y:S01]  /*6130*/  FSEL R166, R27, -INF , !P5 ;  /* 0xff8000001ba67808 */ /* 0x000fe20006800000 */
[----:B------:R-:W-:Y:S01]  /*6140*/  STL [R1+0x40], R232 ;  /* 0x000040e801007387 */ /* 0x000fe20000100800 */
[----:B------:R-:W-:Y:S02]  /*6150*/  FSEL R178, R26, -INF , !P5 ;  /* 0xff8000001ab27808 */ /* 0x000fe40006800000 */
[----:B------:R-:W-:Y:S01]  /*6160*/  FSEL R188, R23, -INF , !P5 ;  /* 0xff80000017bc7808 */ /* 0x000fe20006800000 */
[----:B------:R-:W-:Y:S01]  /*6170*/  STL [R1+0x3c], R60 ;  /* 0x00003c3c01007387 */ /* 0x000fe20000100800 */
[----:B------:R-:W-:-:S02]  /*6180*/  ISETP.GE.AND P5, PT, R20, R62, PT ;  /* 0x0000003e1400720c */ /* 0x000fc40003fa6270 */
[----:B------:R-:W-:Y:S01]  /*6190*/  FSEL R3, R17, -INF , !P1 ;  /* 0xff80000011037808 */ /* 0x000fe20004800000 */
[----:B------:R-:W-:Y:S01]  /*61a0*/  STL [R1+0x58], R62 ;  /* 0x0000583e01007387 */ /* 0x000fe20000100800 */
[----:B------:R-:W-:Y:S02]  /*61b0*/  FSEL R171, R29, -INF , !P6 ;  /* 0xff8000001dab7808 */ /* 0x000fe40007000000 */
[----:B------:R-:W-:Y:S02]  /*61c0*/  FMNMX3.FTZ R0, R0, R33, R180, !PT ;  /* 0x0000002100007276 */ /* 0x000fe400078100b4 */
[----:B------:R-:W-:Y:S01]  /*61d0*/  FSEL R2, R14, -INF , !P5 ;  /* 0xff8000000e027808 */ /* 0x000fe20006800000 */
[----:B------:R-:W-:Y:S01]  /*61e0*/  IMAD.MOV.U32 R14, RZ, RZ, R3 ;  /* 0x000000ffff0e7224 */ /* 0x000fe200078e0003 */
[----:B------:R-:W-:Y:S02]  /*61f0*/  ISETP.GE.AND P2, PT, R19, R62, PT ;  /* 0x0000003e1300720c */ /* 0x000fe40003f46270 */
[----:B------:R-:W-:Y:S01]  /*6200*/  FSEL R184, R24, -INF , !P4 ;  /* 0xff80000018b87808 */ /* 0x000fe20006000000 */
[----:B------:R-:W-:Y:S01]  /*6210*/  STL [R1+0x8], R2 ;  /* 0x0000080201007387 */ /* 0x000fe20000100800 */
[----:B------:R-:W-:-:S02]  /*6220*/  FMNMX3.FTZ R0, R0, R171, R178, !PT ;  /* 0x000000ab00007276 */ /* 0x000fc400078100b2 */
[----:B------:R-:W-:Y:S02]  /*6230*/  FSEL R167, R56, -INF , !P6 ;  /* 0xff80000038a77808 */ /* 0x000fe40007000000 */
[----:B------:R-:W-:Y:S02]  /*6240*/  FSEL R168, R30, -INF , !P6 ;  /* 0xff8000001ea87808 */ /* 0x000fe40007000000 */
[----:B------:R-:W-:Y:S02]  /*6250*/  FSEL R187, R28, -INF , !P6 ;  /* 0xff8000001cbb7808 */ /* 0x000fe40007000000 */
[----:B------:R-:W-:Y:S02]  /*6260*/  ISETP.GE.AND P6, PT, R22, R62, PT ;  /* 0x0000003e1600720c */ /* 0x000fe40003fc6270 */
[----:B------:R-:W-:Y:S02]  /*6270*/  FSEL R252, R16, -INF , !P2 ;  /* 0xff80000010fc7808 */ /* 0x000fe40005000000 */
[----:B------:R-:W-:-:S02]  /*6280*/  FMNMX3.FTZ R0, R0, R184, R14, !PT ;  /* 0x000000b800007276 */ /* 0x000fc4000781000e */
[----:B------:R-:W-:Y:S01]  /*6290*/  FSEL R189, R13, -INF , !P6 ;  /* 0xff8000000dbd7808 */ /* 0x000fe20007000000 */
[----:B------:R-:W-:Y:S01]  /*62a0*/  STL [R1+0x5c], R252 ;  /* 0x00005cfc01007387 */ /* 0x000fe20000100800 */
[----:B------:R-:W-:Y:S02]  /*62b0*/  FMNMX3.FTZ R0, R0, R252, R2, !PT ;  /* 0x000000fc00007276 */ /* 0x000fe40007810002 */
[----:B------:R-:W-:Y:S02]  /*62c0*/  FSEL R159, R55, -INF , !P4 ;  /* 0xff800000379f7808 */ /* 0x000fe40006000000 */
[----:B------:R-:W-:Y:S02]  /*62d0*/  FMNMX.FTZ R0, R189, R0, !PT ;  /* 0x00000000bd007209 */ /* 0x000fe40007810000 */
[----:B------:R-:W-:Y:S02]  /*62e0*/  FSEL R163, R25, -INF , !P4 ;  /* 0xff80000019a37808 */ /* 0x000fe40006000000 */
[----:B------:R-:W-:Y:S01]  /*62f0*/  FSEL R185, R21, -INF , !P4 ;  /* 0xff80000015b97808 */ /* 0x000fe20006000000 */
[----:B------:R-:W1:Y:S01]  /*6300*/  SHFL.BFLY PT, R2, R0, 0x2, 0x1f ;  /* 0x0c401f0000027f89 */ /* 0x000e6200000e0000 */
[----:B------:R-:W-:-:S02]  /*6310*/  IADD3 R3, PT, PT, -R19, R11, RZ ;  /* 0x0000000b13037210 */ /* 0x000fc40007ffe1ff */
[----:B------:R-:W-:Y:S02]  /*6320*/  IABS R5, R4 ;  /* 0x0000000400057213 */ /* 0x000fe40000000000 */
[----:B------:R-:W-:Y:S02]  /*6330*/  IABS R4, R3 ;  /* 0x0000000300047213 */ /* 0x000fe40000000000 */
[----:B------:R-:W-:-:S04]  /*6340*/  IABS R8, R8 ;  /* 0x0000000800087213 */ /* 0x000fc80000000000 */
[----:B------:R-:W-:Y:S02]  /*6350*/  MOV R9, R8 ;  /* 0x0000000800097202 */ /* 0x000fe40000000f00 */
[----:B-1----:R-:W-:-:S05]  /*6360*/  FMNMX.FTZ R0, R0, R2, !PT ;  /* 0x0000000200007209 */ /* 0x002fca0007810000 */
[----:B------:R-:W1:Y:S02]  /*6370*/  SHFL.BFLY PT, R2, R0, 0x1, 0x1f ;  /* 0x0c201f0000027f89 */ /* 0x000e6400000e0000 */
[----:B-1----:R-:W-:Y:S01]  /*6380*/  FMNMX.FTZ R175, R0, R2, !PT ;  /* 0x0000000200af7209 */ /* 0x002fe20007810000 */
[----:B------:R-:W-:-:S03]  /*6390*/  IMAD.IADD R2, R11, 0x1, -R20 ;  /* 0x000000010b027824 */ /* 0x000fc600078e0a14 */
[C---:B------:R-:W-:Y:S01]  /*63a0*/  FSETP.NEU.FTZ.AND P4, PT, R175.reuse, -INF , PT ;  /* 0xff800000af00780b */ /* 0x040fe20003f9d000 */
[----:B--2---:R-:W-:Y:S01]  /*63b0*/  FMUL.FTZ R0, R175, UR6 ;  /* 0x00000006af007c20 */ /* 0x004fe20008410000 */
[----:B------:R-:W-:Y:S01]  /*63c0*/  IABS R3, R2 ;  /* 0x0000000200037213 */ /* 0x000fe20000000000 */
[----:B------:R-:W-:Y:S01]  /*63d0*/  IMAD.MOV.U32 R2, RZ, RZ, R5 ;  /* 0x000000ffff027224 */ /* 0x000fe200078e0005 */
[----:B------:R-:W-:Y:S01]  /*63e0*/  MOV R5, R4 ;  /* 0x0000000400057202 */ /* 0x000fe20000000f00 */
[----:B------:R-:W-:Y:S01]  /*63f0*/  STL [R1+0x60], R175 ;  /* 0x000060af01007387 */ /* 0x000fe20000100800 */
[----:B------:R-:W-:Y:S01]  /*6400*/  FSEL R17, R0, RZ, P4 ;  /* 0x000000ff00117208 */ /* 0x000fe20002000000 */
[----:B------:R-:W-:Y:S01]  /*6410*/  IMAD.MOV.U32 R4, RZ, RZ, R3 ;  /* 0x000000ffff047224 */ /* 0x000fe200078e0003 */
[----:B------:R-:W-:Y:S01]  /*6420*/  IADD3 R0, PT, PT, -R22, R11, RZ ;  /* 0x0000000b16007210 */ /* 0x000fe20007ffe1ff */
[----:B------:R-:W-:Y:S01]  /*6430*/  IMAD.IADD R11, R15, 0x1, -R19 ;  /* 0x000000010f0b7824 */ /* 0x000fe200078e0a13 */
[----:B------:R-:W-:-:S02]  /*6440*/  I2FP.F32.S32 R2, R2 ;  /* 0x0000000200027245 */ /* 0x000fc40000201400 */
[----:B------:R-:W-:Y:S02]  /*6450*/  IABS R6, R0 ;  /* 0x0000000000067213 */ /* 0x000fe40000000000 */
[----:B------:R-:W-:Y:S01]  /*6460*/  FMNMX3.FTZ R0, R50, R48, R47, !PT ;  /* 0x0000003032007276 */ /* 0x000fe2000781002f */
[----:B------:R-:W-:Y:S01]  /*6470*/  FFMA.FTZ R2, R2, -R173, R98 ;  /* 0x800000ad02027223 */ /* 0x000fe20000010062 */
[----:B------:R-:W-:Y:S02]  /*6480*/  MOV R3, R6 ;  /* 0x0000000600037202 */ /* 0x000fe40000000f00 */
[----:B------:R-:W-:Y:S02]  /*6490*/  FMNMX3.FTZ R0, R0, R38, R52, !PT ;  /* 0x0000002600007276 */ /* 0x000fe40007810034 */
[----:B------:R-:W-:Y:S02]  /*64a0*/  I2FP.F32.S32 R7, R5 ;  /* 0x0000000500077245 */ /* 0x000fe40000201400 */
[----:B------:R-:W-:-:S02]  /*64b0*/  FMNMX3.FTZ R0, R0, R61, R36, !PT ;  /* 0x0000003d00007276 */ /* 0x000fc40007810024 */
[----:B------:R-:W-:Y:S01]  /*64c0*/  I2FP.F32.S32 R6, R4 ;  /* 0x0000000400067245 */ /* 0x000fe20000201400 */
[----:B------:R-:W-:Y:S01]  /*64d0*/  FFMA.FTZ R4, R7, -R173, R99 ;  /* 0x800000ad07047223 */ /* 0x000fe20000010063 */
[----:B------:R-:W-:Y:S02]  /*64e0*/  FMNMX3.FTZ R0, R0, R35, R186, !PT ;  /* 0x0000002300007276 */ /* 0x000fe400078100ba */
[----:B------:R-:W-:Y:S01]  /*64f0*/  I2FP.F32.S32 R5, R3 ;  /* 0x0000000300057245 */ /* 0x000fe20000201400 */
[----:B------:R-:W-:Y:S01]  /*6500*/  FFMA.FTZ R3, R6, -R173, R86 ;  /* 0x800000ad06037223 */ /* 0x000fe20000010056 */
[----:B------:R-:W-:Y:S02]  /*6510*/  FSEL R199, R2, -INF , !P1 ;  /* 0xff80000002c77808 */ /* 0x000fe40004800000 */
[----:B------:R-:W-:Y:S01]  /*6520*/  FMNMX3.FTZ R0, R0, R187, R188, !PT ;  /* 0x000000bb00007276 */ /* 0x000fe200078100bc */
[----:B------:R-:W-:Y:S01]  /*6530*/  FFMA.FTZ R2, R5, -R173, R87 ;  /* 0x800000ad05027223 */ /* 0x000fe20000010057 */
[----:B------:R-:W-:Y:S01]  /*6540*/  FSEL R219, R4, -INF , !P2 ;  /* 0xff80000004db7808 */ /* 0x000fe20005000000 */
[----:B------:R-:W-:Y:S01]  /*6550*/  STL [R1+0x64], R199 ;  /* 0x000064c701007387 */ /* 0x000fe20000100800 */
[----:B------:R-:W-:-:S02]  /*6560*/  FSEL R235, R3, -INF , !P5 ;  /* 0xff80000003eb7808 */ /* 0x000fc40006800000 */
[----:B------:R-:W-:Y:S02]  /*6570*/  FMNMX3.FTZ R0, R0, R185, R199, !PT ;  /* 0x000000b900007276 */ /* 0x000fe400078100c7 */
[----:B------:R-:W-:Y:S01]  /*6580*/  FSEL R234, R2, -INF , !P6 ;  /* 0xff80000002ea7808 */ /* 0x000fe20007000000 */
[----:B------:R-:W-:Y:S01]  /*6590*/  STL [R1+0x68], R235 ;  /* 0x000068eb01007387 */ /* 0x000fe20000100800 */
[----:B------:R-:W-:Y:S02]  /*65a0*/  FMNMX3.FTZ R0, R0, R219, R235, !PT ;  /* 0x000000db00007276 */ /* 0x000fe400078100eb */
[----:B------:R-:W-:Y:S02]  /*65b0*/  IADD3 R3, PT, PT, R12, -R20, RZ ;  /* 0x800000140c037210 */ /* 0x000fe40007ffe0ff */
[----:B------:R-:W-:Y:S02]  /*65c0*/  FMNMX.FTZ R0, R234, R0, !PT ;  /* 0x00000000ea007209 */ /* 0x000fe40007810000 */
[----:B------:R-:W-:-:S02]  /*65d0*/  IABS R3, R3 ;  /* 0x0000000300037213 */ /* 0x000fc40000000000 */
[----:B------:R-:W-:Y:S01]  /*65e0*/  IABS R11, R11 ;  /* 0x0000000b000b7213 */ /* 0x000fe20000000000 */
[----:B------:R-:W1:Y:S02]  /*65f0*/  SHFL.BFLY PT, R2, R0, 0x2, 0x1f ;  /* 0x0c401f0000027f89 */ /* 0x000e6400000e0000 */
[----:B------:R-:W-:Y:S01]  /*6600*/  IMAD.MOV.U32 R8, RZ, RZ, R3 ;  /* 0x000000ffff087224 */ /* 0x000fe200078e0003 */
[----:B------:R-:W-:-:S05]  /*6610*/  I2FP.F32.S32 R3, R9 ;  /* 0x0000000900037245 */ /* 0x000fca0000201400 */
[----:B------:R-:W-:-:S05]  /*6620*/  FFMA.FTZ R3, R3, -R173, R89 ;  /* 0x800000ad03037223 */ /* 0x000fca0000010059 */
[----:B------:R-:W-:Y:S02]  /*6630*/  FSEL R198, R3, -INF , !P2 ;  /* 0xff80000003c67808 */ /* 0x000fe40005000000 */
[----:B-1----:R-:W-:-:S05]  /*6640*/  FMNMX.FTZ R0, R0, R2, !PT ;  /* 0x0000000200007209 */ /* 0x002fca0007810000 */
[----:B------:R-:W1:Y:S02]  /*6650*/  SHFL.BFLY PT, R2, R0, 0x1, 0x1f ;  /* 0x0c201f0000027f89 */ /* 0x000e6400000e0000 */
[----:B-1----:R-:W-:Y:S01]  /*6660*/  FMNMX.FTZ R172, R0, R2, !PT ;  /* 0x0000000200ac7209 */ /* 0x002fe20007810000 */
[----:B------:R-:W-:-:S03]  /*6670*/  FFMA.FTZ R2, R37, UR6, -R17 ;  /* 0x0000000625027c23 */ /* 0x000fc60008010811 */
[C---:B------:R-:W-:Y:S01]  /*6680*/  FSETP.NEU.FTZ.AND P4, PT, R172.reuse, -INF , PT ;  /* 0xff800000ac00780b */ /* 0x040fe20003f9d000 */
[----:B------:R-:W-:Y:S01]  /*6690*/  FMUL.FTZ R0, R172, UR6 ;  /* 0x00000006ac007c20 */ /* 0x000fe20008410000 */
[----:B------:R1:W-:Y:S04]  /*66a0*/  MUFU.EX2 R200, R2 ;  /* 0x0000000200c87308 */ /* 0x0003e80000000800 */
[----:B------:R-:W-:Y:S01]  /*66b0*/  FSEL R16, R0, RZ, P4 ;  /* 0x000000ff00107208 */ /* 0x000fe20002000000 */
[----:B------:R-:W-:-:S04]  /*66c0*/  FFMA.FTZ R0, R49, UR6, -R17 ;  /* 0x0000000631007c23 */ /* 0x000fc80008010811 */
[----:B------:R2:W-:Y:S01]  /*66d0*/  MUFU.EX2 R216, R0 ;  /* 0x0000000000d87308 */ /* 0x0005e20000000800 */
[----:B-1----:R-:W-:-:S05]  /*66e0*/  IMAD.IADD R2, R12, 0x1, -R22 ;  /* 0x000000010c027824 */ /* 0x002fca00078e0a16 */
[----:B------:R-:W-:Y:S02]  /*66f0*/  IABS R10, R2 ;  /* 0x00000002000a7213 */ /* 0x000fe40000000000 */
[----:B------:R-:W-:Y:S01]  /*6700*/  I2FP.F32.S32 R2, R8 ;  /* 0x0000000800027245 */ /* 0x000fe20000201400 */
[----:B--2---:R-:W-:Y:S01]  /*6710*/  FFMA.FTZ R0, R43, UR6, -R17 ;  /* 0x000000062b007c23 */ /* 0x004fe20008010811 */
[----:B------:R-:W-:-:S03]  /*6720*/  I2FP.F32.S32 R10, R10 ;  /* 0x0000000a000a7245 */ /* 0x000fc60000201400 */
[----:B------:R-:W-:Y:S01]  /*6730*/  FFMA.FTZ R8, R2, -R173, R192 ;  /* 0x800000ad02087223 */ /* 0x000fe200000100c0 */
[----:B------:R1:W2:Y:S01]  /*6740*/  MUFU.EX2 R190, R0 ;  /* 0x0000000000be7308 */ /* 0x0002a20000000800 */
[----:B------:R-:W-:Y:S01]  /*6750*/  IADD3 R2, PT, PT, -R18, R15, RZ ;  /* 0x0000000f12027210 */ /* 0x000fe20007ffe1ff */
[----:B------:R-:W-:-:S03]  /*6760*/  FFMA.FTZ R10, R10, -R173, R193 ;  /* 0x800000ad0a0a7223 */ /* 0x000fc600000100c1 */
[----:B------:R-:W-:Y:S02]  /*6770*/  IABS R2, R2 ;  /* 0x0000000200027213 */ /* 0x000fe40000000000 */
[----:B------:R-:W-:-:S03]  /*6780*/  FSEL R196, R10, -INF , !P6 ;  /* 0xff8000000ac47808 */ /* 0x000fc60007000000 */
[----:B------:R-:W-:Y:S02]  /*6790*/  IMAD.MOV.U32 R13, RZ, RZ, R2 ;  /* 0x000000ffff0d7224 */ /* 0x000fe400078e0002 */
[----:B------:R-:W-:-:S04]  /*67a0*/  FFMA.FTZ R2, R51, UR6, -R17 ;  /* 0x0000000633027c23 */ /* 0x000fc80008010811 */
[----:B------:R-:W-:Y:S01]  /*67b0*/  MUFU.EX2 R214, R2 ;  /* 0x0000000200d67308 */ /* 0x000fe20000000800 */
[----:B-1----:R-:W-:Y:S01]  /*67c0*/  FFMA.FTZ R0, R41, UR6, -R17 ;  /* 0x0000000629007c23 */ /* 0x002fe20008010811 */
[----:B--2---:R-:W-:-:S06]  /*67d0*/  F2FP.BF16.F32.PACK_AB R4, R190, R216 ;  /* 0x000000d8be04723e */ /* 0x004fcc00000010ff */
[----:B------:R1:W2:Y:S02]  /*67e0*/  MUFU.EX2 R215, R0 ;  /* 0x0000000000d77308 */ /* 0x0002a40000000800 */
[----:B-1----:R-:W-:Y:S02]  /*67f0*/  LOP3.LUT R0, R177, 0x200, R182, 0xf8, !PT ;  /* 0x00000200b1007812 */ /* 0x002fe400078ef8b6 */
[----:B--2---:R-:W-:Y:S02]  /*6800*/  F2FP.BF16.F32.PACK_AB R6, R200, R215 ;  /* 0x000000d7c806723e */ /* 0x004fe400000010ff */
[----:B------:R-:W-:Y:S01]  /*6810*/  LEA R149, R0, UR10, 0x1 ;  /* 0x0000000a00957c11 */ /* 0x000fe2000f8e08ff */
[----:B------:R-:W-:-:S04]  /*6820*/  FFMA.FTZ R0, R50, UR6, -R16 ;  /* 0x0000000632007c23 */ /* 0x000fc80008010810 */
[----:B------:R1:W-:Y:S01]  /*6830*/  MUFU.EX2 R252, R0 ;  /* 0x0000000000fc7308 */ /* 0x0003e20000000800 */
[----:B------:R-:W-:Y:S01]  /*6840*/  VIADD R44, R149, 0xc040 ;  /* 0x0000c040952c7836 */ /* 0x000fe20000000000 */
[----:B------:R-:W-:Y:S01]  /*6850*/  LDSM.16.MT88.4 R120, [R149+0xe000] ;  /* 0x00e000009578783b */ /* 0x000fe20000004200 */
[----:B------:R-:W-:-:S03]  /*6860*/  IMAD.IADD R45, R139, 0x1, R149 ;  /* 0x000000018b2d7824 */ /* 0x000fc600078e0295 */
[----:B------:R-:W-:Y:S04]  /*6870*/  LDSM.16.MT88.4 R100, [R149+0xc000] ;  /* 0x00c000009564783b */ /* 0x000fe80000004200 */
[----:B------:R-:W2:Y:S04]  /*6880*/  LDSM.16.MT88.4 R64, [R45+0xc000] ;  /* 0x00c000002d40783b */ /* 0x000ea80000004200 */
[----:B------:R-:W-:Y:S01]  /*6890*/  LDSM.16.MT88.4 R40, [R45+0xc800] ;  /* 0x00c800002d28783b */ /* 0x000fe20000004200 */
[----:B-1----:R-:W-:-:S03]  /*68a0*/  FFMA.FTZ R0, R48, UR6, -R16 ;  /* 0x0000000630007c23 */ /* 0x002fc60008010810 */
[----:B------:R-:W1:Y:S01]  /*68b0*/  LDSM.16.MT88.4 R92, [R45+0xe000] ;  /* 0x00e000002d5c783b */ /* 0x000e620000004200 */
[----:B------:R3:W4:Y:S03]  /*68c0*/  MUFU.EX2 R213, R0 ;  /* 0x0000000000d57308 */ /* 0x0007260000000800 */
[----:B------:R-:W-:Y:S01]  /*68d0*/  LDSM.16.MT88.4 R72, [R149+0xc800] ;  /* 0x00c800009548783b */ /* 0x000fe20000004200 */
[----:B---3--:R-:W-:Y:S01]  /*68e0*/  FFMA.FTZ R0, R47, UR6, -R16 ;  /* 0x000000062f007c23 */ /* 0x008fe20008010810 */
[----:B------:R-:W-:Y:S02]  /*68f0*/  FSEL R47, R8, -INF , !P5 ;  /* 0xff800000082f7808 */ /* 0x000fe40006800000 */
[----:B------:R-:W-:Y:S01]  /*6900*/  IADD3 R8, PT, PT, -R22, R15, RZ ;  /* 0x0000000f16087210 */ /* 0x000fe20007ffe1ff */
[----:B------:R3:W-:Y:S01]  /*6910*/  MUFU.EX2 R191, R0 ;  /* 0x0000000000bf7308 */ /* 0x0007e20000000800 */
[----:B----4-:R-:W-:-:S02]  /*6920*/  F2FP.BF16.F32.PACK_AB R5, R213, R252 ;  /* 0x000000fcd505723e */ /* 0x010fc400000010ff */
[----:B------:R-:W-:Y:S01]  /*6930*/  IABS R8, R8 ;  /* 0x0000000800087213 */ /* 0x000fe20000000000 */
[----:B---3--:R-:W-:-:S04]  /*6940*/  FFMA.FTZ R0, R38, UR6, -R16 ;  /* 0x0000000626007c23 */ /* 0x008fc80008010810 */
[----:B------:R3:W4:Y:S02]  /*6950*/  MUFU.EX2 R220, R0 ;  /* 0x0000000000dc7308 */ /* 0x0007240000000800 */
[----:B---3--:R-:W-:Y:S02]  /*6960*/  IADD3 R0, PT, PT, R149, 0xc000, RZ ;  /* 0x0000c00095007810 */ /* 0x008fe40007ffe0ff */
[----:B----4-:R-:W-:Y:S02]  /*6970*/  F2FP.BF16.F32.PACK_AB R7, R220, R191 ;  /* 0x000000bfdc07723e */ /* 0x010fe400000010ff */
[----:B------:R-:W-:Y:S02]  /*6980*/  @P0 IADD3 R44, PT, PT, R0, -0x40, RZ ;  /* 0xffffffc0002c0810 */ /* 0x000fe40007ffe0ff */
[----:B------:R-:W-:Y:S02]  /*6990*/  IADD3 R0, PT, PT, R12, -R18, RZ ;  /* 0x800000120c007210 */ /* 0x000fe40007ffe0ff */
[----:B------:R-:W-:Y:S01]  /*69a0*/  IADD3 R12, PT, PT, -R20, R15, RZ ;  /* 0x0000000f140c7210 */ /* 0x000fe20007ffe1ff */
[----:B--2---:R-:W-:Y:S01]  /*69b0*/  HMMA.16816.F32.BF16 R80, R4, R64, RZ ;  /* 0x000000400450723c */ /* 0x004fe200000418ff */
[----:B------:R-:W-:Y:S01]  /*69c0*/  IABS R0, R0 ;  /* 0x0000000000007213 */ /* 0x000fe20000000000 */
[----:B------:R-:W-:Y:S01]  /*69d0*/  IMAD.IADD R148, R139, 0x1, R44 ;  /* 0x000000018b947824 */ /* 0x000fe200078e022c */
[----:B------:R-:W-:Y:S01]  /*69e0*/  IABS R10, R12 ;  /* 0x0000000c000a7213 */ /* 0x000fe20000000000 */
[----:B------:R-:W2:Y:S01]  /*69f0*/  LDSM.16.MT88.4 R112, [R44] ;  /* 0x000000002c70783b */ /* 0x000ea20000004200 */
[----:B------:R-:W-:-:S02]  /*6a00*/  I2FP.F32.S32 R0, R0 ;  /* 0x0000000000007245 */ /* 0x000fc40000201400 */
[----:B------:R-:W-:Y:S01]  /*6a10*/  MOV R12, R10 ;  /* 0x0000000a000c7202 */ /* 0x000fe20000000f00 */
[----:B------:R-:W3:Y:S01]  /*6a20*/  LDSM.16.MT88.4 R124, [R148] ;  /* 0x00000000947c783b */ /* 0x000ee20000004200 */
[C---:B------:R-:W-:Y:S01]  /*6a30*/  HMMA.16816.F32.BF16 R104, R4.reuse, R120, RZ ;  /* 0x000000780468723c */ /* 0x040fe200000418ff */
[----:B------:R-:W-:Y:S01]  /*6a40*/  FFMA.FTZ R9, R0, -R173, R88 ;  /* 0x800000ad00097223 */ /* 0x000fe20000010058 */
[----:B------:R-:W-:Y:S01]  /*6a50*/  FMNMX3.FTZ R0, R176, R164, R162, !PT ;  /* 0x000000a4b0007276 */ /* 0x000fe200078100a2 */
[----:B------:R-:W4:Y:S03]  /*6a60*/  LDSM.16.MT88.4 R116, [R44+0x2000] ;  /* 0x002000002c74783b */ /* 0x000f260000004200 */
[----:B------:R-:W-:Y:S01]  /*6a70*/  FMNMX3.FTZ R0, R0, R156, R155, !PT ;  /* 0x0000009c00007276 */ /* 0x000fe2000781009b */
[----:B------:R-:W4:Y:S01]  /*6a80*/  LDSM.16.MT88.4 R108, [R148+0x2000] ;  /* 0x00200000946c783b */ /* 0x000f220000004200 */
[----:B------:R-:W-:Y:S01]  /*6a90*/  FSEL R197, R9, -INF , !P1 ;  /* 0xff80000009c57808 */ /* 0x000fe20004800000 */
[----:B------:R-:W-:Y:S01]  /*6aa0*/  HMMA.16816.F32.BF16 R84, R4, R66, RZ ;  /* 0x000000420454723c */ /* 0x000fe200000418ff */
[----:B------:R-:W-:Y:S01]  /*6ab0*/  FMNMX3.FTZ R0, R0, R153, R151, !PT ;  /* 0x0000009900007276 */ /* 0x000fe20007810097 */
[----:B------:R-:W-:Y:S01]  /*6ac0*/  LDSM.16.MT88.4 R68, [R44+0x800] ;  /* 0x000800002c44783b */ /* 0x000fe20000004200 */
[----:B------:R-:W-:-:S02]  /*6ad0*/  I2FP.F32.S32 R9, R13 ;  /* 0x0000000d00097245 */ /* 0x000fc40000201400 */
[----:B------:R-:W-:Y:S01]  /*6ae0*/  FMNMX3.FTZ R0, R0, R63, R169, !PT ;  /* 0x0000003f00007276 */ /* 0x000fe200078100a9 */
[----:B------:R-:W-:Y:S02]  /*6af0*/  LDSM.16.MT88.4 R76, [R148+0x800] ;  /* 0x00080000944c783b */ /* 0x000fe40000004200 */
[----:B------:R-:W-:Y:S01]  /*6b00*/  FFMA.FTZ R13, R9, -R173, R90 ;  /* 0x800000ad090d7223 */ /* 0x000fe2000001005a */
[----:B------:R-:W-:Y:S01]  /*6b10*/  FMNMX3.FTZ R0, R0, R167, R165, !PT ;  /* 0x000000a700007276 */ /* 0x000fe200078100a5 */
[----:B-1----:R-:W-:Y:S03]  /*6b20*/  HMMA.16816.F32.BF16 R144, R4, R92, RZ ;  /* 0x0000005c0490723c */ /* 0x002fe600000418ff */
[----:B------:R-:W-:Y:S01]  /*6b30*/  FMNMX3.FTZ R2, R0, R159, R197, !PT ;  /* 0x0000009f00027276 */ /* 0x000fe200078100c5 */
[----:B------:R-:W-:Y:S01]  /*6b40*/  FFMA.FTZ R0, R46, UR6, -R17 ;  /* 0x000000062e007c23 */ /* 0x000fe20008010811 */
[----:B------:R-:W-:-:S02]  /*6b50*/  FSEL R160, R13, -INF , !P1 ;  /* 0xff8000000da07808 */ /* 0x000fc40004800000 */
[----:B------:R-:W-:Y:S01]  /*6b60*/  FMNMX3.FTZ R3, R2, R198, R47, !PT ;  /* 0x000000c602037276 */ /* 0x000fe2000781002f */
[----:B------:R1:W3:Y:S01]  /*6b70*/  MUFU.EX2 R60, R0 ;  /* 0x00000000003c7308 */ /* 0x0002e20000000800 */
[----:B------:R-:W-:Y:S01]  /*6b80*/  FFMA.FTZ R2, R34, UR6, -R17 ;  /* 0x0000000622027c23 */ /* 0x000fe20008010811 */
[C---:B------:R-:W-:Y:S06]  /*6b90*/  HMMA.16816.F32.BF16 R140, R4.reuse, R94, RZ ;  /* 0x0000005e048c723c */ /* 0x040fec00000418ff */
[----:B------:R3:W-:Y:S02]  /*6ba0*/  MUFU.EX2 R199, R2 ;  /* 0x0000000200c77308 */ /* 0x0007e40000000800 */
[----:B------:R-:W-:Y:S01]  /*6bb0*/  HMMA.16816.F32.BF16 R136, R4, R100, RZ ;  /* 0x000000640488723c */ /* 0x000fe200000418ff */
[----:B-1----:R-:W-:Y:S01]  /*6bc0*/  FMNMX.FTZ R0, R196, R3, !PT ;  /* 0x00000003c4007209 */ /* 0x002fe20007810000 */
[----:B------:R-:W-:-:S06]  /*6bd0*/  IMAD.MOV.U32 R3, RZ, RZ, R11 ;  /* 0x000000ffff037224 */ /* 0x000fcc00078e000b */
[C---:B--2---:R-:W-:Y:S01]  /*6be0*/  HMMA.16816.F32.BF16 R132, R4.reuse, R112, RZ ;  /* 0x000000700484723c */ /* 0x044fe200000418ff */
[----:B------:R-:W-:Y:S01]  /*6bf0*/  IMAD.MOV.U32 R11, RZ, RZ, R8 ;  /* 0x000000ffff0b7224 */ /* 0x000fe200078e0008 */
[----:B------:R-:W-:Y:S01]  /*6c00*/  I2FP.F32.S32 R8, R12 ;  /* 0x0000000c00087245 */ /* 0x000fe20000201400 */
[----:B------:R-:W1:Y:S01]  /*6c10*/  SHFL.BFLY PT, R9, R0, 0x2, 0x1f ;  /* 0x0c401f0000097f89 */ /* 0x000e6200000e0000 */
[----:B------:R-:W-:Y:S01]  /*6c20*/  I2FP.F32.S32 R3, R3 ;  /* 0x0000000300037245 */ /* 0x000fe20000201400 */
[----:B---3--:R-:W-:Y:S01]  /*6c30*/  FFMA.FTZ R2, R33, UR6, -R17 ;  /* 0x0000000621027c23 */ /* 0x008fe20008010811 */
[----:B------:R-:W-:Y:S01]  /*6c40*/  I2FP.F32.S32 R11, R11 ;  /* 0x0000000b000b7245 */ /* 0x000fe20000201400 */
[-C--:B------:R-:W-:Y:S02]  /*6c50*/  FFMA.FTZ R8, R8, -R173.reuse, R194 ;  /* 0x800000ad08087223 */ /* 0x080fe400000100c2 */
[----:B------:R-:W-:Y:S01]  /*6c60*/  FFMA.FTZ R10, R3, -R173, R91 ;  /* 0x800000ad030a7223 */ /* 0x000fe2000001005b */
[----:B------:R2:W3:Y:S01]  /*6c70*/  MUFU.EX2 R240, R2 ;  /* 0x0000000200f07308 */ /* 0x0004e20000000800 */
[----:B------:R-:W-:Y:S01]  /*6c80*/  FMNMX3.FTZ R3, R181, R179, R174, !PT ;  /* 0x000000b3b5037276 */ /* 0x000fe200078100ae */
[----:B------:R-:W-:Y:S01]  /*6c90*/  FFMA.FTZ R11, R11, -R173, R195 ;  /* 0x800000ad0b0b7223 */ /* 0x000fe200000100c3 */
[----:B------:R-:W-:Y:S01]  /*6ca0*/  FSEL R19, R8, -INF , !P5 ;  /* 0xff80000008137808 */ /* 0x000fe20006800000 */
[----:B------:R-:W-:Y:S01]  /*6cb0*/  LDSM.16.MT88.4 R88, [R148+0x2800] ;  /* 0x002800009458783b */ /* 0x000fe20000004200 */
[----:B------:R-:W-:Y:S01]  /*6cc0*/  FSEL R161, R10, -INF , !P2 ;  /* 0xff8000000aa17808 */ /* 0x000fe20005000000 */
[----:B------:R-:W-:Y:S01]  /*6cd0*/  HMMA.16816.F32.BF16 R128, R4, R124, RZ ;  /* 0x0000007c0480723c */ /* 0x000fe200000418ff */
[----:B------:R-:W-:-:S02]  /*6ce0*/  FSEL R18, R11, -INF , !P6 ;  /* 0xff8000000b127808 */ /* 0x000fc40007000000 */
[----:B------:R-:W-:-:S05]  /*6cf0*/  F2FP.BF16.F32.PACK_AB R8, R60, R214 ;  /* 0x000000d63c08723e */ /* 0x000fca00000010ff */
[----:B----4-:R-:W-:Y:S01]  /*6d00*/  HMMA.16816.F32.BF16 R96, R4, R116, RZ ;  /* 0x000000740460723c */ /* 0x010fe200000418ff */
[----:B--2---:R-:W-:Y:S01]  /*6d10*/  FFMA.FTZ R2, R52, UR6, -R16 ;  /* 0x0000000634027c23 */ /* 0x004fe20008010810 */
[----:B---3--:R-:W-:-:S03]  /*6d20*/  F2FP.BF16.F32.PACK_AB R10, R240, R199 ;  /* 0x000000c7f00a723e */ /* 0x008fc600000010ff */
[----:B------:R2:W-:Y:S03]  /*6d30*/  MUFU.EX2 R212, R2 ;  /* 0x0000000200d47308 */ /* 0x0005e60000000800 */
[C---:B------:R-:W-:Y:S08]  /*6d40*/  HMMA.16816.F32.BF16 R56, R4.reuse, R108, RZ ;  /* 0x0000006c0438723c */ /* 0x040ff000000418ff */
[----:B------:R-:W-:Y:S01]  /*6d50*/  HMMA.16816.F32.BF16 R52, R4, R102, RZ ;  /* 0x000000660434723c */ /* 0x000fe200000418ff */
[----:B--2---:R-:W-:Y:S01]  /*6d60*/  FMNMX3.FTZ R2, R3, R158, R157, !PT ;  /* 0x0000009e03027276 */ /* 0x004fe2000781009d */
[----:B------:R-:W-:-:S06]  /*6d70*/  FFMA.FTZ R3, R61, UR6, -R16 ;  /* 0x000000063d037c23 */ /* 0x000fcc0008010810 */
[C---:B------:R-:W-:Y:S01]  /*6d80*/  HMMA.16816.F32.BF16 R48, R4.reuse, R114, RZ ;  /* 0x000000720430723c */ /* 0x040fe200000418ff */
[----:B------:R-:W-:Y:S01]  /*6d90*/  FMNMX3.FTZ R2, R2, R154, R152, !PT ;  /* 0x0000009a02027276 */ /* 0x000fe20007810098 */
[----:B------:R1:W2:Y:S06]  /*6da0*/  MUFU.EX2 R183, R3 ;  /* 0x0000000300b77308 */ /* 0x0002ac0000000800 */
[C---:B------:R-:W-:Y:S08]  /*6db0*/  HMMA.16816.F32.BF16 R28, R4.reuse, R122, RZ ;  /* 0x0000007a041c723c */ /* 0x040ff000000418ff */
[----:B------:R-:W-:Y:S01]  /*6dc0*/  HMMA.16816.F32.BF16 R24, R4, R118, RZ ;  /* 0x000000760418723c */ /* 0x000fe200000418ff */
[----:B-1----:R-:W-:-:S02]  /*6dd0*/  FMNMX.FTZ R3, R0, R9, !PT ;  /* 0x0000000900037209 */ /* 0x002fc40007810000 */
[----:B------:R-:W-:Y:S01]  /*6de0*/  FMNMX3.FTZ R0, R2, R150, R170, !PT ;  /* 0x0000009602007276 */ /* 0x000fe200078100aa */
[----:B------:R-:W-:Y:S01]  /*6df0*/  FFMA.FTZ R2, R36, UR6, -R16 ;  /* 0x0000000624027c23 */ /* 0x000fe20008010810 */
[----:B--2---:R-:W-:-:S03]  /*6e00*/  F2FP.BF16.F32.PACK_AB R9, R183, R212 ;  /* 0x000000d4b709723e */ /* 0x004fc600000010ff */
[----:B------:R-:W-:Y:S01]  /*6e10*/  HMMA.16816.F32.BF16 R36, R4, R126, RZ ;  /* 0x0000007e0424723c */ /* 0x000fe200000418ff */
[----:B------:R-:W-:Y:S01]  /*6e20*/  FMNMX3.FTZ R0, R0, R168, R166, !PT ;  /* 0x000000a800007276 */ /* 0x000fe200078100a6 */
[----:B------:R1:W-:Y:S03]  /*6e30*/  MUFU.EX2 R235, R2 ;  /* 0x0000000200eb7308 */ /* 0x0003e60000000800 */
[----:B------:R-:W-:-:S03]  /*6e40*/  FMNMX3.FTZ R0, R0, R163, R160, !PT ;  /* 0x000000a300007276 */ /* 0x000fc600078100a0 */
[----:B------:R-:W-:Y:S01]  /*6e50*/  HMMA.16816.F32.BF16 R20, R4, R110, RZ ;  /* 0x0000006e0414723c */ /* 0x000fe200000418ff */
[----:B------:R-:W-:-:S04]  /*6e60*/  FMNMX3.FTZ R0, R0, R161, R19, !PT ;  /* 0x000000a100007276 */ /* 0x000fc80007810013 */
[----:B------:R-:W-:-:S05]  /*6e70*/  FMNMX.FTZ R0, R18, R0, !PT ;  /* 0x0000000012007209 */ /* 0x000fca0007810000 */
[----:B------:R-:W2:Y:S01]  /*6e80*/  SHFL.BFLY PT, R12, R0, 0x2, 0x1f ;  /* 0x0c401f00000c7f89 */ /* 0x000ea200000e0000 */
[----:B-1----:R-:W-:-:S03]  /*6e90*/  FFMA.FTZ R2, R35, UR6, -R16 ;  /* 0x0000000623027c23 */ /* 0x002fc60008010810 */
[----:B------:R-:W1:Y:S01]  /*6ea0*/  LDSM.16.MT88.4 R32, [R45+0xe800] ;  /* 0x00e800002d20783b */ /* 0x000e620000004200 */
[----:B------:R-:W3:Y:S02]  /*6eb0*/  MUFU.EX2 R62, R2 ;  /* 0x00000002003e7308 */ /* 0x000ee40000000800 */
[----:B---3--:R-:W-:Y:S01]  /*6ec0*/  F2FP.BF16.F32.PACK_AB R11, R62, R235 ;  /* 0x000000eb3e0b723e */ /* 0x008fe200000010ff */
[----:B------:R-:W3:Y:S01]  /*6ed0*/  SHFL.BFLY PT, R2, R3, 0x1, 0x1f ;  /* 0x0c201f0003027f89 */ /* 0x000ee200000e0000 */
[----:B--2---:R-:W-:-:S05]  /*6ee0*/  FMNMX.FTZ R0, R0, R12, !PT ;  /* 0x0000000c00007209 */ /* 0x004fca0007810000 */
[C---:B------:R-:W-:Y:S01]  /*6ef0*/  HMMA.16816.F32.BF16 R204, R8.reuse, R40, R80 ;  /* 0x0000002808cc723c */ /* 0x040fe20000041850 */
[----:B------:R-:W-:Y:S04]  /*6f00*/  LDSM.16.MT88.4 R80, [R149+0xe800] ;  /* 0x00e800009550783b */ /* 0x000fe80000004200 */
[----:B------:R-:W2:Y:S03]  /*6f10*/  SHFL.BFLY PT, R4, R0, 0x1, 0x1f ;  /* 0x0c201f0000047f89 */ /* 0x000ea600000e0000 */
[C---:B------:R-:W-:Y:S08]  /*6f20*/  HMMA.16816.F32.BF16 R56, R8.reuse, R88, R56 ;  /* 0x000000580838723c */ /* 0x040ff00000041838 */
[----:B-1----:R-:W-:Y:S01]  /*6f30*/  HMMA.16816.F32.BF16 R228, R8, R32, R144 ;  /* 0x0000002008e4723c */ /* 0x002fe20000041890 */
[----:B---3--:R-:W-:-:S04]  /*6f40*/  FMNMX.FTZ R177, R3, R2, !PT ;  /* 0x0000000203b17209 */ /* 0x008fc80007810000 */
[C---:B------:R-:W-:Y:S01]  /*6f50*/  FSETP.NEU.FTZ.AND P1, PT, R177.reuse, -INF , PT ;  /* 0xff800000b100780b */ /* 0x040fe20003f3d000 */
[----:B------:R-:W-:Y:S02]  /*6f60*/  FMUL.FTZ R2, R177, UR6 ;  /* 0x00000006b1027c20 */ /* 0x000fe40008410000 */
[----:B------:R-:W-:Y:S01]  /*6f70*/  HMMA.16816.F32.BF16 R192, R8, R42, R84 ;  /* 0x0000002a08c0723c */ /* 0x000fe20000041854 */
[----:B------:R-:W1:Y:S02]  /*6f80*/  LDSM.16.MT88.4 R84, [R44+0x2800] ;  /* 0x002800002c54783b */ /* 0x000e640000004200 */
[----:B------:R-:W-:-:S05]  /*6f90*/  FSEL R2, R2, RZ, P1 ;  /* 0x000000ff02027208 */ /* 0x000fca0000800000 */
[C---:B------:R-:W-:Y:S01]  /*6fa0*/  HMMA.16816.F32.BF16 R144, R8.reuse, R68, R132 ;  /* 0x000000440890723c */ /* 0x040fe20000041884 */
[--C-:B------:R-:W-:Y:S01]  /*6fb0*/  FFMA.FTZ R3, R176, UR6, -R2.reuse ;  /* 0x00000006b0037c23 */ /* 0x100fe20008010802 */
[----:B--2---:R-:W-:Y:S01]  /*6fc0*/  FMNMX.FTZ R176, R0, R4, !PT ;  /* 0x0000000400b07209 */ /* 0x004fe20007810000 */
[----:B------:R-:W-:Y:S01]  /*6fd0*/  FFMA.FTZ R0, R155, UR6, -R2 ;  /* 0x000000069b007c23 */ /* 0x000fe20008010802 */
[----:B------:R-:W-:Y:S01]  /*6fe0*/  MOV R4, R56 ;  /* 0x0000003800047202 */ /* 0x000fe20000000f00 */
[----:B------:R2:W-:Y:S01]  /*6ff0*/  MUFU.EX2 R217, R3 ;  /* 0x0000000300d97308 */ /* 0x0005e20000000800 */
[----:B------:R-:W-:Y:S02]  /*7000*/  FSETP.NEU.FTZ.AND P1, PT, R176, -INF , PT ;  /* 0xff800000b000780b */ /* 0x000fe40003f3d000 */
[----:B------:R-:W-:Y:S01]  /*7010*/  HMMA.16816.F32.BF16 R208, R8, R72, R136 ;  /* 0x0000004808d0723c */ /* 0x000fe20000041888 */
[----:B------:R-:W-:-:S04]  /*7020*/  MOV R155, R58 ;  /* 0x0000003a009b7202 */ /* 0x000fc80000000f00 */
[----:B------:R3:W-:Y:S03]  /*7030*/  MUFU.EX2 R5, R0 ;  /* 0x0000000000057308 */ /* 0x0007e60000000800 */
[C---:B------:R-:W-:Y:S03]  /*7040*/  HMMA.16816.F32.BF16 R104, R8.reuse, R80, R104 ;  /* 0x000000500868723c */ /* 0x040fe60000041868 */
[----:B------:R-:W-:Y:S01]  /*7050*/  MOV R133, R146 ;  /* 0x0000009200857202 */ /* 0x000fe20000000f00 */
[----:B------:R-:W-:Y:S01]  /*7060*/  IMAD.MOV.U32 R132, RZ, RZ, R147 ;  /* 0x000000ffff847224 */ /* 0x000fe200078e0093 */
[----:B------:R-:W-:Y:S01]  /*7070*/  MOV R15, R145 ;  /* 0x00000091000f7202 */ /* 0x000fe20000000f00 */
[----:B--2---:R-:W-:Y:S01]  /*7080*/  FFMA.FTZ R3, R164, UR6, -R2 ;  /* 0x00000006a4037c23 */ /* 0x004fe20008010802 */
[----:B------:R-:W-:Y:S01]  /*7090*/  IMAD.MOV.U32 R6, RZ, RZ, R144 ;  /* 0x000000ffff067224 */ /* 0x000fe200078e0090 */
[C---:B------:R-:W-:Y:S01]  /*70a0*/  HMMA.16816.F32.BF16 R140, R8.reuse, R34, R140 ;  /* 0x00000022088c723c */ /* 0x040fe2000004188c */
[----:B------:R-:W-:Y:S01]  /*70b0*/  IMAD.MOV.U32 R164, RZ, RZ, R57 ;  /* 0x000000ffffa47224 */ /* 0x000fe200078e0039 */
[----:B------:R2:W-:Y:S01]  /*70c0*/  MUFU.EX2 R233, R3 ;  /* 0x0000000300e97308 */ /* 0x0005e20000000800 */
[----:B------:R-:W-:Y:S01]  /*70d0*/  MOV R138, R210 ;  /* 0x000000d2008a7202 */ /* 0x000fe20000000f00 */
[----:B------:R-:W-:Y:S01]  /*70e0*/  IMAD.MOV.U32 R137, RZ, RZ, R211 ;  /* 0x000000ffff897224 */ /* 0x000fe200078e00d3 */
[----:B------:R-:W-:Y:S01]  /*70f0*/  MOV R136, R209 ;  /* 0x000000d100887202 */ /* 0x000fe20000000f00 */
[----:B---3--:R-:W-:Y:S01]  /*7100*/  FMUL.FTZ R0, R176, UR6 ;  /* 0x00000006b0007c20 */ /* 0x008fe20008410000 */
[----:B------:R-:W-:Y:S01]  /*7110*/  IMAD.MOV.U32 R218, RZ, RZ, R208 ;  /* 0x000000ffffda7224 */ /* 0x000fe200078e00d0 */
[----:B------:R-:W-:Y:S03]  /*7120*/  HMMA.16816.F32.BF16 R144, R8, R76, R128 ;  /* 0x0000004c0890723c */ /* 0x000fe60000041880 */
[----:B------:R-:W-:Y:S01]  /*7130*/  IMAD.MOV.U32 R243, RZ, RZ, R105 ;  /* 0x000000fffff37224 */ /* 0x000fe200078e0069 */
[----:B------:R-:W-:Y:S01]  /*7140*/  FSEL R0, R0, RZ, P1 ;  /* 0x000000ff00007208 */ /* 0x000fe20000800000 */
[----:B------:R-:W-:Y:S01]  /*7150*/  IMAD.MOV.U32 R241, RZ, RZ, R107 ;  /* 0x000000fffff17224 */ /* 0x000fe200078e006b */
[----:B------:R-:W-:-:S02]  /*7160*/  MOV R107, R14 ;  /* 0x0000000e006b7202 */ /* 0x000fc40000000f00 */
[C---:B-1----:R-:W-:Y:S01]  /*7170*/  HMMA.16816.F32.BF16 R248, R8.reuse, R84, R96 ;  /* 0x0000005408f8723c */ /* 0x042fe20000041860 */
[----:B------:R-:W-:Y:S01]  /*7180*/  IMAD.MOV.U32 R99, RZ, RZ, R15 ;  /* 0x000000ffff637224 */ /* 0x000fe200078e000f */
[----:B------:R-:W-:Y:S01]  /*7190*/  MOV R242, R106 ;  /* 0x0000006a00f27202 */ /* 0x000fe20000000f00 */
[----:B--2---:R-:W-:Y:S01]  /*71a0*/  FFMA.FTZ R3, R162, UR6, -R2 ;  /* 0x00000006a2037c23 */ /* 0x004fe20008010802 */
[----:B------:R-:W-:Y:S01]  /*71b0*/  IMAD.MOV.U32 R106, RZ, RZ, R133 ;  /* 0x000000ffff6a7224 */ /* 0x000fe200078e0085 */
[----:B------:R-:W-:Y:S02]  /*71c0*/  MOV R98, R132 ;  /* 0x0000008400627202 */ /* 0x000fe40000000f00 */
[----:B------:R1:W-:Y:S01]  /*71d0*/  MUFU.EX2 R232, R3 ;  /* 0x0000000300e87308 */ /* 0x0003e20000000800 */
[C---:B------:R-:W-:Y:S03]  /*71e0*/  HMMA.16816.F32.BF16 R244, R8.reuse, R74, R52 ;  /* 0x0000004a08f4723c */ /* 0x040fe60000041834 */
[----:B------:R-:W-:Y:S01]  /*71f0*/  MOV R129, R147 ;  /* 0x0000009300817202 */ /* 0x000fe20000000f00 */
[----:B------:R-:W-:Y:S01]  /*7200*/  IMAD.MOV.U32 R12, RZ, RZ, R145 ;  /* 0x000000ffff0c7224 */ /* 0x000fe200078e0091 */
[----:B------:R-:W-:Y:S01]  /*7210*/  MOV R147, R200 ;  /* 0x000000c800937202 */ /* 0x000fe20000000f00 */
[----:B------:R-:W-:Y:S01]  /*7220*/  IMAD.MOV.U32 R128, RZ, RZ, R144 ;  /* 0x000000ffff807224 */ /* 0x000fe200078e0090 */
[----:B------:R-:W-:Y:S01]  /*7230*/  MOV R13, R146 ;  /* 0x00000092000d7202 */ /* 0x000fe20000000f00 */
[----:B------:R-:W-:Y:S01]  /*7240*/  HMMA.16816.F32.BF16 R236, R8, R70, R48 ;  /* 0x0000004608ec723c */ /* 0x000fe20000041830 */
[----:B------:R-:W-:Y:S01]  /*7250*/  MOV R96, R129 ;  /* 0x0000008100607202 */ /* 0x000fe20000000f00 */
[----:B------:R-:W-:-:S02]  /*7260*/  IMAD.MOV.U32 R97, RZ, RZ, R128 ;  /* 0x000000ffff617224 */ /* 0x000fc400078e0080 */
[----:B-1----:R-:W-:Y:S01]  /*7270*/  FFMA.FTZ R3, R156, UR6, -R2 ;  /* 0x000000069c037c23 */ /* 0x002fe20008010802 */
[----:B------:R-:W-:-:S03]  /*7280*/  MOV R156, R104 ;  /* 0x00000068009c7202 */ /* 0x000fc60000000f00 */
[C---:B------:R-:W-:Y:S01]  /*7290*/  HMMA.16816.F32.BF16 R224, R8.reuse, R78, R36 ;  /* 0x0000004e08e0723c */ /* 0x040fe20000041824 */
[----:B------:R1:W2:Y:S07]  /*72a0*/  MUFU.EX2 R46, R3 ;  /* 0x00000003002e7308 */ /* 0x0002ae0000000800 */
[C---:B------:R-:W-:Y:S08]  /*72b0*/  HMMA.16816.F32.BF16 R200, R8.reuse, R82, R28 ;  /* 0x0000005208c8723c */ /* 0x040ff0000004181c */
[----:B------:R-:W-:Y:S01]  /*72c0*/  HMMA.16816.F32.BF16 R208, R8, R86, R24 ;  /* 0x0000005608d0723c */ /* 0x000fe20000041818 */
[----:B-1----:R-:W-:Y:S01]  /*72d0*/  FFMA.FTZ R3, R153, UR6, -R2 ;  /* 0x0000000699037c23 */ /* 0x002fe20008010802 */
[----:B------:R-:W-:-:S03]  /*72e0*/  IMAD.MOV.U32 R153, RZ, RZ, R59 ;  /* 0x000000ffff997224 */ /* 0x000fc600078e003b */
[----:B------:R1:W-:Y:S02]  /*72f0*/  MUFU.EX2 R105, R3 ;  /* 0x0000000300697308 */ /* 0x0003e40000000800 */
[----:B-1----:R-:W-:-:S06]  /*7300*/  FFMA.FTZ R3, R151, UR6, -R2 ;  /* 0x0000000697037c23 */ /* 0x002fcc0008010802 */
[----:B------:R1:W-:Y:S02]  /*7310*/  MUFU.EX2 R56, R3 ;  /* 0x0000000300387308 */ /* 0x0003e40000000800 */
[----:B-1----:R-:W-:Y:S01]  /*7320*/  FFMA.FTZ R3, R181, UR6, -R0 ;  /* 0x00000006b5037c23 */ /* 0x002fe20008010800 */
[----:B------:R-:W-:-:S05]  /*7330*/  IMAD.MOV.U32 R181, RZ, RZ, R137 ;  /* 0x000000ffffb57224 */ /* 0x000fca00078e0089 */
[----:B------:R1:W-:Y:S02]  /*7340*/  MUFU.EX2 R162, R3 ;  /* 0x0000000300a27308 */ /* 0x0003e40000000800 */
[----:B-1----:R-:W-:Y:S01]  /*7350*/  FFMA.FTZ R3, R179, UR6, -R0 ;  /* 0x00000006b3037c23 */ /* 0x002fe20008010800 */
[----:B------:R-:W-:-:S05]  /*7360*/  MOV R179, R138 ;  /* 0x0000008a00b37202 */ /* 0x000fca0000000f00 */
[----:B------:R1:W-:Y:S02]  /*7370*/  MUFU.EX2 R182, R3 ;  /* 0x0000000300b67308 */ /* 0x0003e40000000800 */
[----:B-1----:R-:W-:Y:S01]  /*7380*/  FFMA.FTZ R3, R174, UR6, -R0 ;  /* 0x00000006ae037c23 */ /* 0x002fe20008010800 */
[----:B------:R-:W-:-:S05]  /*7390*/  MOV R174, R136 ;  /* 0x0000008800ae7202 */ /* 0x000fca0000000f00 */
[----:B------:R1:W3:Y:S02]  /*73a0*/  MUFU.EX2 R7, R3 ;  /* 0x0000000300077308 */ /* 0x0002e40000000800 */
[----:B-1----:R-:W-:Y:S01]  /*73b0*/  FFMA.FTZ R3, R158, UR6, -R0 ;  /* 0x000000069e037c23 */ /* 0x002fe20008010800 */
[----:B--2---:R-:W-:Y:S01]  /*73c0*/  IMAD.MOV.U32 R158, RZ, RZ, R46 ;  /* 0x000000ffff9e7224 */ /* 0x004fe200078e002e */
[----:B------:R-:W-:-:S04]  /*73d0*/  MOV R46, R189 ;  /* 0x000000bd002e7202 */ /* 0x000fc80000000f00 */
[----:B------:R1:W2:Y:S02]  /*73e0*/  MUFU.EX2 R189, R3 ;  /* 0x0000000300bd7308 */ /* 0x0002a40000000800 */
[----:B-1----:R-:W-:-:S06]  /*73f0*/  FFMA.FTZ R3, R63, UR6, -R2 ;  /* 0x000000063f037c23 */ /* 0x002fcc0008010802 */
[----:B------:R1:W-:Y:S02]  /*7400*/  MUFU.EX2 R61, R3 ;  /* 0x00000003003d7308 */ /* 0x0003e40000000800 */
[----:B-1----:R-:W-:Y:S01]  /*7410*/  FFMA.FTZ R3, R157, UR6, -R0 ;  /* 0x000000069d037c23 */ /* 0x002fe20008010800 */
[----:B---3--:R-:W-:Y:S01]  /*7420*/  IMAD.MOV.U32 R157, RZ, RZ, R7 ;  /* 0x000000ffff9d7224 */ /* 0x008fe200078e0007 */
[----:B------:R-:W-:-:S04]  /*7430*/  MOV R7, R220 ;  /* 0x000000dc00077202 */ /* 0x000fc80000000f00 */
[----:B------:R1:W-:Y:S01]  /*7440*/  MUFU.EX2 R104, R3 ;  /* 0x0000000300687308 */ /* 0x0003e20000000800 */
[----:B------:R-:W-:Y:S01]  /*7450*/  HMMA.16816.F32.BF16 R220, R8, R90, R20 ;  /* 0x0000005a08dc723c */ /* 0x000fe20000041814 */
[----:B------:R-:W-:Y:S02]  /*7460*/  F2FP.BF16.F32.PACK_AB R8, R233, R217 ;  /* 0x000000d9e908723e */ /* 0x000fe400000010ff */
[----:B------:R-:W-:Y:S02]  /*7470*/  F2FP.BF16.F32.PACK_AB R10, R158, R232 ;  /* 0x000000e89e0a723e */ /* 0x000fe400000010ff */
[----:B------:R-:W-:Y:S02]  /*7480*/  F2FP.BF16.F32.PACK_AB R9, R182, R162 ;  /* 0x000000a2b609723e */ /* 0x000fe400000010ff */
[----:B--2---:R-:W-:-:S07]  /*7490*/  F2FP.BF16.F32.PACK_AB R11, R189, R157 ;  /* 0x0000009dbd0b723e */ /* 0x004fce00000010ff */
[----:B------:R-:W-:Y:S01]  /*74a0*/  HMMA.16816.F32.BF16 R28, R8, R64, RZ ;  /* 0x00000040081c723c */ /* 0x000fe200000418ff */
[----:B-1----:R-:W-:Y:S01]  /*74b0*/  FFMA.FTZ R3, R154, UR6, -R0 ;  /* 0x000000069a037c23 */ /* 0x002fe20008010800 */
[----:B------:R-:W-:-:S03]  /*74c0*/  MOV R154, R4 ;  /* 0x00000004009a7202 */ /* 0x000fc60000000f00 */
[----:B------:R1:W2:Y:S03]  /*74d0*/  MUFU.EX2 R151, R3 ;  /* 0x0000000300977308 */ /* 0x0002a60000000800 */
[C---:B------:R-:W-:Y:S08]  /*74e0*/  HMMA.16816.F32.BF16 R24, R8.reuse, R66, RZ ;  /* 0x000000420818723c */ /* 0x040ff000000418ff */
[----:B------:R-:W-:Y:S01]  /*74f0*/  HMMA.16816.F32.BF16 R20, R8, R92, RZ ;  /* 0x0000005c0814723c */ /* 0x000fe200000418ff */
[----:B------:R-:W-:Y:S01]  /*7500*/  MOV R93, R13 ;  /* 0x0000000d005d7202 */ /* 0x000fe20000000f00 */
[----:B------:R-:W-:-:S02]  /*7510*/  IMAD.MOV.U32 R92, RZ, RZ, R12 ;  /* 0x000000ffff5c7224 */ /* 0x000fc400078e000c */
[----:B-1----:R-:W-:-:S04]  /*7520*/  FFMA.FTZ R3, R152, UR6, -R0 ;  /* 0x0000000698037c23 */ /* 0x002fc80008010800 */
[----:B------:R-:W-:Y:S01]  /*7530*/  HMMA.16816.F32.BF16 R12, R8, R94, RZ ;  /* 0x0000005e080c723c */ /* 0x000fe200000418ff */
[----:B------:R-:W-:Y:S01]  /*7540*/  IMAD.MOV.U32 R152, RZ, RZ, R56 ;  /* 0x000000ffff987224 */ /* 0x000fe200078e0038 */
[----:B------:R-:W-:Y:S01]  /*7550*/  MOV R95, R5 ;  /* 0x00000005005f7202 */ /* 0x000fe20000000f00 */
[----:B------:R1:W-:Y:S01]  /*7560*/  MUFU.EX2 R175, R3 ;  /* 0x0000000300af7308 */ /* 0x0003e20000000800 */
[----:B------:R-:W-:Y:S01]  /*7570*/  IMAD.MOV.U32 R94, RZ, RZ, R7 ;  /* 0x000000ffff5e7224 */ /* 0x000fe200078e0007 */
[----:B--2---:R-:W-:-:S03]  /*7580*/  F2FP.BF16.F32.PACK_AB R5, R151, R104 ;  /* 0x000000689705723e */ /* 0x004fc600000010ff */
[C---:B------:R-:W-:Y:S08]  /*7590*/  HMMA.16816.F32.BF16 R36, R8.reuse, R112, RZ ;  /* 0x000000700824723c */ /* 0x040ff000000418ff */
[----:B------:R-:W-:Y:S01]  /*75a0*/  HMMA.16816.F32.BF16 R48, R8, R100, RZ ;  /* 0x000000640830723c */ /* 0x000fe200000418ff */
[----:B-1----:R-:W-:Y:S01]  /*75b0*/  FFMA.FTZ R3, R150, UR6, -R0 ;  /* 0x0000000696037c23 */ /* 0x002fe20008010800 */
[----:B------:R-:W-:Y:S01]  /*75c0*/  MOV R150, R105 ;  /* 0x0000006900967202 */ /* 0x000fe20000000f00 */
[----:B------:R-:W-:-:S02]  /*75d0*/  IMAD.MOV.U32 R105, RZ, RZ, R147 ;  /* 0x000000ffff697224 */ /* 0x000fc400078e0093 */
[----:B------:R1:W2:Y:S01]  /*75e0*/  MUFU.EX2 R63, R3 ;  /* 0x00000003003f7308 */ /* 0x0002a20000000800 */
[----:B------:R-:W-:Y:S02]  /*75f0*/  F2FP.BF16.F32.PACK_AB R4, R150, R95 ;  /* 0x0000005f9604723e */ /* 0x000fe400000010ff */
[C---:B------:R-:W-:Y:S08]  /*7600*/  HMMA.16816.F32.BF16 R52, R8.reuse, R126, RZ ;  /* 0x0000007e0834723c */ /* 0x040ff000000418ff */
[----:B------:R-:W-:Y:S01]  /*7610*/  HMMA.16816.F32.BF16 R64, R8, R118, RZ ;  /* 0x000000760840723c */ /* 0x000fe200000418ff */
[----:B------:R-:W-:-:S02]  /*7620*/  IMAD.MOV.U32 R119, RZ, RZ, R215 ;  /* 0x000000ffff777224 */ /* 0x000fc400078e00d7 */
[----:B------:R-:W-:Y:S02]  /*7630*/  IMAD.MOV.U32 R118, RZ, RZ, R217 ;  /* 0x000000ffff767224 */ /* 0x000fe400078e00d9 */
[----:B-1----:R-:W-:Y:S01]  /*7640*/  IMAD.MOV.U32 R3, RZ, RZ, R6 ;  /* 0x000000ffff037224 */ /* 0x002fe200078e0006 */
[----:B------:R-:W-:Y:S02]  /*7650*/  F2FP.BF16.F32.PACK_AB R6, R61, R152 ;  /* 0x000000983d06723e */ /* 0x000fe400000010ff */
[----:B------:R-:W-:Y:S01]  /*7660*/  HMMA.16816.F32.BF16 R56, R8, R122, RZ ;  /* 0x0000007a0838723c */ /* 0x000fe200000418ff */
[----:B--2---:R-:W-:-:S07]  /*7670*/  F2FP.BF16.F32.PACK_AB R7, R63, R175 ;  /* 0x000000af3f07723e */ /* 0x004fce00000010ff */
[----:B------:R-:W-:Y:S08]  /*7680*/  HMMA.16816.F32.BF16 R128, R4, R40, R28 ;  /* 0x000000280480723c */ /* 0x000ff0000004181c */
[----:B------:R-:W-:Y:S01]  /*7690*/  HMMA.16816.F32.BF16 R28, R8, R124, RZ ;  /* 0x0000007c081c723c */ /* 0x000fe200000418ff */
[----:B------:R-:W-:-:S07]  /*76a0*/  IMAD.MOV.U32 R125, RZ, RZ, R105 ;  /* 0x000000ffff7d7224 */ /* 0x000fce00078e0069 */
[----:B------:R-:W-:Y:S08]  /*76b0*/  HMMA.16816.F32.BF16 R136, R4, R42, R24 ;  /* 0x0000002a0488723c */ /* 0x000ff00000041818 */
[----:B------:R-:W-:Y:S08]  /*76c0*/  HMMA.16816.F32.BF16 R24, R8, R120, RZ ;  /* 0x000000780818723c */ /* 0x000ff000000418ff */
[----:B------:R-:W-:Y:S08]  /*76d0*/  HMMA.16816.F32.BF16 R144, R4, R34, R12 ;  /* 0x000000220490723c */ /* 0x000ff0000004180c */
[----:B------:R-:W-:Y:S08]  /*76e0*/  HMMA.16816.F32.BF16 R12, R8, R108, RZ ;  /* 0x0000006c080c723c */ /* 0x000ff000000418ff */
[----:B------:R-:W-:Y:S08]  /*76f0*/  HMMA.16816.F32.BF16 R132, R4, R32, R20 ;  /* 0x000000200484723c */ /* 0x000ff00000041814 */
[C---:B------:R-:W-:Y:S08]  /*7700*/  HMMA.16816.F32.BF16 R40, R8.reuse, R102, RZ ;  /* 0x000000660828723c */ /* 0x040ff000000418ff */
[----:B------:R-:W-:Y:S01]  /*7710*/  HMMA.16816.F32.BF16 R20, R8, R116, RZ ;  /* 0x000000740814723c */ /* 0x000fe200000418ff */
[----:B------:R-:W-:-:S02]  /*7720*/  MOV R116, R106 ;  /* 0x0000006a00747202 */ /* 0x000fc40000000f00 */
[----:B------:R-:W-:-:S05]  /*7730*/  MOV R117, R107 ;  /* 0x0000006b00757202 */ /* 0x000fca0000000f00 */
[----:B------:R-:W-:Y:S01]  /*7740*/  HMMA.16816.F32.BF16 R100, R4, R76, R28 ;  /* 0x0000004c0464723c */ /* 0x000fe2000004181c */
[----:B------:R-:W-:Y:S01]  /*7750*/  IMAD.MOV.U32 R28, RZ, RZ, R104 ;  /* 0x000000ffff1c7224 */ /* 0x000fe200078e0068 */
[----:B------:R-:W-:Y:S01]  /*7760*/  MOV R30, R213 ;  /* 0x000000d5001e7202 */ /* 0x000fe20000000f00 */
[----:B------:R-:W-:Y:S02]  /*7770*/  IMAD.MOV.U32 R31, RZ, RZ, R212 ;  /* 0x000000ffff1f7224 */ /* 0x000fe400078e00d4 */
[----:B------:R-:W-:-:S03]  /*7780*/  IMAD.MOV.U32 R29, RZ, RZ, R214 ;  /* 0x000000ffff1d7224 */ /* 0x000fc600078e00d6 */
        /* <DEDUP_REMOVED lines=8> */
[----:B------:R-:W-:Y:S02]  /*7810*/  IMAD.MOV.U32 R88, RZ, RZ, R3 ;  /* 0x000000ffff587224 */ /* 0x000fe400078e0003 */
[----:B------:R-:W-:Y:S01]  /*7820*/  FFMA.FTZ R3, R169, UR6, -R2 ;  /* 0x00000006a9037c23 */ /* 0x000fe20008010802 */
[----:B------:R-:W-:Y:S01]  /*7830*/  IMAD.MOV.U32 R169, RZ, RZ, R218 ;  /* 0x000000ffffa97224 */ /* 0x000fe200078e00da */
[----:B------:R-:W1:Y:S01]  /*7840*/  LDSM.16.MT88.4 R12, [R45+0xf000] ;  /* 0x00f000002d0c783b */ /* 0x000e620000004200 */
[----:B------:R-:W-:Y:S01]  /*7850*/  IMAD.MOV.U32 R89, RZ, RZ, R99 ;  /* 0x000000ffff597224 */ /* 0x000fe200078e0063 */
[----:B------:R2:W-:Y:S01]  /*7860*/  MUFU.EX2 R215, R3 ;  /* 0x0000000300d77308 */ /* 0x0005e20000000800 */
[C---:B------:R-:W-:Y:S08]  /*7870*/  HMMA.16816.F32.BF16 R32, R8.reuse, R114, RZ ;  /* 0x000000720820723c */ /* 0x040ff000000418ff */
[----:B------:R-:W-:Y:S01]  /*7880*/  HMMA.16816.F32.BF16 R8, R8, R110, RZ ;  /* 0x0000006e0808723c */ /* 0x000fe200000418ff */
[----:B--2---:R-:W-:-:S07]  /*7890*/  FFMA.FTZ R3, R167, UR6, -R2 ;  /* 0x00000006a7037c23 */ /* 0x004fce0008010802 */
[C---:B------:R-:W-:Y:S01]  /*78a0*/  HMMA.16816.F32.BF16 R108, R4.reuse, R68, R36 ;  /* 0x00000044046c723c */ /* 0x040fe20000041824 */
[----:B------:R-:W-:Y:S01]  /*78b0*/  MOV R39, R162 ;  /* 0x000000a200277202 */ /* 0x000fe20000000f00 */
[----:B------:R-:W-:Y:S01]  /*78c0*/  IMAD.MOV.U32 R37, RZ, RZ, R63 ;  /* 0x000000ffff257224 */ /* 0x000fe200078e003f */
[----:B------:R-:W-:Y:S01]  /*78d0*/  MOV R162, R216 ;  /* 0x000000d800a27202 */ /* 0x000fe20000000f00 */
[----:B------:R-:W-:Y:S01]  /*78e0*/  IMAD.MOV.U32 R167, RZ, RZ, R31 ;  /* 0x000000ffffa77224 */ /* 0x000fe200078e001f */
[----:B------:R2:W3:Y:S01]  /*78f0*/  MUFU.EX2 R216, R3 ;  /* 0x0000000300d87308 */ /* 0x0004e20000000800 */
[----:B------:R-:W-:Y:S02]  /*7900*/  MOV R36, R183 ;  /* 0x000000b700247202 */ /* 0x000fe40000000f00 */
[----:B------:R-:W-:Y:S01]  /*7910*/  HMMA.16816.F32.BF16 R92, R4, R70, R32 ;  /* 0x00000046045c723c */ /* 0x000fe20000041820 */
        /* <DEDUP_REMOVED lines=8> */
[----:B------:R-:W4:Y:S01]  /*79a0*/  LDSM.16.MT88.4 R20, [R45+0xd000] ;  /* 0x00d000002d14783b */ /* 0x000f220000004200 */
[----:B------:R-:W-:Y:S01]  /*79b0*/  MOV R32, R174 ;  /* 0x000000ae00207202 */ /* 0x000fe20000000f00 */
[----:B--2---:R-:W-:Y:S01]  /*79c0*/  FFMA.FTZ R3, R165, UR6, -R2 ;  /* 0x00000006a5037c23 */ /* 0x004fe20008010802 */
[----:B------:R-:W-:Y:S02]  /*79d0*/  IMAD.MOV.U32 R165, RZ, RZ, R29 ;  /* 0x000000ffffa57224 */ /* 0x000fe400078e001d */
[----:B------:R-:W-:Y:S01]  /*79e0*/  HMMA.16816.F32.BF16 R64, R4, R86, R64 ;  /* 0x000000560440723c */ /* 0x000fe20000041840 */
[----:B------:R-:W-:Y:S01]  /*79f0*/  MOV R87, R80 ;  /* 0x0000005000577202 */ /* 0x000fe20000000f00 */
[----:B------:R2:W-:Y:S01]  /*7a00*/  MUFU.EX2 R217, R3 ;  /* 0x0000000300d97308 */ /* 0x0005e20000000800 */
[----:B------:R-:W-:Y:S01]  /*7a10*/  IMAD.MOV.U32 R86, RZ, RZ, R85 ;  /* 0x000000ffff567224 */ /* 0x000fe200078e0055 */
[----:B------:R-:W-:Y:S01]  /*7a20*/  MOV R80, R38 ;  /* 0x0000002600507202 */ /* 0x000fe20000000f00 */
[----:B------:R-:W-:-:S03]  /*7a30*/  IMAD.MOV.U32 R85, RZ, RZ, R37 ;  /* 0x000000ffff557224 */ /* 0x000fc600078e0025 */
[C---:B------:R-:W-:Y:S08]  /*7a40*/  HMMA.16816.F32.BF16 R96, R4.reuse, R74, R40 ;  /* 0x0000004a0460723c */ /* 0x040ff00000041828 */
[----:B------:R-:W-:Y:S01]  /*7a50*/  HMMA.16816.F32.BF16 R112, R4, R72, R48 ;  /* 0x000000480470723c */ /* 0x000fe20000041830 */
[----:B--2---:R-:W-:Y:S01]  /*7a60*/  FFMA.FTZ R3, R159, UR6, -R2 ;  /* 0x000000069f037c23 */ /* 0x004fe20008010802 */
[----:B------:R-:W-:-:S03]  /*7a70*/  MOV R159, R28 ;  /* 0x0000001c009f7202 */ /* 0x000fc60000000f00 */
[----:B------:R2:W1:Y:S01]  /*7a80*/  MUFU.EX2 R218, R3 ;  /* 0x0000000300da7308 */ /* 0x0004620000000800 */
[----:B------:R-:W-:Y:S02]  /*7a90*/  IMAD.MOV.U32 R37, RZ, RZ, R175 ;  /* 0x000000ffff257224 */ /* 0x000fe400078e00af */
[----:B------:R-:W-:Y:S01]  /*7aa0*/  HMMA.16816.F32.BF16 R40, R4, R90, R8 ;  /* 0x0000005a0428723c */ /* 0x000fe20000041808 */
[----:B------:R-:W-:Y:S01]  /*7ab0*/  MOV R91, R84 ;  /* 0x00000054005b7202 */ /* 0x000fe20000000f00 */
[----:B------:R-:W-:Y:S01]  /*7ac0*/  IMAD.MOV.U32 R90, RZ, RZ, R35 ;  /* 0x000000ffff5a7224 */ /* 0x000fe200078e0023 */
[----:B------:R-:W-:-:S05]  /*7ad0*/  MOV R84, R36 ;  /* 0x0000002400547202 */ /* 0x000fca0000000f00 */
[C---:B------:R-:W-:Y:S01]  /*7ae0*/  HMMA.16816.F32.BF16 R52, R4.reuse, R78, R52 ;  /* 0x0000004e0434723c */ /* 0x040fe20000041834 */
[--C-:B--2---:R-:W-:Y:S01]  /*7af0*/  FFMA.FTZ R3, R170, UR6, -R0.reuse ;  /* 0x00000006aa037c23 */ /* 0x104fe20008010800 */
[----:B------:R-:W-:Y:S01]  /*7b00*/  MOV R36, R199 ;  /* 0x000000c700247202 */ /* 0x000fe20000000f00 */
[----:B------:R-:W-:Y:S01]  /*7b10*/  IMAD.MOV.U32 R170, RZ, RZ, R27 ;  /* 0x000000ffffaa7224 */ /* 0x000fe200078e001b */
[----:B------:R-:W-:Y:S01]  /*7b20*/  MOV R38, R252 ;  /* 0x000000fc00267202 */ /* 0x000fe20000000f00 */
[----:B------:R2:W-:Y:S01]  /*7b30*/  MUFU.EX2 R183, R3 ;  /* 0x0000000300b77308 */ /* 0x0005e20000000800 */
[----:B---3--:R-:W-:Y:S02]  /*7b40*/  F2FP.BF16.F32.PACK_AB R8, R216, R215 ;  /* 0x000000d7d808723e */ /* 0x008fe400000010ff */
[----:B------:R-:W-:Y:S01]  /*7b50*/  HMMA.16816.F32.BF16 R56, R4, R82, R56 ;  /* 0x000000520438723c */ /* 0x000fe20000041838 */
[----:B-1----:R-:W-:Y:S01]  /*7b60*/  F2FP.BF16.F32.PACK_AB R10, R218, R217 ;  /* 0x000000d9da0a723e */ /* 0x002fe200000010ff */
[----:B--2---:R-:W-:Y:S01]  /*7b70*/  FFMA.FTZ R3, R168, UR6, -R0 ;  /* 0x00000006a8037c23 */ /* 0x004fe20008010800 */
[----:B------:R-:W-:-:S03]  /*7b80*/  MOV R168, R26 ;  /* 0x0000001a00a87202 */ /* 0x000fc60000000f00 */
[----:B------:R1:W2:Y:S02]  /*7b90*/  MUFU.EX2 R212, R3 ;  /* 0x0000000300d47308 */ /* 0x0002a40000000800 */
[----:B-1----:R-:W-:Y:S01]  /*7ba0*/  FFMA.FTZ R3, R166, UR6, -R0 ;  /* 0x00000006a6037c23 */ /* 0x002fe20008010800 */
[----:B------:R-:W-:Y:S01]  /*7bb0*/  IMAD.MOV.U32 R166, RZ, RZ, R25 ;  /* 0x000000ffffa67224 */ /* 0x000fe200078e0019 */
[----:B--2---:R-:W-:-:S04]  /*7bc0*/  F2FP.BF16.F32.PACK_AB R9, R212, R183 ;  /* 0x000000b7d409723e */ /* 0x004fc800000010ff */
[----:B------:R1:W-:Y:S02]  /*7bd0*/  MUFU.EX2 R213, R3 ;  /* 0x0000000300d57308 */ /* 0x0003e40000000800 */
[----:B-1----:R-:W-:Y:S01]  /*7be0*/  FFMA.FTZ R3, R163, UR6, -R0 ;  /* 0x00000006a3037c23 */ /* 0x002fe20008010800 */
[----:B------:R-:W-:Y:S02]  /*7bf0*/  MOV R163, R24 ;  /* 0x0000001800a37202 */ /* 0x000fe40000000f00 */
[----:B------:R-:W1:Y:S03]  /*7c00*/  LDSM.16.MT88.4 R24, [R148+0x1000] ;  /* 0x001000009418783b */ /* 0x000e660000004200 */
[----:B------:R2:W3:Y:S02]  /*7c10*/  MUFU.EX2 R214, R3 ;  /* 0x0000000300d67308 */ /* 0x0004e40000000800 */
[----:B--2---:R-:W-:Y:S01]  /*7c20*/  FFMA.FTZ R3, R180, UR6, -R17 ;  /* 0x00000006b4037c23 */ /* 0x004fe20008010811 */
[----:B---3--:R-:W-:-:S05]  /*7c30*/  F2FP.BF16.F32.PACK_AB R11, R214, R213 ;  /* 0x000000d5d60b723e */ /* 0x008fca00000010ff */
[----:B------:R2:W-:Y:S02]  /*7c40*/  MUFU.EX2 R181, R3 ;  /* 0x0000000300b57308 */ /* 0x0005e40000000800 */
[C---:B------:R-:W-:Y:S08]  /*7c50*/  HMMA.16816.F32.BF16 R132, R8.reuse, R12, R132 ;  /* 0x0000000c0884723c */ /* 0x040ff00000041884 */
[----:B----4-:R-:W-:Y:S01]  /*7c60*/  HMMA.16816.F32.BF16 R68, R8, R20, R128 ;  /* 0x000000140844723c */ /* 0x010fe20000041880 */
[----:B--2---:R-:W-:Y:S01]  /*7c70*/  FFMA.FTZ R3, R171, UR6, -R17 ;  /* 0x00000006ab037c23 */ /* 0x004fe20008010811 */
[----:B------:R-:W-:-:S02]  /*7c80*/  IMAD.MOV.U32 R171, RZ, RZ, R81 ;  /* 0x000000ffffab7224 */ /* 0x000fc400078e0051 */
[----:B------:R-:W-:Y:S01]  /*7c90*/  IMAD.MOV.U32 R81, RZ, RZ, R235 ;  /* 0x000000ffff517224 */ /* 0x000fe200078e00eb */
[----:B------:R2:W3:Y:S01]  /*7ca0*/  MUFU.EX2 R182, R3 ;  /* 0x0000000300b67308 */ /* 0x0004e20000000800 */
[----:B------:R-:W4:Y:S02]  /*7cb0*/  LDL.LU R235, [R1+0x68] ;  /* 0x0000680001eb7983 */ /* 0x000f240000300800 */
[----:B------:R-:W-:Y:S03]  /*7cc0*/  HMMA.16816.F32.BF16 R48, R8, R22, R136 ;  /* 0x000000160830723c */ /* 0x000fe60000041888 */
[----:B------:R-:W-:Y:S01]  /*7cd0*/  IMAD.MOV.U32 R131, RZ, RZ, R133 ;  /* 0x000000ffff837224 */ /* 0x000fe200078e0085 */
[----:B------:R-:W-:Y:S01]  /*7ce0*/  MOV R130, R134 ;  /* 0x0000008600827202 */ /* 0x000fe20000000f00 */
[----:B------:R-:W4:Y:S01]  /*7cf0*/  LDL.LU R199, [R1+0x64] ;  /* 0x0000640001c77983 */ /* 0x000f220000300800 */
[----:B------:R-:W-:Y:S01]  /*7d00*/  IMAD.MOV.U32 R129, RZ, RZ, R135 ;  /* 0x000000ffff817224 */ /* 0x000fe200078e0087 */
[----:B------:R-:W-:-:S02]  /*7d10*/  MOV R128, R132 ;  /* 0x0000008400807202 */ /* 0x000fc40000000f00 */
[----:B------:R1:W5:Y:S04]  /*7d20*/  LDL.LU R175, [R1+0x60] ;  /* 0x0000600001af7983 */ /* 0x0003680000300800 */
[----:B------:R-:W4:Y:S01]  /*7d30*/  LDL.LU R252, [R1+0x5c] ;  /* 0x00005c0001fc7983 */ /* 0x000f220000300800 */
[----:B--2---:R-:W-:Y:S01]  /*7d40*/  FFMA.FTZ R3, R178, UR6, -R17 ;  /* 0x00000006b2037c23 */ /* 0x004fe20008010811 */
[----:B---3--:R-:W-:-:S03]  /*7d50*/  F2FP.BF16.F32.PACK_AB R4, R182, R181 ;  /* 0x000000b5b604723e */ /* 0x008fc600000010ff */
[----:B------:R2:W-:Y:S02]  /*7d60*/  MUFU.EX2 R180, R3 ;  /* 0x0000000300b47308 */ /* 0x0005e40000000800 */
[----:B--2---:R-:W-:Y:S01]  /*7d70*/  FFMA.FTZ R3, R184, UR6, -R17 ;  /* 0x00000006b8037c23 */ /* 0x004fe20008010811 */
[----:B------:R-:W-:Y:S01]  /*7d80*/  IMAD.MOV.U32 R184, RZ, RZ, R169 ;  /* 0x000000ffffb87224 */ /* 0x000fe200078e00a9 */
[----:B------:R-:W-:-:S04]  /*7d90*/  MOV R169, R30 ;  /* 0x0000001e00a97202 */ /* 0x000fc80000000f00 */
[----:B------:R2:W3:Y:S01]  /*7da0*/  MUFU.EX2 R179, R3 ;  /* 0x0000000300b37308 */ /* 0x0004e20000000800 */
[----:B------:R-:W-:Y:S01]  /*7db0*/  LDSM.16.MT88.4 R28, [R149+0xf000] ;  /* 0x00f00000951c783b */ /* 0x000fe20000004200 */
[----:B--2---:R-:W-:Y:S01]  /*7dc0*/  FFMA.FTZ R3, R186, UR6, -R16 ;  /* 0x00000006ba037c23 */ /* 0x004fe20008010810 */
[----:B------:R-:W-:Y:S01]  /*7dd0*/  IMAD.MOV.U32 R186, RZ, RZ, R33 ;  /* 0x000000ffffba7224 */ /* 0x000fe200078e0021 */
[----:B---3--:R-:W-:-:S04]  /*7de0*/  F2FP.BF16.F32.PACK_AB R6, R179, R180 ;  /* 0x000000b4b306723e */ /* 0x008fc800000010ff */
[----:B------:R2:W-:Y:S02]  /*7df0*/  MUFU.EX2 R178, R3 ;  /* 0x0000000300b27308 */ /* 0x0005e40000000800 */
[----:B--2---:R-:W-:Y:S01]  /*7e00*/  FFMA.FTZ R3, R187, UR6, -R16 ;  /* 0x00000006bb037c23 */ /* 0x004fe20008010810 */
[----:B------:R-:W-:-:S05]  /*7e10*/  MOV R187, R34 ;  /* 0x0000002200bb7202 */ /* 0x000fca0000000f00 */
[----:B------:R2:W3:Y:S02]  /*7e20*/  MUFU.EX2 R61, R3 ;  /* 0x00000003003d7308 */ /* 0x0004e40000000800 */
[----:B--2---:R-:W-:Y:S01]  /*7e30*/  FFMA.FTZ R3, R188, UR6, -R16 ;  /* 0x00000006bc037c23 */ /* 0x004fe20008010810 */
[----:B------:R-:W-:Y:S02]  /*7e40*/  MOV R188, R87 ;  /* 0x0000005700bc7202 */ /* 0x000fe40000000f00 */
[----:B------:R-:W-:-:S03]  /*7e50*/  MOV R87, R163 ;  /* 0x000000a300577202 */ /* 0x000fc60000000f00 */
[----:B------:R2:W-:Y:S01]  /*7e60*/  MUFU.EX2 R63, R3 ;  /* 0x00000003003f7308 */ /* 0x0005e20000000800 */
[----:B------:R-:W-:Y:S02]  /*7e70*/  MOV R163, R168 ;  /* 0x000000a800a37202 */ /* 0x000fe40000000f00 */
[----:B------:R-:W-:Y:S02]  /*7e80*/  MOV R168, R159 ;  /* 0x0000009f00a87202 */ /* 0x000fe40000000f00 */
[----:B------:R-:W-:Y:S02]  /*7e90*/  MOV R159, R167 ;  /* 0x000000a7009f7202 */ /* 0x000fe40000000f00 */
[----:B------:R-:W-:Y:S02]  /*7ea0*/  MOV R167, R85 ;  /* 0x0000005500a77202 */ /* 0x000fe40000000f00 */
[----:B------:R-:W-:Y:S02]  /*7eb0*/  MOV R85, R81 ;  /* 0x0000005100557202 */ /* 0x000fe40000000f00 */
[----:B------:R-:W-:-:S02]  /*7ec0*/  MOV R81, R37 ;  /* 0x0000002500517202 */ /* 0x000fc40000000f00 */
[----:B------:R-:W-:Y:S02]  /*7ed0*/  MOV R37, R39 ;  /* 0x0000002700257202 */ /* 0x000fe40000000f00 */
[----:B------:R-:W-:Y:S02]  /*7ee0*/  MOV R39, R119 ;  /* 0x0000007700277202 */ /* 0x000fe40000000f00 */
[----:B------:R-:W-:Y:S01]  /*7ef0*/  MOV R119, R157 ;  /* 0x0000009d00777202 */ /* 0x000fe20000000f00 */
[----:B--2---:R-:W-:Y:S01]  /*7f00*/  FFMA.FTZ R3, R185, UR6, -R16 ;  /* 0x00000006b9037c23 */ /* 0x004fe20008010810 */
[----:B------:R-:W2:Y:S01]  /*7f10*/  LDL.LU R157, [R1+0x8] ;  /* 0x00000800019d7983 */ /* 0x000ea20000300800 */
[----:B------:R-:W-:Y:S02]  /*7f20*/  MOV R185, R32 ;  /* 0x0000002000b97202 */ /* 0x000fe40000000f00 */
[----:B------:R-:W1:Y:S01]  /*7f30*/  MUFU.EX2 R174, R3 ;  /* 0x0000000300ae7308 */ /* 0x000e620000000800 */
[----:B------:R-:W-:Y:S01]  /*7f40*/  LDSM.16.MT88.4 R32, [R44+0x3000] ;  /* 0x003000002c20783b */ /* 0x000fe20000004200 */
[----:B---3--:R-:W-:-:S02]  /*7f50*/  F2FP.BF16.F32.PACK_AB R5, R61, R178 ;  /* 0x000000b23d05723e */ /* 0x008fc400000010ff */
[----:B-1----:R-:W-:-:S07]  /*7f60*/  F2FP.BF16.F32.PACK_AB R7, R174, R63 ;  /* 0x0000003fae07723e */ /* 0x002fce00000010ff */
[C---:B------:R-:W-:Y:S01]  /*7f70*/  HMMA.16816.F32.BF16 R72, R4.reuse, R20, R204 ;  /* 0x000000140448723c */ /* 0x040fe200000418cc */
[----:B------:R-:W-:Y:S02]  /*7f80*/  IMAD.MOV.U32 R207, RZ, RZ, R86 ;  /* 0x000000ffffcf7224 */ /* 0x000fe400078e0056 */
[----:B------:R-:W-:Y:S02]  /*7f90*/  IMAD.MOV.U32 R86, RZ, RZ, R171 ;  /* 0x000000ffff567224 */ /* 0x000fe400078e00ab */
[----:B------:R-:W-:Y:S02]  /*7fa0*/  IMAD.MOV.U32 R171, RZ, RZ, R166 ;  /* 0x000000ffffab7224 */ /* 0x000fe400078e00a6 */
[----:B------:R-:W-:Y:S01]  /*7fb0*/  IMAD.MOV.U32 R166, RZ, RZ, R170 ;  /* 0x000000ffffa67224 */ /* 0x000fe200078e00aa */
[----:B------:R-:W-:Y:S01]  /*7fc0*/  HMMA.16816.F32.BF16 R76, R4, R22, R192 ;  /* 0x00000016044c723c */ /* 0x000fe200000418c0 */
[----:B------:R-:W-:Y:S02]  /*7fd0*/  IMAD.MOV.U32 R170, RZ, RZ, R165 ;  /* 0x000000ffffaa7224 */ /* 0x000fe400078e00a5 */
[----:B------:R-:W-:Y:S01]  /*7fe0*/  IMAD.MOV.U32 R165, RZ, RZ, R84 ;  /* 0x000000ffffa57224 */ /* 0x000fe200078e0054 */
[----:B------:R-:W-:Y:S01]  /*7ff0*/  MOV R205, R188 ;  /* 0x000000bc00cd7202 */ /* 0x000fe20000000f00 */
[----:B------:R-:W-:-:S03]  /*8000*/  IMAD.MOV.U32 R84, RZ, RZ, R80 ;  /* 0x000000ffff547224 */ /* 0x000fc600078e0050 */
[----:B------:R-:W-:Y:S01]  /*8010*/  HMMA.16816.F32.BF16 R20, R8, R14, R144 ;  /* 0x0000000e0814723c */ /* 0x000fe20000041890 */
[----:B------:R-:W-:Y:S01]  /*8020*/  IMAD.MOV.U32 R204, RZ, RZ, R207 ;  /* 0x000000ffffcc7224 */ /* 0x000fe200078e00cf */
[----:B------:R-:W-:Y:S01]  /*8030*/  MOV R207, R87 ;  /* 0x0000005700cf7202 */ /* 0x000fe20000000f00 */
[----:B------:R-:W-:Y:S02]  /*8040*/  IMAD.MOV.U32 R80, RZ, RZ, R36 ;  /* 0x000000ffff507224 */ /* 0x000fe400078e0024 */
[----:B------:R-:W-:Y:S01]  /*8050*/  IMAD.MOV.U32 R206, RZ, RZ, R86 ;  /* 0x000000ffffce7224 */ /* 0x000fe200078e0056 */
[----:B------:R-:W-:Y:S01]  /*8060*/  MOV R86, R163 ;  /* 0x000000a300567202 */ /* 0x000fe20000000f00 */
[----:B------:R-:W-:Y:S01]  /*8070*/  IMAD.MOV.U32 R36, RZ, RZ, R38 ;  /* 0x000000ffff247224 */ /* 0x000fe200078e0026 */
[----:B------:R-:W-:Y:S01]  /*8080*/  HMMA.16816.F32.BF16 R136, R4, R12, R228 ;  /* 0x0000000c0488723c */ /* 0x000fe200000418e4 */
[----:B------:R-:W-:Y:S01]  /*8090*/  IMAD.MOV.U32 R188, RZ, RZ, R171 ;  /* 0x000000ffffbc7224 */ /* 0x000fe200078e00ab */
[----:B------:R-:W-:Y:S01]  /*80a0*/  MOV R171, R168 ;  /* 0x000000a800ab7202 */ /* 0x000fe20000000f00 */
[----:B------:R-:W-:-:S02]  /*80b0*/  IMAD.MOV.U32 R38, RZ, RZ, R118 ;  /* 0x000000ffff267224 */ /* 0x000fc400078e0076 */
        /* <DEDUP_REMOVED lines=32> */
[----:B------:R-:W1:Y:S01]  /*82c0*/  LDSM.16.MT88.4 R12, [R44+0x1000] ;  /* 0x001000002c0c783b */ /* 0x000e620000004200 */
        /* <DEDUP_REMOVED lines=15> */
[----:B------:R-:W3:Y:S01]  /*83c0*/  LDSM.16.MT88.4 R20, [R149+0xd000] ;  /* 0x00d000009514783b */ /* 0x000ee20000004200 */
        /* <DEDUP_REMOVED lines=9> */
[----:B------:R-:W-:-:S05]  /*8460*/  MOV R147, R87 ;  /* 0x0000005700937202 */ /* 0x000fca0000000f00 */
[----:B------:R-:W-:Y:S01]  /*8470*/  HMMA.16816.F32.BF16 R52, R8, R26, R52 ;  /* 0x0000001a0834723c */ /* 0x000fe20000041834 */
[----:B------:R-:W-:Y:S01]  /*8480*/  MOV R207, R84 ;  /* 0x0000005400cf7202 */ /* 0x000fe20000000f00 */
[----:B------:R-:W-:Y:S01]  /*8490*/  IMAD.MOV.U32 R230, RZ, RZ, R166 ;  /* 0x000000ffffe67224 */ /* 0x000fe200078e00a6 */
[----:B------:R2:W5:Y:S05]  /*84a0*/  LDL.LU R62, [R1+0x58] ;  /* 0x00005800013e7983 */ /* 0x00056a0000300800 */
[----:B-1----:R-:W-:Y:S01]  /*84b0*/  HMMA.16816.F32.BF16 R84, R4, R14, R236 ;  /* 0x0000000e0454723c */ /* 0x002fe200000418ec */
[----:B------:R-:W-:Y:S01]  /*84c0*/  IMAD.MOV.U32 R236, RZ, RZ, R154 ;  /* 0x000000ffffec7224 */ /* 0x000fe200078e009a */
[----:B------:R-:W-:Y:S01]  /*84d0*/  MOV R237, R164 ;  /* 0x000000a400ed7202 */ /* 0x000fe20000000f00 */
[----:B------:R-:W-:Y:S01]  /*84e0*/  IMAD.MOV.U32 R238, RZ, RZ, R155 ;  /* 0x000000ffffee7224 */ /* 0x000fe200078e009b */
[----:B------:R-:W-:-:S04]  /*84f0*/  MOV R239, R153 ;  /* 0x0000009900ef7202 */ /* 0x000fc80000000f00 */
[----:B---3--:R-:W-:Y:S01]  /*8500*/  HMMA.16816.F32.BF16 R192, R4, R22, R244 ;  /* 0x0000001604c0723c */ /* 0x008fe200000418f4 */
[----:B------:R-:W-:-:S07]  /*8510*/  MOV R247, R152 ;  /* 0x0000009800f77202 */ /* 0x000fce0000000f00 */
[C---:B------:R-:W-:Y:S08]  /*8520*/  HMMA.16816.F32.BF16 R152, R4.reuse, R26, R224 ;  /* 0x0000001a0498723c */ /* 0x040ff000000418e0 */
[----:B------:R-:W-:Y:S01]  /*8530*/  HMMA.16816.F32.BF16 R184, R4, R20, R184 ;  /* 0x0000001404b8723c */ /* 0x000fe200000418b8 */
[----:B------:R-:W-:Y:S01]  /*8540*/  MOV R158, R242 ;  /* 0x000000f2009e7202 */ /* 0x000fe20000000f00 */
[----:B------:R-:W-:-:S06]  /*8550*/  IMAD.MOV.U32 R159, RZ, RZ, R241 ;  /* 0x000000ffff9f7224 */ /* 0x000fcc00078e00f1 */
[C---:B------:R-:W-:Y:S08]  /*8560*/  HMMA.16816.F32.BF16 R88, R4.reuse, R12, R88 ;  /* 0x0000000c0458723c */ /* 0x040ff00000041858 */
[----:B------:R-:W-:Y:S01]  /*8570*/  HMMA.16816.F32.BF16 R208, R4, R34, R208 ;  /* 0x0000002204d0723c */ /* 0x000fe200000418d0 */
[----:B--2---:R-:W-:-:S05]  /*8580*/  IMAD.MOV.U32 R118, RZ, RZ, R157 ;  /* 0x000000ffff767224 */ /* 0x004fca00078e009d */
[----:B------:R-:W-:Y:S02]  /*8590*/  MOV R37, R118 ;  /* 0x0000007600257202 */ /* 0x000fe40000000f00 */
[----:B------:R-:W-:Y:S02]  /*85a0*/  MOV R118, R191 ;  /* 0x000000bf00767202 */ /* 0x000fe40000000f00 */
[----:B------:R-:W-:Y:S01]  /*85b0*/  HMMA.16816.F32.BF16 R188, R4, R32, R248 ;  /* 0x0000002004bc723c */ /* 0x000fe200000418f8 */
[----:B------:R-:W-:Y:S02]  /*85c0*/  IMAD.MOV.U32 R251, RZ, RZ, R204 ;  /* 0x000000fffffb7224 */ /* 0x000fe400078e00cc */
[----:B------:R-:W-:Y:S01]  /*85d0*/  IMAD.MOV.U32 R204, RZ, RZ, R170 ;  /* 0x000000ffffcc7224 */ /* 0x000fe200078e00aa */
[----:B------:R-:W-:Y:S01]  /*85e0*/  MOV R170, R36 ;  /* 0x0000002400aa7202 */ /* 0x000fe20000000f00 */
[----:B------:R-:W-:Y:S02]  /*85f0*/  IMAD.MOV.U32 R80, RZ, RZ, R37 ;  /* 0x000000ffff507224 */ /* 0x000fe400078e0025 */
[----:B------:R-:W-:-:S02]  /*8600*/  IMAD.MOV.U32 R248, RZ, RZ, R39 ;  /* 0x000000fffff87224 */ /* 0x000fc400078e0027 */
[----:B------:R-:W1:Y:S01]  /*8610*/  LDSM.16.MT88.4 R36, [R148+0x3000] ;  /* 0x003000009424783b */ /* 0x000e620000004200 */
[----:B------:R-:W-:Y:S01]  /*8620*/  MOV R250, R205 ;  /* 0x000000cd00fa7202 */ /* 0x000fe20000000f00 */
[----:B------:R-:W-:Y:S01]  /*8630*/  IMAD.MOV.U32 R249, RZ, RZ, R206 ;  /* 0x000000fffff97224 */ /* 0x000fe200078e00ce */
[----:B------:R-:W-:Y:S01]  /*8640*/  MOV R205, R165 ;  /* 0x000000a500cd7202 */ /* 0x000fe20000000f00 */
[----:B------:R-:W-:Y:S02]  /*8650*/  IMAD.MOV.U32 R206, RZ, RZ, R167 ;  /* 0x000000ffffce7224 */ /* 0x000fe400078e00a7 */
[----:B------:R-:W-:Y:S01]  /*8660*/  HMMA.16816.F32.BF16 R164, R4, R30, R200 ;  /* 0x0000001e04a4723c */ /* 0x000fe200000418c8 */
[----:B------:R-:W-:Y:S01]  /*8670*/  MOV R202, R3 ;  /* 0x0000000300ca7202 */ /* 0x000fe20000000f00 */
[----:B------:R-:W-:-:S04]  /*8680*/  FFMA.FTZ R3, R197, UR6, -R2 ;  /* 0x00000006c5037c23 */ /* 0x000fc80008010802 */
[----:B------:R2:W-:Y:S02]  /*8690*/  MUFU.EX2 R25, R3 ;  /* 0x0000000300197308 */ /* 0x0005e40000000800 */
[----:B--2---:R-:W-:Y:S01]  /*86a0*/  FFMA.FTZ R3, R198, UR6, -R2 ;  /* 0x00000006c6037c23 */ /* 0x004fe20008010802 */
[----:B-1----:R-:W-:Y:S08]  /*86b0*/  HMMA.16816.F32.BF16 R224, R4, R36, R236 ;  /* 0x0000002404e0723c */ /* 0x002ff000000418ec */
[----:B------:R-:W-:Y:S01]  /*86c0*/  HMMA.16816.F32.BF16 R236, R8, R20, R112 ;  /* 0x0000001408ec723c */ /* 0x000fe20000041870 */
[----:B------:R-:W-:Y:S01]  /*86d0*/  MOV R115, R145 ;  /* 0x0000009100737202 */ /* 0x000fe20000000f00 */
[----:B------:R-:W-:Y:S01]  /*86e0*/  IMAD.MOV.U32 R114, RZ, RZ, R146 ;  /* 0x000000ffff727224 */ /* 0x000fe200078e0092 */
[----:B------:R-:W-:Y:S01]  /*86f0*/  MOV R113, R147 ;  /* 0x0000009300717202 */ /* 0x000fe20000000f00 */
[----:B------:R-:W-:Y:S01]  /*8700*/  IMAD.MOV.U32 R112, RZ, RZ, R228 ;  /* 0x000000ffff707224 */ /* 0x000fe200078e00e4 */
[----:B------:R-:W-:Y:S01]  /*8710*/  MOV R145, R229 ;  /* 0x000000e500917202 */ /* 0x000fe20000000f00 */
[----:B------:R-:W-:Y:S01]  /*8720*/  IMAD.MOV.U32 R146, RZ, RZ, R230 ;  /* 0x000000ffff927224 */ /* 0x000fe200078e00e6 */
[----:B------:R-:W-:-:S02]  /*8730*/  MOV R147, R231 ;  /* 0x000000e700937202 */ /* 0x000fc40000000f00 */
[----:B------:R-:W-:Y:S01]  /*8740*/  HMMA.16816.F32.BF16 R228, R8, R22, R96 ;  /* 0x0000001608e4723c */ /* 0x000fe20000041860 */
[----:B------:R-:W-:Y:S02]  /*8750*/  MOV R99, R46 ;  /* 0x0000002e00637202 */ /* 0x000fe40000000f00 */
[----:B------:R1:W2:Y:S02]  /*8760*/  MUFU.EX2 R46, R3 ;  /* 0x00000003002e7308 */ /* 0x0002a40000000800 */
[--C-:B-1----:R-:W-:Y:S01]  /*8770*/  FFMA.FTZ R3, R47, UR6, -R2.reuse ;  /* 0x000000062f037c23 */ /* 0x102fe20008010802 */
[----:B------:R-:W-:-:S05]  /*8780*/  FFMA.FTZ R2, R196, UR6, -R2 ;  /* 0x00000006c4027c23 */ /* 0x000fca0008010802 */
[----:B------:R1:W-:Y:S01]  /*8790*/  MUFU.EX2 R26, R2 ;  /* 0x00000002001a7308 */ /* 0x0003e20000000800 */
[----:B------:R-:W-:Y:S02]  /*87a0*/  IMAD.MOV.U32 R98, RZ, RZ, R117 ;  /* 0x000000ffff627224 */ /* 0x000fe400078e0075 */
[----:B-1----:R-:W-:-:S05]  /*87b0*/  FFMA.FTZ R2, R160, UR6, -R0 ;  /* 0x00000006a0027c23 */ /* 0x002fca0008010800 */
[----:B------:R1:W-:Y:S02]  /*87c0*/  MUFU.EX2 R21, R2 ;  /* 0x0000000200157308 */ /* 0x0003e40000000800 */
[----:B-1----:R-:W-:-:S06]  /*87d0*/  FFMA.FTZ R2, R161, UR6, -R0 ;  /* 0x00000006a1027c23 */ /* 0x002fcc0008010800 */
[----:B------:R1:W3:Y:S01]  /*87e0*/  MUFU.EX2 R23, R2 ;  /* 0x0000000200177308 */ /* 0x0002e20000000800 */
[----:B------:R-:W-:Y:S02]  /*87f0*/  IMAD.MOV.U32 R20, RZ, RZ, R80 ;  /* 0x000000ffff147224 */ /* 0x000fe400078e0050 */
[--C-:B-1----:R-:W-:Y:S01]  /*8800*/  FFMA.FTZ R2, R19, UR6, -R0.reuse ;  /* 0x0000000613027c23 */ /* 0x102fe20008010800 */
[----:B------:R-:W-:-:S04]  /*8810*/  FFMA.FTZ R0, R18, UR6, -R0 ;  /* 0x0000000612007c23 */ /* 0x000fc80008010800 */
[----:B------:R1:W-:Y:S01]  /*8820*/  MUFU.EX2 R22, R0 ;  /* 0x0000000000167308 */ /* 0x0003e20000000800 */
[----:B------:R-:W-:Y:S01]  /*8830*/  IMAD.MOV.U32 R157, RZ, RZ, R243 ;  /* 0x000000ffff9d7224 */ /* 0x000fe200078e00f3 */
[C---:B------:R-:W-:Y:S01]  /*8840*/  HMMA.16816.F32.BF16 R220, R4.reuse, R38, R220 ;  /* 0x0000002604dc723c */ /* 0x040fe200000418dc */
[----:B------:R-:W-:Y:S02]  /*8850*/  IMAD.MOV.U32 R203, RZ, RZ, R83 ;  /* 0x000000ffffcb7224 */ /* 0x000fe400078e0053 */
[----:B-1----:R-:W-:Y:S01]  /*8860*/  FFMA.FTZ R0, R98, UR6, -R17 ;  /* 0x0000000662007c23 */ /* 0x002fe20008010811 */
[----:B------:R-:W-:Y:S01]  /*8870*/  IMAD.MOV.U32 R200, RZ, RZ, R247 ;  /* 0x000000ffffc87224 */ /* 0x000fe200078e00f7 */
[----:B------:R-:W-:Y:S01]  /*8880*/  MOV R201, R116 ;  /* 0x0000007400c97202 */ /* 0x000fe20000000f00 */
[----:B------:R-:W-:Y:S01]  /*8890*/  IMAD.MOV.U32 R80, RZ, RZ, R119 ;  /* 0x000000ffff507224 */ /* 0x000fe200078e0077 */
[----:B------:R4:W-:Y:S01]  /*88a0*/  MUFU.EX2 R18, R0 ;  /* 0x0000000000127308 */ /* 0x0009e20000000800 */
[----:B------:R-:W-:Y:S01]  /*88b0*/  HMMA.16816.F32.BF16 R156, R4, R28, R156 ;  /* 0x0000001c049c723c */ /* 0x000fe2000004189c */
[----:B------:R-:W-:Y:S01]  /*88c0*/  IMAD.MOV.U32 R6, RZ, RZ, R249 ;  /* 0x000000ffff067224 */ /* 0x000fe200078e00f9 */
[----:B------:R-:W-:-:S02]  /*88d0*/  MOV R5, R250 ;  /* 0x000000fa00057202 */ /* 0x000fc40000000f00 */
[----:B------:R-:W-:Y:S01]  /*88e0*/  MOV R96, R113 ;  /* 0x0000007100607202 */ /* 0x000fe20000000f00 */
[----:B------:R-:W-:Y:S01]  /*88f0*/  IMAD.MOV.U32 R97, RZ, RZ, R114 ;  /* 0x000000ffff617224 */ /* 0x000fe200078e0072 */
[----:B------:R1:W5:Y:S01]  /*8900*/  LDL.LU R243, [R1+0x54] ;  /* 0x0000540001f37983 */ /* 0x0003620000300800 */
[----:B----4-:R-:W-:Y:S01]  /*8910*/  FFMA.FTZ R0, R252, UR6, -R17 ;  /* 0x00000006fc007c23 */ /* 0x010fe20008010811 */
[----:B------:R-:W-:Y:S01]  /*8920*/  IMAD.MOV.U32 R4, RZ, RZ, R251 ;  /* 0x000000ffff047224 */ /* 0x000fe200078e00fb */
[----:B------:R-:W-:Y:S02]  /*8930*/  MOV R7, R248 ;  /* 0x000000f800077202 */ /* 0x000fe40000000f00 */
[----:B------:R-:W-:Y:S01]  /*8940*/  MOV R83, R118 ;  /* 0x0000007600537202 */ /* 0x000fe20000000f00 */
[----:B------:R4:W1:Y:S01]  /*8950*/  MUFU.EX2 R19, R0 ;  /* 0x0000000000137308 */ /* 0x0008620000000800 */
[----:B------:R-:W-:Y:S01]  /*8960*/  HMMA.16816.F32.BF16 R248, R8, R12, R108 ;  /* 0x0000000c08f8723c */ /* 0x000fe2000004186c */
[----:B------:R-:W-:Y:S01]  /*8970*/  IMAD.MOV.U32 R111, RZ, RZ, R112 ;  /* 0x000000ffff6f7224 */ /* 0x000fe200078e0070 */
[----:B------:R-:W-:Y:S01]  /*8980*/  MOV R98, R115 ;  /* 0x0000007300627202 */ /* 0x000fe20000000f00 */
[----:B------:R-:W-:Y:S01]  /*8990*/  IMAD.MOV.U32 R113, RZ, RZ, R6 ;  /* 0x000000ffff717224 */ /* 0x000fe200078e0006 */
[----:B------:R1:W5:Y:S01]  /*89a0*/  LDL.LU R242, [R1+0x50] ;  /* 0x0000500001f27983 */ /* 0x0003620000300800 */
[----:B----4-:R-:W-:-:S03]  /*89b0*/  FFMA.FTZ R0, R20, UR6, -R17 ;  /* 0x0000000614007c23 */ /* 0x010fc60008010811 */
[----:B------:R-:W-:Y:S01]  /*89c0*/  HMMA.16816.F32.BF16 R244, R8, R14, R92 ;  /* 0x0000000e08f4723c */ /* 0x000fe2000004185c */
[----:B------:R-:W-:Y:S01]  /*89d0*/  MOV R112, R5 ;  /* 0x0000000500707202 */ /* 0x000fe20000000f00 */
[----:B------:R-:W-:Y:S01]  /*89e0*/  IMAD.MOV.U32 R115, RZ, RZ, R200 ;  /* 0x000000ffff737224 */ /* 0x000fe200078e00c8 */
[----:B------:R4:W-:Y:S01]  /*89f0*/  MUFU.EX2 R20, R0 ;  /* 0x0000000000147308 */ /* 0x0009e20000000800 */
[----:B------:R-:W-:Y:S01]  /*8a00*/  IMAD.MOV.U32 R5, RZ, RZ, R202 ;  /* 0x000000ffff057224 */ /* 0x000fe200078e00ca */
[----:B------:R-:W-:Y:S01]  /*8a10*/  MOV R6, R203 ;  /* 0x000000cb00067202 */ /* 0x000fe20000000f00 */
[----:B------:R-:W-:Y:S01]  /*8a20*/  IMAD.MOV.U32 R203, RZ, RZ, R81 ;  /* 0x000000ffffcb7224 */ /* 0x000fe200078e0051 */
[----:B------:R-:W-:Y:S01]  /*8a30*/  MOV R200, R82 ;  /* 0x0000005200c87202 */ /* 0x000fe20000000f00 */
[----:B------:R-:W-:Y:S01]  /*8a40*/  IMAD.MOV.U32 R12, RZ, RZ, R97 ;  /* 0x000000ffff0c7224 */ /* 0x000fe200078e0061 */
[----:B------:R-:W-:Y:S02]  /*8a50*/  MOV R202, R80 ;  /* 0x0000005000ca7202 */ /* 0x000fe40000000f00 */
[----:B------:R-:W-:Y:S01]  /*8a60*/  MUFU.EX2 R47, R3 ;  /* 0x00000003002f7308 */ /* 0x000fe20000000800 */
[----:B------:R-:W-:-:S02]  /*8a70*/  MOV R108, R98 ;  /* 0x00000062006c7202 */ /* 0x000fc40000000f00 */
[----:B------:R-:W-:-:S05]  /*8a80*/  MOV R114, R7 ;  /* 0x0000000700727202 */ /* 0x000fca0000000f00 */
[----:B------:R-:W-:Y:S01]  /*8a90*/  MUFU.EX2 R24, R2 ;  /* 0x0000000200187308 */ /* 0x000fe20000000800 */
[----:B----4-:R-:W-:Y:S01]  /*8aa0*/  FFMA.FTZ R0, R99, UR6, -R17 ;  /* 0x0000000663007c23 */ /* 0x010fe20008010811 */
[----:B------:R-:W-:Y:S01]  /*8ab0*/  IMAD.MOV.U32 R99, RZ, RZ, R4 ;  /* 0x000000ffff637224 */ /* 0x000fe200078e0004 */
[----:B------:R-:W-:Y:S01]  /*8ac0*/  MOV R4, R201 ;  /* 0x000000c900047202 */ /* 0x000fe20000000f00 */
[C---:B------:R-:W-:Y:S01]  /*8ad0*/  HMMA.16816.F32.BF16 R116, R8.reuse, R28, R104 ;  /* 0x0000001c0874723c */ /* 0x040fe20000041868 */
[----:B------:R4:W5:Y:S03]  /*8ae0*/  LDL.LU R241, [R1+0x4c] ;  /* 0x00004c0001f17983 */ /* 0x0009660000300800 */
[----:B------:R2:W-:Y:S01]  /*8af0*/  MUFU.EX2 R17, R0 ;  /* 0x0000000000117308 */ /* 0x0005e20000000800 */
[----:B------:R-:W-:Y:S02]  /*8b00*/  IMAD.MOV.U32 R201, RZ, RZ, R83 ;  /* 0x000000ffffc97224 */ /* 0x000fe400078e0053 */
[----:B------:R-:W4:Y:S01]  /*8b10*/  LDSM.16.MT88.4 R80, [R45+0xd800] ;  /* 0x00d800002d50783b */ /* 0x000f220000004200 */
[----:B--2---:R-:W-:Y:S01]  /*8b20*/  FFMA.FTZ R0, R199, UR6, -R16 ;  /* 0x00000006c7007c23 */ /* 0x004fe20008010810 */
[----:B------:R-:W-:Y:S01]  /*8b30*/  IMAD.MOV.U32 R109, RZ, RZ, R99 ;  /* 0x000000ffff6d7224 */ /* 0x000fe200078e0063 */
[----:B------:R-:W-:Y:S01]  /*8b40*/  MOV R110, R112 ;  /* 0x00000070006e7202 */ /* 0x000fe20000000f00 */
[----:B------:R-:W-:Y:S01]  /*8b50*/  IMAD.MOV.U32 R7, RZ, RZ, R144 ;  /* 0x000000ffff077224 */ /* 0x000fe200078e0090 */
[----:B------:R2:W-:Y:S01]  /*8b60*/  MUFU.EX2 R14, R0 ;  /* 0x00000000000e7308 */ /* 0x0005e20000000800 */
[----:B------:R-:W-:Y:S01]  /*8b70*/  MOV R98, R4 ;  /* 0x0000000400627202 */ /* 0x000fe20000000f00 */
[----:B------:R-:W-:Y:S01]  /*8b80*/  IMAD.MOV.U32 R99, RZ, RZ, R201 ;  /* 0x000000ffff637224 */ /* 0x000fe200078e00c9 */
[----:B------:R-:W-:Y:S01]  /*8b90*/  MOV R112, R200 ;  /* 0x000000c800707202 */ /* 0x000fe20000000f00 */
[----:B------:R-:W-:Y:S01]  /*8ba0*/  IMAD.MOV.U32 R97, RZ, RZ, R115 ;  /* 0x000000ffff617224 */ /* 0x000fe200078e0073 */
[----:B------:R-:W-:Y:S01]  /*8bb0*/  HMMA.16816.F32.BF16 R56, R8, R30, R56 ;  /* 0x0000001e0838723c */ /* 0x000fe20000041838 */
[----:B------:R-:W-:Y:S01]  /*8bc0*/  LDSM.16.MT88.4 R196, [R149+0xd800] ;  /* 0x00d8000095c4783b */ /* 0x000fe20000004200 */
[----:B--2---:R-:W-:-:S04]  /*8bd0*/  FFMA.FTZ R0, R219, UR6, -R16 ;  /* 0x00000006db007c23 */ /* 0x004fc80008010810 */
[----:B------:R2:W4:Y:S01]  /*8be0*/  MUFU.EX2 R15, R0 ;  /* 0x00000000000f7308 */ /* 0x0005220000000800 */
[----:B------:R-:W-:Y:S02]  /*8bf0*/  MOV R4, R202 ;  /* 0x000000ca00047202 */ /* 0x000fe40000000f00 */
[----:B------:R-:W-:Y:S01]  /*8c00*/  MOV R144, R240 ;  /* 0x000000f000907202 */ /* 0x000fe20000000f00 */
[----:B------:R-:W-:Y:S01]  /*8c10*/  IMAD.MOV.U32 R115, RZ, RZ, R7 ;  /* 0x000000ffff737224 */ /* 0x000fe200078e0007 */
[----:B------:R-:W-:Y:S01]  /*8c20*/  HMMA.16816.F32.BF16 R28, R8, R32, R120 ;  /* 0x00000020081c723c */ /* 0x000fe20000041878 */
[----:B--2---:R-:W-:-:S07]  /*8c30*/  FFMA.FTZ R0, R235, UR6, -R16 ;  /* 0x00000006eb007c23 */ /* 0x004fce0008010810 */
[----:B------:R-:W-:Y:S01]  /*8c40*/  HMMA.16816.F32.BF16 R64, R8, R34, R64 ;  /* 0x000000220840723c */ /* 0x000fe20000041840 */
[----:B------:R-:W-:-:S07]  /*8c50*/  IMAD.MOV.U32 R95, RZ, RZ, R99 ;  /* 0x000000ffff5f7224 */ /* 0x000fce00078e0063 */
[----:B------:R-:W-:Y:S01]  /*8c60*/  HMMA.16816.F32.BF16 R40, R8, R38, R40 ;  /* 0x000000260828723c */ /* 0x000fe20000041828 */
[----:B------:R2:W-:Y:S01]  /*8c70*/  MUFU.EX2 R13, R0 ;  /* 0x00000000000d7308 */ /* 0x0005e20000000800 */
[----:B------:R-:W-:Y:S01]  /*8c80*/  IMAD.MOV.U32 R7, RZ, RZ, R145 ;  /* 0x000000ffff077224 */ /* 0x000fe200078e0091 */
[----:B------:R-:W-:Y:S01]  /*8c90*/  MOV R105, R112 ;  /* 0x0000007000697202 */ /* 0x000fe20000000f00 */
[----:B------:R1:W5:Y:S01]  /*8ca0*/  LDL.LU R240, [R1+0x48] ;  /* 0x0000480001f07983 */ /* 0x0003620000300800 */
[----:B--2---:R-:W-:Y:S01]  /*8cb0*/  FFMA.FTZ R0, R234, UR6, -R16 ;  /* 0x00000006ea007c23 */ /* 0x004fe20008010810 */
[----:B------:R-:W-:Y:S02]  /*8cc0*/  IMAD.MOV.U32 R16, RZ, RZ, R111 ;  /* 0x000000ffff107224 */ /* 0x000fe400078e006f */
[----:B------:R-:W-:Y:S02]  /*8cd0*/  IMAD.MOV.U32 R111, RZ, RZ, R113 ;  /* 0x000000ffff6f7224 */ /* 0x000fe400078e0071 */
[----:B------:R-:W-:-:S02]  /*8ce0*/  IMAD.MOV.U32 R113, RZ, RZ, R5 ;  /* 0x000000ffff717224 */ /* 0x000fc400078e0005 */
[----:B------:R-:W-:Y:S02]  /*8cf0*/  IMAD.MOV.U32 R5, RZ, RZ, R203 ;  /* 0x000000ffff057224 */ /* 0x000fe400078e00cb */
[----:B------:R-:W-:Y:S01]  /*8d00*/  HMMA.16816.F32.BF16 R200, R8, R36, R124 ;  /* 0x0000002408c8723c */ /* 0x000fe2000004187c */
[----:B------:R-:W-:Y:S02]  /*8d10*/  IMAD.MOV.U32 R37, RZ, RZ, R12 ;  /* 0x000000ffff257224 */ /* 0x000fe400078e000c */
[----:B------:R-:W2:Y:S01]  /*8d20*/  MUFU.EX2 R12, R0 ;  /* 0x00000000000c7308 */ /* 0x000ea20000000800 */
[----:B------:R-:W-:Y:S02]  /*8d30*/  MOV R234, R96 ;  /* 0x0000006000ea7202 */ /* 0x000fe40000000f00 */
[----:B------:R-:W-:Y:S02]  /*8d40*/  MOV R96, R114 ;  /* 0x0000007200607202 */ /* 0x000fe40000000f00 */
[----:B------:R-:W-:-:S02]  /*8d50*/  MOV R114, R6 ;  /* 0x0000000600727202 */ /* 0x000fc40000000f00 */
        /* <DEDUP_REMOVED lines=37> */
[----:B------:R2:W5:Y:S01]  /*8fb0*/  LDL.LU R233, [R1+0x44] ;  /* 0x0000440001e97983 */ /* 0x0005620000300800 */
[----:B------:R-:W-:-:S02]  /*8fc0*/  F2FP.BF16.F32.PACK_AB R168, R46, R25 ;  /* 0x000000192ea8723e */ /* 0x000fc400000010ff */
[----:B---3--:R-:W-:Y:S02]  /*8fd0*/  F2FP.BF16.F32.PACK_AB R169, R23, R21 ;  /* 0x0000001517a9723e */ /* 0x008fe400000010ff */
[----:B-1----:R-:W-:Y:S02]  /*8fe0*/  F2FP.BF16.F32.PACK_AB R204, R19, R18 ;  /* 0x0000001213cc723e */ /* 0x002fe400000010ff */
[----:B----4-:R-:W-:Y:S02]  /*8ff0*/  F2FP.BF16.F32.PACK_AB R205, R15, R14 ;  /* 0x0000000e0fcd723e */ /* 0x010fe400000010ff */
[----:B--2---:R-:W-:Y:S01]  /*9000*/  F2FP.BF16.F32.PACK_AB R207, R12, R13 ;  /* 0x0000000d0ccf723e */ /* 0x004fe200000010ff */
[----:B------:R-:W-:Y:S01]  /*9010*/  IMAD.MOV.U32 R161, RZ, RZ, R108 ;  /* 0x000000ffffa17224 */ /* 0x000fe200078e006c */
[----:B------:R-:W-:Y:S02]  /*9020*/  F2FP.BF16.F32.PACK_AB R170, R26, R47 ;  /* 0x0000002f1aaa723e */ /* 0x000fe400000010ff */
[----:B------:R-:W-:-:S02]  /*9030*/  F2FP.BF16.F32.PACK_AB R171, R22, R24 ;  /* 0x0000001816ab723e */ /* 0x000fc400000010ff */
[----:B------:R-:W-:Y:S01]  /*9040*/  F2FP.BF16.F32.PACK_AB R206, R17, R20 ;  /* 0x0000001411ce723e */ /* 0x000fe200000010ff */
[----:B------:R-:W-:Y:S01]  /*9050*/  IMAD.MOV.U32 R160, RZ, RZ, R110 ;  /* 0x000000ffffa07224 */ /* 0x000fe200078e006e */
[----:B------:R-:W-:Y:S02]  /*9060*/  MOV R3, R111 ;  /* 0x0000006f00037202 */ /* 0x000fe40000000f00 */
[----:B------:R-:W-:Y:S01]  /*9070*/  MOV R27, R109 ;  /* 0x0000006d001b7202 */ /* 0x000fe20000000f00 */
[-C--:B------:R-:W-:Y:S01]  /*9080*/  HMMA.16816.F32.BF16 R68, R168, R80.reuse, R68 ;  /* 0x00000050a844723c */ /* 0x080fe20000041844 */
[----:B------:R-:W-:Y:S01]  /*9090*/  MOV R109, R131 ;  /* 0x00000083006d7202 */ /* 0x000fe20000000f00 */
[----:B------:R-:W-:Y:S01]  /*90a0*/  IMAD.MOV.U32 R110, RZ, RZ, R130 ;  /* 0x000000ffff6e7224 */ /* 0x000fe200078e0082 */
[----:B------:R-:W-:Y:S01]  /*90b0*/  MOV R111, R129 ;  /* 0x00000081006f7202 */ /* 0x000fe20000000f00 */
[----:B------:R-:W-:Y:S01]  /*90c0*/  IMAD.MOV.U32 R108, RZ, RZ, R128 ;  /* 0x000000ffff6c7224 */ /* 0x000fe200078e0080 */
[----:B------:R-:W-:Y:S01]  /*90d0*/  MOV R93, R97 ;  /* 0x00000061005d7202 */ /* 0x000fe20000000f00 */
[----:B------:R1:W2:Y:S02]  /*90e0*/  LDSM.16.MT88.4 R128, [R149+0xf800] ;  /* 0x00f800009580783b */ /* 0x0002a40000004200 */
        /* <DEDUP_REMOVED lines=8> */
[-C--:B------:R-:W-:Y:S01]  /*9170*/  HMMA.16816.F32.BF16 R76, R204, R82.reuse, R76 ;  /* 0x00000052cc4c723c */ /* 0x080fe2000004184c */
[----:B------:R-:W-:Y:S01]  /*9180*/  IMAD.MOV.U32 R252, RZ, RZ, R160 ;  /* 0x000000fffffc7224 */ /* 0x000fe200078e00a0 */
[----:B------:R-:W-:Y:S01]  /*9190*/  MOV R107, R114 ;  /* 0x00000072006b7202 */ /* 0x000fe20000000f00 */
[----:B------:R-:W-:Y:S01]  /*91a0*/  IMAD.MOV.U32 R3, RZ, RZ, R163 ;  /* 0x000000ffff037224 */ /* 0x000fe200078e00a3 */
[----:B------:R-:W-:Y:S04]  /*91b0*/  LDSM.16.MT88.4 R112, [R148+0x1800] ;  /* 0x001800009470783b */ /* 0x000fe80000004200 */
[----:B------:R-:W-:Y:S01]  /*91c0*/  HMMA.16816.F32.BF16 R80, R168, R82, R48 ;  /* 0x00000052a850723c */ /* 0x000fe20000041830 */
[----:B------:R-:W-:Y:S01]  /*91d0*/  MOV R50, R7 ;  /* 0x0000000700327202 */ /* 0x000fe20000000f00 */
[----:B------:R-:W-:Y:S01]  /*91e0*/  IMAD.MOV.U32 R7, RZ, RZ, R144 ;  /* 0x000000ffff077224 */ /* 0x000fe200078e0090 */
[----:B------:R-:W-:Y:S01]  /*91f0*/  MOV R51, R95 ;  /* 0x0000005f00337202 */ /* 0x000fe20000000f00 */
[----:B------:R-:W-:Y:S01]  /*9200*/  IMAD.MOV.U32 R95, RZ, RZ, R146 ;  /* 0x000000ffff5f7224 */ /* 0x000fe200078e0092 */
[----:B------:R-:W-:Y:S01]  /*9210*/  MOV R49, R145 ;  /* 0x0000009100317202 */ /* 0x000fe20000000f00 */
[----:B------:R3:W5:Y:S01]  /*9220*/  LDL.LU R232, [R1+0x40] ;  /* 0x0000400001e87983 */ /* 0x0007620000300800 */
[----:B------:R-:W-:-:S02]  /*9230*/  MOV R48, R147 ;  /* 0x0000009300307202 */ /* 0x000fc40000000f00 */
[----:B-1----:R-:W-:Y:S01]  /*9240*/  MOV R149, R161 ;  /* 0x000000a100957202 */ /* 0x002fe20000000f00 */
[----:B------:R1:W-:Y:S04]  /*9250*/  LDSM.16.MT88.4 R144, [R45+0xf800] ;  /* 0x00f800002d90783b */ /* 0x0003e80000004200 */
[----:B------:R-:W4:Y:S01]  /*9260*/  LDSM.16.MT88.4 R160, [R44+0x3800] ;  /* 0x003800002ca0783b */ /* 0x000f220000004200 */
[----:B-1----:R-:W-:-:S03]  /*9270*/  IMAD.MOV.U32 R45, RZ, RZ, R99 ;  /* 0x000000ffff2d7224 */ /* 0x002fc600078e0063 */
[----:B------:R1:W-:Y:S02]  /*9280*/  LDSM.16.MT88.4 R96, [R44+0x1800] ;  /* 0x001800002c60783b */ /* 0x0003e40000004200 */
[----:B-1----:R-:W-:Y:S02]  /*9290*/  IMAD.MOV.U32 R44, RZ, RZ, R7 ;  /* 0x000000ffff2c7224 */ /* 0x002fe400078e0007 */
[----:B------:R1:W3:Y:S01]  /*92a0*/  LDSM.16.MT88.4 R4, [R148+0x3800] ;  /* 0x003800009404783b */ /* 0x0002e20000004200 */
[C---:B--2---:R-:W-:Y:S08]  /*92b0*/  HMMA.16816.F32.BF16 R120, R204.reuse, R128, R156 ;  /* 0x00000080cc78723c */ /* 0x044ff0000004189c */
[C---:B------:R-:W-:Y:S08]  /*92c0*/  HMMA.16816.F32.BF16 R124, R204.reuse, R130, R164 ;  /* 0x00000082cc7c723c */ /* 0x040ff000000418a4 */
[----:B----4-:R-:W-:Y:S01]  /*92d0*/  HMMA.16816.F32.BF16 R156, R204, R162, R208 ;  /* 0x000000a2cc9c723c */ /* 0x010fe200000418d0 */
[----:B------:R-:W-:-:S02]  /*92e0*/  MOV R208, R44 ;  /* 0x0000002c00d07202 */ /* 0x000fc40000000f00 */
[----:B-1----:R-:W-:Y:S01]  /*92f0*/  MOV R148, R95 ;  /* 0x0000005f00947202 */ /* 0x002fe20000000f00 */
[----:B------:R-:W-:Y:S01]  /*9300*/  IMAD.MOV.U32 R209, RZ, RZ, R149 ;  /* 0x000000ffffd17224 */ /* 0x000fe200078e0095 */
[----:B------:R-:W-:Y:S01]  /*9310*/  MOV R210, R45 ;  /* 0x0000002d00d27202 */ /* 0x000fe20000000f00 */
[----:B------:R-:W-:Y:S01]  /*9320*/  IMAD.MOV.U32 R211, RZ, RZ, R48 ;  /* 0x000000ffffd37224 */ /* 0x000fe200078e0030 */
[----:B------:R-:W-:Y:S01]  /*9330*/  MOV R44, R49 ;  /* 0x00000031002c7202 */ /* 0x000fe20000000f00 */
[----:B------:R-:W-:Y:S01]  /*9340*/  FADD.FTZ R2, R2, R208 ;  /* 0x000000d002027221 */ /* 0x000fe20000010000 */
[----:B------:R-:W-:Y:S01]  /*9350*/  IMAD.MOV.U32 R45, RZ, RZ, R50 ;  /* 0x000000ffff2d7224 */ /* 0x000fe200078e0032 */
[----:B------:R-:W-:Y:S01]  /*9360*/  MOV R48, R51 ;  /* 0x0000003300307202 */ /* 0x000fe20000000f00 */
[----:B------:R-:W-:Y:S01]  /*9370*/  FADD.FTZ R0, R0, R209 ;  /* 0x000000d100007221 */ /* 0x000fe20000010000 */
[----:B------:R-:W-:Y:S01]  /*9380*/  FADD.FTZ R8, R8, R210 ;  /* 0x000000d208087221 */ /* 0x000fe20000010000 */
[----:B---3--:R-:W-:Y:S01]  /*9390*/  HMMA.16816.F32.BF16 R164, R204, R4, R224 ;  /* 0x00000004cca4723c */ /* 0x008fe200000418e0 */
[----:B------:R-:W-:-:S04]  /*93a0*/  IMAD.MOV.U32 R227, RZ, RZ, R148 ;  /* 0x000000ffffe37224 */ /* 0x000fc800078e0094 */
[----:B------:R-:W-:Y:S01]  /*93b0*/  FADD.FTZ R3, R3, R227 ;  /* 0x000000e303037221 */ /* 0x000fe20000010000 */
[----:B------:R-:W-:Y:S01]  /*93c0*/  IMAD.MOV.U32 R49, RZ, RZ, R9 ;  /* 0x000000ffff317224 */ /* 0x000fe200078e0009 */
[----:B------:R-:W-:Y:S01]  /*93d0*/  MOV R50, R10 ;  /* 0x0000000a00327202 */ /* 0x000fe20000000f00 */
[----:B------:R-:W-:Y:S01]  /*93e0*/  FADD.FTZ R2, R44, R2 ;  /* 0x000000022c027221 */ /* 0x000fe20000010000 */
        /* <DEDUP_REMOVED lines=11> */
[----:B------:R-:W-:Y:S01]  /*94a0*/  HMMA.16816.F32.BF16 R200, R168, R4, R200 ;  /* 0x00000004a8c8723c */ /* 0x000fe200000418c8 */
[----:B------:R-:W-:Y:S01]  /*94b0*/  FADD.FTZ R0, R51, R0 ;  /* 0x0000000033007221 */ /* 0x000fe20000010000 */
[----:B------:R-:W-:Y:S01]  /*94c0*/  FADD.FTZ R4, R9, R8 ;  /* 0x0000000809047221 */ /* 0x000fe20000010000 */
[----:B------:R-:W-:Y:S01]  /*94d0*/  IMAD.MOV.U32 R36, RZ, RZ, R150 ;  /* 0x000000ffff247224 */ /* 0x000fe200078e0096 */
[----:B------:R-:W-:Y:S01]  /*94e0*/  MOV R37, R151 ;  /* 0x0000009700257202 */ /* 0x000fe20000000f00 */
[----:B------:R-:W-:Y:S01]  /*94f0*/  FADD.FTZ R3, R10, R3 ;  /* 0x000000030a037221 */ /* 0x000fe20000010000 */
[----:B------:R-:W-:Y:S01]  /*9500*/  FADD.FTZ R2, R11, R2 ;  /* 0x000000020b027221 */ /* 0x000fe20000010000 */
[----:B------:R-:W-:-:S02]  /*9510*/  IMAD.MOV.U32 R234, RZ, RZ, R60 ;  /* 0x000000ffffea7224 */ /* 0x000fc400078e003c */
[----:B------:R-:W-:Y:S01]  /*9520*/  FADD.FTZ R0, R38, R0 ;  /* 0x0000000026007221 */ /* 0x000fe20000010000 */
[----:B------:R-:W-:Y:S01]  /*9530*/  FADD.FTZ R4, R39, R4 ;  /* 0x0000000427047221 */ /* 0x000fe20000010000 */
[----:B------:R-:W-:Y:S01]  /*9540*/  FADD.FTZ R3, R36, R3 ;  /* 0x0000000324037221 */ /* 0x000fe20000010000 */
[----:B------:R-:W-:Y:S01]  /*9550*/  FADD.FTZ R2, R37, R2 ;  /* 0x0000000225027221 */ /* 0x000fe20000010000 */
[----:B------:R-:W-:Y:S01]  /*9560*/  MOV R219, R93 ;  /* 0x0000005d00db7202 */ /* 0x000fe20000000f00 */
[----:B------:R-:W-:Y:S02]  /*9570*/  IMAD.MOV.U32 R35, RZ, RZ, R94 ;  /* 0x000000ffff237224 */ /* 0x000fe400078e005e */
[----:B------:R-:W-:Y:S01]  /*9580*/  FADD.FTZ R0, R234, R0 ;  /* 0x00000000ea007221 */ /* 0x000fe20000010000 */
[----:B------:R-:W-:Y:S01]  /*9590*/  FADD.FTZ R4, R16, R4 ;  /* 0x0000000410047221 */ /* 0x000fe20000010000 */
[----:B------:R-:W-:Y:S01]  /*95a0*/  FADD.FTZ R5, R235, R3 ;  /* 0x00000003eb057221 */ /* 0x000fe20000010000 */
[----:B------:R-:W-:-:S02]  /*95b0*/  IMAD.MOV.U32 R32, RZ, RZ, R92 ;  /* 0x000000ffff207224 */ /* 0x000fc400078e005c */
        /* <DEDUP_REMOVED lines=39> */
[----:B------:R1:W5:Y:S04]  /*9830*/  LDL.LU R60, [R1+0x3c] ;  /* 0x00003c00013c7983 */ /* 0x0003680000300800 */
[----:B------:R1:W-:Y:S04]  /*9840*/  STL [R1+0x10], R4 ;  /* 0x0000100401007387 */ /* 0x0003e80000100800 */
[----:B------:R1:W-:Y:S04]  /*9850*/  STL [R1+0x1c], R3 ;  /* 0x00001c0301007387 */ /* 0x0003e80000100800 */
[----:B------:R1:W-:Y:S01]  /*9860*/  STL [R1+0x14], R0 ;  /* 0x0000140001007387 */ /* 0x0003e20000100800 */
[----:B------:R-:W-:Y:S03]  /*9870*/  HMMA.16816.F32.BF16 R92, R204, R98, R84 ;  /* 0x00000062cc5c723c */ /* 0x000fe60000041854 */
[----:B------:R1:W-:Y:S01]  /*9880*/  STL [R1+0x18], R2 ;  /* 0x0000180201007387 */ /* 0x0003e20000100800 */
[----:B------:R-:W-:Y:S01]  /*9890*/  IMAD.MOV.U32 R84, RZ, RZ, R104 ;  /* 0x000000ffff547224 */ /* 0x000fe200078e0068 */
[----:B------:R-:W-:Y:S01]  /*98a0*/  MOV R85, R105 ;  /* 0x0000006900557202 */ /* 0x000fe20000000f00 */
[----:B------:R-:W-:Y:S01]  /*98b0*/  IMAD.MOV.U32 R86, RZ, RZ, R106 ;  /* 0x000000ffff567224 */ /* 0x000fe200078e006a */
[----:B------:R-:W-:-:S02]  /*98c0*/  MOV R87, R107 ;  /* 0x0000006b00577202 */ /* 0x000fc40000000f00 */
[----:B------:R-:W-:Y:S01]  /*98d0*/  HMMA.16816.F32.BF16 R104, R204, R112, R132 ;  /* 0x00000070cc68723c */ /* 0x000fe20000041884 */
[----:B------:R-:W-:Y:S01]  /*98e0*/  IMAD.MOV.U32 R132, RZ, RZ, R108 ;  /* 0x000000ffff847224 */ /* 0x000fe200078e006c */
[----:B------:R-:W-:Y:S01]  /*98f0*/  MOV R133, R109 ;  /* 0x0000006d00857202 */ /* 0x000fe20000000f00 */
[----:B------:R-:W-:Y:S01]  /*9900*/  IMAD.MOV.U32 R134, RZ, RZ, R110 ;  /* 0x000000ffff867224 */ /* 0x000fe200078e006e */
[----:B------:R-:W-:-:S04]  /*9910*/  MOV R135, R111 ;  /* 0x0000006f00877202 */ /* 0x000fc80000000f00 */
[C---:B------:R-:W-:Y:S08]  /*9920*/  HMMA.16816.F32.BF16 R136, R204.reuse, R144, R136 ;  /* 0x00000090cc88723c */ /* 0x040ff00000041888 */
[C---:B------:R-:W-:Y:S08]  /*9930*/  HMMA.16816.F32.BF16 R140, R204.reuse, R146, R140 ;  /* 0x00000092cc8c723c */ /* 0x040ff0000004188c */
[----:B------:R-:W-:Y:S08]  /*9940*/  HMMA.16816.F32.BF16 R108, R204, R114, R152 ;  /* 0x00000072cc6c723c */ /* 0x000ff00000041898 */
[----:B------:R-:W-:Y:S08]  /*9950*/  HMMA.16816.F32.BF16 R132, R168, R144, R132 ;  /* 0x00000090a884723c */ /* 0x000ff00000041884 */
[----:B------:R-:W-:Y:S08]  /*9960*/  HMMA.16816.F32.BF16 R152, R204, R160, R188 ;  /* 0x000000a0cc98723c */ /* 0x000ff000000418bc */
[----:B------:R-:W-:Y:S08]  /*9970*/  HMMA.16816.F32.BF16 R144, R168, R146, R84 ;  /* 0x00000092a890723c */ /* 0x000ff00000041854 */
        /* <DEDUP_REMOVED lines=13> */
[-C--:B------:R-:W-:Y:S08]  /*9a50*/  HMMA.16816.F32.BF16 R204, R204, R6.reuse, R220 ;  /* 0x00000006cccc723c */ /* 0x080ff000000418dc */
[----:B------:R-:W-:Y:S01]  /*9a60*/  HMMA.16816.F32.BF16 R168, R168, R6, R40 ;  /* 0x00000006a8a8723c */ /* 0x000fe20000041828 */
[----:B------:R-:W-:-:S04]  /*9a70*/  NOP ;  /* 0x0000000000007918 */ /* 0x000fc80000000000 */
[----:B-1----:R-:W-:-:S15]  /*9a80*/  @!P3 BRA `(.L_x_395) ;  /* 0x0000004800d8b947 */ /* 0x002fde0003800000 */
[----:B------:R-:W2:Y:S01]  /*9a90*/  LDL.LU R32, [R1+0x30] ;  /* 0x0000300001207983 */ /* 0x000ea20000300800 */
[----:B------:R-:W1:Y:S01]  /*9aa0*/  LDC.64 R8, c[0x0][0x3c0] ;  /* 0x0000f000ff087b82 */ /* 0x000e620000000a00 */
[----:B------:R-:W3:Y:S02]  /*9ab0*/  LDCU UR6, c[0x0][0x440] ;  /* 0x00008800ff0677ac */ /* 0x000ee40008000800 */
[----:B------:R-:W4:Y:S04]  /*9ac0*/  LDL.LU R33, [R1+0x34] ;  /* 0x0000340001217983 */ /* 0x000f280000300800 */
[----:B------:R-:W4:Y:S01]  /*9ad0*/  LDL R252, [R1+0x38] ;  /* 0x0000380001fc7983 */ /* 0x000f220000100800 */
[----:B------:R-:W-:Y:S01]  /*9ae0*/  ULEA UR5, UR5, UR4, 0x18 ;  /* 0x0000000405057291 */ /* 0x000fe2000f8ec0ff */
[----:B------:R-:W-:Y:S01]  /*9af0*/  IMAD.MOV.U32 R230, RZ, RZ, 0x20 ;  /* 0x00000020ffe67424 */ /* 0x000fe200078e00ff */
[----:B------:R-:W1:Y:S01]  /*9b00*/  LDCU UR4, c[0x0][0x45c] ;  /* 0x00008b80ff0477ac */ /* 0x000e620008000800 */
[----:B------:R-:W2:Y:S01]  /*9b10*/  S2R R27, SR_CTAID.X ;  /* 0x00000000001b7919 */ /* 0x000ea20000002500 */
[----:B------:R-:W-:-:S02]  /*9b20*/  IMAD.MOV.U32 R231, RZ, RZ, 0x20 ;  /* 0x00000020ffe77424 */ /* 0x000fc400078e00ff */
[----:B------:R-:W-:Y:S01]  /*9b30*/  IMAD.MOV.U32 R180, RZ, RZ, R172 ;  /* 0x000000ffffb47224 */ /* 0x000fe200078e00ac */
[----:B------:R-:W3:Y:S01]  /*9b40*/  S2R R235, SR_TID.X ;  /* 0x0000000000eb7919 */ /* 0x000ee20000002100 */
[----:B-----5:R-:W-:Y:S01]  /*9b50*/  IMAD.MOV.U32 R179, RZ, RZ, R175 ;  /* 0x000000ffffb37224 */ /* 0x020fe200078e00af */
[----:B------:R-:W-:Y:S01]  /*9b60*/  LEA R238, R60, UR5, 0x1 ;  /* 0x000000053cee7c11 */ /* 0x000fe2000f8e08ff */
[----:B------:R-:W-:Y:S02]  /*9b70*/  IMAD.MOV.U32 R178, RZ, RZ, R176 ;  /* 0x000000ffffb27224 */ /* 0x000fe400078e00b0 */
[----:B------:R-:W-:Y:S02]  /*9b80*/  IMAD.MOV.U32 R174, RZ, RZ, R177 ;  /* 0x000000ffffae7224 */ /* 0x000fe400078e00b1 */
[----:B------:R-:W-:Y:S02]  /*9b90*/  IMAD.MOV.U32 R237, RZ, RZ, 0x40 ;  /* 0x00000040ffed7424 */ /* 0x000fe400078e00ff */
[----:B-1----:R-:W-:Y:S01]  /*9ba0*/  IMAD.MOV.U32 R7, RZ, RZ, R9 ;  /* 0x000000ffff077224 */ /* 0x002fe200078e0009 */
[----:B------:R-:W-:Y:S01]  /*9bb0*/  STL.64 [R1], R8 ;  /* 0x0000000801007387 */ /* 0x000fe20000100a00 */
[----:B------:R-:W-:-:S02]  /*9bc0*/  IMAD.MOV.U32 R6, RZ, RZ, R8 ;  /* 0x000000ffff067224 */ /* 0x000fc400078e0008 */
[C---:B---3--:R-:W-:Y:S01]  /*9bd0*/  IMAD.SHL.U32 R4, R235.reuse, 0x40, RZ ;  /* 0x00000040eb047824 */ /* 0x048fe200078e00ff */
[----:B------:R-:W-:Y:S01]  /*9be0*/  SHF.R.U32.HI R228, RZ, 0x1, R235 ;  /* 0x00000001ffe47819 */ /* 0x000fe200000116eb */
[C---:B------:R-:W-:Y:S01]  /*9bf0*/  IMAD.SHL.U32 R236, R235.reuse, 0x40, RZ ;  /* 0x00000040ebec7824 */ /* 0x040fe200078e00ff */
[C---:B------:R-:W-:Y:S01]  /*9c00*/  LOP3.LUT P0, RZ, R235.reuse, 0x2, RZ, 0xc0, !PT ;  /* 0x00000002ebff7812 */ /* 0x040fe2000780c0ff */
[----:B------:R-:W-:Y:S01]  /*9c10*/  IMAD.SHL.U32 R0, R235, 0x8, RZ ;  /* 0x00000008eb007824 */ /* 0x000fe200078e00ff */
[----:B------:R-:W-:Y:S02]  /*9c20*/  LOP3.LUT R2, R4, 0x1c0, RZ, 0xc0, !PT ;  /* 0x000001c004027812 */ /* 0x000fe400078ec0ff */
[----:B------:R-:W-:Y:S02]  /*9c30*/  LOP3.LUT R234, R236, 0x1c0, RZ, 0xc0, !PT ;  /* 0x000001c0ecea7812 */ /* 0x000fe400078ec0ff */
[--C-:B------:R-:W-:Y:S02]  /*9c40*/  LOP3.LUT R2, R2, 0x38, R0.reuse, 0xf8, !PT ;  /* 0x0000003802027812 */ /* 0x100fe400078ef800 */
[----:B------:R-:W-:-:S02]  /*9c50*/  LOP3.LUT R234, R234, 0x38, R0, 0xf8, !PT ;  /* 0x00000038eaea7812 */ /* 0x000fc400078ef800 */
[----:B------:R-:W-:Y:S02]  /*9c60*/  LOP3.LUT R228, R2, 0x8, R228, 0x78, !PT ;  /* 0x0000000802e47812 */ /* 0x000fe400078e78e4 */
[----:B------:R-:W-:Y:S02]  /*9c70*/  LOP3.LUT R2, R236, 0x400, RZ, 0xc0, !PT ;  /* 0x00000400ec027812 */ /* 0x000fe400078ec0ff */
[----:B------:R-:W-:Y:S02]  /*9c80*/  LOP3.LUT R229, R234, 0x8, R235, 0x78, !PT ;  /* 0x00000008eae57812 */ /* 0x000fe400078e78eb */
[----:B------:R-:W-:Y:S02]  /*9c90*/  LOP3.LUT R228, R228, 0x200, R4, 0xf8, !PT ;  /* 0x00000200e4e47812 */ /* 0x000fe400078ef804 */
[----:B------:R-:W-:Y:S01]  /*9ca0*/  LOP3.LUT R5, R0, 0x38, RZ, 0xc0, !PT ;  /* 0x0000003800057812 */ /* 0x000fe200078ec0ff */
[----:B------:R-:W-:Y:S01]  /*9cb0*/  IMAD R229, R229, 0x2, R2 ;  /* 0x00000002e5e57824 */ /* 0x000fe200078e0202 */
[----:B------:R-:W-:-:S02]  /*9cc0*/  LEA R228, R228, UR5, 0x1 ;  /* 0x00000005e4e47c11 */ /* 0x000fc4000f8e08ff */
[----:B------:R-:W-:Y:S02]  /*9cd0*/  SEL R231, R231, 0xffffffe0, !P0 ;  /* 0xffffffe0e7e77807 */ /* 0x000fe40004000000 */
[----:B------:R-:W-:Y:S01]  /*9ce0*/  ISETP.GE.AND P1, PT, R5, UR6, PT ;  /* 0x0000000605007c0c */ /* 0x000fe2000bf26270 */
[----:B------:R-:W-:Y:S01]  /*9cf0*/  VIADD R0, R228, 0xc000 ;  /* 0x0000c000e4007836 */ /* 0x000fe20000000000 */
[----:B------:R-:W1:Y:S01]  /*9d00*/  LDCU UR6, c[0x0][0x440] ;  /* 0x00008800ff0677ac */ /* 0x000e620008000800 */
[----:B--2---:R-:W-:Y:S02]  /*9d10*/  IMAD R3, R27, 0x80, R32 ;  /* 0x000000801b037824 */ /* 0x004fe400078e0220 */
[----:B------:R-:W2:Y:S01]  /*9d20*/  S2R R27, SR_TID.X ;  /* 0x00000000001b7919 */ /* 0x000ea20000002100 */
[----:B----4-:R-:W-:Y:S02]  /*9d30*/  LEA.HI.SX32 R239, R33, 0xfffffffe, 0x1a ;  /* 0xfffffffe21ef7811 */ /* 0x010fe400078fd2ff */
[----:B--2---:R-:W-:Y:S01]  /*9d40*/  SHF.R.U32.HI R32, RZ, 0x2, R27 ;  /* 0x00000002ff207819 */ /* 0x004fe2000001161b */
[----:B------:R-:W-:-:S03]  /*9d50*/  IMAD.SHL.U32 R27, R27, 0x2, RZ ;  /* 0x000000021b1b7824 */ /* 0x000fc600078e00ff */
[----:B------:R-:W-:Y:S02]  /*9d60*/  LOP3.LUT R32, R32, 0x7, RZ, 0xc0, !PT ;  /* 0x0000000720207812 */ /* 0x000fe400078ec0ff */
[----:B------:R-:W-:Y:S02]  /*9d70*/  LOP3.LUT R27, R27, 0x6, RZ, 0xc0, !PT ;  /* 0x000000061b1b7812 */ /* 0x000fe400078ec0ff */
[----:B------:R-:W-:-:S03]  /*9d80*/  IADD3 R3, PT, PT, R62, R3, R32 ;  /* 0x000000033e037210 */ /* 0x000fc60007ffe020 */
[----:B------:R-:W-:Y:S02]  /*9d90*/  IMAD.IADD R2, R27, 0x1, R252 ;  /* 0x000000011b027824 */ /* 0x000fe400078e02fc */
[----:B------:R-:W2:Y:S01]  /*9da0*/  S2R R27, SR_TID.X ;  /* 0x00000000001b7919 */ /* 0x000ea20000002100 */
[----:B------:R3:W-:Y:S04]  /*9db0*/  STL [R1+0x24], R3 ;  /* 0x0000240301007387 */ /* 0x0007e80000100800 */
[----:B------:R4:W-:Y:S01]  /*9dc0*/  STL [R1+0x20], R2 ;  /* 0x0000200201007387 */ /* 0x0009e20000100800 */
[C---:B---3--:R-:W-:Y:S02]  /*9dd0*/  SHF.L.U64.HI R3, R6.reuse, 0x4, R7 ;  /* 0x0000000406037819 */ /* 0x048fe40000010207 */
[----:B--2---:R-:W-:Y:S01]  /*9de0*/  LOP3.LUT P4, RZ, R27, 0x2, RZ, 0xc0, !PT ;  /* 0x000000021bff7812 */ /* 0x004fe2000788c0ff */
[----:B----4-:R-:W-:-:S02]  /*9df0*/  IMAD.SHL.U32 R2, R6, 0x10, RZ ;  /* 0x0000001006027824 */ /* 0x010fc400078e00ff */
[----:B------:R2:W-:Y:S01]  /*9e00*/  STL [R1+0x28], R3 ;  /* 0x0000280301007387 */ /* 0x0005e20000100800 */
[----:B------:R-:W-:-:S03]  /*9e10*/  SEL R230, R230, 0xffffffe0, !P4 ;  /* 0xffffffe0e6e67807 */ /* 0x000fc60006000000 */
[----:B------:R2:W-:Y:S02]  /*9e20*/  STL [R1+0x30], R2 ;  /* 0x0000300201007387 */ /* 0x0005e40000100800 */
[----:B------:R-:W-:Y:S01]  /*9e30*/  IMAD.IADD R230, R230, 0x1, R228 ;  /* 0x00000001e6e67824 */ /* 0x000fe200078e02e4 */
[----:B-1----:R-:W-:Y:S06]  /*9e40*/  BRA `(.L_x_396) ;  /* 0x0000000400307947 */ /* 0x002fec0003800000 */
.L_x_398:
[----:B------:R-:W1:Y:S01]  /*9e50*/  LDC.64 R182, c[0x0][0x3b8] ;  /* 0x0000ee00ffb67b82 */ /* 0x000e620000000a00 */
[----:B------:R-:W-:Y:S04]  /*9e60*/  VIADD R3, R239, 0xffffffff ;  /* 0xffffffffef037836 */ /* 0x000fe80000000000 */
[C---:B-1----:R-:W-:Y:S01]  /*9e70*/  IMAD.WIDE.U32 R176, R3.reuse, R182, RZ ;  /* 0x000000b603b07225 */ /* 0x042fe200078e00ff */
[----:B------:R-:W-:Y:S03]  /*9e80*/  SHF.L.U64.HI R218, R182, 0x4, R183 ;  /* 0x00000004b6da7819 */ /* 0x000fe600000102b7 */
[----:B------:R-:W-:Y:S01]  /*9e90*/  IMAD R177, R3, R183, R177 ;  /* 0x000000b703b17224 */ /* 0x000fe200078e02b1 */
[-C--:B------:R-:W-:Y:S01]  /*9ea0*/  @!P1 LEA R208, P2, R176, R241.reuse, 0x7 ;  /* 0x000000f1b0d09211 */ /* 0x080fe200078438ff */
[----:B------:R-:W-:Y:S03]  /*9eb0*/  IMAD.SHL.U32 R181, R182, 0x10, RZ ;  /* 0x00000010b6b57824 */ /* 0x000fe600078e00ff */
[CCC-:B------:R-:W-:Y:S02]  /*9ec0*/  @!P1 LEA.HI.X R209, R176.reuse, R240.reuse, R177.reuse, 0x7, P2 ;  /* 0x000000f0b0d19211 */ /* 0x1c0fe400010f3cb1 */
[C---:B------:R-:W-:Y:S02]  /*9ed0*/  @!P4 LEA R210, P2, R176.reuse, R241, 0x7 ;  /* 0x000000f1b0d2c211 */ /* 0x040fe400078438ff */
[C---:B------:R-:W-:Y:S01]  /*9ee0*/  LEA R3, P3, R176.reuse, R181, 0x6 ;  /* 0x000000b5b0037211 */ /* 0x040fe200078630ff */
[----:B------:R-:W-:Y:S01]  /*9ef0*/  @!PT LDS RZ, [RZ] ;  /* 0x00000000fffff984 */ /* 0x000fe20000000800 */
[----:B------:R-:W-:Y:S01]  /*9f00*/  @!PT LDS RZ, [RZ] ;  /* 0x00000000fffff984 */ /* 0x000fe20000000800 */
[----:B------:R-:W-:Y:S01]  /*9f10*/  @!PT LDS RZ, [RZ] ;  /* 0x00000000fffff984 */ /* 0x000fe20000000800 */
[----:B------:R1:W-:Y:S01]  /*9f20*/  @!P1 LDGSTS.E.BYPASS.LTC128B.128 [R238+0x8000], desc[UR16][R208.64] ;  /* 0x08000000d0ee9fae */ /* 0x0003e2000b981a10 */
[C-C-:B------:R-:W-:Y:S02]  /*9f30*/  @!P4 LEA.HI.X R211, R176.reuse, R240, R177.reuse, 0x7, P2 ;  /* 0x000000f0b0d3c211 */ /* 0x140fe400010f3cb1 */
[----:B------:R-:W-:Y:S01]  /*9f40*/  LEA.HI.X R177, R176, R218, R177, 0x6, P3 ;  /* 0x000000dab0b17211 */ /* 0x000fe200018f34b1 */
[----:B------:R2:W-:Y:S01]  /*9f50*/  @P1 STS.128 [R238+0x8000], RZ ;  /* 0x008000ffee001388 */ /* 0x0005e20000000c00 */
[C---:B------:R-:W-:Y:S03]  /*9f60*/  @!P1 LEA R176, P2, R3.reuse, R241, 0x1 ;  /* 0x000000f103b09211 */ /* 0x040fe600078408ff */
[----:B------:R-:W-:Y:S01]  /*9f70*/  @!PT LDS RZ, [RZ] ;  /* 0x00000000fffff984 */ /* 0x000fe20000000800 */
[----:B------:R-:W-:Y:S01]  /*9f80*/  @!PT LDS RZ, [RZ] ;  /* 0x00000000fffff984 */ /* 0x000fe20000000800 */
[----:B------:R-:W-:Y:S01]  /*9f90*/  @!PT LDS RZ, [RZ] ;  /* 0x00000000fffff984 */ /* 0x000fe20000000800 */
[----:B------:R3:W-:Y:S01]  /*9fa0*/  @!P4 LDGSTS.E.BYPASS.LTC128B.128 [R238+0xa000], desc[UR16][R210.64+0x80] ;  /* 0x0a000080d2eecfae */ /* 0x0007e2000b981a10 */
[-CC-:B------:R-:W-:Y:S02]  /*9fb0*/  @!P1 LEA.HI.X R172, R3, R240.reuse, R177.reuse, 0x1, P2 ;  /* 0x000000f003ac9211 */ /* 0x180fe400010f0cb1 */
[----:B------:R-:W-:Y:S01]  /*9fc0*/  @!P1 IADD3 R175, P2, PT, R181, R3, RZ ;  /* 0x00000003b5af9210 */ /* 0x000fe20007f5e0ff */
[----:B------:R2:W-:Y:S01]  /*9fd0*/  @P4 STS.128 [R238+0xa000], RZ ;  /* 0x00a000ffee004388 */ /* 0x0005e20000000c00 */
[C---:B-1----:R-:W-:Y:S04]  /*9fe0*/  @!P4 LEA R208, P3, R3.reuse, R241, 0x1 ;  /* 0x000000f103d0c211 */ /* 0x042fe800078608ff */
[-CC-:B------:R-:W-:Y:S01]  /*9ff0*/  @!P4 LEA.HI.X R209, R3, R240.reuse, R177.reuse, 0x1, P3 ;  /* 0x000000f003d1c211 */ /* 0x180fe200018f0cb1 */
[----:B---3--:R-:W-:Y:S02]  /*a000*/  @!P1 IMAD.MOV.U32 R210, RZ, RZ, R176 ;  /* 0x000000ffffd29224 */ /* 0x008fe400078e00b0 */
[----:B------:R-:W-:Y:S01]  /*a010*/  @!P1 IMAD.MOV.U32 R211, RZ, RZ, R172 ;  /* 0x000000ffffd39224 */ /* 0x000fe200078e00ac */
[-C--:B------:R-:W-:Y:S02]  /*a020*/  @!P4 IADD3 R172, P3, PT, R181, R3.reuse, RZ ;  /* 0x00000003b5acc210 */ /* 0x080fe40007f7e0ff */
[----:B------:R-:W-:Y:S02]  /*a030*/  @!P1 LEA R181, P5, R182, R3, 0x5 ;  /* 0x00000003b6b59211 */ /* 0x000fe400078a28ff */
[----:B------:R-:W-:Y:S01]  /*a040*/  @!PT LDS RZ, [RZ] ;  /* 0x00000000fffff984 */ /* 0x000fe20000000800 */
[----:B------:R-:W-:Y:S01]  /*a050*/  @!PT LDS RZ, [RZ] ;  /* 0x00000000fffff984 */ /* 0x000fe20000000800 */
[----:B------:R-:W-:Y:S01]  /*a060*/  @!PT LDS RZ, [RZ] ;  /* 0x00000000fffff984 */ /* 0x000fe20000000800 */
[----:B------:R1:W-:Y:S01]  /*a070*/  @!P1 LDGSTS.E.BYPASS.LTC128B.128 [R238+0x8800], desc[UR16][R210.64] ;  /* 0x08800000d2ee9fae */ /* 0x0003e2000b981a10 */
[C-C-:B------:R-:W-:Y:S03]  /*a080*/  @!P4 IMAD.X R176, R218.reuse, 0x1, R177.reuse, P3 ;  /* 0x00000001dab0c824 */ /* 0x140fe600018e06b1 */
[----:B------:R2:W-:Y:S04]  /*a090*/  @P1 STS.128 [R238+0x8800], RZ ;  /* 0x008800ffee001388 */ /* 0x0005e80000000c00 */
[----:B------:R-:W-:Y:S01]  /*a0a0*/  @!PT LDS RZ, [RZ] ;  /* 0x00000000fffff984 */ /* 0x000fe20000000800 */
[----:B------:R-:W-:Y:S01]  /*a0b0*/  @!PT LDS RZ, [RZ] ;  /* 0x00000000fffff984 */ /* 0x000fe20000000800 */
[----:B------:R-:W-:Y:S01]  /*a0c0*/  @!PT LDS RZ, [RZ] ;  /* 0x00000000fffff984 */ /* 0x000fe20000000800 */
[----:B------:R3:W-:Y:S04]  /*a0d0*/  @!P4 LDGSTS.E.BYPASS.LTC128B.128 [R238+0xa800], desc[UR16][R208.64+0x80] ;  /* 0x0a800080d0eecfae */ /* 0x0007e8000b981a10 */
[----:B------:R2:W-:Y:S01]  /*a0e0*/  @P4 STS.128 [R238+0xa800], RZ ;  /* 0x00a800ffee004388 */ /* 0x0005e20000000c00 */
[----:B-1----:R-:W-:Y:S01]  /*a0f0*/  @!P1 IMAD.X R211, R218, 0x1, R177, P2 ;  /* 0x00000001dad39824 */ /* 0x002fe200010e06b1 */
[C---:B------:R-:W-:Y:S02]  /*a100*/  @!P1 LEA R210, P6, R175.reuse, R241, 0x1 ;  /* 0x000000f1afd29211 */ /* 0x040fe400078c08ff */
[C---:B------:R-:W-:Y:S02]  /*a110*/  @!P4 LEA R3, P2, R182.reuse, R3, 0x5 ;  /* 0x00000003b603c211 */ /* 0x040fe400078428ff */
[-C--:B------:R-:W-:Y:S02]  /*a120*/  @!P1 LEA.HI.X R211, R175, R240.reuse, R211, 0x1, P6 ;  /* 0x000000f0afd39211 */ /* 0x080fe400030f0cd3 */
[--C-:B------:R-:W-:Y:S02]  /*a130*/  @!P1 LEA.HI.X R175, R182, R177, R183.reuse, 0x5, P5 ;  /* 0x000000b1b6af9211 */ /* 0x100fe400028f2cb7 */
[----:B---3--:R-:W-:Y:S01]  /*a140*/  @!P4 LEA R208, P3, R172, R241, 0x1 ;  /* 0x000000f1acd0c211 */ /* 0x008fe200078608ff */
[----:B------:R-:W-:Y:S01]  /*a150*/  @!PT LDS RZ, [RZ] ;  /* 0x00000000fffff984 */ /* 0x000fe20000000800 */
[----:B------:R-:W-:Y:S01]  /*a160*/  @!PT LDS RZ, [RZ] ;  /* 0x00000000fffff984 */ /* 0x000fe20000000800 */
[----:B------:R-:W-:Y:S01]  /*a170*/  @!PT LDS RZ, [RZ] ;  /* 0x00000000fffff984 */ /* 0x000fe20000000800 */
[----:B------:R2:W-:Y:S01]  /*a180*/  @!P1 LDGSTS.E.BYPASS.LTC128B.128 [R238+0x9000], desc[UR16][R210.64] ;  /* 0x09000000d2ee9fae */ /* 0x0005e2000b981a10 */
[----:B------:R-:W-:Y:S02]  /*a190*/  @!P4 LEA.HI.X R177, R182, R177, R183, 0x5, P2 ;  /* 0x000000b1b6b1c211 */ /* 0x000fe400010f2cb7 */
[-C--:B------:R-:W-:Y:S01]  /*a1a0*/  @!P4 LEA.HI.X R209, R172, R240.reuse, R176, 0x1, P3 ;  /* 0x000000f0acd1c211 */ /* 0x080fe200018f0cb0 */
[----:B------:R2:W-:Y:S01]  /*a1b0*/  @P1 STS.128 [R238+0x9000], RZ ;  /* 0x009000ffee001388 */ /* 0x0005e20000000c00 */
[-C--:B------:R-:W-:Y:S02]  /*a1c0*/  @!P1 LEA R182, P3, R181, R241.reuse, 0x1 ;  /* 0x000000f1b5b69211 */ /* 0x080fe400078608ff */
[----:B------:R-:W-:Y:S01]  /*a1d0*/  @!P4 LEA R176, P2, R3, R241, 0x1 ;  /* 0x000000f103b0c211 */ /* 0x000fe200078408ff */
[----:B------:R-:W-:Y:S01]  /*a1e0*/  @!PT LDS RZ, [RZ] ;  /* 0x00000000fffff984 */ /* 0x000fe20000000800 */
[----:B------:R-:W-:Y:S01]  /*a1f0*/  @!PT LDS RZ, [RZ] ;  /* 0x00000000fffff984 */ /* 0x000fe20000000800 */
[----:B------:R-:W-:Y:S01]  /*a200*/  @!PT LDS RZ, [RZ] ;  /* 0x00000000fffff984 */ /* 0x000fe20000000800 */
[----:B------:R2:W-:Y:S01]  /*a210*/  @!P4 LDGSTS.E.BYPASS.LTC128B.128 [R238+0xb000], desc[UR16][R208.64+0x80] ;  /* 0x0b000080d0eecfae */ /* 0x0005e2000b981a10 */
[-C--:B------:R-:W-:Y:S02]  /*a220*/  @!P1 LEA.HI.X R183, R181, R240.reuse, R175, 0x1, P3 ;  /* 0x000000f0b5b79211 */ /* 0x080fe400018f0caf */
[----:B------:R-:W-:Y:S01]  /*a230*/  @!P4 LEA.HI.X R177, R3, R240, R177, 0x1, P2 ;  /* 0x000000f003b1c211 */ /* 0x000fe200010f0cb1 */
        /* <DEDUP_REMOVED lines=13> */
.L_x_396:
[----:B------:R-:W2:Y:S01]  /*a310*/  LDL R12, [R1] ;  /* 0x00000000010c7983 */ /* 0x000ea20000100800 */
[----:B------:R-:W-:Y:S04]  /*a320*/  DEPBAR.LE SB0, 0x0 ;  /* 0x000080000000791a */ /* 0x000fe80000000000 */
[----:B------:R-:W3:Y:S01]  /*a330*/  LDL R13, [R1+0x4] ;  /* 0x00000400010d7983 */ /* 0x000ee20000100800 */
[C---:B------:R-:W-:Y:S01]  /*a340*/  IMAD.SHL.U32 R8, R235.reuse, 0x8, RZ ;  /* 0x00000008eb087824 */ /* 0x040fe200078e00ff */
[----:B------:R-:W-:Y:S01]  /*a350*/  SHF.R.U32.HI R232, RZ, 0x1, R235 ;  /* 0x00000001ffe87819 */ /* 0x000fe200000116eb */
[----:B------:R-:W-:Y:S01]  /*a360*/  IMAD.SHL.U32 R0, R235, 0x20, RZ ;  /* 0x00000020eb007824 */ /* 0x000fe200078e00ff */
[----:B------:R-:W4:Y:S02]  /*a370*/  LDL R7, [R1+0x30] ;  /* 0x0000300001077983 */ /* 0x000f240000100800 */
[----:B------:R-:W-:Y:S02]  /*a380*/  LOP3.LUT R8, R8, 0x38, RZ, 0xc0, !PT ;  /* 0x0000003808087812 */ /* 0x000fe400078ec0ff */
[----:B------:R-:W5:Y:S01]  /*a390*/  LDL R6, [R1+0x28] ;  /* 0x0000280001067983 */ /* 0x000f620000100800 */
[----:B------:R-:W-:Y:S02]  /*a3a0*/  LOP3.LUT R233, R0, 0x7c00, RZ, 0xc0, !PT ;  /* 0x00007c0000e97812 */ /* 0x000fe400078ec0ff */
[----:B------:R-:W-:Y:S01]  /*a3b0*/  LOP3.LUT R9, R8, 0x40, RZ, 0xfc, !PT ;  /* 0x0000004008097812 */ /* 0x000fe200078efcff */
[----:B------:R-:W-:Y:S01]  /*a3c0*/  BAR.SYNC.DEFER_BLOCKING 0x0 ;  /* 0x0000000000007b1d */ /* 0x000fe20000010000 */
[----:B------:R-:W-:Y:S02]  /*a3d0*/  LOP3.LUT R0, R232, 0x8, RZ, 0xc0, !PT ;  /* 0x00000008e8007812 */ /* 0x000fe400078ec0ff */
[----:B------:R-:W-:Y:S03]  /*a3e0*/  ISETP.GE.AND P4, PT, R9, UR6, PT ;  /* 0x0000000609007c0c */ /* 0x000fe6000bf86270 */
[----:B-1----:R1:W-:Y:S04]  /*a3f0*/  STL [R1+0xc], R9 ;  /* 0x00000c0901007387 */ /* 0x0023e80000100800 */
[----:B------:R-:W5:Y:S04]  /*a400*/  LDL R181, [R1+0x20] ;  /* 0x0000200001b57983 */ /* 0x000f680000100800 */
[----:B------:R-:W5:Y:S01]  /*a410*/  LDL R177, [R1+0x24] ;  /* 0x0000240001b17983 */ /* 0x000f620000100800 */
[C---:B--2---:R-:W-:Y:S04]  /*a420*/  IMAD.WIDE.U32 R2, R239.reuse, R12, RZ ;  /* 0x0000000cef027225 */ /* 0x044fe800078e00ff */
[C---:B------:R-:W-:Y:S02]  /*a430*/  IMAD.SHL.U32 R4, R2.reuse, 0x40, RZ ;  /* 0x0000004002047824 */ /* 0x040fe400078e00ff */
[----:B---3--:R-:W-:Y:S05]  /*a440*/  IMAD R3, R239, R13, R3 ;  /* 0x0000000def037224 */ /* 0x008fea00078e0203 */
[----:B------:R-:W-:Y:S02]  /*a450*/  SHF.L.U64.HI R5, R2, 0x6, R3 ;  /* 0x0000000602057819 */ /* 0x000fe40000010203 */
[CC--:B------:R-:W-:Y:S04]  /*a460*/  @!P1 LEA R2, P0, R4.reuse, R243.reuse, 0x1 ;  /* 0x000000f304029211 */ /* 0x0c0fe800078008ff */
[CCC-:B------:R-:W-:Y:S02]  /*a470*/  @!P1 LEA.HI.X R3, R4.reuse, R242.reuse, R5.reuse, 0x1, P0 ;  /* 0x000000f204039211 */ /* 0x1c0fe400000f0c05 */
[C---:B------:R-:W-:Y:S03]  /*a480*/  @!P4 LEA R10, P0, R4.reuse, R243, 0x1 ;  /* 0x000000f3040ac211 */ /* 0x040fe600078008ff */
[----:B------:R-:W-:Y:S01]  /*a490*/  @!PT LDS RZ, [RZ] ;  /* 0x00000000fffff984 */ /* 0x000fe20000000800 */
[----:B------:R-:W-:Y:S01]  /*a4a0*/  @!PT LDS RZ, [RZ] ;  /* 0x00000000fffff984 */ /* 0x000fe20000000800 */
[----:B------:R-:W-:Y:S01]  /*a4b0*/  @!PT LDS RZ, [RZ] ;  /* 0x00000000fffff984 */ /* 0x000fe20000000800 */
[----:B------:R4:W-:Y:S01]  /*a4c0*/  @!P1 LDGSTS.E.BYPASS.LTC128B.128 [R238+0xc000], desc[UR16][R2.64] ;  /* 0x0c00000002ee9fae */ /* 0x0009e2000b981a10 */
[--C-:B------:R-:W-:Y:S07]  /*a4d0*/  @!P4 LEA.HI.X R11, R4, R242, R5.reuse, 0x1, P0 ;  /* 0x000000f2040bc211 */ /* 0x100fee00000f0c05 */
[----:B------:R-:W-:Y:S01]  /*a4e0*/  @P1 STS.128 [R238+0xc000], RZ ;  /* 0x00c000ffee001388 */ /* 0x000fe20000000c00 */
[----:B------:R-:W-:Y:S07]  /*a4f0*/  ISETP.GE.AND P1, PT, R8, UR6, PT ;  /* 0x0000000608007c0c */ /* 0x000fee000bf26270 */
[----:B------:R-:W-:Y:S01]  /*a500*/  @!PT LDS RZ, [RZ] ;  /* 0x00000000fffff984 */ /* 0x000fe20000000800 */
[----:B------:R-:W-:Y:S01]  /*a510*/  @!PT LDS RZ, [RZ] ;  /* 0x00000000fffff984 */ /* 0x000fe20000000800 */
[----:B------:R-:W-:Y:S01]  /*a520*/  @!PT LDS RZ, [RZ] ;  /* 0x00000000fffff984 */ /* 0x000fe20000000800 */
[----:B------:R-:W-:Y:S08]  /*a530*/  @!P4 LDGSTS.E.BYPASS.LTC128B.128 [R238+0xe000], desc[UR16][R10.64+0x80] ;  /* 0x0e0000800aeecfae */ /* 0x000ff0000b981a10 */
[----:B------:R-:W-:Y:S01]  /*a540*/  @P4 STS.128 [R238+0xe000], RZ ;  /* 0x00e000ffee004388 */ /* 0x000fe20000000c00 */
[----:B----4-:R-:W-:Y:S02]  /*a550*/  IADD3 R3, P2, PT, R7, R4, RZ ;  /* 0x0000000407037210 */ /* 0x010fe40007f5e0ff */
[----:B------:R-:W-:Y:S02]  /*a560*/  LOP3.LUT R2, R233, 0x200, R236, 0xf8, !PT ;  /* 0x00000200e9027812 */ /* 0x000fe400078ef8ec */
[C---:B------:R-:W-:Y:S02]  /*a570*/  IADD3 R7, P3, PT, R3.reuse, R7, RZ ;  /* 0x0000000703077210 */ /* 0x040fe40007f7e0ff */
[----:B------:R-:W-:Y:S01]  /*a580*/  LOP3.LUT R0, R2, R234, R0, 0xf6, !PT ;  /* 0x000000ea02007212 */ /* 0x000fe200078ef600 */
[----:B-----5:R-:W-:Y:S01]  /*a590*/  IMAD.X R2, R6, 0x1, R5, P2 ;  /* 0x0000000106027824 */ /* 0x020fe200010e0605 */
[----:B------:R-:W-:Y:S02]  /*a5a0*/  LEA R5, P2, R12, R3, 0x5 ;  /* 0x000000030c057211 */ /* 0x000fe400078428ff */
[-C--:B------:R-:W-:Y:S01]  /*a5b0*/  @!P4 LEA R8, P0, R3, R243.reuse, 0x1 ;  /* 0x000000f30308c211 */ /* 0x080fe200078008ff */
[----:B-1----:R-:W-:Y:S01]  /*a5c0*/  IMAD.X R9, R2, 0x1, R6, P3 ;  /* 0x0000000102097824 */ /* 0x002fe200018e0606 */
[-C--:B------:R-:W-:Y:S02]  /*a5d0*/  LEA R6, P3, R7, R243.reuse, 0x1 ;  /* 0x000000f307067211 */ /* 0x080fe400078608ff */
[----:B------:R-:W-:Y:S02]  /*a5e0*/  LEA.HI.X R13, R12, R2, R13, 0x5, P2 ;  /* 0x000000020c0d7211 */ /* 0x000fe400010f2c0d */
[-C--:B------:R-:W-:Y:S02]  /*a5f0*/  @!P1 LEA R12, P5, R3, R243.reuse, 0x1 ;  /* 0x000000f3030c9211 */ /* 0x080fe400078a08ff */
[-C--:B------:R-:W-:Y:S02]  /*a600*/  LEA.HI.X R7, R7, R242.reuse, R9, 0x1, P3 ;  /* 0x000000f207077211 */ /* 0x080fe400018f0c09 */
[CCC-:B------:R-:W-:Y:S02]  /*a610*/  @!P4 LEA.HI.X R9, R3.reuse, R242.reuse, R2.reuse, 0x1, P0 ;  /* 0x000000f20309c211 */ /* 0x1c0fe400000f0c02 */
[-C--:B------:R-:W-:Y:S01]  /*a620*/  @!P1 LEA.HI.X R3, R3, R242.reuse, R2, 0x1, P5 ;  /* 0x000000f203039211 */ /* 0x080fe200028f0c02 */
[----:B------:R-:W-:Y:S01]  /*a630*/  @!P1 IMAD.MOV.U32 R2, RZ, RZ, R12 ;  /* 0x000000ffff029224 */ /* 0x000fe200078e000c */
[C---:B------:R-:W-:Y:S02]  /*a640*/  LEA R4, P2, R5.reuse, R243, 0x1 ;  /* 0x000000f305047211 */ /* 0x040fe400078408ff */
[----:B------:R-:W-:Y:S02]  /*a650*/  LEA R172, R0, UR5, 0x1 ;  /* 0x0000000500ac7c11 */ /* 0x000fe4000f8e08ff */
[----:B------:R-:W-:Y:S01]  /*a660*/  @!PT LDS RZ, [RZ] ;  /* 0x00000000fffff984 */ /* 0x000fe20000000800 */
[----:B------:R-:W-:Y:S01]  /*a670*/  @!PT LDS RZ, [RZ] ;  /* 0x00000000fffff984 */ /* 0x000fe20000000800 */
[----:B------:R-:W-:Y:S01]  /*a680*/  @!PT LDS RZ, [RZ] ;  /* 0x00000000fffff984 */ /* 0x000fe20000000800 */
[----:B------:R1:W-:Y:S01]  /*a690*/  @!P1 LDGSTS.E.BYPASS.LTC128B.128 [R238+0xc800], desc[UR16][R2.64] ;  /* 0x0c80000002ee9fae */ /* 0x0003e2000b981a10 */
[----:B------:R-:W-:Y:S02]  /*a6a0*/  LEA.HI.X R5, R5, R242, R13, 0x1, P2 ;  /* 0x000000f205057211 */ /* 0x000fe400010f0c0d */
[--C-:B------:R-:W-:Y:S01]  /*a6b0*/  IMAD.IADD R176, R231, 0x1, R172.reuse ;  /* 0x00000001e7b07824 */ /* 0x100fe200078e02ac */
[----:B------:R-:W-:Y:S02]  /*a6c0*/  LOP3.LUT P0, RZ, R235, 0x4, RZ, 0xc0, !PT ;  /* 0x00000004ebff7812 */ /* 0x000fe4000780c0ff */
[----:B------:R-:W-:Y:S02]  /*a6d0*/  ISETP.NE.AND P2, PT, R239, RZ, PT ;  /* 0x000000ffef00720c */ /* 0x000fe40003f45270 */
[----:B------:R-:W-:Y:S01]  /*a6e0*/  @P1 STS.128 [R238+0xc800], RZ ;  /* 0x00c800ffee001388 */ /* 0x000fe20000000c00 */
[----:B------:R-:W-:Y:S05]  /*a6f0*/  SEL R0, R237, 0xffffffc0, !P0 ;  /* 0xffffffc0ed007807 */ /* 0x000fea0004000000 */
[----:B------:R-:W-:Y:S02]  /*a700*/  IMAD.IADD R175, R0, 0x1, R172 ;  /* 0x0000000100af7824 */ /* 0x000fe400078e02ac */
[----:B------:R-:W-:Y:S01]  /*a710*/  @!PT LDS RZ, [RZ] ;  /* 0x00000000fffff984 */ /* 0x000fe20000000800 */
[----:B------:R-:W-:Y:S01]  /*a720*/  @!PT LDS RZ, [RZ] ;  /* 0x00000000fffff984 */ /* 0x000fe20000000800 */
[----:B------:R-:W-:Y:S01]  /*a730*/  @!PT LDS RZ, [RZ] ;  /* 0x00000000fffff984 */ /* 0x000fe20000000800 */
[----:B------:R-:W-:Y:S02]  /*a740*/  @!P4 LDGSTS.E.BYPASS.LTC128B.128 [R238+0xe800], desc[UR16][R8.64+0x80] ;  /* 0x0e80008008eecfae */ /* 0x000fe4000b981a10 */
[----:B------:R-:W-:Y:S06]  /*a750*/  IMAD.IADD R224, R231, 0x1, R175 ;  /* 0x00000001e7e07824 */ /* 0x000fec00078e02af */
[----:B------:R-:W-:Y:S01]  /*a760*/  @P4 STS.128 [R238+0xe800], RZ ;  /* 0x00e800ffee004388 */ /* 0x000fe20000000c00 */
[----:B-1----:R-:W-:Y:S04]  /*a770*/  VIADD R2, R229, UR5 ;  /* 0x00000005e5027c36 */ /* 0x002fe80008000000 */
[C---:B------:R-:W-:Y:S03]  /*a780*/  IMAD.IADD R3, R2.reuse, 0x1, R231 ;  /* 0x0000000102037824 */ /* 0x040fe600078e02e7 */
[----:B------:R-:W-:Y:S01]  /*a790*/  @!PT LDS RZ, [RZ] ;  /* 0x00000000fffff984 */ /* 0x000fe20000000800 */
[----:B------:R-:W-:Y:S01]  /*a7a0*/  @!PT LDS RZ, [RZ] ;  /* 0x00000000fffff984 */ /* 0x000fe20000000800 */
[----:B------:R-:W-:Y:S01]  /*a7b0*/  @!PT LDS RZ, [RZ] ;  /* 0x00000000fffff984 */ /* 0x000fe20000000800 */
[----:B------:R-:W-:Y:S01]  /*a7c0*/  @!P1 LDGSTS.E.BYPASS.LTC128B.128 [R238+0xd000], desc[UR16][R6.64] ;  /* 0x0d00000006ee9fae */ /* 0x000fe2000b981a10 */
[----:B------:R-:W-:Y:S04]  /*a7d0*/  IMAD.IADD R0, R2, 0x1, R0 ;  /* 0x0000000102007824 */ /* 0x000fe800078e0200 */
[----:B------:R-:W-:Y:S03]  /*a7e0*/  IMAD.IADD R2, R231, 0x1, R0 ;  /* 0x00000001e7027824 */ /* 0x000fe600078e0200 */
        /* <DEDUP_REMOVED lines=57> */
[----:B------:R-:W-:Y:S07]  /*ab80*/  LDSM.16.M88.4 R216, [R175] ;  /* 0x00000000afd8783b */ /* 0x000fee0000000200 */
[-C--:B--2---:R-:W-:Y:S08]  /*ab90*/  HMMA.16816.F32.BF16 R52, R212, R208.reuse, R52 ;  /* 0x000000d0d434723c */ /* 0x084ff00000041834 */
[C---:B------:R-:W-:Y:S08]  /*aba0*/  HMMA.16816.F32.BF16 R56, R220.reuse, R208, R56 ;  /* 0x000000d0dc38723c */ /* 0x040ff00000041838 */
[-C--:B------:R-:W-:Y:S01]  /*abb0*/  HMMA.16816.F32.BF16 R60, R220, R210.reuse, R60 ;  /* 0x000000d2dc3c723c */ /* 0x080fe2000004183c */
[----:B------:R-:W1:Y:S07]  /*abc0*/  LDSM.16.M88.4 R220, [R0+0x8000] ;  /* 0x0080000000dc783b */ /* 0x000e6e0000000200 */
[----:B------:R-:W-:Y:S01]  /*abd0*/  HMMA.16816.F32.BF16 R64, R212, R210, R64 ;  /* 0x000000d2d440723c */ /* 0x000fe20000041840 */
[----:B------:R-:W2:Y:S08]  /*abe0*/  LDSM.16.M88.4 R208, [R175+0x2000] ;  /* 0x00200000afd0783b */ /* 0x000eb00000000200 */
[----:B------:R-:W3:Y:S01]  /*abf0*/  LDSM.16.M88.4 R212, [R0+0x8800] ;  /* 0x0088000000d4783b */ /* 0x000ee20000000200 */
        /* <DEDUP_REMOVED lines=14> */
[----:B------:R-:W-:Y:S07]  /*ace0*/  LDSM.16.M88.4 R220, [R3+0xa800] ;  /* 0x00a8000003dc783b */ /* 0x000fee0000000200 */
[-C--:B--2---:R-:W-:Y:S08]  /*acf0*/  HMMA.16816.F32.BF16 R52, R216, R212.reuse, R52 ;  /* 0x000000d4d834723c */ /* 0x084ff00000041834 */
[C---:B------:R-:W-:Y:S08]  /*ad00*/  HMMA.16816.F32.BF16 R56, R208.reuse, R212, R56 ;  /* 0x000000d4d038723c */ /* 0x040ff00000041838 */
[-C--:B------:R-:W-:Y:S01]  /*ad10*/  HMMA.16816.F32.BF16 R60, R208, R214.reuse, R60 ;  /* 0x000000d6d03c723c */ /* 0x080fe2000004183c */
[----:B------:R-:W-:Y:S07]  /*ad20*/  LDSM.16.M88.4 R208, [R224] ;  /* 0x00000000e0d0783b */ /* 0x000fee0000000200 */
[----:B------:R-:W-:Y:S01]  /*ad30*/  HMMA.16816.F32.BF16 R64, R216, R214, R64 ;  /* 0x000000d6d840723c */ /* 0x000fe20000041840 */
[----:B------:R-:W1:Y:S08]  /*ad40*/  LDSM.16.M88.4 R212, [R2+0x8000] ;  /* 0x0080000002d4783b */ /* 0x000e700000000200 */
[----:B------:R-:W2:Y:S01]  /*ad50*/  LDSM.16.M88.4 R216, [R224+0x2000] ;  /* 0x00200000e0d8783b */ /* 0x000ea20000000200 */
[-C--:B-1----:R-:W-:Y:S08]  /*ad60*/  HMMA.16816.F32.BF16 R4, R208, R212.reuse, R4 ;  /* 0x000000d4d004723c */ /* 0x082ff00000041804 */
[C---:B--2---:R-:W-:Y:S08]  /*ad70*/  HMMA.16816.F32.BF16 R8, R216.reuse, R212, R8 ;  /* 0x000000d4d808723c */ /* 0x044ff00000041808 */
[-C--:B------:R-:W-:Y:S08]  /*ad80*/  HMMA.16816.F32.BF16 R12, R216, R214.reuse, R12 ;  /* 0x000000d6d80c723c */ /* 0x080ff0000004180c */
[C---:B------:R-:W-:Y:S01]  /*ad90*/  HMMA.16816.F32.BF16 R16, R208.reuse, R214, R16 ;  /* 0x000000d6d010723c */ /* 0x040fe20000041810 */
[----:B------:R-:W1:Y:S07]  /*ada0*/  LDSM.16.M88.4 R212, [R2+0x8800] ;  /* 0x0088000002d4783b */ /* 0x000e6e0000000200 */
[-C--:B-1----:R-:W-:Y:S08]  /*adb0*/  HMMA.16816.F32.BF16 R20, R208, R212.reuse, R20 ;  /* 0x000000d4d014723c */ /* 0x082ff00000041814 */
[C---:B------:R-:W-:Y:S08]  /*adc0*/  HMMA.16816.F32.BF16 R24, R216.reuse, R212, R24 ;  /* 0x000000d4d818723c */ /* 0x040ff00000041818 */
        /* <DEDUP_REMOVED lines=10> */
[-C--:B------:R-:W-:Y:S01]  /*ae70*/  HMMA.16816.F32.BF16 R60, R216, R214.reuse, R60 ;  /* 0x000000d6d83c723c */ /* 0x080fe2000004183c */
[----:B------:R-:W-:Y:S07]  /*ae80*/  LDSM.16.M88.4 R216, [R172+0x4000] ;  /* 0x00400000acd8783b */ /* 0x000fee0000000200 */
[----:B------:R-:W-:Y:S01]  /*ae90*/  HMMA.16816.F32.BF16 R64, R208, R214, R64 ;  /* 0x000000d6d040723c */ /* 0x000fe20000041840 */
[----:B------:R-:W1:Y:S08]  /*aea0*/  LDSM.16.M88.4 R208, [R229+UR5+0xa000] ;  /* 0x00a00005e5d0783b */ /* 0x000e700008000200 */
[----:B------:R-:W2:Y:S01]  /*aeb0*/  LDSM.16.M88.4 R212, [R172+0x6000] ;  /* 0x00600000acd4783b */ /* 0x000ea20000000200 */
[-C--:B-1----:R-:W-:Y:S08]  /*aec0*/  HMMA.16816.F32.BF16 R4, R216, R208.reuse, R4 ;  /* 0x000000d0d804723c */ /* 0x082ff00000041804 */
[C---:B--2---:R-:W-:Y:S08]  /*aed0*/  HMMA.16816.F32.BF16 R8, R212.reuse, R208, R8 ;  /* 0x000000d0d408723c */ /* 0x044ff00000041808 */
[-C--:B------:R-:W-:Y:S08]  /*aee0*/  HMMA.16816.F32.BF16 R12, R212, R210.reuse, R12 ;  /* 0x000000d2d40c723c */ /* 0x080ff0000004180c */
[C---:B------:R-:W-:Y:S01]  /*aef0*/  HMMA.16816.F32.BF16 R16, R216.reuse, R210, R16 ;  /* 0x000000d2d810723c */ /* 0x040fe20000041810 */
[----:B------:R-:W1:Y:S07]  /*af00*/  LDSM.16.M88.4 R208, [R229+UR5+0xa800] ;  /* 0x00a80005e5d0783b */ /* 0x000e6e0008000200 */
[-C--:B-1----:R-:W-:Y:S08]  /*af10*/  HMMA.16816.F32.BF16 R20, R216, R208.reuse, R20 ;  /* 0x000000d0d814723c */ /* 0x082ff00000041814 */
[C---:B------:R-:W-:Y:S08]  /*af20*/  HMMA.16816.F32.BF16 R24, R212.reuse, R208, R24 ;  /* 0x000000d0d418723c */ /* 0x040ff00000041818 */
        /* <DEDUP_REMOVED lines=10> */
[-C--:B------:R-:W-:Y:S01]  /*afd0*/  HMMA.16816.F32.BF16 R60, R212, R210.reuse, R60 ;  /* 0x000000d2d43c723c */ /* 0x080fe2000004183c */
[----:B------:R-:W-:Y:S07]  /*afe0*/  LDSM.16.M88.4 R212, [R176+0x4000] ;  /* 0x00400000b0d4783b */ /* 0x000fee0000000200 */
        /* <DEDUP_REMOVED lines=34> */
[----:B------:R2:W3:Y:S07]  /*b210*/  LDSM.16.M88.4 R220, [R0+0xb800] ;  /* 0x00b8000000dc783b */ /* 0x0004ee0000000200 */
[-C--:B-1----:R-:W-:Y:S08]  /*b220*/  HMMA.16816.F32.BF16 R36, R208, R216.reuse, R36 ;  /* 0x000000d8d024723c */ /* 0x082ff00000041824 */
[C---:B------:R-:W-:Y:S04]  /*b230*/  HMMA.16816.F32.BF16 R40, R212.reuse, R216, R40 ;  /* 0x000000d8d428723c */ /* 0x040fe80000041828 */
[----:B--2---:R-:W-:Y:S04]  /*b240*/  IMAD R0, R239, 0x40, R181 ;  /* 0x00000040ef007824 */ /* 0x004fe800078e02b5 */
[-C--:B------:R-:W-:Y:S03]  /*b250*/  HMMA.16816.F32.BF16 R44, R212, R218.reuse, R44 ;  /* 0x000000dad42c723c */ /* 0x080fe6000004182c */
[----:B------:R-:W-:Y:S04]  /*b260*/  IMAD.IADD R0, R177, 0x1, -R0 ;  /* 0x00000001b1007824 */ /* 0x000fe800078e0a00 */
[C---:B------:R-:W-:Y:S01]  /*b270*/  VIADD R3, R0.reuse, 0x3f ;  /* 0x0000003f00037836 */ /* 0x040fe20000000000 */
[----:B------:R-:W-:Y:S01]  /*b280*/  IABS R177, R0 ;  /* 0x0000000000b17213 */ /* 0x000fe20000000000 */
[C---:B------:R-:W-:Y:S01]  /*b290*/  HMMA.16816.F32.BF16 R48, R208.reuse, R218, R48 ;  /* 0x000000dad030723c */ /* 0x040fe20000041830 */
[----:B------:R-:W-:Y:S03]  /*b2a0*/  LDSM.16.M88.4 R216, [R224+0x4000] ;  /* 0x00400000e0d8783b */ /* 0x000fe60000000200 */
[----:B------:R-:W-:Y:S01]  /*b2b0*/  IABS R3, R3 ;  /* 0x0000000300037213 */ /* 0x000fe20000000000 */
[C---:B------:R-:W-:Y:S02]  /*b2c0*/  VIADD R176, R0.reuse, 0xfffffff8 ;  /* 0xfffffff800b07836 */ /* 0x040fe40000000000 */
[C---:B------:R-:W-:Y:S01]  /*b2d0*/  VIADD R172, R0.reuse, 0x40 ;  /* 0x0000004000ac7836 */ /* 0x040fe20000000000 */
[----:B------:R-:W-:Y:S01]  /*b2e0*/  I2FP.F32.S32 R3, R3 ;  /* 0x0000000300037245 */ /* 0x000fe20000201400 */
[-C--:B---3--:R-:W-:Y:S01]  /*b2f0*/  HMMA.16816.F32.BF16 R52, R208, R220.reuse, R52 ;  /* 0x000000dcd034723c */ /* 0x088fe20000041834 */
[----:B------:R-:W-:Y:S02]  /*b300*/  LDSM.16.M88.4 R224, [R224+0x6000] ;  /* 0x00600000e0e0783b */ /* 0x000fe40000000200 */
[----:B------:R-:W-:Y:S01]  /*b310*/  IABS R176, R176 ;  /* 0x000000b000b07213 */ /* 0x000fe20000000000 */
[C---:B------:R-:W-:Y:S01]  /*b320*/  VIADD R175, R0.reuse, 0xffffffff ;  /* 0xffffffff00af7836 */ /* 0x040fe20000000000 */
[----:B------:R-:W-:Y:S01]  /*b330*/  IABS R172, R172 ;  /* 0x000000ac00ac7213 */ /* 0x000fe20000000000 */
[----:B------:R-:W-:Y:S02]  /*b340*/  VIADD R181, R0, 0xffffffc7 ;  /* 0xffffffc700b57836 */ /* 0x000fe40000000000 */
[C---:B------:R-:W-:Y:S04]  /*b350*/  HMMA.16816.F32.BF16 R56, R212.reuse, R220, R56 ;  /* 0x000000dcd438723c */ /* 0x040fe80000041838 */
[----:B------:R-:W-:Y:S02]  /*b360*/  I2FP.F32.S32 R172, R172 ;  /* 0x000000ac00ac7245 */ /* 0x000fe40000201400 */
[----:B------:R-:W-:Y:S02]  /*b370*/  IABS R175, R175 ;  /* 0x000000af00af7213 */ /* 0x000fe40000000000 */
[-C--:B------:R-:W-:Y:S01]  /*b380*/  HMMA.16816.F32.BF16 R60, R212, R222.reuse, R60 ;  /* 0x000000ded43c723c */ /* 0x080fe2000004183c */
[----:B------:R-:W1:Y:S07]  /*b390*/  LDSM.16.M88.4 R212, [R2+0xa000] ;  /* 0x00a0000002d4783b */ /* 0x000e6e0000000200 */
[----:B------:R-:W-:Y:S01]  /*b3a0*/  HMMA.16816.F32.BF16 R64, R208, R222, R64 ;  /* 0x000000ded040723c */ /* 0x000fe20000041840 */
[----:B------:R-:W2:Y:S07]  /*b3b0*/  LDSM.16.M88.4 R208, [R2+0xa800] ;  /* 0x00a8000002d0783b */ /* 0x000eae0000000200 */
[-C--:B-1----:R-:W-:Y:S08]  /*b3c0*/  HMMA.16816.F32.BF16 R4, R216, R212.reuse, R4 ;  /* 0x000000d4d804723c */ /* 0x082ff00000041804 */
[C---:B------:R-:W-:Y:S08]  /*b3d0*/  HMMA.16816.F32.BF16 R8, R224.reuse, R212, R8 ;  /* 0x000000d4e008723c */ /* 0x040ff00000041808 */
[-C--:B------:R-:W-:Y:S08]  /*b3e0*/  HMMA.16816.F32.BF16 R12, R224, R214.reuse, R12 ;  /* 0x000000d6e00c723c */ /* 0x080ff0000004180c */
[C---:B------:R-:W-:Y:S01]  /*b3f0*/  HMMA.16816.F32.BF16 R16, R216.reuse, R214, R16 ;  /* 0x000000d6d810723c */ /* 0x040fe20000041810 */
[----:B------:R-:W1:Y:S03]  /*b400*/  LDSM.16.M88.4 R212, [R2+0xb000] ;  /* 0x00b0000002d4783b */ /* 0x000e660000000200 */
[CC--:B------:R-:W-:Y:S01]  /*b410*/  FFMA.FTZ R9, R3.reuse, -R173.reuse, R9 ;  /* 0x800000ad03097223 */ /* 0x0c0fe20000010009 */
[CC--:B------:R-:W-:Y:S03]  /*b420*/  FFMA.FTZ R8, R172.reuse, -R173.reuse, R8 ;  /* 0x800000adac087223 */ /* 0x0c0fe60000010008 */
[-C--:B--2---:R-:W-:Y:S03]  /*b430*/  HMMA.16816.F32.BF16 R20, R216, R208.reuse, R20 ;  /* 0x000000d0d814723c */ /* 0x084fe60000041814 */
[-C--:B------:R-:W-:Y:S01]  /*b440*/  FFMA.FTZ R15, R3, -R173.reuse, R15 ;  /* 0x800000ad030f7223 */ /* 0x080fe2000001000f */
[----:B------:R-:W-:Y:S02]  /*b450*/  IMAD.MOV.U32 R3, RZ, RZ, R176 ;  /* 0x000000ffff037224 */ /* 0x000fe400078e00b0 */
[----:B------:R-:W-:Y:S01]  /*b460*/  FFMA.FTZ R14, R172, -R173, R14 ;  /* 0x800000adac0e7223 */ /* 0x000fe2000001000e */
[----:B------:R-:W-:Y:S01]  /*b470*/  IMAD.MOV.U32 R172, RZ, RZ, R175 ;  /* 0x000000ffffac7224 */ /* 0x000fe200078e00af */
[----:B------:R-:W-:Y:S01]  /*b480*/  I2FP.F32.S32 R175, R177 ;  /* 0x000000b100af7245 */ /* 0x000fe20000201400 */
[C---:B------:R-:W-:Y:S04]  /*b490*/  HMMA.16816.F32.BF16 R24, R224.reuse, R208, R24 ;  /* 0x000000d0e018723c */ /* 0x040fe80000041818 */
[----:B------:R-:W-:Y:S01]  /*b4a0*/  I2FP.F32.S32 R3, R3 ;  /* 0x0000000300037245 */ /* 0x000fe20000201400 */
[CC--:B------:R-:W-:Y:S01]  /*b4b0*/  FFMA.FTZ R4, R175.reuse, -R173.reuse, R4 ;  /* 0x800000adaf047223 */ /* 0x0c0fe20000010004 */
[----:B------:R-:W-:Y:S01]  /*b4c0*/  I2FP.F32.S32 R172, R172 ;  /* 0x000000ac00ac7245 */ /* 0x000fe20000201400 */
[-C--:B------:R-:W-:Y:S01]  /*b4d0*/  FFMA.FTZ R18, R175, -R173.reuse, R18 ;  /* 0x800000adaf127223 */ /* 0x080fe20000010012 */
[-C--:B------:R-:W-:Y:S03]  /*b4e0*/  HMMA.16816.F32.BF16 R28, R224, R210.reuse, R28 ;  /* 0x000000d2e01c723c */ /* 0x080fe6000004181c */
[CC--:B------:R-:W-:Y:S01]  /*b4f0*/  FFMA.FTZ R16, R3.reuse, -R173.reuse, R16 ;  /* 0x800000ad03107223 */ /* 0x0c0fe20000010010 */
[-C--:B------:R-:W-:Y:S01]  /*b500*/  FFMA.FTZ R22, R3, -R173.reuse, R22 ;  /* 0x800000ad03167223 */ /* 0x080fe20000010016 */
[----:B------:R-:W-:Y:S02]  /*b510*/  VIADD R3, R0, 0x37 ;  /* 0x0000003700037836 */ /* 0x000fe40000000000 */
[CC--:B------:R-:W-:Y:S01]  /*b520*/  FFMA.FTZ R5, R172.reuse, -R173.reuse, R5 ;  /* 0x800000adac057223 */ /* 0x0c0fe20000010005 */
[----:B------:R-:W-:Y:S01]  /*b530*/  FFMA.FTZ R19, R172, -R173, R19 ;  /* 0x800000adac137223 */ /* 0x000fe20000010013 */
[C---:B------:R-:W-:Y:S01]  /*b540*/  HMMA.16816.F32.BF16 R32, R216.reuse, R210, R32 ;  /* 0x000000d2d820723c */ /* 0x040fe20000041820 */
[----:B------:R2:W3:Y:S01]  /*b550*/  LDSM.16.M88.4 R208, [R2+0xb800] ;  /* 0x00b8000002d0783b */ /* 0x0004e20000000200 */
[----:B------:R-:W-:Y:S04]  /*b560*/  DEPBAR.LE SB0, 0x0 ;  /* 0x000080000000791a */ /* 0x000fe80000000000 */
[----:B------:R-:W-:Y:S01]  /*b570*/  IABS R3, R3 ;  /* 0x0000000300037213 */ /* 0x000fe20000000000 */
[C---:B------:R-:W-:Y:S01]  /*b580*/  VIADD R172, R0.reuse, 0x38 ;  /* 0x0000003800ac7836 */ /* 0x040fe20000000000 */
[----:B------:R-:W-:Y:S02]  /*b590*/  BAR.SYNC.DEFER_BLOCKING 0x0 ;  /* 0x0000000000007b1d */ /* 0x000fe40000010000 */
[----:B------:R-:W-:Y:S01]  /*b5a0*/  I2FP.F32.S32 R3, R3 ;  /* 0x0000000300037245 */ /* 0x000fe20000201400 */
[-C--:B-1----:R-:W-:Y:S05]  /*b5b0*/  HMMA.16816.F32.BF16 R36, R216, R212.reuse, R36 ;  /* 0x000000d4d824723c */ /* 0x082fea0000041824 */
[----:B------:R-:W-:Y:S01]  /*b5c0*/  IABS R172, R172 ;  /* 0x000000ac00ac7213 */ /* 0x000fe20000000000 */
[CC--:B------:R-:W-:Y:S01]  /*b5d0*/  FFMA.FTZ R13, R3.reuse, -R173.reuse, R13 ;  /* 0x800000ad030d7223 */ /* 0x0c0fe2000001000d */
[----:B------:R-:W-:Y:S01]  /*b5e0*/  FFMA.FTZ R27, R3, -R173, R27 ;  /* 0x800000ad031b7223 */ /* 0x000fe2000001001b */
[C---:B------:R-:W-:Y:S01]  /*b5f0*/  VIADD R175, R0.reuse, 0xfffffff7 ;  /* 0xfffffff700af7836 */ /* 0x040fe20000000000 */
[----:B------:R-:W-:Y:S01]  /*b600*/  I2FP.F32.S32 R172, R172 ;  /* 0x000000ac00ac7245 */ /* 0x000fe20000201400 */
[C---:B------:R-:W-:Y:S01]  /*b610*/  VIADD R176, R0.reuse, 0xfffffff0 ;  /* 0xfffffff000b07836 */ /* 0x040fe20000000000 */
[C---:B------:R-:W-:Y:S04]  /*b620*/  HMMA.16816.F32.BF16 R40, R224.reuse, R212, R40 ;  /* 0x000000d4e028723c */ /* 0x040fe80000041828 */
[----:B------:R-:W-:Y:S01]  /*b630*/  IABS R175, R175 ;  /* 0x000000af00af7213 */ /* 0x000fe20000000000 */
[C---:B------:R-:W-:Y:S01]  /*b640*/  VIADD R3, R0.reuse, 0x30 ;  /* 0x0000003000037836 */ /* 0x040fe20000000000 */
[----:B------:R-:W-:Y:S01]  /*b650*/  IABS R176, R176 ;  /* 0x000000b000b07213 */ /* 0x000fe20000000000 */
[----:B------:R-:W-:Y:S01]  /*b660*/  VIADD R177, R0, 0xffffffe8 ;  /* 0xffffffe800b17836 */ /* 0x000fe20000000000 */
[----:B------:R-:W-:Y:S01]  /*b670*/  I2FP.F32.S32 R175, R175 ;  /* 0x000000af00af7245 */ /* 0x000fe20000201400 */
[C---:B------:R-:W-:Y:S01]  /*b680*/  FFMA.FTZ R12, R172.reuse, -R173, R12 ;  /* 0x800000adac0c7223 */ /* 0x040fe2000001000c */
[----:B------:R-:W-:Y:S01]  /*b690*/  IABS R3, R3 ;  /* 0x0000000300037213 */ /* 0x000fe20000000000 */
[----:B------:R-:W-:Y:S01]  /*b6a0*/  FFMA.FTZ R26, R172, -R173, R26 ;  /* 0x800000adac1a7223 */ /* 0x000fe2000001001a */
[----:B------:R-:W-:Y:S01]  /*b6b0*/  I2FP.F32.S32 R176, R176 ;  /* 0x000000b000b07245 */ /* 0x000fe20000201400 */
[----:B------:R-:W-:Y:S01]  /*b6c0*/  VIADD R172, R0, 0x2f ;  /* 0x0000002f00ac7836 */ /* 0x000fe20000000000 */
[----:B------:R-:W-:Y:S01]  /*b6d0*/  I2FP.F32.S32 R3, R3 ;  /* 0x0000000300037245 */ /* 0x000fe20000201400 */
[C---:B------:R-:W-:Y:S01]  /*b6e0*/  FFMA.FTZ R17, R175.reuse, -R173, R17 ;  /* 0x800000adaf117223 */ /* 0x040fe20000010011 */
[----:B------:R-:W-:Y:S01]  /*b6f0*/  IABS R177, R177 ;  /* 0x000000b100b17213 */ /* 0x000fe20000000000 */
[-C--:B------:R-:W-:Y:S01]  /*b700*/  FFMA.FTZ R23, R175, -R173.reuse, R23 ;  /* 0x800000adaf177223 */ /* 0x080fe20000010017 */
[----:B------:R-:W-:Y:S01]  /*b710*/  IABS R172, R172 ;  /* 0x000000ac00ac7213 */ /* 0x000fe20000000000 */
[CC--:B------:R-:W-:Y:S01]  /*b720*/  FFMA.FTZ R20, R176.reuse, -R173.reuse, R20 ;  /* 0x800000adb0147223 */ /* 0x0c0fe20000010014 */
[CC--:B------:R-:W-:Y:S01]  /*b730*/  FFMA.FTZ R24, R3.reuse, -R173.reuse, R24 ;  /* 0x800000ad03187223 */ /* 0x0c0fe20000010018 */
[----:B------:R-:W-:Y:S01]  /*b740*/  FFMA.FTZ R30, R3, -R173, R30 ;  /* 0x800000ad031e7223 */ /* 0x000fe2000001001e */
[----:B------:R-:W-:Y:S01]  /*b750*/  I2FP.F32.S32 R3, R177 ;  /* 0x000000b100037245 */ /* 0x000fe20000201400 */
[----:B------:R-:W-:Y:S01]  /*b760*/  FFMA.FTZ R34, R176, -R173, R34 ;  /* 0x800000adb0227223 */ /* 0x000fe20000010022 */
[----:B------:R-:W-:Y:S01]  /*b770*/  I2FP.F32.S32 R172, R172 ;  /* 0x000000ac00ac7245 */ /* 0x000fe20000201400 */
[C---:B------:R-:W-:Y:S01]  /*b780*/  VIADD R175, R0.reuse, 0xffffffef ;  /* 0xffffffef00af7836 */ /* 0x040fe20000000000 */
[-C--:B------:R-:W-:Y:S03]  /*b790*/  HMMA.16816.F32.BF16 R44, R224, R214.reuse, R44 ;  /* 0x000000d6e02c723c */ /* 0x080fe6000004182c */
[C---:B------:R-:W-:Y:S01]  /*b7a0*/  VIADD R176, R0.reuse, 0x27 ;  /* 0x0000002700b07836 */ /* 0x040fe20000000000 */
[----:B------:R-:W-:Y:S01]  /*b7b0*/  IABS R175, R175 ;  /* 0x000000af00af7213 */ /* 0x000fe20000000000 */
[CC--:B------:R-:W-:Y:S01]  /*b7c0*/  FFMA.FTZ R32, R3.reuse, -R173.reuse, R32 ;  /* 0x800000ad03207223 */ /* 0x0c0fe20000010020 */
[-C--:B------:R-:W-:Y:S01]  /*b7d0*/  FFMA.FTZ R38, R3, -R173.reuse, R38 ;  /* 0x800000ad03267223 */ /* 0x080fe20000010026 */
[----:B------:R-:W-:Y:S01]  /*b7e0*/  VIADD R3, R0, 0x48 ;  /* 0x0000004800037836 */ /* 0x000fe20000000000 */
[----:B------:R-:W-:Y:S01]  /*b7f0*/  IABS R176, R176 ;  /* 0x000000b000b07213 */ /* 0x000fe20000000000 */
[C---:B------:R-:W-:Y:S01]  /*b800*/  FFMA.FTZ R25, R172.reuse, -R173, R25 ;  /* 0x800000adac197223 */ /* 0x040fe20000010019 */
[----:B------:R-:W-:Y:S01]  /*b810*/  I2FP.F32.S32 R175, R175 ;  /* 0x000000af00af7245 */ /* 0x000fe20000201400 */
[----:B------:R-:W-:Y:S01]  /*b820*/  FFMA.FTZ R31, R172, -R173, R31 ;  /* 0x800000adac1f7223 */ /* 0x000fe2000001001f */
[----:B--2---:R-:W-:Y:S01]  /*b830*/  I2FP.F32.S32 R2, R176 ;  /* 0x000000b000027245 */ /* 0x004fe20000201400 */
[C---:B------:R-:W-:Y:S01]  /*b840*/  VIADD R172, R0.reuse, 0x28 ;  /* 0x0000002800ac7836 */ /* 0x040fe20000000000 */
[----:B------:R-:W-:Y:S01]  /*b850*/  IABS R3, R3 ;  /* 0x0000000300037213 */ /* 0x000fe20000000000 */
[CC--:B------:R-:W-:Y:S01]  /*b860*/  FFMA.FTZ R21, R175.reuse, -R173.reuse, R21 ;  /* 0x800000adaf157223 */ /* 0x0c0fe20000010015 */
[----:B------:R-:W-:Y:S01]  /*b870*/  FFMA.FTZ R35, R175, -R173, R35 ;  /* 0x800000adaf237223 */ /* 0x000fe20000010023 */
[----:B------:R-:W-:Y:S01]  /*b880*/  VIADD R177, R0, 0xffffffe7 ;  /* 0xffffffe700b17836 */ /* 0x000fe20000000000 */
[----:B------:R-:W-:Y:S01]  /*b890*/  I2FP.F32.S32 R175, R3 ;  /* 0x0000000300af7245 */ /* 0x000fe20000201400 */
[CC--:B------:R-:W-:Y:S01]  /*b8a0*/  FFMA.FTZ R29, R2.reuse, -R173.reuse, R29 ;  /* 0x800000ad021d7223 */ /* 0x0c0fe2000001001d */
[----:B------:R-:W-:Y:S01]  /*b8b0*/  IABS R172, R172 ;  /* 0x000000ac00ac7213 */ /* 0x000fe20000000000 */
[----:B------:R-:W-:Y:S01]  /*b8c0*/  FFMA.FTZ R43, R2, -R173, R43 ;  /* 0x800000ad022b7223 */ /* 0x000fe2000001002b */
[----:B------:R-:W-:Y:S01]  /*b8d0*/  IABS R177, R177 ;  /* 0x000000b100b17213 */ /* 0x000fe20000000000 */
[C---:B------:R-:W-:Y:S04]  /*b8e0*/  HMMA.16816.F32.BF16 R48, R216.reuse, R214, R48 ;  /* 0x000000d6d830723c */ /* 0x040fe80000041830 */
[----:B------:R-:W-:Y:S01]  /*b8f0*/  I2FP.F32.S32 R3, R172 ;  /* 0x000000ac00037245 */ /* 0x000fe20000201400 */
[C---:B------:R-:W-:Y:S01]  /*b900*/  VIADD R2, R0.reuse, 0x47 ;  /* 0x0000004700027836 */ /* 0x040fe20000000000 */
[----:B------:R-:W-:Y:S01]  /*b910*/  I2FP.F32.S32 R172, R177 ;  /* 0x000000b100ac7245 */ /* 0x000fe20000201400 */
[-C--:B------:R-:W-:Y:S01]  /*b920*/  FFMA.FTZ R10, R175, -R173.reuse, R10 ;  /* 0x800000adaf0a7223 */ /* 0x080fe2000001000a */
[C---:B------:R-:W-:Y:S01]  /*b930*/  VIADD R175, R0.reuse, 0xffffffe0 ;  /* 0xffffffe000af7836 */ /* 0x040fe20000000000 */
[-C--:B---3--:R-:W-:Y:S03]  /*b940*/  HMMA.16816.F32.BF16 R52, R216, R208.reuse, R52 ;  /* 0x000000d0d834723c */ /* 0x088fe60000041834 */
[----:B------:R-:W-:Y:S01]  /*b950*/  IABS R2, R2 ;  /* 0x0000000200027213 */ /* 0x000fe20000000000 */
[C---:B------:R-:W-:Y:S01]  /*b960*/  FFMA.FTZ R28, R3.reuse, -R173, R28 ;  /* 0x800000ad031c7223 */ /* 0x040fe2000001001c */
[----:B------:R-:W-:Y:S01]  /*b970*/  IABS R175, R175 ;  /* 0x000000af00af7213 */ /* 0x000fe20000000000 */
[-C--:B------:R-:W-:Y:S01]  /*b980*/  FFMA.FTZ R42, R3, -R173.reuse, R42 ;  /* 0x800000ad032a7223 */ /* 0x080fe2000001002a */
[----:B------:R-:W-:Y:S01]  /*b990*/  I2FP.F32.S32 R2, R2 ;  /* 0x0000000200027245 */ /* 0x000fe20000201400 */
[----:B------:R-:W-:Y:S02]  /*b9a0*/  VIADD R3, R0, 0x1f ;  /* 0x0000001f00037836 */ /* 0x000fe40000000000 */
[CC--:B------:R-:W-:Y:S01]  /*b9b0*/  FFMA.FTZ R33, R172.reuse, -R173.reuse, R33 ;  /* 0x800000adac217223 */ /* 0x0c0fe20000010021 */
[-C--:B------:R-:W-:Y:S01]  /*b9c0*/  FFMA.FTZ R39, R172, -R173.reuse, R39 ;  /* 0x800000adac277223 */ /* 0x080fe20000010027 */
[----:B------:R-:W-:Y:S02]  /*b9d0*/  VIADD R172, R0, 0x20 ;  /* 0x0000002000ac7836 */ /* 0x000fe40000000000 */
[----:B------:R-:W-:Y:S01]  /*b9e0*/  FFMA.FTZ R11, R2, -R173, R11 ;  /* 0x800000ad020b7223 */ /* 0x000fe2000001000b */
[----:B------:R-:W-:Y:S01]  /*b9f0*/  I2FP.F32.S32 R2, R175 ;  /* 0x000000af00027245 */ /* 0x000fe20000201400 */
[C---:B------:R-:W-:Y:S04]  /*ba00*/  HMMA.16816.F32.BF16 R56, R224.reuse, R208, R56 ;  /* 0x000000d0e038723c */ /* 0x040fe80000041838 */
[----:B------:R-:W-:Y:S01]  /*ba10*/  IABS R3, R3 ;  /* 0x0000000300037213 */ /* 0x000fe20000000000 */
[CC--:B------:R-:W-:Y:S01]  /*ba20*/  FFMA.FTZ R36, R2.reuse, -R173.reuse, R36 ;  /* 0x800000ad02247223 */ /* 0x0c0fe20000010024 */
[----:B------:R-:W-:Y:S01]  /*ba30*/  IABS R172, R172 ;  /* 0x000000ac00ac7213 */ /* 0x000fe20000000000 */
[----:B------:R-:W-:Y:S01]  /*ba40*/  FFMA.FTZ R50, R2, -R173, R50 ;  /* 0x800000ad02327223 */ /* 0x000fe20000010032 */
[----:B------:R-:W-:Y:S01]  /*ba50*/  I2FP.F32.S32 R3, R3 ;  /* 0x0000000300037245 */ /* 0x000fe20000201400 */
[C---:B------:R-:W-:Y:S01]  /*ba60*/  VIADD R2, R0.reuse, 0xffffffdf ;  /* 0xffffffdf00027836 */ /* 0x040fe20000000000 */
[----:B------:R-:W-:Y:S01]  /*ba70*/  I2FP.F32.S32 R172, R172 ;  /* 0x000000ac00ac7245 */ /* 0x000fe20000201400 */
[-C--:B------:R-:W-:Y:S03]  /*ba80*/  HMMA.16816.F32.BF16 R60, R224, R210.reuse, R60 ;  /* 0x000000d2e03c723c */ /* 0x080fe6000004183c */
[----:B------:R-:W-:Y:S01]  /*ba90*/  IABS R2, R2 ;  /* 0x0000000200027213 */ /* 0x000fe20000000000 */
[CC--:B------:R-:W-:Y:S01]  /*baa0*/  FFMA.FTZ R41, R3.reuse, -R173.reuse, R41 ;  /* 0x800000ad03297223 */ /* 0x0c0fe20000010029 */
[-C--:B------:R-:W-:Y:S01]  /*bab0*/  FFMA.FTZ R47, R3, -R173.reuse, R47 ;  /* 0x800000ad032f7223 */ /* 0x080fe2000001002f */
[----:B------:R-:W-:Y:S01]  /*bac0*/  VIADD R3, R0, 0xffffffd8 ;  /* 0xffffffd800037836 */ /* 0x000fe20000000000 */
[----:B------:R-:W-:Y:S01]  /*bad0*/  I2FP.F32.S32 R2, R2 ;  /* 0x0000000200027245 */ /* 0x000fe20000201400 */
[CC--:B------:R-:W-:Y:S01]  /*bae0*/  FFMA.FTZ R40, R172.reuse, -R173.reuse, R40 ;  /* 0x800000adac287223 */ /* 0x0c0fe20000010028 */
[----:B------:R-:W-:Y:S01]  /*baf0*/  FFMA.FTZ R46, R172, -R173, R46 ;  /* 0x800000adac2e7223 */ /* 0x000fe2000001002e */
[C---:B------:R-:W-:Y:S01]  /*bb00*/  VIADD R172, R0.reuse, 0xffffffd7 ;  /* 0xffffffd700ac7836 */ /* 0x040fe20000000000 */
[----:B------:R-:W-:Y:S01]  /*bb10*/  IABS R3, R3 ;  /* 0x0000000300037213 */ /* 0x000fe20000000000 */
[----:B------:R-:W-:Y:S01]  /*bb20*/  VIADD R175, R0, 0x18 ;  /* 0x0000001800af7836 */ /* 0x000fe20000000000 */
[----:B------:R-:W-:Y:S04]  /*bb30*/  HMMA.16816.F32.BF16 R64, R216, R210, R64 ;  /* 0x000000d2d840723c */ /* 0x000fe80000041840 */
[----:B------:R-:W-:Y:S01]  /*bb40*/  IABS R172, R172 ;  /* 0x000000ac00ac7213 */ /* 0x000fe20000000000 */
[C---:B------:R-:W-:Y:S01]  /*bb50*/  FFMA.FTZ R37, R2.reuse, -R173, R37 ;  /* 0x800000ad02257223 */ /* 0x040fe20000010025 */
[----:B------:R-:W-:Y:S01]  /*bb60*/  IABS R175, R175 ;  /* 0x000000af00af7213 */ /* 0x000fe20000000000 */
[----:B------:R-:W-:Y:S01]  /*bb70*/  FFMA.FTZ R51, R2, -R173, R51 ;  /* 0x800000ad02337223 */ /* 0x000fe20000010033 */
[----:B------:R-:W-:Y:S01]  /*bb80*/  I2FP.F32.S32 R2, R3 ;  /* 0x0000000300027245 */ /* 0x000fe20000201400 */
[C---:B------:R-:W-:Y:S01]  /*bb90*/  VIADD R3, R0.reuse, 0xffffffd0 ;  /* 0xffffffd000037836 */ /* 0x040fe20000000000 */
[----:B------:R-:W-:Y:S01]  /*bba0*/  I2FP.F32.S32 R172, R172 ;  /* 0x000000ac00ac7245 */ /* 0x000fe20000201400 */
[C---:B------:R-:W-:Y:S01]  /*bbb0*/  VIADD R177, R0.reuse, 0x8 ;  /* 0x0000000800b17836 */ /* 0x040fe20000000000 */
[----:B------:R-:W-:Y:S01]  /*bbc0*/  I2FP.F32.S32 R175, R175 ;  /* 0x000000af00af7245 */ /* 0x000fe20000201400 */
[C---:B------:R-:W-:Y:S01]  /*bbd0*/  VIADD R214, R0.reuse, 0x7 ;  /* 0x0000000700d67836 */ /* 0x040fe20000000000 */
[----:B------:R-:W-:Y:S01]  /*bbe0*/  IABS R3, R3 ;  /* 0x0000000300037213 */ /* 0x000fe20000000000 */
[----:B------:R-:W-:Y:S01]  /*bbf0*/  VIADD R176, R0, 0xffffffcf ;  /* 0xffffffcf00b07836 */ /* 0x000fe20000000000 */
[----:B------:R-:W-:Y:S01]  /*bc00*/  IABS R177, R177 ;  /* 0x000000b100b17213 */ /* 0x000fe20000000000 */
[CC--:B------:R-:W-:Y:S01]  /*bc10*/  FFMA.FTZ R49, R172.reuse, -R173.reuse, R49 ;  /* 0x800000adac317223 */ /* 0x0c0fe20000010031 */
[----:B------:R-:W-:Y:S01]  /*bc20*/  IABS R214, R214 ;  /* 0x000000d600d67213 */ /* 0x000fe20000000000 */
[----:B------:R-:W-:Y:S01]  /*bc30*/  FFMA.FTZ R55, R172, -R173, R55 ;  /* 0x800000adac377223 */ /* 0x000fe20000010037 */
[----:B------:R-:W-:Y:S01]  /*bc40*/  IABS R172, R181 ;  /* 0x000000b500ac7213 */ /* 0x000fe20000000000 */
[C---:B------:R-:W-:Y:S01]  /*bc50*/  FFMA.FTZ R48, R2.reuse, -R173, R48 ;  /* 0x800000ad02307223 */ /* 0x040fe20000010030 */
[----:B------:R-:W-:Y:S01]  /*bc60*/  I2FP.F32.S32 R3, R3 ;  /* 0x0000000300037245 */ /* 0x000fe20000201400 */
[-C--:B------:R-:W-:Y:S01]  /*bc70*/  FFMA.FTZ R54, R2, -R173.reuse, R54 ;  /* 0x800000ad02367223 */ /* 0x080fe20000010036 */
[----:B------:R-:W-:Y:S01]  /*bc80*/  IABS R2, R176 ;  /* 0x000000b000027213 */ /* 0x000fe20000000000 */
[C---:B------:R-:W-:Y:S01]  /*bc90*/  FFMA.FTZ R44, R175.reuse, -R173, R44 ;  /* 0x800000adaf2c7223 */ /* 0x040fe2000001002c */
[----:B------:R-:W-:Y:S01]  /*bca0*/  I2FP.F32.S32 R177, R177 ;  /* 0x000000b100b17245 */ /* 0x000fe20000201400 */
[-C--:B------:R-:W-:Y:S01]  /*bcb0*/  FFMA.FTZ R58, R175, -R173.reuse, R58 ;  /* 0x800000adaf3a7223 */ /* 0x080fe2000001003a */
[----:B------:R-:W-:Y:S01]  /*bcc0*/  I2FP.F32.S32 R214, R214 ;  /* 0x000000d600d67245 */ /* 0x000fe20000201400 */
[C---:B------:R-:W-:Y:S01]  /*bcd0*/  VIADD R176, R0.reuse, 0xffffffc8 ;  /* 0xffffffc800b07836 */ /* 0x040fe20000000000 */
[----:B------:R-:W-:Y:S01]  /*bce0*/  I2FP.F32.S32 R172, R172 ;  /* 0x000000ac00ac7245 */ /* 0x000fe20000201400 */
[----:B------:R-:W-:Y:S01]  /*bcf0*/  VIADD R175, R0, 0x10 ;  /* 0x0000001000af7836 */ /* 0x000fe20000000000 */
[----:B------:R-:W-:Y:S01]  /*bd00*/  I2FP.F32.S32 R2, R2 ;  /* 0x0000000200027245 */ /* 0x000fe20000201400 */
[CC--:B------:R-:W-:Y:S01]  /*bd10*/  FFMA.FTZ R52, R3.reuse, -R173.reuse, R52 ;  /* 0x800000ad03347223 */ /* 0x0c0fe20000010034 */
[----:B------:R-:W-:Y:S01]  /*bd20*/  IABS R176, R176 ;  /* 0x000000b000b07213 */ /* 0x000fe20000000000 */
[----:B------:R-:W-:Y:S01]  /*bd30*/  FFMA.FTZ R66, R3, -R173, R66 ;  /* 0x800000ad03427223 */ /* 0x000fe20000010042 */
[----:B------:R-:W-:Y:S01]  /*bd40*/  IABS R3, R175 ;  /* 0x000000af00037213 */ /* 0x000fe20000000000 */
[-C--:B------:R-:W-:Y:S01]  /*bd50*/  FFMA.FTZ R6, R177, -R173.reuse, R6 ;  /* 0x800000adb1067223 */ /* 0x080fe20000010006 */
[----:B------:R-:W-:Y:S01]  /*bd60*/  I2FP.F32.S32 R176, R176 ;  /* 0x000000b000b07245 */ /* 0x000fe20000201400 */
[-C--:B------:R-:W-:Y:S01]  /*bd70*/  FFMA.FTZ R7, R214, -R173.reuse, R7 ;  /* 0x800000add6077223 */ /* 0x080fe20000010007 */
[----:B------:R-:W-:Y:S01]  /*bd80*/  FMNMX3.FTZ R175, R179, R8, R9, !PT ;  /* 0x00000008b3af7276 */ /* 0x000fe20007810009 */
[-C--:B------:R-:W-:Y:S01]  /*bd90*/  FFMA.FTZ R65, R172, -R173.reuse, R65 ;  /* 0x800000adac417223 */ /* 0x080fe20000010041 */
[----:B------:R-:W-:Y:S01]  /*bda0*/  FMNMX3.FTZ R172, R174, R4, R5, !PT ;  /* 0x00000004aeac7276 */ /* 0x000fe20007810005 */
[CC--:B------:R-:W-:Y:S01]  /*bdb0*/  FFMA.FTZ R53, R2.reuse, -R173.reuse, R53 ;  /* 0x800000ad02357223 */ /* 0x0c0fe20000010035 */
[----:B------:R-:W-:Y:S01]  /*bdc0*/  FMNMX3.FTZ R175, R175, R12, R13, !PT ;  /* 0x0000000cafaf7276 */ /* 0x000fe2000781000d */
[-C--:B------:R-:W-:Y:S01]  /*bdd0*/  FFMA.FTZ R67, R2, -R173.reuse, R67 ;  /* 0x800000ad02437223 */ /* 0x080fe20000010043 */
[----:B------:R-:W-:Y:S01]  /*bde0*/  FMNMX3.FTZ R172, R172, R16, R17, !PT ;  /* 0x00000010acac7276 */ /* 0x000fe20007810011 */
[----:B------:R-:W-:Y:S01]  /*bdf0*/  IMAD.MOV.U32 R2, RZ, RZ, R3 ;  /* 0x000000ffff027224 */ /* 0x000fe200078e0003 */
[----:B------:R-:W-:Y:S01]  /*be00*/  FMNMX3.FTZ R3, R178, R6, R7, !PT ;  /* 0x00000006b2037276 */ /* 0x000fe20007810007 */
[-C--:B------:R-:W-:Y:S01]  /*be10*/  FFMA.FTZ R64, R176, -R173.reuse, R64 ;  /* 0x800000adb0407223 */ /* 0x080fe20000010040 */
[----:B------:R-:W-:Y:S01]  /*be20*/  FMNMX3.FTZ R176, R172, R20, R21, !PT ;  /* 0x00000014acb07276 */ /* 0x000fe20007810015 */
[C---:B------:R-:W-:Y:S01]  /*be30*/  VIADD R213, R0.reuse, 0x17 ;  /* 0x0000001700d57836 */ /* 0x040fe20000000000 */
[----:B------:R-:W-:Y:S01]  /*be40*/  FMNMX3.FTZ R3, R3, R18, R19, !PT ;  /* 0x0000001203037276 */ /* 0x000fe20007810013 */
[----:B------:R-:W-:Y:S01]  /*be50*/  VIADD R0, R0, 0xf ;  /* 0x0000000f00007836 */ /* 0x000fe20000000000 */
[----:B------:R-:W-:Y:S01]  /*be60*/  FMNMX3.FTZ R212, R176, R32, R33, !PT ;  /* 0x00000020b0d47276 */ /* 0x000fe20007810021 */
[----:B------:R-:W-:Y:S01]  /*be70*/  FFMA.FTZ R60, R177, -R173, R60 ;  /* 0x800000adb13c7223 */ /* 0x000fe2000001003c */
[----:B------:R-:W-:Y:S02]  /*be80*/  FMNMX3.FTZ R172, R3, R22, R23, !PT ;  /* 0x0000001603ac7276 */ /* 0x000fe40007810017 */
[----:B------:R-:W-:Y:S02]  /*be90*/  FMNMX3.FTZ R3, R180, R10, R11, !PT ;  /* 0x0000000ab4037276 */ /* 0x000fe4000781000b */
[----:B------:R-:W-:Y:S02]  /*bea0*/  FMNMX3.FTZ R176, R172, R34, R35, !PT ;  /* 0x00000022acb07276 */ /* 0x000fe40007810023 */
[----:B------:R-:W-:Y:S02]  /*beb0*/  FMNMX3.FTZ R212, R212, R36, R37, !PT ;  /* 0x00000024d4d47276 */ /* 0x000fe40007810025 */
[----:B------:R-:W-:Y:S02]  /*bec0*/  FMNMX3.FTZ R3, R3, R14, R15, !PT ;  /* 0x0000000e03037276 */ /* 0x000fe4000781000f */
[----:B------:R-:W-:Y:S02]  /*bed0*/  IABS R213, R213 ;  /* 0x000000d500d57213 */ /* 0x000fe40000000000 */
[----:B------:R-:W-:Y:S02]  /*bee0*/  IABS R0, R0 ;  /* 0x0000000000007213 */ /* 0x000fe40000000000 */
[----:B------:R-:W-:Y:S02]  /*bef0*/  FMNMX3.FTZ R172, R175, R24, R25, !PT ;  /* 0x00000018afac7276 */ /* 0x000fe40007810019 */
[----:B------:R-:W-:Y:S02]  /*bf00*/  FMNMX3.FTZ R176, R176, R38, R39, !PT ;  /* 0x00000026b0b07276 */ /* 0x000fe40007810027 */
[----:B------:R-:W-:Y:S02]  /*bf10*/  FMNMX3.FTZ R212, R212, R48, R49, !PT ;  /* 0x00000030d4d47276 */ /* 0x000fe40007810031 */
[----:B------:R-:W-:Y:S02]  /*bf20*/  FMNMX3.FTZ R175, R3, R26, R27, !PT ;  /* 0x0000001a03af7276 */ /* 0x000fe4000781001b */
[----:B------:R-:W-:Y:S02]  /*bf30*/  I2FP.F32.S32 R213, R213 ;  /* 0x000000d500d57245 */ /* 0x000fe40000201400 */
[----:B------:R-:W-:Y:S02]  /*bf40*/  I2FP.F32.S32 R2, R2 ;  /* 0x0000000200027245 */ /* 0x000fe40000201400 */
[----:B------:R-:W-:Y:S01]  /*bf50*/  I2FP.F32.S32 R0, R0 ;  /* 0x0000000000007245 */ /* 0x000fe20000201400 */
[-C--:B------:R-:W-:Y:S01]  /*bf60*/  FFMA.FTZ R45, R213, -R173.reuse, R45 ;  /* 0x800000add52d7223 */ /* 0x080fe2000001002d */
[----:B------:R-:W-:Y:S01]  /*bf70*/  FMNMX3.FTZ R3, R172, R28, R29, !PT ;  /* 0x0000001cac037276 */ /* 0x000fe2000781001d */
[-C--:B------:R-:W-:Y:S01]  /*bf80*/  FFMA.FTZ R56, R2, -R173.reuse, R56 ;  /* 0x800000ad02387223 */ /* 0x080fe20000010038 */
[----:B------:R-:W-:Y:S01]  /*bf90*/  FMNMX3.FTZ R172, R176, R50, R51, !PT ;  /* 0x00000032b0ac7276 */ /* 0x000fe20007810033 */
[----:B------:R-:W-:Y:S01]  /*bfa0*/  FFMA.FTZ R57, R0, -R173, R57 ;  /* 0x800000ad00397223 */ /* 0x000fe20000010039 */
[----:B------:R-:W-:Y:S02]  /*bfb0*/  FMNMX3.FTZ R212, R212, R52, R53, !PT ;  /* 0x00000034d4d47276 */ /* 0x000fe40007810035 */
[----:B------:R-:W-:Y:S02]  /*bfc0*/  FMNMX3.FTZ R217, R175, R30, R31, !PT ;  /* 0x0000001eafd97276 */ /* 0x000fe4000781001f */
[----:B------:R-:W-:Y:S02]  /*bfd0*/  FMNMX3.FTZ R216, R3, R40, R41, !PT ;  /* 0x0000002803d87276 */ /* 0x000fe40007810029 */
[----:B------:R-:W-:Y:S02]  /*bfe0*/  FMNMX3.FTZ R215, R172, R54, R55, !PT ;  /* 0x00000036acd77276 */ /* 0x000fe40007810037 */
[----:B------:R-:W-:Y:S01]  /*bff0*/  FMNMX3.FTZ R212, R212, R64, R65, !PT ;  /* 0x00000040d4d47276 */ /* 0x000fe20007810041 */
[----:B------:R-:W-:Y:S06]  /*c000*/  @P2 BRA `(.L_x_398) ;  /* 0xffffffdc00902947 */ /* 0x000fec000383ffff */
.L_x_397:
[----:B--2---:R-:W1:Y:S01]  /*c010*/  SHFL.BFLY PT, R177, R212, 0x2, 0x1f ;  /* 0x0c401f00d4b17f89 */ /* 0x004e6200000e0000 */
[----:B------:R-:W-:Y:S01]  /*c020*/  FMNMX3.FTZ R172, R216, R44, R45, !PT ;  /* 0x0000002cd8ac7276 */ /* 0x000fe2000781002d */
[-C--:B------:R-:W-:Y:S01]  /*c030*/  FFMA.FTZ R61, R214, -R173.reuse, R61 ;  /* 0x800000add63d7223 */ /* 0x080fe2000001003d */
[----:B------:R-:W-:Y:S01]  /*c040*/  FMNMX3.FTZ R3, R217, R42, R43, !PT ;  /* 0x0000002ad9037276 */ /* 0x000fe2000781002b */
[-C--:B------:R-:W-:Y:S01]  /*c050*/  FFMA.FTZ R59, R213, -R173.reuse, R59 ;  /* 0x800000add53b7223 */ /* 0x080fe2000001003b */
[----:B------:R-:W-:Y:S01]  /*c060*/  FMNMX3.FTZ R175, R215, R66, R67, !PT ;  /* 0x00000042d7af7276 */ /* 0x000fe20007810043 */
[-C--:B------:R-:W-:Y:S01]  /*c070*/  FFMA.FTZ R63, R0, -R173.reuse, R63 ;  /* 0x800000ad003f7223 */ /* 0x080fe2000001003f */
[----:B------:R-:W-:Y:S01]  /*c080*/  FMNMX3.FTZ R172, R172, R56, R57, !PT ;  /* 0x00000038acac7276 */ /* 0x000fe20007810039 */
[----:B------:R-:W-:Y:S01]  /*c090*/  FFMA.FTZ R62, R2, -R173, R62 ;  /* 0x800000ad023e7223 */ /* 0x000fe2000001003e */
[----:B------:R-:W-:Y:S01]  /*c0a0*/  FMNMX3.FTZ R3, R3, R46, R47, !PT ;  /* 0x0000002e03037276 */ /* 0x000fe2000781002f */
[----:B------:R-:W2:Y:S01]  /*c0b0*/  SHFL.BFLY PT, R181, R175, 0x2, 0x1f ;  /* 0x0c401f00afb57f89 */ /* 0x000ea200000e0000 */
[----:B------:R-:W-:Y:S02]  /*c0c0*/  FMNMX3.FTZ R172, R172, R60, R61, !PT ;  /* 0x0000003cacac7276 */ /* 0x000fe4000781003d */
[----:B------:R-:W-:Y:S05]  /*c0d0*/  FMNMX3.FTZ R0, R3, R58, R59, !PT ;  /* 0x0000003a03007276 */ /* 0x000fea000781003b */
[----:B------:R-:W-:Y:S01]  /*c0e0*/  LDSM.16.MT88.4 R208, [R228+0xc000] ;  /* 0x00c00000e4d0783b */ /* 0x000fe20000004200 */
[----:B------:R-:W-:Y:S02]  /*c0f0*/  IADD3 R250, PT, PT, R228, 0xc000, RZ ;  /* 0x0000c000e4fa7810 */ /* 0x000fe40007ffe0ff */
[----:B------:R-:W-:Y:S05]  /*c100*/  FMNMX3.FTZ R0, R0, R62, R63, !PT ;  /* 0x0000003e00007276 */ /* 0x000fea000781003f */
[----:B------:R-:W3:Y:S08]  /*c110*/  SHFL.BFLY PT, R3, R172, 0x2, 0x1f ;  /* 0x0c401f00ac037f89 */ /* 0x000ef000000e0000 */
[----:B------:R-:W4:Y:S01]  /*c120*/  SHFL.BFLY PT, R2, R0, 0x2, 0x1f ;  /* 0x0c401f0000027f89 */ /* 0x000f2200000e0000 */
[----:B-1----:R-:W-:Y:S07]  /*c130*/  FMNMX.FTZ R177, R212, R177, !PT ;  /* 0x000000b1d4b17209 */ /* 0x002fee0007810000 */
[----:B------:R-:W1:Y:S01]  /*c140*/  SHFL.BFLY PT, R176, R177, 0x1, 0x1f ;  /* 0x0c201f00b1b07f89 */ /* 0x000e6200000e0000 */
[----:B--2---:R-:W-:Y:S07]  /*c150*/  FMNMX.FTZ R183, R175, R181, !PT ;  /* 0x000000b5afb77209 */ /* 0x004fee0007810000 */
[----:B------:R-:W2:Y:S01]  /*c160*/  SHFL.BFLY PT, R181, R183, 0x1, 0x1f ;  /* 0x0c201f00b7b57f89 */ /* 0x000ea200000e0000 */
[----:B---3--:R-:W-:Y:S02]  /*c170*/  FMNMX.FTZ R175, R172, R3, !PT ;  /* 0x00000003acaf7209 */ /* 0x008fe40007810000 */
[----:B----4-:R-:W-:Y:S05]  /*c180*/  FMNMX.FTZ R2, R0, R2, !PT ;  /* 0x0000000200027209 */ /* 0x010fea0007810000 */
[----:B------:R-:W3:Y:S08]  /*c190*/  SHFL.BFLY PT, R182, R175, 0x1, 0x1f ;  /* 0x0c201f00afb67f89 */ /* 0x000ef000000e0000 */
[----:B------:R-:W4:Y:S01]  /*c1a0*/  SHFL.BFLY PT, R172, R2, 0x1, 0x1f ;  /* 0x0c201f0002ac7f89 */ /* 0x000f2200000e0000 */
[----:B-1----:R-:W-:Y:S04]  /*c1b0*/  FMNMX.FTZ R177, R177, R176, !PT ;  /* 0x000000b0b1b17209 */ /* 0x002fe80007810000 */
[C---:B------:R-:W-:Y:S01]  /*c1c0*/  FSETP.NEU.FTZ.AND P2, PT, R177.reuse, -INF , PT ;  /* 0xff800000b100780b */ /* 0x040fe20003f5d000 */
[C---:B------:R-:W-:Y:S01]  /*c1d0*/  FADD.FTZ R0, -R177.reuse, R174 ;  /* 0x000000aeb1007221 */ /* 0x040fe20000010100 */
[----:B------:R-:W-:Y:S01]  /*c1e0*/  FMUL.FTZ R212, R177, UR4 ;  /* 0x00000004b1d47c20 */ /* 0x000fe20008410000 */
[----:B--2---:R-:W-:Y:S02]  /*c1f0*/  FMNMX.FTZ R176, R183, R181, !PT ;  /* 0x000000b5b7b07209 */ /* 0x004fe40007810000 */
[----:B------:R-:W-:Y:S02]  /*c200*/  FMUL.FTZ R3, R0, UR4 ;  /* 0x0000000400037c20 */ /* 0x000fe40008410000 */
[----:B------:R-:W-:Y:S01]  /*c210*/  FSEL R212, R212, RZ, P2 ;  /* 0x000000ffd4d47208 */ /* 0x000fe20001000000 */
[C---:B------:R-:W-:Y:S01]  /*c220*/  FMUL.FTZ R214, R176.reuse, UR4 ;  /* 0x00000004b0d67c20 */ /* 0x040fe20008410000 */
[----:B------:R1:W2:Y:S01]  /*c230*/  MUFU.EX2 R174, R3 ;  /* 0x0000000300ae7308 */ /* 0x0002a20000000800 */
[C---:B------:R-:W-:Y:S01]  /*c240*/  FSETP.NEU.FTZ.AND P2, PT, R176.reuse, -INF , PT ;  /* 0xff800000b000780b */ /* 0x040fe20003f5d000 */
[----:B------:R-:W-:Y:S01]  /*c250*/  FADD.FTZ R0, -R176, R178 ;  /* 0x000000b2b0007221 */ /* 0x000fe20000010100 */
[--C-:B------:R-:W-:Y:S01]  /*c260*/  FFMA.FTZ R4, R4, UR4, -R212.reuse ;  /* 0x0000000404047c23 */ /* 0x100fe200080108d4 */
[--C-:B------:R-:W-:Y:S01]  /*c270*/  FFMA.FTZ R5, R5, UR4, -R212.reuse ;  /* 0x0000000405057c23 */ /* 0x100fe200080108d4 */
[----:B------:R-:W-:Y:S01]  /*c280*/  FSEL R214, R214, RZ, P2 ;  /* 0x000000ffd6d67208 */ /* 0x000fe20001000000 */
[--C-:B------:R-:W-:Y:S01]  /*c290*/  FFMA.FTZ R16, R16, UR4, -R212.reuse ;  /* 0x0000000410107c23 */ /* 0x100fe200080108d4 */
[----:B---3--:R-:W-:Y:S01]  /*c2a0*/  FMNMX.FTZ R175, R175, R182, !PT ;  /* 0x000000b6afaf7209 */ /* 0x008fe20007810000 */
[----:B------:R-:W-:Y:S02]  /*c2b0*/  FFMA.FTZ R17, R17, UR4, -R212 ;  /* 0x0000000411117c23 */ /* 0x000fe400080108d4 */
[----:B------:R2:W-:Y:S01]  /*c2c0*/  MUFU.EX2 R244, R4 ;  /* 0x0000000400f47308 */ /* 0x0005e20000000800 */
[----:B----4-:R-:W-:Y:S01]  /*c2d0*/  FMNMX.FTZ R172, R2, R172, !PT ;  /* 0x000000ac02ac7209 */ /* 0x010fe20007810000 */
[--C-:B------:R-:W-:Y:S01]  /*c2e0*/  FFMA.FTZ R6, R6, UR4, -R214.reuse ;  /* 0x0000000406067c23 */ /* 0x100fe200080108d6 */
[C---:B------:R-:W-:Y:S01]  /*c2f0*/  FMUL.FTZ R213, R175.reuse, UR4 ;  /* 0x00000004afd57c20 */ /* 0x040fe20008410000 */
[----:B------:R-:W-:Y:S01]  /*c300*/  FSETP.NEU.FTZ.AND P2, PT, R175, -INF , PT ;  /* 0xff800000af00780b */ /* 0x000fe20003f5d000 */
[--C-:B------:R-:W-:Y:S01]  /*c310*/  FFMA.FTZ R7, R7, UR4, -R214.reuse ;  /* 0x0000000407077c23 */ /* 0x100fe200080108d6 */
[----:B------:R-:W-:Y:S01]  /*c320*/  FMUL.FTZ R215, R172, UR4 ;  /* 0x00000004acd77c20 */ /* 0x000fe20008410000 */
[--C-:B------:R-:W-:Y:S01]  /*c330*/  FFMA.FTZ R18, R18, UR4, -R214.reuse ;  /* 0x0000000412127c23 */ /* 0x100fe200080108d6 */
[----:B-1----:R-:W-:Y:S01]  /*c340*/  FMUL.FTZ R3, R0, UR4 ;  /* 0x0000000400037c20 */ /* 0x002fe20008410000 */
[----:B------:R-:W-:Y:S01]  /*c350*/  FADD.FTZ R0, -R175, R179 ;  /* 0x000000b3af007221 */ /* 0x000fe20000010100 */
[----:B------:R-:W-:Y:S01]  /*c360*/  FSEL R213, R213, RZ, P2 ;  /* 0x000000ffd5d57208 */ /* 0x000fe20001000000 */
[----:B------:R-:W-:Y:S01]  /*c370*/  FFMA.FTZ R19, R19, UR4, -R214 ;  /* 0x0000000413137c23 */ /* 0x000fe200080108d6 */
[----:B------:R-:W-:Y:S01]  /*c380*/  FSETP.NEU.FTZ.AND P2, PT, R172, -INF , PT ;  /* 0xff800000ac00780b */ /* 0x000fe20003f5d000 */
[----:B------:R-:W-:Y:S01]  /*c390*/  FMUL.FTZ R2, R0, UR4 ;  /* 0x0000000400027c20 */ /* 0x000fe20008410000 */
[----:B------:R-:W1:Y:S01]  /*c3a0*/  MUFU.EX2 R3, R3 ;  /* 0x0000000300037308 */ /* 0x000e620000000800 */
[----:B------:R-:W-:Y:S01]  /*c3b0*/  FADD.FTZ R0, -R172, R180 ;  /* 0x000000b4ac007221 */ /* 0x000fe20000010100 */
[----:B------:R-:W-:Y:S01]  /*c3c0*/  FSEL R215, R215, RZ, P2 ;  /* 0x000000ffd7d77208 */ /* 0x000fe20001000000 */
[--C-:B------:R-:W-:Y:S01]  /*c3d0*/  FFMA.FTZ R8, R8, UR4, -R213.reuse ;  /* 0x0000000408087c23 */ /* 0x100fe200080108d5 */
[--C-:B------:R-:W-:Y:S01]  /*c3e0*/  FFMA.FTZ R9, R9, UR4, -R213.reuse ;  /* 0x0000000409097c23 */ /* 0x100fe200080108d5 */
[----:B------:R-:W-:Y:S01]  /*c3f0*/  FMUL.FTZ R0, R0, UR4 ;  /* 0x0000000400007c20 */ /* 0x000fe20008410000 */
[----:B------:R-:W-:Y:S01]  /*c400*/  FFMA.FTZ R12, R12, UR4, -R213 ;  /* 0x000000040c0c7c23 */ /* 0x000fe200080108d5 */
[--C-:B------:R-:W-:Y:S03]  /*c410*/  FFMA.FTZ R11, R11, UR4, -R215.reuse ;  /* 0x000000040b0b7c23 */ /* 0x100fe600080108d7 */
[----:B------:R3:W4:Y:S01]  /*c420*/  MUFU.EX2 R249, R5 ;  /* 0x0000000500f97308 */ /* 0x0007220000000800 */
[----:B------:R-:W-:Y:S01]  /*c430*/  FFMA.FTZ R10, R10, UR4, -R215 ;  /* 0x000000040a0a7c23 */ /* 0x000fe200080108d7 */
[----:B------:R-:W-:Y:S01]  /*c440*/  FFMA.FTZ R13, R13, UR4, -R213 ;  /* 0x000000040d0d7c23 */ /* 0x000fe200080108d5 */
[--C-:B------:R-:W-:Y:S01]  /*c450*/  FFMA.FTZ R15, R15, UR4, -R215.reuse ;  /* 0x000000040f0f7c23 */ /* 0x100fe200080108d7 */
[----:B------:R-:W-:Y:S01]  /*c460*/  FFMA.FTZ R14, R14, UR4, -R215 ;  /* 0x000000040e0e7c23 */ /* 0x000fe200080108d7 */
[C---:B--2---:R-:W-:Y:S01]  /*c470*/  FMUL.FTZ R4, R174.reuse, R188 ;  /* 0x000000bcae047220 */ /* 0x044fe20000410000 */
[C---:B------:R-:W-:Y:S01]  /*c480*/  FMUL.FTZ R68, R174.reuse, R68 ;  /* 0x00000044ae447220 */ /* 0x040fe20000410000 */
[C---:B------:R-:W-:Y:S03]  /*c490*/  FMUL.FTZ R69, R174.reuse, R69 ;  /* 0x00000045ae457220 */ /* 0x040fe60000410000 */
[----:B------:R2:W-:Y:S01]  /*c4a0*/  MUFU.EX2 R246, R6 ;  /* 0x0000000600f67308 */ /* 0x0005e20000000800 */
[C---:B-1----:R-:W-:Y:S01]  /*c4b0*/  FMUL.FTZ R70, R3.reuse, R70 ;  /* 0x0000004603467220 */ /* 0x042fe20000410000 */
[C---:B------:R-:W-:Y:S01]  /*c4c0*/  FMUL.FTZ R71, R3.reuse, R71 ;  /* 0x0000004703477220 */ /* 0x040fe20000410000 */
[C---:B------:R-:W-:Y:S01]  /*c4d0*/  FMUL.FTZ R80, R174.reuse, R80 ;  /* 0x00000050ae507220 */ /* 0x040fe20000410000 */
[----:B------:R-:W-:Y:S01]  /*c4e0*/  FMUL.FTZ R81, R174, R81 ;  /* 0x00000051ae517220 */ /* 0x000fe20000410000 */
[C---:B------:R-:W-:Y:S01]  /*c4f0*/  FMUL.FTZ R82, R3.reuse, R82 ;  /* 0x0000005203527220 */ /* 0x040fe20000410000 */
[----:B------:R-:W-:Y:S01]  /*c500*/  FMUL.FTZ R83, R3, R83 ;  /* 0x0000005303537220 */ /* 0x000fe20000410000 */
[----:B------:R-:W-:Y:S03]  /*c510*/  IADD3 R178, PT, PT, R228, 0xc040, RZ ;  /* 0x0000c040e4b27810 */ /* 0x000fe60007ffe0ff */
[----:B------:R1:W5:Y:S01]  /*c520*/  MUFU.EX2 R248, R7 ;  /* 0x0000000700f87308 */ /* 0x0003620000000800 */
[C---:B---3--:R-:W-:Y:S01]  /*c530*/  FMUL.FTZ R5, R174.reuse, R189 ;  /* 0x000000bdae057220 */ /* 0x048fe20000410000 */
[----:B----4-:R-:W-:Y:S01]  /*c540*/  F2FP.BF16.F32.PACK_AB R180, R249, R244 ;  /* 0x000000f4f9b4723e */ /* 0x010fe200000010ff */
[----:B------:R-:W-:Y:S01]  /*c550*/  FMUL.FTZ R84, R174, R84 ;  /* 0x00000054ae547220 */ /* 0x000fe20000410000 */
[----:B------:R-:W-:Y:S01]  /*c560*/  @P0 IADD3 R178, PT, PT, R250, -0x40, RZ ;  /* 0xffffffc0fab20810 */ /* 0x000fe20007ffe0ff */
[C---:B------:R-:W-:Y:S01]  /*c570*/  FMUL.FTZ R85, R174.reuse, R85 ;  /* 0x00000055ae557220 */ /* 0x040fe20000410000 */
[C---:B------:R-:W-:Y:S01]  /*c580*/  FMUL.FTZ R86, R3.reuse, R86 ;  /* 0x0000005603567220 */ /* 0x040fe20000410000 */
[C---:B------:R-:W-:Y:S03]  /*c590*/  FMUL.FTZ R87, R3.reuse, R87 ;  /* 0x0000005703577220 */ /* 0x040fe60000410000 */
[----:B------:R3:W-:Y:S01]  /*c5a0*/  MUFU.EX2 R227, R16 ;  /* 0x0000001000e37308 */ /* 0x0007e20000000800 */
[C---:B--2---:R-:W-:Y:S01]  /*c5b0*/  FMUL.FTZ R6, R3.reuse, R190 ;  /* 0x000000be03067220 */ /* 0x044fe20000410000 */
[C---:B------:R-:W-:Y:S01]  /*c5c0*/  FMUL.FTZ R96, R174.reuse, R96 ;  /* 0x00000060ae607220 */ /* 0x040fe20000410000 */
[C---:B------:R-:W-:Y:S01]  /*c5d0*/  FMUL.FTZ R97, R174.reuse, R97 ;  /* 0x00000061ae617220 */ /* 0x040fe20000410000 */
[C---:B------:R-:W-:Y:S01]  /*c5e0*/  FMUL.FTZ R98, R3.reuse, R98 ;  /* 0x0000006203627220 */ /* 0x040fe20000410000 */
[----:B------:R-:W-:Y:S01]  /*c5f0*/  FMUL.FTZ R99, R3, R99 ;  /* 0x0000006303637220 */ /* 0x000fe20000410000 */
[----:B------:R-:W-:Y:S01]  /*c600*/  IADD3 R179, PT, PT, R231, R178, RZ ;  /* 0x000000b2e7b37210 */ /* 0x000fe20007ffe0ff */
[----:B------:R-:W-:Y:S03]  /*c610*/  FMUL.FTZ R100, R174, R100 ;  /* 0x00000064ae647220 */ /* 0x000fe60000410000 */
[----:B------:R-:W2:Y:S01]  /*c620*/  MUFU.EX2 R221, R17 ;  /* 0x0000001100dd7308 */ /* 0x000ea20000000800 */
[C---:B-1----:R-:W-:Y:S01]  /*c630*/  FMUL.FTZ R7, R3.reuse, R191 ;  /* 0x000000bf03077220 */ /* 0x042fe20000410000 */
[----:B-----5:R-:W-:Y:S01]  /*c640*/  F2FP.BF16.F32.PACK_AB R181, R248, R246 ;  /* 0x000000f6f8b5723e */ /* 0x020fe200000010ff */
[----:B------:R-:W1:Y:S01]  /*c650*/  LDSM.16.MT88.4 R188, [R230+0xc000] ;  /* 0x00c00000e6bc783b */ /* 0x000e620000004200 */
[C---:B------:R-:W-:Y:S01]  /*c660*/  FMUL.FTZ R101, R174.reuse, R101 ;  /* 0x00000065ae657220 */ /* 0x040fe20000410000 */
[C---:B------:R-:W-:Y:S01]  /*c670*/  FMUL.FTZ R102, R3.reuse, R102 ;  /* 0x0000006603667220 */ /* 0x040fe20000410000 */
[C---:B------:R-:W-:Y:S01]  /*c680*/  FMUL.FTZ R103, R3.reuse, R103 ;  /* 0x0000006703677220 */ /* 0x040fe20000410000 */
[C---:B------:R-:W-:Y:S03]  /*c690*/  FMUL.FTZ R112, R174.reuse, R112 ;  /* 0x00000070ae707220 */ /* 0x040fe60000410000 */
[----:B------:R4:W-:Y:S01]  /*c6a0*/  MUFU.EX2 R225, R18 ;  /* 0x0000001200e17308 */ /* 0x0009e20000000800 */
[C---:B---3--:R-:W-:Y:S01]  /*c6b0*/  FMUL.FTZ R16, R174.reuse, R196 ;  /* 0x000000c4ae107220 */ /* 0x048fe20000410000 */
[C---:B------:R-:W-:Y:S01]  /*c6c0*/  FMUL.FTZ R113, R174.reuse, R113 ;  /* 0x00000071ae717220 */ /* 0x040fe20000410000 */
[C---:B------:R-:W-:Y:S01]  /*c6d0*/  FMUL.FTZ R114, R3.reuse, R114 ;  /* 0x0000007203727220 */ /* 0x040fe20000410000 */
[C---:B------:R-:W-:Y:S01]  /*c6e0*/  FMUL.FTZ R115, R3.reuse, R115 ;  /* 0x0000007303737220 */ /* 0x040fe20000410000 */
[C---:B------:R-:W-:Y:S01]  /*c6f0*/  FMUL.FTZ R116, R174.reuse, R116 ;  /* 0x00000074ae747220 */ /* 0x040fe20000410000 */
[C---:B------:R-:W-:Y:S01]  /*c700*/  FMUL.FTZ R117, R174.reuse, R117 ;  /* 0x00000075ae757220 */ /* 0x040fe20000410000 */
[----:B------:R-:W-:Y:S03]  /*c710*/  FMUL.FTZ R118, R3, R118 ;  /* 0x0000007603767220 */ /* 0x000fe60000410000 */
[----:B------:R-:W3:Y:S01]  /*c720*/  MUFU.EX2 R220, R19 ;  /* 0x0000001300dc7308 */ /* 0x000ee20000000800 */
[----:B--2---:R-:W-:Y:S01]  /*c730*/  F2FP.BF16.F32.PACK_AB R182, R221, R227 ;  /* 0x000000e3ddb6723e */ /* 0x004fe200000010ff */
[C---:B------:R-:W-:Y:S01]  /*c740*/  FMUL.FTZ R17, R174.reuse, R197 ;  /* 0x000000c5ae117220 */ /* 0x040fe20000410000 */
[C---:B------:R-:W-:Y:S01]  /*c750*/  FMUL.FTZ R119, R3.reuse, R119 ;  /* 0x0000007703777220 */ /* 0x040fe20000410000 */
[C---:B------:R-:W-:Y:S01]  /*c760*/  FMUL.FTZ R128, R174.reuse, R128 ;  /* 0x00000080ae807220 */ /* 0x040fe20000410000 */
[C---:B------:R-:W-:Y:S01]  /*c770*/  FMUL.FTZ R129, R174.reuse, R129 ;  /* 0x00000081ae817220 */ /* 0x040fe20000410000 */
[C---:B------:R-:W-:Y:S01]  /*c780*/  FMUL.FTZ R130, R3.reuse, R130 ;  /* 0x0000008203827220 */ /* 0x040fe20000410000 */
[C---:B------:R-:W-:Y:S03]  /*c790*/  FMUL.FTZ R131, R3.reuse, R131 ;  /* 0x0000008303837220 */ /* 0x040fe60000410000 */
[----:B------:R-:W2:Y:S01]  /*c7a0*/  MUFU.EX2 R2, R2 ;  /* 0x0000000200027308 */ /* 0x000ea20000000800 */
[C---:B----4-:R-:W-:Y:S01]  /*c7b0*/  FMUL.FTZ R18, R3.reuse, R198 ;  /* 0x000000c603127220 */ /* 0x050fe20000410000 */
[C---:B------:R-:W-:Y:S01]  /*c7c0*/  FMUL.FTZ R132, R174.reuse, R132 ;  /* 0x00000084ae847220 */ /* 0x040fe20000410000 */
[C---:B------:R-:W-:Y:S01]  /*c7d0*/  FMUL.FTZ R133, R174.reuse, R133 ;  /* 0x00000085ae857220 */ /* 0x040fe20000410000 */
[C---:B------:R-:W-:Y:S01]  /*c7e0*/  FMUL.FTZ R134, R3.reuse, R134 ;  /* 0x0000008603867220 */ /* 0x040fe20000410000 */
[----:B------:R-:W-:Y:S01]  /*c7f0*/  FMUL.FTZ R135, R3, R135 ;  /* 0x0000008703877220 */ /* 0x000fe20000410000 */
[C---:B------:R-:W-:Y:S01]  /*c800*/  FMUL.FTZ R144, R174.reuse, R144 ;  /* 0x00000090ae907220 */ /* 0x040fe20000410000 */
[----:B------:R-:W-:Y:S03]  /*c810*/  FMUL.FTZ R145, R174, R145 ;  /* 0x00000091ae917220 */ /* 0x000fe60000410000 */
[----:B------:R4:W-:Y:S01]  /*c820*/  MUFU.EX2 R247, R9 ;  /* 0x0000000900f77308 */ /* 0x0009e20000000800 */
[----:B---3--:R-:W-:Y:S01]  /*c830*/  F2FP.BF16.F32.PACK_AB R183, R220, R225 ;  /* 0x000000e1dcb7723e */ /* 0x008fe200000010ff */
[--C-:B------:R-:W-:Y:S01]  /*c840*/  FFMA.FTZ R36, R36, UR4, -R212.reuse ;  /* 0x0000000424247c23 */ /* 0x100fe200080108d4 */
[--C-:B------:R-:W-:Y:S01]  /*c850*/  FFMA.FTZ R37, R37, UR4, -R212.reuse ;  /* 0x0000000425257c23 */ /* 0x100fe200080108d4 */
[----:B------:R-:W-:Y:S01]  /*c860*/  FFMA.FTZ R53, R53, UR4, -R212 ;  /* 0x0000000435357c23 */ /* 0x000fe200080108d4 */
[--C-:B------:R-:W-:Y:S01]  /*c870*/  FFMA.FTZ R40, R40, UR4, -R213.reuse ;  /* 0x0000000428287c23 */ /* 0x100fe200080108d5 */
[----:B------:R-:W-:Y:S01]  /*c880*/  FFMA.FTZ R41, R41, UR4, -R213 ;  /* 0x0000000429297c23 */ /* 0x000fe200080108d5 */
[--C-:B------:R-:W-:Y:S01]  /*c890*/  FFMA.FTZ R42, R42, UR4, -R215.reuse ;  /* 0x000000042a2a7c23 */ /* 0x100fe200080108d7 */
[-C--:B------:R-:W-:Y:S02]  /*c8a0*/  HMMA.16816.F32.BF16 R4, R180, R208.reuse, R4 ;  /* 0x000000d0b404723c */ /* 0x080fe40000041804 */
[----:B------:R-:W-:Y:S03]  /*c8b0*/  MUFU.EX2 R245, R11 ;  /* 0x0000000b00f57308 */ /* 0x000fe60000000800 */
[----:B------:R-:W-:Y:S01]  /*c8c0*/  FMUL.FTZ R19, R3, R199 ;  /* 0x000000c703137220 */ /* 0x000fe20000410000 */
[C---:B--2---:R-:W-:Y:S01]  /*c8d0*/  FMUL.FTZ R72, R2.reuse, R72 ;  /* 0x0000004802487220 */ /* 0x044fe20000410000 */
[C---:B------:R-:W-:Y:S01]  /*c8e0*/  FMUL.FTZ R73, R2.reuse, R73 ;  /* 0x0000004902497220 */ /* 0x040fe20000410000 */
[C---:B------:R-:W-:Y:S04]  /*c8f0*/  FMUL.FTZ R76, R2.reuse, R76 ;  /* 0x0000004c024c7220 */ /* 0x040fe80000410000 */
[----:B------:R-:W2:Y:S01]  /*c900*/  MUFU.EX2 R0, R0 ;  /* 0x0000000000007308 */ /* 0x000ea20000000800 */
[C---:B----4-:R-:W-:Y:S01]  /*c910*/  FMUL.FTZ R9, R2.reuse, R185 ;  /* 0x000000b902097220 */ /* 0x050fe20000410000 */
[C---:B------:R-:W-:Y:S01]  /*c920*/  FMUL.FTZ R77, R2.reuse, R77 ;  /* 0x0000004d024d7220 */ /* 0x040fe20000410000 */
[C---:B------:R-:W-:Y:S01]  /*c930*/  FMUL.FTZ R88, R2.reuse, R88 ;  /* 0x0000005802587220 */ /* 0x040fe20000410000 */
[C---:B------:R-:W-:Y:S01]  /*c940*/  FMUL.FTZ R89, R2.reuse, R89 ;  /* 0x0000005902597220 */ /* 0x040fe20000410000 */
[C---:B------:R-:W-:Y:S01]  /*c950*/  FMUL.FTZ R92, R2.reuse, R92 ;  /* 0x0000005c025c7220 */ /* 0x040fe20000410000 */
[C---:B------:R-:W-:Y:S01]  /*c960*/  FMUL.FTZ R93, R2.reuse, R93 ;  /* 0x0000005d025d7220 */ /* 0x040fe20000410000 */
[C---:B------:R-:W-:Y:S03]  /*c970*/  FMUL.FTZ R104, R2.reuse, R104 ;  /* 0x0000006802687220 */ /* 0x040fe60000410000 */
[----:B------:R3:W4:Y:S01]  /*c980*/  MUFU.EX2 R226, R8 ;  /* 0x0000000800e27308 */ /* 0x0007220000000800 */
[C---:B------:R-:W-:Y:S01]  /*c990*/  FMUL.FTZ R105, R2.reuse, R105 ;  /* 0x0000006902697220 */ /* 0x040fe20000410000 */
        /* <DEDUP_REMOVED lines=15> */
[----:B---3--:R-:W-:Y:S01]  /*ca90*/  FMUL.FTZ R8, R2, R184 ;  /* 0x000000b802087220 */ /* 0x008fe20000410000 */
[----:B----4-:R-:W-:Y:S01]  /*caa0*/  F2FP.BF16.F32.PACK_AB R184, R247, R226 ;  /* 0x000000e2f7b8723e */ /* 0x010fe200000010ff */
[C---:B------:R-:W-:Y:S01]  /*cab0*/  FMUL.FTZ R94, R0.reuse, R94 ;  /* 0x0000005e005e7220 */ /* 0x040fe20000410000 */
[C---:B------:R-:W-:Y:S01]  /*cac0*/  FMUL.FTZ R95, R0.reuse, R95 ;  /* 0x0000005f005f7220 */ /* 0x040fe20000410000 */
[C---:B------:R-:W-:Y:S01]  /*cad0*/  FMUL.FTZ R106, R0.reuse, R106 ;  /* 0x0000006a006a7220 */ /* 0x040fe20000410000 */
[C---:B------:R-:W-:Y:S01]  /*cae0*/  FMUL.FTZ R107, R0.reuse, R107 ;  /* 0x0000006b006b7220 */ /* 0x040fe20000410000 */
[C---:B------:R-:W-:Y:S03]  /*caf0*/  FMUL.FTZ R110, R0.reuse, R110 ;  /* 0x0000006e006e7220 */ /* 0x040fe60000410000 */
[----:B------:R3:W-:Y:S01]  /*cb00*/  MUFU.EX2 R218, R15 ;  /* 0x0000000f00da7308 */ /* 0x0007e20000000800 */
[C---:B-----5:R-:W-:Y:S01]  /*cb10*/  FMUL.FTZ R10, R0.reuse, R186 ;  /* 0x000000ba000a7220 */ /* 0x060fe20000410000 */
[----:B-1----:R-:W-:Y:S01]  /*cb20*/  F2FP.BF16.F32.PACK_AB R185, R245, R224 ;  /* 0x000000e0f5b9723e */ /* 0x002fe200000010ff */
[C---:B------:R-:W-:Y:S01]  /*cb30*/  FMUL.FTZ R111, R0.reuse, R111 ;  /* 0x0000006f006f7220 */ /* 0x040fe20000410000 */
[C---:B------:R-:W-:Y:S01]  /*cb40*/  FMUL.FTZ R122, R0.reuse, R122 ;  /* 0x0000007a007a7220 */ /* 0x040fe20000410000 */
[C---:B------:R-:W-:Y:S01]  /*cb50*/  FMUL.FTZ R123, R0.reuse, R123 ;  /* 0x0000007b007b7220 */ /* 0x040fe20000410000 */
[C---:B------:R-:W-:Y:S01]  /*cb60*/  FMUL.FTZ R126, R0.reuse, R126 ;  /* 0x0000007e007e7220 */ /* 0x040fe20000410000 */
[----:B------:R-:W-:Y:S03]  /*cb70*/  FMUL.FTZ R127, R0, R127 ;  /* 0x0000007f007f7220 */ /* 0x000fe60000410000 */
[----:B------:R-:W1:Y:S01]  /*cb80*/  MUFU.EX2 R223, R12 ;  /* 0x0000000c00df7308 */ /* 0x000e620000000800 */
[C---:B--2---:R-:W-:Y:S01]  /*cb90*/  FMUL.FTZ R13, R2.reuse, R193 ;  /* 0x000000c1020d7220 */ /* 0x044fe20000410000 */
[C---:B------:R-:W-:Y:S01]  /*cba0*/  FMUL.FTZ R136, R2.reuse, R136 ;  /* 0x0000008802887220 */ /* 0x040fe20000410000 */
[----:B------:R-:W-:Y:S01]  /*cbb0*/  FMUL.FTZ R137, R2, R137 ;  /* 0x0000008902897220 */ /* 0x000fe20000410000 */
[C---:B------:R-:W-:Y:S01]  /*cbc0*/  FMUL.FTZ R138, R0.reuse, R138 ;  /* 0x0000008a008a7220 */ /* 0x040fe20000410000 */
[----:B------:R-:W-:Y:S01]  /*cbd0*/  FMUL.FTZ R139, R0, R139 ;  /* 0x0000008b008b7220 */ /* 0x000fe20000410000 */
[C---:B------:R-:W-:Y:S01]  /*cbe0*/  FMUL.FTZ R140, R2.reuse, R140 ;  /* 0x0000008c028c7220 */ /* 0x040fe20000410000 */
[----:B------:R-:W-:Y:S03]  /*cbf0*/  FMUL.FTZ R141, R2, R141 ;  /* 0x0000008d028d7220 */ /* 0x000fe60000410000 */
[----:B------:R-:W2:Y:S01]  /*cc00*/  MUFU.EX2 R222, R14 ;  /* 0x0000000e00de7308 */ /* 0x000ea20000000800 */
[C---:B---3--:R-:W-:Y:S01]  /*cc10*/  FMUL.FTZ R15, R0.reuse, R195 ;  /* 0x000000c3000f7220 */ /* 0x048fe20000410000 */
[C---:B------:R-:W-:Y:S01]  /*cc20*/  FMUL.FTZ R142, R0.reuse, R142 ;  /* 0x0000008e008e7220 */ /* 0x040fe20000410000 */
[----:B------:R-:W-:Y:S01]  /*cc30*/  FMUL.FTZ R143, R0, R143 ;  /* 0x0000008f008f7220 */ /* 0x000fe20000410000 */
[C---:B------:R-:W-:Y:S01]  /*cc40*/  FMUL.FTZ R146, R3.reuse, R146 ;  /* 0x0000009203927220 */ /* 0x040fe20000410000 */
[C---:B------:R-:W-:Y:S01]  /*cc50*/  FMUL.FTZ R147, R3.reuse, R147 ;  /* 0x0000009303937220 */ /* 0x040fe20000410000 */
[C---:B------:R-:W-:Y:S01]  /*cc60*/  FMUL.FTZ R148, R174.reuse, R148 ;  /* 0x00000094ae947220 */ /* 0x040fe20000410000 */
[----:B------:R-:W-:Y:S01]  /*cc70*/  FMUL.FTZ R149, R174, R149 ;  /* 0x00000095ae957220 */ /* 0x000fe20000410000 */
[----:B------:R-:W-:Y:S01]  /*cc80*/  FMUL.FTZ R150, R3, R150 ;  /* 0x0000009603967220 */ /* 0x000fe20000410000 */
[----:B-1----:R-:W-:Y:S01]  /*cc90*/  F2FP.BF16.F32.PACK_AB R186, R219, R223 ;  /* 0x000000dfdbba723e */ /* 0x002fe200000010ff */
[C---:B------:R-:W-:Y:S01]  /*cca0*/  FMUL.FTZ R12, R2.reuse, R192 ;  /* 0x000000c0020c7220 */ /* 0x040fe20000410000 */
[----:B------:R-:W-:Y:S01]  /*ccb0*/  FMUL.FTZ R151, R3, R151 ;  /* 0x0000009703977220 */ /* 0x000fe20000410000 */
[C---:B------:R-:W-:Y:S01]  /*ccc0*/  FMUL.FTZ R152, R2.reuse, R152 ;  /* 0x0000009802987220 */ /* 0x040fe20000410000 */
[----:B------:R-:W-:Y:S01]  /*ccd0*/  FMUL.FTZ R153, R2, R153 ;  /* 0x0000009902997220 */ /* 0x000fe20000410000 */
[C---:B------:R-:W-:Y:S01]  /*cce0*/  FMUL.FTZ R154, R0.reuse, R154 ;  /* 0x0000009a009a7220 */ /* 0x040fe20000410000 */
[----:B------:R-:W-:Y:S01]  /*ccf0*/  FMUL.FTZ R155, R0, R155 ;  /* 0x0000009b009b7220 */ /* 0x000fe20000410000 */
[----:B------:R-:W-:Y:S01]  /*cd00*/  FMUL.FTZ R156, R2, R156 ;  /* 0x0000009c029c7220 */ /* 0x000fe20000410000 */
[----:B--2---:R-:W-:Y:S01]  /*cd10*/  F2FP.BF16.F32.PACK_AB R187, R218, R222 ;  /* 0x000000dedabb723e */ /* 0x004fe200000010ff */
[----:B------:R-:W-:Y:S01]  /*cd20*/  FFMA.FTZ R43, R43, UR4, -R215 ;  /* 0x000000042b2b7c23 */ /* 0x000fe200080108d7 */
[----:B------:R-:W-:Y:S01]  /*cd30*/  MOV R198, R247 ;  /* 0x000000f700c67202 */ /* 0x000fe20000000f00 */
[----:B------:R-:W-:Y:S01]  /*cd40*/  MUFU.EX2 R217, R41 ;  /* 0x0000002900d97308 */ /* 0x000fe20000000800 */
[----:B------:R-:W-:Y:S01]  /*cd50*/  MOV R199, R245 ;  /* 0x000000f500c77202 */ /* 0x000fe20000000f00 */
[--C-:B------:R-:W-:Y:S01]  /*cd60*/  FFMA.FTZ R44, R44, UR4, -R213.reuse ;  /* 0x000000042c2c7c23 */ /* 0x100fe200080108d5 */
[----:B------:R-:W-:Y:S01]  /*cd70*/  FFMA.FTZ R45, R45, UR4, -R213 ;  /* 0x000000042d2d7c23 */ /* 0x000fe200080108d5 */
[C---:B------:R-:W-:Y:S04]  /*cd80*/  HMMA.16816.F32.BF16 R8, R184.reuse, R208, R8 ;  /* 0x000000d0b808723c */ /* 0x040fe80000041808 */
[----:B------:R-:W-:Y:S02]  /*cd90*/  FMUL.FTZ R14, R0, R194 ;  /* 0x000000c2000e7220 */ /* 0x000fe40000410000 */
[----:B------:R-:W-:Y:S01]  /*cda0*/  MUFU.EX2 R208, R43 ;  /* 0x0000002b00d07308 */ /* 0x000fe20000000800 */
[--C-:B------:R-:W-:Y:S01]  /*cdb0*/  FFMA.FTZ R46, R46, UR4, -R215.reuse ;  /* 0x000000042e2e7c23 */ /* 0x100fe200080108d7 */
[----:B------:R-:W-:Y:S01]  /*cdc0*/  FFMA.FTZ R47, R47, UR4, -R215 ;  /* 0x000000042f2f7c23 */ /* 0x000fe200080108d7 */
[--C-:B------:R-:W-:Y:S01]  /*cdd0*/  FFMA.FTZ R54, R54, UR4, -R214.reuse ;  /* 0x0000000436367c23 */ /* 0x100fe200080108d6 */
[----:B------:R-:W-:Y:S01]  /*cde0*/  FFMA.FTZ R55, R55, UR4, -R214 ;  /* 0x0000000437377c23 */ /* 0x000fe200080108d6 */
[----:B------:R-:W-:Y:S01]  /*cdf0*/  FMUL.FTZ R157, R2, R157 ;  /* 0x0000009d029d7220 */ /* 0x000fe20000410000 */
[-C--:B------:R-:W-:Y:S04]  /*ce00*/  HMMA.16816.F32.BF16 R12, R184, R210.reuse, R12 ;  /* 0x000000d2b80c723c */ /* 0x080fe8000004180c */
[----:B------:R-:W-:Y:S01]  /*ce10*/  MUFU.EX2 R216, R44 ;  /* 0x0000002c00d87308 */ /* 0x000fe20000000800 */
[C---:B------:R-:W-:Y:S01]  /*ce20*/  FMUL.FTZ R158, R0.reuse, R158 ;  /* 0x0000009e009e7220 */ /* 0x040fe20000410000 */
[----:B------:R-:W-:Y:S01]  /*ce30*/  FMUL.FTZ R159, R0, R159 ;  /* 0x0000009f009f7220 */ /* 0x000fe20000410000 */
[C---:B------:R-:W-:Y:S01]  /*ce40*/  FMUL.FTZ R160, R174.reuse, R160 ;  /* 0x000000a0aea07220 */ /* 0x040fe20000410000 */
[----:B------:R-:W-:Y:S01]  /*ce50*/  FMUL.FTZ R161, R174, R161 ;  /* 0x000000a1aea17220 */ /* 0x000fe20000410000 */
[C---:B------:R-:W-:Y:S01]  /*ce60*/  FMUL.FTZ R162, R3.reuse, R162 ;  /* 0x000000a203a27220 */ /* 0x040fe20000410000 */
[C---:B------:R-:W-:Y:S04]  /*ce70*/  HMMA.16816.F32.BF16 R16, R180.reuse, R210, R16 ;  /* 0x000000d2b410723c */ /* 0x040fe80000041810 */
[----:B------:R-:W-:Y:S01]  /*ce80*/  MUFU.EX2 R211, R45 ;  /* 0x0000002d00d37308 */ /* 0x000fe20000000800 */
[----:B------:R-:W-:Y:S01]  /*ce90*/  FMUL.FTZ R163, R3, R163 ;  /* 0x000000a303a37220 */ /* 0x000fe20000410000 */
[--C-:B------:R-:W-:Y:S01]  /*cea0*/  FFMA.FTZ R20, R20, UR4, -R212.reuse ;  /* 0x0000000414147c23 */ /* 0x100fe200080108d4 */
[--C-:B------:R-:W-:Y:S01]  /*ceb0*/  FFMA.FTZ R21, R21, UR4, -R212.reuse ;  /* 0x0000000415157c23 */ /* 0x100fe200080108d4 */
[--C-:B------:R-:W-:Y:S01]  /*cec0*/  FFMA.FTZ R32, R32, UR4, -R212.reuse ;  /* 0x0000000420207c23 */ /* 0x100fe200080108d4 */
[-C--:B------:R-:W-:Y:S05]  /*ced0*/  HMMA.16816.F32.BF16 R68, R180, R188.reuse, R68 ;  /* 0x000000bcb444723c */ /* 0x080fea0000041844 */
[----:B------:R-:W-:Y:S01]  /*cee0*/  MUFU.EX2 R210, R46 ;  /* 0x0000002e00d27308 */ /* 0x000fe20000000800 */
[--C-:B------:R-:W-:Y:S01]  /*cef0*/  FFMA.FTZ R33, R33, UR4, -R212.reuse ;  /* 0x0000000421217c23 */ /* 0x100fe200080108d4 */
[C---:B------:R-:W-:Y:S01]  /*cf00*/  FMUL.FTZ R164, R2.reuse, R164 ;  /* 0x000000a402a47220 */ /* 0x040fe20000410000 */
[----:B------:R-:W-:Y:S01]  /*cf10*/  FMUL.FTZ R165, R2, R165 ;  /* 0x000000a502a57220 */ /* 0x000fe20000410000 */
[C---:B------:R-:W-:Y:S01]  /*cf20*/  FMUL.FTZ R168, R174.reuse, R168 ;  /* 0x000000a8aea87220 */ /* 0x040fe20000410000 */
[----:B------:R-:W-:Y:S01]  /*cf30*/  FMUL.FTZ R169, R174, R169 ;  /* 0x000000a9aea97220 */ /* 0x000fe20000410000 */
[C---:B------:R-:W-:Y:S04]  /*cf40*/  HMMA.16816.F32.BF16 R72, R184.reuse, R188, R72 ;  /* 0x000000bcb848723c */ /* 0x040fe80000041848 */
[----:B------:R1:W-:Y:S01]  /*cf50*/  MUFU.EX2 R209, R47 ;  /* 0x0000002f00d17308 */ /* 0x0003e20000000800 */
[C---:B------:R-:W-:Y:S01]  /*cf60*/  FMUL.FTZ R170, R3.reuse, R170 ;  /* 0x000000aa03aa7220 */ /* 0x040fe20000410000 */
[----:B------:R-:W-:Y:S01]  /*cf70*/  FMUL.FTZ R171, R3, R171 ;  /* 0x000000ab03ab7220 */ /* 0x000fe20000410000 */
[--C-:B------:R-:W-:Y:S01]  /*cf80*/  FFMA.FTZ R28, R28, UR4, -R213.reuse ;  /* 0x000000041c1c7c23 */ /* 0x100fe200080108d5 */
[----:B------:R-:W-:Y:S01]  /*cf90*/  FFMA.FTZ R29, R29, UR4, -R213 ;  /* 0x000000041d1d7c23 */ /* 0x000fe200080108d5 */
[-C--:B------:R-:W-:Y:S05]  /*cfa0*/  HMMA.16816.F32.BF16 R76, R184, R190.reuse, R76 ;  /* 0x000000beb84c723c */ /* 0x080fea000004184c */
[----:B------:R2:W-:Y:S01]  /*cfb0*/  MUFU.EX2 R197, R32 ;  /* 0x0000002000c57308 */ /* 0x0005e20000000800 */
[--C-:B------:R-:W-:Y:S01]  /*cfc0*/  FFMA.FTZ R30, R30, UR4, -R215.reuse ;  /* 0x000000041e1e7c23 */ /* 0x100fe200080108d7 */
[----:B------:R-:W-:Y:S01]  /*cfd0*/  FFMA.FTZ R31, R31, UR4, -R215 ;  /* 0x000000041f1f7c23 */ /* 0x000fe200080108d7 */
[--C-:B------:R-:W-:Y:S01]  /*cfe0*/  FFMA.FTZ R48, R48, UR4, -R212.reuse ;  /* 0x0000000430307c23 */ /* 0x100fe200080108d4 */
[--C-:B------:R-:W-:Y:S01]  /*cff0*/  FFMA.FTZ R49, R49, UR4, -R212.reuse ;  /* 0x0000000431317c23 */ /* 0x100fe200080108d4 */
[----:B------:R-:W-:Y:S01]  /*d000*/  FFMA.FTZ R64, R64, UR4, -R212 ;  /* 0x0000000440407c23 */ /* 0x000fe200080108d4 */
[C---:B------:R-:W-:Y:S01]  /*d010*/  HMMA.16816.F32.BF16 R80, R180.reuse, R190, R80 ;  /* 0x000000beb450723c */ /* 0x040fe20000041850 */
[----:B------:R-:W3:Y:S03]  /*d020*/  LDSM.16.MT88.4 R188, [R178] ;  /* 0x00000000b2bc783b */ /* 0x000ee60000004200 */
[----:B------:R4:W5:Y:S01]  /*d030*/  MUFU.EX2 R196, R33 ;  /* 0x0000002100c47308 */ /* 0x0009620000000800 */
[--C-:B------:R-:W-:Y:S01]  /*d040*/  FFMA.FTZ R38, R38, UR4, -R214.reuse ;  /* 0x0000000426267c23 */ /* 0x100fe200080108d6 */
[--C-:B------:R-:W-:Y:S01]  /*d050*/  FFMA.FTZ R39, R39, UR4, -R214.reuse ;  /* 0x0000000427277c23 */ /* 0x100fe200080108d6 */
[--C-:B------:R-:W-:Y:S01]  /*d060*/  FFMA.FTZ R50, R50, UR4, -R214.reuse ;  /* 0x0000000432327c23 */ /* 0x100fe200080108d6 */
[--C-:B------:R-:W-:Y:S01]  /*d070*/  FFMA.FTZ R51, R51, UR4, -R214.reuse ;  /* 0x0000000433337c23 */ /* 0x100fe200080108d6 */
[--C-:B------:R-:W-:Y:S01]  /*d080*/  FFMA.FTZ R56, R56, UR4, -R213.reuse ;  /* 0x0000000438387c23 */ /* 0x100fe200080108d5 */
[----:B-1----:R-:W-:Y:S04]  /*d090*/  LDSM.16.MT88.4 R44, [R178+0x1000] ;  /* 0x00100000b22c783b */ /* 0x002fe80000004200 */
[----:B------:R-:W-:Y:S01]  /*d0a0*/  MUFU.EX2 R250, R28 ;  /* 0x0000001c00fa7308 */ /* 0x000fe20000000800 */
[----:B--2---:R-:W-:Y:S01]  /*d0b0*/  FMUL.FTZ R32, R2, R204 ;  /* 0x000000cc02207220 */ /* 0x004fe20000410000 */
[--C-:B------:R-:W-:Y:S01]  /*d0c0*/  FFMA.FTZ R22, R22, UR4, -R214.reuse ;  /* 0x0000000416167c23 */ /* 0x100fe200080108d6 */
[--C-:B------:R-:W-:Y:S01]  /*d0d0*/  FFMA.FTZ R23, R23, UR4, -R214.reuse ;  /* 0x0000000417177c23 */ /* 0x100fe200080108d6 */
[C---:B------:R-:W-:Y:S01]  /*d0e0*/  FMUL.FTZ R166, R0.reuse, R166 ;  /* 0x000000a600a67220 */ /* 0x040fe20000410000 */
[----:B------:R-:W-:Y:S01]  /*d0f0*/  FMUL.FTZ R167, R0, R167 ;  /* 0x000000a700a77220 */ /* 0x000fe20000410000 */
[--C-:B------:R-:W-:Y:S01]  /*d100*/  FFMA.FTZ R24, R24, UR4, -R213.reuse ;  /* 0x0000000418187c23 */ /* 0x100fe200080108d5 */
[----:B------:R-:W-:Y:S03]  /*d110*/  FFMA.FTZ R25, R25, UR4, -R213 ;  /* 0x0000000419197c23 */ /* 0x000fe600080108d5 */
[----:B------:R-:W-:Y:S01]  /*d120*/  MUFU.EX2 R245, R30 ;  /* 0x0000001e00f57308 */ /* 0x000fe20000000800 */
[----:B----4-:R-:W-:Y:S01]  /*d130*/  FMUL.FTZ R33, R2, R205 ;  /* 0x000000cd02217220 */ /* 0x010fe20000410000 */
[----:B-----5:R-:W-:Y:S01]  /*d140*/  MOV R204, R196 ;  /* 0x000000c400cc7202 */ /* 0x020fe20000000f00 */
[--C-:B------:R-:W-:Y:S01]  /*d150*/  FFMA.FTZ R26, R26, UR4, -R215.reuse ;  /* 0x000000041a1a7c23 */ /* 0x100fe200080108d7 */
[----:B------:R-:W-:Y:S01]  /*d160*/  MOV R196, R249 ;  /* 0x000000f900c47202 */ /* 0x000fe20000000f00 */
[----:B------:R-:W-:Y:S01]  /*d170*/  FFMA.FTZ R27, R27, UR4, -R215 ;  /* 0x000000041b1b7c23 */ /* 0x000fe200080108d7 */
[----:B------:R-:W-:Y:S01]  /*d180*/  MOV R205, R218 ;  /* 0x000000da00cd7202 */ /* 0x000fe20000000f00 */
[--C-:B------:R-:W-:Y:S03]  /*d190*/  FFMA.FTZ R34, R34, UR4, -R214.reuse ;  /* 0x0000000422227c23 */ /* 0x100fe600080108d6 */
[----:B------:R-:W-:Y:S01]  /*d1a0*/  MUFU.EX2 R218, R36 ;  /* 0x0000002400da7308 */ /* 0x000fe20000000800 */
[--C-:B------:R-:W-:Y:S01]  /*d1b0*/  FFMA.FTZ R35, R35, UR4, -R214.reuse ;  /* 0x0000000423237c23 */ /* 0x100fe200080108d6 */
[--C-:B------:R-:W-:Y:S01]  /*d1c0*/  FFMA.FTZ R66, R66, UR4, -R214.reuse ;  /* 0x0000000442427c23 */ /* 0x100fe200080108d6 */
[----:B------:R-:W-:Y:S01]  /*d1d0*/  FFMA.FTZ R214, R67, UR4, -R214 ;  /* 0x0000000443d67c23 */ /* 0x000fe200080108d6 */
[--C-:B------:R-:W-:Y:S01]  /*d1e0*/  FFMA.FTZ R57, R57, UR4, -R213.reuse ;  /* 0x0000000439397c23 */ /* 0x100fe200080108d5 */
[--C-:B------:R-:W-:Y:S01]  /*d1f0*/  FFMA.FTZ R60, R60, UR4, -R213.reuse ;  /* 0x000000043c3c7c23 */ /* 0x100fe200080108d5 */
[----:B------:R-:W-:Y:S01]  /*d200*/  FFMA.FTZ R213, R61, UR4, -R213 ;  /* 0x000000043dd57c23 */ /* 0x000fe200080108d5 */
[--C-:B------:R-:W-:Y:S03]  /*d210*/  FFMA.FTZ R58, R58, UR4, -R215.reuse ;  /* 0x000000043a3a7c23 */ /* 0x100fe600080108d7 */
[----:B------:R-:W-:Y:S01]  /*d220*/  MUFU.EX2 R249, R25 ;  /* 0x0000001900f97308 */ /* 0x000fe20000000800 */
[--C-:B------:R-:W-:Y:S01]  /*d230*/  FFMA.FTZ R59, R59, UR4, -R215.reuse ;  /* 0x000000043b3b7c23 */ /* 0x100fe200080108d7 */
[--C-:B------:R-:W-:Y:S01]  /*d240*/  FFMA.FTZ R62, R62, UR4, -R215.reuse ;  /* 0x000000043e3e7c23 */ /* 0x100fe200080108d7 */
[----:B------:R-:W-:Y:S01]  /*d250*/  FFMA.FTZ R215, R63, UR4, -R215 ;  /* 0x000000043fd77c23 */ /* 0x000fe200080108d7 */
[----:B------:R-:W-:Y:S01]  /*d260*/  ISETP.GT.AND P2, PT, R239, RZ, PT ;  /* 0x000000ffef00720c */ /* 0x000fe20003f44270 */
[-C--:B---3--:R-:W-:Y:S05]  /*d270*/  HMMA.16816.F32.BF16 R84, R180, R188.reuse, R84 ;  /* 0x000000bcb454723c */ /* 0x088fea0000041854 */
[----:B------:R-:W1:Y:S03]  /*d280*/  MUFU.EX2 R247, R31 ;  /* 0x0000001f00f77308 */ /* 0x000e660000000800 */
[C---:B------:R-:W-:Y:S07]  /*d290*/  HMMA.16816.F32.BF16 R88, R184.reuse, R188, R88 ;  /* 0x000000bcb858723c */ /* 0x040fee0000041858 */
[----:B------:R-:W-:Y:S01]  /*d2a0*/  MUFU.EX2 R214, R214 ;  /* 0x000000d600d67308 */ /* 0x000fe20000000800 */
[-C--:B------:R-:W-:Y:S09]  /*d2b0*/  HMMA.16816.F32.BF16 R92, R184, R190.reuse, R92 ;  /* 0x000000beb85c723c */ /* 0x080ff2000004185c */
[----:B------:R-:W-:Y:S01]  /*d2c0*/  MUFU.EX2 R61, R56 ;  /* 0x00000038003d7308 */ /* 0x000fe20000000800 */
[----:B-1----:R-:W-:Y:S01]  /*d2d0*/  F2FP.BF16.F32.PACK_AB R31, R247, R245 ;  /* 0x000000f5f71f723e */ /* 0x002fe200000010ff */
[C---:B------:R-:W-:Y:S01]  /*d2e0*/  HMMA.16816.F32.BF16 R96, R180.reuse, R190, R96 ;  /* 0x000000beb460723c */ /* 0x040fe20000041860 */
[----:B------:R-:W1:Y:S07]  /*d2f0*/  LDSM.16.MT88.4 R188, [R179] ;  /* 0x00000000b3bc783b */ /* 0x000e6e0000004200 */
[----:B------:R-:W-:Y:S10]  /*d300*/  MUFU.EX2 R213, R213 ;  /* 0x000000d500d57308 */ /* 0x000ff40000000800 */
[----:B------:R-:W-:Y:S10]  /*d310*/  MUFU.EX2 R215, R215 ;  /* 0x000000d700d77308 */ /* 0x000ff40000000800 */
[----:B------:R2:W-:Y:S10]  /*d320*/  MUFU.EX2 R193, R20 ;  /* 0x0000001400c17308 */ /* 0x0005f40000000800 */
[----:B------:R3:W-:Y:S10]  /*d330*/  MUFU.EX2 R194, R21 ;  /* 0x0000001500c27308 */ /* 0x0007f40000000800 */
[----:B------:R4:W-:Y:S01]  /*d340*/  MUFU.EX2 R192, R22 ;  /* 0x0000001600c07308 */ /* 0x0009e20000000800 */
[C---:B--2---:R-:W-:Y:S01]  /*d350*/  FMUL.FTZ R20, R174.reuse, R200 ;  /* 0x000000c8ae147220 */ /* 0x044fe20000410000 */
[-C--:B-1----:R-:W-:Y:S08]  /*d360*/  HMMA.16816.F32.BF16 R100, R180, R188.reuse, R100 ;  /* 0x000000bcb464723c */ /* 0x082ff00000041864 */
[----:B------:R-:W-:Y:S01]  /*d370*/  MUFU.EX2 R200, R42 ;  /* 0x0000002a00c87308 */ /* 0x000fe20000000800 */
[----:B---3--:R-:W-:Y:S01]  /*d380*/  FMUL.FTZ R21, R174, R201 ;  /* 0x000000c9ae157220 */ /* 0x008fe20000410000 */
[C---:B------:R-:W-:Y:S08]  /*d390*/  HMMA.16816.F32.BF16 R104, R184.reuse, R188, R104 ;  /* 0x000000bcb868723c */ /* 0x040ff00000041868 */
[----:B------:R1:W-:Y:S01]  /*d3a0*/  MUFU.EX2 R201, R40 ;  /* 0x0000002800c97308 */ /* 0x0003e20000000800 */
[----:B----4-:R-:W-:Y:S01]  /*d3b0*/  FMUL.FTZ R22, R3, R202 ;  /* 0x000000ca03167220 */ /* 0x010fe20000410000 */
[-C--:B------:R-:W-:Y:S08]  /*d3c0*/  HMMA.16816.F32.BF16 R108, R184, R190.reuse, R108 ;  /* 0x000000beb86c723c */ /* 0x080ff0000004186c */
[----:B------:R2:W-:Y:S01]  /*d3d0*/  MUFU.EX2 R202, R38 ;  /* 0x0000002600ca7308 */ /* 0x0005e20000000800 */
[C---:B------:R-:W-:Y:S01]  /*d3e0*/  HMMA.16816.F32.BF16 R112, R180.reuse, R190, R112 ;  /* 0x000000beb470723c */ /* 0x040fe20000041870 */
[----:B------:R-:W3:Y:S08]  /*d3f0*/  LDSM.16.MT88.4 R188, [R228+0xe000] ;  /* 0x00e00000e4bc783b */ /* 0x000ef00000004200 */
[----:B------:R4:W5:Y:S01]  /*d400*/  MUFU.EX2 R195, R23 ;  /* 0x0000001700c37308 */ /* 0x0009620000000800 */
[----:B-1----:R-:W-:Y:S01]  /*d410*/  LDSM.16.MT88.4 R40, [R230+0xd000] ;  /* 0x00d00000e628783b */ /* 0x002fe20000004200 */
[----:B--2---:R-:W-:Y:S08]  /*d420*/  F2FP.BF16.F32.PACK_AB R38, R211, R216 ;  /* 0x000000d8d326723e */ /* 0x004ff000000010ff */
[----:B------:R1:W-:Y:S01]  /*d430*/  MUFU.EX2 R252, R34 ;  /* 0x0000002200fc7308 */ /* 0x0003e20000000800 */
[----:B----4-:R-:W-:Y:S01]  /*d440*/  FMUL.FTZ R23, R3, R203 ;  /* 0x000000cb03177220 */ /* 0x010fe20000410000 */
[----:B-----5:R-:W-:Y:S08]  /*d450*/  F2FP.BF16.F32.PACK_AB R25, R195, R192 ;  /* 0x000000c0c319723e */ /* 0x020ff000000010ff */
[----:B------:R2:W-:Y:S01]  /*d460*/  MUFU.EX2 R203, R39 ;  /* 0x0000002700cb7308 */ /* 0x0005e20000000800 */
[C---:B-1----:R-:W-:Y:S01]  /*d470*/  FMUL.FTZ R34, R0.reuse, R206 ;  /* 0x000000ce00227220 */ /* 0x042fe20000410000 */
[----:B------:R-:W-:Y:S08]  /*d480*/  MOV R206, R219 ;  /* 0x000000db00ce7202 */ /* 0x000ff00000000f00 */
[----:B------:R1:W-:Y:S10]  /*d490*/  MUFU.EX2 R251, R35 ;  /* 0x0000002300fb7308 */ /* 0x0003f40000000800 */
[----:B------:R-:W-:Y:S01]  /*d4a0*/  MUFU.EX2 R219, R37 ;  /* 0x0000002500db7308 */ /* 0x000fe20000000800 */
[----:B--2---:R-:W-:Y:S01]  /*d4b0*/  F2FP.BF16.F32.PACK_AB R39, R209, R210 ;  /* 0x000000d2d127723e */ /* 0x004fe200000010ff */
[-C--:B---3--:R-:W-:Y:S08]  /*d4c0*/  HMMA.16816.F32.BF16 R116, R180, R188.reuse, R116 ;  /* 0x000000bcb474723c */ /* 0x088ff00000041874 */
[----:B------:R-:W-:Y:S01]  /*d4d0*/  MUFU.EX2 R66, R66 ;  /* 0x0000004200427308 */ /* 0x000fe20000000800 */
[----:B-1----:R-:W-:Y:S01]  /*d4e0*/  FMUL.FTZ R35, R0, R207 ;  /* 0x000000cf00237220 */ /* 0x002fe20000410000 */
[----:B------:R-:W-:Y:S01]  /*d4f0*/  MOV R207, R220 ;  /* 0x000000dc00cf7202 */ /* 0x000fe20000000f00 */
[C---:B------:R-:W-:Y:S07]  /*d500*/  HMMA.16816.F32.BF16 R120, R184.reuse, R188, R120 ;  /* 0x000000bcb878723c */ /* 0x040fee0000041878 */
[----:B------:R1:W-:Y:S01]  /*d510*/  MUFU.EX2 R220, R50 ;  /* 0x0000003200dc7308 */ /* 0x0003e20000000800 */
[-C--:B------:R-:W-:Y:S09]  /*d520*/  HMMA.16816.F32.BF16 R124, R184, R190.reuse, R124 ;  /* 0x000000beb87c723c */ /* 0x080ff2000004187c */
[----:B------:R-:W-:Y:S01]  /*d530*/  MUFU.EX2 R60, R60 ;  /* 0x0000003c003c7308 */ /* 0x000fe20000000800 */
[C---:B------:R-:W-:Y:S01]  /*d540*/  HMMA.16816.F32.BF16 R128, R180.reuse, R190, R128 ;  /* 0x000000beb480723c */ /* 0x040fe20000041880 */
[----:B------:R-:W2:Y:S08]  /*d550*/  LDSM.16.MT88.4 R188, [R230+0xe000] ;  /* 0x00e00000e6bc783b */ /* 0x000eb00000004200 */
[----:B------:R-:W-:Y:S10]  /*d560*/  MUFU.EX2 R59, R59 ;  /* 0x0000003b003b7308 */ /* 0x000ff40000000800 */
[----:B------:R-:W-:Y:S10]  /*d570*/  MUFU.EX2 R62, R62 ;  /* 0x0000003e003e7308 */ /* 0x000ff40000000800 */
[----:B------:R-:W-:Y:S01]  /*d580*/  MUFU.EX2 R58, R58 ;  /* 0x0000003a003a7308 */ /* 0x000fe20000000800 */
[-C--:B--2---:R-:W-:Y:S08]  /*d590*/  HMMA.16816.F32.BF16 R132, R180, R188.reuse, R132 ;  /* 0x000000bcb484723c */ /* 0x084ff00000041884 */
[C---:B------:R-:W-:Y:S08]  /*d5a0*/  HMMA.16816.F32.BF16 R136, R184.reuse, R188, R136 ;  /* 0x000000bcb888723c */ /* 0x040ff00000041888 */
[-C--:B------:R-:W-:Y:S08]  /*d5b0*/  HMMA.16816.F32.BF16 R140, R184, R190.reuse, R140 ;  /* 0x000000beb88c723c */ /* 0x080ff0000004188c */
[C---:B------:R-:W-:Y:S01]  /*d5c0*/  HMMA.16816.F32.BF16 R144, R180.reuse, R190, R144 ;  /* 0x000000beb490723c */ /* 0x040fe20000041890 */
[----:B------:R-:W2:Y:S07]  /*d5d0*/  LDSM.16.MT88.4 R188, [R178+0x2000] ;  /* 0x00200000b2bc783b */ /* 0x000eae0000004200 */
[-C--:B--2---:R-:W-:Y:S08]  /*d5e0*/  HMMA.16816.F32.BF16 R148, R180, R188.reuse, R148 ;  /* 0x000000bcb494723c */ /* 0x084ff00000041894 */
[C---:B------:R-:W-:Y:S08]  /*d5f0*/  HMMA.16816.F32.BF16 R152, R184.reuse, R188, R152 ;  /* 0x000000bcb898723c */ /* 0x040ff00000041898 */
[-C--:B------:R-:W-:Y:S08]  /*d600*/  HMMA.16816.F32.BF16 R156, R184, R190.reuse, R156 ;  /* 0x000000beb89c723c */ /* 0x080ff0000004189c */
[C---:B------:R-:W-:Y:S01]  /*d610*/  HMMA.16816.F32.BF16 R160, R180.reuse, R190, R160 ;  /* 0x000000beb4a0723c */ /* 0x040fe200000418a0 */
[----:B------:R-:W2:Y:S07]  /*d620*/  LDSM.16.MT88.4 R188, [R179+0x2000] ;  /* 0x00200000b3bc783b */ /* 0x000eae0000004200 */
[-C--:B--2---:R-:W-:Y:S08]  /*d630*/  HMMA.16816.F32.BF16 R20, R180, R188.reuse, R20 ;  /* 0x000000bcb414723c */ /* 0x084ff00000041814 */
[C---:B------:R-:W-:Y:S01]  /*d640*/  HMMA.16816.F32.BF16 R164, R184.reuse, R188, R164 ;  /* 0x000000bcb8a4723c */ /* 0x040fe200000418a4 */
[----:B------:R2:W3:Y:S03]  /*d650*/  MUFU.EX2 R188, R24 ;  /* 0x0000001800bc7308 */ /* 0x0004e60000000800 */
[----:B------:R-:W-:Y:S02]  /*d660*/  MOV R189, R197 ;  /* 0x000000c500bd7202 */ /* 0x000fe40000000f00 */
[----:B------:R-:W-:Y:S02]  /*d670*/  MOV R197, R248 ;  /* 0x000000f800c57202 */ /* 0x000fe40000000f00 */
[-C--:B------:R-:W-:Y:S03]  /*d680*/  HMMA.16816.F32.BF16 R32, R184, R190.reuse, R32 ;  /* 0x000000beb820723c */ /* 0x080fe60000041820 */
[----:B------:R-:W4:Y:S01]  /*d690*/  MUFU.EX2 R248, R29 ;  /* 0x0000001d00f87308 */ /* 0x000f220000000800 */
[--C-:B------:R-:W-:Y:S01]  /*d6a0*/  FFMA.FTZ R184, R52, UR4, -R212.reuse ;  /* 0x0000000434b87c23 */ /* 0x100fe200080108d4 */
[----:B------:R-:W-:Y:S01]  /*d6b0*/  FFMA.FTZ R212, R65, UR4, -R212 ;  /* 0x0000000441d47c23 */ /* 0x000fe200080108d4 */
[----:B------:R-:W5:Y:S01]  /*d6c0*/  LDL.LU R52, [R1+0x18] ;  /* 0x0000180001347983 */ /* 0x000f620000300800 */
[----:B-1----:R-:W-:Y:S01]  /*d6d0*/  MOV R50, R197 ;  /* 0x000000c500327202 */ /* 0x002fe20000000f00 */
[----:B------:R-:W-:Y:S02]  /*d6e0*/  HMMA.16816.F32.BF16 R168, R180, R190, R168 ;  /* 0x000000beb4a8723c */ /* 0x000fe400000418a8 */
[----:B------:R-:W1:Y:S03]  /*d6f0*/  LDSM.16.MT88.4 R180, [R228+0xc800] ;  /* 0x00c80000e4b4783b */ /* 0x000e660000004200 */
[----:B------:R-:W-:Y:S01]  /*d700*/  MUFU.EX2 R212, R212 ;  /* 0x000000d400d47308 */ /* 0x000fe20000000800 */
[----:B------:R-:W-:Y:S02]  /*d710*/  MOV R190, R227 ;  /* 0x000000e300be7202 */ /* 0x000fe40000000f00 */
[----:B------:R-:W-:Y:S02]  /*d720*/  MOV R191, R225 ;  /* 0x000000e100bf7202 */ /* 0x000fe40000000f00 */
[----:B--2---:R-:W-:Y:S01]  /*d730*/  F2FP.BF16.F32.PACK_AB R24, R194, R193 ;  /* 0x000000c1c218723e */ /* 0x004fe200000010ff */
[----:B------:R-:W2:Y:S04]  /*d740*/  LDL.LU R65, [R1+0x14] ;  /* 0x0000140001417983 */ /* 0x000ea80000300800 */
[----:B------:R1:W-:Y:S01]  /*d750*/  MUFU.EX2 R225, R26 ;  /* 0x0000001a00e17308 */ /* 0x0003e20000000800 */
[----:B---3--:R-:W-:Y:S02]  /*d760*/  F2FP.BF16.F32.PACK_AB R28, R249, R188 ;  /* 0x000000bcf91c723e */ /* 0x008fe400000010ff */
[----:B----4-:R-:W-:Y:S01]  /*d770*/  F2FP.BF16.F32.PACK_AB R30, R248, R250 ;  /* 0x000000faf81e723e */ /* 0x010fe200000010ff */
[----:B------:R-:W3:Y:S01]  /*d780*/  LDL.LU R36, [R1+0x1c] ;  /* 0x00001c0001247983 */ /* 0x000ee20000300800 */
[----:B------:R-:W-:Y:S02]  /*d790*/  MOV R185, R223 ;  /* 0x000000df00b97202 */ /* 0x000fe40000000f00 */
[----:B------:R-:W-:Y:S03]  /*d7a0*/  MOV R186, R222 ;  /* 0x000000de00ba7202 */ /* 0x000fe60000000f00 */
[----:B------:R4:W4:Y:S01]  /*d7b0*/  MUFU.EX2 R227, R27 ;  /* 0x0000001b00e37308 */ /* 0x0009220000000800 */
[----:B------:R-:W3:Y:S01]  /*d7c0*/  LDL.LU R37, [R1+0x10] ;  /* 0x0000100001257983 */ /* 0x000ee20000300800 */
[----:B------:R-:W-:Y:S08]  /*d7d0*/  MOV R187, R221 ;  /* 0x000000dd00bb7202 */ /* 0x000ff00000000f00 */
[----:B------:R4:W-:Y:S01]  /*d7e0*/  MUFU.EX2 R221, R48 ;  /* 0x0000003000dd7308 */ /* 0x0009e20000000800 */
[----:B-1----:R-:W-:Y:S09]  /*d7f0*/  F2FP.BF16.F32.PACK_AB R26, R204, R189 ;  /* 0x000000bdcc1a723e */ /* 0x002ff200000010ff */
[----:B------:R1:W3:Y:S01]  /*d800*/  MUFU.EX2 R222, R49 ;  /* 0x0000003100de7308 */ /* 0x0002e20000000800 */
[----:B----4-:R-:W-:Y:S02]  /*d810*/  F2FP.BF16.F32.PACK_AB R27, R251, R252 ;  /* 0x000000fcfb1b723e */ /* 0x010fe400000010ff */
[----:B------:R-:W-:Y:S05]  /*d820*/  F2FP.BF16.F32.PACK_AB R29, R227, R225 ;  /* 0x000000e1e31d723e */ /* 0x000fea00000010ff */
[-C--:B------:R-:W-:Y:S02]  /*d830*/  HMMA.16816.F32.BF16 R4, R24, R180.reuse, R4 ;  /* 0x000000b41804723c */ /* 0x080fe40000041804 */
[----:B------:R4:W3:Y:S03]  /*d840*/  MUFU.EX2 R223, R51 ;  /* 0x0000003300df7308 */ /* 0x0008e60000000800 */
[----:B------:R-:W-:Y:S03]  /*d850*/  MOV R48, R199 ;  /* 0x000000c700307202 */ /* 0x000fe60000000f00 */
[C---:B------:R-:W-:Y:S04]  /*d860*/  HMMA.16816.F32.BF16 R8, R28.reuse, R180, R8 ;  /* 0x000000b41c08723c */ /* 0x040fe80000041808 */
[----:B------:R-:W-:Y:S01]  /*d870*/  MUFU.EX2 R67, R184 ;  /* 0x000000b800437308 */ /* 0x000fe20000000800 */
[----:B-1----:R-:W-:Y:S03]  /*d880*/  MOV R49, R198 ;  /* 0x000000c600317202 */ /* 0x002fe60000000f00 */
[-C--:B------:R-:W-:Y:S03]  /*d890*/  HMMA.16816.F32.BF16 R12, R28, R182.reuse, R12 ;  /* 0x000000b61c0c723c */ /* 0x080fe6000004180c */
[----:B----4-:R-:W-:Y:S02]  /*d8a0*/  MOV R51, R196 ;  /* 0x000000c400337202 */ /* 0x010fe40000000f00 */
[----:B------:R-:W-:Y:S03]  /*d8b0*/  LDSM.16.MT88.4 R196, [R228+0xd800] ;  /* 0x00d80000e4c4783b */ /* 0x000fe60000004200 */
[C---:B------:R-:W-:Y:S05]  /*d8c0*/  HMMA.16816.F32.BF16 R16, R24.reuse, R182, R16 ;  /* 0x000000b61810723c */ /* 0x040fea0000041810 */
[----:B------:R-:W1:Y:S03]  /*d8d0*/  LDSM.16.MT88.4 R180, [R230+0xc800] ;  /* 0x00c80000e6b4783b */ /* 0x000e660000004200 */
[-C--:B-1----:R-:W-:Y:S08]  /*d8e0*/  HMMA.16816.F32.BF16 R68, R24, R180.reuse, R68 ;  /* 0x000000b41844723c */ /* 0x082ff00000041844 */
[C---:B------:R-:W-:Y:S08]  /*d8f0*/  HMMA.16816.F32.BF16 R72, R28.reuse, R180, R72 ;  /* 0x000000b41c48723c */ /* 0x040ff00000041848 */
[-C--:B------:R-:W-:Y:S08]  /*d900*/  HMMA.16816.F32.BF16 R76, R28, R182.reuse, R76 ;  /* 0x000000b61c4c723c */ /* 0x080ff0000004184c */
[C---:B------:R-:W-:Y:S01]  /*d910*/  HMMA.16816.F32.BF16 R80, R24.reuse, R182, R80 ;  /* 0x000000b61850723c */ /* 0x040fe20000041850 */
[----:B------:R-:W1:Y:S07]  /*d920*/  LDSM.16.MT88.4 R180, [R178+0x800] ;  /* 0x00080000b2b4783b */ /* 0x000e6e0000004200 */
        /* <DEDUP_REMOVED lines=9> */
[----:B------:R-:W1:Y:S03]  /*d9c0*/  LDSM.16.MT88.4 R180, [R228+0xe800] ;  /* 0x00e80000e4b4783b */ /* 0x000e660000004200 */
[----:B-----5:R-:W-:Y:S01]  /*d9d0*/  FFMA.FTZ R52, R2, R52, R226 ;  /* 0x0000003402347223 */ /* 0x020fe200000100e2 */
[----:B------:R-:W-:Y:S03]  /*d9e0*/  MOV R226, R194 ;  /* 0x000000c200e27202 */ /* 0x000fe60000000f00 */
[----:B------:R-:W-:Y:S04]  /*d9f0*/  FADD.FTZ R52, R49, R52 ;  /* 0x0000003431347221 */ /* 0x000fe80000010000 */
[----:B------:R-:W-:Y:S01]  /*da00*/  FADD.FTZ R52, R185, R52 ;  /* 0x00000034b9347221 */ /* 0x000fe20000010000 */
[-C--:B-1----:R-:W-:Y:S03]  /*da10*/  HMMA.16816.F32.BF16 R116, R24, R180.reuse, R116 ;  /* 0x000000b41874723c */ /* 0x082fe60000041874 */
[----:B------:R-:W-:Y:S01]  /*da20*/  FADD.FTZ R52, R206, R52 ;  /* 0x00000034ce347221 */ /* 0x000fe20000010000 */
[----:B--2---:R-:W-:Y:S01]  /*da30*/  FFMA.FTZ R0, R0, R65, R224 ;  /* 0x0000004100007223 */ /* 0x004fe200000100e0 */
[----:B------:R-:W-:Y:S01]  /*da40*/  F2FP.BF16.F32.PACK_AB R206, R213, R60 ;  /* 0x0000003cd5ce723e */ /* 0x000fe200000010ff */
[----:B------:R-:W-:Y:S01]  /*da50*/  MUFU.EX2 R65, R54 ;  /* 0x0000003600417308 */ /* 0x000fe20000000800 */
[----:B------:R-:W-:Y:S01]  /*da60*/  FADD.FTZ R56, R188, R52 ;  /* 0x00000034bc387221 */ /* 0x000fe20000010000 */
[C---:B------:R-:W-:Y:S04]  /*da70*/  HMMA.16816.F32.BF16 R120, R28.reuse, R180, R120 ;  /* 0x000000b41c78723c */ /* 0x040fe80000041878 */
[----:B------:R-:W-:Y:S01]  /*da80*/  FADD.FTZ R0, R48, R0 ;  /* 0x0000000030007221 */ /* 0x000fe20000010000 */
[----:B---3--:R-:W-:Y:S01]  /*da90*/  FFMA.FTZ R174, R174, R37, R244 ;  /* 0x00000025aeae7223 */ /* 0x008fe200000100f4 */
[----:B------:R-:W-:Y:S01]  /*daa0*/  F2FP.BF16.F32.PACK_AB R37, R208, R200 ;  /* 0x000000c8d025723e */ /* 0x000fe200000010ff */
[----:B------:R-:W-:Y:S01]  /*dab0*/  FFMA.FTZ R3, R3, R36, R246 ;  /* 0x0000002403037223 */ /* 0x000fe200000100f6 */
[-C--:B------:R-:W-:Y:S03]  /*dac0*/  HMMA.16816.F32.BF16 R124, R28, R182.reuse, R124 ;  /* 0x000000b61c7c723c */ /* 0x080fe6000004187c */
[----:B------:R-:W-:Y:S01]  /*dad0*/  F2FP.BF16.F32.PACK_AB R36, R217, R201 ;  /* 0x000000c9d924723e */ /* 0x000fe200000010ff */
[----:B------:R-:W-:Y:S01]  /*dae0*/  FADD.FTZ R3, R50, R3 ;  /* 0x0000000332037221 */ /* 0x000fe20000010000 */
[----:B------:R-:W-:Y:S01]  /*daf0*/  FADD.FTZ R2, R51, R174 ;  /* 0x000000ae33027221 */ /* 0x000fe20000010000 */
[----:B------:R-:W-:Y:S01]  /*db00*/  MOV R244, R204 ;  /* 0x000000cc00f47202 */ /* 0x000fe20000000f00 */
[----:B------:R-:W-:Y:S01]  /*db10*/  LDSM.16.MT88.4 R48, [R179+0x1800] ;  /* 0x00180000b330783b */ /* 0x000fe20000004200 */
[C---:B------:R-:W-:Y:S04]  /*db20*/  HMMA.16816.F32.BF16 R128, R24.reuse, R182, R128 ;  /* 0x000000b61880723c */ /* 0x040fe80000041880 */
[----:B------:R-:W-:Y:S01]  /*db30*/  FADD.FTZ R2, R190, R2 ;  /* 0x00000002be027221 */ /* 0x000fe20000010000 */
[----:B------:R-:W-:Y:S02]  /*db40*/  MOV R246, R195 ;  /* 0x000000c300f67202 */ /* 0x000fe40000000f00 */
[----:B------:R-:W1:Y:S01]  /*db50*/  LDSM.16.MT88.4 R180, [R230+0xe800] ;  /* 0x00e80000e6b4783b */ /* 0x000e620000004200 */
[----:B------:R-:W-:Y:S01]  /*db60*/  FADD.FTZ R2, R187, R2 ;  /* 0x00000002bb027221 */ /* 0x000fe20000010000 */
[----:B------:R-:W-:Y:S01]  /*db70*/  MOV R174, R177 ;  /* 0x000000b100ae7202 */ /* 0x000fe20000000f00 */
        /* <DEDUP_REMOVED lines=11> */
[C---:B------:R-:W-:Y:S01]  /*dc30*/  HMMA.16816.F32.BF16 R164, R28.reuse, R180, R164 ;  /* 0x000000b41ca4723c */ /* 0x040fe200000418a4 */
[----:B------:R-:W-:Y:S07]  /*dc40*/  MUFU.EX2 R181, R53 ;  /* 0x0000003500b57308 */ /* 0x000fee0000000800 */
[-C--:B------:R-:W-:Y:S01]  /*dc50*/  HMMA.16816.F32.BF16 R32, R28, R182.reuse, R32 ;  /* 0x000000b61c20723c */ /* 0x080fe20000041820 */
[----:B------:R-:W1:Y:S02]  /*dc60*/  LDSM.16.MT88.4 R28, [R228+0xd000] ;  /* 0x00d00000e41c783b */ /* 0x000e640000004200 */
[----:B------:R2:W-:Y:S05]  /*dc70*/  MUFU.EX2 R180, R55 ;  /* 0x0000003700b47308 */ /* 0x0005ea0000000800 */
[----:B------:R-:W-:Y:S05]  /*dc80*/  HMMA.16816.F32.BF16 R168, R24, R182, R168 ;  /* 0x000000b618a8723c */ /* 0x000fea00000418a8 */
[----:B------:R-:W-:Y:S01]  /*dc90*/  MUFU.EX2 R182, R64 ;  /* 0x0000004000b67308 */ /* 0x000fe20000000800 */
[----:B------:R-:W-:Y:S02]  /*dca0*/  F2FP.BF16.F32.PACK_AB R24, R219, R218 ;  /* 0x000000dadb18723e */ /* 0x000fe400000010ff */
[----:B------:R-:W-:Y:S02]  /*dcb0*/  F2FP.BF16.F32.PACK_AB R25, R203, R202 ;  /* 0x000000cacb19723e */ /* 0x000fe400000010ff */
[----:B------:R-:W-:Y:S02]  /*dcc0*/  F2FP.BF16.F32.PACK_AB R26, R222, R221 ;  /* 0x000000ddde1a723e */ /* 0x000fe400000010ff */
[----:B------:R-:W-:Y:S01]  /*dcd0*/  F2FP.BF16.F32.PACK_AB R27, R223, R220 ;  /* 0x000000dcdf1b723e */ /* 0x000fe200000010ff */
[----:B--2---:R-:W-:Y:S01]  /*dce0*/  LDSM.16.MT88.4 R52, [R178+0x3800] ;  /* 0x00380000b234783b */ /* 0x004fe20000004200 */
[----:B------:R-:W-:Y:S01]  /*dcf0*/  MOV R183, R189 ;  /* 0x000000bd00b77202 */ /* 0x000fe20000000f00 */
[----:B------:R-:W2:Y:S02]  /*dd00*/  MUFU.EX2 R64, R57 ;  /* 0x0000003900407308 */ /* 0x000ea40000000800 */
[----:B--2---:R-:W-:Y:S01]  /*dd10*/  F2FP.BF16.F32.PACK_AB R204, R64, R61 ;  /* 0x0000003d40cc723e */ /* 0x004fe200000010ff */
[----:B------:R-:W-:Y:S01]  /*dd20*/  FADD.FTZ R57, R193, R2 ;  /* 0x00000002c1397221 */ /* 0x000fe20000010000 */
[-C--:B-1----:R-:W-:Y:S08]  /*dd30*/  HMMA.16816.F32.BF16 R4, R24, R28.reuse, R4 ;  /* 0x0000001c1804723c */ /* 0x082ff00000041804 */
        /* <DEDUP_REMOVED lines=25> */
[C---:B------:R-:W-:Y:S08]  /*ded0*/  HMMA.16816.F32.BF16 R136, R36.reuse, R44, R136 ;  /* 0x0000002c2488723c */ /* 0x040ff00000041888 */
[-C--:B------:R-:W-:Y:S08]  /*dee0*/  HMMA.16816.F32.BF16 R140, R36, R46.reuse, R140 ;  /* 0x0000002e248c723c */ /* 0x080ff0000004188c */
[C---:B------:R-:W-:Y:S01]  /*def0*/  HMMA.16816.F32.BF16 R144, R24.reuse, R46, R144 ;  /* 0x0000002e1890723c */ /* 0x040fe20000041890 */
[----:B------:R3:W-:Y:S07]  /*df00*/  LDSM.16.MT88.4 R44, [R178+0x1800] ;  /* 0x00180000b22c783b */ /* 0x0007ee0000004200 */
[-C--:B-1----:R-:W-:Y:S08]  /*df10*/  HMMA.16816.F32.BF16 R148, R24, R28.reuse, R148 ;  /* 0x0000001c1894723c */ /* 0x082ff00000041894 */
[C---:B------:R-:W-:Y:S08]  /*df20*/  HMMA.16816.F32.BF16 R152, R36.reuse, R28, R152 ;  /* 0x0000001c2498723c */ /* 0x040ff00000041898 */
[-C--:B------:R-:W-:Y:S03]  /*df30*/  HMMA.16816.F32.BF16 R156, R36, R30.reuse, R156 ;  /* 0x0000001e249c723c */ /* 0x080fe6000004189c */
[----:B---3--:R-:W-:Y:S05]  /*df40*/  MOV R178, R176 ;  /* 0x000000b000b27202 */ /* 0x008fea0000000f00 */
[C---:B------:R-:W-:Y:S01]  /*df50*/  HMMA.16816.F32.BF16 R160, R24.reuse, R30, R160 ;  /* 0x0000001e18a0723c */ /* 0x040fe200000418a0 */
[----:B------:R-:W1:Y:S07]  /*df60*/  LDSM.16.MT88.4 R28, [R230+0xd800] ;  /* 0x00d80000e61c783b */ /* 0x000e6e0000004200 */
[-C--:B--2---:R-:W-:Y:S08]  /*df70*/  HMMA.16816.F32.BF16 R20, R24, R40.reuse, R20 ;  /* 0x000000281814723c */ /* 0x084ff00000041814 */
[C---:B------:R-:W-:Y:S04]  /*df80*/  HMMA.16816.F32.BF16 R164, R36.reuse, R40, R164 ;  /* 0x0000002824a4723c */ /* 0x040fe800000418a4 */
[----:B------:R-:W-:Y:S01]  /*df90*/  FADD.FTZ R40, R191, R3 ;  /* 0x00000003bf287221 */ /* 0x000fe20000010000 */
[----:B------:R-:W-:Y:S03]  /*dfa0*/  FADD.FTZ R3, R186, R0 ;  /* 0x00000000ba037221 */ /* 0x000fe60000010000 */
[-C--:B------:R-:W-:Y:S01]  /*dfb0*/  HMMA.16816.F32.BF16 R32, R36, R42.reuse, R32 ;  /* 0x0000002a2420723c */ /* 0x080fe20000041820 */
[----:B------:R-:W2:Y:S02]  /*dfc0*/  LDSM.16.MT88.4 R36, [R228+0xf800] ;  /* 0x00f80000e424783b */ /* 0x000ea40000004200 */
[----:B------:R-:W-:Y:S01]  /*dfd0*/  FADD.FTZ R0, R207, R40 ;  /* 0x00000028cf007221 */ /* 0x000fe20000010000 */
[----:B------:R-:W-:Y:S01]  /*dfe0*/  F2FP.BF16.F32.PACK_AB R207, R215, R62 ;  /* 0x0000003ed7cf723e */ /* 0x000fe200000010ff */
[----:B------:R-:W-:Y:S01]  /*dff0*/  FADD.FTZ R3, R205, R3 ;  /* 0x00000003cd037221 */ /* 0x000fe20000010000 */
[----:B------:R-:W-:Y:S01]  /*e000*/  F2FP.BF16.F32.PACK_AB R205, R59, R58 ;  /* 0x0000003a3bcd723e */ /* 0x000fe200000010ff */
[----:B------:R-:W-:Y:S01]  /*e010*/  FADD.FTZ R2, R192, R0 ;  /* 0x00000000c0027221 */ /* 0x000fe20000010000 */
[----:B------:R-:W-:Y:S01]  /*e020*/  HMMA.16816.F32.BF16 R168, R24, R42, R168 ;  /* 0x0000002a18a8723c */ /* 0x000fe200000418a8 */
[----:B------:R-:W3:Y:S03]  /*e030*/  LDSM.16.MT88.4 R40, [R230+0xf800] ;  /* 0x00f80000e628783b */ /* 0x000ee60000004200 */
[----:B------:R-:W-:Y:S01]  /*e040*/  F2FP.BF16.F32.PACK_AB R24, R181, R67 ;  /* 0x00000043b518723e */ /* 0x000fe200000010ff */
[----:B------:R-:W-:Y:S01]  /*e050*/  FADD.FTZ R0, R225, R3 ;  /* 0x00000003e1007221 */ /* 0x000fe20000010000 */
[----:B------:R-:W-:Y:S01]  /*e060*/  F2FP.BF16.F32.PACK_AB R25, R180, R65 ;  /* 0x00000041b419723e */ /* 0x000fe200000010ff */
[----:B------:R-:W-:Y:S01]  /*e070*/  FADD.FTZ R2, R246, R2 ;  /* 0x00000002f6027221 */ /* 0x000fe20000010000 */
[----:B------:R-:W-:Y:S01]  /*e080*/  F2FP.BF16.F32.PACK_AB R26, R212, R182 ;  /* 0x000000b6d41a723e */ /* 0x000fe200000010ff */
[----:B------:R-:W-:Y:S01]  /*e090*/  FADD.FTZ R3, R226, R57 ;  /* 0x00000039e2037221 */ /* 0x000fe20000010000 */
[----:B------:R-:W-:Y:S01]  /*e0a0*/  F2FP.BF16.F32.PACK_AB R27, R214, R66 ;  /* 0x00000042d61b723e */ /* 0x000fe200000010ff */
[----:B------:R-:W-:Y:S02]  /*e0b0*/  FADD.FTZ R2, R252, R2 ;  /* 0x00000002fc027221 */ /* 0x000fe40000010000 */
[----:B------:R-:W-:Y:S02]  /*e0c0*/  FADD.FTZ R3, R183, R3 ;  /* 0x00000003b7037221 */ /* 0x000fe40000010000 */
[----:B------:R-:W-:Y:S02]  /*e0d0*/  FADD.FTZ R2, R251, R2 ;  /* 0x00000002fb027221 */ /* 0x000fe40000010000 */
[-C--:B------:R-:W-:Y:S01]  /*e0e0*/  HMMA.16816.F32.BF16 R188, R24, R196.reuse, R4 ;  /* 0x000000c418bc723c */ /* 0x080fe20000041804 */
[----:B------:R4:W5:Y:S02]  /*e0f0*/  LDSM.16.MT88.4 R4, [R179+0x3800] ;  /* 0x00380000b304783b */ /* 0x0009640000004200 */
[----:B------:R-:W-:Y:S01]  /*e100*/  FADD.FTZ R2, R202, R2 ;  /* 0x00000002ca027221 */ /* 0x000fe20000010000 */
[----:B------:R-:W-:Y:S04]  /*e110*/  FADD.FTZ R3, R244, R3 ;  /* 0x00000003f4037221 */ /* 0x000fe80000010000 */
        /* <DEDUP_REMOVED lines=9> */
[----:B------:R-:W-:Y:S01]  /*e1b0*/  FADD.FTZ R3, R221, R3 ;  /* 0x00000003dd037221 */ /* 0x000fe20000010000 */
[----:B------:R-:W-:Y:S01]  /*e1c0*/  FADD.FTZ R9, R248, R0 ;  /* 0x00000000f8097221 */ /* 0x000fe20000010000 */
[----:B------:R-:W-:Y:S01]  /*e1d0*/  FADD.FTZ R0, R247, R8 ;  /* 0x00000008f7007221 */ /* 0x000fe20000010000 */
[----:B----4-:R-:W-:Y:S01]  /*e1e0*/  MOV R179, R175 ;  /* 0x000000af00b37202 */ /* 0x010fe20000000f00 */
[-C--:B-1----:R-:W-:Y:S03]  /*e1f0*/  HMMA.16816.F32.BF16 R68, R24, R28.reuse, R68 ;  /* 0x0000001c1844723c */ /* 0x082fe60000041844 */
[----:B------:R-:W-:Y:S01]  /*e200*/  FADD.FTZ R0, R200, R0 ;  /* 0x00000000c8007221 */ /* 0x000fe20000010000 */
[----:B------:R-:W-:Y:S01]  /*e210*/  FADD.FTZ R8, R201, R9 ;  /* 0x00000009c9087221 */ /* 0x000fe20000010000 */
[----:B------:R-:W-:Y:S02]  /*e220*/  FADD.FTZ R9, R203, R2 ;  /* 0x00000002cb097221 */ /* 0x000fe40000010000 */
        /* <DEDUP_REMOVED lines=14> */
[----:B------:R-:W-:Y:S03]  /*e310*/  FADD.FTZ R2, R211, R2 ;  /* 0x00000002d3027221 */ /* 0x000fe60000010000 */
        /* <DEDUP_REMOVED lines=12> */
[-C--:B---3--:R-:W-:Y:S08]  /*e3e0*/  HMMA.16816.F32.BF16 R132, R24, R40.reuse, R132 ;  /* 0x000000281884723c */ /* 0x088ff00000041884 */
        /* <DEDUP_REMOVED lines=17> */
[----:B------:R-:W-:Y:S01]  /*e500*/  MOV R180, R172 ;  /* 0x000000ac00b47202 */ /* 0x000fe20000000f00 */
        /* <DEDUP_REMOVED lines=10> */
[----:B------:R1:W-:Y:S04]  /*e5b0*/  STL [R1+0x1c], R4 ;  /* 0x00001c0401007387 */ /* 0x0003e80000100800 */
[----:B------:R1:W-:Y:S04]  /*e5c0*/  STL [R1+0x18], R3 ;  /* 0x0000180301007387 */ /* 0x0003e80000100800 */
[----:B------:R1:W-:Y:S01]  /*e5d0*/  STL [R1+0x14], R2 ;  /* 0x0000140201007387 */ /* 0x0003e20000100800 */
[----:B------:R-:W-:Y:S05]  /*e5e0*/  @P2 BRA `(.L_x_396) ;  /* 0xffffffbc00482947 */ /* 0x000fea000383ffff */
.L_x_395:
[----:B-1----:R-:W2:Y:S04]  /*e5f0*/  LDL.LU R3, [R1+0x10] ;  /* 0x0000100001037983 */ /* 0x002ea80000300800 */
[----:B------:R-:W3:Y:S04]  /*e600*/  LDL.LU R7, [R1+0x1c] ;  /* 0x00001c0001077983 */ /* 0x000ee80000300800 */
[----:B------:R-:W4:Y:S04]  /*e610*/  LDL.LU R6, [R1+0x18] ;  /* 0x0000180001067983 */ /* 0x000f280000300800 */
[----:B------:R-:W4:Y:S04]  /*e620*/  LDL.LU R5, [R1+0x14] ;  /* 0x0000140001057983 */ /* 0x000f280000300800 */
[----:B------:R-:W4:Y:S01]  /*e630*/  LDL R181, [R1+0x2c] ;  /* 0x00002c0001b57983 */ /* 0x000f220000100800 */
[----:B------:R-:W1:Y:S01]  /*e640*/  S2R R180, SR_TID.X ;  /* 0x0000000000b47919 */ /* 0x000e620000002100 */
[----:B------:R-:W1:Y:S01]  /*e650*/  S2UR UR4, SR_CgaCtaId ;  /* 0x00000000000479c3 */ /* 0x000e620000008800 */
[----:B------:R-:W-:Y:S01]  /*e660*/  UMOV UR5, 0x400 ;  /* 0x0000040000057882 */ /* 0x000fe20000000000 */
[----:B------:R-:W-:-:S04]  /*e670*/  MOV R66, 0x10 ;  /* 0x0000001000427802 */ /* 0x000fc80000000f00 */
[----:B------:R-:W-:Y:S01]  /*e680*/  SEL R66, R66, 0xfffffff0, !P0 ;  /* 0xfffffff042427807 */ /* 0x000fe20004000000 */
[----:B-1----:R-:W-:Y:S01]  /*e690*/  ULEA UR4, UR4, UR5, 0x18 ;  /* 0x0000000504047291 */ /* 0x002fe2000f8ec0ff */
[----:B------:R-:W-:Y:S01]  /*e6a0*/  LOP3.LUT P0, RZ, R180, 0x8, RZ, 0xc0, !PT ;  /* 0x00000008b4ff7812 */ /* 0x000fe2000780c0ff */
[----:B------:R-:W1:Y:S01]  /*e6b0*/  S2R R182, SR_CTAID.X ;  /* 0x0000000000b67919 */ /* 0x000e620000002500 */
[----:B--2---:R-:W2:Y:S04]  /*e6c0*/  SHFL.BFLY PT, R2, R3, 0x2, 0x1f ;  /* 0x0c401f0003027f89 */ /* 0x004ea800000e0000 */
[----:B---3--:R-:W3:Y:S04]  /*e6d0*/  SHFL.BFLY PT, R0, R7, 0x2, 0x1f ;  /* 0x0c401f0007007f89 */ /* 0x008ee800000e0000 */
[----:B----4-:R-:W4:Y:S01]  /*e6e0*/  SHFL.BFLY PT, R4, R6, 0x2, 0x1f ;  /* 0x0c401f0006047f89 */ /* 0x010f2200000e0000 */
[----:B--2---:R-:W-:-:S03]  /*e6f0*/  FADD.FTZ R2, R2, R3 ;  /* 0x0000000302027221 */ /* 0x004fc60000010000 */
[----:B------:R-:W2:Y:S01]  /*e700*/  SHFL.BFLY PT, R3, R5, 0x2, 0x1f ;  /* 0x0c401f0005037f89 */ /* 0x000ea200000e0000 */
[----:B---3--:R-:W-:-:S03]  /*e710*/  FADD.FTZ R0, R0, R7 ;  /* 0x0000000700007221 */ /* 0x008fc60000010000 */
[----:B------:R-:W3:Y:S01]  /*e720*/  SHFL.BFLY PT, R173, R2, 0x1, 0x1f ;  /* 0x0c201f0002ad7f89 */ /* 0x000ee200000e0000 */
[----:B----4-:R-:W-:-:S03]  /*e730*/  FADD.FTZ R4, R4, R6 ;  /* 0x0000000604047221 */ /* 0x010fc60000010000 */
[----:B------:R-:W4:Y:S04]  /*e740*/  SHFL.BFLY PT, R174, R0, 0x1, 0x1f ;  /* 0x0c201f0000ae7f89 */ /* 0x000f2800000e0000 */
[----:B------:R-:W1:Y:S01]  /*e750*/  SHFL.BFLY PT, R178, R4, 0x1, 0x1f ;  /* 0x0c201f0004b27f89 */ /* 0x000e6200000e0000 */
[----:B--2---:R-:W-:Y:S01]  /*e760*/  FADD.FTZ R3, R3, R5 ;  /* 0x0000000503037221 */ /* 0x004fe20000010000 */
[----:B---3--:R-:W-:-:S04]  /*e770*/  FADD.FTZ R173, R2, R173 ;  /* 0x000000ad02ad7221 */ /* 0x008fc80000010000 */
[----:B------:R-:W2:Y:S01]  /*e780*/  SHFL.BFLY PT, R179, R3, 0x1, 0x1f ;  /* 0x0c201f0003b37f89 */ /* 0x000ea200000e0000 */
[----:B------:R-:W3:Y:S01]  /*e790*/  MUFU.RCP R5, R173 ;  /* 0x000000ad00057308 */ /* 0x000ee20000001000 */
[----:B----4-:R-:W-:Y:S01]  /*e7a0*/  FADD.FTZ R174, R0, R174 ;  /* 0x000000ae00ae7221 */ /* 0x010fe20000010000 */
[----:B------:R-:W-:-:S06]  /*e7b0*/  SHF.L.U32 R0, R180, 0x4, RZ ;  /* 0x00000004b4007819 */ /* 0x000fcc00000006ff */
[----:B------:R-:W4:Y:S01]  /*e7c0*/  MUFU.RCP R6, R174 ;  /* 0x000000ae00067308 */ /* 0x000f220000001000 */
[----:B------:R-:W-:Y:S02]  /*e7d0*/  SHF.L.U32 R2, R180, 0x1, RZ ;  /* 0x00000001b4027819 */ /* 0x000fe400000006ff */
[----:B------:R-:W-:Y:S02]  /*e7e0*/  LOP3.LUT R0, R0, 0x1c0, RZ, 0xc0, !PT ;  /* 0x000001c000007812 */ /* 0x000fe400078ec0ff */
[----:B------:R-:W-:Y:S02]  /*e7f0*/  FSETP.NE.FTZ.AND P4, PT, R173, RZ, PT ;  /* 0x000000ffad00720b */ /* 0x000fe40003f95000 */
[--C-:B-----5:R-:W-:Y:S02]  /*e800*/  LOP3.LUT R233, R233, 0x6, R2.reuse, 0xf8, !PT ;  /* 0x00000006e9e97812 */ /* 0x120fe400078ef802 */
[----:B------:R-:W-:Y:S01]  /*e810*/  LOP3.LUT R2, R0, 0x38, R2, 0xf8, !PT ;  /* 0x0000003800027812 */ /* 0x000fe200078ef802 */
[----:B-1----:R-:W-:Y:S01]  /*e820*/  FADD.FTZ R178, R4, R178 ;  /* 0x000000b204b27221 */ /* 0x002fe20000010000 */
[----:B------:R-:W-:-:S02]  /*e830*/  FSETP.NE.FTZ.AND P3, PT, R174, RZ, PT ;  /* 0x000000ffae00720b */ /* 0x000fc40003f75000 */
[----:B---3--:R-:W-:Y:S01]  /*e840*/  FSEL R0, R5, 1, P4 ;  /* 0x3f80000005007808 */ /* 0x008fe20002000000 */
[----:B--2---:R-:W-:Y:S01]  /*e850*/  FADD.FTZ R179, R3, R179 ;  /* 0x000000b303b37221 */ /* 0x004fe20000010000 */
[----:B------:R-:W-:Y:S02]  /*e860*/  LOP3.LUT R233, R233, R2, RZ, 0xfc, !PT ;  /* 0x00000002e9e97212 */ /* 0x000fe400078efcff */
        /* <DEDUP_REMOVED lines=42> */
[----:B--2---:R-:W-:Y:S02]  /*eb10*/  FSEL R0, R0, 1, P1 ;  /* 0x3f80000000007808 */ /* 0x004fe40000800000 */
        /* <DEDUP_REMOVED lines=34> */
[----:B------:R-:W-:Y:S01]  /*ed40*/  LEA R2, R233, UR4, 0x1 ;  /* 0x00000004e9027c11 */ /* 0x000fe2000f8e08ff */
        /* <DEDUP_REMOVED lines=109> */
[----:B------:R-:W-:Y:S01]  /*f420*/  STS [R4+0x2000], R20 ;  /* 0x0020001404007388 */ /* 0x000fe20000000800 */
[----:B------:R-:W-:Y:S02]  /*f430*/  F2FP.BF16.F32.PACK_AB R54, R54, R112 ;  /* 0x000000703636723e */ /* 0x000fe400000010ff */
[----:B------:R-:W-:Y:S01]  /*f440*/  F2FP.BF16.F32.PACK_AB R53, R53, R114 ;  /* 0x000000723535723e */ /* 0x000fe200000010ff */
[----:B------:R-:W-:Y:S01]  /*f450*/  STS [R4+0x2400], R19 ;  /* 0x0024001304007388 */ /* 0x000fe20000000800 */
[----:B------:R-:W-:Y:S02]  /*f460*/  IADD3 R6, PT, PT, R66, R8, RZ ;  /* 0x0000000842067210 */ /* 0x000fe40007ffe0ff */
[----:B------:R-:W-:Y:S01]  /*f470*/  F2FP.BF16.F32.PACK_AB R56, R56, R104 ;  /* 0x000000683838723e */ /* 0x000fe200000010ff */
[----:B------:R-:W-:Y:S01]  /*f480*/  STS [R0], R18 ;  /* 0x0000001200007388 */ /* 0x000fe20000000800 */
[----:B------:R-:W-:-:S03]  /*f490*/  F2FP.BF16.F32.PACK_AB R55, R55, R106 ;  /* 0x0000006a3737723e */ /* 0x000fc600000010ff */
[----:B------:R2:W-:Y:S01]  /*f4a0*/  STS [R0+0x400], R17 ;  /* 0x0004001100007388 */ /* 0x0005e20000000800 */
[----:B------:R-:W-:Y:S02]  /*f4b0*/  F2FP.BF16.F32.PACK_AB R52, R52, R108 ;  /* 0x0000006c3434723e */ /* 0x000fe400000010ff */
[----:B------:R-:W-:Y:S01]  /*f4c0*/  F2FP.BF16.F32.PACK_AB R51, R51, R110 ;  /* 0x0000006e3333723e */ /* 0x000fe200000010ff */
[----:B------:R-:W-:Y:S01]  /*f4d0*/  STS [R7], R16 ;  /* 0x0000001007007388 */ /* 0x000fe20000000800 */
[----:B------:R-:W-:Y:S01]  /*f4e0*/  F2FP.BF16.F32.PACK_AB R50, R50, R116 ;  /* 0x000000743232723e */ /* 0x000fe200000010ff */
[----:B---3--:R-:W3:Y:S02]  /*f4f0*/  @P3 LDC R13, c[0x0][0x458] ;  /* 0x00011600ff0d3b82 */ /* 0x008ee40000000800 */
[----:B------:R4:W-:Y:S01]  /*f500*/  STS [R7+0x400], R21 ;  /* 0x0004001507007388 */ /* 0x0009e20000000800 */
        /* <DEDUP_REMOVED lines=8> */
[----:B------:R-:W-:Y:S01]  /*f590*/  F2FP.BF16.F32.PACK_AB R47, R47, R122 ;  /* 0x0000007a2f2f723e */ /* 0x000fe200000010ff */
[----:B--2---:R-:W2:Y:S02]  /*f5a0*/  @P2 LDC R17, c[0x0][0x458] ;  /* 0x00011600ff112b82 */ /* 0x004ea40000000800 */
[----:B------:R-:W-:Y:S01]  /*f5b0*/  STS [R8], R58 ;  /* 0x0000003a08007388 */ /* 0x000fe20000000800 */
[----:B------:R-:W-:-:S03]  /*f5c0*/  F2FP.BF16.F32.PACK_AB R44, R44, R124 ;  /* 0x0000007c2c2c723e */ /* 0x000fc600000010ff */
[----:B------:R-:W-:Y:S01]  /*f5d0*/  STS [R8+0x400], R57 ;  /* 0x0004003908007388 */ /* 0x000fe20000000800 */
[----:B------:R-:W-:Y:S01]  /*f5e0*/  F2FP.BF16.F32.PACK_AB R43, R43, R126 ;  /* 0x0000007e2b2b723e */ /* 0x000fe200000010ff */
[----:B----4-:R-:W4:Y:S01]  /*f5f0*/  LDC R21, c[0x0][0x434] ;  /* 0x00010d00ff157b82 */ /* 0x010f220000000800 */
        /* <DEDUP_REMOVED lines=20> */
[----:B------:R-:W-:Y:S02]  /*f740*/  F2FP.BF16.F32.PACK_AB R33, R33, R150 ;  /* 0x000000962121723e */ /* 0x000fe400000010ff */
[----:B------:R-:W-:Y:S01]  /*f750*/  ISETP.NE.AND P6, PT, R181, -0x1, PT ;  /* 0xffffffffb500780c */ /* 0x000fe20003fc5270 */
[----:B------:R-:W-:Y:S01]  /*f760*/  STS [R2+0x6000], R48 ;  /* 0x0060003002007388 */ /* 0x000fe20000000800 */
[----:B------:R-:W-:-:S03]  /*f770*/  F2FP.BF16.F32.PACK_AB R30, R30, R160 ;  /* 0x000000a01e1e723e */ /* 0x000fc600000010ff */
[----:B------:R1:W-:Y:S01]  /*f780*/  STS [R2+0x6400], R47 ;  /* 0x0064002f02007388 */ /* 0x0003e20000000800 */
[----:B------:R-:W-:-:S03]  /*f790*/  F2FP.BF16.F32.PACK_AB R29, R29, R162 ;  /* 0x000000a21d1d723e */ /* 0x000fc600000010ff */
[----:B------:R-:W-:Y:S01]  /*f7a0*/  STS [R5+0x6000], R44 ;  /* 0x0060002c05007388 */ /* 0x000fe20000000800 */
[----:B------:R-:W-:-:S03]  /*f7b0*/  F2FP.BF16.F32.PACK_AB R32, R32, R152 ;  /* 0x000000982020723e */ /* 0x000fc600000010ff */
[----:B------:R-:W-:Y:S01]  /*f7c0*/  STS [R5+0x6400], R43 ;  /* 0x0064002b05007388 */ /* 0x000fe20000000800 */
[----:B------:R-:W-:Y:S01]  /*f7d0*/  F2FP.BF16.F32.PACK_AB R31, R31, R154 ;  /* 0x0000009a1f1f723e */ /* 0x000fe200000010ff */
[----:B------:R-:W2:Y:S02]  /*f7e0*/  @!P6 LDC.64 R10, c[0x0][0x400] ;  /* 0x00010000ff0aeb82 */ /* 0x000ea40000000a00 */
[----:B------:R-:W-:Y:S01]  /*f7f0*/  STS [R3+0x4000], R42 ;  /* 0x0040002a03007388 */ /* 0x000fe20000000800 */
[----:B------:R-:W-:-:S03]  /*f800*/  F2FP.BF16.F32.PACK_AB R28, R28, R156 ;  /* 0x0000009c1c1c723e */ /* 0x000fc600000010ff */
[----:B------:R-:W-:Y:S01]  /*f810*/  STS [R3+0x4400], R41 ;  /* 0x0044002903007388 */ /* 0x000fe20000000800 */
[----:B------:R-:W-:Y:S01]  /*f820*/  F2FP.BF16.F32.PACK_AB R27, R27, R158 ;  /* 0x0000009e1b1b723e */ /* 0x000fe200000010ff */
[----:B------:R-:W2:Y:S02]  /*f830*/  @P6 LDC.64 R14, c[0x0][0x408] ;  /* 0x00010200ff0e6b82 */ /* 0x000ea40000000a00 */
[----:B------:R-:W-:Y:S01]  /*f840*/  STS [R4+0x4000], R38 ;  /* 0x0040002604007388 */ /* 0x000fe20000000800 */
[----:B------:R-:W-:-:S03]  /*f850*/  F2FP.BF16.F32.PACK_AB R26, R26, R200 ;  /* 0x000000c81a1a723e */ /* 0x000fc600000010ff */
[----:B------:R-:W-:Y:S01]  /*f860*/  STS [R4+0x4400], R37 ;  /* 0x0044002504007388 */ /* 0x000fe20000000800 */
[----:B------:R-:W-:Y:S01]  /*f870*/  F2FP.BF16.F32.PACK_AB R25, R25, R202 ;  /* 0x000000ca1919723e */ /* 0x000fe200000010ff */
[----:B-1----:R-:W4:Y:S02]  /*f880*/  @P5 LDC R2, c[0x0][0x430] ;  /* 0x00010c00ff025b82 */ /* 0x002f240000000800 */
        /* <DEDUP_REMOVED lines=15> */
[----:B------:R3:W-:Y:S04]  /*f980*/  STS [R0+0x6400], R31 ;  /* 0x0064001f00007388 */ /* 0x0007e80000000800 */
[----:B------:R-:W-:Y:S04]  /*f990*/  STS [R7+0x6000], R28 ;  /* 0x0060001c07007388 */ /* 0x000fe80000000800 */
[----:B------:R-:W-:Y:S04]  /*f9a0*/  STS [R7+0x6400], R27 ;  /* 0x0064001b07007388 */ /* 0x000fe80000000800 */
[----:B------:R-:W-:Y:S04]  /*f9b0*/  STS [R8+0x4000], R26 ;  /* 0x0040001a08007388 */ /* 0x000fe80000000800 */
[----:B------:R-:W-:Y:S01]  /*f9c0*/  STS [R8+0x4400], R25 ;  /* 0x0044001908007388 */ /* 0x000fe20000000800 */
[----:B-1----:R-:W1:Y:S03]  /*f9d0*/  @P5 LDC R4, c[0x0][0x430] ;  /* 0x00010c00ff045b82 */ /* 0x002e660000000800 */
[----:B------:R-:W-:Y:S05]  /*f9e0*/  STS [R6+0x4000], R24 ;  /* 0x0040001806007388 */ /* 0x000fea0000000800 */
[----:B---3--:R-:W4:Y:S01]  /*f9f0*/  LDC R0, c[0x0][0x434] ;  /* 0x00010d00ff007b82 */ /* 0x008f220000000800 */
[----:B------:R-:W-:Y:S04]  /*fa00*/  STS [R6+0x4400], R63 ;  /* 0x0044003f06007388 */ /* 0x000fe80000000800 */
[----:B------:R-:W-:Y:S04]  /*fa10*/  STS [R8+0x6000], R65 ;  /* 0x0060004108007388 */ /* 0x000fe80000000800 */
[----:B------:R3:W-:Y:S04]  /*fa20*/  STS [R8+0x6400], R64 ;  /* 0x0064004008007388 */ /* 0x0007e80000000800 */
[----:B------:R-:W-:Y:S04]  /*fa30*/  STS [R6+0x6000], R62 ;  /* 0x0060003e06007388 */ /* 0x000fe80000000800 */
[----:B------:R2:W-:Y:S01]  /*fa40*/  STS [R6+0x6400], R61 ;  /* 0x0064003d06007388 */ /* 0x0005e20000000800 */
[----:B------:R-:W1:Y:S01]  /*fa50*/  S2R R37, SR_CTAID.X ;  /* 0x0000000000257919 */ /* 0x000e620000002500 */
[----:B------:R-:W1:Y:S01]  /*fa60*/  S2R R19, SR_CTAID.Y ;  /* 0x0000000000137919 */ /* 0x000e620000002600 */
[----:B------:R-:W1:Y:S01]  /*fa70*/  S2R R36, SR_CTAID.Z ;  /* 0x0000000000247919 */ /* 0x000e620000002700 */
[----:B---3--:R-:W3:Y:S08]  /*fa80*/  LDC.U8 R8, c[0x0][0x548] ;  /* 0x00015200ff087b82 */ /* 0x008ef00000000000 */
[----:B--2---:R-:W2:Y:S01]  /*fa90*/  @P4 LDC R6, c[0x0][0x458] ;  /* 0x00011600ff064b82 */ /* 0x004ea20000000800 */
[----:B------:R1:W1:Y:S01]  /*faa0*/  @P4 MUFU.LG2 R5, R173 ;  /* 0x000000ad00054308 */ /* 0x0002620000000c00 */
[----:B------:R-:W-:-:S07]  /*fab0*/  SHF.L.U32 R31, R180, 0x3, RZ ;  /* 0x00000003b41f7819 */ /* 0x000fce00000006ff */
[----:B------:R1:W1:Y:S01]  /*fac0*/  @P3 MUFU.LG2 R12, R174 ;  /* 0x000000ae000c3308 */ /* 0x0002620000000c00 */
[----:B------:R-:W-:Y:S01]  /*fad0*/  LOP3.LUT R3, R31, 0x1f8, RZ, 0xc0, !PT ;  /* 0x000001f81f037812 */ /* 0x000fe200078ec0ff */
[----:B----4-:R-:W-:-:S03]  /*fae0*/  @P5 IMAD R0, R2, R21, RZ ;  /* 0x0000001502005224 */ /* 0x010fc600078e02ff */
[----:B------:R-:W-:Y:S02]  /*faf0*/  LOP3.LUT R3, R3, 0x38, R180, 0x78, !PT ;  /* 0x0000003803037812 */ /* 0x000fe400078e78b4 */
[----:B------:R-:W-:Y:S02]  /*fb00*/  SHF.L.U32 R16, R182, 0x7, RZ ;  /* 0x00000007b6107819 */ /* 0x000fe400000006ff */
[----:B------:R-:W-:Y:S02]  /*fb10*/  LOP3.LUT R3, R3, 0x1e00, R31, 0xf8, !PT ;  /* 0x00001e0003037812 */ /* 0x000fe400078ef81f */
[----:B------:R-:W-:Y:S01]  /*fb20*/  @P5 MOV R2, 0x1 ;  /* 0x0000000100025802 */ /* 0x000fe20000000f00 */
[----:B------:R-:W-:Y:S06]  /*fb30*/  @P5 BRA `(.L_x_399) ;  /* 0x0000000000205947 */ /* 0x000fec0003800000 */
[----:B---3--:R-:W-:Y:S01]  /*fb40*/  ISETP.NE.AND P0, PT, R8, RZ, PT ;  /* 0x000000ff0800720c */ /* 0x008fe20003f05270 */
[----:B------:R-:W3:-:S12]  /*fb50*/  LDC R7, c[0x0][0x3e0] ;  /* 0x0000f800ff077b82 */ /* 0x000ed80000000800 */
[----:B------:R-:W3:Y:S01]  /*fb60*/  @P0 LDC R2, c[0x0][0x454] ;  /* 0x00011500ff020b82 */ /* 0x000ee20000000800 */
[----:B-1----:R-:W-:Y:S02]  /*fb70*/  @P0 MOV R4, 0x1 ;  /* 0x0000000100040802 */ /* 0x002fe40000000f00 */
[----:B------:R-:W-:-:S05]  /*fb80*/  @!P0 MOV R4, 0x1 ;  /* 0x0000000100048802 */ /* 0x000fca0000000f00 */
[----:B------:R-:W4:Y:S01]  /*fb90*/  @P0 LDC R0, c[0x0][0x454] ;  /* 0x00011500ff000b82 */ /* 0x000f220000000800 */
[-C--:B---3--:R-:W-:Y:S02]  /*fba0*/  @P0 IMAD R2, R2, R7.reuse, RZ ;  /* 0x0000000702020224 */ /* 0x088fe400078e02ff */
[----:B------:R-:W-:-:S07]  /*fbb0*/  @!P0 IMAD R2, R21, R7, RZ ;  /* 0x0000000715028224 */ /* 0x000fce00078e02ff */
.L_x_399:
[----:B------:R-:W5:Y:S01]  /*fbc0*/  LDL.LU R9, [R1+0x38] ;  /* 0x0000380001097983 */ /* 0x000f620000300800 */
[----:B------:R-:W-:Y:S01]  /*fbd0*/  LEA R20, R3, UR4, 0x1 ;  /* 0x0000000403147c11 */ /* 0x000fe2000f8e08ff */
[----:B------:R-:W4:Y:S01]  /*fbe0*/  @P2 MUFU.LG2 R7, R178 ;  /* 0x000000b200072308 */ /* 0x000f220000000c00 */
[C---:B------:R-:W-:Y:S01]  /*fbf0*/  ISETP.NE.AND P0, PT, R181.reuse, -0x1, PT ;  /* 0xffffffffb500780c */ /* 0x040fe20003f05270 */
[----:B------:R-:W-:Y:S01]  /*fc00*/  BAR.SYNC.DEFER_BLOCKING 0x0 ;  /* 0x0000000000007b1d */ /* 0x000fe20000010000 */
[----:B---3--:R-:W-:Y:S01]  /*fc10*/  ISETP.NE.AND P5, PT, R8, RZ, !P5 ;  /* 0x000000ff0800720c */ /* 0x008fe20006fa5270 */
[----:B------:R-:W-:-:S04]  /*fc20*/  @P6 IMAD.WIDE.U32 R24, R181, R14, RZ ;  /* 0x0000000eb5186225 */ /* 0x000fc800078e00ff */
[----:B-1----:R-:W-:Y:S01]  /*fc30*/  @P4 FMUL.FTZ R3, R5, 0.69314718246459960938 ;  /* 0x3f31721805034820 */ /* 0x002fe20000410000 */
[----:B------:R-:W-:Y:S01]  /*fc40*/  MOV R29, 0x7f800000 ;  /* 0x7f800000001d7802 */ /* 0x000fe20000000f00 */
[----:B------:R-:W1:Y:S02]  /*fc50*/  @P1 LDC R18, c[0x0][0x458] ;  /* 0x00011600ff121b82 */ /* 0x000e640000000800 */
[----:B--2---:R-:W-:Y:S01]  /*fc60*/  @P4 FFMA.FTZ R29, R177, R6, R3 ;  /* 0x00000006b11d4223 */ /* 0x004fe20000010003 */
[----:B------:R-:W-:Y:S01]  /*fc70*/  @P3 FMUL.FTZ R3, R12, 0.69314718246459960938 ;  /* 0x3f3172180c033820 */ /* 0x000fe20000410000 */
[----:B------:R-:W-:Y:S01]  /*fc80*/  MOV R28, 0x7f800000 ;  /* 0x7f800000001c7802 */ /* 0x000fe20000000f00 */
[----:B----4-:R-:W-:Y:S01]  /*fc90*/  IMAD R0, R36, R0, RZ ;  /* 0x0000000024007224 */ /* 0x010fe200078e02ff */
[----:B------:R-:W-:Y:S01]  /*fca0*/  MOV R26, 0x7f800000 ;  /* 0x7f800000001a7802 */ /* 0x000fe20000000f00 */
[----:B------:R-:W-:Y:S01]  /*fcb0*/  @P3 FFMA.FTZ R28, R176, R13, R3 ;  /* 0x0000000db01c3223 */ /* 0x000fe20000010003 */
[----:B------:R-:W-:Y:S01]  /*fcc0*/  IMAD R6, R37, R4, RZ ;  /* 0x0000000425067224 */ /* 0x000fe200078e02ff */
[----:B------:R-:W-:Y:S01]  /*fcd0*/  BSSY.RECONVERGENT B0, `(.L_x_400) ;  /* 0x0000041000007945 */ /* 0x000fe20003800200 */
[----:B------:R-:W-:Y:S01]  /*fce0*/  @P2 FMUL.FTZ R3, R7, 0.69314718246459960938 ;  /* 0x3f31721807032820 */ /* 0x000fe20000410000 */
[----:B------:R-:W-:Y:S01]  /*fcf0*/  @!P5 IMAD R0, R19, R2, R0 ;  /* 0x000000021300d224 */ /* 0x000fe200078e0200 */
[----:B------:R-:W-:-:S02]  /*fd00*/  SHF.R.U32.HI R30, RZ, 0x3, R180 ;  /* 0x00000003ff1e7819 */ /* 0x000fc400000116b4 */
[----:B------:R-:W-:Y:S01]  /*fd10*/  @P2 FFMA.FTZ R26, R175, R17, R3 ;  /* 0x00000011af1a2223 */ /* 0x000fe20000010003 */
[----:B------:R-:W-:Y:S01]  /*fd20*/  SHF.L.U32 R2, R6, 0x7, RZ ;  /* 0x0000000706027819 */ /* 0x000fe200000006ff */
[----:B------:R2:W3:Y:S01]  /*fd30*/  LDS.128 R32, [R20+0x3800] ;  /* 0x0038000014207984 */ /* 0x0004e20000000c00 */
[----:B-----5:R-:W-:Y:S01]  /*fd40*/  IADD3 R16, PT, PT, -R16, R9, RZ ;  /* 0x0000000910107210 */ /* 0x020fe20007ffe1ff */
[C---:B------:R-:W-:Y:S02]  /*fd50*/  @!P6 IMAD.WIDE.U32 R8, R19.reuse, R10, RZ ;  /* 0x0000000a1308e225 */ /* 0x040fe400078e00ff */
[----:B------:R-:W4:Y:S02]  /*fd60*/  @P1 MUFU.LG2 R10, R179 ;  /* 0x000000b3000a1308 */ /* 0x000f240000000c00 */
[----:B------:R-:W-:Y:S01]  /*fd70*/  @!P6 IMAD R27, R19, R11, R9 ;  /* 0x0000000b131be224 */ /* 0x000fe200078e0209 */
[----:B------:R-:W-:Y:S01]  /*fd80*/  @!P6 MOV R17, R8 ;  /* 0x000000080011e202 */ /* 0x000fe20000000f00 */
[----:B------:R-:W-:-:S02]  /*fd90*/  @P6 IMAD R27, R181, R15, R25 ;  /* 0x0000000fb51b6224 */ /* 0x000fc400078e0219 */
[----:B------:R-:W-:Y:S01]  /*fda0*/  @!P0 IMAD R181, R19, R21, RZ ;  /* 0x0000001513b58224 */ /* 0x000fe200078e02ff */
[----:B------:R-:W-:-:S04]  /*fdb0*/  MOV R21, 0x7f800000 ;  /* 0x7f80000000157802 */ /* 0x000fc80000000f00 */
[----:B------:R2:W-:Y:S01]  /*fdc0*/  @!P0 STL [R1+0x2c], R181 ;  /* 0x00002cb501008387 */ /* 0x0005e20000100800 */
[----:B------:R-:W-:Y:S02]  /*fdd0*/  LOP3.LUT P0, RZ, R180, 0x3, RZ, 0xc0, !PT ;  /* 0x00000003b4ff7812 */ /* 0x000fe4000780c0ff */
[----:B------:R-:W-:Y:S02]  /*fde0*/  SHF.R.S32.HI R3, RZ, 0x1f, R181 ;  /* 0x0000001fff037819 */ /* 0x000fe400000114b5 */
[----:B------:R-:W-:Y:S01]  /*fdf0*/  SEL R5, R181, RZ, P5 ;  /* 0x000000ffb5057207 */ /* 0x000fe20002800000 */
[----:B----4-:R-:W-:Y:S01]  /*fe00*/  @P1 FMUL.FTZ R6, R10, 0.69314718246459960938 ;  /* 0x3f3172180a061820 */ /* 0x010fe20000410000 */
[----:B------:R-:W-:Y:S02]  /*fe10*/  SEL R7, R3, RZ, P5 ;  /* 0x000000ff03077207 */ /* 0x000fe40002800000 */
[----:B------:R-:W-:Y:S01]  /*fe20*/  IADD3 R9, P3, P2, R2, R5, R0 ;  /* 0x0000000502097210 */ /* 0x000fe20007a7e000 */
[----:B-1----:R-:W-:Y:S01]  /*fe30*/  @P1 FFMA.FTZ R21, R172, R18, R6 ;  /* 0x00000012ac151223 */ /* 0x002fe20000010006 */
[----:B------:R-:W-:-:S02]  /*fe40*/  SHF.R.S32.HI R3, RZ, 0x1f, R0 ;  /* 0x0000001fff037819 */ /* 0x000fc40000011400 */
[----:B------:R-:W-:-:S04]  /*fe50*/  SHF.R.S32.HI R0, RZ, 0x1f, R2 ;  /* 0x0000001fff007819 */ /* 0x000fc80000011402 */
[----:B------:R-:W-:Y:S01]  /*fe60*/  IADD3.X R8, PT, PT, R0, R7, R3, P3, P2 ;  /* 0x0000000700087210 */ /* 0x000fe20001fe4403 */
[----:B---3--:R-:W-:Y:S06]  /*fe70*/  @P0 BRA `(.L_x_401) ;  /* 0x0000000000980947 */ /* 0x008fec0003800000 */
[----:B------:R-:W-:Y:S02]  /*fe80*/  LOP3.LUT R0, R232, 0x30, RZ, 0xc0, !PT ;  /* 0x00000030e8007812 */ /* 0x000fe400078ec0ff */
[----:B------:R-:W-:-:S04]  /*fe90*/  SHF.R.U32.HI R2, RZ, 0x2, R180 ;  /* 0x00000002ff027819 */ /* 0x000fc800000116b4 */
[----:B------:R-:W-:-:S04]  /*fea0*/  LOP3.LUT R0, R0, 0x7, R2, 0xf8, !PT ;  /* 0x0000000700007812 */ /* 0x000fc800078ef802 */
[C---:B------:R-:W-:Y:S01]  /*feb0*/  ISETP.GE.AND P5, PT, R0.reuse, R16, PT ;  /* 0x000000100000720c */ /* 0x040fe20003fa6270 */
        /* <DEDUP_REMOVED lines=8> */
[CC--:B------:R-:W-:Y:S01]  /*ff40*/  @!P5 IADD3 R0, P0, PT, R3.reuse, R9.reuse, RZ ;  /* 0x000000090300d210 */ /* 0x0c0fe20007f1e0ff */
[-C--:B------:R-:W-:Y:S01]  /*ff50*/  @!P4 IMAD R2, R2, R4.reuse, RZ ;  /* 0x000000040202c224 */ /* 0x080fe200078e02ff */
[----:B------:R-:W3:Y:S01]  /*ff60*/  @!P4 LDC.64 R14, c[0x0][0x420] ;  /* 0x00010800ff0ecb82 */ /* 0x000ee20000000a00 */
[----:B------:R-:W-:Y:S01]  /*ff70*/  @!P3 IMAD R10, R10, R4, RZ ;  /* 0x000000040a0ab224 */ /* 0x000fe200078e02ff */
[----:B------:R-:W-:Y:S01]  /*ff80*/  @!P5 LEA.HI.X.SX32 R3, R3, R8, 0x1, P0 ;  /* 0x000000080303d211 */ /* 0x000fe200000f0eff */
[----:B------:R-:W-:Y:S01]  /*ff90*/  @!P2 IMAD R11, R11, R4, RZ ;  /* 0x000000040b0ba224 */ /* 0x000fe200078e02ff */
[----:B------:R-:W-:-:S04]  /*ffa0*/  @!P4 IADD3 R5, P0, PT, R2, R9, RZ ;  /* 0x000000090205c210 */ /* 0x000fc80007f1e0ff */
[----:B------:R-:W4:Y:S01]  /*ffb0*/  @!P3 LDC.64 R18, c[0x0][0x420] ;  /* 0x00010800ff12bb82 */ /* 0x000f220000000a00 */
[----:B------:R-:W-:-:S07]  /*ffc0*/  @!P4 LEA.HI.X.SX32 R2, R2, R8, 0x1, P0 ;  /* 0x000000080202c211 */ /* 0x000fce00000f0eff */
[----:B------:R-:W5:Y:S01]  /*ffd0*/  @!P2 LDC.64 R22, c[0x0][0x420] ;  /* 0x00010800ff16ab82 */ /* 0x000f620000000a00 */
[----:B-1----:R-:W-:-:S04]  /*ffe0*/  @!P5 LEA R12, P1, R0, R6, 0x2 ;  /* 0x00000006000cd211 */ /* 0x002fc800078210ff */
[----:B------:R-:W-:Y:S02]  /*fff0*/  @!P5 LEA.HI.X R13, R0, R7, R3, 0x2, P1 ;  /* 0x00000007000dd211 */ /* 0x000fe400008f1403 */
[C---:B------:R-:W-:Y:S02]  /*10000*/  @!P3 IADD3 R0, P1, PT, R10.reuse, R9, RZ ;  /* 0x000000090a00b210 */ /* 0x040fe40007f3e0ff */
[C---:B---3--:R-:W-:Y:S01]  /*10010*/  @!P4 LEA R6, P0, R5.reuse, R14, 0x2 ;  /* 0x0000000e0506c211 */ /* 0x048fe200078010ff */
        /* <DEDUP_REMOVED lines=8> */
[----:B-----5:R-:W-:-:S03]  /*100a0*/  @!P2 LEA R2, P0, R3, R22, 0x2 ;  /* 0x000000160302a211 */ /* 0x020fc600078010ff */
[----:B------:R1:W-:Y:S01]  /*100b0*/  @!P3 STG.E desc[UR16][R4.64], R26 ;  /* 0x0000001a0400b986 */ /* 0x0003e2000c101910 */
[----:B------:R-:W-:-:S05]  /*100c0*/  @!P2 LEA.HI.X R3, R3, R23, R8, 0x2, P0 ;  /* 0x000000170303a211 */ /* 0x000fca00000f1408 */
[----:B------:R1:W-:Y:S04]  /*100d0*/  @!P2 STG.E desc[UR16][R2.64], R21 ;  /* 0x000000150200a986 */ /* 0x0003e8000c101910 */
.L_x_401:
[----:B------:R-:W-:Y:S05]  /*100e0*/  BSYNC.RECONVERGENT B0 ;  /* 0x0000000000007941 */ /* 0x000fea0003800200 */
.L_x_400:
[----:B-1----:R1:W5:Y:S01]  /*100f0*/  LDL R26, [R1+0xc] ;  /* 0x00000c00011a7983 */ /* 0x0023620000100800 */
[----:B------:R-:W-:Y:S01]  /*10100*/  @P6 IMAD.MOV.U32 R17, RZ, RZ, R24 ;  /* 0x000000ffff116224 */ /* 0x000fe200078e0018 */
[----:B------:R-:W3:Y:S01]  /*10110*/  LDCU.64 UR4, c[0x0][0x410] ;  /* 0x00008200ff0477ac */ /* 0x000ee20008000a00 */
[----:B------:R-:W-:Y:S01]  /*10120*/  LOP3.LUT R21, R31, 0x38, RZ, 0xc0, !PT ;  /* 0x000000381f157812 */ /* 0x000fe200078ec0ff */
[----:B------:R1:W4:Y:S01]  /*10130*/  LDS.128 R12, [R20] ;  /* 0x00000000140c7984 */ /* 0x0003220000000c00 */
[C---:B------:R-:W-:Y:S01]  /*10140*/  VIADD R3, R30.reuse, 0x30 ;  /* 0x000000301e037836 */ /* 0x040fe20000000000 */
[----:B------:R-:W-:Y:S01]  /*10150*/  BSSY.RECONVERGENT B0, `(.L_x_402) ;  /* 0x0000022000007945 */ /* 0x000fe20003800200 */
[----:B------:R-:W-:Y:S01]  /*10160*/  IADD3 R2, P1, PT, R21, R17, RZ ;  /* 0x0000001115027210 */ /* 0x000fe20007f3e0ff */
[----:B------:R1:W1:Y:S01]  /*10170*/  LDS.128 R8, [R20+0x4000] ;  /* 0x0040000014087984 */ /* 0x0002620000000c00 */
[C---:B------:R-:W-:Y:S01]  /*10180*/  VIADD R0, R30.reuse, 0x10 ;  /* 0x000000101e007836 */ /* 0x040fe20000000000 */
[-C--:B------:R-:W-:Y:S01]  /*10190*/  ISETP.GE.AND P4, PT, R3, R16.reuse, PT ;  /* 0x000000100300720c */ /* 0x080fe20003f86270 */
[C---:B------:R-:W-:Y:S01]  /*101a0*/  VIADD R4, R30.reuse, 0x20 ;  /* 0x000000201e047836 */ /* 0x040fe20000000000 */
[C---:B------:R-:W-:Y:S01]  /*101b0*/  IADD3 R17, PT, PT, R30.reuse, 0x60, RZ ;  /* 0x000000601e117810 */ /* 0x040fe20007ffe0ff */
[----:B------:R-:W-:Y:S01]  /*101c0*/  IMAD.X R3, RZ, RZ, R27, P1 ;  /* 0x000000ffff037224 */ /* 0x000fe200008e061b */
[-C--:B------:R-:W-:Y:S01]  /*101d0*/  ISETP.GE.AND P1, PT, R30, R16.reuse, PT ;  /* 0x000000101e00720c */ /* 0x080fe20003f26270 */
[----:B------:R-:W-:Y:S01]  /*101e0*/  IMAD.WIDE.U32 R22, R37, 0x80, RZ ;  /* 0x0000008025167825 */ /* 0x000fe200078e00ff */
[----:B------:R-:W-:-:S02]  /*101f0*/  ISETP.GE.AND P0, PT, R0, R16, PT ;  /* 0x000000100000720c */ /* 0x000fc40003f06270 */
[----:B------:R-:W-:Y:S01]  /*10200*/  IADD3 R0, PT, PT, R30, 0x40, RZ ;  /* 0x000000401e007810 */ /* 0x000fe20007ffe0ff */
[----:B---3--:R-:W-:Y:S01]  /*10210*/  IMAD.WIDE.U32 R18, R36, UR4, R2 ;  /* 0x0000000424127c25 */ /* 0x008fe2000f8e0002 */
[-C--:B------:R-:W-:Y:S02]  /*10220*/  ISETP.GE.AND P5, PT, R4, R16.reuse, PT ;  /* 0x000000100400720c */ /* 0x080fe40003fa6270 */
[----:B------:R-:W-:Y:S01]  /*10230*/  ISETP.GE.AND P3, PT, R0, R16, PT ;  /* 0x000000100000720c */ /* 0x000fe20003f66270 */
[----:B------:R-:W-:Y:S01]  /*10240*/  VIADD R0, R30, 0x50 ;  /* 0x000000501e007836 */ /* 0x000fe20000000000 */
[----:B------:R-:W-:Y:S01]  /*10250*/  LOP3.LUT R24, R22, R30, RZ, 0xfc, !PT ;  /* 0x0000001e16187212 */ /* 0x000fe200078efcff */
[----:B------:R-:W-:-:S03]  /*10260*/  IMAD R7, R36, UR5, R19 ;  /* 0x0000000524077c24 */ /* 0x000fc6000f8e0213 */
[----:B------:R-:W-:Y:S01]  /*10270*/  ISETP.GE.AND P2, PT, R0, R16, PT ;  /* 0x000000100000720c */ /* 0x000fe20003f46270 */
[----:B------:R-:W-:-:S12]  /*10280*/  @P1 BRA `(.L_x_403) ;  /* 0x0000000000381947 */ /* 0x000fd80003800000 */
[----:B------:R-:W3:Y:S01]  /*10290*/  LDCU.64 UR6, c[0x0][0x408] ;  /* 0x00008100ff0677ac */ /* 0x000ee20008000a00 */
[----:B------:R-:W-:Y:S01]  /*102a0*/  IMAD.MOV.U32 R6, RZ, RZ, R18 ;  /* 0x000000ffff067224 */ /* 0x000fe200078e0012 */
[----:B------:R-:W2:Y:S01]  /*102b0*/  LDCU.64 UR4, c[0x0][0x3f0] ;  /* 0x00007e00ff0477ac */ /* 0x000ea20008000a00 */
[----:B------:R-:W4:Y:S01]  /*102c0*/  LDCU UR8, c[0x0][0x440] ;  /* 0x00008800ff0877ac */ /* 0x000f220008000800 */
[----:B---3--:R-:W-:Y:S02]  /*102d0*/  IMAD R0, R23, UR6, RZ ;  /* 0x0000000617007c24 */ /* 0x008fe4000f8e02ff */
[----:B------:R-:W-:-:S04]  /*102e0*/  IMAD.WIDE.U32 R4, R24, UR6, R6 ;  /* 0x0000000618047c25 */ /* 0x000fc8000f8e0006 */
[----:B------:R-:W-:Y:S01]  /*102f0*/  IMAD R0, R24, UR7, R0 ;  /* 0x0000000718007c24 */ /* 0x000fe2000f8e0200 */
[----:B--2---:R-:W-:Y:S02]  /*10300*/  LEA R2, P1, R4, UR4, 0x1 ;  /* 0x0000000404027c11 */ /* 0x004fe4000f8208ff */
[----:B----4-:R-:W-:Y:S02]  /*10310*/  ISETP.GE.AND P6, PT, R21, UR8, PT ;  /* 0x0000000815007c0c */ /* 0x010fe4000bfc6270 */
[----:B------:R-:W-:-:S04]  /*10320*/  IADD3 R0, PT, PT, R0, R5, RZ ;  /* 0x0000000500007210 */ /* 0x000fc80007ffe0ff */
[----:B------:R-:W-:Y:S02]  /*10330*/  LEA.HI.X R3, R4, UR5, R0, 0x1, P1 ;  /* 0x0000000504037c11 */ /* 0x000fe400088f0c00 */
[----:B-----5:R-:W-:-:S05]  /*10340*/  ISETP.GE.AND P1, PT, R26, UR8, PT ;  /* 0x000000081a007c0c */ /* 0x020fca000bf26270 */
[----:B------:R3:W-:Y:S08]  /*10350*/  @!P6 STG.E.128 desc[UR16][R2.64], R12 ;  /* 0x0000000c0200e986 */ /* 0x0007f0000c101d10 */
[----:B-1----:R3:W-:Y:S02]  /*10360*/  @!P1 STG.E.128 desc[UR16][R2.64+0x80], R8 ;  /* 0x0000800802009986 */ /* 0x0027e4000c101d10 */
.L_x_403:
[----:B------:R-:W-:Y:S05]  /*10370*/  BSYNC.RECONVERGENT B0 ;  /* 0x0000000000007941 */ /* 0x000fea0003800200 */
.L_x_402:
[----:B---34-:R3:W4:Y:S01]  /*10380*/  LDS.128 R12, [R20+0x800] ;  /* 0x00080000140c7984 */ /* 0x0187220000000c00 */
[----:B------:R-:W-:Y:S01]  /*10390*/  BSSY.RECONVERGENT B0, `(.L_x_404) ;  /* 0x0000016000007945 */ /* 0x000fe20003800200 */
[----:B------:R-:W-:Y:S02]  /*103a0*/  ISETP.GE.AND P1, PT, R17, R16, PT ;  /* 0x000000101100720c */ /* 0x000fe40003f26270 */
[----:B-1----:R3:W1:Y:S01]  /*103b0*/  LDS.128 R8, [R20+0x4800] ;  /* 0x0048000014087984 */ /* 0x0026620000000c00 */
[----:B------:R-:W-:Y:S01]  /*103c0*/  IADD3 R30, PT, PT, R30, 0x70, RZ ;  /* 0x000000701e1e7810 */ /* 0x000fe20007ffe0ff */
[----:B------:R-:W-:Y:S09]  /*103d0*/  @P0 BRA `(.L_x_405) ;  /* 0x0000000000440947 */ /* 0x000ff20003800000 */
[----:B------:R-:W2:Y:S01]  /*103e0*/  LDCU.64 UR6, c[0x0][0x408] ;  /* 0x00008100ff0677ac */ /* 0x000ea20008000a00 */
[----:B------:R-:W-:Y:S02]  /*103f0*/  IADD3 R0, P0, PT, R24, 0x10, RZ ;  /* 0x0000001018007810 */ /* 0x000fe40007f1e0ff */
[----:B------:R-:W-:Y:S01]  /*10400*/  MOV R3, R7 ;  /* 0x0000000700037202 */ /* 0x000fe20000000f00 */
[----:B------:R-:W3:Y:S02]  /*10410*/  LDCU.64 UR4, c[0x0][0x3f0] ;  /* 0x00007e00ff0477ac */ /* 0x000ee40008000a00 */
[----:B------:R-:W-:Y:S01]  /*10420*/  IMAD.X R2, RZ, RZ, R23, P0 ;  /* 0x000000ffff027224 */ /* 0x000fe200000e0617 */
[----:B------:R-:W3:Y:S03]  /*10430*/  LDCU UR8, c[0x0][0x440] ;  /* 0x00008800ff0877ac */ /* 0x000ee60008000800 */
[----:B--2---:R-:W-:-:S02]  /*10440*/  IMAD R17, R2, UR6, RZ ;  /* 0x0000000602117c24 */ /* 0x004fc4000f8e02ff */
[----:B------:R-:W-:-:S04]  /*10450*/  IMAD.MOV.U32 R2, RZ, RZ, R18 ;  /* 0x000000ffff027224 */ /* 0x000fc800078e0012 */
[----:B------:R-:W-:Y:S01]  /*10460*/  IMAD.WIDE.U32 R4, R0, UR6, R2 ;  /* 0x0000000600047c25 */ /* 0x000fe2000f8e0002 */
[----:B---3--:R-:W-:-:S03]  /*10470*/  ISETP.GE.AND P6, PT, R21, UR8, PT ;  /* 0x0000000815007c0c */ /* 0x008fc6000bfc6270 */
[----:B------:R-:W-:Y:S01]  /*10480*/  IMAD R0, R0, UR7, R17 ;  /* 0x0000000700007c24 */ /* 0x000fe2000f8e0211 */
[----:B------:R-:W-:-:S03]  /*10490*/  LEA R2, P0, R4, UR4, 0x1 ;  /* 0x0000000404027c11 */ /* 0x000fc6000f8008ff */
[----:B------:R-:W-:-:S05]  /*104a0*/  IMAD.IADD R0, R0, 0x1, R5 ;  /* 0x0000000100007824 */ /* 0x000fca00078e0205 */
[----:B------:R-:W-:Y:S02]  /*104b0*/  LEA.HI.X R3, R4, UR5, R0, 0x1, P0 ;  /* 0x0000000504037c11 */ /* 0x000fe400080f0c00 */
[----:B-----5:R-:W-:-:S03]  /*104c0*/  ISETP.GE.AND P0, PT, R26, UR8, PT ;  /* 0x000000081a007c0c */ /* 0x020fc6000bf06270 */
[----:B----4-:R2:W-:Y:S10]  /*104d0*/  @!P6 STG.E.128 desc[UR16][R2.64], R12 ;  /* 0x0000000c0200e986 */ /* 0x0105f4000c101d10 */
[----:B-1----:R2:W-:Y:S02]  /*104e0*/  @!P0 STG.E.128 desc[UR16][R2.64+0x80], R8 ;  /* 0x0000800802008986 */ /* 0x0025e4000c101d10 */
.L_x_405:
[----:B------:R-:W-:Y:S05]  /*104f0*/  BSYNC.RECONVERGENT B0 ;  /* 0x0000000000007941 */ /* 0x000fea0003800200 */
.L_x_404:
[----:B--2-4-:R2:W4:Y:S01]  /*10500*/  LDS.128 R12, [R20+0x1000] ;  /* 0x00100000140c7984 */ /* 0x0145220000000c00 */
[----:B------:R-:W-:Y:S01]  /*10510*/  BSSY.RECONVERGENT B0, `(.L_x_406) ;  /* 0x0000015000007945 */ /* 0x000fe20003800200 */
[----:B------:R-:W-:Y:S02]  /*10520*/  ISETP.GE.AND P0, PT, R30, R16, PT ;  /* 0x000000101e00720c */ /* 0x000fe40003f06270 */
[----:B-1----:R2:W1:Y:S01]  /*10530*/  LDS.128 R8, [R20+0x5000] ;  /* 0x0050000014087984 */ /* 0x0024620000000c00 */
[----:B------:R-:W-:Y:S10]  /*10540*/  @P5 BRA `(.L_x_407) ;  /* 0x0000000000445947 */ /* 0x000ff40003800000 */
[----:B------:R-:W3:Y:S01]  /*10550*/  LDCU.64 UR6, c[0x0][0x408] ;  /* 0x00008100ff0677ac */ /* 0x000ee20008000a00 */
[----:B------:R-:W-:Y:S02]  /*10560*/  IADD3 R0, P5, PT, R24, 0x20, RZ ;  /* 0x0000002018007810 */ /* 0x000fe40007fbe0ff */
[----:B------:R-:W-:Y:S01]  /*10570*/  MOV R3, R7 ;  /* 0x0000000700037202 */ /* 0x000fe20000000f00 */
[----:B------:R-:W2:Y:S02]  /*10580*/  LDCU.64 UR4, c[0x0][0x3f0] ;  /* 0x00007e00ff0477ac */ /* 0x000ea40008000a00 */
[----:B------:R-:W-:Y:S01]  /*10590*/  IMAD.X R2, RZ, RZ, R23, P5 ;  /* 0x000000ffff027224 */ /* 0x000fe200028e0617 */
[----:B------:R-:W2:Y:S03]  /*105a0*/  LDCU UR8, c[0x0][0x440] ;  /* 0x00008800ff0877ac */ /* 0x000ea60008000800 */
[----:B---3--:R-:W-:-:S02]  /*105b0*/  IMAD R16, R2, UR6, RZ ;  /* 0x0000000602107c24 */ /* 0x008fc4000f8e02ff */
[----:B------:R-:W-:-:S04]  /*105c0*/  IMAD.MOV.U32 R2, RZ, RZ, R18 ;  /* 0x000000ffff027224 */ /* 0x000fc800078e0012 */
[----:B------:R-:W-:Y:S01]  /*105d0*/  IMAD.WIDE.U32 R4, R0, UR6, R2 ;  /* 0x0000000600047c25 */ /* 0x000fe2000f8e0002 */
[----:B--2---:R-:W-:-:S03]  /*105e0*/  ISETP.GE.AND P6, PT, R21, UR8, PT ;  /* 0x0000000815007c0c */ /* 0x004fc6000bfc6270 */
[----:B------:R-:W-:Y:S01]  /*105f0*/  IMAD R0, R0, UR7, R16 ;  /* 0x0000000700007c24 */ /* 0x000fe2000f8e0210 */
[----:B------:R-:W-:-:S03]  /*10600*/  LEA R2, P5, R4, UR4, 0x1 ;  /* 0x0000000404027c11 */ /* 0x000fc6000f8a08ff */
[----:B------:R-:W-:-:S05]  /*10610*/  IMAD.IADD R0, R0, 0x1, R5 ;  /* 0x0000000100007824 */ /* 0x000fca00078e0205 */
[----:B------:R-:W-:Y:S02]  /*10620*/  LEA.HI.X R3, R4, UR5, R0, 0x1, P5 ;  /* 0x0000000504037c11 */ /* 0x000fe4000a8f0c00 */
[----:B-----5:R-:W-:-:S03]  /*10630*/  ISETP.GE.AND P5, PT, R26, UR8, PT ;  /* 0x000000081a007c0c */ /* 0x020fc6000bfa6270 */
[----:B----4-:R2:W-:Y:S10]  /*10640*/  @!P6 STG.E.128 desc[UR16][R2.64], R12 ;  /* 0x0000000c0200e986 */ /* 0x0105f4000c101d10 */
[----:B-1----:R2:W-:Y:S02]  /*10650*/  @!P5 STG.E.128 desc[UR16][R2.64+0x80], R8 ;  /* 0x000080080200d986 */ /* 0x0025e4000c101d10 */
.L_x_407:
[----:B------:R-:W-:Y:S05]  /*10660*/  BSYNC.RECONVERGENT B0 ;  /* 0x0000000000007941 */ /* 0x000fea0003800200 */
.L_x_406:
[----:B--2-4-:R2:W4:Y:S01]  /*10670*/  LDS.128 R12, [R20+0x1800] ;  /* 0x00180000140c7984 */ /* 0x0145220000000c00 */
[----:B------:R-:W-:Y:S03]  /*10680*/  BSSY.RECONVERGENT B0, `(.L_x_408) ;  /* 0x0000014000007945 */ /* 0x000fe60003800200 */
[----:B-1----:R2:W1:Y:S01]  /*10690*/  LDS.128 R8, [R20+0x5800] ;  /* 0x0058000014087984 */ /* 0x0024620000000c00 */
[----:B------:R-:W-:Y:S05]  /*106a0*/  @P4 BRA `(.L_x_409) ;  /* 0x0000000000444947 */ /* 0x000fea0003800000 */
[----:B------:R-:W3:Y:S01]  /*106b0*/  LDCU.64 UR6, c[0x0][0x408] ;  /* 0x00008100ff0677ac */ /* 0x000ee20008000a00 */
[----:B------:R-:W-:Y:S02]  /*106c0*/  IADD3 R0, P4, PT, R24, 0x30, RZ ;  /* 0x0000003018007810 */ /* 0x000fe40007f9e0ff */
[----:B------:R-:W-:Y:S01]  /*106d0*/  MOV R3, R7 ;  /* 0x0000000700037202 */ /* 0x000fe20000000f00 */
[----:B------:R-:W2:Y:S02]  /*106e0*/  LDCU UR8, c[0x0][0x440] ;  /* 0x00008800ff0877ac */ /* 0x000ea40008000800 */
[----:B------:R-:W-:Y:S01]  /*106f0*/  IMAD.X R2, RZ, RZ, R23, P4 ;  /* 0x000000ffff027224 */ /* 0x000fe200020e0617 */
[----:B------:R-:W4:Y:S03]  /*10700*/  LDCU.64 UR4, c[0x0][0x3f0] ;  /* 0x00007e00ff0477ac */ /* 0x000f260008000a00 */
[----:B---3--:R-:W-:-:S02]  /*10710*/  IMAD R16, R2, UR6, RZ ;  /* 0x0000000602107c24 */ /* 0x008fc4000f8e02ff */
[----:B------:R-:W-:Y:S01]  /*10720*/  IMAD.MOV.U32 R2, RZ, RZ, R18 ;  /* 0x000000ffff027224 */ /* 0x000fe200078e0012 */
[----:B--2---:R-:W-:-:S03]  /*10730*/  ISETP.GE.AND P5, PT, R21, UR8, PT ;  /* 0x0000000815007c0c */ /* 0x004fc6000bfa6270 */
[----:B------:R-:W-:Y:S01]  /*10740*/  IMAD.WIDE.U32 R4, R0, UR6, R2 ;  /* 0x0000000600047c25 */ /* 0x000fe2000f8e0002 */
[----:B-----5:R-:W-:-:S03]  /*10750*/  ISETP.GE.AND P4, PT, R26, UR8, PT ;  /* 0x000000081a007c0c */ /* 0x020fc6000bf86270 */
[----:B------:R-:W-:Y:S01]  /*10760*/  IMAD R0, R0, UR7, R16 ;  /* 0x0000000700007c24 */ /* 0x000fe2000f8e0210 */
[----:B----4-:R-:W-:-:S03]  /*10770*/  LEA R2, P6, R4, UR4, 0x1 ;  /* 0x0000000404027c11 */ /* 0x010fc6000f8c08ff */
[----:B------:R-:W-:-:S05]  /*10780*/  IMAD.IADD R0, R0, 0x1, R5 ;  /* 0x0000000100007824 */ /* 0x000fca00078e0205 */
[----:B------:R-:W-:-:S05]  /*10790*/  LEA.HI.X R3, R4, UR5, R0, 0x1, P6 ;  /* 0x0000000504037c11 */ /* 0x000fca000b0f0c00 */
[----:B------:R2:W-:Y:S04]  /*107a0*/  @!P5 STG.E.128 desc[UR16][R2.64], R12 ;  /* 0x0000000c0200d986 */ /* 0x0005e8000c101d10 */
[----:B-1----:R2:W-:Y:S02]  /*107b0*/  @!P4 STG.E.128 desc[UR16][R2.64+0x80], R8 ;  /* 0x000080080200c986 */ /* 0x0025e4000c101d10 */
.L_x_409:
[----:B------:R-:W-:Y:S05]  /*107c0*/  BSYNC.RECONVERGENT B0 ;  /* 0x0000000000007941 */ /* 0x000fea0003800200 */
.L_x_408:
        /* <DEDUP_REMOVED lines=21> */
.L_x_411:
[----:B------:R-:W-:Y:S05]  /*10920*/  BSYNC.RECONVERGENT B0 ;  /* 0x0000000000007941 */ /* 0x000fea0003800200 */
.L_x_410:
        /* <DEDUP_REMOVED lines=21> */
.L_x_413:
[----:B------:R-:W-:Y:S05]  /*10a80*/  BSYNC.RECONVERGENT B0 ;  /* 0x0000000000007941 */ /* 0x000fea0003800200 */
.L_x_412:
        /* <DEDUP_REMOVED lines=21> */
.L_x_415:
[----:B------:R-:W-:Y:S05]  /*10be0*/  BSYNC.RECONVERGENT B0 ;  /* 0x0000000000007941 */ /* 0x000fea0003800200 */
.L_x_414:
[----:B------:R-:W-:Y:S05]  /*10bf0*/  @P0 EXIT ;  /* 0x000000000000094d */ /* 0x000fea0003800000 */
[----:B------:R-:W3:Y:S01]  /*10c00*/  LDCU.64 UR6, c[0x0][0x408] ;  /* 0x00008100ff0677ac */ /* 0x000ee20008000a00 */
[----:B-12---:R1:W2:Y:S01]  /*10c10*/  LDS.128 R8, [R20+0x7800] ;  /* 0x0078000014087984 */ /* 0x0062a20000000c00 */
[----:B------:R-:W-:Y:S01]  /*10c20*/  IADD3 R6, P0, PT, R24, 0x70, RZ ;  /* 0x0000007018067810 */ /* 0x000fe20007f1e0ff */
[----:B------:R-:W-:Y:S01]  /*10c30*/  IMAD.MOV.U32 R2, RZ, RZ, R18 ;  /* 0x000000ffff027224 */ /* 0x000fe200078e0012 */
[----:B------:R-:W4:Y:S01]  /*10c40*/  LDCU UR8, c[0x0][0x440] ;  /* 0x00008800ff0877ac */ /* 0x000f220008000800 */
[----:B------:R-:W-:Y:S02]  /*10c50*/  MOV R3, R7 ;  /* 0x0000000700037202 */ /* 0x000fe40000000f00 */
[----:B------:R-:W-:Y:S01]  /*10c60*/  IMAD.X R0, RZ, RZ, R23, P0 ;  /* 0x000000ffff007224 */ /* 0x000fe200000e0617 */
[----:B------:R-:W1:Y:S03]  /*10c70*/  LDCU.64 UR4, c[0x0][0x3f0] ;  /* 0x00007e00ff0477ac */ /* 0x000e660008000a00 */
[----:B---3--:R-:W-:-:S02]  /*10c80*/  IMAD R0, R0, UR6, RZ ;  /* 0x0000000600007c24 */ /* 0x008fc4000f8e02ff */
[----:B------:R-:W-:Y:S01]  /*10c90*/  IMAD.WIDE.U32 R4, R6, UR6, R2 ;  /* 0x0000000606047c25 */ /* 0x000fe2000f8e0002 */
[----:B----4-:R-:W-:-:S03]  /*10ca0*/  ISETP.GE.AND P1, PT, R21, UR8, PT ;  /* 0x0000000815007c0c */ /* 0x010fc6000bf26270 */
[----:B------:R-:W-:Y:S01]  /*10cb0*/  IMAD R0, R6, UR7, R0 ;  /* 0x0000000706007c24 */ /* 0x000fe2000f8e0200 */
[----:B-----5:R-:W-:Y:S02]  /*10cc0*/  ISETP.GE.AND P0, PT, R26, UR8, PT ;  /* 0x000000081a007c0c */ /* 0x020fe4000bf06270 */
[----:B-1----:R-:W-:Y:S01]  /*10cd0*/  LEA R2, P2, R4, UR4, 0x1 ;  /* 0x0000000404027c11 */ /* 0x002fe2000f8408ff */
[----:B------:R-:W-:-:S05]  /*10ce0*/  IMAD.IADD R0, R0, 0x1, R5 ;  /* 0x0000000100007824 */ /* 0x000fca00078e0205 */
[----:B------:R-:W-:-:S05]  /*10cf0*/  LEA.HI.X R3, R4, UR5, R0, 0x1, P2 ;  /* 0x0000000504037c11 */ /* 0x000fca00090f0c00 */
[----:B------:R1:W-:Y:S01]  /*10d00*/  @!P1 STG.E.128 desc[UR16][R2.64], R32 ;  /* 0x0000002002009986 */ /* 0x0003e2000c101d10 */
[----:B------:R-:W-:Y:S05]  /*10d10*/  @P0 EXIT ;  /* 0x000000000000094d */ /* 0x000fea0003800000 */
[----:B--2---:R-:W-:Y:S01]  /*10d20*/  STG.E.128 desc[UR16][R2.64+0x80], R8 ;  /* 0x0000800802007986 */ /* 0x004fe2000c101d10 */
[----:B------:R-:W-:Y:S05]  /*10d30*/  EXIT ;  /* 0x000000000000794d */ /* 0x000fea0003800000 */
.L_x_416:
        /* <DEDUP_REMOVED lines=12> */
.L_x_2845:


//--------------------- .text._ZN5flash16flash_fwd_kernelI23Flash_fwd_kernel_traitsILi128ELi128ELi64ELi4ELb0ELb0EN7cutlass10bfloat16_tE19Flash_kernel_traitsILi128ELi128ELi64ELi4ES3_EELb0ELb0ELb0ELb1ELb0ELb0ELb1ELb0EEEvNS_16Flash_fwd_paramsE --------------------------
	.section	.text._ZN5flash16flash_fwd_kernelI23Flash_fwd_kernel_traitsILi128ELi128ELi64ELi4ELb0ELb0EN7cutlass10bfloat16_tE19Flash_kernel_traitsILi128ELi128ELi64ELi4ES3_EELb0ELb0ELb0ELb1ELb0ELb0ELb1ELb0EEEvNS_16Flash_fwd_paramsE,"ax",@progbits
	.align	128
        .global         _ZN5flash16flash_fwd_kernelI23Flash_fwd_kernel_traitsILi128ELi128ELi64ELi4ELb0ELb0EN7cutlass10bfloat16_tE19Flash_kernel_traitsILi128ELi128ELi64ELi4ES3_EELb0ELb0ELb0ELb1ELb0ELb0ELb1ELb0EEEvNS_16Flash_fwd_paramsE
        .type           _ZN5flash16flash_fwd_kernelI23Flash_fwd_kernel_traitsILi128ELi128ELi64ELi4ELb0ELb0EN7cutlass10bfloat16_tE19Flash_kernel_traitsILi128ELi128ELi64ELi4ES3_EELb0ELb0ELb0ELb1ELb0ELb0ELb1ELb0EEEvNS_16Flash_fwd_paramsE,@function
        .size           _ZN5flash16flash_fwd_kernelI23Flash_fwd_kernel_traitsILi128ELi128ELi64ELi4ELb0ELb0EN7cutlass10bfloat16_tE19Flash_kernel_traitsILi128ELi128ELi64ELi4ES3_EELb0ELb0ELb0ELb1ELb0ELb0ELb1ELb0EEEvNS_16Flash_fwd_paramsE,(.L_x_2846 - _ZN5flash16flash_fwd_kernelI23Flash_fwd_kernel_traitsILi128ELi128ELi64ELi4ELb0ELb0EN7cutlass10bfloat16_tE19Flash_kernel_traitsILi128ELi128ELi64ELi4ES3_EELb0ELb0ELb0ELb1ELb0ELb0ELb1ELb0EEEvNS_16Flash_fwd_paramsE)
        .other          _ZN5flash16flash_fwd_kernelI23Flash_fwd_kernel_traitsILi128ELi128ELi64ELi4ELb0ELb0EN7cutlass10bfloat16_tE19Flash_kernel_traitsILi128ELi128ELi64ELi4ES3_EELb0ELb0ELb0ELb1ELb0ELb0ELb1ELb0EEEvNS_16Flash_fwd_paramsE,@"STO_CUDA_ENTRY STV_DEFAULT"
_ZN5flash16flash_fwd_kernelI23Flash_fwd_kernel_traitsILi128ELi128ELi64ELi4ELb0ELb0EN7cutlass10bfloat16_tE19Flash_kernel_traitsILi128ELi128ELi64ELi4ES3_EELb0ELb0ELb0ELb1ELb0ELb0ELb1ELb0EEEvNS_16Flash_fwd_paramsE:
.text._ZN5flash16flash_fwd_kernelI23Flash_fwd_kernel_traitsILi128ELi128ELi64ELi4ELb0ELb0EN7cutlass10bfloat16_tE19Flash_kernel_traitsILi128ELi128ELi64ELi4ES3_EELb0ELb0ELb0ELb1ELb0ELb0ELb1ELb0EEEvNS_16Flash_fwd_paramsE:
        /* <DEDUP_REMOVED lines=60> */
.L_x_417:
        /* <DEDUP_REMOVED lines=30> */
.L_x_419:
        /* <DEDUP_REMOVED lines=38> */
.L_x_421:
[----:B------:R-:W-:Y:S05]  /*0800*/  BSYNC.RECONVERGENT B0 ;  /* 0x0000000000007941 */ /* 0x000fea0003800200 */
.L_x_420:
        /* <DEDUP_REMOVED lines=21> */
.L_x_423:
[----:B------:R-:W-:Y:S05]  /*0960*/  BSYNC.RECONVERGENT B0 ;  /* 0x0000000000007941 */ /* 0x000fea0003800200 */
.L_x_422:
        /* <DEDUP_REMOVED lines=21> */
.L_x_425:
[----:B------:R-:W-:Y:S05]  /*0ac0*/  BSYNC.RECONVERGENT B0 ;  /* 0x0000000000007941 */ /* 0x000fea0003800200 */
.L_x_424:
        /* <DEDUP_REMOVED lines=21> */
.L_x_427:
[----:B------:R-:W-:Y:S05]  /*0c20*/  BSYNC.RECONVERGENT B0 ;  /* 0x0000000000007941 */ /* 0x000fea0003800200 */
.L_x_426:
        /* <DEDUP_REMOVED lines=21> */
.L_x_429:
[----:B------:R-:W-:Y:S05]  /*0d80*/  BSYNC.RECONVERGENT B0 ;  /* 0x0000000000007941 */ /* 0x000fea0003800200 */
.L_x_428:
        /* <DEDUP_REMOVED lines=24> */
.L_x_431:
[----:B------:R-:W-:Y:S05]  /*0f10*/  BSYNC.RECONVERGENT B0 ;  /* 0x0000000000007941 */ /* 0x000fea0003800200 */
.L_x_430:
        /* <DEDUP_REMOVED lines=19> */
.L_x_433:
[----:B------:R-:W-:Y:S05]  /*1050*/  BSYNC.RECONVERGENT B0 ;  /* 0x0000000000007941 */ /* 0x000fea0003800200 */
.L_x_432:
        /* <DEDUP_REMOVED lines=19> */
.L_x_435:
[----:B------:R-:W-:Y:S05]  /*1190*/  BSYNC.RECONVERGENT B0 ;  /* 0x0000000000007941 */ /* 0x000fea0003800200 */
.L_x_434:
        /* <DEDUP_REMOVED lines=21> */
.L_x_437:
[----:B------:R-:W-:Y:S05]  /*12f0*/  BSYNC.RECONVERGENT B0 ;  /* 0x0000000000007941 */ /* 0x000fea0003800200 */
.L_x_436:
        /* <DEDUP_REMOVED lines=15> */
.L_x_439:
[----:B------:R-:W-:Y:S05]  /*13f0*/  BSYNC.RECONVERGENT B0 ;  /* 0x0000000000007941 */ /* 0x000fea0003800200 */
.L_x_438:
        /* <DEDUP_REMOVED lines=10> */
.L_x_441:
[----:B------:R-:W-:Y:S05]  /*14a0*/  BSYNC.RECONVERGENT B0 ;  /* 0x0000000000007941 */ /* 0x000fea0003800200 */
.L_x_440:
        /* <DEDUP_REMOVED lines=10> */
.L_x_443:
[----:B------:R-:W-:Y:S05]  /*1550*/  BSYNC.RECONVERGENT B0 ;  /* 0x0000000000007941 */ /* 0x000fea0003800200 */
.L_x_442:
        /* <DEDUP_REMOVED lines=10> */
.L_x_445:
[----:B------:R-:W-:Y:S05]  /*1600*/  BSYNC.RECONVERGENT B0 ;  /* 0x0000000000007941 */ /* 0x000fea0003800200 */
.L_x_444:
        /* <DEDUP_REMOVED lines=10> */
.L_x_447:
[----:B------:R-:W-:Y:S05]  /*16b0*/  BSYNC.RECONVERGENT B0 ;  /* 0x0000000000007941 */ /* 0x000fea0003800200 */
.L_x_446:
        /* <DEDUP_REMOVED lines=10> */
.L_x_449:
[----:B------:R-:W-:Y:S05]  /*1760*/  BSYNC.RECONVERGENT B0 ;  /* 0x0000000000007941 */ /* 0x000fea0003800200 */
.L_x_448:
        /* <DEDUP_REMOVED lines=10> */
.L_x_418:
        /* <DEDUP_REMOVED lines=24> */
.L_x_450:
[----:B------:R-:W1:Y:S01]  /*1990*/  LDC.64 R134, c[0x0][0x3b8] ;  /* 0x0000ee00ff867b82 */ /* 0x000e620000000a00 */
[----:B------:R-:W-:-:S05]  /*19a0*/  IADD3 R2, PT, PT, R10, R11, RZ ;  /* 0x0000000b0a027210 */ /* 0x000fca0007ffe0ff */
[C---:B-1----:R-:W-:Y:S02]  /*19b0*/  IMAD R0, R2.reuse, R135, RZ ;  /* 0x0000008702007224 */ /* 0x042fe400078e02ff */
[----:B------:R-:W-:-:S05]  /*19c0*/  IMAD.WIDE.U32 R2, R2, R134, RZ ;  /* 0x0000008602027225 */ /* 0x000fca00078e00ff */
[----:B------:R-:W-:Y:S02]  /*19d0*/  IADD3 R6, PT, PT, R3, R0, RZ ;  /* 0x0000000003067210 */ /* 0x000fe40007ffe0ff */
[----:B------:R-:W-:-:S07]  /*19e0*/  MOV R5, R2 ;  /* 0x0000000200057202 */ /* 0x000fce0000000f00 */
.L_x_451:
        /* <DEDUP_REMOVED lines=39> */
.L_x_452:
[----:B------:R-:W1:Y:S01]  /*1c60*/  LDC.64 R18, c[0x0][0x3c0] ;  /* 0x0000f000ff127b82 */ /* 0x000e620000000a00 */
[----:B------:R-:W-:-:S05]  /*1c70*/  IADD3 R0, PT, PT, R10, R11, RZ ;  /* 0x0000000b0a007210 */ /* 0x000fca0007ffe0ff */
[C---:B-1----:R-:W-:Y:S02]  /*1c80*/  IMAD R4, R0.reuse, R19, RZ ;  /* 0x0000001300047224 */ /* 0x042fe400078e02ff */
[----:B------:R-:W-:-:S05]  /*1c90*/  IMAD.WIDE.U32 R2, R0, R18, RZ ;  /* 0x0000001200027225 */ /* 0x000fca00078e00ff */
[----:B------:R-:W-:-:S07]  /*1ca0*/  IADD3 R0, PT, PT, R3, R4, RZ ;  /* 0x0000000403007210 */ /* 0x000fce0007ffe0ff */
.L_x_453:
[----:B------:R-:W-:Y:S01]  /*1cb0*/  IMAD.SHL.U32 R24, R172, 0x8, RZ ;  /* 0x00000008ac187824 */ /* 0x000fe200078e00ff */
[----:B------:R-:W1:Y:S01]  /*1cc0*/  LDCU.128 UR8, c[0x0][0x3d0] ;  /* 0x00007a00ff0877ac */ /* 0x000e620008000c00 */
[----:B------:R-:W-:Y:S01]  /*1cd0*/  SHF.R.U32.HI R15, RZ, 0x3, R172 ;  /* 0x00000003ff0f7819 */ /* 0x000fe200000116ac */
[----:B------:R-:W-:Y:S01]  /*1ce0*/  IMAD.IADD R12, R171, 0x1, -R169 ;  /* 0x00000001ab0c7824 */ /* 0x000fe200078e0aa9 */
[----:B------:R-:W2:Y:S01]  /*1cf0*/  S2UR UR5, SR_CgaCtaId ;  /* 0x00000000000579c3 */ /* 0x000ea20000008800 */
[----:B------:R-:W-:Y:S01]  /*1d00*/  LOP3.LUT R133, R24, 0x38, RZ, 0xc0, !PT ;  /* 0x0000003818857812 */ /* 0x000fe200078ec0ff */
[----:B------:R-:W3:Y:S01]  /*1d10*/  LDCU.64 UR14, c[0x0][0x388] ;  /* 0x00007100ff0e77ac */ /* 0x000ee20008000a00 */
[----:B------:R-:W-:Y:S01]  /*1d20*/  VIADD R11, R15, 0x50 ;  /* 0x000000500f0b7836 */ /* 0x000fe20000000000 */
[----:B------:R-:W-:Y:S01]  /*1d30*/  BSSY.RECONVERGENT B0, `(.L_x_454) ;  /* 0x000004b000007945 */ /* 0x000fe20003800200 */
[C---:B------:R-:W-:Y:S01]  /*1d40*/  IADD3 R2, P0, PT, R133.reuse, R2, RZ ;  /* 0x0000000285027210 */ /* 0x040fe20007f1e0ff */
[----:B------:R-:W4:Y:S01]  /*1d50*/  LDCU.64 UR12, c[0x0][0x390] ;  /* 0x00007200ff0c77ac */ /* 0x000f220008000a00 */
[----:B------:R-:W-:Y:S01]  /*1d60*/  IADD3 R4, P1, PT, R133, R5, RZ ;  /* 0x0000000585047210 */ /* 0x000fe20007f3e0ff */
[----:B------:R-:W-:Y:S01]  /*1d70*/  VIADD R23, R15, 0x10 ;  /* 0x000000100f177836 */ /* 0x000fe20000000000 */
[----:B------:R-:W-:Y:S01]  /*1d80*/  LOP3.LUT R176, R133, 0x40, RZ, 0xfc, !PT ;  /* 0x0000004085b07812 */ /* 0x000fe200078efcff */
[----:B------:R-:W-:Y:S01]  /*1d90*/  IMAD.X R3, RZ, RZ, R0, P0 ;  /* 0x000000ffff037224 */ /* 0x000fe200000e0600 */
[----:B------:R-:W-:Y:S01]  /*1da0*/  IADD3 R0, PT, PT, R15, 0x40, RZ ;  /* 0x000000400f007810 */ /* 0x000fe20007ffe0ff */
[----:B------:R-:W-:Y:S01]  /*1db0*/  IMAD.X R5, RZ, RZ, R6, P1 ;  /* 0x000000ffff057224 */ /* 0x000fe200008e0606 */
[----:B------:R-:W-:Y:S01]  /*1dc0*/  IADD3 R6, P0, PT, R133, R13, RZ ;  /* 0x0000000d85067210 */ /* 0x000fe20007f1e0ff */
[C---:B------:R-:W-:Y:S01]  /*1dd0*/  IMAD.WIDE.U32 R2, R15.reuse, R18, R2 ;  /* 0x000000120f027225 */ /* 0x040fe200078e0002 */
[----:B------:R-:W-:Y:S01]  /*1de0*/  ISETP.GE.AND P3, PT, R0, R12, PT ;  /* 0x0000000c0000720c */ /* 0x000fe20003f66270 */
[----:B------:R-:W5:Y:S01]  /*1df0*/  LDCU.64 UR6, c[0x0][0x3c8] ;  /* 0x00007900ff0677ac */ /* 0x000f620008000a00 */
[----:B------:R-:W-:Y:S01]  /*1e00*/  SHF.R.S32.HI R0, RZ, 0x1f, R8 ;  /* 0x0000001fff007819 */ /* 0x000fe20000011408 */
[----:B------:R-:W-:Y:S01]  /*1e10*/  IMAD.WIDE.U32 R4, R15, R134, R4 ;  /* 0x000000860f047225 */ /* 0x000fe200078e0004 */
[----:B------:R-:W-:Y:S01]  /*1e20*/  ISETP.GE.AND P2, PT, R11, R12, PT ;  /* 0x0000000c0b00720c */ /* 0x000fe20003f46270 */
[----:B------:R-:W-:Y:S01]  /*1e30*/  UMOV UR4, 0x400 ;  /* 0x0000040000047882 */ /* 0x000fe20000000000 */
[----:B------:R-:W-:Y:S01]  /*1e40*/  SHF.R.U32.HI R20, RZ, 0x19, R32 ;  /* 0x00000019ff147819 */ /* 0x000fe20000011620 */
[----:B------:R-:W-:-:S02]  /*1e50*/  IMAD R5, R15, R135, R5 ;  /* 0x000000870f057224 */ /* 0x000fc400078e0205 */
[C---:B-1----:R-:W-:Y:S02]  /*1e60*/  IMAD R7, R0.reuse, UR8, RZ ;  /* 0x0000000800077c24 */ /* 0x042fe4000f8e02ff */
[----:B------:R-:W-:Y:S02]  /*1e70*/  IMAD R3, R15, R19, R3 ;  /* 0x000000130f037224 */ /* 0x000fe400078e0203 */
[----:B------:R-:W-:Y:S02]  /*1e80*/  IMAD R0, R0, UR10, RZ ;  /* 0x0000000a00007c24 */ /* 0x000fe4000f8e02ff */
[C---:B------:R-:W-:Y:S02]  /*1e90*/  IMAD R10, R8.reuse, UR9, R7 ;  /* 0x00000009080a7c24 */ /* 0x040fe4000f8e0207 */
[----:B------:R-:W-:-:S04]  /*1ea0*/  IMAD.WIDE.U32 R4, R8, UR8, R4 ;  /* 0x0000000808047c25 */ /* 0x000fc8000f8e0004 */
[C---:B------:R-:W-:Y:S01]  /*1eb0*/  IMAD R9, R8.reuse, UR11, R0 ;  /* 0x0000000b08097c24 */ /* 0x040fe2000f8e0200 */
[----:B------:R-:W-:Y:S01]  /*1ec0*/  IADD3 R0, PT, PT, R5, R10, RZ ;  /* 0x0000000a05007210 */ /* 0x000fe20007ffe0ff */
[----:B------:R-:W-:Y:S01]  /*1ed0*/  IMAD.WIDE.U32 R2, R8, UR10, R2 ;  /* 0x0000000a08027c25 */ /* 0x000fe2000f8e0002 */
[----:B---3--:R-:W-:Y:S01]  /*1ee0*/  LEA R178, P4, R4, UR14, 0x1 ;  /* 0x0000000e04b27c11 */ /* 0x008fe2000f8808ff */
[----:B--2---:R-:W-:Y:S02]  /*1ef0*/  ULEA UR10, UR5, UR4, 0x18 ;  /* 0x00000004050a7291 */ /* 0x004fe4000f8ec0ff */
[----:B------:R-:W-:Y:S01]  /*1f00*/  IMAD.X R7, RZ, RZ, R14, P0 ;  /* 0x000000ffff077224 */ /* 0x000fe200000e060e */
[----:B----4-:R-:W-:Y:S01]  /*1f10*/  LEA R26, P0, R2, UR12, 0x1 ;  /* 0x0000000c021a7c11 */ /* 0x010fe2000f8008ff */
[----:B------:R-:W-:Y:S01]  /*1f20*/  IMAD.IADD R3, R3, 0x1, R9 ;  /* 0x0000000103037824 */ /* 0x000fe200078e0209 */
[----:B------:R-:W-:Y:S01]  /*1f30*/  LEA.HI.X R177, R4, UR15, R0, 0x1, P4 ;  /* 0x0000000f04b17c11 */ /* 0x000fe2000a0f0c00 */
[----:B------:R1:W-:Y:S01]  /*1f40*/  STL [R1+0x1c], R178 ;  /* 0x00001cb201007387 */ /* 0x0003e20000100800 */
[----:B------:R-:W-:Y:S01]  /*1f50*/  LOP3.LUT R0, R24, 0x1f8, RZ, 0xc0, !PT ;  /* 0x000001f818007812 */ /* 0x000fe200078ec0ff */
[----:B-----5:R-:W-:Y:S01]  /*1f60*/  IMAD.WIDE.U32 R10, R16, UR6, R6 ;  /* 0x00000006100a7c25 */ /* 0x020fe2000f8e0006 */
[----:B------:R-:W-:Y:S01]  /*1f70*/  LEA.HI.X R25, R2, UR13, R3, 0x1, P0 ;  /* 0x0000000d02197c11 */ /* 0x000fe200080f0c03 */
[----:B------:R1:W-:Y:S01]  /*1f80*/  STL [R1+0x2c], R26 ;  /* 0x00002c1a01007387 */ /* 0x0003e20000100800 */
[CC--:B------:R-:W-:Y:S01]  /*1f90*/  ISETP.GE.AND P0, PT, R15.reuse, R12.reuse, PT ;  /* 0x0000000c0f00720c */ /* 0x0c0fe20003f06270 */
[C---:B------:R-:W-:Y:S01]  /*1fa0*/  VIADD R8, R15.reuse, 0x60 ;  /* 0x000000600f087836 */ /* 0x040fe20000000000 */
[----:B------:R-:W-:Y:S01]  /*1fb0*/  LOP3.LUT R0, R0, 0x38, R172, 0x78, !PT ;  /* 0x0000003800007812 */ /* 0x000fe200078e78ac */
[----:B------:R1:W-:Y:S01]  /*1fc0*/  STL [R1+0x18], R177 ;  /* 0x000018b101007387 */ /* 0x0003e20000100800 */
[----:B------:R-:W-:Y:S01]  /*1fd0*/  SHF.L.U32 R14, R32, 0x7, RZ ;  /* 0x00000007200e7819 */ /* 0x000fe200000006ff */
[----:B------:R-:W-:Y:S01]  /*1fe0*/  IMAD R9, R16, UR7, R11 ;  /* 0x0000000710097c24 */ /* 0x000fe2000f8e020b */
[----:B------:R-:W-:Y:S01]  /*1ff0*/  LOP3.LUT R56, R0, 0x1e00, R24, 0xf8, !PT ;  /* 0x00001e0000387812 */ /* 0x000fe200078ef818 */
[----:B------:R1:W-:Y:S01]  /*2000*/  STL [R1+0x28], R25 ;  /* 0x0000281901007387 */ /* 0x0003e20000100800 */
[-C--:B------:R-:W-:Y:S01]  /*2010*/  ISETP.GE.AND P1, PT, R8, R12.reuse, PT ;  /* 0x0000000c0800720c */ /* 0x080fe20003f26270 */
[----:B------:R-:W-:Y:S01]  /*2020*/  VIADD R22, R15, 0x20 ;  /* 0x000000200f167836 */ /* 0x000fe20000000000 */
[----:B------:R-:W-:Y:S01]  /*2030*/  ISETP.GE.AND P4, PT, R23, R12, PT ;  /* 0x0000000c1700720c */ /* 0x000fe20003f86270 */
[----:B------:R1:W-:Y:S01]  /*2040*/  STL [R1+0x3c], R176 ;  /* 0x00003cb001007387 */ /* 0x0003e20000100800 */
[----:B------:R-:W-:-:S02]  /*2050*/  LOP3.LUT R14, R14, R15, RZ, 0xfc, !PT ;  /* 0x0000000f0e0e7212 */ /* 0x000fc400078efcff */
[----:B------:R-:W-:Y:S01]  /*2060*/  LEA R174, R56, UR10, 0x1 ;  /* 0x0000000a38ae7c11 */ /* 0x000fe2000f8e08ff */
[----:B------:R-:W-:Y:S08]  /*2070*/  @P0 BRA `(.L_x_455) ;  /* 0x0000000000580947 */ /* 0x000ff00003800000 */
[----:B------:R-:W2:Y:S01]  /*2080*/  LDCU.64 UR6, c[0x0][0x3b0] ;  /* 0x00007600ff0677ac */ /* 0x000ea20008000a00 */
[----:B------:R-:W-:Y:S01]  /*2090*/  IMAD.MOV.U32 R8, RZ, RZ, R10 ;  /* 0x000000ffff087224 */ /* 0x000fe200078e000a */
[----:B------:R-:W3:Y:S01]  /*20a0*/  LDCU UR11, c[0x0][0x440] ;  /* 0x00008800ff0b77ac */ /* 0x000ee20008000800 */
[----:B------:R-:W4:Y:S01]  /*20b0*/  LDCU.64 UR8, c[0x0][0x380] ;  /* 0x00007000ff0877ac */ /* 0x000f220008000a00 */
[----:B--2---:R-:W-:Y:S02]  /*20c0*/  IMAD R0, R20, UR6, RZ ;  /* 0x0000000614007c24 */ /* 0x004fe4000f8e02ff */
[----:B------:R-:W-:Y:S01]  /*20d0*/  IMAD.WIDE.U32 R4, R14, UR6, R8 ;  /* 0x000000060e047c25 */ /* 0x000fe2000f8e0008 */
[----:B---3--:R-:W-:-:S03]  /*20e0*/  ISETP.GE.AND P5, PT, R133, UR11, PT ;  /* 0x0000000b85007c0c */ /* 0x008fc6000bfa6270 */
[----:B------:R-:W-:Y:S01]  /*20f0*/  IMAD R0, R14, UR7, R0 ;  /* 0x000000070e007c24 */ /* 0x000fe2000f8e0200 */
[----:B------:R-:W-:Y:S02]  /*2100*/  ISETP.GE.AND P0, PT, R176, UR11, PT ;  /* 0x0000000bb0007c0c */ /* 0x000fe4000bf06270 */
[----:B----4-:R-:W-:Y:S02]  /*2110*/  LEA R2, P6, R4, UR8, 0x1 ;  /* 0x0000000804027c11 */ /* 0x010fe4000f8c08ff */
        /* <DEDUP_REMOVED lines=12> */
.L_x_455:
[----:B------:R-:W-:Y:S05]  /*21e0*/  BSYNC.RECONVERGENT B0 ;  /* 0x0000000000007941 */ /* 0x000fea0003800200 */
.L_x_454:
[----:B------:R-:W-:Y:S01]  /*21f0*/  BSSY.RECONVERGENT B0, `(.L_x_456) ;  /* 0x000001e000007945 */ /* 0x000fe20003800200 */
[----:B------:R-:W-:Y:S01]  /*2200*/  ISETP.GE.AND P0, PT, R22, R12, PT ;  /* 0x0000000c1600720c */ /* 0x000fe20003f06270 */
[----:B------:R-:W-:Y:S01]  /*2210*/  VIADD R7, R58, 0x3f ;  /* 0x0000003f3a077836 */ /* 0x000fe20000000000 */
[----:B------:R-:W-:Y:S01]  /*2220*/  IADD3 R21, PT, PT, R15, 0x30, RZ ;  /* 0x000000300f157810 */ /* 0x000fe20007ffe0ff */
[----:B------:R-:W-:Y:S05]  /*2230*/  @P4 BRA `(.L_x_457) ;  /* 0x0000000000644947 */ /* 0x000fea0003800000 */
[----:B------:R-:W3:Y:S01]  /*2240*/  LDCU.64 UR8, c[0x0][0x3b0] ;  /* 0x00007600ff0877ac */ /* 0x000ee20008000a00 */
[----:B------:R-:W-:Y:S01]  /*2250*/  IADD3 R6, P4, PT, R14, 0x10, RZ ;  /* 0x000000100e067810 */ /* 0x000fe20007f9e0ff */
[----:B--2---:R-:W-:Y:S01]  /*2260*/  IMAD.MOV.U32 R2, RZ, RZ, R10 ;  /* 0x000000ffff027224 */ /* 0x004fe200078e000a */
[----:B------:R-:W-:Y:S01]  /*2270*/  MOV R3, R9 ;  /* 0x0000000900037202 */ /* 0x000fe20000000f00 */
[----:B------:R-:W2:Y:S02]  /*2280*/  LDCU UR11, c[0x0][0x440] ;  /* 0x00008800ff0b77ac */ /* 0x000ea40008000800 */
[----:B------:R-:W-:Y:S01]  /*2290*/  IMAD.X R0, RZ, RZ, R20, P4 ;  /* 0x000000ffff007224 */ /* 0x000fe200020e0614 */
        /* <DEDUP_REMOVED lines=19> */
.L_x_457:
[----:B------:R-:W-:Y:S05]  /*23d0*/  BSYNC.RECONVERGENT B0 ;  /* 0x0000000000007941 */ /* 0x000fea0003800200 */
.L_x_456:
[----:B------:R-:W-:Y:S01]  /*23e0*/  SHF.R.S32.HI R0, RZ, 0x1f, R7 ;  /* 0x0000001fff007819 */ /* 0x000fe20000011407 */
[----:B------:R-:W-:Y:S01]  /*23f0*/  BSSY.RECONVERGENT B0, `(.L_x_458) ;  /* 0x000001f000007945 */ /* 0x000fe20003800200 */
[----:B------:R-:W-:Y:S02]  /*2400*/  ISETP.GE.AND P4, PT, R21, R12, PT ;  /* 0x0000000c1500720c */ /* 0x000fe40003f86270 */
[----:B------:R-:W-:Y:S01]  /*2410*/  LEA.HI R182, R0, R7, RZ, 0x6 ;  /* 0x0000000700b67211 */ /* 0x000fe200078f30ff */
[----:B------:R-:W-:-:S04]  /*2420*/  VIADD R7, R15, 0x70 ;  /* 0x000000700f077836 */ /* 0x000fc80000000000 */
[----:B------:R4:W-:Y:S01]  /*2430*/  STL [R1+0x24], R182 ;  /* 0x000024b601007387 */ /* 0x0009e20000100800 */
[----:B------:R-:W-:Y:S05]  /*2440*/  @P0 BRA `(.L_x_459) ;  /* 0x0000000000640947 */ /* 0x000fea0003800000 */
[----:B------:R-:W5:Y:S01]  /*2450*/  LDCU.64 UR8, c[0x0][0x3b0] ;  /* 0x00007600ff0877ac */ /* 0x000f620008000a00 */
[----:B------:R-:W-:Y:S01]  /*2460*/  IADD3 R6, P0, PT, R14, 0x20, RZ ;  /* 0x000000200e067810 */ /* 0x000fe20007f1e0ff */
[----:B--23--:R-:W-:Y:S01]  /*2470*/  IMAD.MOV.U32 R2, RZ, RZ, R10 ;  /* 0x000000ffff027224 */ /* 0x00cfe200078e000a */
[----:B------:R-:W-:Y:S01]  /*2480*/  MOV R3, R9 ;  /* 0x0000000900037202 */ /* 0x000fe20000000f00 */
[----:B------:R-:W2:Y:S02]  /*2490*/  LDCU UR11, c[0x0][0x440] ;  /* 0x00008800ff0b77ac */ /* 0x000ea40008000800 */
[----:B------:R-:W-:Y:S01]  /*24a0*/  IMAD.X R0, RZ, RZ, R20, P0 ;  /* 0x000000ffff007224 */ /* 0x000fe200000e0614 */
[----:B------:R-:W3:Y:S03]  /*24b0*/  LDCU.64 UR6, c[0x0][0x380] ;  /* 0x00007000ff0677ac */ /* 0x000ee60008000a00 */
[----:B-----5:R-:W-:-:S02]  /*24c0*/  IMAD R0, R0, UR8, RZ ;  /* 0x0000000800007c24 */ /* 0x020fc4000f8e02ff */
        /* <DEDUP_REMOVED lines=17> */
.L_x_459:
[----:B------:R-:W-:Y:S05]  /*25e0*/  BSYNC.RECONVERGENT B0 ;  /* 0x0000000000007941 */ /* 0x000fea0003800200 */
.L_x_458:
[----:B------:R-:W-:Y:S01]  /*25f0*/  LEA.HI.SX32 R59, R182, 0xffffffff, 0x1a ;  /* 0xffffffffb63b7811 */ /* 0x000fe200078fd2ff */
[----:B------:R-:W-:Y:S01]  /*2600*/  BSSY.RECONVERGENT B0, `(.L_x_460) ;  /* 0x000001d000007945 */ /* 0x000fe20003800200 */
[----:B------:R-:W-:-:S03]  /*2610*/  ISETP.GE.AND P0, PT, R7, R12, PT ;  /* 0x0000000c0700720c */ /* 0x000fc60003f06270 */
[----:B------:R-:W-:Y:S01]  /*2620*/  IMAD R13, R59, -0x40, R58 ;  /* 0xffffffc03b0d7824 */ /* 0x000fe200078e023a */
        /* <DEDUP_REMOVED lines=26> */
.L_x_461:
[----:B------:R-:W-:Y:S05]  /*27d0*/  BSYNC.RECONVERGENT B0 ;  /* 0x0000000000007941 */ /* 0x000fea0003800200 */
.L_x_460:
[----:B------:R-:W-:Y:S01]  /*27e0*/  BSSY.RECONVERGENT B0, `(.L_x_462) ;  /* 0x000001c000007945 */ /* 0x000fe20003800200 */
[----:B------:R-:W-:-:S03]  /*27f0*/  ISETP.GE.AND P6, PT, R15, R13, PT ;  /* 0x0000000d0f00720c */ /* 0x000fc60003fc6270 */
[----:B------:R-:W-:Y:S10]  /*2800*/  @P3 BRA `(.L_x_463) ;  /* 0x0000000000643947 */ /* 0x000ff40003800000 */
        /* <DEDUP_REMOVED lines=25> */
.L_x_463:
[----:B------:R-:W-:Y:S05]  /*29a0*/  BSYNC.RECONVERGENT B0 ;  /* 0x0000000000007941 */ /* 0x000fea0003800200 */
.L_x_462:
        /* <DEDUP_REMOVED lines=28> */
.L_x_465:
[----:B------:R-:W-:Y:S05]  /*2b70*/  BSYNC.RECONVERGENT B0 ;  /* 0x0000000000007941 */ /* 0x000fea0003800200 */
.L_x_464:
[----:B------:R-:W-:Y:S01]  /*2b80*/  BSSY.RECONVERGENT B0, `(.L_x_466) ;  /* 0x000001e000007945 */ /* 0x000fe20003800200 */
[----:B------:R-:W-:Y:S01]  /*2b90*/  ISETP.GE.AND P4, PT, R22, R13, PT ;  /* 0x0000000d1600720c */ /* 0x000fe20003f86270 */
[C---:B------:R-:W-:Y:S01]  /*2ba0*/  IMAD.SHL.U32 R173, R134.reuse, 0x40, RZ ;  /* 0x0000004086ad7824 */ /* 0x040fe200078e00ff */
[----:B------:R-:W-:Y:S01]  /*2bb0*/  SHF.L.U64.HI R175, R134, 0x6, R135 ;  /* 0x0000000686af7819 */ /* 0x000fe20000010287 */
        /* <DEDUP_REMOVED lines=26> */
.L_x_467:
[----:B------:R-:W-:Y:S05]  /*2d60*/  BSYNC.RECONVERGENT B0 ;  /* 0x0000000000007941 */ /* 0x000fea0003800200 */
.L_x_466:
        /* <DEDUP_REMOVED lines=32> */
.L_x_469:
[----:B------:R-:W-:Y:S05]  /*2f70*/  BSYNC.RECONVERGENT B0 ;  /* 0x0000000000007941 */ /* 0x000fea0003800200 */
.L_x_468:
[----:B------:R-:W-:Y:S01]  /*2f80*/  BSSY.RECONVERGENT B0, `(.L_x_470) ;  /* 0x0000014000007945 */ /* 0x000fe20003800200 */
[C---:B------:R-:W-:Y:S01]  /*2f90*/  SHF.L.U64.HI R170, R134.reuse, 0x4, R135 ;  /* 0x0000000486aa7819 */ /* 0x040fe20000010287 */
[----:B------:R-:W-:Y:S01]  /*2fa0*/  IMAD.SHL.U32 R168, R134, 0x10, RZ ;  /* 0x0000001086a87824 */ /* 0x000fe200078e00ff */
[----:B------:R-:W-:Y:S01]  /*2fb0*/  IADD3 R5, PT, PT, R7, R12, RZ ;  /* 0x0000000c07057210 */ /* 0x000fe20007ffe0ff */
[----:B------:R-:W-:Y:S06]  /*2fc0*/  @P6 BRA `(.L_x_471) ;  /* 0x00000000003c6947 */ /* 0x000fec0003800000 */
[----:B------:R-:W5:Y:S01]  /*2fd0*/  LDCU UR6, c[0x0][0x440] ;  /* 0x00008800ff0677ac */ /* 0x000f620008000800 */
[----:B--23--:R-:W-:-:S04]  /*2fe0*/  LEA R2, P2, R6, R178, 0x1 ;  /* 0x000000b206027211 */ /* 0x00cfc800078408ff */
        /* <DEDUP_REMOVED lines=13> */
.L_x_471:
[----:B------:R-:W-:Y:S05]  /*30c0*/  BSYNC.RECONVERGENT B0 ;  /* 0x0000000000007941 */ /* 0x000fea0003800200 */
.L_x_470:
[----:B------:R-:W-:Y:S04]  /*30d0*/  BSSY.RECONVERGENT B0, `(.L_x_472) ;  /* 0x0000013000007945 */ /* 0x000fe80003800200 */
[----:B------:R-:W-:Y:S05]  /*30e0*/  @P5 BRA `(.L_x_473) ;  /* 0x0000000000445947 */ /* 0x000fea0003800000 */
[----:B------:R-:W5:Y:S01]  /*30f0*/  LDCU UR6, c[0x0][0x440] ;  /* 0x00008800ff0677ac */ /* 0x000f620008000800 */
[----:B------:R-:W-:-:S05]  /*3100*/  IADD3 R0, P2, PT, R168, R6, RZ ;  /* 0x00000006a8007210 */ /* 0x000fca0007f5e0ff */
[----:B--23--:R-:W-:Y:S01]  /*3110*/  IMAD.X R3, R170, 0x1, R5, P2 ;  /* 0x00000001aa037824 */ /* 0x00cfe200010e0605 */
        /* <DEDUP_REMOVED lines=14> */
.L_x_473:
[----:B------:R-:W-:Y:S05]  /*3200*/  BSYNC.RECONVERGENT B0 ;  /* 0x0000000000007941 */ /* 0x000fea0003800200 */
.L_x_472:
[----:B------:R-:W-:Y:S04]  /*3210*/  BSSY.RECONVERGENT B0, `(.L_x_474) ;  /* 0x0000015000007945 */ /* 0x000fe80003800200 */
[----:B------:R-:W-:Y:S05]  /*3220*/  @P4 BRA `(.L_x_475) ;  /* 0x00000000004c4947 */ /* 0x000fea0003800000 */
[----:B------:R-:W5:Y:S01]  /*3230*/  LDCU UR6, c[0x0][0x440] ;  /* 0x00008800ff0677ac */ /* 0x000f620008000800 */
[----:B--23--:R-:W-:-:S04]  /*3240*/  IMAD.WIDE.U32 R2, R134, 0x20, RZ ;  /* 0x0000002086027825 */ /* 0x00cfc800078e00ff */
        /* <DEDUP_REMOVED lines=17> */
.L_x_475:
[----:B------:R-:W-:Y:S05]  /*3360*/  BSYNC.RECONVERGENT B0 ;  /* 0x0000000000007941 */ /* 0x000fea0003800200 */
.L_x_474:
[----:B------:R-:W-:Y:S04]  /*3370*/  BSSY.RECONVERGENT B0, `(.L_x_476) ;  /* 0x0000015000007945 */ /* 0x000fe80003800200 */
[----:B------:R-:W-:Y:S05]  /*3380*/  @P3 BRA `(.L_x_477) ;  /* 0x00000000004c3947 */ /* 0x000fea0003800000 */
[----:B------:R-:W5:Y:S01]  /*3390*/  LDCU UR6, c[0x0][0x440] ;  /* 0x00008800ff0677ac */ /* 0x000f620008000800 */
[----:B------:R-:W-:Y:S02]  /*33a0*/  IMAD.MOV.U32 R4, RZ, RZ, R6 ;  /* 0x000000ffff047224 */ /* 0x000fe400078e0006 */
[----:B------:R-:W-:Y:S02]  /*33b0*/  IMAD R0, R135, 0x30, RZ ;  /* 0x0000003087007824 */ /* 0x000fe400078e02ff */
[----:B------:R-:W-:-:S04]  /*33c0*/  IMAD.WIDE.U32 R4, R134, 0x30, R4 ;  /* 0x0000003086047825 */ /* 0x000fc800078e0004 */
[----:B------:R-:W-:Y:S01]  /*33d0*/  IMAD.IADD R0, R5, 0x1, R0 ;  /* 0x0000000105007824 */ /* 0x000fe200078e0200 */
        /* <DEDUP_REMOVED lines=14> */
.L_x_477:
[----:B------:R-:W-:Y:S05]  /*34c0*/  BSYNC.RECONVERGENT B0 ;  /* 0x0000000000007941 */ /* 0x000fea0003800200 */
.L_x_476:
[----:B------:R-:W5:Y:S01]  /*34d0*/  LDCU.64 UR6, c[0x0][0x538] ;  /* 0x0000a700ff0677ac */ /* 0x000f620008000a00 */
[----:B------:R-:W0:Y:S01]  /*34e0*/  LDGDEPBAR ;  /* 0x00000000000079af */ /* 0x000e220000000000 */
[----:B-----5:R-:W-:-:S04]  /*34f0*/  ISETP.NE.U32.AND P1, PT, RZ, UR6, PT ;  /* 0x00000006ff007c0c */ /* 0x020fc8000bf25070 */
[----:B------:R-:W-:Y:S02]  /*3500*/  ISETP.NE.AND.EX P1, PT, RZ, UR7, PT, P1 ;  /* 0x00000007ff007c0c */ /* 0x000fe4000bf25310 */
[----:B------:R-:W-:Y:S01]  /*3510*/  SHF.L.U32 R189, R172, 0x6, RZ ;  /* 0x00000006acbd7819 */ /* 0x000fe200000006ff */
[----:B------:R-:W-:-:S10]  /*3520*/  DEPBAR.LE SB0, 0x0 ;  /* 0x000080000000791a */ /* 0x000fd40000000000 */
[----:B------:R-:W2:Y:S01]  /*3530*/  @P1 LDC.64 R4, c[0x0][0x540] ;  /* 0x00015000ff041b82 */ /* 0x000ea20000000a00 */
[----:B------:R-:W-:-:S07]  /*3540*/  @P1 IMAD.MOV.U32 R17, RZ, RZ, RZ ;  /* 0x000000ffff111224 */ /* 0x000fce00078e00ff */
[----:B------:R-:W5:Y:S01]  /*3550*/  @P1 LDC R0, c[0x0][0x458] ;  /* 0x00011600ff001b82 */ /* 0x000f620000000800 */
[----:B--23--:R-:W-:-:S04]  /*3560*/  @P1 IMAD.WIDE.U32 R2, R31, R4, R16 ;  /* 0x000000041f021225 */ /* 0x00cfc800078e0010 */
[----:B------:R-:W-:Y:S01]  /*3570*/  @P1 IMAD R5, R31, R5, R3 ;  /* 0x000000051f051224 */ /* 0x000fe200078e0203 */
[----:B------:R-:W-:-:S04]  /*3580*/  @P1 LEA R4, P0, R2, UR6, 0x2 ;  /* 0x0000000602041c11 */ /* 0x000fc8000f8010ff */
[----:B------:R-:W-:-:S05]  /*3590*/  @P1 LEA.HI.X R5, R2, UR7, R5, 0x2, P0 ;  /* 0x0000000702051c11 */ /* 0x000fca00080f1405 */
[----:B------:R5:W2:Y:S01]  /*35a0*/  @P1 LDG.E R6, desc[UR16][R4.64] ;  /* 0x0000001004061981 */ /* 0x000aa2000c1e1900 */
[C---:B------:R-:W-:Y:S01]  /*35b0*/  IMAD.SHL.U32 R2, R18.reuse, 0x40, RZ ;  /* 0x0000004012027824 */ /* 0x040fe200078e00ff */
[----:B------:R-:W-:Y:S01]  /*35c0*/  LOP3.LUT R7, R189, 0x1c0, RZ, 0xc0, !PT ;  /* 0x000001c0bd077812 */ /* 0x000fe200078ec0ff */
[----:B------:R-:W-:Y:S01]  /*35d0*/  BSSY.RECONVERGENT B0, `(.L_x_478) ;  /* 0x000001f000007945 */ /* 0x000fe20003800200 */
[----:B------:R-:W-:Y:S02]  /*35e0*/  MOV R132, RZ ;  /* 0x000000ff00847202 */ /* 0x000fe40000000f00 */
[----:B------:R-:W-:Y:S01]  /*35f0*/  SHF.R.U32.HI R232, RZ, 0x1, R172 ;  /* 0x00000001ffe87819 */ /* 0x000fe200000116ac */
[----:B-----5:R3:W2:Y:S02]  /*3600*/  @P1 MUFU.RCP R5, R0 ;  /* 0x0000000000051308 */ /* 0x0206a40000001000 */
[----:B---3--:R-:W-:-:S05]  /*3610*/  SHF.L.U64.HI R0, R18, 0x6, R19 ;  /* 0x0000000612007819 */ /* 0x008fca0000010213 */
        /* <DEDUP_REMOVED lines=8> */
[----:B------:R-:W2:Y:S01]  /*36a0*/  LDCU UR6, c[0x0][0x440] ;  /* 0x00008800ff0677ac */ /* 0x000ea20008000800 */
        /* <DEDUP_REMOVED lines=15> */
.L_x_479:
[----:B------:R3:W-:Y:S04]  /*37a0*/  STS.128 [R174+0xc000], RZ ;  /* 0x00c000ffae007388 */ /* 0x0007e80000000c00 */
[----:B------:R3:W-:Y:S02]  /*37b0*/  STS.128 [R174+0xe000], RZ ;  /* 0x00e000ffae007388 */ /* 0x0007e40000000c00 */
.L_x_480:
[----:B------:R-:W-:Y:S05]  /*37c0*/  BSYNC.RECONVERGENT B0 ;  /* 0x0000000000007941 */ /* 0x000fea0003800200 */
.L_x_478:
[----:B------:R-:W-:Y:S01]  /*37d0*/  ISETP.GE.AND P0, PT, R23, R13, PT ;  /* 0x0000000d1700720c */ /* 0x000fe20003f06270 */
[----:B------:R-:W-:Y:S01]  /*37e0*/  IMAD.SHL.U32 R233, R172, 0x20, RZ ;  /* 0x00000020ace97824 */ /* 0x000fe200078e00ff */
[C---:B------:R-:W-:Y:S01]  /*37f0*/  LOP3.LUT R20, R0.reuse, 0x8, R172, 0x78, !PT ;  /* 0x0000000800147812 */ /* 0x040fe200078e78ac */
[----:B------:R-:W-:Y:S01]  /*3800*/  BSSY.RECONVERGENT B0, `(.L_x_481) ;  /* 0x000001d000007945 */ /* 0x000fe20003800200 */
[----:B------:R-:W-:Y:S02]  /*3810*/  LOP3.LUT R188, R0, 0x8, R232, 0x78, !PT ;  /* 0x0000000800bc7812 */ /* 0x000fe400078e78e8 */
[----:B------:R-:W-:Y:S02]  /*3820*/  LOP3.LUT R233, R233, 0x7c00, RZ, 0xc0, !PT ;  /* 0x00007c00e9e97812 */ /* 0x000fe400078ec0ff */
[----:B--2---:R-:W-:Y:S02]  /*3830*/  LOP3.LUT R6, R189, 0x400, RZ, 0xc0, !PT ;  /* 0x00000400bd067812 */ /* 0x004fe400078ec0ff */
        /* <DEDUP_REMOVED lines=8> */
[----:B------:R-:W5:Y:S01]  /*38c0*/  LDCU UR6, c[0x0][0x440] ;  /* 0x00008800ff0677ac */ /* 0x000f620008000800 */
[----:B------:R-:W-:-:S04]  /*38d0*/  LEA R0, P2, R18, R2, 0x4 ;  /* 0x0000000212007211 */ /* 0x000fc800078420ff */
[----:B------:R-:W-:Y:S02]  /*38e0*/  LEA.HI.X R7, R18, R5, R19, 0x4, P2 ;  /* 0x0000000512077211 */ /* 0x000fe400010f2413 */
        /* <DEDUP_REMOVED lines=14> */
.L_x_482:
[----:B------:R-:W-:Y:S05]  /*39d0*/  BSYNC.RECONVERGENT B0 ;  /* 0x0000000000007941 */ /* 0x000fea0003800200 */
.L_x_481:
[----:B------:R1:W-:Y:S01]  /*39e0*/  @P4 STS.128 [R174+0xd000], RZ ;  /* 0x00d000ffae004388 */ /* 0x0003e20000000c00 */
[----:B------:R-:W-:Y:S01]  /*39f0*/  BSSY.RECONVERGENT B0, `(.L_x_483) ;  /* 0x0000017000007945 */ /* 0x000fe20003800200 */
[----:B------:R-:W-:Y:S02]  /*3a00*/  LEA R21, R8, UR10, 0x1 ;  /* 0x0000000a08157c11 */ /* 0x000fe4000f8e08ff */
[----:B------:R1:W-:Y:S01]  /*3a10*/  @P4 STS.128 [R174+0xf000], RZ ;  /* 0x00f000ffae004388 */ /* 0x0003e20000000c00 */
[----:B------:R-:W-:Y:S05]  /*3a20*/  @P4 BRA `(.L_x_484) ;  /* 0x00000000004c4947 */ /* 0x000fea0003800000 */
[----:B------:R-:W5:Y:S01]  /*3a30*/  LDCU UR6, c[0x0][0x440] ;  /* 0x00008800ff0677ac */ /* 0x000f620008000800 */
[----:B-1----:R-:W-:-:S04]  /*3a40*/  IMAD.WIDE.U32 R6, R18, 0x20, RZ ;  /* 0x0000002012067825 */ /* 0x002fc800078e00ff */
        /* <DEDUP_REMOVED lines=17> */
.L_x_484:
[----:B------:R-:W-:Y:S05]  /*3b60*/  BSYNC.RECONVERGENT B0 ;  /* 0x0000000000007941 */ /* 0x000fea0003800200 */
.L_x_483:
        /* <DEDUP_REMOVED lines=23> */
.L_x_486:
[----:B------:R-:W-:Y:S05]  /*3ce0*/  BSYNC.RECONVERGENT B0 ;  /* 0x0000000000007941 */ /* 0x000fea0003800200 */
.L_x_485:
[----:B------:R-:W-:Y:S01]  /*3cf0*/  LDSM.16.M88.4 R8, [R21+0x2000] ;  /* 0x002000001508783b */ /* 0x000fe20000000200 */
[----:B------:R-:W-:Y:S01]  /*3d00*/  IMAD.MOV.U32 R181, RZ, RZ, 0x20 ;  /* 0x00000020ffb57424 */ /* 0x000fe200078e00ff */
[----:B------:R-:W-:Y:S01]  /*3d10*/  LOP3.LUT P0, RZ, R172, 0x2, RZ, 0xc0, !PT ;  /* 0x00000002acff7812 */ /* 0x000fe2000780c0ff */
[----:B-1----:R-:W-:Y:S01]  /*3d20*/  VIADD R3, R20, UR10 ;  /* 0x0000000a14037c36 */ /* 0x002fe20008000000 */
[----:B------:R-:W1:Y:S01]  /*3d30*/  LDSM.16.M88.4 R28, [R20+UR10+0x8800] ;  /* 0x0088000a141c783b */ /* 0x000e620008000200 */
[----:B------:R-:W-:Y:S01]  /*3d40*/  IMAD.MOV.U32 R0, RZ, RZ, 0x40 ;  /* 0x00000040ff007424 */ /* 0x000fe200078e00ff */
[----:B------:R-:W-:Y:S01]  /*3d50*/  SEL R181, R181, 0xffffffe0, !P0 ;  /* 0xffffffe0b5b57807 */ /* 0x000fe20004000000 */
[----:B------:R-:W5:Y:S01]  /*3d60*/  LDCU UR6, c[0x0][0x50c] ;  /* 0x0000a180ff0677ac */ /* 0x000f620008000800 */
[----:B------:R-:W-:Y:S01]  /*3d70*/  LDSM.16.M88.4 R12, [R21] ;  /* 0x00000000150c783b */ /* 0x000fe20000000200 */
[----:B------:R-:W-:Y:S02]  /*3d80*/  LOP3.LUT P0, RZ, R172, 0x4, RZ, 0xc0, !PT ;  /* 0x00000004acff7812 */ /* 0x000fe4000780c0ff */
[----:B------:R-:W-:Y:S01]  /*3d90*/  IMAD.IADD R2, R3, 0x1, R181 ;  /* 0x0000000103027824 */ /* 0x000fe200078e02b5 */
[----:B------:R-:W2:Y:S01]  /*3da0*/  LDSM.16.M88.4 R32, [R20+UR10+0x8000] ;  /* 0x0080000a1420783b */ /* 0x000ea20008000200 */
[----:B------:R-:W-:-:S02]  /*3db0*/  IADD3 R22, PT, PT, R21, R181, RZ ;  /* 0x000000b515167210 */ /* 0x000fc40007ffe0ff */
[----:B------:R-:W-:Y:S01]  /*3dc0*/  SEL R0, R0, 0xffffffc0, !P0 ;  /* 0xffffffc000007807 */ /* 0x000fe20004000000 */
[----:B------:R-:W3:Y:S04]  /*3dd0*/  LDSM.16.M88.4 R24, [R20+UR10+0x9000] ;  /* 0x0090000a1418783b */ /* 0x000ee80008000200 */
[----:B------:R-:W4:Y:S04]  /*3de0*/  LDSM.16.M88.4 R16, [R20+UR10+0x9800] ;  /* 0x0098000a1410783b */ /* 0x000f280008000200 */
[----:B------:R-:W-:Y:S04]  /*3df0*/  LDSM.16.M88.4 R4, [R22+0x2000] ;  /* 0x002000001604783b */ /* 0x000fe80000000200 */
[----:B------:R-:W5:Y:S04]  /*3e00*/  LDSM.16.M88.4 R48, [R2+0x8800] ;  /* 0x008800000230783b */ /* 0x000f680000000200 */
[----:B------:R-:W5:Y:S04]  /*3e10*/  LDSM.16.M88.4 R40, [R2+0x8000] ;  /* 0x008000000228783b */ /* 0x000f680000000200 */
[----:B------:R-:W5:Y:S04]  /*3e20*/  LDSM.16.M88.4 R64, [R2+0x9000] ;  /* 0x009000000240783b */ /* 0x000f680000000200 */
[----:B------:R-:W5:Y:S01]  /*3e30*/  LDSM.16.M88.4 R60, [R2+0x9800] ;  /* 0x00980000023c783b */ /* 0x000f620000000200 */
[----:B-1----:R-:W-:Y:S03]  /*3e40*/  HMMA.16816.F32.BF16 R44, R8, R30, RZ ;  /* 0x0000001e082c723c */ /* 0x002fe600000418ff */
[----:B------:R-:W0:Y:S05]  /*3e50*/  LDGDEPBAR ;  /* 0x00000000000079af */ /* 0x000e2a0000000000 */
[-C--:B--2---:R-:W-:Y:S08]  /*3e60*/  HMMA.16816.F32.BF16 R92, R12, R32.reuse, RZ ;  /* 0x000000200c5c723c */ /* 0x084ff000000418ff */
[C---:B------:R-:W-:Y:S08]  /*3e70*/  HMMA.16816.F32.BF16 R76, R8.reuse, R32, RZ ;  /* 0x00000020084c723c */ /* 0x040ff000000418ff */
[-C--:B------:R-:W-:Y:S08]  /*3e80*/  HMMA.16816.F32.BF16 R72, R8, R34.reuse, RZ ;  /* 0x000000220848723c */ /* 0x080ff000000418ff */
[----:B------:R-:W-:Y:S08]  /*3e90*/  HMMA.16816.F32.BF16 R96, R12, R34, RZ ;  /* 0x000000220c60723c */ /* 0x000ff000000418ff */
[C---:B------:R-:W-:Y:S08]  /*3ea0*/  HMMA.16816.F32.BF16 R52, R8.reuse, R28, RZ ;  /* 0x0000001c0834723c */ /* 0x040ff000000418ff */
[C---:B---3--:R-:W-:Y:S08]  /*3eb0*/  HMMA.16816.F32.BF16 R36, R8.reuse, R24, RZ ;  /* 0x000000180824723c */ /* 0x048ff000000418ff */
[C---:B----4-:R-:W-:Y:S08]  /*3ec0*/  HMMA.16816.F32.BF16 R32, R8.reuse, R16, RZ ;  /* 0x000000100820723c */ /* 0x050ff000000418ff */
[C---:B------:R-:W-:Y:S08]  /*3ed0*/  HMMA.16816.F32.BF16 R68, R8.reuse, R26, RZ ;  /* 0x0000001a0844723c */ /* 0x040ff000000418ff */
[----:B------:R-:W-:Y:S08]  /*3ee0*/  HMMA.16816.F32.BF16 R8, R8, R18, RZ ;  /* 0x000000120808723c */ /* 0x000ff000000418ff */
[C---:B------:R-:W-:Y:S08]  /*3ef0*/  HMMA.16816.F32.BF16 R80, R12.reuse, R16, RZ ;  /* 0x000000100c50723c */ /* 0x040ff000000418ff */
[----:B------:R-:W-:Y:S01]  /*3f00*/  HMMA.16816.F32.BF16 R160, R12, R18, RZ ;  /* 0x000000120ca0723c */ /* 0x000fe200000418ff */
[----:B------:R-:W1:Y:S07]  /*3f10*/  LDSM.16.M88.4 R16, [R22] ;  /* 0x000000001610783b */ /* 0x000e6e0000000200 */
[----:B-----5:R-:W-:Y:S01]  /*3f20*/  HMMA.16816.F32.BF16 R144, R4, R50, R44 ;  /* 0x000000320490723c */ /* 0x020fe2000004182c */
[----:B------:R-:W-:-:S02]  /*3f30*/  IMAD.IADD R44, R21, 0x1, R0 ;  /* 0x00000001152c7824 */ /* 0x000fc400078e0200 */
[----:B------:R-:W-:-:S03]  /*3f40*/  IMAD.IADD R0, R3, 0x1, R0 ;  /* 0x0000000103007824 */ /* 0x000fc600078e0200 */
[C---:B------:R-:W-:Y:S01]  /*3f50*/  IADD3 R57, PT, PT, R181.reuse, R44, RZ ;  /* 0x0000002cb5397210 */ /* 0x040fe20007ffe0ff */
[----:B------:R-:W-:Y:S01]  /*3f60*/  IMAD.IADD R3, R181, 0x1, R0 ;  /* 0x00000001b5037824 */ /* 0x000fe200078e0200 */
[C---:B------:R-:W-:Y:S04]  /*3f70*/  HMMA.16816.F32.BF16 R88, R12.reuse, R28, RZ ;  /* 0x0000001c0c58723c */ /* 0x040fe800000418ff */
[----:B------:R-:W-:Y:S04]  /*3f80*/  LDSM.16.M88.4 R112, [R3+0x9000] ;  /* 0x009000000370783b */ /* 0x000fe80000000200 */
[C---:B------:R-:W-:Y:S01]  /*3f90*/  HMMA.16816.F32.BF16 R108, R12.reuse, R30, RZ ;  /* 0x0000001e0c6c723c */ /* 0x040fe200000418ff */
[----:B------:R-:W-:Y:S07]  /*3fa0*/  LDSM.16.M88.4 R28, [R0+0x9000] ;  /* 0x00900000001c783b */ /* 0x000fee0000000200 */
[C---:B------:R-:W-:Y:S08]  /*3fb0*/  HMMA.16816.F32.BF16 R84, R12.reuse, R24, RZ ;  /* 0x000000180c54723c */ /* 0x040ff000000418ff */
[----:B------:R-:W-:Y:S01]  /*3fc0*/  HMMA.16816.F32.BF16 R164, R12, R26, RZ ;  /* 0x0000001a0ca4723c */ /* 0x000fe200000418ff */
[----:B------:R-:W-:Y:S04]  /*3fd0*/  LDSM.16.M88.4 R24, [R0+0x9800] ;  /* 0x009800000018783b */ /* 0x000fe80000000200 */
[----:B------:R-:W-:Y:S03]  /*3fe0*/  LDSM.16.M88.4 R12, [R57+0x2000] ;  /* 0x00200000390c783b */ /* 0x000fe60000000200 */
[C---:B------:R-:W-:Y:S08]  /*3ff0*/  HMMA.16816.F32.BF16 R156, R4.reuse, R40, R76 ;  /* 0x00000028049c723c */ /* 0x040ff0000004184c */
[C---:B------:R-:W-:Y:S01]  /*4000*/  HMMA.16816.F32.BF16 R148, R4.reuse, R48, R52 ;  /* 0x000000300494723c */ /* 0x040fe20000041834 */
[----:B------:R-:W-:Y:S07]  /*4010*/  LDSM.16.M88.4 R52, [R3+0x8000] ;  /* 0x008000000334783b */ /* 0x000fee0000000200 */
[C---:B------:R-:W-:Y:S01]  /*4020*/  HMMA.16816.F32.BF16 R140, R4.reuse, R64, R36 ;  /* 0x00000040048c723c */ /* 0x040fe20000041824 */
[----:B------:R-:W-:Y:S07]  /*4030*/  LDSM.16.M88.4 R36, [R0+0x8000] ;  /* 0x008000000024783b */ /* 0x000fee0000000200 */
[C---:B------:R-:W-:Y:S01]  /*4040*/  HMMA.16816.F32.BF16 R128, R4.reuse, R60, R32 ;  /* 0x0000003c0480723c */ /* 0x040fe20000041820 */
[----:B------:R-:W-:Y:S07]  /*4050*/  LDSM.16.M88.4 R32, [R0+0x8800] ;  /* 0x008800000020783b */ /* 0x000fee0000000200 */
[C---:B------:R-:W-:Y:S08]  /*4060*/  HMMA.16816.F32.BF16 R152, R4.reuse, R42, R72 ;  /* 0x0000002a0498723c */ /* 0x040ff00000041848 */
[C---:B------:R-:W-:Y:S08]  /*4070*/  HMMA.16816.F32.BF16 R136, R4.reuse, R66, R68 ;  /* 0x000000420488723c */ /* 0x040ff00000041844 */
[----:B------:R-:W-:Y:S01]  /*4080*/  HMMA.16816.F32.BF16 R120, R4, R62, R8 ;  /* 0x0000003e0478723c */ /* 0x000fe20000041808 */
[----:B------:R-:W2:Y:S04]  /*4090*/  LDSM.16.M88.4 R4, [R44+0x2000] ;  /* 0x002000002c04783b */ /* 0x000ea80000000200 */
[----:B------:R-:W3:Y:S03]  /*40a0*/  LDSM.16.M88.4 R8, [R44] ;  /* 0x000000002c08783b */ /* 0x000ee60000000200 */
[C---:B-1----:R-:W-:Y:S08]  /*40b0*/  HMMA.16816.F32.BF16 R124, R16.reuse, R40, R92 ;  /* 0x00000028107c723c */ /* 0x042ff0000004185c */
[C---:B------:R-:W-:Y:S01]  /*40c0*/  HMMA.16816.F32.BF16 R116, R16.reuse, R48, R88 ;  /* 0x000000301074723c */ /* 0x040fe20000041858 */
[----:B------:R-:W1:Y:S07]  /*40d0*/  LDSM.16.M88.4 R88, [R3+0x8800] ;  /* 0x008800000358783b */ /* 0x000e6e0000000200 */
[C---:B------:R-:W-:Y:S01]  /*40e0*/  HMMA.16816.F32.BF16 R92, R16.reuse, R50, R108 ;  /* 0x00000032105c723c */ /* 0x040fe2000004186c */
[----:B------:R-:W4:Y:S07]  /*40f0*/  LDSM.16.M88.4 R108, [R3+0x9800] ;  /* 0x00980000036c783b */ /* 0x000f2e0000000200 */
[C---:B------:R-:W-:Y:S08]  /*4100*/  HMMA.16816.F32.BF16 R104, R16.reuse, R64, R84 ;  /* 0x000000401068723c */ /* 0x040ff00000041854 */
[C---:B------:R-:W-:Y:S08]  /*4110*/  HMMA.16816.F32.BF16 R100, R16.reuse, R60, R80 ;  /* 0x0000003c1064723c */ /* 0x040ff00000041850 */
        /* <DEDUP_REMOVED lines=20> */
[----:B------:R-:W-:Y:S07]  /*4260*/  LDSM.16.M88.4 R28, [R2+0xa800] ;  /* 0x00a80000021c783b */ /* 0x000fee0000000200 */
[C---:B------:R-:W-:Y:S08]  /*4270*/  HMMA.16816.F32.BF16 R148, R8.reuse, R24, R100 ;  /* 0x000000180894723c */ /* 0x040ff00000041864 */
[----:B------:R-:W-:Y:S01]  /*4280*/  HMMA.16816.F32.BF16 R144, R8, R26, R76 ;  /* 0x0000001a0890723c */ /* 0x000fe2000004184c */
[----:B------:R-:W2:Y:S04]  /*4290*/  LDSM.16.M88.4 R8, [R21+0x6000] ;  /* 0x006000001508783b */ /* 0x000ea80000000200 */
[----:B------:R-:W-:Y:S03]  /*42a0*/  LDSM.16.M88.4 R24, [R2+0xa000] ;  /* 0x00a000000218783b */ /* 0x000fe60000000200 */
[C---:B------:R-:W-:Y:S08]  /*42b0*/  HMMA.16816.F32.BF16 R140, R12.reuse, R52, R72 ;  /* 0x000000340c8c723c */ /* 0x040ff00000041848 */
[C---:B------:R-:W-:Y:S08]  /*42c0*/  HMMA.16816.F32.BF16 R136, R12.reuse, R54, R68 ;  /* 0x000000360c88723c */ /* 0x040ff00000041844 */
[C---:B-1----:R-:W-:Y:S08]  /*42d0*/  HMMA.16816.F32.BF16 R128, R12.reuse, R88, R64 ;  /* 0x000000580c80723c */ /* 0x042ff00000041840 */
[C---:B------:R-:W-:Y:S08]  /*42e0*/  HMMA.16816.F32.BF16 R96, R12.reuse, R90, R60 ;  /* 0x0000005a0c60723c */ /* 0x040ff0000004183c */
[C---:B------:R-:W-:Y:S01]  /*42f0*/  HMMA.16816.F32.BF16 R92, R12.reuse, R112, R48 ;  /* 0x000000700c5c723c */ /* 0x040fe20000041830 */
[----:B------:R-:W-:Y:S07]  /*4300*/  LDSM.16.M88.4 R48, [R20+UR10+0xb000] ;  /* 0x00b0000a1430783b */ /* 0x000fee0008000200 */
[C---:B------:R-:W-:Y:S01]  /*4310*/  HMMA.16816.F32.BF16 R84, R12.reuse, R114, R40 ;  /* 0x000000720c54723c */ /* 0x040fe20000041828 */
[----:B------:R-:W-:Y:S07]  /*4320*/  LDSM.16.M88.4 R40, [R20+UR10+0xb800] ;  /* 0x00b8000a1428783b */ /* 0x000fee0008000200 */
[C---:B----4-:R-:W-:Y:S01]  /*4330*/  HMMA.16816.F32.BF16 R72, R12.reuse, R108, R80 ;  /* 0x0000006c0c48723c */ /* 0x050fe20000041850 */
[----:B------:R-:W-:Y:S07]  /*4340*/  LDSM.16.M88.4 R80, [R2+0xb800] ;  /* 0x00b800000250783b */ /* 0x000fee0000000200 */
[----:B------:R-:W-:Y:S01]  /*4350*/  HMMA.16816.F32.BF16 R68, R12, R110, R4 ;  /* 0x0000006e0c44723c */ /* 0x000fe20000041804 */
[----:B------:R-:W1:Y:S04]  /*4360*/  LDSM.16.M88.4 R12, [R21+0x4000] ;  /* 0x00400000150c783b */ /* 0x000e680000000200 */
[----:B------:R-:W3:Y:S03]  /*4370*/  LDSM.16.M88.4 R4, [R22+0x6000] ;  /* 0x006000001604783b */ /* 0x000ee60000000200 */
[C---:B-----5:R-:W-:Y:S01]  /*4380*/  HMMA.16816.F32.BF16 R64, R16.reuse, R52, R124 ;  /* 0x000000341040723c */ /* 0x060fe2000004187c */
[----:B------:R-:W-:Y:S07]  /*4390*/  LDSM.16.M88.4 R20, [R22+0x4000] ;  /* 0x004000001614783b */ /* 0x000fee0000000200 */
[C---:B------:R-:W-:Y:S01]  /*43a0*/  HMMA.16816.F32.BF16 R60, R16.reuse, R54, R120 ;  /* 0x00000036103c723c */ /* 0x040fe20000041878 */
[----:B------:R-:W4:Y:S07]  /*43b0*/  LDSM.16.M88.4 R52, [R2+0xb000] ;  /* 0x00b000000234783b */ /* 0x000f2e0000000200 */
[C---:B------:R-:W-:Y:S08]  /*43c0*/  HMMA.16816.F32.BF16 R104, R16.reuse, R112, R104 ;  /* 0x000000701068723c */ /* 0x040ff00000041868 */
[C---:B------:R-:W-:Y:S08]  /*43d0*/  HMMA.16816.F32.BF16 R76, R16.reuse, R88, R116 ;  /* 0x00000058104c723c */ /* 0x040ff00000041874 */
[C---:B------:R-:W-:Y:S08]  /*43e0*/  HMMA.16816.F32.BF16 R100, R16.reuse, R90, R156 ;  /* 0x0000005a1064723c */ /* 0x040ff0000004189c */
[----:B------:R-:W-:Y:S08]  /*43f0*/  HMMA.16816.F32.BF16 R116, R16, R108, R148 ;  /* 0x0000006c1074723c */ /* 0x000ff00000041894 */
[C---:B--2---:R-:W-:Y:S08]  /*4400*/  HMMA.16816.F32.BF16 R136, R8.reuse, R34, R136 ;  /* 0x000000220888723c */ /* 0x044ff00000041888 */
[C---:B------:R-:W-:Y:S08]  /*4410*/  HMMA.16816.F32.BF16 R120, R8.reuse, R32, R140 ;  /* 0x000000200878723c */ /* 0x040ff0000004188c */
[----:B------:R-:W-:Y:S08]  /*4420*/  HMMA.16816.F32.BF16 R96, R8, R38, R96 ;  /* 0x000000260860723c */ /* 0x000ff00000041860 */
[----:B-1----:R-:W-:Y:S08]  /*4430*/  HMMA.16816.F32.BF16 R64, R12, R32, R64 ;  /* 0x000000200c40723c */ /* 0x002ff00000041840 */
[C---:B------:R-:W-:Y:S08]  /*4440*/  HMMA.16816.F32.BF16 R112, R16.reuse, R114, R152 ;  /* 0x000000721070723c */ /* 0x040ff00000041898 */
[----:B------:R-:W-:Y:S08]  /*4450*/  HMMA.16816.F32.BF16 R108, R16, R110, R144 ;  /* 0x0000006e106c723c */ /* 0x000ff00000041890 */
[----:B------:R-:W-:Y:S08]  /*4460*/  HMMA.16816.F32.BF16 R88, R8, R50, R84 ;  /* 0x000000320858723c */ /* 0x000ff00000041854 */
[C---:B------:R-:W-:Y:S08]  /*4470*/  HMMA.16816.F32.BF16 R32, R12.reuse, R34, R60 ;  /* 0x000000220c20723c */ /* 0x040ff0000004183c */
[----:B------:R-:W-:Y:S08]  /*4480*/  HMMA.16816.F32.BF16 R16, R12, R48, R104 ;  /* 0x000000300c10723c */ /* 0x000ff00000041868 */
[C---:B------:R-:W-:Y:S08]  /*4490*/  HMMA.16816.F32.BF16 R124, R8.reuse, R36, R128 ;  /* 0x00000024087c723c */ /* 0x040ff00000041880 */
[C---:B------:R-:W-:Y:S08]  /*44a0*/  HMMA.16816.F32.BF16 R92, R8.reuse, R48, R92 ;  /* 0x00000030085c723c */ /* 0x040ff0000004185c */
[C---:B------:R-:W-:Y:S08]  /*44b0*/  HMMA.16816.F32.BF16 R84, R8.reuse, R40, R72 ;  /* 0x000000280854723c */ /* 0x040ff00000041848 */
[----:B------:R-:W-:Y:S08]  /*44c0*/  HMMA.16816.F32.BF16 R68, R8, R42, R68 ;  /* 0x0000002a0844723c */ /* 0x000ff00000041844 */
[C---:B------:R-:W-:Y:S08]  /*44d0*/  HMMA.16816.F32.BF16 R8, R12.reuse, R36, R76 ;  /* 0x000000240c08723c */ /* 0x040ff0000004184c */
[C---:B------:R-:W-:Y:S08]  /*44e0*/  HMMA.16816.F32.BF16 R36, R12.reuse, R38, R100 ;  /* 0x000000260c24723c */ /* 0x040ff00000041864 */
[----:B------:R-:W-:Y:S08]  /*44f0*/  HMMA.16816.F32.BF16 R72, R12, R40, R116 ;  /* 0x000000280c48723c */ /* 0x000ff00000041874 */
[C---:B---3--:R-:W-:Y:S08]  /*4500*/  HMMA.16816.F32.BF16 R116, R4.reuse, R26, R136 ;  /* 0x0000001a0474723c */ /* 0x048ff00000041888 */
[----:B------:R-:W-:Y:S08]  /*4510*/  HMMA.16816.F32.BF16 R136, R4, R30, R96 ;  /* 0x0000001e0488723c */ /* 0x000ff00000041860 */
[C---:B------:R-:W-:Y:S01]  /*4520*/  HMMA.16816.F32.BF16 R76, R12.reuse, R50, R112 ;  /* 0x000000320c4c723c */ /* 0x040fe20000041870 */
[----:B------:R-:W-:Y:S07]  /*4530*/  LDSM.16.M88.4 R48, [R3+0xb000] ;  /* 0x00b000000330783b */ /* 0x000fee0000000200 */
[----:B------:R-:W-:Y:S01]  /*4540*/  HMMA.16816.F32.BF16 R60, R12, R42, R108 ;  /* 0x0000002a0c3c723c */ /* 0x000fe2000004186c */
[----:B------:R-:W-:Y:S04]  /*4550*/  LDSM.16.M88.4 R12, [R44+0x6000] ;  /* 0x006000002c0c783b */ /* 0x000fe80000000200 */
[----:B------:R-:W-:Y:S03]  /*4560*/  LDSM.16.M88.4 R40, [R0+0xa000] ;  /* 0x00a000000028783b */ /* 0x000fe60000000200 */
[----:B----4-:R-:W-:Y:S08]  /*4570*/  HMMA.16816.F32.BF16 R96, R4, R54, R88 ;  /* 0x000000360460723c */ /* 0x010ff00000041858 */
[C---:B------:R-:W-:Y:S01]  /*4580*/  HMMA.16816.F32.BF16 R104, R20.reuse, R26, R32 ;  /* 0x0000001a1468723c */ /* 0x040fe20000041820 */
[----:B------:R-:W1:Y:S07]  /*4590*/  LDSM.16.M88.4 R32, [R0+0xb000] ;  /* 0x00b000000020783b */ /* 0x000e6e0000000200 */
[----:B------:R-:W-:Y:S01]  /*45a0*/  HMMA.16816.F32.BF16 R88, R20, R52, R16 ;  /* 0x000000341458723c */ /* 0x000fe20000041810 */
[----:B------:R-:W2:Y:S04]  /*45b0*/  LDSM.16.M88.4 R16, [R44+0x4000] ;  /* 0x004000002c10783b */ /* 0x000ea80000000200 */
[----:B------:R-:W-:Y:S03]  /*45c0*/  LDSM.16.M88.4 R44, [R3+0xa800] ;  /* 0x00a80000032c783b */ /* 0x000fe60000000200 */
[C---:B------:R-:W-:Y:S08]  /*45d0*/  HMMA.16816.F32.BF16 R112, R4.reuse, R24, R120 ;  /* 0x000000180470723c */ /* 0x040ff00000041878 */
[C---:B------:R-:W-:Y:S08]  /*45e0*/  HMMA.16816.F32.BF16 R120, R4.reuse, R52, R92 ;  /* 0x000000340478723c */ /* 0x040ff0000004185c */
[-C--:B------:R-:W-:Y:S08]  /*45f0*/  HMMA.16816.F32.BF16 R140, R4, R28.reuse, R124 ;  /* 0x0000001c048c723c */ /* 0x080ff0000004187c */
[C---:B------:R-:W-:Y:S01]  /*4600*/  HMMA.16816.F32.BF16 R100, R20.reuse, R28, R8 ;  /* 0x0000001c1464723c */ /* 0x040fe20000041808 */
[----:B------:R-:W-:Y:S07]  /*4610*/  LDSM.16.M88.4 R8, [R57+0x4000] ;  /* 0x004000003908783b */ /* 0x000fee0000000200 */
[C---:B------:R-:W-:Y:S01]  /*4620*/  HMMA.16816.F32.BF16 R92, R20.reuse, R30, R36 ;  /* 0x0000001e145c723c */ /* 0x040fe20000041824 */
[----:B------:R-:W3:Y:S04]  /*4630*/  LDSM.16.M88.4 R36, [R0+0xa800] ;  /* 0x00a800000024783b */ /* 0x000ee80000000200 */
[----:B------:R-:W4:Y:S03]  /*4640*/  LDSM.16.M88.4 R28, [R0+0xb800] ;  /* 0x00b80000001c783b */ /* 0x000f260000000200 */
[----:B------:R-:W-:Y:S01]  /*4650*/  HMMA.16816.F32.BF16 R108, R20, R24, R64 ;  /* 0x00000018146c723c */ /* 0x000fe20000041840 */
[----:B------:R-:W5:Y:S07]  /*4660*/  LDSM.16.M88.4 R24, [R3+0xa000] ;  /* 0x00a000000318783b */ /* 0x000f6e0000000200 */
[C---:B------:R-:W-:Y:S08]  /*4670*/  HMMA.16816.F32.BF16 R128, R4.reuse, R80, R84 ;  /* 0x000000500480723c */ /* 0x040ff00000041854 */
[----:B------:R-:W-:Y:S01]  /*4680*/  HMMA.16816.F32.BF16 R124, R4, R82, R68 ;  /* 0x00000052047c723c */ /* 0x000fe20000041844 */
[----:B------:R-:W5:Y:S07]  /*4690*/  LDSM.16.M88.4 R4, [R57+0x6000] ;  /* 0x006000003904783b */ /* 0x000f6e0000000200 */
[----:B------:R-:W-:Y:S01]  /*46a0*/  HMMA.16816.F32.BF16 R76, R20, R54, R76 ;  /* 0x00000036144c723c */ /* 0x000fe2000004184c */
[----:B------:R3:W5:Y:S01]  /*46b0*/  LDSM.16.M88.4 R52, [R3+0xb800] ;  /* 0x00b800000334783b */ /* 0x0007620000000200 */
[----:B------:R-:W-:-:S06]  /*46c0*/  DEPBAR.LE SB0, 0x0 ;  /* 0x000080000000791a */ /* 0x000fcc0000000000 */
[----:B-1----:R-:W-:Y:S08]  /*46d0*/  HMMA.16816.F32.BF16 R84, R12, R32, R120 ;  /* 0x000000200c54723c */ /* 0x002ff00000041878 */
[----:B--2---:R-:W-:Y:S08]  /*46e0*/  HMMA.16816.F32.BF16 R120, R16, R40, R108 ;  /* 0x000000281078723c */ /* 0x004ff0000004186c */
[----:B------:R-:W-:Y:S01]  /*46f0*/  HMMA.16816.F32.BF16 R72, R20, R80, R72 ;  /* 0x000000501448723c */ /* 0x000fe20000041848 */
[----:B---3--:R-:W-:-:S05]  /*4700*/  LOP3.LUT R3, R232, 0x1f0, RZ, 0xc0, !PT ;  /* 0x000001f0e8037812 */ /* 0x008fca00078ec0ff */
[----:B------:R1:W-:Y:S02]  /*4710*/  STL [R1+0x20], R3 ;  /* 0x0000200301007387 */ /* 0x0003e40000100800 */
[----:B------:R-:W-:Y:S08]  /*4720*/  HMMA.16816.F32.BF16 R68, R20, R82, R60 ;  /* 0x000000521444723c */ /* 0x000ff0000004183c */
[C---:B------:R-:W-:Y:S08]  /*4730*/  HMMA.16816.F32.BF16 R64, R12.reuse, R40, R112 ;  /* 0x000000280c40723c */ /* 0x040ff00000041870 */
[C---:B------:R-:W-:Y:S08]  /*4740*/  HMMA.16816.F32.BF16 R60, R12.reuse, R42, R116 ;  /* 0x0000002a0c3c723c */ /* 0x040ff00000041874 */
[C---:B------:R-:W-:Y:S08]  /*4750*/  HMMA.16816.F32.BF16 R20, R12.reuse, R36, R140 ;  /* 0x000000240c14723c */ /* 0x040ff0000004188c */
[C---:B------:R-:W-:Y:S08]  /*4760*/  HMMA.16816.F32.BF16 R80, R12.reuse, R38, R136 ;  /* 0x000000260c50723c */ /* 0x040ff00000041888 */
[C---:B------:R-:W-:Y:S08]  /*4770*/  HMMA.16816.F32.BF16 R96, R12.reuse, R34, R96 ;  /* 0x000000220c60723c */ /* 0x040ff00000041860 */
[C---:B----4-:R-:W-:Y:S08]  /*4780*/  HMMA.16816.F32.BF16 R128, R12.reuse, R28, R128 ;  /* 0x0000001c0c80723c */ /* 0x050ff00000041880 */
[----:B------:R-:W-:Y:S08]  /*4790*/  HMMA.16816.F32.BF16 R124, R12, R30, R124 ;  /* 0x0000001e0c7c723c */ /* 0x000ff0000004187c */
[C---:B------:R-:W-:Y:S08]  /*47a0*/  HMMA.16816.F32.BF16 R108, R16.reuse, R32, R88 ;  /* 0x00000020106c723c */ /* 0x040ff00000041858 */
[C---:B------:R-:W-:Y:S08]  /*47b0*/  HMMA.16816.F32.BF16 R112, R16.reuse, R36, R100 ;  /* 0x000000241070723c */ /* 0x040ff00000041864 */
[C---:B------:R-:W-:Y:S08]  /*47c0*/  HMMA.16816.F32.BF16 R116, R16.reuse, R42, R104 ;  /* 0x0000002a1074723c */ /* 0x040ff00000041868 */
[C---:B------:R-:W-:Y:S08]  /*47d0*/  HMMA.16816.F32.BF16 R12, R16.reuse, R38, R92 ;  /* 0x00000026100c723c */ /* 0x040ff0000004185c */
[----:B------:R-:W-:Y:S08]  /*47e0*/  HMMA.16816.F32.BF16 R104, R16, R34, R76 ;  /* 0x000000221068723c */ /* 0x000ff0000004184c */
[----:B-----5:R-:W-:Y:S08]  /*47f0*/  HMMA.16816.F32.BF16 R32, R8, R24, R120 ;  /* 0x000000180820723c */ /* 0x020ff00000041878 */
[C---:B------:R-:W-:Y:S08]  /*4800*/  HMMA.16816.F32.BF16 R100, R16.reuse, R28, R72 ;  /* 0x0000001c1064723c */ /* 0x040ff00000041848 */
[----:B------:R-:W-:Y:S03]  /*4810*/  HMMA.16816.F32.BF16 R92, R16, R30, R68 ;  /* 0x0000001e105c723c */ /* 0x000fe60000041844 */
[----:B------:R-:W-:Y:S01]  /*4820*/  FMUL.FTZ R0, R35, UR6 ;  /* 0x0000000623007c20 */ /* 0x000fe20008410000 */
[----:B------:R-:W-:Y:S01]  /*4830*/  FMUL.FTZ R2, R34, UR6 ;  /* 0x0000000622027c20 */ /* 0x000fe20008410000 */
[----:B------:R-:W-:Y:S01]  /*4840*/  FMUL.FTZ R32, R32, UR6 ;  /* 0x0000000620207c20 */ /* 0x000fe20008410000 */
[----:B------:R-:W-:-:S02]  /*4850*/  FMUL.FTZ R33, R33, UR6 ;  /* 0x0000000621217c20 */ /* 0x000fc40008410000 */
[C---:B------:R-:W-:Y:S01]  /*4860*/  HMMA.16816.F32.BF16 R88, R4.reuse, R24, R64 ;  /* 0x000000180458723c */ /* 0x040fe20000041840 */
[----:B------:R-:W2:Y:S07]  /*4870*/  MUFU.TANH R34, R32 ;  /* 0x0000002000227308 */ /* 0x000eae0000002400 */
[C---:B------:R-:W-:Y:S01]  /*4880*/  HMMA.16816.F32.BF16 R68, R4.reuse, R26, R60 ;  /* 0x0000001a0444723c */ /* 0x040fe2000004183c */
[----:B------:R-:W-:Y:S07]  /*4890*/  MUFU.TANH R33, R33 ;  /* 0x0000002100217308 */ /* 0x000fee0000002400 */
[----:B------:R-:W-:Y:S03]  /*48a0*/  HMMA.16816.F32.BF16 R60, R4, R44, R20 ;  /* 0x0000002c043c723c */ /* 0x000fe60000041814 */
[----:B------:R-:W-:Y:S01]  /*48b0*/  FMUL.FTZ R89, R89, UR6 ;  /* 0x0000000659597c20 */ /* 0x000fe20008410000 */
[----:B------:R-:W-:Y:S01]  /*48c0*/  FMUL.FTZ R90, R90, UR6 ;  /* 0x000000065a5a7c20 */ /* 0x000fe20008410000 */
[----:B------:R-:W-:Y:S01]  /*48d0*/  FMUL.FTZ R88, R88, UR6 ;  /* 0x0000000658587c20 */ /* 0x000fe20008410000 */
[----:B------:R-:W-:-:S02]  /*48e0*/  FMUL.FTZ R91, R91, UR6 ;  /* 0x000000065b5b7c20 */ /* 0x000fc40008410000 */
[C---:B------:R-:W-:Y:S01]  /*48f0*/  HMMA.16816.F32.BF16 R40, R4.reuse, R46, R80 ;  /* 0x0000002e0428723c */ /* 0x040fe20000041850 */
[----:B------:R-:W-:Y:S02]  /*4900*/  MUFU.TANH R89, R89 ;  /* 0x0000005900597308 */ /* 0x000fe40000002400 */
[----:B------:R-:W-:Y:S01]  /*4910*/  FMUL.FTZ R69, R69, UR6 ;  /* 0x0000000645457c20 */ /* 0x000fe20008410000 */
[----:B------:R-:W-:Y:S01]  /*4920*/  FMUL.FTZ R68, R68, UR6 ;  /* 0x0000000644447c20 */ /* 0x000fe20008410000 */
[----:B------:R-:W-:Y:S01]  /*4930*/  FMUL.FTZ R70, R70, UR6 ;  /* 0x0000000646467c20 */ /* 0x000fe20008410000 */
[----:B------:R-:W-:Y:S02]  /*4940*/  FMUL.FTZ R71, R71, UR6 ;  /* 0x0000000647477c20 */ /* 0x000fe40008410000 */
[----:B------:R-:W-:Y:S01]  /*4950*/  HMMA.16816.F32.BF16 R36, R4, R48, R84 ;  /* 0x000000300424723c */ /* 0x000fe20000041854 */
[----:B------:R-:W-:Y:S02]  /*4960*/  MUFU.TANH R90, R90 ;  /* 0x0000005a005a7308 */ /* 0x000fe40000002400 */
[----:B------:R-:W-:Y:S01]  /*4970*/  FMUL.FTZ R60, R60, UR6 ;  /* 0x000000063c3c7c20 */ /* 0x000fe20008410000 */
[----:B------:R-:W-:Y:S01]  /*4980*/  FMUL.FTZ R62, R62, UR6 ;  /* 0x000000063e3e7c20 */ /* 0x000fe20008410000 */
[----:B------:R-:W-:Y:S01]  /*4990*/  FMUL.FTZ R63, R63, UR6 ;  /* 0x000000063f3f7c20 */ /* 0x000fe20008410000 */
[----:B------:R-:W-:-:S02]  /*49a0*/  FMUL.FTZ R61, R61, UR6 ;  /* 0x000000063d3d7c20 */ /* 0x000fc40008410000 */
[----:B------:R-:W-:Y:S01]  /*49b0*/  HMMA.16816.F32.BF16 R64, R4, R50, R96 ;  /* 0x000000320440723c */ /* 0x000fe20000041860 */
[----:B------:R-:W-:Y:S02]  /*49c0*/  MUFU.TANH R88, R88 ;  /* 0x0000005800587308 */ /* 0x000fe40000002400 */
[----:B------:R-:W-:Y:S01]  /*49d0*/  FMUL.FTZ R57, R41, UR6 ;  /* 0x0000000629397c20 */ /* 0x000fe20008410000 */
[----:B------:R-:W-:Y:S01]  /*49e0*/  FMUL.FTZ R80, R42, UR6 ;  /* 0x000000062a507c20 */ /* 0x000fe20008410000 */
[----:B------:R-:W-:-:S03]  /*49f0*/  FMUL.FTZ R82, R43, UR6 ;  /* 0x000000062b527c20 */ /* 0x000fc60008410000 */
[----:B------:R-:W-:Y:S03]  /*4a00*/  HMMA.16816.F32.BF16 R76, R4, R52, R128 ;  /* 0x00000034044c723c */ /* 0x000fe60000041880 */
[----:B------:R-:W-:Y:S01]  /*4a10*/  FMUL.FTZ R84, R36, UR6 ;  /* 0x0000000624547c20 */ /* 0x000fe20008410000 */
[----:B------:R-:W-:-:S04]  /*4a20*/  FMUL.FTZ R87, R37, UR6 ;  /* 0x0000000625577c20 */ /* 0x000fc80008410000 */
[----:B------:R-:W-:Y:S03]  /*4a30*/  HMMA.16816.F32.BF16 R72, R4, R54, R124 ;  /* 0x000000360448723c */ /* 0x000fe6000004187c */
[----:B------:R-:W-:Y:S01]  /*4a40*/  FMUL.FTZ R99, R67, UR6 ;  /* 0x0000000643637c20 */ /* 0x000fe20008410000 */
[----:B------:R-:W-:Y:S01]  /*4a50*/  FMUL.FTZ R96, R64, UR6 ;  /* 0x0000000640607c20 */ /* 0x000fe20008410000 */
[----:B------:R-:W-:Y:S01]  /*4a60*/  FMUL.FTZ R97, R65, UR6 ;  /* 0x0000000641617c20 */ /* 0x000fe20008410000 */
[----:B------:R-:W-:Y:S02]  /*4a70*/  FMUL.FTZ R66, R66, UR6 ;  /* 0x0000000642427c20 */ /* 0x000fe40008410000 */
[----:B------:R-:W-:Y:S01]  /*4a80*/  HMMA.16816.F32.BF16 R4, R8, R48, R108 ;  /* 0x000000300804723c */ /* 0x000fe2000004186c */
[----:B------:R3:W-:Y:S02]  /*4a90*/  MUFU.TANH R48, R2 ;  /* 0x0000000200307308 */ /* 0x0007e40000002400 */
[----:B------:R-:W-:Y:S01]  /*4aa0*/  FMUL.FTZ R67, R76, UR6 ;  /* 0x000000064c437c20 */ /* 0x000fe20008410000 */
[----:B------:R-:W-:Y:S01]  /*4ab0*/  FMUL.FTZ R98, R77, UR6 ;  /* 0x000000064d627c20 */ /* 0x000fe20008410000 */
[----:B------:R-:W-:Y:S01]  /*4ac0*/  FMUL.FTZ R78, R78, UR6 ;  /* 0x000000064e4e7c20 */ /* 0x000fe20008410000 */
[----:B------:R-:W-:-:S02]  /*4ad0*/  FMUL.FTZ R79, R79, UR6 ;  /* 0x000000064f4f7c20 */ /* 0x000fc40008410000 */
[----:B------:R-:W-:Y:S01]  /*4ae0*/  HMMA.16816.F32.BF16 R16, R8, R44, R112 ;  /* 0x0000002c0810723c */ /* 0x000fe20000041870 */
[----:B------:R4:W-:Y:S02]  /*4af0*/  MUFU.TANH R44, R0 ;  /* 0x00000000002c7308 */ /* 0x0009e40000002400 */
[----:B------:R-:W-:Y:S01]  /*4b00*/  FMUL.FTZ R74, R74, UR6 ;  /* 0x000000064a4a7c20 */ /* 0x000fe20008410000 */
[----:B------:R-:W-:-:S04]  /*4b10*/  FMUL.FTZ R75, R75, UR6 ;  /* 0x000000064b4b7c20 */ /* 0x000fc80008410000 */
[C---:B------:R-:W-:Y:S01]  /*4b20*/  HMMA.16816.F32.BF16 R12, R8.reuse, R46, R12 ;  /* 0x0000002e080c723c */ /* 0x040fe2000004180c */
[----:B---3--:R-:W-:Y:S02]  /*4b30*/  SHF.R.U32.HI R2, RZ, 0x2, R172 ;  /* 0x00000002ff027819 */ /* 0x008fe400000116ac */
[----:B------:R-:W-:Y:S01]  /*4b40*/  FMUL.FTZ R81, R6, UR6 ;  /* 0x0000000606517c20 */ /* 0x000fe20008410000 */
[----:B------:R-:W-:Y:S01]  /*4b50*/  FMUL.FTZ R41, R5, UR6 ;  /* 0x0000000605297c20 */ /* 0x000fe20008410000 */
[----:B------:R-:W-:Y:S01]  /*4b60*/  FMUL.FTZ R83, R7, UR6 ;  /* 0x0000000607537c20 */ /* 0x000fe20008410000 */
[----:B------:R-:W-:Y:S02]  /*4b70*/  LOP3.LUT R2, R2, 0x7, RZ, 0xc0, !PT ;  /* 0x0000000702027812 */ /* 0x000fe400078ec0ff */
[----:B------:R-:W-:Y:S01]  /*4b80*/  HMMA.16816.F32.BF16 R24, R8, R26, R116 ;  /* 0x0000001a0818723c */ /* 0x000fe20000041874 */
[----:B----4-:R-:W-:Y:S02]  /*4b90*/  IMAD.SHL.U32 R0, R172, 0x2, RZ ;  /* 0x00000002ac007824 */ /* 0x010fe400078e00ff */
[----:B------:R-:W-:Y:S01]  /*4ba0*/  FMUL.FTZ R32, R17, UR6 ;  /* 0x0000000611207c20 */ /* 0x000fe20008410000 */
[----:B------:R-:W-:-:S04]  /*4bb0*/  FMUL.FTZ R49, R18, UR6 ;  /* 0x0000000612317c20 */ /* 0x000fc80008410000 */
[----:B------:R-:W-:Y:S01]  /*4bc0*/  HMMA.16816.F32.BF16 R20, R8, R50, R104 ;  /* 0x000000320814723c */ /* 0x000fe20000041868 */
[----:B------:R-:W-:Y:S02]  /*4bd0*/  FMUL.FTZ R51, R19, UR6 ;  /* 0x0000000613337c20 */ /* 0x000fe40008410000 */
[----:B------:R-:W-:Y:S01]  /*4be0*/  FMUL.FTZ R18, R12, UR6 ;  /* 0x000000060c127c20 */ /* 0x000fe20008410000 */
[----:B------:R-:W-:-:S04]  /*4bf0*/  FMUL.FTZ R35, R13, UR6 ;  /* 0x000000060d237c20 */ /* 0x000fc80008410000 */
[C---:B------:R-:W-:Y:S01]  /*4c00*/  HMMA.16816.F32.BF16 R28, R8.reuse, R52, R100 ;  /* 0x00000034081c723c */ /* 0x040fe20000041864 */
[----:B------:R-:W-:Y:S01]  /*4c10*/  FMUL.FTZ R53, R15, UR6 ;  /* 0x000000060f357c20 */ /* 0x000fe20008410000 */
[----:B------:R-:W-:Y:S01]  /*4c20*/  FMUL.FTZ R52, R14, UR6 ;  /* 0x000000060e347c20 */ /* 0x000fe20008410000 */
[----:B------:R-:W-:Y:S01]  /*4c30*/  FMUL.FTZ R45, R27, UR6 ;  /* 0x000000061b2d7c20 */ /* 0x000fe20008410000 */
[----:B------:R-:W-:Y:S01]  /*4c40*/  FMUL.FTZ R27, R16, UR6 ;  /* 0x00000006101b7c20 */ /* 0x000fe20008410000 */
[----:B------:R-:W-:Y:S01]  /*4c50*/  FMUL.FTZ R24, R24, UR6 ;  /* 0x0000000618187c20 */ /* 0x000fe20008410000 */
[----:B------:R-:W-:Y:S01]  /*4c60*/  FMUL.FTZ R26, R26, UR6 ;  /* 0x000000061a1a7c20 */ /* 0x000fe20008410000 */
[----:B------:R-:W-:Y:S01]  /*4c70*/  FMUL.FTZ R25, R25, UR6 ;  /* 0x0000000619197c20 */ /* 0x000fe20008410000 */
[----:B------:R-:W-:Y:S01]  /*4c80*/  HMMA.16816.F32.BF16 R8, R8, R54, R92 ;  /* 0x000000360808723c */ /* 0x000fe2000004185c */
[----:B------:R-:W-:Y:S01]  /*4c90*/  FMUL.FTZ R54, R40, UR6 ;  /* 0x0000000628367c20 */ /* 0x000fe20008410000 */
[----:B------:R-:W-:Y:S01]  /*4ca0*/  FMUL.FTZ R40, R4, UR6 ;  /* 0x0000000604287c20 */ /* 0x000fe20008410000 */
[----:B------:R-:W-:Y:S01]  /*4cb0*/  LOP3.LUT R4, R0, 0x6, RZ, 0xc0, !PT ;  /* 0x0000000600047812 */ /* 0x000fe200078ec0ff */
[----:B------:R-:W-:Y:S01]  /*4cc0*/  MUFU.TANH R6, R24 ;  /* 0x0000001800067308 */ /* 0x000fe20000002400 */
[----:B------:R-:W-:Y:S01]  /*4cd0*/  IADD3 R0, PT, PT, R2, R3, R169 ;  /* 0x0000000302007210 */ /* 0x000fe20007ffe0a9 */
[----:B------:R-:W-:Y:S01]  /*4ce0*/  FMUL.FTZ R15, R20, UR6 ;  /* 0x00000006140f7c20 */ /* 0x000fe20008410000 */
[----:B------:R-:W-:Y:S01]  /*4cf0*/  FMUL.FTZ R93, R39, UR6 ;  /* 0x00000006275d7c20 */ /* 0x000fe20008410000 */
[----:B------:R-:W-:Y:S01]  /*4d00*/  IMAD R17, R59, 0x40, R4 ;  /* 0x000000403b117824 */ /* 0x000fe200078e0204 */
[----:B------:R-:W-:Y:S01]  /*4d10*/  IADD3 R12, PT, PT, R58, R0, -R171 ;  /* 0x000000003a0c7210 */ /* 0x000fe20007ffe8ab */
[----:B------:R-:W-:Y:S01]  /*4d20*/  FMUL.FTZ R100, R72, UR6 ;  /* 0x0000000648647c20 */ /* 0x000fe20008410000 */
[----:B------:R-:W-:Y:S01]  /*4d30*/  FMUL.FTZ R95, R31, UR6 ;  /* 0x000000061f5f7c20 */ /* 0x000fe20008410000 */
[C---:B------:R-:W-:Y:S01]  /*4d40*/  VIADD R16, R17.reuse, 0x8 ;  /* 0x0000000811107836 */ /* 0x040fe20000000000 */
[C---:B------:R-:W-:Y:S01]  /*4d50*/  IADD3 R13, PT, PT, R17.reuse, 0x1, RZ ;  /* 0x00000001110d7810 */ /* 0x040fe20007ffe0ff */
[C---:B------:R-:W-:Y:S01]  /*4d60*/  IMAD.IADD R2, R12.reuse, 0x1, -R17 ;  /* 0x000000010c027824 */ /* 0x040fe200078e0a11 */
[----:B------:R-:W3:Y:S01]  /*4d70*/  MUFU.TANH R5, R26 ;  /* 0x0000001a00057308 */ /* 0x000ee20000002400 */
[C---:B------:R-:W-:Y:S01]  /*4d80*/  VIADD R20, R17.reuse, 0x10 ;  /* 0x0000001011147836 */ /* 0x040fe20000000000 */
[C---:B------:R-:W-:Y:S01]  /*4d90*/  IADD3 R4, PT, PT, R12.reuse, -R16, RZ ;  /* 0x800000100c047210 */ /* 0x040fe20007ffe0ff */
[----:B------:R-:W-:Y:S01]  /*4da0*/  IMAD.IADD R0, R12, 0x1, -R13 ;  /* 0x000000010c007824 */ /* 0x000fe200078e0a0d */
[----:B-1----:R-:W-:Y:S01]  /*4db0*/  IABS R3, R2 ;  /* 0x0000000200037213 */ /* 0x002fe20000000000 */
[----:B------:R-:W-:-:S02]  /*4dc0*/  VIADD R19, R17, 0x9 ;  /* 0x0000000911137836 */ /* 0x000fc40000000000 */
[----:B------:R-:W-:Y:S01]  /*4dd0*/  FMUL.FTZ R72, R8, UR6 ;  /* 0x0000000608487c20 */ /* 0x000fe20008410000 */
[----:B------:R-:W-:Y:S01]  /*4de0*/  VIADD R31, R17, 0x18 ;  /* 0x00000018111f7836 */ /* 0x000fe20000000000 */
[----:B------:R-:W-:Y:S01]  /*4df0*/  IABS R2, R0 ;  /* 0x0000000000027213 */ /* 0x000fe20000000000 */
[----:B------:R1:W-:Y:S01]  /*4e00*/  MUFU.TANH R14, R25 ;  /* 0x00000019000e7308 */ /* 0x0003e20000002400 */
[----:B------:R-:W-:Y:S01]  /*4e10*/  IABS R0, R4 ;  /* 0x0000000400007213 */ /* 0x000fe20000000000 */
[----:B------:R-:W-:Y:S02]  /*4e20*/  IMAD.MOV.U32 R4, RZ, RZ, R3 ;  /* 0x000000ffff047224 */ /* 0x000fe400078e0003 */
[----:B------:R-:W-:Y:S01]  /*4e30*/  FMUL.FTZ R101, R73, UR6 ;  /* 0x0000000649657c20 */ /* 0x000fe20008410000 */
[----:B------:R-:W-:Y:S01]  /*4e40*/  IMAD.MOV.U32 R3, RZ, RZ, R2 ;  /* 0x000000ffff037224 */ /* 0x000fe200078e0002 */
[----:B------:R-:W-:Y:S01]  /*4e50*/  MOV R2, R0 ;  /* 0x0000000000027202 */ /* 0x000fe20000000f00 */
[----:B------:R-:W-:Y:S01]  /*4e60*/  FMUL.FTZ R73, R9, UR6 ;  /* 0x0000000609497c20 */ /* 0x000fe20008410000 */
[----:B------:R-:W-:Y:S01]  /*4e70*/  I2FP.F32.S32 R0, R4 ;  /* 0x0000000400007245 */ /* 0x000fe20000201400 */
[----:B------:R-:W4:Y:S01]  /*4e80*/  MUFU.TANH R8, R27 ;  /* 0x0000001b00087308 */ /* 0x000f220000002400 */
[----:B------:R-:W-:Y:S01]  /*4e90*/  I2FP.F32.S32 R3, R3 ;  /* 0x0000000300037245 */ /* 0x000fe20000201400 */
[----:B------:R-:W-:Y:S01]  /*4ea0*/  FMUL.FTZ R76, R10, UR6 ;  /* 0x000000060a4c7c20 */ /* 0x000fe20008410000 */
[----:B------:R-:W-:Y:S01]  /*4eb0*/  I2FP.F32.S32 R2, R2 ;  /* 0x0000000200027245 */ /* 0x000fe20000201400 */
[CC--:B--2---:R-:W-:Y:S01]  /*4ec0*/  FFMA.FTZ R36, R0.reuse, -R132.reuse, R34 ;  /* 0x8000008400247223 */ /* 0x0c4fe20000010022 */
[-C--:B---3--:R-:W-:Y:S01]  /*4ed0*/  FFMA.FTZ R43, R0, -R132.reuse, R5 ;  /* 0x80000084002b7223 */ /* 0x088fe20000010005 */
[----:B------:R-:W-:Y:S01]  /*4ee0*/  FFMA.FTZ R42, R3, -R132, R33 ;  /* 0x80000084032a7223 */ /* 0x000fe20000010021 */
[----:B------:R-:W-:-:S02]  /*4ef0*/  VIADD R33, R17, 0x19 ;  /* 0x0000001911217836 */ /* 0x000fc40000000000 */
[----:B------:R-:W-:Y:S01]  /*4f00*/  FFMA.FTZ R39, R2, -R132, R6 ;  /* 0x8000008402277223 */ /* 0x000fe20000010006 */
[----:B-1----:R-:W-:Y:S01]  /*4f10*/  IADD3 R25, PT, PT, R17, 0x11, RZ ;  /* 0x0000001111197810 */ /* 0x002fe20007ffe0ff */
[C---:B------:R-:W-:Y:S01]  /*4f20*/  IMAD.IADD R3, R12.reuse, 0x1, -R20 ;  /* 0x000000010c037824 */ /* 0x040fe200078e0a14 */
[C---:B------:R-:W-:Y:S01]  /*4f30*/  IADD3 R0, PT, PT, R12.reuse, -R19, RZ ;  /* 0x800000130c007210 */ /* 0x040fe20007ffe0ff */
[C---:B------:R-:W-:Y:S01]  /*4f40*/  IMAD.IADD R6, R12.reuse, 0x1, -R33 ;  /* 0x000000010c067824 */ /* 0x040fe200078e0a21 */
[C---:B------:R-:W-:Y:S01]  /*4f50*/  IADD3 R4, PT, PT, R12.reuse, -R31, RZ ;  /* 0x8000001f0c047210 */ /* 0x040fe20007ffe0ff */
[C---:B------:R-:W-:Y:S01]  /*4f60*/  IMAD.IADD R2, R12.reuse, 0x1, -R25 ;  /* 0x000000010c027824 */ /* 0x040fe200078e0a19 */
[----:B------:R-:W-:Y:S01]  /*4f70*/  IABS R5, R3 ;  /* 0x0000000300057213 */ /* 0x000fe20000000000 */
[----:B------:R-:W-:Y:S01]  /*4f80*/  MUFU.TANH R9, R18 ;  /* 0x0000001200097308 */ /* 0x000fe20000002400 */
[----:B------:R-:W-:Y:S01]  /*4f90*/  IABS R0, R0 ;  /* 0x0000000000007213 */ /* 0x000fe20000000000 */
[----:B------:R-:W-:Y:S01]  /*4fa0*/  FMUL.FTZ R77, R11, UR6 ;  /* 0x000000060b4d7c20 */ /* 0x000fe20008410000 */
[----:B------:R-:W-:Y:S01]  /*4fb0*/  IABS R2, R2 ;  /* 0x0000000200027213 */ /* 0x000fe20000000000 */
[----:B------:R-:W-:Y:S01]  /*4fc0*/  FMUL.FTZ R21, R21, UR6 ;  /* 0x0000000615157c20 */ /* 0x000fe20008410000 */
[----:B------:R-:W-:Y:S01]  /*4fd0*/  IABS R4, R4 ;  /* 0x0000000400047213 */ /* 0x000fe20000000000 */
[----:B------:R-:W-:Y:S01]  /*4fe0*/  VIADD R50, R17, 0x29 ;  /* 0x0000002911327836 */ /* 0x000fe20000000000 */
[----:B------:R-:W-:Y:S01]  /*4ff0*/  IABS R3, R6 ;  /* 0x0000000600037213 */ /* 0x000fe20000000000 */
[----:B------:R1:W-:Y:S01]  /*5000*/  MUFU.TANH R7, R35 ;  /* 0x0000002300077308 */ /* 0x0003e20000002400 */
[----:B------:R-:W-:Y:S01]  /*5010*/  IMAD.MOV.U32 R6, RZ, RZ, R5 ;  /* 0x000000ffff067224 */ /* 0x000fe200078e0005 */
[----:B------:R-:W-:Y:S01]  /*5020*/  MOV R5, R2 ;  /* 0x0000000200057202 */ /* 0x000fe20000000f00 */
[----:B------:R-:W-:Y:S01]  /*5030*/  VIADD R47, R12, 0x40 ;  /* 0x000000400c2f7836 */ /* 0x000fe20000000000 */
[----:B------:R-:W-:Y:S01]  /*5040*/  I2FP.F32.S32 R2, R0 ;  /* 0x0000000000027245 */ /* 0x000fe20000201400 */
[----:B------:R-:W-:Y:S01]  /*5050*/  IMAD.MOV.U32 R0, RZ, RZ, R4 ;  /* 0x000000ffff007224 */ /* 0x000fe200078e0004 */
[----:B------:R-:W-:Y:S01]  /*5060*/  I2FP.F32.S32 R6, R6 ;  /* 0x0000000600067245 */ /* 0x000fe20000201400 */
[----:B------:R-:W-:Y:S01]  /*5070*/  FMUL.FTZ R94, R30, UR6 ;  /* 0x000000061e5e7c20 */ /* 0x000fe20008410000 */
[----:B------:R2:W3:Y:S01]  /*5080*/  MUFU.TANH R10, R32 ;  /* 0x00000020000a7308 */ /* 0x0004e20000002400 */
[----:B------:R-:W-:Y:S01]  /*5090*/  I2FP.F32.S32 R4, R5 ;  /* 0x0000000500047245 */ /* 0x000fe20000201400 */
[----:B------:R-:W-:Y:S01]  /*50a0*/  FMUL.FTZ R64, R22, UR6 ;  /* 0x0000000616407c20 */ /* 0x000fe20008410000 */
[----:B----4-:R-:W-:Y:S01]  /*50b0*/  FFMA.FTZ R46, R6, -R132, R8 ;  /* 0x80000084062e7223 */ /* 0x010fe20000010008 */
[----:B------:R-:W-:Y:S01]  /*50c0*/  IADD3 R5, PT, PT, R12, -R50, RZ ;  /* 0x800000320c057210 */ /* 0x000fe20007ffe0ff */
[----:B------:R-:W-:Y:S01]  /*50d0*/  FMUL.FTZ R85, R28, UR6 ;  /* 0x000000061c557c20 */ /* 0x000fe20008410000 */
[----:B------:R-:W-:Y:S01]  /*50e0*/  FMUL.FTZ R65, R23, UR6 ;  /* 0x0000000617417c20 */ /* 0x000fe20008410000 */
[----:B------:R-:W-:Y:S01]  /*50f0*/  FMUL.FTZ R86, R29, UR6 ;  /* 0x000000061d567c20 */ /* 0x000fe20008410000 */
[----:B------:R4:W5:Y:S01]  /*5100*/  MUFU.TANH R11, R40 ;  /* 0x00000028000b7308 */ /* 0x0009620000002400 */
[----:B-1----:R-:W-:Y:S01]  /*5110*/  IADD3 R35, PT, PT, R17, 0x21, RZ ;  /* 0x0000002111237810 */ /* 0x002fe20007ffe0ff */
[----:B------:R-:W-:Y:S01]  /*5120*/  FMUL.FTZ R92, R38, UR6 ;  /* 0x00000006265c7c20 */ /* 0x000fe20008410000 */
[----:B------:R-:W-:-:S02]  /*5130*/  ISETP.GE.AND P1, PT, R16, R58, PT ;  /* 0x0000003a1000720c */ /* 0x000fc40003f26270 */
[-C--:B------:R-:W-:Y:S02]  /*5140*/  ISETP.GE.AND P2, PT, R13, R58.reuse, PT ;  /* 0x0000003a0d00720c */ /* 0x080fe40003f46270 */
[----:B------:R-:W-:Y:S01]  /*5150*/  ISETP.GE.AND P5, PT, R19, R58, PT ;  /* 0x0000003a1300720c */ /* 0x000fe20003fa6270 */
[----:B------:R1:W-:Y:S01]  /*5160*/  MUFU.TANH R8, R41 ;  /* 0x0000002900087308 */ /* 0x0003e20000002400 */
[C---:B--2---:R-:W-:Y:S02]  /*5170*/  VIADD R32, R17.reuse, 0x20 ;  /* 0x0000002011207836 */ /* 0x044fe40000000000 */
[----:B---3--:R-:W-:Y:S01]  /*5180*/  FFMA.FTZ R55, R4, -R132, R10 ;  /* 0x8000008404377223 */ /* 0x008fe2000001000a */
[-C--:B------:R-:W-:Y:S02]  /*5190*/  ISETP.GE.AND P3, PT, R17, R58.reuse, PT ;  /* 0x0000003a1100720c */ /* 0x080fe40003f66270 */
[----:B------:R-:W-:Y:S02]  /*51a0*/  ISETP.GE.AND P4, PT, R20, R58, PT ;  /* 0x0000003a1400720c */ /* 0x000fe40003f86270 */
[----:B------:R-:W-:Y:S01]  /*51b0*/  FSEL R184, R36, -INF , !P3 ;  /* 0xff80000024b87808 */ /* 0x000fe20005800000 */
[----:B------:R-:W-:Y:S01]  /*51c0*/  MUFU.TANH R6, R21 ;  /* 0x0000001500067308 */ /* 0x000fe20000002400 */
[----:B----4-:R-:W-:Y:S01]  /*51d0*/  FFMA.FTZ R40, R2, -R132, R14 ;  /* 0x8000008402287223 */ /* 0x010fe2000001000e */
[----:B------:R-:W-:-:S02]  /*51e0*/  I2FP.F32.S32 R2, R0 ;  /* 0x0000000000027245 */ /* 0x000fc40000201400 */
[----:B------:R-:W-:Y:S02]  /*51f0*/  I2FP.F32.S32 R0, R3 ;  /* 0x0000000300007245 */ /* 0x000fe40000201400 */
[----:B------:R-:W-:Y:S01]  /*5200*/  FSEL R179, R43, -INF , !P1 ;  /* 0xff8000002bb37808 */ /* 0x000fe20004800000 */
[----:B------:R-:W-:Y:S01]  /*5210*/  FFMA.FTZ R138, R2, -R132, R9 ;  /* 0x80000084028a7223 */ /* 0x000fe20000010009 */
[----:B------:R-:W-:Y:S01]  /*5220*/  IADD3 R2, PT, PT, R12, -R32, RZ ;  /* 0x800000200c027210 */ /* 0x000fe20007ffe0ff */
[----:B-1----:R-:W-:Y:S02]  /*5230*/  VIADD R41, R17, 0x28 ;  /* 0x0000002811297836 */ /* 0x002fe40000000000 */
[----:B------:R-:W-:Y:S01]  /*5240*/  FFMA.FTZ R59, R0, -R132, R7 ;  /* 0x80000084003b7223 */ /* 0x000fe20000010007 */
[C---:B------:R-:W-:Y:S01]  /*5250*/  IMAD.IADD R0, R12.reuse, 0x1, -R35 ;  /* 0x000000010c007824 */ /* 0x040fe200078e0a23 */
[----:B------:R-:W-:Y:S01]  /*5260*/  IABS R3, R2 ;  /* 0x0000000200037213 */ /* 0x000fe20000000000 */
[----:B------:R-:W-:Y:S01]  /*5270*/  IMAD.IADD R4, R12, 0x1, -R41 ;  /* 0x000000010c047824 */ /* 0x000fe200078e0a29 */
[----:B------:R1:W2:Y:S01]  /*5280*/  MUFU.TANH R7, R15 ;  /* 0x0000000f00077308 */ /* 0x0002a20000002400 */
[----:B------:R-:W-:-:S02]  /*5290*/  FSEL R166, R39, -INF , !P1 ;  /* 0xff80000027a67808 */ /* 0x000fc40004800000 */
[----:B------:R-:W-:Y:S02]  /*52a0*/  IABS R2, R0 ;  /* 0x0000000000027213 */ /* 0x000fe40000000000 */
[----:B------:R-:W-:Y:S01]  /*52b0*/  IABS R0, R4 ;  /* 0x0000000400007213 */ /* 0x000fe20000000000 */
[----:B------:R-:W-:Y:S01]  /*52c0*/  IMAD.MOV.U32 R4, RZ, RZ, R3 ;  /* 0x000000ffff047224 */ /* 0x000fe200078e0003 */
[----:B------:R-:W-:Y:S01]  /*52d0*/  FSEL R167, R42, -INF , !P2 ;  /* 0xff8000002aa77808 */ /* 0x000fe20005000000 */
[----:B------:R-:W-:Y:S01]  /*52e0*/  IMAD.MOV.U32 R3, RZ, RZ, R2 ;  /* 0x000000ffff037224 */ /* 0x000fe200078e0002 */
[----:B------:R-:W-:Y:S01]  /*52f0*/  MOV R2, R0 ;  /* 0x0000000000027202 */ /* 0x000fe20000000f00 */
[----:B------:R-:W3:Y:S01]  /*5300*/  MUFU.TANH R30, R45 ;  /* 0x0000002d001e7308 */ /* 0x000ee20000002400 */
[----:B------:R-:W-:Y:S01]  /*5310*/  IABS R0, R5 ;  /* 0x0000000500007213 */ /* 0x000fe20000000000 */
[----:B------:R-:W-:Y:S01]  /*5320*/  IMAD.IADD R5, R47, 0x1, -R17 ;  /* 0x000000012f057824 */ /* 0x000fe200078e0a11 */
[----:B------:R-:W-:-:S02]  /*5330*/  I2FP.F32.S32 R4, R4 ;  /* 0x0000000400047245 */ /* 0x000fc40000201400 */
[----:B------:R-:W-:Y:S02]  /*5340*/  I2FP.F32.S32 R2, R2 ;  /* 0x0000000200027245 */ /* 0x000fe40000201400 */
[----:B------:R-:W-:Y:S01]  /*5350*/  I2FP.F32.S32 R0, R0 ;  /* 0x0000000000007245 */ /* 0x000fe20000201400 */
[-C--:B-----5:R-:W-:Y:S01]  /*5360*/  FFMA.FTZ R172, R4, -R132.reuse, R11 ;  /* 0x8000008404ac7223 */ /* 0x0a0fe2000001000b */
[C---:B-1----:R-:W-:Y:S01]  /*5370*/  VIADD R15, R12.reuse, 0x8 ;  /* 0x000000080c0f7836 */ /* 0x042fe20000000000 */
[----:B------:R-:W-:Y:S01]  /*5380*/  IADD3 R11, PT, PT, R12, 0x48, RZ ;  /* 0x000000480c0b7810 */ /* 0x000fe20007ffe0ff */
[-C--:B--2---:R-:W-:Y:S01]  /*5390*/  FFMA.FTZ R169, R2, -R132.reuse, R7 ;  /* 0x8000008402a97223 */ /* 0x084fe20000010007 */
[----:B------:R-:W-:Y:S01]  /*53a0*/  I2FP.F32.S32 R3, R3 ;  /* 0x0000000300037245 */ /* 0x000fe20000201400 */
[----:B------:R-:W-:Y:S01]  /*53b0*/  FFMA.FTZ R163, R0, -R132, R6 ;  /* 0x8000008400a37223 */ /* 0x000fe20000010006 */
[----:B------:R-:W-:Y:S01]  /*53c0*/  IMAD.IADD R2, R15, 0x1, -R17 ;  /* 0x000000010f027824 */ /* 0x000fe200078e0a11 */
[----:B------:R-:W-:Y:S01]  /*53d0*/  IADD3 R0, PT, PT, -R17, R11, RZ ;  /* 0x0000000b11007210 */ /* 0x000fe20007ffe1ff */
[----:B------:R-:W-:-:S02]  /*53e0*/  IMAD.IADD R4, R15, 0x1, -R13 ;  /* 0x000000010f047824 */ /* 0x000fc400078e0a0d */
[----:B------:R-:W-:Y:S01]  /*53f0*/  FFMA.FTZ R171, R3, -R132, R8 ;  /* 0x8000008403ab7223 */ /* 0x000fe20000010008 */
[----:B------:R-:W-:Y:S01]  /*5400*/  IMAD.IADD R7, R47, 0x1, -R13 ;  /* 0x000000012f077824 */ /* 0x000fe200078e0a0d */
[----:B------:R-:W-:Y:S01]  /*5410*/  IABS R3, R2 ;  /* 0x0000000200037213 */ /* 0x000fe20000000000 */
[----:B------:R-:W1:Y:S01]  /*5420*/  MUFU.TANH R22, R69 ;  /* 0x0000004500167308 */ /* 0x000e620000002400 */
[----:B------:R-:W-:Y:S02]  /*5430*/  IABS R0, R0 ;  /* 0x0000000000007213 */ /* 0x000fe40000000000 */
[----:B------:R-:W-:Y:S02]  /*5440*/  IABS R2, R4 ;  /* 0x0000000400027213 */ /* 0x000fe40000000000 */
[----:B------:R-:W-:Y:S02]  /*5450*/  IABS R6, R5 ;  /* 0x0000000500067213 */ /* 0x000fe40000000000 */
[----:B------:R-:W-:Y:S01]  /*5460*/  IABS R5, R7 ;  /* 0x0000000700057213 */ /* 0x000fe20000000000 */
[----:B------:R-:W2:Y:S01]  /*5470*/  MUFU.TANH R14, R91 ;  /* 0x0000005b000e7308 */ /* 0x000ea20000002400 */
[----:B------:R-:W-:Y:S01]  /*5480*/  MOV R4, R3 ;  /* 0x0000000300047202 */ /* 0x000fe20000000f00 */
[----:B------:R-:W-:Y:S01]  /*5490*/  IMAD.MOV.U32 R3, RZ, RZ, R0 ;  /* 0x000000ffff037224 */ /* 0x000fe200078e0000 */
[----:B------:R-:W-:Y:S01]  /*54a0*/  FSEL R162, R40, -INF , !P5 ;  /* 0xff80000028a27808 */ /* 0x000fe20006800000 */
[----:B------:R-:W-:Y:S01]  /*54b0*/  IMAD.MOV.U32 R0, RZ, RZ, R2 ;  /* 0x000000ffff007224 */ /* 0x000fe200078e0002 */
[----:B------:R-:W-:-:S02]  /*54c0*/  MOV R2, R5 ;  /* 0x0000000500027202 */ /* 0x000fc40000000f00 */
[----:B------:R-:W-:Y:S01]  /*54d0*/  I2FP.F32.S32 R4, R4 ;  /* 0x0000000400047245 */ /* 0x000fe20000201400 */
[----:B------:R-:W4:Y:S01]  /*54e0*/  MUFU.TANH R23, R68 ;  /* 0x0000004400177308 */ /* 0x000f220000002400 */
[----:B------:R-:W-:Y:S02]  /*54f0*/  I2FP.F32.S32 R3, R3 ;  /* 0x0000000300037245 */ /* 0x000fe40000201400 */
[----:B------:R-:W-:Y:S01]  /*5500*/  I2FP.F32.S32 R0, R0 ;  /* 0x0000000000007245 */ /* 0x000fe20000201400 */
[----:B------:R-:W-:Y:S01]  /*5510*/  FFMA.FTZ R10, R4, -R132, R48 ;  /* 0x80000084040a7223 */ /* 0x000fe20000010030 */
[----:B------:R-:W-:Y:S01]  /*5520*/  I2FP.F32.S32 R2, R2 ;  /* 0x0000000200027245 */ /* 0x000fe20000201400 */
[----:B------:R-:W-:Y:S01]  /*5530*/  FFMA.FTZ R8, R3, -R132, R90 ;  /* 0x8000008403087223 */ /* 0x000fe2000001005a */
[----:B------:R-:W-:Y:S01]  /*5540*/  I2FP.F32.S32 R5, R6 ;  /* 0x0000000600057245 */ /* 0x000fe20000201400 */
[----:B------:R-:W-:Y:S01]  /*5550*/  FFMA.FTZ R28, R0, -R132, R44 ;  /* 0x80000084001c7223 */ /* 0x000fe2000001002c */
[----:B------:R-:W-:-:S02]  /*5560*/  IMAD.IADD R4, R47, 0x1, -R16 ;  /* 0x000000012f047824 */ /* 0x000fc400078e0a10 */
[-C--:B------:R-:W-:Y:S01]  /*5570*/  FFMA.FTZ R26, R2, -R132.reuse, R89 ;  /* 0x80000084021a7223 */ /* 0x080fe20000010059 */
[----:B------:R-:W-:Y:S01]  /*5580*/  IMAD.IADD R2, R11, 0x1, -R13 ;  /* 0x000000010b027824 */ /* 0x000fe200078e0a0d */
[----:B------:R-:W-:Y:S01]  /*5590*/  IADD3 R0, PT, PT, -R16, R11, RZ ;  /* 0x0000000b10007210 */ /* 0x000fe20007ffe1ff */
[--C-:B------:R-:W-:Y:S01]  /*55a0*/  IMAD.IADD R3, R15, 0x1, -R19.reuse ;  /* 0x000000010f037824 */ /* 0x100fe200078e0a13 */
[----:B------:R-:W5:Y:S01]  /*55b0*/  MUFU.TANH R21, R70 ;  /* 0x0000004600157308 */ /* 0x000f620000002400 */
[----:B------:R-:W-:Y:S02]  /*55c0*/  IMAD.IADD R6, R47, 0x1, -R19 ;  /* 0x000000012f067824 */ /* 0x000fe400078e0a13 */
[----:B------:R-:W-:Y:S01]  /*55d0*/  FFMA.FTZ R9, R5, -R132, R88 ;  /* 0x8000008405097223 */ /* 0x000fe20000010058 */
[----:B------:R-:W-:Y:S02]  /*55e0*/  IABS R4, R4 ;  /* 0x0000000400047213 */ /* 0x000fe40000000000 */
[----:B------:R-:W-:-:S02]  /*55f0*/  IABS R5, R0 ;  /* 0x0000000000057213 */ /* 0x000fc40000000000 */
[----:B------:R-:W-:Y:S01]  /*5600*/  IABS R7, R2 ;  /* 0x0000000200077213 */ /* 0x000fe20000000000 */
[----:B------:R-:W5:Y:S01]  /*5610*/  MUFU.TANH R29, R71 ;  /* 0x00000047001d7308 */ /* 0x000f620000002400 */
[----:B------:R-:W-:Y:S01]  /*5620*/  IABS R0, R3 ;  /* 0x0000000300007213 */ /* 0x000fe20000000000 */
[----:B------:R-:W-:Y:S01]  /*5630*/  IMAD.MOV.U32 R3, RZ, RZ, R4 ;  /* 0x000000ffff037224 */ /* 0x000fe200078e0004 */
[----:B------:R-:W-:Y:S01]  /*5640*/  IABS R2, R6 ;  /* 0x0000000600027213 */ /* 0x000fe20000000000 */
[----:B------:R-:W-:Y:S01]  /*5650*/  IMAD.MOV.U32 R4, RZ, RZ, R5 ;  /* 0x000000ffff047224 */ /* 0x000fe200078e0005 */
[----:B------:R-:W-:Y:S02]  /*5660*/  MOV R6, R7 ;  /* 0x0000000700067202 */ /* 0x000fe40000000f00 */
[----:B------:R-:W-:Y:S01]  /*5670*/  I2FP.F32.S32 R0, R0 ;  /* 0x0000000000007245 */ /* 0x000fe20000201400 */
[----:B------:R-:W5:Y:S01]  /*5680*/  MUFU.TANH R24, R49 ;  /* 0x0000003100187308 */ /* 0x000f620000002400 */
[----:B------:R-:W-:-:S02]  /*5690*/  I2FP.F32.S32 R2, R2 ;  /* 0x0000000200027245 */ /* 0x000fc40000201400 */
[----:B------:R-:W-:Y:S01]  /*56a0*/  I2FP.F32.S32 R5, R6 ;  /* 0x0000000600057245 */ /* 0x000fe20000201400 */
[-C--:B---3--:R-:W-:Y:S01]  /*56b0*/  FFMA.FTZ R30, R0, -R132.reuse, R30 ;  /* 0x80000084001e7223 */ /* 0x088fe2000001001e */
[----:B------:R-:W-:Y:S01]  /*56c0*/  I2FP.F32.S32 R3, R3 ;  /* 0x0000000300037245 */ /* 0x000fe20000201400 */
[----:B-1----:R-:W-:Y:S01]  /*56d0*/  FFMA.FTZ R27, R2, -R132, R22 ;  /* 0x80000084021b7223 */ /* 0x002fe20000010016 */
[----:B------:R-:W-:Y:S01]  /*56e0*/  I2FP.F32.S32 R4, R4 ;  /* 0x0000000400047245 */ /* 0x000fe20000201400 */
[----:B------:R-:W-:Y:S01]  /*56f0*/  IMAD.IADD R2, R15, 0x1, -R20 ;  /* 0x000000010f027824 */ /* 0x000fe200078e0a14 */
[-C--:B------:R-:W-:Y:S01]  /*5700*/  IADD3 R0, PT, PT, -R19, R11.reuse, RZ ;  /* 0x0000000b13007210 */ /* 0x080fe20007ffe1ff */
[-C--:B--2---:R-:W-:Y:S01]  /*5710*/  FFMA.FTZ R14, R5, -R132.reuse, R14 ;  /* 0x80000084050e7223 */ /* 0x084fe2000001000e */
[-C--:B----4-:R-:W-:Y:S01]  /*5720*/  FFMA.FTZ R16, R3, -R132.reuse, R23 ;  /* 0x8000008403107223 */ /* 0x090fe20000010017 */
[----:B-----5:R-:W-:Y:S01]  /*5730*/  FFMA.FTZ R13, R4, -R132, R21 ;  /* 0x80000084040d7223 */ /* 0x020fe20000010015 */
[----:B------:R-:W-:Y:S01]  /*5740*/  IABS R5, R0 ;  /* 0x0000000000057213 */ /* 0x000fe20000000000 */
[----:B------:R-:W1:Y:S01]  /*5750*/  MUFU.TANH R18, R60 ;  /* 0x0000003c00127308 */ /* 0x000e620000002400 */
[----:B------:R-:W-:Y:S01]  /*5760*/  IADD3 R3, PT, PT, -R20, R11, RZ ;  /* 0x0000000b14037210 */ /* 0x000fe20007ffe1ff */
[----:B------:R-:W-:Y:S01]  /*5770*/  IMAD.IADD R4, R47, 0x1, -R20 ;  /* 0x000000012f047824 */ /* 0x000fe200078e0a14 */
[----:B------:R-:W-:Y:S01]  /*5780*/  IABS R6, R2 ;  /* 0x0000000200067213 */ /* 0x000fe20000000000 */
[----:B------:R-:W-:Y:S01]  /*5790*/  IMAD.MOV.U32 R2, RZ, RZ, R5 ;  /* 0x000000ffff027224 */ /* 0x000fe200078e0005 */
[----:B------:R-:W-:-:S02]  /*57a0*/  IABS R3, R3 ;  /* 0x0000000300037213 */ /* 0x000fc40000000000 */
[----:B------:R-:W-:Y:S01]  /*57b0*/  IABS R0, R4 ;  /* 0x0000000400007213 */ /* 0x000fe20000000000 */
[----:B------:R-:W2:Y:S01]  /*57c0*/  MUFU.TANH R7, R62 ;  /* 0x0000003e00077308 */ /* 0x000ea20000002400 */
[----:B------:R-:W-:Y:S01]  /*57d0*/  IMAD.MOV.U32 R4, RZ, RZ, R6 ;  /* 0x000000ffff047224 */ /* 0x000fe200078e0006 */
[----:B------:R-:W-:Y:S02]  /*57e0*/  MOV R5, R3 ;  /* 0x0000000300057202 */ /* 0x000fe40000000f00 */
[----:B------:R-:W-:Y:S02]  /*57f0*/  I2FP.F32.S32 R3, R2 ;  /* 0x0000000200037245 */ /* 0x000fe40000201400 */
[----:B------:R-:W-:Y:S02]  /*5800*/  I2FP.F32.S32 R4, R4 ;  /* 0x0000000400047245 */ /* 0x000fe40000201400 */
[----:B------:R-:W-:Y:S01]  /*5810*/  I2FP.F32.S32 R0, R0 ;  /* 0x0000000000007245 */ /* 0x000fe20000201400 */
[-C--:B------:R-:W-:Y:S01]  /*5820*/  FFMA.FTZ R23, R3, -R132.reuse, R29 ;  /* 0x8000008403177223 */ /* 0x080fe2000001001d */
[----:B------:R-:W-:Y:S01]  /*5830*/  I2FP.F32.S32 R2, R5 ;  /* 0x0000000500027245 */ /* 0x000fe20000201400 */
[--C-:B------:R-:W-:Y:S01]  /*5840*/  IMAD.IADD R3, R15, 0x1, -R25.reuse ;  /* 0x000000010f037824 */ /* 0x100fe200078e0a19 */
[----:B------:R-:W3:Y:S01]  /*5850*/  MUFU.TANH R19, R63 ;  /* 0x0000003f00137308 */ /* 0x000ee20000002400 */
[-C--:B------:R-:W-:Y:S01]  /*5860*/  FFMA.FTZ R24, R4, -R132.reuse, R24 ;  /* 0x8000008404187223 */ /* 0x080fe20000010018 */
[-C--:B-1----:R-:W-:Y:S01]  /*5870*/  FFMA.FTZ R21, R0, -R132.reuse, R18 ;  /* 0x8000008400157223 */ /* 0x082fe20000010012 */
[----:B------:R-:W-:Y:S01]  /*5880*/  IMAD.IADD R4, R47, 0x1, -R25 ;  /* 0x000000012f047824 */ /* 0x000fe200078e0a19 */
[----:B------:R-:W-:Y:S01]  /*5890*/  IADD3 R0, PT, PT, -R25, R11, RZ ;  /* 0x0000000b19007210 */ /* 0x000fe20007ffe1ff */
[----:B--2---:R-:W-:Y:S01]  /*58a0*/  FFMA.FTZ R18, R2, -R132, R7 ;  /* 0x8000008402127223 */ /* 0x004fe20000010007 */
[----:B------:R-:W-:Y:S01]  /*58b0*/  IABS R7, R3 ;  /* 0x0000000300077213 */ /* 0x000fe20000000000 */
[--C-:B------:R-:W-:Y:S01]  /*58c0*/  IMAD.IADD R2, R15, 0x1, -R31.reuse ;  /* 0x000000010f027824 */ /* 0x100fe200078e0a1f */
[----:B------:R1:W-:Y:S01]  /*58d0*/  MUFU.TANH R34, R51 ;  /* 0x0000003300227308 */ /* 0x0003e20000002400 */
[----:B------:R-:W-:Y:S01]  /*58e0*/  IMAD.IADD R5, R47, 0x1, -R31 ;  /* 0x000000012f057824 */ /* 0x000fe200078e0a1f */
[----:B------:R-:W-:-:S02]  /*58f0*/  IABS R3, R4 ;  /* 0x0000000400037213 */ /* 0x000fc40000000000 */
[----:B------:R-:W-:Y:S02]  /*5900*/  MOV R4, R7 ;  /* 0x0000000700047202 */ /* 0x000fe40000000f00 */
[----:B------:R-:W-:Y:S02]  /*5910*/  IABS R6, R0 ;  /* 0x0000000000067213 */ /* 0x000fe40000000000 */
[----:B------:R2:W4:Y:S01]  /*5920*/  MUFU.TANH R22, R52 ;  /* 0x0000003400167308 */ /* 0x0005220000002400 */
[----:B------:R-:W-:Y:S02]  /*5930*/  IABS R0, R2 ;  /* 0x0000000200007213 */ /* 0x000fe40000000000 */
[----:B------:R-:W-:Y:S02]  /*5940*/  IABS R2, R5 ;  /* 0x0000000500027213 */ /* 0x000fe40000000000 */
[----:B------:R-:W-:Y:S02]  /*5950*/  I2FP.F32.S32 R5, R4 ;  /* 0x0000000400057245 */ /* 0x000fe40000201400 */
[----:B------:R-:W-:Y:S01]  /*5960*/  I2FP.F32.S32 R4, R6 ;  /* 0x0000000600047245 */ /* 0x000fe20000201400 */
[----:B------:R-:W5:Y:S01]  /*5970*/  MUFU.TANH R20, R61 ;  /* 0x0000003d00147308 */ /* 0x000f620000002400 */
[----:B------:R-:W-:-:S02]  /*5980*/  I2FP.F32.S32 R0, R0 ;  /* 0x0000000000007245 */ /* 0x000fc40000201400 */
[----:B------:R-:W-:Y:S01]  /*5990*/  FSEL R187, R10, -INF , !P3 ;  /* 0xff8000000abb7808 */ /* 0x000fe20005800000 */
[-C--:B---3--:R-:W-:Y:S01]  /*59a0*/  FFMA.FTZ R19, R4, -R132.reuse, R19 ;  /* 0x8000008404137223 */ /* 0x088fe20000010013 */
[----:B-1----:R-:W-:Y:S01]  /*59b0*/  FSEL R51, R9, -INF , !P3 ;  /* 0xff80000009337808 */ /* 0x002fe20005800000 */
[--C-:B------:R-:W-:Y:S01]  /*59c0*/  IMAD.IADD R4, R15, 0x1, -R33.reuse ;  /* 0x000000010f047824 */ /* 0x100fe200078e0a21 */
[----:B------:R-:W-:Y:S01]  /*59d0*/  I2FP.F32.S32 R3, R3 ;  /* 0x0000000300037245 */ /* 0x000fe20000201400 */
[----:B------:R-:W-:Y:S01]  /*59e0*/  MUFU.TANH R37, R53 ;  /* 0x0000003500257308 */ /* 0x000fe20000002400 */
[----:B--2---:R-:W-:Y:S01]  /*59f0*/  FSEL R52, R8, -INF , !P3 ;  /* 0xff80000008347808 */ /* 0x004fe20005800000 */
[----:B----4-:R-:W-:Y:S01]  /*5a00*/  FFMA.FTZ R38, R0, -R132, R22 ;  /* 0x8000008400267223 */ /* 0x010fe20000010016 */
[----:B------:R-:W-:Y:S01]  /*5a10*/  ISETP.GE.AND P3, PT, R25, R58, PT ;  /* 0x0000003a1900720c */ /* 0x000fe20003f66270 */
[----:B------:R-:W-:Y:S01]  /*5a20*/  FFMA.FTZ R25, R5, -R132, R34 ;  /* 0x8000008405197223 */ /* 0x000fe20000010022 */
[----:B------:R-:W-:Y:S01]  /*5a30*/  I2FP.F32.S32 R2, R2 ;  /* 0x0000000200027245 */ /* 0x000fe20000201400 */
[----:B------:R-:W-:Y:S01]  /*5a40*/  IMAD.IADD R0, R11, 0x1, -R33 ;  /* 0x000000010b007824 */ /* 0x000fe200078e0a21 */
[----:B------:R-:W-:Y:S01]  /*5a50*/  IADD3 R5, PT, PT, -R33, R47, RZ ;  /* 0x0000002f21057210 */ /* 0x000fe20007ffe1ff */
[----:B------:R-:W1:Y:S01]  /*5a60*/  MUFU.TANH R8, R54 ;  /* 0x0000003600087308 */ /* 0x000e620000002400 */
[----:B-----5:R-:W-:Y:S01]  /*5a70*/  FFMA.FTZ R20, R3, -R132, R20 ;  /* 0x8000008403147223 */ /* 0x020fe20000010014 */
[----:B------:R-:W-:Y:S01]  /*5a80*/  IABS R7, R4 ;  /* 0x0000000400077213 */ /* 0x000fe20000000000 */
[----:B------:R-:W-:Y:S01]  /*5a90*/  IMAD.IADD R3, R15, 0x1, -R32 ;  /* 0x000000010f037824 */ /* 0x000fe200078e0a20 */
[----:B------:R-:W-:-:S02]  /*5aa0*/  IABS R4, R5 ;  /* 0x0000000500047213 */ /* 0x000fc40000000000 */
[----:B------:R-:W-:Y:S02]  /*5ab0*/  IABS R5, R0 ;  /* 0x0000000000057213 */ /* 0x000fe40000000000 */
[----:B------:R-:W2:Y:S01]  /*5ac0*/  MUFU.TANH R10, R80 ;  /* 0x00000050000a7308 */ /* 0x000ea20000002400 */
[----:B------:R-:W-:Y:S02]  /*5ad0*/  IABS R0, R3 ;  /* 0x0000000300007213 */ /* 0x000fe40000000000 */
[----:B------:R-:W-:Y:S01]  /*5ae0*/  MOV R3, R4 ;  /* 0x0000000400037202 */ /* 0x000fe20000000f00 */
[----:B------:R-:W-:Y:S01]  /*5af0*/  IMAD.MOV.U32 R6, RZ, RZ, R5 ;  /* 0x000000ffff067224 */ /* 0x000fe200078e0005 */
[----:B------:R-:W-:Y:S02]  /*5b00*/  I2FP.F32.S32 R5, R7 ;  /* 0x0000000700057245 */ /* 0x000fe40000201400 */
[----:B------:R-:W-:Y:S01]  /*5b10*/  I2FP.F32.S32 R0, R0 ;  /* 0x0000000000007245 */ /* 0x000fe20000201400 */
[----:B------:R-:W3:Y:S01]  /*5b20*/  MUFU.TANH R9, R82 ;  /* 0x0000005200097308 */ /* 0x000ee20000002400 */
[-C--:B-1----:R-:W-:Y:S01]  /*5b30*/  FFMA.FTZ R36, R2, -R132.reuse, R8 ;  /* 0x8000008402247223 */ /* 0x082fe20000010008 */
[----:B------:R-:W-:Y:S01]  /*5b40*/  IMAD.IADD R2, R11, 0x1, -R31 ;  /* 0x000000010b027824 */ /* 0x000fe200078e0a1f */
[----:B------:R-:W-:Y:S01]  /*5b50*/  FSEL R49, R14, -INF , !P2 ;  /* 0xff8000000e317808 */ /* 0x000fe20005000000 */
[----:B------:R-:W-:Y:S01]  /*5b60*/  FFMA.FTZ R37, R5, -R132, R37 ;  /* 0x8000008405257223 */ /* 0x000fe20000010025 */
[----:B------:R-:W-:Y:S01]  /*5b70*/  IMAD.IADD R5, R47, 0x1, -R32 ;  /* 0x000000012f057824 */ /* 0x000fe200078e0a20 */
[----:B------:R-:W-:-:S02]  /*5b80*/  FSEL R45, R26, -INF , !P2 ;  /* 0xff8000001a2d7808 */ /* 0x000fc40005000000 */
[----:B------:R-:W1:Y:S01]  /*5b90*/  MUFU.TANH R8, R81 ;  /* 0x0000005100087308 */ /* 0x000e620000002400 */
[----:B------:R-:W-:Y:S02]  /*5ba0*/  IABS R2, R2 ;  /* 0x0000000200027213 */ /* 0x000fe40000000000 */
[----:B------:R-:W-:Y:S02]  /*5bb0*/  FSEL R44, R16, -INF , !P1 ;  /* 0xff800000102c7808 */ /* 0x000fe40004800000 */
[----:B------:R-:W-:Y:S02]  /*5bc0*/  I2FP.F32.S32 R4, R2 ;  /* 0x0000000200047245 */ /* 0x000fe40000201400 */
[----:B------:R-:W-:Y:S01]  /*5bd0*/  I2FP.F32.S32 R2, R3 ;  /* 0x0000000300027245 */ /* 0x000fe20000201400 */
[----:B------:R-:W4:Y:S01]  /*5be0*/  MUFU.TANH R29, R57 ;  /* 0x00000039001d7308 */ /* 0x000f220000002400 */
[----:B------:R-:W-:Y:S01]  /*5bf0*/  I2FP.F32.S32 R3, R6 ;  /* 0x0000000600037245 */ /* 0x000fe20000201400 */
[----:B--2---:R-:W-:Y:S01]  /*5c00*/  FFMA.FTZ R14, R4, -R132, R10 ;  /* 0x80000084040e7223 */ /* 0x004fe2000001000a */
[----:B------:R-:W-:Y:S01]  /*5c10*/  IMAD.IADD R4, R47, 0x1, -R35 ;  /* 0x000000012f047824 */ /* 0x000fe200078e0a23 */
[----:B------:R-:W-:-:S02]  /*5c20*/  FSEL R48, R13, -INF , !P1 ;  /* 0xff8000000d307808 */ /* 0x000fc40004800000 */
[-C--:B---3--:R-:W-:Y:S01]  /*5c30*/  FFMA.FTZ R34, R3, -R132.reuse, R9 ;  /* 0x8000008403227223 */ /* 0x088fe20000010009 */
[----:B------:R-:W-:Y:S01]  /*5c40*/  IMAD.IADD R3, R15, 0x1, -R35 ;  /* 0x000000010f037824 */ /* 0x000fe200078e0a23 */
[----:B------:R-:W-:Y:S01]  /*5c50*/  MUFU.TANH R10, R92 ;  /* 0x0000005c000a7308 */ /* 0x000fe20000002400 */
[----:B-1----:R-:W-:Y:S01]  /*5c60*/  FFMA.FTZ R43, R0, -R132, R8 ;  /* 0x80000084002b7223 */ /* 0x002fe20000010008 */
[----:B------:R-:W-:Y:S02]  /*5c70*/  ISETP.GE.AND P1, PT, R33, R58, PT ;  /* 0x0000003a2100720c */ /* 0x000fe40003f26270 */
[----:B------:R-:W-:Y:S02]  /*5c80*/  IADD3 R0, PT, PT, -R35, R11, RZ ;  /* 0x0000000b23007210 */ /* 0x000fe40007ffe1ff */
[----:B------:R-:W-:Y:S02]  /*5c90*/  IABS R5, R5 ;  /* 0x0000000500057213 */ /* 0x000fe40000000000 */
[----:B------:R-:W-:Y:S01]  /*5ca0*/  MUFU.TANH R26, R83 ;  /* 0x00000053001a7308 */ /* 0x000fe20000002400 */
[----:B----4-:R-:W-:Y:S01]  /*5cb0*/  FFMA.FTZ R33, R2, -R132, R29 ;  /* 0x8000008402217223 */ /* 0x010fe2000001001d */
[----:B------:R-:W-:-:S02]  /*5cc0*/  IADD3 R2, PT, PT, -R32, R11, RZ ;  /* 0x0000000b20027210 */ /* 0x000fc40007ffe1ff */
[----:B------:R-:W-:Y:S02]  /*5cd0*/  IABS R8, R3 ;  /* 0x0000000300087213 */ /* 0x000fe40000000000 */
[----:B------:R-:W-:Y:S02]  /*5ce0*/  IABS R4, R4 ;  /* 0x0000000400047213 */ /* 0x000fe40000000000 */
[----:B------:R-:W1:Y:S01]  /*5cf0*/  MUFU.TANH R9, R93 ;  /* 0x0000005d00097308 */ /* 0x000e620000002400 */
[----:B------:R-:W-:Y:S01]  /*5d00*/  IABS R3, R0 ;  /* 0x0000000000037213 */ /* 0x000fe20000000000 */
[----:B------:R-:W-:Y:S01]  /*5d10*/  IMAD.MOV.U32 R0, RZ, RZ, R5 ;  /* 0x000000ffff007224 */ /* 0x000fe200078e0005 */
[----:B------:R-:W-:Y:S01]  /*5d20*/  IABS R2, R2 ;  /* 0x0000000200027213 */ /* 0x000fe20000000000 */
[----:B------:R-:W-:Y:S01]  /*5d30*/  IMAD.MOV.U32 R6, RZ, RZ, R4 ;  /* 0x000000ffff067224 */ /* 0x000fe200078e0004 */
[----:B------:R-:W-:Y:S02]  /*5d40*/  MOV R7, R3 ;  /* 0x0000000300077202 */ /* 0x000fe40000000f00 */
[----:B------:R-:W-:Y:S01]  /*5d50*/  I2FP.F32.S32 R3, R2 ;  /* 0x0000000200037245 */ /* 0x000fe20000201400 */
[----:B------:R-:W2:Y:S01]  /*5d60*/  MUFU.TANH R13, R87 ;  /* 0x00000057000d7308 */ /* 0x000ea20000002400 */
[----:B------:R-:W-:-:S02]  /*5d70*/  I2FP.F32.S32 R4, R8 ;  /* 0x0000000800047245 */ /* 0x000fc40000201400 */
[----:B------:R-:W-:Y:S02]  /*5d80*/  I2FP.F32.S32 R5, R0 ;  /* 0x0000000000057245 */ /* 0x000fe40000201400 */
[----:B------:R-:W-:Y:S02]  /*5d90*/  I2FP.F32.S32 R2, R7 ;  /* 0x0000000700027245 */ /* 0x000fe40000201400 */
[----:B------:R-:W-:Y:S01]  /*5da0*/  FSEL R180, R28, -INF , !P2 ;  /* 0xff8000001cb47808 */ /* 0x000fe20005000000 */
[----:B------:R-:W3:Y:S01]  /*5db0*/  MUFU.TANH R22, R84 ;  /* 0x0000005400167308 */ /* 0x000ee20000002400 */
[----:B------:R-:W-:Y:S01]  /*5dc0*/  I2FP.F32.S32 R0, R6 ;  /* 0x0000000600007245 */ /* 0x000fe20000201400 */
[----:B-1----:R-:W-:Y:S01]  /*5dd0*/  FFMA.FTZ R28, R2, -R132, R9 ;  /* 0x80000084021c7223 */ /* 0x002fe20000010009 */
[----:B------:R-:W-:Y:S01]  /*5de0*/  ISETP.GE.AND P2, PT, R31, R58, PT ;  /* 0x0000003a1f00720c */ /* 0x000fe20003f46270 */
[-C--:B------:R-:W-:Y:S01]  /*5df0*/  FFMA.FTZ R31, R3, -R132.reuse, R10 ;  /* 0x80000084031f7223 */ /* 0x080fe2000001000a */
[----:B------:R-:W-:Y:S01]  /*5e00*/  FSEL R165, R30, -INF , !P5 ;  /* 0xff8000001ea57808 */ /* 0x000fe20006800000 */
[-C--:B------:R-:W-:Y:S01]  /*5e10*/  FFMA.FTZ R30, R4, -R132.reuse, R26 ;  /* 0x80000084041e7223 */ /* 0x080fe2000001001a */
[--C-:B------:R-:W-:Y:S01]  /*5e20*/  IMAD.IADD R3, R15, 0x1, -R41.reuse ;  /* 0x000000010f037824 */ /* 0x100fe200078e0a29 */
[----:B------:R-:W-:Y:S01]  /*5e30*/  MUFU.TANH R16, R65 ;  /* 0x0000004100107308 */ /* 0x000fe20000002400 */
[----:B------:R-:W-:Y:S01]  /*5e40*/  IMAD.IADD R4, R47, 0x1, -R41 ;  /* 0x000000012f047824 */ /* 0x000fe200078e0a29 */
[----:B------:R-:W-:Y:S01]  /*5e50*/  FSEL R39, R27, -INF , !P5 ;  /* 0xff8000001b277808 */ /* 0x000fe20006800000 */
[----:B--2---:R-:W-:Y:S01]  /*5e60*/  FFMA.FTZ R29, R0, -R132, R13 ;  /* 0x80000084001d7223 */ /* 0x004fe2000001000d */
[----:B------:R-:W-:Y:S01]  /*5e70*/  FSEL R40, R23, -INF , !P5 ;  /* 0xff80000017287808 */ /* 0x000fe20006800000 */
[----:B------:R-:W-:Y:S01]  /*5e80*/  IMAD.IADD R2, R15, 0x1, -R50 ;  /* 0x000000010f027824 */ /* 0x000fe200078e0a32 */
[----:B------:R-:W-:-:S02]  /*5e90*/  ISETP.GE.AND P5, PT, R32, R58, PT ;  /* 0x0000003a2000720c */ /* 0x000fc40003fa6270 */
[----:B------:R-:W-:Y:S01]  /*5ea0*/  MUFU.TANH R8, R66 ;  /* 0x0000004200087308 */ /* 0x000fe20000002400 */
[----:B------:R-:W-:Y:S01]  /*5eb0*/  IADD3 R0, PT, PT, -R41, R11, RZ ;  /* 0x0000000b29007210 */ /* 0x000fe20007ffe1ff */
[----:B---3--:R-:W-:Y:S01]  /*5ec0*/  FFMA.FTZ R32, R5, -R132, R22 ;  /* 0x8000008405207223 */ /* 0x008fe20000010016 */
[----:B------:R-:W-:Y:S01]  /*5ed0*/  IMAD.IADD R5, R47, 0x1, -R50 ;  /* 0x000000012f057824 */ /* 0x000fe200078e0a32 */
[----:B------:R-:W-:Y:S01]  /*5ee0*/  IABS R6, R3 ;  /* 0x0000000300067213 */ /* 0x000fe20000000000 */
[----:B------:R-:W-:Y:S01]  /*5ef0*/  VIADD R22, R17, 0x39 ;  /* 0x0000003911167836 */ /* 0x000fe20000000000 */
[----:B------:R-:W-:Y:S02]  /*5f00*/  IABS R3, R4 ;  /* 0x0000000400037213 */ /* 0x000fe40000000000 */
[----:B------:R-:W1:Y:S01]  /*5f10*/  MUFU.TANH R9, R96 ;  /* 0x0000006000097308 */ /* 0x000e620000002400 */
[----:B------:R-:W-:Y:S02]  /*5f20*/  IABS R4, R0 ;  /* 0x0000000000047213 */ /* 0x000fe40000000000 */
[----:B------:R-:W-:-:S02]  /*5f30*/  IABS R0, R2 ;  /* 0x0000000200007213 */ /* 0x000fc40000000000 */
[----:B------:R-:W-:Y:S02]  /*5f40*/  IABS R2, R5 ;  /* 0x0000000500027213 */ /* 0x000fe40000000000 */
[----:B------:R-:W-:Y:S01]  /*5f50*/  I2FP.F32.S32 R4, R4 ;  /* 0x0000000400047245 */ /* 0x000fe20000201400 */
[----:B------:R-:W2:Y:S01]  /*5f60*/  MUFU.TANH R7, R97 ;  /* 0x0000006100077308 */ /* 0x000ea20000002400 */
[----:B------:R-:W-:Y:S02]  /*5f70*/  I2FP.F32.S32 R0, R0 ;  /* 0x0000000000007245 */ /* 0x000fe40000201400 */
[----:B------:R-:W-:Y:S02]  /*5f80*/  MOV R5, R6 ;  /* 0x0000000600057202 */ /* 0x000fe40000000f00 */
[----:B------:R-:W-:Y:S01]  /*5f90*/  FSEL R54, R18, -INF , !P4 ;  /* 0xff80000012367808 */ /* 0x000fe20006000000 */
[----:B------:R-:W-:Y:S01]  /*5fa0*/  VIADD R18, R17, 0x30 ;  /* 0x0000003011127836 */ /* 0x000fe20000000000 */
[----:B------:R-:W-:Y:S01]  /*5fb0*/  I2FP.F32.S32 R3, R3 ;  /* 0x0000000300037245 */ /* 0x000fe20000201400 */
[----:B------:R-:W3:Y:S01]  /*5fc0*/  MUFU.TANH R27, R64 ;  /* 0x00000040001b7308 */ /* 0x000ee20000002400 */
[----:B------:R-:W-:-:S02]  /*5fd0*/  I2FP.F32.S32 R2, R2 ;  /* 0x0000000200027245 */ /* 0x000fc40000201400 */
[----:B------:R-:W-:Y:S01]  /*5fe0*/  FSEL R57, R19, -INF , !P3 ;  /* 0xff80000013397808 */ /* 0x000fe20005800000 */
[----:B------:R-:W-:Y:S01]  /*5ff0*/  VIADD R19, R17, 0x31 ;  /* 0x0000003111137836 */ /* 0x000fe20000000000 */
[----:B------:R-:W-:Y:S01]  /*6000*/  FSEL R161, R46, -INF , !P4 ;  /* 0xff8000002ea17808 */ /* 0x000fe20006000000 */
[-C--:B-1----:R-:W-:Y:S01]  /*6010*/  FFMA.FTZ R26, R3, -R132.reuse, R9 ;  /* 0x80000084031a7223 */ /* 0x082fe20000010009 */
[----:B------:R-:W-:Y:S01]  /*6020*/  FSEL R164, R24, -INF , !P4 ;  /* 0xff80000018a47808 */ /* 0x000fe20006000000 */
[-C--:B------:R-:W-:Y:S01]  /*6030*/  FFMA.FTZ R24, R4, -R132.reuse, R8 ;  /* 0x8000008404187223 */ /* 0x080fe20000010008 */
[----:B------:R-:W-:Y:S01]  /*6040*/  FSEL R53, R21, -INF , !P4 ;  /* 0xff80000015357808 */ /* 0x000fe20006000000 */
[----:B------:R-:W-:Y:S01]  /*6050*/  MUFU.TANH R8, R67 ;  /* 0x0000004300087308 */ /* 0x000fe20000002400 */
[----:B------:R-:W-:Y:S01]  /*6060*/  FSEL R146, R25, -INF , !P3 ;  /* 0xff80000019927808 */ /* 0x000fe20005800000 */
[-C--:B------:R-:W-:Y:S01]  /*6070*/  FFMA.FTZ R25, R0, -R132.reuse, R16 ;  /* 0x8000008400197223 */ /* 0x080fe20000010010 */
[----:B------:R-:W-:Y:S01]  /*6080*/  FSEL R46, R20, -INF , !P3 ;  /* 0xff800000142e7808 */ /* 0x000fe20005800000 */
[----:B------:R-:W-:Y:S01]  /*6090*/  IMAD.IADD R0, R11, 0x1, -R50 ;  /* 0x000000010b007824 */ /* 0x000fe200078e0a32 */
[----:B------:R-:W-:Y:S01]  /*60a0*/  I2FP.F32.S32 R5, R5 ;  /* 0x0000000500057245 */ /* 0x000fe20000201400 */
[----:B--2---:R-:W-:Y:S01]  /*60b0*/  FFMA.FTZ R23, R2, -R132, R7 ;  /* 0x8000008402177223 */ /* 0x004fe20000010007 */
[----:B------:R-:W-:Y:S01]  /*60c0*/  IADD3 R20, PT, PT, R17, 0x38, RZ ;  /* 0x0000003811147810 */ /* 0x000fe20007ffe0ff */
[----:B------:R-:W1:Y:S01]  /*60d0*/  MUFU.TANH R21, R99 ;  /* 0x0000006300157308 */ /* 0x000e620000002400 */
[----:B------:R-:W-:Y:S01]  /*60e0*/  IADD3 R2, PT, PT, -R18, R47, RZ ;  /* 0x0000002f12027210 */ /* 0x000fe20007ffe1ff */
[----:B------:R-:W-:Y:S01]  /*60f0*/  IMAD.IADD R3, R47, 0x1, -R19 ;  /* 0x000000012f037824 */ /* 0x000fe200078e0a13 */
[----:B------:R-:W-:Y:S01]  /*6100*/  ISETP.GE.AND P6, PT, R35, R58, PT ;  /* 0x0000003a2300720c */ /* 0x000fe20003fc6270 */
[----:B---3--:R-:W-:Y:S01]  /*6110*/  FFMA.FTZ R27, R5, -R132, R27 ;  /* 0x80000084051b7223 */ /* 0x008fe2000001001b */
[----:B------:R-:W-:Y:S01]  /*6120*/  FSEL R35, R36, -INF , !P2 ;  /* 0xff80000024237808 */ /* 0x000fe20005000000 */
[----:B------:R-:W-:Y:S01]  /*6130*/  IMAD.IADD R5, R47, 0x1, -R20 ;  /* 0x000000012f057824 */ /* 0x000fe200078e0a14 */
[----:B------:R-:W-:Y:S01]  /*6140*/  FSEL R36, R14, -INF , !P2 ;  /* 0xff8000000e247808 */ /* 0x000fe20005000000 */
[----:B------:R-:W2:Y:S01]  /*6150*/  MUFU.TANH R16, R98 ;  /* 0x0000006200107308 */ /* 0x000ea20000002400 */
[----:B------:R-:W-:-:S02]  /*6160*/  IABS R4, R0 ;  /* 0x0000000000047213 */ /* 0x000fc40000000000 */
[----:B------:R-:W-:Y:S02]  /*6170*/  IABS R0, R2 ;  /* 0x0000000200007213 */ /* 0x000fe40000000000 */
[----:B------:R-:W-:Y:S02]  /*6180*/  FSEL R145, R55, -INF , !P3 ;  /* 0xff80000037917808 */ /* 0x000fe40005800000 */
[----:B------:R-:W-:Y:S01]  /*6190*/  IADD3 R2, PT, PT, -R22, R47, RZ ;  /* 0x0000002f16027210 */ /* 0x000fe20007ffe1ff */
[----:B------:R-:W3:Y:S01]  /*61a0*/  MUFU.TANH R14, R100 ;  /* 0x00000064000e7308 */ /* 0x000ee20000002400 */
[----:B------:R-:W-:Y:S02]  /*61b0*/  IABS R6, R3 ;  /* 0x0000000300067213 */ /* 0x000fe40000000000 */
[----:B------:R-:W-:Y:S02]  /*61c0*/  ISETP.GE.U32.AND P3, PT, R58, 0x41, PT ;  /* 0x000000413a00780c */ /* 0x000fe40003f66070 */
[----:B------:R-:W-:-:S02]  /*61d0*/  I2FP.F32.S32 R3, R4 ;  /* 0x0000000400037245 */ /* 0x000fc40000201400 */
[----:B------:R-:W-:Y:S01]  /*61e0*/  IABS R4, R5 ;  /* 0x0000000500047213 */ /* 0x000fe20000000000 */
[----:B------:R-:W4:Y:S01]  /*61f0*/  MUFU.TANH R7, R101 ;  /* 0x0000006500077308 */ /* 0x000f220000002400 */
[----:B------:R-:W-:Y:S01]  /*6200*/  IABS R5, R2 ;  /* 0x0000000200057213 */ /* 0x000fe20000000000 */
[----:B------:R-:W-:Y:S01]  /*6210*/  IMAD.MOV.U32 R2, RZ, RZ, R6 ;  /* 0x000000ffff027224 */ /* 0x000fe200078e0006 */
[----:B------:R-:W-:Y:S01]  /*6220*/  I2FP.F32.S32 R0, R0 ;  /* 0x0000000000007245 */ /* 0x000fe20000201400 */
[----:B-1----:R-:W-:Y:S01]  /*6230*/  FFMA.FTZ R21, R3, -R132, R21 ;  /* 0x8000008403157223 */ /* 0x002fe20000010015 */
[----:B------:R-:W-:Y:S02]  /*6240*/  P2R R42, PR, RZ, 0x20 ;  /* 0x00000020ff2a7803 */ /* 0x000fe40000000000 */
[----:B------:R-:W-:Y:S01]  /*6250*/  I2FP.F32.S32 R3, R2 ;  /* 0x0000000200037245 */ /* 0x000fe20000201400 */
[----:B------:R-:W-:Y:S01]  /*6260*/  FFMA.FTZ R17, R0, -R132, R8 ;  /* 0x8000008400117223 */ /* 0x000fe20000010008 */
[----:B------:R-:W-:-:S02]  /*6270*/  I2FP.F32.S32 R2, R4 ;  /* 0x0000000400027245 */ /* 0x000fc40000201400 */
[----:B------:R-:W-:Y:S01]  /*6280*/  I2FP.F32.S32 R0, R5 ;  /* 0x0000000500007245 */ /* 0x000fe20000201400 */
[----:B--2---:R-:W-:Y:S01]  /*6290*/  FFMA.FTZ R16, R3, -R132, R16 ;  /* 0x8000008403107223 */ /* 0x004fe20000010010 */
[----:B------:R-:W-:Y:S01]  /*62a0*/  ISETP.GE.AND P5, PT, R41, R58, PT ;  /* 0x0000003a2900720c */ /* 0x000fe20003fa6270 */
[-C--:B---3--:R-:W-:Y:S01]  /*62b0*/  FFMA.FTZ R14, R2, -R132.reuse, R14 ;  /* 0x80000084020e7223 */ /* 0x088fe2000001000e */
[----:B------:R-:W-:Y:S02]  /*62c0*/  FSEL R138, R138, -INF , !P2 ;  /* 0xff8000008a8a7808 */ /* 0x000fe40005000000 */
[----:B------:R-:W-:Y:S01]  /*62d0*/  FSEL R139, R38, -INF , !P2 ;  /* 0xff800000268b7808 */ /* 0x000fe20005000000 */
[----:B----4-:R-:W-:Y:S01]  /*62e0*/  FFMA.FTZ R13, R0, -R132, R7 ;  /* 0x80000084000d7223 */ /* 0x010fe20000010007 */
[----:B------:R-:W-:Y:S01]  /*62f0*/  BAR.SYNC.DEFER_BLOCKING 0x0 ;  /* 0x0000000000007b1d */ /* 0x000fe20000010000 */
[----:B------:R-:W-:Y:S02]  /*6300*/  ISETP.GE.AND P4, PT, R50, R58, PT ;  /* 0x0000003a3200720c */ /* 0x000fe40003f86270 */
[----:B------:R-:W-:-:S02]  /*6310*/  FSEL R47, R59, -INF , !P1 ;  /* 0xff8000003b2f7808 */ /* 0x000fc40004800000 */
[----:B------:R-:W-:Y:S02]  /*6320*/  FSEL R137, R37, -INF , !P1 ;  /* 0xff80000025897808 */ /* 0x000fe40004800000 */
[----:B------:R-:W-:Y:S02]  /*6330*/  FSEL R33, R33, -INF , !P1 ;  /* 0xff80000021217808 */ /* 0x000fe40004800000 */
[----:B------:R-:W-:Y:S01]  /*6340*/  FSEL R34, R34, -INF , !P1 ;  /* 0xff80000022227808 */ /* 0x000fe20004800000 */
[----:B------:R-:W-:Y:S06]  /*6350*/  @!P3 BRA `(.L_x_487) ;  /* 0x0000000000f8b947 */ /* 0x000fec0003800000 */
        /* <DEDUP_REMOVED lines=62> */
.L_x_487:
        /* <DEDUP_REMOVED lines=8> */
[----:B------:R-:W-:Y:S01]  /*67c0*/  FMNMX3.FTZ R136, R136, R46, R35, !PT ;  /* 0x0000002e88887276 */ /* 0x000fe20007810023 */
[----:B------:R-:W-:Y:S01]  /*67d0*/  STL [R1+0x68], R56 ;  /* 0x0000683801007387 */ /* 0x000fe20000100800 */
[----:B------:R-:W-:Y:S01]  /*67e0*/  FSEL R172, R172, -INF , !P1 ;  /* 0xff800000acac7808 */ /* 0x000fe20004800000 */
[----:B------:R-:W1:Y:S01]  /*67f0*/  MUFU.TANH R5, R78 ;  /* 0x0000004e00057308 */ /* 0x000e620000002400 */
[----:B------:R-:W-:Y:S01]  /*6800*/  FSEL R174, R43, -INF , !P1 ;  /* 0xff8000002bae7808 */ /* 0x000fe20004800000 */
[----:B------:R-:W-:Y:S01]  /*6810*/  STL [R1+0x74], R58 ;  /* 0x0000743a01007387 */ /* 0x000fe20000100800 */
[----:B------:R-:W-:Y:S01]  /*6820*/  FSEL R183, R31, -INF , !P1 ;  /* 0xff8000001fb77808 */ /* 0x000fe20004800000 */
[----:B------:R-:W-:Y:S01]  /*6830*/  IMAD.IADD R3, R11, 0x1, -R19 ;  /* 0x000000010b037824 */ /* 0x000fe200078e0a13 */
[----:B------:R-:W-:-:S02]  /*6840*/  ISETP.GE.AND P1, PT, R18, R58, PT ;  /* 0x0000003a1200720c */ /* 0x000fc40003f26270 */
[----:B------:R-:W-:Y:S01]  /*6850*/  FSEL R175, R29, -INF , !P6 ;  /* 0xff8000001daf7808 */ /* 0x000fe20007000000 */
[----:B------:R-:W3:Y:S01]  /*6860*/  MUFU.TANH R9, R79 ;  /* 0x0000004f00097308 */ /* 0x000ee20000002400 */
[----:B------:R-:W-:Y:S02]  /*6870*/  FSEL R176, R26, -INF , !P5 ;  /* 0xff8000001ab07808 */ /* 0x000fe40006800000 */
[----:B------:R-:W-:Y:S02]  /*6880*/  FMNMX3.FTZ R136, R136, R33, R177, !PT ;  /* 0x0000002188887276 */ /* 0x000fe400078100b1 */
[----:B------:R-:W-:Y:S02]  /*6890*/  FSEL R169, R169, -INF , !P5 ;  /* 0xff800000a9a97808 */ /* 0x000fe40006800000 */
[----:B------:R-:W-:Y:S01]  /*68a0*/  FSEL R170, R27, -INF , !P5 ;  /* 0xff8000001baa7808 */ /* 0x000fe20006800000 */
[----:B------:R-:W4:Y:S01]  /*68b0*/  MUFU.TANH R10, R74 ;  /* 0x0000004a000a7308 */ /* 0x000f220000002400 */
[----:B------:R-:W-:-:S02]  /*68c0*/  FSEL R186, R24, -INF , !P5 ;  /* 0xff80000018ba7808 */ /* 0x000fc40006800000 */
[-C--:B------:R-:W-:Y:S02]  /*68d0*/  ISETP.GE.AND P2, PT, R19, R58.reuse, PT ;  /* 0x0000003a1300720c */ /* 0x080fe40003f46270 */
[----:B------:R-:W-:Y:S02]  /*68e0*/  ISETP.GE.AND P5, PT, R20, R58, PT ;  /* 0x0000003a1400720c */ /* 0x000fe40003fa6270 */
[----:B------:R-:W-:Y:S01]  /*68f0*/  FSEL R178, R23, -INF , !P4 ;  /* 0xff80000017b27808 */ /* 0x000fe20006000000 */
[----:B------:R-:W4:Y:S01]  /*6900*/  MUFU.TANH R7, R75 ;  /* 0x0000004b00077308 */ /* 0x000f220000002400 */
[----:B------:R-:W-:Y:S02]  /*6910*/  FSEL R0, R17, -INF , !P1 ;  /* 0xff80000011007808 */ /* 0x000fe40004800000 */
[----:B------:R-:W-:Y:S02]  /*6920*/  FMNMX3.FTZ R136, R136, R175, R176, !PT ;  /* 0x000000af88887276 */ /* 0x000fe400078100b0 */
[----:B------:R-:W-:Y:S01]  /*6930*/  FSEL R171, R171, -INF , !P6 ;  /* 0xff800000abab7808 */ /* 0x000fe20007000000 */
[----:B------:R2:W-:Y:S01]  /*6940*/  STL [R1+0xc], R0 ;  /* 0x00000c0001007387 */ /* 0x0005e20000100800 */
[----:B------:R-:W-:Y:S01]  /*6950*/  FSEL R173, R30, -INF , !P6 ;  /* 0xff8000001ead7808 */ /* 0x000fe20007000000 */
[----:B------:R-:W-:Y:S01]  /*6960*/  MUFU.TANH R23, R94 ;  /* 0x0000005e00177308 */ /* 0x000fe20000002400 */
[----:B------:R-:W-:-:S02]  /*6970*/  FSEL R185, R28, -INF , !P6 ;  /* 0xff8000001cb97808 */ /* 0x000fc40007000000 */
[----:B------:R-:W-:Y:S02]  /*6980*/  ISETP.GE.AND P6, PT, R22, R58, PT ;  /* 0x0000003a1600720c */ /* 0x000fe40003fc6270 */
[----:B------:R-:W-:Y:S02]  /*6990*/  FSEL R252, R16, -INF , !P2 ;  /* 0xff80000010fc7808 */ /* 0x000fe40005000000 */
[----:B------:R-:W-:Y:S01]  /*69a0*/  FSEL R2, R14, -INF , !P5 ;  /* 0xff8000000e027808 */ /* 0x000fe20006800000 */
[----:B------:R-:W-:Y:S01]  /*69b0*/  MUFU.TANH R24, R95 ;  /* 0x0000005f00187308 */ /* 0x000fe20000002400 */
[----:B------:R-:W-:Y:S02]  /*69c0*/  FMNMX3.FTZ R136, R136, R178, R0, !PT ;  /* 0x000000b288887276 */ /* 0x000fe40007810000 */
[----:B------:R-:W-:Y:S01]  /*69d0*/  FSEL R163, R163, -INF , !P4 ;  /* 0xff800000a3a37808 */ /* 0x000fe20006000000 */
[----:B------:R1:W-:Y:S01]  /*69e0*/  STL [R1+0x14], R2 ;  /* 0x0000140201007387 */ /* 0x0003e20000100800 */
[----:B------:R-:W-:-:S02]  /*69f0*/  FMNMX3.FTZ R136, R136, R252, R2, !PT ;  /* 0x000000fc88887276 */ /* 0x000fc40007810002 */
[----:B------:R-:W-:Y:S01]  /*6a00*/  FSEL R168, R25, -INF , !P4 ;  /* 0xff80000019a87808 */ /* 0x000fe20006000000 */
[----:B------:R-:W-:Y:S01]  /*6a10*/  STL [R1+0x78], R252 ;  /* 0x000078fc01007387 */ /* 0x000fe20000100800 */
[----:B------:R-:W-:Y:S01]  /*6a20*/  FSEL R182, R21, -INF , !P4 ;  /* 0xff80000015b67808 */ /* 0x000fe20006000000 */
[----:B------:R-:W-:Y:S01]  /*6a30*/  MUFU.TANH R14, R77 ;  /* 0x0000004d000e7308 */ /* 0x000fe20000002400 */
[----:B------:R-:W-:Y:S02]  /*6a40*/  IABS R4, R4 ;  /* 0x0000000400047213 */ /* 0x000fe40000000000 */
[----:B------:R-:W-:Y:S02]  /*6a50*/  IABS R3, R3 ;  /* 0x0000000300037213 */ /* 0x000fe40000000000 */
[----:B--2---:R-:W-:Y:S02]  /*6a60*/  FSEL R0, R13, -INF , !P6 ;  /* 0xff8000000d007808 */ /* 0x004fe40007000000 */
[----:B------:R-:W-:Y:S01]  /*6a70*/  FMNMX3.FTZ R144, R52, R49, R48, !PT ;  /* 0x0000003134907276 */ /* 0x000fe20007810030 */
[----:B------:R-:W-:Y:S01]  /*6a80*/  MUFU.TANH R21, R76 ;  /* 0x0000004c00157308 */ /* 0x000fe20000002400 */
[----:B------:R-:W-:Y:S01]  /*6a90*/  FMNMX.FTZ R136, R0, R136, !PT ;  /* 0x0000008800887209 */ /* 0x000fe20007810000 */
[----:B------:R-:W-:Y:S01]  /*6aa0*/  STL [R1+0x10], R0 ;  /* 0x0000100001007387 */ /* 0x000fe20000100800 */
[----:B------:R-:W-:-:S03]  /*6ab0*/  FMNMX3.FTZ R144, R144, R40, R54, !PT ;  /* 0x0000002890907276 */ /* 0x000fc60007810036 */
[----:B------:R-:W2:Y:S01]  /*6ac0*/  SHFL.BFLY PT, R0, R136, 0x2, 0x1f ;  /* 0x0c401f0088007f89 */ /* 0x000ea200000e0000 */
[----:B------:R-:W-:Y:S02]  /*6ad0*/  FMNMX3.FTZ R144, R144, R57, R36, !PT ;  /* 0x0000003990907276 */ /* 0x000fe40007810024 */
[----:B-1----:R-:W-:Y:S02]  /*6ae0*/  IADD3 R2, PT, PT, -R20, R11, RZ ;  /* 0x0000000b14027210 */ /* 0x002fe40007ffe1ff */
[----:B------:R-:W-:Y:S02]  /*6af0*/  FMNMX3.FTZ R144, R144, R34, R183, !PT ;  /* 0x0000002290907276 */ /* 0x000fe400078100b7 */
[----:B------:R-:W-:Y:S02]  /*6b00*/  IABS R2, R2 ;  /* 0x0000000200027213 */ /* 0x000fe40000000000 */
[----:B------:R-:W-:Y:S02]  /*6b10*/  FMNMX3.FTZ R144, R144, R185, R186, !PT ;  /* 0x000000b990907276 */ /* 0x000fe400078100ba */
[----:B--2---:R-:W-:-:S05]  /*6b20*/  FMNMX.FTZ R136, R136, R0, !PT ;  /* 0x0000000088887209 */ /* 0x004fca0007810000 */
[----:B------:R-:W1:Y:S02]  /*6b30*/  SHFL.BFLY PT, R0, R136, 0x1, 0x1f ;  /* 0x0c201f0088007f89 */ /* 0x000e6400000e0000 */
[----:B-1----:R-:W-:-:S04]  /*6b40*/  FMNMX.FTZ R136, R136, R0, !PT ;  /* 0x0000000088887209 */ /* 0x002fc80007810000 */
[C---:B------:R-:W-:Y:S01]  /*6b50*/  FSETP.NEU.FTZ.AND P4, PT, R136.reuse, -INF , PT ;  /* 0xff8000008800780b */ /* 0x040fe20003f9d000 */
[----:B------:R-:W-:Y:S01]  /*6b60*/  FMUL.FTZ R0, R136, UR6 ;  /* 0x0000000688007c20 */ /* 0x000fe20008410000 */
[----:B------:R-:W-:Y:S04]  /*6b70*/  STL [R1+0x7c], R136 ;  /* 0x00007c8801007387 */ /* 0x000fe80000100800 */
[----:B------:R-:W-:Y:S01]  /*6b80*/  FSEL R17, R0, RZ, P4 ;  /* 0x000000ff00117208 */ /* 0x000fe20002000000 */
[----:B------:R-:W-:Y:S02]  /*6b90*/  IMAD.IADD R0, R11, 0x1, -R22 ;  /* 0x000000010b007824 */ /* 0x000fe400078e0a16 */
[----:B------:R-:W-:Y:S03]  /*6ba0*/  MUFU.TANH R11, R85 ;  /* 0x00000055000b7308 */ /* 0x000fe60000002400 */
[----:B------:R-:W-:-:S02]  /*6bb0*/  IABS R6, R0 ;  /* 0x0000000000067213 */ /* 0x000fc40000000000 */
[----:B------:R-:W-:Y:S01]  /*6bc0*/  MOV R0, R4 ;  /* 0x0000000400007202 */ /* 0x000fe20000000f00 */
        /* <DEDUP_REMOVED lines=8> */
[----:B---3--:R-:W-:Y:S01]  /*6c50*/  FFMA.FTZ R3, R8, -R132, R9 ;  /* 0x8000008408037223 */ /* 0x008fe20000010009 */
[----:B------:R-:W-:-:S02]  /*6c60*/  IMAD.IADD R8, R12, 0x1, -R19 ;  /* 0x000000010c087824 */ /* 0x000fc400078e0a13 */
[-C--:B----4-:R-:W-:Y:S01]  /*6c70*/  FFMA.FTZ R2, R6, -R132.reuse, R10 ;  /* 0x8000008406027223 */ /* 0x090fe2000001000a */
[----:B------:R-:W-:Y:S01]  /*6c80*/  FSEL R222, R0, -INF , !P1 ;  /* 0xff80000000de7808 */ /* 0x000fe20004800000 */
[----:B------:R-:W-:Y:S01]  /*6c90*/  FFMA.FTZ R0, R4, -R132, R7 ;  /* 0x8000008404007223 */ /* 0x000fe20000010007 */
[----:B------:R-:W-:Y:S01]  /*6ca0*/  FSEL R223, R3, -INF , !P2 ;  /* 0xff80000003df7808 */ /* 0x000fe20005000000 */
[----:B------:R-:W-:Y:S01]  /*6cb0*/  MUFU.TANH R10, R86 ;  /* 0x00000056000a7308 */ /* 0x000fe20000002400 */
[----:B------:R-:W-:Y:S01]  /*6cc0*/  FSEL R235, R2, -INF , !P5 ;  /* 0xff80000002eb7808 */ /* 0x000fe20006800000 */
[----:B------:R-:W-:Y:S01]  /*6cd0*/  STL [R1+0x80], R222 ;  /* 0x000080de01007387 */ /* 0x000fe20000100800 */
[----:B------:R-:W-:Y:S01]  /*6ce0*/  FMNMX3.FTZ R144, R144, R182, R222, !PT ;  /* 0x000000b690907276 */ /* 0x000fe200078100de */
[----:B------:R-:W-:Y:S01]  /*6cf0*/  FFMA.FTZ R2, R39, UR6, -R17 ;  /* 0x0000000627027c23 */ /* 0x000fe20008010811 */
[----:B------:R-:W-:Y:S01]  /*6d00*/  FSEL R234, R0, -INF , !P6 ;  /* 0xff80000000ea7808 */ /* 0x000fe20007000000 */
[----:B------:R-:W-:Y:S01]  /*6d10*/  STL [R1+0x88], R223 ;  /* 0x000088df01007387 */ /* 0x000fe20000100800 */
[----:B------:R-:W-:Y:S01]  /*6d20*/  FMNMX3.FTZ R144, R144, R223, R235, !PT ;  /* 0x000000df90907276 */ /* 0x000fe200078100eb */
[----:B------:R1:W-:Y:S01]  /*6d30*/  MUFU.EX2 R56, R2 ;  /* 0x0000000200387308 */ /* 0x0003e20000000800 */
[----:B------:R-:W-:Y:S01]  /*6d40*/  IADD3 R3, PT, PT, R12, -R20, RZ ;  /* 0x800000140c037210 */ /* 0x000fe20007ffe0ff */
[----:B------:R-:W-:Y:S01]  /*6d50*/  STL [R1+0x84], R235 ;  /* 0x000084eb01007387 */ /* 0x000fe20000100800 */
[----:B------:R-:W-:-:S02]  /*6d60*/  FMNMX.FTZ R144, R234, R144, !PT ;  /* 0x00000090ea907209 */ /* 0x000fc40007810000 */
[----:B------:R-:W-:Y:S01]  /*6d70*/  IABS R13, R8 ;  /* 0x00000008000d7213 */ /* 0x000fe20000000000 */
[----:B------:R-:W-:Y:S01]  /*6d80*/  STL [R1+0x8c], R234 ;  /* 0x00008cea01007387 */ /* 0x000fe20000100800 */
[----:B------:R-:W-:Y:S01]  /*6d90*/  IABS R8, R3 ;  /* 0x0000000300087213 */ /* 0x000fe20000000000 */
[----:B------:R-:W-:Y:S02]  /*6da0*/  MUFU.TANH R9, R72 ;  /* 0x0000004800097308 */ /* 0x000fe40000002400 */
[----:B------:R-:W2:Y:S01]  /*6db0*/  SHFL.BFLY PT, R0, R144, 0x2, 0x1f ;  /* 0x0c401f0090007f89 */ /* 0x000ea200000e0000 */
[----:B-1----:R-:W-:-:S04]  /*6dc0*/  IADD3 R2, PT, PT, R12, -R22, RZ ;  /* 0x800000160c027210 */ /* 0x002fc80007ffe0ff */
[----:B------:R-:W-:Y:S02]  /*6dd0*/  IABS R3, R2 ;  /* 0x0000000200037213 */ /* 0x000fe40000000000 */
[----:B--2---:R-:W-:-:S05]  /*6de0*/  FMNMX.FTZ R144, R144, R0, !PT ;  /* 0x0000000090907209 */ /* 0x004fca0007810000 */
[----:B------:R-:W1:Y:S02]  /*6df0*/  SHFL.BFLY PT, R0, R144, 0x1, 0x1f ;  /* 0x0c201f0090007f89 */ /* 0x000e6400000e0000 */
[----:B-1----:R-:W-:-:S04]  /*6e00*/  FMNMX.FTZ R144, R144, R0, !PT ;  /* 0x0000000090907209 */ /* 0x002fc80007810000 */
[C---:B------:R-:W-:Y:S01]  /*6e10*/  FSETP.NEU.FTZ.AND P4, PT, R144.reuse, -INF , PT ;  /* 0xff8000009000780b */ /* 0x040fe20003f9d000 */
[----:B------:R-:W-:-:S05]  /*6e20*/  FMUL.FTZ R0, R144, UR6 ;  /* 0x0000000690007c20 */ /* 0x000fca0008410000 */
[----:B------:R-:W-:Y:S01]  /*6e30*/  FSEL R16, R0, RZ, P4 ;  /* 0x000000ff00107208 */ /* 0x000fe20002000000 */
[----:B------:R-:W-:-:S04]  /*6e40*/  FFMA.FTZ R0, R51, UR6, -R17 ;  /* 0x0000000633007c23 */ /* 0x000fc80008010811 */
[----:B------:R1:W-:Y:S02]  /*6e50*/  MUFU.EX2 R235, R0 ;  /* 0x0000000000eb7308 */ /* 0x0003e40000000800 */
[----:B-1----:R-:W-:-:S06]  /*6e60*/  FFMA.FTZ R0, R45, UR6, -R17 ;  /* 0x000000062d007c23 */ /* 0x002fcc0008010811 */
[----:B------:R1:W2:Y:S02]  /*6e70*/  MUFU.EX2 R197, R0 ;  /* 0x0000000000c57308 */ /* 0x0002a40000000800 */
[----:B-1----:R-:W-:Y:S01]  /*6e80*/  FFMA.FTZ R0, R44, UR6, -R17 ;  /* 0x000000062c007c23 */ /* 0x002fe20008010811 */
[----:B--2---:R-:W-:-:S05]  /*6e90*/  F2FP.BF16.F32.PACK_AB R4, R197, R235 ;  /* 0x000000ebc504723e */ /* 0x004fca00000010ff */
[----:B------:R1:W2:Y:S02]  /*6ea0*/  MUFU.EX2 R222, R0 ;  /* 0x0000000000de7308 */ /* 0x0002a40000000800 */
[----:B-1----:R-:W-:Y:S02]  /*6eb0*/  LOP3.LUT R0, R188, 0x200, R189, 0xf8, !PT ;  /* 0x00000200bc007812 */ /* 0x002fe400078ef8bd */
[----:B--2---:R-:W-:Y:S02]  /*6ec0*/  F2FP.BF16.F32.PACK_AB R6, R56, R222 ;  /* 0x000000de3806723e */ /* 0x004fe400000010ff */
[----:B------:R-:W-:Y:S01]  /*6ed0*/  LEA R133, R0, UR10, 0x1 ;  /* 0x0000000a00857c11 */ /* 0x000fe2000f8e08ff */
[----:B------:R-:W-:-:S03]  /*6ee0*/  FFMA.FTZ R0, R52, UR6, -R16 ;  /* 0x0000000634007c23 */ /* 0x000fc60008010810 */
[----:B------:R-:W-:Y:S01]  /*6ef0*/  IADD3 R44, PT, PT, R133, 0xc040, RZ ;  /* 0x0000c040852c7810 */ /* 0x000fe20007ffe0ff */
[----:B------:R1:W-:Y:S01]  /*6f00*/  MUFU.EX2 R212, R0 ;  /* 0x0000000000d47308 */ /* 0x0003e20000000800 */
[----:B------:R-:W-:Y:S01]  /*6f10*/  IADD3 R45, PT, PT, R181, R133, RZ ;  /* 0x00000085b52d7210 */ /* 0x000fe20007ffe0ff */
[----:B------:R-:W-:Y:S04]  /*6f20*/  LDSM.16.MT88.4 R104, [R133+0xc000] ;  /* 0x00c000008568783b */ /* 0x000fe80000004200 */
[----:B------:R-:W2:Y:S04]  /*6f30*/  LDSM.16.MT88.4 R64, [R45+0xc000] ;  /* 0x00c000002d40783b */ /* 0x000ea80000004200 */
[----:B------:R-:W3:Y:S04]  /*6f40*/  LDSM.16.MT88.4 R96, [R45+0xe000] ;  /* 0x00e000002d60783b */ /* 0x000ee80000004200 */
[----:B------:R-:W-:Y:S01]  /*6f50*/  LDSM.16.MT88.4 R116, [R133+0xe000] ;  /* 0x00e000008574783b */ /* 0x000fe20000004200 */
[----:B-1----:R-:W-:-:S04]  /*6f60*/  FFMA.FTZ R0, R49, UR6, -R16 ;  /* 0x0000000631007c23 */ /* 0x002fc80008010810 */
[----:B------:R1:W4:Y:S02]  /*6f70*/  MUFU.EX2 R234, R0 ;  /* 0x0000000000ea7308 */ /* 0x0003240000000800 */
[----:B-1----:R-:W-:Y:S01]  /*6f80*/  FFMA.FTZ R0, R48, UR6, -R16 ;  /* 0x0000000630007c23 */ /* 0x002fe20008010810 */
[----:B----4-:R-:W-:-:S05]  /*6f90*/  F2FP.BF16.F32.PACK_AB R5, R234, R212 ;  /* 0x000000d4ea05723e */ /* 0x010fca00000010ff */
[----:B------:R1:W-:Y:S02]  /*6fa0*/  MUFU.EX2 R136, R0 ;  /* 0x0000000000887308 */ /* 0x0003e40000000800 */
[----:B-1----:R-:W-:Y:S02]  /*6fb0*/  FFMA.FTZ R0, R40, UR6, -R16 ;  /* 0x0000000628007c23 */ /* 0x002fe40008010810 */
[----:B------:R-:W-:Y:S04]  /*6fc0*/  LDSM.16.MT88.4 R40, [R45+0xc800] ;  /* 0x00c800002d28783b */ /* 0x000fe80000004200 */
[----:B------:R1:W4:Y:S02]  /*6fd0*/  MUFU.EX2 R196, R0 ;  /* 0x0000000000c47308 */ /* 0x0003240000000800 */
[----:B-1----:R-:W-:Y:S01]  /*6fe0*/  VIADD R0, R133, 0xc000 ;  /* 0x0000c00085007836 */ /* 0x002fe20000000000 */
[----:B----4-:R-:W-:-:S03]  /*6ff0*/  F2FP.BF16.F32.PACK_AB R7, R196, R136 ;  /* 0x00000088c407723e */ /* 0x010fc600000010ff */
[----:B------:R-:W-:Y:S01]  /*7000*/  @P0 VIADD R44, R0, 0xffffffc0 ;  /* 0xffffffc0002c0836 */ /* 0x000fe20000000000 */
[----:B------:R-:W-:-:S03]  /*7010*/  IADD3 R0, PT, PT, R12, -R18, RZ ;  /* 0x800000120c007210 */ /* 0x000fc60007ffe0ff */
[----:B------:R-:W-:Y:S01]  /*7020*/  IMAD.IADD R59, R181, 0x1, R44 ;  /* 0x00000001b53b7824 */ /* 0x000fe200078e022c */
[----:B------:R-:W-:Y:S01]  /*7030*/  IABS R12, R0 ;  /* 0x00000000000c7213 */ /* 0x000fe20000000000 */
[----:B------:R-:W1:Y:S01]  /*7040*/  LDSM.16.MT88.4 R120, [R44] ;  /* 0x000000002c78783b */ /* 0x000e620000004200 */
[----:B------:R-:W4:Y:S01]  /*7050*/  MUFU.TANH R0, R73 ;  /* 0x0000004900007308 */ /* 0x000f220000002400 */
[C---:B--2---:R-:W-:Y:S02]  /*7060*/  HMMA.16816.F32.BF16 R80, R4.reuse, R64, RZ ;  /* 0x000000400450723c */ /* 0x044fe400000418ff */
[----:B------:R-:W-:Y:S01]  /*7070*/  IMAD.MOV.U32 R2, RZ, RZ, R12 ;  /* 0x000000ffff027224 */ /* 0x000fe200078e000c */
[----:B------:R-:W-:Y:S01]  /*7080*/  MOV R12, R8 ;  /* 0x00000008000c7202 */ /* 0x000fe20000000f00 */
[----:B------:R-:W-:Y:S01]  /*7090*/  IMAD.MOV.U32 R8, RZ, RZ, R3 ;  /* 0x000000ffff087224 */ /* 0x000fe200078e0003 */
[----:B------:R-:W-:Y:S01]  /*70a0*/  I2FP.F32.S32 R3, R13 ;  /* 0x0000000d00037245 */ /* 0x000fe20000201400 */
[----:B------:R-:W2:Y:S01]  /*70b0*/  LDSM.16.MT88.4 R124, [R59] ;  /* 0x000000003b7c783b */ /* 0x000ea20000004200 */
[----:B------:R-:W-:Y:S01]  /*70c0*/  I2FP.F32.S32 R2, R2 ;  /* 0x0000000200027245 */ /* 0x000fe20000201400 */
[C---:B------:R-:W-:Y:S01]  /*70d0*/  HMMA.16816.F32.BF16 R84, R4.reuse, R66, RZ ;  /* 0x000000420454723c */ /* 0x040fe200000418ff */
[----:B------:R-:W-:Y:S01]  /*70e0*/  I2FP.F32.S32 R8, R8 ;  /* 0x0000000800087245 */ /* 0x000fe20000201400 */
[----:B------:R-:W-:Y:S01]  /*70f0*/  FFMA.FTZ R10, R3, -R132, R10 ;  /* 0x80000084030a7223 */ /* 0x000fe2000001000a */
[----:B------:R-:W-:Y:S01]  /*7100*/  I2FP.F32.S32 R12, R12 ;  /* 0x0000000c000c7245 */ /* 0x000fe20000201400 */
[-C--:B------:R-:W-:Y:S01]  /*7110*/  FFMA.FTZ R11, R2, -R132.reuse, R11 ;  /* 0x80000084020b7223 */ /* 0x080fe2000001000b */
[----:B------:R-:W-:Y:S01]  /*7120*/  IADD3 R2, PT, PT, -R18, R15, RZ ;  /* 0x0000000f12027210 */ /* 0x000fe20007ffe1ff */
[----:B------:R-:W2:Y:S01]  /*7130*/  LDSM.16.MT88.4 R112, [R44+0x2000] ;  /* 0x002000002c70783b */ /* 0x000ea20000004200 */
[----:B------:R-:W-:Y:S01]  /*7140*/  FSEL R195, R10, -INF , !P2 ;  /* 0xff8000000ac37808 */ /* 0x000fe20005000000 */
[-C--:B----4-:R-:W-:Y:S01]  /*7150*/  FFMA.FTZ R8, R8, -R132.reuse, R0 ;  /* 0x8000008408087223 */ /* 0x090fe20000010000 */
[----:B------:R-:W-:Y:S01]  /*7160*/  FMNMX3.FTZ R0, R184, R167, R166, !PT ;  /* 0x000000a7b8007276 */ /* 0x000fe200078100a6 */
[----:B------:R-:W-:Y:S01]  /*7170*/  FFMA.FTZ R3, R12, -R132, R9 ;  /* 0x800000840c037223 */ /* 0x000fe20000010009 */
[----:B------:R-:W-:Y:S01]  /*7180*/  IABS R2, R2 ;  /* 0x0000000200027213 */ /* 0x000fe20000000000 */
[----:B------:R-:W-:Y:S01]  /*7190*/  IMAD.IADD R9, R15, 0x1, -R19 ;  /* 0x000000010f097824 */ /* 0x000fe200078e0a13 */
[----:B------:R-:W-:Y:S01]  /*71a0*/  FMNMX3.FTZ R0, R0, R162, R161, !PT ;  /* 0x000000a200007276 */ /* 0x000fe200078100a1 */
[----:B------:R-:W4:Y:S01]  /*71b0*/  LDSM.16.MT88.4 R108, [R59+0x2000] ;  /* 0x002000003b6c783b */ /* 0x000f220000004200 */
[----:B------:R-:W-:Y:S01]  /*71c0*/  FSEL R194, R11, -INF , !P1 ;  /* 0xff8000000bc27808 */ /* 0x000fe20004800000 */
[----:B------:R-:W-:Y:S01]  /*71d0*/  IMAD.MOV.U32 R13, RZ, RZ, R2 ;  /* 0x000000ffff0d7224 */ /* 0x000fe200078e0002 */
[----:B------:R-:W-:Y:S01]  /*71e0*/  FMNMX3.FTZ R0, R0, R145, R138, !PT ;  /* 0x0000009100007276 */ /* 0x000fe2000781008a */
[----:B------:R-:W-:Y:S01]  /*71f0*/  FFMA.FTZ R2, R53, UR6, -R17 ;  /* 0x0000000635027c23 */ /* 0x000fe20008010811 */
[----:B------:R-:W-:Y:S01]  /*7200*/  FSEL R193, R3, -INF , !P5 ;  /* 0xff80000003c17808 */ /* 0x000fe20006800000 */
[----:B---3--:R-:W-:Y:S01]  /*7210*/  HMMA.16816.F32.BF16 R156, R4, R96, RZ ;  /* 0x00000060049c723c */ /* 0x008fe200000418ff */
[----:B------:R-:W-:Y:S01]  /*7220*/  FMNMX3.FTZ R0, R0, R47, R172, !PT ;  /* 0x0000002f00007276 */ /* 0x000fe200078100ac */
[----:B------:R3:W-:Y:S01]  /*7230*/  MUFU.EX2 R219, R2 ;  /* 0x0000000200db7308 */ /* 0x0007e20000000800 */
[----:B------:R-:W-:Y:S01]  /*7240*/  FSEL R192, R8, -INF , !P6 ;  /* 0xff80000008c07808 */ /* 0x000fe20007000000 */
[----:B------:R-:W-:Y:S01]  /*7250*/  LDSM.16.MT88.4 R76, [R59+0x800] ;  /* 0x000800003b4c783b */ /* 0x000fe20000004200 */
[----:B------:R-:W-:-:S02]  /*7260*/  FMNMX3.FTZ R0, R0, R171, R169, !PT ;  /* 0x000000ab00007276 */ /* 0x000fc400078100a9 */
[----:B------:R-:W-:Y:S01]  /*7270*/  IABS R9, R9 ;  /* 0x0000000900097213 */ /* 0x000fe20000000000 */
[C---:B------:R-:W-:Y:S01]  /*7280*/  HMMA.16816.F32.BF16 R152, R4.reuse, R98, RZ ;  /* 0x000000620498723c */ /* 0x040fe200000418ff */
[----:B------:R-:W-:Y:S01]  /*7290*/  I2FP.F32.S32 R10, R13 ;  /* 0x0000000d000a7245 */ /* 0x000fe20000201400 */
[----:B------:R-:W-:Y:S01]  /*72a0*/  LDSM.16.MT88.4 R88, [R59+0x2800] ;  /* 0x002800003b58783b */ /* 0x000fe20000004200 */
[-C--:B------:R-:W-:Y:S02]  /*72b0*/  IADD3 R12, PT, PT, -R20, R15.reuse, RZ ;  /* 0x0000000f140c7210 */ /* 0x080fe40007ffe1ff */
[----:B------:R-:W-:Y:S01]  /*72c0*/  IADD3 R8, PT, PT, -R22, R15, RZ ;  /* 0x0000000f16087210 */ /* 0x000fe20007ffe1ff */
[----:B------:R-:W-:Y:S01]  /*72d0*/  FFMA.FTZ R13, R10, -R132, R23 ;  /* 0x800000840a0d7223 */ /* 0x000fe20000010017 */
[----:B------:R-:W-:Y:S01]  /*72e0*/  IABS R10, R12 ;  /* 0x0000000c000a7213 */ /* 0x000fe20000000000 */
[C---:B------:R-:W-:Y:S01]  /*72f0*/  HMMA.16816.F32.BF16 R148, R4.reuse, R104, RZ ;  /* 0x000000680494723c */ /* 0x040fe200000418ff */
[----:B------:R-:W-:Y:S01]  /*7300*/  IABS R8, R8 ;  /* 0x0000000800087213 */ /* 0x000fe20000000000 */
[----:B------:R-:W-:Y:S01]  /*7310*/  LDSM.16.MT88.4 R68, [R44+0x800] ;  /* 0x000800002c44783b */ /* 0x000fe20000004200 */
[----:B---3--:R-:W-:Y:S01]  /*7320*/  FMNMX3.FTZ R2, R0, R163, R194, !PT ;  /* 0x000000a300027276 */ /* 0x008fe200078100c2 */
[----:B------:R-:W-:Y:S01]  /*7330*/  FFMA.FTZ R0, R46, UR6, -R17 ;  /* 0x000000062e007c23 */ /* 0x000fe20008010811 */
[----:B------:R-:W-:Y:S01]  /*7340*/  MOV R12, R10 ;  /* 0x0000000a000c7202 */ /* 0x000fe20000000f00 */
[----:B------:R-:W-:Y:S01]  /*7350*/  IMAD.MOV.U32 R11, RZ, RZ, R8 ;  /* 0x000000ffff0b7224 */ /* 0x000fe200078e0008 */
[----:B------:R-:W-:Y:S01]  /*7360*/  FMNMX3.FTZ R3, R2, R195, R193, !PT ;  /* 0x000000c302037276 */ /* 0x000fe200078100c1 */
[----:B------:R3:W4:Y:S01]  /*7370*/  MUFU.EX2 R233, R0 ;  /* 0x0000000000e97308 */ /* 0x0007220000000800 */
[----:B------:R-:W-:Y:S01]  /*7380*/  FFMA.FTZ R2, R35, UR6, -R17 ;  /* 0x0000000623027c23 */ /* 0x000fe20008010811 */
[----:B------:R-:W-:Y:S01]  /*7390*/  I2FP.F32.S32 R8, R12 ;  /* 0x0000000c00087245 */ /* 0x000fe20000201400 */
[----:B-1----:R-:W-:Y:S01]  /*73a0*/  HMMA.16816.F32.BF16 R140, R4, R120, RZ ;  /* 0x00000078048c723c */ /* 0x002fe200000418ff */
[----:B------:R-:W-:Y:S01]  /*73b0*/  I2FP.F32.S32 R11, R11 ;  /* 0x0000000b000b7245 */ /* 0x000fe20000201400 */
[----:B------:R-:W-:Y:S01]  /*73c0*/  LDSM.16.MT88.4 R72, [R133+0xc800] ;  /* 0x00c800008548783b */ /* 0x000fe20000004200 */
[----:B------:R-:W-:Y:S01]  /*73d0*/  FSEL R147, R13, -INF , !P1 ;  /* 0xff8000000d937808 */ /* 0x000fe20004800000 */
[-C--:B------:R-:W-:Y:S01]  /*73e0*/  FFMA.FTZ R8, R8, -R132.reuse, R21 ;  /* 0x8000008408087223 */ /* 0x080fe20000010015 */
[----:B------:R1:W-:Y:S01]  /*73f0*/  MUFU.EX2 R216, R2 ;  /* 0x0000000200d87308 */ /* 0x0003e20000000800 */
[----:B------:R-:W-:-:S02]  /*7400*/  FFMA.FTZ R11, R11, -R132, R14 ;  /* 0x800000840b0b7223 */ /* 0x000fc4000001000e */
[C---:B--2---:R-:W-:Y:S01]  /*7410*/  HMMA.16816.F32.BF16 R128, R4.reuse, R124, RZ ;  /* 0x0000007c0480723c */ /* 0x044fe200000418ff */
[----:B------:R-:W-:Y:S02]  /*7420*/  FSEL R19, R8, -INF , !P5 ;  /* 0xff80000008137808 */ /* 0x000fe40006800000 */
[----:B------:R-:W-:Y:S02]  /*7430*/  FSEL R18, R11, -INF , !P6 ;  /* 0xff8000000b127808 */ /* 0x000fe40007000000 */
[----:B---3--:R-:W-:Y:S01]  /*7440*/  FMNMX.FTZ R0, R192, R3, !PT ;  /* 0x00000003c0007209 */ /* 0x008fe20007810000 */
[----:B------:R-:W-:Y:S01]  /*7450*/  IMAD.MOV.U32 R3, RZ, RZ, R9 ;  /* 0x000000ffff037224 */ /* 0x000fe200078e0009 */
[----:B----4-:R-:W-:Y:S01]  /*7460*/  F2FP.BF16.F32.PACK_AB R8, R233, R219 ;  /* 0x000000dbe908723e */ /* 0x010fe200000010ff */
[----:B------:R-:W-:Y:S02]  /*7470*/  HMMA.16816.F32.BF16 R100, R4, R116, RZ ;  /* 0x000000740464723c */ /* 0x000fe400000418ff */
[----:B------:R-:W2:Y:S01]  /*7480*/  SHFL.BFLY PT, R9, R0, 0x2, 0x1f ;  /* 0x0c401f0000097f89 */ /* 0x000ea200000e0000 */
[----:B------:R-:W-:Y:S01]  /*7490*/  I2FP.F32.S32 R3, R3 ;  /* 0x0000000300037245 */ /* 0x000fe20000201400 */
[----:B-1----:R-:W-:-:S04]  /*74a0*/  FFMA.FTZ R2, R33, UR6, -R17 ;  /* 0x0000000621027c23 */ /* 0x002fc80008010811 */
[----:B------:R-:W-:Y:S01]  /*74b0*/  FFMA.FTZ R10, R3, -R132, R24 ;  /* 0x80000084030a7223 */ /* 0x000fe20000010018 */
[----:B------:R1:W3:Y:S01]  /*74c0*/  MUFU.EX2 R46, R2 ;  /* 0x00000002002e7308 */ /* 0x0002e20000000800 */
[----:B------:R-:W-:Y:S01]  /*74d0*/  FMNMX3.FTZ R3, R187, R180, R179, !PT ;  /* 0x000000b4bb037276 */ /* 0x000fe200078100b3 */
[----:B------:R-:W-:Y:S02]  /*74e0*/  HMMA.16816.F32.BF16 R92, R4, R112, RZ ;  /* 0x00000070045c723c */ /* 0x000fe400000418ff */
[----:B------:R-:W-:-:S06]  /*74f0*/  FSEL R160, R10, -INF , !P2 ;  /* 0xff8000000aa07808 */ /* 0x000fcc0005000000 */
[----:B------:R-:W-:Y:S01]  /*7500*/  HMMA.16816.F32.BF16 R60, R4, R108, RZ ;  /* 0x0000006c043c723c */ /* 0x000fe200000418ff */
[----:B-1----:R-:W-:Y:S01]  /*7510*/  FFMA.FTZ R2, R54, UR6, -R16 ;  /* 0x0000000636027c23 */ /* 0x002fe20008010810 */
[----:B---3--:R-:W-:-:S06]  /*7520*/  F2FP.BF16.F32.PACK_AB R10, R46, R216 ;  /* 0x000000d82e0a723e */ /* 0x008fcc00000010ff */
[C---:B------:R-:W-:Y:S01]  /*7530*/  HMMA.16816.F32.BF16 R52, R4.reuse, R106, RZ ;  /* 0x0000006a0434723c */ /* 0x040fe200000418ff */
[----:B------:R1:W-:Y:S07]  /*7540*/  MUFU.EX2 R58, R2 ;  /* 0x00000002003a7308 */ /* 0x0003ee0000000800 */
[C---:B------:R-:W-:Y:S08]  /*7550*/  HMMA.16816.F32.BF16 R48, R4.reuse, R122, RZ ;  /* 0x0000007a0430723c */ /* 0x040ff000000418ff */
[----:B------:R-:W-:Y:S01]  /*7560*/  HMMA.16816.F32.BF16 R28, R4, R118, RZ ;  /* 0x00000076041c723c */ /* 0x000fe200000418ff */
[----:B-1----:R-:W-:Y:S01]  /*7570*/  FMNMX3.FTZ R2, R3, R165, R164, !PT ;  /* 0x000000a503027276 */ /* 0x002fe200078100a4 */
[----:B------:R-:W-:-:S03]  /*7580*/  FFMA.FTZ R3, R57, UR6, -R16 ;  /* 0x0000000639037c23 */ /* 0x000fc60008010810 */
[----:B------:R-:W-:Y:S01]  /*7590*/  FMNMX3.FTZ R2, R2, R146, R139, !PT ;  /* 0x0000009202027276 */ /* 0x000fe2000781008b */
[----:B------:R2:W1:Y:S02]  /*75a0*/  MUFU.EX2 R221, R3 ;  /* 0x0000000300dd7308 */ /* 0x0004640000000800 */
[C---:B------:R-:W-:Y:S08]  /*75b0*/  HMMA.16816.F32.BF16 R24, R4.reuse, R114, RZ ;  /* 0x000000720418723c */ /* 0x040ff000000418ff */
[----:B------:R-:W-:Y:S01]  /*75c0*/  HMMA.16816.F32.BF16 R20, R4, R110, RZ ;  /* 0x0000006e0414723c */ /* 0x000fe200000418ff */
[----:B--2---:R-:W-:-:S02]  /*75d0*/  FMNMX.FTZ R3, R0, R9, !PT ;  /* 0x0000000900037209 */ /* 0x004fc40007810000 */
[----:B------:R-:W-:Y:S01]  /*75e0*/  FMNMX3.FTZ R0, R2, R137, R174, !PT ;  /* 0x0000008902007276 */ /* 0x000fe200078100ae */
[----:B------:R-:W-:Y:S01]  /*75f0*/  FFMA.FTZ R2, R36, UR6, -R16 ;  /* 0x0000000624027c23 */ /* 0x000fe20008010810 */
[----:B-1----:R-:W-:-:S03]  /*7600*/  F2FP.BF16.F32.PACK_AB R9, R221, R58 ;  /* 0x0000003add09723e */ /* 0x002fc600000010ff */
[----:B------:R-:W-:Y:S01]  /*7610*/  HMMA.16816.F32.BF16 R36, R4, R126, RZ ;  /* 0x0000007e0424723c */ /* 0x000fe200000418ff */
[----:B------:R-:W-:Y:S01]  /*7620*/  FMNMX3.FTZ R0, R0, R173, R170, !PT ;  /* 0x000000ad00007276 */ /* 0x000fe200078100aa */
[----:B------:R1:W-:Y:S03]  /*7630*/  MUFU.EX2 R220, R2 ;  /* 0x0000000200dc7308 */ /* 0x0003e60000000800 */
[----:B------:R-:W-:-:S04]  /*7640*/  FMNMX3.FTZ R0, R0, R168, R147, !PT ;  /* 0x000000a800007276 */ /* 0x000fc80007810093 */
[----:B------:R-:W-:-:S04]  /*7650*/  FMNMX3.FTZ R0, R0, R160, R19, !PT ;  /* 0x000000a000007276 */ /* 0x000fc80007810013 */
[----:B------:R-:W-:-:S05]  /*7660*/  FMNMX.FTZ R0, R18, R0, !PT ;  /* 0x0000000012007209 */ /* 0x000fca0007810000 */
[----:B------:R-:W2:Y:S01]  /*7670*/  SHFL.BFLY PT, R12, R0, 0x2, 0x1f ;  /* 0x0c401f00000c7f89 */ /* 0x000ea200000e0000 */
[----:B-1----:R-:W-:-:S03]  /*7680*/  FFMA.FTZ R2, R34, UR6, -R16 ;  /* 0x0000000622027c23 */ /* 0x002fc60008010810 */
[----:B------:R-:W-:Y:S01]  /*7690*/  LDSM.16.MT88.4 R32, [R45+0xe800] ;  /* 0x00e800002d20783b */ /* 0x000fe20000004200 */
[----:B------:R1:W3:Y:S03]  /*76a0*/  MUFU.EX2 R223, R2 ;  /* 0x0000000200df7308 */ /* 0x0002e60000000800 */
[----:B-1----:R-:W1:Y:S01]  /*76b0*/  SHFL.BFLY PT, R2, R3, 0x1, 0x1f ;  /* 0x0c201f0003027f89 */ /* 0x002e6200000e0000 */
[----:B---3--:R-:W-:Y:S02]  /*76c0*/  F2FP.BF16.F32.PACK_AB R11, R223, R220 ;  /* 0x000000dcdf0b723e */ /* 0x008fe400000010ff */
[----:B--2---:R-:W-:-:S05]  /*76d0*/  FMNMX.FTZ R0, R0, R12, !PT ;  /* 0x0000000c00007209 */ /* 0x004fca0007810000 */
[C---:B------:R-:W-:Y:S01]  /*76e0*/  HMMA.16816.F32.BF16 R200, R8.reuse, R40, R80 ;  /* 0x0000002808c8723c */ /* 0x040fe20000041850 */
[----:B------:R-:W-:Y:S04]  /*76f0*/  LDSM.16.MT88.4 R80, [R133+0xe800] ;  /* 0x00e800008550783b */ /* 0x000fe80000004200 */
[----:B------:R-:W2:Y:S03]  /*7700*/  SHFL.BFLY PT, R4, R0, 0x1, 0x1f ;  /* 0x0c201f0000047f89 */ /* 0x000ea600000e0000 */
[----:B------:R-:W-:Y:S01]  /*7710*/  HMMA.16816.F32.BF16 R12, R8, R76, R128 ;  /* 0x0000004c080c723c */ /* 0x000fe20000041880 */
[----:B-1----:R-:W-:-:S07]  /*7720*/  FMNMX.FTZ R135, R3, R2, !PT ;  /* 0x0000000203877209 */ /* 0x002fce0007810000 */
[----:B------:R-:W-:Y:S01]  /*7730*/  HMMA.16816.F32.BF16 R188, R8, R42, R84 ;  /* 0x0000002a08bc723c */ /* 0x000fe20000041854 */
[----:B------:R-:W1:Y:S01]  /*7740*/  LDSM.16.MT88.4 R84, [R44+0x2800] ;  /* 0x002800002c54783b */ /* 0x000e620000004200 */
[C---:B------:R-:W-:Y:S01]  /*7750*/  FSETP.NEU.FTZ.AND P1, PT, R135.reuse, -INF , PT ;  /* 0xff8000008700780b */ /* 0x040fe20003f3d000 */
[----:B------:R-:W-:-:S05]  /*7760*/  FMUL.FTZ R2, R135, UR6 ;  /* 0x0000000687027c20 */ /* 0x000fca0008410000 */
[C---:B------:R-:W-:Y:S01]  /*7770*/  HMMA.16816.F32.BF16 R204, R8.reuse, R68, R140 ;  /* 0x0000004408cc723c */ /* 0x040fe2000004188c */
[----:B------:R-:W-:Y:S02]  /*7780*/  FSEL R2, R2, RZ, P1 ;  /* 0x000000ff02027208 */ /* 0x000fe40000800000 */
[----:B------:R-:W-:Y:S01]  /*7790*/  IMAD.MOV.U32 R248, RZ, RZ, R15 ;  /* 0x000000fffff87224 */ /* 0x000fe200078e000f */
[----:B------:R-:W-:Y:S01]  /*77a0*/  MOV R249, R14 ;  /* 0x0000000e00f97202 */ /* 0x000fe20000000f00 */
[----:B------:R-:W-:Y:S01]  /*77b0*/  IMAD.MOV.U32 R57, RZ, RZ, R12 ;  /* 0x000000ffff397224 */ /* 0x000fe200078e000c */
[----:B--2---:R-:W-:Y:S01]  /*77c0*/  FMNMX.FTZ R134, R0, R4, !PT ;  /* 0x0000000400867209 */ /* 0x004fe20007810000 */
[--C-:B------:R-:W-:Y:S01]  /*77d0*/  FFMA.FTZ R3, R184, UR6, -R2.reuse ;  /* 0x00000006b8037c23 */ /* 0x100fe20008010802 */
[----:B------:R-:W-:Y:S01]  /*77e0*/  FFMA.FTZ R0, R161, UR6, -R2 ;  /* 0x00000006a1007c23 */ /* 0x000fe20008010802 */
[----:B------:R-:W-:Y:S01]  /*77f0*/  MOV R247, R13 ;  /* 0x0000000d00f77202 */ /* 0x000fe20000000f00 */
[----:B------:R-:W-:Y:S01]  /*7800*/  HMMA.16816.F32.BF16 R224, R8, R32, R156 ;  /* 0x0000002008e0723c */ /* 0x000fe2000004189c */
[----:B------:R2:W-:Y:S01]  /*7810*/  MUFU.EX2 R199, R3 ;  /* 0x0000000300c77308 */ /* 0x0005e20000000800 */
[----:B------:R-:W-:-:S06]  /*7820*/  FSETP.NEU.FTZ.AND P1, PT, R134, -INF , PT ;  /* 0xff8000008600780b */ /* 0x000fcc0003f3d000 */
[----:B------:R-:W-:Y:S01]  /*7830*/  HMMA.16816.F32.BF16 R12, R8, R88, R60 ;  /* 0x00000058080c723c */ /* 0x000fe2000004183c */
[----:B------:R-:W-:Y:S01]  /*7840*/  MOV R63, R196 ;  /* 0x000000c4003f7202 */ /* 0x000fe20000000f00 */
[----:B------:R-:W-:Y:S01]  /*7850*/  IMAD.MOV.U32 R246, RZ, RZ, R205 ;  /* 0x000000fffff67224 */ /* 0x000fe200078e00cd */
[----:B------:R-:W-:Y:S01]  /*7860*/  MOV R184, R204 ;  /* 0x000000cc00b87202 */ /* 0x000fe20000000f00 */
[----:B------:R-:W-:Y:S01]  /*7870*/  IMAD.MOV.U32 R244, RZ, RZ, R207 ;  /* 0x000000fffff47224 */ /* 0x000fe200078e00cf */
[----:B------:R-:W-:-:S03]  /*7880*/  MOV R245, R206 ;  /* 0x000000ce00f57202 */ /* 0x000fc60000000f00 */
[----:B------:R-:W-:Y:S01]  /*7890*/  HMMA.16816.F32.BF16 R156, R8, R34, R152 ;  /* 0x00000022089c723c */ /* 0x000fe20000041898 */
[----:B--2---:R-:W-:-:S04]  /*78a0*/  FFMA.FTZ R3, R167, UR6, -R2 ;  /* 0x00000006a7037c23 */ /* 0x004fc80008010802 */
[----:B------:R2:W-:Y:S03]  /*78b0*/  MUFU.EX2 R198, R3 ;  /* 0x0000000300c67308 */ /* 0x0005e60000000800 */
[C---:B------:R-:W-:Y:S03]  /*78c0*/  HMMA.16816.F32.BF16 R148, R8.reuse, R72, R148 ;  /* 0x000000480894723c */ /* 0x040fe60000041894 */
[----:B------:R-:W-:Y:S01]  /*78d0*/  MOV R218, R14 ;  /* 0x0000000e00da7202 */ /* 0x000fe20000000f00 */
[----:B------:R-:W-:Y:S02]  /*78e0*/  IMAD.MOV.U32 R217, RZ, RZ, R15 ;  /* 0x000000ffffd97224 */ /* 0x000fe400078e000f */
[----:B------:R-:W-:Y:S02]  /*78f0*/  IMAD.MOV.U32 R181, RZ, RZ, R13 ;  /* 0x000000ffffb57224 */ /* 0x000fe400078e000d */
[----:B-1----:R-:W-:Y:S01]  /*7900*/  HMMA.16816.F32.BF16 R240, R8, R84, R92 ;  /* 0x0000005408f0723c */ /* 0x002fe2000004185c */
[----:B--2---:R-:W-:-:S07]  /*7910*/  FFMA.FTZ R3, R166, UR6, -R2 ;  /* 0x00000006a6037c23 */ /* 0x004fce0008010802 */
[C---:B------:R-:W-:Y:S01]  /*7920*/  HMMA.16816.F32.BF16 R236, R8.reuse, R74, R52 ;  /* 0x0000004a08ec723c */ /* 0x040fe20000041834 */
[----:B------:R-:W1:Y:S07]  /*7930*/  MUFU.EX2 R5, R3 ;  /* 0x0000000300057308 */ /* 0x000e6e0000000800 */
[C---:B------:R-:W-:Y:S08]  /*7940*/  HMMA.16816.F32.BF16 R228, R8.reuse, R70, R48 ;  /* 0x0000004608e4723c */ /* 0x040ff00000041830 */
[----:B------:R-:W-:Y:S01]  /*7950*/  HMMA.16816.F32.BF16 R204, R8, R78, R36 ;  /* 0x0000004e08cc723c */ /* 0x000fe20000041824 */
[----:B-1----:R-:W-:Y:S01]  /*7960*/  MOV R161, R5 ;  /* 0x0000000500a17202 */ /* 0x002fe20000000f00 */
[----:B------:R-:W-:-:S06]  /*7970*/  FFMA.FTZ R3, R162, UR6, -R2 ;  /* 0x00000006a2037c23 */ /* 0x000fcc0008010802 */
[----:B------:R-:W-:Y:S01]  /*7980*/  HMMA.16816.F32.BF16 R4, R8, R80, R100 ;  /* 0x000000500804723c */ /* 0x000fe20000041864 */
[----:B------:R1:W-:Y:S01]  /*7990*/  MUFU.EX2 R252, R3 ;  /* 0x0000000300fc7308 */ /* 0x0003e20000000800 */
[----:B------:R-:W-:Y:S02]  /*79a0*/  IMAD.MOV.U32 R102, RZ, RZ, R199 ;  /* 0x000000ffff667224 */ /* 0x000fe400078e00c7 */
[----:B------:R-:W-:-:S04]  /*79b0*/  IMAD.MOV.U32 R103, RZ, RZ, R197 ;  /* 0x000000ffff677224 */ /* 0x000fc800078e00c5 */
[C---:B------:R-:W-:Y:S08]  /*79c0*/  HMMA.16816.F32.BF16 R208, R8.reuse, R82, R28 ;  /* 0x0000005208d0723c */ /* 0x040ff0000004181c */
[----:B------:R-:W-:Y:S01]  /*79d0*/  HMMA.16816.F32.BF16 R152, R8, R86, R24 ;  /* 0x000000560898723c */ /* 0x000fe20000041818 */
[----:B-1----:R-:W-:Y:S02]  /*79e0*/  FFMA.FTZ R3, R145, UR6, -R2 ;  /* 0x0000000691037c23 */ /* 0x002fe40008010802 */
[----:B------:R-:W-:Y:S01]  /*79f0*/  MOV R250, R4 ;  /* 0x0000000400fa7202 */ /* 0x000fe20000000f00 */
[----:B------:R-:W-:Y:S01]  /*7a00*/  IMAD.MOV.U32 R215, RZ, RZ, R6 ;  /* 0x000000ffffd77224 */ /* 0x000fe200078e0006 */
[----:B------:R1:W2:Y:S01]  /*7a10*/  MUFU.EX2 R4, R0 ;  /* 0x0000000000047308 */ /* 0x0002a20000000800 */
[----:B------:R-:W-:Y:S01]  /*7a20*/  MOV R214, R5 ;  /* 0x0000000500d67202 */ /* 0x000fe20000000f00 */
[----:B------:R-:W-:Y:S01]  /*7a30*/  IMAD.MOV.U32 R251, RZ, RZ, R7 ;  /* 0x000000fffffb7224 */ /* 0x000fe200078e0007 */
[----:B------:R-:W-:-:S05]  /*7a40*/  MOV R145, R12 ;  /* 0x0000000c00917202 */ /* 0x000fca0000000f00 */
[----:B------:R3:W-:Y:S01]  /*7a50*/  MUFU.EX2 R213, R3 ;  /* 0x0000000300d57308 */ /* 0x0007e20000000800 */
[----:B-1----:R-:W-:Y:S01]  /*7a60*/  FMUL.FTZ R0, R134, UR6 ;  /* 0x0000000686007c20 */ /* 0x002fe20008410000 */
[----:B--2---:R-:W-:-:S04]  /*7a70*/  IMAD.MOV.U32 R62, RZ, RZ, R4 ;  /* 0x000000ffff3e7224 */ /* 0x004fc800078e0004 */
[----:B------:R-:W-:Y:S01]  /*7a80*/  FSEL R0, R0, RZ, P1 ;  /* 0x000000ff00007208 */ /* 0x000fe20000800000 */
[----:B---3--:R-:W-:-:S04]  /*7a90*/  FFMA.FTZ R3, R138, UR6, -R2 ;  /* 0x000000068a037c23 */ /* 0x008fc80008010802 */
[----:B------:R1:W-:Y:S02]  /*7aa0*/  MUFU.EX2 R101, R3 ;  /* 0x0000000300657308 */ /* 0x0003e40000000800 */
[--C-:B-1----:R-:W-:Y:S01]  /*7ab0*/  FFMA.FTZ R3, R187, UR6, -R0.reuse ;  /* 0x00000006bb037c23 */ /* 0x102fe20008010800 */
[----:B------:R-:W-:Y:S02]  /*7ac0*/  MOV R187, R198 ;  /* 0x000000c600bb7202 */ /* 0x000fe40000000f00 */
[----:B------:R-:W-:Y:S03]  /*7ad0*/  HMMA.16816.F32.BF16 R196, R8, R90, R20 ;  /* 0x0000005a08c4723c */ /* 0x000fe60000041814 */
[----:B------:R1:W2:Y:S01]  /*7ae0*/  MUFU.EX2 R4, R3 ;  /* 0x0000000300047308 */ /* 0x0002a20000000800 */
[----:B------:R-:W-:Y:S02]  /*7af0*/  F2FP.BF16.F32.PACK_AB R8, R187, R102 ;  /* 0x00000066bb08723e */ /* 0x000fe400000010ff */
[----:B------:R-:W-:Y:S01]  /*7b00*/  F2FP.BF16.F32.PACK_AB R10, R252, R161 ;  /* 0x000000a1fc0a723e */ /* 0x000fe200000010ff */
[----:B-1----:R-:W-:-:S04]  /*7b10*/  FFMA.FTZ R3, R180, UR6, -R0 ;  /* 0x00000006b4037c23 */ /* 0x002fc80008010800 */
[----:B------:R1:W3:Y:S02]  /*7b20*/  MUFU.EX2 R232, R3 ;  /* 0x0000000300e87308 */ /* 0x0002e40000000800 */
[----:B-1----:R-:W-:Y:S01]  /*7b30*/  FFMA.FTZ R3, R179, UR6, -R0 ;  /* 0x00000006b3037c23 */ /* 0x002fe20008010800 */
[----:B--2---:R-:W-:Y:S02]  /*7b40*/  MOV R179, R4 ;  /* 0x0000000400b37202 */ /* 0x004fe40000000f00 */
[----:B------:R-:W-:-:S03]  /*7b50*/  F2FP.BF16.F32.PACK_AB R4, R213, R62 ;  /* 0x0000003ed504723e */ /* 0x000fc600000010ff */
[----:B------:R1:W-:Y:S01]  /*7b60*/  MUFU.EX2 R138, R3 ;  /* 0x00000003008a7308 */ /* 0x0003e20000000800 */
[----:B---3--:R-:W-:Y:S01]  /*7b70*/  F2FP.BF16.F32.PACK_AB R9, R232, R179 ;  /* 0x000000b3e809723e */ /* 0x008fe200000010ff */
[----:B-1----:R-:W-:-:S06]  /*7b80*/  FFMA.FTZ R3, R165, UR6, -R0 ;  /* 0x00000006a5037c23 */ /* 0x002fcc0008010800 */
[----:B------:R1:W2:Y:S02]  /*7b90*/  MUFU.EX2 R100, R3 ;  /* 0x0000000300647308 */ /* 0x0002a40000000800 */
[----:B-1----:R-:W-:Y:S01]  /*7ba0*/  FFMA.FTZ R3, R47, UR6, -R2 ;  /* 0x000000062f037c23 */ /* 0x002fe20008010802 */
[----:B--2---:R-:W-:-:S05]  /*7bb0*/  F2FP.BF16.F32.PACK_AB R11, R100, R138 ;  /* 0x0000008a640b723e */ /* 0x004fca00000010ff */
[----:B------:R1:W2:Y:S02]  /*7bc0*/  MUFU.EX2 R60, R3 ;  /* 0x00000003003c7308 */ /* 0x0002a40000000800 */
[C---:B------:R-:W-:Y:S08]  /*7bd0*/  HMMA.16816.F32.BF16 R20, R8.reuse, R96, RZ ;  /* 0x000000600814723c */ /* 0x040ff000000418ff */
[----:B------:R-:W-:Y:S01]  /*7be0*/  HMMA.16816.F32.BF16 R24, R8, R66, RZ ;  /* 0x000000420818723c */ /* 0x000fe200000418ff */
[----:B-1----:R-:W-:Y:S01]  /*7bf0*/  FFMA.FTZ R3, R164, UR6, -R0 ;  /* 0x00000006a4037c23 */ /* 0x002fe20008010800 */
[----:B--2---:R-:W-:-:S06]  /*7c00*/  F2FP.BF16.F32.PACK_AB R6, R60, R101 ;  /* 0x000000653c06723e */ /* 0x004fcc00000010ff */
[C---:B------:R-:W-:Y:S01]  /*7c10*/  HMMA.16816.F32.BF16 R28, R8.reuse, R64, RZ ;  /* 0x00000040081c723c */ /* 0x040fe200000418ff */
[----:B------:R1:W-:Y:S07]  /*7c20*/  MUFU.EX2 R47, R3 ;  /* 0x00000003002f7308 */ /* 0x0003ee0000000800 */
[C---:B------:R-:W-:Y:S08]  /*7c30*/  HMMA.16816.F32.BF16 R12, R8.reuse, R98, RZ ;  /* 0x00000062080c723c */ /* 0x040ff000000418ff */
[----:B------:R-:W-:Y:S01]  /*7c40*/  HMMA.16816.F32.BF16 R36, R8, R120, RZ ;  /* 0x000000780824723c */ /* 0x000fe200000418ff */
[----:B------:R-:W-:-:S02]  /*7c50*/  IMAD.MOV.U32 R121, RZ, RZ, R62 ;  /* 0x000000ffff797224 */ /* 0x000fc400078e003e */
[----:B-1----:R-:W-:Y:S01]  /*7c60*/  FFMA.FTZ R3, R146, UR6, -R0 ;  /* 0x0000000692037c23 */ /* 0x002fe20008010800 */
[----:B------:R-:W-:Y:S01]  /*7c70*/  IMAD.MOV.U32 R146, RZ, RZ, R216 ;  /* 0x000000ffff927224 */ /* 0x000fe200078e00d8 */
[----:B------:R-:W-:Y:S02]  /*7c80*/  MOV R120, R63 ;  /* 0x0000003f00787202 */ /* 0x000fe40000000f00 */
[----:B------:R1:W2:Y:S01]  /*7c90*/  MUFU.EX2 R162, R3 ;  /* 0x0000000300a27308 */ /* 0x0002a20000000800 */
[C---:B------:R-:W-:Y:S08]  /*7ca0*/  HMMA.16816.F32.BF16 R64, R8.reuse, R114, RZ ;  /* 0x000000720840723c */ /* 0x040ff000000418ff */
[----:B------:R-:W-:Y:S01]  /*7cb0*/  HMMA.16816.F32.BF16 R48, R8, R104, RZ ;  /* 0x000000680830723c */ /* 0x000fe200000418ff */
[----:B-1----:R-:W-:Y:S01]  /*7cc0*/  FFMA.FTZ R3, R139, UR6, -R0 ;  /* 0x000000068b037c23 */ /* 0x002fe20008010800 */
[----:B--2---:R-:W-:-:S03]  /*7cd0*/  F2FP.BF16.F32.PACK_AB R5, R162, R47 ;  /* 0x0000002fa205723e */ /* 0x004fc600000010ff */
[----:B------:R1:W-:Y:S02]  /*7ce0*/  MUFU.EX2 R180, R3 ;  /* 0x0000000300b47308 */ /* 0x0003e40000000800 */
[----:B-1----:R-:W-:-:S06]  /*7cf0*/  FFMA.FTZ R3, R137, UR6, -R0 ;  /* 0x0000000689037c23 */ /* 0x002fcc0008010800 */
[----:B------:R-:W1:Y:S02]  /*7d00*/  MUFU.EX2 R52, R3 ;  /* 0x0000000300347308 */ /* 0x000e640000000800 */
[----:B-1----:R-:W-:Y:S01]  /*7d10*/  F2FP.BF16.F32.PACK_AB R7, R52, R180 ;  /* 0x000000b43407723e */ /* 0x002fe200000010ff */
[----:B------:R-:W-:-:S06]  /*7d20*/  FFMA.FTZ R3, R172, UR6, -R2 ;  /* 0x00000006ac037c23 */ /* 0x000fcc0008010802 */
[----:B------:R-:W-:Y:S08]  /*7d30*/  HMMA.16816.F32.BF16 R92, R4, R32, R20 ;  /* 0x00000020045c723c */ /* 0x000ff00000041814 */
[----:B------:R-:W-:Y:S08]  /*7d40*/  HMMA.16816.F32.BF16 R20, R8, R112, RZ ;  /* 0x000000700814723c */ /* 0x000ff000000418ff */
[----:B------:R-:W-:Y:S08]  /*7d50*/  HMMA.16816.F32.BF16 R140, R4, R42, R24 ;  /* 0x0000002a048c723c */ /* 0x000ff00000041818 */
[----:B------:R-:W-:Y:S08]  /*7d60*/  HMMA.16816.F32.BF16 R24, R8, R116, RZ ;  /* 0x000000740818723c */ /* 0x000ff000000418ff */
[C---:B------:R-:W-:Y:S01]  /*7d70*/  HMMA.16816.F32.BF16 R112, R4.reuse, R84, R20 ;  /* 0x000000540470723c */ /* 0x040fe20000041814 */
[----:B------:R-:W-:Y:S01]  /*7d80*/  IMAD.MOV.U32 R84, RZ, RZ, R218 ;  /* 0x000000ffff547224 */ /* 0x000fe200078e00da */
[----:B------:R-:W-:Y:S01]  /*7d90*/  MOV R85, R217 ;  /* 0x000000d900557202 */ /* 0x000fe20000000f00 */
[----:B------:R1:W-:Y:S01]  /*7da0*/  MUFU.EX2 R218, R3 ;  /* 0x0000000300da7308 */ /* 0x0003e20000000800 */
[----:B------:R-:W2:Y:S04]  /*7db0*/  LDSM.16.MT88.4 R20, [R45+0xd000] ;  /* 0x00d000002d14783b */ /* 0x000ea80000004200 */
[----:B------:R-:W-:Y:S08]  /*7dc0*/  HMMA.16816.F32.BF16 R164, R4, R40, R28 ;  /* 0x0000002804a4723c */ /* 0x000ff0000004181c */
[----:B------:R-:W-:Y:S01]  /*7dd0*/  HMMA.16816.F32.BF16 R40, R8, R106, RZ ;  /* 0x0000006a0828723c */ /* 0x000fe200000418ff */
[----:B-1----:R-:W-:-:S07]  /*7de0*/  FFMA.FTZ R3, R171, UR6, -R2 ;  /* 0x00000006ab037c23 */ /* 0x002fce0008010802 */
[C---:B------:R-:W-:Y:S08]  /*7df0*/  HMMA.16816.F32.BF16 R128, R4.reuse, R34, R12 ;  /* 0x000000220480723c */ /* 0x040ff0000004180c */
[----:B------:R-:W-:Y:S01]  /*7e00*/  HMMA.16816.F32.BF16 R104, R4, R68, R36 ;  /* 0x000000440468723c */ /* 0x000fe20000041824 */
[----:B------:R-:W-:Y:S01]  /*7e10*/  MOV R39, R219 ;  /* 0x000000db00277202 */ /* 0x000fe20000000f00 */
[----:B------:R-:W-:Y:S01]  /*7e20*/  IMAD.MOV.U32 R37, RZ, RZ, R221 ;  /* 0x000000ffff257224 */ /* 0x000fe200078e00dd */
[----:B------:R1:W3:Y:S01]  /*7e30*/  MUFU.EX2 R219, R3 ;  /* 0x0000000300db7308 */ /* 0x0002e20000000800 */
[----:B------:R-:W-:-:S02]  /*7e40*/  MOV R36, R101 ;  /* 0x0000006500247202 */ /* 0x000fc40000000f00 */
[----:B------:R-:W-:Y:S01]  /*7e50*/  MOV R38, R187 ;  /* 0x000000bb00267202 */ /* 0x000fe20000000f00 */
[----:B------:R-:W-:Y:S01]  /*7e60*/  IMAD.MOV.U32 R187, RZ, RZ, R244 ;  /* 0x000000ffffbb7224 */ /* 0x000fe200078e00f4 */
[----:B------:R-:W-:Y:S01]  /*7e70*/  HMMA.16816.F32.BF16 R32, R8, R122, RZ ;  /* 0x0000007a0820723c */ /* 0x000fe200000418ff */
[----:B------:R-:W-:Y:S01]  /*7e80*/  IMAD.MOV.U32 R123, RZ, RZ, R52 ;  /* 0x000000ffff7b7224 */ /* 0x000fe200078e0034 */
[----:B------:R-:W-:-:S06]  /*7e90*/  MOV R122, R102 ;  /* 0x00000066007a7202 */ /* 0x000fcc0000000f00 */
[C---:B------:R-:W-:Y:S01]  /*7ea0*/  HMMA.16816.F32.BF16 R28, R8.reuse, R124, RZ ;  /* 0x0000007c081c723c */ /* 0x040fe200000418ff */
[----:B------:R-:W-:Y:S02]  /*7eb0*/  IMAD.MOV.U32 R124, RZ, RZ, R103 ;  /* 0x000000ffff7c7224 */ /* 0x000fe400078e0067 */
[----:B------:R-:W-:Y:S02]  /*7ec0*/  IMAD.MOV.U32 R125, RZ, RZ, R180 ;  /* 0x000000ffff7d7224 */ /* 0x000fe400078e00b4 */
[----:B-1----:R-:W-:Y:S01]  /*7ed0*/  FFMA.FTZ R3, R169, UR6, -R2 ;  /* 0x00000006a9037c23 */ /* 0x002fe20008010802 */
[----:B------:R-:W-:Y:S01]  /*7ee0*/  IMAD.MOV.U32 R180, RZ, RZ, R145 ;  /* 0x000000ffffb47224 */ /* 0x000fe200078e0091 */
[----:B------:R-:W-:Y:S01]  /*7ef0*/  MOV R145, R215 ;  /* 0x000000d700917202 */ /* 0x000fe20000000f00 */
[----:B------:R-:W-:Y:S01]  /*7f00*/  HMMA.16816.F32.BF16 R52, R8, R126, RZ ;  /* 0x0000007e0834723c */ /* 0x000fe200000418ff */
[----:B------:R-:W-:Y:S01]  /*7f10*/  IMAD.MOV.U32 R127, RZ, RZ, R100 ;  /* 0x000000ffff7f7224 */ /* 0x000fe200078e0064 */
[----:B------:R-:W-:-:S06]  /*7f20*/  MOV R126, R60 ;  /* 0x0000003c007e7202 */ /* 0x000fcc0000000f00 */
[----:B------:R-:W-:Y:S01]  /*7f30*/  HMMA.16816.F32.BF16 R100, R4, R80, R24 ;  /* 0x000000500464723c */ /* 0x000fe20000041818 */
[----:B------:R-:W-:Y:S01]  /*7f40*/  MOV R80, R220 ;  /* 0x000000dc00507202 */ /* 0x000fe20000000f00 */
[----:B------:R-:W-:Y:S01]  /*7f50*/  LDSM.16.MT88.4 R24, [R59+0x1000] ;  /* 0x001000003b18783b */ /* 0x000fe20000004200 */
[----:B------:R1:W-:Y:S01]  /*7f60*/  MUFU.EX2 R220, R3 ;  /* 0x0000000300dc7308 */ /* 0x0003e20000000800 */
[----:B------:R-:W-:Y:S01]  /*7f70*/  MOV R81, R138 ;  /* 0x0000008a00517202 */ /* 0x000fe20000000f00 */
[----:B------:R-:W-:-:S03]  /*7f80*/  IMAD.MOV.U32 R138, RZ, RZ, R214 ;  /* 0x000000ffff8a7224 */ /* 0x000fc600078e00d6 */
[----:B------:R-:W-:Y:S01]  /*7f90*/  HMMA.16816.F32.BF16 R64, R4, R86, R64 ;  /* 0x000000560440723c */ /* 0x000fe20000041840 */
[----:B------:R-:W-:-:S07]  /*7fa0*/  MOV R87, R57 ;  /* 0x0000003900577202 */ /* 0x000fce0000000f00 */
[----:B------:R-:W-:Y:S01]  /*7fb0*/  HMMA.16816.F32.BF16 R52, R4, R78, R52 ;  /* 0x0000004e0434723c */ /* 0x000fe20000041834 */
[----:B------:R-:W-:Y:S01]  /*7fc0*/  MOV R78, R145 ;  /* 0x00000091004e7202 */ /* 0x000fe20000000f00 */
[----:B------:R-:W-:Y:S02]  /*7fd0*/  IMAD.MOV.U32 R79, RZ, RZ, R251 ;  /* 0x000000ffff4f7224 */ /* 0x000fe400078e00fb */
[----:B-1----:R-:W-:Y:S01]  /*7fe0*/  FFMA.FTZ R3, R163, UR6, -R2 ;  /* 0x00000006a3037c23 */ /* 0x002fe20008010802 */
[----:B------:R-:W-:-:S03]  /*7ff0*/  MOV R163, R213 ;  /* 0x000000d500a37202 */ /* 0x000fc60000000f00 */
[----:B------:R1:W-:Y:S01]  /*8000*/  MUFU.EX2 R221, R3 ;  /* 0x0000000300dd7308 */ /* 0x0003e20000000800 */
[C---:B------:R-:W-:Y:S08]  /*8010*/  HMMA.16816.F32.BF16 R12, R8.reuse, R108, RZ ;  /* 0x0000006c080c723c */ /* 0x040ff000000418ff */
[----:B------:R-:W-:Y:S01]  /*8020*/  HMMA.16816.F32.BF16 R60, R8, R118, RZ ;  /* 0x00000076083c723c */ /* 0x000fe200000418ff */
[----:B-1----:R-:W-:-:S07]  /*8030*/  FFMA.FTZ R3, R174, UR6, -R0 ;  /* 0x00000006ae037c23 */ /* 0x002fce0008010800 */
[----:B------:R-:W-:Y:S01]  /*8040*/  HMMA.16816.F32.BF16 R8, R8, R110, RZ ;  /* 0x0000006e0808723c */ /* 0x000fe200000418ff */
[----:B------:R1:W-:Y:S07]  /*8050*/  MUFU.EX2 R214, R3 ;  /* 0x0000000300d67308 */ /* 0x0003ee0000000800 */
[C---:B------:R-:W-:Y:S01]  /*8060*/  HMMA.16816.F32.BF16 R96, R4.reuse, R76, R28 ;  /* 0x0000004c0460723c */ /* 0x040fe2000004181c */
[----:B------:R-:W-:Y:S01]  /*8070*/  IMAD.MOV.U32 R77, RZ, RZ, R138 ;  /* 0x000000ffff4d7224 */ /* 0x000fe200078e008a */
[----:B------:R-:W-:Y:S01]  /*8080*/  MOV R76, R250 ;  /* 0x000000fa004c7202 */ /* 0x000fe20000000f00 */
[----:B------:R-:W-:Y:S05]  /*8090*/  LDSM.16.MT88.4 R28, [R133+0xf000] ;  /* 0x00f00000851c783b */ /* 0x000fea0000004200 */
[----:B------:R-:W-:Y:S01]  /*80a0*/  HMMA.16816.F32.BF16 R108, R4, R72, R48 ;  /* 0x00000048046c723c */ /* 0x000fe20000041830 */
[----:B-1----:R-:W-:-:S04]  /*80b0*/  FFMA.FTZ R3, R173, UR6, -R0 ;  /* 0x00000006ad037c23 */ /* 0x002fc80008010800 */
[----:B------:R1:W4:Y:S03]  /*80c0*/  MUFU.EX2 R215, R3 ;  /* 0x0000000300d77308 */ /* 0x0003260000000800 */
[C---:B------:R-:W-:Y:S08]  /*80d0*/  HMMA.16816.F32.BF16 R72, R4.reuse, R74, R40 ;  /* 0x0000004a0448723c */ /* 0x040ff00000041828 */
[----:B------:R-:W-:Y:S01]  /*80e0*/  HMMA.16816.F32.BF16 R116, R4, R88, R12 ;  /* 0x000000580474723c */ /* 0x000fe2000004180c */
[----:B------:R-:W2:Y:S01]  /*80f0*/  LDSM.16.MT88.4 R12, [R45+0xf000] ;  /* 0x00f000002d0c783b */ /* 0x000ea20000004200 */
[----:B-1----:R-:W-:-:S06]  /*8100*/  FFMA.FTZ R3, R170, UR6, -R0 ;  /* 0x00000006aa037c23 */ /* 0x002fcc0008010800 */
[C---:B------:R-:W-:Y:S01]  /*8110*/  HMMA.16816.F32.BF16 R68, R4.reuse, R70, R32 ;  /* 0x000000460444723c */ /* 0x040fe20000041820 */
[----:B------:R-:W1:Y:S01]  /*8120*/  LDSM.16.MT88.4 R32, [R44+0x3000] ;  /* 0x003000002c20783b */ /* 0x000e620000004200 */
[----:B------:R4:W-:Y:S06]  /*8130*/  MUFU.EX2 R216, R3 ;  /* 0x0000000300d87308 */ /* 0x0009ec0000000800 */
[----:B------:R-:W-:Y:S01]  /*8140*/  HMMA.16816.F32.BF16 R60, R4, R82, R60 ;  /* 0x00000052043c723c */ /* 0x000fe2000004183c */
[----:B------:R-:W-:Y:S01]  /*8150*/  IMAD.MOV.U32 R82, RZ, RZ, R249 ;  /* 0x000000ffff527224 */ /* 0x000fe200078e00f9 */
[----:B------:R-:W-:-:S06]  /*8160*/  MOV R83, R248 ;  /* 0x000000f800537202 */ /* 0x000fcc0000000f00 */
[----:B------:R-:W-:Y:S01]  /*8170*/  HMMA.16816.F32.BF16 R40, R4, R90, R8 ;  /* 0x0000005a0428723c */ /* 0x000fe20000041808 */
[----:B---3--:R-:W-:Y:S02]  /*8180*/  F2FP.BF16.F32.PACK_AB R8, R219, R218 ;  /* 0x000000dadb08723e */ /* 0x008fe400000010ff */
[----:B----4-:R-:W-:Y:S01]  /*8190*/  F2FP.BF16.F32.PACK_AB R9, R215, R214 ;  /* 0x000000d6d709723e */ /* 0x010fe200000010ff */
[----:B------:R-:W-:Y:S01]  /*81a0*/  FFMA.FTZ R3, R168, UR6, -R0 ;  /* 0x00000006a8037c23 */ /* 0x000fe20008010800 */
[----:B------:R-:W-:-:S03]  /*81b0*/  F2FP.BF16.F32.PACK_AB R10, R221, R220 ;  /* 0x000000dcdd0a723e */ /* 0x000fc600000010ff */
[----:B------:R3:W4:Y:S02]  /*81c0*/  MUFU.EX2 R217, R3 ;  /* 0x0000000300d97308 */ /* 0x0007240000000800 */
[----:B---3--:R-:W-:Y:S01]  /*81d0*/  FFMA.FTZ R3, R177, UR6, -R17 ;  /* 0x00000006b1037c23 */ /* 0x008fe20008010811 */
[----:B------:R-:W-:Y:S01]  /*81e0*/  IMAD.MOV.U32 R177, RZ, RZ, R162 ;  /* 0x000000ffffb17224 */ /* 0x000fe200078e00a2 */
[----:B------:R-:W-:-:S04]  /*81f0*/  MOV R162, R212 ;  /* 0x000000d400a27202 */ /* 0x000fc80000000f00 */
[----:B------:R3:W-:Y:S01]  /*8200*/  MUFU.EX2 R212, R3 ;  /* 0x0000000300d47308 */ /* 0x0007e20000000800 */
[----:B----4-:R-:W-:-:S07]  /*8210*/  F2FP.BF16.F32.PACK_AB R11, R217, R216 ;  /* 0x000000d8d90b723e */ /* 0x010fce00000010ff */
[C---:B--2---:R-:W-:Y:S08]  /*8220*/  HMMA.16816.F32.BF16 R164, R8.reuse, R20, R164 ;  /* 0x0000001408a4723c */ /* 0x044ff000000418a4 */
[----:B------:R-:W-:Y:S01]  /*8230*/  HMMA.16816.F32.BF16 R48, R8, R22, R140 ;  /* 0x000000160830723c */ /* 0x000fe2000004188c */
[----:B---3--:R-:W-:-:S04]  /*8240*/  FFMA.FTZ R3, R175, UR6, -R17 ;  /* 0x00000006af037c23 */ /* 0x008fc80008010811 */
[----:B------:R2:W3:Y:S03]  /*8250*/  MUFU.EX2 R213, R3 ;  /* 0x0000000300d57308 */ /* 0x0004e60000000800 */
[----:B------:R-:W-:Y:S01]  /*8260*/  HMMA.16816.F32.BF16 R248, R8, R12, R92 ;  /* 0x0000000c08f8723c */ /* 0x000fe2000004185c */
[--C-:B--2---:R-:W-:Y:S01]  /*8270*/  FFMA.FTZ R3, R176, UR6, -R17.reuse ;  /* 0x00000006b0037c23 */ /* 0x104fe20008010811 */
[----:B------:R-:W-:Y:S01]  /*8280*/  IMAD.MOV.U32 R176, RZ, RZ, R146 ;  /* 0x000000ffffb07224 */ /* 0x000fe200078e0092 */
[----:B---3--:R-:W-:Y:S02]  /*8290*/  F2FP.BF16.F32.PACK_AB R4, R213, R212 ;  /* 0x000000d4d504723e */ /* 0x008fe400000010ff */
[----:B------:R2:W-:Y:S02]  /*82a0*/  MUFU.EX2 R146, R3 ;  /* 0x0000000300927308 */ /* 0x0005e40000000800 */
[----:B--2---:R-:W-:Y:S01]  /*82b0*/  FFMA.FTZ R3, R178, UR6, -R17 ;  /* 0x00000006b2037c23 */ /* 0x004fe20008010811 */
[----:B------:R-:W-:-:S05]  /*82c0*/  IMAD.MOV.U32 R178, RZ, RZ, R247 ;  /* 0x000000ffffb27224 */ /* 0x000fca00078e00f7 */
[----:B------:R2:W3:Y:S02]  /*82d0*/  MUFU.EX2 R145, R3 ;  /* 0x0000000300917308 */ /* 0x0004e40000000800 */
[----:B--2---:R-:W-:Y:S01]  /*82e0*/  FFMA.FTZ R3, R183, UR6, -R16 ;  /* 0x00000006b7037c23 */ /* 0x004fe20008010810 */
[----:B---3--:R-:W-:-:S05]  /*82f0*/  F2FP.BF16.F32.PACK_AB R6, R145, R146 ;  /* 0x000000929106723e */ /* 0x008fca00000010ff */
[----:B------:R2:W-:Y:S02]  /*8300*/  MUFU.EX2 R139, R3 ;  /* 0x00000003008b7308 */ /* 0x0005e40000000800 */
[----:B--2---:R-:W-:Y:S01]  /*8310*/  FFMA.FTZ R3, R185, UR6, -R16 ;  /* 0x00000006b9037c23 */ /* 0x004fe20008010810 */
[----:B------:R-:W-:-:S05]  /*8320*/  IMAD.MOV.U32 R185, RZ, RZ, R246 ;  /* 0x000000ffffb97224 */ /* 0x000fca00078e00f6 */
[----:B------:R2:W3:Y:S02]  /*8330*/  MUFU.EX2 R57, R3 ;  /* 0x0000000300397308 */ /* 0x0004e40000000800 */
[----:B--2---:R-:W-:Y:S01]  /*8340*/  FFMA.FTZ R3, R186, UR6, -R16 ;  /* 0x00000006ba037c23 */ /* 0x004fe20008010810 */
[----:B---3--:R-:W-:Y:S02]  /*8350*/  F2FP.BF16.F32.PACK_AB R5, R57, R139 ;  /* 0x0000008b3905723e */ /* 0x008fe400000010ff */
[----:B------:R-:W-:-:S03]  /*8360*/  MOV R186, R245 ;  /* 0x000000f500ba7202 */ /* 0x000fc60000000f00 */
[----:B------:R2:W-:Y:S01]  /*8370*/  MUFU.EX2 R137, R3 ;  /* 0x0000000300897308 */ /* 0x0005e20000000800 */
[----:B------:R-:W-:Y:S01]  /*8380*/  HMMA.16816.F32.BF16 R244, R8, R14, R128 ;  /* 0x0000000e08f4723c */ /* 0x000fe20000041880 */
[----:B--2---:R-:W-:-:S06]  /*8390*/  FFMA.FTZ R3, R182, UR6, -R16 ;  /* 0x00000006b6037c23 */ /* 0x004fcc0008010810 */
[----:B------:R-:W2:Y:S02]  /*83a0*/  MUFU.EX2 R138, R3 ;  /* 0x00000003008a7308 */ /* 0x000ea40000000800 */
[----:B--2---:R-:W-:-:S07]  /*83b0*/  F2FP.BF16.F32.PACK_AB R7, R138, R137 ;  /* 0x000000898a07723e */ /* 0x004fce00000010ff */
        /* <DEDUP_REMOVED lines=21> */
[----:B------:R-:W3:Y:S01]  /*8510*/  LDL.LU R234, [R1+0x8c] ;  /* 0x00008c0001ea7983 */ /* 0x000ee20000300800 */
[C---:B------:R-:W-:Y:S03]  /*8520*/  HMMA.16816.F32.BF16 R172, R4.reuse, R22, R188 ;  /* 0x0000001604ac723c */ /* 0x040fe600000418bc */
[----:B------:R-:W4:Y:S01]  /*8530*/  LDL.LU R121, [R1+0x10] ;  /* 0x0000100001797983 */ /* 0x000f220000300800 */
        /* <DEDUP_REMOVED lines=10> */
[----:B------:R-:W3:Y:S01]  /*85e0*/  LDL.LU R223, [R1+0x88] ;  /* 0x0000880001df7983 */ /* 0x000ee20000300800 */
[----:B------:R-:W-:Y:S01]  /*85f0*/  IMAD.MOV.U32 R126, RZ, RZ, R120 ;  /* 0x000000ffff7e7224 */ /* 0x000fe200078e0078 */
[----:B------:R-:W-:Y:S01]  /*8600*/  HMMA.16816.F32.BF16 R88, R4, R12, R224 ;  /* 0x0000000c0458723c */ /* 0x000fe200000418e0 */
[----:B------:R-:W-:Y:S01]  /*8610*/  IMAD.MOV.U32 R183, RZ, RZ, R178 ;  /* 0x000000ffffb77224 */ /* 0x000fe200078e00b2 */
[----:B------:R-:W-:Y:S01]  /*8620*/  MOV R178, R176 ;  /* 0x000000b000b27202 */ /* 0x000fe20000000f00 */
[----:B------:R-:W-:Y:S01]  /*8630*/  IMAD.MOV.U32 R120, RZ, RZ, R235 ;  /* 0x000000ffff787224 */ /* 0x000fe200078e00eb */
[----:B------:R-:W1:Y:S01]  /*8640*/  LDSM.16.MT88.4 R20, [R133+0xd000] ;  /* 0x00d000008514783b */ /* 0x000e620000004200 */
[----:B------:R-:W-:Y:S01]  /*8650*/  IMAD.MOV.U32 R176, RZ, RZ, R84 ;  /* 0x000000ffffb07224 */ /* 0x000fe200078e0054 */
[----:B------:R-:W-:-:S02]  /*8660*/  MOV R84, R36 ;  /* 0x0000002400547202 */ /* 0x000fc40000000f00 */
[----:B------:R-:W3:Y:S01]  /*8670*/  LDL.LU R235, [R1+0x84] ;  /* 0x0000840001eb7983 */ /* 0x000ee20000300800 */
        /* <DEDUP_REMOVED lines=18> */
[----:B------:R-:W4:Y:S01]  /*87a0*/  LDSM.16.MT88.4 R12, [R44+0x1000] ;  /* 0x001000002c0c783b */ /* 0x000f220000004200 */
[----:B------:R-:W-:-:S04]  /*87b0*/  MOV R129, R39 ;  /* 0x0000002700817202 */ /* 0x000fc80000000f00 */
[C---:B-1----:R-:W-:Y:S08]  /*87c0*/  HMMA.16816.F32.BF16 R140, R4.reuse, R34, R152 ;  /* 0x00000022048c723c */ /* 0x042ff00000041898 */
[C---:B------:R-:W-:Y:S08]  /*87d0*/  HMMA.16816.F32.BF16 R200, R4.reuse, R24, R200 ;  /* 0x0000001804c8723c */ /* 0x040ff000000418c8 */
[----:B------:R-:W-:Y:S01]  /*87e0*/  HMMA.16816.F32.BF16 R148, R4, R20, R148 ;  /* 0x000000140494723c */ /* 0x000fe20000041894 */
[----:B--2---:R-:W-:Y:S01]  /*87f0*/  MOV R37, R123 ;  /* 0x0000007b00257202 */ /* 0x004fe20000000f00 */
[----:B------:R-:W-:Y:S01]  /*8800*/  IMAD.MOV.U32 R123, RZ, RZ, R47 ;  /* 0x000000ffff7b7224 */ /* 0x000fe200078e002f */
[----:B------:R-:W-:-:S02]  /*8810*/  MOV R47, R46 ;  /* 0x0000002e002f7202 */ /* 0x000fc40000000f00 */
[----:B----4-:R-:W-:Y:S01]  /*8820*/  MOV R122, R121 ;  /* 0x00000079007a7202 */ /* 0x010fe20000000f00 */
[----:B------:R-:W2:Y:S01]  /*8830*/  LDL.LU R46, [R1+0xc] ;  /* 0x00000c00012e7983 */ /* 0x000ea20000300800 */
[----:B------:R-:W-:Y:S01]  /*8840*/  MOV R121, R222 ;  /* 0x000000de00797202 */ /* 0x000fe20000000f00 */
[C---:B------:R-:W-:Y:S01]  /*8850*/  HMMA.16816.F32.BF16 R156, R4.reuse, R22, R236 ;  /* 0x00000016049c723c */ /* 0x040fe200000418ec */
[----:B------:R-:W-:Y:S01]  /*8860*/  MOV R80, R123 ;  /* 0x0000007b00507202 */ /* 0x000fe20000000f00 */
[----:B------:R-:W-:Y:S01]  /*8870*/  IMAD.MOV.U32 R85, RZ, RZ, R122 ;  /* 0x000000ffff557224 */ /* 0x000fe200078e007a */
[----:B------:R-:W-:Y:S01]  /*8880*/  MOV R36, R121 ;  /* 0x0000007900247202 */ /* 0x000fe20000000f00 */
[----:B------:R-:W-:Y:S01]  /*8890*/  IMAD.MOV.U32 R163, RZ, RZ, R37 ;  /* 0x000000ffffa37224 */ /* 0x000fe200078e0025 */
[----:B------:R-:W4:Y:S03]  /*88a0*/  LDL.LU R222, [R1+0x80] ;  /* 0x0000800001de7983 */ /* 0x000f260000300800 */
        /* <DEDUP_REMOVED lines=17> */
[----:B------:R-:W-:Y:S01]  /*89c0*/  MOV R85, R80 ;  /* 0x0000005000557202 */ /* 0x000fe20000000f00 */
[----:B------:R-:W-:Y:S01]  /*89d0*/  IMAD.MOV.U32 R80, RZ, RZ, R36 ;  /* 0x000000ffff507224 */ /* 0x000fe200078e0024 */
[----:B------:R-:W-:Y:S01]  /*89e0*/  MOV R36, R37 ;  /* 0x0000002500247202 */ /* 0x000fe20000000f00 */
[----:B------:R-:W-:Y:S01]  /*89f0*/  IMAD.MOV.U32 R37, RZ, RZ, R38 ;  /* 0x000000ffff257224 */ /* 0x000fe200078e0026 */
[----:B------:R1:W5:Y:S01]  /*8a00*/  LDL.LU R136, [R1+0x7c] ;  /* 0x00007c0001887983 */ /* 0x0003620000300800 */
[----:B------:R-:W-:-:S03]  /*8a10*/  MOV R38, R252 ;  /* 0x000000fc00267202 */ /* 0x000fc60000000f00 */
[----:B------:R-:W3:Y:S01]  /*8a20*/  LDL.LU R252, [R1+0x78] ;  /* 0x0000780001fc7983 */ /* 0x000ee20000300800 */
[----:B------:R-:W-:Y:S01]  /*8a30*/  MOV R241, R178 ;  /* 0x000000b200f17202 */ /* 0x000fe20000000f00 */
[----:B------:R-:W-:Y:S01]  /*8a40*/  IMAD.MOV.U32 R242, RZ, RZ, R177 ;  /* 0x000000fffff27224 */ /* 0x000fe200078e00b1 */
[----:B------:R-:W-:Y:S01]  /*8a50*/  MOV R130, R83 ;  /* 0x0000005300827202 */ /* 0x000fe20000000f00 */
[----:B------:R-:W-:Y:S01]  /*8a60*/  IMAD.MOV.U32 R178, RZ, RZ, R82 ;  /* 0x000000ffffb27224 */ /* 0x000fe200078e0052 */
[----:B------:R-:W-:Y:S01]  /*8a70*/  MOV R177, R163 ;  /* 0x000000a300b17202 */ /* 0x000fe20000000f00 */
[----:B------:R-:W-:Y:S01]  /*8a80*/  IMAD.MOV.U32 R163, RZ, RZ, R36 ;  /* 0x000000ffffa37224 */ /* 0x000fe200078e0024 */
[----:B------:R-:W-:Y:S01]  /*8a90*/  MOV R83, R37 ;  /* 0x0000002500537202 */ /* 0x000fe20000000f00 */
[----:B------:R-:W-:Y:S02]  /*8aa0*/  IMAD.MOV.U32 R82, RZ, RZ, R38 ;  /* 0x000000ffff527224 */ /* 0x000fe400078e0026 */
[----:B------:R-:W1:Y:S01]  /*8ab0*/  LDSM.16.MT88.4 R36, [R59+0x3000] ;  /* 0x003000003b24783b */ /* 0x000e620000004200 */
        /* <DEDUP_REMOVED lines=9> */
[C---:B------:R-:W-:Y:S08]  /*8b50*/  HMMA.16816.F32.BF16 R76, R4.reuse, R28, R76 ;  /* 0x0000001c044c723c */ /* 0x040ff0000004184c */
[C---:B------:R-:W-:Y:S08]  /*8b60*/  HMMA.16816.F32.BF16 R188, R4.reuse, R14, R228 ;  /* 0x0000000e04bc723c */ /* 0x040ff000000418e4 */
[C---:B------:R-:W-:Y:S08]  /*8b70*/  HMMA.16816.F32.BF16 R204, R4.reuse, R26, R204 ;  /* 0x0000001a04cc723c */ /* 0x040ff000000418cc */
[----:B------:R-:W-:Y:S01]  /*8b80*/  HMMA.16816.F32.BF16 R84, R4, R30, R208 ;  /* 0x0000001e0454723c */ /* 0x000fe200000418d0 */
[----:B------:R-:W-:-:S07]  /*8b90*/  MOV R209, R240 ;  /* 0x000000f000d17202 */ /* 0x000fce0000000f00 */
[C---:B-1----:R-:W-:Y:S08]  /*8ba0*/  HMMA.16816.F32.BF16 R180, R4.reuse, R36, R180 ;  /* 0x0000002404b4723c */ /* 0x042ff000000418b4 */
[----:B------:R-:W-:Y:S01]  /*8bb0*/  HMMA.16816.F32.BF16 R152, R4, R38, R196 ;  /* 0x000000260498723c */ /* 0x000fe200000418c4 */
[----:B------:R-:W-:Y:S01]  /*8bc0*/  MOV R7, R224 ;  /* 0x000000e000077202 */ /* 0x000fe20000000f00 */
[----:B------:R-:W-:Y:S01]  /*8bd0*/  IMAD.MOV.U32 R6, RZ, RZ, R225 ;  /* 0x000000ffff067224 */ /* 0x000fe200078e00e1 */
[----:B------:R-:W-:Y:S01]  /*8be0*/  MOV R5, R226 ;  /* 0x000000e200057202 */ /* 0x000fe20000000f00 */
[----:B------:R-:W-:-:S04]  /*8bf0*/  IMAD.MOV.U32 R4, RZ, RZ, R227 ;  /* 0x000000ffff047224 */ /* 0x000fc800078e00e3 */
[C---:B------:R-:W-:Y:S01]  /*8c00*/  HMMA.16816.F32.BF16 R224, R8.reuse, R20, R108 ;  /* 0x0000001408e0723c */ /* 0x040fe2000004186c */
[----:B------:R-:W-:Y:S02]  /*8c10*/  IMAD.MOV.U32 R109, RZ, RZ, R3 ;  /* 0x000000ffff6d7224 */ /* 0x000fe400078e0003 */
[----:B------:R-:W-:Y:S01]  /*8c20*/  FFMA.FTZ R3, R194, UR6, -R2 ;  /* 0x00000006c2037c23 */ /* 0x000fe20008010802 */
[----:B------:R-:W-:Y:S01]  /*8c30*/  MOV R111, R241 ;  /* 0x000000f1006f7202 */ /* 0x000fe20000000f00 */
[----:B------:R-:W-:Y:S01]  /*8c40*/  IMAD.MOV.U32 R20, RZ, RZ, R242 ;  /* 0x000000ffff147224 */ /* 0x000fe200078e00f2 */
[----:B------:R-:W-:Y:S02]  /*8c50*/  MOV R108, R243 ;  /* 0x000000f3006c7202 */ /* 0x000fe40000000f00 */
[C---:B------:R-:W-:Y:S01]  /*8c60*/  HMMA.16816.F32.BF16 R240, R8.reuse, R24, R96 ;  /* 0x0000001808f0723c */ /* 0x040fe20000041860 */
[----:B------:R1:W-:Y:S07]  /*8c70*/  MUFU.EX2 R25, R3 ;  /* 0x0000000300197308 */ /* 0x0003ee0000000800 */
[C---:B------:R-:W-:Y:S08]  /*8c80*/  HMMA.16816.F32.BF16 R196, R8.reuse, R22, R72 ;  /* 0x0000001608c4723c */ /* 0x040ff00000041848 */
[C---:B------:R-:W-:Y:S01]  /*8c90*/  HMMA.16816.F32.BF16 R52, R8.reuse, R26, R52 ;  /* 0x0000001a0834723c */ /* 0x040fe20000041834 */
[----:B------:R-:W-:Y:S01]  /*8ca0*/  MOV R110, R47 ;  /* 0x0000002f006e7202 */ /* 0x000fe20000000f00 */
[----:B-1----:R-:W-:Y:S01]  /*8cb0*/  FFMA.FTZ R3, R195, UR6, -R2 ;  /* 0x00000006c3037c23 */ /* 0x002fe20008010802 */
[----:B------:R-:W-:Y:S01]  /*8cc0*/  IMAD.MOV.U32 R208, RZ, RZ, R233 ;  /* 0x000000ffffd07224 */ /* 0x000fe200078e00e9 */
[----:B------:R-:W-:Y:S01]  /*8cd0*/  MOV R211, R238 ;  /* 0x000000ee00d37202 */ /* 0x000fe20000000f00 */
[----:B------:R-:W-:Y:S01]  /*8ce0*/  IMAD.MOV.U32 R210, RZ, RZ, R239 ;  /* 0x000000ffffd27224 */ /* 0x000fe200078e00ef */
[----:B------:R-:W-:Y:S01]  /*8cf0*/  LDSM.16.MT88.4 R96, [R45+0xf800] ;  /* 0x00f800002d60783b */ /* 0x000fe20000004200 */
[----:B------:R-:W-:Y:S01]  /*8d00*/  IMAD.MOV.U32 R128, RZ, RZ, R58 ;  /* 0x000000ffff807224 */ /* 0x000fe200078e003a */
[C---:B------:R-:W-:Y:S08]  /*8d10*/  HMMA.16816.F32.BF16 R228, R8.reuse, R14, R68 ;  /* 0x0000000e08e4723c */ /* 0x040ff00000041844 */
[C---:B------:R-:W-:Y:S08]  /*8d20*/  HMMA.16816.F32.BF16 R100, R8.reuse, R28, R100 ;  /* 0x0000001c0864723c */ /* 0x040ff00000041864 */
[C---:B------:R-:W-:Y:S01]  /*8d30*/  HMMA.16816.F32.BF16 R60, R8.reuse, R30, R60 ;  /* 0x0000001e083c723c */ /* 0x040fe2000004183c */
[----:B------:R1:W5:Y:S07]  /*8d40*/  LDL.LU R58, [R1+0x74] ;  /* 0x00007400013a7983 */ /* 0x00036e0000300800 */
[C---:B------:R-:W-:Y:S08]  /*8d50*/  HMMA.16816.F32.BF16 R236, R8.reuse, R12, R104 ;  /* 0x0000000c08ec723c */ /* 0x040ff00000041868 */
[C---:B------:R-:W-:Y:S08]  /*8d60*/  HMMA.16816.F32.BF16 R116, R8.reuse, R36, R116 ;  /* 0x000000240874723c */ /* 0x040ff00000041874 */
[C---:B------:R-:W-:Y:S08]  /*8d70*/  HMMA.16816.F32.BF16 R64, R8.reuse, R34, R64 ;  /* 0x000000220840723c */ /* 0x040ff00000041840 */
[C---:B------:R-:W-:Y:S01]  /*8d80*/  HMMA.16816.F32.BF16 R40, R8.reuse, R38, R40 ;  /* 0x000000260828723c */ /* 0x040fe20000041828 */
[----:B------:R-:W-:Y:S01]  /*8d90*/  MOV R71, R83 ;  /* 0x0000005300477202 */ /* 0x000fe20000000f00 */
[----:B------:R1:W5:Y:S06]  /*8da0*/  LDL.LU R233, [R1+0x70] ;  /* 0x0000700001e97983 */ /* 0x00036c0000300800 */
[----:B------:R-:W-:Y:S01]  /*8db0*/  HMMA.16816.F32.BF16 R28, R8, R32, R112 ;  /* 0x00000020081c723c */ /* 0x000fe20000041870 */
[----:B------:R-:W-:Y:S01]  /*8dc0*/  LDSM.16.MT88.4 R112, [R44+0x3800] ;  /* 0x003800002c70783b */ /* 0x000fe20000004200 */
[----:B------:R-:W-:Y:S01]  /*8dd0*/  MOV R9, R127 ;  /* 0x0000007f00097202 */ /* 0x000fe20000000f00 */
[----:B------:R-:W-:-:S02]  /*8de0*/  IMAD.MOV.U32 R8, RZ, RZ, R162 ;  /* 0x000000ffff087224 */ /* 0x000fc400078e00a2 */
[----:B--2---:R-:W-:Y:S02]  /*8df0*/  IMAD.MOV.U32 R75, RZ, RZ, R46 ;  /* 0x000000ffff4b7224 */ /* 0x004fe400078e002e */
[----:B------:R2:W-:Y:S02]  /*8e00*/  MUFU.EX2 R46, R3 ;  /* 0x00000003002e7308 */ /* 0x0005e40000000800 */
[--C-:B--2---:R-:W-:Y:S01]  /*8e10*/  FFMA.FTZ R3, R193, UR6, -R2.reuse ;  /* 0x00000006c1037c23 */ /* 0x104fe20008010802 */
[----:B------:R-:W-:Y:S02]  /*8e20*/  FFMA.FTZ R2, R192, UR6, -R2 ;  /* 0x00000006c0027c23 */ /* 0x000fe40008010802 */
[----:B------:R2:W-:Y:S03]  /*8e30*/  LDSM.16.MT88.4 R192, [R44+0x1800] ;  /* 0x001800002cc0783b */ /* 0x0005e60000004200 */
[----:B------:R1:W-:Y:S02]  /*8e40*/  MUFU.EX2 R26, R2 ;  /* 0x00000002001a7308 */ /* 0x0003e40000000800 */
[----:B-1----:R-:W-:-:S06]  /*8e50*/  FFMA.FTZ R2, R147, UR6, -R0 ;  /* 0x0000000693027c23 */ /* 0x002fcc0008010800 */
[----:B------:R1:W-:Y:S02]  /*8e60*/  MUFU.EX2 R21, R2 ;  /* 0x0000000200157308 */ /* 0x0003e40000000800 */
[----:B-1----:R-:W-:-:S06]  /*8e70*/  FFMA.FTZ R2, R160, UR6, -R0 ;  /* 0x00000006a0027c23 */ /* 0x002fcc0008010800 */
[----:B------:R1:W-:Y:S02]  /*8e80*/  MUFU.EX2 R23, R2 ;  /* 0x0000000200177308 */ /* 0x0003e40000000800 */
[--C-:B-1----:R-:W-:Y:S01]  /*8e90*/  FFMA.FTZ R2, R19, UR6, -R0.reuse ;  /* 0x0000000613027c23 */ /* 0x102fe20008010800 */
[----:B------:R-:W-:-:S05]  /*8ea0*/  FFMA.FTZ R0, R18, UR6, -R0 ;  /* 0x0000000612007c23 */ /* 0x000fca0008010800 */
[----:B------:R1:W-:Y:S02]  /*8eb0*/  MUFU.EX2 R22, R0 ;  /* 0x0000000000167308 */ /* 0x0003e40000000800 */
[----:B-1----:R-:W-:Y:S01]  /*8ec0*/  FFMA.FTZ R0, R75, UR6, -R17 ;  /* 0x000000064b007c23 */ /* 0x002fe20008010811 */
[----:B------:R-:W-:Y:S01]  /*8ed0*/  MOV R75, R20 ;  /* 0x00000014004b7202 */ /* 0x000fe20000000f00 */
[----:B------:R-:W-:-:S04]  /*8ee0*/  IMAD.MOV.U32 R20, RZ, RZ, R108 ;  /* 0x000000ffff147224 */ /* 0x000fc800078e006c */
[----:B------:R3:W-:Y:S01]  /*8ef0*/  MUFU.EX2 R18, R0 ;  /* 0x0000000000127308 */ /* 0x0007e20000000800 */
        /* <DEDUP_REMOVED lines=8> */
[----:B---3--:R-:W-:-:S04]  /*8f80*/  FFMA.FTZ R0, R252, UR6, -R17 ;  /* 0x00000006fc007c23 */ /* 0x008fc80008010811 */
[----:B------:R1:W-:Y:S01]  /*8f90*/  MUFU.EX2 R19, R0 ;  /* 0x0000000000137308 */ /* 0x0003e20000000800 */
[----:B------:R-:W-:Y:S01]  /*8fa0*/  MOV R208, R209 ;  /* 0x000000d100d07202 */ /* 0x000fe20000000f00 */
[----:B------:R-:W-:Y:S01]  /*8fb0*/  IMAD.MOV.U32 R209, RZ, RZ, R210 ;  /* 0x000000ffffd17224 */ /* 0x000fe200078e00d2 */
[----:B------:R-:W-:Y:S01]  /*8fc0*/  MOV R210, R211 ;  /* 0x000000d300d27202 */ /* 0x000fe20000000f00 */
[----:B------:R-:W-:Y:S01]  /*8fd0*/  IMAD.MOV.U32 R211, RZ, RZ, R128 ;  /* 0x000000ffffd37224 */ /* 0x000fe200078e0080 */
[----:B------:R-:W-:Y:S01]  /*8fe0*/  MOV R128, R129 ;  /* 0x0000008100807202 */ /* 0x000fe20000000f00 */
[----:B------:R-:W-:Y:S02]  /*8ff0*/  IMAD.MOV.U32 R129, RZ, RZ, R125 ;  /* 0x000000ffff817224 */ /* 0x000fe400078e007d */
[----:B-1----:R-:W-:Y:S01]  /*9000*/  FFMA.FTZ R0, R75, UR6, -R17 ;  /* 0x000000064b007c23 */ /* 0x002fe20008010811 */
        /* <DEDUP_REMOVED lines=11> */
[----:B------:R-:W-:-:S02]  /*90c0*/  IMAD.MOV.U32 R74, RZ, RZ, R20 ;  /* 0x000000ffff4a7224 */ /* 0x000fc400078e0014 */
[----:B------:R-:W-:Y:S01]  /*90d0*/  IMAD.MOV.U32 R210, RZ, RZ, R211 ;  /* 0x000000ffffd27224 */ /* 0x000fe200078e00d3 */
[----:B------:R-:W-:Y:S01]  /*90e0*/  MOV R211, R128 ;  /* 0x0000008000d37202 */ /* 0x000fe20000000f00 */
[----:B------:R-:W-:Y:S01]  /*90f0*/  IMAD.MOV.U32 R128, RZ, RZ, R129 ;  /* 0x000000ffff807224 */ /* 0x000fe200078e0081 */
[----:B------:R-:W-:Y:S01]  /*9100*/  MOV R129, R130 ;  /* 0x0000008200817202 */ /* 0x000fe20000000f00 */
[----:B------:R1:W-:Y:S01]  /*9110*/  MUFU.EX2 R20, R0 ;  /* 0x0000000000147308 */ /* 0x0003e20000000800 */
        /* <DEDUP_REMOVED lines=12> */
[----:B------:R-:W-:Y:S01]  /*91e0*/  IMAD.MOV.U32 R74, RZ, RZ, R110 ;  /* 0x000000ffff4a7224 */ /* 0x000fe200078e006e */
[----:B------:R-:W-:Y:S02]  /*91f0*/  MOV R110, R4 ;  /* 0x00000004006e7202 */ /* 0x000fe40000000f00 */
        /* <DEDUP_REMOVED lines=9> */
[----:B------:R-:W-:-:S02]  /*9290*/  MOV R130, R179 ;  /* 0x000000b300827202 */ /* 0x000fc40000000f00 */
[----:B------:R1:W3:Y:S01]  /*92a0*/  LDSM.16.MT88.4 R176, [R45+0xd800] ;  /* 0x00d800002db0783b */ /* 0x0002e20000004200 */
[----:B----4-:R-:W-:-:S04]  /*92b0*/  FFMA.FTZ R0, R222, UR6, -R16 ;  /* 0x00000006de007c23 */ /* 0x010fc80008010810 */
[----:B------:R4:W-:Y:S01]  /*92c0*/  MUFU.EX2 R14, R0 ;  /* 0x00000000000e7308 */ /* 0x0009e20000000800 */
[----:B------:R-:W-:Y:S01]  /*92d0*/  MOV R37, R7 ;  /* 0x0000000700257202 */ /* 0x000fe20000000f00 */
[----:B------:R-:W-:Y:S02]  /*92e0*/  IMAD.MOV.U32 R7, RZ, RZ, R124 ;  /* 0x000000ffff077224 */ /* 0x000fe400078e007c */
[----:B----4-:R-:W-:-:S04]  /*92f0*/  FFMA.FTZ R0, R223, UR6, -R16 ;  /* 0x00000006df007c23 */ /* 0x010fc80008010810 */
[----:B------:R4:W-:Y:S01]  /*9300*/  MUFU.EX2 R15, R0 ;  /* 0x00000000000f7308 */ /* 0x0009e20000000800 */
[----:B--2---:R-:W-:-:S07]  /*9310*/  MOV R44, R7 ;  /* 0x00000007002c7202 */ /* 0x004fce0000000f00 */
[----:B------:R-:W2:Y:S01]  /*9320*/  MUFU.EX2 R47, R3 ;  /* 0x00000003002f7308 */ /* 0x000ea20000000800 */
[----:B----4-:R-:W-:Y:S01]  /*9330*/  FFMA.FTZ R0, R235, UR6, -R16 ;  /* 0x00000006eb007c23 */ /* 0x010fe20008010810 */
[----:B------:R-:W-:-:S06]  /*9340*/  IMAD.MOV.U32 R235, RZ, RZ, R4 ;  /* 0x000000ffffeb7224 */ /* 0x000fcc00078e0004 */
[----:B------:R4:W-:Y:S01]  /*9350*/  MUFU.EX2 R13, R0 ;  /* 0x00000000000d7308 */ /* 0x0009e20000000800 */
[----:B------:R-:W-:-:S07]  /*9360*/  IMAD.MOV.U32 R4, RZ, RZ, R130 ;  /* 0x000000ffff047224 */ /* 0x000fce00078e0082 */
[----:B------:R1:W3:Y:S01]  /*9370*/  MUFU.EX2 R24, R2 ;  /* 0x0000000200187308 */ /* 0x0002e20000000800 */
[----:B----4-:R-:W-:Y:S01]  /*9380*/  FFMA.FTZ R0, R234, UR6, -R16 ;  /* 0x00000006ea007c23 */ /* 0x010fe20008010810 */
[----:B------:R-:W-:Y:S01]  /*9390*/  MOV R16, R5 ;  /* 0x0000000500107202 */ /* 0x000fe20000000f00 */
[----:B------:R-:W-:Y:S01]  /*93a0*/  IMAD.MOV.U32 R234, RZ, RZ, R6 ;  /* 0x000000ffffea7224 */ /* 0x000fe200078e0006 */
[----:B------:R-:W-:Y:S01]  /*93b0*/  MOV R5, R131 ;  /* 0x0000008300057202 */ /* 0x000fe20000000f00 */
[----:B------:R-:W-:-:S03]  /*93c0*/  IMAD.MOV.U32 R6, RZ, RZ, R126 ;  /* 0x000000ffff067224 */ /* 0x000fc600078e007e */
[----:B------:R4:W3:Y:S01]  /*93d0*/  MUFU.EX2 R12, R0 ;  /* 0x00000000000c7308 */ /* 0x0008e20000000800 */
[----:B------:R-:W-:Y:S01]  /*93e0*/  MOV R3, R5 ;  /* 0x0000000500037202 */ /* 0x000fe20000000f00 */
[----:B-1----:R-:W-:Y:S01]  /*93f0*/  IMAD.MOV.U32 R2, RZ, RZ, R4 ;  /* 0x000000ffff027224 */ /* 0x002fe200078e0004 */
[----:B------:R-:W-:Y:S01]  /*9400*/  MOV R125, R232 ;  /* 0x000000e8007d7202 */ /* 0x000fe20000000f00 */
[----:B------:R-:W-:Y:S01]  /*9410*/  IMAD.MOV.U32 R35, RZ, RZ, R110 ;  /* 0x000000ffff237224 */ /* 0x000fe200078e006e */
[----:B------:R-:W-:Y:S01]  /*9420*/  MOV R34, R111 ;  /* 0x0000006f00227202 */ /* 0x000fe20000000f00 */
[----:B------:R-:W-:Y:S02]  /*9430*/  IMAD.MOV.U32 R10, RZ, RZ, R128 ;  /* 0x000000ffff0a7224 */ /* 0x000fe400078e0080 */
[----:B----4-:R-:W-:Y:S01]  /*9440*/  IMAD.MOV.U32 R0, RZ, RZ, R6 ;  /* 0x000000ffff007224 */ /* 0x010fe200078e0006 */
[----:B--2---:R-:W-:Y:S01]  /*9450*/  F2FP.BF16.F32.PACK_AB R130, R26, R47 ;  /* 0x0000002f1a82723e */ /* 0x004fe200000010ff */
[----:B------:R-:W1:Y:S01]  /*9460*/  LDSM.16.MT88.4 R4, [R59+0x3800] ;  /* 0x003800003b04783b */ /* 0x000e620000004200 */
[----:B------:R-:W-:-:S02]  /*9470*/  MOV R110, R129 ;  /* 0x00000081006e7202 */ /* 0x000fc40000000f00 */
[----:B------:R-:W-:Y:S01]  /*9480*/  MOV R111, R125 ;  /* 0x0000007d006f7202 */ /* 0x000fe20000000f00 */
[----:B------:R-:W-:Y:S01]  /*9490*/  IMAD.MOV.U32 R36, RZ, RZ, R208 ;  /* 0x000000ffff247224 */ /* 0x000fe200078e00d0 */
[----:B------:R-:W-:Y:S01]  /*94a0*/  F2FP.BF16.F32.PACK_AB R128, R46, R25 ;  /* 0x000000192e80723e */ /* 0x000fe200000010ff */
[----:B------:R-:W-:Y:S01]  /*94b0*/  IMAD.MOV.U32 R38, RZ, RZ, R210 ;  /* 0x000000ffff267224 */ /* 0x000fe200078e00d2 */
[----:B------:R-:W-:Y:S02]  /*94c0*/  F2FP.BF16.F32.PACK_AB R129, R23, R21 ;  /* 0x000000151781723e */ /* 0x000fe400000010ff */
[----:B------:R-:W-:Y:S02]  /*94d0*/  MOV R39, R209 ;  /* 0x000000d100277202 */ /* 0x000fe40000000f00 */
[----:B------:R-:W-:Y:S02]  /*94e0*/  MOV R11, R211 ;  /* 0x000000d3000b7202 */ /* 0x000fe40000000f00 */
[----:B------:R-:W-:Y:S01]  /*94f0*/  MOV R45, R161 ;  /* 0x000000a1002d7202 */ /* 0x000fe20000000f00 */
[----:B------:R2:W-:Y:S01]  /*9500*/  LDSM.16.MT88.4 R208, [R59+0x1800] ;  /* 0x001800003bd0783b */ /* 0x0005e20000004200 */
[----:B---3--:R-:W-:-:S02]  /*9510*/  F2FP.BF16.F32.PACK_AB R131, R22, R24 ;  /* 0x000000181683723e */ /* 0x008fc400000010ff */
[----:B------:R-:W-:Y:S01]  /*9520*/  F2FP.BF16.F32.PACK_AB R124, R19, R18 ;  /* 0x00000012137c723e */ /* 0x000fe200000010ff */
[----:B------:R-:W-:Y:S01]  /*9530*/  IMAD.MOV.U32 R32, RZ, RZ, R108 ;  /* 0x000000ffff207224 */ /* 0x000fe200078e006c */
[----:B------:R-:W-:Y:S02]  /*9540*/  F2FP.BF16.F32.PACK_AB R125, R15, R14 ;  /* 0x0000000e0f7d723e */ /* 0x000fe400000010ff */
[----:B------:R-:W-:Y:S02]  /*9550*/  MOV R33, R75 ;  /* 0x0000004b00217202 */ /* 0x000fe40000000f00 */
[----:B------:R-:W-:Y:S02]  /*9560*/  F2FP.BF16.F32.PACK_AB R126, R17, R20 ;  /* 0x00000014117e723e */ /* 0x000fe400000010ff */
[----:B------:R-:W-:Y:S01]  /*9570*/  F2FP.BF16.F32.PACK_AB R127, R12, R13 ;  /* 0x0000000d0c7f723e */ /* 0x000fe200000010ff */
[----:B------:R-:W-:Y:S01]  /*9580*/  HMMA.16816.F32.BF16 R164, R128, R176, R164 ;  /* 0x000000b080a4723c */ /* 0x000fe200000418a4 */
[----:B------:R-:W-:Y:S01]  /*9590*/  MOV R223, R109 ;  /* 0x0000006d00df7202 */ /* 0x000fe20000000f00 */
[----:B------:R-:W-:Y:S01]  /*95a0*/  IMAD.MOV.U32 R222, RZ, RZ, R74 ;  /* 0x000000ffffde7224 */ /* 0x000fe200078e004a */
[----:B------:R3:W5:Y:S01]  /*95b0*/  LDL.LU R232, [R1+0x6c] ;  /* 0x00006c0001e87983 */ /* 0x0007620000300800 */
[----:B------:R-:W-:-:S03]  /*95c0*/  FADD.FTZ R0, R0, R44 ;  /* 0x0000002c00007221 */ /* 0x000fc60000010000 */
[----:B------:R3:W5:Y:S01]  /*95d0*/  LDL.LU R56, [R1+0x68] ;  /* 0x0000680001387983 */ /* 0x0007620000300800 */
[----:B------:R-:W-:Y:S01]  /*95e0*/  HMMA.16816.F32.BF16 R168, R124, R176, R168 ;  /* 0x000000b07ca8723c */ /* 0x000fe200000418a8 */
[----:B--2---:R-:W-:-:S07]  /*95f0*/  IMAD.MOV.U32 R59, RZ, RZ, R111 ;  /* 0x000000ffff3b7224 */ /* 0x004fce00078e006f */
[-C--:B------:R-:W-:Y:S08]  /*9600*/  HMMA.16816.F32.BF16 R172, R124, R178.reuse, R172 ;  /* 0x000000b27cac723c */ /* 0x080ff000000418ac */
[----:B------:R-:W-:Y:S01]  /*9610*/  HMMA.16816.F32.BF16 R176, R128, R178, R48 ;  /* 0x000000b280b0723c */ /* 0x000fe20000041830 */
[----:B------:R-:W-:Y:S01]  /*9620*/  IMAD.MOV.U32 R51, RZ, RZ, R82 ;  /* 0x000000ffff337224 */ /* 0x000fe200078e0052 */
[----:B------:R-:W-:Y:S01]  /*9630*/  MOV R49, R80 ;  /* 0x0000005000317202 */ /* 0x000fe20000000f00 */
[----:B------:R-:W-:-:S02]  /*9640*/  IMAD.MOV.U32 R50, RZ, RZ, R163 ;  /* 0x000000ffff327224 */ /* 0x000fc400078e00a3 */
[----:B------:R-:W-:Y:S01]  /*9650*/  IMAD.MOV.U32 R48, RZ, RZ, R81 ;  /* 0x000000ffff307224 */ /* 0x000fe200078e0051 */
[----:B------:R-:W-:Y:S04]  /*9660*/  LDSM.16.MT88.4 R160, [R133+0xd800] ;  /* 0x00d8000085a0783b */ /* 0x000fe80000004200 */
[----:B------:R2:W4:Y:S01]  /*9670*/  LDSM.16.MT88.4 R80, [R133+0xf800] ;  /* 0x00f800008550783b */ /* 0x0005220000004200 */
[----:B------:R-:W-:Y:S01]  /*9680*/  FADD.FTZ R2, R2, R59 ;  /* 0x0000003b02027221 */ /* 0x000fe20000010000 */
[----:B------:R-:W-:-:S03]  /*9690*/  FADD.FTZ R0, R49, R0 ;  /* 0x0000000031007221 */ /* 0x000fc60000010000 */
[----:B------:R-:W-:Y:S01]  /*96a0*/  FADD.FTZ R2, R48, R2 ;  /* 0x0000000230027221 */ /* 0x000fe20000010000 */
[----:B------:R-:W-:Y:S01]  /*96b0*/  HMMA.16816.F32.BF16 R104, R124, R112, R120 ;  /* 0x000000707c68723c */ /* 0x000fe20000041878 */
[----:B--2---:R-:W-:-:S07]  /*96c0*/  MOV R133, R110 ;  /* 0x0000006e00857202 */ /* 0x004fce0000000f00 */
[----:B------:R-:W-:Y:S01]  /*96d0*/  HMMA.16816.F32.BF16 R108, R124, R114, R140 ;  /* 0x000000727c6c723c */ /* 0x000fe2000004188c */
[----:B------:R-:W-:Y:S01]  /*96e0*/  MOV R143, R71 ;  /* 0x00000047008f7202 */ /* 0x000fe20000000f00 */
[----:B------:R-:W-:-:S04]  /*96f0*/  FADD.FTZ R8, R8, R133 ;  /* 0x0000008508087221 */ /* 0x000fc80000010000 */
[----:B------:R-:W-:Y:S01]  /*9700*/  FADD.FTZ R3, R3, R143 ;  /* 0x0000008f03037221 */ /* 0x000fe20000010000 */
[----:B------:R-:W-:-:S03]  /*9710*/  FADD.FTZ R8, R50, R8 ;  /* 0x0000000832087221 */ /* 0x000fc60000010000 */
[----:B------:R-:W-:Y:S01]  /*9720*/  FADD.FTZ R3, R45, R3 ;  /* 0x000000032d037221 */ /* 0x000fe20000010000 */
[----:B------:R-:W-:Y:S01]  /*9730*/  FADD.FTZ R2, R9, R2 ;  /* 0x0000000209027221 */ /* 0x000fe20000010000 */
[-C--:B-1----:R-:W-:Y:S02]  /*9740*/  HMMA.16816.F32.BF16 R120, R124, R4.reuse, R180 ;  /* 0x000000047c78723c */ /* 0x082fe400000418b4 */
[----:B------:R-:W-:Y:S01]  /*9750*/  FADD.FTZ R3, R51, R3 ;  /* 0x0000000333037221 */ /* 0x000fe20000010000 */
[----:B------:R-:W-:Y:S01]  /*9760*/  FADD.FTZ R0, R10, R0 ;  /* 0x000000000a007221 */ /* 0x000fe20000010000 */
[----:B------:R-:W-:Y:S02]  /*9770*/  FADD.FTZ R2, R39, R2 ;  /* 0x0000000227027221 */ /* 0x000fe40000010000 */
[----:B------:R-:W-:Y:S02]  /*9780*/  FADD.FTZ R3, R38, R3 ;  /* 0x0000000326037221 */ /* 0x000fe40000010000 */
[----:B------:R-:W-:Y:S01]  /*9790*/  HMMA.16816.F32.BF16 R116, R128, R4, R116 ;  /* 0x000000048074723c */ /* 0x000fe20000041874 */
[----:B------:R-:W-:Y:S01]  /*97a0*/  FADD.FTZ R4, R11, R8 ;  /* 0x000000080b047221 */ /* 0x000fe20000010000 */
[----:B------:R-:W-:Y:S01]  /*97b0*/  FADD.FTZ R0, R36, R0 ;  /* 0x0000000024007221 */ /* 0x000fe20000010000 */
[----:B------:R-:W-:-:S02]  /*97c0*/  FADD.FTZ R3, R234, R3 ;  /* 0x00000003ea037221 */ /* 0x000fc40000010000 */
[----:B------:R-:W-:Y:S01]  /*97d0*/  FADD.FTZ R4, R37, R4 ;  /* 0x0000000425047221 */ /* 0x000fe20000010000 */
[----:B------:R-:W-:Y:S01]  /*97e0*/  FADD.FTZ R2, R16, R2 ;  /* 0x0000000210027221 */ /* 0x000fe20000010000 */
[----:B------:R-:W-:Y:S01]  /*97f0*/  FADD.FTZ R0, R235, R0 ;  /* 0x00000000eb007221 */ /* 0x000fe20000010000 */
[----:B------:R-:W-:Y:S01]  /*9800*/  FADD.FTZ R5, R35, R3 ;  /* 0x0000000323057221 */ /* 0x000fe20000010000 */
        /* <DEDUP_REMOVED lines=44> */
[C---:B----4-:R-:W-:Y:S08]  /*9ad0*/  HMMA.16816.F32.BF16 R72, R124.reuse, R80, R76 ;  /* 0x000000507c48723c */ /* 0x050ff0000004184c */
        /* <DEDUP_REMOVED lines=24> */
[----:B---3--:R-:W-:-:S15]  /*9c60*/  @!P3 BRA `(.L_x_488) ;  /* 0x000000580018b947 */ /* 0x008fde0003800000 */
[----:B------:R-:W2:Y:S01]  /*9c70*/  LDL.LU R33, [R1+0x20] ;  /* 0x0000200001217983 */ /* 0x000ea20000300800 */
[----:B------:R-:W1:Y:S01]  /*9c80*/  LDC.64 R8, c[0x0][0x3c0] ;  /* 0x0000f000ff087b82 */ /* 0x000e620000000a00 */
[----:B------:R-:W3:Y:S02]  /*9c90*/  LDCU UR6, c[0x0][0x440] ;  /* 0x00008800ff0677ac */ /* 0x000ee40008000800 */
[----:B------:R-:W4:Y:S01]  /*9ca0*/  LDL.LU R252, [R1+0x24] ;  /* 0x0000240001fc7983 */ /* 0x000f220000300800 */
[----:B------:R-:W3:Y:S01]  /*9cb0*/  S2R R27, SR_TID.X ;  /* 0x00000000001b7919 */ /* 0x000ee20000002100 */
[----:B------:R-:W2:Y:S01]  /*9cc0*/  S2R R222, SR_CTAID.X ;  /* 0x0000000000de7919 */ /* 0x000ea20000002500 */
[----:B------:R-:W3:Y:S01]  /*9cd0*/  S2R R235, SR_TID.X ;  /* 0x0000000000eb7919 */ /* 0x000ee20000002100 */
[----:B------:R-:W-:Y:S01]  /*9ce0*/  ULEA UR5, UR5, UR4, 0x18 ;  /* 0x0000000405057291 */ /* 0x000fe2000f8ec0ff */
[----:B------:R-:W-:Y:S01]  /*9cf0*/  IMAD.MOV.U32 R230, RZ, RZ, 0x20 ;  /* 0x00000020ffe67424 */ /* 0x000fe200078e00ff */
[----:B------:R-:W1:Y:S01]  /*9d00*/  LDCU UR7, c[0x0][0x440] ;  /* 0x00008800ff0777ac */ /* 0x000e620008000800 */
[----:B------:R-:W4:Y:S01]  /*9d10*/  LDL R147, [R1+0x5c] ;  /* 0x00005c0001937983 */ /* 0x000f220000100800 */
[----:B------:R-:W-:-:S02]  /*9d20*/  IMAD.MOV.U32 R231, RZ, RZ, 0x20 ;  /* 0x00000020ffe77424 */ /* 0x000fc400078e00ff */
[----:B------:R-:W-:Y:S01]  /*9d30*/  IMAD.MOV.U32 R141, RZ, RZ, R144 ;  /* 0x000000ffff8d7224 */ /* 0x000fe200078e0090 */
[----:B-----5:R-:W-:Y:S01]  /*9d40*/  LEA R238, R56, UR5, 0x1 ;  /* 0x0000000538ee7c11 */ /* 0x020fe2000f8e08ff */
[----:B-1----:R-:W-:Y:S01]  /*9d50*/  IMAD.MOV.U32 R6, RZ, RZ, R9 ;  /* 0x000000ffff067224 */ /* 0x002fe200078e0009 */
[----:B------:R-:W1:Y:S01]  /*9d60*/  LDCU UR4, c[0x0][0x45c] ;  /* 0x00008b80ff0477ac */ /* 0x000e620008000800 */
[----:B------:R-:W-:Y:S02]  /*9d70*/  IMAD.MOV.U32 R5, RZ, RZ, R8 ;  /* 0x000000ffff057224 */ /* 0x000fe400078e0008 */
[----:B------:R-:W-:Y:S02]  /*9d80*/  IMAD.MOV.U32 R133, RZ, RZ, R136 ;  /* 0x000000ffff857224 */ /* 0x000fe400078e0088 */
[----:B------:R-:W-:Y:S02]  /*9d90*/  IMAD.MOV.U32 R143, RZ, RZ, R134 ;  /* 0x000000ffff8f7224 */ /* 0x000fe400078e0086 */
[----:B------:R-:W-:-:S02]  /*9da0*/  IMAD.MOV.U32 R142, RZ, RZ, R135 ;  /* 0x000000ffff8e7224 */ /* 0x000fc400078e0087 */
[----:B------:R-:W-:Y:S01]  /*9db0*/  IMAD.MOV.U32 R237, RZ, RZ, 0x40 ;  /* 0x00000040ffed7424 */ /* 0x000fe200078e00ff */
[----:B---3--:R-:W-:-:S04]  /*9dc0*/  SHF.R.U32.HI R27, RZ, 0x2, R27 ;  /* 0x00000002ff1b7819 */ /* 0x008fc8000001161b */
[----:B------:R-:W-:Y:S01]  /*9dd0*/  LOP3.LUT R27, R27, 0x7, RZ, 0xc0, !PT ;  /* 0x000000071b1b7812 */ /* 0x000fe200078ec0ff */
[C---:B------:R-:W-:Y:S01]  /*9de0*/  IMAD.SHL.U32 R4, R235.reuse, 0x40, RZ ;  /* 0x00000040eb047824 */ /* 0x040fe200078e00ff */
[----:B------:R-:W-:Y:S01]  /*9df0*/  SHF.R.U32.HI R228, RZ, 0x1, R235 ;  /* 0x00000001ffe47819 */ /* 0x000fe200000116eb */
[C---:B------:R-:W-:Y:S01]  /*9e00*/  IMAD.SHL.U32 R236, R235.reuse, 0x40, RZ ;  /* 0x00000040ebec7824 */ /* 0x040fe200078e00ff */
[C---:B------:R-:W-:Y:S01]  /*9e10*/  LOP3.LUT P0, RZ, R235.reuse, 0x2, RZ, 0xc0, !PT ;  /* 0x00000002ebff7812 */ /* 0x040fe2000780c0ff */
[----:B------:R-:W-:Y:S01]  /*9e20*/  IMAD.SHL.U32 R0, R235, 0x8, RZ ;  /* 0x00000008eb007824 */ /* 0x000fe200078e00ff */
[----:B------:R-:W-:Y:S02]  /*9e30*/  LOP3.LUT R2, R4, 0x1c0, RZ, 0xc0, !PT ;  /* 0x000001c004027812 */ /* 0x000fe400078ec0ff */
[----:B------:R-:W-:Y:S02]  /*9e40*/  LOP3.LUT R234, R236, 0x1c0, RZ, 0xc0, !PT ;  /* 0x000001c0ecea7812 */ /* 0x000fe400078ec0ff */
[----:B------:R-:W-:-:S02]  /*9e50*/  LOP3.LUT R2, R2, 0x38, R0, 0xf8, !PT ;  /* 0x0000003802027812 */ /* 0x000fc400078ef800 */
[----:B------:R-:W-:Y:S02]  /*9e60*/  LOP3.LUT R234, R234, 0x38, R0, 0xf8, !PT ;  /* 0x00000038eaea7812 */ /* 0x000fe400078ef800 */
[----:B------:R-:W-:Y:S02]  /*9e70*/  LOP3.LUT R228, R2, 0x8, R228, 0x78, !PT ;  /* 0x0000000802e47812 */ /* 0x000fe400078e78e4 */
[----:B------:R-:W-:Y:S02]  /*9e80*/  LOP3.LUT R2, R236, 0x400, RZ, 0xc0, !PT ;  /* 0x00000400ec027812 */ /* 0x000fe400078ec0ff */
[----:B------:R-:W-:Y:S02]  /*9e90*/  LOP3.LUT R229, R234, 0x8, R235, 0x78, !PT ;  /* 0x00000008eae57812 */ /* 0x000fe400078e78eb */
[----:B------:R-:W-:Y:S02]  /*9ea0*/  LOP3.LUT R228, R228, 0x200, R4, 0xf8, !PT ;  /* 0x00000200e4e47812 */ /* 0x000fe400078ef804 */
[----:B------:R-:W-:Y:S01]  /*9eb0*/  SEL R231, R231, 0xffffffe0, !P0 ;  /* 0xffffffe0e7e77807 */ /* 0x000fe20004000000 */
[----:B------:R-:W-:Y:S01]  /*9ec0*/  IMAD R229, R229, 0x2, R2 ;  /* 0x00000002e5e57824 */ /* 0x000fe200078e0202 */
[----:B------:R-:W-:Y:S01]  /*9ed0*/  LEA R228, R228, UR5, 0x1 ;  /* 0x00000005e4e47c11 */ /* 0x000fe2000f8e08ff */
[----:B--2---:R-:W-:Y:S01]  /*9ee0*/  IMAD R3, R222, 0x80, R33 ;  /* 0x00000080de037824 */ /* 0x004fe200078e0221 */
[----:B----4-:R-:W-:-:S04]  /*9ef0*/  LEA.HI.SX32 R240, R252, 0xfffffffe, 0x1a ;  /* 0xfffffffefcf07811 */ /* 0x010fc800078fd2ff */
[----:B------:R-:W-:Y:S02]  /*9f00*/  IADD3 R3, PT, PT, R58, R3, R27 ;  /* 0x000000033a037210 */ /* 0x000fe40007ffe01b */
[----:B------:R-:W2:Y:S03]  /*9f10*/  S2R R27, SR_TID.X ;  /* 0x00000000001b7919 */ /* 0x000ea60000002100 */
[----:B------:R3:W-:Y:S04]  /*9f20*/  STL [R1+0x54], R3 ;  /* 0x0000540301007387 */ /* 0x0007e80000100800 */
[----:B------:R-:W-:Y:S01]  /*9f30*/  STL.64 [R1+0x30], R8 ;  /* 0x0000300801007387 */ /* 0x000fe20000100a00 */
[----:B---3--:R-:W-:Y:S01]  /*9f40*/  LOP3.LUT R3, R0, 0x38, RZ, 0xc0, !PT ;  /* 0x0000003800037812 */ /* 0x008fe200078ec0ff */
[----:B------:R-:W-:-:S02]  /*9f50*/  VIADD R0, R228, 0xc000 ;  /* 0x0000c000e4007836 */ /* 0x000fc40000000000 */
[----:B--2---:R-:W-:Y:S01]  /*9f60*/  IMAD.SHL.U32 R27, R27, 0x2, RZ ;  /* 0x000000021b1b7824 */ /* 0x004fe200078e00ff */
[----:B------:R-:W-:Y:S01]  /*9f70*/  ISETP.GE.AND P1, PT, R3, UR6, PT ;  /* 0x0000000603007c0c */ /* 0x000fe2000bf26270 */
[----:B------:R-:W2:Y:S01]  /*9f80*/  LDCU UR6, c[0x0][0x50c] ;  /* 0x0000a180ff0677ac */ /* 0x000ea20008000800 */
[----:B------:R-:W-:Y:S02]  /*9f90*/  SHF.L.U64.HI R3, R5, 0x4, R6 ;  /* 0x0000000405037819 */ /* 0x000fe40000010206 */
[----:B------:R-:W-:-:S05]  /*9fa0*/  LOP3.LUT R27, R27, 0x6, RZ, 0xc0, !PT ;  /* 0x000000061b1b7812 */ /* 0x000fca00078ec0ff */
[----:B------:R-:W-:Y:S02]  /*9fb0*/  IMAD.IADD R2, R27, 0x1, R147 ;  /* 0x000000011b027824 */ /* 0x000fe400078e0293 */
[----:B------:R-:W3:Y:S03]  /*9fc0*/  S2R R27, SR_TID.X ;  /* 0x00000000001b7919 */ /* 0x000ee60000002100 */
[----:B------:R4:W-:Y:S04]  /*9fd0*/  STL [R1+0x50], R2 ;  /* 0x0000500201007387 */ /* 0x0009e80000100800 */
[----:B------:R1:W-:Y:S01]  /*9fe0*/  STL [R1+0x60], R3 ;  /* 0x0000600301007387 */ /* 0x0003e20000100800 */
[----:B----4-:R-:W-:Y:S01]  /*9ff0*/  IMAD.SHL.U32 R2, R5, 0x10, RZ ;  /* 0x0000001005027824 */ /* 0x010fe200078e00ff */
[----:B---3--:R-:W-:-:S04]  /*a000*/  LOP3.LUT P4, RZ, R27, 0x2, RZ, 0xc0, !PT ;  /* 0x000000021bff7812 */ /* 0x008fc8000788c0ff */
[----:B------:R3:W-:Y:S01]  /*a010*/  STL [R1+0x64], R2 ;  /* 0x0000640201007387 */ /* 0x0007e20000100800 */
[----:B------:R-:W-:-:S05]  /*a020*/  SEL R230, R230, 0xffffffe0, !P4 ;  /* 0xffffffe0e6e67807 */ /* 0x000fca0006000000 */
[----:B------:R-:W-:Y:S01]  /*a030*/  IMAD.IADD R230, R230, 0x1, R228 ;  /* 0x00000001e6e67824 */ /* 0x000fe200078e02e4 */
[----:B-12---:R-:W-:Y:S06]  /*a040*/  BRA `(.L_x_489) ;  /* 0x0000000400347947 */ /* 0x006fec0003800000 */
.L_x_491:
[----:B------:R-:W2:Y:S01]  /*a050*/  LDL R43, [R1+0x1c] ;  /* 0x00001c00012b7983 */ /* 0x000ea20000100800 */
[----:B------:R-:W3:Y:S01]  /*a060*/  LDC.64 R6, c[0x0][0x3b8] ;  /* 0x0000ee00ff067b82 */ /* 0x000ee20000000a00 */
[----:B------:R-:W-:Y:S02]  /*a070*/  VIADD R2, R240, 0xffffffff ;  /* 0xfffffffff0027836 */ /* 0x000fe40000000000 */
[----:B------:R-:W4:Y:S02]  /*a080*/  LDL R37, [R1+0x18] ;  /* 0x0000180001257983 */ /* 0x000f240000100800 */
[----:B---3--:R-:W-:Y:S01]  /*a090*/  IMAD.WIDE.U32 R4, R2, R6, RZ ;  /* 0x0000000602047225 */ /* 0x008fe200078e00ff */
[----:B------:R-:W-:Y:S03]  /*a0a0*/  SHF.L.U64.HI R15, R6, 0x4, R7 ;  /* 0x00000004060f7819 */ /* 0x000fe60000010207 */
[----:B------:R-:W-:Y:S02]  /*a0b0*/  IMAD R5, R2, R7, R5 ;  /* 0x0000000702057224 */ /* 0x000fe400078e0205 */
[----:B------:R-:W-:Y:S05]  /*a0c0*/  IMAD.SHL.U32 R3, R6, 0x10, RZ ;  /* 0x0000001006037824 */ /* 0x000fea00078e00ff */
[C---:B------:R-:W-:Y:S02]  /*a0d0*/  LEA R2, P3, R4.reuse, R3, 0x6 ;  /* 0x0000000304027211 */ /* 0x040fe400078630ff */
[C---:B--2---:R-:W-:Y:S04]  /*a0e0*/  @!P1 LEA R8, P2, R4.reuse, R43, 0x7 ;  /* 0x0000002b04089211 */ /* 0x044fe800078438ff */
[C-C-:B----4-:R-:W-:Y:S02]  /*a0f0*/  @!P1 LEA.HI.X R9, R4.reuse, R37, R5.reuse, 0x7, P2 ;  /* 0x0000002504099211 */ /* 0x150fe400010f3c05 */
[C---:B------:R-:W-:Y:S03]  /*a100*/  @!P4 LEA R10, P2, R4.reuse, R43, 0x7 ;  /* 0x0000002b040ac211 */ /* 0x040fe600078438ff */
[----:B------:R-:W-:Y:S01]  /*a110*/  @!PT LDS RZ, [RZ] ;  /* 0x00000000fffff984 */ /* 0x000fe20000000800 */
[----:B------:R-:W-:Y:S01]  /*a120*/  @!PT LDS RZ, [RZ] ;  /* 0x00000000fffff984 */ /* 0x000fe20000000800 */
[----:B------:R-:W-:Y:S01]  /*a130*/  @!PT LDS RZ, [RZ] ;  /* 0x00000000fffff984 */ /* 0x000fe20000000800 */
[----:B------:R2:W-:Y:S01]  /*a140*/  @!P1 LDGSTS.E.BYPASS.LTC128B.128 [R238+0x8000], desc[UR16][R8.64] ;  /* 0x0800000008ee9fae */ /* 0x0005e2000b981a10 */
[--C-:B------:R-:W-:Y:S02]  /*a150*/  @!P4 LEA.HI.X R11, R4, R37, R5.reuse, 0x7, P2 ;  /* 0x00000025040bc211 */ /* 0x100fe400010f3c05 */
[----:B------:R-:W-:Y:S01]  /*a160*/  @!P1 LEA R16, P2, R2, R43, 0x1 ;  /* 0x0000002b02109211 */ /* 0x000fe200078408ff */
[----:B------:R3:W-:Y:S01]  /*a170*/  @P1 STS.128 [R238+0x8000], RZ ;  /* 0x008000ffee001388 */ /* 0x0007e20000000c00 */
[----:B------:R-:W-:Y:S03]  /*a180*/  LEA.HI.X R5, R4, R15, R5, 0x6, P3 ;  /* 0x0000000f04057211 */ /* 0x000fe600018f3405 */
[----:B------:R-:W-:Y:S01]  /*a190*/  @!PT LDS RZ, [RZ] ;  /* 0x00000000fffff984 */ /* 0x000fe20000000800 */
[----:B------:R-:W-:Y:S01]  /*a1a0*/  @!PT LDS RZ, [RZ] ;  /* 0x00000000fffff984 */ /* 0x000fe20000000800 */
[----:B------:R-:W-:Y:S01]  /*a1b0*/  @!PT LDS RZ, [RZ] ;  /* 0x00000000fffff984 */ /* 0x000fe20000000800 */
[----:B------:R4:W-:Y:S01]  /*a1c0*/  @!P4 LDGSTS.E.BYPASS.LTC128B.128 [R238+0xa000], desc[UR16][R10.64+0x80] ;  /* 0x0a0000800aeecfae */ /* 0x0009e2000b981a10 */
[C-C-:B------:R-:W-:Y:S03]  /*a1d0*/  @!P1 LEA.HI.X R17, R2.reuse, R37, R5.reuse, 0x1, P2 ;  /* 0x0000002502119211 */ /* 0x140fe600010f0c05 */
[----:B------:R3:W-:Y:S04]  /*a1e0*/  @P4 STS.128 [R238+0xa000], RZ ;  /* 0x00a000ffee004388 */ /* 0x0007e80000000c00 */
[----:B------:R-:W-:Y:S01]  /*a1f0*/  @!PT LDS RZ, [RZ] ;  /* 0x00000000fffff984 */ /* 0x000fe20000000800 */
[----:B------:R-:W-:Y:S01]  /*a200*/  @!PT LDS RZ, [RZ] ;  /* 0x00000000fffff984 */ /* 0x000fe20000000800 */
[----:B------:R-:W-:Y:S01]  /*a210*/  @!PT LDS RZ, [RZ] ;  /* 0x00000000fffff984 */ /* 0x000fe20000000800 */
[----:B------:R5:W-:Y:S04]  /*a220*/  @!P1 LDGSTS.E.BYPASS.LTC128B.128 [R238+0x8800], desc[UR16][R16.64] ;  /* 0x0880000010ee9fae */ /* 0x000be8000b981a10 */
[----:B------:R3:W-:Y:S01]  /*a230*/  @P1 STS.128 [R238+0x8800], RZ ;  /* 0x008800ffee001388 */ /* 0x0007e20000000c00 */
[C---:B--2---:R-:W-:Y:S04]  /*a240*/  @!P4 LEA R8, P3, R2.reuse, R43, 0x1 ;  /* 0x0000002b0208c211 */ /* 0x044fe800078608ff */
[--C-:B------:R-:W-:Y:S02]  /*a250*/  @!P4 LEA.HI.X R9, R2, R37, R5.reuse, 0x1, P3 ;  /* 0x000000250209c211 */ /* 0x100fe400018f0c05 */
[CC--:B----4-:R-:W-:Y:S03]  /*a260*/  @!P1 IADD3 R11, P2, PT, R3.reuse, R2.reuse, RZ ;  /* 0x00000002030b9210 */ /* 0x0d0fe60007f5e0ff */
[----:B------:R-:W-:Y:S01]  /*a270*/  @!PT LDS RZ, [RZ] ;  /* 0x00000000fffff984 */ /* 0x000fe20000000800 */
[----:B------:R-:W-:Y:S01]  /*a280*/  @!PT LDS RZ, [RZ] ;  /* 0x00000000fffff984 */ /* 0x000fe20000000800 */
[----:B------:R-:W-:Y:S01]  /*a290*/  @!PT LDS RZ, [RZ] ;  /* 0x00000000fffff984 */ /* 0x000fe20000000800 */
[----:B------:R2:W-:Y:S01]  /*a2a0*/  @!P4 LDGSTS.E.BYPASS.LTC128B.128 [R238+0xa800], desc[UR16][R8.64+0x80] ;  /* 0x0a80008008eecfae */ /* 0x0005e2000b981a10 */
[-C--:B------:R-:W-:Y:S03]  /*a2b0*/  @!P4 IADD3 R10, P3, PT, R3, R2.reuse, RZ ;  /* 0x00000002030ac210 */ /* 0x080fe60007f7e0ff */
[----:B------:R3:W-:Y:S01]  /*a2c0*/  @P4 STS.128 [R238+0xa800], RZ ;  /* 0x00a800ffee004388 */ /* 0x0007e20000000c00 */
[-C--:B-----5:R-:W-:Y:S01]  /*a2d0*/  @!P1 LEA R16, P6, R11, R43.reuse, 0x1 ;  /* 0x0000002b0b109211 */ /* 0x0a0fe200078c08ff */
[C-C-:B--2---:R-:W-:Y:S01]  /*a2e0*/  @!P1 IMAD.X R9, R15.reuse, 0x1, R5.reuse, P2 ;  /* 0x000000010f099824 */ /* 0x144fe200010e0605 */
[CC--:B------:R-:W-:Y:S02]  /*a2f0*/  @!P1 LEA R8, P5, R6.reuse, R2.reuse, 0x5 ;  /* 0x0000000206089211 */ /* 0x0c0fe400078a28ff */
[----:B------:R-:W-:Y:S01]  /*a300*/  @!P4 LEA R3, P2, R6, R2, 0x5 ;  /* 0x000000020603c211 */ /* 0x000fe200078428ff */
[----:B------:R-:W-:Y:S01]  /*a310*/  @!P4 IMAD.X R2, R15, 0x1, R5, P3 ;  /* 0x000000010f02c824 */ /* 0x000fe200018e0605 */
[----:B------:R-:W-:Y:S02]  /*a320*/  @!P4 LEA R4, P3, R10, R43, 0x1 ;  /* 0x0000002b0a04c211 */ /* 0x000fe400078608ff */
[----:B------:R-:W-:Y:S02]  /*a330*/  @!P1 LEA.HI.X R9, R11, R37, R9, 0x1, P6 ;  /* 0x000000250b099211 */ /* 0x000fe400030f0c09 */
[CCC-:B------:R-:W-:Y:S02]  /*a340*/  @!P1 LEA.HI.X R15, R6.reuse, R5.reuse, R7.reuse, 0x5, P5 ;  /* 0x00000005060f9211 */ /* 0x1c0fe400028f2c07 */
[----:B------:R-:W-:Y:S02]  /*a350*/  @!P4 LEA.HI.X R11, R6, R5, R7, 0x5, P2 ;  /* 0x00000005060bc211 */ /* 0x000fe400010f2c07 */
[----:B------:R-:W-:Y:S02]  /*a360*/  @!P4 LEA.HI.X R5, R10, R37, R2, 0x1, P3 ;  /* 0x000000250a05c211 */ /* 0x000fe400018f0c02 */
[CC--:B------:R-:W-:Y:S02]  /*a370*/  @!P1 LEA R6, P3, R8.reuse, R43.reuse, 0x1 ;  /* 0x0000002b08069211 */ /* 0x0c0fe400078608ff */
[C---:B------:R-:W-:Y:S02]  /*a380*/  @!P4 LEA R2, P2, R3.reuse, R43, 0x1 ;  /* 0x0000002b0302c211 */ /* 0x040fe400078408ff */
[-C--:B------:R-:W-:Y:S01]  /*a390*/  @!P1 LEA.HI.X R7, R8, R37.reuse, R15, 0x1, P3 ;  /* 0x0000002508079211 */ /* 0x080fe200018f0c0f */
[----:B------:R-:W-:Y:S01]  /*a3a0*/  @!P1 IMAD.MOV.U32 R8, RZ, RZ, R16 ;  /* 0x000000ffff089224 */ /* 0x000fe200078e0010 */
[----:B------:R-:W-:Y:S04]  /*a3b0*/  @!P4 LEA.HI.X R3, R3, R37, R11, 0x1, P2 ;  /* 0x000000250303c211 */ /* 0x000fe800010f0c0b */
        /* <DEDUP_REMOVED lines=22> */
.L_x_489:
[----:B------:R-:W3:Y:S01]  /*a520*/  LDL R12, [R1+0x30] ;  /* 0x00003000010c7983 */ /* 0x000ee20000100800 */
[----:B------:R-:W-:Y:S04]  /*a530*/  DEPBAR.LE SB0, 0x0 ;  /* 0x000080000000791a */ /* 0x000fe80000000000 */
[----:B------:R-:W2:Y:S01]  /*a540*/  LDL R13, [R1+0x34] ;  /* 0x00003400010d7983 */ /* 0x000ea20000100800 */
[C---:B------:R-:W-:Y:S02]  /*a550*/  SHF.L.U32 R8, R235.reuse, 0x3, RZ ;  /* 0x00000003eb087819 */ /* 0x040fe400000006ff */
[----:B------:R-:W-:Y:S01]  /*a560*/  SHF.L.U32 R0, R235, 0x5, RZ ;  /* 0x00000005eb007819 */ /* 0x000fe200000006ff */
[----:B------:R-:W4:Y:S01]  /*a570*/  LDL R15, [R1+0x2c] ;  /* 0x00002c00010f7983 */ /* 0x000f220000100800 */
[----:B------:R-:W-:Y:S02]  /*a580*/  LOP3.LUT R8, R8, 0x38, RZ, 0xc0, !PT ;  /* 0x0000003808087812 */ /* 0x000fe400078ec0ff */
[----:B-----5:R-:W-:Y:S01]  /*a590*/  SHF.R.U32.HI R232, RZ, 0x1, R235 ;  /* 0x00000001ffe87819 */ /* 0x020fe200000116eb */
[----:B------:R-:W5:Y:S01]  /*a5a0*/  LDL R14, [R1+0x28] ;  /* 0x00002800010e7983 */ /* 0x000f620000100800 */
[----:B------:R-:W-:Y:S02]  /*a5b0*/  LOP3.LUT R9, R8, 0x40, RZ, 0xfc, !PT ;  /* 0x0000004008097812 */ /* 0x000fe400078efcff */
[----:B------:R-:W-:Y:S01]  /*a5c0*/  LOP3.LUT R233, R0, 0x7c00, RZ, 0xc0, !PT ;  /* 0x00007c0000e97812 */ /* 0x000fe200078ec0ff */
[----:B------:R-:W5:Y:S01]  /*a5d0*/  LDL R7, [R1+0x64] ;  /* 0x0000640001077983 */ /* 0x000f620000100800 */
[----:B------:R-:W-:Y:S01]  /*a5e0*/  BAR.SYNC.DEFER_BLOCKING 0x0 ;  /* 0x0000000000007b1d */ /* 0x000fe20000010000 */
[----:B------:R-:W-:Y:S02]  /*a5f0*/  ISETP.GE.AND P4, PT, R9, UR7, PT ;  /* 0x0000000709007c0c */ /* 0x000fe4000bf86270 */
[----:B------:R-:W-:Y:S03]  /*a600*/  LOP3.LUT R0, R232, 0x8, RZ, 0xc0, !PT ;  /* 0x00000008e8007812 */ /* 0x000fe600078ec0ff */
[----:B------:R-:W5:Y:S04]  /*a610*/  LDL R6, [R1+0x60] ;  /* 0x0000600001067983 */ /* 0x000f680000100800 */
[----:B-1----:R1:W-:Y:S04]  /*a620*/  STL [R1+0x3c], R9 ;  /* 0x00003c0901007387 */ /* 0x0023e80000100800 */
[----:B------:R-:W5:Y:S04]  /*a630*/  LDL R226, [R1+0x50] ;  /* 0x0000500001e27983 */ /* 0x000f680000100800 */
[----:B------:R-:W5:Y:S01]  /*a640*/  LDL R225, [R1+0x54] ;  /* 0x0000540001e17983 */ /* 0x000f620000100800 */
[----:B---3--:R-:W-:Y:S04]  /*a650*/  IMAD.WIDE.U32 R2, R240, R12, RZ ;  /* 0x0000000cf0027225 */ /* 0x008fe800078e00ff */
[----:B------:R-:W-:Y:S02]  /*a660*/  IMAD.SHL.U32 R4, R2, 0x40, RZ ;  /* 0x0000004002047824 */ /* 0x000fe400078e00ff */
[----:B--2---:R-:W-:Y:S05]  /*a670*/  IMAD R3, R240, R13, R3 ;  /* 0x0000000df0037224 */ /* 0x004fea00078e0203 */
[----:B------:R-:W-:Y:S02]  /*a680*/  SHF.L.U64.HI R5, R2, 0x6, R3 ;  /* 0x0000000602057819 */ /* 0x000fe40000010203 */
[CC--:B----4-:R-:W-:Y:S04]  /*a690*/  @!P1 LEA R2, P0, R4.reuse, R15.reuse, 0x1 ;  /* 0x0000000f04029211 */ /* 0x0d0fe800078008ff */
[CCC-:B-----5:R-:W-:Y:S02]  /*a6a0*/  @!P1 LEA.HI.X R3, R4.reuse, R14.reuse, R5.reuse, 0x1, P0 ;  /* 0x0000000e04039211 */ /* 0x1e0fe400000f0c05 */
        /* <DEDUP_REMOVED lines=13> */
[----:B--2---:R-:W-:Y:S02]  /*a780*/  IADD3 R3, P2, PT, R7, R4, RZ ;  /* 0x0000000407037210 */ /* 0x004fe40007f5e0ff */
[----:B------:R-:W-:Y:S02]  /*a790*/  LOP3.LUT R2, R233, 0x200, R236, 0xf8, !PT ;  /* 0x00000200e9027812 */ /* 0x000fe400078ef8ec */
[C---:B------:R-:W-:Y:S02]  /*a7a0*/  IADD3 R7, P3, PT, R3.reuse, R7, RZ ;  /* 0x0000000703077210 */ /* 0x040fe40007f7e0ff */
[----:B------:R-:W-:Y:S01]  /*a7b0*/  LOP3.LUT R0, R2, R234, R0, 0xf6, !PT ;  /* 0x000000ea02007212 */ /* 0x000fe200078ef600 */
[----:B------:R-:W-:Y:S01]  /*a7c0*/  IMAD.X R2, R6, 0x1, R5, P2 ;  /* 0x0000000106027824 */ /* 0x000fe200010e0605 */
[----:B------:R-:W-:Y:S02]  /*a7d0*/  LEA R5, P2, R12, R3, 0x5 ;  /* 0x000000030c057211 */ /* 0x000fe400078428ff */
[-C--:B------:R-:W-:Y:S02]  /*a7e0*/  @!P4 LEA R8, P0, R3, R15.reuse, 0x1 ;  /* 0x0000000f0308c211 */ /* 0x080fe400078008ff */
[----:B-1----:R-:W-:Y:S02]  /*a7f0*/  IADD3.X R9, PT, PT, R2, R6, RZ, P3, !PT ;  /* 0x0000000602097210 */ /* 0x002fe40001ffe4ff */
        /* <DEDUP_REMOVED lines=26> */
[----:B-1----:R-:W-:Y:S04]  /*a9a0*/  IADD3 R2, PT, PT, R229, UR5, RZ ;  /* 0x00000005e5027c10 */ /* 0x002fe8000fffe0ff */
[C---:B------:R-:W-:Y:S03]  /*a9b0*/  IADD3 R3, PT, PT, R2.reuse, R231, RZ ;  /* 0x000000e702037210 */ /* 0x040fe60007ffe0ff */
[----:B------:R-:W-:Y:S01]  /*a9c0*/  @!PT LDS RZ, [RZ] ;  /* 0x00000000fffff984 */ /* 0x000fe20000000800 */
[----:B------:R-:W-:Y:S01]  /*a9d0*/  @!PT LDS RZ, [RZ] ;  /* 0x00000000fffff984 */ /* 0x000fe20000000800 */
[----:B------:R-:W-:Y:S01]  /*a9e0*/  @!PT LDS RZ, [RZ] ;  /* 0x00000000fffff984 */ /* 0x000fe20000000800 */
[----:B------:R-:W-:Y:S01]  /*a9f0*/  @!P1 LDGSTS.E.BYPASS.LTC128B.128 [R238+0xd000], desc[UR16][R6.64] ;  /* 0x0d00000006ee9fae */ /* 0x000fe2000b981a10 */
[----:B------:R-:W-:Y:S04]  /*aa00*/  IADD3 R0, PT, PT, R2, R0, RZ ;  /* 0x0000000002007210 */ /* 0x000fe80007ffe0ff */
[----:B------:R-:W-:Y:S03]  /*aa10*/  IADD3 R2, PT, PT, R231, R0, RZ ;  /* 0x00000000e7027210 */ /* 0x000fe60007ffe0ff */
        /* <DEDUP_REMOVED lines=168> */
[-C--:B--2---:R-:W-:Y:S01]  /*b4a0*/  HMMA.16816.F32.BF16 R52, R136, R216.reuse, R52 ;  /* 0x000000d88834723c */ /* 0x084fe20000041834 */
[----:B------:R-:W-:Y:S07]  /*b4b0*/  LDSM.16.M88.4 R220, [R220+0x6000] ;  /* 0x00600000dcdc783b */ /* 0x000fee0000000200 */
[C---:B------:R-:W-:Y:S08]  /*b4c0*/  HMMA.16816.F32.BF16 R56, R144.reuse, R216, R56 ;  /* 0x000000d89038723c */ /* 0x040ff00000041838 */
[-C--:B------:R-:W-:Y:S01]  /*b4d0*/  HMMA.16816.F32.BF16 R60, R144, R218.reuse, R60 ;  /* 0x000000da903c723c */ /* 0x080fe2000004183c */
[----:B------:R-:W1:Y:S07]  /*b4e0*/  LDSM.16.M88.4 R144, [R2+0xa000] ;  /* 0x00a000000290783b */ /* 0x000e6e0000000200 */
[----:B------:R-:W-:Y:S08]  /*b4f0*/  HMMA.16816.F32.BF16 R64, R136, R218, R64 ;  /* 0x000000da8840723c */ /* 0x000ff00000041840 */
[-C--:B-1----:R-:W-:Y:S08]  /*b500*/  HMMA.16816.F32.BF16 R4, R212, R144.reuse, R4 ;  /* 0x00000090d404723c */ /* 0x082ff00000041804 */
[C---:B------:R-:W-:Y:S08]  /*b510*/  HMMA.16816.F32.BF16 R8, R220.reuse, R144, R8 ;  /* 0x00000090dc08723c */ /* 0x040ff00000041808 */
        /* <DEDUP_REMOVED lines=22> */
[----:B------:R-:W2:Y:S10]  /*b680*/  MUFU.TANH R136, R10 ;  /* 0x0000000a00887308 */ /* 0x000eb40000002400 */
[----:B------:R-:W-:Y:S01]  /*b690*/  MUFU.TANH R135, R11 ;  /* 0x0000000b00877308 */ /* 0x000fe20000002400 */
[----:B-1----:R-:W1:Y:S09]  /*b6a0*/  LDSM.16.M88.4 R4, [R2+0xa800] ;  /* 0x00a800000204783b */ /* 0x002e720000000200 */
[----:B------:R-:W-:Y:S10]  /*b6b0*/  MUFU.TANH R134, R8 ;  /* 0x0000000800867308 */ /* 0x000ff40000002400 */
[----:B------:R3:W-:Y:S10]  /*b6c0*/  MUFU.TANH R137, R9 ;  /* 0x0000000900897308 */ /* 0x0007f40000002400 */
[----:B------:R4:W-:Y:S10]  /*b6d0*/  MUFU.TANH R144, R12 ;  /* 0x0000000c00907308 */ /* 0x0009f40000002400 */
[----:B------:R-:W-:Y:S01]  /*b6e0*/  MUFU.TANH R147, R15 ;  /* 0x0000000f00937308 */ /* 0x000fe20000002400 */
[----:B---3--:R-:W3:Y:S09]  /*b6f0*/  LDSM.16.M88.4 R8, [R2+0xb000] ;  /* 0x00b000000208783b */ /* 0x008ef20000000200 */
[----:B------:R-:W-:Y:S01]  /*b700*/  MUFU.TANH R146, R13 ;  /* 0x0000000d00927308 */ /* 0x000fe20000002400 */
[-C--:B-1----:R-:W-:Y:S03]  /*b710*/  HMMA.16816.F32.BF16 R20, R212, R4.reuse, R20 ;  /* 0x00000004d414723c */ /* 0x082fe60000041814 */
[----:B----4-:R-:W-:Y:S06]  /*b720*/  IMAD R12, R240, 0x40, R226 ;  /* 0x00000040f00c7824 */ /* 0x010fec00078e02e2 */
[----:B------:R-:W-:Y:S01]  /*b730*/  MUFU.TANH R18, R18 ;  /* 0x0000001200127308 */ /* 0x000fe20000002400 */
[C---:B------:R-:W-:Y:S04]  /*b740*/  HMMA.16816.F32.BF16 R24, R220.reuse, R4, R24 ;  /* 0x00000004dc18723c */ /* 0x040fe80000041818 */
[----:B------:R-:W-:Y:S05]  /*b750*/  IADD3 R12, PT, PT, R225, -R12, RZ ;  /* 0x8000000ce10c7210 */ /* 0x000fea0007ffe0ff */
[----:B------:R-:W1:Y:S01]  /*b760*/  MUFU.TANH R145, R14 ;  /* 0x0000000e00917308 */ /* 0x000e620000002400 */
[-C--:B------:R-:W-:Y:S03]  /*b770*/  HMMA.16816.F32.BF16 R28, R220, R6.reuse, R28 ;  /* 0x00000006dc1c723c */ /* 0x080fe6000004181c */
[C---:B------:R-:W-:Y:S01]  /*b780*/  VIADD R3, R12.reuse, 0x48 ;  /* 0x000000480c037836 */ /* 0x040fe20000000000 */
[C---:B------:R-:W-:Y:S01]  /*b790*/  IADD3 R5, PT, PT, R12.reuse, 0x3f, RZ ;  /* 0x0000003f0c057810 */ /* 0x040fe20007ffe0ff */
[----:B------:R-:W-:Y:S01]  /*b7a0*/  FMUL.FTZ R21, R21, UR6 ;  /* 0x0000000615157c20 */ /* 0x000fe20008410000 */
[----:B------:R-:W-:Y:S03]  /*b7b0*/  FMUL.FTZ R23, R23, UR6 ;  /* 0x0000000617177c20 */ /* 0x000fe60008410000 */
[----:B------:R-:W-:Y:S01]  /*b7c0*/  MUFU.TANH R17, R17 ;  /* 0x0000001100117308 */ /* 0x000fe20000002400 */
[C---:B------:R-:W-:Y:S04]  /*b7d0*/  HMMA.16816.F32.BF16 R32, R212.reuse, R6, R32 ;  /* 0x00000006d420723c */ /* 0x040fe80000041820 */
[----:B------:R-:W-:Y:S02]  /*b7e0*/  VIADD R6, R12, 0x40 ;  /* 0x000000400c067836 */ /* 0x000fe40000000000 */
[----:B------:R-:W-:Y:S01]  /*b7f0*/  FMUL.FTZ R27, R27, UR6 ;  /* 0x000000061b1b7c20 */ /* 0x000fe20008410000 */
[----:B------:R-:W-:Y:S02]  /*b800*/  FMUL.FTZ R26, R26, UR6 ;  /* 0x000000061a1a7c20 */ /* 0x000fe40008410000 */
[----:B------:R-:W-:Y:S01]  /*b810*/  MUFU.TANH R239, R21 ;  /* 0x0000001500ef7308 */ /* 0x000fe20000002400 */
[-C--:B---3--:R-:W-:Y:S03]  /*b820*/  HMMA.16816.F32.BF16 R36, R212, R8.reuse, R36 ;  /* 0x00000008d424723c */ /* 0x088fe60000041824 */
[----:B------:R-:W-:Y:S01]  /*b830*/  FMUL.FTZ R28, R28, UR6 ;  /* 0x000000061c1c7c20 */ /* 0x000fe20008410000 */
[----:B------:R-:W-:Y:S01]  /*b840*/  FMUL.FTZ R31, R31, UR6 ;  /* 0x000000061f1f7c20 */ /* 0x000fe20008410000 */
[----:B------:R-:W-:Y:S01]  /*b850*/  FMUL.FTZ R24, R24, UR6 ;  /* 0x0000000618187c20 */ /* 0x000fe20008410000 */
[----:B------:R-:W-:Y:S03]  /*b860*/  FMUL.FTZ R29, R29, UR6 ;  /* 0x000000061d1d7c20 */ /* 0x000fe60008410000 */
[----:B------:R-:W3:Y:S01]  /*b870*/  MUFU.TANH R23, R23 ;  /* 0x0000001700177308 */ /* 0x000ee20000002400 */
[C---:B------:R-:W-:Y:S04]  /*b880*/  HMMA.16816.F32.BF16 R40, R220.reuse, R8, R40 ;  /* 0x00000008dc28723c */ /* 0x040fe80000041828 */
[----:B------:R-:W-:Y:S01]  /*b890*/  FMUL.FTZ R0, R34, UR6 ;  /* 0x0000000622007c20 */ /* 0x000fe20008410000 */
[----:B------:R-:W-:Y:S01]  /*b8a0*/  IABS R34, R3 ;  /* 0x0000000300227213 */ /* 0x000fe20000000000 */
[----:B------:R-:W-:Y:S03]  /*b8b0*/  FMUL.FTZ R32, R32, UR6 ;  /* 0x0000000620207c20 */ /* 0x000fe60008410000 */
[----:B------:R-:W-:Y:S01]  /*b8c0*/  MUFU.TANH R218, R29 ;  /* 0x0000001d00da7308 */ /* 0x000fe20000002400 */
[----:B------:R-:W-:Y:S01]  /*b8d0*/  IABS R3, R6 ;  /* 0x0000000600037213 */ /* 0x000fe20000000000 */
[----:B------:R-:W-:Y:S01]  /*b8e0*/  FMUL.FTZ R33, R33, UR6 ;  /* 0x0000000621217c20 */ /* 0x000fe20008410000 */
[-C--:B------:R-:W-:Y:S03]  /*b8f0*/  HMMA.16816.F32.BF16 R44, R220, R10.reuse, R44 ;  /* 0x0000000adc2c723c */ /* 0x080fe6000004182c */
[----:B------:R-:W-:Y:S01]  /*b900*/  FMUL.FTZ R38, R38, UR6 ;  /* 0x0000000626267c20 */ /* 0x000fe20008410000 */
[----:B------:R-:W-:Y:S03]  /*b910*/  FMUL.FTZ R39, R39, UR6 ;  /* 0x0000000627277c20 */ /* 0x000fe60008410000 */
[----:B------:R4:W-:Y:S01]  /*b920*/  MUFU.TANH R140, R0 ;  /* 0x00000000008c7308 */ /* 0x0009e20000002400 */
[----:B------:R-:W-:Y:S01]  /*b930*/  FMUL.FTZ R36, R36, UR6 ;  /* 0x0000000624247c20 */ /* 0x000fe20008410000 */
[----:B------:R-:W-:Y:S01]  /*b940*/  FMUL.FTZ R22, R22, UR6 ;  /* 0x0000000616167c20 */ /* 0x000fe20008410000 */
[C---:B------:R-:W-:Y:S04]  /*b950*/  HMMA.16816.F32.BF16 R48, R212.reuse, R10, R48 ;  /* 0x0000000ad430723c */ /* 0x040fe80000041830 */
[----:B------:R-:W-:Y:S03]  /*b960*/  FMUL.FTZ R40, R40, UR6 ;  /* 0x0000000628287c20 */ /* 0x000fe60008410000 */
[----:B------:R5:W-:Y:S01]  /*b970*/  MUFU.TANH R13, R39 ;  /* 0x00000027000d7308 */ /* 0x000be20000002400 */
[----:B------:R-:W-:Y:S01]  /*b980*/  IADD3 R4, PT, PT, R12, 0x47, RZ ;  /* 0x000000470c047810 */ /* 0x000fe20007ffe0ff */
[----:B------:R-:W-:Y:S01]  /*b990*/  FMUL.FTZ R42, R42, UR6 ;  /* 0x000000062a2a7c20 */ /* 0x000fe20008410000 */
[----:B------:R-:W-:Y:S01]  /*b9a0*/  I2FP.F32.S32 R34, R34 ;  /* 0x0000002200227245 */ /* 0x000fe20000201400 */
[----:B------:R-:W-:Y:S01]  /*b9b0*/  FMUL.FTZ R41, R41, UR6 ;  /* 0x0000000629297c20 */ /* 0x000fe20008410000 */
[----:B------:R-:W-:Y:S01]  /*b9c0*/  IABS R4, R4 ;  /* 0x0000000400047213 */ /* 0x000fe20000000000 */
[----:B------:R-:W-:Y:S01]  /*b9d0*/  FMUL.FTZ R47, R47, UR6 ;  /* 0x000000062f2f7c20 */ /* 0x000fe20008410000 */
[----:B------:R-:W-:Y:S03]  /*b9e0*/  I2FP.F32.S32 R3, R3 ;  /* 0x0000000300037245 */ /* 0x000fe60000201400 */
[----:B------:R-:W-:Y:S01]  /*b9f0*/  MUFU.TANH R139, R24 ;  /* 0x00000018008b7308 */ /* 0x000fe20000002400 */
[----:B----4-:R-:W-:Y:S01]  /*ba00*/  IABS R0, R5 ;  /* 0x0000000500007213 */ /* 0x010fe20000000000 */
[----:B------:R-:W-:Y:S01]  /*ba10*/  FMUL.FTZ R5, R35, UR6 ;  /* 0x0000000623057c20 */ /* 0x000fe20008410000 */
[----:B------:R-:W-:Y:S01]  /*ba20*/  IMAD.MOV.U32 R35, RZ, RZ, R4 ;  /* 0x000000ffff237224 */ /* 0x000fe200078e0004 */
[----:B------:R-:W-:Y:S01]  /*ba30*/  IADD3 R4, PT, PT, R12, -0x1, RZ ;  /* 0xffffffff0c047810 */ /* 0x000fe20007ffe0ff */
[----:B--2---:R-:W-:Y:S01]  /*ba40*/  FFMA.FTZ R34, R34, -R132, R136 ;  /* 0x8000008422227223 */ /* 0x004fe20000010088 */
[----:B------:R-:W-:Y:S01]  /*ba50*/  I2FP.F32.S32 R0, R0 ;  /* 0x0000000000007245 */ /* 0x000fe20000201400 */
[----:B------:R-:W-:Y:S03]  /*ba60*/  FMUL.FTZ R50, R50, UR6 ;  /* 0x0000000632327c20 */ /* 0x000fe60008410000 */
[----:B------:R2:W-:Y:S01]  /*ba70*/  MUFU.TANH R21, R5 ;  /* 0x0000000500157308 */ /* 0x0005e20000002400 */
[----:B------:R-:W-:Y:S01]  /*ba80*/  IABS R4, R4 ;  /* 0x0000000400047213 */ /* 0x000fe20000000000 */
[-C--:B-1----:R-:W-:Y:S01]  /*ba90*/  FFMA.FTZ R145, R3, -R132.reuse, R145 ;  /* 0x8000008403917223 */ /* 0x082fe20000010091 */
[CC--:B------:R-:W-:Y:S01]  /*baa0*/  FFMA.FTZ R29, R0.reuse, -R132.reuse, R137 ;  /* 0x80000084001d7223 */ /* 0x0c0fe20000010089 */
[----:B------:R-:W-:Y:S01]  /*bab0*/  FFMA.FTZ R147, R0, -R132, R147 ;  /* 0x8000008400937223 */ /* 0x000fe20000010093 */
[----:B------:R-:W-:Y:S01]  /*bac0*/  I2FP.F32.S32 R4, R4 ;  /* 0x0000000400047245 */ /* 0x000fe20000201400 */
[----:B------:R-:W-:Y:S01]  /*bad0*/  FMUL.FTZ R30, R30, UR6 ;  /* 0x000000061e1e7c20 */ /* 0x000fe20008410000 */
[----:B------:R-:W-:Y:S03]  /*bae0*/  IABS R0, R12 ;  /* 0x0000000c00007213 */ /* 0x000fe60000000000 */
[----:B------:R1:W-:Y:S01]  /*baf0*/  MUFU.TANH R24, R31 ;  /* 0x0000001f00187308 */ /* 0x0003e20000002400 */
[----:B------:R-:W-:Y:S01]  /*bb00*/  IADD3 R8, PT, PT, R12, -0x19, RZ ;  /* 0xffffffe70c087810 */ /* 0x000fe20007ffe0ff */
[----:B------:R-:W-:Y:S01]  /*bb10*/  FMUL.FTZ R46, R46, UR6 ;  /* 0x000000062e2e7c20 */ /* 0x000fe20008410000 */
[----:B------:R-:W-:Y:S01]  /*bb20*/  I2FP.F32.S32 R0, R0 ;  /* 0x0000000000007245 */ /* 0x000fe20000201400 */
[----:B------:R-:W-:Y:S01]  /*bb30*/  FMUL.FTZ R20, R20, UR6 ;  /* 0x0000000614147c20 */ /* 0x000fe20008410000 */
[----:B------:R-:W-:Y:S01]  /*bb40*/  FMUL.FTZ R43, R43, UR6 ;  /* 0x000000062b2b7c20 */ /* 0x000fe20008410000 */
[----:B------:R-:W-:Y:S01]  /*bb50*/  I2FP.F32.S32 R35, R35 ;  /* 0x0000002300237245 */ /* 0x000fe20000201400 */
[----:B------:R-:W-:Y:S03]  /*bb60*/  FMUL.FTZ R25, R25, UR6 ;  /* 0x0000000619197c20 */ /* 0x000fe60008410000 */
[----:B------:R-:W-:Y:S01]  /*bb70*/  MUFU.TANH R227, R20 ;  /* 0x0000001400e37308 */ /* 0x000fe20000002400 */
[-C--:B-----5:R-:W-:Y:S01]  /*bb80*/  FFMA.FTZ R39, R0, -R132.reuse, R18 ;  /* 0x8000008400277223 */ /* 0x0a0fe20000010012 */
[----:B--2---:R-:W-:Y:S01]  /*bb90*/  IADD3 R5, PT, PT, R12, -0x9, RZ ;  /* 0xfffffff70c057810 */ /* 0x004fe20007ffe0ff */
[-C--:B------:R-:W-:Y:S01]  /*bba0*/  FFMA.FTZ R35, R35, -R132.reuse, R135 ;  /* 0x8000008423237223 */ /* 0x080fe20000010087 */
[----:B------:R-:W-:Y:S01]  /*bbb0*/  FMUL.FTZ R37, R37, UR6 ;  /* 0x0000000625257c20 */ /* 0x000fe20008410000 */
[----:B------:R-:W-:Y:S01]  /*bbc0*/  FMUL.FTZ R51, R51, UR6 ;  /* 0x0000000633337c20 */ /* 0x000fe20008410000 */
[----:B------:R-:W-:Y:S01]  /*bbd0*/  IABS R5, R5 ;  /* 0x0000000500057213 */ /* 0x000fe20000000000 */
[----:B------:R-:W-:Y:S03]  /*bbe0*/  FMUL.FTZ R48, R48, UR6 ;  /* 0x0000000630307c20 */ /* 0x000fe60008410000 */
[----:B------:R2:W-:Y:S01]  /*bbf0*/  MUFU.TANH R20, R30 ;  /* 0x0000001e00147308 */ /* 0x0005e20000002400 */
[-C--:B-1----:R-:W-:Y:S01]  /*bc00*/  FFMA.FTZ R31, R0, -R132.reuse, R217 ;  /* 0x80000084001f7223 */ /* 0x082fe200000100d9 */
[----:B------:R-:W-:Y:S01]  /*bc10*/  I2FP.F32.S32 R0, R5 ;  /* 0x0000000500007245 */ /* 0x000fe20000201400 */
[----:B------:R-:W-:Y:S02]  /*bc20*/  VIADD R5, R12, 0x30 ;  /* 0x000000300c057836 */ /* 0x000fe40000000000 */
[----:B------:R-:W-:Y:S01]  /*bc30*/  FMUL.FTZ R44, R44, UR6 ;  /* 0x000000062c2c7c20 */ /* 0x000fe20008410000 */
[----:B------:R-:W-:Y:S01]  /*bc40*/  FMUL.FTZ R45, R45, UR6 ;  /* 0x000000062d2d7c20 */ /* 0x000fe20008410000 */
[----:B------:R-:W-:Y:S01]  /*bc50*/  FMUL.FTZ R49, R49, UR6 ;  /* 0x0000000631317c20 */ /* 0x000fe20008410000 */
[-C--:B---3--:R-:W-:Y:S02]  /*bc60*/  FFMA.FTZ R252, R0, -R132.reuse, R23 ;  /* 0x8000008400fc7223 */ /* 0x088fe40000010017 */
[----:B------:R1:W-:Y:S01]  /*bc70*/  MUFU.TANH R18, R36 ;  /* 0x0000002400127308 */ /* 0x0003e20000002400 */
[----:B------:R-:W-:Y:S09]  /*bc80*/  IABS R5, R5 ;  /* 0x0000000500057213 */ /* 0x000ff20000000000 */
[----:B------:R-:W-:Y:S01]  /*bc90*/  MUFU.TANH R16, R16 ;  /* 0x0000001000107308 */ /* 0x000fe20000002400 */
[-C--:B--2---:R-:W-:Y:S01]  /*bca0*/  FFMA.FTZ R30, R3, -R132.reuse, R134 ;  /* 0x80000084031e7223 */ /* 0x084fe20000010086 */
[----:B------:R-:W-:Y:S05]  /*bcb0*/  VIADD R3, R12, 0xfffffff8 ;  /* 0xfffffff80c037836 */ /* 0x000fea0000000000 */
[----:B------:R-:W-:Y:S03]  /*bcc0*/  IABS R3, R3 ;  /* 0x0000000300037213 */ /* 0x000fe60000000000 */
[----:B------:R-:W2:Y:S01]  /*bcd0*/  MUFU.TANH R22, R22 ;  /* 0x0000001600167308 */ /* 0x000ea20000002400 */
[----:B-1----:R-:W-:Y:S01]  /*bce0*/  FFMA.FTZ R36, R0, -R132, R17 ;  /* 0x8000008400247223 */ /* 0x002fe20000010011 */
[C---:B------:R-:W-:Y:S01]  /*bcf0*/  VIADD R0, R12.reuse, 0x38 ;  /* 0x000000380c007836 */ /* 0x040fe20000000000 */
[----:B------:R-:W-:Y:S04]  /*bd00*/  I2FP.F32.S32 R3, R3 ;  /* 0x0000000300037245 */ /* 0x000fe80000201400 */
[----:B------:R-:W-:Y:S03]  /*bd10*/  IABS R0, R0 ;  /* 0x0000000000007213 */ /* 0x000fe60000000000 */
[----:B------:R1:W-:Y:S01]  /*bd20*/  MUFU.TANH R14, R33 ;  /* 0x00000021000e7308 */ /* 0x0003e20000002400 */
[----:B------:R-:W-:Y:S09]  /*bd30*/  I2FP.F32.S32 R0, R0 ;  /* 0x0000000000007245 */ /* 0x000ff20000201400 */
[----:B------:R-:W3:Y:S01]  /*bd40*/  MUFU.TANH R19, R19 ;  /* 0x0000001300137308 */ /* 0x000ee20000002400 */
[CC--:B--2---:R-:W-:Y:S09]  /*bd50*/  FFMA.FTZ R22, R3.reuse, -R132.reuse, R22 ;  /* 0x8000008403167223 */ /* 0x0c4ff20000010016 */
[----:B------:R2:W-:Y:S01]  /*bd60*/  MUFU.TANH R15, R32 ;  /* 0x00000020000f7308 */ /* 0x0005e20000002400 */
[-C--:B-1----:R-:W-:Y:S01]  /*bd70*/  FFMA.FTZ R33, R3, -R132.reuse, R16 ;  /* 0x8000008403217223 */ /* 0x082fe20000010010 */
[----:B------:R-:W-:Y:S04]  /*bd80*/  IADD3 R3, PT, PT, R12, 0x37, RZ ;  /* 0x000000370c037810 */ /* 0x000fe80007ffe0ff */
[----:B------:R-:W-:Y:S04]  /*bd90*/  IABS R3, R3 ;  /* 0x0000000300037213 */ /* 0x000fe80000000000 */
[----:B------:R3:W-:Y:S01]  /*bda0*/  MUFU.TANH R9, R38 ;  /* 0x0000002600097308 */ /* 0x0007e20000002400 */
[----:B------:R-:W-:Y:S09]  /*bdb0*/  I2FP.F32.S32 R3, R3 ;  /* 0x0000000300037245 */ /* 0x000ff20000201400 */
[----:B------:R-:W1:Y:S01]  /*bdc0*/  MUFU.TANH R26, R26 ;  /* 0x0000001a001a7308 */ /* 0x000e620000002400 */
[CC--:B--2---:R-:W-:Y:S09]  /*bdd0*/  FFMA.FTZ R32, R4.reuse, -R132.reuse, R216 ;  /* 0x8000008404207223 */ /* 0x0c4ff200000100d8 */
[----:B------:R2:W4:Y:S01]  /*bde0*/  MUFU.TANH R138, R27 ;  /* 0x0000001b008a7308 */ /* 0x0005220000002400 */
[----:B---3--:R-:W-:Y:S01]  /*bdf0*/  FFMA.FTZ R38, R4, -R132, R19 ;  /* 0x8000008404267223 */ /* 0x008fe20000010013 */
[----:B------:R-:W-:Y:S04]  /*be00*/  IADD3 R4, PT, PT, R12, 0x2f, RZ ;  /* 0x0000002f0c047810 */ /* 0x000fe80007ffe0ff */
[----:B------:R-:W-:Y:S04]  /*be10*/  IABS R4, R4 ;  /* 0x0000000400047213 */ /* 0x000fe80000000000 */
[----:B------:R3:W-:Y:S01]  /*be20*/  MUFU.TANH R219, R28 ;  /* 0x0000001c00db7308 */ /* 0x0007e20000002400 */
[CC--:B-1----:R-:W-:Y:S09]  /*be30*/  FFMA.FTZ R247, R0.reuse, -R132.reuse, R26 ;  /* 0x8000008400f77223 */ /* 0x0c2ff2000001001a */
[----:B------:R-:W1:Y:S01]  /*be40*/  MUFU.TANH R25, R25 ;  /* 0x0000001900197308 */ /* 0x000e620000002400 */
[CC--:B--2---:R-:W-:Y:S01]  /*be50*/  FFMA.FTZ R27, R3.reuse, -R132.reuse, R146 ;  /* 0x80000084031b7223 */ /* 0x0c4fe20000010092 */
[----:B----4-:R-:W-:Y:S01]  /*be60*/  FFMA.FTZ R246, R3, -R132, R138 ;  /* 0x8000008403f67223 */ /* 0x010fe2000001008a */
[----:B------:R-:W-:Y:S07]  /*be70*/  I2FP.F32.S32 R3, R4 ;  /* 0x0000000400037245 */ /* 0x000fee0000201400 */
[----:B------:R-:W2:Y:S01]  /*be80*/  MUFU.TANH R42, R42 ;  /* 0x0000002a002a7308 */ /* 0x000ea20000002400 */
[-C--:B---3--:R-:W-:Y:S01]  /*be90*/  FFMA.FTZ R28, R0, -R132.reuse, R144 ;  /* 0x80000084001c7223 */ /* 0x088fe20000010090 */
[----:B------:R-:W-:Y:S01]  /*bea0*/  I2FP.F32.S32 R0, R5 ;  /* 0x0000000500007245 */ /* 0x000fe20000201400 */
[CC--:B------:R-:W-:Y:S01]  /*beb0*/  FFMA.FTZ R250, R3.reuse, -R132.reuse, R24 ;  /* 0x8000008403fa7223 */ /* 0x0c0fe20000010018 */
[----:B------:R3:W4:Y:S01]  /*bec0*/  LDSM.16.M88.4 R4, [R2+0xb800] ;  /* 0x00b800000204783b */ /* 0x0007220000000200 */
[----:B------:R-:W-:Y:S05]  /*bed0*/  DEPBAR.LE SB0, 0x0 ;  /* 0x000080000000791a */ /* 0x000fea0000000000 */
[----:B------:R-:W-:Y:S01]  /*bee0*/  MUFU.TANH R43, R43 ;  /* 0x0000002b002b7308 */ /* 0x000fe20000002400 */
[-C--:B-1----:R-:W-:Y:S01]  /*bef0*/  FFMA.FTZ R241, R3, -R132.reuse, R25 ;  /* 0x8000008403f17223 */ /* 0x082fe20000010019 */
[----:B------:R-:W-:Y:S08]  /*bf00*/  VIADD R3, R12, 0xffffffe8 ;  /* 0xffffffe80c037836 */ /* 0x000ff00000000000 */
[----:B------:R-:W1:Y:S01]  /*bf10*/  MUFU.TANH R40, R40 ;  /* 0x0000002800287308 */ /* 0x000e620000002400 */
[----:B------:R-:W-:Y:S01]  /*bf20*/  BAR.SYNC.DEFER_BLOCKING 0x0 ;  /* 0x0000000000007b1d */ /* 0x000fe20000010000 */
[----:B------:R-:W-:Y:S01]  /*bf30*/  IABS R3, R3 ;  /* 0x0000000300037213 */ /* 0x000fe20000000000 */
[CC--:B------:R-:W-:Y:S01]  /*bf40*/  FFMA.FTZ R243, R0.reuse, -R132.reuse, R139 ;  /* 0x8000008400f37223 */ /* 0x0c0fe2000001008b */
[----:B------:R-:W-:Y:S01]  /*bf50*/  FFMA.FTZ R244, R0, -R132, R20 ;  /* 0x8000008400f47223 */ /* 0x000fe20000010014 */
[C---:B------:R-:W-:Y:S01]  /*bf60*/  VIADD R0, R12.reuse, 0xfffffff0 ;  /* 0xfffffff00c007836 */ /* 0x040fe20000000000 */
[C---:B------:R-:W-:Y:S04]  /*bf70*/  IADD3 R24, PT, PT, R12.reuse, -0x39, RZ ;  /* 0xffffffc70c187810 */ /* 0x040fe80007ffe0ff */
[----:B------:R-:W5:Y:S01]  /*bf80*/  MUFU.TANH R46, R46 ;  /* 0x0000002e002e7308 */ /* 0x000f620000002400 */
[----:B---3--:R-:W-:Y:S02]  /*bf90*/  IADD3 R2, PT, PT, R12, -0x11, RZ ;  /* 0xffffffef0c027810 */ /* 0x008fe40007ffe0ff */
[----:B------:R-:W-:Y:S02]  /*bfa0*/  IABS R0, R0 ;  /* 0x0000000000007213 */ /* 0x000fe40000000000 */
[----:B------:R-:W-:Y:S05]  /*bfb0*/  IABS R2, R2 ;  /* 0x0000000200027213 */ /* 0x000fea0000000000 */
[----:B------:R-:W3:Y:S01]  /*bfc0*/  MUFU.TANH R41, R41 ;  /* 0x0000002900297308 */ /* 0x000ee20000002400 */
[----:B------:R-:W-:Y:S02]  /*bfd0*/  I2FP.F32.S32 R0, R0 ;  /* 0x0000000000007245 */ /* 0x000fe40000201400 */
[----:B------:R-:W-:Y:S02]  /*bfe0*/  I2FP.F32.S32 R2, R2 ;  /* 0x0000000200027245 */ /* 0x000fe40000201400 */
[----:B------:R-:W-:Y:S01]  /*bff0*/  IABS R24, R24 ;  /* 0x0000001800187213 */ /* 0x000fe20000000000 */
[CC--:B------:R-:W-:Y:S01]  /*c000*/  FFMA.FTZ R227, R0.reuse, -R132.reuse, R227 ;  /* 0x8000008400e37223 */ /* 0x0c0fe200000100e3 */
[-C--:B------:R-:W-:Y:S03]  /*c010*/  FFMA.FTZ R249, R0, -R132.reuse, R140 ;  /* 0x8000008400f97223 */ /* 0x080fe6000001008c */
[----:B------:R-:W3:Y:S01]  /*c020*/  MUFU.TANH R47, R47 ;  /* 0x0000002f002f7308 */ /* 0x000ee20000002400 */
[----:B------:R-:W-:Y:S01]  /*c030*/  I2FP.F32.S32 R0, R3 ;  /* 0x0000000300007245 */ /* 0x000fe20000201400 */
[----:B------:R-:W-:Y:S01]  /*c040*/  VIADD R3, R12, 0x28 ;  /* 0x000000280c037836 */ /* 0x000fe20000000000 */
[-C--:B----4-:R-:W-:Y:S07]  /*c050*/  HMMA.16816.F32.BF16 R52, R212, R4.reuse, R52 ;  /* 0x00000004d434723c */ /* 0x090fee0000041834 */
[----:B------:R-:W4:Y:S01]  /*c060*/  MUFU.TANH R50, R50 ;  /* 0x0000003200327308 */ /* 0x000f220000002400 */
[CC--:B------:R-:W-:Y:S01]  /*c070*/  FFMA.FTZ R239, R2.reuse, -R132.reuse, R239 ;  /* 0x8000008402ef7223 */ /* 0x0c0fe200000100ef */
[----:B------:R-:W-:Y:S01]  /*c080*/  FFMA.FTZ R248, R2, -R132, R21 ;  /* 0x8000008402f87223 */ /* 0x000fe20000010015 */
[C---:B------:R-:W-:Y:S04]  /*c090*/  HMMA.16816.F32.BF16 R56, R220.reuse, R4, R56 ;  /* 0x00000004dc38723c */ /* 0x040fe80000041838 */
[C---:B------:R-:W-:Y:S03]  /*c0a0*/  VIADD R4, R12.reuse, 0x20 ;  /* 0x000000200c047836 */ /* 0x040fe60000000000 */
[----:B------:R-:W4:Y:S01]  /*c0b0*/  MUFU.TANH R37, R37 ;  /* 0x0000002500257308 */ /* 0x000f220000002400 */
[----:B------:R-:W-:Y:S01]  /*c0c0*/  IABS R2, R8 ;  /* 0x0000000800027213 */ /* 0x000fe20000000000 */
[----:B------:R-:W-:Y:S02]  /*c0d0*/  VIADD R8, R12, 0x27 ;  /* 0x000000270c087836 */ /* 0x000fe40000000000 */
[CC--:B------:R-:W-:Y:S01]  /*c0e0*/  FFMA.FTZ R245, R0.reuse, -R132.reuse, R15 ;  /* 0x8000008400f57223 */ /* 0x0c0fe2000001000f */
[----:B------:R-:W-:Y:S01]  /*c0f0*/  FFMA.FTZ R134, R0, -R132, R9 ;  /* 0x8000008400867223 */ /* 0x000fe20000010009 */
[----:B------:R-:W-:Y:S01]  /*c100*/  MOV R0, R2 ;  /* 0x0000000200007202 */ /* 0x000fe20000000f00 */
[----:B------:R-:W-:Y:S01]  /*c110*/  FMUL.FTZ R54, R54, UR6 ;  /* 0x0000000636367c20 */ /* 0x000fe20008410000 */
[----:B------:R-:W-:Y:S02]  /*c120*/  IABS R2, R3 ;  /* 0x0000000300027213 */ /* 0x000fe40000000000 */
[----:B------:R-:W-:Y:S01]  /*c130*/  MUFU.TANH R51, R51 ;  /* 0x0000003300337308 */ /* 0x000fe20000002400 */
[----:B------:R-:W-:Y:S01]  /*c140*/  IABS R3, R8 ;  /* 0x0000000800037213 */ /* 0x000fe20000000000 */
[-C--:B------:R-:W-:Y:S03]  /*c150*/  HMMA.16816.F32.BF16 R60, R220, R6.reuse, R60 ;  /* 0x00000006dc3c723c */ /* 0x080fe6000004183c */
[----:B------:R-:W-:Y:S01]  /*c160*/  I2FP.F32.S32 R2, R2 ;  /* 0x0000000200027245 */ /* 0x000fe20000201400 */
[----:B------:R-:W-:Y:S01]  /*c170*/  FMUL.FTZ R58, R58, UR6 ;  /* 0x000000063a3a7c20 */ /* 0x000fe20008410000 */
[----:B------:R-:W-:Y:S03]  /*c180*/  I2FP.F32.S32 R0, R0 ;  /* 0x0000000000007245 */ /* 0x000fe60000201400 */
[----:B------:R-:W-:Y:S01]  /*c190*/  MUFU.TANH R48, R48 ;  /* 0x0000003000307308 */ /* 0x000fe20000002400 */
[----:B------:R-:W-:Y:S01]  /*c1a0*/  FMUL.FTZ R59, R59, UR6 ;  /* 0x000000063b3b7c20 */ /* 0x000fe20008410000 */
[CC--:B------:R-:W-:Y:S01]  /*c1b0*/  FFMA.FTZ R219, R2.reuse, -R132.reuse, R219 ;  /* 0x8000008402db7223 */ /* 0x0c0fe200000100db */
[----:B--2---:R-:W-:Y:S01]  /*c1c0*/  FFMA.FTZ R136, R2, -R132, R42 ;  /* 0x8000008402887223 */ /* 0x004fe2000001002a */
[----:B------:R-:W-:Y:S01]  /*c1d0*/  IABS R2, R4 ;  /* 0x0000000400027213 */ /* 0x000fe20000000000 */
[CC--:B------:R-:W-:Y:S01]  /*c1e0*/  FFMA.FTZ R242, R0.reuse, -R132.reuse, R14 ;  /* 0x8000008400f27223 */ /* 0x0c0fe2000001000e */
[----:B------:R-:W-:Y:S01]  /*c1f0*/  FFMA.FTZ R135, R0, -R132, R13 ;  /* 0x8000008400877223 */ /* 0x000fe2000001000d */
[----:B------:R-:W-:Y:S03]  /*c200*/  MOV R0, R3 ;  /* 0x0000000300007202 */ /* 0x000fe60000000f00 */
[----:B------:R-:W-:Y:S01]  /*c210*/  MUFU.TANH R140, R58 ;  /* 0x0000003a008c7308 */ /* 0x000fe20000002400 */
[----:B------:R-:W-:Y:S01]  /*c220*/  I2FP.F32.S32 R2, R2 ;  /* 0x0000000200027245 */ /* 0x000fe20000201400 */
[C---:B------:R-:W-:Y:S01]  /*c230*/  VIADD R3, R12.reuse, 0x1f ;  /* 0x0000001f0c037836 */ /* 0x040fe20000000000 */
[----:B------:R-:W-:Y:S01]  /*c240*/  I2FP.F32.S32 R0, R0 ;  /* 0x0000000000007245 */ /* 0x000fe20000201400 */
[----:B------:R-:W-:Y:S01]  /*c250*/  VIADD R4, R12, 0x18 ;  /* 0x000000180c047836 */ /* 0x000fe20000000000 */
[----:B------:R-:W-:Y:S05]  /*c260*/  HMMA.16816.F32.BF16 R64, R212, R6, R64 ;  /* 0x00000006d440723c */ /* 0x000fea0000041840 */
[----:B------:R-:W2:Y:S01]  /*c270*/  MUFU.TANH R54, R54 ;  /* 0x0000003600367308 */ /* 0x000ea20000002400 */
[CC--:B-1----:R-:W-:Y:S01]  /*c280*/  FFMA.FTZ R226, R2.reuse, -R132.reuse, R40 ;  /* 0x8000008402e27223 */ /* 0x0c2fe20000010028 */
[-C--:B-----5:R-:W-:Y:S01]  /*c290*/  FFMA.FTZ R9, R2, -R132.reuse, R46 ;  /* 0x8000008402097223 */ /* 0x0a0fe2000001002e */
[CC--:B------:R-:W-:Y:S01]  /*c2a0*/  FFMA.FTZ R218, R0.reuse, -R132.reuse, R218 ;  /* 0x8000008400da7223 */ /* 0x0c0fe200000100da */
[----:B------:R-:W-:Y:S01]  /*c2b0*/  FFMA.FTZ R5, R0, -R132, R43 ;  /* 0x8000008400057223 */ /* 0x000fe2000001002b */
[----:B------:R-:W-:Y:S01]  /*c2c0*/  IABS R0, R3 ;  /* 0x0000000300007213 */ /* 0x000fe20000000000 */
[----:B------:R-:W-:Y:S01]  /*c2d0*/  FMUL.FTZ R60, R60, UR6 ;  /* 0x000000063c3c7c20 */ /* 0x000fe20008410000 */
[----:B------:R-:W-:Y:S03]  /*c2e0*/  IADD3 R3, PT, PT, R12, -0x20, RZ ;  /* 0xffffffe00c037810 */ /* 0x000fe60007ffe0ff */
[----:B------:R-:W1:Y:S01]  /*c2f0*/  MUFU.TANH R44, R44 ;  /* 0x0000002c002c7308 */ /* 0x000e620000002400 */
[----:B------:R-:W-:Y:S01]  /*c300*/  I2FP.F32.S32 R0, R0 ;  /* 0x0000000000007245 */ /* 0x000fe20000201400 */
[----:B------:R-:W-:Y:S01]  /*c310*/  FMUL.FTZ R57, R57, UR6 ;  /* 0x0000000639397c20 */ /* 0x000fe20008410000 */
[----:B------:R-:W-:Y:S01]  /*c320*/  IABS R3, R3 ;  /* 0x0000000300037213 */ /* 0x000fe20000000000 */
[----:B------:R-:W-:Y:S01]  /*c330*/  FMUL.FTZ R56, R56, UR6 ;  /* 0x0000000638387c20 */ /* 0x000fe20008410000 */
[----:B------:R-:W-:Y:S01]  /*c340*/  IABS R4, R4 ;  /* 0x0000000400047213 */ /* 0x000fe20000000000 */
[CC--:B---3--:R-:W-:Y:S01]  /*c350*/  FFMA.FTZ R225, R0.reuse, -R132.reuse, R41 ;  /* 0x8000008400e17223 */ /* 0x0c8fe20000010029 */
[----:B------:R-:W-:Y:S03]  /*c360*/  FFMA.FTZ R8, R0, -R132, R47 ;  /* 0x8000008400087223 */ /* 0x000fe6000001002f */
[----:B------:R3:W-:Y:S01]  /*c370*/  MUFU.TANH R139, R59 ;  /* 0x0000003b008b7308 */ /* 0x0007e20000002400 */
[----:B------:R-:W-:Y:S01]  /*c380*/  MOV R42, R22 ;  /* 0x00000016002a7202 */ /* 0x000fe20000000f00 */
[----:B------:R-:W-:Y:S01]  /*c390*/  IMAD.MOV.U32 R2, RZ, RZ, R3 ;  /* 0x000000ffff027224 */ /* 0x000fe200078e0003 */
[----:B------:R-:W-:Y:S01]  /*c3a0*/  IADD3 R3, PT, PT, R12, 0x17, RZ ;  /* 0x000000170c037810 */ /* 0x000fe20007ffe0ff */
[----:B------:R-:W-:Y:S01]  /*c3b0*/  FMUL.FTZ R61, R61, UR6 ;  /* 0x000000063d3d7c20 */ /* 0x000fe20008410000 */
[----:B------:R-:W-:Y:S01]  /*c3c0*/  FMUL.FTZ R7, R64, UR6 ;  /* 0x0000000640077c20 */ /* 0x000fe20008410000 */
[C---:B------:R-:W-:Y:S01]  /*c3d0*/  VIADD R6, R12.reuse, 0xffffffc8 ;  /* 0xffffffc80c067836 */ /* 0x040fe20000000000 */
[----:B------:R-:W-:Y:S03]  /*c3e0*/  I2FP.F32.S32 R0, R2 ;  /* 0x0000000200007245 */ /* 0x000fe60000201400 */
[----:B------:R-:W5:Y:S01]  /*c3f0*/  MUFU.TANH R45, R45 ;  /* 0x0000002d002d7308 */ /* 0x000f620000002400 */
[----:B------:R-:W-:Y:S01]  /*c400*/  IABS R3, R3 ;  /* 0x0000000300037213 */ /* 0x000fe20000000000 */
[----:B------:R-:W-:Y:S01]  /*c410*/  VIADD R2, R12, 0xffffffdf ;  /* 0xffffffdf0c027836 */ /* 0x000fe20000000000 */
[----:B------:R-:W-:Y:S01]  /*c420*/  IABS R6, R6 ;  /* 0x0000000600067213 */ /* 0x000fe20000000000 */
[CC--:B------:R-:W-:Y:S01]  /*c430*/  FFMA.FTZ R47, R0.reuse, -R132.reuse, R18 ;  /* 0x80000084002f7223 */ /* 0x0c0fe20000010012 */
[----:B----4-:R-:W-:Y:S01]  /*c440*/  FFMA.FTZ R41, R0, -R132, R50 ;  /* 0x8000008400297223 */ /* 0x010fe20000010032 */
[----:B------:R-:W-:Y:S01]  /*c450*/  IADD3 R0, PT, PT, R12, -0x28, RZ ;  /* 0xffffffd80c007810 */ /* 0x000fe20007ffe0ff */
[----:B------:R-:W-:Y:S03]  /*c460*/  FMUL.FTZ R26, R55, UR6 ;  /* 0x00000006371a7c20 */ /* 0x000fe60008410000 */
[----:B------:R-:W4:Y:S01]  /*c470*/  MUFU.TANH R60, R60 ;  /* 0x0000003c003c7308 */ /* 0x000f220000002400 */
[----:B------:R-:W-:Y:S01]  /*c480*/  IABS R2, R2 ;  /* 0x0000000200027213 */ /* 0x000fe20000000000 */
[----:B---3--:R-:W-:Y:S01]  /*c490*/  IMAD.MOV.U32 R59, RZ, RZ, R8 ;  /* 0x000000ffff3b7224 */ /* 0x008fe200078e0008 */
[----:B------:R-:W-:Y:S01]  /*c4a0*/  IABS R0, R0 ;  /* 0x0000000000007213 */ /* 0x000fe20000000000 */
[----:B------:R-:W-:Y:S01]  /*c4b0*/  FMUL.FTZ R25, R65, UR6 ;  /* 0x0000000641197c20 */ /* 0x000fe20008410000 */
[----:B------:R-:W-:Y:S01]  /*c4c0*/  I2FP.F32.S32 R2, R2 ;  /* 0x0000000200027245 */ /* 0x000fe20000201400 */
[----:B------:R-:W-:Y:S01]  /*c4d0*/  FMUL.FTZ R23, R66, UR6 ;  /* 0x0000000642177c20 */ /* 0x000fe20008410000 */
[----:B------:R-:W-:Y:S03]  /*c4e0*/  I2FP.F32.S32 R0, R0 ;  /* 0x0000000000007245 */ /* 0x000fe60000201400 */
[----:B------:R-:W3:Y:S01]  /*c4f0*/  MUFU.TANH R57, R57 ;  /* 0x0000003900397308 */ /* 0x000ee20000002400 */
[----:B------:R-:W-:Y:S01]  /*c500*/  IADD3 R8, PT, PT, R12, 0xf, RZ ;  /* 0x0000000f0c087810 */ /* 0x000fe20007ffe0ff */
[-C--:B------:R-:W-:Y:S01]  /*c510*/  FFMA.FTZ R58, R2, -R132.reuse, R37 ;  /* 0x80000084023a7223 */ /* 0x080fe20000010025 */
[----:B------:R-:W-:Y:S01]  /*c520*/  MOV R50, R5 ;  /* 0x0000000500327202 */ /* 0x000fe20000000f00 */
[----:B--2---:R-:W-:Y:S01]  /*c530*/  FFMA.FTZ R40, R0, -R132, R54 ;  /* 0x8000008400287223 */ /* 0x004fe20000010036 */
[----:B------:R-:W-:Y:S01]  /*c540*/  IABS R8, R8 ;  /* 0x0000000800087213 */ /* 0x000fe20000000000 */
[----:B------:R-:W-:Y:S01]  /*c550*/  FFMA.FTZ R51, R2, -R132, R51 ;  /* 0x8000008402337223 */ /* 0x000fe20000010033 */
[----:B------:R-:W-:Y:S03]  /*c560*/  IMAD.MOV.U32 R2, RZ, RZ, R4 ;  /* 0x000000ffff027224 */ /* 0x000fe600078e0004 */
[----:B------:R-:W2:Y:S01]  /*c570*/  MUFU.TANH R56, R56 ;  /* 0x0000003800387308 */ /* 0x000ea20000002400 */
[----:B------:R-:W-:Y:S01]  /*c580*/  IADD3 R13, PT, PT, R12, -0x31, RZ ;  /* 0xffffffcf0c0d7810 */ /* 0x000fe20007ffe0ff */
[----:B------:R2:W-:Y:S01]  /*c590*/  STL [R1+0x20], R40 ;  /* 0x0000202801007387 */ /* 0x0005e20000100800 */
[----:B------:R-:W-:Y:S01]  /*c5a0*/  MOV R54, R136 ;  /* 0x0000008800367202 */ /* 0x000fe20000000f00 */
[----:B------:R-:W-:Y:S01]  /*c5b0*/  FFMA.FTZ R48, R0, -R132, R48 ;  /* 0x8000008400307223 */ /* 0x000fe20000010030 */
[----:B------:R-:W-:Y:S01]  /*c5c0*/  I2FP.F32.S32 R0, R2 ;  /* 0x0000000200007245 */ /* 0x000fe20000201400 */
[----:B------:R-:W-:Y:S01]  /*c5d0*/  FMUL.FTZ R4, R62, UR6 ;  /* 0x000000063e047c20 */ /* 0x000fe20008410000 */
[----:B------:R-:W-:Y:S03]  /*c5e0*/  I2FP.F32.S32 R2, R3 ;  /* 0x0000000300027245 */ /* 0x000fe60000201400 */
[----:B------:R-:W-:Y:S01]  /*c5f0*/  MUFU.TANH R61, R61 ;  /* 0x0000003d003d7308 */ /* 0x000fe20000002400 */
[----:B------:R-:W-:Y:S01]  /*c600*/  IABS R13, R13 ;  /* 0x0000000d000d7213 */ /* 0x000fe20000000000 */
[CC--:B-1----:R-:W-:Y:S01]  /*c610*/  FFMA.FTZ R217, R0.reuse, -R132.reuse, R44 ;  /* 0x8000008400d97223 */ /* 0x0c2fe2000001002c */
[----:B------:R-:W-:Y:S01]  /*c620*/  MOV R55, R9 ;  /* 0x0000000900377202 */ /* 0x000fe20000000f00 */
[----:B------:R-:W-:Y:S01]  /*c630*/  FFMA.FTZ R140, R0, -R132, R140 ;  /* 0x80000084008c7223 */ /* 0x000fe2000001008c */
[----:B------:R-:W-:Y:S01]  /*c640*/  IADD3 R0, PT, PT, R12, 0x8, RZ ;  /* 0x000000080c007810 */ /* 0x000fe20007ffe0ff */
[----:B------:R-:W-:Y:S01]  /*c650*/  FMUL.FTZ R3, R63, UR6 ;  /* 0x000000063f037c20 */ /* 0x000fe20008410000 */
[----:B------:R-:W-:Y:S03]  /*c660*/  I2FP.F32.S32 R13, R13 ;  /* 0x0000000d000d7245 */ /* 0x000fe60000201400 */
[----:B------:R-:W-:Y:S01]  /*c670*/  MUFU.TANH R4, R4 ;  /* 0x0000000400047308 */ /* 0x000fe20000002400 */
[----:B------:R-:W-:Y:S01]  /*c680*/  IABS R0, R0 ;  /* 0x0000000000007213 */ /* 0x000fe20000000000 */
[C---:B-----5:R-:W-:Y:S01]  /*c690*/  FFMA.FTZ R216, R2.reuse, -R132, R45 ;  /* 0x8000008402d87223 */ /* 0x060fe2000001002d */
[----:B------:R-:W-:Y:S01]  /*c6a0*/  I2FP.F32.S32 R24, R24 ;  /* 0x0000001800187245 */ /* 0x000fe20000201400 */
[----:B------:R-:W-:Y:S01]  /*c6b0*/  FFMA.FTZ R139, R2, -R132, R139 ;  /* 0x80000084028b7223 */ /* 0x000fe2000001008b */
[----:B------:R-:W-:Y:S01]  /*c6c0*/  I2FP.F32.S32 R0, R0 ;  /* 0x0000000000007245 */ /* 0x000fe20000201400 */
[C---:B------:R-:W-:Y:S01]  /*c6d0*/  VIADD R5, R12.reuse, 0x7 ;  /* 0x000000070c057836 */ /* 0x040fe20000000000 */
[----:B------:R-:W-:Y:S03]  /*c6e0*/  IADD3 R2, PT, PT, R12, 0x10, RZ ;  /* 0x000000100c027810 */ /* 0x000fe60007ffe0ff */
[----:B------:R-:W1:Y:S01]  /*c6f0*/  MUFU.TANH R3, R3 ;  /* 0x0000000300037308 */ /* 0x000e620000002400 */
[----:B------:R-:W-:Y:S01]  /*c700*/  FMUL.FTZ R22, R67, UR6 ;  /* 0x0000000643167c20 */ /* 0x000fe20008410000 */
[C---:B------:R-:W-:Y:S01]  /*c710*/  FFMA.FTZ R18, R0.reuse, -R132, R224 ;  /* 0x8000008400127223 */ /* 0x040fe200000100e0 */
[----:B------:R-:W-:Y:S01]  /*c720*/  IABS R2, R2 ;  /* 0x0000000200027213 */ /* 0x000fe20000000000 */
[----:B----4-:R-:W-:Y:S01]  /*c730*/  FFMA.FTZ R215, R0, -R132, R60 ;  /* 0x8000008400d77223 */ /* 0x010fe2000001003c */
[----:B------:R-:W-:Y:S01]  /*c740*/  MOV R0, R8 ;  /* 0x0000000800007202 */ /* 0x000fe20000000f00 */
[----:B------:R-:W-:Y:S01]  /*c750*/  VIADD R14, R12, 0xffffffd0 ;  /* 0xffffffd00c0e7836 */ /* 0x000fe20000000000 */
[----:B------:R-:W-:Y:S03]  /*c760*/  IABS R5, R5 ;  /* 0x0000000500057213 */ /* 0x000fe60000000000 */
[----:B------:R-:W4:Y:S01]  /*c770*/  MUFU.TANH R7, R7 ;  /* 0x0000000700077308 */ /* 0x000f220000002400 */
[----:B------:R-:W-:Y:S01]  /*c780*/  I2FP.F32.S32 R0, R0 ;  /* 0x0000000000007245 */ /* 0x000fe20000201400 */
[----:B------:R-:W-:Y:S01]  /*c790*/  FMUL.FTZ R52, R52, UR6 ;  /* 0x0000000634347c20 */ /* 0x000fe20008410000 */
[----:B------:R-:W-:Y:S01]  /*c7a0*/  I2FP.F32.S32 R2, R2 ;  /* 0x0000000200027245 */ /* 0x000fe20000201400 */
[----:B------:R-:W-:Y:S01]  /*c7b0*/  FMUL.FTZ R53, R53, UR6 ;  /* 0x0000000635357c20 */ /* 0x000fe20008410000 */
[----:B------:R-:W-:Y:S01]  /*c7c0*/  I2FP.F32.S32 R5, R5 ;  /* 0x0000000500057245 */ /* 0x000fe20000201400 */
[----:B---3--:R-:W-:Y:S01]  /*c7d0*/  FFMA.FTZ R213, R0, -R132, R57 ;  /* 0x8000008400d57223 */ /* 0x008fe20000010039 */
[----:B------:R-:W-:Y:S01]  /*c7e0*/  IABS R14, R14 ;  /* 0x0000000e000e7213 */ /* 0x000fe20000000000 */
[-C--:B--2---:R-:W-:Y:S01]  /*c7f0*/  FFMA.FTZ R212, R2, -R132.reuse, R56 ;  /* 0x8000008402d47223 */ /* 0x084fe20000010038 */
[-C--:B-1----:R-:W-:Y:S01]  /*c800*/  FFMA.FTZ R137, R0, -R132.reuse, R3 ;  /* 0x8000008400897223 */ /* 0x082fe20000010003 */
[----:B------:R-:W-:Y:S01]  /*c810*/  IADD3 R0, PT, PT, R12, -0x29, RZ ;  /* 0xffffffd70c007810 */ /* 0x000fe20007ffe0ff */
[----:B------:R-:W1:Y:S01]  /*c820*/  MUFU.TANH R8, R49 ;  /* 0x0000003100087308 */ /* 0x000e620000002400 */
[----:B------:R-:W-:Y:S01]  /*c830*/  FMNMX3.FTZ R3, R142, R31, R32, !PT ;  /* 0x0000001f8e037276 */ /* 0x000fe20007810020 */
[----:B------:R-:W-:Y:S01]  /*c840*/  FFMA.FTZ R138, R2, -R132, R4 ;  /* 0x80000084028a7223 */ /* 0x000fe20000010004 */
[----:B------:R-:W-:Y:S01]  /*c850*/  FMNMX3.FTZ R2, R133, R30, R29, !PT ;  /* 0x0000001e85027276 */ /* 0x000fe2000781001d */
[C---:B------:R-:W-:Y:S01]  /*c860*/  FFMA.FTZ R19, R5.reuse, -R132, R251 ;  /* 0x8000008405137223 */ /* 0x040fe200000100fb */
[----:B------:R-:W-:Y:S01]  /*c870*/  IABS R12, R0 ;  /* 0x00000000000c7213 */ /* 0x000fe20000000000 */
[----:B------:R-:W-:Y:S01]  /*c880*/  FFMA.FTZ R214, R5, -R132, R61 ;  /* 0x8000008405d67223 */ /* 0x000fe2000001003d */
[----:B------:R-:W-:Y:S03]  /*c890*/  I2FP.F32.S32 R5, R6 ;  /* 0x0000000600057245 */ /* 0x000fe60000201400 */
[----:B------:R-:W-:Y:S01]  /*c8a0*/  MUFU.TANH R26, R26 ;  /* 0x0000001a001a7308 */ /* 0x000fe20000002400 */
[----:B------:R-:W-:Y:S02]  /*c8b0*/  FMNMX3.FTZ R0, R141, R34, R35, !PT ;  /* 0x000000228d007276 */ /* 0x000fe40007810023 */
[----:B------:R-:W-:Y:S01]  /*c8c0*/  FMNMX3.FTZ R2, R2, R28, R27, !PT ;  /* 0x0000001c02027276 */ /* 0x000fe2000781001b */
[----:B----4-:R-:W-:Y:S01]  /*c8d0*/  FFMA.FTZ R251, R5, -R132, R7 ;  /* 0x8000008405fb7223 */ /* 0x010fe20000010007 */
[----:B------:R-:W-:Y:S02]  /*c8e0*/  FMNMX3.FTZ R0, R0, R145, R147, !PT ;  /* 0x0000009100007276 */ /* 0x000fe40007810093 */
[----:B------:R-:W-:Y:S03]  /*c8f0*/  FMNMX3.FTZ R136, R2, R243, R241, !PT ;  /* 0x000000f302887276 */ /* 0x000fe600078100f1 */
[----:B------:R-:W2:Y:S01]  /*c900*/  MUFU.TANH R6, R52 ;  /* 0x0000003400067308 */ /* 0x000ea20000002400 */
[----:B------:R-:W-:Y:S02]  /*c910*/  FMNMX3.FTZ R0, R0, R247, R246, !PT ;  /* 0x000000f700007276 */ /* 0x000fe400078100f6 */
[----:B------:R-:W-:Y:S02]  /*c920*/  FMNMX3.FTZ R136, R136, R219, R218, !PT ;  /* 0x000000db88887276 */ /* 0x000fe400078100da */
[----:B------:R-:W-:Y:S02]  /*c930*/  FMNMX3.FTZ R4, R143, R18, R19, !PT ;  /* 0x000000128f047276 */ /* 0x000fe40007810013 */
[----:B------:R-:W-:Y:S03]  /*c940*/  FMNMX3.FTZ R3, R3, R33, R36, !PT ;  /* 0x0000002103037276 */ /* 0x000fe60007810024 */
[----:B------:R-:W3:Y:S01]  /*c950*/  MUFU.TANH R5, R53 ;  /* 0x0000003500057308 */ /* 0x000ee20000002400 */
[----:B------:R-:W-:Y:S02]  /*c960*/  FMNMX3.FTZ R0, R0, R244, R250, !PT ;  /* 0x000000f400007276 */ /* 0x000fe400078100fa */
[----:B------:R-:W-:Y:S02]  /*c970*/  FMNMX3.FTZ R136, R136, R226, R225, !PT ;  /* 0x000000e288887276 */ /* 0x000fe400078100e1 */
[----:B------:R-:W-:Y:S02]  /*c980*/  FMNMX3.FTZ R4, R4, R39, R38, !PT ;  /* 0x0000002704047276 */ /* 0x000fe40007810026 */
[----:B------:R-:W-:Y:S03]  /*c990*/  FMNMX3.FTZ R3, R3, R227, R239, !PT ;  /* 0x000000e303037276 */ /* 0x000fe600078100ef */
[----:B------:R-:W4:Y:S01]  /*c9a0*/  MUFU.TANH R25, R25 ;  /* 0x0000001900197308 */ /* 0x000f220000002400 */
[----:B------:R-:W-:Y:S02]  /*c9b0*/  FMNMX3.FTZ R0, R0, R54, R50, !PT ;  /* 0x0000003600007276 */ /* 0x000fe40007810032 */
[----:B------:R-:W-:Y:S02]  /*c9c0*/  FMNMX3.FTZ R136, R136, R217, R216, !PT ;  /* 0x000000d988887276 */ /* 0x000fe400078100d8 */
[----:B------:R-:W-:Y:S02]  /*c9d0*/  I2FP.F32.S32 R12, R12 ;  /* 0x0000000c000c7245 */ /* 0x000fe40000201400 */
[----:B------:R-:W-:Y:S03]  /*c9e0*/  I2FP.F32.S32 R14, R14 ;  /* 0x0000000e000e7245 */ /* 0x000fe60000201400 */
[----:B------:R-:W4:Y:S01]  /*c9f0*/  MUFU.TANH R23, R23 ;  /* 0x0000001700177308 */ /* 0x000f220000002400 */
[----:B------:R-:W-:Y:S01]  /*ca00*/  FMNMX3.FTZ R2, R4, R42, R252, !PT ;  /* 0x0000002a04027276 */ /* 0x000fe200078100fc */
[-C--:B-1----:R-:W-:Y:S01]  /*ca10*/  FFMA.FTZ R221, R12, -R132.reuse, R8 ;  /* 0x800000840cdd7223 */ /* 0x082fe20000010008 */
[----:B------:R-:W-:Y:S01]  /*ca20*/  FMNMX3.FTZ R3, R3, R245, R242, !PT ;  /* 0x000000f503037276 */ /* 0x000fe200078100f2 */
[-C--:B--2---:R-:W-:Y:S01]  /*ca30*/  FFMA.FTZ R223, R14, -R132.reuse, R6 ;  /* 0x800000840edf7223 */ /* 0x084fe20000010006 */
[----:B------:R-:W-:Y:S01]  /*ca40*/  FMNMX3.FTZ R0, R0, R55, R59, !PT ;  /* 0x0000003700007276 */ /* 0x000fe2000781003b */
[----:B---3--:R-:W-:Y:S01]  /*ca50*/  FFMA.FTZ R222, R13, -R132, R5 ;  /* 0x800000840dde7223 */ /* 0x008fe20000010005 */
[----:B------:R-:W-:Y:S03]  /*ca60*/  FMNMX3.FTZ R136, R136, R212, R213, !PT ;  /* 0x000000d488887276 */ /* 0x000fe600078100d5 */
[----:B------:R-:W1:Y:S01]  /*ca70*/  MUFU.TANH R22, R22 ;  /* 0x0000001600167308 */ /* 0x000e620000002400 */
[----:B------:R-:W-:Y:S02]  /*ca80*/  FMNMX3.FTZ R21, R2, R249, R248, !PT ;  /* 0x000000f902157276 */ /* 0x000fe400078100f8 */
[----:B------:R-:W-:Y:S02]  /*ca90*/  FMNMX3.FTZ R20, R3, R47, R58, !PT ;  /* 0x0000002f03147276 */ /* 0x000fe4000781003a */
[----:B------:R-:W-:Y:S02]  /*caa0*/  FMNMX3.FTZ R0, R0, R140, R139, !PT ;  /* 0x0000008c00007276 */ /* 0x000fe4000781008b */
[----:B------:R-:W-:Y:S01]  /*cab0*/  FMNMX3.FTZ R136, R136, R215, R214, !PT ;  /* 0x000000d788887276 */ /* 0x000fe200078100d6 */
[----:B----4-:R-:W-:Y:S06]  /*cac0*/  @P2 BRA `(.L_x_491) ;  /* 0xffffffd400602947 */ /* 0x010fec000383ffff */
.L_x_490:
[----:B------:R-:W-:Y:S01]  /*cad0*/  STL [R1+0x7c], R240 ;  /* 0x00007cf001007387 */ /* 0x000fe20000100800 */
[----:B---3--:R-:W-:Y:S01]  /*cae0*/  FMNMX3.FTZ R2, R20, R48, R221, !PT ;  /* 0x0000003014027276 */ /* 0x008fe200078100dd */
[----:B------:R-:W-:Y:S01]  /*caf0*/  FFMA.FTZ R8, R12, -R132, R26 ;  /* 0x800000840c087223 */ /* 0x000fe2000001001a */
[----:B------:R-:W-:Y:S01]  /*cb00*/  MOV R46, R134 ;  /* 0x00000086002e7202 */ /* 0x000fe20000000f00 */
[----:B------:R-:W-:Y:S01]  /*cb10*/  STL [R1+0x78], R238 ;  /* 0x000078ee01007387 */ /* 0x000fe20000100800 */
[----:B------:R-:W-:Y:S01]  /*cb20*/  MOV R43, R135 ;  /* 0x00000087002b7202 */ /* 0x000fe20000000f00 */
[----:B------:R-:W-:Y:S01]  /*cb30*/  FFMA.FTZ R6, R14, -R132, R23 ;  /* 0x800000840e067223 */ /* 0x000fe20000010017 */
[----:B------:R-:W-:Y:S01]  /*cb40*/  FMNMX3.FTZ R0, R0, R138, R137, !PT ;  /* 0x0000008a00007276 */ /* 0x000fe20007810089 */
[----:B------:R-:W-:Y:S01]  /*cb50*/  STL [R1+0x74], R234 ;  /* 0x000074ea01007387 */ /* 0x000fe20000100800 */
[----:B------:R-:W-:Y:S01]  /*cb60*/  FMNMX3.FTZ R4, R21, R46, R43, !PT ;  /* 0x0000002e15047276 */ /* 0x000fe2000781002b */
[-C--:B-1----:R-:W-:Y:S01]  /*cb70*/  FFMA.FTZ R7, R13, -R132.reuse, R22 ;  /* 0x800000840d077223 */ /* 0x082fe20000010016 */
[----:B------:R-:W-:Y:S01]  /*cb80*/  FMNMX3.FTZ R5, R2, R223, R222, !PT ;  /* 0x000000df02057276 */ /* 0x000fe200078100de */
[----:B------:R-:W-:Y:S01]  /*cb90*/  STL [R1+0x70], R233 ;  /* 0x000070e901007387 */ /* 0x000fe20000100800 */
[----:B------:R-:W-:Y:S01]  /*cba0*/  MOV R49, R41 ;  /* 0x0000002900317202 */ /* 0x000fe20000000f00 */
[----:B------:R-:W-:Y:S01]  /*cbb0*/  FFMA.FTZ R220, R24, -R132, R25 ;  /* 0x8000008418dc7223 */ /* 0x000fe20000010019 */
[----:B------:R-:W-:Y:S01]  /*cbc0*/  IADD3 R52, PT, PT, R228, 0xc000, RZ ;  /* 0x0000c000e4347810 */ /* 0x000fe20007ffe0ff */
[----:B------:R-:W-:Y:S01]  /*cbd0*/  STL [R1+0x6c], R232 ;  /* 0x00006ce801007387 */ /* 0x000fe20000100800 */
[----:B------:R-:W-:Y:S02]  /*cbe0*/  FMNMX3.FTZ R4, R4, R49, R51, !PT ;  /* 0x0000003104047276 */ /* 0x000fe40007810033 */
[----:B------:R-:W-:Y:S01]  /*cbf0*/  FMNMX3.FTZ R5, R5, R251, R220, !PT ;  /* 0x000000fb05057276 */ /* 0x000fe200078100dc */
[----:B------:R-:W1:Y:S01]  /*cc00*/  SHFL.BFLY PT, R3, R136, 0x2, 0x1f ;  /* 0x0c401f0088037f89 */ /* 0x000e6200000e0000 */
[----:B------:R-:W-:Y:S02]  /*cc10*/  FMNMX3.FTZ R4, R4, R40, R8, !PT ;  /* 0x0000002804047276 */ /* 0x000fe40007810008 */
[----:B------:R-:W-:Y:S05]  /*cc20*/  IADD3 R224, PT, PT, R228, 0xc040, RZ ;  /* 0x0000c040e4e07810 */ /* 0x000fea0007ffe0ff */
[----:B------:R-:W-:Y:S01]  /*cc30*/  STL [R1+0x68], R229 ;  /* 0x000068e501007387 */ /* 0x000fe20000100800 */
[----:B------:R-:W-:Y:S02]  /*cc40*/  FMNMX3.FTZ R4, R4, R6, R7, !PT ;  /* 0x0000000604047276 */ /* 0x000fe40007810007 */
[----:B------:R-:W-:Y:S01]  /*cc50*/  @P0 IADD3 R224, PT, PT, R52, -0x40, RZ ;  /* 0xffffffc034e00810 */ /* 0x000fe20007ffe0ff */
[----:B------:R-:W2:Y:S08]  /*cc60*/  SHFL.BFLY PT, R2, R0, 0x2, 0x1f ;  /* 0x0c401f0000027f89 */ /* 0x000eb000000e0000 */
[----:B------:R-:W-:Y:S04]  /*cc70*/  STL [R1], R8 ;  /* 0x0000000801007387 */ /* 0x000fe80000100800 */
[----:B------:R-:W-:Y:S04]  /*cc80*/  STL [R1+0x80], R132 ;  /* 0x0000808401007387 */ /* 0x000fe80000100800 */
[----:B------:R-:W-:Y:S04]  /*cc90*/  STL [R1+0x4], R6 ;  /* 0x0000040601007387 */ /* 0x000fe80000100800 */
[----:B------:R-:W-:Y:S04]  /*cca0*/  STL [R1+0x8], R7 ;  /* 0x0000080701007387 */ /* 0x000fe80000100800 */
[----:B------:R-:W3:Y:S08]  /*ccb0*/  SHFL.BFLY PT, R7, R4, 0x2, 0x1f ;  /* 0x0c401f0004077f89 */ /* 0x000ef000000e0000 */
[----:B------:R-:W4:Y:S08]  /*ccc0*/  SHFL.BFLY PT, R8, R5, 0x2, 0x1f ;  /* 0x0c401f0005087f89 */ /* 0x000f3000000e0000 */
[----:B------:R-:W-:Y:S01]  /*ccd0*/  LDSM.16.MT88.4 R20, [R228+0xc000] ;  /* 0x00c00000e414783b */ /* 0x000fe20000004200 */
[----:B-1----:R-:W-:Y:S02]  /*cce0*/  FMNMX.FTZ R136, R136, R3, !PT ;  /* 0x0000000388887209 */ /* 0x002fe40007810000 */
[----:B--2---:R-:W-:Y:S05]  /*ccf0*/  FMNMX.FTZ R3, R0, R2, !PT ;  /* 0x0000000200037209 */ /* 0x004fea0007810000 */
[----:B------:R-:W1:Y:S08]  /*cd00*/  SHFL.BFLY PT, R6, R136, 0x1, 0x1f ;  /* 0x0c201f0088067f89 */ /* 0x000e7000000e0000 */
[----:B------:R-:W2:Y:S01]  /*cd10*/  SHFL.BFLY PT, R2, R3, 0x1, 0x1f ;  /* 0x0c201f0003027f89 */ /* 0x000ea200000e0000 */
[----:B---3--:R-:W-:Y:S02]  /*cd20*/  FMNMX.FTZ R4, R4, R7, !PT ;  /* 0x0000000704047209 */ /* 0x008fe40007810000 */
[----:B----4-:R-:W-:Y:S05]  /*cd30*/  FMNMX.FTZ R5, R5, R8, !PT ;  /* 0x0000000805057209 */ /* 0x010fea0007810000 */
[----:B------:R-:W3:Y:S08]  /*cd40*/  SHFL.BFLY PT, R134, R4, 0x1, 0x1f ;  /* 0x0c201f0004867f89 */ /* 0x000ef000000e0000 */
[----:B------:R-:W4:Y:S01]  /*cd50*/  SHFL.BFLY PT, R135, R5, 0x1, 0x1f ;  /* 0x0c201f0005877f89 */ /* 0x000f2200000e0000 */
[----:B-1----:R-:W-:Y:S02]  /*cd60*/  FMNMX.FTZ R136, R136, R6, !PT ;  /* 0x0000000688887209 */ /* 0x002fe40007810000 */
[----:B--2---:R-:W-:Y:S03]  /*cd70*/  FMNMX.FTZ R144, R3, R2, !PT ;  /* 0x0000000203907209 */ /* 0x004fe60007810000 */
[C---:B------:R-:W-:Y:S01]  /*cd80*/  FADD.FTZ R0, -R136.reuse, R133 ;  /* 0x0000008588007221 */ /* 0x040fe20000010100 */
[----:B------:R-:W-:Y:S01]  /*cd90*/  FSETP.NEU.FTZ.AND P2, PT, R136, -INF , PT ;  /* 0xff8000008800780b */ /* 0x000fe20003f5d000 */
[----:B------:R-:W-:Y:S02]  /*cda0*/  STL [R1+0x84], R136 ;  /* 0x0000848801007387 */ /* 0x000fe40000100800 */
[----:B------:R-:W-:Y:S01]  /*cdb0*/  FMUL.FTZ R2, R0, UR4 ;  /* 0x0000000400027c20 */ /* 0x000fe20008410000 */
[----:B------:R-:W-:Y:S01]  /*cdc0*/  FADD.FTZ R0, -R144, R141 ;  /* 0x0000008d90007221 */ /* 0x000fe20000010100 */
[----:B------:R-:W-:Y:S01]  /*cdd0*/  FMUL.FTZ R141, R136, UR4 ;  /* 0x00000004888d7c20 */ /* 0x000fe20008410000 */
[----:B---3--:R-:W-:Y:S01]  /*cde0*/  FMNMX.FTZ R134, R4, R134, !PT ;  /* 0x0000008604867209 */ /* 0x008fe20007810000 */
[----:B------:R1:W2:Y:S03]  /*cdf0*/  MUFU.EX2 R133, R2 ;  /* 0x0000000200857308 */ /* 0x0002a60000000800 */
[----:B------:R-:W-:Y:S02]  /*ce00*/  FSEL R141, R141, RZ, P2 ;  /* 0x000000ff8d8d7208 */ /* 0x000fe40001000000 */
[----:B----4-:R-:W-:Y:S01]  /*ce10*/  FMNMX.FTZ R135, R5, R135, !PT ;  /* 0x0000008705877209 */ /* 0x010fe20007810000 */
[----:B------:R-:W-:Y:S01]  /*ce20*/  FMUL.FTZ R146, R134, UR4 ;  /* 0x0000000486927c20 */ /* 0x000fe20008410000 */
[----:B------:R-:W-:Y:S01]  /*ce30*/  FSETP.NEU.FTZ.AND P2, PT, R144, -INF , PT ;  /* 0xff8000009000780b */ /* 0x000fe20003f5d000 */
[--C-:B------:R-:W-:Y:S01]  /*ce40*/  FFMA.FTZ R4, R30, UR4, -R141.reuse ;  /* 0x000000041e047c23 */ /* 0x100fe2000801088d */
[--C-:B------:R-:W-:Y:S01]  /*ce50*/  FFMA.FTZ R214, R214, UR4, -R141.reuse ;  /* 0x00000004d6d67c23 */ /* 0x100fe2000801088d */
[--C-:B------:R-:W-:Y:S01]  /*ce60*/  FFMA.FTZ R212, R212, UR4, -R141.reuse ;  /* 0x00000004d4d47c23 */ /* 0x100fe2000801088d */
[--C-:B------:R-:W-:Y:S01]  /*ce70*/  FFMA.FTZ R213, R213, UR4, -R141.reuse ;  /* 0x00000004d5d57c23 */ /* 0x100fe2000801088d */
[----:B------:R3:W4:Y:S01]  /*ce80*/  MUFU.EX2 R44, R4 ;  /* 0x00000004002c7308 */ /* 0x0007220000000800 */
[--C-:B------:R-:W-:Y:S01]  /*ce90*/  FFMA.FTZ R215, R215, UR4, -R141.reuse ;  /* 0x00000004d7d77c23 */ /* 0x100fe2000801088d */
[----:B-1----:R-:W-:Y:S01]  /*cea0*/  FMUL.FTZ R2, R0, UR4 ;  /* 0x0000000400027c20 */ /* 0x002fe20008410000 */
[C---:B------:R-:W-:Y:S01]  /*ceb0*/  FADD.FTZ R0, -R135.reuse, R142 ;  /* 0x0000008e87007221 */ /* 0x040fe20000010100 */
[----:B------:R-:W-:Y:S01]  /*cec0*/  FMUL.FTZ R142, R135, UR4 ;  /* 0x00000004878e7c20 */ /* 0x000fe20008410000 */
[C---:B--2---:R-:W-:Y:S05]  /*ced0*/  FMUL.FTZ R8, R133.reuse, R148 ;  /* 0x0000009485087220 */ /* 0x044fea0000410000 */
[----:B------:R1:W2:Y:S01]  /*cee0*/  MUFU.EX2 R3, R2 ;  /* 0x0000000200037308 */ /* 0x0002a20000000800 */
[C---:B------:R-:W-:Y:S01]  /*cef0*/  FMUL.FTZ R12, R133.reuse, R156 ;  /* 0x0000009c850c7220 */ /* 0x040fe20000410000 */
[C---:B------:R-:W-:Y:S01]  /*cf00*/  FMUL.FTZ R13, R133.reuse, R157 ;  /* 0x0000009d850d7220 */ /* 0x040fe20000410000 */
[C---:B------:R-:W-:Y:S01]  /*cf10*/  FMUL.FTZ R24, R133.reuse, R168 ;  /* 0x000000a885187220 */ /* 0x040fe20000410000 */
[C---:B------:R-:W-:Y:S01]  /*cf20*/  FMUL.FTZ R25, R133.reuse, R169 ;  /* 0x000000a985197220 */ /* 0x040fe20000410000 */
[C---:B------:R-:W-:Y:S01]  /*cf30*/  FMUL.FTZ R56, R133.reuse, R200 ;  /* 0x000000c885387220 */ /* 0x040fe20000410000 */
[----:B------:R-:W-:Y:S01]  /*cf40*/  FMUL.FTZ R57, R133, R201 ;  /* 0x000000c985397220 */ /* 0x000fe20000410000 */
[----:B---3--:R-:W-:Y:S01]  /*cf50*/  FFMA.FTZ R4, R29, UR4, -R141 ;  /* 0x000000041d047c23 */ /* 0x008fe2000801088d */
[C---:B------:R-:W-:Y:S01]  /*cf60*/  FMUL.FTZ R29, R133.reuse, R173 ;  /* 0x000000ad851d7220 */ /* 0x040fe20000410000 */
[----:B----4-:R-:W-:Y:S01]  /*cf70*/  MOV R169, R44 ;  /* 0x0000002c00a97202 */ /* 0x010fe20000000f00 */
[C---:B------:R-:W-:Y:S01]  /*cf80*/  FMUL.FTZ R60, R133.reuse, R204 ;  /* 0x000000cc853c7220 */ /* 0x040fe20000410000 */
[----:B------:R-:W3:Y:S01]  /*cf90*/  MUFU.EX2 R5, R4 ;  /* 0x0000000400057308 */ /* 0x000ee20000000800 */
[C---:B------:R-:W-:Y:S01]  /*cfa0*/  FMUL.FTZ R61, R133.reuse, R205 ;  /* 0x000000cd853d7220 */ /* 0x040fe20000410000 */
[C---:B------:R-:W-:Y:S01]  /*cfb0*/  FMUL.FTZ R72, R133.reuse, R72 ;  /* 0x0000004885487220 */ /* 0x040fe20000410000 */
[C---:B------:R-:W-:Y:S01]  /*cfc0*/  FMUL.FTZ R73, R133.reuse, R73 ;  /* 0x0000004985497220 */ /* 0x040fe20000410000 */
[C---:B------:R-:W-:Y:S01]  /*cfd0*/  FMUL.FTZ R76, R133.reuse, R76 ;  /* 0x0000004c854c7220 */ /* 0x040fe20000410000 */
[----:B------:R-:W-:Y:S01]  /*cfe0*/  FMUL.FTZ R77, R133, R77 ;  /* 0x0000004d854d7220 */ /* 0x000fe20000410000 */
[----:B-1----:R-:W-:Y:S01]  /*cff0*/  FMUL.FTZ R2, R0, UR4 ;  /* 0x0000000400027c20 */ /* 0x002fe20008410000 */
[----:B------:R-:W-:Y:S01]  /*d000*/  FADD.FTZ R0, -R134, R143 ;  /* 0x0000008f86007221 */ /* 0x000fe20000010100 */
[----:B------:R-:W-:Y:S01]  /*d010*/  FMUL.FTZ R143, R144, UR4 ;  /* 0x00000004908f7c20 */ /* 0x000fe20008410000 */
[C---:B--2---:R-:W-:Y:S01]  /*d020*/  FMUL.FTZ R10, R3.reuse, R150 ;  /* 0x00000096030a7220 */ /* 0x044fe20000410000 */
[----:B------:R-:W-:Y:S01]  /*d030*/  FMUL.FTZ R11, R3, R151 ;  /* 0x00000097030b7220 */ /* 0x000fe20000410000 */
[----:B------:R-:W-:Y:S01]  /*d040*/  FMUL.FTZ R0, R0, UR4 ;  /* 0x0000000400007c20 */ /* 0x000fe20008410000 */
[----:B------:R-:W1:Y:S01]  /*d050*/  MUFU.EX2 R2, R2 ;  /* 0x0000000200027308 */ /* 0x000e620000000800 */
[----:B------:R-:W-:Y:S01]  /*d060*/  FSEL R143, R143, RZ, P2 ;  /* 0x000000ff8f8f7208 */ /* 0x000fe20001000000 */
[----:B------:R-:W-:Y:S01]  /*d070*/  FMUL.FTZ R14, R3, R158 ;  /* 0x0000009e030e7220 */ /* 0x000fe20000410000 */
[----:B------:R-:W-:Y:S01]  /*d080*/  FSETP.NEU.FTZ.AND P2, PT, R135, -INF , PT ;  /* 0xff8000008700780b */ /* 0x000fe20003f5d000 */
[C---:B------:R-:W-:Y:S01]  /*d090*/  FMUL.FTZ R15, R3.reuse, R159 ;  /* 0x0000009f030f7220 */ /* 0x040fe20000410000 */
[----:B---3--:R2:W-:Y:S01]  /*d0a0*/  STL [R1+0x38], R5 ;  /* 0x0000380501007387 */ /* 0x0085e20000100800 */
[--C-:B------:R-:W-:Y:S01]  /*d0b0*/  FFMA.FTZ R4, R28, UR4, -R141.reuse ;  /* 0x000000041c047c23 */ /* 0x100fe2000801088d */
[----:B------:R-:W-:Y:S03]  /*d0c0*/  FSEL R142, R142, RZ, P2 ;  /* 0x000000ff8e8e7208 */ /* 0x000fe60001000000 */
[----:B------:R-:W3:Y:S01]  /*d0d0*/  MUFU.EX2 R0, R0 ;  /* 0x0000000000007308 */ /* 0x000ee20000000800 */
[----:B------:R4:W-:Y:S01]  /*d0e0*/  STL [R1+0x88], R144 ;  /* 0x0000889001007387 */ /* 0x0009e20000100800 */
[----:B------:R-:W-:Y:S01]  /*d0f0*/  FSETP.NEU.FTZ.AND P2, PT, R134, -INF , PT ;  /* 0xff8000008600780b */ /* 0x000fe20003f5d000 */
[C---:B------:R-:W-:Y:S01]  /*d100*/  FMUL.FTZ R30, R3.reuse, R174 ;  /* 0x000000ae031e7220 */ /* 0x040fe20000410000 */
[----:B------:R-:W-:Y:S01]  /*d110*/  FFMA.FTZ R7, R36, UR4, -R142 ;  /* 0x0000000424077c23 */ /* 0x000fe2000801088e */
[----:B------:R-:W-:Y:S01]  /*d120*/  MOV R174, R55 ;  /* 0x0000003700ae7202 */ /* 0x000fe20000000f00 */
[----:B------:R-:W-:Y:S01]  /*d130*/  FMUL.FTZ R26, R3, R170 ;  /* 0x000000aa031a7220 */ /* 0x000fe20000410000 */
[----:B------:R-:W-:Y:S03]  /*d140*/  FSEL R146, R146, RZ, P2 ;  /* 0x000000ff92927208 */ /* 0x000fe60001000000 */
[----:B------:R4:W-:Y:S01]  /*d150*/  MUFU.EX2 R238, R4 ;  /* 0x0000000400ee7308 */ /* 0x0009e20000000800 */
[C---:B-1----:R-:W-:Y:S01]  /*d160*/  FMUL.FTZ R16, R2.reuse, R160 ;  /* 0x000000a002107220 */ /* 0x042fe20000410000 */
[----:B------:R-:W-:Y:S01]  /*d170*/  FMUL.FTZ R17, R2, R161 ;  /* 0x000000a102117220 */ /* 0x000fe20000410000 */
[----:B------:R-:W-:Y:S01]  /*d180*/  MOV R161, R54 ;  /* 0x0000003600a17202 */ /* 0x000fe20000000f00 */
[----:B------:R-:W-:Y:S01]  /*d190*/  FFMA.FTZ R9, R39, UR4, -R146 ;  /* 0x0000000427097c23 */ /* 0x000fe20008010892 */
[----:B------:R-:W-:Y:S01]  /*d1a0*/  LDSM.16.MT88.4 R52, [R224] ;  /* 0x00000000e034783b */ /* 0x000fe20000004200 */
[----:B------:R-:W-:Y:S01]  /*d1b0*/  FMUL.FTZ R28, R133, R172 ;  /* 0x000000ac851c7220 */ /* 0x000fe20000410000 */
[----:B------:R-:W-:Y:S03]  /*d1c0*/  MOV R170, R48 ;  /* 0x0000003000aa7202 */ /* 0x000fe60000000f00 */
[----:B------:R1:W-:Y:S01]  /*d1d0*/  MUFU.EX2 R236, R7 ;  /* 0x0000000700ec7308 */ /* 0x0003e20000000800 */
[----:B---3--:R-:W-:Y:S01]  /*d1e0*/  FMUL.FTZ R6, R0, R154 ;  /* 0x0000009a00067220 */ /* 0x008fe20000410000 */
[----:B------:R-:W-:Y:S01]  /*d1f0*/  FMUL.FTZ R48, R2, R192 ;  /* 0x000000c002307220 */ /* 0x000fe20000410000 */
[C---:B------:R-:W-:Y:S01]  /*d200*/  FMUL.FTZ R62, R3.reuse, R206 ;  /* 0x000000ce033e7220 */ /* 0x040fe20000410000 */
[----:B------:R-:W-:Y:S01]  /*d210*/  FMUL.FTZ R63, R3, R207 ;  /* 0x000000cf033f7220 */ /* 0x000fe20000410000 */
[----:B------:R-:W-:Y:S01]  /*d220*/  FMUL.FTZ R66, R0, R210 ;  /* 0x000000d200427220 */ /* 0x000fe20000410000 */
[----:B--2---:R-:W-:Y:S01]  /*d230*/  FFMA.FTZ R5, R27, UR4, -R141 ;  /* 0x000000041b057c23 */ /* 0x004fe2000801088d */
[C---:B------:R-:W-:Y:S03]  /*d240*/  FMUL.FTZ R27, R3.reuse, R171 ;  /* 0x000000ab031b7220 */ /* 0x040fe60000410000 */
[----:B------:R2:W-:Y:S01]  /*d250*/  MUFU.EX2 R232, R9 ;  /* 0x0000000900e87308 */ /* 0x0005e20000000800 */
[--C-:B----4-:R-:W-:Y:S01]  /*d260*/  FFMA.FTZ R4, R34, UR4, -R143.reuse ;  /* 0x0000000422047c23 */ /* 0x110fe2000801088f */
[----:B------:R-:W3:Y:S01]  /*d270*/  LDL.LU R144, [R1+0x38] ;  /* 0x0000380001907983 */ /* 0x000ee20000300800 */
[C---:B------:R-:W-:Y:S01]  /*d280*/  FMUL.FTZ R34, R0.reuse, R178 ;  /* 0x000000b200227220 */ /* 0x040fe20000410000 */
[----:B------:R-:W-:Y:S01]  /*d290*/  MOV R178, R58 ;  /* 0x0000003a00b27202 */ /* 0x000fe20000000f00 */
[C---:B------:R-:W-:Y:S01]  /*d2a0*/  FMUL.FTZ R58, R3.reuse, R202 ;  /* 0x000000ca033a7220 */ /* 0x040fe20000410000 */
[----:B------:R-:W-:Y:S01]  /*d2b0*/  FMUL.FTZ R67, R0, R211 ;  /* 0x000000d300437220 */ /* 0x000fe20000410000 */
[----:B------:R-:W-:Y:S03]  /*d2c0*/  FMUL.FTZ R64, R2, R208 ;  /* 0x000000d002407220 */ /* 0x000fe60000410000 */
[----:B------:R4:W4:Y:S01]  /*d2d0*/  MUFU.EX2 R45, R4 ;  /* 0x00000004002d7308 */ /* 0x0009220000000800 */
[----:B-1----:R-:W-:Y:S01]  /*d2e0*/  FMUL.FTZ R7, R0, R155 ;  /* 0x0000009b00077220 */ /* 0x002fe20000410000 */
[C---:B------:R-:W-:Y:S01]  /*d2f0*/  FMUL.FTZ R65, R2.reuse, R209 ;  /* 0x000000d102417220 */ /* 0x040fe20000410000 */
[C---:B------:R-:W-:Y:S01]  /*d300*/  FMUL.FTZ R68, R2.reuse, R68 ;  /* 0x0000004402447220 */ /* 0x040fe20000410000 */
[----:B------:R-:W-:Y:S01]  /*d310*/  FMUL.FTZ R69, R2, R69 ;  /* 0x0000004502457220 */ /* 0x000fe20000410000 */
[C---:B------:R-:W-:Y:S01]  /*d320*/  FMUL.FTZ R70, R0.reuse, R70 ;  /* 0x0000004600467220 */ /* 0x040fe20000410000 */
[----:B------:R-:W-:Y:S01]  /*d330*/  FMUL.FTZ R71, R0, R71 ;  /* 0x0000004700477220 */ /* 0x000fe20000410000 */
[----:B------:R-:W-:Y:S03]  /*d340*/  FMUL.FTZ R74, R3, R74 ;  /* 0x0000004a034a7220 */ /* 0x000fe60000410000 */
[----:B------:R1:W1:Y:S01]  /*d350*/  MUFU.EX2 R229, R5 ;  /* 0x0000000500e57308 */ /* 0x0002620000000800 */
[----:B--2---:R-:W-:Y:S01]  /*d360*/  FMUL.FTZ R9, R133, R149 ;  /* 0x0000009585097220 */ /* 0x004fe20000410000 */
[C---:B------:R-:W-:Y:S01]  /*d370*/  FMUL.FTZ R75, R3.reuse, R75 ;  /* 0x0000004b034b7220 */ /* 0x040fe20000410000 */
[C---:B------:R-:W-:Y:S01]  /*d380*/  FMUL.FTZ R78, R3.reuse, R78 ;  /* 0x0000004e034e7220 */ /* 0x040fe20000410000 */
[----:B------:R-:W-:Y:S01]  /*d390*/  FMUL.FTZ R79, R3, R79 ;  /* 0x0000004f034f7220 */ /* 0x000fe20000410000 */
[C---:B------:R-:W-:Y:S01]  /*d3a0*/  FMUL.FTZ R80, R2.reuse, R80 ;  /* 0x0000005002507220 */ /* 0x040fe20000410000 */
[----:B------:R-:W-:Y:S01]  /*d3b0*/  FMUL.FTZ R81, R2, R81 ;  /* 0x0000005102517220 */ /* 0x000fe20000410000 */
[C---:B------:R-:W-:Y:S01]  /*d3c0*/  FMUL.FTZ R82, R0.reuse, R82 ;  /* 0x0000005200527220 */ /* 0x040fe20000410000 */
[C---:B------:R-:W-:Y:S01]  /*d3d0*/  FMUL.FTZ R83, R0.reuse, R83 ;  /* 0x0000005300537220 */ /* 0x040fe20000410000 */
[--C-:B----4-:R-:W-:Y:S01]  /*d3e0*/  FFMA.FTZ R4, R35, UR4, -R143.reuse ;  /* 0x0000000423047c23 */ /* 0x110fe2000801088f */
[----:B------:R-:W-:Y:S01]  /*d3f0*/  FMUL.FTZ R35, R0, R179 ;  /* 0x000000b300237220 */ /* 0x000fe20000410000 */
[----:B------:R-:W-:Y:S01]  /*d400*/  MOV R179, R42 ;  /* 0x0000002a00b37202 */ /* 0x000fe20000000f00 */
[----:B------:R-:W-:Y:S01]  /*d410*/  FMUL.FTZ R42, R3, R186 ;  /* 0x000000ba032a7220 */ /* 0x000fe20000410000 */
[----:B------:R2:W4:Y:S01]  /*d420*/  MUFU.EX2 R136, R4 ;  /* 0x0000000400887308 */ /* 0x0005220000000800 */
[----:B------:R-:W-:Y:S01]  /*d430*/  MOV R168, R45 ;  /* 0x0000002d00a87202 */ /* 0x000fe20000000f00 */
[C---:B------:R-:W-:Y:S01]  /*d440*/  FMUL.FTZ R84, R2.reuse, R84 ;  /* 0x0000005402547220 */ /* 0x040fe20000410000 */
[----:B------:R-:W-:Y:S01]  /*d450*/  FMUL.FTZ R85, R2, R85 ;  /* 0x0000005502557220 */ /* 0x000fe20000410000 */
[--C-:B-1----:R-:W-:Y:S01]  /*d460*/  FFMA.FTZ R5, R31, UR4, -R142.reuse ;  /* 0x000000041f057c23 */ /* 0x102fe2000801088e */
[----:B------:R-:W-:Y:S01]  /*d470*/  F2FP.BF16.F32.PACK_AB R150, R229, R238 ;  /* 0x000000eee596723e */ /* 0x000fe200000010ff */
[C---:B------:R-:W-:Y:S01]  /*d480*/  FMUL.FTZ R31, R3.reuse, R175 ;  /* 0x000000af031f7220 */ /* 0x040fe20000410000 */
[----:B------:R-:W-:Y:S03]  /*d490*/  MOV R175, R47 ;  /* 0x0000002f00af7202 */ /* 0x000fe60000000f00 */
[----:B------:R1:W-:Y:S01]  /*d4a0*/  MUFU.EX2 R40, R5 ;  /* 0x0000000500287308 */ /* 0x0003e20000000800 */
[----:B------:R-:W-:Y:S01]  /*d4b0*/  FMUL.FTZ R47, R3, R191 ;  /* 0x000000bf032f7220 */ /* 0x000fe20000410000 */
[C---:B------:R-:W-:Y:S01]  /*d4c0*/  FMUL.FTZ R86, R0.reuse, R86 ;  /* 0x0000005600567220 */ /* 0x040fe20000410000 */
[----:B------:R-:W-:Y:S01]  /*d4d0*/  FMUL.FTZ R87, R0, R87 ;  /* 0x0000005700577220 */ /* 0x000fe20000410000 */
[C---:B------:R-:W-:Y:S01]  /*d4e0*/  FMUL.FTZ R88, R133.reuse, R88 ;  /* 0x0000005885587220 */ /* 0x040fe20000410000 */
[----:B------:R-:W-:Y:S01]  /*d4f0*/  FMUL.FTZ R89, R133, R89 ;  /* 0x0000005985597220 */ /* 0x000fe20000410000 */
[C---:B------:R-:W-:Y:S01]  /*d500*/  FMUL.FTZ R90, R3.reuse, R90 ;  /* 0x0000005a035a7220 */ /* 0x040fe20000410000 */
[----:B------:R-:W-:Y:S01]  /*d510*/  FMUL.FTZ R91, R3, R91 ;  /* 0x0000005b035b7220 */ /* 0x000fe20000410000 */
[----:B------:R-:W-:Y:S01]  /*d520*/  FMUL.FTZ R92, R133, R92 ;  /* 0x0000005c855c7220 */ /* 0x000fe20000410000 */
[--C-:B--2---:R-:W-:Y:S01]  /*d530*/  FFMA.FTZ R4, R145, UR4, -R143.reuse ;  /* 0x0000000491047c23 */ /* 0x104fe2000801088f */
[----:B----4-:R-:W-:Y:S01]  /*d540*/  F2FP.BF16.F32.PACK_AB R149, R136, R45 ;  /* 0x0000002d8895723e */ /* 0x010fe200000010ff */
[----:B------:R-:W-:Y:S01]  /*d550*/  FMUL.FTZ R45, R133, R189 ;  /* 0x000000bd852d7220 */ /* 0x000fe20000410000 */
[----:B------:R-:W-:Y:S01]  /*d560*/  IADD3 R145, PT, PT, R231, R224, RZ ;  /* 0x000000e0e7917210 */ /* 0x000fe20007ffe0ff */
[----:B------:R2:W-:Y:S01]  /*d570*/  MUFU.EX2 R234, R4 ;  /* 0x0000000400ea7308 */ /* 0x0005e20000000800 */
[----:B------:R-:W-:Y:S01]  /*d580*/  FMUL.FTZ R93, R133, R93 ;  /* 0x0000005d855d7220 */ /* 0x000fe20000410000 */
[C---:B------:R-:W-:Y:S01]  /*d590*/  FMUL.FTZ R94, R3.reuse, R94 ;  /* 0x0000005e035e7220 */ /* 0x040fe20000410000 */
[----:B------:R-:W-:Y:S01]  /*d5a0*/  FMUL.FTZ R95, R3, R95 ;  /* 0x0000005f035f7220 */ /* 0x000fe20000410000 */
[C---:B-1----:R-:W-:Y:S01]  /*d5b0*/  FMUL.FTZ R5, R2.reuse, R153 ;  /* 0x0000009902057220 */ /* 0x042fe20000410000 */
[----:B------:R-:W-:Y:S01]  /*d5c0*/  LDSM.16.MT88.4 R156, [R145] ;  /* 0x00000000919c783b */ /* 0x000fe20000004200 */
        /* <DEDUP_REMOVED lines=11> */
[----:B--2---:R-:W-:Y:S01]  /*d680*/  FFMA.FTZ R4, R32, UR4, -R142 ;  /* 0x0000000420047c23 */ /* 0x004fe2000801088e */
[C---:B------:R-:W-:Y:S01]  /*d690*/  FMUL.FTZ R32, R2.reuse, R176 ;  /* 0x000000b002207220 */ /* 0x040fe20000410000 */
[----:B------:R-:W-:Y:S01]  /*d6a0*/  MOV R176, R46 ;  /* 0x0000002e00b07202 */ /* 0x000fe20000000f00 */
[C---:B------:R-:W-:Y:S01]  /*d6b0*/  FMUL.FTZ R46, R3.reuse, R190 ;  /* 0x000000be032e7220 */ /* 0x040fe20000410000 */
        /* <DEDUP_REMOVED lines=17> */
[--C-:B-1----:R-:W-:Y:S01]  /*d7d0*/  FFMA.FTZ R4, R18, UR4, -R146.reuse ;  /* 0x0000000412047c23 */ /* 0x102fe20008010892 */
[----:B------:R-:W-:Y:S01]  /*d7e0*/  FMUL.FTZ R18, R0, R162 ;  /* 0x000000a200127220 */ /* 0x000fe20000410000 */
[----:B------:R-:W-:Y:S01]  /*d7f0*/  MOV R162, R49 ;  /* 0x0000003100a27202 */ /* 0x000fe20000000f00 */
[C---:B------:R-:W-:Y:S01]  /*d800*/  FMUL.FTZ R49, R2.reuse, R193 ;  /* 0x000000c102317220 */ /* 0x040fe20000410000 */
[----:B------:R1:W2:Y:S01]  /*d810*/  MUFU.EX2 R41, R4 ;  /* 0x0000000400297308 */ /* 0x0002a20000000800 */
        /* <DEDUP_REMOVED lines=9> */
[--C-:B------:R-:W-:Y:S01]  /*d8b0*/  FFMA.FTZ R160, R244, UR4, -R143.reuse ;  /* 0x00000004f4a07c23 */ /* 0x100fe2000801088f */
[--C-:B------:R-:W-:Y:S01]  /*d8c0*/  FFMA.FTZ R139, R139, UR4, -R143.reuse ;  /* 0x000000048b8b7c23 */ /* 0x100fe2000801088f */
[----:B------:R-:W-:Y:S02]  /*d8d0*/  FFMA.FTZ R138, R138, UR4, -R143 ;  /* 0x000000048a8a7c23 */ /* 0x000fe4000801088f */
[----:B------:R4:W-:Y:S01]  /*d8e0*/  MUFU.EX2 R200, R160 ;  /* 0x000000a000c87308 */ /* 0x0009e20000000800 */
[----:B-1----:R-:W-:Y:S01]  /*d8f0*/  FFMA.FTZ R4, R19, UR4, -R146 ;  /* 0x0000000413047c23 */ /* 0x002fe20008010892 */
[----:B------:R-:W-:Y:S01]  /*d900*/  FMUL.FTZ R19, R0, R163 ;  /* 0x000000a300137220 */ /* 0x000fe20000410000 */
[-C--:B--2---:R-:W-:Y:S07]  /*d910*/  MOV R163, R41.reuse ;  /* 0x0000002900a37202 */ /* 0x084fee0000000f00 */
[----:B------:R1:W2:Y:S01]  /*d920*/  MUFU.EX2 R240, R4 ;  /* 0x0000000400f07308 */ /* 0x0002a20000000800 */
[----:B----4-:R-:W-:Y:S01]  /*d930*/  FFMA.FTZ R160, R216, UR4, -R141 ;  /* 0x00000004d8a07c23 */ /* 0x010fe2000801088d */
[----:B-1----:R-:W-:Y:S01]  /*d940*/  FFMA.FTZ R4, R33, UR4, -R142 ;  /* 0x0000000421047c23 */ /* 0x002fe2000801088e */
[----:B--2---:R-:W-:Y:S01]  /*d950*/  F2FP.BF16.F32.PACK_AB R153, R240, R41 ;  /* 0x00000029f099723e */ /* 0x004fe200000010ff */
[----:B------:R-:W-:Y:S01]  /*d960*/  FMUL.FTZ R33, R2, R177 ;  /* 0x000000b102217220 */ /* 0x000fe20000410000 */
[----:B------:R-:W-:Y:S05]  /*d970*/  MOV R177, R43 ;  /* 0x0000002b00b17202 */ /* 0x000fea0000000f00 */
[----:B------:R1:W2:Y:S01]  /*d980*/  MUFU.EX2 R233, R4 ;  /* 0x0000000400e97308 */ /* 0x0002a20000000800 */
[----:B------:R-:W-:Y:S01]  /*d990*/  FMUL.FTZ R41, R133, R185 ;  /* 0x000000b985297220 */ /* 0x000fe20000410000 */
[----:B------:R-:W-:Y:S01]  /*d9a0*/  FMUL.FTZ R43, R3, R187 ;  /* 0x000000bb032b7220 */ /* 0x000fe20000410000 */
[----:B-1----:R-:W-:Y:S01]  /*d9b0*/  FFMA.FTZ R4, R38, UR4, -R146 ;  /* 0x0000000426047c23 */ /* 0x002fe20008010892 */
[----:B--2---:R-:W-:Y:S01]  /*d9c0*/  F2FP.BF16.F32.PACK_AB R154, R236, R233 ;  /* 0x000000e9ec9a723e */ /* 0x004fe200000010ff */
[----:B------:R-:W1:Y:S05]  /*d9d0*/  LDSM.16.MT88.4 R36, [R230+0xc000] ;  /* 0x00c00000e624783b */ /* 0x000e6a0000004200 */
[----:B------:R2:W4:Y:S02]  /*d9e0*/  MUFU.EX2 R235, R4 ;  /* 0x0000000400eb7308 */ /* 0x0005240000000800 */
[----:B--2---:R-:W-:Y:S01]  /*d9f0*/  FFMA.FTZ R4, R147, UR4, -R143 ;  /* 0x0000000493047c23 */ /* 0x004fe2000801088f */
[----:B----4-:R-:W-:Y:S01]  /*da00*/  F2FP.BF16.F32.PACK_AB R155, R235, R232 ;  /* 0x000000e8eb9b723e */ /* 0x010fe200000010ff */
[--C-:B------:R-:W-:Y:S06]  /*da10*/  FFMA.FTZ R147, R243, UR4, -R141.reuse ;  /* 0x00000004f3937c23 */ /* 0x100fec000801088d */
[----:B------:R2:W4:Y:S10]  /*da20*/  MUFU.EX2 R237, R4 ;  /* 0x0000000400ed7308 */ /* 0x0005340000000800 */
[----:B------:R1:W-:Y:S01]  /*da30*/  MUFU.EX2 R173, R147 ;  /* 0x0000009300ad7308 */ /* 0x0003e20000000800 */
[----:B--2---:R-:W-:Y:S01]  /*da40*/  FMUL.FTZ R4, R2, R152 ;  /* 0x0000009802047220 */ /* 0x004fe20000410000 */
[----:B------:R-:W-:Y:S02]  /*da50*/  F2FP.BF16.F32.PACK_AB R152, R132, R40 ;  /* 0x000000288498723e */ /* 0x000fe400000010ff */
[----:B----4-:R-:W-:Y:S05]  /*da60*/  F2FP.BF16.F32.PACK_AB R151, R237, R234 ;  /* 0x000000eaed97723e */ /* 0x010fea00000010ff */
[-C--:B------:R-:W-:Y:S05]  /*da70*/  HMMA.16816.F32.BF16 R4, R152, R20.reuse, R4 ;  /* 0x000000149804723c */ /* 0x080fea0000041804 */
[--C-:B-1----:R-:W-:Y:S01]  /*da80*/  FFMA.FTZ R147, R241, UR4, -R141.reuse ;  /* 0x00000004f1937c23 */ /* 0x102fe2000801088d */
[----:B---3--:R-:W-:Y:S01]  /*da90*/  F2FP.BF16.F32.PACK_AB R148, R144, R44 ;  /* 0x0000002c9094723e */ /* 0x008fe200000010ff */
[----:B------:R-:W-:Y:S06]  /*daa0*/  FMUL.FTZ R44, R133, R188 ;  /* 0x000000bc852c7220 */ /* 0x000fec0000410000 */
[C---:B------:R-:W-:Y:S04]  /*dab0*/  HMMA.16816.F32.BF16 R8, R148.reuse, R20, R8 ;  /* 0x000000149408723c */ /* 0x040fe80000041808 */
[C---:B------:R-:W-:Y:S01]  /*dac0*/  FMUL.FTZ R20, R2.reuse, R164 ;  /* 0x000000a402147220 */ /* 0x040fe20000410000 */
[----:B------:R-:W-:Y:S01]  /*dad0*/  FMUL.FTZ R21, R2, R165 ;  /* 0x000000a502157220 */ /* 0x000fe20000410000 */
[----:B------:R-:W-:Y:S01]  /*dae0*/  MOV R165, R51 ;  /* 0x0000003300a57202 */ /* 0x000fe20000000f00 */
[C---:B------:R-:W-:Y:S01]  /*daf0*/  FMUL.FTZ R51, R0.reuse, R195 ;  /* 0x000000c300337220 */ /* 0x040fe20000410000 */
[-C--:B------:R-:W-:Y:S03]  /*db00*/  HMMA.16816.F32.BF16 R12, R148, R22.reuse, R12 ;  /* 0x00000016940c723c */ /* 0x080fe6000004180c */
[----:B------:R-:W-:Y:S01]  /*db10*/  MOV R164, R59 ;  /* 0x0000003b00a47202 */ /* 0x000fe20000000f00 */
[----:B------:R-:W-:Y:S04]  /*db20*/  FMUL.FTZ R59, R3, R203 ;  /* 0x000000cb033b7220 */ /* 0x000fe80000410000 */
[C---:B------:R-:W-:Y:S04]  /*db30*/  HMMA.16816.F32.BF16 R16, R152.reuse, R22, R16 ;  /* 0x000000169810723c */ /* 0x040fe80000041810 */
[C---:B------:R-:W-:Y:S01]  /*db40*/  FMUL.FTZ R22, R0.reuse, R166 ;  /* 0x000000a600167220 */ /* 0x040fe20000410000 */
[C---:B------:R-:W-:Y:S01]  /*db50*/  FMUL.FTZ R23, R0.reuse, R167 ;  /* 0x000000a700177220 */ /* 0x040fe20000410000 */
[----:B------:R-:W-:Y:S01]  /*db60*/  MOV R166, R40 ;  /* 0x0000002800a67202 */ /* 0x000fe20000000f00 */
[----:B------:R-:W-:Y:S01]  /*db70*/  FMUL.FTZ R40, R133, R184 ;  /* 0x000000b885287220 */ /* 0x000fe20000410000 */
[----:B------:R-:W-:Y:S01]  /*db80*/  MOV R167, R50 ;  /* 0x0000003200a77202 */ /* 0x000fe20000000f00 */
[----:B------:R-:W-:Y:S01]  /*db90*/  FMUL.FTZ R50, R0, R194 ;  /* 0x000000c200327220 */ /* 0x000fe20000410000 */
[----:B------:R1:W-:Y:S01]  /*dba0*/  MUFU.EX2 R184, R160 ;  /* 0x000000a000b87308 */ /* 0x0003e20000000800 */
[----:B------:R-:W-:Y:S01]  /*dbb0*/  LDSM.16.MT88.4 R192, [R224+0x1800] ;  /* 0x00180000e0c0783b */ /* 0x000fe20000004200 */
[-C--:B------:R-:W-:Y:S08]  /*dbc0*/  HMMA.16816.F32.BF16 R20, R152, R36.reuse, R20 ;  /* 0x000000249814723c */ /* 0x080ff00000041814 */
[C---:B------:R-:W-:Y:S04]  /*dbd0*/  HMMA.16816.F32.BF16 R24, R148.reuse, R36, R24 ;  /* 0x000000249418723c */ /* 0x040fe80000041818 */
[C---:B------:R-:W-:Y:S01]  /*dbe0*/  FMUL.FTZ R36, R2.reuse, R180 ;  /* 0x000000b402247220 */ /* 0x040fe20000410000 */
[----:B------:R-:W-:Y:S01]  /*dbf0*/  FMUL.FTZ R37, R2, R181 ;  /* 0x000000b502257220 */ /* 0x000fe20000410000 */
[----:B------:R-:W-:Y:S01]  /*dc00*/  MOV R180, R174 ;  /* 0x000000ae00b47202 */ /* 0x000fe20000000f00 */
[--C-:B-1----:R-:W-:Y:S01]  /*dc10*/  FFMA.FTZ R160, R178, UR4, -R142.reuse ;  /* 0x00000004b2a07c23 */ /* 0x102fe2000801088e */
[-C--:B------:R-:W-:Y:S03]  /*dc20*/  HMMA.16816.F32.BF16 R28, R148, R38.reuse, R28 ;  /* 0x00000026941c723c */ /* 0x080fe6000004181c */
[----:B------:R-:W-:Y:S01]  /*dc30*/  MUFU.EX2 R190, R160 ;  /* 0x000000a000be7308 */ /* 0x000fe20000000800 */
[----:B------:R-:W-:Y:S02]  /*dc40*/  MOV R181, R167 ;  /* 0x000000a700b57202 */ /* 0x000fe40000000f00 */
[----:B------:R-:W-:Y:S01]  /*dc50*/  MOV R167, R162 ;  /* 0x000000a200a77202 */ /* 0x000fe20000000f00 */
[--C-:B------:R-:W-:Y:S01]  /*dc60*/  FFMA.FTZ R162, R225, UR4, -R141.reuse ;  /* 0x00000004e1a27c23 */ /* 0x100fe2000801088d */
[C---:B------:R-:W-:Y:S05]  /*dc70*/  HMMA.16816.F32.BF16 R32, R152.reuse, R38, R32 ;  /* 0x000000269820723c */ /* 0x040fea0000041820 */
[----:B------:R-:W-:Y:S01]  /*dc80*/  MUFU.EX2 R209, R162 ;  /* 0x000000a200d17308 */ /* 0x000fe20000000800 */
[C---:B------:R-:W-:Y:S01]  /*dc90*/  FMUL.FTZ R38, R0.reuse, R182 ;  /* 0x000000b600267220 */ /* 0x040fe20000410000 */
[----:B------:R-:W-:Y:S01]  /*dca0*/  FMUL.FTZ R39, R0, R183 ;  /* 0x000000b700277220 */ /* 0x000fe20000410000 */
[----:B------:R-:W-:Y:S01]  /*dcb0*/  MOV R182, R161 ;  /* 0x000000a100b67202 */ /* 0x000fe20000000f00 */
[--C-:B------:R-:W-:Y:S06]  /*dcc0*/  FFMA.FTZ R161, R217, UR4, -R141.reuse ;  /* 0x00000004d9a17c23 */ /* 0x100fec000801088d */
[----:B------:R-:W-:Y:S01]  /*dcd0*/  MUFU.EX2 R188, R161 ;  /* 0x000000a100bc7308 */ /* 0x000fe20000000800 */
[-C--:B------:R-:W-:Y:S09]  /*dce0*/  HMMA.16816.F32.BF16 R36, R152, R52.reuse, R36 ;  /* 0x000000349824723c */ /* 0x080ff20000041824 */
[----:B------:R1:W2:Y:S01]  /*dcf0*/  MUFU.EX2 R183, R147 ;  /* 0x0000009300b77308 */ /* 0x0002a20000000800 */
[C---:B------:R-:W-:Y:S04]  /*dd00*/  HMMA.16816.F32.BF16 R40, R148.reuse, R52, R40 ;  /* 0x000000349428723c */ /* 0x040fe80000041828 */
[C---:B------:R-:W-:Y:S01]  /*dd10*/  FMUL.FTZ R52, R2.reuse, R196 ;  /* 0x000000c402347220 */ /* 0x040fe20000410000 */
[----:B------:R-:W-:Y:S03]  /*dd20*/  FMUL.FTZ R53, R2, R197 ;  /* 0x000000c502357220 */ /* 0x000fe60000410000 */
[-C--:B------:R-:W-:Y:S08]  /*dd30*/  HMMA.16816.F32.BF16 R44, R148, R54.reuse, R44 ;  /* 0x00000036942c723c */ /* 0x080ff0000004182c */
[C---:B------:R-:W-:Y:S04]  /*dd40*/  HMMA.16816.F32.BF16 R48, R152.reuse, R54, R48 ;  /* 0x000000369830723c */ /* 0x040fe80000041830 */
[C---:B------:R-:W-:Y:S01]  /*dd50*/  FMUL.FTZ R54, R0.reuse, R198 ;  /* 0x000000c600367220 */ /* 0x040fe20000410000 */
[----:B------:R-:W-:Y:S01]  /*dd60*/  FMUL.FTZ R55, R0, R199 ;  /* 0x000000c700377220 */ /* 0x000fe20000410000 */
[--C-:B-1----:R-:W-:Y:S04]  /*dd70*/  FFMA.FTZ R147, R219, UR4, -R141.reuse ;  /* 0x00000004db937c23 */ /* 0x102fe8000801088d */
[----:B------:R1:W-:Y:S02]  /*dd80*/  MUFU.EX2 R199, R147 ;  /* 0x0000009300c77308 */ /* 0x0003e40000000800 */
[-C--:B------:R-:W-:Y:S08]  /*dd90*/  HMMA.16816.F32.BF16 R52, R152, R156.reuse, R52 ;  /* 0x0000009c9834723c */ /* 0x080ff00000041834 */
[C---:B------:R-:W-:Y:S04]  /*dda0*/  HMMA.16816.F32.BF16 R56, R148.reuse, R156, R56 ;  /* 0x0000009c9438723c */ /* 0x040fe80000041838 */
[----:B-1----:R-:W-:Y:S04]  /*ddb0*/  FFMA.FTZ R147, R218, UR4, -R141 ;  /* 0x00000004da937c23 */ /* 0x002fe8000801088d */
[-C--:B------:R-:W-:Y:S01]  /*ddc0*/  HMMA.16816.F32.BF16 R60, R148, R158.reuse, R60 ;  /* 0x0000009e943c723c */ /* 0x080fe2000004183c */
[----:B------:R1:W-:Y:S07]  /*ddd0*/  MUFU.EX2 R203, R147 ;  /* 0x0000009300cb7308 */ /* 0x0003ee0000000800 */
[C---:B------:R-:W-:Y:S01]  /*dde0*/  HMMA.16816.F32.BF16 R64, R152.reuse, R158, R64 ;  /* 0x0000009e9840723c */ /* 0x040fe20000041840 */
[----:B------:R-:W3:Y:S03]  /*ddf0*/  LDSM.16.MT88.4 R156, [R228+0xe000] ;  /* 0x00e00000e49c783b */ /* 0x000ee60000004200 */
[--C-:B-1----:R-:W-:Y:S04]  /*de00*/  FFMA.FTZ R147, R247, UR4, -R143.reuse ;  /* 0x00000004f7937c23 */ /* 0x102fe8000801088f */
[----:B------:R1:W-:Y:S02]  /*de10*/  MUFU.EX2 R172, R147 ;  /* 0x0000009300ac7308 */ /* 0x0003e40000000800 */
[--C-:B-1----:R-:W-:Y:S08]  /*de20*/  FFMA.FTZ R147, R246, UR4, -R143.reuse ;  /* 0x00000004f6937c23 */ /* 0x102ff0000801088f */
[----:B------:R-:W-:Y:S01]  /*de30*/  MUFU.EX2 R246, R138 ;  /* 0x0000008a00f67308 */ /* 0x000fe20000000800 */
[-C--:B---3--:R-:W-:Y:S09]  /*de40*/  HMMA.16816.F32.BF16 R68, R152, R156.reuse, R68 ;  /* 0x0000009c9844723c */ /* 0x088ff20000041844 */
[----:B------:R1:W3:Y:S01]  /*de50*/  MUFU.EX2 R196, R147 ;  /* 0x0000009300c47308 */ /* 0x0002e20000000800 */
[C---:B------:R-:W-:Y:S08]  /*de60*/  HMMA.16816.F32.BF16 R72, R148.reuse, R156, R72 ;  /* 0x0000009c9448723c */ /* 0x040ff00000041848 */
[-C--:B------:R-:W-:Y:S03]  /*de70*/  HMMA.16816.F32.BF16 R76, R148, R158.reuse, R76 ;  /* 0x0000009e944c723c */ /* 0x080fe6000004184c */
[--C-:B-1----:R-:W-:Y:S04]  /*de80*/  FFMA.FTZ R147, R227, UR4, -R142.reuse ;  /* 0x00000004e3937c23 */ /* 0x102fe8000801088e */
[----:B------:R1:W-:Y:S01]  /*de90*/  MUFU.EX2 R171, R147 ;  /* 0x0000009300ab7308 */ /* 0x0003e20000000800 */
[C---:B------:R-:W-:Y:S01]  /*dea0*/  HMMA.16816.F32.BF16 R80, R152.reuse, R158, R80 ;  /* 0x0000009e9850723c */ /* 0x040fe20000041850 */
[----:B------:R-:W4:Y:S03]  /*deb0*/  LDSM.16.MT88.4 R156, [R230+0xe000] ;  /* 0x00e00000e69c783b */ /* 0x000f260000004200 */
[----:B-1----:R-:W-:Y:S05]  /*dec0*/  FFMA.FTZ R147, R239, UR4, -R142 ;  /* 0x00000004ef937c23 */ /* 0x002fea000801088e */
[----:B------:R1:W3:Y:S02]  /*ded0*/  MUFU.EX2 R197, R147 ;  /* 0x0000009300c57308 */ /* 0x0002e40000000800 */
[--C-:B-1----:R-:W-:Y:S01]  /*dee0*/  FFMA.FTZ R147, R179, UR4, -R146.reuse ;  /* 0x00000004b3937c23 */ /* 0x102fe20008010892 */
[----:B------:R-:W-:Y:S01]  /*def0*/  MOV R179, R175 ;  /* 0x000000af00b37202 */ /* 0x000fe20000000f00 */
[-C--:B----4-:R-:W-:Y:S06]  /*df00*/  HMMA.16816.F32.BF16 R84, R152, R156.reuse, R84 ;  /* 0x0000009c9854723c */ /* 0x090fec0000041854 */
[----:B------:R1:W-:Y:S02]  /*df10*/  MUFU.EX2 R191, R147 ;  /* 0x0000009300bf7308 */ /* 0x0003e40000000800 */
[C---:B------:R-:W-:Y:S08]  /*df20*/  HMMA.16816.F32.BF16 R88, R148.reuse, R156, R88 ;  /* 0x0000009c9458723c */ /* 0x040ff00000041858 */
[-C--:B------:R-:W-:Y:S03]  /*df30*/  HMMA.16816.F32.BF16 R92, R148, R158.reuse, R92 ;  /* 0x0000009e945c723c */ /* 0x080fe6000004185c */
[----:B-1----:R-:W-:Y:S02]  /*df40*/  FFMA.FTZ R147, R252, UR4, -R146 ;  /* 0x00000004fc937c23 */ /* 0x002fe40008010892 */
[----:B------:R-:W-:Y:S03]  /*df50*/  MUFU.EX2 R252, R214 ;  /* 0x000000d600fc7308 */ /* 0x000fe60000000800 */
[C---:B------:R-:W-:Y:S01]  /*df60*/  HMMA.16816.F32.BF16 R96, R152.reuse, R158, R96 ;  /* 0x0000009e9860723c */ /* 0x040fe20000041860 */
[----:B------:R-:W1:Y:S06]  /*df70*/  LDSM.16.MT88.4 R156, [R224+0x2000] ;  /* 0x00200000e09c783b */ /* 0x000e6c0000004200 */
[----:B------:R4:W3:Y:S02]  /*df80*/  MUFU.EX2 R198, R147 ;  /* 0x0000009300c67308 */ /* 0x0008e40000000800 */
[--C-:B----4-:R-:W-:Y:S08]  /*df90*/  FFMA.FTZ R147, R245, UR4, -R142.reuse ;  /* 0x00000004f5937c23 */ /* 0x110ff0000801088e */
[----:B------:R4:W-:Y:S01]  /*dfa0*/  MUFU.EX2 R201, R147 ;  /* 0x0000009300c97308 */ /* 0x0009e20000000800 */
[-C--:B-1----:R-:W-:Y:S03]  /*dfb0*/  HMMA.16816.F32.BF16 R100, R152, R156.reuse, R100 ;  /* 0x0000009c9864723c */ /* 0x082fe60000041864 */
[----:B----4-:R-:W-:Y:S06]  /*dfc0*/  FFMA.FTZ R147, R242, UR4, -R142 ;  /* 0x00000004f2937c23 */ /* 0x010fec000801088e */
[----:B------:R1:W4:Y:S01]  /*dfd0*/  MUFU.EX2 R174, R147 ;  /* 0x0000009300ae7308 */ /* 0x0003220000000800 */
[C---:B------:R-:W-:Y:S08]  /*dfe0*/  HMMA.16816.F32.BF16 R104, R148.reuse, R156, R104 ;  /* 0x0000009c9468723c */ /* 0x040ff00000041868 */
[-C--:B------:R-:W-:Y:S08]  /*dff0*/  HMMA.16816.F32.BF16 R108, R148, R158.reuse, R108 ;  /* 0x0000009e946c723c */ /* 0x080ff0000004186c */
[C---:B------:R-:W-:Y:S01]  /*e000*/  HMMA.16816.F32.BF16 R112, R152.reuse, R158, R112 ;  /* 0x0000009e9870723c */ /* 0x040fe20000041870 */
[----:B------:R-:W2:Y:S03]  /*e010*/  LDSM.16.MT88.4 R156, [R145+0x2000] ;  /* 0x00200000919c783b */ /* 0x000ea60000004200 */
[--C-:B-1----:R-:W-:Y:S02]  /*e020*/  FFMA.FTZ R147, R249, UR4, -R146.reuse ;  /* 0x00000004f9937c23 */ /* 0x102fe40008010892 */
[----:B------:R-:W-:Y:S10]  /*e030*/  MUFU.EX2 R249, R212 ;  /* 0x000000d400f97308 */ /* 0x000ff40000000800 */
[----:B------:R1:W-:Y:S02]  /*e040*/  MUFU.EX2 R202, R147 ;  /* 0x0000009300ca7308 */ /* 0x0003e40000000800 */
[--C-:B-1----:R-:W-:Y:S08]  /*e050*/  FFMA.FTZ R147, R248, UR4, -R146.reuse ;  /* 0x00000004f8937c23 */ /* 0x102ff00008010892 */
[----:B------:R-:W-:Y:S01]  /*e060*/  MUFU.EX2 R248, R139 ;  /* 0x0000008b00f87308 */ /* 0x000fe20000000800 */
[-C--:B--2---:R-:W-:Y:S09]  /*e070*/  HMMA.16816.F32.BF16 R116, R152, R156.reuse, R116 ;  /* 0x0000009c9874723c */ /* 0x084ff20000041874 */
[----:B------:R1:W2:Y:S01]  /*e080*/  MUFU.EX2 R175, R147 ;  /* 0x0000009300af7308 */ /* 0x0002a20000000800 */
[C---:B------:R-:W-:Y:S04]  /*e090*/  HMMA.16816.F32.BF16 R120, R148.reuse, R156, R120 ;  /* 0x0000009c9478723c */ /* 0x040fe80000041878 */
[----:B------:R-:W-:Y:S02]  /*e0a0*/  F2FP.BF16.F32.PACK_AB R156, R183, R173 ;  /* 0x000000adb79c723e */ /* 0x000fe400000010ff */
[----:B---3--:R-:W-:Y:S02]  /*e0b0*/  F2FP.BF16.F32.PACK_AB R157, R196, R172 ;  /* 0x000000acc49d723e */ /* 0x008fe400000010ff */
[-C--:B------:R-:W-:Y:S03]  /*e0c0*/  HMMA.16816.F32.BF16 R124, R148, R158.reuse, R124 ;  /* 0x0000009e947c723c */ /* 0x080fe6000004187c */
[----:B-1----:R-:W-:Y:S01]  /*e0d0*/  FFMA.FTZ R147, R250, UR4, -R143 ;  /* 0x00000004fa937c23 */ /* 0x002fe2000801088f */
[----:B------:R-:W-:Y:S01]  /*e0e0*/  F2FP.BF16.F32.PACK_AB R148, R197, R171 ;  /* 0x000000abc594723e */ /* 0x000fe200000010ff */
[----:B------:R-:W1:Y:S01]  /*e0f0*/  MUFU.EX2 R250, R213 ;  /* 0x000000d500fa7308 */ /* 0x000e620000000800 */
[----:B------:R-:W-:Y:S02]  /*e100*/  F2FP.BF16.F32.PACK_AB R149, R198, R191 ;  /* 0x000000bfc695723e */ /* 0x000fe400000010ff */
[----:B------:R-:W-:Y:S01]  /*e110*/  HMMA.16816.F32.BF16 R128, R152, R158, R128 ;  /* 0x0000009e9880723c */ /* 0x000fe20000041880 */
[----:B------:R-:W3:Y:S03]  /*e120*/  LDSM.16.MT88.4 R152, [R228+0xc800] ;  /* 0x00c80000e498783b */ /* 0x000ee60000004200 */
[----:B----4-:R-:W-:Y:S03]  /*e130*/  F2FP.BF16.F32.PACK_AB R150, R174, R201 ;  /* 0x000000c9ae96723e */ /* 0x010fe600000010ff */
[----:B------:R-:W4:Y:S01]  /*e140*/  MUFU.EX2 R204, R147 ;  /* 0x0000009300cc7308 */ /* 0x000f220000000800 */
[----:B--2---:R-:W-:Y:S02]  /*e150*/  F2FP.BF16.F32.PACK_AB R151, R175, R202 ;  /* 0x000000caaf97723e */ /* 0x004fe400000010ff */
[----:B------:R-:W-:Y:S02]  /*e160*/  F2FP.BF16.F32.PACK_AB R158, R203, R199 ;  /* 0x000000c7cb9e723e */ /* 0x000fe400000010ff */
[----:B-1----:R-:W-:Y:S02]  /*e170*/  F2FP.BF16.F32.PACK_AB R212, R250, R249 ;  /* 0x000000f9fad4723e */ /* 0x002fe400000010ff */
[----:B----4-:R-:W-:Y:S01]  /*e180*/  F2FP.BF16.F32.PACK_AB R159, R204, R200 ;  /* 0x000000c8cc9f723e */ /* 0x010fe200000010ff */
[----:B------:R-:W-:Y:S01]  /*e190*/  FFMA.FTZ R147, R226, UR4, -R141 ;  /* 0x00000004e2937c23 */ /* 0x000fe2000801088d */
[--C-:B------:R-:W-:Y:S03]  /*e1a0*/  FFMA.FTZ R141, R182, UR4, -R143.reuse ;  /* 0x00000004b68d7c23 */ /* 0x100fe6000801088f */
[----:B------:R1:W-:Y:S10]  /*e1b0*/  MUFU.EX2 R205, R147 ;  /* 0x0000009300cd7308 */ /* 0x0003f40000000800 */
[----:B------:R2:W-:Y:S01]  /*e1c0*/  MUFU.EX2 R206, R141 ;  /* 0x0000008d00ce7308 */ /* 0x0005e20000000800 */
[-C--:B---3--:R-:W-:Y:S05]  /*e1d0*/  HMMA.16816.F32.BF16 R4, R148, R152.reuse, R4 ;  /* 0x000000989404723c */ /* 0x088fea0000041804 */
[----:B-1----:R-:W-:Y:S03]  /*e1e0*/  FFMA.FTZ R147, R177, UR4, -R146 ;  /* 0x00000004b1937c23 */ /* 0x002fe60008010892 */
[C---:B------:R-:W-:Y:S01]  /*e1f0*/  HMMA.16816.F32.BF16 R8, R156.reuse, R152, R8 ;  /* 0x000000989c08723c */ /* 0x040fe20000041808 */
[----:B------:R1:W-:Y:S03]  /*e200*/  MUFU.EX2 R189, R147 ;  /* 0x0000009300bd7308 */ /* 0x0003e60000000800 */
[--C-:B--2---:R-:W-:Y:S04]  /*e210*/  FFMA.FTZ R141, R181, UR4, -R143.reuse ;  /* 0x00000004b58d7c23 */ /* 0x104fe8000801088f */
[-C--:B------:R-:W-:Y:S03]  /*e220*/  HMMA.16816.F32.BF16 R12, R156, R154.reuse, R12 ;  /* 0x0000009a9c0c723c */ /* 0x080fe6000004180c */
[----:B------:R2:W-:Y:S05]  /*e230*/  MUFU.EX2 R216, R141 ;  /* 0x0000008d00d87308 */ /* 0x0005ea0000000800 */
[C---:B------:R-:W-:Y:S01]  /*e240*/  HMMA.16816.F32.BF16 R16, R148.reuse, R154, R16 ;  /* 0x0000009a9410723c */ /* 0x040fe20000041810 */
[----:B------:R-:W3:Y:S03]  /*e250*/  LDSM.16.MT88.4 R152, [R230+0xc800] ;  /* 0x00c80000e698783b */ /* 0x000ee60000004200 */
[--C-:B-1----:R-:W-:Y:S04]  /*e260*/  FFMA.FTZ R147, R140, UR4, -R143.reuse ;  /* 0x000000048c937c23 */ /* 0x102fe8000801088f */
[----:B------:R-:W1:Y:S01]  /*e270*/  MUFU.EX2 R247, R147 ;  /* 0x0000009300f77308 */ /* 0x000e620000000800 */
[--C-:B--2---:R-:W-:Y:S09]  /*e280*/  FFMA.FTZ R141, R180, UR4, -R143.reuse ;  /* 0x00000004b48d7c23 */ /* 0x104ff2000801088f */
[----:B------:R2:W-:Y:S01]  /*e290*/  MUFU.EX2 R187, R141 ;  /* 0x0000008d00bb7308 */ /* 0x0005e20000000800 */
[----:B-1----:R-:W-:Y:S01]  /*e2a0*/  F2FP.BF16.F32.PACK_AB R213, R248, R247 ;  /* 0x000000f7f8d5723e */ /* 0x002fe200000010ff */
[----:B--2---:R-:W-:Y:S08]  /*e2b0*/  FFMA.FTZ R141, R179, UR4, -R142 ;  /* 0x00000004b38d7c23 */ /* 0x004ff0000801088e */
[----:B------:R-:W1:Y:S01]  /*e2c0*/  MUFU.EX2 R207, R141 ;  /* 0x0000008d00cf7308 */ /* 0x000e620000000800 */
[-C--:B---3--:R-:W-:Y:S08]  /*e2d0*/  HMMA.16816.F32.BF16 R20, R148, R152.reuse, R20 ;  /* 0x000000989414723c */ /* 0x088ff00000041814 */
[C---:B------:R-:W-:Y:S04]  /*e2e0*/  HMMA.16816.F32.BF16 R24, R156.reuse, R152, R24 ;  /* 0x000000989c18723c */ /* 0x040fe80000041818 */
[----:B-1----:R-:W-:Y:S01]  /*e2f0*/  F2FP.BF16.F32.PACK_AB R140, R190, R207 ;  /* 0x000000cfbe8c723e */ /* 0x002fe200000010ff */
[----:B------:R-:W-:Y:S01]  /*e300*/  FFMA.FTZ R141, R176, UR4, -R146 ;  /* 0x00000004b08d7c23 */ /* 0x000fe20008010892 */
[----:B------:R-:W-:Y:S02]  /*e310*/  MOV R176, R169 ;  /* 0x000000a900b07202 */ /* 0x000fe40000000f00 */
[-C--:B------:R-:W-:Y:S01]  /*e320*/  HMMA.16816.F32.BF16 R28, R156, R154.reuse, R28 ;  /* 0x0000009a9c1c723c */ /* 0x080fe2000004181c */
[----:B------:R-:W2:Y:S01]  /*e330*/  LDL.LU R169, [R1+0x44] ;  /* 0x0000440001a97983 */ /* 0x000ea20000300800 */
[----:B------:R1:W-:Y:S03]  /*e340*/  MUFU.EX2 R208, R141 ;  /* 0x0000008d00d07308 */ /* 0x0003e60000000800 */
[----:B------:R-:W3:Y:S03]  /*e350*/  LDL.LU R162, [R1+0x40] ;  /* 0x0000400001a27983 */ /* 0x000ee60000300800 */
[C---:B------:R-:W-:Y:S01]  /*e360*/  HMMA.16816.F32.BF16 R32, R148.reuse, R154, R32 ;  /* 0x0000009a9420723c */ /* 0x040fe20000041820 */
[----:B------:R-:W4:Y:S08]  /*e370*/  LDSM.16.MT88.4 R152, [R224+0x800] ;  /* 0x00080000e098783b */ /* 0x000f300000004200 */
[----:B------:R-:W3:Y:S01]  /*e380*/  LDL.LU R161, [R1+0x4c] ;  /* 0x00004c0001a17983 */ /* 0x000ee20000300800 */
[--C-:B-1----:R-:W-:Y:S01]  /*e390*/  FFMA.FTZ R141, R170, UR4, -R142.reuse ;  /* 0x00000004aa8d7c23 */ /* 0x102fe2000801088e */
[--C-:B------:R-:W-:Y:S02]  /*e3a0*/  FFMA.FTZ R170, R137, UR4, -R143.reuse ;  /* 0x0000000489aa7c23 */ /* 0x100fe4000801088f */
[----:B------:R-:W3:Y:S01]  /*e3b0*/  LDL.LU R160, [R1+0x48] ;  /* 0x0000480001a07983 */ /* 0x000ee20000300800 */
[--C-:B------:R-:W-:Y:S01]  /*e3c0*/  FFMA.FTZ R137, R223, UR4, -R142.reuse ;  /* 0x00000004df897c23 */ /* 0x100fe2000801088e */
[----:B------:R1:W-:Y:S02]  /*e3d0*/  MUFU.EX2 R186, R141 ;  /* 0x0000008d00ba7308 */ /* 0x0003e40000000800 */
[----:B------:R-:W3:Y:S04]  /*e3e0*/  LDL.LU R179, [R1+0x20] ;  /* 0x0000200001b37983 */ /* 0x000ee80000300800 */
[----:B------:R-:W3:Y:S04]  /*e3f0*/  LDL.LU R178, [R1] ;  /* 0x0000000001b27983 */ /* 0x000ee80000300800 */
[----:B------:R-:W-:Y:S01]  /*e400*/  MUFU.EX2 R244, R137 ;  /* 0x0000008900f47308 */ /* 0x000fe20000000800 */
[----:B------:R-:W3:Y:S09]  /*e410*/  LDL.LU R177, [R1+0x4] ;  /* 0x0000040001b17983 */ /* 0x000ef20000300800 */
[----:B------:R4:W-:Y:S01]  /*e420*/  MUFU.EX2 R241, R170 ;  /* 0x000000aa00f17308 */ /* 0x0009e20000000800 */
[----:B-1----:R-:W-:Y:S09]  /*e430*/  FFMA.FTZ R141, R221, UR4, -R142 ;  /* 0x00000004dd8d7c23 */ /* 0x002ff2000801088e */
[----:B------:R1:W-:Y:S01]  /*e440*/  MUFU.EX2 R181, R141 ;  /* 0x0000008d00b57308 */ /* 0x0003e20000000800 */
[-C--:B----4-:R-:W-:Y:S03]  /*e450*/  HMMA.16816.F32.BF16 R36, R148, R152.reuse, R36 ;  /* 0x000000989424723c */ /* 0x090fe60000041824 */
[----:B------:R-:W-:Y:S05]  /*e460*/  MOV R170, R216 ;  /* 0x000000d800aa7202 */ /* 0x000fea0000000f00 */
[C---:B------:R-:W-:Y:S04]  /*e470*/  HMMA.16816.F32.BF16 R40, R156.reuse, R152, R40 ;  /* 0x000000989c28723c */ /* 0x040fe80000041828 */
[----:B-1----:R-:W-:Y:S04]  /*e480*/  FFMA.FTZ R141, R167, UR4, -R146 ;  /* 0x00000004a78d7c23 */ /* 0x002fe80008010892 */
[-C--:B------:R-:W-:Y:S03]  /*e490*/  HMMA.16816.F32.BF16 R44, R156, R154.reuse, R44 ;  /* 0x0000009a9c2c723c */ /* 0x080fe6000004182c */
[----:B------:R-:W-:Y:S01]  /*e4a0*/  FFMA.FTZ R167, R220, UR4, -R142 ;  /* 0x00000004dca77c23 */ /* 0x000fe2000801088e */
[----:B------:R1:W-:Y:S04]  /*e4b0*/  MUFU.EX2 R185, R141 ;  /* 0x0000008d00b97308 */ /* 0x0003e80000000800 */
[C---:B------:R-:W-:Y:S01]  /*e4c0*/  HMMA.16816.F32.BF16 R48, R148.reuse, R154, R48 ;  /* 0x0000009a9430723c */ /* 0x040fe20000041830 */
[----:B------:R-:W4:Y:S05]  /*e4d0*/  LDSM.16.MT88.4 R152, [R145+0x800] ;  /* 0x000800009198783b */ /* 0x000f2a0000004200 */
[----:B------:R-:W-:Y:S01]  /*e4e0*/  MUFU.EX2 R147, R167 ;  /* 0x000000a700937308 */ /* 0x000fe20000000800 */
[----:B-1----:R-:W-:Y:S01]  /*e4f0*/  FFMA.FTZ R141, R165, UR4, -R146 ;  /* 0x00000004a58d7c23 */ /* 0x002fe20008010892 */
[--C-:B------:R-:W-:Y:S08]  /*e500*/  FFMA.FTZ R165, R251, UR4, -R142.reuse ;  /* 0x00000004fba57c23 */ /* 0x100ff0000801088e */
[----:B------:R-:W1:Y:S10]  /*e510*/  MUFU.EX2 R251, R215 ;  /* 0x000000d700fb7308 */ /* 0x000e740000000800 */
[----:B------:R4:W4:Y:S10]  /*e520*/  MUFU.EX2 R180, R141 ;  /* 0x0000008d00b47308 */ /* 0x0009340000000800 */
[----:B------:R-:W-:Y:S01]  /*e530*/  MUFU.EX2 R242, R165 ;  /* 0x000000a500f27308 */ /* 0x000fe20000000800 */
[----:B-1----:R-:W-:Y:S02]  /*e540*/  F2FP.BF16.F32.PACK_AB R214, R252, R251 ;  /* 0x000000fbfcd6723e */ /* 0x002fe400000010ff */
[----:B------:R-:W-:Y:S01]  /*e550*/  F2FP.BF16.F32.PACK_AB R215, R241, R246 ;  /* 0x000000f6f1d7723e */ /* 0x000fe200000010ff */
[-C--:B----4-:R-:W-:Y:S03]  /*e560*/  HMMA.16816.F32.BF16 R52, R148, R152.reuse, R52 ;  /* 0x000000989434723c */ /* 0x090fe60000041834 */
[----:B------:R-:W-:Y:S01]  /*e570*/  FFMA.FTZ R141, R164, UR4, -R143 ;  /* 0x00000004a48d7c23 */ /* 0x000fe2000801088f */
[----:B------:R-:W-:Y:S01]  /*e580*/  FFMA.FTZ R164, R222, UR4, -R142 ;  /* 0x00000004dea47c23 */ /* 0x000fe2000801088e */
[----:B------:R-:W-:Y:S01]  /*e590*/  F2FP.BF16.F32.PACK_AB R142, R181, R186 ;  /* 0x000000bab58e723e */ /* 0x000fe200000010ff */
[----:B------:R-:W-:Y:S01]  /*e5a0*/  LDSM.16.MT88.4 R220, [R230+0xf800] ;  /* 0x00f80000e6dc783b */ /* 0x000fe20000004200 */
[----:B------:R1:W4:Y:S01]  /*e5b0*/  MUFU.EX2 R182, R141 ;  /* 0x0000008d00b67308 */ /* 0x0003220000000800 */
[C---:B------:R-:W-:Y:S04]  /*e5c0*/  HMMA.16816.F32.BF16 R56, R156.reuse, R152, R56 ;  /* 0x000000989c38723c */ /* 0x040fe80000041838 */
[----:B------:R-:W-:Y:S05]  /*e5d0*/  F2FP.BF16.F32.PACK_AB R143, R180, R185 ;  /* 0x000000b9b48f723e */ /* 0x000fea00000010ff */
[----:B------:R-:W4:Y:S01]  /*e5e0*/  MUFU.EX2 R245, R164 ;  /* 0x000000a400f57308 */ /* 0x000f220000000800 */
[-C--:B------:R-:W-:Y:S08]  /*e5f0*/  HMMA.16816.F32.BF16 R60, R156, R154.reuse, R60 ;  /* 0x0000009a9c3c723c */ /* 0x080ff0000004183c */
[C---:B------:R-:W-:Y:S01]  /*e600*/  HMMA.16816.F32.BF16 R64, R148.reuse, R154, R64 ;  /* 0x0000009a9440723c */ /* 0x040fe20000041840 */
[----:B------:R-:W4:Y:S03]  /*e610*/  LDSM.16.MT88.4 R152, [R228+0xe800] ;  /* 0x00e80000e498783b */ /* 0x000f260000004200 */
[----:B-1----:R-:W-:Y:S04]  /*e620*/  F2FP.BF16.F32.PACK_AB R141, R189, R208 ;  /* 0x000000d0bd8d723e */ /* 0x002fe800000010ff */
[-C--:B----4-:R-:W-:Y:S08]  /*e630*/  HMMA.16816.F32.BF16 R68, R148, R152.reuse, R68 ;  /* 0x000000989444723c */ /* 0x090ff00000041844 */
        /* <DEDUP_REMOVED lines=9> */
[----:B--2---:R-:W-:Y:S05]  /*e6d0*/  FFMA.FTZ R169, R133, R169, R176 ;  /* 0x000000a985a97223 */ /* 0x004fea00000100b0 */
[----:B------:R-:W2:Y:S01]  /*e6e0*/  LDL.LU R176, [R1+0x8] ;  /* 0x0000080001b07983 */ /* 0x000ea20000300800 */
[----:B---3--:R-:W-:Y:S01]  /*e6f0*/  FFMA.FTZ R168, R3, R162, R168 ;  /* 0x000000a203a87223 */ /* 0x008fe200000100a8 */
[----:B------:R-:W-:Y:S01]  /*e700*/  FADD.FTZ R3, R144, R169 ;  /* 0x000000a990037221 */ /* 0x000fe20000010000 */
[----:B------:R-:W-:Y:S01]  /*e710*/  MOV R169, R208 ;  /* 0x000000d000a97202 */ /* 0x000fe20000000f00 */
[----:B------:R-:W3:Y:S01]  /*e720*/  LDL.LU R144, [R1+0x88] ;  /* 0x0000880001907983 */ /* 0x000ee20000300800 */
[-C--:B-1----:R-:W-:Y:S03]  /*e730*/  HMMA.16816.F32.BF16 R100, R148, R152.reuse, R100 ;  /* 0x000000989464723c */ /* 0x082fe60000041864 */
[----:B------:R-:W-:Y:S05]  /*e740*/  FADD.FTZ R3, R238, R3 ;  /* 0x00000003ee037221 */ /* 0x000fea0000010000 */
[C---:B------:R-:W-:Y:S04]  /*e750*/  HMMA.16816.F32.BF16 R104, R156.reuse, R152, R104 ;  /* 0x000000989c68723c */ /* 0x040fe80000041868 */
[----:B------:R-:W-:Y:S01]  /*e760*/  FFMA.FTZ R133, R2, R161, R166 ;  /* 0x000000a102857223 */ /* 0x000fe200000100a6 */
[----:B------:R-:W-:Y:S01]  /*e770*/  FFMA.FTZ R166, R0, R160, R163 ;  /* 0x000000a000a67223 */ /* 0x000fe200000100a3 */
[----:B------:R-:W-:Y:S01]  /*e780*/  FADD.FTZ R2, R136, R168 ;  /* 0x000000a888027221 */ /* 0x000fe20000010000 */
[----:B------:R-:W-:Y:S01]  /*e790*/  LDSM.16.MT88.4 R160, [R224+0x1000] ;  /* 0x00100000e0a0783b */ /* 0x000fe20000004200 */
[-C--:B------:R-:W-:Y:S03]  /*e7a0*/  HMMA.16816.F32.BF16 R108, R156, R154.reuse, R108 ;  /* 0x0000009a9c6c723c */ /* 0x080fe6000004186c */
[----:B------:R-:W-:Y:S01]  /*e7b0*/  FADD.FTZ R137, R240, R166 ;  /* 0x000000a6f0897221 */ /* 0x000fe20000010000 */
[--C-:B------:R-:W-:Y:S01]  /*e7c0*/  FFMA.FTZ R0, R179, UR4, -R146.reuse ;  /* 0x00000004b3007c23 */ /* 0x100fe20008010892 */
[----:B------:R-:W-:Y:S01]  /*e7d0*/  MOV R168, R209 ;  /* 0x000000d100a87202 */ /* 0x000fe20000000f00 */
[----:B------:R-:W-:Y:S01]  /*e7e0*/  FADD.FTZ R133, R132, R133 ;  /* 0x0000008584857221 */ /* 0x000fe20000010000 */
[----:B------:R-:W4:Y:S01]  /*e7f0*/  LDL.LU R136, [R1+0x84] ;  /* 0x0000840001887983 */ /* 0x000f220000300800 */
[C---:B------:R-:W-:Y:S01]  /*e800*/  HMMA.16816.F32.BF16 R112, R148.reuse, R154, R112 ;  /* 0x0000009a9470723c */ /* 0x040fe20000041870 */
[----:B------:R1:W-:Y:S02]  /*e810*/  MUFU.EX2 R243, R0 ;  /* 0x0000000000f37308 */ /* 0x0003e40000000800 */
[----:B------:R-:W1:Y:S01]  /*e820*/  LDSM.16.MT88.4 R152, [R145+0x2800] ;  /* 0x002800009198783b */ /* 0x000e620000004200 */
[----:B------:R-:W-:Y:S01]  /*e830*/  FADD.FTZ R133, R233, R133 ;  /* 0x00000085e9857221 */ /* 0x000fe20000010000 */
[----:B------:R-:W-:Y:S04]  /*e840*/  FADD.FTZ R137, R232, R137 ;  /* 0x00000089e8897221 */ /* 0x000fe80000010000 */
[----:B------:R-:W-:Y:S02]  /*e850*/  FADD.FTZ R239, R235, R137 ;  /* 0x00000089ebef7221 */ /* 0x000fe40000010000 */
[----:B------:R2:W5:Y:S04]  /*e860*/  LDL.LU R132, [R1+0x80] ;  /* 0x0000800001847983 */ /* 0x0005680000300800 */
[----:B------:R-:W3:Y:S01]  /*e870*/  LDL.LU R240, [R1+0x7c] ;  /* 0x00007c0001f07983 */ /* 0x000ee20000300800 */
[--C-:B-1----:R-:W-:Y:S03]  /*e880*/  FFMA.FTZ R0, R178, UR4, -R146.reuse ;  /* 0x00000004b2007c23 */ /* 0x102fe60008010892 */
[----:B------:R1:W5:Y:S01]  /*e890*/  LDL.LU R238, [R1+0x78] ;  /* 0x0000780001ee7983 */ /* 0x0003620000300800 */
[----:B------:R1:W3:Y:S01]  /*e8a0*/  MUFU.EX2 R139, R0 ;  /* 0x00000000008b7308 */ /* 0x0002e20000000800 */
[----:B------:R-:W2:Y:S01]  /*e8b0*/  S2R R235, SR_TID.X ;  /* 0x0000000000eb7919 */ /* 0x000ea20000002100 */
[----:B-1----:R-:W-:Y:S01]  /*e8c0*/  FFMA.FTZ R0, R177, UR4, -R146 ;  /* 0x00000004b1007c23 */ /* 0x002fe20008010892 */
[-C--:B------:R-:W-:Y:S07]  /*e8d0*/  HMMA.16816.F32.BF16 R116, R148, R152.reuse, R116 ;  /* 0x000000989474723c */ /* 0x080fee0000041874 */
[----:B------:R1:W-:Y:S01]  /*e8e0*/  MUFU.EX2 R138, R0 ;  /* 0x00000000008a7308 */ /* 0x0003e20000000800 */
[C---:B------:R-:W-:Y:S08]  /*e8f0*/  HMMA.16816.F32.BF16 R120, R156.reuse, R152, R120 ;  /* 0x000000989c78723c */ /* 0x040ff00000041878 */
[-C--:B------:R-:W-:Y:S01]  /*e900*/  HMMA.16816.F32.BF16 R124, R156, R154.reuse, R124 ;  /* 0x0000009a9c7c723c */ /* 0x080fe2000004187c */
[----:B------:R-:W1:Y:S02]  /*e910*/  LDSM.16.MT88.4 R156, [R228+0xd000] ;  /* 0x00d00000e49c783b */ /* 0x000e640000004200 */
[----:B-1----:R-:W-:Y:S01]  /*e920*/  FADD.FTZ R0, R234, R2 ;  /* 0x00000002ea007221 */ /* 0x002fe20000010000 */
[----:B------:R-:W-:Y:S01]  /*e930*/  FADD.FTZ R2, R229, R3 ;  /* 0x00000003e5027221 */ /* 0x000fe20000010000 */
[----:B------:R-:W-:Y:S02]  /*e940*/  FADD.FTZ R3, R236, R133 ;  /* 0x00000085ec037221 */ /* 0x000fe40000010000 */
[----:B------:R-:W-:Y:S01]  /*e950*/  FADD.FTZ R0, R237, R0 ;  /* 0x00000000ed007221 */ /* 0x000fe20000010000 */
[----:B------:R-:W-:Y:S01]  /*e960*/  HMMA.16816.F32.BF16 R128, R148, R154, R128 ;  /* 0x0000009a9480723c */ /* 0x000fe20000041880 */
[----:B------:R-:W1:Y:S01]  /*e970*/  LDSM.16.MT88.4 R152, [R230+0xd000] ;  /* 0x00d00000e698783b */ /* 0x000e620000004200 */
[----:B------:R-:W-:Y:S02]  /*e980*/  MOV R237, 0x40 ;  /* 0x0000004000ed7802 */ /* 0x000fe40000000f00 */
[----:B------:R-:W-:Y:S01]  /*e990*/  F2FP.BF16.F32.PACK_AB R148, R209, R205 ;  /* 0x000000cdd194723e */ /* 0x000fe200000010ff */
[----:B------:R-:W-:Y:S01]  /*e9a0*/  FADD.FTZ R133, R171, R3 ;  /* 0x00000003ab857221 */ /* 0x000fe20000010000 */
[----:B------:R-:W-:Y:S01]  /*e9b0*/  F2FP.BF16.F32.PACK_AB R149, R216, R206 ;  /* 0x000000ced895723e */ /* 0x000fe200000010ff */
[----:B------:R-:W-:Y:S01]  /*e9c0*/  FADD.FTZ R137, R172, R0 ;  /* 0x00000000ac897221 */ /* 0x000fe20000010000 */
[----:B------:R-:W-:Y:S01]  /*e9d0*/  F2FP.BF16.F32.PACK_AB R150, R184, R188 ;  /* 0x000000bcb896723e */ /* 0x000fe200000010ff */
[----:B------:R-:W-:Y:S01]  /*e9e0*/  LDSM.16.MT88.4 R208, [R145+0x1800] ;  /* 0x0018000091d0783b */ /* 0x000fe20000004200 */
[----:B------:R-:W-:Y:S01]  /*e9f0*/  F2FP.BF16.F32.PACK_AB R151, R182, R187 ;  /* 0x000000bbb697723e */ /* 0x000fe200000010ff */
[----:B------:R-:W-:Y:S01]  /*ea00*/  FADD.FTZ R2, R173, R2 ;  /* 0x00000002ad027221 */ /* 0x000fe20000010000 */
[----:B------:R-:W-:Y:S02]  /*ea10*/  MOV R3, R196 ;  /* 0x000000c400037202 */ /* 0x000fe40000000f00 */
[----:B------:R-:W-:Y:S03]  /*ea20*/  MOV R0, R191 ;  /* 0x000000bf00007202 */ /* 0x000fe60000000f00 */
[----:B------:R-:W-:Y:S01]  /*ea30*/  LDSM.16.MT88.4 R216, [R228+0xf800] ;  /* 0x00f80000e4d8783b */ /* 0x000fe20000004200 */
[----:B------:R-:W-:Y:S01]  /*ea40*/  FADD.FTZ R3, R3, R137 ;  /* 0x0000008903037221 */ /* 0x000fe20000010000 */
[----:B------:R-:W-:Y:S06]  /*ea50*/  FADD.FTZ R0, R0, R239 ;  /* 0x000000ef00007221 */ /* 0x000fec0000010000 */
[----:B------:R1:W5:Y:S04]  /*ea60*/  LDL.LU R234, [R1+0x74] ;  /* 0x0000740001ea7983 */ /* 0x0003680000300800 */
[----:B------:R1:W5:Y:S01]  /*ea70*/  LDL.LU R233, [R1+0x70] ;  /* 0x0000700001e97983 */ /* 0x0003620000300800 */
[-C--:B------:R-:W-:Y:S03]  /*ea80*/  HMMA.16816.F32.BF16 R4, R140, R156.reuse, R4 ;  /* 0x0000009c8c04723c */ /* 0x080fe60000041804 */
[----:B------:R1:W5:Y:S04]  /*ea90*/  LDL.LU R232, [R1+0x6c] ;  /* 0x00006c0001e87983 */ /* 0x0003680000300800 */
[----:B------:R1:W5:Y:S01]  /*eaa0*/  LDL.LU R229, [R1+0x68] ;  /* 0x0000680001e57983 */ /* 0x0003620000300800 */
[C---:B------:R-:W-:Y:S01]  /*eab0*/  HMMA.16816.F32.BF16 R8, R148.reuse, R156, R8 ;  /* 0x0000009c9408723c */ /* 0x040fe20000041808 */
[----:B------:R-:W1:Y:S07]  /*eac0*/  S2R R236, SR_TID.X ;  /* 0x0000000000ec7919 */ /* 0x000e6e0000002100 */
[-C--:B------:R-:W-:Y:S08]  /*ead0*/  HMMA.16816.F32.BF16 R12, R148, R158.reuse, R12 ;  /* 0x0000009e940c723c */ /* 0x080ff0000004180c */
[C---:B------:R-:W-:Y:S01]  /*eae0*/  HMMA.16816.F32.BF16 R16, R140.reuse, R158, R16 ;  /* 0x0000009e8c10723c */ /* 0x040fe20000041810 */
[----:B------:R-:W1:Y:S07]  /*eaf0*/  LDSM.16.MT88.4 R156, [R145+0x1000] ;  /* 0x00100000919c783b */ /* 0x000e6e0000004200 */
[-C--:B-1----:R-:W-:Y:S08]  /*eb00*/  HMMA.16816.F32.BF16 R20, R140, R152.reuse, R20 ;  /* 0x000000988c14723c */ /* 0x082ff00000041814 */
[C---:B------:R-:W-:Y:S04]  /*eb10*/  HMMA.16816.F32.BF16 R24, R148.reuse, R152, R24 ;  /* 0x000000989418723c */ /* 0x040fe80000041818 */
[----:B------:R-:W-:Y:S04]  /*eb20*/  SHF.L.U32 R236, R236, 0x6, RZ ;  /* 0x00000006ecec7819 */ /* 0x000fe800000006ff */
        /* <DEDUP_REMOVED lines=12> */
[----:B------:R-:W2:Y:S07]  /*ebf0*/  LDSM.16.MT88.4 R156, [R224+0x3000] ;  /* 0x00300000e09c783b */ /* 0x000eae0000004200 */
[-C--:B-1----:R-:W-:Y:S01]  /*ec00*/  HMMA.16816.F32.BF16 R68, R140, R152.reuse, R68 ;  /* 0x000000988c44723c */ /* 0x082fe20000041844 */
[----:B------:R-:W-:Y:S07]  /*ec10*/  LDSM.16.MT88.4 R224, [R224+0x3800] ;  /* 0x00380000e0e0783b */ /* 0x000fee0000004200 */
[C---:B------:R-:W-:Y:S08]  /*ec20*/  HMMA.16816.F32.BF16 R72, R148.reuse, R152, R72 ;  /* 0x000000989448723c */ /* 0x040ff00000041848 */
[-C--:B------:R-:W-:Y:S08]  /*ec30*/  HMMA.16816.F32.BF16 R76, R148, R154.reuse, R76 ;  /* 0x0000009a944c723c */ /* 0x080ff0000004184c */
[C---:B------:R-:W-:Y:S01]  /*ec40*/  HMMA.16816.F32.BF16 R80, R140.reuse, R154, R80 ;  /* 0x0000009a8c50723c */ /* 0x040fe20000041850 */
[----:B------:R-:W1:Y:S07]  /*ec50*/  LDSM.16.MT88.4 R152, [R145+0x3000] ;  /* 0x003000009198783b */ /* 0x000e6e0000004200 */
[-C--:B--2---:R-:W-:Y:S08]  /*ec60*/  HMMA.16816.F32.BF16 R84, R140, R160.reuse, R84 ;  /* 0x000000a08c54723c */ /* 0x084ff00000041854 */
[C---:B------:R-:W-:Y:S04]  /*ec70*/  HMMA.16816.F32.BF16 R88, R148.reuse, R160, R88 ;  /* 0x000000a09458723c */ /* 0x040fe80000041858 */
[----:B------:R-:W-:Y:S02]  /*ec80*/  FFMA.FTZ R146, R176, UR4, -R146 ;  /* 0x00000004b0927c23 */ /* 0x000fe40008010892 */
[----:B------:R-:W-:Y:S02]  /*ec90*/  LDSM.16.MT88.4 R176, [R230+0xd800] ;  /* 0x00d80000e6b0783b */ /* 0x000fe40000004200 */
[-C--:B------:R-:W-:Y:S02]  /*eca0*/  HMMA.16816.F32.BF16 R92, R148, R162.reuse, R92 ;  /* 0x000000a2945c723c */ /* 0x080fe4000004185c */
[----:B------:R-:W2:Y:S06]  /*ecb0*/  MUFU.EX2 R146, R146 ;  /* 0x0000009200927308 */ /* 0x000eac0000000800 */
[C---:B------:R-:W-:Y:S01]  /*ecc0*/  HMMA.16816.F32.BF16 R96, R140.reuse, R162, R96 ;  /* 0x000000a28c60723c */ /* 0x040fe20000041860 */
[----:B------:R-:W4:Y:S07]  /*ecd0*/  LDSM.16.MT88.4 R160, [R228+0xd800] ;  /* 0x00d80000e4a0783b */ /* 0x000f2e0000004200 */
[-C--:B------:R-:W-:Y:S08]  /*ece0*/  HMMA.16816.F32.BF16 R100, R140, R156.reuse, R100 ;  /* 0x0000009c8c64723c */ /* 0x080ff00000041864 */
[C---:B------:R-:W-:Y:S08]  /*ecf0*/  HMMA.16816.F32.BF16 R104, R148.reuse, R156, R104 ;  /* 0x0000009c9468723c */ /* 0x040ff00000041868 */
[-C--:B------:R-:W-:Y:S03]  /*ed00*/  HMMA.16816.F32.BF16 R108, R148, R158.reuse, R108 ;  /* 0x0000009e946c723c */ /* 0x080fe6000004186c */
[----:B---3--:R-:W-:Y:S05]  /*ed10*/  ISETP.GT.AND P2, PT, R240, RZ, PT ;  /* 0x000000fff000720c */ /* 0x008fea0003f44270 */
[C---:B------:R-:W-:Y:S08]  /*ed20*/  HMMA.16816.F32.BF16 R112, R140.reuse, R158, R112 ;  /* 0x0000009e8c70723c */ /* 0x040ff00000041870 */
[-C--:B-1----:R-:W-:Y:S08]  /*ed30*/  HMMA.16816.F32.BF16 R116, R140, R152.reuse, R116 ;  /* 0x000000988c74723c */ /* 0x082ff00000041874 */
[C---:B------:R-:W-:Y:S08]  /*ed40*/  HMMA.16816.F32.BF16 R120, R148.reuse, R152, R120 ;  /* 0x000000989478723c */ /* 0x040ff00000041878 */
[-C--:B------:R-:W-:Y:S08]  /*ed50*/  HMMA.16816.F32.BF16 R124, R148, R154.reuse, R124 ;  /* 0x0000009a947c723c */ /* 0x080ff0000004187c */
[----:B------:R-:W-:Y:S04]  /*ed60*/  HMMA.16816.F32.BF16 R128, R140, R154, R128 ;  /* 0x0000009a8c80723c */ /* 0x000fe80000041880 */
[----:B------:R-:W-:Y:S02]  /*ed70*/  F2FP.BF16.F32.PACK_AB R140, R245, R244 ;  /* 0x000000f4f58c723e */ /* 0x000fe400000010ff */
[----:B------:R-:W-:Y:S02]  /*ed80*/  F2FP.BF16.F32.PACK_AB R141, R139, R243 ;  /* 0x000000f38b8d723e */ /* 0x000fe400000010ff */
[----:B------:R-:W-:Y:S02]  /*ed90*/  F2FP.BF16.F32.PACK_AB R142, R147, R242 ;  /* 0x000000f2938e723e */ /* 0x000fe400000010ff */
[----:B--2---:R-:W-:Y:S07]  /*eda0*/  F2FP.BF16.F32.PACK_AB R143, R146, R138 ;  /* 0x0000008a928f723e */ /* 0x004fee00000010ff */
[-C--:B----4-:R-:W-:Y:S01]  /*edb0*/  HMMA.16816.F32.BF16 R152, R140, R160.reuse, R4 ;  /* 0x000000a08c98723c */ /* 0x090fe20000041804 */
[----:B------:R-:W1:Y:S07]  /*edc0*/  LDSM.16.MT88.4 R4, [R145+0x3800] ;  /* 0x003800009104783b */ /* 0x000e6e0000004200 */
        /* <DEDUP_REMOVED lines=67> */
[----:B------:R-:W-:Y:S02]  /*f200*/  FADD.FTZ R3, R18, R3 ;  /* 0x0000000312037221 */ /* 0x000fe40000010000 */
        /* <DEDUP_REMOVED lines=10> */
[----:B------:R-:W-:Y:S03]  /*f2b0*/  FADD.FTZ R8, R243, R2 ;  /* 0x00000002f3087221 */ /* 0x000fe60000010000 */
[-C--:B------:R-:W-:Y:S03]  /*f2c0*/  HMMA.16816.F32.BF16 R84, R140, R220.reuse, R84 ;  /* 0x000000dc8c54723c */ /* 0x080fe60000041854 */
[----:B------:R-:W-:Y:S01]  /*f2d0*/  FADD.FTZ R3, R242, R3 ;  /* 0x00000003f2037221 */ /* 0x000fe20000010000 */
[----:B------:R-:W-:Y:S03]  /*f2e0*/  FADD.FTZ R8, R139, R8 ;  /* 0x000000088b087221 */ /* 0x000fe60000010000 */
[----:B------:R-:W-:Y:S01]  /*f2f0*/  FADD.FTZ R3, R147, R3 ;  /* 0x0000000393037221 */ /* 0x000fe20000010000 */
[C---:B------:R-:W-:Y:S08]  /*f300*/  HMMA.16816.F32.BF16 R88, R212.reuse, R220, R88 ;  /* 0x000000dcd458723c */ /* 0x040ff00000041858 */
[-C--:B------:R-:W-:Y:S08]  /*f310*/  HMMA.16816.F32.BF16 R92, R212, R222.reuse, R92 ;  /* 0x000000ded45c723c */ /* 0x080ff0000004185c */
[C---:B------:R-:W-:Y:S08]  /*f320*/  HMMA.16816.F32.BF16 R96, R140.reuse, R222, R96 ;  /* 0x000000de8c60723c */ /* 0x040ff00000041860 */
[-C--:B------:R-:W-:Y:S08]  /*f330*/  HMMA.16816.F32.BF16 R100, R140, R224.reuse, R100 ;  /* 0x000000e08c64723c */ /* 0x080ff00000041864 */
[C---:B------:R-:W-:Y:S08]  /*f340*/  HMMA.16816.F32.BF16 R104, R212.reuse, R224, R104 ;  /* 0x000000e0d468723c */ /* 0x040ff00000041868 */
[-C--:B------:R-:W-:Y:S08]  /*f350*/  HMMA.16816.F32.BF16 R108, R212, R226.reuse, R108 ;  /* 0x000000e2d46c723c */ /* 0x080ff0000004186c */
[C---:B------:R-:W-:Y:S08]  /*f360*/  HMMA.16816.F32.BF16 R112, R140.reuse, R226, R112 ;  /* 0x000000e28c70723c */ /* 0x040ff00000041870 */
[-C--:B-1----:R-:W-:Y:S08]  /*f370*/  HMMA.16816.F32.BF16 R116, R140, R4.reuse, R116 ;  /* 0x000000048c74723c */ /* 0x082ff00000041874 */
[C---:B------:R-:W-:Y:S04]  /*f380*/  HMMA.16816.F32.BF16 R120, R212.reuse, R4, R120 ;  /* 0x00000004d478723c */ /* 0x040fe80000041878 */
[----:B------:R-:W-:Y:S04]  /*f390*/  FADD.FTZ R4, R249, R9 ;  /* 0x00000009f9047221 */ /* 0x000fe80000010000 */
[-C--:B------:R-:W-:Y:S03]  /*f3a0*/  HMMA.16816.F32.BF16 R124, R212, R6.reuse, R124 ;  /* 0x00000006d47c723c */ /* 0x080fe6000004187c */
[----:B------:R-:W-:Y:S01]  /*f3b0*/  FADD.FTZ R2, R250, R4 ;  /* 0x00000004fa027221 */ /* 0x000fe20000010000 */
[----:B------:R-:W-:Y:S01]  /*f3c0*/  FADD.FTZ R4, R246, R0 ;  /* 0x00000000f6047221 */ /* 0x000fe20000010000 */
[----:B------:R-:W-:Y:S02]  /*f3d0*/  IADD3 R0, PT, PT, R240, -0x1, RZ ;  /* 0xfffffffff0007810 */ /* 0x000fe40007ffe0ff */
[----:B------:R-:W-:Y:S01]  /*f3e0*/  FADD.FTZ R5, R251, R2 ;  /* 0x00000002fb057221 */ /* 0x000fe20000010000 */
[----:B------:R-:W-:Y:S01]  /*f3f0*/  FADD.FTZ R4, R241, R4 ;  /* 0x00000004f1047221 */ /* 0x000fe20000010000 */
[----:B------:R-:W-:Y:S01]  /*f400*/  FADD.FTZ R2, R138, R8 ;  /* 0x000000088a027221 */ /* 0x000fe20000010000 */
[----:B------:R-:W-:Y:S04]  /*f410*/  HMMA.16816.F32.BF16 R128, R140, R6, R128 ;  /* 0x000000068c80723c */ /* 0x000fe80000041880 */
[----:B------:R-:W-:Y:S01]  /*f420*/  FADD.FTZ R5, R252, R5 ;  /* 0x00000005fc057221 */ /* 0x000fe20000010000 */
[----:B------:R-:W-:Y:S01]  /*f430*/  FADD.FTZ R2, R146, R2 ;  /* 0x0000000292027221 */ /* 0x000fe20000010000 */
[----:B------:R-:W-:Y:S02]  /*f440*/  MOV R240, R0 ;  /* 0x0000000000f07202 */ /* 0x000fe40000000f00 */
[----:B------:R-:W-:Y:S01]  /*f450*/  MOV R141, R144 ;  /* 0x00000090008d7202 */ /* 0x000fe20000000f00 */
[----:B------:R1:W-:Y:S01]  /*f460*/  STL [R1+0x44], R5 ;  /* 0x0000440501007387 */ /* 0x0003e20000100800 */
[----:B------:R-:W-:Y:S02]  /*f470*/  MOV R143, R134 ;  /* 0x00000086008f7202 */ /* 0x000fe40000000f00 */
[----:B------:R-:W-:Y:S01]  /*f480*/  MOV R142, R135 ;  /* 0x00000087008e7202 */ /* 0x000fe20000000f00 */
[----:B------:R1:W-:Y:S04]  /*f490*/  STL [R1+0x40], R4 ;  /* 0x0000400401007387 */ /* 0x0003e80000100800 */
[----:B------:R1:W-:Y:S04]  /*f4a0*/  STL [R1+0x4c], R3 ;  /* 0x00004c0301007387 */ /* 0x0003e80000100800 */
[----:B------:R1:W-:Y:S01]  /*f4b0*/  STL [R1+0x48], R2 ;  /* 0x0000480201007387 */ /* 0x0003e20000100800 */
[----:B------:R-:W-:Y:S05]  /*f4c0*/  @P2 BRA `(.L_x_489) ;  /* 0xffffffb000142947 */ /* 0x000fea000383ffff */
.L_x_488:
        /* <DEDUP_REMOVED lines=19> */
[----:B-----5:R-:W3:Y:S01]  /*f600*/  SHFL.BFLY PT, R132, R2, 0x1, 0x1f ;  /* 0x0c201f0002847f89 */ /* 0x020ee200000e0000 */
        /* <DEDUP_REMOVED lines=13> */
[--C-:B------:R-:W-:Y:S02]  /*f6e0*/  LOP3.LUT R233, R233, 0x6, R2.reuse, 0xf8, !PT ;  /* 0x00000006e9e97812 */ /* 0x100fe400078ef802 */
        /* <DEDUP_REMOVED lines=222> */
[----:B-1----:R-:W-:Y:S01]  /*104d0*/  ISETP.NE.AND P5, PT, R9, RZ, PT ;  /* 0x000000ff0900720c */ /* 0x002fe20003fa5270 */
[----:B----4-:R-:W1:Y:S02]  /*104e0*/  LDC R21, c[0x0][0x434] ;  /* 0x00010d00ff157b82 */ /* 0x010e640000000800 */
        /* <DEDUP_REMOVED lines=29> */
[----:B------:R-:W1:Y:S02]  /*106c0*/  @!P6 LDC.64 R10, c[0x0][0x400] ;  /* 0x00010000ff0aeb82 */ /* 0x000e640000000a00 */
[----:B------:R-:W-:Y:S01]  /*106d0*/  STS [R3+0x4000], R42 ;  /* 0x0040002a03007388 */ /* 0x000fe20000000800 */
[----:B------:R-:W-:-:S03]  /*106e0*/  F2FP.BF16.F32.PACK_AB R28, R28, R108 ;  /* 0x0000006c1c1c723e */ /* 0x000fc600000010ff */
[----:B------:R-:W-:Y:S01]  /*106f0*/  STS [R3+0x4400], R41 ;  /* 0x0044002903007388 */ /* 0x000fe20000000800 */
[----:B------:R-:W-:Y:S01]  /*10700*/  F2FP.BF16.F32.PACK_AB R27, R27, R110 ;  /* 0x0000006e1b1b723e */ /* 0x000fe200000010ff */
[----:B------:R-:W1:Y:S02]  /*10710*/  @P6 LDC.64 R14, c[0x0][0x408] ;  /* 0x00010200ff0e6b82 */ /* 0x000e640000000a00 */
[----:B------:R-:W-:Y:S01]  /*10720*/  STS [R4+0x4000], R38 ;  /* 0x0040002604007388 */ /* 0x000fe20000000800 */
[----:B------:R-:W-:-:S03]  /*10730*/  F2FP.BF16.F32.PACK_AB R26, R26, R116 ;  /* 0x000000741a1a723e */ /* 0x000fc600000010ff */
[----:B------:R-:W-:Y:S01]  /*10740*/  STS [R4+0x4400], R37 ;  /* 0x0044002504007388 */ /* 0x000fe20000000800 */
[----:B------:R-:W-:Y:S01]  /*10750*/  F2FP.BF16.F32.PACK_AB R25, R25, R118 ;  /* 0x000000761919723e */ /* 0x000fe200000010ff */
[----:B----4-:R-:W1:Y:S02]  /*10760*/  @P5 LDC R2, c[0x0][0x430] ;  /* 0x00010c00ff025b82 */ /* 0x010e640000000800 */
        /* <DEDUP_REMOVED lines=20> */
[----:B----4-:R-:W4:Y:S03]  /*108b0*/  @P5 LDC R4, c[0x0][0x430] ;  /* 0x00010c00ff045b82 */ /* 0x010f260000000800 */
[----:B------:R-:W-:Y:S05]  /*108c0*/  STS [R6+0x4000], R24 ;  /* 0x0040001806007388 */ /* 0x000fea0000000800 */
[----:B---3--:R-:W1:Y:S01]  /*108d0*/  LDC R0, c[0x0][0x434] ;  /* 0x00010d00ff007b82 */ /* 0x008e620000000800 */
        /* <DEDUP_REMOVED lines=10> */
[----:B------:R2:W2:Y:S01]  /*10980*/  @P4 MUFU.LG2 R5, R132 ;  /* 0x0000008400054308 */ /* 0x0004a20000000c00 */
[----:B------:R-:W-:-:S07]  /*10990*/  SHF.L.U32 R31, R139, 0x3, RZ ;  /* 0x000000038b1f7819 */ /* 0x000fce00000006ff */
[----:B------:R2:W2:Y:S01]  /*109a0*/  @P3 MUFU.LG2 R12, R133 ;  /* 0x00000085000c3308 */ /* 0x0004a20000000c00 */
[----:B------:R-:W-:Y:S01]  /*109b0*/  LOP3.LUT R3, R31, 0x1f8, RZ, 0xc0, !PT ;  /* 0x000001f81f037812 */ /* 0x000fe200078ec0ff */
[----:B-1----:R-:W-:-:S03]  /*109c0*/  @P5 IMAD R0, R2, R21, RZ ;  /* 0x0000001502005224 */ /* 0x002fc600078e02ff */
[----:B------:R-:W-:Y:S02]  /*109d0*/  LOP3.LUT R3, R3, 0x38, R139, 0x78, !PT ;  /* 0x0000003803037812 */ /* 0x000fe400078e788b */
[----:B------:R-:W-:Y:S02]  /*109e0*/  SHF.L.U32 R16, R141, 0x7, RZ ;  /* 0x000000078d107819 */ /* 0x000fe400000006ff */
[----:B------:R-:W-:Y:S02]  /*109f0*/  LOP3.LUT R3, R3, 0x1e00, R31, 0xf8, !PT ;  /* 0x00001e0003037812 */ /* 0x000fe400078ef81f */
[----:B------:R-:W-:Y:S01]  /*10a00*/  @P5 MOV R2, 0x1 ;  /* 0x0000000100025802 */ /* 0x000fe20000000f00 */
[----:B----4-:R-:W-:Y:S06]  /*10a10*/  @P5 BRA `(.L_x_492) ;  /* 0x0000000000205947 */ /* 0x010fec0003800000 */
[----:B---3--:R-:W-:Y:S01]  /*10a20*/  ISETP.NE.AND P0, PT, R8, RZ, PT ;  /* 0x000000ff0800720c */ /* 0x008fe20003f05270 */
[----:B------:R-:W1:-:S12]  /*10a30*/  LDC R7, c[0x0][0x3e0] ;  /* 0x0000f800ff077b82 */ /* 0x000e580000000800 */
[----:B------:R-:W1:Y:S01]  /*10a40*/  @P0 LDC R2, c[0x0][0x454] ;  /* 0x00011500ff020b82 */ /* 0x000e620000000800 */
[----:B------:R-:W-:Y:S02]  /*10a50*/  @P0 MOV R4, 0x1 ;  /* 0x0000000100040802 */ /* 0x000fe40000000f00 */
[----:B------:R-:W-:-:S05]  /*10a60*/  @!P0 MOV R4, 0x1 ;  /* 0x0000000100048802 */ /* 0x000fca0000000f00 */
[----:B------:R-:W4:Y:S01]  /*10a70*/  @P0 LDC R0, c[0x0][0x454] ;  /* 0x00011500ff000b82 */ /* 0x000f220000000800 */
[-C--:B-1----:R-:W-:Y:S02]  /*10a80*/  @P0 IMAD R2, R2, R7.reuse, RZ ;  /* 0x0000000702020224 */ /* 0x082fe400078e02ff */
[----:B------:R-:W-:-:S07]  /*10a90*/  @!P0 IMAD R2, R21, R7, RZ ;  /* 0x0000000715028224 */ /* 0x000fce00078e02ff */
.L_x_492:
[----:B------:R-:W5:Y:S01]  /*10aa0*/  LDL.LU R9, [R1+0x5c] ;  /* 0x00005c0001097983 */ /* 0x000f620000300800 */
[----:B------:R-:W-:Y:S01]  /*10ab0*/  LEA R20, R3, UR4, 0x1 ;  /* 0x0000000403147c11 */ /* 0x000fe2000f8e08ff */
[----:B------:R-:W1:Y:S01]  /*10ac0*/  @P2 MUFU.LG2 R7, R137 ;  /* 0x0000008900072308 */ /* 0x000e620000000c00 */
[----:B------:R-:W-:Y:S01]  /*10ad0*/  ISETP.NE.AND P0, PT, R140, -0x1, PT ;  /* 0xffffffff8c00780c */ /* 0x000fe20003f05270 */
[----:B------:R-:W-:Y:S01]  /*10ae0*/  BAR.SYNC.DEFER_BLOCKING 0x0 ;  /* 0x0000000000007b1d */ /* 0x000fe20000010000 */
[----:B---3--:R-:W-:Y:S01]  /*10af0*/  ISETP.NE.AND P5, PT, R8, RZ, !P5 ;  /* 0x000000ff0800720c */ /* 0x008fe20006fa5270 */
[----:B------:R-:W-:-:S04]  /*10b00*/  @P6 IMAD.WIDE.U32 R24, R140, R14, RZ ;  /* 0x0000000e8c186225 */ /* 0x000fc800078e00ff */
[----:B--2---:R-:W-:Y:S01]  /*10b10*/  @P4 FMUL.FTZ R3, R5, 0.69314718246459960938 ;  /* 0x3f31721805034820 */ /* 0x004fe20000410000 */
[----:B------:R-:W-:Y:S01]  /*10b20*/  MOV R29, 0x7f800000 ;  /* 0x7f800000001d7802 */ /* 0x000fe20000000f00 */
[----:B------:R-:W2:Y:S02]  /*10b30*/  @P1 LDC R18, c[0x0][0x458] ;  /* 0x00011600ff121b82 */ /* 0x000ea40000000800 */
[----:B------:R-:W-:Y:S01]  /*10b40*/  @P4 FFMA.FTZ R29, R135, R6, R3 ;  /* 0x00000006871d4223 */ /* 0x000fe20000010003 */
[----:B------:R-:W-:Y:S01]  /*10b50*/  @P3 FMUL.FTZ R3, R12, 0.69314718246459960938 ;  /* 0x3f3172180c033820 */ /* 0x000fe20000410000 */
[----:B------:R-:W-:Y:S01]  /*10b60*/  MOV R28, 0x7f800000 ;  /* 0x7f800000001c7802 */ /* 0x000fe20000000f00 */
[----:B----4-:R-:W-:Y:S01]  /*10b70*/  IMAD R0, R36, R0, RZ ;  /* 0x0000000024007224 */ /* 0x010fe200078e02ff */
[----:B------:R-:W-:Y:S01]  /*10b80*/  MOV R26, 0x7f800000 ;  /* 0x7f800000001a7802 */ /* 0x000fe20000000f00 */
[----:B------:R-:W-:Y:S01]  /*10b90*/  @P3 FFMA.FTZ R28, R134, R13, R3 ;  /* 0x0000000d861c3223 */ /* 0x000fe20000010003 */
[----:B------:R-:W-:Y:S01]  /*10ba0*/  IMAD R6, R37, R4, RZ ;  /* 0x0000000425067224 */ /* 0x000fe200078e02ff */
[----:B------:R-:W-:Y:S01]  /*10bb0*/  BSSY.RECONVERGENT B0, `(.L_x_493) ;  /* 0x0000041000007945 */ /* 0x000fe20003800200 */
[----:B-1----:R-:W-:Y:S01]  /*10bc0*/  @P2 FMUL.FTZ R3, R7, 0.69314718246459960938 ;  /* 0x3f31721807032820 */ /* 0x002fe20000410000 */
        /* <DEDUP_REMOVED lines=20> */
[----:B--2---:R-:W-:Y:S01]  /*10d10*/  @P1 FFMA.FTZ R21, R144, R18, R6 ;  /* 0x0000001290151223 */ /* 0x004fe20000010006 */
        /* <DEDUP_REMOVED lines=14> */
[----:B------:R-:W2:Y:S01]  /*10e00*/  @!P5 LDC.64 R6, c[0x0][0x420] ;  /* 0x00010800ff06db82 */ /* 0x000ea20000000a00 */
        /* <DEDUP_REMOVED lines=11> */
[----:B--2---:R-:W-:-:S04]  /*10ec0*/  @!P5 LEA R12, P1, R0, R6, 0x2 ;  /* 0x00000006000cd211 */ /* 0x004fc800078210ff */
        /* <DEDUP_REMOVED lines=15> */
.L_x_494:
[----:B------:R-:W-:Y:S05]  /*10fc0*/  BSYNC.RECONVERGENT B0 ;  /* 0x0000000000007941 */ /* 0x000fea0003800200 */
.L_x_493:
[----:B--2---:R2:W5:Y:S01]  /*10fd0*/  LDL R26, [R1+0x3c] ;  /* 0x00003c00011a7983 */ /* 0x0045620000100800 */
        /* <DEDUP_REMOVED lines=39> */
.L_x_496:
[----:B------:R-:W-:Y:S05]  /*11250*/  BSYNC.RECONVERGENT B0 ;  /* 0x0000000000007941 */ /* 0x000fea0003800200 */
.L_x_495:
        /* <DEDUP_REMOVED lines=23> */
.L_x_498:
[----:B------:R-:W-:Y:S05]  /*113d0*/  BSYNC.RECONVERGENT B0 ;  /* 0x0000000000007941 */ /* 0x000fea0003800200 */
.L_x_497:
        /* <DEDUP_REMOVED lines=22> */
.L_x_500:
[----:B------:R-:W-:Y:S05]  /*11540*/  BSYNC.RECONVERGENT B0 ;  /* 0x0000000000007941 */ /* 0x000fea0003800200 */
.L_x_499:
        /* <DEDUP_REMOVED lines=21> */
.L_x_502:
[----:B------:R-:W-:Y:S05]  /*116a0*/  BSYNC.RECONVERGENT B0 ;  /* 0x0000000000007941 */ /* 0x000fea0003800200 */
.L_x_501:
        /* <DEDUP_REMOVED lines=21> */
.L_x_504:
[----:B------:R-:W-:Y:S05]  /*11800*/  BSYNC.RECONVERGENT B0 ;  /* 0x0000000000007941 */ /* 0x000fea0003800200 */
.L_x_503:
        /* <DEDUP_REMOVED lines=21> */
.L_x_506:
[----:B------:R-:W-:Y:S05]  /*11960*/  BSYNC.RECONVERGENT B0 ;  /* 0x0000000000007941 */ /* 0x000fea0003800200 */
.L_x_505:
        /* <DEDUP_REMOVED lines=21> */
.L_x_508:
[----:B------:R-:W-:Y:S05]  /*11ac0*/  BSYNC.RECONVERGENT B0 ;  /* 0x0000000000007941 */ /* 0x000fea0003800200 */
.L_x_507:
        /* <DEDUP_REMOVED lines=21> */
.L_x_509:
        /* <DEDUP_REMOVED lines=14> */
.L_x_2846:


//--------------------- .text._ZN5flash16flash_fwd_kernelI23Flash_fwd_kernel_traitsILi128ELi128ELi64ELi4ELb0ELb0EN7cutlass10bfloat16_tE19Flash_kernel_traitsILi128ELi128ELi64ELi4ES3_EELb0ELb0ELb1ELb0ELb0ELb1ELb0ELb0EEEvNS_16Flash_fwd_paramsE --------------------------
	.section	.text._ZN5flash16flash_fwd_kernelI23Flash_fwd_kernel_traitsILi128ELi128ELi64ELi4ELb0ELb0EN7cutlass10bfloat16_tE19Flash_kernel_traitsILi128ELi128ELi64ELi4ES3_EELb0ELb0ELb1ELb0ELb0ELb1ELb0ELb0EEEvNS_16Flash_fwd_paramsE,"ax",@progbits
	.align	128
        .global         _ZN5flash16flash_fwd_kernelI23Flash_fwd_kernel_traitsILi128ELi128ELi64ELi4ELb0ELb0EN7cutlass10bfloat16_tE19Flash_kernel_traitsILi128ELi128ELi64ELi4ES3_EELb0ELb0ELb1ELb0ELb0ELb1ELb0ELb0EEEvNS_16Flash_fwd_paramsE
        .type           _ZN5flash16flash_fwd_kernelI23Flash_fwd_kernel_traitsILi128ELi128ELi64ELi4ELb0ELb0EN7cutlass10bfloat16_tE19Flash_kernel_traitsILi128ELi128ELi64ELi4ES3_EELb0ELb0ELb1ELb0ELb0ELb1ELb0ELb0EEEvNS_16Flash_fwd_paramsE,@function
        .size           _ZN5flash16flash_fwd_kernelI23Flash_fwd_kernel_traitsILi128ELi128ELi64ELi4ELb0ELb0EN7cutlass10bfloat16_tE19Flash_kernel_traitsILi128ELi128ELi64ELi4ES3_EELb0ELb0ELb1ELb0ELb0ELb1ELb0ELb0EEEvNS_16Flash_fwd_paramsE,(.L_x_2847 - _ZN5flash16flash_fwd_kernelI23Flash_fwd_kernel_traitsILi128ELi128ELi64ELi4ELb0ELb0EN7cutlass10bfloat16_tE19Flash_kernel_traitsILi128ELi128ELi64ELi4ES3_EELb0ELb0ELb1ELb0ELb0ELb1ELb0ELb0EEEvNS_16Flash_fwd_paramsE)
        .other          _ZN5flash16flash_fwd_kernelI23Flash_fwd_kernel_traitsILi128ELi128ELi64ELi4ELb0ELb0EN7cutlass10bfloat16_tE19Flash_kernel_traitsILi128ELi128ELi64ELi4ES3_EELb0ELb0ELb1ELb0ELb0ELb1ELb0ELb0EEEvNS_16Flash_fwd_paramsE,@"STO_CUDA_ENTRY STV_DEFAULT"
_ZN5flash16flash_fwd_kernelI23Flash_fwd_kernel_traitsILi128ELi128ELi64ELi4ELb0ELb0EN7cutlass10bfloat16_tE19Flash_kernel_traitsILi128ELi128ELi64ELi4ES3_EELb0ELb0ELb1ELb0ELb0ELb1ELb0ELb0EEEvNS_16Flash_fwd_paramsE:
.text._ZN5flash16flash_fwd_kernelI23Flash_fwd_kernel_traitsILi128ELi128ELi64ELi4ELb0ELb0EN7cutlass10bfloat16_tE19Flash_kernel_traitsILi128ELi128ELi64ELi4ES3_EELb0ELb0ELb1ELb0ELb0ELb1ELb0ELb0EEEvNS_16Flash_fwd_paramsE:
[----:B------:R-:W1:Y:S01]  /*0000*/  LDC R1, c[0x0][0x37c] ;  /* 0x0000df00ff017b82 */ /* 0x000e620000000800 */
[----:B------:R-:W2:Y:S07]  /*0010*/  LDCU.64 UR10, c[0x0][0x460] ;  /* 0x00008c00ff0a77ac */ /* 0x000eae0008000a00 */
[----:B------:R-:W3:Y:S01]  /*0020*/  S2UR UR22, SR_CTAID.Y ;  /* 0x00000000001679c3 */ /* 0x000ee20000002600 */
[----:B-1----:R-:W-:Y:S01]  /*0030*/  VIADD R1, R1, 0xffffff30 ;  /* 0xffffff3001017836 */ /* 0x002fe20000000000 */
[----:B------:R-:W1:Y:S01]  /*0040*/  LDCU.64 UR8, c[0x0][0x470] ;  /* 0x00008e00ff0877ac */ /* 0x000e620008000a00 */
[----:B------:R-:W3:Y:S01]  /*0050*/  LDCU.64 UR14, c[0x0][0x460] ;  /* 0x00008c00ff0e77ac */ /* 0x000ee20008000a00 */
[----:B------:R-:W4:Y:S01]  /*0060*/  LDCU.U8 UR12, c[0x0][0x532] ;  /* 0x0000a640ff0c77ac */ /* 0x000f220008000000 */
[----:B------:R-:W4:Y:S01]  /*0070*/  LDCU.64 UR6, c[0x0][0x468] ;  /* 0x00008d00ff0677ac */ /* 0x000f220008000a00 */
[----:B--2---:R-:W-:Y:S01]  /*0080*/  ISETP.NE.U32.AND P4, PT, RZ, UR10, PT ;  /* 0x0000000aff007c0c */ /* 0x004fe2000bf85070 */
[----:B------:R-:W-:-:S02]  /*0090*/  UISETP.NE.U32.AND UP4, UPT, UR10, URZ, UPT ;  /* 0x000000ff0a00728c */ /* 0x000fc4000bf85070 */
[----:B-1----:R-:W-:Y:S01]  /*00a0*/  UISETP.NE.U32.AND UP3, UPT, UR8, URZ, UPT ;  /* 0x000000ff0800728c */ /* 0x002fe2000bf65070 */
[----:B------:R-:W-:Y:S01]  /*00b0*/  ISETP.NE.AND.EX P4, PT, RZ, UR11, PT, P4 ;  /* 0x0000000bff007c0c */ /* 0x000fe2000bf85340 */
[----:B------:R-:W1:Y:S01]  /*00c0*/  LDCU.64 UR4, c[0x0][0x478] ;  /* 0x00008f00ff0477ac */ /* 0x000e620008000a00 */
[----:B------:R-:W-:Y:S01]  /*00d0*/  UISETP.NE.AND.EX UP4, UPT, UR11, URZ, UPT, UP4 ;  /* 0x000000ff0b00728c */ /* 0x000fe2000bf85340 */
[----:B------:R-:W2:Y:S01]  /*00e0*/  LDCU.64 UR16, c[0x0][0x358] ;  /* 0x00006b00ff1077ac */ /* 0x000ea20008000a00 */
[----:B------:R-:W-:-:S04]  /*00f0*/  UISETP.NE.AND.EX UP3, UPT, UR9, URZ, UPT, UP3 ;  /* 0x000000ff0900728c */ /* 0x000fc8000bf65330 */
[----:B------:R-:W-:Y:S01]  /*0100*/  PLOP3.LUT P2, PT, PT, PT, UP4, 0x80, 0x8 ;  /* 0x000000000008781c */ /* 0x000fe20003f4f048 */
[----:B---3--:R-:W-:Y:S02]  /*0110*/  UIMAD.WIDE.U32 UR14, UR22, 0x4, UR14 ;  /* 0x00000004160e78a5 */ /* 0x008fe4000f8e000e */
[----:B------:R-:W-:Y:S02]  /*0120*/  USHF.L.U32 UR11, UR22, 0x2, URZ ;  /* 0x00000002160b7899 */ /* 0x000fe400080006ff */
[----:B----4-:R-:W-:Y:S02]  /*0130*/  UISETP.NE.AND UP5, UPT, UR12, URZ, UPT ;  /* 0x000000ff0c00728c */ /* 0x010fe4000bfa5270 */
[----:B------:R-:W-:Y:S01]  /*0140*/  UISETP.EQ.U32.AND UP2, UPT, UR6, URZ, UPT ;  /* 0x000000ff0600728c */ /* 0x000fe2000bf42070 */
[----:B------:R-:W-:Y:S01]  /*0150*/  IMAD.U32 R2, RZ, RZ, UR14 ;  /* 0x0000000eff027e24 */ /* 0x000fe2000f8e00ff */
[----:B------:R-:W-:Y:S01]  /*0160*/  USHF.R.U32.HI UR10, URZ, 0x1e, UR22 ;  /* 0x0000001eff0a7899 */ /* 0x000fe20008011616 */
[----:B------:R-:W-:Y:S01]  /*0170*/  IMAD.U32 R3, RZ, RZ, UR15 ;  /* 0x0000000fff037e24 */ /* 0x000fe2000f8e00ff */
[----:B------:R-:W-:Y:S01]  /*0180*/  @UP3 UIADD3 UR12, UP1, UPT, UR11, UR8, URZ ;  /* 0x000000080b0c3290 */ /* 0x000fe2000ff3e0ff */
[----:B------:R-:W-:Y:S01]  /*0190*/  PLOP3.LUT P1, PT, PT, PT, UP3, 0x80, 0x8 ;  /* 0x000000000008781c */ /* 0x000fe20003f2f038 */
[----:B------:R-:W-:-:S02]  /*01a0*/  UISETP.EQ.OR.EX UP2, UPT, UR7, URZ, !UP5, UP2 ;  /* 0x000000ff0700728c */ /* 0x000fc4000ef42720 */
[----:B-1----:R-:W-:Y:S01]  /*01b0*/  UISETP.NE.U32.AND UP0, UPT, UR4, URZ, UPT ;  /* 0x000000ff0400728c */ /* 0x002fe2000bf05070 */
[----:B--2---:R-:W2:Y:S01]  /*01c0*/  @P4 LDG.E R8, desc[UR16][R2.64] ;  /* 0x0000001002084981 */ /* 0x004ea2000c1e1900 */
[----:B------:R-:W-:Y:S02]  /*01d0*/  @UP3 UIADD3.X UR13, UPT, UPT, UR10, UR9, URZ, UP1, !UPT ;  /* 0x000000090a0d3290 */ /* 0x000fe40008ffe4ff */
[----:B------:R-:W-:Y:S01]  /*01e0*/  UIADD3 UR8, UP1, UPT, UR11, UR6, URZ ;  /* 0x000000060b087290 */ /* 0x000fe2000ff3e0ff */
[----:B------:R1:W3:Y:S01]  /*01f0*/  @P2 LDG.E R7, desc[UR16][R2.64+0x4] ;  /* 0x0000041002072981 */ /* 0x0002e2000c1e1900 */
[----:B------:R-:W-:Y:S01]  /*0200*/  UISETP.NE.AND.EX UP0, UPT, UR5, URZ, UPT, UP0 ;  /* 0x000000ff0500728c */ /* 0x000fe2000bf05300 */
[----:B------:R-:W-:Y:S01]  /*0210*/  PLOP3.LUT P3, PT, PT, PT, UP2, 0x80, 0x8 ;  /* 0x000000000008781c */ /* 0x000fe20003f6f028 */
[----:B------:R-:W-:-:S04]  /*0220*/  UIADD3.X UR9, UPT, UPT, UR10, UR7, URZ, UP1, !UPT ;  /* 0x000000070a097290 */ /* 0x000fc80008ffe4ff */
[----:B------:R-:W-:-:S05]  /*0230*/  PLOP3.LUT P0, PT, PT, PT, UP0, 0x80, 0x8 ;  /* 0x000000000008781c */ /* 0x000fca0003f0f008 */
[----:B------:R-:W-:Y:S01]  /*0240*/  @UP0 UIADD3 UR4, UP1, UPT, UR11, UR4, URZ ;  /* 0x000000040b040290 */ /* 0x000fe2000ff3e0ff */
[----:B-1----:R-:W-:Y:S02]  /*0250*/  IMAD.U32 R2, RZ, RZ, UR12 ;  /* 0x0000000cff027e24 */ /* 0x002fe4000f8e00ff */
[----:B------:R-:W-:-:S05]  /*0260*/  IMAD.U32 R3, RZ, RZ, UR13 ;  /* 0x0000000dff037e24 */ /* 0x000fca000f8e00ff */
[----:B------:R1:W4:Y:S01]  /*0270*/  @P1 LDG.E R0, desc[UR16][R2.64] ;  /* 0x0000001002001981 */ /* 0x000322000c1e1900 */
[----:B------:R-:W-:Y:S01]  /*0280*/  @UP0 UIADD3.X UR5, UPT, UPT, UR10, UR5, URZ, UP1, !UPT ;  /* 0x000000050a050290 */ /* 0x000fe20008ffe4ff */
[----:B------:R-:W-:-:S05]  /*0290*/  IMAD.U32 R4, RZ, RZ, UR4 ;  /* 0x00000004ff047e24 */ /* 0x000fca000f8e00ff */
[----:B------:R-:W-:-:S05]  /*02a0*/  IMAD.U32 R5, RZ, RZ, UR5 ;  /* 0x00000005ff057e24 */ /* 0x000fca000f8e00ff */
[----:B------:R2:W5:Y:S01]  /*02b0*/  @P0 LDG.E R4, desc[UR16][R4.64] ;  /* 0x0000001004040981 */ /* 0x000562000c1e1900 */
[----:B-1----:R-:W-:Y:S02]  /*02c0*/  IMAD.U32 R2, RZ, RZ, UR8 ;  /* 0x00000008ff027e24 */ /* 0x002fe4000f8e00ff */
[----:B------:R-:W-:Y:S01]  /*02d0*/  IMAD.U32 R3, RZ, RZ, UR9 ;  /* 0x00000009ff037e24 */ /* 0x000fe2000f8e00ff */
[----:B------:R-:W1:Y:S01]  /*02e0*/  S2UR UR33, SR_CTAID.X ;  /* 0x00000000002179c3 */ /* 0x000e620000002500 */
[----:B------:R-:W3:Y:S03]  /*02f0*/  @!UP4 LDCU UR26, c[0x0][0x434] ;  /* 0x00008680ff1ac7ac */ /* 0x000ee60008000800 */
[----:B------:R-:W4:Y:S01]  /*0300*/  @!P3 LDG.E R6, desc[UR16][R2.64] ;  /* 0x000000100206b981 */ /* 0x000f22000c1e1900 */
[----:B------:R-:W-:Y:S01]  /*0310*/  UMOV UR15, 0xffffffff ;  /* 0xffffffff000f7882 */ /* 0x000fe20000000000 */
[----:B------:R-:W-:Y:S01]  /*0320*/  UISETP.NE.U32.AND UP1, UPT, UR6, URZ, UPT ;  /* 0x000000ff0600728c */ /* 0x000fe2000bf25070 */
[----:B------:R-:W-:Y:S01]  /*0330*/  UMOV UR24, 0xffffffff ;  /* 0xffffffff00187882 */ /* 0x000fe20000000000 */
[----:B------:R-:W2:Y:S02]  /*0340*/  @!UP0 LDCU UR8, c[0x0][0x43c] ;  /* 0x00008780ff0887ac */ /* 0x000ea40008000800 */
[----:B------:R-:W-:-:S03]  /*0350*/  UISETP.NE.AND.EX UP1, UPT, UR7, URZ, UPT, UP1 ;  /* 0x000000ff0700728c */ /* 0x000fc6000bf25310 */
[----:B------:R-:W-:Y:S01]  /*0360*/  UMOV UR7, URZ ;  /* 0x000000ff00077c82 */ /* 0x000fe20008000000 */
[----:B-1----:R-:W-:-:S07]  /*0370*/  USHF.L.U32 UR23, UR33, 0x7, URZ ;  /* 0x0000000721177899 */ /* 0x002fce00080006ff */
[----:B------:R-:W1:Y:S01]  /*0380*/  @!UP1 LDCU UR6, c[0x0][0x438] ;  /* 0x00008700ff0697ac */ /* 0x000e620008000800 */
[----:B--2---:R-:W-:Y:S02]  /*0390*/  @P4 R2UR UR15, R8 ;  /* 0x00000000080f42ca */ /* 0x004fe400000e0000 */
[----:B---3--:R-:W-:-:S13]  /*03a0*/  @P2 R2UR UR4, R7 ;  /* 0x00000000070422ca */ /* 0x008fda00000e0000 */
[----:B------:R-:W-:Y:S01]  /*03b0*/  @UP4 UIADD3 UR26, UPT, UPT, UR4, -UR15, URZ ;  /* 0x8000000f041a4290 */ /* 0x000fe2000fffe0ff */
[----:B------:R-:W2:Y:S03]  /*03c0*/  @!UP0 LDCU.64 UR4, c[0x0][0x488] ;  /* 0x00009100ff0487ac */ /* 0x000ea60008000a00 */
[----:B------:R-:W-:Y:S01]  /*03d0*/  UISETP.GT.AND UP2, UPT, UR26, UR23, UPT ;  /* 0x000000171a00728c */ /* 0x000fe2000bf44270 */
[----:B----4-:R-:W-:-:S05]  /*03e0*/  @P1 R2UR UR7, R0 ;  /* 0x00000000000712ca */ /* 0x010fca00000e0000 */
[----:B------:R-:W-:Y:S02]  /*03f0*/  PLOP3.LUT P1, PT, PT, PT, UP2, 0x80, 0x8 ;  /* 0x000000000008781c */ /* 0x000fe40003f2f028 */
[----:B------:R-:W-:Y:S01]  /*0400*/  @!P3 R2UR UR24, R6 ;  /* 0x000000000618b2ca */ /* 0x000fe200000e0000 */
[----:B-12---:R-:W-:-:S14]  /*0410*/  BRA.U !UP1, `(.L_x_510) ;  /* 0x0000000109187547 */ /* 0x006fdc000b800000 */
[----:B------:R-:W-:-:S13]  /*0420*/  PLOP3.LUT P2, PT, PT, PT, UP5, 0x80, 0x8 ;  /* 0x000000000008781c */ /* 0x000fda0003f4f058 */
[----:B------:R-:W2:Y:S04]  /*0430*/  @P2 LDG.E R0, desc[UR16][R2.64+0x4] ;  /* 0x0000041002002981 */ /* 0x000ea8000c1e1900 */
[----:B------:R-:W3:Y:S01]  /*0440*/  @!P2 LDG.E R2, desc[UR16][R2.64] ;  /* 0x000000100202a981 */ /* 0x000ee2000c1e1900 */
[----:B--2---:R-:W-:-:S13]  /*0450*/  @P2 R2UR UR6, R0 ;  /* 0x00000000000622ca */ /* 0x004fda00000e0000 */
[----:B------:R-:W-:-:S07]  /*0460*/  @UP5 UIADD3 UR6, UPT, UPT, UR6, -UR24, URZ ;  /* 0x8000001806065290 */ /* 0x000fce000fffe0ff */
[----:B---3--:R-:W-:Y:S02]  /*0470*/  @!P2 R2UR UR6, R2 ;  /* 0x000000000206a2ca */ /* 0x008fe400000e0000 */
.L_x_510:
[----:B-----5:R-:W-:Y:S01]  /*0480*/  @P0 R2UR UR25, R4 ;  /* 0x00000000041902ca */ /* 0x020fe200000e0000 */
[----:B------:R-:W-:Y:S01]  /*0490*/  @!UP0 UISETP.NE.U32.AND UP1, UPT, UR4, URZ, UPT ;  /* 0x000000ff0400828c */ /* 0x000fe2000bf25070 */
[----:B------:R-:W-:-:S13]  /*04a0*/  @!P1 EXIT ;  /* 0x000000000000994d */ /* 0x000fda0003800000 */
[----:B------:R-:W1:Y:S01]  /*04b0*/  LDCU UR20, c[0x0][0x504] ;  /* 0x0000a080ff1477ac */ /* 0x000e620008000800 */
[----:B------:R-:W2:Y:S01]  /*04c0*/  S2R R242, SR_TID.X ;  /* 0x0000000000f27919 */ /* 0x000ea20000002100 */
[----:B------:R-:W-:Y:S01]  /*04d0*/  @!UP0 UISETP.NE.AND.EX UP1, UPT, UR5, URZ, UPT, UP1 ;  /* 0x000000ff0500828c */ /* 0x000fe2000bf25310 */
[----:B------:R-:W3:Y:S03]  /*04e0*/  LDCU UR21, c[0x0][0x508] ;  /* 0x0000a100ff1577ac */ /* 0x000ee60008000800 */
[----:B------:R-:W-:Y:S02]  /*04f0*/  @!UP0 USEL UR8, UR8, URZ, UP1 ;  /* 0x000000ff08088287 */ /* 0x000fe40008800000 */
[----:B------:R-:W-:Y:S02]  /*0500*/  @UP0 UIADD3 UR25, UPT, UPT, UR25, -UR7, URZ ;  /* 0x8000000719190290 */ /* 0x000fe4000fffe0ff */
[----:B------:R-:W-:-:S04]  /*0510*/  @!UP0 UIADD3 UR25, UPT, UPT, UR8, UR6, -UR7 ;  /* 0x0000000608198290 */ /* 0x000fc8000fffe807 */
[----:B------:R-:W-:Y:S02]  /*0520*/  UIADD3 UR8, UPT, UPT, UR25, 0x3f, URZ ;  /* 0x0000003f19087890 */ /* 0x000fe4000fffe0ff */
[----:B-1----:R-:W-:Y:S02]  /*0530*/  UIADD3 UR20, UPT, UPT, UR26, UR20, URZ ;  /* 0x000000141a147290 */ /* 0x002fe4000fffe0ff */
[----:B------:R-:W-:Y:S02]  /*0540*/  UIADD3 UR5, UPT, UPT, UR8, UR23, -UR26 ;  /* 0x0000001708057290 */ /* 0x000fe4000fffe81a */
[----:B------:R-:W-:Y:S02]  /*0550*/  UIADD3 UR6, UPT, UPT, -UR20, UR23, UR25 ;  /* 0x0000001714067290 */ /* 0x000fe4000fffe119 */
[----:B---3--:R-:W-:Y:S02]  /*0560*/  UIADD3 UR5, UPT, UPT, UR5, 0x80, UR21 ;  /* 0x0000008005057890 */ /* 0x008fe4000fffe015 */
[----:B------:R-:W-:-:S02]  /*0570*/  USHF.R.S32.HI UR4, URZ, 0x1f, UR8 ;  /* 0x0000001fff047899 */ /* 0x000fc40008011408 */
[----:B------:R-:W-:Y:S02]  /*0580*/  USHF.R.S32.HI UR14, URZ, 0x1f, UR6 ;  /* 0x0000001fff0e7899 */ /* 0x000fe40008011406 */
[----:B------:R-:W-:Y:S02]  /*0590*/  USHF.R.S32.HI UR19, URZ, 0x1f, UR5 ;  /* 0x0000001fff137899 */ /* 0x000fe40008011405 */
[----:B------:R-:W-:Y:S02]  /*05a0*/  ULEA.HI UR4, UR4, UR8, URZ, 0x6 ;  /* 0x0000000804047291 */ /* 0x000fe4000f8f30ff */
[----:B------:R-:W-:Y:S01]  /*05b0*/  ULEA.HI UR14, UR14, UR6, URZ, 0x6 ;  /* 0x000000060e0e7291 */ /* 0x000fe2000f8f30ff */
[----:B------:R-:W1:Y:S01]  /*05c0*/  S2UR UR6, SR_CTAID.Z ;  /* 0x00000000000679c3 */ /* 0x000e620000002700 */
[----:B------:R-:W-:Y:S02]  /*05d0*/  ULEA.HI UR19, UR19, UR5, URZ, 0x6 ;  /* 0x0000000513137291 */ /* 0x000fe4000f8f30ff */
[----:B------:R-:W-:-:S02]  /*05e0*/  USHF.R.S32.HI UR4, URZ, 0x6, UR4 ;  /* 0x00000006ff047899 */ /* 0x000fc40008011404 */
[----:B------:R-:W-:Y:S02]  /*05f0*/  USHF.R.S32.HI UR14, URZ, 0x6, UR14 ;  /* 0x00000006ff0e7899 */ /* 0x000fe4000801140e */
[----:B------:R-:W-:Y:S02]  /*0600*/  USHF.R.S32.HI UR19, URZ, 0x6, UR19 ;  /* 0x00000006ff137899 */ /* 0x000fe40008011413 */
[----:B------:R-:W-:Y:S02]  /*0610*/  UISETP.LT.AND UP1, UPT, URZ, UR14, UPT ;  /* 0x0000000eff00728c */ /* 0x000fe4000bf21270 */
[----:B------:R-:W-:Y:S02]  /*0620*/  UISETP.LT.AND UP0, UPT, UR4, UR19, UPT ;  /* 0x000000130400728c */ /* 0x000fe4000bf01270 */
[----:B------:R-:W-:Y:S02]  /*0630*/  USEL UR14, URZ, UR14, !UP1 ;  /* 0x0000000eff0e7287 */ /* 0x000fe4000c800000 */
[----:B------:R-:W-:-:S04]  /*0640*/  USEL UR19, UR4, UR19, UP0 ;  /* 0x0000001304137287 */ /* 0x000fc80008000000 */
[----:B------:R-:W-:-:S09]  /*0650*/  UISETP.GT.AND UP0, UPT, UR19, UR14, UPT ;  /* 0x0000000e1300728c */ /* 0x000fd2000bf04270 */
[----:B-12---:R-:W-:Y:S05]  /*0660*/  BRA.U UP0, `(.L_x_511) ;  /* 0x0000001100c47547 */ /* 0x006fea000b800000 */
[----:B------:R-:W1:Y:S01]  /*0670*/  LDCU.U8 UR4, c[0x0][0x549] ;  /* 0x0000a920ff0477ac */ /* 0x000e620008000000 */
[----:B------:R-:W-:-:S11]  /*0680*/  UISETP.NE.AND UP0, UPT, UR15, -0x1, UPT ;  /* 0xffffffff0f00788c */ /* 0x000fd6000bf05270 */
[----:B------:R-:W2:Y:S01]  /*0690*/  @!UP0 LDCU.64 UR10, c[0x0][0x400] ;  /* 0x00008000ff0a87ac */ /* 0x000ea20008000a00 */
[----:B-1----:R-:W-:Y:S01]  /*06a0*/  UISETP.NE.AND UP1, UPT, UR4, URZ, UPT ;  /* 0x000000ff0400728c */ /* 0x002fe2000bf25270 */
[----:B------:R-:W1:Y:S10]  /*06b0*/  @UP0 LDCU.64 UR8, c[0x0][0x408] ;  /* 0x00008100ff0807ac */ /* 0x000e740008000a00 */
[----:B------:R-:W3:Y:S01]  /*06c0*/  @UP1 LDCU.64 UR4, c[0x0][0x430] ;  /* 0x00008600ff0417ac */ /* 0x000ee20008000a00 */
[----:B--2---:R-:W-:Y:S01]  /*06d0*/  @!UP0 UIMAD.WIDE.U32 UR12, UR22, UR10, URZ ;  /* 0x0000000a160c82a5 */ /* 0x004fe2000f8e00ff */
[----:B------:R-:W2:Y:S01]  /*06e0*/  LDCU.U8 UR10, c[0x0][0x548] ;  /* 0x0000a900ff0a77ac */ /* 0x000ea20008000000 */
[----:B-1----:R-:W-:-:S02]  /*06f0*/  @UP0 UIMAD.WIDE.U32 UR18, UR15, UR8, URZ ;  /* 0x000000080f1202a5 */ /* 0x002fc4000f8e00ff */
[----:B------:R-:W-:Y:S02]  /*0700*/  @!UP0 UIMAD UR7, UR22, UR11, UR13 ;  /* 0x0000000b160782a4 */ /* 0x000fe4000f8e020d */
[----:B------:R-:W-:Y:S01]  /*0710*/  @UP0 UIMAD UR7, UR15, UR9, UR19 ;  /* 0x000000090f0702a4 */ /* 0x000fe2000f8e0213 */
[----:B------:R-:W1:Y:S01]  /*0720*/  @UP1 LDCU UR8, c[0x0][0x430] ;  /* 0x00008600ff0817ac */ /* 0x000e620008000800 */
[----:B---3--:R-:W-:Y:S01]  /*0730*/  @UP1 UIMAD UR11, UR4, UR5, URZ ;  /* 0x00000005040b12a4 */ /* 0x008fe2000f8e02ff */
[----:B------:R-:W-:Y:S01]  /*0740*/  @UP1 UMOV UR13, 0x1 ;  /* 0x00000001000d1882 */ /* 0x000fe20000000000 */
[----:B------:R-:W-:Y:S01]  /*0750*/  @UP0 UMOV UR12, UR18 ;  /* 0x00000012000c0c82 */ /* 0x000fe20008000000 */
[----:B--2---:R-:W-:Y:S09]  /*0760*/  BRA.U UP1, `(.L_x_512) ;  /* 0x0000000101287547 */ /* 0x004ff2000b800000 */
        /* <DEDUP_REMOVED lines=10> */
.L_x_512:
        /* <DEDUP_REMOVED lines=11> */
[C---:B------:R-:W-:Y:S01]  /*08c0*/  VIADD R16, R11.reuse, 0x40 ;  /* 0x000000400b107836 */ /* 0x040fe20000000000 */
[C---:B------:R-:W-:Y:S01]  /*08d0*/  IADD3 R15, PT, PT, R11.reuse, 0x30, RZ ;  /* 0x000000300b0f7810 */ /* 0x040fe20007ffe0ff */
[C---:B------:R-:W-:Y:S01]  /*08e0*/  VIADD R17, R11.reuse, 0x50 ;  /* 0x000000500b117836 */ /* 0x040fe20000000000 */
[----:B------:R-:W-:Y:S01]  /*08f0*/  IADD3.X R3, PT, PT, RZ, UR7, RZ, P1, !PT ;  /* 0x00000007ff037c10 */ /* 0x000fe20008ffe4ff */
[----:B------:R-:W-:-:S02]  /*0900*/  VIADD R18, R11, 0x60 ;  /* 0x000000600b127836 */ /* 0x000fc40000000000 */
[----:B--2---:R-:W-:Y:S01]  /*0910*/  IMAD.U32 R4, RZ, RZ, UR4 ;  /* 0x00000004ff047e24 */ /* 0x004fe2000f8e00ff */
[----:B-1----:R-:W-:Y:S01]  /*0920*/  UIMAD UR4, UR23, UR8, URZ ;  /* 0x00000008170472a4 */ /* 0x002fe2000f8e02ff */
[----:B------:R-:W-:Y:S01]  /*0930*/  IMAD.U32 R0, RZ, RZ, UR5 ;  /* 0x00000005ff007e24 */ /* 0x000fe2000f8e00ff */
[----:B------:R-:W-:Y:S01]  /*0940*/  UIADD3 UR23, UPT, UPT, -UR23, UR26, URZ ;  /* 0x0000001a17177290 */ /* 0x000fe2000fffe1ff */
[----:B------:R-:W-:Y:S01]  /*0950*/  IMAD.WIDE.U32 R8, R4, UR6, R2 ;  /* 0x0000000604087c25 */ /* 0x000fe2000f8e0002 */
[----:B---3--:R-:W-:Y:S02]  /*0960*/  UIMAD UR9, UR22, UR9, URZ ;  /* 0x00000009160972a4 */ /* 0x008fe4000f8e02ff */
[----:B----4-:R-:W-:Y:S01]  /*0970*/  UIMAD UR5, UR6, UR11, URZ ;  /* 0x0000000b060572a4 */ /* 0x010fe2000f8e02ff */
[----:B------:R-:W-:Y:S01]  /*0980*/  IMAD R7, R0, UR6, R9 ;  /* 0x0000000600077c24 */ /* 0x000fe2000f8e0209 */
[----:B------:R-:W-:Y:S01]  /*0990*/  USEL UR9, UR9, UR15, !UP0 ;  /* 0x0000000f09097287 */ /* 0x000fe2000c000000 */
[----:B------:R-:W-:Y:S01]  /*09a0*/  ISETP.GE.AND P0, PT, R11, UR23, PT ;  /* 0x000000170b007c0c */ /* 0x000fe2000bf06270 */
[----:B------:R-:W-:Y:S01]  /*09b0*/  @!UP1 UIMAD UR5, UR22, UR13, UR5 ;  /* 0x0000000d160592a4 */ /* 0x000fe2000f8e0205 */
[----:B------:R-:W-:Y:S01]  /*09c0*/  ISETP.GE.AND P2, PT, R13, UR23, PT ;  /* 0x000000170d007c0c */ /* 0x000fe2000bf46270 */
[----:B------:R-:W-:Y:S01]  /*09d0*/  USHF.R.S32.HI UR7, URZ, 0x1f, UR9 ;  /* 0x0000001fff077899 */ /* 0x000fe20008011409 */
[----:B------:R-:W-:Y:S01]  /*09e0*/  ISETP.GE.AND P6, PT, R14, UR23, PT ;  /* 0x000000170e007c0c */ /* 0x000fe2000bfc6270 */
[----:B------:R-:W-:Y:S01]  /*09f0*/  USEL UR9, UR9, URZ, UP1 ;  /* 0x000000ff09097287 */ /* 0x000fe20008800000 */
[----:B------:R-:W-:Y:S01]  /*0a00*/  P2R R10, PR, RZ, 0x4 ;  /* 0x00000004ff0a7803 */ /* 0x000fe20000000000 */
[----:B------:R-:W-:Y:S01]  /*0a10*/  USEL UR7, UR7, URZ, UP1 ;  /* 0x000000ff07077287 */ /* 0x000fe20008800000 */
[----:B------:R-:W-:Y:S01]  /*0a20*/  ISETP.GE.AND P5, PT, R15, UR23, PT ;  /* 0x000000170f007c0c */ /* 0x000fe2000bfa6270 */
[----:B------:R-:W-:Y:S01]  /*0a30*/  USHF.R.S32.HI UR12, URZ, 0x1f, UR4 ;  /* 0x0000001fff0c7899 */ /* 0x000fe20008011404 */
[----:B------:R-:W-:Y:S01]  /*0a40*/  ISETP.GE.AND P4, PT, R16, UR23, PT ;  /* 0x0000001710007c0c */ /* 0x000fe2000bf86270 */
[----:B------:R-:W-:Y:S01]  /*0a50*/  USHF.R.S32.HI UR13, URZ, 0x1f, UR5 ;  /* 0x0000001fff0d7899 */ /* 0x000fe20008011405 */
[----:B------:R-:W-:Y:S01]  /*0a60*/  ISETP.GE.AND P3, PT, R17, UR23, PT ;  /* 0x0000001711007c0c */ /* 0x000fe2000bf66270 */
[----:B------:R-:W-:Y:S01]  /*0a70*/  UIADD3 UR9, UP1, UP0, UR4, UR9, UR5 ;  /* 0x0000000904097290 */ /* 0x000fe2000f83e005 */
[----:B------:R-:W-:Y:S01]  /*0a80*/  ISETP.GE.AND P2, PT, R18, UR23, PT ;  /* 0x0000001712007c0c */ /* 0x000fe2000bf46270 */
[----:B------:R-:W-:Y:S01]  /*0a90*/  UIMAD.WIDE.U32 UR10, UR33, 0x80, URZ ;  /* 0x00000080210a78a5 */ /* 0x000fe2000f8e00ff */
[----:B------:R-:W-:Y:S01]  /*0aa0*/  VIADD R19, R11, 0x70 ;  /* 0x000000700b137836 */ /* 0x000fe20000000000 */
[----:B------:R-:W-:-:S04]  /*0ab0*/  UIADD3.X UR12, UPT, UPT, UR12, UR7, UR13, UP1, UP0 ;  /* 0x000000070c0c7290 */ /* 0x000fc80008fe040d */
[----:B------:R-:W-:Y:S01]  /*0ac0*/  LOP3.LUT R12, R11, UR10, RZ, 0xfc, !PT ;  /* 0x0000000a0b0c7c12 */ /* 0x000fe2000f8efcff */
[----:B------:R-:W-:Y:S07]  /*0ad0*/  @P0 BRA `(.L_x_514) ;  /* 0x00000000002c0947 */ /* 0x000fee0003800000 */
        /* <DEDUP_REMOVED lines=11> */
.L_x_514:
[----:B------:R-:W-:Y:S05]  /*0b90*/  BSYNC.RECONVERGENT B0 ;  /* 0x0000000000007941 */ /* 0x000fea0003800200 */
.L_x_513:
        /* <DEDUP_REMOVED lines=17> */
.L_x_516:
[----:B------:R-:W-:Y:S05]  /*0cb0*/  BSYNC.RECONVERGENT B0 ;  /* 0x0000000000007941 */ /* 0x000fea0003800200 */
.L_x_515:
        /* <DEDUP_REMOVED lines=16> */
.L_x_518:
[----:B------:R-:W-:Y:S05]  /*0dc0*/  BSYNC.RECONVERGENT B0 ;  /* 0x0000000000007941 */ /* 0x000fea0003800200 */
.L_x_517:
        /* <DEDUP_REMOVED lines=16> */
.L_x_520:
[----:B------:R-:W-:Y:S05]  /*0ed0*/  BSYNC.RECONVERGENT B0 ;  /* 0x0000000000007941 */ /* 0x000fea0003800200 */
.L_x_519:
        /* <DEDUP_REMOVED lines=16> */
.L_x_522:
[----:B------:R-:W-:Y:S05]  /*0fe0*/  BSYNC.RECONVERGENT B0 ;  /* 0x0000000000007941 */ /* 0x000fea0003800200 */
.L_x_521:
        /* <DEDUP_REMOVED lines=16> */
.L_x_524:
[----:B------:R-:W-:Y:S05]  /*10f0*/  BSYNC.RECONVERGENT B0 ;  /* 0x0000000000007941 */ /* 0x000fea0003800200 */
.L_x_523:
        /* <DEDUP_REMOVED lines=16> */
.L_x_526:
[----:B------:R-:W-:Y:S05]  /*1200*/  BSYNC.RECONVERGENT B0 ;  /* 0x0000000000007941 */ /* 0x000fea0003800200 */
.L_x_525:
        /* <DEDUP_REMOVED lines=17> */
.L_x_528:
[----:B------:R-:W-:Y:S05]  /*1320*/  BSYNC.RECONVERGENT B0 ;  /* 0x0000000000007941 */ /* 0x000fea0003800200 */
.L_x_527:
[----:B------:R-:W-:Y:S01]  /*1330*/  LOP3.LUT P0, R242, R242, 0x7, RZ, 0xc0, !PT ;  /* 0x00000007f2f27812 */ /* 0x000fe2000780c0ff */
[----:B------:R-:W-:Y:S01]  /*1340*/  BSSY.RECONVERGENT B0, `(.L_x_529) ;  /* 0x0000016000007945 */ /* 0x000fe20003800200 */
[----:B------:R-:W-:Y:S02]  /*1350*/  P2R R0, PR, RZ, 0x2 ;  /* 0x00000002ff007803 */ /* 0x000fe40000000000 */
[----:B------:R-:W-:Y:S02]  /*1360*/  ISETP.GE.OR P0, PT, R11, UR23, P0 ;  /* 0x000000170b007c0c */ /* 0x000fe40008706670 */
[----:B------:R-:W-:Y:S02]  /*1370*/  ISETP.NE.AND P1, PT, R10, RZ, PT ;  /* 0x000000ff0a00720c */ /* 0x000fe40003f25270 */
[C---:B------:R-:W-:Y:S02]  /*1380*/  ISETP.NE.OR P6, PT, R242.reuse, RZ, P6 ;  /* 0x000000fff200720c */ /* 0x040fe400037c5670 */
[----:B------:R-:W-:-:S02]  /*1390*/  ISETP.NE.OR P1, PT, R242, RZ, P1 ;  /* 0x000000fff200720c */ /* 0x000fc40000f25670 */
[----:B------:R-:W-:Y:S02]  /*13a0*/  ISETP.NE.OR P5, PT, R242, RZ, P5 ;  /* 0x000000fff200720c */ /* 0x000fe40002fa5670 */
[----:B-1234-:R-:W-:Y:S02]  /*13b0*/  P2R R4, PR, RZ, 0x2 ;  /* 0x00000002ff047803 */ /* 0x01efe40000000000 */
        /* <DEDUP_REMOVED lines=14> */
.L_x_530:
[----:B------:R-:W-:Y:S05]  /*14a0*/  BSYNC.RECONVERGENT B0 ;  /* 0x0000000000007941 */ /* 0x000fea0003800200 */
.L_x_529:
        /* <DEDUP_REMOVED lines=11> */
.L_x_532:
[----:B------:R-:W-:Y:S05]  /*1560*/  BSYNC.RECONVERGENT B0 ;  /* 0x0000000000007941 */ /* 0x000fea0003800200 */
.L_x_531:
        /* <DEDUP_REMOVED lines=10> */
.L_x_534:
[----:B------:R-:W-:Y:S05]  /*1610*/  BSYNC.RECONVERGENT B0 ;  /* 0x0000000000007941 */ /* 0x000fea0003800200 */
.L_x_533:
        /* <DEDUP_REMOVED lines=10> */
.L_x_536:
[----:B------:R-:W-:Y:S05]  /*16c0*/  BSYNC.RECONVERGENT B0 ;  /* 0x0000000000007941 */ /* 0x000fea0003800200 */
.L_x_535:
        /* <DEDUP_REMOVED lines=10> */
.L_x_538:
[----:B------:R-:W-:Y:S05]  /*1770*/  BSYNC.RECONVERGENT B0 ;  /* 0x0000000000007941 */ /* 0x000fea0003800200 */
.L_x_537:
        /* <DEDUP_REMOVED lines=10> */
.L_x_540:
[----:B------:R-:W-:Y:S05]  /*1820*/  BSYNC.RECONVERGENT B0 ;  /* 0x0000000000007941 */ /* 0x000fea0003800200 */
.L_x_539:
        /* <DEDUP_REMOVED lines=10> */
.L_x_542:
[----:B------:R-:W-:Y:S05]  /*18d0*/  BSYNC.RECONVERGENT B0 ;  /* 0x0000000000007941 */ /* 0x000fea0003800200 */
.L_x_541:
        /* <DEDUP_REMOVED lines=10> */
.L_x_511:
        /* <DEDUP_REMOVED lines=21> */
[----:B------:R-:W-:Y:S11]  /*1ad0*/  BRA `(.L_x_544) ;  /* 0x0000000000147947 */ /* 0x000ff60003800000 */
.L_x_543:
[----:B------:R-:W1:Y:S01]  /*1ae0*/  LDCU.64 UR12, c[0x0][0x3b8] ;  /* 0x00007700ff0c77ac */ /* 0x000e620008000a00 */
[----:B------:R-:W-:-:S04]  /*1af0*/  UIADD3 UR30, UPT, UPT, UR7, UR24, URZ ;  /* 0x00000018071e7290 */ /* 0x000fc8000fffe0ff */
[----:B-1----:R-:W-:Y:S02]  /*1b00*/  UIMAD.WIDE.U32 UR36, UR30, UR12, URZ ;  /* 0x0000000c1e2472a5 */ /* 0x002fe4000f8e00ff */
[----:B------:R-:W-:-:S04]  /*1b10*/  UIMAD UR30, UR30, UR13, URZ ;  /* 0x0000000d1e1e72a4 */ /* 0x000fc8000f8e02ff */
[----:B------:R-:W-:Y:S02]  /*1b20*/  UIADD3 UR30, UPT, UPT, UR37, UR30, URZ ;  /* 0x0000001e251e7290 */ /* 0x000fe4000fffe0ff */
.L_x_544:
[----:B------:R-:W1:Y:S01]  /*1b30*/  LDCU UR4, c[0x0][0x3e8] ;  /* 0x00007d00ff0477ac */ /* 0x000e620008000800 */
[----:B------:R-:W2:Y:S01]  /*1b40*/  S2R R2, SR_CTAID.Z ;  /* 0x0000000000027919 */ /* 0x000ea20000002700 */
[----:B------:R-:W-:Y:S01]  /*1b50*/  UMOV UR28, URZ ;  /* 0x000000ff001c7c82 */ /* 0x000fe20008000000 */
[----:B-1----:R-:W-:-:S05]  /*1b60*/  IMAD.U32 R0, RZ, RZ, UR4 ;  /* 0x00000004ff007e24 */ /* 0x002fca000f8e00ff */
[----:B------:R-:W-:-:S04]  /*1b70*/  IABS R0, R0 ;  /* 0x0000000000007213 */ /* 0x000fc80000000000 */
[----:B------:R-:W-:-:S13]  /*1b80*/  R2UR UR11, R0 ;  /* 0x00000000000b72ca */ /* 0x000fda00000e0000 */
[----:B------:R-:W1:Y:S08]  /*1b90*/  I2F.RP R0, UR11 ;  /* 0x0000000b00007d06 */ /* 0x000e700008209400 */
[----:B-1----:R-:W1:Y:S02]  /*1ba0*/  MUFU.RCP R0, R0 ;  /* 0x0000000000007308 */ /* 0x002e640000001000 */
[----:B-1----:R-:W-:-:S06]  /*1bb0*/  VIADD R0, R0, 0xffffffe ;  /* 0x0ffffffe00007836 */ /* 0x002fcc0000000000 */
[----:B------:R-:W1:Y:S02]  /*1bc0*/  F2I.FTZ.U32.TRUNC.NTZ R0, R0 ;  /* 0x0000000000007305 */ /* 0x000e64000021f000 */
[----:B-1----:R-:W-:Y:S02]  /*1bd0*/  R2UR UR29, R0 ;  /* 0x00000000001d72ca */ /* 0x002fe400000e0000 */
[----:B--2---:R-:W-:-:S04]  /*1be0*/  IABS R0, R2 ;  /* 0x0000000200007213 */ /* 0x004fc80000000000 */
[----:B------:R-:W-:-:S07]  /*1bf0*/  R2UR UR10, R0 ;  /* 0x00000000000a72ca */ /* 0x000fce00000e0000 */
[----:B------:R-:W-:-:S04]  /*1c00*/  UIADD3 UR5, UPT, UPT, URZ, -UR29, URZ ;  /* 0x8000001dff057290 */ /* 0x000fc8000fffe0ff */
[----:B------:R-:W-:-:S04]  /*1c10*/  UIMAD UR5, UR5, UR11, URZ ;  /* 0x0000000b050572a4 */ /* 0x000fc8000f8e02ff */
[----:B------:R-:W-:-:S07]  /*1c20*/  UIMAD.WIDE.U32 UR28, UR29, UR5, UR28 ;  /* 0x000000051d1c72a5 */ /* 0x000fce000f8e001c */
[----:B------:R-:W-:Y:S02]  /*1c30*/  UMOV UR5, UR29 ;  /* 0x0000001d00057c82 */ /* 0x000fe40008000000 */
[----:B------:R-:W-:-:S07]  /*1c40*/  UIMAD.WIDE.U32 UR28, UR5, UR10, URZ ;  /* 0x0000000a051c72a5 */ /* 0x000fce000f8e00ff */
[----:B------:R-:W-:Y:S02]  /*1c50*/  UMOV UR18, UR29 ;  /* 0x0000001d00127c82 */ /* 0x000fe40008000000 */
[----:B------:R-:W-:-:S04]  /*1c60*/  UIADD3 UR5, UPT, UPT, -UR18, URZ, URZ ;  /* 0x000000ff12057290 */ /* 0x000fc8000fffe1ff */
[----:B------:R-:W-:-:S04]  /*1c70*/  UIMAD UR5, UR11, UR5, UR10 ;  /* 0x000000050b0572a4 */ /* 0x000fc8000f8e020a */
[----:B------:R-:W-:-:S11]  /*1c80*/  UISETP.GT.U32.AND UP0, UPT, UR11, UR5, UPT ;  /* 0x000000050b00728c */ /* 0x000fd6000bf04070 */
[----:B------:R-:W-:Y:S02]  /*1c90*/  @!UP0 UIADD3 UR5, UPT, UPT, UR5, -UR11, URZ ;  /* 0x8000000b05058290 */ /* 0x000fe4000fffe0ff */
[----:B------:R-:W-:Y:S02]  /*1ca0*/  @!UP0 UIADD3 UR18, UPT, UPT, UR18, 0x1, URZ ;  /* 0x0000000112128890 */ /* 0x000fe4000fffe0ff */
[----:B------:R-:W-:Y:S02]  /*1cb0*/  UISETP.GE.U32.AND UP2, UPT, UR5, UR11, UPT ;  /* 0x0000000b0500728c */ /* 0x000fe4000bf46070 */
[----:B------:R-:W-:-:S04]  /*1cc0*/  ULOP3.LUT UR5, UR6, UR4, URZ, 0x3c, !UPT ;  /* 0x0000000406057292 */ /* 0x000fc8000f8e3cff */
[----:B------:R-:W-:-:S05]  /*1cd0*/  UISETP.GE.AND UP0, UPT, UR5, URZ, UPT ;  /* 0x000000ff0500728c */ /* 0x000fca000bf06270 */
[----:B------:R-:W-:Y:S02]  /*1ce0*/  @UP2 UIADD3 UR18, UPT, UPT, UR18, 0x1, URZ ;  /* 0x0000000112122890 */ /* 0x000fe4000fffe0ff */
[----:B------:R-:W-:-:S04]  /*1cf0*/  UISETP.NE.AND UP2, UPT, UR4, URZ, UPT ;  /* 0x000000ff0400728c */ /* 0x000fc8000bf45270 */
[----:B------:R-:W-:-:S07]  /*1d00*/  @!UP0 UIADD3 UR18, UPT, UPT, -UR18, URZ, URZ ;  /* 0x000000ff12128290 */ /* 0x000fce000fffe1ff */
[----:B------:R-:W-:Y:S01]  /*1d10*/  @!UP2 ULOP3.LUT UR18, URZ, UR4, URZ, 0x33, !UPT ;  /* 0x00000004ff12a292 */ /* 0x000fe2000f8e33ff */
[----:B------:R-:W-:Y:S11]  /*1d20*/  BRA.U UP1, `(.L_x_545) ;  /* 0x00000001012c7547 */ /* 0x000ff6000b800000 */
        /* <DEDUP_REMOVED lines=11> */
.L_x_545:
[----:B------:R-:W1:Y:S01]  /*1de0*/  LDCU.64 UR10, c[0x0][0x3c0] ;  /* 0x00007800ff0a77ac */ /* 0x000e620008000a00 */
[----:B------:R-:W-:-:S04]  /*1df0*/  UIADD3 UR7, UPT, UPT, UR7, UR24, URZ ;  /* 0x0000001807077290 */ /* 0x000fc8000fffe0ff */
[----:B-1----:R-:W-:Y:S02]  /*1e00*/  UIMAD.WIDE.U32 UR4, UR7, UR10, URZ ;  /* 0x0000000a070472a5 */ /* 0x002fe4000f8e00ff */
[----:B------:R-:W-:-:S04]  /*1e10*/  UIMAD UR7, UR7, UR11, URZ ;  /* 0x0000000b070772a4 */ /* 0x000fc8000f8e02ff */
[----:B------:R-:W-:Y:S01]  /*1e20*/  UIADD3 UR22, UPT, UPT, UR5, UR7, URZ ;  /* 0x0000000705167290 */ /* 0x000fe2000fffe0ff */
[----:B------:R-:W-:-:S11]  /*1e30*/  UMOV UR24, UR4 ;  /* 0x0000000400187c82 */ /* 0x000fd60008000000 */
.L_x_546:
[--C-:B------:R-:W-:Y:S01]  /*1e40*/  SHF.R.U32.HI R241, RZ, 0x3, R242.reuse ;  /* 0x00000003fff17819 */ /* 0x100fe200000116f2 */
[----:B------:R-:W-:Y:S01]  /*1e50*/  UIADD3 UR7, UPT, UPT, -UR23, UR26, URZ ;  /* 0x0000001a17077290 */ /* 0x000fe2000fffe1ff */
[C---:B------:R-:W-:Y:S01]  /*1e60*/  IMAD.SHL.U32 R4, R242.reuse, 0x8, RZ ;  /* 0x00000008f2047824 */ /* 0x040fe200078e00ff */
[----:B------:R-:W1:Y:S01]  /*1e70*/  LDCU.64 UR4, c[0x0][0x3c8] ;  /* 0x00007900ff0477ac */ /* 0x000e620008000a00 */
[----:B------:R-:W-:Y:S01]  /*1e80*/  IMAD.SHL.U32 R158, R242, 0x40, RZ ;  /* 0x00000040f29e7824 */ /* 0x000fe200078e00ff */
[----:B------:R-:W-:Y:S01]  /*1e90*/  SHF.R.U32.HI R225, RZ, 0x1, R242 ;  /* 0x00000001ffe17819 */ /* 0x000fe200000116f2 */
[C---:B------:R-:W-:Y:S01]  /*1ea0*/  VIADD R26, R241.reuse, 0x10 ;  /* 0x00000010f11a7836 */ /* 0x040fe20000000000 */
[C---:B------:R-:W-:Y:S01]  /*1eb0*/  ISETP.GE.AND P2, PT, R241.reuse, UR7, PT ;  /* 0x00000007f1007c0c */ /* 0x040fe2000bf46270 */
[C---:B------:R-:W-:Y:S01]  /*1ec0*/  VIADD R29, R241.reuse, 0x20 ;  /* 0x00000020f11d7836 */ /* 0x040fe20000000000 */
[----:B------:R-:W-:Y:S01]  /*1ed0*/  LOP3.LUT R224, R4, 0x38, RZ, 0xc0, !PT ;  /* 0x0000003804e07812 */ /* 0x000fe200078ec0ff */
[----:B------:R2:W-:Y:S01]  /*1ee0*/  STL [R1+0x78], R4 ;  /* 0x0000780401007387 */ /* 0x0005e20000100800 */
[----:B------:R-:W-:Y:S01]  /*1ef0*/  ISETP.GE.AND P1, PT, R26, UR7, PT ;  /* 0x000000071a007c0c */ /* 0x000fe2000bf26270 */
[----:B------:R-:W-:Y:S01]  /*1f00*/  VIADD R28, R241, 0x30 ;  /* 0x00000030f11c7836 */ /* 0x000fe20000000000 */
[----:B------:R-:W-:Y:S01]  /*1f10*/  IADD3 R2, P0, PT, R224, UR8, RZ ;  /* 0x00000008e0027c10 */ /* 0x000fe2000ff1e0ff */
[----:B------:R-:W-:Y:S01]  /*1f20*/  UIADD3 UR29, UPT, UPT, UR19, -0x1, URZ ;  /* 0xffffffff131d7890 */ /* 0x000fe2000fffe0ff */
[----:B------:R-:W-:Y:S01]  /*1f30*/  ISETP.GE.AND P5, PT, R29, UR7, PT ;  /* 0x000000071d007c0c */ /* 0x000fe2000bfa6270 */
[----:B------:R-:W-:Y:S01]  /*1f40*/  USHF.L.U32 UR32, UR12, 0x6, URZ ;  /* 0x000000060c207899 */ /* 0x000fe200080006ff */
[C---:B------:R-:W-:Y:S01]  /*1f50*/  LOP3.LUT R5, R4.reuse, 0x1f8, RZ, 0xc0, !PT ;  /* 0x000001f804057812 */ /* 0x040fe200078ec0ff */
[----:B------:R-:W-:Y:S01]  /*1f60*/  IMAD.X R3, RZ, RZ, UR9, P0 ;  /* 0x00000009ff037e24 */ /* 0x000fe200080e06ff */
[----:B------:R-:W-:Y:S01]  /*1f70*/  LOP3.LUT R7, R4, 0x1e00, RZ, 0xc0, !PT ;  /* 0x00001e0004077812 */ /* 0x000fe200078ec0ff */
[----:B------:R-:W3:Y:S01]  /*1f80*/  @!P2 LDC.64 R10, c[0x0][0x3b0] ;  /* 0x0000ec00ff0aab82 */ /* 0x000ee20000000a00 */
[----:B-1----:R-:W-:Y:S01]  /*1f90*/  IMAD.U32 R0, RZ, RZ, UR4 ;  /* 0x00000004ff007e24 */ /* 0x002fe2000f8e00ff */
[----:B------:R-:W-:Y:S01]  /*1fa0*/  USHF.L.U32 UR4, UR33, 0x7, URZ ;  /* 0x0000000721047899 */ /* 0x000fe200080006ff */
[----:B------:R1:W-:Y:S01]  /*1fb0*/  STL [R1+0x5c], R5 ;  /* 0x00005c0501007387 */ /* 0x0003e20000100800 */
[----:B------:R-:W-:Y:S01]  /*1fc0*/  USHF.R.U32.HI UR33, URZ, 0x19, UR33 ;  /* 0x00000019ff217899 */ /* 0x000fe20008011621 */
[----:B------:R-:W-:Y:S01]  /*1fd0*/  IMAD.WIDE.U32 R2, R0, UR6, R2 ;  /* 0x0000000600027c25 */ /* 0x000fe2000f8e0002 */
[----:B------:R-:W-:Y:S01]  /*1fe0*/  ISETP.GE.AND P4, PT, R28, UR7, PT ;  /* 0x000000071c007c0c */ /* 0x000fe2000bf86270 */
[----:B------:R-:W-:Y:S01]  /*1ff0*/  UIMAD UR27, UR29, -0x40, UR25 ;  /* 0xffffffc01d1b78a4 */ /* 0x000fe2000f8e0219 */
[----:B------:R-:W4:Y:S01]  /*2000*/  @!P1 LDC.64 R12, c[0x0][0x3b0] ;  /* 0x0000ec00ff0c9b82 */ /* 0x000f220000000a00 */
[----:B------:R-:W-:Y:S01]  /*2010*/  IMAD.U32 R0, RZ, RZ, UR5 ;  /* 0x00000005ff007e24 */ /* 0x000fe2000f8e00ff */
[C---:B------:R-:W-:Y:S01]  /*2020*/  LOP3.LUT R27, R241.reuse, UR4, RZ, 0xfc, !PT ;  /* 0x00000004f11b7c12 */ /* 0x040fe2000f8efcff */
[----:B------:R-:W-:Y:S01]  /*2030*/  UIMAD.WIDE.U32 UR34, UR32, UR29, URZ ;  /* 0x0000001d202272a5 */ /* 0x000fe2000f8e00ff */
[----:B------:R-:W-:Y:S01]  /*2040*/  IMAD R30, R241, UR11, RZ ;  /* 0x0000000bf11e7c24 */ /* 0x000fe2000f8e02ff */
[----:B------:R-:W5:Y:S01]  /*2050*/  LDCU.64 UR8, c[0x0][0x3d0] ;  /* 0x00007a00ff0877ac */ /* 0x000f620008000a00 */
[----:B------:R-:W-:Y:S01]  /*2060*/  @!P1 IADD3 R6, P0, PT, R27, 0x10, RZ ;  /* 0x000000101b069810 */ /* 0x000fe20007f1e0ff */
[----:B--2---:R-:W-:Y:S01]  /*2070*/  VIADD R4, R241, 0x40 ;  /* 0x00000040f1047836 */ /* 0x004fe20000000000 */
[----:B------:R-:W2:Y:S01]  /*2080*/  @!P2 LDC.64 R16, c[0x0][0x380] ;  /* 0x0000e000ff10ab82 */ /* 0x000ea20000000a00 */
[----:B------:R-:W-:Y:S01]  /*2090*/  IMAD R3, R0, UR6, R3 ;  /* 0x0000000600037c24 */ /* 0x000fe2000f8e0203 */
[----:B------:R-:W-:Y:S01]  /*20a0*/  UMOV UR6, 0x400 ;  /* 0x0000040000067882 */ /* 0x000fe20000000000 */
[----:B------:R-:W-:Y:S01]  /*20b0*/  @!P1 IMAD.X R8, RZ, RZ, UR33, P0 ;  /* 0x00000021ff089e24 */ /* 0x000fe200080e06ff */
[----:B------:R-:W-:Y:S01]  /*20c0*/  ISETP.GE.AND P3, PT, R4, UR7, PT ;  /* 0x0000000704007c0c */ /* 0x000fe2000bf66270 */
[----:B------:R-:W-:Y:S01]  /*20d0*/  @!P1 IMAD.MOV.U32 R4, RZ, RZ, R2 ;  /* 0x000000ffff049224 */ /* 0x000fe200078e0002 */
[----:B------:R-:W-:Y:S01]  /*20e0*/  USHF.L.U64.HI UR31, UR12, 0x6, UR13 ;  /* 0x000000060c1f7899 */ /* 0x000fe2000801020d */
[----:B------:R-:W-:Y:S01]  /*20f0*/  LOP3.LUT R101, R158, 0x400, RZ, 0xc0, !PT ;  /* 0x000004009e657812 */ /* 0x000fe200078ec0ff */
[----:B------:R-:W5:Y:S01]  /*2100*/  @!P1 LDC.64 R18, c[0x0][0x380] ;  /* 0x0000e000ff129b82 */ /* 0x000f620000000a00 */
[----:B---3--:R-:W-:Y:S01]  /*2110*/  @!P2 IMAD R9, R10, UR33, RZ ;  /* 0x000000210a09ac24 */ /* 0x008fe2000f8e02ff */
[----:B------:R-:W-:Y:S01]  /*2120*/  UIMAD UR28, UR31, UR29, URZ ;  /* 0x0000001d1f1c72a4 */ /* 0x000fe2000f8e02ff */
[----:B------:R-:W-:Y:S01]  /*2130*/  IMAD.MOV.U32 R240, RZ, RZ, 0x20 ;  /* 0x00000020fff07424 */ /* 0x000fe200078e00ff */
[----:B-1----:R-:W-:Y:S01]  /*2140*/  LOP3.LUT R5, R5, 0x38, R242, 0x78, !PT ;  /* 0x0000003805057812 */ /* 0x002fe200078e78f2 */
[C---:B------:R-:W-:Y:S01]  /*2150*/  @!P2 IMAD R9, R27.reuse, R11, R9 ;  /* 0x0000000b1b09a224 */ /* 0x040fe200078e0209 */
[----:B------:R-:W-:Y:S01]  /*2160*/  UIADD3 UR28, UPT, UPT, UR35, UR28, URZ ;  /* 0x0000001c231c7290 */ /* 0x000fe2000fffe0ff */
[----:B------:R-:W-:Y:S01]  /*2170*/  @!P2 IMAD.WIDE.U32 R10, R27, R10, R2 ;  /* 0x0000000a1b0aa225 */ /* 0x000fe200078e0002 */
[----:B------:R-:W1:Y:S01]  /*2180*/  S2UR UR5, SR_CgaCtaId ;  /* 0x00000000000579c3 */ /* 0x000e620000008800 */
[----:B------:R-:W-:Y:S01]  /*2190*/  LOP3.LUT R20, R5, R7, RZ, 0xfc, !PT ;  /* 0x0000000705147212 */ /* 0x000fe200078efcff */
[----:B------:R-:W-:Y:S01]  /*21a0*/  USHF.L.U32 UR38, UR12, 0x4, URZ ;  /* 0x000000040c267899 */ /* 0x000fe200080006ff */
[-C--:B----4-:R-:W-:Y:S01]  /*21b0*/  @!P1 IMAD R0, R8, R12.reuse, RZ ;  /* 0x0000000c08009224 */ /* 0x090fe200078e02ff */
[----:B------:R-:W-:Y:S01]  /*21c0*/  UIMAD.WIDE.U32 UR40, UR12, 0x20, URZ ;  /* 0x000000200c2878a5 */ /* 0x000fe2000f8e00ff */
[----:B------:R-:W-:Y:S01]  /*21d0*/  @!P1 IMAD.MOV.U32 R5, RZ, RZ, R3 ;  /* 0x000000ffff059224 */ /* 0x000fe200078e0003 */
[----:B------:R-:W-:Y:S01]  /*21e0*/  USHF.L.U64.HI UR37, UR12, 0x4, UR13 ;  /* 0x000000040c257899 */ /* 0x000fe2000801020d */
[C---:B------:R-:W-:Y:S01]  /*21f0*/  @!P1 IMAD R7, R6.reuse, R13, R0 ;  /* 0x0000000d06079224 */ /* 0x040fe200078e0200 */
[----:B------:R-:W3:Y:S01]  /*2200*/  @!P5 LDC.64 R14, c[0x0][0x3b0] ;  /* 0x0000ec00ff0edb82 */ /* 0x000ee20000000a00 */
[----:B------:R-:W-:Y:S01]  /*2210*/  @!P1 IMAD.WIDE.U32 R4, R6, R12, R4 ;  /* 0x0000000c06049225 */ /* 0x000fe200078e0004 */
[----:B--2---:R-:W-:Y:S01]  /*2220*/  @!P2 LEA R8, P6, R10, R16, 0x1 ;  /* 0x000000100a08a211 */ /* 0x004fe200078c08ff */
[----:B------:R-:W-:-:S02]  /*2230*/  UIADD3 UR21, UPT, UPT, UR25, UR21, -UR26 ;  /* 0x0000001519157290 */ /* 0x000fc4000fffe81a */
[----:B------:R-:W-:Y:S02]  /*2240*/  @!P2 IMAD.IADD R0, R11, 0x1, R9 ;  /* 0x000000010b00a824 */ /* 0x000fe400078e0209 */
[----:B------:R-:W-:Y:S01]  /*2250*/  @!P1 IMAD.IADD R7, R5, 0x1, R7 ;  /* 0x0000000105079824 */ /* 0x000fe200078e0207 */
[----:B-----5:R-:W-:Y:S01]  /*2260*/  @!P1 LEA R6, P0, R4, R18, 0x1 ;  /* 0x0000001204069211 */ /* 0x020fe200078008ff */
[----:B------:R-:W2:Y:S01]  /*2270*/  @!P5 LDC.64 R22, c[0x0][0x380] ;  /* 0x0000e000ff16db82 */ /* 0x000ea20000000a00 */
[----:B------:R-:W-:Y:S01]  /*2280*/  @!P2 LEA.HI.X R9, R10, R17, R0, 0x1, P6 ;  /* 0x000000110a09a211 */ /* 0x000fe200030f0c00 */
[C---:B------:R-:W-:Y:S01]  /*2290*/  VIADD R5, R241.reuse, 0x50 ;  /* 0x00000050f1057836 */ /* 0x040fe20000000000 */
[----:B------:R-:W-:Y:S01]  /*22a0*/  @!P1 LEA.HI.X R7, R4, R19, R7, 0x1, P0 ;  /* 0x0000001304079211 */ /* 0x000fe200000f0c07 */
[----:B------:R-:W-:Y:S01]  /*22b0*/  VIADD R12, R241, 0x70 ;  /* 0x00000070f10c7836 */ /* 0x000fe20000000000 */
[----:B------:R-:W-:Y:S01]  /*22c0*/  @!P5 IADD3 R0, P0, PT, R27, 0x20, RZ ;  /* 0x000000201b00d810 */ /* 0x000fe20007f1e0ff */
[----:B------:R-:W-:Y:S01]  /*22d0*/  IMAD.U32 R13, RZ, RZ, UR28 ;  /* 0x0000001cff0d7e24 */ /* 0x000fe2000f8e00ff */
[----:B-1----:R-:W-:Y:S01]  /*22e0*/  ULEA UR6, UR5, UR6, 0x18 ;  /* 0x0000000605067291 */ /* 0x002fe2000f8ec0ff */
[----:B------:R-:W1:Y:S01]  /*22f0*/  @!P4 LDC.64 R16, c[0x0][0x3b0] ;  /* 0x0000ec00ff10cb82 */ /* 0x000e620000000a00 */
[----:B------:R-:W-:Y:S01]  /*2300*/  ISETP.GE.AND P6, PT, R5, UR7, PT ;  /* 0x0000000705007c0c */ /* 0x000fe2000bfc6270 */
[----:B------:R-:W-:Y:S01]  /*2310*/  @!P5 IMAD.X R4, RZ, RZ, UR33, P0 ;  /* 0x00000021ff04de24 */ /* 0x000fe200080e06ff */
[----:B------:R-:W4:Y:S01]  /*2320*/  LDCU.64 UR4, c[0x0][0x388] ;  /* 0x00007100ff0477ac */ /* 0x000f220008000a00 */
[----:B------:R-:W-:Y:S01]  /*2330*/  @!P5 IMAD.MOV.U32 R5, RZ, RZ, R3 ;  /* 0x000000ffff05d224 */ /* 0x000fe200078e0003 */
[----:B------:R-:W-:Y:S01]  /*2340*/  LEA R18, R20, UR6, 0x1 ;  /* 0x0000000614127c11 */ /* 0x000fe2000f8e08ff */
[----:B---3--:R-:W-:-:S02]  /*2350*/  @!P5 IMAD R4, R4, R14, RZ ;  /* 0x0000000e0404d224 */ /* 0x008fc400078e02ff */
[----:B------:R-:W3:Y:S02]  /*2360*/  @!P3 LDC.64 R20, c[0x0][0x3b0] ;  /* 0x0000ec00ff14bb82 */ /* 0x000ee40000000a00 */
[----:B------:R-:W-:Y:S01]  /*2370*/  @!PT LDS RZ, [RZ] ;  /* 0x00000000fffff984 */ /* 0x000fe20000000800 */
[----:B------:R-:W-:Y:S01]  /*2380*/  @!PT LDS RZ, [RZ] ;  /* 0x00000000fffff984 */ /* 0x000fe20000000800 */
[----:B------:R-:W-:Y:S01]  /*2390*/  @!PT LDS RZ, [RZ] ;  /* 0x00000000fffff984 */ /* 0x000fe20000000800 */
[----:B------:R-:W-:Y:S04]  /*23a0*/  @!P2 LDGSTS.E.BYPASS.LTC128B.128 [R18], desc[UR16][R8.64] ;  /* 0x000000000812afae */ /* 0x000fe8000b981a10 */
[----:B------:R5:W-:Y:S02]  /*23b0*/  @!P2 LDGSTS.E.BYPASS.LTC128B.128 [R18+0x4000], desc[UR16][R8.64+0x80] ;  /* 0x040000800812afae */ /* 0x000be4000b981a10 */
[----:B------:R-:W4:Y:S02]  /*23c0*/  @!P3 LDC.64 R24, c[0x0][0x380] ;  /* 0x0000e000ff18bb82 */ /* 0x000f240000000a00 */
[----:B------:R-:W-:Y:S04]  /*23d0*/  @!P1 LDGSTS.E.BYPASS.LTC128B.128 [R18+0x800], desc[UR16][R6.64] ;  /* 0x0080000006129fae */ /* 0x000fe8000b981a10 */
[----:B------:R2:W-:Y:S01]  /*23e0*/  @!P1 LDGSTS.E.BYPASS.LTC128B.128 [R18+0x4800], desc[UR16][R6.64+0x80] ;  /* 0x0480008006129fae */ /* 0x0005e2000b981a10 */
[----:B-----5:R-:W-:-:S05]  /*23f0*/  @!P3 IADD3 R8, P1, PT, R27, 0x40, RZ ;  /* 0x000000401b08b810 */ /* 0x020fca0007f3e0ff */
[----:B------:R-:W-:Y:S02]  /*2400*/  @!P3 IMAD.X R9, RZ, RZ, UR33, P1 ;  /* 0x00000021ff09be24 */ /* 0x000fe400088e06ff */
[C---:B--2---:R-:W-:Y:S02]  /*2410*/  @!P5 IMAD R7, R0.reuse, R15, R4 ;  /* 0x0000000f0007d224 */ /* 0x044fe400078e0204 */
[----:B------:R-:W-:Y:S02]  /*2420*/  @!P5 IMAD.MOV.U32 R4, RZ, RZ, R2 ;  /* 0x000000ffff04d224 */ /* 0x000fe400078e0002 */
[----:B------:R-:W-:Y:S02]  /*2430*/  VIADD R6, R241, 0x60 ;  /* 0x00000060f1067836 */ /* 0x000fe40000000000 */
[----:B------:R-:W-:Y:S01]  /*2440*/  @!P5 IMAD.WIDE.U32 R4, R0, R14, R4 ;  /* 0x0000000e0004d225 */ /* 0x000fe200078e0004 */
[----:B------:R-:W-:Y:S01]  /*2450*/  @!P4 IADD3 R0, P0, PT, R27, 0x30, RZ ;  /* 0x000000301b00c810 */ /* 0x000fe20007f1e0ff */
[----:B------:R-:W2:Y:S01]  /*2460*/  @!P4 LDC.64 R14, c[0x0][0x380] ;  /* 0x0000e000ff0ecb82 */ /* 0x000ea20000000a00 */
[----:B------:R-:W-:Y:S01]  /*2470*/  ISETP.GE.AND P2, PT, R6, UR7, PT ;  /* 0x0000000706007c0c */ /* 0x000fe2000bf46270 */
[----:B------:R-:W-:-:S02]  /*2480*/  @!P5 IMAD.IADD R7, R5, 0x1, R7 ;  /* 0x000000010507d824 */ /* 0x000fc400078e0207 */
[----:B------:R-:W-:Y:S01]  /*2490*/  @!P4 IMAD.X R11, RZ, RZ, UR33, P0 ;  /* 0x00000021ff0bce24 */ /* 0x000fe200080e06ff */
[C---:B------:R-:W-:Y:S01]  /*24a0*/  @!P5 LEA R10, P0, R4.reuse, R22, 0x1 ;  /* 0x00000016040ad211 */ /* 0x040fe200078008ff */
[----:B---3--:R-:W-:Y:S02]  /*24b0*/  @!P3 IMAD R6, R9, R20, RZ ;  /* 0x000000140906b224 */ /* 0x008fe400078e02ff */
[-C--:B-1----:R-:W-:Y:S01]  /*24c0*/  @!P4 IMAD R5, R11, R16.reuse, RZ ;  /* 0x000000100b05c224 */ /* 0x082fe200078e02ff */
[----:B------:R-:W-:Y:S01]  /*24d0*/  @!P5 LEA.HI.X R11, R4, R23, R7, 0x1, P0 ;  /* 0x00000017040bd211 */ /* 0x000fe200000f0c07 */
[----:B------:R-:W-:Y:S01]  /*24e0*/  @!P4 IMAD.MOV.U32 R4, RZ, RZ, R2 ;  /* 0x000000ffff04c224 */ /* 0x000fe200078e0002 */
[----:B------:R-:W-:Y:S01]  /*24f0*/  ISETP.GE.AND P0, PT, R12, UR7, PT ;  /* 0x000000070c007c0c */ /* 0x000fe2000bf06270 */
[----:B------:R-:W-:Y:S02]  /*2500*/  @!P4 IMAD R9, R0, R17, R5 ;  /* 0x000000110009c224 */ /* 0x000fe400078e0205 */
[----:B------:R-:W-:Y:S01]  /*2510*/  @!P4 IMAD.MOV.U32 R5, RZ, RZ, R3 ;  /* 0x000000ffff05c224 */ /* 0x000fe200078e0003 */
[----:B------:R-:W-:Y:S01]  /*2520*/  @!P5 LDGSTS.E.BYPASS.LTC128B.128 [R18+0x1000], desc[UR16][R10.64] ;  /* 0x010000000a12dfae */ /* 0x000fe2000b981a10 */
[----:B------:R-:W-:Y:S01]  /*2530*/  @!P3 IMAD R12, R8, R21, R6 ;  /* 0x00000015080cb224 */ /* 0x000fe200078e0206 */
[----:B------:R-:W1:Y:S01]  /*2540*/  @!P2 LDC.64 R22, c[0x0][0x380] ;  /* 0x0000e000ff16ab82 */ /* 0x000e620000000a00 */
[----:B------:R-:W-:Y:S01]  /*2550*/  @!P4 IMAD.WIDE.U32 R4, R0, R16, R4 ;  /* 0x000000100004c225 */ /* 0x000fe200078e0004 */
[----:B------:R3:W-:Y:S03]  /*2560*/  @!P5 LDGSTS.E.BYPASS.LTC128B.128 [R18+0x5000], desc[UR16][R10.64+0x80] ;  /* 0x050000800a12dfae */ /* 0x0007e6000b981a10 */
[----:B------:R-:W-:-:S02]  /*2570*/  @!P3 IMAD.MOV.U32 R6, RZ, RZ, R2 ;  /* 0x000000ffff06b224 */ /* 0x000fc400078e0002 */
[----:B------:R-:W-:Y:S01]  /*2580*/  @!P3 IMAD.MOV.U32 R7, RZ, RZ, R3 ;  /* 0x000000ffff07b224 */ /* 0x000fe200078e0003 */
[----:B------:R-:W5:Y:S01]  /*2590*/  @!P2 LDC.64 R16, c[0x0][0x3b0] ;  /* 0x0000ec00ff10ab82 */ /* 0x000f620000000a00 */
[----:B------:R-:W-:Y:S02]  /*25a0*/  @!P4 IMAD.IADD R0, R5, 0x1, R9 ;  /* 0x000000010500c824 */ /* 0x000fe400078e0209 */
[----:B------:R-:W-:Y:S01]  /*25b0*/  @!P3 IMAD.WIDE.U32 R6, R8, R20, R6 ;  /* 0x000000140806b225 */ /* 0x000fe200078e0006 */
[----:B--2---:R-:W-:-:S04]  /*25c0*/  @!P4 LEA R8, P1, R4, R14, 0x1 ;  /* 0x0000000e0408c211 */ /* 0x004fc800078208ff */
[----:B------:R-:W-:Y:S01]  /*25d0*/  @!P4 LEA.HI.X R9, R4, R15, R0, 0x1, P1 ;  /* 0x0000000f0409c211 */ /* 0x000fe200008f0c00 */
[----:B------:R-:W-:Y:S01]  /*25e0*/  @!P3 IMAD.IADD R0, R7, 0x1, R12 ;  /* 0x000000010700b824 */ /* 0x000fe200078e020c */
[----:B------:R-:W2:Y:S01]  /*25f0*/  @!P6 LDC.64 R14, c[0x0][0x3b0] ;  /* 0x0000ec00ff0eeb82 */ /* 0x000ea20000000a00 */
[C---:B----4-:R-:W-:Y:S01]  /*2600*/  @!P3 LEA R4, P1, R6.reuse, R24, 0x1 ;  /* 0x000000180604b211 */ /* 0x050fe200078208ff */
[----:B------:R-:W-:Y:S01]  /*2610*/  IMAD.U32 R7, RZ, RZ, UR35 ;  /* 0x00000023ff077e24 */ /* 0x000fe2000f8e00ff */
[----:B------:R-:W-:Y:S02]  /*2620*/  @!P4 LDGSTS.E.BYPASS.LTC128B.128 [R18+0x1800], desc[UR16][R8.64] ;  /* 0x018000000812cfae */ /* 0x000fe4000b981a10 */
[----:B------:R-:W-:Y:S01]  /*2630*/  @!P3 LEA.HI.X R5, R6, R25, R0, 0x1, P1 ;  /* 0x000000190605b211 */ /* 0x000fe200008f0c00 */
[----:B------:R-:W-:Y:S01]  /*2640*/  IMAD.U32 R6, RZ, RZ, UR34 ;  /* 0x00000022ff067e24 */ /* 0x000fe2000f8e00ff */
[----:B------:R4:W-:Y:S01]  /*2650*/  @!P4 LDGSTS.E.BYPASS.LTC128B.128 [R18+0x5800], desc[UR16][R8.64+0x80] ;  /* 0x058000800812cfae */ /* 0x0009e2000b981a10 */
[----:B------:R-:W-:Y:S01]  /*2660*/  ISETP.GE.AND P1, PT, R28, UR27, PT ;  /* 0x0000001b1c007c0c */ /* 0x000fe2000bf26270 */
[----:B------:R-:W1:Y:S01]  /*2670*/  @!P6 LDC.64 R20, c[0x0][0x380] ;  /* 0x0000e000ff14eb82 */ /* 0x000e620000000a00 */
[----:B------:R-:W-:Y:S01]  /*2680*/  ISETP.GE.AND P4, PT, R26, UR27, PT ;  /* 0x0000001b1a007c0c */ /* 0x000fe2000bf86270 */
[----:B------:R-:W-:Y:S01]  /*2690*/  @!P3 LDGSTS.E.BYPASS.LTC128B.128 [R18+0x2000], desc[UR16][R4.64] ;  /* 0x020000000412bfae */ /* 0x000fe2000b981a10 */
[----:B---3--:R-:W-:-:S03]  /*26a0*/  @!P2 IADD3 R11, P5, PT, R27, 0x60, RZ ;  /* 0x000000601b0ba810 */ /* 0x008fc60007fbe0ff */
[----:B------:R3:W-:Y:S01]  /*26b0*/  @!P3 LDGSTS.E.BYPASS.LTC128B.128 [R18+0x6000], desc[UR16][R4.64+0x80] ;  /* 0x060000800412bfae */ /* 0x0007e2000b981a10 */
[----:B------:R-:W-:-:S05]  /*26c0*/  @!P6 IADD3 R0, P3, PT, R27, 0x50, RZ ;  /* 0x000000501b00e810 */ /* 0x000fca0007f7e0ff */
[----:B------:R-:W-:Y:S02]  /*26d0*/  @!P1 IMAD.MOV.U32 R12, RZ, RZ, R6 ;  /* 0x000000ffff0c9224 */ /* 0x000fe400078e0006 */
[----:B------:R-:W-:Y:S01]  /*26e0*/  VOTEU.ALL UP1, P4 ;  /* 0x0000000000ff7886 */ /* 0x000fe20002020000 */
[----:B----4-:R-:W-:Y:S01]  /*26f0*/  @!P2 IMAD.X R8, RZ, RZ, UR33, P5 ;  /* 0x00000021ff08ae24 */ /* 0x010fe2000a8e06ff */
[----:B------:R-:W-:Y:S01]  /*2700*/  ISETP.GE.AND P5, PT, R26, UR27, PT ;  /* 0x0000001b1a007c0c */ /* 0x000fe2000bfa6270 */
[----:B------:R-:W-:Y:S02]  /*2710*/  IMAD R9, R241, UR13, RZ ;  /* 0x0000000df1097c24 */ /* 0x000fe4000f8e02ff */
[----:B-----5:R-:W-:Y:S02]  /*2720*/  @!P2 IMAD R8, R8, R16, RZ ;  /* 0x000000100808a224 */ /* 0x020fe400078e02ff */
[----:B---3--:R-:W-:Y:S01]  /*2730*/  @!P6 IMAD.X R5, RZ, RZ, UR33, P3 ;  /* 0x00000021ff05ee24 */ /* 0x008fe200098e06ff */
[----:B------:R-:W-:Y:S01]  /*2740*/  IADD3 R4, P3, PT, R224, UR36, RZ ;  /* 0x00000024e0047c10 */ /* 0x000fe2000ff7e0ff */
[----:B------:R-:W-:-:S02]  /*2750*/  @!UP1 UIADD3 UR36, UP3, UPT, UR38, UR34, URZ ;  /* 0x0000002226249290 */ /* 0x000fc4000ff7e0ff */
[----:B--2---:R-:W-:Y:S02]  /*2760*/  @!P6 IMAD R7, R5, R14, RZ ;  /* 0x0000000e0507e224 */ /* 0x004fe400078e02ff */
[----:B------:R-:W-:Y:S01]  /*2770*/  IMAD.X R5, RZ, RZ, UR30, P3 ;  /* 0x0000001eff057e24 */ /* 0x000fe200098e06ff */
[----:B------:R-:W-:Y:S01]  /*2780*/  USHF.R.S32.HI UR30, URZ, 0x1f, UR18 ;  /* 0x0000001fff1e7899 */ /* 0x000fe20008011412 */
[----:B------:R-:W-:Y:S02]  /*2790*/  @!P6 IMAD R10, R0, R15, R7 ;  /* 0x0000000f000ae224 */ /* 0x000fe400078e0207 */
[----:B------:R-:W-:-:S04]  /*27a0*/  IMAD.WIDE.U32 R6, R241, UR12, R4 ;  /* 0x0000000cf1067c25 */ /* 0x000fc8000f8e0004 */
[----:B------:R-:W-:Y:S02]  /*27b0*/  @!P6 IMAD.MOV.U32 R4, RZ, RZ, R2 ;  /* 0x000000ffff04e224 */ /* 0x000fe400078e0002 */
[----:B------:R-:W-:Y:S02]  /*27c0*/  @!P6 IMAD.MOV.U32 R5, RZ, RZ, R3 ;  /* 0x000000ffff05e224 */ /* 0x000fe400078e0003 */
[----:B------:R-:W-:Y:S02]  /*27d0*/  @!P2 IMAD R15, R11, R17, R8 ;  /* 0x000000110b0fa224 */ /* 0x000fe400078e0208 */
[----:B------:R-:W-:-:S04]  /*27e0*/  @!P6 IMAD.WIDE.U32 R4, R0, R14, R4 ;  /* 0x0000000e0004e225 */ /* 0x000fc800078e0004 */
[----:B------:R-:W-:Y:S02]  /*27f0*/  IMAD.IADD R7, R7, 0x1, R9 ;  /* 0x0000000107077824 */ /* 0x000fe400078e0209 */
[----:B------:R-:W-:Y:S02]  /*2800*/  @!P2 IMAD.MOV.U32 R8, RZ, RZ, R2 ;  /* 0x000000ffff08a224 */ /* 0x000fe400078e0002 */
[----:B------:R-:W-:Y:S02]  /*2810*/  @!P2 IMAD.MOV.U32 R9, RZ, RZ, R3 ;  /* 0x000000ffff09a224 */ /* 0x000fe400078e0003 */
[----:B------:R-:W-:Y:S01]  /*2820*/  @!P6 IMAD.IADD R0, R5, 0x1, R10 ;  /* 0x000000010500e824 */ /* 0x000fe200078e020a */
[C---:B-1----:R-:W-:Y:S01]  /*2830*/  @!P6 LEA R10, P3, R4.reuse, R20, 0x1 ;  /* 0x00000014040ae211 */ /* 0x042fe200078608ff */
[----:B------:R-:W-:Y:S01]  /*2840*/  IMAD.U32 R14, RZ, RZ, UR8 ;  /* 0x00000008ff0e7e24 */ /* 0x000fe2000f8e00ff */
[----:B------:R-:W-:Y:S01]  /*2850*/  UIMAD UR8, UR30, UR8, URZ ;  /* 0x000000081e0872a4 */ /* 0x000fe2000f8e02ff */
[----:B------:R-:W-:Y:S01]  /*2860*/  @!P2 IMAD.WIDE.U32 R8, R11, R16, R8 ;  /* 0x000000100b08a225 */ /* 0x000fe200078e0008 */
[----:B------:R-:W-:Y:S01]  /*2870*/  @!P6 LEA.HI.X R11, R4, R21, R0, 0x1, P3 ;  /* 0x00000015040be211 */ /* 0x000fe200018f0c00 */
[----:B------:R-:W1:Y:S01]  /*2880*/  @!P0 LDC.64 R16, c[0x0][0x380] ;  /* 0x0000e000ff108b82 */ /* 0x000e620000000a00 */
[----:B------:R-:W-:Y:S01]  /*2890*/  UIMAD UR8, UR18, UR9, UR8 ;  /* 0x00000009120872a4 */ /* 0x000fe2000f8e0208 */
[----:B------:R-:W-:Y:S01]  /*28a0*/  IMAD.WIDE.U32 R4, R14, UR18, R6 ;  /* 0x000000120e047c25 */ /* 0x000fe2000f8e0006 */
[----:B------:R-:W-:Y:S01]  /*28b0*/  @!P2 LEA R6, P3, R8, R22, 0x1 ;  /* 0x000000160806a211 */ /* 0x000fe200078608ff */
[----:B------:R-:W-:Y:S01]  /*28c0*/  @!P6 LDGSTS.E.BYPASS.LTC128B.128 [R18+0x2800], desc[UR16][R10.64] ;  /* 0x028000000a12efae */ /* 0x000fe2000b981a10 */
[----:B------:R-:W-:Y:S01]  /*28d0*/  LOP3.LUT R20, R224, 0x1c0, R158, 0xf8, !PT ;  /* 0x000001c0e0147812 */ /* 0x000fe200078ef89e */
[----:B------:R-:W-:-:S02]  /*28e0*/  @!P2 IMAD.IADD R0, R9, 0x1, R15 ;  /* 0x000000010900a824 */ /* 0x000fc400078e020f */
[----:B------:R-:W2:Y:S01]  /*28f0*/  @!P0 LDC.64 R14, c[0x0][0x3b0] ;  /* 0x0000ec00ff0e8b82 */ /* 0x000ea20000000a00 */
[----:B------:R-:W-:Y:S01]  /*2900*/  VIADD R5, R5, UR8 ;  /* 0x0000000805057c36 */ /* 0x000fe20008000000 */
[----:B------:R3:W-:Y:S01]  /*2910*/  @!P6 LDGSTS.E.BYPASS.LTC128B.128 [R18+0x6800], desc[UR16][R10.64+0x80] ;  /* 0x068000800a12efae */ /* 0x0007e2000b981a10 */
[----:B------:R-:W-:Y:S01]  /*2920*/  @!P2 LEA.HI.X R7, R8, R23, R0, 0x1, P3 ;  /* 0x000000170807a211 */ /* 0x000fe200018f0c00 */
[----:B------:R-:W-:Y:S01]  /*2930*/  @!P0 IMAD.MOV.U32 R9, RZ, RZ, R3 ;  /* 0x000000ffff098224 */ /* 0x000fe200078e0003 */
[C---:B------:R-:W-:Y:S01]  /*2940*/  LEA R159, P3, R4.reuse, UR4, 0x1 ;  /* 0x00000004049f7c11 */ /* 0x040fe2000f8608ff */
[----:B------:R-:W-:Y:S01]  /*2950*/  IMAD.U32 R3, RZ, RZ, UR35 ;  /* 0x00000023ff037e24 */ /* 0x000fe2000f8e00ff */
[----:B------:R-:W-:Y:S01]  /*2960*/  ISETP.GE.AND P6, PT, R241, UR27, PT ;  /* 0x0000001bf1007c0c */ /* 0x000fe2000bfc6270 */
[----:B------:R-:W-:Y:S01]  /*2970*/  @!P2 LDGSTS.E.BYPASS.LTC128B.128 [R18+0x3000], desc[UR16][R6.64] ;  /* 0x030000000612afae */ /* 0x000fe2000b981a10 */
[----:B------:R-:W-:Y:S01]  /*2980*/  LEA.HI.X R156, R4, UR5, R5, 0x1, P3 ;  /* 0x00000005049c7c11 */ /* 0x000fe200098f0c05 */
[----:B------:R-:W-:Y:S01]  /*2990*/  IMAD.U32 R0, RZ, RZ, UR12 ;  /* 0x0000000cff007e24 */ /* 0x000fe2000f8e00ff */
[----:B------:R-:W4:Y:S01]  /*29a0*/  LDCU.64 UR4, c[0x0][0x3d8] ;  /* 0x00007b00ff0477ac */ /* 0x000f220008000a00 */
[----:B------:R5:W-:Y:S01]  /*29b0*/  @!P2 LDGSTS.E.BYPASS.LTC128B.128 [R18+0x7000], desc[UR16][R6.64+0x80] ;  /* 0x070000800612afae */ /* 0x000be2000b981a10 */
[----:B------:R-:W-:Y:S01]  /*29c0*/  @!P0 IADD3 R4, P2, PT, R27, 0x70, RZ ;  /* 0x000000701b048810 */ /* 0x000fe20007f5e0ff */
[----:B------:R-:W-:Y:S01]  /*29d0*/  @!P0 IMAD.MOV.U32 R8, RZ, RZ, R2 ;  /* 0x000000ffff088224 */ /* 0x000fe200078e0002 */
[----:B------:R-:W-:Y:S01]  /*29e0*/  USHF.L.U32 UR35, UR13, 0x5, URZ ;  /* 0x000000050d237899 */ /* 0x000fe200080006ff */
[----:B------:R-:W-:Y:S01]  /*29f0*/  IMAD.U32 R2, RZ, RZ, UR34 ;  /* 0x00000022ff027e24 */ /* 0x000fe2000f8e00ff */
[----:B------:R-:W1:Y:S01]  /*2a00*/  LDCU.64 UR8, c[0x0][0x390] ;  /* 0x00007200ff0877ac */ /* 0x000e620008000a00 */
[----:B------:R-:W-:Y:S01]  /*2a10*/  @!P0 IMAD.X R3, RZ, RZ, UR33, P2 ;  /* 0x00000021ff038e24 */ /* 0x000fe200090e06ff */
[----:B------:R-:W-:Y:S01]  /*2a20*/  IADD3 R32, P2, PT, R224, UR24, RZ ;  /* 0x00000018e0207c10 */ /* 0x000fe2000ff5e0ff */
[----:B------:R-:W-:Y:S01]  /*2a30*/  @!P1 IMAD.WIDE.U32 R12, R0, 0x30, R12 ;  /* 0x00000030000c9825 */ /* 0x000fe200078e000c */
[----:B------:R-:W-:Y:S01]  /*2a40*/  LOP3.LUT R157, R20, 0x8, R225, 0x78, !PT ;  /* 0x00000008149d7812 */ /* 0x000fe200078e78e1 */
[----:B------:R-:W-:Y:S02]  /*2a50*/  STL [R1+0x64], R159 ;  /* 0x0000649f01007387 */ /* 0x000fe40000100800 */
[----:B------:R-:W-:-:S02]  /*2a60*/  IMAD.U32 R0, RZ, RZ, UR28 ;  /* 0x0000001cff007e24 */ /* 0x000fc4000f8e00ff */
[----:B------:R-:W-:Y:S01]  /*2a70*/  IMAD.X R33, RZ, RZ, UR22, P2 ;  /* 0x00000016ff217e24 */ /* 0x000fe200090e06ff */
[----:B------:R-:W-:Y:S01]  /*2a80*/  ISETP.GE.AND P2, PT, R29, UR27, PT ;  /* 0x0000001b1d007c0c */ /* 0x000fe2000bf46270 */
[----:B------:R-:W-:Y:S01]  /*2a90*/  STL [R1+0x60], R156 ;  /* 0x0000609c01007387 */ /* 0x000fe20000100800 */
[C---:B---3--:R-:W-:Y:S01]  /*2aa0*/  @!P6 LEA R10, P3, R2.reuse, R159, 0x1 ;  /* 0x0000009f020ae211 */ /* 0x048fe200078608ff */
[----:B----4-:R-:W-:Y:S02]  /*2ab0*/  UIMAD UR33, UR30, UR4, URZ ;  /* 0x000000041e2172a4 */ /* 0x010fe4000f8e02ff */
[----:B------:R-:W-:Y:S01]  /*2ac0*/  STL.64 [R1+0x10], R32 ;  /* 0x0000102001007387 */ /* 0x000fe20000100a00 */
[----:B------:R-:W-:Y:S01]  /*2ad0*/  @!P6 LEA.HI.X R11, R2, R156, R0, 0x1, P3 ;  /* 0x0000009c020be211 */ /* 0x000fe200018f0c00 */
[-C--:B--2---:R-:W-:Y:S01]  /*2ae0*/  @!P0 IMAD R0, R3, R14.reuse, RZ ;  /* 0x0000000e03008224 */ /* 0x084fe200078e02ff */
[----:B------:R-:W-:Y:S01]  /*2af0*/  UIMAD UR33, UR18, UR5, UR33 ;  /* 0x00000005122172a4 */ /* 0x000fe2000f8e0221 */
[----:B------:R-:W-:Y:S01]  /*2b00*/  IMAD.WIDE.U32 R2, R241, UR10, R32 ;  /* 0x0000000af1027c25 */ /* 0x000fe2000f8e0020 */
[----:B------:R-:W-:Y:S03]  /*2b10*/  STL [R1+0x58], R30 ;  /* 0x0000581e01007387 */ /* 0x000fe60000100800 */
[C---:B-----5:R-:W-:Y:S01]  /*2b20*/  @!P0 IMAD R6, R4.reuse, R15, R0 ;  /* 0x0000000f04068224 */ /* 0x060fe200078e0200 */
[----:B------:R-:W-:Y:S01]  /*2b30*/  VOTEU.ALL UP0, P2 ;  /* 0x0000000000ff7886 */ /* 0x000fe20001000000 */
[----:B------:R-:W-:-:S04]  /*2b40*/  @!P0 IMAD.WIDE.U32 R4, R4, R14, R8 ;  /* 0x0000000e04048225 */ /* 0x000fc800078e0008 */
[----:B------:R-:W-:Y:S01]  /*2b50*/  @!P0 IMAD.IADD R5, R5, 0x1, R6 ;  /* 0x0000000105058824 */ /* 0x000fe200078e0206 */
[C---:B-1----:R-:W-:Y:S01]  /*2b60*/  @!P0 LEA R6, P3, R4.reuse, R16, 0x1 ;  /* 0x0000001004068211 */ /* 0x042fe200078608ff */
[----:B------:R-:W-:Y:S01]  /*2b70*/  IMAD.U32 R0, RZ, RZ, UR4 ;  /* 0x00000004ff007e24 */ /* 0x000fe2000f8e00ff */
[----:B------:R-:W-:Y:S01]  /*2b80*/  @!UP0 UIADD3 UR39, UP2, UPT, UR34, UR40, URZ ;  /* 0x0000002822278290 */ /* 0x000fe2000ff5e0ff */
[----:B------:R-:W-:Y:S01]  /*2b90*/  IMAD.IADD R3, R3, 0x1, R30 ;  /* 0x0000000103037824 */ /* 0x000fe200078e021e */
[----:B------:R-:W-:Y:S01]  /*2ba0*/  @!P0 LEA.HI.X R7, R4, R17, R5, 0x1, P3 ;  /* 0x0000001104078211 */ /* 0x000fe200018f0c05 */
[----:B------:R-:W-:Y:S01]  /*2bb0*/  @!UP1 UIADD3.X UR34, UPT, UPT, UR37, UR28, URZ, UP3, !UPT ;  /* 0x0000001c25229290 */ /* 0x000fe20009ffe4ff */
[----:B------:R-:W-:Y:S01]  /*2bc0*/  IMAD.U32 R5, RZ, RZ, UR36 ;  /* 0x00000024ff057e24 */ /* 0x000fe2000f8e00ff */
[----:B------:R-:W-:Y:S01]  /*2bd0*/  @!UP0 UIADD3.X UR35, UPT, UPT, UR28, UR41, UR35, UP2, !UPT ;  /* 0x000000291c238290 */ /* 0x000fe200097fe423 */
[----:B------:R-:W-:Y:S01]  /*2be0*/  IMAD.WIDE.U32 R2, R0, UR18, R2 ;  /* 0x0000001200027c25 */ /* 0x000fe2000f8e0002 */
[----:B------:R-:W-:Y:S01]  /*2bf0*/  @!P0 LDGSTS.E.BYPASS.LTC128B.128 [R18+0x3800], desc[UR16][R6.64] ;  /* 0x0380000006128fae */ /* 0x000fe2000b981a10 */
[----:B------:R-:W-:Y:S01]  /*2c00*/  USHF.L.U64.HI UR28, UR10, 0x6, UR11 ;  /* 0x000000060a1c7899 */ /* 0x000fe2000801020b */
[-C--:B------:R-:W-:Y:S01]  /*2c10*/  @!P4 LEA R4, P3, R5, R159.reuse, 0x1 ;  /* 0x0000009f0504c211 */ /* 0x080fe200078608ff */
[----:B------:R-:W-:Y:S01]  /*2c20*/  IMAD.U32 R0, RZ, RZ, UR13 ;  /* 0x0000000dff007e24 */ /* 0x000fe2000f8e00ff */
[----:B------:R1:W-:Y:S01]  /*2c30*/  @!P0 LDGSTS.E.BYPASS.LTC128B.128 [R18+0x7800], desc[UR16][R6.64+0x80] ;  /* 0x0780008006128fae */ /* 0x0003e2000b981a10 */
[----:B------:R-:W-:Y:S01]  /*2c40*/  IMAD.U32 R9, RZ, RZ, UR39 ;  /* 0x00000027ff097e24 */ /* 0x000fe2000f8e00ff */
[----:B------:R-:W-:Y:S01]  /*2c50*/  USHF.L.U32 UR40, UR10, 0x6, URZ ;  /* 0x000000060a287899 */ /* 0x000fe200080006ff */
[----:B------:R-:W-:Y:S01]  /*2c60*/  @!P1 IMAD R0, R0, 0x30, RZ ;  /* 0x0000003000009824 */ /* 0x000fe200078e02ff */
[----:B------:R-:W-:Y:S01]  /*2c70*/  @!P6 LDGSTS.E.BYPASS.LTC128B.128 [R18+0x8000], desc[UR16][R10.64] ;  /* 0x080000000a12efae */ /* 0x000fe2000b981a10 */
[----:B------:R-:W-:Y:S01]  /*2c80*/  UIMAD UR28, UR28, UR29, URZ ;  /* 0x0000001d1c1c72a4 */ /* 0x000fe2000f8e02ff */
[----:B------:R-:W-:Y:S01]  /*2c90*/  @!P2 LEA R8, P0, R9, R159, 0x1 ;  /* 0x0000009f0908a211 */ /* 0x000fe200078008ff */
[----:B------:R-:W-:Y:S01]  /*2ca0*/  @!P1 IMAD.IADD R14, R13, 0x1, R0 ;  /* 0x000000010d0e9824 */ /* 0x000fe200078e0200 */
[----:B------:R2:W-:Y:S01]  /*2cb0*/  @!P6 LDGSTS.E.BYPASS.LTC128B.128 [R18+0xa000], desc[UR16][R10.64+0x80] ;  /* 0x0a0000800a12efae */ /* 0x0005e2000b981a10 */
[----:B------:R-:W-:Y:S01]  /*2cc0*/  UIMAD.WIDE.U32 UR40, UR40, UR29, URZ ;  /* 0x0000001d282872a5 */ /* 0x000fe2000f8e00ff */
[----:B------:R-:W-:-:S02]  /*2cd0*/  VIADD R0, R3, UR33 ;  /* 0x0000002103007c36 */ /* 0x000fc40008000000 */
[----:B------:R-:W-:Y:S01]  /*2ce0*/  IMAD.SHL.U32 R15, R242, 0x20, RZ ;  /* 0x00000020f20f7824 */ /* 0x000fe200078e00ff */
[----:B------:R-:W-:Y:S02]  /*2cf0*/  UIADD3 UR28, UPT, UPT, UR41, UR28, URZ ;  /* 0x0000001c291c7290 */ /* 0x000fe4000fffe0ff */
[----:B------:R-:W-:-:S04]  /*2d00*/  IMAD.U32 R3, RZ, RZ, UR41 ;  /* 0x00000029ff037e24 */ /* 0x000fc8000f8e00ff */
[----:B------:R-:W-:Y:S02]  /*2d10*/  IMAD.U32 R3, RZ, RZ, UR28 ;  /* 0x0000001cff037e24 */ /* 0x000fe4000f8e00ff */
[----:B-1----:R-:W-:Y:S02]  /*2d20*/  IMAD.U32 R6, RZ, RZ, UR34 ;  /* 0x00000022ff067e24 */ /* 0x002fe4000f8e00ff */
[----:B------:R-:W-:Y:S01]  /*2d30*/  IMAD.U32 R7, RZ, RZ, UR35 ;  /* 0x00000023ff077e24 */ /* 0x000fe2000f8e00ff */
[----:B------:R-:W-:Y:S02]  /*2d40*/  UIMAD.WIDE.U32 UR34, UR10, 0x20, URZ ;  /* 0x000000200a2278a5 */ /* 0x000fe4000f8e00ff */
[-C--:B------:R-:W-:Y:S02]  /*2d50*/  @!P4 LEA.HI.X R5, R5, R156.reuse, R6, 0x1, P3 ;  /* 0x0000009c0505c211 */ /* 0x080fe400018f0c06 */
[C---:B------:R-:W-:Y:S01]  /*2d60*/  @!P1 LEA R6, P3, R12.reuse, R159, 0x1 ;  /* 0x0000009f0c069211 */ /* 0x040fe200078608ff */
[----:B--2---:R-:W-:Y:S01]  /*2d70*/  IMAD.U32 R10, RZ, RZ, UR10 ;  /* 0x0000000aff0a7e24 */ /* 0x004fe2000f8e00ff */
[-C--:B------:R-:W-:Y:S01]  /*2d80*/  @!P2 LEA.HI.X R9, R9, R156.reuse, R7, 0x1, P0 ;  /* 0x0000009c0909a211 */ /* 0x080fe200000f0c07 */
[----:B------:R-:W-:Y:S01]  /*2d90*/  @!P4 LDGSTS.E.BYPASS.LTC128B.128 [R18+0x8800], desc[UR16][R4.64] ;  /* 0x088000000412cfae */ /* 0x000fe2000b981a10 */
[----:B------:R-:W-:-:S02]  /*2da0*/  @!P1 LEA.HI.X R7, R12, R156, R14, 0x1, P3 ;  /* 0x0000009c0c079211 */ /* 0x000fc400018f0c0e */
[----:B------:R-:W-:Y:S01]  /*2db0*/  ISETP.GE.AND P3, PT, R28, UR27, PT ;  /* 0x0000001b1c007c0c */ /* 0x000fe2000bf66270 */
[----:B------:R1:W-:Y:S01]  /*2dc0*/  @!P4 LDGSTS.E.BYPASS.LTC128B.128 [R18+0xa800], desc[UR16][R4.64+0x80] ;  /* 0x0a8000800412cfae */ /* 0x0003e2000b981a10 */
[----:B------:R-:W-:Y:S01]  /*2dd0*/  ISETP.GE.AND P4, PT, R29, UR27, PT ;  /* 0x0000001b1d007c0c */ /* 0x000fe2000bf86270 */
[----:B------:R-:W-:Y:S01]  /*2de0*/  USHF.L.U32 UR27, UR11, 0x5, URZ ;  /* 0x000000050b1b7899 */ /* 0x000fe200080006ff */
[----:B------:R-:W-:Y:S01]  /*2df0*/  LEA R13, P0, R2, UR8, 0x1 ;  /* 0x00000008020d7c11 */ /* 0x000fe2000f8008ff */
[----:B------:R-:W-:Y:S01]  /*2e00*/  @!P2 LDGSTS.E.BYPASS.LTC128B.128 [R18+0x9000], desc[UR16][R8.64] ;  /* 0x090000000812afae */ /* 0x000fe2000b981a10 */
[----:B------:R-:W-:Y:S01]  /*2e10*/  LOP3.LUT R11, R158, 0x200, RZ, 0xc0, !PT ;  /* 0x000002009e0b7812 */ /* 0x000fe200078ec0ff */
[----:B------:R-:W-:Y:S01]  /*2e20*/  UIADD3 UR27, UPT, UPT, UR35, UR27, URZ ;  /* 0x0000001b231b7290 */ /* 0x000fe2000fffe0ff */
[----:B------:R-:W-:Y:S01]  /*2e30*/  LEA.HI.X R12, R2, UR9, R0, 0x1, P0 ;  /* 0x00000009020c7c11 */ /* 0x000fe200080f0c00 */
[----:B------:R2:W-:Y:S01]  /*2e40*/  @!P2 LDGSTS.E.BYPASS.LTC128B.128 [R18+0xb000], desc[UR16][R8.64+0x80] ;  /* 0x0b0000800812afae */ /* 0x0005e2000b981a10 */
[----:B------:R-:W-:Y:S01]  /*2e50*/  IMAD.U32 R0, RZ, RZ, UR10 ;  /* 0x0000000aff007e24 */ /* 0x000fe2000f8e00ff */
[----:B------:R-:W-:Y:S01]  /*2e60*/  LOP3.LUT R19, R11, 0x7c00, R15, 0xf8, !PT ;  /* 0x00007c000b137812 */ /* 0x000fe200078ef80f */
[----:B------:R-:W-:Y:S01]  /*2e70*/  IMAD.U32 R2, RZ, RZ, UR40 ;  /* 0x00000028ff027e24 */ /* 0x000fe2000f8e00ff */
[----:B------:R-:W-:Y:S02]  /*2e80*/  @!P1 LDGSTS.E.BYPASS.LTC128B.128 [R18+0x9800], desc[UR16][R6.64] ;  /* 0x0980000006129fae */ /* 0x000fe4000b981a10 */
[----:B------:R-:W-:Y:S01]  /*2e90*/  VOTEU.ALL UP0, P4 ;  /* 0x0000000000ff7886 */ /* 0x000fe20002000000 */
[----:B------:R-:W-:Y:S01]  /*2ea0*/  @!P5 LEA R14, P0, R0, UR40, 0x4 ;  /* 0x00000028000edc11 */ /* 0x000fe2000f8020ff */
[----:B------:R3:W-:Y:S01]  /*2eb0*/  @!P1 LDGSTS.E.BYPASS.LTC128B.128 [R18+0xb800], desc[UR16][R6.64+0x80] ;  /* 0x0b80008006129fae */ /* 0x0007e2000b981a10 */
[----:B------:R-:W-:-:S02]  /*2ec0*/  @!P3 IMAD.WIDE.U32 R10, R10, 0x30, R2 ;  /* 0x000000300a0ab825 */ /* 0x000fc400078e0002 */
[----:B------:R-:W-:Y:S01]  /*2ed0*/  @!UP0 UIADD3 UR40, UP1, UPT, UR40, UR34, URZ ;  /* 0x0000002228288290 */ /* 0x000fe2000ff3e0ff */
[----:B------:R-:W0:Y:S01]  /*2ee0*/  LDGDEPBAR ;  /* 0x00000000000079af */ /* 0x000e220000000000 */
[----:B------:R-:W-:Y:S02]  /*2ef0*/  IMAD.U32 R0, RZ, RZ, UR11 ;  /* 0x0000000bff007e24 */ /* 0x000fe4000f8e00ff */
[----:B------:R-:W-:Y:S01]  /*2f00*/  IMAD.U32 R3, RZ, RZ, UR41 ;  /* 0x00000029ff037e24 */ /* 0x000fe2000f8e00ff */
[----:B------:R4:W-:Y:S01]  /*2f10*/  STL [R1+0x1c], R19 ;  /* 0x00001c1301007387 */ /* 0x0009e20000100800 */
[----:B------:R-:W-:Y:S02]  /*2f20*/  IMAD.U32 R3, RZ, RZ, UR28 ;  /* 0x0000001cff037e24 */ /* 0x000fe4000f8e00ff */
[----:B-1----:R-:W-:Y:S01]  /*2f30*/  IMAD.U32 R5, RZ, RZ, UR10 ;  /* 0x0000000aff057e24 */ /* 0x002fe2000f8e00ff */
[----:B------:R-:W-:Y:S01]  /*2f40*/  STL [R1+0x54], R20 ;  /* 0x0000541401007387 */ /* 0x000fe20000100800 */
[----:B------:R-:W-:-:S02]  /*2f50*/  IMAD.U32 R4, RZ, RZ, UR11 ;  /* 0x0000000bff047e24 */ /* 0x000fc4000f8e00ff */
[----:B------:R-:W-:Y:S01]  /*2f60*/  @!P3 IMAD R0, R0, 0x30, RZ ;  /* 0x000000300000b824 */ /* 0x000fe200078e02ff */
[----:B------:R-:W-:Y:S02]  /*2f70*/  STL [R1+0xc], R157 ;  /* 0x00000c9d01007387 */ /* 0x000fe40000100800 */
[----:B------:R-:W-:Y:S01]  /*2f80*/  @!P5 LEA.HI.X R15, R5, UR28, R4, 0x4, P0 ;  /* 0x0000001c050fdc11 */ /* 0x000fe200080f2404 */
[----:B------:R-:W-:Y:S01]  /*2f90*/  @!UP0 UIADD3.X UR28, UPT, UPT, UR27, UR28, URZ, UP1, !UPT ;  /* 0x0000001c1b1c8290 */ /* 0x000fe20008ffe4ff */
[----:B--2---:R-:W-:Y:S01]  /*2fa0*/  @!P6 LEA R8, P0, R2, R13, 0x1 ;  /* 0x0000000d0208e211 */ /* 0x004fe200078008ff */
[----:B------:R-:W-:Y:S01]  /*2fb0*/  IMAD.U32 R5, RZ, RZ, UR40 ;  /* 0x00000028ff057e24 */ /* 0x000fe2000f8e00ff */
[----:B------:R-:W-:Y:S01]  /*2fc0*/  LOP3.LUT R4, R242, 0x8, RZ, 0xc0, !PT ;  /* 0x00000008f2047812 */ /* 0x000fe200078ec0ff */
[----:B------:R-:W-:Y:S01]  /*2fd0*/  @!P3 IMAD.IADD R0, R11, 0x1, R0 ;  /* 0x000000010b00b824 */ /* 0x000fe200078e0200 */
[----:B------:R-:W-:Y:S01]  /*2fe0*/  @!P6 LEA.HI.X R9, R2, R12, R3, 0x1, P0 ;  /* 0x0000000c0209e211 */ /* 0x000fe200000f0c03 */
[----:B------:R-:W-:Y:S01]  /*2ff0*/  IMAD.U32 R11, RZ, RZ, UR28 ;  /* 0x0000001cff0b7e24 */ /* 0x000fe2000f8e00ff */
[----:B------:R-:W-:Y:S01]  /*3000*/  LOP3.LUT R3, R20, R4, RZ, 0x3c, !PT ;  /* 0x0000000414037212 */ /* 0x000fe200078e3cff */
[----:B------:R-:W-:Y:S01]  /*3010*/  UISETP.GT.U32.AND UP0, UPT, UR29, UR14, UPT ;  /* 0x0000000e1d00728c */ /* 0x000fe2000bf04070 */
[----:B------:R-:W-:-:S04]  /*3020*/  DEPBAR.LE SB0, 0x0 ;  /* 0x000080000000791a */ /* 0x000fc80000000000 */
[----:B------:R-:W-:Y:S01]  /*3030*/  BAR.SYNC.DEFER_BLOCKING 0x0 ;  /* 0x0000000000007b1d */ /* 0x000fe20000010000 */
[-C--:B---3--:R-:W-:Y:S01]  /*3040*/  @!P5 LEA R6, P2, R14, R13.reuse, 0x1 ;  /* 0x0000000d0e06d211 */ /* 0x088fe200078408ff */
[----:B------:R-:W-:Y:S01]  /*3050*/  IMAD R101, R3, 0x2, R101 ;  /* 0x0000000203657824 */ /* 0x000fe200078e0265 */
[-C--:B------:R-:W-:Y:S02]  /*3060*/  @!P3 LEA R2, P0, R10, R13.reuse, 0x1 ;  /* 0x0000000d0a02b211 */ /* 0x080fe400078008ff */
[----:B------:R-:W-:Y:S01]  /*3070*/  @!P4 LEA R4, P1, R5, R13, 0x1 ;  /* 0x0000000d0504c211 */ /* 0x000fe200078208ff */
[----:B------:R-:W-:Y:S01]  /*3080*/  VIADD R226, R101, UR6 ;  /* 0x0000000665e27c36 */ /* 0x000fe20008000000 */
[-C--:B------:R-:W-:Y:S02]  /*3090*/  @!P5 LEA.HI.X R7, R14, R12.reuse, R15, 0x1, P2 ;  /* 0x0000000c0e07d211 */ /* 0x080fe400010f0c0f */
[-C--:B------:R-:W-:Y:S01]  /*30a0*/  @!P3 LEA.HI.X R3, R10, R12.reuse, R0, 0x1, P0 ;  /* 0x0000000c0a03b211 */ /* 0x080fe200000f0c00 */
[----:B------:R-:W-:Y:S01]  /*30b0*/  IMAD.IADD R0, R19, 0x1, R157 ;  /* 0x0000000113007824 */ /* 0x000fe200078e029d */
[----:B------:R-:W-:Y:S01]  /*30c0*/  @!P4 LEA.HI.X R5, R5, R12, R11, 0x1, P1 ;  /* 0x0000000c0505c211 */ /* 0x000fe200008f0c0b */
[----:B----4-:R-:W-:Y:S01]  /*30d0*/  IMAD.MOV.U32 R19, RZ, RZ, 0x40 ;  /* 0x00000040ff137424 */ /* 0x010fe200078e00ff */
[----:B------:R-:W-:-:S02]  /*30e0*/  LOP3.LUT P2, RZ, R242, 0x2, RZ, 0xc0, !PT ;  /* 0x00000002f2ff7812 */ /* 0x000fc4000784c0ff */
[----:B------:R-:W-:Y:S02]  /*30f0*/  LEA R16, R0, UR6, 0x1 ;  /* 0x0000000600107c11 */ /* 0x000fe4000f8e08ff */
[----:B------:R-:W-:-:S04]  /*3100*/  LOP3.LUT P1, RZ, R242, 0x4, RZ, 0xc0, !PT ;  /* 0x00000004f2ff7812 */ /* 0x000fc8000782c0ff */
[----:B------:R-:W-:Y:S01]  /*3110*/  SEL R0, R19, 0xffffffc0, !P1 ;  /* 0xffffffc013007807 */ /* 0x000fe20004800000 */
        /* <DEDUP_REMOVED lines=28> */
[----:B------:R-:W-:Y:S04]  /*32e0*/  LDSM.16.M88.4 R36, [R101+UR6+0x8000] ;  /* 0x008000066524783b */ /* 0x000fe80008000200 */
[----:B-1----:R-:W1:Y:S04]  /*32f0*/  LDSM.16.M88.4 R8, [R16+0x2000] ;  /* 0x002000001008783b */ /* 0x002e680000000200 */
[----:B------:R-:W3:Y:S04]  /*3300*/  LDSM.16.M88.4 R32, [R101+UR6+0x8800] ;  /* 0x008800066520783b */ /* 0x000ee80008000200 */
[----:B------:R-:W4:Y:S04]  /*3310*/  LDSM.16.M88.4 R28, [R101+UR6+0x9000] ;  /* 0x00900006651c783b */ /* 0x000f280008000200 */
[----:B------:R-:W5:Y:S04]  /*3320*/  LDSM.16.M88.4 R20, [R101+UR6+0x9800] ;  /* 0x009800066514783b */ /* 0x000f680008000200 */
[----:B------:R-:W5:Y:S01]  /*3330*/  LDSM.16.M88.4 R12, [R16] ;  /* 0x00000000100c783b */ /* 0x000f620000000200 */
[----:B--2---:R-:W-:Y:S01]  /*3340*/  SEL R2, R240, 0xffffffe0, !P2 ;  /* 0xffffffe0f0027807 */ /* 0x004fe20005000000 */
[----:B------:R-:W-:-:S02]  /*3350*/  IMAD.IADD R3, R16, 0x1, R0 ;  /* 0x0000000110037824 */ /* 0x000fc400078e0200 */
[----:B------:R-:W0:Y:S01]  /*3360*/  LDGDEPBAR ;  /* 0x00000000000079af */ /* 0x000e220000000000 */
[C---:B------:R-:W-:Y:S02]  /*3370*/  IMAD.IADD R0, R226.reuse, 0x1, R0 ;  /* 0x00000001e2007824 */ /* 0x040fe400078e0200 */
[--C-:B------:R-:W-:Y:S02]  /*3380*/  IMAD.IADD R17, R226, 0x1, R2.reuse ;  /* 0x00000001e2117824 */ /* 0x100fe400078e0202 */
[----:B------:R-:W-:Y:S02]  /*3390*/  IMAD.IADD R100, R16, 0x1, R2 ;  /* 0x0000000110647824 */ /* 0x000fe400078e0202 */
[C---:B------:R-:W-:Y:S01]  /*33a0*/  IMAD.IADD R19, R2.reuse, 0x1, R3 ;  /* 0x0000000102137824 */ /* 0x040fe200078e0203 */
[----:B------:R-:W-:Y:S01]  /*33b0*/  LDSM.16.M88.4 R56, [R17+0x9000] ;  /* 0x009000001138783b */ /* 0x000fe20000000200 */
[----:B------:R-:W-:-:S03]  /*33c0*/  IMAD.IADD R2, R2, 0x1, R0 ;  /* 0x0000000102027824 */ /* 0x000fc600078e0200 */
[----:B------:R-:W-:Y:S04]  /*33d0*/  LDSM.16.M88.4 R4, [R100+0x2000] ;  /* 0x002000006404783b */ /* 0x000fe80000000200 */
[----:B------:R-:W2:Y:S01]  /*33e0*/  LDSM.16.M88.4 R72, [R17+0x9800] ;  /* 0x009800001148783b */ /* 0x000ea20000000200 */
[C---:B-1----:R-:W-:Y:S03]  /*33f0*/  HMMA.16816.F32.BF16 R84, R8.reuse, R36, RZ ;  /* 0x000000240854723c */ /* 0x042fe600000418ff */
[----:B------:R-:W1:Y:S04]  /*3400*/  LDSM.16.M88.4 R24, [R100] ;  /* 0x000000006418783b */ /* 0x000e680000000200 */
[----:B------:R-:W1:Y:S01]  /*3410*/  LDSM.16.M88.4 R52, [R17+0x8800] ;  /* 0x008800001134783b */ /* 0x000e620000000200 */
[C---:B------:R-:W-:Y:S03]  /*3420*/  HMMA.16816.F32.BF16 R80, R8.reuse, R38, RZ ;  /* 0x000000260850723c */ /* 0x040fe600000418ff */
[----:B------:R-:W1:Y:S05]  /*3430*/  LDSM.16.M88.4 R48, [R17+0x8000] ;  /* 0x008000001130783b */ /* 0x000e6a0000000200 */
[C---:B---3--:R-:W-:Y:S08]  /*3440*/  HMMA.16816.F32.BF16 R76, R8.reuse, R32, RZ ;  /* 0x00000020084c723c */ /* 0x048ff000000418ff */
[C---:B----4-:R-:W-:Y:S08]  /*3450*/  HMMA.16816.F32.BF16 R64, R8.reuse, R28, RZ ;  /* 0x0000001c0840723c */ /* 0x050ff000000418ff */
[C---:B-----5:R-:W-:Y:S08]  /*3460*/  HMMA.16816.F32.BF16 R44, R8.reuse, R20, RZ ;  /* 0x00000014082c723c */ /* 0x060ff000000418ff */
[C---:B------:R-:W-:Y:S08]  /*3470*/  HMMA.16816.F32.BF16 R68, R8.reuse, R34, RZ ;  /* 0x000000220844723c */ /* 0x040ff000000418ff */
[C---:B------:R-:W-:Y:S08]  /*3480*/  HMMA.16816.F32.BF16 R60, R8.reuse, R30, RZ ;  /* 0x0000001e083c723c */ /* 0x040ff000000418ff */
[----:B------:R-:W-:Y:S08]  /*3490*/  HMMA.16816.F32.BF16 R40, R8, R22, RZ ;  /* 0x000000160828723c */ /* 0x000ff000000418ff */
[C---:B------:R-:W-:Y:S08]  /*34a0*/  HMMA.16816.F32.BF16 R88, R12.reuse, R36, RZ ;  /* 0x000000240c58723c */ /* 0x040ff000000418ff */
[C---:B------:R-:W-:Y:S08]  /*34b0*/  HMMA.16816.F32.BF16 R92, R12.reuse, R38, RZ ;  /* 0x000000260c5c723c */ /* 0x040ff000000418ff */
[C---:B------:R-:W-:Y:S08]  /*34c0*/  HMMA.16816.F32.BF16 R8, R12.reuse, R28, RZ ;  /* 0x0000001c0c08723c */ /* 0x040ff000000418ff */
[C---:B------:R-:W-:Y:S08]  /*34d0*/  HMMA.16816.F32.BF16 R36, R12.reuse, R32, RZ ;  /* 0x000000200c24723c */ /* 0x040ff000000418ff */
[----:B------:R-:W-:Y:S08]  /*34e0*/  HMMA.16816.F32.BF16 R108, R12, R30, RZ ;  /* 0x0000001e0c6c723c */ /* 0x000ff000000418ff */
[----:B--2---:R-:W-:Y:S01]  /*34f0*/  HMMA.16816.F32.BF16 R112, R4, R74, R40 ;  /* 0x0000004a0470723c */ /* 0x004fe20000041828 */
[----:B------:R-:W-:Y:S07]  /*3500*/  LDSM.16.M88.4 R40, [R0+0x8800] ;  /* 0x008800000028783b */ /* 0x000fee0000000200 */
[----:B-1----:R-:W-:Y:S01]  /*3510*/  HMMA.16816.F32.BF16 R120, R24, R56, R8 ;  /* 0x000000381878723c */ /* 0x002fe20000041808 */
[----:B------:R-:W1:Y:S07]  /*3520*/  LDSM.16.M88.4 R8, [R3+0x2000] ;  /* 0x002000000308783b */ /* 0x000e6e0000000200 */
[C---:B------:R-:W-:Y:S01]  /*3530*/  HMMA.16816.F32.BF16 R96, R12.reuse, R34, RZ ;  /* 0x000000220c60723c */ /* 0x040fe200000418ff */
[----:B------:R-:W-:Y:S07]  /*3540*/  LDSM.16.M88.4 R32, [R0+0x9800] ;  /* 0x009800000020783b */ /* 0x000fee0000000200 */
[----:B------:R-:W-:Y:S08]  /*3550*/  HMMA.16816.F32.BF16 R28, R12, R20, RZ ;  /* 0x000000140c1c723c */ /* 0x000ff000000418ff */
[----:B------:R-:W-:Y:S01]  /*3560*/  HMMA.16816.F32.BF16 R128, R4, R72, R44 ;  /* 0x000000480480723c */ /* 0x000fe2000004182c */
[----:B------:R-:W2:Y:S07]  /*3570*/  LDSM.16.M88.4 R44, [R0+0x8000] ;  /* 0x00800000002c783b */ /* 0x000eae0000000200 */
[----:B------:R-:W-:Y:S01]  /*3580*/  HMMA.16816.F32.BF16 R116, R24, R52, R36 ;  /* 0x000000341874723c */ /* 0x000fe20000041824 */
[----:B------:R-:W3:Y:S07]  /*3590*/  LDSM.16.M88.4 R36, [R0+0x9000] ;  /* 0x009000000024783b */ /* 0x000eee0000000200 */
[----:B------:R-:W-:Y:S01]  /*35a0*/  HMMA.16816.F32.BF16 R136, R12, R22, RZ ;  /* 0x000000160c88723c */ /* 0x000fe200000418ff */
[----:B------:R-:W4:Y:S04]  /*35b0*/  LDSM.16.M88.4 R12, [R3] ;  /* 0x00000000030c783b */ /* 0x000f280000000200 */
[----:B------:R-:W-:Y:S03]  /*35c0*/  LDSM.16.M88.4 R20, [R19] ;  /* 0x000000001314783b */ /* 0x000fe60000000200 */
[C---:B------:R-:W-:Y:S08]  /*35d0*/  HMMA.16816.F32.BF16 R84, R4.reuse, R48, R84 ;  /* 0x000000300454723c */ /* 0x040ff00000041854 */
[C---:B------:R-:W-:Y:S08]  /*35e0*/  HMMA.16816.F32.BF16 R76, R4.reuse, R52, R76 ;  /* 0x00000034044c723c */ /* 0x040ff0000004184c */
[C---:B------:R-:W-:Y:S08]  /*35f0*/  HMMA.16816.F32.BF16 R64, R4.reuse, R56, R64 ;  /* 0x000000380440723c */ /* 0x040ff00000041840 */
[C---:B------:R-:W-:Y:S08]  /*3600*/  HMMA.16816.F32.BF16 R80, R4.reuse, R50, R80 ;  /* 0x000000320450723c */ /* 0x040ff00000041850 */
[C---:B------:R-:W-:Y:S01]  /*3610*/  HMMA.16816.F32.BF16 R132, R4.reuse, R54, R68 ;  /* 0x000000360484723c */ /* 0x040fe20000041844 */
[----:B------:R-:W-:Y:S07]  /*3620*/  LDSM.16.M88.4 R68, [R2+0x9800] ;  /* 0x009800000244783b */ /* 0x000fee0000000200 */
[----:B------:R-:W-:Y:S01]  /*3630*/  HMMA.16816.F32.BF16 R60, R4, R58, R60 ;  /* 0x0000003a043c723c */ /* 0x000fe2000004183c */
[----:B------:R-:W-:Y:S07]  /*3640*/  LDSM.16.M88.4 R4, [R19+0x2000] ;  /* 0x002000001304783b */ /* 0x000fee0000000200 */
[C---:B------:R-:W-:Y:S08]  /*3650*/  HMMA.16816.F32.BF16 R104, R24.reuse, R48, R88 ;  /* 0x000000301868723c */ /* 0x040ff00000041858 */
[C---:B------:R-:W-:Y:S01]  /*3660*/  HMMA.16816.F32.BF16 R92, R24.reuse, R50, R92 ;  /* 0x00000032185c723c */ /* 0x040fe2000004185c */
[----:B------:R-:W5:Y:S07]  /*3670*/  LDSM.16.M88.4 R48, [R2+0x8800] ;  /* 0x008800000230783b */ /* 0x000f6e0000000200 */
[C---:B------:R-:W-:Y:S01]  /*3680*/  HMMA.16816.F32.BF16 R124, R24.reuse, R72, R28 ;  /* 0x00000048187c723c */ /* 0x040fe2000004181c */
[----:B------:R-:W5:Y:S07]  /*3690*/  LDSM.16.M88.4 R28, [R2+0x8000] ;  /* 0x00800000021c783b */ /* 0x000f6e0000000200 */
[C---:B------:R-:W-:Y:S01]  /*36a0*/  HMMA.16816.F32.BF16 R96, R24.reuse, R54, R96 ;  /* 0x000000361860723c */ /* 0x040fe20000041860 */
[----:B------:R-:W5:Y:S07]  /*36b0*/  LDSM.16.M88.4 R52, [R2+0x9000] ;  /* 0x009000000234783b */ /* 0x000f6e0000000200 */
[C---:B------:R-:W-:Y:S08]  /*36c0*/  HMMA.16816.F32.BF16 R88, R24.reuse, R74, R136 ;  /* 0x0000004a1858723c */ /* 0x040ff00000041888 */
[----:B------:R-:W-:Y:S08]  /*36d0*/  HMMA.16816.F32.BF16 R108, R24, R58, R108 ;  /* 0x0000003a186c723c */ /* 0x000ff0000004186c */
[C---:B-1----:R-:W-:Y:S08]  /*36e0*/  HMMA.16816.F32.BF16 R72, R8.reuse, R42, R132 ;  /* 0x0000002a0848723c */ /* 0x042ff00000041884 */
[C---:B--2---:R-:W-:Y:S08]  /*36f0*/  HMMA.16816.F32.BF16 R84, R8.reuse, R44, R84 ;  /* 0x0000002c0854723c */ /* 0x044ff00000041854 */
[C---:B------:R-:W-:Y:S08]  /*3700*/  HMMA.16816.F32.BF16 R76, R8.reuse, R40, R76 ;  /* 0x00000028084c723c */ /* 0x040ff0000004184c */
[C---:B---3--:R-:W-:Y:S08]  /*3710*/  HMMA.16816.F32.BF16 R64, R8.reuse, R36, R64 ;  /* 0x000000240840723c */ /* 0x048ff00000041840 */
[C---:B------:R-:W-:Y:S08]  /*3720*/  HMMA.16816.F32.BF16 R56, R8.reuse, R32, R128 ;  /* 0x000000200838723c */ /* 0x040ff00000041880 */
[C---:B------:R-:W-:Y:S08]  /*3730*/  HMMA.16816.F32.BF16 R80, R8.reuse, R46, R80 ;  /* 0x0000002e0850723c */ /* 0x040ff00000041850 */
[C---:B------:R-:W-:Y:S08]  /*3740*/  HMMA.16816.F32.BF16 R60, R8.reuse, R38, R60 ;  /* 0x00000026083c723c */ /* 0x040ff0000004183c */
[----:B------:R-:W-:Y:S08]  /*3750*/  HMMA.16816.F32.BF16 R24, R8, R34, R112 ;  /* 0x000000220818723c */ /* 0x000ff00000041870 */
[C---:B----4-:R-:W-:Y:S08]  /*3760*/  HMMA.16816.F32.BF16 R8, R12.reuse, R44, R104 ;  /* 0x0000002c0c08723c */ /* 0x050ff00000041868 */
[C---:B------:R-:W-:Y:S08]  /*3770*/  HMMA.16816.F32.BF16 R44, R12.reuse, R46, R92 ;  /* 0x0000002e0c2c723c */ /* 0x040ff0000004185c */
[C---:B------:R-:W-:Y:S08]  /*3780*/  HMMA.16816.F32.BF16 R104, R12.reuse, R40, R116 ;  /* 0x000000280c68723c */ /* 0x040ff00000041874 */
[----:B------:R-:W-:Y:S08]  /*3790*/  HMMA.16816.F32.BF16 R92, R12, R42, R96 ;  /* 0x0000002a0c5c723c */ /* 0x000ff00000041860 */
[----:B-----5:R-:W-:Y:S08]  /*37a0*/  HMMA.16816.F32.BF16 R136, R4, R50, R72 ;  /* 0x000000320488723c */ /* 0x020ff00000041848 */
[C---:B------:R-:W-:Y:S08]  /*37b0*/  HMMA.16816.F32.BF16 R96, R12.reuse, R32, R124 ;  /* 0x000000200c60723c */ /* 0x040ff0000004187c */
[----:B------:R-:W-:Y:S01]  /*37c0*/  HMMA.16816.F32.BF16 R152, R12, R34, R88 ;  /* 0x000000220c98723c */ /* 0x000fe20000041858 */
[----:B------:R-:W-:Y:S07]  /*37d0*/  LDSM.16.M88.4 R32, [R101+UR6+0xa800] ;  /* 0x00a800066520783b */ /* 0x000fee0008000200 */
[C---:B------:R-:W-:Y:S08]  /*37e0*/  HMMA.16816.F32.BF16 R148, R4.reuse, R28, R84 ;  /* 0x0000001c0494723c */ /* 0x040ff00000041854 */
[C---:B------:R-:W-:Y:S01]  /*37f0*/  HMMA.16816.F32.BF16 R144, R4.reuse, R30, R80 ;  /* 0x0000001e0490723c */ /* 0x040fe20000041850 */
[----:B------:R-:W-:Y:S07]  /*3800*/  LDSM.16.M88.4 R80, [R17+0xa800] ;  /* 0x00a800001150783b */ /* 0x000fee0000000200 */
[C---:B------:R-:W-:Y:S08]  /*3810*/  HMMA.16816.F32.BF16 R140, R4.reuse, R48, R76 ;  /* 0x00000030048c723c */ /* 0x040ff0000004184c */
[C---:B------:R-:W-:Y:S08]  /*3820*/  HMMA.16816.F32.BF16 R132, R4.reuse, R52, R64 ;  /* 0x000000340484723c */ /* 0x040ff00000041840 */
[C---:B------:R-:W-:Y:S08]  /*3830*/  HMMA.16816.F32.BF16 R128, R4.reuse, R54, R60 ;  /* 0x000000360480723c */ /* 0x040ff0000004183c */
[C---:B------:R-:W-:Y:S01]  /*3840*/  HMMA.16816.F32.BF16 R72, R4.reuse, R68, R56 ;  /* 0x000000440448723c */ /* 0x040fe20000041838 */
[----:B------:R-:W-:Y:S07]  /*3850*/  LDSM.16.M88.4 R56, [R17+0xa000] ;  /* 0x00a000001138783b */ /* 0x000fee0000000200 */
[----:B------:R-:W-:Y:S01]  /*3860*/  HMMA.16816.F32.BF16 R116, R4, R70, R24 ;  /* 0x000000460474723c */ /* 0x000fe20000041818 */
[----:B------:R-:W1:Y:S04]  /*3870*/  LDSM.16.M88.4 R4, [R16+0x6000] ;  /* 0x006000001004783b */ /* 0x000e680000000200 */
[----:B------:R-:W-:Y:S03]  /*3880*/  LDSM.16.M88.4 R24, [R101+UR6+0xb800] ;  /* 0x00b800066518783b */ /* 0x000fe60008000200 */
[----:B------:R-:W-:Y:S08]  /*3890*/  HMMA.16816.F32.BF16 R40, R12, R36, R120 ;  /* 0x000000240c28723c */ /* 0x000ff00000041878 */
[C---:B------:R-:W-:Y:S01]  /*38a0*/  HMMA.16816.F32.BF16 R124, R20.reuse, R28, R8 ;  /* 0x0000001c147c723c */ /* 0x040fe20000041808 */
[----:B------:R-:W-:Y:S07]  /*38b0*/  LDSM.16.M88.4 R8, [R16+0x4000] ;  /* 0x004000001008783b */ /* 0x000fee0000000200 */
[----:B------:R-:W-:Y:S01]  /*38c0*/  HMMA.16816.F32.BF16 R120, R20, R30, R44 ;  /* 0x0000001e1478723c */ /* 0x000fe2000004182c */
[----:B------:R-:W2:Y:S07]  /*38d0*/  LDSM.16.M88.4 R28, [R101+UR6+0xb000] ;  /* 0x00b00006651c783b */ /* 0x000eae0008000200 */
[----:B------:R-:W-:Y:S01]  /*38e0*/  HMMA.16816.F32.BF16 R108, R12, R38, R108 ;  /* 0x000000260c6c723c */ /* 0x000fe2000004186c */
[----:B------:R-:W3:Y:S04]  /*38f0*/  LDSM.16.M88.4 R36, [R101+UR6+0xa000] ;  /* 0x00a000066524783b */ /* 0x000ee80008000200 */
[----:B------:R-:W4:Y:S03]  /*3900*/  LDSM.16.M88.4 R12, [R100+0x6000] ;  /* 0x00600000640c783b */ /* 0x000f260000000200 */
[C---:B------:R-:W-:Y:S08]  /*3910*/  HMMA.16816.F32.BF16 R112, R20.reuse, R48, R104 ;  /* 0x000000301470723c */ /* 0x040ff00000041868 */
[C---:B------:R-:W-:Y:S01]  /*3920*/  HMMA.16816.F32.BF16 R104, R20.reuse, R50, R92 ;  /* 0x000000321468723c */ /* 0x040fe2000004185c */
[----:B------:R-:W5:Y:S07]  /*3930*/  LDSM.16.M88.4 R92, [R17+0xb000] ;  /* 0x00b00000115c783b */ /* 0x000f6e0000000200 */
[C---:B------:R-:W-:Y:S01]  /*3940*/  HMMA.16816.F32.BF16 R76, R20.reuse, R68, R96 ;  /* 0x00000044144c723c */ /* 0x040fe20000041860 */
[----:B------:R-:W5:Y:S07]  /*3950*/  LDSM.16.M88.4 R96, [R17+0xb800] ;  /* 0x00b800001160783b */ /* 0x000f6e0000000200 */
[C---:B------:R-:W-:Y:S08]  /*3960*/  HMMA.16816.F32.BF16 R88, R20.reuse, R52, R40 ;  /* 0x000000341458723c */ /* 0x040ff00000041828 */
[C---:B------:R-:W-:Y:S08]  /*3970*/  HMMA.16816.F32.BF16 R84, R20.reuse, R54, R108 ;  /* 0x000000361454723c */ /* 0x040ff0000004186c */
[----:B------:R-:W-:Y:S01]  /*3980*/  HMMA.16816.F32.BF16 R68, R20, R70, R152 ;  /* 0x000000461444723c */ /* 0x000fe20000041898 */
[----:B------:R4:W5:Y:S07]  /*3990*/  LDSM.16.M88.4 R20, [R100+0x4000] ;  /* 0x004000006414783b */ /* 0x00096e0000000200 */
        /* <DEDUP_REMOVED lines=8> */
[C---:B----4-:R-:W-:Y:S08]  /*3a20*/  HMMA.16816.F32.BF16 R100, R8.reuse, R36, R124 ;  /* 0x000000240864723c */ /* 0x050ff0000004187c */
[C---:B------:R-:W-:Y:S08]  /*3a30*/  HMMA.16816.F32.BF16 R36, R8.reuse, R38, R120 ;  /* 0x000000260824723c */ /* 0x040ff00000041878 */
[C---:B------:R-:W-:Y:S08]  /*3a40*/  HMMA.16816.F32.BF16 R144, R8.reuse, R28, R88 ;  /* 0x0000001c0890723c */ /* 0x040ff00000041858 */
[C---:B------:R-:W-:Y:S08]  /*3a50*/  HMMA.16816.F32.BF16 R108, R8.reuse, R32, R112 ;  /* 0x00000020086c723c */ /* 0x040ff00000041870 */
[C---:B------:R-:W-:Y:S01]  /*3a60*/  HMMA.16816.F32.BF16 R140, R8.reuse, R34, R104 ;  /* 0x00000022088c723c */ /* 0x040fe20000041868 */
[----:B------:R-:W-:Y:S07]  /*3a70*/  LDSM.16.M88.4 R32, [R2+0xa000] ;  /* 0x00a000000220783b */ /* 0x000fee0000000200 */
[C---:B------:R-:W-:Y:S01]  /*3a80*/  HMMA.16816.F32.BF16 R136, R8.reuse, R30, R84 ;  /* 0x0000001e0888723c */ /* 0x040fe20000041854 */
[----:B------:R-:W-:Y:S07]  /*3a90*/  LDSM.16.M88.4 R28, [R2+0xa800] ;  /* 0x00a80000021c783b */ /* 0x000fee0000000200 */
[C---:B------:R-:W-:Y:S08]  /*3aa0*/  HMMA.16816.F32.BF16 R132, R8.reuse, R24, R76 ;  /* 0x000000180884723c */ /* 0x040ff0000004184c */
[----:B------:R-:W-:Y:S01]  /*3ab0*/  HMMA.16816.F32.BF16 R88, R8, R26, R68 ;  /* 0x0000001a0858723c */ /* 0x000fe20000041844 */
[----:B------:R-:W-:Y:S04]  /*3ac0*/  LDSM.16.M88.4 R8, [R3+0x6000] ;  /* 0x006000000308783b */ /* 0x000fe80000000200 */
[----:B------:R-:W-:Y:S03]  /*3ad0*/  LDSM.16.M88.4 R24, [R19+0x4000] ;  /* 0x004000001318783b */ /* 0x000fe60000000200 */
[C---:B------:R-:W-:Y:S01]  /*3ae0*/  HMMA.16816.F32.BF16 R120, R12.reuse, R80, R52 ;  /* 0x000000500c78723c */ /* 0x040fe20000041834 */
[----:B------:R-:W1:Y:S07]  /*3af0*/  LDSM.16.M88.4 R52, [R0+0xa000] ;  /* 0x00a000000034783b */ /* 0x000e6e0000000200 */
[C---:B------:R-:W-:Y:S01]  /*3b00*/  HMMA.16816.F32.BF16 R116, R12.reuse, R82, R48 ;  /* 0x000000520c74723c */ /* 0x040fe20000041830 */
[----:B------:R-:W2:Y:S07]  /*3b10*/  LDSM.16.M88.4 R48, [R0+0xa800] ;  /* 0x00a800000030783b */ /* 0x000eae0000000200 */
[C---:B-----5:R-:W-:Y:S01]  /*3b20*/  HMMA.16816.F32.BF16 R112, R12.reuse, R92, R44 ;  /* 0x0000005c0c70723c */ /* 0x060fe2000004182c */
[----:B------:R-:W3:Y:S07]  /*3b30*/  LDSM.16.M88.4 R44, [R0+0xb000] ;  /* 0x00b00000002c783b */ /* 0x000eee0000000200 */
[C---:B------:R-:W-:Y:S01]  /*3b40*/  HMMA.16816.F32.BF16 R124, R12.reuse, R94, R40 ;  /* 0x0000005e0c7c723c */ /* 0x040fe20000041828 */
[----:B------:R4:W5:Y:S07]  /*3b50*/  LDSM.16.M88.4 R40, [R0+0xb800] ;  /* 0x00b800000028783b */ /* 0x00096e0000000200 */
[C---:B------:R-:W-:Y:S08]  /*3b60*/  HMMA.16816.F32.BF16 R84, R12.reuse, R56, R64 ;  /* 0x000000380c54723c */ /* 0x040ff00000041840 */
[C---:B------:R-:W-:Y:S08]  /*3b70*/  HMMA.16816.F32.BF16 R128, R12.reuse, R58, R60 ;  /* 0x0000003a0c80723c */ /* 0x040ff0000004183c */
[----:B------:R-:W-:Y:S01]  /*3b80*/  HMMA.16816.F32.BF16 R104, R12, R96, R72 ;  /* 0x000000600c68723c */ /* 0x000fe20000041848 */
[----:B----4-:R-:W-:-:S04]  /*3b90*/  SHF.R.U32.HI R0, RZ, 0x2, R242 ;  /* 0x00000002ff007819 */ /* 0x010fc800000116f2 */
[----:B------:R-:W-:-:S03]  /*3ba0*/  LOP3.LUT R0, R0, 0x7, RZ, 0xc0, !PT ;  /* 0x0000000700007812 */ /* 0x000fc600078ec0ff */
[----:B------:R-:W-:Y:S01]  /*3bb0*/  HMMA.16816.F32.BF16 R64, R12, R98, R4 ;  /* 0x000000620c40723c */ /* 0x000fe20000041804 */
[----:B------:R4:W5:Y:S04]  /*3bc0*/  LDSM.16.M88.4 R12, [R3+0x4000] ;  /* 0x00400000030c783b */ /* 0x0009680000000200 */
[----:B------:R-:W5:Y:S03]  /*3bd0*/  LDSM.16.M88.4 R4, [R19+0x6000] ;  /* 0x006000001304783b */ /* 0x000f660000000200 */
[C---:B------:R-:W-:Y:S01]  /*3be0*/  HMMA.16816.F32.BF16 R60, R20.reuse, R56, R100 ;  /* 0x00000038143c723c */ /* 0x040fe20000041864 */
[----:B------:R-:W-:Y:S07]  /*3bf0*/  LDSM.16.M88.4 R100, [R2+0xb800] ;  /* 0x00b800000264783b */ /* 0x000fee0000000200 */
[----:B------:R-:W-:Y:S01]  /*3c00*/  HMMA.16816.F32.BF16 R56, R20, R58, R36 ;  /* 0x0000003a1438723c */ /* 0x000fe20000041824 */
[----:B------:R1:W5:Y:S01]  /*3c10*/  LDSM.16.M88.4 R36, [R2+0xb000] ;  /* 0x00b000000224783b */ /* 0x0003620000000200 */
[----:B------:R-:W-:-:S06]  /*3c20*/  DEPBAR.LE SB0, 0x0 ;  /* 0x000080000000791a */ /* 0x000fcc0000000000 */
[----:B------:R-:W-:Y:S01]  /*3c30*/  HMMA.16816.F32.BF16 R68, R20, R80, R108 ;  /* 0x000000501444723c */ /* 0x000fe2000004186c */
[----:B----4-:R-:W-:-:S05]  /*3c40*/  IMAD.SHL.U32 R3, R242, 0x2, RZ ;  /* 0x00000002f2037824 */ /* 0x010fca00078e00ff */
[----:B------:R-:W-:Y:S01]  /*3c50*/  LOP3.LUT R160, R3, 0x6, RZ, 0xc0, !PT ;  /* 0x0000000603a07812 */ /* 0x000fe200078ec0ff */
[----:B------:R-:W-:Y:S01]  /*3c60*/  IMAD.U32 R3, RZ, RZ, UR20 ;  /* 0x00000014ff037e24 */ /* 0x000fe2000f8e00ff */
[C---:B------:R-:W-:Y:S08]  /*3c70*/  HMMA.16816.F32.BF16 R72, R20.reuse, R82, R140 ;  /* 0x000000521448723c */ /* 0x040ff0000004188c */
[----:B------:R-:W-:Y:S01]  /*3c80*/  HMMA.16816.F32.BF16 R76, R20, R92, R144 ;  /* 0x0000005c144c723c */ /* 0x000fe20000041890 */
[----:B-1----:R-:W-:-:S04]  /*3c90*/  LOP3.LUT R2, R225, 0x1f0, RZ, 0xc0, !PT ;  /* 0x000001f0e1027812 */ /* 0x002fc800078ec0ff */
[----:B------:R-:W-:Y:S01]  /*3ca0*/  IADD3 R2, PT, PT, R0, UR23, R2 ;  /* 0x0000001700027c10 */ /* 0x000fe2000fffe002 */
[----:B------:R-:W-:Y:S02]  /*3cb0*/  IMAD.U32 R0, RZ, RZ, UR29 ;  /* 0x0000001dff007e24 */ /* 0x000fe4000f8e00ff */
[----:B------:R-:W-:Y:S01]  /*3cc0*/  HMMA.16816.F32.BF16 R80, R20, R94, R136 ;  /* 0x0000005e1450723c */ /* 0x000fe20000041888 */
[----:B------:R-:W-:Y:S01]  /*3cd0*/  IADD3 R245, PT, PT, R2, UR25, -R3 ;  /* 0x0000001902f57c10 */ /* 0x000fe2000fffe803 */
[----:B------:R-:W-:-:S04]  /*3ce0*/  IMAD R0, R0, 0x40, R160 ;  /* 0x0000004000007824 */ /* 0x000fc800078e02a0 */
[C---:B------:R-:W-:Y:S02]  /*3cf0*/  VIADD R3, R0.reuse, 0x19 ;  /* 0x0000001900037836 */ /* 0x040fe40000000000 */
[----:B------:R-:W-:Y:S01]  /*3d00*/  HMMA.16816.F32.BF16 R84, R8, R52, R84 ;  /* 0x000000340854723c */ /* 0x000fe20000041854 */
[C---:B------:R-:W-:Y:S02]  /*3d10*/  VIADD R16, R0.reuse, 0x38 ;  /* 0x0000003800107836 */ /* 0x040fe40000000000 */
[----:B------:R-:W-:Y:S01]  /*3d20*/  VIADD R17, R0, 0x39 ;  /* 0x0000003900117836 */ /* 0x000fe20000000000 */
[----:B------:R-:W-:-:S04]  /*3d30*/  ISETP.GT.AND P6, PT, R245, R3, PT ;  /* 0x00000003f500720c */ /* 0x000fc80003fc4270 */
[C---:B------:R-:W-:Y:S08]  /*3d40*/  HMMA.16816.F32.BF16 R92, R20.reuse, R96, R132 ;  /* 0x00000060145c723c */ /* 0x040ff00000041884 */
[----:B------:R-:W-:Y:S08]  /*3d50*/  HMMA.16816.F32.BF16 R88, R20, R98, R88 ;  /* 0x000000621458723c */ /* 0x000ff00000041858 */
[C---:B------:R-:W-:Y:S08]  /*3d60*/  HMMA.16816.F32.BF16 R96, R8.reuse, R54, R128 ;  /* 0x000000360860723c */ /* 0x040ff00000041880 */
[C---:B--2---:R-:W-:Y:S08]  /*3d70*/  HMMA.16816.F32.BF16 R120, R8.reuse, R48, R120 ;  /* 0x000000300878723c */ /* 0x044ff00000041878 */
[C---:B------:R-:W-:Y:S08]  /*3d80*/  HMMA.16816.F32.BF16 R116, R8.reuse, R50, R116 ;  /* 0x000000320874723c */ /* 0x040ff00000041874 */
[C---:B---3--:R-:W-:Y:S08]  /*3d90*/  HMMA.16816.F32.BF16 R112, R8.reuse, R44, R112 ;  /* 0x0000002c0870723c */ /* 0x048ff00000041870 */
[C---:B------:R-:W-:Y:S08]  /*3da0*/  HMMA.16816.F32.BF16 R108, R8.reuse, R46, R124 ;  /* 0x0000002e086c723c */ /* 0x040ff0000004187c */
[C---:B-----5:R-:W-:Y:S08]  /*3db0*/  HMMA.16816.F32.BF16 R104, R8.reuse, R40, R104 ;  /* 0x000000280868723c */ /* 0x060ff00000041868 */
[----:B------:R-:W-:Y:S08]  /*3dc0*/  HMMA.16816.F32.BF16 R64, R8, R42, R64 ;  /* 0x0000002a0840723c */ /* 0x000ff00000041840 */
        /* <DEDUP_REMOVED lines=13> */
[----:B------:R-:W-:-:S02]  /*3ea0*/  IMAD.U32 R4, RZ, RZ, UR21 ;  /* 0x00000015ff047e24 */ /* 0x000fc4000f8e00ff */
[C---:B------:R-:W-:Y:S02]  /*3eb0*/  VIADD R7, R0.reuse, 0x9 ;  /* 0x0000000900077836 */ /* 0x040fe40000000000 */
[----:B------:R-:W-:Y:S01]  /*3ec0*/  VIADD R5, R0, 0x11 ;  /* 0x0000001100057836 */ /* 0x000fe20000000000 */
[----:B------:R-:W-:Y:S01]  /*3ed0*/  IADD3 R19, PT, PT, R2, 0x1, R4 ;  /* 0x0000000102137810 */ /* 0x000fe20007ffe004 */
[----:B------:R-:W-:Y:S01]  /*3ee0*/  VIADD R2, R245, 0x48 ;  /* 0x00000048f5027836 */ /* 0x000fe20000000000 */
[----:B------:R-:W-:Y:S01]  /*3ef0*/  HMMA.16816.F32.BF16 R44, R12, R46, R80 ;  /* 0x0000002e0c2c723c */ /* 0x000fe20000041850 */
[C---:B------:R-:W-:Y:S01]  /*3f00*/  VIADD R6, R0.reuse, 0x10 ;  /* 0x0000001000067836 */ /* 0x040fe20000000000 */
[----:B------:R-:W-:Y:S01]  /*3f10*/  VIMNMX R247, PT, PT, R19, UR25, PT ;  /* 0x0000001913f77c48 */ /* 0x000fe2000bfe0100 */
[----:B------:R-:W-:Y:S01]  /*3f20*/  VIADD R4, R0, 0x18 ;  /* 0x0000001800047836 */ /* 0x000fe20000000000 */
[----:B------:R-:W-:Y:S01]  /*3f30*/  BAR.SYNC.DEFER_BLOCKING 0x0 ;  /* 0x0000000000007b1d */ /* 0x000fe20000010000 */
[----:B------:R-:W-:-:S03]  /*3f40*/  ISETP.GT.AND P3, PT, R2, R0, PT ;  /* 0x000000000200720c */ /* 0x000fc60003f64270 */
[----:B------:R-:W-:Y:S01]  /*3f50*/  HMMA.16816.F32.BF16 R68, R12, R40, R92 ;  /* 0x000000280c44723c */ /* 0x000fe2000004185c */
[----:B------:R-:W-:-:S07]  /*3f60*/  FSEL R41, R74, -INF , !P3 ;  /* 0xff8000004a297808 */ /* 0x000fce0005800000 */
[----:B------:R-:W-:Y:S08]  /*3f70*/  HMMA.16816.F32.BF16 R88, R12, R42, R88 ;  /* 0x0000002a0c58723c */ /* 0x000ff00000041858 */
[----:B------:R-:W-:Y:S01]  /*3f80*/  HMMA.16816.F32.BF16 R12, R24, R28, R20 ;  /* 0x0000001c180c723c */ /* 0x000fe20000041814 */
[C---:B------:R-:W-:Y:S02]  /*3f90*/  VIADD R20, R245.reuse, 0x40 ;  /* 0x00000040f5147836 */ /* 0x040fe40000000000 */
[----:B------:R-:W-:-:S03]  /*3fa0*/  VIADD R21, R245, 0x8 ;  /* 0x00000008f5157836 */ /* 0x000fc60000000000 */
[----:B------:R-:W-:Y:S02]  /*3fb0*/  ISETP.GT.AND P5, PT, R20, R0, PT ;  /* 0x000000001400720c */ /* 0x000fe40003fa4270 */
[----:B------:R-:W-:Y:S02]  /*3fc0*/  HMMA.16816.F32.BF16 R56, R24, R30, R48 ;  /* 0x0000001e1838723c */ /* 0x000fe40000041830 */
[----:B------:R-:W-:-:S06]  /*3fd0*/  FSEL R42, R72, -INF , !P5 ;  /* 0xff800000482a7808 */ /* 0x000fcc0006800000 */
[C---:B------:R-:W-:Y:S01]  /*3fe0*/  HMMA.16816.F32.BF16 R28, R24.reuse, R36, R8 ;  /* 0x00000024181c723c */ /* 0x040fe20000041808 */
[C---:B------:R-:W-:Y:S02]  /*3ff0*/  VIADD R9, R0.reuse, 0x1 ;  /* 0x0000000100097836 */ /* 0x040fe40000000000 */
[C---:B------:R-:W-:Y:S02]  /*4000*/  VIADD R8, R0.reuse, 0x8 ;  /* 0x0000000800087836 */ /* 0x040fe40000000000 */
[----:B------:R-:W-:Y:S01]  /*4010*/  VIADD R11, R0, 0x20 ;  /* 0x00000020000b7836 */ /* 0x000fe20000000000 */
[----:B------:R-:W-:Y:S01]  /*4020*/  ISETP.GT.AND P0, PT, R2, R9, PT ;  /* 0x000000090200720c */ /* 0x000fe20003f04270 */
[----:B------:R-:W-:Y:S01]  /*4030*/  VIADD R10, R0, 0x21 ;  /* 0x00000021000a7836 */ /* 0x000fe20000000000 */
[----:B------:R-:W-:Y:S01]  /*4040*/  HMMA.16816.F32.BF16 R60, R24, R32, R60 ;  /* 0x00000020183c723c */ /* 0x000fe2000004183c */
[----:B------:R-:W-:Y:S02]  /*4050*/  ISETP.GT.AND P3, PT, R2, R8, PT ;  /* 0x000000080200720c */ /* 0x000fe40003f64270 */
[----:B------:R-:W-:-:S02]  /*4060*/  FSEL R51, R75, -INF , !P0 ;  /* 0xff8000004b337808 */ /* 0x000fc40004000000 */
[----:B------:R-:W-:Y:S02]  /*4070*/  ISETP.GT.AND P0, PT, R2, R7, PT ;  /* 0x000000070200720c */ /* 0x000fe40003f04270 */
[----:B------:R-:W-:Y:S01]  /*4080*/  ISETP.GT.AND P5, PT, R20, R8, PT ;  /* 0x000000081400720c */ /* 0x000fe20003fa4270 */
[C---:B------:R-:W-:Y:S01]  /*4090*/  HMMA.16816.F32.BF16 R52, R24.reuse, R34, R52 ;  /* 0x000000221834723c */ /* 0x040fe20000041834 */
[----:B------:R-:W-:Y:S02]  /*40a0*/  FSEL R67, R79, -INF , !P0 ;  /* 0xff8000004f437808 */ /* 0x000fe40004000000 */
[C---:B------:R-:W-:Y:S02]  /*40b0*/  ISETP.GT.AND P0, PT, R21.reuse, R9, PT ;  /* 0x000000091500720c */ /* 0x040fe40003f04270 */
[----:B------:R-:W-:Y:S02]  /*40c0*/  FSEL R66, R78, -INF , !P3 ;  /* 0xff8000004e427808 */ /* 0x000fe40005800000 */
[----:B------:R-:W-:Y:S01]  /*40d0*/  ISETP.GT.AND P3, PT, R21, R0, PT ;  /* 0x000000001500720c */ /* 0x000fe20003f64270 */
[----:B------:R-:W-:Y:S01]  /*40e0*/  HMMA.16816.F32.BF16 R36, R24, R38, R44 ;  /* 0x000000261824723c */ /* 0x000fe2000004182c */
[----:B------:R-:W-:-:S02]  /*40f0*/  FSEL R65, R76, -INF , !P5 ;  /* 0xff8000004c417808 */ /* 0x000fc40006800000 */
[----:B------:R-:W-:Y:S02]  /*4100*/  FSEL R50, R63, -INF , !P0 ;  /* 0xff8000003f327808 */ /* 0x000fe40004000000 */
[----:B------:R-:W-:Y:S02]  /*4110*/  ISETP.GT.AND P0, PT, R21, R7, PT ;  /* 0x000000071500720c */ /* 0x000fe40003f04270 */
[----:B------:R-:W-:Y:S01]  /*4120*/  ISETP.GT.AND P5, PT, R245, R0, PT ;  /* 0x00000000f500720c */ /* 0x000fe20003fa4270 */
[----:B------:R-:W-:Y:S01]  /*4130*/  HMMA.16816.F32.BF16 R32, R24, R100, R68 ;  /* 0x000000641820723c */ /* 0x000fe20000041844 */
[----:B------:R-:W-:Y:S02]  /*4140*/  ISETP.GT.AND P4, PT, R20, R9, PT ;  /* 0x000000091400720c */ /* 0x000fe40003f84270 */
[----:B------:R-:W-:Y:S02]  /*4150*/  FSEL R55, R55, -INF , !P0 ;  /* 0xff80000037377808 */ /* 0x000fe40004000000 */
[----:B------:R-:W-:-:S02]  /*4160*/  FSEL R43, R62, -INF , !P3 ;  /* 0xff8000003e2b7808 */ /* 0x000fc40005800000 */
[C---:B------:R-:W-:Y:S01]  /*4170*/  ISETP.GT.AND P0, PT, R21.reuse, R5, PT ;  /* 0x000000051500720c */ /* 0x040fe20003f04270 */
[----:B------:R-:W-:Y:S01]  /*4180*/  HMMA.16816.F32.BF16 R24, R24, R102, R88 ;  /* 0x000000661818723c */ /* 0x000fe20000041858 */
[-C--:B------:R-:W-:Y:S02]  /*4190*/  ISETP.GT.AND P3, PT, R21, R8.reuse, PT ;  /* 0x000000081500720c */ /* 0x080fe40003f64270 */
[----:B------:R-:W-:Y:S02]  /*41a0*/  FSEL R40, R60, -INF , !P5 ;  /* 0xff8000003c287808 */ /* 0x000fe40006800000 */
[----:B------:R-:W-:Y:S02]  /*41b0*/  FSEL R64, R73, -INF , !P4 ;  /* 0xff80000049407808 */ /* 0x000fe40006000000 */
[----:B------:R-:W-:Y:S02]  /*41c0*/  ISETP.GT.AND P5, PT, R245, R8, PT ;  /* 0x00000008f500720c */ /* 0x000fe40003fa4270 */
[----:B------:R-:W-:Y:S01]  /*41d0*/  FSEL R62, R15, -INF , !P0 ;  /* 0xff8000000f3e7808 */ /* 0x000fe20004000000 */
[----:B------:R-:W-:Y:S01]  /*41e0*/  VIADD R15, R0, 0x28 ;  /* 0x00000028000f7836 */ /* 0x000fe20000000000 */
[----:B------:R-:W-:-:S02]  /*41f0*/  ISETP.GT.AND P4, PT, R20, R7, PT ;  /* 0x000000071400720c */ /* 0x000fc40003f84270 */
[----:B------:R-:W-:Y:S02]  /*4200*/  FSEL R49, R54, -INF , !P3 ;  /* 0xff80000036317808 */ /* 0x000fe40005800000 */
[-C--:B------:R-:W-:Y:S02]  /*4210*/  ISETP.GT.AND P0, PT, R20, R6.reuse, PT ;  /* 0x000000061400720c */ /* 0x080fe40003f04270 */
[----:B------:R-:W-:Y:S02]  /*4220*/  ISETP.GT.AND P3, PT, R21, R6, PT ;  /* 0x000000061500720c */ /* 0x000fe40003f64270 */
[----:B------:R-:W-:Y:S02]  /*4230*/  FSEL R47, R52, -INF , !P5 ;  /* 0xff800000342f7808 */ /* 0x000fe40006800000 */
[----:B------:R-:W-:Y:S02]  /*4240*/  FSEL R69, R77, -INF , !P4 ;  /* 0xff8000004d457808 */ /* 0x000fe40006000000 */
[----:B------:R-:W-:-:S02]  /*4250*/  FSEL R52, R120, -INF , !P0 ;  /* 0xff80000078347808 */ /* 0x000fc40004000000 */
[----:B------:R-:W-:Y:S02]  /*4260*/  ISETP.GT.AND P4, PT, R245, R9, PT ;  /* 0x00000009f500720c */ /* 0x000fe40003f84270 */
[----:B------:R-:W-:Y:S01]  /*4270*/  FSEL R60, R14, -INF , !P3 ;  /* 0xff8000000e3c7808 */ /* 0x000fe20005800000 */
[----:B------:R-:W-:Y:S01]  /*4280*/  VIADD R14, R0, 0x30 ;  /* 0x00000030000e7836 */ /* 0x000fe20000000000 */
[C---:B------:R-:W-:Y:S02]  /*4290*/  ISETP.GT.AND P0, PT, R20.reuse, R3, PT ;  /* 0x000000031400720c */ /* 0x040fe40003f04270 */
[----:B------:R-:W-:Y:S02]  /*42a0*/  ISETP.GT.AND P3, PT, R20, R5, PT ;  /* 0x000000051400720c */ /* 0x000fe40003f64270 */
[----:B------:R-:W-:Y:S02]  /*42b0*/  FSEL R48, R61, -INF , !P4 ;  /* 0xff8000003d307808 */ /* 0x000fe40006000000 */
[----:B------:R-:W-:-:S02]  /*42c0*/  FSEL R81, R117, -INF , !P0 ;  /* 0xff80000075517808 */ /* 0x000fc40004000000 */
[----:B------:R-:W-:Y:S02]  /*42d0*/  FSEL R61, R121, -INF , !P3 ;  /* 0xff800000793d7808 */ /* 0x000fe40005800000 */
[C---:B------:R-:W-:Y:S02]  /*42e0*/  ISETP.GT.AND P0, PT, R21.reuse, R11, PT ;  /* 0x0000000b1500720c */ /* 0x040fe40003f04270 */
[----:B------:R-:W-:Y:S02]  /*42f0*/  ISETP.GT.AND P3, PT, R21, R4, PT ;  /* 0x000000041500720c */ /* 0x000fe40003f64270 */
[----:B------:R-:W-:Y:S02]  /*4300*/  ISETP.GT.AND P5, PT, R245, R6, PT ;  /* 0x00000006f500720c */ /* 0x000fe40003fa4270 */
[----:B------:R-:W-:Y:S02]  /*4310*/  FSEL R68, R30, -INF , !P0 ;  /* 0xff8000001e447808 */ /* 0x000fe40004000000 */
[----:B------:R-:W-:-:S02]  /*4320*/  FSEL R58, R58, -INF , !P3 ;  /* 0xff8000003a3a7808 */ /* 0x000fc40005800000 */
[-C--:B------:R-:W-:Y:S02]  /*4330*/  ISETP.GT.AND P0, PT, R20, R10.reuse, PT ;  /* 0x0000000a1400720c */ /* 0x080fe40003f04270 */
[----:B------:R-:W-:Y:S02]  /*4340*/  ISETP.GT.AND P4, PT, R245, R7, PT ;  /* 0x00000007f500720c */ /* 0x000fe40003f84270 */
[----:B------:R-:W-:Y:S02]  /*4350*/  ISETP.GT.AND P3, PT, R21, R10, PT ;  /* 0x0000000a1500720c */ /* 0x000fe40003f64270 */
[----:B------:R-:W-:Y:S01]  /*4360*/  FSEL R45, R12, -INF , !P5 ;  /* 0xff8000000c2d7808 */ /* 0x000fe20006800000 */
[----:B------:R-:W-:Y:S01]  /*4370*/  VIADD R12, R0, 0x29 ;  /* 0x00000029000c7836 */ /* 0x000fe20000000000 */
[----:B------:R-:W-:Y:S02]  /*4380*/  ISETP.GT.AND P5, PT, R20, R4, PT ;  /* 0x000000041400720c */ /* 0x000fe40003fa4270 */
[----:B------:R-:W-:-:S02]  /*4390*/  FSEL R82, R113, -INF , !P0 ;  /* 0xff80000071527808 */ /* 0x000fc40004000000 */
[----:B------:R-:W-:Y:S02]  /*43a0*/  FSEL R46, R53, -INF , !P4 ;  /* 0xff800000352e7808 */ /* 0x000fe40006000000 */
[----:B------:R-:W-:Y:S02]  /*43b0*/  FSEL R63, R31, -INF , !P3 ;  /* 0xff8000001f3f7808 */ /* 0x000fe40005800000 */
[----:B------:R-:W-:Y:S02]  /*43c0*/  ISETP.GT.AND P0, PT, R21, R15, PT ;  /* 0x0000000f1500720c */ /* 0x000fe40003f04270 */
[----:B------:R-:W-:Y:S02]  /*43d0*/  ISETP.GT.AND P4, PT, R245, R5, PT ;  /* 0x00000005f500720c */ /* 0x000fe40003f84270 */
[----:B------:R-:W-:Y:S02]  /*43e0*/  ISETP.GT.AND P3, PT, R20, R15, PT ;  /* 0x0000000f1400720c */ /* 0x000fe40003f64270 */
[----:B------:R-:W-:-:S02]  /*43f0*/  FSEL R72, R116, -INF , !P5 ;  /* 0xff80000074487808 */ /* 0x000fc40006800000 */
[----:B------:R-:W-:Y:S02]  /*4400*/  ISETP.GT.AND P5, PT, R21, R3, PT ;  /* 0x000000031500720c */ /* 0x000fe40003fa4270 */
[----:B------:R-:W-:Y:S02]  /*4410*/  FSEL R71, R38, -INF , !P0 ;  /* 0xff80000026477808 */ /* 0x000fe40004000000 */
[----:B------:R-:W-:Y:S01]  /*4420*/  FSEL R44, R13, -INF , !P4 ;  /* 0xff8000000d2c7808 */ /* 0x000fe20006000000 */
[----:B------:R-:W-:Y:S01]  /*4430*/  VIADD R13, R0, 0x31 ;  /* 0x00000031000d7836 */ /* 0x000fe20000000000 */
[----:B------:R-:W-:Y:S02]  /*4440*/  FSEL R83, R108, -INF , !P3 ;  /* 0xff8000006c537808 */ /* 0x000fe40005800000 */
[C---:B------:R-:W-:Y:S02]  /*4450*/  ISETP.GT.AND P0, PT, R21.reuse, R14, PT ;  /* 0x0000000e1500720c */ /* 0x040fe40003f04270 */
[----:B------:R-:W-:-:S02]  /*4460*/  ISETP.GT.AND P3, PT, R21, R12, PT ;  /* 0x0000000c1500720c */ /* 0x000fc40003f64270 */
[----:B------:R-:W-:Y:S02]  /*4470*/  FSEL R59, R59, -INF , !P5 ;  /* 0xff8000003b3b7808 */ /* 0x000fe40006800000 */
[----:B------:R-:W-:Y:S02]  /*4480*/  ISETP.GT.AND P5, PT, R20, R11, PT ;  /* 0x0000000b1400720c */ /* 0x000fe40003fa4270 */
[----:B------:R-:W-:Y:S02]  /*4490*/  FSEL R54, R34, -INF , !P0 ;  /* 0xff80000022367808 */ /* 0x000fe40004000000 */
[----:B------:R-:W-:Y:S02]  /*44a0*/  FSEL R70, R39, -INF , !P3 ;  /* 0xff80000027467808 */ /* 0x000fe40005800000 */
[----:B------:R-:W-:Y:S02]  /*44b0*/  ISETP.GT.AND P0, PT, R20, R14, PT ;  /* 0x0000000e1400720c */ /* 0x000fe40003f04270 */
[----:B------:R-:W-:-:S02]  /*44c0*/  ISETP.GT.AND P3, PT, R21, R13, PT ;  /* 0x0000000d1500720c */ /* 0x000fc40003f64270 */
[----:B------:R-:W-:Y:S02]  /*44d0*/  FSEL R80, R112, -INF , !P5 ;  /* 0xff80000070507808 */ /* 0x000fe40006800000 */
[----:B------:R-:W-:Y:S02]  /*44e0*/  ISETP.GT.AND P4, PT, R245, R4, PT ;  /* 0x00000004f500720c */ /* 0x000fe40003f84270 */
[----:B------:R-:W-:Y:S02]  /*44f0*/  ISETP.GT.AND P5, PT, R20, R12, PT ;  /* 0x0000000c1400720c */ /* 0x000fe40003fa4270 */
[----:B------:R-:W-:Y:S02]  /*4500*/  FSEL R78, R96, -INF , !P0 ;  /* 0xff800000604e7808 */ /* 0x000fe40004000000 */
[----:B------:R-:W-:Y:S02]  /*4510*/  FSEL R53, R35, -INF , !P3 ;  /* 0xff80000023357808 */ /* 0x000fe40005800000 */
[----:B------:R-:W-:-:S02]  /*4520*/  ISETP.GT.AND P0, PT, R245, R11, PT ;  /* 0x0000000bf500720c */ /* 0x000fc40003f04270 */
[----:B------:R-:W-:Y:S02]  /*4530*/  ISETP.GT.AND P3, PT, R20, R13, PT ;  /* 0x0000000d1400720c */ /* 0x000fe40003f64270 */
[----:B------:R-:W-:Y:S02]  /*4540*/  FSEL R92, R109, -INF , !P5 ;  /* 0xff8000006d5c7808 */ /* 0x000fe40006800000 */
[----:B------:R-:W-:Y:S02]  /*4550*/  FSEL R30, R56, -INF , !P4 ;  /* 0xff800000381e7808 */ /* 0x000fe40006000000 */
[C---:B------:R-:W-:Y:S02]  /*4560*/  ISETP.GT.AND P5, PT, R21.reuse, R16, PT ;  /* 0x000000101500720c */ /* 0x040fe40003fa4270 */
[----:B------:R-:W-:Y:S01]  /*4570*/  ISETP.GT.AND P4, PT, R21, R17, PT ;  /* 0x000000111500720c */ /* 0x000fe20003f84270 */
[----:B------:R-:W-:Y:S01]  /*4580*/  IMAD.U32 R21, RZ, RZ, UR25 ;  /* 0x00000019ff157e24 */ /* 0x000fe2000f8e00ff */
[----:B------:R-:W-:-:S02]  /*4590*/  FSEL R28, R28, -INF , !P0 ;  /* 0xff8000001c1c7808 */ /* 0x000fc40004000000 */
[----:B------:R-:W-:Y:S02]  /*45a0*/  FSEL R79, R97, -INF , !P3 ;  /* 0xff800000614f7808 */ /* 0x000fe40005800000 */
[C---:B------:R-:W-:Y:S02]  /*45b0*/  ISETP.GT.AND P0, PT, R20.reuse, R17, PT ;  /* 0x000000111400720c */ /* 0x040fe40003f04270 */
[----:B------:R-:W-:Y:S02]  /*45c0*/  ISETP.GT.AND P3, PT, R20, R16, PT ;  /* 0x000000101400720c */ /* 0x000fe40003f64270 */
[----:B------:R-:W-:Y:S02]  /*45d0*/  FSEL R77, R125, -INF , !P0 ;  /* 0xff8000007d4d7808 */ /* 0x000fe40004000000 */
[----:B------:R-:W-:Y:S02]  /*45e0*/  VIADDMNMX R249, R19, 0x8, R21, PT ;  /* 0x0000000813f97846 */ /* 0x000fe40003800115 */
[----:B------:R-:W-:-:S02]  /*45f0*/  FSEL R74, R124, -INF , !P3 ;  /* 0xff8000007c4a7808 */ /* 0x000fc40005800000 */
[----:B------:R-:W-:Y:S02]  /*4600*/  ISETP.GT.AND P0, PT, R245, R12, PT ;  /* 0x0000000cf500720c */ /* 0x000fe40003f04270 */
[----:B------:R-:W-:Y:S02]  /*4610*/  FSEL R22, R57, -INF , !P6 ;  /* 0xff80000039167808 */ /* 0x000fe40007000000 */
[C---:B------:R-:W-:Y:S02]  /*4620*/  ISETP.GT.AND P3, PT, R245.reuse, R15, PT ;  /* 0x0000000ff500720c */ /* 0x040fe40003f64270 */
[----:B------:R-:W-:Y:S02]  /*4630*/  ISETP.GT.AND P6, PT, R245, R10, PT ;  /* 0x0000000af500720c */ /* 0x000fe40003fc4270 */
[C-C-:B------:R-:W-:Y:S02]  /*4640*/  VIADDMNMX R246, R19.reuse, 0x40, R21.reuse, PT ;  /* 0x0000004013f67846 */ /* 0x140fe40003800115 */
[----:B------:R-:W-:-:S02]  /*4650*/  VIADDMNMX R248, R19, 0x48, R21, PT ;  /* 0x0000004813f87846 */ /* 0x000fc40003800115 */
[----:B------:R-:W-:Y:S02]  /*4660*/  FSEL R38, R27, -INF , !P4 ;  /* 0xff8000001b267808 */ /* 0x000fe40006000000 */
[----:B------:R-:W-:Y:S02]  /*4670*/  ISETP.GE.AND P4, PT, R0, R249, PT ;  /* 0x000000f90000720c */ /* 0x000fe40003f86270 */
[----:B------:R-:W-:Y:S02]  /*4680*/  FSEL R19, R37, -INF , !P0 ;  /* 0xff80000025137808 */ /* 0x000fe40004000000 */
[----:B------:R-:W-:Y:S02]  /*4690*/  FSEL R39, R26, -INF , !P5 ;  /* 0xff8000001a277808 */ /* 0x000fe40006800000 */
[----:B------:R-:W-:Y:S02]  /*46a0*/  FSEL R20, R36, -INF , !P3 ;  /* 0xff80000024147808 */ /* 0x000fe40005800000 */
[----:B------:R-:W-:-:S02]  /*46b0*/  ISETP.GT.AND P0, PT, R245, R14, PT ;  /* 0x0000000ef500720c */ /* 0x000fc40003f04270 */
[----:B------:R-:W-:Y:S02]  /*46c0*/  FSEL R23, R29, -INF , !P6 ;  /* 0xff8000001d177808 */ /* 0x000fe40007000000 */
[C---:B------:R-:W-:Y:S02]  /*46d0*/  ISETP.GE.AND P5, PT, R0.reuse, R246, PT ;  /* 0x000000f60000720c */ /* 0x040fe40003fa6270 */
[C---:B------:R-:W-:Y:S02]  /*46e0*/  ISETP.GE.AND P3, PT, R0.reuse, R248, PT ;  /* 0x000000f80000720c */ /* 0x040fe40003f66270 */
[----:B------:R-:W-:Y:S02]  /*46f0*/  ISETP.GE.AND P6, PT, R0, R247, PT ;  /* 0x000000f70000720c */ /* 0x000fe40003fc6270 */
[----:B------:R-:W-:Y:S02]  /*4700*/  FSEL R43, R43, -INF , !P4 ;  /* 0xff8000002b2b7808 */ /* 0x000fe40006000000 */
[----:B------:R-:W-:-:S02]  /*4710*/  ISETP.GT.AND P4, PT, R245, R13, PT ;  /* 0x0000000df500720c */ /* 0x000fc40003f84270 */
[----:B------:R-:W-:Y:S02]  /*4720*/  FSEL R21, R32, -INF , !P0 ;  /* 0xff80000020157808 */ /* 0x000fe40004000000 */
[----:B------:R-:W-:Y:S02]  /*4730*/  FSEL R42, R42, -INF , !P5 ;  /* 0xff8000002a2a7808 */ /* 0x000fe40006800000 */
[----:B------:R-:W-:Y:S02]  /*4740*/  FSEL R36, R41, -INF , !P3 ;  /* 0xff80000029247808 */ /* 0x000fe40005800000 */
[C---:B------:R-:W-:Y:S02]  /*4750*/  ISETP.GE.AND P0, PT, R9.reuse, R248, PT ;  /* 0x000000f80900720c */ /* 0x040fe40003f06270 */
[----:B------:R-:W-:Y:S02]  /*4760*/  FSEL R26, R40, -INF , !P6 ;  /* 0xff800000281a7808 */ /* 0x000fe40007000000 */
[----:B------:R-:W-:-:S02]  /*4770*/  ISETP.GE.AND P5, PT, R9, R249, PT ;  /* 0x000000f90900720c */ /* 0x000fc40003fa6270 */
[C---:B------:R-:W-:Y:S02]  /*4780*/  ISETP.GE.AND P3, PT, R9.reuse, R246, PT ;  /* 0x000000f60900720c */ /* 0x040fe40003f66270 */
[----:B------:R-:W-:Y:S02]  /*4790*/  ISETP.GE.AND P6, PT, R9, R247, PT ;  /* 0x000000f70900720c */ /* 0x000fe40003fc6270 */
[----:B------:R-:W-:Y:S02]  /*47a0*/  FSEL R0, R33, -INF , !P4 ;  /* 0xff80000021007808 */ /* 0x000fe40006000000 */
[----:B------:R-:W-:Y:S02]  /*47b0*/  ISETP.GT.AND P4, PT, R245, R16, PT ;  /* 0x00000010f500720c */ /* 0x000fe40003f84270 */
[----:B------:R-:W-:Y:S02]  /*47c0*/  FSEL R51, R51, -INF , !P0 ;  /* 0xff80000033337808 */ /* 0x000fe40004000000 */
[----:B------:R-:W-:-:S02]  /*47d0*/  FSEL R50, R50, -INF , !P5 ;  /* 0xff80000032327808 */ /* 0x000fc40006800000 */
[----:B------:R-:W-:Y:S02]  /*47e0*/  FSEL R64, R64, -INF , !P3 ;  /* 0xff80000040407808 */ /* 0x000fe40005800000 */
[----:B------:R-:W-:Y:S02]  /*47f0*/  ISETP.GE.AND P0, PT, R8, R246, PT ;  /* 0x000000f60800720c */ /* 0x000fe40003f06270 */
[----:B------:R-:W-:Y:S02]  /*4800*/  FSEL R27, R48, -INF , !P6 ;  /* 0xff800000301b7808 */ /* 0x000fe40007000000 */
[----:B------:R-:W-:Y:S02]  /*4810*/  ISETP.GT.AND P5, PT, R245, R17, PT ;  /* 0x00000011f500720c */ /* 0x000fe40003fa4270 */
[C---:B------:R-:W-:Y:S02]  /*4820*/  ISETP.GE.AND P3, PT, R8.reuse, R249, PT ;  /* 0x000000f90800720c */ /* 0x040fe40003f66270 */
[----:B------:R-:W-:-:S02]  /*4830*/  ISETP.GE.AND P6, PT, R8, R247, PT ;  /* 0x000000f70800720c */ /* 0x000fc40003fc6270 */
[----:B------:R-:W-:Y:S02]  /*4840*/  FSEL R9, R24, -INF , !P4 ;  /* 0xff80000018097808 */ /* 0x000fe40006000000 */
[----:B------:R-:W-:Y:S02]  /*4850*/  ISETP.GE.AND P4, PT, R8, R248, PT ;  /* 0x000000f80800720c */ /* 0x000fe40003f86270 */
[----:B------:R-:W-:Y:S02]  /*4860*/  FSEL R65, R65, -INF , !P0 ;  /* 0xff80000041417808 */ /* 0x000fe40004000000 */
[----:B------:R-:W-:Y:S02]  /*4870*/  FSEL R8, R25, -INF , !P5 ;  /* 0xff80000019087808 */ /* 0x000fe40006800000 */
[----:B------:R-:W-:Y:S02]  /*4880*/  FSEL R49, R49, -INF , !P3 ;  /* 0xff80000031317808 */ /* 0x000fe40005800000 */
[----:B------:R-:W-:-:S02]  /*4890*/  ISETP.GE.AND P0, PT, R4, R247, PT ;  /* 0x000000f70400720c */ /* 0x000fc40003f06270 */
[----:B------:R-:W-:Y:S02]  /*48a0*/  FSEL R29, R47, -INF , !P6 ;  /* 0xff8000002f1d7808 */ /* 0x000fe40007000000 */
[-C--:B------:R-:W-:Y:S02]  /*48b0*/  ISETP.GE.AND P5, PT, R7, R247.reuse, PT ;  /* 0x000000f70700720c */ /* 0x080fe40003fa6270 */
[-C--:B------:R-:W-:Y:S02]  /*48c0*/  ISETP.GE.AND P3, PT, R6, R247.reuse, PT ;  /* 0x000000f70600720c */ /* 0x080fe40003f66270 */
[----:B------:R-:W-:Y:S02]  /*48d0*/  FSEL R33, R30, -INF , !P0 ;  /* 0xff8000001e217808 */ /* 0x000fe40004000000 */
[----:B------:R-:W-:Y:S02]  /*48e0*/  ISETP.GE.AND P6, PT, R5, R247, PT ;  /* 0x000000f70500720c */ /* 0x000fe40003fc6270 */
[----:B------:R-:W-:-:S02]  /*48f0*/  FSEL R31, R46, -INF , !P5 ;  /* 0xff8000002e1f7808 */ /* 0x000fc40006800000 */
[----:B------:R-:W-:Y:S02]  /*4900*/  FSEL R32, R45, -INF , !P3 ;  /* 0xff8000002d207808 */ /* 0x000fe40005800000 */
[----:B------:R-:W-:Y:S02]  /*4910*/  ISETP.GE.AND P0, PT, R11, R247, PT ;  /* 0x000000f70b00720c */ /* 0x000fe40003f06270 */
[----:B------:R-:W-:Y:S02]  /*4920*/  FMNMX3.FTZ R135, R26, R27, R29, !PT ;  /* 0x0000001b1a877276 */ /* 0x000fe4000781001d */
[----:B------:R-:W-:Y:S02]  /*4930*/  ISETP.GE.AND P3, PT, R3, R247, PT ;  /* 0x000000f70300720c */ /* 0x000fe40003f66270 */
[----:B------:R-:W-:Y:S02]  /*4940*/  FSEL R44, R44, -INF , !P6 ;  /* 0xff8000002c2c7808 */ /* 0x000fe40007000000 */
[----:B------:R-:W-:-:S02]  /*4950*/  FSEL R48, R28, -INF , !P0 ;  /* 0xff8000001c307808 */ /* 0x000fc40004000000 */
[----:B------:R-:W-:Y:S02]  /*4960*/  FMNMX3.FTZ R135, R135, R31, R32, !PT ;  /* 0x0000001f87877276 */ /* 0x000fe40007810020 */
[----:B------:R-:W-:Y:S02]  /*4970*/  FSEL R34, R22, -INF , !P3 ;  /* 0xff80000016227808 */ /* 0x000fe40005800000 */
[-C--:B------:R-:W-:Y:S02]  /*4980*/  ISETP.GE.AND P0, PT, R15, R247.reuse, PT ;  /* 0x000000f70f00720c */ /* 0x080fe40003f06270 */
[----:B------:R-:W-:Y:S02]  /*4990*/  ISETP.GE.AND P3, PT, R10, R247, PT ;  /* 0x000000f70a00720c */ /* 0x000fe40003f66270 */
[----:B------:R-:W-:Y:S02]  /*49a0*/  FMNMX3.FTZ R135, R135, R44, R33, !PT ;  /* 0x0000002c87877276 */ /* 0x000fe40007810021 */
[----:B------:R-:W-:-:S02]  /*49b0*/  FSEL R76, R20, -INF , !P0 ;  /* 0xff800000144c7808 */ /* 0x000fc40004000000 */
[----:B------:R-:W-:Y:S02]  /*49c0*/  FSEL R73, R23, -INF , !P3 ;  /* 0xff80000017497808 */ /* 0x000fe40005800000 */
[-C--:B------:R-:W-:Y:S02]  /*49d0*/  ISETP.GE.AND P0, PT, R14, R247.reuse, PT ;  /* 0x000000f70e00720c */ /* 0x080fe40003f06270 */
[----:B------:R-:W-:Y:S02]  /*49e0*/  ISETP.GE.AND P3, PT, R12, R247, PT ;  /* 0x000000f70c00720c */ /* 0x000fe40003f66270 */
[----:B------:R-:W-:Y:S02]  /*49f0*/  FMNMX3.FTZ R135, R135, R34, R48, !PT ;  /* 0x0000002287877276 */ /* 0x000fe40007810030 */
[----:B------:R-:W-:Y:S02]  /*4a00*/  FSEL R89, R21, -INF , !P0 ;  /* 0xff80000015597808 */ /* 0x000fe40004000000 */
[----:B------:R-:W-:-:S02]  /*4a10*/  FSEL R75, R19, -INF , !P3 ;  /* 0xff800000134b7808 */ /* 0x000fc40005800000 */
[-C--:B------:R-:W-:Y:S02]  /*4a20*/  ISETP.GE.AND P0, PT, R16, R247.reuse, PT ;  /* 0x000000f71000720c */ /* 0x080fe40003f06270 */
[----:B------:R-:W-:Y:S02]  /*4a30*/  ISETP.GE.AND P3, PT, R13, R247, PT ;  /* 0x000000f70d00720c */ /* 0x000fe40003f66270 */
[----:B------:R-:W-:Y:S02]  /*4a40*/  FMNMX3.FTZ R135, R135, R73, R76, !PT ;  /* 0x0000004987877276 */ /* 0x000fe4000781004c */
[----:B------:R-:W-:Y:S02]  /*4a50*/  FSEL R87, R9, -INF , !P0 ;  /* 0xff80000009577808 */ /* 0x000fe40004000000 */
[----:B------:R-:W-:Y:S02]  /*4a60*/  FSEL R88, R0, -INF , !P3 ;  /* 0xff80000000587808 */ /* 0x000fe40005800000 */
[----:B------:R-:W-:-:S02]  /*4a70*/  ISETP.GE.AND P0, PT, R17, R247, PT ;  /* 0x000000f71100720c */ /* 0x000fc40003f06270 */
[----:B------:R-:W-:Y:S02]  /*4a80*/  FMNMX3.FTZ R135, R135, R75, R89, !PT ;  /* 0x0000004b87877276 */ /* 0x000fe40007810059 */
[----:B------:R-:W-:Y:S02]  /*4a90*/  FSEL R86, R8, -INF , !P0 ;  /* 0xff80000008567808 */ /* 0x000fe40004000000 */
[----:B------:R-:W-:Y:S02]  /*4aa0*/  FMNMX3.FTZ R135, R135, R88, R87, !PT ;  /* 0x0000005887877276 */ /* 0x000fe40007810057 */
[C---:B------:R-:W-:Y:S02]  /*4ab0*/  ISETP.GE.AND P6, PT, R7.reuse, R249, PT ;  /* 0x000000f90700720c */ /* 0x040fe40003fc6270 */
[C---:B------:R-:W-:Y:S02]  /*4ac0*/  ISETP.GE.AND P5, PT, R7.reuse, R246, PT ;  /* 0x000000f60700720c */ /* 0x040fe40003fa6270 */
[----:B------:R-:W-:-:S02]  /*4ad0*/  ISETP.GE.AND P3, PT, R7, R248, PT ;  /* 0x000000f80700720c */ /* 0x000fc40003f66270 */
[----:B------:R-:W-:Y:S01]  /*4ae0*/  FMNMX.FTZ R135, R86, R135, !PT ;  /* 0x0000008756877209 */ /* 0x000fe20007810000 */
[----:B------:R-:W-:Y:S10]  /*4af0*/  BRA.U !UP0, `(.L_x_547) ;  /* 0x00000001089c7547 */ /* 0x000ff4000b800000 */
[----:B------:R-:W-:-:S04]  /*4b00*/  UIADD3 UR20, UPT, UPT, UR19, -0x2, URZ ;  /* 0xfffffffe13147890 */ /* 0x000fc8000fffe0ff */
        /* <DEDUP_REMOVED lines=10> */
[----:B------:R-:W-:Y:S01]  /*4bb0*/  UIADD3.X UR20, UPT, UPT, UR37, UR20, URZ, UP0, !UPT ;  /* 0x0000001425147290 */ /* 0x000fe200087fe4ff */
[----:B------:R-:W-:Y:S01]  /*4bc0*/  IMAD.U32 R7, RZ, RZ, UR23 ;  /* 0x00000017ff077e24 */ /* 0x000fe2000f8e00ff */
[----:B------:R-:W-:-:S02]  /*4bd0*/  ULEA UR25, UP0, UR12, UR25, 0x5 ;  /* 0x000000190c197291 */ /* 0x000fc4000f8028ff */
[----:B------:R-:W-:Y:S01]  /*4be0*/  UIADD3.X UR21, UPT, UPT, UR37, UR20, URZ, UP1, !UPT ;  /* 0x0000001425157290 */ /* 0x000fe20008ffe4ff */
[-C--:B------:R-:W-:Y:S02]  /*4bf0*/  LEA.HI.X R25, R8, R156.reuse, R0, 0x1, P0 ;  /* 0x0000009c08197211 */ /* 0x080fe400000f0c00 */
[CC--:B------:R-:W-:Y:S02]  /*4c00*/  LEA R22, P0, R9.reuse, R159.reuse, 0x1 ;  /* 0x0000009f09167211 */ /* 0x0c0fe400078008ff */
[----:B------:R-:W-:Y:S01]  /*4c10*/  MOV R0, UR20 ;  /* 0x0000001400007c02 */ /* 0x000fe20008000f00 */
[----:B------:R-:W-:Y:S01]  /*4c20*/  ULEA.HI.X UR20, UR12, UR20, UR13, 0x5, UP0 ;  /* 0x000000140c147291 */ /* 0x000fe200080f2c0d */
[----:B------:R-:W-:Y:S01]  /*4c30*/  IMAD.U32 R8, RZ, RZ, UR21 ;  /* 0x00000015ff087e24 */ /* 0x000fe2000f8e00ff */
[----:B------:R-:W-:Y:S01]  /*4c40*/  @!PT LDS RZ, [RZ] ;  /* 0x00000000fffff984 */ /* 0x000fe20000000800 */
[----:B------:R-:W-:Y:S01]  /*4c50*/  @!PT LDS RZ, [RZ] ;  /* 0x00000000fffff984 */ /* 0x000fe20000000800 */
[----:B------:R-:W-:Y:S01]  /*4c60*/  @!PT LDS RZ, [RZ] ;  /* 0x00000000fffff984 */ /* 0x000fe20000000800 */
[----:B------:R1:W-:Y:S01]  /*4c70*/  LDGSTS.E.BYPASS.LTC128B.128 [R18+0x8000], desc[UR16][R24.64] ;  /* 0x0800000018127fae */ /* 0x0003e2000b981a10 */
[----:B------:R-:W-:Y:S02]  /*4c80*/  LEA.HI.X R23, R9, R156, R0, 0x1, P0 ;  /* 0x0000009c09177211 */ /* 0x000fe400000f0c00 */
        /* <DEDUP_REMOVED lines=14> */
.L_x_547:
[----:B------:R-:W2:Y:S01]  /*4d70*/  SHFL.BFLY PT, R7, R135, 0x2, 0x1f ;  /* 0x0c401f0087077f89 */ /* 0x000ea200000e0000 */
[----:B------:R-:W-:Y:S01]  /*4d80*/  ISETP.GE.AND P0, PT, R6, R249, PT ;  /* 0x000000f90600720c */ /* 0x000fe20003f06270 */
[----:B------:R-:W3:Y:S01]  /*4d90*/  LDCU UR20, c[0x0][0x45c] ;  /* 0x00008b80ff1477ac */ /* 0x000ee20008000800 */
[----:B------:R-:W-:Y:S02]  /*4da0*/  FSEL R35, R66, -INF , !P4 ;  /* 0xff80000042237808 */ /* 0x000fe40006000000 */
[----:B-1----:R-:W-:Y:S01]  /*4db0*/  FSEL R22, R60, -INF , !P0 ;  /* 0xff8000003c167808 */ /* 0x002fe20004000000 */
[----:B------:R-:W-:Y:S01]  /*4dc0*/  UISETP.GT.U32.AND UP0, UPT, UR29, UR14, UPT ;  /* 0x0000000e1d00728c */ /* 0x000fe2000bf04070 */
[----:B------:R-:W-:Y:S02]  /*4dd0*/  FSEL R19, R55, -INF , !P6 ;  /* 0xff80000037137808 */ /* 0x000fe40007000000 */
[----:B------:R-:W-:Y:S02]  /*4de0*/  ISETP.GE.AND P4, PT, R6, R246, PT ;  /* 0x000000f60600720c */ /* 0x000fe40003f86270 */
[----:B------:R-:W-:-:S02]  /*4df0*/  ISETP.GT.AND P0, PT, R2, R5, PT ;  /* 0x000000050200720c */ /* 0x000fc40003f04270 */
[----:B------:R-:W-:Y:S02]  /*4e00*/  ISETP.GT.AND P6, PT, R2, R6, PT ;  /* 0x000000060200720c */ /* 0x000fe40003fc4270 */
[----:B------:R-:W-:Y:S02]  /*4e10*/  FSEL R30, R69, -INF , !P5 ;  /* 0xff800000451e7808 */ /* 0x000fe40006800000 */
[----:B------:R-:W-:Y:S02]  /*4e20*/  ISETP.GE.AND P5, PT, R6, R248, PT ;  /* 0x000000f80600720c */ /* 0x000fe40003fa6270 */
[----:B------:R-:W-:Y:S02]  /*4e30*/  FSEL R28, R52, -INF , !P4 ;  /* 0xff800000341c7808 */ /* 0x000fe40006000000 */
[----:B------:R-:W-:Y:S02]  /*4e40*/  FSEL R0, R123, -INF , !P0 ;  /* 0xff8000007b007808 */ /* 0x000fe40004000000 */
[----:B------:R-:W-:-:S02]  /*4e50*/  FSEL R6, R122, -INF , !P6 ;  /* 0xff8000007a067808 */ /* 0x000fc40007000000 */
[----:B------:R-:W-:Y:S02]  /*4e60*/  ISETP.GE.AND P4, PT, R5, R248, PT ;  /* 0x000000f80500720c */ /* 0x000fe40003f86270 */
[----:B--2---:R-:W-:Y:S02]  /*4e70*/  FMNMX.FTZ R135, R135, R7, !PT ;  /* 0x0000000787877209 */ /* 0x004fe40007810000 */
[----:B------:R-:W-:Y:S02]  /*4e80*/  FSEL R41, R67, -INF , !P3 ;  /* 0xff80000043297808 */ /* 0x000fe40005800000 */
[-C--:B------:R-:W-:Y:S02]  /*4e90*/  ISETP.GE.AND P0, PT, R4, R249.reuse, PT ;  /* 0x000000f90400720c */ /* 0x080fe40003f06270 */
[----:B------:R-:W-:Y:S02]  /*4ea0*/  ISETP.GE.AND P3, PT, R5, R249, PT ;  /* 0x000000f90500720c */ /* 0x000fe40003f66270 */
[----:B------:R-:W-:-:S02]  /*4eb0*/  FMNMX3.FTZ R134, R43, R50, R49, !PT ;  /* 0x000000322b867276 */ /* 0x000fc40007810031 */
[----:B------:R-:W-:Y:S02]  /*4ec0*/  FSEL R47, R6, -INF , !P5 ;  /* 0xff800000062f7808 */ /* 0x000fe40006800000 */
[----:B------:R-:W-:Y:S02]  /*4ed0*/  FSEL R46, R0, -INF , !P4 ;  /* 0xff800000002e7808 */ /* 0x000fe40006000000 */
[----:B------:R-:W-:Y:S01]  /*4ee0*/  ISETP.GT.AND P5, PT, R2, R3, PT ;  /* 0x000000030200720c */ /* 0x000fe20003fa4270 */
[----:B------:R-:W1:Y:S01]  /*4ef0*/  SHFL.BFLY PT, R0, R135, 0x1, 0x1f ;  /* 0x0c201f0087007f89 */ /* 0x000e6200000e0000 */
[----:B------:R-:W-:Y:S02]  /*4f00*/  ISETP.GE.AND P4, PT, R3, R249, PT ;  /* 0x000000f90300720c */ /* 0x000fe40003f86270 */
[----:B------:R-:W-:Y:S02]  /*4f10*/  FSEL R18, R58, -INF , !P0 ;  /* 0xff8000003a127808 */ /* 0x000fe40004000000 */
[----:B------:R-:W-:-:S02]  /*4f20*/  FSEL R21, R62, -INF , !P3 ;  /* 0xff8000003e157808 */ /* 0x000fc40005800000 */
[----:B------:R-:W-:Y:S02]  /*4f30*/  ISETP.GE.AND P0, PT, R11, R249, PT ;  /* 0x000000f90b00720c */ /* 0x000fe40003f06270 */
[----:B------:R-:W-:Y:S02]  /*4f40*/  FMNMX3.FTZ R134, R134, R19, R22, !PT ;  /* 0x0000001386867276 */ /* 0x000fe40007810016 */
[----:B------:R-:W-:Y:S02]  /*4f50*/  FSEL R6, R119, -INF , !P5 ;  /* 0xff80000077067808 */ /* 0x000fe40006800000 */
[----:B------:R-:W-:Y:S02]  /*4f60*/  FSEL R20, R59, -INF , !P4 ;  /* 0xff8000003b147808 */ /* 0x000fe40006000000 */
[-C--:B------:R-:W-:Y:S02]  /*4f70*/  ISETP.GE.AND P5, PT, R10, R249.reuse, PT ;  /* 0x000000f90a00720c */ /* 0x080fe40003fa6270 */
[----:B------:R-:W-:-:S02]  /*4f80*/  ISETP.GE.AND P4, PT, R15, R249, PT ;  /* 0x000000f90f00720c */ /* 0x000fc40003f86270 */
[----:B------:R-:W-:Y:S02]  /*4f90*/  FSEL R56, R68, -INF , !P0 ;  /* 0xff80000044387808 */ /* 0x000fe40004000000 */
[----:B------:R-:W-:Y:S02]  /*4fa0*/  FMNMX3.FTZ R134, R134, R21, R18, !PT ;  /* 0x0000001586867276 */ /* 0x000fe40007810012 */
[----:B------:R-:W-:Y:S02]  /*4fb0*/  ISETP.GE.AND P6, PT, R5, R246, PT ;  /* 0x000000f60500720c */ /* 0x000fe40003fc6270 */
[-C--:B------:R-:W-:Y:S02]  /*4fc0*/  ISETP.GE.AND P0, PT, R12, R249.reuse, PT ;  /* 0x000000f90c00720c */ /* 0x080fe40003f06270 */
[----:B------:R-:W-:Y:S02]  /*4fd0*/  FSEL R57, R63, -INF , !P5 ;  /* 0xff8000003f397808 */ /* 0x000fe40006800000 */
[----:B------:R-:W-:-:S02]  /*4fe0*/  ISETP.GE.AND P5, PT, R14, R249, PT ;  /* 0x000000f90e00720c */ /* 0x000fc40003fa6270 */
[----:B------:R-:W-:Y:S02]  /*4ff0*/  FSEL R60, R71, -INF , !P4 ;  /* 0xff800000473c7808 */ /* 0x000fe40006000000 */
[----:B------:R-:W-:Y:S02]  /*5000*/  FMNMX3.FTZ R134, R134, R20, R56, !PT ;  /* 0x0000001486867276 */ /* 0x000fe40007810038 */
[----:B------:R-:W-:Y:S02]  /*5010*/  FSEL R25, R61, -INF , !P6 ;  /* 0xff8000003d197808 */ /* 0x000fe40007000000 */
[----:B------:R-:W-:Y:S02]  /*5020*/  FSEL R61, R70, -INF , !P0 ;  /* 0xff800000463d7808 */ /* 0x000fe40004000000 */
[-C--:B------:R-:W-:Y:S02]  /*5030*/  ISETP.GE.AND P4, PT, R13, R249.reuse, PT ;  /* 0x000000f90d00720c */ /* 0x080fe40003f86270 */
[----:B------:R-:W-:-:S02]  /*5040*/  ISETP.GE.AND P0, PT, R16, R249, PT ;  /* 0x000000f91000720c */ /* 0x000fc40003f06270 */
[----:B------:R-:W-:Y:S02]  /*5050*/  FSEL R63, R54, -INF , !P5 ;  /* 0xff800000363f7808 */ /* 0x000fe40006800000 */
[----:B------:R-:W-:Y:S02]  /*5060*/  FMNMX3.FTZ R134, R134, R57, R60, !PT ;  /* 0x0000003986867276 */ /* 0x000fe4000781003c */
[----:B------:R-:W-:Y:S02]  /*5070*/  ISETP.GT.AND P3, PT, R2, R4, PT ;  /* 0x000000040200720c */ /* 0x000fe40003f64270 */
[----:B------:R-:W-:Y:S02]  /*5080*/  ISETP.GE.AND P5, PT, R17, R249, PT ;  /* 0x000000f91100720c */ /* 0x000fe40003fa6270 */
[----:B------:R-:W-:Y:S02]  /*5090*/  FSEL R62, R53, -INF , !P4 ;  /* 0xff800000353e7808 */ /* 0x000fe40006000000 */
[----:B------:R-:W-:-:S02]  /*50a0*/  FSEL R85, R39, -INF , !P0 ;  /* 0xff80000027557808 */ /* 0x000fc40004000000 */
[----:B------:R-:W-:Y:S02]  /*50b0*/  FMNMX3.FTZ R134, R134, R61, R63, !PT ;  /* 0x0000003d86867276 */ /* 0x000fe4000781003f */
[----:B------:R-:W-:Y:S02]  /*50c0*/  FSEL R5, R118, -INF , !P3 ;  /* 0xff80000076057808 */ /* 0x000fe40005800000 */
[----:B------:R-:W-:Y:S02]  /*50d0*/  ISETP.GE.AND P3, PT, R4, R248, PT ;  /* 0x000000f80400720c */ /* 0x000fe40003f66270 */
[----:B------:R-:W-:Y:S02]  /*50e0*/  FSEL R113, R38, -INF , !P5 ;  /* 0xff80000026717808 */ /* 0x000fe40006800000 */
[----:B------:R-:W-:Y:S02]  /*50f0*/  FMNMX3.FTZ R134, R134, R62, R85, !PT ;  /* 0x0000003e86867276 */ /* 0x000fe40007810055 */
[----:B------:R-:W-:-:S02]  /*5100*/  ISETP.GE.AND P6, PT, R4, R246, PT ;  /* 0x000000f60400720c */ /* 0x000fc40003fc6270 */
[C---:B------:R-:W-:Y:S02]  /*5110*/  ISETP.GT.AND P5, PT, R2.reuse, R11, PT ;  /* 0x0000000b0200720c */ /* 0x040fe40003fa4270 */
[----:B-1----:R-:W-:Y:S02]  /*5120*/  FMNMX.FTZ R135, R135, R0, !PT ;  /* 0x0000000087877209 */ /* 0x002fe40007810000 */
[----:B------:R-:W-:Y:S02]  /*5130*/  FSEL R40, R5, -INF , !P3 ;  /* 0xff80000005287808 */ /* 0x000fe40005800000 */
[----:B------:R-:W-:Y:S01]  /*5140*/  ISETP.GT.AND P3, PT, R2, R10, PT ;  /* 0x0000000a0200720c */ /* 0x000fe20003f64270 */
[----:B---3--:R-:W-:Y:S01]  /*5150*/  FMUL.FTZ R4, R135, UR20 ;  /* 0x0000001487047c20 */ /* 0x008fe20008410000 */
[----:B------:R-:W-:Y:S02]  /*5160*/  FMNMX.FTZ R134, R113, R134, !PT ;  /* 0x0000008671867209 */ /* 0x000fe40007810000 */
[----:B------:R-:W-:-:S02]  /*5170*/  FSEL R23, R72, -INF , !P6 ;  /* 0xff80000048177808 */ /* 0x000fc40007000000 */
[----:B------:R-:W-:Y:S01]  /*5180*/  FSEL R7, R114, -INF , !P5 ;  /* 0xff80000072077808 */ /* 0x000fe20006800000 */
[----:B------:R-:W1:Y:S01]  /*5190*/  SHFL.BFLY PT, R5, R134, 0x2, 0x1f ;  /* 0x0c401f0086057f89 */ /* 0x000e6200000e0000 */
[C---:B------:R-:W-:Y:S02]  /*51a0*/  ISETP.GE.AND P6, PT, R11.reuse, R246, PT ;  /* 0x000000f60b00720c */ /* 0x040fe40003fc6270 */
[----:B------:R-:W-:Y:S02]  /*51b0*/  ISETP.GE.AND P5, PT, R11, R248, PT ;  /* 0x000000f80b00720c */ /* 0x000fe40003fa6270 */
[----:B------:R-:W-:Y:S02]  /*51c0*/  FSEL R11, R115, -INF , !P3 ;  /* 0xff800000730b7808 */ /* 0x000fe40005800000 */
[----:B------:R-:W-:Y:S02]  /*51d0*/  FSETP.NEU.FTZ.AND P3, PT, R135, -INF , PT ;  /* 0xff8000008700780b */ /* 0x000fe40003f7d000 */
[----:B------:R-:W-:-:S02]  /*51e0*/  ISETP.GE.AND P4, PT, R3, R246, PT ;  /* 0x000000f60300720c */ /* 0x000fc40003f86270 */
[----:B------:R-:W-:Y:S02]  /*51f0*/  FSEL R4, R4, RZ, P3 ;  /* 0x000000ff04047208 */ /* 0x000fe40001800000 */
[----:B------:R-:W-:Y:S02]  /*5200*/  FSEL R24, R81, -INF , !P4 ;  /* 0xff80000051187808 */ /* 0x000fe40006000000 */
[----:B------:R-:W-:Y:S01]  /*5210*/  ISETP.GE.AND P4, PT, R10, R246, PT ;  /* 0x000000f60a00720c */ /* 0x000fe20003f86270 */
[--C-:B------:R-:W-:Y:S01]  /*5220*/  FFMA.FTZ R0, R26, UR20, -R4.reuse ;  /* 0x000000141a007c23 */ /* 0x100fe20008010804 */
[----:B------:R-:W-:Y:S01]  /*5230*/  ISETP.GE.AND P0, PT, R3, R248, PT ;  /* 0x000000f80300720c */ /* 0x000fe20003f06270 */
[----:B------:R-:W-:Y:S01]  /*5240*/  FFMA.FTZ R3, R27, UR20, -R4 ;  /* 0x000000141b037c23 */ /* 0x000fe20008010804 */
[----:B------:R-:W-:Y:S01]  /*5250*/  ISETP.GT.AND P3, PT, R2, R15, PT ;  /* 0x0000000f0200720c */ /* 0x000fe20003f64270 */
[----:B------:R2:W-:Y:S01]  /*5260*/  MUFU.EX2 R187, R0 ;  /* 0x0000000000bb7308 */ /* 0x0005e20000000800 */
[----:B------:R-:W-:-:S02]  /*5270*/  FSEL R82, R82, -INF , !P4 ;  /* 0xff80000052527808 */ /* 0x000fc40006000000 */
[----:B------:R-:W-:Y:S02]  /*5280*/  FSEL R45, R6, -INF , !P0 ;  /* 0xff800000062d7808 */ /* 0x000fe40004000000 */
[----:B------:R-:W-:Y:S02]  /*5290*/  ISETP.GT.AND P4, PT, R2, R12, PT ;  /* 0x0000000c0200720c */ /* 0x000fe40003f84270 */
[----:B------:R-:W-:Y:S01]  /*52a0*/  ISETP.GE.AND P0, PT, R10, R248, PT ;  /* 0x000000f80a00720c */ /* 0x000fe20003f06270 */
[----:B------:R3:W-:Y:S01]  /*52b0*/  MUFU.EX2 R186, R3 ;  /* 0x0000000300ba7308 */ /* 0x0007e20000000800 */
[----:B------:R-:W-:Y:S02]  /*52c0*/  FSEL R59, R80, -INF , !P6 ;  /* 0xff800000503b7808 */ /* 0x000fe40007000000 */
[----:B------:R-:W-:Y:S02]  /*52d0*/  FSEL R10, R110, -INF , !P3 ;  /* 0xff8000006e0a7808 */ /* 0x000fe40005800000 */
[----:B------:R-:W-:-:S02]  /*52e0*/  ISETP.GE.AND P6, PT, R15, R246, PT ;  /* 0x000000f60f00720c */ /* 0x000fc40003fc6270 */
[----:B------:R-:W-:Y:S02]  /*52f0*/  ISETP.GE.AND P3, PT, R15, R248, PT ;  /* 0x000000f80f00720c */ /* 0x000fe40003f66270 */
[----:B--2---:R-:W-:Y:S02]  /*5300*/  FMNMX3.FTZ R0, R42, R64, R65, !PT ;  /* 0x000000402a007276 */ /* 0x004fe40007810041 */
[----:B------:R-:W-:Y:S02]  /*5310*/  FSEL R15, R111, -INF , !P4 ;  /* 0xff8000006f0f7808 */ /* 0x000fe40006000000 */
[----:B------:R-:W-:Y:S02]  /*5320*/  FMNMX3.FTZ R0, R0, R30, R28, !PT ;  /* 0x0000001e00007276 */ /* 0x000fe4000781001c */
[----:B------:R-:W-:Y:S02]  /*5330*/  ISETP.GE.AND P4, PT, R12, R246, PT ;  /* 0x000000f60c00720c */ /* 0x000fe40003f86270 */
[----:B------:R-:W-:Y:S01]  /*5340*/  FMNMX3.FTZ R0, R0, R25, R23, !PT ;  /* 0x0000001900007276 */ /* 0x000fe20007810017 */
[----:B---3--:R-:W-:Y:S01]  /*5350*/  FFMA.FTZ R3, R29, UR20, -R4 ;  /* 0x000000141d037c23 */ /* 0x008fe20008010804 */
[----:B------:R-:W-:-:S02]  /*5360*/  FSEL R84, R83, -INF , !P6 ;  /* 0xff80000053547808 */ /* 0x000fc40007000000 */
[----:B------:R-:W-:Y:S01]  /*5370*/  FSEL R83, R92, -INF , !P4 ;  /* 0xff8000005c537808 */ /* 0x000fe20006000000 */
[----:B------:R2:W-:Y:S01]  /*5380*/  MUFU.EX2 R124, R3 ;  /* 0x00000003007c7308 */ /* 0x0005e20000000800 */
[----:B-1----:R-:W-:Y:S01]  /*5390*/  FMNMX.FTZ R134, R134, R5, !PT ;  /* 0x0000000586867209 */ /* 0x002fe20007810000 */
[----:B------:R-:W-:Y:S01]  /*53a0*/  FFMA.FTZ R5, R34, UR20, -R4 ;  /* 0x0000001422057c23 */ /* 0x000fe20008010804 */
[----:B------:R-:W-:Y:S02]  /*53b0*/  ISETP.GE.AND P4, PT, R14, R246, PT ;  /* 0x000000f60e00720c */ /* 0x000fe40003f86270 */
[----:B------:R-:W-:Y:S02]  /*53c0*/  FMNMX3.FTZ R0, R0, R24, R59, !PT ;  /* 0x0000001800007276 */ /* 0x000fe4000781003b */
[----:B------:R-:W-:Y:S01]  /*53d0*/  ISETP.GE.AND P6, PT, R13, R246, PT ;  /* 0x000000f60d00720c */ /* 0x000fe20003fc6270 */
[----:B------:R-:W-:Y:S01]  /*53e0*/  MUFU.EX2 R117, R5 ;  /* 0x0000000500757308 */ /* 0x000fe20000000800 */
[----:B------:R-:W-:-:S02]  /*53f0*/  FSEL R105, R78, -INF , !P4 ;  /* 0xff8000004e697808 */ /* 0x000fc40006000000 */
[----:B------:R-:W-:Y:S02]  /*5400*/  ISETP.GE.AND P4, PT, R16, R246, PT ;  /* 0x000000f61000720c */ /* 0x000fe40003f86270 */
[----:B------:R-:W-:Y:S01]  /*5410*/  FMNMX3.FTZ R136, R0, R82, R84, !PT ;  /* 0x0000005200887276 */ /* 0x000fe20007810054 */
[----:B------:R-:W-:Y:S01]  /*5420*/  FFMA.FTZ R0, R31, UR20, -R4 ;  /* 0x000000141f007c23 */ /* 0x000fe20008010804 */
[----:B------:R-:W-:Y:S01]  /*5430*/  FSEL R106, R79, -INF , !P6 ;  /* 0xff8000004f6a7808 */ /* 0x000fe20007000000 */
[----:B--2---:R-:W1:Y:S01]  /*5440*/  SHFL.BFLY PT, R3, R134, 0x1, 0x1f ;  /* 0x0c201f0086037f89 */ /* 0x004e6200000e0000 */
[----:B------:R-:W-:Y:S01]  /*5450*/  ISETP.GE.AND P6, PT, R17, R246, PT ;  /* 0x000000f61100720c */ /* 0x000fe20003fc6270 */
[----:B------:R2:W3:Y:S01]  /*5460*/  MUFU.EX2 R140, R0 ;  /* 0x00000000008c7308 */ /* 0x0004e20000000800 */
[----:B------:R-:W-:Y:S02]  /*5470*/  FSEL R107, R74, -INF , !P4 ;  /* 0xff8000004a6b7808 */ /* 0x000fe40006000000 */
[----:B------:R-:W-:-:S02]  /*5480*/  FMNMX3.FTZ R136, R136, R83, R105, !PT ;  /* 0x0000005388887276 */ /* 0x000fc40007810069 */
[----:B------:R-:W-:Y:S02]  /*5490*/  FSEL R112, R77, -INF , !P6 ;  /* 0xff8000004d707808 */ /* 0x000fe40007000000 */
[----:B------:R-:W-:Y:S02]  /*54a0*/  FMNMX3.FTZ R136, R136, R106, R107, !PT ;  /* 0x0000006a88887276 */ /* 0x000fe4000781006b */
[----:B------:R-:W-:Y:S02]  /*54b0*/  ISETP.GT.AND P6, PT, R2, R13, PT ;  /* 0x0000000d0200720c */ /* 0x000fe40003fc4270 */
[----:B------:R-:W-:Y:S02]  /*54c0*/  FMNMX.FTZ R136, R112, R136, !PT ;  /* 0x0000008870887209 */ /* 0x000fe40007810000 */
[----:B------:R-:W-:Y:S02]  /*54d0*/  FSEL R58, R10, -INF , !P3 ;  /* 0xff8000000a3a7808 */ /* 0x000fe40005800000 */
[----:B------:R-:W-:Y:S01]  /*54e0*/  FSEL R81, R7, -INF , !P5 ;  /* 0xff80000007517808 */ /* 0x000fe20006800000 */
[----:B------:R-:W4:Y:S01]  /*54f0*/  SHFL.BFLY PT, R6, R136, 0x2, 0x1f ;  /* 0x0c401f0088067f89 */ /* 0x000f2200000e0000 */
[----:B--2---:R-:W-:Y:S01]  /*5500*/  FFMA.FTZ R0, R32, UR20, -R4 ;  /* 0x0000001420007c23 */ /* 0x004fe20008010804 */
[----:B------:R-:W-:-:S02]  /*5510*/  ISETP.GT.AND P5, PT, R2, R14, PT ;  /* 0x0000000e0200720c */ /* 0x000fc40003fa4270 */
[----:B------:R-:W-:Y:S01]  /*5520*/  FSEL R9, R99, -INF , !P6 ;  /* 0xff80000063097808 */ /* 0x000fe20007000000 */
[----:B------:R2:W-:Y:S01]  /*5530*/  MUFU.EX2 R121, R0 ;  /* 0x0000000000797308 */ /* 0x0005e20000000800 */
[----:B-1----:R-:W-:Y:S02]  /*5540*/  FMNMX.FTZ R134, R134, R3, !PT ;  /* 0x0000000386867209 */ /* 0x002fe40007810000 */
[----:B------:R-:W-:Y:S02]  /*5550*/  ISETP.GT.AND P6, PT, R2, R16, PT ;  /* 0x000000100200720c */ /* 0x000fe40003fc4270 */
[C---:B------:R-:W-:Y:S01]  /*5560*/  FSETP.NEU.FTZ.AND P3, PT, R134.reuse, -INF , PT ;  /* 0xff8000008600780b */ /* 0x040fe20003f7d000 */
[----:B------:R-:W-:Y:S01]  /*5570*/  FMUL.FTZ R3, R134, UR20 ;  /* 0x0000001486037c20 */ /* 0x000fe20008410000 */
[----:B------:R-:W-:Y:S02]  /*5580*/  ISETP.GE.AND P4, PT, R12, R248, PT ;  /* 0x000000f80c00720c */ /* 0x000fe40003f86270 */
[----:B------:R-:W-:-:S02]  /*5590*/  FSEL R8, R98, -INF , !P5 ;  /* 0xff80000062087808 */ /* 0x000fc40006800000 */
[----:B------:R-:W-:Y:S02]  /*55a0*/  FSEL R3, R3, RZ, P3 ;  /* 0x000000ff03037208 */ /* 0x000fe40001800000 */
[-C--:B------:R-:W-:Y:S02]  /*55b0*/  ISETP.GE.AND P5, PT, R14, R248.reuse, PT ;  /* 0x000000f80e00720c */ /* 0x080fe40003fa6270 */
[----:B------:R-:W-:Y:S01]  /*55c0*/  FSEL R80, R11, -INF , !P0 ;  /* 0xff8000000b507808 */ /* 0x000fe20004000000 */
[----:B--2---:R-:W-:Y:S01]  /*55d0*/  FFMA.FTZ R0, R44, UR20, -R4 ;  /* 0x000000142c007c23 */ /* 0x004fe20008010804 */
[----:B------:R-:W-:Y:S02]  /*55e0*/  FSEL R7, R126, -INF , !P6 ;  /* 0xff8000007e077808 */ /* 0x000fe40007000000 */
[----:B------:R-:W-:Y:S01]  /*55f0*/  ISETP.GT.AND P6, PT, R2, R17, PT ;  /* 0x000000110200720c */ /* 0x000fe20003fc4270 */
[----:B------:R1:W2:Y:S01]  /*5600*/  MUFU.EX2 R120, R0 ;  /* 0x0000000000787308 */ /* 0x0002a20000000800 */
[----:B------:R-:W-:Y:S01]  /*5610*/  FSEL R31, R15, -INF , !P4 ;  /* 0xff8000000f1f7808 */ /* 0x000fe20006000000 */
[----:B------:R-:W-:Y:S01]  /*5620*/  FFMA.FTZ R2, R43, UR20, -R3 ;  /* 0x000000142b027c23 */ /* 0x000fe20008010803 */
[----:B------:R-:W-:-:S02]  /*5630*/  ISETP.GE.AND P0, PT, R13, R248, PT ;  /* 0x000000f80d00720c */ /* 0x000fc40003f06270 */
[----:B------:R-:W-:Y:S02]  /*5640*/  ISETP.GE.AND P4, PT, R16, R248, PT ;  /* 0x000000f81000720c */ /* 0x000fe40003f86270 */
[----:B------:R-:W-:Y:S01]  /*5650*/  FSEL R91, R8, -INF , !P5 ;  /* 0xff800000085b7808 */ /* 0x000fe20006800000 */
[----:B------:R5:W-:Y:S01]  /*5660*/  MUFU.EX2 R185, R2 ;  /* 0x0000000200b97308 */ /* 0x000be20000000800 */
[----:B----4-:R-:W-:Y:S02]  /*5670*/  FMNMX.FTZ R136, R136, R6, !PT ;  /* 0x0000000688887209 */ /* 0x010fe40007810000 */
[----:B------:R-:W-:Y:S02]  /*5680*/  ISETP.GE.AND P3, PT, R17, R248, PT ;  /* 0x000000f81100720c */ /* 0x000fe40003f66270 */
[----:B------:R-:W-:Y:S01]  /*5690*/  FSEL R90, R9, -INF , !P0 ;  /* 0xff800000095a7808 */ /* 0x000fe20004000000 */
[----:B------:R-:W4:Y:S01]  /*56a0*/  SHFL.BFLY PT, R6, R136, 0x1, 0x1f ;  /* 0x0c201f0088067f89 */ /* 0x000f2200000e0000 */
[----:B------:R-:W-:Y:S01]  /*56b0*/  FSEL R104, R7, -INF , !P4 ;  /* 0xff80000007687808 */ /* 0x000fe20006000000 */
[----:B-1----:R-:W-:Y:S01]  /*56c0*/  FFMA.FTZ R0, R33, UR20, -R4 ;  /* 0x0000001421007c23 */ /* 0x002fe20008010804 */
[----:B------:R-:W-:-:S02]  /*56d0*/  LOP3.LUT R29, R157, 0x200, R158, 0xf8, !PT ;  /* 0x000002009d1d7812 */ /* 0x000fc400078ef89e */
[----:B---3--:R-:W-:Y:S01]  /*56e0*/  F2FP.BF16.F32.PACK_AB R26, R140, R124 ;  /* 0x0000007c8c1a723e */ /* 0x008fe200000010ff */
[----:B------:R1:W-:Y:S01]  /*56f0*/  MUFU.EX2 R143, R0 ;  /* 0x00000000008f7308 */ /* 0x0003e20000000800 */
[----:B------:R-:W-:Y:S02]  /*5700*/  LEA R29, R29, UR6, 0x1 ;  /* 0x000000061d1d7c11 */ /* 0x000fe4000f8e08ff */
[----:B--2---:R-:W-:Y:S02]  /*5710*/  F2FP.BF16.F32.PACK_AB R16, R120, R121 ;  /* 0x000000797810723e */ /* 0x004fe400000010ff */
[----:B-----5:R-:W-:-:S04]  /*5720*/  FSEL R2, R127, -INF , !P6 ;  /* 0xff8000007f027808 */ /* 0x020fc80007000000 */
[----:B------:R-:W-:Y:S02]  /*5730*/  FSEL R114, R2, -INF , !P3 ;  /* 0xff80000002727808 */ /* 0x000fe40005800000 */
[----:B-1----:R-:W-:Y:S02]  /*5740*/  FMNMX3.FTZ R0, R36, R51, R35, !PT ;  /* 0x0000003324007276 */ /* 0x002fe40007810023 */
[----:B----4-:R-:W-:Y:S02]  /*5750*/  FMNMX.FTZ R136, R136, R6, !PT ;  /* 0x0000000688887209 */ /* 0x010fe40007810000 */
[----:B------:R-:W-:Y:S02]  /*5760*/  FMNMX3.FTZ R0, R0, R41, R47, !PT ;  /* 0x0000002900007276 */ /* 0x000fe4000781002f */
[C---:B------:R-:W-:Y:S01]  /*5770*/  FSETP.NEU.FTZ.AND P0, PT, R136.reuse, -INF , PT ;  /* 0xff8000008800780b */ /* 0x040fe20003f1d000 */
[----:B------:R-:W-:Y:S01]  /*5780*/  FMUL.FTZ R2, R136, UR20 ;  /* 0x0000001488027c20 */ /* 0x000fe20008410000 */
[----:B------:R-:W-:-:S04]  /*5790*/  FMNMX3.FTZ R0, R0, R46, R40, !PT ;  /* 0x0000002e00007276 */ /* 0x000fc80007810028 */
[----:B------:R-:W-:Y:S02]  /*57a0*/  FMNMX3.FTZ R0, R0, R45, R81, !PT ;  /* 0x0000002d00007276 */ /* 0x000fe40007810051 */
[----:B------:R-:W-:Y:S02]  /*57b0*/  FSEL R2, R2, RZ, P0 ;  /* 0x000000ff02027208 */ /* 0x000fe40000000000 */
[----:B------:R-:W-:Y:S01]  /*57c0*/  FMNMX3.FTZ R133, R0, R80, R58, !PT ;  /* 0x0000005000857276 */ /* 0x000fe2000781003a */
[----:B------:R-:W-:Y:S01]  /*57d0*/  FFMA.FTZ R0, R50, UR20, -R3 ;  /* 0x0000001432007c23 */ /* 0x000fe20008010803 */
[----:B------:R-:W-:Y:S02]  /*57e0*/  LOP3.LUT P0, R6, R242, 0x2, RZ, 0xc0, !PT ;  /* 0x00000002f2067812 */ /* 0x000fe4000780c0ff */
[----:B------:R-:W-:Y:S01]  /*57f0*/  FMNMX3.FTZ R133, R133, R31, R91, !PT ;  /* 0x0000001f85857276 */ /* 0x000fe2000781005b */
[----:B------:R1:W-:Y:S01]  /*5800*/  MUFU.EX2 R184, R0 ;  /* 0x0000000000b87308 */ /* 0x0003e20000000800 */
[----:B------:R-:W-:Y:S01]  /*5810*/  SEL R7, R240, 0xffffffe0, !P0 ;  /* 0xffffffe0f0077807 */ /* 0x000fe20004000000 */
[----:B------:R-:W-:Y:S01]  /*5820*/  STL [R1+0x18], R6 ;  /* 0x0000180601007387 */ /* 0x000fe20000100800 */
[----:B------:R-:W-:-:S04]  /*5830*/  FMNMX3.FTZ R133, R133, R90, R104, !PT ;  /* 0x0000005a85857276 */ /* 0x000fc80007810068 */
[----:B------:R-:W-:-:S05]  /*5840*/  FMNMX.FTZ R133, R114, R133, !PT ;  /* 0x0000008572857209 */ /* 0x000fca0007810000 */
[----:B------:R-:W2:Y:S01]  /*5850*/  SHFL.BFLY PT, R5, R133, 0x2, 0x1f ;  /* 0x0c401f0085057f89 */ /* 0x000ea200000e0000 */
[----:B-1----:R-:W-:-:S04]  /*5860*/  FFMA.FTZ R0, R49, UR20, -R3 ;  /* 0x0000001431007c23 */ /* 0x002fc80008010803 */
[----:B------:R1:W-:Y:S01]  /*5870*/  MUFU.EX2 R141, R0 ;  /* 0x00000000008d7308 */ /* 0x0003e20000000800 */
[----:B--2---:R-:W-:Y:S01]  /*5880*/  FMNMX.FTZ R133, R133, R5, !PT ;  /* 0x0000000585857209 */ /* 0x004fe20007810000 */
[----:B-1----:R-:W-:-:S04]  /*5890*/  FFMA.FTZ R0, R19, UR20, -R3 ;  /* 0x0000001413007c23 */ /* 0x002fc80008010803 */
[----:B------:R-:W1:Y:S02]  /*58a0*/  SHFL.BFLY PT, R5, R133, 0x1, 0x1f ;  /* 0x0c201f0085057f89 */ /* 0x000e6400000e0000 */
[----:B------:R2:W3:Y:S02]  /*58b0*/  MUFU.EX2 R251, R0 ;  /* 0x0000000000fb7308 */ /* 0x0004e40000000800 */
[----:B--2---:R-:W-:Y:S01]  /*58c0*/  FFMA.FTZ R0, R22, UR20, -R3 ;  /* 0x0000001416007c23 */ /* 0x004fe20008010803 */
[----:B---3--:R-:W-:-:S05]  /*58d0*/  F2FP.BF16.F32.PACK_AB R27, R251, R141 ;  /* 0x0000008dfb1b723e */ /* 0x008fca00000010ff */
[----:B------:R2:W-:Y:S01]  /*58e0*/  MUFU.EX2 R252, R0 ;  /* 0x0000000000fc7308 */ /* 0x0005e20000000800 */
[----:B-1----:R-:W-:-:S04]  /*58f0*/  FMNMX.FTZ R133, R133, R5, !PT ;  /* 0x0000000585857209 */ /* 0x002fc80007810000 */
[C---:B------:R-:W-:Y:S01]  /*5900*/  FSETP.NEU.FTZ.AND P0, PT, R133.reuse, -INF , PT ;  /* 0xff8000008500780b */ /* 0x040fe20003f1d000 */
[----:B------:R-:W-:Y:S01]  /*5910*/  FMUL.FTZ R5, R133, UR20 ;  /* 0x0000001485057c20 */ /* 0x000fe20008410000 */
[----:B--2---:R-:W-:-:S04]  /*5920*/  FFMA.FTZ R0, R21, UR20, -R3 ;  /* 0x0000001415007c23 */ /* 0x004fc80008010803 */
[----:B------:R1:W2:Y:S02]  /*5930*/  MUFU.EX2 R156, R0 ;  /* 0x00000000009c7308 */ /* 0x0002a40000000800 */
[----:B-1----:R-:W-:Y:S01]  /*5940*/  FFMA.FTZ R0, R18, UR20, -R3 ;  /* 0x0000001412007c23 */ /* 0x002fe20008010803 */
[----:B--2---:R-:W-:Y:S02]  /*5950*/  F2FP.BF16.F32.PACK_AB R17, R156, R252 ;  /* 0x000000fc9c11723e */ /* 0x004fe400000010ff */
[----:B------:R-:W-:-:S03]  /*5960*/  F2FP.BF16.F32.PACK_AB R18, R117, R143 ;  /* 0x0000008f7512723e */ /* 0x000fc600000010ff */
[----:B------:R1:W-:Y:S02]  /*5970*/  MUFU.EX2 R142, R0 ;  /* 0x00000000008e7308 */ /* 0x0003e40000000800 */
[----:B-1----:R-:W-:-:S06]  /*5980*/  FFMA.FTZ R0, R20, UR20, -R3 ;  /* 0x0000001414007c23 */ /* 0x002fcc0008010803 */
[----:B------:R1:W2:Y:S02]  /*5990*/  MUFU.EX2 R116, R0 ;  /* 0x0000000000747308 */ /* 0x0002a40000000800 */
[----:B-1----:R-:W-:Y:S01]  /*59a0*/  FFMA.FTZ R0, R42, UR20, -R2 ;  /* 0x000000142a007c23 */ /* 0x002fe20008010802 */
[----:B--2---:R-:W-:-:S05]  /*59b0*/  F2FP.BF16.F32.PACK_AB R19, R116, R142 ;  /* 0x0000008e7413723e */ /* 0x004fca00000010ff */
[----:B------:R1:W-:Y:S02]  /*59c0*/  MUFU.EX2 R155, R0 ;  /* 0x00000000009b7308 */ /* 0x0003e40000000800 */
[----:B-1----:R-:W-:-:S06]  /*59d0*/  FFMA.FTZ R0, R64, UR20, -R2 ;  /* 0x0000001440007c23 */ /* 0x002fcc0008010802 */
[----:B------:R1:W2:Y:S02]  /*59e0*/  MUFU.EX2 R154, R0 ;  /* 0x00000000009a7308 */ /* 0x0002a40000000800 */
[--C-:B-1----:R-:W-:Y:S01]  /*59f0*/  FFMA.FTZ R0, R65, UR20, -R2.reuse ;  /* 0x0000001441007c23 */ /* 0x102fe20008010802 */
[----:B--2---:R-:W-:Y:S01]  /*5a00*/  F2FP.BF16.F32.PACK_AB R20, R154, R155 ;  /* 0x0000009b9a14723e */ /* 0x004fe200000010ff */
[----:B------:R-:W-:Y:S04]  /*5a10*/  LDSM.16.MT88.4 R64, [R29+0xc800] ;  /* 0x00c800001d40783b */ /* 0x000fe80000004200 */
[----:B------:R1:W-:Y:S02]  /*5a20*/  MUFU.EX2 R188, R0 ;  /* 0x0000000000bc7308 */ /* 0x0003e40000000800 */
[----:B-1----:R-:W-:Y:S01]  /*5a30*/  FFMA.FTZ R0, R30, UR20, -R2 ;  /* 0x000000141e007c23 */ /* 0x002fe20008010802 */
[----:B------:R-:W-:-:S05]  /*5a40*/  VIADD R30, R29, 0xc040 ;  /* 0x0000c0401d1e7836 */ /* 0x000fca0000000000 */
[----:B------:R1:W2:Y:S02]  /*5a50*/  MUFU.EX2 R238, R0 ;  /* 0x0000000000ee7308 */ /* 0x0002a40000000800 */
[----:B-1----:R-:W-:Y:S01]  /*5a60*/  FFMA.FTZ R0, R28, UR20, -R2 ;  /* 0x000000141c007c23 */ /* 0x002fe20008010802 */
[----:B------:R-:W-:Y:S01]  /*5a70*/  IMAD.IADD R28, R29, 0x1, R7 ;  /* 0x000000011d1c7824 */ /* 0x000fe200078e0207 */
[----:B--2---:R-:W-:-:S04]  /*5a80*/  F2FP.BF16.F32.PACK_AB R22, R238, R188 ;  /* 0x000000bcee16723e */ /* 0x004fc800000010ff */
[----:B------:R1:W-:Y:S01]  /*5a90*/  MUFU.EX2 R239, R0 ;  /* 0x0000000000ef7308 */ /* 0x0003e20000000800 */
[----:B------:R-:W-:Y:S01]  /*5aa0*/  LDSM.16.MT88.4 R172, [R28+0xd800] ;  /* 0x00d800001cac783b */ /* 0x000fe20000004200 */
[----:B-1----:R-:W-:Y:S01]  /*5ab0*/  FFMA.FTZ R0, R25, UR20, -R2 ;  /* 0x0000001419007c23 */ /* 0x002fe20008010802 */
[----:B------:R-:W-:-:S05]  /*5ac0*/  F2FP.BF16.F32.PACK_AB R25, R184, R185 ;  /* 0x000000b9b819723e */ /* 0x000fca00000010ff */
[----:B------:R1:W2:Y:S02]  /*5ad0*/  MUFU.EX2 R250, R0 ;  /* 0x0000000000fa7308 */ /* 0x0002a40000000800 */
[----:B-1----:R-:W-:Y:S01]  /*5ae0*/  FFMA.FTZ R0, R23, UR20, -R2 ;  /* 0x0000001417007c23 */ /* 0x002fe20008010802 */
[----:B--2---:R-:W-:-:S05]  /*5af0*/  F2FP.BF16.F32.PACK_AB R12, R250, R239 ;  /* 0x000000effa0c723e */ /* 0x004fca00000010ff */
[----:B------:R1:W-:Y:S02]  /*5b00*/  MUFU.EX2 R244, R0 ;  /* 0x0000000000f47308 */ /* 0x0003e40000000800 */
[----:B-1----:R-:W-:Y:S01]  /*5b10*/  FSEL R0, R5, RZ, P0 ;  /* 0x000000ff05007208 */ /* 0x002fe20000000000 */
[----:B------:R-:W-:Y:S01]  /*5b20*/  FFMA.FTZ R5, R24, UR20, -R2 ;  /* 0x0000001418057c23 */ /* 0x000fe20008010802 */
[----:B------:R-:W-:-:S04]  /*5b30*/  F2FP.BF16.F32.PACK_AB R24, R186, R187 ;  /* 0x000000bbba18723e */ /* 0x000fc800000010ff */
[----:B------:R1:W2:Y:S01]  /*5b40*/  MUFU.EX2 R243, R5 ;  /* 0x0000000500f37308 */ /* 0x0002a20000000800 */
[----:B------:R-:W-:-:S07]  /*5b50*/  FFMA.FTZ R6, R45, UR20, -R0 ;  /* 0x000000142d067c23 */ /* 0x000fce0008010800 */
[----:B------:R3:W-:Y:S01]  /*5b60*/  MUFU.EX2 R237, R6 ;  /* 0x0000000600ed7308 */ /* 0x0007e20000000800 */
[----:B-1----:R-:W-:Y:S01]  /*5b70*/  FFMA.FTZ R5, R36, UR20, -R0 ;  /* 0x0000001424057c23 */ /* 0x002fe20008010800 */
[----:B--2---:R-:W-:Y:S01]  /*5b80*/  F2FP.BF16.F32.PACK_AB R14, R243, R244 ;  /* 0x000000f4f30e723e */ /* 0x004fe200000010ff */
[----:B------:R-:W1:Y:S05]  /*5b90*/  LDSM.16.MT88.4 R36, [R28+0xc000] ;  /* 0x00c000001c24783b */ /* 0x000e6a0000004200 */
[----:B------:R2:W-:Y:S01]  /*5ba0*/  MUFU.EX2 R153, R5 ;  /* 0x0000000500997308 */ /* 0x0005e20000000800 */
[----:B---3--:R-:W-:-:S05]  /*5bb0*/  LOP3.LUT P3, R6, R242, 0x4, RZ, 0xc0, !PT ;  /* 0x00000004f2067812 */ /* 0x008fca000786c0ff */
[----:B------:R-:W-:Y:S01]  /*5bc0*/  STL [R1+0x24], R6 ;  /* 0x0000240601007387 */ /* 0x000fe20000100800 */
[----:B--2---:R-:W-:-:S04]  /*5bd0*/  FFMA.FTZ R5, R51, UR20, -R0 ;  /* 0x0000001433057c23 */ /* 0x004fc80008010800 */
[----:B------:R2:W3:Y:S02]  /*5be0*/  MUFU.EX2 R152, R5 ;  /* 0x0000000500987308 */ /* 0x0004e40000000800 */
[--C-:B--2---:R-:W-:Y:S01]  /*5bf0*/  FFMA.FTZ R5, R35, UR20, -R0.reuse ;  /* 0x0000001423057c23 */ /* 0x104fe20008010800 */
[----:B---3--:R-:W-:Y:S01]  /*5c00*/  F2FP.BF16.F32.PACK_AB R21, R152, R153 ;  /* 0x000000999815723e */ /* 0x008fe200000010ff */
[----:B------:R-:W2:Y:S04]  /*5c10*/  LDSM.16.MT88.4 R32, [R28+0xc800] ;  /* 0x00c800001c20783b */ /* 0x000ea80000004200 */
[----:B------:R3:W-:Y:S02]  /*5c20*/  MUFU.EX2 R232, R5 ;  /* 0x0000000500e87308 */ /* 0x0007e40000000800 */
[----:B---3--:R-:W-:-:S06]  /*5c30*/  FFMA.FTZ R5, R41, UR20, -R0 ;  /* 0x0000001429057c23 */ /* 0x008fcc0008010800 */
[----:B------:R3:W4:Y:S02]  /*5c40*/  MUFU.EX2 R233, R5 ;  /* 0x0000000500e97308 */ /* 0x0007240000000800 */
[----:B---3--:R-:W-:Y:S01]  /*5c50*/  FFMA.FTZ R5, R47, UR20, -R0 ;  /* 0x000000142f057c23 */ /* 0x008fe20008010800 */
[----:B----4-:R-:W-:-:S05]  /*5c60*/  F2FP.BF16.F32.PACK_AB R23, R233, R232 ;  /* 0x000000e8e917723e */ /* 0x010fca00000010ff */
[----:B------:R3:W-:Y:S02]  /*5c70*/  MUFU.EX2 R234, R5 ;  /* 0x0000000500ea7308 */ /* 0x0007e40000000800 */
[C---:B-1----:R-:W-:Y:S08]  /*5c80*/  HMMA.16816.F32.BF16 R8, R20.reuse, R36, RZ ;  /* 0x000000241408723c */ /* 0x042ff000000418ff */
[----:B------:R-:W-:Y:S01]  /*5c90*/  HMMA.16816.F32.BF16 R52, R20, R38, RZ ;  /* 0x000000261434723c */ /* 0x000fe200000418ff */
[----:B---3--:R-:W-:-:S07]  /*5ca0*/  FFMA.FTZ R5, R46, UR20, -R0 ;  /* 0x000000142e057c23 */ /* 0x008fce0008010800 */
[----:B------:R-:W-:Y:S01]  /*5cb0*/  HMMA.16816.F32.BF16 R44, R24, R36, RZ ;  /* 0x00000024182c723c */ /* 0x000fe200000418ff */
[----:B------:R1:W3:Y:S02]  /*5cc0*/  MUFU.EX2 R235, R5 ;  /* 0x0000000500eb7308 */ /* 0x0002e40000000800 */
[----:B-1----:R-:W-:Y:S01]  /*5cd0*/  FFMA.FTZ R5, R40, UR20, -R0 ;  /* 0x0000001428057c23 */ /* 0x002fe20008010800 */
[----:B---3--:R-:W-:Y:S01]  /*5ce0*/  F2FP.BF16.F32.PACK_AB R13, R235, R234 ;  /* 0x000000eaeb0d723e */ /* 0x008fe200000010ff */
[----:B------:R-:W1:-:S15]  /*5cf0*/  LDSM.16.MT88.4 R40, [R28+0xe000] ;  /* 0x00e000001c28783b */ /* 0x000e5e0000004200 */
[----:B--2---:R-:W-:Y:S01]  /*5d00*/  HMMA.16816.F32.BF16 R160, R16, R32, R44 ;  /* 0x0000002010a0723c */ /* 0x004fe2000004182c */
[----:B------:R2:W3:Y:S07]  /*5d10*/  MUFU.EX2 R236, R5 ;  /* 0x0000000500ec7308 */ /* 0x0004ee0000000800 */
[----:B------:R-:W-:Y:S01]  /*5d20*/  HMMA.16816.F32.BF16 R44, R24, R38, RZ ;  /* 0x00000026182c723c */ /* 0x000fe200000418ff */
[----:B--2---:R-:W-:Y:S01]  /*5d30*/  FFMA.FTZ R5, R48, UR20, -R4 ;  /* 0x0000001430057c23 */ /* 0x004fe20008010804 */
[----:B---3--:R-:W-:-:S03]  /*5d40*/  F2FP.BF16.F32.PACK_AB R15, R237, R236 ;  /* 0x000000eced0f723e */ /* 0x008fc600000010ff */
[----:B------:R2:W-:Y:S04]  /*5d50*/  MUFU.EX2 R203, R5 ;  /* 0x0000000500cb7308 */ /* 0x0005e80000000800 */
[C---:B------:R-:W-:Y:S01]  /*5d60*/  HMMA.16816.F32.BF16 R164, R12.reuse, R32, R8 ;  /* 0x000000200ca4723c */ /* 0x040fe20000041808 */
[----:B------:R-:W3:Y:S07]  /*5d70*/  LDSM.16.MT88.4 R8, [R28+0xe800] ;  /* 0x00e800001c08783b */ /* 0x000eee0000004200 */
[----:B------:R-:W-:Y:S01]  /*5d80*/  HMMA.16816.F32.BF16 R168, R12, R34, R52 ;  /* 0x000000220ca8723c */ /* 0x000fe20000041834 */
[----:B--2---:R-:W-:-:S07]  /*5d90*/  FFMA.FTZ R5, R73, UR20, -R4 ;  /* 0x0000001449057c23 */ /* 0x004fce0008010804 */
[----:B-1----:R-:W-:Y:S01]  /*5da0*/  HMMA.16816.F32.BF16 R36, R20, R40, RZ ;  /* 0x000000281424723c */ /* 0x002fe200000418ff */
[----:B------:R1:W-:Y:S07]  /*5db0*/  MUFU.EX2 R201, R5 ;  /* 0x0000000500c97308 */ /* 0x0003ee0000000800 */
[----:B------:R-:W-:Y:S08]  /*5dc0*/  HMMA.16816.F32.BF16 R52, R16, R34, R44 ;  /* 0x000000221034723c */ /* 0x000ff0000004182c */
[----:B------:R-:W-:Y:S01]  /*5dd0*/  HMMA.16816.F32.BF16 R48, R24, R40, RZ ;  /* 0x000000281830723c */ /* 0x000fe200000418ff */
[----:B-1----:R-:W-:-:S02]  /*5de0*/  FFMA.FTZ R5, R76, UR20, -R4 ;  /* 0x000000144c057c23 */ /* 0x002fc40008010804 */
[----:B------:R-:W1:Y:S02]  /*5df0*/  LDSM.16.MT88.4 R76, [R29+0xc000] ;  /* 0x00c000001d4c783b */ /* 0x000e640000004200 */
[----:B------:R2:W-:Y:S03]  /*5e00*/  MUFU.EX2 R200, R5 ;  /* 0x0000000500c87308 */ /* 0x0005e60000000800 */
[----:B------:R-:W-:Y:S08]  /*5e10*/  HMMA.16816.F32.BF16 R44, R20, R42, RZ ;  /* 0x0000002a142c723c */ /* 0x000ff000000418ff */
[----:B---3--:R-:W-:Y:S01]  /*5e20*/  HMMA.16816.F32.BF16 R108, R12, R8, R36 ;  /* 0x000000080c6c723c */ /* 0x008fe20000041824 */
[----:B--2---:R-:W-:-:S07]  /*5e30*/  FFMA.FTZ R5, R75, UR20, -R4 ;  /* 0x000000144b057c23 */ /* 0x004fce0008010804 */
[----:B------:R-:W-:Y:S01]  /*5e40*/  HMMA.16816.F32.BF16 R96, R16, R8, R48 ;  /* 0x000000081060723c */ /* 0x000fe20000041830 */
[----:B------:R2:W-:Y:S07]  /*5e50*/  MUFU.EX2 R202, R5 ;  /* 0x0000000500ca7308 */ /* 0x0005ee0000000800 */
[----:B------:R-:W-:Y:S08]  /*5e60*/  HMMA.16816.F32.BF16 R40, R24, R42, RZ ;  /* 0x0000002a1828723c */ /* 0x000ff000000418ff */
[----:B------:R-:W-:Y:S01]  /*5e70*/  HMMA.16816.F32.BF16 R92, R12, R10, R44 ;  /* 0x0000000a0c5c723c */ /* 0x000fe2000004182c */
[----:B--2---:R-:W-:-:S04]  /*5e80*/  FFMA.FTZ R5, R89, UR20, -R4 ;  /* 0x0000001459057c23 */ /* 0x004fc80008010804 */
[----:B------:R2:W3:Y:S03]  /*5e90*/  MUFU.EX2 R72, R5 ;  /* 0x0000000500487308 */ /* 0x0004e60000000800 */
[-C--:B-1----:R-:W-:Y:S08]  /*5ea0*/  HMMA.16816.F32.BF16 R32, R20, R76.reuse, RZ ;  /* 0x0000004c1420723c */ /* 0x082ff000000418ff */
[----:B------:R-:W-:Y:S01]  /*5eb0*/  HMMA.16816.F32.BF16 R36, R24, R76, RZ ;  /* 0x0000004c1824723c */ /* 0x000fe200000418ff */
[----:B------:R-:W-:-:S02]  /*5ec0*/  IMAD.MOV.U32 R76, RZ, RZ, R156 ;  /* 0x000000ffff4c7224 */ /* 0x000fc400078e009c */
[----:B--2---:R-:W-:Y:S01]  /*5ed0*/  FFMA.FTZ R5, R88, UR20, -R4 ;  /* 0x0000001458057c23 */ /* 0x004fe20008010804 */
[----:B---3--:R-:W-:-:S04]  /*5ee0*/  IMAD.MOV.U32 R77, RZ, RZ, R72 ;  /* 0x000000ffff4d7224 */ /* 0x008fc800078e0048 */
[----:B------:R-:W-:Y:S01]  /*5ef0*/  HMMA.16816.F32.BF16 R100, R16, R10, R40 ;  /* 0x0000000a1064723c */ /* 0x000fe20000041828 */
[----:B------:R1:W2:Y:S07]  /*5f00*/  MUFU.EX2 R123, R5 ;  /* 0x00000005007b7308 */ /* 0x0002ae0000000800 */
[-C--:B------:R-:W-:Y:S08]  /*5f10*/  HMMA.16816.F32.BF16 R148, R12, R64.reuse, R32 ;  /* 0x000000400c94723c */ /* 0x080ff00000041820 */
[----:B------:R-:W-:Y:S01]  /*5f20*/  HMMA.16816.F32.BF16 R144, R16, R64, R36 ;  /* 0x000000401090723c */ /* 0x000fe20000041824 */
[----:B------:R-:W-:Y:S01]  /*5f30*/  LDSM.16.MT88.4 R36, [R28+0xd000] ;  /* 0x00d000001c24783b */ /* 0x000fe20000004200 */
[----:B------:R-:W-:-:S02]  /*5f40*/  IMAD.MOV.U32 R64, RZ, RZ, R143 ;  /* 0x000000ffff407224 */ /* 0x000fc400078e008f */
[--C-:B-1----:R-:W-:Y:S01]  /*5f50*/  FFMA.FTZ R5, R87, UR20, -R4.reuse ;  /* 0x0000001457057c23 */ /* 0x102fe20008010804 */
[----:B------:R-:W-:Y:S01]  /*5f60*/  FFMA.FTZ R4, R86, UR20, -R4 ;  /* 0x0000001456047c23 */ /* 0x000fe20008010804 */
[----:B--2---:R-:W-:Y:S01]  /*5f70*/  F2FP.BF16.F32.PACK_AB R128, R123, R77 ;  /* 0x0000004d7b80723e */ /* 0x004fe200000010ff */
[----:B------:R-:W-:Y:S01]  /*5f80*/  IMAD.MOV.U32 R65, RZ, RZ, R142 ;  /* 0x000000ffff417224 */ /* 0x000fe200078e008e */
[----:B------:R1:W-:Y:S08]  /*5f90*/  MUFU.EX2 R157, R5 ;  /* 0x00000005009d7308 */ /* 0x0003f00000000800 */
[----:B------:R2:W3:Y:S01]  /*5fa0*/  MUFU.EX2 R122, R4 ;  /* 0x00000004007a7308 */ /* 0x0004e20000000800 */
[----:B-1----:R-:W-:-:S04]  /*5fb0*/  VIADD R5, R29, 0xc000 ;  /* 0x0000c0001d057836 */ /* 0x002fc80000000000 */
[----:B------:R-:W-:Y:S02]  /*5fc0*/  @P3 VIADD R30, R5, 0xffffffc0 ;  /* 0xffffffc0051e3836 */ /* 0x000fe40000000000 */
[----:B--2---:R-:W-:-:S03]  /*5fd0*/  FFMA.FTZ R4, R56, UR20, -R3 ;  /* 0x0000001438047c23 */ /* 0x004fc60008010803 */
[----:B------:R-:W1:Y:S01]  /*5fe0*/  LDSM.16.MT88.4 R68, [R30] ;  /* 0x000000001e44783b */ /* 0x000e620000004200 */
[----:B------:R-:W-:Y:S01]  /*5ff0*/  IMAD.IADD R132, R7, 0x1, R30 ;  /* 0x0000000107847824 */ /* 0x000fe200078e021e */
[----:B---3--:R-:W-:Y:S01]  /*6000*/  F2FP.BF16.F32.PACK_AB R130, R122, R157 ;  /* 0x0000009d7a82723e */ /* 0x008fe200000010ff */
[----:B------:R2:W-:Y:S03]  /*6010*/  MUFU.EX2 R229, R4 ;  /* 0x0000000400e57308 */ /* 0x0005e60000000800 */
[----:B------:R-:W3:Y:S04]  /*6020*/  LDSM.16.MT88.4 R72, [R132] ;  /* 0x000000008448783b */ /* 0x000ee80000004200 */
[----:B------:R-:W4:Y:S01]  /*6030*/  LDSM.16.MT88.4 R48, [R132+0x800] ;  /* 0x000800008430783b */ /* 0x000f220000004200 */
[----:B--2---:R-:W-:-:S04]  /*6040*/  FFMA.FTZ R4, R57, UR20, -R3 ;  /* 0x0000001439047c23 */ /* 0x004fc80008010803 */
[----:B------:R2:W5:Y:S01]  /*6050*/  MUFU.EX2 R228, R4 ;  /* 0x0000000400e47308 */ /* 0x0005620000000800 */
[----:B-1----:R-:W-:Y:S01]  /*6060*/  HMMA.16816.F32.BF16 R32, R20, R68, RZ ;  /* 0x000000441420723c */ /* 0x002fe200000418ff */
[----:B--2---:R-:W-:-:S06]  /*6070*/  FFMA.FTZ R4, R60, UR20, -R3 ;  /* 0x000000143c047c23 */ /* 0x004fcc0008010803 */
[----:B------:R1:W-:Y:S01]  /*6080*/  MUFU.EX2 R231, R4 ;  /* 0x0000000400e77308 */ /* 0x0003e20000000800 */
[-C--:B---3--:R-:W-:Y:S08]  /*6090*/  HMMA.16816.F32.BF16 R8, R24, R72.reuse, RZ ;  /* 0x000000481808723c */ /* 0x088ff000000418ff */
[----:B------:R-:W-:Y:S01]  /*60a0*/  HMMA.16816.F32.BF16 R44, R20, R72, RZ ;  /* 0x00000048142c723c */ /* 0x000fe200000418ff */
[----:B------:R-:W-:-:S02]  /*60b0*/  IMAD.MOV.U32 R72, RZ, RZ, R141 ;  /* 0x000000ffff487224 */ /* 0x000fc400078e008d */
[----:B------:R-:W-:Y:S02]  /*60c0*/  IMAD.MOV.U32 R73, RZ, RZ, R188 ;  /* 0x000000ffff497224 */ /* 0x000fe400078e00bc */
[----:B-1----:R-:W-:-:S03]  /*60d0*/  FFMA.FTZ R4, R61, UR20, -R3 ;  /* 0x000000143d047c23 */ /* 0x002fc60008010803 */
[----:B------:R-:W-:Y:S01]  /*60e0*/  HMMA.16816.F32.BF16 R40, R24, R68, RZ ;  /* 0x000000441828723c */ /* 0x000fe200000418ff */
[----:B------:R-:W-:Y:S01]  /*60f0*/  IMAD.MOV.U32 R69, RZ, RZ, R124 ;  /* 0x000000ffff457224 */ /* 0x000fe200078e007c */
[----:B------:R1:W2:Y:S01]  /*6100*/  MUFU.EX2 R230, R4 ;  /* 0x0000000400e67308 */ /* 0x0002a20000000800 */
[----:B------:R-:W-:-:S05]  /*6110*/  IMAD.MOV.U32 R68, RZ, RZ, R117 ;  /* 0x000000ffff447224 */ /* 0x000fca00078e0075 */
[----:B----4-:R-:W-:Y:S01]  /*6120*/  HMMA.16816.F32.BF16 R196, R16, R48, R8 ;  /* 0x0000003010c4723c */ /* 0x010fe20000041808 */
[----:B------:R-:W-:Y:S02]  /*6130*/  F2FP.BF16.F32.PACK_AB R8, R201, R203 ;  /* 0x000000cbc908723e */ /* 0x000fe400000010ff */
[----:B-----5:R-:W-:Y:S02]  /*6140*/  F2FP.BF16.F32.PACK_AB R9, R228, R229 ;  /* 0x000000e5e409723e */ /* 0x020fe400000010ff */
[----:B------:R-:W-:-:S03]  /*6150*/  F2FP.BF16.F32.PACK_AB R10, R202, R200 ;  /* 0x000000c8ca0a723e */ /* 0x000fc600000010ff */
[----:B------:R-:W-:Y:S01]  /*6160*/  HMMA.16816.F32.BF16 R192, R12, R48, R44 ;  /* 0x000000300cc0723c */ /* 0x000fe2000004182c */
[----:B------:R-:W-:Y:S01]  /*6170*/  LDSM.16.MT88.4 R44, [R132+0x2000] ;  /* 0x00200000842c783b */ /* 0x000fe20000004200 */
[----:B------:R-:W-:Y:S02]  /*6180*/  IMAD.MOV.U32 R48, RZ, RZ, R116 ;  /* 0x000000ffff307224 */ /* 0x000fe400078e0074 */
[--C-:B-1----:R-:W-:Y:S01]  /*6190*/  FFMA.FTZ R4, R63, UR20, -R3.reuse ;  /* 0x000000143f047c23 */ /* 0x102fe20008010803 */
[----:B--2---:R-:W-:Y:S01]  /*61a0*/  F2FP.BF16.F32.PACK_AB R11, R230, R231 ;  /* 0x000000e7e60b723e */ /* 0x004fe200000010ff */
[----:B------:R-:W-:Y:S02]  /*61b0*/  IMAD.MOV.U32 R49, RZ, RZ, R140 ;  /* 0x000000ffff317224 */ /* 0x000fe400078e008c */
[----:B------:R1:W-:Y:S04]  /*61c0*/  MUFU.EX2 R227, R4 ;  /* 0x0000000400e37308 */ /* 0x0003e80000000800 */
[----:B------:R-:W-:Y:S01]  /*61d0*/  HMMA.16816.F32.BF16 R160, R8, R36, R160 ;  /* 0x0000002408a0723c */ /* 0x000fe200000418a0 */
[----:B-1----:R-:W-:-:S02]  /*61e0*/  FFMA.FTZ R4, R62, UR20, -R3 ;  /* 0x000000143e047c23 */ /* 0x002fc40008010803 */
[----:B------:R-:W1:Y:S02]  /*61f0*/  LDSM.16.MT88.4 R60, [R30+0x800] ;  /* 0x000800001e3c783b */ /* 0x000e640000004200 */
[----:B------:R2:W3:Y:S02]  /*6200*/  MUFU.EX2 R223, R4 ;  /* 0x0000000400df7308 */ /* 0x0004e40000000800 */
[--C-:B--2---:R-:W-:Y:S01]  /*6210*/  FFMA.FTZ R4, R85, UR20, -R3.reuse ;  /* 0x0000001455047c23 */ /* 0x104fe20008010803 */
[----:B------:R-:W-:Y:S01]  /*6220*/  FFMA.FTZ R3, R113, UR20, -R3 ;  /* 0x0000001471037c23 */ /* 0x000fe20008010803 */
[----:B---3--:R-:W-:-:S04]  /*6230*/  F2FP.BF16.F32.PACK_AB R129, R223, R227 ;  /* 0x000000e3df81723e */ /* 0x008fc800000010ff */
[----:B------:R2:W-:Y:S08]  /*6240*/  MUFU.EX2 R222, R4 ;  /* 0x0000000400de7308 */ /* 0x0005f00000000800 */
[----:B------:R3:W4:Y:S01]  /*6250*/  MUFU.EX2 R215, R3 ;  /* 0x0000000300d77308 */ /* 0x0007220000000800 */
[--C-:B--2---:R-:W-:Y:S01]  /*6260*/  FFMA.FTZ R4, R59, UR20, -R2.reuse ;  /* 0x000000143b047c23 */ /* 0x104fe20008010802 */
[-C--:B-1----:R-:W-:Y:S01]  /*6270*/  HMMA.16816.F32.BF16 R180, R12, R60.reuse, R32 ;  /* 0x0000003c0cb4723c */ /* 0x082fe20000041820 */
[----:B------:R-:W1:Y:S05]  /*6280*/  LDSM.16.MT88.4 R32, [R28+0xf000] ;  /* 0x00f000001c20783b */ /* 0x000e6a0000004200 */
[----:B------:R2:W-:Y:S01]  /*6290*/  MUFU.EX2 R218, R4 ;  /* 0x0000000400da7308 */ /* 0x0005e20000000800 */
[----:B---3--:R-:W-:Y:S01]  /*62a0*/  FFMA.FTZ R3, R105, UR20, -R2 ;  /* 0x0000001469037c23 */ /* 0x008fe20008010802 */
[----:B------:R-:W-:Y:S01]  /*62b0*/  HMMA.16816.F32.BF16 R176, R16, R60, R40 ;  /* 0x0000003c10b0723c */ /* 0x000fe20000041828 */
[----:B------:R-:W-:Y:S01]  /*62c0*/  LDSM.16.MT88.4 R40, [R29+0xe800] ;  /* 0x00e800001d28783b */ /* 0x000fe20000004200 */
[----:B----4-:R-:W-:-:S04]  /*62d0*/  F2FP.BF16.F32.PACK_AB R131, R215, R222 ;  /* 0x000000ded783723e */ /* 0x010fc800000010ff */
[----:B------:R3:W-:Y:S03]  /*62e0*/  MUFU.EX2 R212, R3 ;  /* 0x0000000300d47308 */ /* 0x0007e60000000800 */
[----:B------:R-:W-:Y:S01]  /*62f0*/  HMMA.16816.F32.BF16 R160, R128, R172, R160 ;  /* 0x000000ac80a0723c */ /* 0x000fe200000418a0 */
[----:B--2---:R-:W-:-:S04]  /*6300*/  FFMA.FTZ R4, R82, UR20, -R2 ;  /* 0x0000001452047c23 */ /* 0x004fc80008010802 */
[----:B------:R2:W-:Y:S01]  /*6310*/  MUFU.EX2 R220, R4 ;  /* 0x0000000400dc7308 */ /* 0x0005e20000000800 */
[----:B---3--:R-:W-:-:S07]  /*6320*/  FFMA.FTZ R3, R106, UR20, -R2 ;  /* 0x000000146a037c23 */ /* 0x008fce0008010802 */
[----:B------:R3:W4:Y:S01]  /*6330*/  MUFU.EX2 R139, R3 ;  /* 0x00000003008b7308 */ /* 0x0007220000000800 */
[--C-:B--2---:R-:W-:Y:S01]  /*6340*/  FFMA.FTZ R4, R84, UR20, -R2.reuse ;  /* 0x0000001454047c23 */ /* 0x104fe20008010802 */
[C---:B-1----:R-:W-:Y:S06]  /*6350*/  HMMA.16816.F32.BF16 R100, R8.reuse, R34, R100 ;  /* 0x000000220864723c */ /* 0x042fec0000041864 */
[----:B------:R1:W-:Y:S01]  /*6360*/  MUFU.EX2 R219, R4 ;  /* 0x0000000400db7308 */ /* 0x0003e20000000800 */
[----:B---3--:R-:W-:Y:S01]  /*6370*/  FFMA.FTZ R3, R107, UR20, -R2 ;  /* 0x000000146b037c23 */ /* 0x008fe20008010802 */
[----:B------:R-:W-:Y:S01]  /*6380*/  HMMA.16816.F32.BF16 R84, R8, R32, R96 ;  /* 0x000000200854723c */ /* 0x000fe20000041860 */
[----:B------:R-:W2:Y:S01]  /*6390*/  LDSM.16.MT88.4 R96, [R28+0xf800] ;  /* 0x00f800001c60783b */ /* 0x000ea20000004200 */
[----:B----4-:R-:W-:-:S04]  /*63a0*/  F2FP.BF16.F32.PACK_AB R124, R139, R212 ;  /* 0x000000d48b7c723e */ /* 0x010fc800000010ff */
[----:B------:R3:W-:Y:S01]  /*63b0*/  MUFU.EX2 R138, R3 ;  /* 0x00000003008a7308 */ /* 0x0007e20000000800 */
[--C-:B-1----:R-:W-:Y:S01]  /*63c0*/  FFMA.FTZ R4, R83, UR20, -R2.reuse ;  /* 0x0000001453047c23 */ /* 0x102fe20008010802 */
[----:B------:R-:W-:-:S06]  /*63d0*/  FFMA.FTZ R2, R112, UR20, -R2 ;  /* 0x0000001470027c23 */ /* 0x000fcc0008010802 */
[----:B------:R1:W4:Y:S01]  /*63e0*/  MUFU.EX2 R221, R4 ;  /* 0x0000000400dd7308 */ /* 0x0003220000000800 */
[----:B---3--:R-:W-:-:S07]  /*63f0*/  FADD.FTZ R3, R185, R184 ;  /* 0x000000b8b9037221 */ /* 0x008fce0000010000 */
[----:B------:R3:W5:Y:S01]  /*6400*/  MUFU.EX2 R137, R2 ;  /* 0x0000000200897308 */ /* 0x0007620000000800 */
[----:B-1----:R-:W-:Y:S01]  /*6410*/  FFMA.FTZ R4, R81, UR20, -R0 ;  /* 0x0000001451047c23 */ /* 0x002fe20008010800 */
[----:B----4-:R-:W-:-:S06]  /*6420*/  F2FP.BF16.F32.PACK_AB R6, R221, R219 ;  /* 0x000000dbdd06723e */ /* 0x010fcc00000010ff */
[----:B------:R1:W-:Y:S01]  /*6430*/  MUFU.EX2 R217, R4 ;  /* 0x0000000400d97308 */ /* 0x0003e20000000800 */
[--C-:B---3--:R-:W-:Y:S01]  /*6440*/  FFMA.FTZ R2, R91, UR20, -R0.reuse ;  /* 0x000000145b027c23 */ /* 0x108fe20008010800 */
[----:B-----5:R-:W-:Y:S01]  /*6450*/  F2FP.BF16.F32.PACK_AB R126, R137, R138 ;  /* 0x0000008a897e723e */ /* 0x020fe200000010ff */
[----:B--2---:R-:W-:Y:S05]  /*6460*/  HMMA.16816.F32.BF16 R84, R128, R96, R84 ;  /* 0x000000608054723c */ /* 0x004fea0000041854 */
[----:B------:R2:W-:Y:S01]  /*6470*/  MUFU.EX2 R61, R2 ;  /* 0x00000002003d7308 */ /* 0x0005e20000000800 */
[--C-:B-1----:R-:W-:Y:S02]  /*6480*/  FFMA.FTZ R4, R80, UR20, -R0.reuse ;  /* 0x0000001450047c23 */ /* 0x102fe40008010800 */
[----:B------:R-:W-:Y:S01]  /*6490*/  HMMA.16816.F32.BF16 R80, R8, R38, R52 ;  /* 0x000000260850723c */ /* 0x000fe20000041834 */
[----:B------:R-:W1:Y:S04]  /*64a0*/  LDSM.16.MT88.4 R52, [R30+0x2000] ;  /* 0x002000001e34783b */ /* 0x000e680000004200 */
[----:B------:R3:W4:Y:S01]  /*64b0*/  MUFU.EX2 R216, R4 ;  /* 0x0000000400d87308 */ /* 0x0007220000000800 */
[----:B--2---:R-:W-:-:S07]  /*64c0*/  FFMA.FTZ R2, R90, UR20, -R0 ;  /* 0x000000145a027c23 */ /* 0x004fce0008010800 */
[----:B------:R2:W5:Y:S01]  /*64d0*/  MUFU.EX2 R60, R2 ;  /* 0x00000002003c7308 */ /* 0x0005620000000800 */
[--C-:B---3--:R-:W-:Y:S01]  /*64e0*/  FFMA.FTZ R4, R58, UR20, -R0.reuse ;  /* 0x000000143a047c23 */ /* 0x108fe20008010800 */
[----:B----4-:R-:W-:Y:S01]  /*64f0*/  F2FP.BF16.F32.PACK_AB R5, R216, R217 ;  /* 0x000000d9d805723e */ /* 0x010fe200000010ff */
[----:B------:R-:W3:Y:S05]  /*6500*/  LDSM.16.MT88.4 R56, [R29+0xe000] ;  /* 0x00e000001d38783b */ /* 0x000eea0000004200 */
[----:B------:R4:W-:Y:S01]  /*6510*/  MUFU.EX2 R214, R4 ;  /* 0x0000000400d67308 */ /* 0x0009e20000000800 */
[--C-:B--2---:R-:W-:Y:S01]  /*6520*/  FFMA.FTZ R2, R104, UR20, -R0.reuse ;  /* 0x0000001468027c23 */ /* 0x104fe20008010800 */
[----:B-----5:R-:W-:Y:S01]  /*6530*/  F2FP.BF16.F32.PACK_AB R125, R60, R61 ;  /* 0x0000003d3c7d723e */ /* 0x020fe200000010ff */
[--C-:B----4-:R-:W-:Y:S01]  /*6540*/  FFMA.FTZ R4, R31, UR20, -R0.reuse ;  /* 0x000000141f047c23 */ /* 0x110fe20008010800 */
[----:B------:R-:W-:-:S04]  /*6550*/  FFMA.FTZ R0, R114, UR20, -R0 ;  /* 0x0000001472007c23 */ /* 0x000fc80008010800 */
[----:B------:R2:W-:Y:S01]  /*6560*/  MUFU.EX2 R31, R2 ;  /* 0x00000002001f7308 */ /* 0x0005e20000000800 */
[----:B-1----:R-:W-:Y:S01]  /*6570*/  HMMA.16816.F32.BF16 R104, R20, R52, RZ ;  /* 0x000000341468723c */ /* 0x002fe200000418ff */
[----:B------:R-:W-:-:S06]  /*6580*/  UMOV UR20, UR29 ;  /* 0x0000001d00147c82 */ /* 0x000fcc0008000000 */
[----:B------:R1:W4:Y:S08]  /*6590*/  MUFU.EX2 R213, R4 ;  /* 0x0000000400d57308 */ /* 0x0003300000000800 */
[----:B------:R-:W5:Y:S01]  /*65a0*/  MUFU.EX2 R28, R0 ;  /* 0x00000000001c7308 */ /* 0x000f620000000800 */
[----:B--2---:R-:W-:Y:S01]  /*65b0*/  FADD.FTZ R2, R187, R186 ;  /* 0x000000babb027221 */ /* 0x004fe20000010000 */
[----:B------:R-:W-:Y:S01]  /*65c0*/  IMAD.MOV.U32 R186, RZ, RZ, R69 ;  /* 0x000000ffffba7224 */ /* 0x000fe200078e0045 */
[----:B---3--:R-:W-:Y:S01]  /*65d0*/  HMMA.16816.F32.BF16 R116, R24, R56, RZ ;  /* 0x000000381874723c */ /* 0x008fe200000418ff */
[----:B-1----:R-:W-:-:S02]  /*65e0*/  F2FP.BF16.F32.PACK_AB R4, R220, R218 ;  /* 0x000000dadc04723e */ /* 0x002fc400000010ff */
[----:B----4-:R-:W-:-:S05]  /*65f0*/  F2FP.BF16.F32.PACK_AB R7, R213, R214 ;  /* 0x000000d6d507723e */ /* 0x010fca00000010ff */
[----:B------:R-:W-:Y:S01]  /*6600*/  HMMA.16816.F32.BF16 R112, R20, R56, RZ ;  /* 0x000000381470723c */ /* 0x000fe200000418ff */
[----:B-----5:R-:W-:Y:S01]  /*6610*/  F2FP.BF16.F32.PACK_AB R127, R28, R31 ;  /* 0x0000001f1c7f723e */ /* 0x020fe200000010ff */
[----:B------:R-:W-:-:S06]  /*6620*/  FADD.FTZ R0, R153, R152 ;  /* 0x0000009899007221 */ /* 0x000fcc0000010000 */
[----:B------:R-:W-:Y:S01]  /*6630*/  HMMA.16816.F32.BF16 R164, R4, R36, R164 ;  /* 0x0000002404a4723c */ /* 0x000fe200000418a4 */
[----:B------:R-:W-:-:S04]  /*6640*/  FADD.FTZ R0, R232, R0 ;  /* 0x00000000e8007221 */ /* 0x000fc80000010000 */
[----:B------:R-:W-:-:S03]  /*6650*/  FADD.FTZ R0, R233, R0 ;  /* 0x00000000e9007221 */ /* 0x000fc60000010000 */
[C---:B------:R-:W-:Y:S01]  /*6660*/  HMMA.16816.F32.BF16 R168, R4.reuse, R38, R168 ;  /* 0x0000002604a8723c */ /* 0x040fe200000418a8 */
[----:B------:R-:W1:Y:S07]  /*6670*/  LDSM.16.MT88.4 R36, [R30+0x2800] ;  /* 0x002800001e24783b */ /* 0x000e6e0000004200 */
[C---:B------:R-:W-:Y:S08]  /*6680*/  HMMA.16816.F32.BF16 R88, R4.reuse, R32, R108 ;  /* 0x000000200458723c */ /* 0x040ff0000004186c */
[----:B------:R-:W-:Y:S01]  /*6690*/  HMMA.16816.F32.BF16 R92, R4, R34, R92 ;  /* 0x00000022045c723c */ /* 0x000fe2000004185c */
[----:B------:R-:W2:Y:S07]  /*66a0*/  LDSM.16.MT88.4 R32, [R132+0x2800] ;  /* 0x002800008420783b */ /* 0x000eae0000004200 */
[C---:B------:R-:W-:Y:S08]  /*66b0*/  HMMA.16816.F32.BF16 R164, R124.reuse, R172, R164 ;  /* 0x000000ac7ca4723c */ /* 0x040ff000000418a4 */
[C---:B------:R-:W-:Y:S08]  /*66c0*/  HMMA.16816.F32.BF16 R88, R124.reuse, R96, R88 ;  /* 0x000000607c58723c */ /* 0x040ff00000041858 */
[C---:B------:R-:W-:Y:S08]  /*66d0*/  HMMA.16816.F32.BF16 R92, R124.reuse, R98, R92 ;  /* 0x000000627c5c723c */ /* 0x040ff0000004185c */
[----:B------:R-:W-:Y:S08]  /*66e0*/  HMMA.16816.F32.BF16 R168, R124, R174, R168 ;  /* 0x000000ae7ca8723c */ /* 0x000ff000000418a8 */
[----:B------:R-:W-:Y:S08]  /*66f0*/  HMMA.16816.F32.BF16 R96, R128, R98, R100 ;  /* 0x000000628060723c */ /* 0x000ff00000041864 */
[----:B------:R-:W-:Y:S08]  /*6700*/  HMMA.16816.F32.BF16 R108, R24, R52, RZ ;  /* 0x00000034186c723c */ /* 0x000ff000000418ff */
[----:B------:R-:W-:Y:S08]  /*6710*/  HMMA.16816.F32.BF16 R172, R128, R174, R80 ;  /* 0x000000ae80ac723c */ /* 0x000ff00000041850 */
[-C--:B------:R-:W-:Y:S08]  /*6720*/  HMMA.16816.F32.BF16 R100, R24, R44.reuse, RZ ;  /* 0x0000002c1864723c */ /* 0x080ff000000418ff */
[----:B------:R-:W-:Y:S01]  /*6730*/  HMMA.16816.F32.BF16 R80, R20, R44, RZ ;  /* 0x0000002c1450723c */ /* 0x000fe200000418ff */
[----:B------:R-:W-:-:S02]  /*6740*/  IMAD.MOV.U32 R44, RZ, RZ, R157 ;  /* 0x000000ffff2c7224 */ /* 0x000fc400078e009d */
[----:B------:R-:W-:-:S05]  /*6750*/  IMAD.MOV.U32 R45, RZ, RZ, R122 ;  /* 0x000000ffff2d7224 */ /* 0x000fca00078e007a */
[-C--:B------:R-:W-:Y:S08]  /*6760*/  HMMA.16816.F32.BF16 R208, R16, R40.reuse, R116 ;  /* 0x0000002810d0723c */ /* 0x080ff00000041874 */
[----:B------:R-:W-:Y:S01]  /*6770*/  HMMA.16816.F32.BF16 R156, R12, R40, R112 ;  /* 0x000000280c9c723c */ /* 0x000fe20000041870 */
[----:B------:R-:W-:Y:S02]  /*6780*/  IMAD.MOV.U32 R41, RZ, RZ, R123 ;  /* 0x000000ffff297224 */ /* 0x000fe400078e007b */
[----:B------:R-:W-:-:S05]  /*6790*/  FADD.FTZ R40, R155, R154 ;  /* 0x0000009a9b287221 */ /* 0x000fca0000010000 */
[-C--:B-1----:R-:W-:Y:S08]  /*67a0*/  HMMA.16816.F32.BF16 R204, R16, R36.reuse, R108 ;  /* 0x0000002410cc723c */ /* 0x082ff0000004186c */
[----:B------:R-:W-:Y:S01]  /*67b0*/  HMMA.16816.F32.BF16 R140, R12, R36, R104 ;  /* 0x000000240c8c723c */ /* 0x000fe20000041868 */
[----:B------:R-:W-:Y:S02]  /*67c0*/  IMAD.MOV.U32 R37, RZ, RZ, R121 ;  /* 0x000000ffff257224 */ /* 0x000fe400078e0079 */
[----:B------:R-:W-:-:S05]  /*67d0*/  IMAD.MOV.U32 R36, RZ, RZ, R120 ;  /* 0x000000ffff247224 */ /* 0x000fca00078e0078 */
[-C--:B--2---:R-:W-:Y:S08]  /*67e0*/  HMMA.16816.F32.BF16 R188, R16, R32.reuse, R100 ;  /* 0x0000002010bc723c */ /* 0x084ff00000041864 */
[----:B------:R-:W-:Y:S01]  /*67f0*/  HMMA.16816.F32.BF16 R120, R12, R32, R80 ;  /* 0x000000200c78723c */ /* 0x000fe20000041850 */
[----:B------:R-:W-:Y:S02]  /*6800*/  IMAD.MOV.U32 R32, RZ, RZ, R68 ;  /* 0x000000ffff207224 */ /* 0x000fe400078e0044 */
[----:B------:R-:W-:-:S05]  /*6810*/  IMAD.MOV.U32 R33, RZ, RZ, R48 ;  /* 0x000000ffff217224 */ /* 0x000fca00078e0030 */
[C---:B------:R-:W-:Y:S08]  /*6820*/  HMMA.16816.F32.BF16 R100, R20.reuse, R58, RZ ;  /* 0x0000003a1464723c */ /* 0x040ff000000418ff */
[C---:B------:R-:W-:Y:S08]  /*6830*/  HMMA.16816.F32.BF16 R112, R20.reuse, R78, RZ ;  /* 0x0000004e1470723c */ /* 0x040ff000000418ff */
[C---:B------:R-:W-:Y:S08]  /*6840*/  HMMA.16816.F32.BF16 R108, R20.reuse, R70, RZ ;  /* 0x00000046146c723c */ /* 0x040ff000000418ff */
[C---:B------:R-:W-:Y:S08]  /*6850*/  HMMA.16816.F32.BF16 R104, R20.reuse, R74, RZ ;  /* 0x0000004a1468723c */ /* 0x040ff000000418ff */
[C---:B------:R-:W-:Y:S08]  /*6860*/  HMMA.16816.F32.BF16 R80, R20.reuse, R54, RZ ;  /* 0x000000361450723c */ /* 0x040ff000000418ff */
[----:B------:R-:W-:Y:S08]  /*6870*/  HMMA.16816.F32.BF16 R20, R20, R46, RZ ;  /* 0x0000002e1414723c */ /* 0x000ff000000418ff */
[C---:B------:R-:W-:Y:S08]  /*6880*/  HMMA.16816.F32.BF16 R116, R12.reuse, R42, R100 ;  /* 0x0000002a0c74723c */ /* 0x040ff00000041864 */
[C---:B------:R-:W-:Y:S08]  /*6890*/  HMMA.16816.F32.BF16 R100, R12.reuse, R38, R80 ;  /* 0x000000260c64723c */ /* 0x040ff00000041850 */
[C---:B------:R-:W-:Y:S08]  /*68a0*/  HMMA.16816.F32.BF16 R112, R12.reuse, R66, R112 ;  /* 0x000000420c70723c */ /* 0x040ff00000041870 */
[C---:B------:R-:W-:Y:S08]  /*68b0*/  HMMA.16816.F32.BF16 R108, R12.reuse, R62, R108 ;  /* 0x0000003e0c6c723c */ /* 0x040ff0000004186c */
[C---:B------:R-:W-:Y:S08]  /*68c0*/  HMMA.16816.F32.BF16 R104, R12.reuse, R50, R104 ;  /* 0x000000320c68723c */ /* 0x040ff00000041868 */
[----:B------:R-:W-:Y:S01]  /*68d0*/  HMMA.16816.F32.BF16 R80, R12, R34, R20 ;  /* 0x000000220c50723c */ /* 0x000fe20000041814 */
[----:B------:R-:W1:Y:S07]  /*68e0*/  LDSM.16.MT88.4 R20, [R29+0xd000] ;  /* 0x00d000001d14783b */ /* 0x000e6e0000004200 */
[----:B------:R-:W-:Y:S01]  /*68f0*/  HMMA.16816.F32.BF16 R12, R24, R78, RZ ;  /* 0x0000004e180c723c */ /* 0x000fe200000418ff */
[----:B------:R-:W-:-:S02]  /*6900*/  IMAD.MOV.U32 R79, RZ, RZ, R64 ;  /* 0x000000ffff4f7224 */ /* 0x000fc400078e0040 */
[----:B------:R-:W-:-:S05]  /*6910*/  IMAD.MOV.U32 R78, RZ, RZ, R65 ;  /* 0x000000ffff4e7224 */ /* 0x000fca00078e0041 */
[C---:B------:R-:W-:Y:S08]  /*6920*/  HMMA.16816.F32.BF16 R68, R24.reuse, R70, RZ ;  /* 0x000000461844723c */ /* 0x040ff000000418ff */
[----:B------:R-:W-:Y:S08]  /*6930*/  HMMA.16816.F32.BF16 R56, R24, R58, RZ ;  /* 0x0000003a1838723c */ /* 0x000ff000000418ff */
[----:B------:R-:W-:Y:S08]  /*6940*/  HMMA.16816.F32.BF16 R64, R16, R66, R12 ;  /* 0x000000421040723c */ /* 0x000ff0000004180c */
[C---:B------:R-:W-:Y:S08]  /*6950*/  HMMA.16816.F32.BF16 R12, R24.reuse, R74, RZ ;  /* 0x0000004a180c723c */ /* 0x040ff000000418ff */
[C---:B------:R-:W-:Y:S08]  /*6960*/  HMMA.16816.F32.BF16 R52, R24.reuse, R54, RZ ;  /* 0x000000361834723c */ /* 0x040ff000000418ff */
[----:B------:R-:W-:Y:S01]  /*6970*/  HMMA.16816.F32.BF16 R24, R24, R46, RZ ;  /* 0x0000002e1818723c */ /* 0x000fe200000418ff */
[----:B------:R-:W-:-:S02]  /*6980*/  IMAD.MOV.U32 R46, RZ, RZ, R201 ;  /* 0x000000ffff2e7224 */ /* 0x000fc400078e00c9 */
[----:B------:R-:W-:-:S05]  /*6990*/  IMAD.MOV.U32 R47, RZ, RZ, R200 ;  /* 0x000000ffff2f7224 */ /* 0x000fca00078e00c8 */
[----:B------:R-:W-:Y:S01]  /*69a0*/  HMMA.16816.F32.BF16 R68, R16, R62, R68 ;  /* 0x0000003e1044723c */ /* 0x000fe20000041844 */
[----:B------:R-:W-:Y:S01]  /*69b0*/  MOV R63, R49 ;  /* 0x00000031003f7202 */ /* 0x000fe20000000f00 */
[----:B------:R-:W-:-:S06]  /*69c0*/  IMAD.MOV.U32 R62, RZ, RZ, R202 ;  /* 0x000000ffff3e7224 */ /* 0x000fcc00078e00ca */
[C---:B------:R-:W-:Y:S01]  /*69d0*/  HMMA.16816.F32.BF16 R48, R16.reuse, R50, R12 ;  /* 0x000000321030723c */ /* 0x040fe2000004180c */
[----:B------:R-:W2:Y:S07]  /*69e0*/  LDSM.16.MT88.4 R12, [R132+0x1000] ;  /* 0x00100000840c783b */ /* 0x000eae0000004200 */
[----:B------:R-:W-:Y:S01]  /*69f0*/  HMMA.16816.F32.BF16 R56, R16, R42, R56 ;  /* 0x0000002a1038723c */ /* 0x000fe20000041838 */
[----:B------:R-:W-:Y:S02]  /*6a00*/  IMAD.MOV.U32 R42, RZ, RZ, R33 ;  /* 0x000000ffff2a7224 */ /* 0x000fe400078e0021 */
[----:B------:R-:W-:-:S02]  /*6a10*/  IMAD.MOV.U32 R33, RZ, RZ, R37 ;  /* 0x000000ffff217224 */ /* 0x000fc400078e0025 */
[----:B------:R-:W-:-:S03]  /*6a20*/  IMAD.MOV.U32 R43, RZ, RZ, R203 ;  /* 0x000000ffff2b7224 */ /* 0x000fc600078e00cb */
[C---:B------:R-:W-:Y:S08]  /*6a30*/  HMMA.16816.F32.BF16 R52, R16.reuse, R38, R52 ;  /* 0x000000261034723c */ /* 0x040ff00000041834 */
[----:B------:R-:W-:Y:S01]  /*6a40*/  HMMA.16816.F32.BF16 R24, R16, R34, R24 ;  /* 0x000000221018723c */ /* 0x000fe20000041818 */
[----:B------:R-:W3:Y:S07]  /*6a50*/  LDSM.16.MT88.4 R16, [R30+0x1000] ;  /* 0x001000001e10783b */ /* 0x000eee0000004200 */
[----:B-1----:R-:W-:Y:S01]  /*6a60*/  HMMA.16816.F32.BF16 R152, R4, R22, R112 ;  /* 0x000000160498723c */ /* 0x002fe20000041870 */
[----:B------:R-:W-:-:S02]  /*6a70*/  IMAD.MOV.U32 R114, RZ, RZ, R32 ;  /* 0x000000ffff727224 */ /* 0x000fc400078e0020 */
[----:B------:R-:W-:Y:S02]  /*6a80*/  IMAD.MOV.U32 R115, RZ, RZ, R186 ;  /* 0x000000ffff737224 */ /* 0x000fe400078e00ba */
[----:B------:R-:W-:Y:S02]  /*6a90*/  IMAD.MOV.U32 R32, RZ, RZ, R36 ;  /* 0x000000ffff207224 */ /* 0x000fe400078e0024 */
[----:B------:R-:W-:Y:S01]  /*6aa0*/  IMAD.MOV.U32 R113, RZ, RZ, R72 ;  /* 0x000000ffff717224 */ /* 0x000fe200078e0048 */
[----:B------:R-:W-:Y:S01]  /*6ab0*/  HMMA.16816.F32.BF16 R144, R8, R20, R144 ;  /* 0x000000140890723c */ /* 0x000fe20000041890 */
[----:B------:R-:W-:-:S07]  /*6ac0*/  IMAD.MOV.U32 R112, RZ, RZ, R73 ;  /* 0x000000ffff707224 */ /* 0x000fce00078e0049 */
[----:B------:R-:W-:Y:S08]  /*6ad0*/  HMMA.16816.F32.BF16 R148, R4, R20, R148 ;  /* 0x000000140494723c */ /* 0x000ff00000041894 */
[C---:B------:R-:W-:Y:S01]  /*6ae0*/  HMMA.16816.F32.BF16 R64, R8.reuse, R22, R64 ;  /* 0x000000160840723c */ /* 0x040fe20000041840 */
[----:B------:R-:W1:Y:S07]  /*6af0*/  LDSM.16.MT88.4 R20, [R29+0xf000] ;  /* 0x00f000001d14783b */ /* 0x000e6e0000004200 */
[C---:B--2---:R-:W-:Y:S08]  /*6b00*/  HMMA.16816.F32.BF16 R196, R8.reuse, R12, R196 ;  /* 0x0000000c08c4723c */ /* 0x044ff000000418c4 */
[-C--:B---3--:R-:W-:Y:S08]  /*6b10*/  HMMA.16816.F32.BF16 R176, R8, R16.reuse, R176 ;  /* 0x0000001008b0723c */ /* 0x088ff000000418b0 */
[C---:B------:R-:W-:Y:S08]  /*6b20*/  HMMA.16816.F32.BF16 R180, R4.reuse, R16, R180 ;  /* 0x0000001004b4723c */ /* 0x040ff000000418b4 */
[-C--:B------:R-:W-:Y:S08]  /*6b30*/  HMMA.16816.F32.BF16 R184, R4, R18.reuse, R108 ;  /* 0x0000001204b8723c */ /* 0x080ff0000004186c */
[----:B------:R-:W-:Y:S01]  /*6b40*/  HMMA.16816.F32.BF16 R36, R8, R18, R68 ;  /* 0x000000120824723c */ /* 0x000fe20000041844 */
[----:B------:R-:W2:Y:S07]  /*6b50*/  LDSM.16.MT88.4 R16, [R30+0x3000] ;  /* 0x003000001e10783b */ /* 0x000eae0000004200 */
[C---:B------:R-:W-:Y:S08]  /*6b60*/  HMMA.16816.F32.BF16 R192, R4.reuse, R12, R192 ;  /* 0x0000000c04c0723c */ /* 0x040ff000000418c0 */
[-C--:B------:R-:W-:Y:S08]  /*6b70*/  HMMA.16816.F32.BF16 R200, R4, R14.reuse, R104 ;  /* 0x0000000e04c8723c */ /* 0x080ff00000041868 */
[----:B------:R-:W-:Y:S01]  /*6b80*/  HMMA.16816.F32.BF16 R48, R8, R14, R48 ;  /* 0x0000000e0830723c */ /* 0x000fe20000041830 */
[----:B------:R-:W3:Y:S07]  /*6b90*/  LDSM.16.MT88.4 R12, [R132+0x3000] ;  /* 0x00300000840c783b */ /* 0x000eee0000004200 */
[-C--:B-1----:R-:W-:Y:S01]  /*6ba0*/  HMMA.16816.F32.BF16 R72, R4, R20.reuse, R156 ;  /* 0x000000140448723c */ /* 0x082fe2000004189c */
[----:B------:R-:W-:Y:S07]  /*6bb0*/  LDSM.16.MT88.4 R156, [R29+0xd800] ;  /* 0x00d800001d9c783b */ /* 0x000fee0000004200 */
[----:B------:R-:W-:Y:S01]  /*6bc0*/  HMMA.16816.F32.BF16 R68, R8, R20, R208 ;  /* 0x000000140844723c */ /* 0x000fe200000418d0 */
[----:B------:R-:W-:-:S02]  /*6bd0*/  IMAD.MOV.U32 R20, RZ, RZ, R115 ;  /* 0x000000ffff147224 */ /* 0x000fc400078e0073 */
[----:B------:R-:W-:Y:S02]  /*6be0*/  IMAD.MOV.U32 R21, RZ, RZ, R113 ;  /* 0x000000ffff157224 */ /* 0x000fe400078e0071 */
[----:B------:R-:W-:Y:S02]  /*6bf0*/  IMAD.MOV.U32 R208, RZ, RZ, R112 ;  /* 0x000000ffffd07224 */ /* 0x000fe400078e0070 */
[----:B------:R-:W-:Y:S01]  /*6c00*/  FADD.FTZ R2, R20, R2 ;  /* 0x0000000214027221 */ /* 0x000fe20000010000 */
[----:B------:R-:W-:Y:S01]  /*6c10*/  FADD.FTZ R3, R21, R3 ;  /* 0x0000000315037221 */ /* 0x000fe20000010000 */
[----:B--2---:R-:W-:Y:S01]  /*6c20*/  HMMA.16816.F32.BF16 R104, R4, R16, R140 ;  /* 0x000000100468723c */ /* 0x004fe2000004188c */
[----:B------:R-:W-:Y:S01]  /*6c30*/  IMAD.MOV.U32 R143, RZ, RZ, R63 ;  /* 0x000000ffff8f7224 */ /* 0x000fe200078e003f */
[----:B------:R-:W-:Y:S01]  /*6c40*/  MOV R141, R79 ;  /* 0x0000004f008d7202 */ /* 0x000fe20000000f00 */
[----:B------:R-:W-:Y:S02]  /*6c50*/  IMAD.MOV.U32 R142, RZ, RZ, R78 ;  /* 0x000000ffff8e7224 */ /* 0x000fe400078e004e */
[----:B------:R-:W-:Y:S01]  /*6c60*/  FADD.FTZ R3, R251, R3 ;  /* 0x00000003fb037221 */ /* 0x000fe20000010000 */
[----:B------:R-:W-:-:S02]  /*6c70*/  IMAD.MOV.U32 R140, RZ, RZ, R76 ;  /* 0x000000ffff8c7224 */ /* 0x000fc400078e004c */
[----:B------:R-:W-:Y:S01]  /*6c80*/  IMAD.MOV.U32 R63, RZ, RZ, R77 ;  /* 0x000000ffff3f7224 */ /* 0x000fe200078e004d */
[C---:B------:R-:W-:Y:S01]  /*6c90*/  HMMA.16816.F32.BF16 R108, R4.reuse, R18, R100 ;  /* 0x00000012046c723c */ /* 0x040fe20000041864 */
[----:B------:R-:W-:Y:S02]  /*6ca0*/  IMAD.MOV.U32 R209, RZ, RZ, R143 ;  /* 0x000000ffffd17224 */ /* 0x000fe400078e008f */
[----:B------:R-:W-:Y:S02]  /*6cb0*/  IMAD.MOV.U32 R143, RZ, RZ, R114 ;  /* 0x000000ffff8f7224 */ /* 0x000fe400078e0072 */
[----:B------:R-:W-:Y:S03]  /*6cc0*/  LDSM.16.MT88.4 R112, [R30+0x3800] ;  /* 0x003800001e70783b */ /* 0x000fe60000004200 */
[----:B------:R-:W-:Y:S01]  /*6cd0*/  HMMA.16816.F32.BF16 R76, R4, R22, R116 ;  /* 0x00000016044c723c */ /* 0x000fe20000041874 */
[----:B------:R-:W-:-:S02]  /*6ce0*/  IMAD.MOV.U32 R118, RZ, RZ, R32 ;  /* 0x000000ffff767224 */ /* 0x000fc400078e0020 */
[----:B------:R-:W-:Y:S02]  /*6cf0*/  IMAD.MOV.U32 R119, RZ, RZ, R33 ;  /* 0x000000ffff777224 */ /* 0x000fe400078e0021 */
[----:B------:R-:W-:Y:S02]  /*6d00*/  IMAD.MOV.U32 R211, RZ, RZ, R118 ;  /* 0x000000ffffd37224 */ /* 0x000fe400078e0076 */
[----:B------:R-:W-:Y:S01]  /*6d10*/  IMAD.MOV.U32 R210, RZ, RZ, R119 ;  /* 0x000000ffffd27224 */ /* 0x000fe200078e0077 */
[C---:B---3--:R-:W-:Y:S08]  /*6d20*/  HMMA.16816.F32.BF16 R120, R4.reuse, R12, R120 ;  /* 0x0000000c0478723c */ /* 0x048ff00000041878 */
[----:B------:R-:W-:Y:S01]  /*6d30*/  HMMA.16816.F32.BF16 R32, R4, R14, R80 ;  /* 0x0000000e0420723c */ /* 0x000fe20000041850 */
[----:B------:R-:W1:Y:S04]  /*6d40*/  LDSM.16.MT88.4 R4, [R132+0x3800] ;  /* 0x003800008404783b */ /* 0x000e680000004200 */
[----:B------:R-:W-:Y:S03]  /*6d50*/  LDSM.16.MT88.4 R80, [R29+0xf800] ;  /* 0x00f800001d50783b */ /* 0x000fe60000004200 */
[C---:B------:R-:W-:Y:S01]  /*6d60*/  HMMA.16816.F32.BF16 R116, R8.reuse, R12, R188 ;  /* 0x0000000c0874723c */ /* 0x040fe200000418bc */
[----:B------:R-:W2:Y:S07]  /*6d70*/  LDSM.16.MT88.4 R188, [R30+0x1800] ;  /* 0x001800001ebc783b */ /* 0x000eae0000004200 */
[C---:B------:R-:W-:Y:S08]  /*6d80*/  HMMA.16816.F32.BF16 R56, R8.reuse, R22, R56 ;  /* 0x000000160838723c */ /* 0x040ff00000041838 */
[C---:B------:R-:W-:Y:S01]  /*6d90*/  HMMA.16816.F32.BF16 R100, R8.reuse, R16, R204 ;  /* 0x000000100864723c */ /* 0x040fe200000418cc */
[----:B------:R-:W3:Y:S07]  /*6da0*/  LDSM.16.MT88.4 R204, [R132+0x1800] ;  /* 0x0018000084cc783b */ /* 0x000eee0000004200 */
[C---:B------:R-:W-:Y:S08]  /*6db0*/  HMMA.16816.F32.BF16 R52, R8.reuse, R18, R52 ;  /* 0x000000120834723c */ /* 0x040ff00000041834 */
[----:B------:R-:W-:Y:S01]  /*6dc0*/  HMMA.16816.F32.BF16 R24, R8, R14, R24 ;  /* 0x0000000e0818723c */ /* 0x000fe20000041818 */
[----:B------:R-:W-:Y:S01]  /*6dd0*/  FADD.FTZ R8, R208, R40 ;  /* 0x00000028d0087221 */ /* 0x000fe20000010000 */
[----:B------:R-:W-:-:S03]  /*6de0*/  FADD.FTZ R9, R209, R2 ;  /* 0x00000002d1097221 */ /* 0x000fc60000010000 */
[----:B------:R-:W-:Y:S01]  /*6df0*/  FADD.FTZ R2, R238, R8 ;  /* 0x00000008ee027221 */ /* 0x000fe20000010000 */
[----:B------:R-:W-:Y:S01]  /*6e00*/  FADD.FTZ R9, R210, R9 ;  /* 0x00000009d2097221 */ /* 0x000fe20000010000 */
[----:B------:R-:W-:Y:S01]  /*6e10*/  FADD.FTZ R8, R252, R3 ;  /* 0x00000003fc087221 */ /* 0x000fe20000010000 */
[----:B-1----:R-:W-:Y:S02]  /*6e20*/  HMMA.16816.F32.BF16 R120, R124, R4, R120 ;  /* 0x000000047c78723c */ /* 0x002fe40000041878 */
[----:B------:R-:W-:-:S06]  /*6e30*/  FADD.FTZ R3, R211, R9 ;  /* 0x00000009d3037221 */ /* 0x000fcc0000010000 */
[C---:B------:R-:W-:Y:S01]  /*6e40*/  HMMA.16816.F32.BF16 R116, R128.reuse, R4, R116 ;  /* 0x000000048074723c */ /* 0x040fe20000041874 */
        /* <DEDUP_REMOVED lines=45> */
[----:B------:R-:W-:Y:S01]  /*7120*/  LOP3.LUT R0, R225, 0x8, RZ, 0xc0, !PT ;  /* 0x00000008e1007812 */ /* 0x000fe200078ec0ff */
[----:B------:R1:W-:Y:S01]  /*7130*/  STL [R1+0x68], R5 ;  /* 0x0000680501007387 */ /* 0x0003e20000100800 */
[-C--:B------:R-:W-:Y:S03]  /*7140*/  HMMA.16816.F32.BF16 R144, R128, R156.reuse, R144 ;  /* 0x0000009c8090723c */ /* 0x080fe60000041890 */
[----:B------:R1:W-:Y:S04]  /*7150*/  STL [R1+0x6c], R4 ;  /* 0x00006c0401007387 */ /* 0x0003e80000100800 */
[----:B------:R1:W-:Y:S01]  /*7160*/  STL [R1+0x70], R3 ;  /* 0x0000700301007387 */ /* 0x0003e20000100800 */
[C---:B------:R-:W-:Y:S03]  /*7170*/  HMMA.16816.F32.BF16 R148, R124.reuse, R156, R148 ;  /* 0x0000009c7c94723c */ /* 0x040fe60000041894 */
[----:B------:R1:W-:Y:S04]  /*7180*/  STL [R1+0x74], R2 ;  /* 0x0000740201007387 */ /* 0x0003e80000100800 */
[----:B------:R1:W-:Y:S01]  /*7190*/  STL [R1+0x4c], R0 ;  /* 0x00004c0001007387 */ /* 0x0003e20000100800 */
[C---:B------:R-:W-:Y:S08]  /*71a0*/  HMMA.16816.F32.BF16 R152, R124.reuse, R158, R152 ;  /* 0x0000009e7c98723c */ /* 0x040ff00000041898 */
[C---:B--2---:R-:W-:Y:S08]  /*71b0*/  HMMA.16816.F32.BF16 R180, R124.reuse, R188, R180 ;  /* 0x000000bc7cb4723c */ /* 0x044ff000000418b4 */
[C---:B------:R-:W-:Y:S08]  /*71c0*/  HMMA.16816.F32.BF16 R184, R124.reuse, R190, R184 ;  /* 0x000000be7cb8723c */ /* 0x040ff000000418b8 */
[C---:B---3--:R-:W-:Y:S08]  /*71d0*/  HMMA.16816.F32.BF16 R192, R124.reuse, R204, R192 ;  /* 0x000000cc7cc0723c */ /* 0x048ff000000418c0 */
        /* <DEDUP_REMOVED lines=17> */
[----:B-1----:R-:W-:-:S15]  /*72f0*/  BRA.U !UP0, `(.L_x_548) ;  /* 0x000000cd08987547 */ /* 0x002fde000b800000 */
[----:B------:R-:W2:Y:S01]  /*7300*/  LDL.64 R46, [R1+0x10] ;  /* 0x00001000012e7983 */ /* 0x000ea20000100a00 */
[----:B------:R-:W1:Y:S01]  /*7310*/  LDCU.64 UR4, c[0x0][0x3d8] ;  /* 0x00007b00ff0477ac */ /* 0x000e620008000a00 */
[----:B------:R-:W-:Y:S01]  /*7320*/  IMAD R0, R241, UR11, RZ ;  /* 0x0000000bf1007c24 */ /* 0x000fe2000f8e02ff */
[----:B------:R-:W-:-:S04]  /*7330*/  DEPBAR.LE SB0, 0x0 ;  /* 0x000080000000791a */ /* 0x000fc80000000000 */
[----:B------:R-:W3:Y:S01]  /*7340*/  LDL.LU R44, [R1+0x18] ;  /* 0x00001800012c7983 */ /* 0x000ee20000300800 */
[----:B------:R-:W4:Y:S03]  /*7350*/  LDCU.64 UR8, c[0x0][0x390] ;  /* 0x00007200ff0877ac */ /* 0x000f260008000a00 */
[----:B------:R-:W5:Y:S04]  /*7360*/  LDL.LU R45, [R1+0x24] ;  /* 0x00002400012d7983 */ /* 0x000f680000300800 */
[----:B------:R-:W4:Y:S04]  /*7370*/  LDL R62, [R1+0xc] ;  /* 0x00000c00013e7983 */ /* 0x000f280000100800 */
[----:B------:R-:W4:Y:S04]  /*7380*/  LDL.LU R63, [R1+0x1c] ;  /* 0x00001c00013f7983 */ /* 0x000f280000300800 */
[----:B------:R-:W4:Y:S01]  /*7390*/  LDL R41, [R1+0x78] ;  /* 0x0000780001297983 */ /* 0x000f220000100800 */
[----:B------:R-:W-:Y:S01]  /*73a0*/  USHF.R.S32.HI UR30, URZ, 0x1f, UR18 ;  /* 0x0000001fff1e7899 */ /* 0x000fe20008011412 */
[----:B------:R-:W-:Y:S01]  /*73b0*/  IMAD.MOV.U32 R227, RZ, RZ, 0x40 ;  /* 0x00000040ffe37424 */ /* 0x000fe200078e00ff */
[----:B------:R-:W-:Y:S01]  /*73c0*/  UIADD3 UR25, UPT, UPT, UR19, -0x2, URZ ;  /* 0xfffffffe13197890 */ /* 0x000fe2000fffe0ff */
[----:B------:R3:W-:Y:S01]  /*73d0*/  STL [R1+0x58], R0 ;  /* 0x0000580001007387 */ /* 0x0007e20000100800 */
[----:B-1----:R-:W-:-:S02]  /*73e0*/  UIMAD UR20, UR30, UR4, URZ ;  /* 0x000000041e1472a4 */ /* 0x002fc4000f8e02ff */
[----:B------:R-:W-:Y:S02]  /*73f0*/  UIMAD.WIDE.U32 UR28, UR25, UR10, URZ ;  /* 0x0000000a191c72a5 */ /* 0x000fe4000f8e00ff */
[----:B------:R-:W-:Y:S02]  /*7400*/  UIMAD UR20, UR18, UR5, UR20 ;  /* 0x00000005121472a4 */ /* 0x000fe4000f8e0214 */
[----:B------:R-:W-:Y:S02]  /*7410*/  USHF.L.U32 UR26, UR10, 0x4, URZ ;  /* 0x000000040a1a7899 */ /* 0x000fe400080006ff */
[----:B------:R-:W-:Y:S01]  /*7420*/  UIMAD UR25, UR25, UR11, UR29 ;  /* 0x0000000b191972a4 */ /* 0x000fe2000f8e021d */
[----:B------:R-:W-:Y:S01]  /*7430*/  IMAD.U32 R4, RZ, RZ, UR28 ;  /* 0x0000001cff047e24 */ /* 0x000fe2000f8e00ff */
[----:B------:R-:W-:Y:S01]  /*7440*/  USHF.L.U64.HI UR23, UR10, 0x4, UR11 ;  /* 0x000000040a177899 */ /* 0x000fe2000801020b */
[----:B------:R-:W-:Y:S01]  /*7450*/  IMAD.U32 R5, RZ, RZ, UR29 ;  /* 0x0000001dff057e24 */ /* 0x000fe2000f8e00ff */
[----:B------:R-:W-:-:S06]  /*7460*/  ULEA UR21, UP0, UR28, UR26, 0x6 ;  /* 0x0000001a1c157291 */ /* 0x000fcc000f8030ff */
[----:B------:R-:W-:Y:S01]  /*7470*/  IMAD.U32 R7, RZ, RZ, UR21 ;  /* 0x00000015ff077e24 */ /* 0x000fe2000f8e00ff */
[----:B------:R-:W-:Y:S01]  /*7480*/  BAR.SYNC.DEFER_BLOCKING 0x0 ;  /* 0x0000000000007b1d */ /* 0x000fe20000010000 */
[----:B--2---:R-:W-:Y:S02]  /*7490*/  IMAD.MOV.U32 R2, RZ, RZ, R46 ;  /* 0x000000ffff027224 */ /* 0x004fe400078e002e */
[----:B------:R-:W-:Y:S02]  /*74a0*/  IMAD.MOV.U32 R3, RZ, RZ, R47 ;  /* 0x000000ffff037224 */ /* 0x000fe400078e002f */
[----:B------:R-:W-:Y:S01]  /*74b0*/  IMAD.WIDE.U32 R2, R241, UR10, R2 ;  /* 0x0000000af1027c25 */ /* 0x000fe2000f8e0002 */
[----:B---3--:R-:W-:-:S03]  /*74c0*/  ISETP.NE.AND P6, PT, R44, RZ, PT ;  /* 0x000000ff2c00720c */ /* 0x008fc60003fc5270 */
[----:B------:R-:W-:Y:S02]  /*74d0*/  IMAD.IADD R3, R3, 0x1, R0 ;  /* 0x0000000103037824 */ /* 0x000fe400078e0200 */
[----:B------:R-:W-:Y:S02]  /*74e0*/  IMAD.U32 R0, RZ, RZ, UR4 ;  /* 0x00000004ff007e24 */ /* 0x000fe4000f8e00ff */
[----:B-----5:R-:W-:Y:S02]  /*74f0*/  IMAD.MOV.U32 R232, RZ, RZ, R45 ;  /* 0x000000ffffe87224 */ /* 0x020fe400078e002d */
[----:B------:R-:W-:Y:S01]  /*7500*/  IMAD.WIDE.U32 R2, R0, UR18, R2 ;  /* 0x0000001200027c25 */ /* 0x000fe2000f8e0002 */
[----:B----4-:R-:W-:-:S03]  /*7510*/  LOP3.LUT R13, R63, R62, RZ, 0xfc, !PT ;  /* 0x0000003e3f0d7212 */ /* 0x010fc600078efcff */
[----:B------:R-:W-:Y:S01]  /*7520*/  VIADD R3, R3, UR20 ;  /* 0x0000001403037c36 */ /* 0x000fe20008000000 */
[C---:B------:R-:W-:Y:S01]  /*7530*/  LEA R0, P0, R2.reuse, UR8, 0x1 ;  /* 0x0000000802007c11 */ /* 0x040fe2000f8008ff */
[----:B------:R-:W-:Y:S01]  /*7540*/  ULEA.HI.X UR20, UR28, UR23, UR25, 0x6, UP0 ;  /* 0x000000171c147291 */ /* 0x000fe200080f3419 */
[----:B------:R-:W-:Y:S01]  /*7550*/  LOP3.LUT R6, R41, 0x1f8, RZ, 0xc0, !PT ;  /* 0x000001f829067812 */ /* 0x000fe200078ec0ff */
[----:B------:R-:W-:Y:S01]  /*7560*/  ULEA UR28, UP0, UR10, UR21, 0x5 ;  /* 0x000000150a1c7291 */ /* 0x000fe2000f8028ff */
[----:B------:R-:W-:Y:S01]  /*7570*/  LEA.HI.X R2, R2, UR9, R3, 0x1, P0 ;  /* 0x0000000902027c11 */ /* 0x000fe200080f0c03 */
[----:B------:R-:W-:Y:S01]  /*7580*/  IMAD.U32 R3, RZ, RZ, UR25 ;  /* 0x00000019ff037e24 */ /* 0x000fe2000f8e00ff */
[----:B------:R-:W-:Y:S01]  /*7590*/  UIADD3 UR25, UP1, UPT, UR21, UR26, URZ ;  /* 0x0000001a15197290 */ /* 0x000fe2000ff3e0ff */
[----:B------:R-:W-:Y:S01]  /*75a0*/  LOP3.LUT R12, R6, 0x38, R242, 0x78, !PT ;  /* 0x00000038060c7812 */ /* 0x000fe200078e78f2 */
[----:B------:R-:W-:Y:S01]  /*75b0*/  ULEA.HI.X UR26, UR10, UR20, UR11, 0x5, UP0 ;  /* 0x000000140a1a7291 */ /* 0x000fe200080f2c0b */
[----:B------:R-:W-:Y:S01]  /*75c0*/  LEA R8, P0, R4, R0, 0x7 ;  /* 0x0000000004087211 */ /* 0x000fe200078038ff */
[----:B------:R-:W-:Y:S01]  /*75d0*/  UIADD3.X UR23, UPT, UPT, UR20, UR23, URZ, UP1, !UPT ;  /* 0x0000001714177290 */ /* 0x000fe20008ffe4ff */
[----:B------:R-:W-:Y:S01]  /*75e0*/  LOP3.LUT R12, R12, 0x1e00, R41, 0xf8, !PT ;  /* 0x00001e000c0c7812 */ /* 0x000fe200078ef829 */
[----:B------:R-:W-:Y:S01]  /*75f0*/  IMAD.U32 R11, RZ, RZ, UR25 ;  /* 0x00000019ff0b7e24 */ /* 0x000fe2000f8e00ff */
[----:B------:R1:W-:Y:S01]  /*7600*/  STL [R1+0x5c], R6 ;  /* 0x00005c0601007387 */ /* 0x0003e20000100800 */
[----:B------:R-:W-:Y:S01]  /*7610*/  IMAD.U32 R5, RZ, RZ, UR20 ;  /* 0x00000014ff057e24 */ /* 0x000fe2000f8e00ff */
[----:B------:R-:W-:Y:S01]  /*7620*/  LEA.HI.X R9, R4, R2, R3, 0x7, P0 ;  /* 0x0000000204097211 */ /* 0x000fe200000f3c03 */
[----:B------:R-:W-:Y:S01]  /*7630*/  IMAD.U32 R14, RZ, RZ, UR28 ;  /* 0x0000001cff0e7e24 */ /* 0x000fe2000f8e00ff */
[CC--:B------:R-:W-:Y:S01]  /*7640*/  LEA R10, P4, R11.reuse, R0.reuse, 0x1 ;  /* 0x000000000b0a7211 */ /* 0x0c0fe200078808ff */
[----:B------:R-:W-:Y:S01]  /*7650*/  IMAD.U32 R3, RZ, RZ, UR23 ;  /* 0x00000017ff037e24 */ /* 0x000fe2000f8e00ff */
[----:B------:R-:W-:Y:S01]  /*7660*/  LEA R12, R12, UR6, 0x1 ;  /* 0x000000060c0c7c11 */ /* 0x000fe2000f8e08ff */
[----:B------:R-:W-:Y:S01]  /*7670*/  IMAD.U32 R15, RZ, RZ, UR26 ;  /* 0x0000001aff0f7e24 */ /* 0x000fe2000f8e00ff */
[----:B------:R-:W-:Y:S01]  /*7680*/  LEA R4, P0, R14, R0, 0x1 ;  /* 0x000000000e047211 */ /* 0x000fe200078008ff */
[----:B------:R-:W-:Y:S01]  /*7690*/  UIADD3 UR20, UPT, UPT, UR19, -0x2, URZ ;  /* 0xfffffffe13147890 */ /* 0x000fe2000fffe0ff */
[----:B------:R-:W-:Y:S01]  /*76a0*/  LEA.HI.X R11, R11, R2, R3, 0x1, P4 ;  /* 0x000000020b0b7211 */ /* 0x000fe200020f0c03 */
[----:B------:R-:W-:Y:S01]  /*76b0*/  @!PT LDS RZ, [RZ] ;  /* 0x00000000fffff984 */ /* 0x000fe20000000800 */
[----:B------:R-:W-:Y:S01]  /*76c0*/  @!PT LDS RZ, [RZ] ;  /* 0x00000000fffff984 */ /* 0x000fe20000000800 */
[----:B------:R-:W-:Y:S01]  /*76d0*/  @!PT LDS RZ, [RZ] ;  /* 0x00000000fffff984 */ /* 0x000fe20000000800 */
[----:B------:R-:W-:Y:S02]  /*76e0*/  LDGSTS.E.BYPASS.LTC128B.128 [R12+0xc000], desc[UR16][R8.64] ;  /* 0x0c000000080c7fae */ /* 0x000fe4000b981a10 */
[----:B------:R-:W-:-:S02]  /*76f0*/  UISETP.GT.U32.AND UP2, UPT, UR20, UR14, UPT ;  /* 0x0000000e1400728c */ /* 0x000fc4000bf44070 */
[----:B------:R-:W-:Y:S01]  /*7700*/  LDGSTS.E.BYPASS.LTC128B.128 [R12+0xe000], desc[UR16][R8.64+0x80] ;  /* 0x0e000080080c7fae */ /* 0x000fe2000b981a10 */
[----:B-1----:R-:W-:Y:S02]  /*7710*/  LEA R6, P5, R7, R0, 0x1 ;  /* 0x0000000007067211 */ /* 0x002fe400078a08ff */
[----:B------:R-:W-:Y:S02]  /*7720*/  LEA R0, R13, UR6, 0x1 ;  /* 0x000000060d007c11 */ /* 0x000fe4000f8e08ff */
[-C--:B------:R-:W-:Y:S02]  /*7730*/  LEA.HI.X R7, R7, R2.reuse, R5, 0x1, P5 ;  /* 0x0000000207077211 */ /* 0x080fe400028f0c05 */
[----:B------:R-:W-:Y:S02]  /*7740*/  LEA.HI.X R5, R14, R2, R15, 0x1, P0 ;  /* 0x000000020e057211 */ /* 0x000fe400000f0c0f */
[----:B------:R-:W-:Y:S01]  /*7750*/  SEL R2, R240, 0xffffffe0, !P6 ;  /* 0xffffffe0f0027807 */ /* 0x000fe20007000000 */
[----:B------:R-:W-:Y:S04]  /*7760*/  LDGSTS.E.BYPASS.LTC128B.128 [R12+0xc800], desc[UR16][R6.64] ;  /* 0x0c800000060c7fae */ /* 0x000fe8000b981a10 */
[----:B------:R-:W-:Y:S01]  /*7770*/  LDGSTS.E.BYPASS.LTC128B.128 [R12+0xe800], desc[UR16][R6.64+0x80] ;  /* 0x0e800080060c7fae */ /* 0x000fe2000b981a10 */
[----:B------:R-:W-:-:S02]  /*7780*/  IMAD.IADD R13, R226, 0x1, R2 ;  /* 0x00000001e20d7824 */ /* 0x000fc400078e0202 */
[----:B------:R-:W-:Y:S01]  /*7790*/  IMAD.IADD R3, R2, 0x1, R0 ;  /* 0x0000000102037824 */ /* 0x000fe200078e0200 */
[----:B------:R-:W-:Y:S04]  /*77a0*/  LDGSTS.E.BYPASS.LTC128B.128 [R12+0xd000], desc[UR16][R10.64] ;  /* 0x0d0000000a0c7fae */ /* 0x000fe8000b981a10 */
[----:B------:R1:W-:Y:S04]  /*77b0*/  LDGSTS.E.BYPASS.LTC128B.128 [R12+0xf000], desc[UR16][R10.64+0x80] ;  /* 0x0f0000800a0c7fae */ /* 0x0003e8000b981a10 */
[----:B------:R-:W-:Y:S04]  /*77c0*/  LDGSTS.E.BYPASS.LTC128B.128 [R12+0xd800], desc[UR16][R4.64] ;  /* 0x0d800000040c7fae */ /* 0x000fe8000b981a10 */
[----:B------:R2:W-:Y:S04]  /*77d0*/  LDGSTS.E.BYPASS.LTC128B.128 [R12+0xf800], desc[UR16][R4.64+0x80] ;  /* 0x0f800080040c7fae */ /* 0x0005e8000b981a10 */
[----:B------:R-:W-:Y:S04]  /*77e0*/  LDSM.16.M88.4 R36, [R226+0x8800] ;  /* 0x00880000e224783b */ /* 0x000fe80000000200 */
[----:B------:R-:W-:Y:S04]  /*77f0*/  LDSM.16.M88.4 R40, [R226+0x8000] ;  /* 0x00800000e228783b */ /* 0x000fe80000000200 */
[----:B------:R-:W-:Y:S04]  /*7800*/  LDSM.16.M88.4 R32, [R226+0x9000] ;  /* 0x00900000e220783b */ /* 0x000fe80000000200 */
[----:B------:R-:W-:Y:S04]  /*7810*/  LDSM.16.M88.4 R52, [R13+0x8800] ;  /* 0x008800000d34783b */ /* 0x000fe80000000200 */
[----:B-1----:R-:W1:Y:S04]  /*7820*/  LDSM.16.M88.4 R8, [R0+0x2000] ;  /* 0x002000000008783b */ /* 0x002e680000000200 */
[----:B------:R-:W-:Y:S04]  /*7830*/  LDSM.16.M88.4 R24, [R13+0x8000] ;  /* 0x008000000d18783b */ /* 0x000fe80000000200 */
[----:B--2---:R-:W2:Y:S04]  /*7840*/  LDSM.16.M88.4 R4, [R3+0x2000] ;  /* 0x002000000304783b */ /* 0x004ea80000000200 */
[----:B------:R-:W3:Y:S04]  /*7850*/  LDSM.16.M88.4 R28, [R226+0x9800] ;  /* 0x00980000e21c783b */ /* 0x000ee80000000200 */
[----:B------:R-:W4:Y:S04]  /*7860*/  LDSM.16.M88.4 R48, [R13+0x9000] ;  /* 0x009000000d30783b */ /* 0x000f280000000200 */
[----:B------:R-:W5:Y:S04]  /*7870*/  LDSM.16.M88.4 R44, [R13+0x9800] ;  /* 0x009800000d2c783b */ /* 0x000f680000000200 */
[----:B------:R-:W5:Y:S04]  /*7880*/  LDSM.16.M88.4 R16, [R0] ;  /* 0x000000000010783b */ /* 0x000f680000000200 */
[----:B------:R-:W0:Y:S01]  /*7890*/  LDGDEPBAR ;  /* 0x00000000000079af */ /* 0x000e220000000000 */
[C---:B-1----:R-:W-:Y:S08]  /*78a0*/  HMMA.16816.F32.BF16 R56, R8.reuse, R36, RZ ;  /* 0x000000240838723c */ /* 0x042ff000000418ff */
[C---:B------:R-:W-:Y:S08]  /*78b0*/  HMMA.16816.F32.BF16 R212, R8.reuse, R42, RZ ;  /* 0x0000002a08d4723c */ /* 0x040ff000000418ff */
[----:B------:R-:W-:Y:S08]  /*78c0*/  HMMA.16816.F32.BF16 R20, R8, R32, RZ ;  /* 0x000000200814723c */ /* 0x000ff000000418ff */
[----:B--2---:R-:W-:Y:S08]  /*78d0*/  HMMA.16816.F32.BF16 R220, R4, R52, R56 ;  /* 0x0000003404dc723c */ /* 0x004ff00000041838 */
[----:B------:R-:W-:Y:S08]  /*78e0*/  HMMA.16816.F32.BF16 R140, R8, R34, RZ ;  /* 0x00000022088c723c */ /* 0x000ff000000418ff */
[----:B------:R-:W-:Y:S03]  /*78f0*/  HMMA.16816.F32.BF16 R56, R4, R26, R212 ;  /* 0x0000001a0438723c */ /* 0x000fe600000418d4 */
[----:B------:R-:W-:-:S02]  /*7900*/  IMAD.MOV.U32 R244, RZ, RZ, R220 ;  /* 0x000000fffff47224 */ /* 0x000fc400078e00dc */
[----:B------:R-:W-:Y:S02]  /*7910*/  IMAD.MOV.U32 R243, RZ, RZ, R221 ;  /* 0x000000fffff37224 */ /* 0x000fe400078e00dd */
[----:B------:R-:W-:Y:S01]  /*7920*/  IMAD.MOV.U32 R139, RZ, RZ, R222 ;  /* 0x000000ffff8b7224 */ /* 0x000fe200078e00de */
[----:B------:R-:W-:Y:S01]  /*7930*/  HMMA.16816.F32.BF16 R60, R8, R40, RZ ;  /* 0x00000028083c723c */ /* 0x000fe200000418ff */
[----:B------:R-:W-:-:S07]  /*7940*/  IMAD.MOV.U32 R138, RZ, RZ, R223 ;  /* 0x000000ffff8a7224 */ /* 0x000fce00078e00df */
[C---:B---3--:R-:W-:Y:S03]  /*7950*/  HMMA.16816.F32.BF16 R64, R8.reuse, R28, RZ ;  /* 0x0000001c0840723c */ /* 0x048fe600000418ff */
[----:B------:R-:W-:Y:S02]  /*7960*/  IMAD.MOV.U32 R137, RZ, RZ, R56 ;  /* 0x000000ffff897224 */ /* 0x000fe400078e0038 */
[----:B------:R-:W-:Y:S02]  /*7970*/  IMAD.MOV.U32 R132, RZ, RZ, R57 ;  /* 0x000000ffff847224 */ /* 0x000fe400078e0039 */
[----:B------:R-:W-:Y:S01]  /*7980*/  IMAD.MOV.U32 R15, RZ, RZ, R58 ;  /* 0x000000ffff0f7224 */ /* 0x000fe200078e003a */
[----:B------:R-:W-:Y:S01]  /*7990*/  HMMA.16816.F32.BF16 R208, R8, R38, RZ ;  /* 0x0000002608d0723c */ /* 0x000fe200000418ff */
[----:B------:R-:W-:-:S07]  /*79a0*/  IMAD.MOV.U32 R14, RZ, RZ, R59 ;  /* 0x000000ffff0e7224 */ /* 0x000fce00078e003b */
[----:B------:R-:W-:Y:S08]  /*79b0*/  HMMA.16816.F32.BF16 R8, R8, R30, RZ ;  /* 0x0000001e0808723c */ /* 0x000ff000000418ff */
[C---:B----4-:R-:W-:Y:S01]  /*79c0*/  HMMA.16816.F32.BF16 R236, R4.reuse, R48, R20 ;  /* 0x0000003004ec723c */ /* 0x050fe20000041814 */
[----:B------:R-:W1:Y:S07]  /*79d0*/  LDSM.16.M88.4 R20, [R3] ;  /* 0x000000000314783b */ /* 0x000e6e0000000200 */
[C---:B------:R-:W-:Y:S08]  /*79e0*/  HMMA.16816.F32.BF16 R56, R4.reuse, R50, R140 ;  /* 0x000000320438723c */ /* 0x040ff0000004188c */
[C---:B------:R-:W-:Y:S08]  /*79f0*/  HMMA.16816.F32.BF16 R216, R4.reuse, R24, R60 ;  /* 0x0000001804d8723c */ /* 0x040ff0000004183c */
[----:B-----5:R-:W-:Y:S03]  /*7a00*/  HMMA.16816.F32.BF16 R220, R4, R44, R64 ;  /* 0x0000002c04dc723c */ /* 0x020fe60000041840 */
[----:B------:R-:W-:-:S02]  /*7a10*/  IMAD.MOV.U32 R64, RZ, RZ, R56 ;  /* 0x000000ffff407224 */ /* 0x000fc400078e0038 */
[----:B------:R-:W-:Y:S02]  /*7a20*/  IMAD.MOV.U32 R252, RZ, RZ, R57 ;  /* 0x000000fffffc7224 */ /* 0x000fe400078e0039 */
[----:B------:R-:W-:Y:S01]  /*7a30*/  IMAD.MOV.U32 R251, RZ, RZ, R58 ;  /* 0x000000fffffb7224 */ /* 0x000fe200078e003a */
[----:B------:R-:W-:Y:S01]  /*7a40*/  HMMA.16816.F32.BF16 R228, R4, R54, R208 ;  /* 0x0000003604e4723c */ /* 0x000fe200000418d0 */
[----:B------:R-:W-:-:S07]  /*7a50*/  IMAD.MOV.U32 R250, RZ, RZ, R59 ;  /* 0x000000fffffa7224 */ /* 0x000fce00078e003b */
[----:B------:R-:W-:Y:S08]  /*7a60*/  HMMA.16816.F32.BF16 R212, R4, R46, R8 ;  /* 0x0000002e04d4723c */ /* 0x000ff00000041808 */
[C---:B------:R-:W-:Y:S08]  /*7a70*/  HMMA.16816.F32.BF16 R4, R16.reuse, R28, RZ ;  /* 0x0000001c1004723c */ /* 0x040ff000000418ff */
[----:B------:R-:W-:Y:S01]  /*7a80*/  HMMA.16816.F32.BF16 R8, R16, R32, RZ ;  /* 0x000000201008723c */ /* 0x000fe200000418ff */
[----:B------:R-:W-:-:S02]  /*7a90*/  IMAD.MOV.U32 R32, RZ, RZ, R64 ;  /* 0x000000ffff207224 */ /* 0x000fc400078e0040 */
[----:B------:R-:W-:-:S05]  /*7aa0*/  IMAD.MOV.U32 R33, RZ, RZ, R232 ;  /* 0x000000ffff217224 */ /* 0x000fca00078e00e8 */
[----:B------:R-:W-:Y:S01]  /*7ab0*/  HMMA.16816.F32.BF16 R60, R16, R40, RZ ;  /* 0x00000028103c723c */ /* 0x000fe200000418ff */
[----:B------:R-:W-:-:S07]  /*7ac0*/  ISETP.NE.AND P0, PT, R33, RZ, PT ;  /* 0x000000ff2100720c */ /* 0x000fce0003f05270 */
[C---:B------:R-:W-:Y:S08]  /*7ad0*/  HMMA.16816.F32.BF16 R56, R16.reuse, R36, RZ ;  /* 0x000000241038723c */ /* 0x040ff000000418ff */
[C---:B------:R-:W-:Y:S08]  /*7ae0*/  HMMA.16816.F32.BF16 R40, R16.reuse, R42, RZ ;  /* 0x0000002a1028723c */ /* 0x040ff000000418ff */
[C---:B------:R-:W-:Y:S08]  /*7af0*/  HMMA.16816.F32.BF16 R36, R16.reuse, R38, RZ ;  /* 0x000000261024723c */ /* 0x040ff000000418ff */
[C---:B------:R-:W-:Y:S08]  /*7b00*/  HMMA.16816.F32.BF16 R64, R16.reuse, R34, RZ ;  /* 0x000000221040723c */ /* 0x040ff000000418ff */
[----:B------:R-:W-:Y:S08]  /*7b10*/  HMMA.16816.F32.BF16 R16, R16, R30, RZ ;  /* 0x0000001e1010723c */ /* 0x000ff000000418ff */
[----:B-1----:R-:W-:Y:S01]  /*7b20*/  HMMA.16816.F32.BF16 R232, R20, R44, R4 ;  /* 0x0000002c14e8723c */ /* 0x002fe20000041804 */
[----:B------:R-:W-:-:S05]  /*7b30*/  SEL R4, R227, 0xffffffc0, !P0 ;  /* 0xffffffc0e3047807 */ /* 0x000fca0004000000 */
[----:B------:R-:W-:Y:S02]  /*7b40*/  IMAD.IADD R227, R4, 0x1, R0 ;  /* 0x0000000104e37824 */ /* 0x000fe400078e0200 */
[----:B------:R-:W-:Y:S01]  /*7b50*/  IMAD.IADD R33, R226, 0x1, R4 ;  /* 0x00000001e2217824 */ /* 0x000fe200078e0204 */
[C---:B------:R-:W-:Y:S02]  /*7b60*/  HMMA.16816.F32.BF16 R208, R20.reuse, R52, R56 ;  /* 0x0000003414d0723c */ /* 0x040fe40000041838 */
[----:B------:R-:W-:Y:S04]  /*7b70*/  LDSM.16.M88.4 R4, [R227+0x2000] ;  /* 0x00200000e304783b */ /* 0x000fe80000000200 */
[----:B------:R-:W-:Y:S02]  /*7b80*/  LDSM.16.M88.4 R28, [R33+0x9800] ;  /* 0x00980000211c783b */ /* 0x000fe40000000200 */
[C---:B------:R-:W-:Y:S02]  /*7b90*/  HMMA.16816.F32.BF16 R56, R20.reuse, R46, R16 ;  /* 0x0000002e1438723c */ /* 0x040fe40000041810 */
[----:B------:R-:W1:Y:S06]  /*7ba0*/  LDSM.16.M88.4 R16, [R33+0x9000] ;  /* 0x009000002110783b */ /* 0x000e6c0000000200 */
[C---:B------:R-:W-:Y:S08]  /*7bb0*/  HMMA.16816.F32.BF16 R60, R20.reuse, R24, R60 ;  /* 0x00000018143c723c */ /* 0x040ff0000004183c */
[C---:B------:R-:W-:Y:S01]  /*7bc0*/  HMMA.16816.F32.BF16 R140, R20.reuse, R48, R8 ;  /* 0x00000030148c723c */ /* 0x040fe20000041808 */
[----:B------:R-:W-:Y:S07]  /*7bd0*/  LDSM.16.M88.4 R8, [R227] ;  /* 0x00000000e308783b */ /* 0x000fee0000000200 */
[C---:B------:R-:W-:Y:S01]  /*7be0*/  HMMA.16816.F32.BF16 R40, R20.reuse, R26, R40 ;  /* 0x0000001a1428723c */ /* 0x040fe20000041828 */
[----:B------:R-:W2:Y:S07]  /*7bf0*/  LDSM.16.M88.4 R24, [R33+0x8000] ;  /* 0x008000002118783b */ /* 0x000eae0000000200 */
[----:B------:R-:W-:Y:S01]  /*7c00*/  HMMA.16816.F32.BF16 R48, R20, R50, R64 ;  /* 0x000000321430723c */ /* 0x000fe20000041840 */
[----:B------:R-:W-:-:S02]  /*7c10*/  IMAD.MOV.U32 R64, RZ, RZ, R32 ;  /* 0x000000ffff407224 */ /* 0x000fc400078e0020 */
[----:B------:R-:W-:Y:S02]  /*7c20*/  IMAD.MOV.U32 R65, RZ, RZ, R252 ;  /* 0x000000ffff417224 */ /* 0x000fe400078e00fc */
[----:B------:R-:W-:Y:S02]  /*7c30*/  IMAD.MOV.U32 R66, RZ, RZ, R251 ;  /* 0x000000ffff427224 */ /* 0x000fe400078e00fb */
[----:B------:R-:W-:Y:S01]  /*7c40*/  IMAD.MOV.U32 R67, RZ, RZ, R250 ;  /* 0x000000ffff437224 */ /* 0x000fe200078e00fa */
[----:B------:R-:W-:Y:S01]  /*7c50*/  HMMA.16816.F32.BF16 R52, R20, R54, R36 ;  /* 0x000000361434723c */ /* 0x000fe20000041824 */
[----:B------:R-:W3:Y:S07]  /*7c60*/  LDSM.16.M88.4 R20, [R33+0x8800] ;  /* 0x008800002114783b */ /* 0x000eee0000000200 */
[C---:B-1----:R-:W-:Y:S08]  /*7c70*/  HMMA.16816.F32.BF16 R64, R4.reuse, R18, R64 ;  /* 0x000000120440723c */ /* 0x042ff00000041840 */
[C---:B------:R-:W-:Y:S08]  /*7c80*/  HMMA.16816.F32.BF16 R236, R4.reuse, R16, R236 ;  /* 0x0000001004ec723c */ /* 0x040ff000000418ec */
[C---:B------:R-:W-:Y:S08]  /*7c90*/  HMMA.16816.F32.BF16 R220, R4.reuse, R28, R220 ;  /* 0x0000001c04dc723c */ /* 0x040ff000000418dc */
[----:B--2---:R-:W-:Y:S01]  /*7ca0*/  HMMA.16816.F32.BF16 R44, R4, R24, R216 ;  /* 0x00000018042c723c */ /* 0x004fe200000418d8 */
[----:B------:R-:W-:-:S02]  /*7cb0*/  IMAD.MOV.U32 R219, RZ, RZ, R138 ;  /* 0x000000ffffdb7224 */ /* 0x000fc400078e008a */
[----:B------:R-:W-:Y:S02]  /*7cc0*/  IMAD.MOV.U32 R138, RZ, RZ, R64 ;  /* 0x000000ffff8a7224 */ /* 0x000fe400078e0040 */
[----:B------:R-:W-:Y:S02]  /*7cd0*/  IMAD.MOV.U32 R216, RZ, RZ, R244 ;  /* 0x000000ffffd87224 */ /* 0x000fe400078e00f4 */
[----:B------:R-:W-:Y:S01]  /*7ce0*/  IMAD.MOV.U32 R217, RZ, RZ, R243 ;  /* 0x000000ffffd97224 */ /* 0x000fe200078e00f3 */
[----:B------:R-:W-:Y:S01]  /*7cf0*/  HMMA.16816.F32.BF16 R36, R8, R24, R60 ;  /* 0x000000180824723c */ /* 0x000fe2000004183c */
[----:B------:R-:W-:Y:S02]  /*7d00*/  IMAD.MOV.U32 R60, RZ, RZ, R137 ;  /* 0x000000ffff3c7224 */ /* 0x000fe400078e0089 */
[----:B------:R-:W-:Y:S02]  /*7d10*/  IMAD.MOV.U32 R61, RZ, RZ, R132 ;  /* 0x000000ffff3d7224 */ /* 0x000fe400078e0084 */
[----:B------:R-:W-:-:S02]  /*7d20*/  IMAD.MOV.U32 R63, RZ, RZ, R14 ;  /* 0x000000ffff3f7224 */ /* 0x000fc400078e000e */
[----:B------:R-:W-:Y:S01]  /*7d30*/  IMAD.MOV.U32 R137, RZ, RZ, R65 ;  /* 0x000000ffff897224 */ /* 0x000fe200078e0041 */
[C---:B---3--:R-:W-:Y:S01]  /*7d40*/  HMMA.16816.F32.BF16 R228, R4.reuse, R22, R228 ;  /* 0x0000001604e4723c */ /* 0x048fe200000418e4 */
[----:B------:R-:W-:Y:S02]  /*7d50*/  IMAD.MOV.U32 R132, RZ, RZ, R66 ;  /* 0x000000ffff847224 */ /* 0x000fe400078e0042 */
[----:B------:R-:W-:Y:S02]  /*7d60*/  IMAD.MOV.U32 R14, RZ, RZ, R67 ;  /* 0x000000ffff0e7224 */ /* 0x000fe400078e0043 */
[----:B------:R-:W-:Y:S02]  /*7d70*/  IMAD.MOV.U32 R218, RZ, RZ, R139 ;  /* 0x000000ffffda7224 */ /* 0x000fe400078e008b */
[----:B------:R-:W-:Y:S01]  /*7d80*/  IMAD.MOV.U32 R62, RZ, RZ, R15 ;  /* 0x000000ffff3e7224 */ /* 0x000fe200078e000f */
[----:B------:R-:W-:Y:S01]  /*7d90*/  HMMA.16816.F32.BF16 R64, R4, R30, R212 ;  /* 0x0000001e0440723c */ /* 0x000fe200000418d4 */
[----:B------:R-:W-:-:S02]  /*7da0*/  IMAD.MOV.U32 R35, RZ, RZ, R220 ;  /* 0x000000ffff237224 */ /* 0x000fc400078e00dc */
[----:B------:R-:W-:Y:S02]  /*7db0*/  IMAD.MOV.U32 R34, RZ, RZ, R221 ;  /* 0x000000ffff227224 */ /* 0x000fe400078e00dd */
[----:B------:R-:W-:Y:S02]  /*7dc0*/  IMAD.MOV.U32 R32, RZ, RZ, R222 ;  /* 0x000000ffff207224 */ /* 0x000fe400078e00de */
[----:B------:R-:W-:Y:S01]  /*7dd0*/  IMAD.MOV.U32 R15, RZ, RZ, R223 ;  /* 0x000000ffff0f7224 */ /* 0x000fe200078e00df */
[C---:B------:R-:W-:Y:S08]  /*7de0*/  HMMA.16816.F32.BF16 R216, R4.reuse, R20, R216 ;  /* 0x0000001404d8723c */ /* 0x040ff000000418d8 */
[----:B------:R-:W-:Y:S03]  /*7df0*/  HMMA.16816.F32.BF16 R60, R4, R26, R60 ;  /* 0x0000001a043c723c */ /* 0x000fe6000004183c */
[----:B------:R-:W-:-:S02]  /*7e00*/  IMAD.MOV.U32 R7, RZ, RZ, R64 ;  /* 0x000000ffff077224 */ /* 0x000fc400078e0040 */
[----:B------:R-:W-:Y:S02]  /*7e10*/  IMAD.MOV.U32 R6, RZ, RZ, R65 ;  /* 0x000000ffff067224 */ /* 0x000fe400078e0041 */
[----:B------:R-:W-:Y:S01]  /*7e20*/  IMAD.MOV.U32 R5, RZ, RZ, R66 ;  /* 0x000000ffff057224 */ /* 0x000fe200078e0042 */
[C---:B------:R-:W-:Y:S01]  /*7e30*/  HMMA.16816.F32.BF16 R24, R8.reuse, R26, R40 ;  /* 0x0000001a0818723c */ /* 0x040fe20000041828 */
[----:B------:R-:W-:Y:S02]  /*7e40*/  IMAD.MOV.U32 R4, RZ, RZ, R67 ;  /* 0x000000ffff047224 */ /* 0x000fe400078e0043 */
[----:B------:R-:W-:Y:S02]  /*7e50*/  IMAD.MOV.U32 R40, RZ, RZ, R7 ;  /* 0x000000ffff287224 */ /* 0x000fe400078e0007 */
[----:B------:R-:W-:Y:S02]  /*7e60*/  IMAD.MOV.U32 R41, RZ, RZ, R6 ;  /* 0x000000ffff297224 */ /* 0x000fe400078e0006 */
[----:B------:R-:W-:Y:S01]  /*7e70*/  IMAD.MOV.U32 R42, RZ, RZ, R5 ;  /* 0x000000ffff2a7224 */ /* 0x000fe200078e0005 */
[----:B------:R-:W-:Y:S01]  /*7e80*/  HMMA.16816.F32.BF16 R220, R8, R22, R52 ;  /* 0x0000001608dc723c */ /* 0x000fe20000041834 */
[----:B------:R-:W-:-:S07]  /*7e90*/  IMAD.MOV.U32 R43, RZ, RZ, R4 ;  /* 0x000000ffff2b7224 */ /* 0x000fce00078e0004 */
[C---:B------:R-:W-:Y:S08]  /*7ea0*/  HMMA.16816.F32.BF16 R4, R8.reuse, R20, R208 ;  /* 0x000000140804723c */ /* 0x040ff000000418d0 */
[C---:B------:R-:W-:Y:S08]  /*7eb0*/  HMMA.16816.F32.BF16 R212, R8.reuse, R16, R140 ;  /* 0x0000001008d4723c */ /* 0x040ff0000004188c */
[----:B------:R-:W-:Y:S01]  /*7ec0*/  HMMA.16816.F32.BF16 R140, R8, R28, R232 ;  /* 0x0000001c088c723c */ /* 0x000fe200000418e8 */
        /* <DEDUP_REMOVED lines=9> */
[----:B------:R-:W-:Y:S01]  /*7f60*/  HMMA.16816.F32.BF16 R4, R8, R18, R48 ;  /* 0x000000120804723c */ /* 0x000fe20000041830 */
[----:B------:R-:W-:Y:S02]  /*7f70*/  IMAD.MOV.U32 R51, RZ, RZ, R14 ;  /* 0x000000ffff337224 */ /* 0x000fe400078e000e */
[C---:B------:R-:W-:Y:S02]  /*7f80*/  IMAD.IADD R14, R2.reuse, 0x1, R227 ;  /* 0x00000001020e7824 */ /* 0x040fe400078e02e3 */
[----:B------:R-:W-:Y:S02]  /*7f90*/  IMAD.IADD R2, R2, 0x1, R33 ;  /* 0x0000000102027824 */ /* 0x000fe400078e0221 */
[----:B------:R-:W-:Y:S01]  /*7fa0*/  IMAD.MOV.U32 R48, RZ, RZ, R138 ;  /* 0x000000ffff307224 */ /* 0x000fe200078e008a */
[----:B------:R-:W-:Y:S01]  /*7fb0*/  LDSM.16.M88.4 R16, [R14] ;  /* 0x000000000e10783b */ /* 0x000fe20000000200 */
[----:B------:R-:W-:-:S02]  /*7fc0*/  IMAD.MOV.U32 R49, RZ, RZ, R137 ;  /* 0x000000ffff317224 */ /* 0x000fc400078e0089 */
[----:B------:R-:W-:Y:S01]  /*7fd0*/  IMAD.MOV.U32 R50, RZ, RZ, R132 ;  /* 0x000000ffff327224 */ /* 0x000fe200078e0084 */
[----:B------:R-:W1:Y:S01]  /*7fe0*/  LDSM.16.M88.4 R20, [R2+0x8000] ;  /* 0x008000000214783b */ /* 0x000e620000000200 */
[----:B------:R-:W-:Y:S02]  /*7ff0*/  IMAD.MOV.U32 R139, RZ, RZ, R140 ;  /* 0x000000ffff8b7224 */ /* 0x000fe400078e008c */
[----:B------:R-:W-:Y:S02]  /*8000*/  IMAD.MOV.U32 R138, RZ, RZ, R141 ;  /* 0x000000ffff8a7224 */ /* 0x000fe400078e008d */
[----:B------:R-:W-:Y:S02]  /*8010*/  IMAD.MOV.U32 R137, RZ, RZ, R142 ;  /* 0x000000ffff897224 */ /* 0x000fe400078e008e */
[----:B------:R-:W-:Y:S02]  /*8020*/  IMAD.MOV.U32 R55, RZ, RZ, R4 ;  /* 0x000000ffff377224 */ /* 0x000fe400078e0004 */
[----:B------:R-:W-:-:S02]  /*8030*/  IMAD.MOV.U32 R54, RZ, RZ, R5 ;  /* 0x000000ffff367224 */ /* 0x000fc400078e0005 */
[----:B------:R-:W-:Y:S02]  /*8040*/  IMAD.MOV.U32 R53, RZ, RZ, R6 ;  /* 0x000000ffff357224 */ /* 0x000fe400078e0006 */
[----:B------:R-:W-:Y:S02]  /*8050*/  IMAD.MOV.U32 R52, RZ, RZ, R7 ;  /* 0x000000ffff347224 */ /* 0x000fe400078e0007 */
[----:B------:R-:W2:Y:S01]  /*8060*/  LDSM.16.M88.4 R4, [R14+0x2000] ;  /* 0x002000000e04783b */ /* 0x000ea20000000200 */
[----:B------:R-:W-:Y:S02]  /*8070*/  IMAD.MOV.U32 R132, RZ, RZ, R143 ;  /* 0x000000ffff847224 */ /* 0x000fe400078e008f */
[----:B------:R-:W-:Y:S02]  /*8080*/  IMAD.MOV.U32 R232, RZ, RZ, R67 ;  /* 0x000000ffffe87224 */ /* 0x000fe400078e0043 */
[----:B------:R-:W-:Y:S02]  /*8090*/  IMAD.MOV.U32 R233, RZ, RZ, R66 ;  /* 0x000000ffffe97224 */ /* 0x000fe400078e0042 */
[----:B------:R-:W-:-:S02]  /*80a0*/  IMAD.MOV.U32 R234, RZ, RZ, R65 ;  /* 0x000000ffffea7224 */ /* 0x000fc400078e0041 */
[----:B------:R-:W-:Y:S01]  /*80b0*/  IMAD.MOV.U32 R235, RZ, RZ, R64 ;  /* 0x000000ffffeb7224 */ /* 0x000fe200078e0040 */
[C---:B-1----:R-:W-:Y:S01]  /*80c0*/  HMMA.16816.F32.BF16 R8, R16.reuse, R22, R24 ;  /* 0x000000161008723c */ /* 0x042fe20000041818 */
[----:B------:R-:W1:Y:S07]  /*80d0*/  LDSM.16.M88.4 R24, [R2+0x9800] ;  /* 0x009800000218783b */ /* 0x000e6e0000000200 */
[-C--:B------:R-:W-:Y:S08]  /*80e0*/  HMMA.16816.F32.BF16 R36, R16, R20.reuse, R36 ;  /* 0x000000141024723c */ /* 0x080ff00000041824 */
[----:B--2---:R-:W-:Y:S03]  /*80f0*/  HMMA.16816.F32.BF16 R64, R4, R20, R44 ;  /* 0x000000140440723c */ /* 0x004fe6000004182c */
[----:B------:R-:W-:-:S02]  /*8100*/  IMAD.MOV.U32 R35, RZ, RZ, R8 ;  /* 0x000000ffff237224 */ /* 0x000fc400078e0008 */
[----:B------:R-:W-:Y:S02]  /*8110*/  IMAD.MOV.U32 R34, RZ, RZ, R9 ;  /* 0x000000ffff227224 */ /* 0x000fe400078e0009 */
[----:B------:R-:W-:Y:S01]  /*8120*/  IMAD.MOV.U32 R32, RZ, RZ, R10 ;  /* 0x000000ffff207224 */ /* 0x000fe200078e000a */
[C---:B------:R-:W-:Y:S01]  /*8130*/  HMMA.16816.F32.BF16 R140, R4.reuse, R22, R60 ;  /* 0x00000016048c723c */ /* 0x040fe2000004183c */
[----:B------:R-:W-:Y:S01]  /*8140*/  IMAD.MOV.U32 R15, RZ, RZ, R11 ;  /* 0x000000ffff0f7224 */ /* 0x000fe200078e000b */
[----:B------:R-:W2:Y:S04]  /*8150*/  LDSM.16.M88.4 R20, [R2+0x9000] ;  /* 0x009000000214783b */ /* 0x000ea80000000200 */
[----:B------:R-:W3:Y:S02]  /*8160*/  LDSM.16.M88.4 R8, [R2+0x8800] ;  /* 0x008800000208783b */ /* 0x000ee40000000200 */
[C---:B-1----:R-:W-:Y:S08]  /*8170*/  HMMA.16816.F32.BF16 R44, R4.reuse, R24, R28 ;  /* 0x00000018042c723c */ /* 0x042ff0000004181c */
[C---:B------:R-:W-:Y:S08]  /*8180*/  HMMA.16816.F32.BF16 R40, R4.reuse, R26, R40 ;  /* 0x0000001a0428723c */ /* 0x040ff00000041828 */
[----:B--2---:R-:W-:Y:S08]  /*8190*/  HMMA.16816.F32.BF16 R48, R4, R22, R48 ;  /* 0x000000160430723c */ /* 0x004ff00000041830 */
[----:B---3--:R-:W-:Y:S08]  /*81a0*/  HMMA.16816.F32.BF16 R28, R16, R8, R232 ;  /* 0x00000008101c723c */ /* 0x008ff000000418e8 */
        /* <DEDUP_REMOVED lines=11> */
[----:B------:R-:W-:Y:S01]  /*8260*/  IMAD.MOV.U32 R244, RZ, RZ, R31 ;  /* 0x000000fffff47224 */ /* 0x000fe200078e001f */
[----:B------:R-:W-:Y:S01]  /*8270*/  LDSM.16.M88.4 R4, [R0+0x6000] ;  /* 0x006000000004783b */ /* 0x000fe20000000200 */
[----:B------:R-:W-:Y:S02]  /*8280*/  IMAD.MOV.U32 R217, RZ, RZ, R138 ;  /* 0x000000ffffd97224 */ /* 0x000fe400078e008a */
[----:B------:R-:W-:Y:S01]  /*8290*/  IMAD.MOV.U32 R218, RZ, RZ, R137 ;  /* 0x000000ffffda7224 */ /* 0x000fe200078e0089 */
[----:B------:R-:W1:Y:S01]  /*82a0*/  LDSM.16.M88.4 R28, [R226+0xa000] ;  /* 0x00a00000e21c783b */ /* 0x000e620000000200 */
[----:B------:R-:W-:Y:S01]  /*82b0*/  IMAD.MOV.U32 R219, RZ, RZ, R132 ;  /* 0x000000ffffdb7224 */ /* 0x000fe200078e0084 */
[C---:B------:R-:W-:Y:S02]  /*82c0*/  HMMA.16816.F32.BF16 R232, R16.reuse, R10, R220 ;  /* 0x0000000a10e8723c */ /* 0x040fe400000418dc */
[----:B------:R-:W2:Y:S06]  /*82d0*/  LDSM.16.M88.4 R8, [R0+0x4000] ;  /* 0x004000000008783b */ /* 0x000eac0000000200 */
[C---:B------:R-:W-:Y:S08]  /*82e0*/  HMMA.16816.F32.BF16 R220, R16.reuse, R20, R212 ;  /* 0x0000001410dc723c */ /* 0x040ff000000418d4 */
[----:B------:R-:W-:Y:S01]  /*82f0*/  HMMA.16816.F32.BF16 R212, R16, R24, R216 ;  /* 0x0000001810d4723c */ /* 0x000fe200000418d8 */
[----:B------:R-:W-:-:S02]  /*8300*/  IMAD.MOV.U32 R216, RZ, RZ, R35 ;  /* 0x000000ffffd87224 */ /* 0x000fc400078e0023 */
[----:B------:R-:W-:Y:S02]  /*8310*/  IMAD.MOV.U32 R217, RZ, RZ, R34 ;  /* 0x000000ffffd97224 */ /* 0x000fe400078e0022 */
[----:B------:R-:W-:Y:S02]  /*8320*/  IMAD.MOV.U32 R218, RZ, RZ, R32 ;  /* 0x000000ffffda7224 */ /* 0x000fe400078e0020 */
[----:B------:R-:W-:Y:S01]  /*8330*/  IMAD.MOV.U32 R219, RZ, RZ, R15 ;  /* 0x000000ffffdb7224 */ /* 0x000fe200078e000f */
[----:B------:R-:W-:Y:S11]  /*8340*/  HMMA.16816.F32.BF16 R228, R16, R22, R228 ;  /* 0x0000001610e4723c */ /* 0x000ff600000418e4 */
[----:B------:R-:W-:-:S02]  /*8350*/  IMAD.MOV.U32 R23, RZ, RZ, R212 ;  /* 0x000000ffff177224 */ /* 0x000fc400078e00d4 */
[----:B------:R-:W-:Y:S01]  /*8360*/  IMAD.MOV.U32 R22, RZ, RZ, R213 ;  /* 0x000000ffff167224 */ /* 0x000fe200078e00d5 */
[----:B-1----:R-:W-:Y:S01]  /*8370*/  HMMA.16816.F32.BF16 R64, R4, R28, R64 ;  /* 0x0000001c0440723c */ /* 0x002fe20000041840 */
[----:B------:R-:W-:Y:S02]  /*8380*/  IMAD.MOV.U32 R21, RZ, RZ, R214 ;  /* 0x000000ffff157224 */ /* 0x000fe400078e00d6 */
[----:B------:R-:W-:-:S05]  /*8390*/  IMAD.MOV.U32 R20, RZ, RZ, R215 ;  /* 0x000000ffff147224 */ /* 0x000fca00078e00d7 */
[----:B------:R-:W-:Y:S01]  /*83a0*/  HMMA.16816.F32.BF16 R212, R16, R26, R208 ;  /* 0x0000001a10d4723c */ /* 0x000fe200000418d0 */
[----:B------:R-:W1:Y:S07]  /*83b0*/  LDSM.16.M88.4 R24, [R226+0xa800] ;  /* 0x00a80000e218783b */ /* 0x000e6e0000000200 */
[----:B--2---:R-:W-:Y:S03]  /*83c0*/  HMMA.16816.F32.BF16 R16, R8, R28, R36 ;  /* 0x0000001c0810723c */ /* 0x004fe60000041824 */
[----:B------:R-:W-:-:S02]  /*83d0*/  IMAD.MOV.U32 R138, RZ, RZ, R64 ;  /* 0x000000ffff8a7224 */ /* 0x000fc400078e0040 */
[----:B------:R-:W-:Y:S02]  /*83e0*/  IMAD.MOV.U32 R137, RZ, RZ, R65 ;  /* 0x000000ffff897224 */ /* 0x000fe400078e0041 */
[----:B------:R-:W-:Y:S01]  /*83f0*/  IMAD.MOV.U32 R15, RZ, RZ, R66 ;  /* 0x000000ffff0f7224 */ /* 0x000fe200078e0042 */
[----:B------:R-:W-:Y:S01]  /*8400*/  HMMA.16816.F32.BF16 R140, R4, R30, R140 ;  /* 0x0000001e048c723c */ /* 0x000fe2000004188c */
[----:B------:R-:W-:Y:S02]  /*8410*/  IMAD.MOV.U32 R0, RZ, RZ, R67 ;  /* 0x000000ffff007224 */ /* 0x000fe400078e0043 */
[----:B------:R-:W-:Y:S02]  /*8420*/  IMAD.MOV.U32 R64, RZ, RZ, R23 ;  /* 0x000000ffff407224 */ /* 0x000fe400078e0017 */
[----:B------:R-:W-:Y:S02]  /*8430*/  IMAD.MOV.U32 R65, RZ, RZ, R22 ;  /* 0x000000ffff417224 */ /* 0x000fe400078e0016 */
[----:B------:R-:W-:-:S02]  /*8440*/  IMAD.MOV.U32 R66, RZ, RZ, R21 ;  /* 0x000000ffff427224 */ /* 0x000fc400078e0015 */
[----:B------:R-:W-:Y:S02]  /*8450*/  IMAD.MOV.U32 R67, RZ, RZ, R20 ;  /* 0x000000ffff437224 */ /* 0x000fe400078e0014 */
[----:B------:R-:W-:Y:S01]  /*8460*/  IMAD.MOV.U32 R132, RZ, RZ, R16 ;  /* 0x000000ffff847224 */ /* 0x000fe200078e0010 */
[----:B------:R-:W2:Y:S01]  /*8470*/  LDSM.16.M88.4 R20, [R226+0xb000] ;  /* 0x00b00000e214783b */ /* 0x000ea20000000200 */
[----:B------:R-:W-:Y:S02]  /*8480*/  IMAD.MOV.U32 R35, RZ, RZ, R17 ;  /* 0x000000ffff237224 */ /* 0x000fe400078e0011 */
[----:B------:R-:W-:Y:S02]  /*8490*/  IMAD.MOV.U32 R34, RZ, RZ, R18 ;  /* 0x000000ffff227224 */ /* 0x000fe400078e0012 */
[----:B------:R-:W-:Y:S02]  /*84a0*/  IMAD.MOV.U32 R32, RZ, RZ, R19 ;  /* 0x000000ffff207224 */ /* 0x000fe400078e0013 */
[----:B------:R-:W3:Y:S01]  /*84b0*/  LDSM.16.M88.4 R16, [R226+0xb800] ;  /* 0x00b80000e210783b */ /* 0x000ee20000000200 */
[----:B------:R-:W-:-:S02]  /*84c0*/  IMAD.MOV.U32 R243, RZ, RZ, R140 ;  /* 0x000000fffff37224 */ /* 0x000fc400078e008c */
[----:B------:R-:W-:Y:S02]  /*84d0*/  IMAD.MOV.U32 R139, RZ, RZ, R141 ;  /* 0x000000ffff8b7224 */ /* 0x000fe400078e008d */
[----:B------:R-:W-:Y:S01]  /*84e0*/  IMAD.MOV.U32 R39, RZ, RZ, R142 ;  /* 0x000000ffff277224 */ /* 0x000fe200078e008e */
[----:B-1----:R-:W-:Y:S01]  /*84f0*/  HMMA.16816.F32.BF16 R60, R4, R24, R60 ;  /* 0x00000018043c723c */ /* 0x002fe2000004183c */
[----:B------:R-:W-:-:S07]  /*8500*/  IMAD.MOV.U32 R38, RZ, RZ, R143 ;  /* 0x000000ffff267224 */ /* 0x000fce00078e008f */
[----:B------:R-:W-:Y:S01]  /*8510*/  HMMA.16816.F32.BF16 R236, R4, R26, R56 ;  /* 0x0000001a04ec723c */ /* 0x000fe20000041838 */
[----:B------:R-:W-:Y:S02]  /*8520*/  IMAD.MOV.U32 R56, RZ, RZ, R216 ;  /* 0x000000ffff387224 */ /* 0x000fe400078e00d8 */
[----:B------:R-:W-:Y:S02]  /*8530*/  IMAD.MOV.U32 R57, RZ, RZ, R217 ;  /* 0x000000ffff397224 */ /* 0x000fe400078e00d9 */
[----:B------:R-:W-:Y:S02]  /*8540*/  IMAD.MOV.U32 R58, RZ, RZ, R218 ;  /* 0x000000ffff3a7224 */ /* 0x000fe400078e00da */
[----:B------:R-:W-:-:S04]  /*8550*/  IMAD.MOV.U32 R59, RZ, RZ, R219 ;  /* 0x000000ffff3b7224 */ /* 0x000fc800078e00db */
[----:B------:R-:W-:Y:S02]  /*8560*/  IMAD.MOV.U32 R29, RZ, RZ, R62 ;  /* 0x000000ffff1d7224 */ /* 0x000fe400078e003e */
[----:B------:R-:W-:Y:S01]  /*8570*/  IMAD.MOV.U32 R28, RZ, RZ, R63 ;  /* 0x000000ffff1c7224 */ /* 0x000fe200078e003f */
[----:B------:R-:W-:Y:S01]  /*8580*/  HMMA.16816.F32.BF16 R56, R8, R30, R56 ;  /* 0x0000001e0838723c */ /* 0x000fe20000041838 */
[----:B------:R-:W-:Y:S02]  /*8590*/  IMAD.MOV.U32 R37, RZ, RZ, R60 ;  /* 0x000000ffff257224 */ /* 0x000fe400078e003c */
[----:B------:R-:W-:-:S05]  /*85a0*/  IMAD.MOV.U32 R36, RZ, RZ, R61 ;  /* 0x000000ffff247224 */ /* 0x000fca00078e003d */
[C---:B--2---:R-:W-:Y:S01]  /*85b0*/  HMMA.16816.F32.BF16 R216, R4.reuse, R20, R52 ;  /* 0x0000001404d8723c */ /* 0x044fe20000041834 */
[----:B------:R-:W-:Y:S02]  /*85c0*/  IMAD.MOV.U32 R52, RZ, RZ, R252 ;  /* 0x000000ffff347224 */ /* 0x000fe400078e00fc */
[----:B------:R-:W-:Y:S02]  /*85d0*/  IMAD.MOV.U32 R53, RZ, RZ, R251 ;  /* 0x000000ffff357224 */ /* 0x000fe400078e00fb */
[----:B------:R-:W-:Y:S02]  /*85e0*/  IMAD.MOV.U32 R54, RZ, RZ, R250 ;  /* 0x000000ffff367224 */ /* 0x000fe400078e00fa */
[----:B------:R-:W-:Y:S01]  /*85f0*/  IMAD.MOV.U32 R55, RZ, RZ, R244 ;  /* 0x000000ffff377224 */ /* 0x000fe200078e00f4 */
[----:B---3--:R-:W-:Y:S01]  /*8600*/  HMMA.16816.F32.BF16 R140, R4, R16, R44 ;  /* 0x00000010048c723c */ /* 0x008fe2000004182c */
[----:B------:R-:W-:-:S05]  /*8610*/  IMAD.SHL.U32 R251, R242, 0x2, RZ ;  /* 0x00000002f2fb7824 */ /* 0x000fca00078e00ff */
[----:B------:R-:W-:Y:S02]  /*8620*/  LOP3.LUT R251, R251, 0x6, RZ, 0xc0, !PT ;  /* 0x00000006fbfb7812 */ /* 0x000fe400078ec0ff */
[----:B------:R-:W-:Y:S01]  /*8630*/  HMMA.16816.F32.BF16 R44, R8, R20, R220 ;  /* 0x00000014082c723c */ /* 0x000fe200000418dc */
[----:B------:R-:W-:Y:S02]  /*8640*/  IMAD.MOV.U32 R222, RZ, RZ, R29 ;  /* 0x000000ffffde7224 */ /* 0x000fe400078e001d */
[----:B------:R-:W-:Y:S02]  /*8650*/  IMAD.MOV.U32 R223, RZ, RZ, R28 ;  /* 0x000000ffffdf7224 */ /* 0x000fe400078e001c */
[----:B------:R-:W-:Y:S01]  /*8660*/  LDSM.16.M88.4 R28, [R13+0xa000] ;  /* 0x00a000000d1c783b */ /* 0x000fe20000000200 */
[----:B------:R-:W-:Y:S02]  /*8670*/  IMAD.MOV.U32 R220, RZ, RZ, R37 ;  /* 0x000000ffffdc7224 */ /* 0x000fe400078e0025 */
[----:B------:R-:W-:Y:S01]  /*8680*/  HMMA.16816.F32.BF16 R208, R4, R22, R48 ;  /* 0x0000001604d0723c */ /* 0x000fe20000041830 */
[----:B------:R-:W-:-:S07]  /*8690*/  IMAD.MOV.U32 R221, RZ, RZ, R36 ;  /* 0x000000ffffdd7224 */ /* 0x000fce00078e0024 */
[----:B------:R-:W-:Y:S01]  /*86a0*/  HMMA.16816.F32.BF16 R60, R4, R18, R40 ;  /* 0x00000012043c723c */ /* 0x000fe20000041828 */
[----:B------:R-:W1:Y:S07]  /*86b0*/  LDSM.16.M88.4 R4, [R3+0x6000] ;  /* 0x006000000304783b */ /* 0x000e6e0000000200 */
[C---:B------:R-:W-:Y:S08]  /*86c0*/  HMMA.16816.F32.BF16 R52, R8.reuse, R24, R52 ;  /* 0x000000180834723c */ /* 0x040ff00000041834 */
[----:B------:R-:W-:Y:S01]  /*86d0*/  HMMA.16816.F32.BF16 R48, R8, R26, R232 ;  /* 0x0000001a0830723c */ /* 0x000fe200000418e8 */
[----:B------:R-:W2:Y:S01]  /*86e0*/  LDSM.16.M88.4 R24, [R13+0xa800] ;  /* 0x00a800000d18783b */ /* 0x000ea20000000200 */
[----:B------:R-:W-:-:S02]  /*86f0*/  IMAD.MOV.U32 R234, RZ, RZ, R39 ;  /* 0x000000ffffea7224 */ /* 0x000fc400078e0027 */
[----:B------:R-:W-:Y:S02]  /*8700*/  IMAD.MOV.U32 R235, RZ, RZ, R38 ;  /* 0x000000ffffeb7224 */ /* 0x000fe400078e0026 */
[----:B------:R-:W-:Y:S02]  /*8710*/  IMAD.MOV.U32 R232, RZ, RZ, R243 ;  /* 0x000000ffffe87224 */ /* 0x000fe400078e00f3 */
[----:B------:R-:W-:Y:S01]  /*8720*/  HMMA.16816.F32.BF16 R40, R8, R22, R228 ;  /* 0x000000160828723c */ /* 0x000fe200000418e4 */
[----:B------:R-:W3:Y:S01]  /*8730*/  LDSM.16.M88.4 R20, [R13+0xb000] ;  /* 0x00b000000d14783b */ /* 0x000ee20000000200 */
[----:B------:R-:W-:Y:S02]  /*8740*/  IMAD.MOV.U32 R228, RZ, RZ, R138 ;  /* 0x000000ffffe47224 */ /* 0x000fe400078e008a */
[----:B------:R-:W-:Y:S02]  /*8750*/  IMAD.MOV.U32 R229, RZ, RZ, R137 ;  /* 0x000000ffffe57224 */ /* 0x000fe400078e0089 */
[----:B------:R-:W-:-:S02]  /*8760*/  IMAD.MOV.U32 R230, RZ, RZ, R15 ;  /* 0x000000ffffe67224 */ /* 0x000fc400078e000f */
[----:B------:R-:W-:Y:S01]  /*8770*/  HMMA.16816.F32.BF16 R64, R8, R16, R64 ;  /* 0x000000100840723c */ /* 0x000fe20000041840 */
[----:B------:R-:W-:Y:S02]  /*8780*/  IMAD.MOV.U32 R231, RZ, RZ, R0 ;  /* 0x000000ffffe77224 */ /* 0x000fe400078e0000 */
[----:B------:R-:W-:-:S05]  /*8790*/  IMAD.MOV.U32 R233, RZ, RZ, R139 ;  /* 0x000000ffffe97224 */ /* 0x000fca00078e008b */
[----:B------:R-:W-:Y:S01]  /*87a0*/  HMMA.16816.F32.BF16 R36, R8, R18, R212 ;  /* 0x000000120824723c */ /* 0x000fe200000418d4 */
[----:B------:R4:W5:Y:S04]  /*87b0*/  LDSM.16.M88.4 R16, [R13+0xb800] ;  /* 0x00b800000d10783b */ /* 0x0009680000000200 */
[----:B------:R3:W5:Y:S03]  /*87c0*/  LDSM.16.M88.4 R8, [R3+0x4000] ;  /* 0x004000000308783b */ /* 0x0007660000000200 */
[C---:B-1----:R-:W-:Y:S08]  /*87d0*/  HMMA.16816.F32.BF16 R228, R4.reuse, R28, R228 ;  /* 0x0000001c04e4723c */ /* 0x042ff000000418e4 */
[C---:B------:R-:W-:Y:S08]  /*87e0*/  HMMA.16816.F32.BF16 R232, R4.reuse, R30, R232 ;  /* 0x0000001e04e8723c */ /* 0x040ff000000418e8 */
[----:B--2---:R-:W-:Y:S03]  /*87f0*/  HMMA.16816.F32.BF16 R236, R4, R26, R236 ;  /* 0x0000001a04ec723c */ /* 0x004fe600000418ec */
[----:B------:R-:W-:-:S02]  /*8800*/  IMAD.MOV.U32 R15, RZ, RZ, R228 ;  /* 0x000000ffff0f7224 */ /* 0x000fc400078e00e4 */
[----:B----4-:R-:W-:Y:S02]  /*8810*/  IMAD.MOV.U32 R13, RZ, RZ, R229 ;  /* 0x000000ffff0d7224 */ /* 0x010fe400078e00e5 */
[----:B---3--:R-:W-:Y:S02]  /*8820*/  IMAD.MOV.U32 R3, RZ, RZ, R230 ;  /* 0x000000ffff037224 */ /* 0x008fe400078e00e6 */
[----:B------:R-:W-:Y:S02]  /*8830*/  IMAD.MOV.U32 R0, RZ, RZ, R231 ;  /* 0x000000ffff007224 */ /* 0x000fe400078e00e7 */
[C---:B------:R-:W-:Y:S08]  /*8840*/  HMMA.16816.F32.BF16 R228, R4.reuse, R24, R220 ;  /* 0x0000001804e4723c */ /* 0x040ff000000418dc */
[C---:B------:R-:W-:Y:S08]  /*8850*/  HMMA.16816.F32.BF16 R220, R4.reuse, R20, R216 ;  /* 0x0000001404dc723c */ /* 0x040ff000000418d8 */
[----:B------:R-:W-:Y:S01]  /*8860*/  HMMA.16816.F32.BF16 R216, R4, R22, R208 ;  /* 0x0000001604d8723c */ /* 0x000fe200000418d0 */
[----:B------:R-:W-:-:S02]  /*8870*/  IMAD.MOV.U32 R208, RZ, RZ, R132 ;  /* 0x000000ffffd07224 */ /* 0x000fc400078e0084 */
[----:B------:R-:W-:Y:S02]  /*8880*/  IMAD.MOV.U32 R209, RZ, RZ, R35 ;  /* 0x000000ffffd17224 */ /* 0x000fe400078e0023 */
[----:B------:R-:W-:Y:S02]  /*8890*/  IMAD.MOV.U32 R210, RZ, RZ, R34 ;  /* 0x000000ffffd27224 */ /* 0x000fe400078e0022 */
[----:B------:R-:W-:Y:S01]  /*88a0*/  IMAD.MOV.U32 R211, RZ, RZ, R32 ;  /* 0x000000ffffd37224 */ /* 0x000fe200078e0020 */
[C---:B-----5:R-:W-:Y:S08]  /*88b0*/  HMMA.16816.F32.BF16 R212, R4.reuse, R16, R140 ;  /* 0x0000001004d4723c */ /* 0x060ff0000004188c */
[----:B------:R-:W-:Y:S01]  /*88c0*/  HMMA.16816.F32.BF16 R140, R4, R18, R60 ;  /* 0x00000012048c723c */ /* 0x000fe2000004183c */
[----:B------:R-:W-:Y:S07]  /*88d0*/  LDSM.16.M88.4 R4, [R227+0x6000] ;  /* 0x00600000e304783b */ /* 0x000fee0000000200 */
[C---:B------:R-:W-:Y:S08]  /*88e0*/  HMMA.16816.F32.BF16 R208, R8.reuse, R28, R208 ;  /* 0x0000001c08d0723c */ /* 0x040ff000000418d0 */
[C---:B------:R-:W-:Y:S01]  /*88f0*/  HMMA.16816.F32.BF16 R60, R8.reuse, R30, R56 ;  /* 0x0000001e083c723c */ /* 0x040fe20000041838 */
[----:B------:R-:W1:Y:S07]  /*8900*/  LDSM.16.M88.4 R28, [R33+0xa000] ;  /* 0x00a00000211c783b */ /* 0x000e6e0000000200 */
[C---:B------:R-:W-:Y:S08]  /*8910*/  HMMA.16816.F32.BF16 R56, R8.reuse, R24, R52 ;  /* 0x000000180838723c */ /* 0x040ff00000041834 */
[C---:B------:R-:W-:Y:S01]  /*8920*/  HMMA.16816.F32.BF16 R52, R8.reuse, R26, R48 ;  /* 0x0000001a0834723c */ /* 0x040fe20000041830 */
[----:B------:R-:W2:Y:S07]  /*8930*/  LDSM.16.M88.4 R24, [R33+0xa800] ;  /* 0x00a800002118783b */ /* 0x000eae0000000200 */
[C---:B------:R-:W-:Y:S08]  /*8940*/  HMMA.16816.F32.BF16 R48, R8.reuse, R20, R44 ;  /* 0x000000140830723c */ /* 0x040ff0000004182c */
[C---:B------:R-:W-:Y:S01]  /*8950*/  HMMA.16816.F32.BF16 R44, R8.reuse, R22, R40 ;  /* 0x00000016082c723c */ /* 0x040fe20000041828 */
[----:B------:R-:W-:Y:S07]  /*8960*/  LDSM.16.M88.4 R20, [R33+0xb000] ;  /* 0x00b000002114783b */ /* 0x000fee0000000200 */
[----:B------:R-:W-:Y:S01]  /*8970*/  HMMA.16816.F32.BF16 R40, R8, R16, R64 ;  /* 0x000000100828723c */ /* 0x000fe20000041840 */
[----:B------:R-:W-:-:S02]  /*8980*/  IMAD.MOV.U32 R64, RZ, RZ, R15 ;  /* 0x000000ffff407224 */ /* 0x000fc400078e000f */
[----:B------:R-:W-:Y:S02]  /*8990*/  IMAD.MOV.U32 R65, RZ, RZ, R13 ;  /* 0x000000ffff417224 */ /* 0x000fe400078e000d */
[----:B------:R-:W-:Y:S02]  /*89a0*/  IMAD.MOV.U32 R66, RZ, RZ, R3 ;  /* 0x000000ffff427224 */ /* 0x000fe400078e0003 */
[----:B------:R-:W-:Y:S01]  /*89b0*/  IMAD.MOV.U32 R67, RZ, RZ, R0 ;  /* 0x000000ffff437224 */ /* 0x000fe200078e0000 */
[C---:B-1----:R-:W-:Y:S08]  /*89c0*/  HMMA.16816.F32.BF16 R232, R4.reuse, R30, R232 ;  /* 0x0000001e04e8723c */ /* 0x042ff000000418e8 */
[----:B------:R-:W-:Y:S08]  /*89d0*/  HMMA.16816.F32.BF16 R64, R4, R28, R64 ;  /* 0x0000001c0440723c */ /* 0x000ff00000041840 */
[----:B------:R-:W-:Y:S01]  /*89e0*/  HMMA.16816.F32.BF16 R36, R8, R18, R36 ;  /* 0x000000120824723c */ /* 0x000fe20000041824 */
[----:B------:R-:W-:Y:S04]  /*89f0*/  LDSM.16.M88.4 R16, [R33+0xb800] ;  /* 0x00b800002110783b */ /* 0x000fe80000000200 */
[----:B------:R-:W1:Y:S06]  /*8a00*/  LDSM.16.M88.4 R8, [R227+0x4000] ;  /* 0x00400000e308783b */ /* 0x000e6c0000000200 */
[----:B------:R-:W-:-:S02]  /*8a10*/  IMAD.MOV.U32 R15, RZ, RZ, R64 ;  /* 0x000000ffff0f7224 */ /* 0x000fc400078e0040 */
[----:B------:R-:W-:Y:S02]  /*8a20*/  IMAD.MOV.U32 R13, RZ, RZ, R65 ;  /* 0x000000ffff0d7224 */ /* 0x000fe400078e0041 */
[----:B------:R-:W-:Y:S02]  /*8a30*/  IMAD.MOV.U32 R3, RZ, RZ, R66 ;  /* 0x000000ffff037224 */ /* 0x000fe400078e0042 */
[----:B------:R-:W-:Y:S02]  /*8a40*/  IMAD.MOV.U32 R0, RZ, RZ, R67 ;  /* 0x000000ffff007224 */ /* 0x000fe400078e0043 */
[----:B------:R-:W-:Y:S02]  /*8a50*/  IMAD.MOV.U32 R67, RZ, RZ, R232 ;  /* 0x000000ffff437224 */ /* 0x000fe400078e00e8 */
[----:B------:R-:W-:Y:S02]  /*8a60*/  IMAD.MOV.U32 R66, RZ, RZ, R233 ;  /* 0x000000ffff427224 */ /* 0x000fe400078e00e9 */
[----:B------:R-:W-:-:S02]  /*8a70*/  IMAD.MOV.U32 R65, RZ, RZ, R234 ;  /* 0x000000ffff417224 */ /* 0x000fc400078e00ea */
[----:B------:R-:W-:Y:S02]  /*8a80*/  IMAD.MOV.U32 R64, RZ, RZ, R235 ;  /* 0x000000ffff407224 */ /* 0x000fe400078e00eb */
[----:B--2---:R-:W-:Y:S08]  /*8a90*/  HMMA.16816.F32.BF16 R232, R4, R24, R228 ;  /* 0x0000001804e8723c */ /* 0x004ff000000418e4 */
[----:B-1----:R-:W-:Y:S11]  /*8aa0*/  HMMA.16816.F32.BF16 R208, R8, R28, R208 ;  /* 0x0000001c08d0723c */ /* 0x002ff600000418d0 */
[----:B------:R-:W-:-:S02]  /*8ab0*/  IMAD.MOV.U32 R228, RZ, RZ, R232 ;  /* 0x000000ffffe47224 */ /* 0x000fc400078e00e8 */
[----:B------:R-:W-:Y:S02]  /*8ac0*/  IMAD.MOV.U32 R139, RZ, RZ, R233 ;  /* 0x000000ffff8b7224 */ /* 0x000fe400078e00e9 */
[----:B------:R-:W-:Y:S02]  /*8ad0*/  IMAD.MOV.U32 R138, RZ, RZ, R234 ;  /* 0x000000ffff8a7224 */ /* 0x000fe400078e00ea */
[----:B------:R-:W-:Y:S02]  /*8ae0*/  IMAD.MOV.U32 R137, RZ, RZ, R235 ;  /* 0x000000ffff897224 */ /* 0x000fe400078e00eb */
[----:B------:R-:W-:Y:S01]  /*8af0*/  HMMA.16816.F32.BF16 R232, R4, R26, R236 ;  /* 0x0000001a04e8723c */ /* 0x000fe200000418ec */
[----:B------:R-:W-:Y:S02]  /*8b00*/  IMAD.MOV.U32 R236, RZ, RZ, R228 ;  /* 0x000000ffffec7224 */ /* 0x000fe400078e00e4 */
[----:B------:R-:W-:Y:S02]  /*8b10*/  IMAD.MOV.U32 R238, RZ, RZ, R138 ;  /* 0x000000ffffee7224 */ /* 0x000fe400078e008a */
[----:B------:R-:W-:-:S02]  /*8b20*/  IMAD.MOV.U32 R239, RZ, RZ, R137 ;  /* 0x000000ffffef7224 */ /* 0x000fc400078e0089 */
[----:B------:R-:W-:Y:S01]  /*8b30*/  IMAD.MOV.U32 R237, RZ, RZ, R139 ;  /* 0x000000ffffed7224 */ /* 0x000fe200078e008b */
[----:B------:R-:W-:Y:S01]  /*8b40*/  HMMA.16816.F32.BF16 R228, R4, R22, R216 ;  /* 0x0000001604e4723c */ /* 0x000fe200000418d8 */
[----:B------:R-:W-:Y:S02]  /*8b50*/  IMAD.MOV.U32 R216, RZ, RZ, R67 ;  /* 0x000000ffffd87224 */ /* 0x000fe400078e0043 */
[----:B------:R-:W-:Y:S02]  /*8b60*/  IMAD.MOV.U32 R217, RZ, RZ, R66 ;  /* 0x000000ffffd97224 */ /* 0x000fe400078e0042 */
[----:B------:R-:W-:Y:S02]  /*8b70*/  IMAD.MOV.U32 R218, RZ, RZ, R65 ;  /* 0x000000ffffda7224 */ /* 0x000fe400078e0041 */
[----:B------:R-:W-:Y:S02]  /*8b80*/  IMAD.MOV.U32 R219, RZ, RZ, R64 ;  /* 0x000000ffffdb7224 */ /* 0x000fe400078e0040 */
[----:B------:R-:W-:Y:S02]  /*8b90*/  HMMA.16816.F32.BF16 R64, R8, R24, R56 ;  /* 0x000000180840723c */ /* 0x000fe40000041838 */
        /* <DEDUP_REMOVED lines=9> */
[C---:B------:R-:W-:Y:S08]  /*8c30*/  HMMA.16816.F32.BF16 R232, R4.reuse, R20, R220 ;  /* 0x0000001404e8723c */ /* 0x040ff000000418dc */
[C---:B------:R-:W-:Y:S08]  /*8c40*/  HMMA.16816.F32.BF16 R220, R4.reuse, R16, R212 ;  /* 0x0000001004dc723c */ /* 0x040ff000000418d4 */
[-C--:B------:R-:W-:Y:S08]  /*8c50*/  HMMA.16816.F32.BF16 R212, R4, R18.reuse, R140 ;  /* 0x0000001204d4723c */ /* 0x080ff0000004188c */
[C---:B------:R-:W-:Y:S08]  /*8c60*/  HMMA.16816.F32.BF16 R4, R8.reuse, R18, R36 ;  /* 0x000000120804723c */ /* 0x040ff00000041824 */
[C---:B------:R-:W-:Y:S01]  /*8c70*/  HMMA.16816.F32.BF16 R140, R8.reuse, R30, R60 ;  /* 0x0000001e088c723c */ /* 0x040fe2000004183c */
[----:B------:R-:W-:Y:S07]  /*8c80*/  LDSM.16.M88.4 R28, [R2+0xb800] ;  /* 0x00b80000021c783b */ /* 0x000fee0000000200 */
[----:B------:R-:W-:Y:S01]  /*8c90*/  HMMA.16816.F32.BF16 R60, R8, R26, R52 ;  /* 0x0000001a083c723c */ /* 0x000fe20000041834 */
[----:B------:R-:W-:Y:S02]  /*8ca0*/  LDSM.16.M88.4 R24, [R2+0xa000] ;  /* 0x00a000000218783b */ /* 0x000fe40000000200 */
[----:B------:R-:W-:-:S02]  /*8cb0*/  IMAD.MOV.U32 R138, RZ, RZ, R4 ;  /* 0x000000ffff8a7224 */ /* 0x000fc400078e0004 */
[----:B------:R-:W-:Y:S02]  /*8cc0*/  IMAD.MOV.U32 R137, RZ, RZ, R5 ;  /* 0x000000ffff897224 */ /* 0x000fe400078e0005 */
[----:B------:R-:W-:Y:S01]  /*8cd0*/  IMAD.MOV.U32 R132, RZ, RZ, R6 ;  /* 0x000000ffff847224 */ /* 0x000fe200078e0006 */
[C---:B------:R-:W-:Y:S01]  /*8ce0*/  HMMA.16816.F32.BF16 R52, R8.reuse, R22, R44 ;  /* 0x000000160834723c */ /* 0x040fe2000004182c */
[----:B------:R-:W-:Y:S07]  /*8cf0*/  LDSM.16.M88.4 R20, [R2+0xa800] ;  /* 0x00a800000214783b */ /* 0x000fee0000000200 */
[----:B------:R-:W-:Y:S01]  /*8d00*/  HMMA.16816.F32.BF16 R44, R8, R16, R40 ;  /* 0x00000010082c723c */ /* 0x000fe20000041828 */
[----:B------:R-:W-:Y:S01]  /*8d10*/  IMAD.MOV.U32 R40, RZ, RZ, R15 ;  /* 0x000000ffff287224 */ /* 0x000fe200078e000f */
[----:B------:R-:W1:Y:S01]  /*8d20*/  LDSM.16.M88.4 R8, [R14+0x4000] ;  /* 0x004000000e08783b */ /* 0x000e620000000200 */
[----:B------:R-:W-:-:S02]  /*8d30*/  IMAD.MOV.U32 R15, RZ, RZ, R7 ;  /* 0x000000ffff0f7224 */ /* 0x000fc400078e0007 */
[----:B------:R-:W-:Y:S01]  /*8d40*/  IMAD.MOV.U32 R41, RZ, RZ, R13 ;  /* 0x000000ffff297224 */ /* 0x000fe200078e000d */
[----:B------:R-:W2:Y:S01]  /*8d50*/  LDSM.16.M88.4 R4, [R14+0x6000] ;  /* 0x006000000e04783b */ /* 0x000ea20000000200 */
[----:B------:R-:W-:Y:S02]  /*8d60*/  IMAD.MOV.U32 R42, RZ, RZ, R3 ;  /* 0x000000ffff2a7224 */ /* 0x000fe400078e0003 */
[----:B------:R-:W-:Y:S01]  /*8d70*/  IMAD.MOV.U32 R43, RZ, RZ, R0 ;  /* 0x000000ffff2b7224 */ /* 0x000fe200078e0000 */
[----:B------:R3:W4:Y:S01]  /*8d80*/  LDSM.16.M88.4 R16, [R2+0xb000] ;  /* 0x00b000000210783b */ /* 0x0007220000000200 */
[----:B------:R-:W-:Y:S01]  /*8d90*/  IMAD.U32 R0, RZ, RZ, UR19 ;  /* 0x00000013ff007e24 */ /* 0x000fe2000f8e00ff */
[----:B------:R-:W-:-:S04]  /*8da0*/  DEPBAR.LE SB0, 0x0 ;  /* 0x000080000000791a */ /* 0x000fc80000000000 */
[----:B---3--:R-:W-:Y:S01]  /*8db0*/  VIADD R2, R245, 0x8 ;  /* 0x00000008f5027836 */ /* 0x008fe20000000000 */
[----:B-1----:R-:W-:Y:S08]  /*8dc0*/  HMMA.16816.F32.BF16 R64, R8, R20, R64 ;  /* 0x000000140840723c */ /* 0x002ff00000041840 */
[C---:B--2---:R-:W-:Y:S08]  /*8dd0*/  HMMA.16816.F32.BF16 R36, R4.reuse, R22, R48 ;  /* 0x000000160424723c */ /* 0x044ff00000041830 */
[C---:B------:R-:W-:Y:S08]  /*8de0*/  HMMA.16816.F32.BF16 R40, R4.reuse, R24, R40 ;  /* 0x000000180428723c */ /* 0x040ff00000041828 */
[----:B------:R-:W-:Y:S03]  /*8df0*/  HMMA.16816.F32.BF16 R216, R4, R26, R216 ;  /* 0x0000001a04d8723c */ /* 0x000fe600000418d8 */
[----:B------:R-:W-:-:S02]  /*8e00*/  IMAD.MOV.U32 R244, RZ, RZ, R36 ;  /* 0x000000fffff47224 */ /* 0x000fc400078e0024 */
[----:B------:R-:W-:Y:S02]  /*8e10*/  IMAD.MOV.U32 R243, RZ, RZ, R38 ;  /* 0x000000fffff37224 */ /* 0x000fe400078e0026 */
[----:B------:R-:W-:Y:S01]  /*8e20*/  IMAD.MOV.U32 R139, RZ, RZ, R37 ;  /* 0x000000ffff8b7224 */ /* 0x000fe200078e0025 */
[----:B------:R-:W-:Y:S01]  /*8e30*/  HMMA.16816.F32.BF16 R236, R4, R20, R236 ;  /* 0x0000001404ec723c */ /* 0x000fe200000418ec */
[----:B------:R-:W-:-:S07]  /*8e40*/  IMAD.MOV.U32 R14, RZ, RZ, R39 ;  /* 0x000000ffff0e7224 */ /* 0x000fce00078e0027 */
[----:B------:R-:W-:Y:S08]  /*8e50*/  HMMA.16816.F32.BF16 R36, R8, R24, R208 ;  /* 0x000000180824723c */ /* 0x000ff000000418d0 */
[C---:B----4-:R-:W-:Y:S08]  /*8e60*/  HMMA.16816.F32.BF16 R232, R4.reuse, R16, R232 ;  /* 0x0000001004e8723c */ /* 0x050ff000000418e8 */
[C---:B------:R-:W-:Y:S08]  /*8e70*/  HMMA.16816.F32.BF16 R228, R4.reuse, R18, R228 ;  /* 0x0000001204e4723c */ /* 0x040ff000000418e4 */
[C---:B------:R-:W-:Y:S08]  /*8e80*/  HMMA.16816.F32.BF16 R220, R4.reuse, R28, R220 ;  /* 0x0000001c04dc723c */ /* 0x040ff000000418dc */
[----:B------:R-:W-:Y:S01]  /*8e90*/  HMMA.16816.F32.BF16 R212, R4, R30, R212 ;  /* 0x0000001e04d4723c */ /* 0x000fe200000418d4 */
[----:B------:R-:W-:-:S02]  /*8ea0*/  IMAD R4, R0, 0x40, R251 ;  /* 0x0000004000047824 */ /* 0x000fc400078e02fb */
[----:B------:R-:W-:Y:S02]  /*8eb0*/  VIADD R0, R245, 0x40 ;  /* 0x00000040f5007836 */ /* 0x000fe40000000000 */
[----:B------:R-:W-:-:S03]  /*8ec0*/  VIADD R5, R4, 0xffffff80 ;  /* 0xffffff8004057836 */ /* 0x000fc60000000000 */
[C---:B------:R-:W-:Y:S01]  /*8ed0*/  HMMA.16816.F32.BF16 R56, R8.reuse, R16, R56 ;  /* 0x000000100838723c */ /* 0x040fe20000041838 */
[----:B------:R-:W-:Y:S01]  /*8ee0*/  BAR.SYNC.DEFER_BLOCKING 0x0 ;  /* 0x0000000000007b1d */ /* 0x000fe20000010000 */
[----:B------:R-:W-:Y:S02]  /*8ef0*/  ISETP.GT.AND P0, PT, R245, R5, PT ;  /* 0x00000005f500720c */ /* 0x000fe40003f04270 */
[----:B------:R-:W-:Y:S02]  /*8f00*/  ISETP.GE.AND P5, PT, R5, R247, PT ;  /* 0x000000f70500720c */ /* 0x000fe40003fa6270 */
[----:B------:R-:W-:Y:S02]  /*8f10*/  FSEL R3, R36, -INF , !P0 ;  /* 0xff80000024037808 */ /* 0x000fe40004000000 */
[----:B------:R-:W-:Y:S01]  /*8f20*/  ISETP.GT.AND P4, PT, R2, R5, PT ;  /* 0x000000050200720c */ /* 0x000fe20003f84270 */
[C---:B------:R-:W-:Y:S01]  /*8f30*/  HMMA.16816.F32.BF16 R48, R8.reuse, R26, R140 ;  /* 0x0000001a0830723c */ /* 0x040fe2000004188c */
[----:B------:R-:W-:Y:S01]  /*8f40*/  FSEL R17, R3, -INF , !P5 ;  /* 0xff80000003117808 */ /* 0x000fe20006800000 */
[----:B------:R-:W-:Y:S01]  /*8f50*/  VIADD R3, R245, 0x48 ;  /* 0x00000048f5037836 */ /* 0x000fe20000000000 */
[----:B------:R-:W-:Y:S01]  /*8f60*/  ISETP.GE.AND P0, PT, R5, R249, PT ;  /* 0x000000f90500720c */ /* 0x000fe20003f06270 */
[----:B------:R-:W-:Y:S01]  /*8f70*/  IMAD.MOV.U32 R142, RZ, RZ, R132 ;  /* 0x000000ffff8e7224 */ /* 0x000fe200078e0084 */
[----:B------:R-:W-:Y:S01]  /*8f80*/  FSEL R6, R38, -INF , !P4 ;  /* 0xff80000026067808 */ /* 0x000fe20006000000 */
[----:B------:R-:W-:Y:S01]  /*8f90*/  IMAD.MOV.U32 R140, RZ, RZ, R138 ;  /* 0x000000ffff8c7224 */ /* 0x000fe200078e008a */
[-C--:B------:R-:W-:Y:S01]  /*8fa0*/  ISETP.GT.AND P4, PT, R0, R5.reuse, PT ;  /* 0x000000050000720c */ /* 0x080fe20003f84270 */
[----:B------:R-:W-:Y:S01]  /*8fb0*/  HMMA.16816.F32.BF16 R52, R8, R18, R52 ;  /* 0x000000120834723c */ /* 0x000fe20000041834 */
[----:B------:R-:W-:Y:S01]  /*8fc0*/  FSEL R25, R6, -INF , !P0 ;  /* 0xff80000006197808 */ /* 0x000fe20004000000 */
[----:B------:R-:W-:Y:S01]  /*8fd0*/  IMAD.MOV.U32 R141, RZ, RZ, R137 ;  /* 0x000000ffff8d7224 */ /* 0x000fe200078e0089 */
[----:B------:R-:W-:Y:S01]  /*8fe0*/  ISETP.GT.AND P0, PT, R3, R5, PT ;  /* 0x000000050300720c */ /* 0x000fe20003f04270 */
[----:B------:R-:W-:Y:S01]  /*8ff0*/  IMAD.MOV.U32 R143, RZ, RZ, R15 ;  /* 0x000000ffff8f7224 */ /* 0x000fe200078e000f */
[----:B------:R-:W-:-:S02]  /*9000*/  FSEL R6, R40, -INF , !P4 ;  /* 0xff80000028067808 */ /* 0x000fc40006000000 */
[C---:B------:R-:W-:Y:S01]  /*9010*/  ISETP.GE.AND P5, PT, R5.reuse, R246, PT ;  /* 0x000000f60500720c */ /* 0x040fe20003fa6270 */
[C---:B------:R-:W-:Y:S01]  /*9020*/  HMMA.16816.F32.BF16 R60, R8.reuse, R22, R60 ;  /* 0x00000016083c723c */ /* 0x040fe2000004183c */
[----:B------:R-:W-:Y:S01]  /*9030*/  ISETP.GE.AND P4, PT, R5, R248, PT ;  /* 0x000000f80500720c */ /* 0x000fe20003f86270 */
[----:B------:R-:W-:Y:S01]  /*9040*/  VIADD R5, R4, 0xffffff81 ;  /* 0xffffff8104057836 */ /* 0x000fe20000000000 */
[----:B------:R-:W-:Y:S02]  /*9050*/  FSEL R7, R42, -INF , !P0 ;  /* 0xff8000002a077808 */ /* 0x000fe40004000000 */
[----:B------:R-:W-:Y:S02]  /*9060*/  FSEL R32, R6, -INF , !P5 ;  /* 0xff80000006207808 */ /* 0x000fe40006800000 */
[-C--:B------:R-:W-:Y:S01]  /*9070*/  ISETP.GT.AND P5, PT, R245, R5.reuse, PT ;  /* 0x00000005f500720c */ /* 0x080fe20003fa4270 */
[----:B------:R-:W-:Y:S01]  /*9080*/  HMMA.16816.F32.BF16 R44, R8, R28, R44 ;  /* 0x0000001c082c723c */ /* 0x000fe2000004182c */
[----:B------:R-:W-:-:S02]  /*9090*/  ISETP.GT.AND P0, PT, R2, R5, PT ;  /* 0x000000050200720c */ /* 0x000fc40003f04270 */
[----:B------:R-:W-:Y:S02]  /*90a0*/  FSEL R38, R7, -INF , !P4 ;  /* 0xff80000007267808 */ /* 0x000fe40006000000 */
[----:B------:R-:W-:Y:S02]  /*90b0*/  ISETP.GT.AND P4, PT, R0, R5, PT ;  /* 0x000000050000720c */ /* 0x000fe40003f84270 */
[----:B------:R-:W-:Y:S01]  /*90c0*/  FSEL R7, R37, -INF , !P5 ;  /* 0xff80000025077808 */ /* 0x000fe20006800000 */
[----:B------:R-:W-:Y:S01]  /*90d0*/  HMMA.16816.F32.BF16 R28, R8, R30, R140 ;  /* 0x0000001e081c723c */ /* 0x000fe2000004188c */
[----:B------:R-:W-:Y:S02]  /*90e0*/  FSEL R13, R39, -INF , !P0 ;  /* 0xff800000270d7808 */ /* 0x000fe40004000000 */
[C---:B------:R-:W-:Y:S02]  /*90f0*/  ISETP.GE.AND P5, PT, R5.reuse, R247, PT ;  /* 0x000000f70500720c */ /* 0x040fe40003fa6270 */
[----:B------:R-:W-:-:S02]  /*9100*/  ISETP.GE.AND P0, PT, R5, R246, PT ;  /* 0x000000f60500720c */ /* 0x000fc40003f06270 */
[----:B------:R-:W-:Y:S02]  /*9110*/  FSEL R6, R41, -INF , !P4 ;  /* 0xff80000029067808 */ /* 0x000fe40006000000 */
[----:B------:R-:W-:Y:S02]  /*9120*/  FSEL R16, R7, -INF , !P5 ;  /* 0xff80000007107808 */ /* 0x000fe40006800000 */
[----:B------:R-:W-:Y:S02]  /*9130*/  FSEL R24, R6, -INF , !P0 ;  /* 0xff80000006187808 */ /* 0x000fe40004000000 */
[----:B------:R-:W-:Y:S02]  /*9140*/  ISETP.GT.AND P5, PT, R3, R5, PT ;  /* 0x000000050300720c */ /* 0x000fe40003fa4270 */
[C---:B------:R-:W-:Y:S02]  /*9150*/  ISETP.GE.AND P4, PT, R5.reuse, R249, PT ;  /* 0x000000f90500720c */ /* 0x040fe40003f86270 */
[----:B------:R-:W-:Y:S01]  /*9160*/  ISETP.GE.AND P0, PT, R5, R248, PT ;  /* 0x000000f80500720c */ /* 0x000fe20003f06270 */
[----:B------:R-:W-:Y:S01]  /*9170*/  VIADD R5, R4, 0xffffff88 ;  /* 0xffffff8804057836 */ /* 0x000fe20000000000 */
[----:B------:R-:W-:-:S02]  /*9180*/  FSEL R6, R43, -INF , !P5 ;  /* 0xff8000002b067808 */ /* 0x000fc40006800000 */
[----:B------:R-:W-:Y:S02]  /*9190*/  FSEL R20, R13, -INF , !P4 ;  /* 0xff8000000d147808 */ /* 0x000fe40006000000 */
[----:B------:R-:W-:Y:S02]  /*91a0*/  ISETP.GT.AND P5, PT, R245, R5, PT ;  /* 0x00000005f500720c */ /* 0x000fe40003fa4270 */
[----:B------:R-:W-:Y:S02]  /*91b0*/  FSEL R34, R6, -INF , !P0 ;  /* 0xff80000006227808 */ /* 0x000fe40004000000 */
[----:B------:R-:W-:Y:S02]  /*91c0*/  ISETP.GE.AND P4, PT, R5, R247, PT ;  /* 0x000000f70500720c */ /* 0x000fe40003f86270 */
[----:B------:R-:W-:Y:S02]  /*91d0*/  ISETP.GT.AND P0, PT, R2, R5, PT ;  /* 0x000000050200720c */ /* 0x000fe40003f04270 */
[----:B------:R-:W-:-:S02]  /*91e0*/  FSEL R7, R48, -INF , !P5 ;  /* 0xff80000030077808 */ /* 0x000fc40006800000 */
[----:B------:R-:W-:Y:S02]  /*91f0*/  ISETP.GE.AND P5, PT, R5, R249, PT ;  /* 0x000000f90500720c */ /* 0x000fe40003fa6270 */
[----:B------:R-:W-:Y:S02]  /*9200*/  FSEL R6, R50, -INF , !P0 ;  /* 0xff80000032067808 */ /* 0x000fe40004000000 */
[----:B------:R-:W-:Y:S02]  /*9210*/  FSEL R19, R7, -INF , !P4 ;  /* 0xff80000007137808 */ /* 0x000fe40006000000 */
[----:B------:R-:W-:Y:S02]  /*9220*/  ISETP.GT.AND P4, PT, R0, R5, PT ;  /* 0x000000050000720c */ /* 0x000fe40003f84270 */
[----:B------:R-:W-:Y:S02]  /*9230*/  FSEL R22, R6, -INF , !P5 ;  /* 0xff80000006167808 */ /* 0x000fe40006800000 */
[----:B------:R-:W-:-:S02]  /*9240*/  FSEL R6, R216, -INF , !P4 ;  /* 0xff800000d8067808 */ /* 0x000fc40006000000 */
[----:B------:R-:W-:Y:S02]  /*9250*/  ISETP.GE.AND P0, PT, R5, R246, PT ;  /* 0x000000f60500720c */ /* 0x000fe40003f06270 */
[----:B------:R-:W-:Y:S02]  /*9260*/  ISETP.GT.AND P5, PT, R3, R5, PT ;  /* 0x000000050300720c */ /* 0x000fe40003fa4270 */
[----:B------:R-:W-:Y:S01]  /*9270*/  ISETP.GE.AND P4, PT, R5, R248, PT ;  /* 0x000000f80500720c */ /* 0x000fe20003f86270 */
[----:B------:R-:W-:Y:S01]  /*9280*/  VIADD R5, R4, 0xffffff89 ;  /* 0xffffff8904057836 */ /* 0x000fe20000000000 */
[----:B------:R-:W-:Y:S02]  /*9290*/  FSEL R27, R6, -INF , !P0 ;  /* 0xff800000061b7808 */ /* 0x000fe40004000000 */
[----:B------:R-:W-:Y:S02]  /*92a0*/  FSEL R13, R218, -INF , !P5 ;  /* 0xff800000da0d7808 */ /* 0x000fe40006800000 */
[----:B------:R-:W-:-:S02]  /*92b0*/  ISETP.GT.AND P0, PT, R245, R5, PT ;  /* 0x00000005f500720c */ /* 0x000fc40003f04270 */
[----:B------:R-:W-:Y:S02]  /*92c0*/  ISETP.GT.AND P5, PT, R2, R5, PT ;  /* 0x000000050200720c */ /* 0x000fe40003fa4270 */
[----:B------:R-:W-:Y:S02]  /*92d0*/  FSEL R7, R49, -INF , !P0 ;  /* 0xff80000031077808 */ /* 0x000fe40004000000 */
[----:B------:R-:W-:Y:S02]  /*92e0*/  ISETP.GE.AND P0, PT, R5, R247, PT ;  /* 0x000000f70500720c */ /* 0x000fe40003f06270 */
[----:B------:R-:W-:Y:S02]  /*92f0*/  FSEL R35, R13, -INF , !P4 ;  /* 0xff8000000d237808 */ /* 0x000fe40006000000 */
[----:B------:R-:W-:Y:S02]  /*9300*/  FSEL R6, R51, -INF , !P5 ;  /* 0xff80000033067808 */ /* 0x000fe40006800000 */
[----:B------:R-:W-:-:S02]  /*9310*/  ISETP.GE.AND P4, PT, R5, R249, PT ;  /* 0x000000f90500720c */ /* 0x000fc40003f86270 */
[----:B------:R-:W-:Y:S02]  /*9320*/  FSEL R18, R7, -INF , !P0 ;  /* 0xff80000007127808 */ /* 0x000fe40004000000 */
[-C--:B------:R-:W-:Y:S02]  /*9330*/  ISETP.GT.AND P0, PT, R0, R5.reuse, PT ;  /* 0x000000050000720c */ /* 0x080fe40003f04270 */
[----:B------:R-:W-:Y:S02]  /*9340*/  FSEL R21, R6, -INF , !P4 ;  /* 0xff80000006157808 */ /* 0x000fe40006000000 */
[----:B------:R-:W-:Y:S02]  /*9350*/  FSEL R6, R217, -INF , !P0 ;  /* 0xff800000d9067808 */ /* 0x000fe40004000000 */
[----:B------:R-:W-:Y:S02]  /*9360*/  ISETP.GE.AND P5, PT, R5, R246, PT ;  /* 0x000000f60500720c */ /* 0x000fe40003fa6270 */
[----:B------:R-:W-:-:S02]  /*9370*/  ISETP.GT.AND P4, PT, R3, R5, PT ;  /* 0x000000050300720c */ /* 0x000fc40003f84270 */
[----:B------:R-:W-:Y:S01]  /*9380*/  ISETP.GE.AND P0, PT, R5, R248, PT ;  /* 0x000000f80500720c */ /* 0x000fe20003f06270 */
[----:B------:R-:W-:Y:S01]  /*9390*/  VIADD R5, R4, 0xffffff90 ;  /* 0xffffff9004057836 */ /* 0x000fe20000000000 */
[----:B------:R-:W-:Y:S02]  /*93a0*/  FSEL R7, R219, -INF , !P4 ;  /* 0xff800000db077808 */ /* 0x000fe40006000000 */
[----:B------:R-:W-:Y:S02]  /*93b0*/  FSEL R26, R6, -INF , !P5 ;  /* 0xff800000061a7808 */ /* 0x000fe40006800000 */
[----:B------:R-:W-:Y:S02]  /*93c0*/  ISETP.GT.AND P5, PT, R245, R5, PT ;  /* 0x00000005f500720c */ /* 0x000fe40003fa4270 */
[----:B------:R-:W-:Y:S02]  /*93d0*/  FSEL R41, R7, -INF , !P0 ;  /* 0xff80000007297808 */ /* 0x000fe40004000000 */
[----:B------:R-:W-:-:S02]  /*93e0*/  ISETP.GE.AND P4, PT, R5, R247, PT ;  /* 0x000000f70500720c */ /* 0x000fc40003f86270 */
[----:B------:R-:W-:Y:S02]  /*93f0*/  ISETP.GT.AND P0, PT, R2, R5, PT ;  /* 0x000000050200720c */ /* 0x000fe40003f04270 */
[----:B------:R-:W-:Y:S02]  /*9400*/  FSEL R7, R64, -INF , !P5 ;  /* 0xff80000040077808 */ /* 0x000fe40006800000 */
[----:B------:R-:W-:Y:S02]  /*9410*/  ISETP.GE.AND P5, PT, R5, R249, PT ;  /* 0x000000f90500720c */ /* 0x000fe40003fa6270 */
[----:B------:R-:W-:Y:S02]  /*9420*/  FSEL R6, R66, -INF , !P0 ;  /* 0xff80000042067808 */ /* 0x000fe40004000000 */
[----:B------:R-:W-:Y:S02]  /*9430*/  FSEL R217, R7, -INF , !P4 ;  /* 0xff80000007d97808 */ /* 0x000fe40006000000 */
[----:B------:R-:W-:-:S02]  /*9440*/  ISETP.GT.AND P4, PT, R0, R5, PT ;  /* 0x000000050000720c */ /* 0x000fc40003f84270 */
[----:B------:R-:W-:Y:S02]  /*9450*/  FSEL R219, R6, -INF , !P5 ;  /* 0xff80000006db7808 */ /* 0x000fe40006800000 */
[----:B------:R-:W-:Y:S02]  /*9460*/  FSEL R6, R236, -INF , !P4 ;  /* 0xff800000ec067808 */ /* 0x000fe40006000000 */
[----:B------:R-:W-:Y:S02]  /*9470*/  ISETP.GE.AND P0, PT, R5, R246, PT ;  /* 0x000000f60500720c */ /* 0x000fe40003f06270 */
[----:B------:R-:W-:Y:S02]  /*9480*/  ISETP.GT.AND P5, PT, R3, R5, PT ;  /* 0x000000050300720c */ /* 0x000fe40003fa4270 */
[----:B------:R-:W-:Y:S01]  /*9490*/  ISETP.GE.AND P4, PT, R5, R248, PT ;  /* 0x000000f80500720c */ /* 0x000fe20003f86270 */
[----:B------:R-:W-:Y:S01]  /*94a0*/  VIADD R5, R4, 0xffffff91 ;  /* 0xffffff9104057836 */ /* 0x000fe20000000000 */
[----:B------:R-:W-:-:S02]  /*94b0*/  FSEL R236, R6, -INF , !P0 ;  /* 0xff80000006ec7808 */ /* 0x000fc40004000000 */
[----:B------:R-:W-:Y:S02]  /*94c0*/  FSEL R13, R238, -INF , !P5 ;  /* 0xff800000ee0d7808 */ /* 0x000fe40006800000 */
[-C--:B------:R-:W-:Y:S02]  /*94d0*/  ISETP.GT.AND P0, PT, R245, R5.reuse, PT ;  /* 0x00000005f500720c */ /* 0x080fe40003f04270 */
[----:B------:R-:W-:Y:S02]  /*94e0*/  ISETP.GT.AND P5, PT, R2, R5, PT ;  /* 0x000000050200720c */ /* 0x000fe40003fa4270 */
[----:B------:R-:W-:Y:S02]  /*94f0*/  FSEL R7, R65, -INF , !P0 ;  /* 0xff80000041077808 */ /* 0x000fe40004000000 */
[----:B------:R-:W-:Y:S02]  /*9500*/  ISETP.GE.AND P0, PT, R5, R247, PT ;  /* 0x000000f70500720c */ /* 0x000fe40003f06270 */
[----:B------:R-:W-:-:S02]  /*9510*/  FSEL R238, R13, -INF , !P4 ;  /* 0xff8000000dee7808 */ /* 0x000fc40006000000 */
[----:B------:R-:W-:Y:S02]  /*9520*/  FSEL R6, R67, -INF , !P5 ;  /* 0xff80000043067808 */ /* 0x000fe40006800000 */
[----:B------:R-:W-:Y:S02]  /*9530*/  ISETP.GE.AND P4, PT, R5, R249, PT ;  /* 0x000000f90500720c */ /* 0x000fe40003f86270 */
        /* <DEDUP_REMOVED lines=11> */
[----:B------:R-:W-:Y:S02]  /*95f0*/  FSEL R218, R7, -INF , !P0 ;  /* 0xff80000007da7808 */ /* 0x000fe40004000000 */
[C---:B------:R-:W-:Y:S02]  /*9600*/  ISETP.GE.AND P4, PT, R5.reuse, R247, PT ;  /* 0x000000f70500720c */ /* 0x040fe40003f86270 */
[----:B------:R-:W-:Y:S02]  /*9610*/  ISETP.GT.AND P0, PT, R2, R5, PT ;  /* 0x000000050200720c */ /* 0x000fe40003f04270 */
[----:B------:R-:W-:Y:S02]  /*9620*/  FSEL R7, R60, -INF , !P5 ;  /* 0xff8000003c077808 */ /* 0x000fe40006800000 */
[----:B------:R-:W-:Y:S02]  /*9630*/  ISETP.GE.AND P5, PT, R5, R249, PT ;  /* 0x000000f90500720c */ /* 0x000fe40003fa6270 */
[----:B------:R-:W-:-:S02]  /*9640*/  FSEL R6, R62, -INF , !P0 ;  /* 0xff8000003e067808 */ /* 0x000fc40004000000 */
        /* <DEDUP_REMOVED lines=10> */
[-C--:B------:R-:W-:Y:S02]  /*96f0*/  ISETP.GT.AND P0, PT, R245, R5.reuse, PT ;  /* 0x00000005f500720c */ /* 0x080fe40003f04270 */
[----:B------:R-:W-:Y:S02]  /*9700*/  ISETP.GT.AND P5, PT, R2, R5, PT ;  /* 0x000000050200720c */ /* 0x000fe40003fa4270 */
[----:B------:R-:W-:-:S02]  /*9710*/  FSEL R7, R61, -INF , !P0 ;  /* 0xff8000003d077808 */ /* 0x000fc40004000000 */
[----:B------:R-:W-:Y:S02]  /*9720*/  ISETP.GE.AND P0, PT, R5, R247, PT ;  /* 0x000000f70500720c */ /* 0x000fe40003f06270 */
[----:B------:R-:W-:Y:S02]  /*9730*/  FSEL R209, R13, -INF , !P4 ;  /* 0xff8000000dd17808 */ /* 0x000fe40006000000 */
[----:B------:R-:W-:Y:S02]  /*9740*/  FSEL R6, R63, -INF , !P5 ;  /* 0xff8000003f067808 */ /* 0x000fe40006800000 */
[----:B------:R-:W-:Y:S02]  /*9750*/  ISETP.GE.AND P4, PT, R5, R249, PT ;  /* 0x000000f90500720c */ /* 0x000fe40003f86270 */
[----:B------:R-:W-:Y:S02]  /*9760*/  FSEL R42, R7, -INF , !P0 ;  /* 0xff800000072a7808 */ /* 0x000fe40004000000 */
[----:B------:R-:W-:-:S02]  /*9770*/  ISETP.GT.AND P0, PT, R0, R5, PT ;  /* 0x000000050000720c */ /* 0x000fc40003f04270 */
[----:B------:R-:W-:Y:S02]  /*9780*/  FSEL R48, R6, -INF , !P4 ;  /* 0xff80000006307808 */ /* 0x000fe40006000000 */
[----:B------:R-:W-:Y:S02]  /*9790*/  ISETP.GT.AND P4, PT, R3, R5, PT ;  /* 0x000000050300720c */ /* 0x000fe40003f84270 */
[----:B------:R-:W-:Y:S02]  /*97a0*/  FSEL R6, R139, -INF , !P0 ;  /* 0xff8000008b067808 */ /* 0x000fe40004000000 */
[C---:B------:R-:W-:Y:S02]  /*97b0*/  ISETP.GE.AND P5, PT, R5.reuse, R246, PT ;  /* 0x000000f60500720c */ /* 0x040fe40003fa6270 */
[----:B------:R-:W-:Y:S01]  /*97c0*/  ISETP.GE.AND P0, PT, R5, R248, PT ;  /* 0x000000f80500720c */ /* 0x000fe20003f06270 */
[----:B------:R-:W-:Y:S01]  /*97d0*/  VIADD R5, R4, 0xffffffa0 ;  /* 0xffffffa004057836 */ /* 0x000fe20000000000 */
[----:B------:R-:W-:-:S02]  /*97e0*/  FSEL R7, R14, -INF , !P4 ;  /* 0xff8000000e077808 */ /* 0x000fc40006000000 */
[----:B------:R-:W-:Y:S02]  /*97f0*/  FSEL R43, R6, -INF , !P5 ;  /* 0xff800000062b7808 */ /* 0x000fe40006800000 */
[-C--:B------:R-:W-:Y:S02]  /*9800*/  ISETP.GT.AND P5, PT, R245, R5.reuse, PT ;  /* 0x00000005f500720c */ /* 0x080fe40003fa4270 */
[----:B------:R-:W-:Y:S02]  /*9810*/  FSEL R50, R7, -INF , !P0 ;  /* 0xff80000007327808 */ /* 0x000fe40004000000 */
[----:B------:R-:W-:Y:S02]  /*9820*/  ISETP.GT.AND P0, PT, R2, R5, PT ;  /* 0x000000050200720c */ /* 0x000fe40003f04270 */
[----:B------:R-:W-:Y:S02]  /*9830*/  FSEL R7, R56, -INF , !P5 ;  /* 0xff80000038077808 */ /* 0x000fe40006800000 */
[----:B------:R-:W-:-:S02]  /*9840*/  ISETP.GE.AND P5, PT, R5, R249, PT ;  /* 0x000000f90500720c */ /* 0x000fc40003fa6270 */
[----:B------:R-:W-:Y:S02]  /*9850*/  FSEL R6, R58, -INF , !P0 ;  /* 0xff8000003a067808 */ /* 0x000fe40004000000 */
[----:B------:R-:W-:Y:S02]  /*9860*/  ISETP.GE.AND P4, PT, R5, R247, PT ;  /* 0x000000f70500720c */ /* 0x000fe40003f86270 */
[----:B------:R-:W-:Y:S02]  /*9870*/  ISETP.GT.AND P0, PT, R0, R5, PT ;  /* 0x000000050000720c */ /* 0x000fe40003f04270 */
[----:B------:R-:W-:Y:S02]  /*9880*/  FSEL R132, R6, -INF , !P5 ;  /* 0xff80000006847808 */ /* 0x000fe40006800000 */
        /* <DEDUP_REMOVED lines=14> */
[----:B------:R-:W-:Y:S01]  /*9970*/  ISETP.GE.AND P0, PT, R5, R249, PT ;  /* 0x000000f90500720c */ /* 0x000fe20003f06270 */
[----:B------:R-:W-:Y:S01]  /*9980*/  STL [R1+0x18], R13 ;  /* 0x0000180d01007387 */ /* 0x000fe20000100800 */
[----:B------:R-:W-:Y:S01]  /*9990*/  FSEL R58, R7, -INF , !P4 ;  /* 0xff800000073a7808 */ /* 0x000fe20006000000 */
[----:B------:R-:W-:Y:S01]  /*99a0*/  VIADD R7, R4, 0xffffffa9 ;  /* 0xffffffa904077836 */ /* 0x000fe20000000000 */
        /* <DEDUP_REMOVED lines=9> */
[----:B------:R-:W-:Y:S02]  /*9a40*/  FSEL R6, R8, -INF , !P4 ;  /* 0xff80000008067808 */ /* 0x000fe40006000000 */
[-C--:B------:R-:W-:Y:S02]  /*9a50*/  ISETP.GT.AND P4, PT, R0, R5.reuse, PT ;  /* 0x000000050000720c */ /* 0x080fe40003f84270 */
[-C--:B------:R-:W-:Y:S01]  /*9a60*/  ISETP.GT.AND P0, PT, R2, R5.reuse, PT ;  /* 0x000000050200720c */ /* 0x080fe20003f04270 */
[----:B------:R1:W-:Y:S01]  /*9a70*/  STL [R1+0x4], R6 ;  /* 0x0000040601007387 */ /* 0x0003e20000100800 */
[----:B------:R-:W-:Y:S02]  /*9a80*/  FSEL R10, R228, -INF , !P4 ;  /* 0xff800000e40a7808 */ /* 0x000fe40006000000 */
[----:B------:R-:W-:-:S02]  /*9a90*/  ISETP.GT.AND P5, PT, R245, R5, PT ;  /* 0x00000005f500720c */ /* 0x000fc40003fa4270 */
[----:B------:R-:W-:Y:S02]  /*9aa0*/  ISETP.GT.AND P4, PT, R2, R7, PT ;  /* 0x000000070200720c */ /* 0x000fe40003f84270 */
[----:B------:R-:W-:Y:S02]  /*9ab0*/  FSEL R8, R52, -INF , !P5 ;  /* 0xff80000034087808 */ /* 0x000fe40006800000 */
[----:B------:R-:W-:Y:S02]  /*9ac0*/  FSEL R11, R55, -INF , !P4 ;  /* 0xff800000370b7808 */ /* 0x000fe40006000000 */
[----:B------:R-:W-:Y:S02]  /*9ad0*/  ISETP.GT.AND P5, PT, R3, R5, PT ;  /* 0x000000050300720c */ /* 0x000fe40003fa4270 */
[----:B------:R-:W-:Y:S02]  /*9ae0*/  ISETP.GT.AND P4, PT, R0, R7, PT ;  /* 0x000000070000720c */ /* 0x000fe40003f84270 */
[----:B------:R-:W-:-:S02]  /*9af0*/  FSEL R9, R230, -INF , !P5 ;  /* 0xff800000e6097808 */ /* 0x000fc40006800000 */
[----:B------:R-:W-:Y:S02]  /*9b00*/  FSEL R15, R229, -INF , !P4 ;  /* 0xff800000e50f7808 */ /* 0x000fe40006000000 */
[C---:B------:R-:W-:Y:S02]  /*9b10*/  ISETP.GE.AND P5, PT, R5.reuse, R247, PT ;  /* 0x000000f70500720c */ /* 0x040fe40003fa6270 */
[----:B------:R-:W-:Y:S02]  /*9b20*/  ISETP.GE.AND P4, PT, R5, R248, PT ;  /* 0x000000f80500720c */ /* 0x000fe40003f86270 */
[----:B------:R-:W-:Y:S01]  /*9b30*/  FSEL R235, R8, -INF , !P5 ;  /* 0xff80000008eb7808 */ /* 0x000fe20006800000 */
[----:B------:R-:W-:Y:S01]  /*9b40*/  VIADD R8, R4, 0xffffffb0 ;  /* 0xffffffb004087836 */ /* 0x000fe20000000000 */
[----:B-1----:R-:W-:Y:S02]  /*9b50*/  FSEL R6, R54, -INF , !P0 ;  /* 0xff80000036067808 */ /* 0x002fe40004000000 */
[----:B------:R-:W-:-:S02]  /*9b60*/  ISETP.GT.AND P0, PT, R245, R7, PT ;  /* 0x00000007f500720c */ /* 0x000fc40003f04270 */
[----:B------:R-:W-:Y:S02]  /*9b70*/  FSEL R244, R9, -INF , !P4 ;  /* 0xff80000009f47808 */ /* 0x000fe40006000000 */
[----:B------:R-:W-:Y:S02]  /*9b80*/  FSEL R13, R53, -INF , !P0 ;  /* 0xff800000350d7808 */ /* 0x000fe40004000000 */
[-C--:B------:R-:W-:Y:S02]  /*9b90*/  ISETP.GE.AND P0, PT, R5, R249.reuse, PT ;  /* 0x000000f90500720c */ /* 0x080fe40003f06270 */
[----:B------:R-:W-:Y:S02]  /*9ba0*/  ISETP.GE.AND P4, PT, R7, R249, PT ;  /* 0x000000f90700720c */ /* 0x000fe40003f86270 */
[----:B------:R-:W-:Y:S01]  /*9bb0*/  FSEL R243, R6, -INF , !P0 ;  /* 0xff80000006f37808 */ /* 0x000fe20004000000 */
[----:B------:R-:W-:Y:S01]  /*9bc0*/  VIADD R6, R4, 0xffffffb1 ;  /* 0xffffffb104067836 */ /* 0x000fe20000000000 */
[----:B------:R-:W-:-:S02]  /*9bd0*/  ISETP.GT.AND P0, PT, R3, R7, PT ;  /* 0x000000070300720c */ /* 0x000fc40003f04270 */
[----:B------:R-:W-:Y:S01]  /*9be0*/  ISETP.GE.AND P5, PT, R5, R246, PT ;  /* 0x000000f60500720c */ /* 0x000fe20003fa6270 */
[C---:B------:R-:W-:Y:S01]  /*9bf0*/  VIADD R5, R4.reuse, 0xffffffb8 ;  /* 0xffffffb804057836 */ /* 0x040fe20000000000 */
[----:B------:R-:W-:Y:S01]  /*9c00*/  FSEL R14, R231, -INF , !P0 ;  /* 0xff800000e70e7808 */ /* 0x000fe20004000000 */
[----:B------:R-:W-:Y:S01]  /*9c10*/  VIADD R4, R4, 0xffffffb9 ;  /* 0xffffffb904047836 */ /* 0x000fe20000000000 */
[----:B------:R-:W-:Y:S02]  /*9c20*/  ISETP.GE.AND P0, PT, R7, R247, PT ;  /* 0x000000f70700720c */ /* 0x000fe40003f06270 */
[----:B------:R-:W-:Y:S02]  /*9c30*/  FSEL R232, R11, -INF , !P4 ;  /* 0xff8000000be87808 */ /* 0x000fe40006000000 */
[----:B------:R-:W-:Y:S02]  /*9c40*/  ISETP.GT.AND P4, PT, R0, R8, PT ;  /* 0x000000080000720c */ /* 0x000fe40003f84270 */
[----:B------:R-:W-:-:S02]  /*9c50*/  FSEL R239, R10, -INF , !P5 ;  /* 0xff8000000aef7808 */ /* 0x000fc40006800000 */
[----:B------:R-:W-:Y:S02]  /*9c60*/  FSEL R231, R13, -INF , !P0 ;  /* 0xff8000000de77808 */ /* 0x000fe40004000000 */
[-C--:B------:R-:W-:Y:S02]  /*9c70*/  ISETP.GT.AND P0, PT, R245, R8.reuse, PT ;  /* 0x00000008f500720c */ /* 0x080fe40003f04270 */
[----:B------:R-:W-:Y:S02]  /*9c80*/  ISETP.GT.AND P5, PT, R2, R8, PT ;  /* 0x000000080200720c */ /* 0x000fe40003fa4270 */
[----:B------:R-:W-:Y:S02]  /*9c90*/  FSEL R36, R220, -INF , !P4 ;  /* 0xff800000dc247808 */ /* 0x000fe40006000000 */
[----:B------:R-:W-:Y:S02]  /*9ca0*/  ISETP.GT.AND P4, PT, R2, R6, PT ;  /* 0x000000060200720c */ /* 0x000fe40003f84270 */
[----:B------:R-:W-:-:S02]  /*9cb0*/  FSEL R9, R44, -INF , !P0 ;  /* 0xff8000002c097808 */ /* 0x000fc40004000000 */
[----:B------:R-:W-:Y:S02]  /*9cc0*/  FSEL R10, R46, -INF , !P5 ;  /* 0xff8000002e0a7808 */ /* 0x000fe40006800000 */
[----:B------:R-:W-:Y:S02]  /*9cd0*/  ISETP.GT.AND P0, PT, R3, R8, PT ;  /* 0x000000080300720c */ /* 0x000fe40003f04270 */
[----:B------:R-:W-:Y:S02]  /*9ce0*/  ISETP.GT.AND P5, PT, R245, R6, PT ;  /* 0x00000006f500720c */ /* 0x000fe40003fa4270 */
[----:B------:R-:W-:Y:S02]  /*9cf0*/  FSEL R40, R47, -INF , !P4 ;  /* 0xff8000002f287808 */ /* 0x000fe40006000000 */
[----:B------:R-:W-:Y:S02]  /*9d00*/  ISETP.GE.AND P4, PT, R8, R247, PT ;  /* 0x000000f70800720c */ /* 0x000fe40003f86270 */
[----:B------:R-:W-:-:S02]  /*9d10*/  FSEL R39, R222, -INF , !P0 ;  /* 0xff800000de277808 */ /* 0x000fc40004000000 */
[----:B------:R-:W-:Y:S02]  /*9d20*/  FSEL R11, R45, -INF , !P5 ;  /* 0xff8000002d0b7808 */ /* 0x000fe40006800000 */
[C---:B------:R-:W-:Y:S02]  /*9d30*/  ISETP.GE.AND P0, PT, R7.reuse, R246, PT ;  /* 0x000000f60700720c */ /* 0x040fe40003f06270 */
[----:B------:R-:W-:Y:S02]  /*9d40*/  ISETP.GE.AND P5, PT, R7, R248, PT ;  /* 0x000000f80700720c */ /* 0x000fe40003fa6270 */
[----:B------:R-:W-:Y:S02]  /*9d50*/  FSEL R234, R9, -INF , !P4 ;  /* 0xff80000009ea7808 */ /* 0x000fe40006000000 */
[----:B------:R-:W-:Y:S02]  /*9d60*/  ISETP.GE.AND P4, PT, R6, R247, PT ;  /* 0x000000f70600720c */ /* 0x000fe40003f86270 */
[----:B------:R-:W-:-:S02]  /*9d70*/  FMNMX3.FTZ R7, R135, R17, R16, !PT ;  /* 0x0000001187077276 */ /* 0x000fc40007810010 */
[----:B------:R-:W-:Y:S02]  /*9d80*/  FSEL R230, R15, -INF , !P0 ;  /* 0xff8000000fe67808 */ /* 0x000fe40004000000 */
[----:B------:R-:W-:Y:S02]  /*9d90*/  ISETP.GE.AND P0, PT, R8, R249, PT ;  /* 0x000000f90800720c */ /* 0x000fe40003f06270 */
[----:B------:R-:W-:Y:S02]  /*9da0*/  FSEL R233, R11, -INF , !P4 ;  /* 0xff8000000be97808 */ /* 0x000fe40006000000 */
[----:B------:R-:W-:Y:S02]  /*9db0*/  FMNMX3.FTZ R7, R7, R19, R18, !PT ;  /* 0x0000001307077276 */ /* 0x000fe40007810012 */
[----:B------:R-:W-:Y:S02]  /*9dc0*/  ISETP.GT.AND P4, PT, R245, R5, PT ;  /* 0x00000005f500720c */ /* 0x000fe40003f84270 */
[----:B------:R-:W-:-:S02]  /*9dd0*/  FSEL R57, R10, -INF , !P0 ;  /* 0xff8000000a397808 */ /* 0x000fc40004000000 */
[----:B------:R-:W-:Y:S02]  /*9de0*/  FMNMX3.FTZ R7, R7, R217, R210, !PT ;  /* 0x000000d907077276 */ /* 0x000fe400078100d2 */
[----:B------:R-:W-:Y:S02]  /*9df0*/  FSEL R237, R14, -INF , !P5 ;  /* 0xff8000000eed7808 */ /* 0x000fe40006800000 */
[----:B------:R-:W-:Y:S02]  /*9e00*/  ISETP.GT.AND P0, PT, R0, R6, PT ;  /* 0x000000060000720c */ /* 0x000fe40003f04270 */
[----:B------:R-:W-:Y:S02]  /*9e10*/  FSEL R10, R28, -INF , !P4 ;  /* 0xff8000001c0a7808 */ /* 0x000fe40006000000 */
[----:B------:R-:W-:Y:S02]  /*9e20*/  ISETP.GE.AND P5, PT, R5, R247, PT ;  /* 0x000000f70500720c */ /* 0x000fe40003fa6270 */
[----:B------:R-:W-:-:S02]  /*9e30*/  ISETP.GT.AND P4, PT, R245, R4, PT ;  /* 0x00000004f500720c */ /* 0x000fc40003f84270 */
[----:B------:R-:W-:Y:S02]  /*9e40*/  FMNMX3.FTZ R7, R7, R49, R42, !PT ;  /* 0x0000003107077276 */ /* 0x000fe4000781002a */
[----:B------:R-:W-:Y:S02]  /*9e50*/  FSEL R37, R221, -INF , !P0 ;  /* 0xff800000dd257808 */ /* 0x000fe40004000000 */
[----:B------:R-:W-:Y:S02]  /*9e60*/  ISETP.GT.AND P0, PT, R2, R5, PT ;  /* 0x000000050200720c */ /* 0x000fe40003f04270 */
[----:B------:R-:W-:Y:S02]  /*9e70*/  FSEL R9, R29, -INF , !P4 ;  /* 0xff8000001d097808 */ /* 0x000fe40006000000 */
[----:B------:R-:W-:Y:S02]  /*9e80*/  FSEL R229, R10, -INF , !P5 ;  /* 0xff8000000ae57808 */ /* 0x000fe40006800000 */
[----:B------:R-:W-:-:S02]  /*9e90*/  ISETP.GE.AND P5, PT, R8, R246, PT ;  /* 0x000000f60800720c */ /* 0x000fc40003fa6270 */
[----:B------:R-:W-:Y:S02]  /*9ea0*/  ISETP.GE.AND P4, PT, R8, R248, PT ;  /* 0x000000f80800720c */ /* 0x000fe40003f86270 */
[----:B------:R-:W-:Y:S02]  /*9eb0*/  FMNMX3.FTZ R8, R7, R138, R58, !PT ;  /* 0x0000008a07087276 */ /* 0x000fe4000781003a */
[----:B------:R-:W-:Y:S02]  /*9ec0*/  FSEL R23, R30, -INF , !P0 ;  /* 0xff8000001e177808 */ /* 0x000fe40004000000 */
[----:B------:R-:W-:Y:S02]  /*9ed0*/  ISETP.GE.AND P0, PT, R4, R247, PT ;  /* 0x000000f70400720c */ /* 0x000fe40003f06270 */
[----:B------:R-:W-:Y:S02]  /*9ee0*/  FMNMX3.FTZ R7, R134, R25, R20, !PT ;  /* 0x0000001986077276 */ /* 0x000fe40007810014 */
[----:B------:R-:W-:-:S02]  /*9ef0*/  FMNMX3.FTZ R8, R8, R235, R231, !PT ;  /* 0x000000eb08087276 */ /* 0x000fc400078100e7 */
[----:B------:R-:W-:Y:S02]  /*9f00*/  FSEL R228, R9, -INF , !P0 ;  /* 0xff80000009e47808 */ /* 0x000fe40004000000 */
[----:B------:R-:W-:Y:S02]  /*9f10*/  ISETP.GT.AND P0, PT, R2, R4, PT ;  /* 0x000000040200720c */ /* 0x000fe40003f04270 */
[----:B------:R-:W-:Y:S02]  /*9f20*/  FMNMX3.FTZ R7, R7, R22, R21, !PT ;  /* 0x0000001607077276 */ /* 0x000fe40007810015 */
[----:B------:R-:W-:Y:S02]  /*9f30*/  FMNMX3.FTZ R8, R8, R234, R233, !PT ;  /* 0x000000ea08087276 */ /* 0x000fe400078100e9 */
[----:B------:R-:W-:Y:S02]  /*9f40*/  FSEL R15, R31, -INF , !P0 ;  /* 0xff8000001f0f7808 */ /* 0x000fe40004000000 */
[----:B------:R-:W-:-:S02]  /*9f50*/  FMNMX3.FTZ R14, R7, R219, R216, !PT ;  /* 0x000000db070e7276 */ /* 0x000fc400078100d8 */
[----:B------:R-:W-:Y:S01]  /*9f60*/  FMNMX3.FTZ R13, R8, R229, R228, !PT ;  /* 0x000000e5080d7276 */ /* 0x000fe200078100e4 */
[----:B------:R-:W-:Y:S06]  /*9f70*/  BRA.U !UP2, `(.L_x_549) ;  /* 0x000000010aac7547 */ /* 0x000fec000b800000 */
[----:B------:R-:W2:Y:S04]  /*9f80*/  LDL R250, [R1+0x64] ;  /* 0x0000640001fa7983 */ /* 0x000ea80000100800 */
[----:B------:R-:W3:Y:S01]  /*9f90*/  LDL R251, [R1+0x60] ;  /* 0x0000600001fb7983 */ /* 0x000ee20000100800 */
[----:B------:R-:W-:-:S04]  /*9fa0*/  UIADD3 UR6, UPT, UPT, UR19, -0x3, URZ ;  /* 0xfffffffd13067890 */ /* 0x000fc8000fffe0ff */
[----:B------:R-:W-:-:S04]  /*9fb0*/  UIMAD.WIDE.U32 UR28, UR6, UR12, URZ ;  /* 0x0000000c061c72a5 */ /* 0x000fc8000f8e00ff */
[----:B------:R-:W-:Y:S02]  /*9fc0*/  UIMAD UR6, UR6, UR13, UR29 ;  /* 0x0000000d060672a4 */ /* 0x000fe4000f8e021d */
[----:B------:R-:W-:Y:S01]  /*9fd0*/  IMAD.U32 R7, RZ, RZ, UR28 ;  /* 0x0000001cff077e24 */ /* 0x000fe2000f8e00ff */
[----:B------:R-:W-:Y:S01]  /*9fe0*/  ULEA UR25, UP0, UR28, UR38, 0x6 ;  /* 0x000000261c197291 */ /* 0x000fe2000f8030ff */
[----:B------:R-:W-:-:S03]  /*9ff0*/  IMAD.U32 R9, RZ, RZ, UR28 ;  /* 0x0000001cff097e24 */ /* 0x000fc6000f8e00ff */
[----:B------:R-:W-:Y:S01]  /*a000*/  UIADD3 UR23, UP1, UPT, UR38, UR25, URZ ;  /* 0x0000001926177290 */ /* 0x000fe2000ff3e0ff */
[----:B--2---:R-:W-:Y:S01]  /*a010*/  LEA R8, P0, R7, R250, 0x7 ;  /* 0x000000fa07087211 */ /* 0x004fe200078038ff */
[----:B------:R-:W-:Y:S01]  /*a020*/  IMAD.U32 R7, RZ, RZ, UR6 ;  /* 0x00000006ff077e24 */ /* 0x000fe2000f8e00ff */
[----:B------:R-:W-:-:S04]  /*a030*/  ULEA.HI.X UR6, UR28, UR37, UR6, 0x6, UP0 ;  /* 0x000000251c067291 */ /* 0x000fc800080f3406 */
[----:B---3--:R-:W-:Y:S01]  /*a040*/  LEA.HI.X R9, R9, R251, R7, 0x7, P0 ;  /* 0x000000fb09097211 */ /* 0x008fe200000f3c07 */
[----:B------:R-:W-:Y:S01]  /*a050*/  IMAD.U32 R7, RZ, RZ, UR25 ;  /* 0x00000019ff077e24 */ /* 0x000fe2000f8e00ff */
[----:B------:R-:W-:-:S03]  /*a060*/  UIADD3.X UR21, UPT, UPT, UR37, UR6, URZ, UP1, !UPT ;  /* 0x0000000625157290 */ /* 0x000fc60008ffe4ff */
[----:B------:R-:W-:Y:S01]  /*a070*/  @!PT LDS RZ, [RZ] ;  /* 0x00000000fffff984 */ /* 0x000fe20000000800 */
[----:B------:R-:W-:Y:S01]  /*a080*/  @!PT LDS RZ, [RZ] ;  /* 0x00000000fffff984 */ /* 0x000fe20000000800 */
[----:B------:R-:W-:Y:S01]  /*a090*/  @!PT LDS RZ, [RZ] ;  /* 0x00000000fffff984 */ /* 0x000fe20000000800 */
[----:B------:R-:W-:Y:S04]  /*a0a0*/  LDGSTS.E.BYPASS.LTC128B.128 [R12+0x8000], desc[UR16][R8.64] ;  /* 0x08000000080c7fae */ /* 0x000fe8000b981a10 */
[----:B------:R1:W-:Y:S02]  /*a0b0*/  LDGSTS.E.BYPASS.LTC128B.128 [R12+0xa000], desc[UR16][R8.64+0x80] ;  /* 0x0a000080080c7fae */ /* 0x0003e4000b981a10 */
[----:B-1----:R-:W-:Y:S01]  /*a0c0*/  LEA R8, P0, R7, R250, 0x1 ;  /* 0x000000fa07087211 */ /* 0x002fe200078008ff */
[----:B------:R-:W-:Y:S01]  /*a0d0*/  IMAD.U32 R7, RZ, RZ, UR6 ;  /* 0x00000006ff077e24 */ /* 0x000fe2000f8e00ff */
[----:B------:R-:W-:Y:S01]  /*a0e0*/  MOV R9, UR25 ;  /* 0x0000001900097c02 */ /* 0x000fe20008000f00 */
[----:B------:R-:W-:-:S03]  /*a0f0*/  ULEA UR25, UP0, UR12, UR25, 0x5 ;  /* 0x000000190c197291 */ /* 0x000fc6000f8028ff */
[----:B------:R-:W-:Y:S01]  /*a100*/  LEA.HI.X R9, R9, R251, R7, 0x1, P0 ;  /* 0x000000fb09097211 */ /* 0x000fe200000f0c07 */
[----:B------:R-:W-:Y:S01]  /*a110*/  IMAD.U32 R7, RZ, RZ, UR23 ;  /* 0x00000017ff077e24 */ /* 0x000fe2000f8e00ff */
[----:B------:R-:W-:-:S03]  /*a120*/  ULEA.HI.X UR6, UR12, UR6, UR13, 0x5, UP0 ;  /* 0x000000060c067291 */ /* 0x000fc600080f2c0d */
[----:B------:R-:W-:Y:S01]  /*a130*/  LDGSTS.E.BYPASS.LTC128B.128 [R12+0x8800], desc[UR16][R8.64] ;  /* 0x08800000080c7fae */ /* 0x000fe2000b981a10 */
[----:B------:R-:W-:Y:S01]  /*a140*/  LEA R10, P0, R7, R250, 0x1 ;  /* 0x000000fa070a7211 */ /* 0x000fe200078008ff */
[----:B------:R-:W-:Y:S02]  /*a150*/  IMAD.U32 R7, RZ, RZ, UR25 ;  /* 0x00000019ff077e24 */ /* 0x000fe4000f8e00ff */
[----:B------:R1:W-:Y:S02]  /*a160*/  LDGSTS.E.BYPASS.LTC128B.128 [R12+0xa800], desc[UR16][R8.64+0x80] ;  /* 0x0a800080080c7fae */ /* 0x0003e4000b981a10 */
[----:B-1----:R-:W-:Y:S01]  /*a170*/  IMAD.U32 R8, RZ, RZ, UR21 ;  /* 0x00000015ff087e24 */ /* 0x002fe2000f8e00ff */
[----:B------:R-:W-:-:S04]  /*a180*/  MOV R9, UR23 ;  /* 0x0000001700097c02 */ /* 0x000fc80008000f00 */
[-C--:B------:R-:W-:Y:S02]  /*a190*/  LEA.HI.X R11, R9, R251.reuse, R8, 0x1, P0 ;  /* 0x000000fb090b7211 */ /* 0x080fe400000f0c08 */
[----:B------:R-:W-:Y:S01]  /*a1a0*/  LEA R8, P0, R7, R250, 0x1 ;  /* 0x000000fa07087211 */ /* 0x000fe200078008ff */
[----:B------:R-:W-:Y:S01]  /*a1b0*/  IMAD.U32 R7, RZ, RZ, UR6 ;  /* 0x00000006ff077e24 */ /* 0x000fe2000f8e00ff */
[----:B------:R-:W-:Y:S01]  /*a1c0*/  MOV R9, UR25 ;  /* 0x0000001900097c02 */ /* 0x000fe20008000f00 */
[----:B------:R1:W-:Y:S03]  /*a1d0*/  LDGSTS.E.BYPASS.LTC128B.128 [R12+0x9000], desc[UR16][R10.64] ;  /* 0x090000000a0c7fae */ /* 0x0003e6000b981a10 */
[----:B------:R-:W-:Y:S01]  /*a1e0*/  LEA.HI.X R9, R9, R251, R7, 0x1, P0 ;  /* 0x000000fb09097211 */ /* 0x000fe200000f0c07 */
[----:B------:R1:W-:Y:S04]  /*a1f0*/  LDGSTS.E.BYPASS.LTC128B.128 [R12+0xb000], desc[UR16][R10.64+0x80] ;  /* 0x0b0000800a0c7fae */ /* 0x0003e8000b981a10 */
[----:B------:R1:W-:Y:S04]  /*a200*/  LDGSTS.E.BYPASS.LTC128B.128 [R12+0x9800], desc[UR16][R8.64] ;  /* 0x09800000080c7fae */ /* 0x0003e8000b981a10 */
[----:B------:R1:W-:Y:S04]  /*a210*/  LDGSTS.E.BYPASS.LTC128B.128 [R12+0xb800], desc[UR16][R8.64+0x80] ;  /* 0x0b800080080c7fae */ /* 0x0003e8000b981a10 */
[----:B------:R-:W0:Y:S02]  /*a220*/  LDGDEPBAR ;  /* 0x00000000000079af */ /* 0x000e240000000000 */
.L_x_549:
[----:B------:R-:W2:Y:S04]  /*a230*/  LDL R31, [R1+0x4c] ;  /* 0x00004c00011f7983 */ /* 0x000ea80000100800 */
[----:B------:R-:W2:Y:S01]  /*a240*/  LDL R30, [R1+0x54] ;  /* 0x00005400011e7983 */ /* 0x000ea20000100800 */
[-C--:B------:R-:W-:Y:S01]  /*a250*/  ISETP.GE.AND P0, PT, R6, R249.reuse, PT ;  /* 0x000000f90600720c */ /* 0x080fe20003f06270 */
[----:B------:R-:W3:Y:S02]  /*a260*/  LDCU UR21, c[0x0][0x45c] ;  /* 0x00008b80ff1577ac */ /* 0x000ee40008000800 */
[----:B------:R-:W-:Y:S04]  /*a270*/  STL [R1+0xa0], R247 ;  /* 0x0000a0f701007387 */ /* 0x000fe80000100800 */
[----:B------:R-:W-:Y:S04]  /*a280*/  STL [R1+0x9c], R245 ;  /* 0x00009cf501007387 */ /* 0x000fe80000100800 */
[----:B------:R-:W-:Y:S04]  /*a290*/  STL [R1+0x98], R241 ;  /* 0x000098f101007387 */ /* 0x000fe80000100800 */
[----:B------:R-:W-:Y:S04]  /*a2a0*/  STL [R1+0x94], R227 ;  /* 0x000094e301007387 */ /* 0x000fe80000100800 */
[----:B------:R4:W-:Y:S04]  /*a2b0*/  STL [R1+0x90], R226 ;  /* 0x000090e201007387 */ /* 0x0009e80000100800 */
[----:B----4-:R-:W4:Y:S04]  /*a2c0*/  LDL.LU R226, [R1+0x18] ;  /* 0x0000180001e27983 */ /* 0x010f280000300800 */
[----:B------:R1:W-:Y:S04]  /*a2d0*/  STL [R1+0x8c], R225 ;  /* 0x00008ce101007387 */ /* 0x0003e80000100800 */
[----:B-1----:R-:W4:Y:S01]  /*a2e0*/  LDL.LU R225, [R1+0x4] ;  /* 0x0000040001e17983 */ /* 0x002f220000300800 */
[----:B------:R-:W-:Y:S01]  /*a2f0*/  FSEL R56, R39, -INF , !P4 ;  /* 0xff80000027387808 */ /* 0x000fe20006000000 */
[----:B------:R-:W1:Y:S01]  /*a300*/  S2UR UR6, SR_CgaCtaId ;  /* 0x00000000000679c3 */ /* 0x000e620000008800 */
[----:B------:R-:W-:Y:S01]  /*a310*/  FSEL R64, R40, -INF , !P0 ;  /* 0xff80000028407808 */ /* 0x000fe20004000000 */
[----:B------:R-:W-:Y:S01]  /*a320*/  STL [R1+0x88], R224 ;  /* 0x000088e001007387 */ /* 0x000fe20000100800 */
[-C--:B------:R-:W-:Y:S01]  /*a330*/  ISETP.GE.AND P4, PT, R5, R249.reuse, PT ;  /* 0x000000f90500720c */ /* 0x080fe20003f86270 */
[----:B------:R-:W-:Y:S01]  /*a340*/  UMOV UR23, 0x400 ;  /* 0x0000040000177882 */ /* 0x000fe20000000000 */
[----:B------:R-:W-:Y:S01]  /*a350*/  ISETP.GE.AND P0, PT, R4, R249, PT ;  /* 0x000000f90400720c */ /* 0x000fe20003f06270 */
[----:B------:R3:W-:Y:S01]  /*a360*/  STL [R1+0x84], R33 ;  /* 0x0000842101007387 */ /* 0x0007e20000100800 */
[----:B------:R-:W-:-:S02]  /*a370*/  FMNMX3.FTZ R7, R14, R51, R48, !PT ;  /* 0x000000330e077276 */ /* 0x000fc40007810030 */
[----:B------:R-:W-:Y:S01]  /*a380*/  FSEL R36, R36, -INF , !P5 ;  /* 0xff80000024247808 */ /* 0x000fe20006800000 */
[----:B------:R3:W-:Y:S01]  /*a390*/  STL [R1+0x80], R12 ;  /* 0x0000800c01007387 */ /* 0x0007e20000100800 */
[----:B------:R-:W-:Y:S02]  /*a3a0*/  ISETP.GE.AND P5, PT, R6, R246, PT ;  /* 0x000000f60600720c */ /* 0x000fe40003fa6270 */
[----:B------:R-:W-:Y:S01]  /*a3b0*/  FMNMX3.FTZ R7, R7, R132, R137, !PT ;  /* 0x0000008407077276 */ /* 0x000fe20007810089 */
[----:B------:R-:W3:Y:S01]  /*a3c0*/  SHFL.BFLY PT, R10, R13, 0x2, 0x1f ;  /* 0x0c401f000d0a7f89 */ /* 0x000ee200000e0000 */
[----:B------:R-:W-:Y:S02]  /*a3d0*/  FSEL R222, R37, -INF , !P5 ;  /* 0xff80000025de7808 */ /* 0x000fe40006800000 */
[----:B------:R-:W-:Y:S01]  /*a3e0*/  FMNMX3.FTZ R7, R7, R243, R232, !PT ;  /* 0x000000f307077276 */ /* 0x000fe200078100e8 */
[----:B------:R-:W-:Y:S01]  /*a3f0*/  STL [R1+0x7c], R2 ;  /* 0x00007c0201007387 */ /* 0x000fe20000100800 */
[----:B------:R-:W-:-:S02]  /*a400*/  ISETP.GE.AND P5, PT, R5, R246, PT ;  /* 0x000000f60500720c */ /* 0x000fc40003fa6270 */
[----:B------:R-:W-:Y:S02]  /*a410*/  FMNMX3.FTZ R7, R7, R57, R64, !PT ;  /* 0x0000003907077276 */ /* 0x000fe40007810040 */
[----:B------:R-:W-:Y:S01]  /*a420*/  SHF.L.U32 R29, R242, 0x6, RZ ;  /* 0x00000006f21d7819 */ /* 0x000fe200000006ff */
[----:B-1----:R-:W-:Y:S01]  /*a430*/  ULEA UR6, UR6, UR23, 0x18 ;  /* 0x0000001706067291 */ /* 0x002fe2000f8ec0ff */
[----:B------:R-:W-:Y:S02]  /*a440*/  MOV R40, R58 ;  /* 0x0000003a00287202 */ /* 0x000fe40000000f00 */
[----:B---3--:R-:W-:Y:S02]  /*a450*/  FSEL R33, R23, -INF , !P4 ;  /* 0xff80000017217808 */ /* 0x008fe40006000000 */
[----:B------:R-:W-:Y:S02]  /*a460*/  ISETP.GE.AND P4, PT, R6, R248, PT ;  /* 0x000000f80600720c */ /* 0x000fe40003f86270 */
[----:B------:R-:W-:-:S02]  /*a470*/  FSEL R12, R15, -INF , !P0 ;  /* 0xff8000000f0c7808 */ /* 0x000fc40004000000 */
[----:B------:R-:W-:Y:S02]  /*a480*/  ISETP.GT.AND P0, PT, R3, R6, PT ;  /* 0x000000060300720c */ /* 0x000fe40003f04270 */
[----:B------:R-:W-:Y:S02]  /*a490*/  FMNMX3.FTZ R6, R136, R32, R24, !PT ;  /* 0x0000002088067276 */ /* 0x000fe40007810018 */
[----:B------:R-:W-:Y:S02]  /*a4a0*/  FSEL R14, R223, -INF , !P0 ;  /* 0xff800000df0e7808 */ /* 0x000fe40004000000 */
[----:B------:R-:W-:Y:S02]  /*a4b0*/  FMNMX3.FTZ R6, R6, R27, R26, !PT ;  /* 0x0000001b06067276 */ /* 0x000fe4000781001a */
[----:B------:R-:W-:Y:S02]  /*a4c0*/  ISETP.GT.AND P0, PT, R0, R5, PT ;  /* 0x000000050000720c */ /* 0x000fe40003f04270 */
[----:B------:R-:W-:-:S02]  /*a4d0*/  FMNMX3.FTZ R8, R6, R236, R211, !PT ;  /* 0x000000ec06087276 */ /* 0x000fc400078100d3 */
[----:B------:R-:W-:Y:S02]  /*a4e0*/  FSEL R9, R212, -INF , !P0 ;  /* 0xff800000d4097808 */ /* 0x000fe40004000000 */
[----:B------:R-:W-:Y:S02]  /*a4f0*/  ISETP.GT.AND P0, PT, R0, R4, PT ;  /* 0x000000040000720c */ /* 0x000fe40003f04270 */
[----:B------:R-:W-:Y:S02]  /*a500*/  FMNMX3.FTZ R8, R8, R208, R43, !PT ;  /* 0x000000d008087276 */ /* 0x000fe4000781002b */
[----:B------:R-:W-:Y:S02]  /*a510*/  FMNMX3.FTZ R7, R7, R33, R12, !PT ;  /* 0x0000002107077276 */ /* 0x000fe4000781000c */
[----:B------:R-:W-:Y:S02]  /*a520*/  FSEL R221, R9, -INF , !P5 ;  /* 0xff80000009dd7808 */ /* 0x000fe40006800000 */
[----:B------:R-:W-:Y:S01]  /*a530*/  ISETP.GE.AND P5, PT, R4, R246, PT ;  /* 0x000000f60400720c */ /* 0x000fe20003fa6270 */
[----:B------:R-:W1:Y:S01]  /*a540*/  SHFL.BFLY PT, R11, R7, 0x2, 0x1f ;  /* 0x0c401f00070b7f89 */ /* 0x000e6200000e0000 */
[----:B------:R-:W-:-:S02]  /*a550*/  FSEL R9, R213, -INF , !P0 ;  /* 0xff800000d5097808 */ /* 0x000fc40004000000 */
[----:B------:R-:W-:Y:S02]  /*a560*/  FMNMX3.FTZ R8, R8, R60, R252, !PT ;  /* 0x0000003c08087276 */ /* 0x000fe400078100fc */
[----:B------:R-:W-:Y:S02]  /*a570*/  FSEL R220, R9, -INF , !P5 ;  /* 0xff80000009dc7808 */ /* 0x000fe40006800000 */
[----:B------:R-:W-:Y:S02]  /*a580*/  ISETP.GT.AND P0, PT, R3, R5, PT ;  /* 0x000000050300720c */ /* 0x000fe40003f04270 */
[----:B------:R-:W-:Y:S02]  /*a590*/  FMNMX3.FTZ R8, R8, R239, R230, !PT ;  /* 0x000000ef08087276 */ /* 0x000fe400078100e6 */
[----:B------:R-:W-:Y:S02]  /*a5a0*/  ISETP.GE.AND P5, PT, R5, R248, PT ;  /* 0x000000f80500720c */ /* 0x000fe40003fa6270 */
[----:B------:R-:W-:-:S02]  /*a5b0*/  FMNMX3.FTZ R5, R133, R38, R34, !PT ;  /* 0x0000002685057276 */ /* 0x000fc40007810022 */
[----:B------:R-:W-:Y:S02]  /*a5c0*/  FMNMX3.FTZ R8, R8, R36, R222, !PT ;  /* 0x0000002408087276 */ /* 0x000fe400078100de */
[----:B------:R-:W-:Y:S02]  /*a5d0*/  FMNMX3.FTZ R9, R5, R35, R41, !PT ;  /* 0x0000002305097276 */ /* 0x000fe40007810029 */
[----:B------:R-:W-:Y:S02]  /*a5e0*/  FMNMX3.FTZ R5, R8, R221, R220, !PT ;  /* 0x000000dd08057276 */ /* 0x000fe400078100dc */
[----:B------:R-:W-:Y:S02]  /*a5f0*/  FMNMX3.FTZ R8, R9, R238, R218, !PT ;  /* 0x000000ee09087276 */ /* 0x000fe400078100da */
[----:B------:R-:W-:Y:S02]  /*a600*/  FMNMX.FTZ R6, R13, R10, !PT ;  /* 0x0000000a0d067209 */ /* 0x000fe40007810000 */
[----:B------:R-:W-:-:S02]  /*a610*/  FMNMX3.FTZ R8, R8, R209, R50, !PT ;  /* 0x000000d108087276 */ /* 0x000fc40007810032 */
[----:B------:R-:W-:Y:S01]  /*a620*/  FSEL R52, R14, -INF , !P4 ;  /* 0xff8000000e347808 */ /* 0x000fe20006000000 */
[----:B------:R-:W3:Y:S01]  /*a630*/  SHFL.BFLY PT, R13, R6, 0x1, 0x1f ;  /* 0x0c201f00060d7f89 */ /* 0x000ee200000e0000 */
[----:B------:R-:W-:Y:S02]  /*a640*/  FSEL R10, R214, -INF , !P0 ;  /* 0xff800000d60a7808 */ /* 0x000fe40004000000 */
[----:B------:R-:W-:Y:S02]  /*a650*/  ISETP.GT.AND P4, PT, R3, R4, PT ;  /* 0x000000040300720c */ /* 0x000fe40003f84270 */
[----:B------:R-:W-:Y:S02]  /*a660*/  ISETP.GE.AND P0, PT, R4, R248, PT ;  /* 0x000000f80400720c */ /* 0x000fe40003f06270 */
[----:B------:R-:W-:Y:S02]  /*a670*/  FSEL R9, R215, -INF , !P4 ;  /* 0xff800000d7097808 */ /* 0x000fe40006000000 */
[----:B-1----:R-:W-:-:S02]  /*a680*/  FMNMX.FTZ R7, R7, R11, !PT ;  /* 0x0000000b07077209 */ /* 0x002fc40007810000 */
[----:B------:R-:W1:Y:S01]  /*a690*/  SHFL.BFLY PT, R11, R5, 0x2, 0x1f ;  /* 0x0c401f00050b7f89 */ /* 0x000e6200000e0000 */
[----:B------:R-:W-:Y:S02]  /*a6a0*/  FSEL R2, R10, -INF , !P5 ;  /* 0xff8000000a027808 */ /* 0x000fe40006800000 */
[----:B------:R-:W-:Y:S01]  /*a6b0*/  FSEL R65, R9, -INF , !P0 ;  /* 0xff80000009417808 */ /* 0x000fe20004000000 */
[----:B------:R-:W1:Y:S01]  /*a6c0*/  SHFL.BFLY PT, R14, R7, 0x1, 0x1f ;  /* 0x0c201f00070e7f89 */ /* 0x000e6200000e0000 */
[----:B---3--:R-:W-:-:S04]  /*a6d0*/  FMNMX.FTZ R53, R6, R13, !PT ;  /* 0x0000000d06357209 */ /* 0x008fc80007810000 */
[C---:B------:R-:W-:Y:S01]  /*a6e0*/  FSETP.NEU.FTZ.AND P0, PT, R53.reuse, -INF , PT ;  /* 0xff8000003500780b */ /* 0x040fe20003f1d000 */
[----:B------:R-:W-:Y:S01]  /*a6f0*/  FMUL.FTZ R13, R53, UR21 ;  /* 0x00000015350d7c20 */ /* 0x000fe20008410000 */
[----:B------:R-:W-:Y:S04]  /*a700*/  STL [R1+0x40], R53 ;  /* 0x0000403501007387 */ /* 0x000fe80000100800 */
[----:B------:R-:W-:Y:S02]  /*a710*/  FSEL R13, R13, RZ, P0 ;  /* 0x000000ff0d0d7208 */ /* 0x000fe40000000000 */
[----:B-1----:R-:W-:Y:S02]  /*a720*/  FMNMX.FTZ R5, R5, R11, !PT ;  /* 0x0000000b05057209 */ /* 0x002fe40007810000 */
[----:B------:R-:W-:Y:S01]  /*a730*/  FMNMX.FTZ R224, R7, R14, !PT ;  /* 0x0000000e07e07209 */ /* 0x000fe20007810000 */
[----:B------:R-:W-:-:S02]  /*a740*/  FFMA.FTZ R6, R17, UR21, -R13 ;  /* 0x0000001511067c23 */ /* 0x000fc4000801080d */
[----:B------:R-:W1:Y:S01]  /*a750*/  SHFL.BFLY PT, R9, R5, 0x1, 0x1f ;  /* 0x0c201f0005097f89 */ /* 0x000e6200000e0000 */
[C---:B------:R-:W-:Y:S01]  /*a760*/  FSETP.NEU.FTZ.AND P5, PT, R224.reuse, -INF , PT ;  /* 0xff800000e000780b */ /* 0x040fe20003fbd000 */
[----:B------:R-:W-:Y:S01]  /*a770*/  FMUL.FTZ R15, R224, UR21 ;  /* 0x00000015e00f7c20 */ /* 0x000fe20008410000 */
[----:B------:R3:W-:Y:S01]  /*a780*/  MUFU.EX2 R247, R6 ;  /* 0x0000000600f77308 */ /* 0x0007e20000000800 */
[----:B------:R-:W-:Y:S03]  /*a790*/  STL [R1+0x3c], R224 ;  /* 0x00003ce001007387 */ /* 0x000fe60000100800 */
[----:B------:R-:W-:Y:S01]  /*a7a0*/  FSEL R15, R15, RZ, P5 ;  /* 0x000000ff0f0f7208 */ /* 0x000fe20002800000 */
[----:B---3--:R-:W-:Y:S01]  /*a7b0*/  FFMA.FTZ R6, R16, UR21, -R13 ;  /* 0x0000001510067c23 */ /* 0x008fe2000801080d */
[----:B-1----:R-:W-:-:S03]  /*a7c0*/  FMNMX.FTZ R251, R5, R9, !PT ;  /* 0x0000000905fb7209 */ /* 0x002fc60007810000 */
[----:B------:R-:W-:Y:S01]  /*a7d0*/  FFMA.FTZ R5, R22, UR21, -R15 ;  /* 0x0000001516057c23 */ /* 0x000fe2000801080f */
[----:B------:R1:W-:Y:S01]  /*a7e0*/  MUFU.EX2 R67, R6 ;  /* 0x0000000600437308 */ /* 0x0003e20000000800 */
[----:B------:R-:W-:Y:S01]  /*a7f0*/  MOV R22, R57 ;  /* 0x0000003900167202 */ /* 0x000fe20000000f00 */
[C---:B------:R-:W-:Y:S01]  /*a800*/  FMUL.FTZ R14, R251.reuse, UR21 ;  /* 0x00000015fb0e7c20 */ /* 0x040fe20008410000 */
[----:B------:R-:W-:-:S05]  /*a810*/  FSETP.NEU.FTZ.AND P4, PT, R251, -INF , PT ;  /* 0xff800000fb00780b */ /* 0x000fca0003f9d000 */
[----:B------:R3:W-:Y:S01]  /*a820*/  MUFU.EX2 R23, R5 ;  /* 0x0000000500177308 */ /* 0x0007e20000000800 */
[----:B------:R-:W-:Y:S01]  /*a830*/  FSEL R14, R14, RZ, P4 ;  /* 0x000000ff0e0e7208 */ /* 0x000fe20002000000 */
[----:B-1----:R-:W-:-:S06]  /*a840*/  FFMA.FTZ R6, R19, UR21, -R13 ;  /* 0x0000001513067c23 */ /* 0x002fcc000801080d */
[----:B------:R1:W-:Y:S01]  /*a850*/  MUFU.EX2 R39, R6 ;  /* 0x0000000600277308 */ /* 0x0003e20000000800 */
[----:B---3--:R-:W-:-:S07]  /*a860*/  FFMA.FTZ R5, R21, UR21, -R15 ;  /* 0x0000001515057c23 */ /* 0x008fce000801080f */
[----:B------:R3:W3:Y:S01]  /*a870*/  MUFU.EX2 R140, R5 ;  /* 0x00000005008c7308 */ /* 0x0006e20000000800 */
[----:B-1----:R-:W-:-:S07]  /*a880*/  FFMA.FTZ R6, R18, UR21, -R13 ;  /* 0x0000001512067c23 */ /* 0x002fce000801080d */
[----:B------:R1:W1:Y:S01]  /*a890*/  MUFU.EX2 R142, R6 ;  /* 0x00000006008e7308 */ /* 0x0002620000000800 */
[----:B---3--:R-:W-:Y:S01]  /*a8a0*/  FFMA.FTZ R5, R32, UR21, -R14 ;  /* 0x0000001520057c23 */ /* 0x008fe2000801080e */
[----:B------:R-:W-:-:S06]  /*a8b0*/  F2FP.BF16.F32.PACK_AB R11, R140, R23 ;  /* 0x000000178c0b723e */ /* 0x000fcc00000010ff */
[----:B------:R3:W-:Y:S01]  /*a8c0*/  MUFU.EX2 R241, R5 ;  /* 0x0000000500f17308 */ /* 0x0007e20000000800 */
[----:B-1----:R-:W-:Y:S01]  /*a8d0*/  FFMA.FTZ R6, R25, UR21, -R15 ;  /* 0x0000001519067c23 */ /* 0x002fe2000801080f */
[----:B------:R-:W-:-:S06]  /*a8e0*/  F2FP.BF16.F32.PACK_AB R10, R142, R39 ;  /* 0x000000278e0a723e */ /* 0x000fcc00000010ff */
[----:B------:R1:W-:Y:S01]  /*a8f0*/  MUFU.EX2 R245, R6 ;  /* 0x0000000600f57308 */ /* 0x0003e20000000800 */
[----:B---3--:R-:W-:-:S07]  /*a900*/  FFMA.FTZ R5, R24, UR21, -R14 ;  /* 0x0000001518057c23 */ /* 0x008fce000801080e */
[----:B------:R-:W-:Y:S01]  /*a910*/  MUFU.EX2 R66, R5 ;  /* 0x0000000500427308 */ /* 0x000fe20000000800 */
[----:B-1----:R-:W-:-:S07]  /*a920*/  FFMA.FTZ R6, R20, UR21, -R15 ;  /* 0x0000001514067c23 */ /* 0x002fce000801080f */
[----:B------:R1:W-:Y:S02]  /*a930*/  MUFU.EX2 R28, R6 ;  /* 0x00000006001c7308 */ /* 0x0003e40000000800 */
[----:B-1----:R-:W-:-:S05]  /*a940*/  FSEL R6, R224, RZ, P5 ;  /* 0x000000ffe0067208 */ /* 0x002fca0002800000 */
[----:B------:R-:W-:-:S04]  /*a950*/  FADD.FTZ R6, R134, -R6 ;  /* 0x8000000686067221 */ /* 0x000fc80000010000 */
[----:B------:R-:W-:-:S04]  /*a960*/  FMUL.FTZ R6, R6, UR21 ;  /* 0x0000001506067c20 */ /* 0x000fc80008410000 */
[----:B------:R-:W1:Y:S02]  /*a970*/  MUFU.EX2 R25, R6 ;  /* 0x0000000600197308 */ /* 0x000e640000000800 */
[-C--:B-1----:R-:W-:Y:S01]  /*a980*/  FMUL.FTZ R146, R146, R25.reuse ;  /* 0x0000001992927220 */ /* 0x082fe20000410000 */
[-C--:B------:R-:W-:Y:S01]  /*a990*/  FMUL.FTZ R147, R147, R25.reuse ;  /* 0x0000001993937220 */ /* 0x080fe20000410000 */
        /* <DEDUP_REMOVED lines=10> */
[----:B----4-:R-:W-:Y:S01]  /*aa40*/  FMNMX3.FTZ R4, R8, R226, R225, !PT ;  /* 0x000000e208047276 */ /* 0x010fe200078100e1 */
[-C--:B------:R-:W-:Y:S01]  /*aa50*/  FMUL.FTZ R198, R198, R25.reuse ;  /* 0x00000019c6c67220 */ /* 0x080fe20000410000 */
[-C--:B------:R-:W-:Y:S01]  /*aa60*/  FMUL.FTZ R199, R199, R25.reuse ;  /* 0x00000019c7c77220 */ /* 0x080fe20000410000 */
[-C--:B------:R-:W-:Y:S01]  /*aa70*/  FMUL.FTZ R206, R206, R25.reuse ;  /* 0x00000019cece7220 */ /* 0x080fe20000410000 */
[----:B------:R-:W-:Y:S01]  /*aa80*/  FMNMX3.FTZ R4, R4, R244, R237, !PT ;  /* 0x000000f404047276 */ /* 0x000fe200078100ed */
        /* <DEDUP_REMOVED lines=11> */
[-C--:B------:R-:W-:Y:S01]  /*ab40*/  FMUL.FTZ R118, R118, R25.reuse ;  /* 0x0000001976767220 */ /* 0x080fe20000410000 */
[----:B------:R-:W1:Y:S01]  /*ab50*/  SHFL.BFLY PT, R8, R4, 0x2, 0x1f ;  /* 0x0c401f0004087f89 */ /* 0x000e6200000e0000 */
[-C--:B------:R-:W-:Y:S01]  /*ab60*/  FMUL.FTZ R119, R119, R25.reuse ;  /* 0x0000001977777220 */ /* 0x080fe20000410000 */
[-C--:B------:R-:W-:Y:S01]  /*ab70*/  FMUL.FTZ R130, R130, R25.reuse ;  /* 0x0000001982827220 */ /* 0x080fe20000410000 */
[-C--:B------:R-:W-:Y:S01]  /*ab80*/  FMUL.FTZ R131, R131, R25.reuse ;  /* 0x0000001983837220 */ /* 0x080fe20000410000 */
[-C--:B------:R-:W-:Y:S01]  /*ab90*/  FMUL.FTZ R102, R102, R25.reuse ;  /* 0x0000001966667220 */ /* 0x080fe20000410000 */
[-C--:B------:R-:W-:Y:S01]  /*aba0*/  FMUL.FTZ R103, R103, R25.reuse ;  /* 0x0000001967677220 */ /* 0x080fe20000410000 */
[-C--:B------:R-:W-:Y:S01]  /*abb0*/  FMUL.FTZ R114, R114, R25.reuse ;  /* 0x0000001972727220 */ /* 0x080fe20000410000 */
[----:B------:R-:W-:Y:S01]  /*abc0*/  FMUL.FTZ R115, R115, R25 ;  /* 0x0000001973737220 */ /* 0x000fe20000410000 */
[----:B-1----:R-:W-:-:S02]  /*abd0*/  FMNMX.FTZ R4, R4, R8, !PT ;  /* 0x0000000804047209 */ /* 0x002fc40007810000 */
[----:B------:R-:W-:-:S03]  /*abe0*/  F2FP.BF16.F32.PACK_AB R8, R67, R247 ;  /* 0x000000f74308723e */ /* 0x000fc600000010ff */
[----:B------:R-:W1:Y:S02]  /*abf0*/  SHFL.BFLY PT, R7, R4, 0x1, 0x1f ;  /* 0x0c201f0004077f89 */ /* 0x000e6400000e0000 */
[----:B-1----:R-:W-:Y:S01]  /*ac00*/  FMNMX.FTZ R250, R4, R7, !PT ;  /* 0x0000000704fa7209 */ /* 0x002fe20007810000 */
[----:B------:R-:W-:Y:S01]  /*ac10*/  FFMA.FTZ R4, R27, UR21, -R14 ;  /* 0x000000151b047c23 */ /* 0x000fe2000801080e */
[----:B------:R-:W-:Y:S02]  /*ac20*/  FSEL R7, R53, RZ, P0 ;  /* 0x000000ff35077208 */ /* 0x000fe40000000000 */
[C---:B------:R-:W-:Y:S01]  /*ac30*/  FSETP.NEU.FTZ.AND P0, PT, R250.reuse, -INF , PT ;  /* 0xff800000fa00780b */ /* 0x040fe20003f1d000 */
[----:B------:R-:W-:Y:S01]  /*ac40*/  FMUL.FTZ R32, R250, UR21 ;  /* 0x00000015fa207c20 */ /* 0x000fe20008410000 */
[----:B------:R1:W-:Y:S04]  /*ac50*/  MUFU.EX2 R143, R4 ;  /* 0x00000004008f7308 */ /* 0x0003e80000000800 */
[----:B------:R-:W-:-:S05]  /*ac60*/  FSEL R32, R32, RZ, P0 ;  /* 0x000000ff20207208 */ /* 0x000fca0000000000 */
[----:B------:R-:W-:-:S04]  /*ac70*/  FFMA.FTZ R5, R35, UR21, -R32 ;  /* 0x0000001523057c23 */ /* 0x000fc80008010820 */
[----:B------:R3:W-:Y:S01]  /*ac80*/  MUFU.EX2 R35, R5 ;  /* 0x0000000500237308 */ /* 0x0007e20000000800 */
[----:B-1----:R-:W-:-:S07]  /*ac90*/  FFMA.FTZ R4, R26, UR21, -R14 ;  /* 0x000000151a047c23 */ /* 0x002fce000801080e */
[----:B------:R1:W4:Y:S01]  /*aca0*/  MUFU.EX2 R139, R4 ;  /* 0x00000004008b7308 */ /* 0x0003220000000800 */
[----:B---3--:R-:W-:-:S05]  /*acb0*/  FSEL R5, R251, RZ, P4 ;  /* 0x000000fffb057208 */ /* 0x008fca0002000000 */
[----:B------:R-:W-:Y:S01]  /*acc0*/  FADD.FTZ R5, R136, -R5 ;  /* 0x8000000588057221 */ /* 0x000fe20000010000 */
[----:B-1----:R-:W-:-:S03]  /*acd0*/  FFMA.FTZ R4, R38, UR21, -R32 ;  /* 0x0000001526047c23 */ /* 0x002fc60008010820 */
[----:B------:R-:W-:Y:S01]  /*ace0*/  FMUL.FTZ R5, R5, UR21 ;  /* 0x0000001505057c20 */ /* 0x000fe20008410000 */
[----:B----4-:R-:W-:Y:S01]  /*acf0*/  F2FP.BF16.F32.PACK_AB R6, R139, R143 ;  /* 0x0000008f8b06723e */ /* 0x010fe200000010ff */
[----:B------:R1:W-:Y:S01]  /*ad00*/  MUFU.EX2 R227, R4 ;  /* 0x0000000400e37308 */ /* 0x0003e20000000800 */
[----:B------:R-:W-:-:S07]  /*ad10*/  MOV R38, R53 ;  /* 0x0000003500267202 */ /* 0x000fce0000000f00 */
[----:B------:R-:W3:Y:S01]  /*ad20*/  MUFU.EX2 R24, R5 ;  /* 0x0000000500187308 */ /* 0x000ee20000000800 */
[----:B-1----:R-:W-:-:S07]  /*ad30*/  FFMA.FTZ R4, R34, UR21, -R32 ;  /* 0x0000001522047c23 */ /* 0x002fce0008010820 */
[----:B------:R1:W4:Y:S01]  /*ad40*/  MUFU.EX2 R141, R4 ;  /* 0x00000004008d7308 */ /* 0x0003220000000800 */
[-C--:B---3--:R-:W-:Y:S01]  /*ad50*/  FMUL.FTZ R148, R148, R24.reuse ;  /* 0x0000001894947220 */ /* 0x088fe20000410000 */
        /* <DEDUP_REMOVED lines=11> */
[----:B------:R-:W-:Y:S01]  /*ae10*/  FMUL.FTZ R192, R192, R24 ;  /* 0x00000018c0c07220 */ /* 0x000fe20000410000 */
[----:B-1----:R-:W-:Y:S01]  /*ae20*/  FADD.FTZ R4, R135, -R7 ;  /* 0x8000000787047221 */ /* 0x002fe20000010000 */
[----:B----4-:R-:W-:Y:S01]  /*ae30*/  F2FP.BF16.F32.PACK_AB R5, R141, R227 ;  /* 0x000000e38d05723e */ /* 0x010fe200000010ff */
[----:B------:R-:W-:-:S02]  /*ae40*/  IMAD.MOV.U32 R135, RZ, RZ, R52 ;  /* 0x000000ffff877224 */ /* 0x000fc400078e0034 */
[-C--:B------:R-:W-:Y:S01]  /*ae50*/  FMUL.FTZ R193, R193, R24.reuse ;  /* 0x00000018c1c17220 */ /* 0x080fe20000410000 */
[----:B------:R-:W-:Y:S01]  /*ae60*/  FMUL.FTZ R26, R4, UR21 ;  /* 0x00000015041a7c20 */ /* 0x000fe20008410000 */
[----:B--2---:R-:W-:Y:S01]  /*ae70*/  LOP3.LUT R4, R30, R31, RZ, 0x3c, !PT ;  /* 0x0000001f1e047212 */ /* 0x004fe200078e3cff */
[-C--:B------:R-:W-:Y:S01]  /*ae80*/  FMUL.FTZ R200, R200, R24.reuse ;  /* 0x00000018c8c87220 */ /* 0x080fe20000410000 */
[-C--:B------:R-:W-:Y:S01]  /*ae90*/  FMUL.FTZ R201, R201, R24.reuse ;  /* 0x00000018c9c97220 */ /* 0x080fe20000410000 */
[-C--:B------:R-:W-:Y:S01]  /*aea0*/  FMUL.FTZ R72, R72, R24.reuse ;  /* 0x0000001848487220 */ /* 0x080fe20000410000 */
[----:B------:R-:W-:Y:S01]  /*aeb0*/  LOP3.LUT R7, R4, 0x200, R29, 0xf8, !PT ;  /* 0x0000020004077812 */ /* 0x000fe200078ef81d */
[----:B------:R-:W1:Y:S01]  /*aec0*/  MUFU.EX2 R26, R26 ;  /* 0x0000001a001a7308 */ /* 0x000e620000000800 */
[----:B------:R-:W-:Y:S01]  /*aed0*/  FSEL R4, R250, RZ, P0 ;  /* 0x000000fffa047208 */ /* 0x000fe20000000000 */
[-C--:B------:R-:W-:Y:S01]  /*aee0*/  FMUL.FTZ R73, R73, R24.reuse ;  /* 0x0000001849497220 */ /* 0x080fe20000410000 */
[----:B------:R-:W-:Y:S01]  /*aef0*/  LEA R223, R7, UR6, 0x1 ;  /* 0x0000000607df7c11 */ /* 0x000fe2000f8e08ff */
[----:B------:R-:W-:Y:S01]  /*af00*/  STL [R1+0x44], R7 ;  /* 0x0000440701007387 */ /* 0x000fe20000100800 */
[----:B------:R-:W-:Y:S01]  /*af10*/  LOP3.LUT P0, RZ, R242, 0x2, RZ, 0xc0, !PT ;  /* 0x00000002f2ff7812 */ /* 0x000fe2000780c0ff */
[----:B------:R-:W-:Y:S01]  /*af20*/  FADD.FTZ R4, R133, -R4 ;  /* 0x8000000485047221 */ /* 0x000fe20000010000 */
[----:B------:R-:W-:Y:S01]  /*af30*/  IADD3 R34, PT, PT, R223, 0xc040, RZ ;  /* 0x0000c040df227810 */ /* 0x000fe20007ffe0ff */
[----:B------:R-:W2:Y:S01]  /*af40*/  LDSM.16.MT88.4 R16, [R223+0xc000] ;  /* 0x00c00000df10783b */ /* 0x000ea20000004200 */
[----:B------:R-:W-:Y:S01]  /*af50*/  SEL R20, R240, 0xffffffe0, !P0 ;  /* 0xffffffe0f0147807 */ /* 0x000fe20004000000 */
[----:B------:R-:W-:Y:S01]  /*af60*/  FMUL.FTZ R4, R4, UR21 ;  /* 0x0000001504047c20 */ /* 0x000fe20008410000 */
[-C--:B------:R-:W-:Y:S01]  /*af70*/  FMUL.FTZ R76, R76, R24.reuse ;  /* 0x000000184c4c7220 */ /* 0x080fe20000410000 */
[----:B------:R-:W-:Y:S01]  /*af80*/  FMUL.FTZ R77, R77, R24 ;  /* 0x000000184d4d7220 */ /* 0x000fe20000410000 */
[----:B------:R-:W-:Y:S01]  /*af90*/  IADD3 R37, PT, PT, R223, R20, RZ ;  /* 0x00000014df257210 */ /* 0x000fe20007ffe0ff */
[----:B------:R3:W4:Y:S01]  /*afa0*/  MUFU.EX2 R27, R4 ;  /* 0x00000004001b7308 */ /* 0x0007220000000800 */
[-C--:B------:R-:W-:Y:S01]  /*afb0*/  FMUL.FTZ R88, R88, R24.reuse ;  /* 0x0000001858587220 */ /* 0x080fe20000410000 */
[----:B------:R-:W-:Y:S01]  /*afc0*/  FMUL.FTZ R89, R89, R24 ;  /* 0x0000001859597220 */ /* 0x000fe20000410000 */
        /* <DEDUP_REMOVED lines=14> */
[----:B---3--:R-:W-:Y:S01]  /*b0b0*/  FFMA.FTZ R4, R41, UR21, -R32 ;  /* 0x0000001529047c23 */ /* 0x008fe20008010820 */
[----:B------:R-:W-:Y:S01]  /*b0c0*/  MOV R41, R28 ;  /* 0x0000001c00297202 */ /* 0x000fe20000000f00 */
[-C--:B----4-:R-:W-:Y:S01]  /*b0d0*/  FMUL.FTZ R150, R150, R27.reuse ;  /* 0x0000001b96967220 */ /* 0x090fe20000410000 */
[----:B------:R-:W-:Y:S01]  /*b0e0*/  FMUL.FTZ R151, R151, R27 ;  /* 0x0000001b97977220 */ /* 0x000fe20000410000 */
[----:B------:R1:W3:Y:S01]  /*b0f0*/  MUFU.EX2 R21, R4 ;  /* 0x0000000400157308 */ /* 0x0002e20000000800 */
[----:B------:R-:W-:Y:S01]  /*b100*/  F2FP.BF16.F32.PACK_AB R9, R41, R245 ;  /* 0x000000f52909723e */ /* 0x000fe200000010ff */
        /* <DEDUP_REMOVED lines=11> */
[C---:B--2---:R-:W-:Y:S01]  /*b1c0*/  HMMA.16816.F32.BF16 R212, R8.reuse, R16, R144 ;  /* 0x0000001008d4723c */ /* 0x044fe20000041890 */
[-C--:B------:R-:W-:Y:S01]  /*b1d0*/  FMUL.FTZ R195, R195, R27.reuse ;  /* 0x0000001bc3c37220 */ /* 0x080fe20000410000 */
[-C--:B------:R-:W-:Y:S01]  /*b1e0*/  FMUL.FTZ R202, R202, R27.reuse ;  /* 0x0000001bcaca7220 */ /* 0x080fe20000410000 */
[----:B------:R-:W-:Y:S01]  /*b1f0*/  FMUL.FTZ R203, R203, R27 ;  /* 0x0000001bcbcb7220 */ /* 0x000fe20000410000 */
[----:B-1----:R-:W-:Y:S01]  /*b200*/  F2FP.BF16.F32.PACK_AB R4, R66, R241 ;  /* 0x000000f14204723e */ /* 0x002fe200000010ff */
[-C--:B------:R-:W-:Y:S01]  /*b210*/  FMUL.FTZ R204, R204, R26.reuse ;  /* 0x0000001acccc7220 */ /* 0x080fe20000410000 */
[----:B---3--:R-:W-:Y:S01]  /*b220*/  F2FP.BF16.F32.PACK_AB R7, R21, R35 ;  /* 0x000000231507723e */ /* 0x008fe200000010ff */
[----:B------:R-:W-:Y:S01]  /*b230*/  FMUL.FTZ R205, R205, R26 ;  /* 0x0000001acdcd7220 */ /* 0x000fe20000410000 */
[----:B------:R-:W-:Y:S01]  /*b240*/  HMMA.16816.F32.BF16 R28, R8, R18, R156 ;  /* 0x00000012081c723c */ /* 0x000fe2000004189c */
[----:B------:R-:W-:Y:S01]  /*b250*/  MOV R159, R60 ;  /* 0x0000003c009f7202 */ /* 0x000fe20000000f00 */
[-C--:B------:R-:W-:Y:S01]  /*b260*/  FMUL.FTZ R68, R68, R26.reuse ;  /* 0x0000001a44447220 */ /* 0x080fe20000410000 */
[-C--:B------:R-:W-:Y:S01]  /*b270*/  FMUL.FTZ R69, R69, R26.reuse ;  /* 0x0000001a45457220 */ /* 0x080fe20000410000 */
[-C--:B------:R-:W-:Y:S01]  /*b280*/  FMUL.FTZ R74, R74, R27.reuse ;  /* 0x0000001b4a4a7220 */ /* 0x080fe20000410000 */
[-C--:B------:R-:W-:Y:S01]  /*b290*/  FMUL.FTZ R75, R75, R27.reuse ;  /* 0x0000001b4b4b7220 */ /* 0x080fe20000410000 */
[-C--:B------:R-:W-:Y:S01]  /*b2a0*/  FMUL.FTZ R78, R78, R27.reuse ;  /* 0x0000001b4e4e7220 */ /* 0x080fe20000410000 */
[----:B------:R-:W-:Y:S01]  /*b2b0*/  FMUL.FTZ R79, R79, R27 ;  /* 0x0000001b4f4f7220 */ /* 0x000fe20000410000 */
[C---:B------:R-:W-:Y:S01]  /*b2c0*/  HMMA.16816.F32.BF16 R148, R4.reuse, R16, R148 ;  /* 0x000000100494723c */ /* 0x040fe20000041894 */
[----:B------:R-:W-:Y:S01]  /*b2d0*/  IADD3 R16, PT, PT, R223, 0xc000, RZ ;  /* 0x0000c000df107810 */ /* 0x000fe20007ffe0ff */
[-C--:B------:R-:W-:Y:S01]  /*b2e0*/  FMUL.FTZ R80, R80, R26.reuse ;  /* 0x0000001a50507220 */ /* 0x080fe20000410000 */
[-C--:B------:R-:W-:Y:S01]  /*b2f0*/  FMUL.FTZ R81, R81, R26.reuse ;  /* 0x0000001a51517220 */ /* 0x080fe20000410000 */
[----:B------:R-:W-:Y:S01]  /*b300*/  IMAD.MOV.U32 R158, RZ, RZ, R140 ;  /* 0x000000ffff9e7224 */ /* 0x000fe200078e008c */
[----:B------:R-:W-:Y:S01]  /*b310*/  @P3 IADD3 R34, PT, PT, R16, -0x40, RZ ;  /* 0xffffffc010223810 */ /* 0x000fe20007ffe0ff */
[----:B------:R-:W-:Y:S01]  /*b320*/  FMUL.FTZ R84, R84, R26 ;  /* 0x0000001a54547220 */ /* 0x000fe20000410000 */
[----:B------:R-:W-:Y:S01]  /*b330*/  MOV R157, R139 ;  /* 0x0000008b009d7202 */ /* 0x000fe20000000f00 */
[----:B------:R-:W-:Y:S01]  /*b340*/  HMMA.16816.F32.BF16 R44, R4, R18, R152 ;  /* 0x00000012042c723c */ /* 0x000fe20000041898 */
[----:B------:R-:W1:Y:S01]  /*b350*/  LDSM.16.MT88.4 R16, [R37+0xc000] ;  /* 0x00c000002510783b */ /* 0x000e620000004200 */
[----:B------:R-:W-:Y:S01]  /*b360*/  MOV R152, R66 ;  /* 0x0000004200987202 */ /* 0x000fe20000000f00 */
[----:B------:R-:W-:Y:S01]  /*b370*/  FMUL.FTZ R85, R85, R26 ;  /* 0x0000001a55557220 */ /* 0x000fe20000410000 */
[----:B------:R-:W-:Y:S01]  /*b380*/  MOV R153, R65 ;  /* 0x0000004100997202 */ /* 0x000fe20000000f00 */
[-C--:B------:R-:W-:Y:S01]  /*b390*/  FMUL.FTZ R90, R90, R27.reuse ;  /* 0x0000001b5a5a7220 */ /* 0x080fe20000410000 */
[----:B------:R-:W-:Y:S01]  /*b3a0*/  MOV R154, R64 ;  /* 0x00000040009a7202 */ /* 0x000fe20000000f00 */
[-C--:B------:R-:W-:Y:S01]  /*b3b0*/  FMUL.FTZ R91, R91, R27.reuse ;  /* 0x0000001b5b5b7220 */ /* 0x080fe20000410000 */
[-C--:B------:R-:W-:Y:S01]  /*b3c0*/  FMUL.FTZ R92, R92, R24.reuse ;  /* 0x000000185c5c7220 */ /* 0x080fe20000410000 */
[----:B------:R-:W-:Y:S01]  /*b3d0*/  FMUL.FTZ R93, R93, R24 ;  /* 0x000000185d5d7220 */ /* 0x000fe20000410000 */
[-C--:B------:R-:W-:Y:S01]  /*b3e0*/  FMUL.FTZ R94, R94, R27.reuse ;  /* 0x0000001b5e5e7220 */ /* 0x080fe20000410000 */
[----:B------:R-:W-:Y:S01]  /*b3f0*/  FMUL.FTZ R95, R95, R27 ;  /* 0x0000001b5f5f7220 */ /* 0x000fe20000410000 */
[-C--:B------:R-:W-:Y:S01]  /*b400*/  FMUL.FTZ R96, R96, R26.reuse ;  /* 0x0000001a60607220 */ /* 0x080fe20000410000 */
[----:B------:R-:W-:Y:S01]  /*b410*/  FMUL.FTZ R97, R97, R26 ;  /* 0x0000001a61617220 */ /* 0x000fe20000410000 */
[----:B------:R-:W-:Y:S01]  /*b420*/  MOV R155, R22 ;  /* 0x00000016009b7202 */ /* 0x000fe20000000f00 */
[-C--:B------:R-:W-:Y:S01]  /*b430*/  FMUL.FTZ R104, R104, R24.reuse ;  /* 0x0000001868687220 */ /* 0x080fe20000410000 */
[----:B------:R-:W-:Y:S01]  /*b440*/  MOV R156, R21 ;  /* 0x00000015009c7202 */ /* 0x000fe20000000f00 */
        /* <DEDUP_REMOVED lines=11> */
[-C--:B------:R-:W-:Y:S01]  /*b500*/  FMUL.FTZ R122, R122, R27.reuse ;  /* 0x0000001b7a7a7220 */ /* 0x080fe20000410000 */
[-C--:B------:R-:W-:Y:S01]  /*b510*/  FMUL.FTZ R123, R123, R27.reuse ;  /* 0x0000001b7b7b7220 */ /* 0x080fe20000410000 */
[-C--:B------:R-:W-:Y:S01]  /*b520*/  FMUL.FTZ R126, R126, R27.reuse ;  /* 0x0000001b7e7e7220 */ /* 0x080fe20000410000 */
[----:B------:R-:W-:Y:S01]  /*b530*/  FMUL.FTZ R127, R127, R27 ;  /* 0x0000001b7f7f7220 */ /* 0x000fe20000410000 */
        /* <DEDUP_REMOVED lines=8> */
[----:B-1----:R-:W-:Y:S01]  /*b5c0*/  HMMA.16816.F32.BF16 R52, R8, R16, R160 ;  /* 0x000000100834723c */ /* 0x002fe200000418a0 */
[----:B------:R-:W-:Y:S01]  /*b5d0*/  MOV R163, R67 ;  /* 0x0000004300a37202 */ /* 0x000fe20000000f00 */
[----:B------:R-:W-:Y:S01]  /*b5e0*/  IMAD.MOV.U32 R162, RZ, RZ, R38 ;  /* 0x000000ffffa27224 */ /* 0x000fe200078e0026 */
[----:B------:R-:W-:-:S05]  /*b5f0*/  MOV R38, R132 ;  /* 0x0000008400267202 */ /* 0x000fca0000000f00 */
[C---:B------:R-:W-:Y:S08]  /*b600*/  HMMA.16816.F32.BF16 R164, R4.reuse, R16, R164 ;  /* 0x0000001004a4723c */ /* 0x040ff000000418a4 */
[-C--:B------:R-:W-:Y:S08]  /*b610*/  HMMA.16816.F32.BF16 R168, R4, R18.reuse, R168 ;  /* 0x0000001204a8723c */ /* 0x080ff000000418a8 */
[----:B------:R-:W-:Y:S01]  /*b620*/  HMMA.16816.F32.BF16 R60, R8, R18, R172 ;  /* 0x00000012083c723c */ /* 0x000fe200000418ac */
[----:B------:R-:W1:Y:S01]  /*b630*/  LDSM.16.MT88.4 R16, [R34] ;  /* 0x000000002210783b */ /* 0x000e620000004200 */
[----:B------:R-:W-:-:S02]  /*b640*/  MOV R173, R56 ;  /* 0x0000003800ad7202 */ /* 0x000fc40000000f00 */
[----:B------:R-:W-:Y:S02]  /*b650*/  MOV R175, R143 ;  /* 0x0000008f00af7202 */ /* 0x000fe40000000f00 */
[----:B------:R-:W-:Y:S02]  /*b660*/  MOV R174, R142 ;  /* 0x0000008e00ae7202 */ /* 0x000fe40000000f00 */
[-C--:B-1----:R-:W-:Y:S01]  /*b670*/  HMMA.16816.F32.BF16 R56, R8, R16.reuse, R176 ;  /* 0x000000100838723c */ /* 0x082fe200000418b0 */
[----:B------:R-:W-:Y:S01]  /*b680*/  MOV R176, R39 ;  /* 0x0000002700b07202 */ /* 0x000fe20000000f00 */
[----:B------:R-:W-:Y:S01]  /*b690*/  IMAD.IADD R39, R20, 0x1, R34 ;  /* 0x0000000114277824 */ /* 0x000fe200078e0222 */
[----:B------:R-:W-:Y:S02]  /*b6a0*/  MOV R178, R135 ;  /* 0x0000008700b27202 */ /* 0x000fe40000000f00 */
[----:B------:R-:W-:Y:S02]  /*b6b0*/  MOV R179, R141 ;  /* 0x0000008d00b37202 */ /* 0x000fe40000000f00 */
[----:B------:R-:W-:Y:S01]  /*b6c0*/  MOV R177, R23 ;  /* 0x0000001700b17202 */ /* 0x000fe20000000f00 */
[C---:B------:R-:W-:Y:S01]  /*b6d0*/  HMMA.16816.F32.BF16 R180, R4.reuse, R16, R180 ;  /* 0x0000001004b4723c */ /* 0x040fe200000418b4 */
[----:B------:R-:W1:Y:S07]  /*b6e0*/  LDSM.16.MT88.4 R20, [R34+0x2000] ;  /* 0x002000002214783b */ /* 0x000e6e0000004200 */
[-C--:B------:R-:W-:Y:S08]  /*b6f0*/  HMMA.16816.F32.BF16 R184, R4, R18.reuse, R184 ;  /* 0x0000001204b8723c */ /* 0x080ff000000418b8 */
[----:B------:R-:W-:Y:S01]  /*b700*/  HMMA.16816.F32.BF16 R188, R8, R18, R188 ;  /* 0x0000001208bc723c */ /* 0x000fe200000418bc */
[----:B------:R-:W2:Y:S07]  /*b710*/  LDSM.16.MT88.4 R16, [R39] ;  /* 0x000000002710783b */ /* 0x000eae0000004200 */
[C---:B-1----:R-:W-:Y:S08]  /*b720*/  HMMA.16816.F32.BF16 R104, R4.reuse, R20, R104 ;  /* 0x000000140468723c */ /* 0x042ff00000041868 */
[----:B------:R-:W-:Y:S08]  /*b730*/  HMMA.16816.F32.BF16 R108, R4, R22, R108 ;  /* 0x00000016046c723c */ /* 0x000ff0000004186c */
[----:B--2---:R-:W-:Y:S01]  /*b740*/  HMMA.16816.F32.BF16 R64, R8, R16, R196 ;  /* 0x000000100840723c */ /* 0x004fe200000418c4 */
[----:B------:R-:W-:-:S02]  /*b750*/  MOV R199, R138 ;  /* 0x0000008a00c77202 */ /* 0x000fc40000000f00 */
[----:B------:R-:W-:-:S05]  /*b760*/  MOV R198, R137 ;  /* 0x0000008900c67202 */ /* 0x000fca0000000f00 */
[C---:B------:R-:W-:Y:S08]  /*b770*/  HMMA.16816.F32.BF16 R192, R4.reuse, R16, R192 ;  /* 0x0000001004c0723c */ /* 0x040ff000000418c0 */
[-C--:B------:R-:W-:Y:S08]  /*b780*/  HMMA.16816.F32.BF16 R200, R4, R18.reuse, R200 ;  /* 0x0000001204c8723c */ /* 0x080ff000000418c8 */
[C---:B------:R-:W-:Y:S01]  /*b790*/  HMMA.16816.F32.BF16 R204, R8.reuse, R18, R204 ;  /* 0x0000001208cc723c */ /* 0x040fe200000418cc */
[----:B------:R-:W1:Y:S07]  /*b7a0*/  LDSM.16.MT88.4 R16, [R223+0xe000] ;  /* 0x00e00000df10783b */ /* 0x000e6e0000004200 */
[C---:B------:R-:W-:Y:S08]  /*b7b0*/  HMMA.16816.F32.BF16 R100, R8.reuse, R20, R100 ;  /* 0x000000140864723c */ /* 0x040ff00000041864 */
[C---:B------:R-:W-:Y:S01]  /*b7c0*/  HMMA.16816.F32.BF16 R112, R8.reuse, R22, R112 ;  /* 0x000000160870723c */ /* 0x040fe20000041870 */
[----:B------:R-:W-:Y:S07]  /*b7d0*/  LDSM.16.MT88.4 R20, [R34+0x2800] ;  /* 0x002800002214783b */ /* 0x000fee0000004200 */
[----:B-1----:R-:W-:Y:S01]  /*b7e0*/  HMMA.16816.F32.BF16 R144, R8, R16, R68 ;  /* 0x000000100890723c */ /* 0x002fe20000041844 */
[----:B------:R-:W-:Y:S01]  /*b7f0*/  IMAD.MOV.U32 R70, RZ, RZ, R199 ;  /* 0x000000ffff467224 */ /* 0x000fe200078e00c7 */
[----:B------:R-:W-:Y:S01]  /*b800*/  MOV R199, R176 ;  /* 0x000000b000c77202 */ /* 0x000fe20000000f00 */
[----:B------:R-:W-:Y:S01]  /*b810*/  IMAD.MOV.U32 R69, RZ, RZ, R40 ;  /* 0x000000ffff457224 */ /* 0x000fe200078e0028 */
[----:B------:R-:W-:-:S02]  /*b820*/  MOV R68, R159 ;  /* 0x0000009f00447202 */ /* 0x000fc40000000f00 */
[----:B------:R-:W-:Y:S02]  /*b830*/  MOV R159, R41 ;  /* 0x00000029009f7202 */ /* 0x000fe40000000f00 */
[C---:B------:R-:W-:Y:S08]  /*b840*/  HMMA.16816.F32.BF16 R140, R4.reuse, R16, R72 ;  /* 0x00000010048c723c */ /* 0x040ff00000041848 */
[-C--:B------:R-:W-:Y:S08]  /*b850*/  HMMA.16816.F32.BF16 R136, R4, R18.reuse, R76 ;  /* 0x000000120488723c */ /* 0x080ff0000004184c */
[C---:B------:R-:W-:Y:S01]  /*b860*/  HMMA.16816.F32.BF16 R132, R8.reuse, R18, R80 ;  /* 0x000000120884723c */ /* 0x040fe20000041850 */
[----:B------:R-:W1:Y:S07]  /*b870*/  LDSM.16.MT88.4 R16, [R37+0xe000] ;  /* 0x00e000002510783b */ /* 0x000e6e0000004200 */
[-C--:B-1----:R-:W-:Y:S08]  /*b880*/  HMMA.16816.F32.BF16 R84, R8, R16.reuse, R84 ;  /* 0x000000100854723c */ /* 0x082ff00000041854 */
[C---:B------:R-:W-:Y:S08]  /*b890*/  HMMA.16816.F32.BF16 R88, R4.reuse, R16, R88 ;  /* 0x000000100458723c */ /* 0x040ff00000041858 */
[-C--:B------:R-:W-:Y:S08]  /*b8a0*/  HMMA.16816.F32.BF16 R92, R4, R18.reuse, R92 ;  /* 0x00000012045c723c */ /* 0x080ff0000004185c */
[----:B------:R-:W-:Y:S01]  /*b8b0*/  HMMA.16816.F32.BF16 R96, R8, R18, R96 ;  /* 0x000000120860723c */ /* 0x000fe20000041860 */
[----:B------:R-:W1:Y:S07]  /*b8c0*/  LDSM.16.MT88.4 R16, [R39+0x2000] ;  /* 0x002000002710783b */ /* 0x000e6e0000004200 */
[C---:B-1----:R-:W-:Y:S08]  /*b8d0*/  HMMA.16816.F32.BF16 R120, R4.reuse, R16, R120 ;  /* 0x000000100478723c */ /* 0x042ff00000041878 */
[----:B------:R-:W-:Y:S01]  /*b8e0*/  HMMA.16816.F32.BF16 R124, R4, R18, R124 ;  /* 0x00000012047c723c */ /* 0x000fe2000004187c */
[----:B------:R-:W-:-:S04]  /*b8f0*/  FFMA.FTZ R4, R217, UR21, -R13 ;  /* 0x00000015d9047c23 */ /* 0x000fc8000801080d */
[----:B------:R1:W-:Y:S03]  /*b900*/  MUFU.EX2 R172, R4 ;  /* 0x0000000400ac7308 */ /* 0x0003e60000000800 */
[C---:B------:R-:W-:Y:S08]  /*b910*/  HMMA.16816.F32.BF16 R116, R8.reuse, R16, R116 ;  /* 0x000000100874723c */ /* 0x040ff00000041874 */
[----:B------:R-:W-:Y:S01]  /*b920*/  HMMA.16816.F32.BF16 R128, R8, R18, R128 ;  /* 0x000000120880723c */ /* 0x000fe20000041880 */
[----:B------:R-:W2:Y:S01]  /*b930*/  LDSM.16.MT88.4 R16, [R223+0xc800] ;  /* 0x00c80000df10783b */ /* 0x000ea20000004200 */
[----:B-1----:R-:W-:-:S04]  /*b940*/  FFMA.FTZ R4, R210, UR21, -R13 ;  /* 0x00000015d2047c23 */ /* 0x002fc8000801080d */
[----:B------:R1:W-:Y:S02]  /*b950*/  MUFU.EX2 R161, R4 ;  /* 0x0000000400a17308 */ /* 0x0003e40000000800 */
[----:B-1----:R-:W-:-:S06]  /*b960*/  FFMA.FTZ R4, R49, UR21, -R13 ;  /* 0x0000001531047c23 */ /* 0x002fcc000801080d */
[----:B------:R1:W-:Y:S02]  /*b970*/  MUFU.EX2 R210, R4 ;  /* 0x0000000400d27308 */ /* 0x0003e40000000800 */
[----:B-1----:R-:W-:-:S06]  /*b980*/  FFMA.FTZ R4, R42, UR21, -R13 ;  /* 0x000000152a047c23 */ /* 0x002fcc000801080d */
[----:B------:R1:W3:Y:S02]  /*b990*/  MUFU.EX2 R197, R4 ;  /* 0x0000000400c57308 */ /* 0x0002e40000000800 */
[----:B-1----:R-:W-:Y:S01]  /*b9a0*/  FFMA.FTZ R4, R219, UR21, -R15 ;  /* 0x00000015db047c23 */ /* 0x002fe2000801080f */
[----:B---3--:R-:W-:-:S05]  /*b9b0*/  F2FP.BF16.F32.PACK_AB R10, R197, R210 ;  /* 0x000000d2c50a723e */ /* 0x008fca00000010ff */
[----:B------:R1:W-:Y:S02]  /*b9c0*/  MUFU.EX2 R160, R4 ;  /* 0x0000000400a07308 */ /* 0x0003e40000000800 */
[----:B-1----:R-:W-:-:S06]  /*b9d0*/  FFMA.FTZ R4, R216, UR21, -R15 ;  /* 0x00000015d8047c23 */ /* 0x002fcc000801080f */
[----:B------:R1:W-:Y:S02]  /*b9e0*/  MUFU.EX2 R71, R4 ;  /* 0x0000000400477308 */ /* 0x0003e40000000800 */
[----:B-1----:R-:W-:-:S06]  /*b9f0*/  FFMA.FTZ R4, R51, UR21, -R15 ;  /* 0x0000001533047c23 */ /* 0x002fcc000801080f */
[----:B------:R1:W-:Y:S02]  /*ba00*/  MUFU.EX2 R217, R4 ;  /* 0x0000000400d97308 */ /* 0x0003e40000000800 */
[----:B-1----:R-:W-:-:S06]  /*ba10*/  FFMA.FTZ R4, R48, UR21, -R15 ;  /* 0x0000001530047c23 */ /* 0x002fcc000801080f */
[----:B------:R1:W3:Y:S02]  /*ba20*/  MUFU.EX2 R242, R4 ;  /* 0x0000000400f27308 */ /* 0x0002e40000000800 */
[----:B-1----:R-:W-:Y:S01]  /*ba30*/  FFMA.FTZ R4, R236, UR21, -R14 ;  /* 0x00000015ec047c23 */ /* 0x002fe2000801080e */
[----:B---3--:R-:W-:Y:S02]  /*ba40*/  F2FP.BF16.F32.PACK_AB R11, R242, R217 ;  /* 0x000000d9f20b723e */ /* 0x008fe400000010ff */
[----:B------:R-:W-:-:S03]  /*ba50*/  MOV R236, R68 ;  /* 0x0000004400ec7202 */ /* 0x000fc60000000f00 */
[----:B------:R1:W-:Y:S02]  /*ba60*/  MUFU.EX2 R75, R4 ;  /* 0x00000004004b7308 */ /* 0x0003e40000000800 */
[----:B-1----:R-:W-:Y:S01]  /*ba70*/  FFMA.FTZ R4, R211, UR21, -R14 ;  /* 0x00000015d3047c23 */ /* 0x002fe2000801080e */
[----:B------:R-:W-:-:S05]  /*ba80*/  MOV R211, R69 ;  /* 0x0000004500d37202 */ /* 0x000fca0000000f00 */
[----:B------:R1:W-:Y:S02]  /*ba90*/  MUFU.EX2 R216, R4 ;  /* 0x0000000400d87308 */ /* 0x0003e40000000800 */
[----:B-1----:R-:W-:Y:S01]  /*baa0*/  FFMA.FTZ R4, R208, UR21, -R14 ;  /* 0x00000015d0047c23 */ /* 0x002fe2000801080e */
[----:B------:R-:W-:-:S05]  /*bab0*/  MOV R208, R161 ;  /* 0x000000a100d07202 */ /* 0x000fca0000000f00 */
[----:B------:R1:W-:Y:S01]  /*bac0*/  MUFU.EX2 R196, R4 ;  /* 0x0000000400c47308 */ /* 0x0003e20000000800 */
[----:B------:R-:W-:Y:S01]  /*bad0*/  F2FP.BF16.F32.PACK_AB R8, R208, R172 ;  /* 0x000000acd008723e */ /* 0x000fe200000010ff */
[----:B-1----:R-:W-:-:S06]  /*bae0*/  FFMA.FTZ R4, R43, UR21, -R14 ;  /* 0x000000152b047c23 */ /* 0x002fcc000801080e */
[----:B------:R1:W3:Y:S02]  /*baf0*/  MUFU.EX2 R161, R4 ;  /* 0x0000000400a17308 */ /* 0x0002e40000000800 */
[----:B-1----:R-:W-:Y:S01]  /*bb00*/  FFMA.FTZ R4, R238, UR21, -R32 ;  /* 0x00000015ee047c23 */ /* 0x002fe20008010820 */
[----:B---3--:R-:W-:Y:S01]  /*bb10*/  F2FP.BF16.F32.PACK_AB R6, R161, R196 ;  /* 0x000000c4a106723e */ /* 0x008fe200000010ff */
[----:B------:R-:W-:-:S04]  /*bb20*/  IMAD.MOV.U32 R238, RZ, RZ, R38 ;  /* 0x000000ffffee7224 */ /* 0x000fc800078e0026 */
[----:B------:R1:W3:Y:S01]  /*bb30*/  MUFU.EX2 R5, R4 ;  /* 0x0000000400057308 */ /* 0x0002e20000000800 */
[----:B------:R-:W4:Y:S01]  /*bb40*/  LDL.LU R38, [R1+0x6c] ;  /* 0x00006c0001267983 */ /* 0x000f220000300800 */
[----:B-1----:R-:W-:Y:S01]  /*bb50*/  FFMA.FTZ R4, R218, UR21, -R32 ;  /* 0x00000015da047c23 */ /* 0x002fe20008010820 */
[----:B------:R-:W-:Y:S02]  /*bb60*/  MOV R218, R71 ;  /* 0x0000004700da7202 */ /* 0x000fe40000000f00 */
[----:B------:R-:W-:-:S03]  /*bb70*/  MOV R71, R198 ;  /* 0x000000c600477202 */ /* 0x000fc60000000f00 */
[----:B------:R1:W3:Y:S01]  /*bb80*/  MUFU.EX2 R219, R4 ;  /* 0x0000000400db7308 */ /* 0x0002e20000000800 */
[----:B------:R-:W-:Y:S02]  /*bb90*/  MOV R198, R177 ;  /* 0x000000b100c67202 */ /* 0x000fe40000000f00 */
[----:B------:R-:W-:Y:S02]  /*bba0*/  MOV R177, R178 ;  /* 0x000000b200b17202 */ /* 0x000fe40000000f00 */
[----:B------:R-:W-:Y:S02]  /*bbb0*/  MOV R178, R173 ;  /* 0x000000ad00b27202 */ /* 0x000fe40000000f00 */
[----:B------:R-:W-:-:S07]  /*bbc0*/  F2FP.BF16.F32.PACK_AB R9, R218, R160 ;  /* 0x000000a0da09723e */ /* 0x000fce00000010ff */
[C---:B--2---:R-:W-:Y:S01]  /*bbd0*/  HMMA.16816.F32.BF16 R40, R8.reuse, R16, R212 ;  /* 0x000000100828723c */ /* 0x044fe200000418d4 */
[----:B------:R-:W-:Y:S01]  /*bbe0*/  MOV R213, R75 ;  /* 0x0000004b00d57202 */ /* 0x000fe20000000f00 */
[----:B------:R-:W2:Y:S01]  /*bbf0*/  LDL.LU R212, [R1+0x70] ;  /* 0x0000700001d47983 */ /* 0x000ea20000300800 */
[--C-:B-1----:R-:W-:Y:S01]  /*bc00*/  FFMA.FTZ R4, R209, UR21, -R32.reuse ;  /* 0x00000015d1047c23 */ /* 0x102fe20008010820 */
[----:B---3--:R-:W-:Y:S02]  /*bc10*/  MOV R214, R5 ;  /* 0x0000000500d67202 */ /* 0x008fe40000000f00 */
[----:B------:R-:W-:Y:S01]  /*bc20*/  MOV R215, R70 ;  /* 0x0000004600d77202 */ /* 0x000fe20000000f00 */
[----:B------:R1:W-:Y:S01]  /*bc30*/  MUFU.EX2 R176, R4 ;  /* 0x0000000400b07308 */ /* 0x0003e20000000800 */
[----:B------:R-:W-:Y:S01]  /*bc40*/  HMMA.16816.F32.BF16 R28, R8, R18, R28 ;  /* 0x00000012081c723c */ /* 0x000fe2000004181c */
[----:B------:R-:W-:Y:S01]  /*bc50*/  MOV R209, R71 ;  /* 0x0000004700d17202 */ /* 0x000fe20000000f00 */
[----:B-1----:R-:W-:-:S05]  /*bc60*/  FFMA.FTZ R4, R50, UR21, -R32 ;  /* 0x0000001532047c23 */ /* 0x002fca0008010820 */
[----:B------:R1:W3:Y:S01]  /*bc70*/  MUFU.EX2 R173, R4 ;  /* 0x0000000400ad7308 */ /* 0x0002e20000000800 */
[----:B------:R-:W-:Y:S02]  /*bc80*/  F2FP.BF16.F32.PACK_AB R5, R219, R214 ;  /* 0x000000d6db05723e */ /* 0x000fe400000010ff */
[----:B-1----:R-:W-:Y:S02]  /*bc90*/  F2FP.BF16.F32.PACK_AB R4, R216, R213 ;  /* 0x000000d5d804723e */ /* 0x002fe400000010ff */
[----:B---3--:R-:W-:-:S07]  /*bca0*/  F2FP.BF16.F32.PACK_AB R7, R173, R176 ;  /* 0x000000b0ad07723e */ /* 0x008fce00000010ff */
[C---:B------:R-:W-:Y:S01]  /*bcb0*/  HMMA.16816.F32.BF16 R48, R4.reuse, R16, R148 ;  /* 0x000000100430723c */ /* 0x040fe20000041894 */
[----:B------:R-:W3:Y:S07]  /*bcc0*/  LDL.LU R151, [R1+0x68] ;  /* 0x0000680001977983 */ /* 0x000eee0000300800 */
[----:B------:R-:W-:Y:S01]  /*bcd0*/  HMMA.16816.F32.BF16 R44, R4, R18, R44 ;  /* 0x00000012042c723c */ /* 0x000fe2000004182c */
        /* <DEDUP_REMOVED lines=16> */
[-C--:B-1----:R-:W-:Y:S08]  /*bde0*/  HMMA.16816.F32.BF16 R76, R4, R16.reuse, R140 ;  /* 0x00000010044c723c */ /* 0x082ff0000004188c */
[----:B------:R-:W-:Y:S08]  /*bdf0*/  HMMA.16816.F32.BF16 R144, R8, R16, R144 ;  /* 0x000000100890723c */ /* 0x000ff00000041890 */
[-C--:B------:R-:W-:Y:S08]  /*be00*/  HMMA.16816.F32.BF16 R80, R4, R18.reuse, R136 ;  /* 0x000000120450723c */ /* 0x080ff00000041888 */
[C---:B------:R-:W-:Y:S01]  /*be10*/  HMMA.16816.F32.BF16 R140, R8.reuse, R18, R132 ;  /* 0x00000012088c723c */ /* 0x040fe20000041884 */
[----:B------:R-:W1:Y:S07]  /*be20*/  LDSM.16.MT88.4 R16, [R37+0xe800] ;  /* 0x00e800002510783b */ /* 0x000e6e0000004200 */
[-C--:B-1----:R-:W-:Y:S08]  /*be30*/  HMMA.16816.F32.BF16 R84, R8, R16.reuse, R84 ;  /* 0x000000100854723c */ /* 0x082ff00000041854 */
[C---:B------:R-:W-:Y:S08]  /*be40*/  HMMA.16816.F32.BF16 R88, R4.reuse, R16, R88 ;  /* 0x000000100458723c */ /* 0x040ff00000041858 */
[-C--:B------:R-:W-:Y:S08]  /*be50*/  HMMA.16816.F32.BF16 R92, R4, R18.reuse, R92 ;  /* 0x00000012045c723c */ /* 0x080ff0000004185c */
[----:B------:R-:W-:Y:S01]  /*be60*/  HMMA.16816.F32.BF16 R132, R8, R18, R96 ;  /* 0x000000120884723c */ /* 0x000fe20000041860 */
[----:B------:R-:W1:Y:S01]  /*be70*/  LDSM.16.MT88.4 R16, [R39+0x2800] ;  /* 0x002800002710783b */ /* 0x000e620000004200 */
[----:B---3--:R-:W-:Y:S01]  /*be80*/  FFMA.FTZ R96, R151, R26, R247 ;  /* 0x0000001a97607223 */ /* 0x008fe200000100f7 */
[----:B----4-:R-:W-:-:S05]  /*be90*/  FFMA.FTZ R38, R38, R25, R245 ;  /* 0x0000001926267223 */ /* 0x010fca00000100f5 */
[----:B------:R-:W-:Y:S01]  /*bea0*/  HMMA.16816.F32.BF16 R104, R4, R20, R104 ;  /* 0x000000140468723c */ /* 0x000fe20000041868 */
[----:B------:R3:W5:Y:S01]  /*beb0*/  LDL.LU R247, [R1+0xa0] ;  /* 0x0000a00001f77983 */ /* 0x0007620000300800 */
[----:B--2---:R-:W-:-:S03]  /*bec0*/  FFMA.FTZ R97, R212, R24, R241 ;  /* 0x00000018d4617223 */ /* 0x004fc600000100f1 */
[----:B------:R3:W5:Y:S03]  /*bed0*/  LDL.LU R245, [R1+0x9c] ;  /* 0x00009c0001f57983 */ /* 0x0007660000300800 */
[C---:B------:R-:W-:Y:S01]  /*bee0*/  HMMA.16816.F32.BF16 R108, R4.reuse, R22, R108 ;  /* 0x00000016046c723c */ /* 0x040fe2000004186c */
[----:B------:R3:W5:Y:S07]  /*bef0*/  LDL.LU R241, [R1+0x98] ;  /* 0x0000980001f17983 */ /* 0x00076e0000300800 */
[C---:B-1----:R-:W-:Y:S08]  /*bf00*/  HMMA.16816.F32.BF16 R120, R4.reuse, R16, R120 ;  /* 0x000000100478723c */ /* 0x042ff00000041878 */
[----:B------:R-:W-:Y:S01]  /*bf10*/  HMMA.16816.F32.BF16 R124, R4, R18, R124 ;  /* 0x00000012047c723c */ /* 0x000fe2000004187c */
[----:B------:R-:W-:-:S04]  /*bf20*/  FFMA.FTZ R4, R215, UR21, -R13 ;  /* 0x00000015d7047c23 */ /* 0x000fc8000801080d */
[----:B------:R1:W-:Y:S02]  /*bf30*/  MUFU.EX2 R5, R4 ;  /* 0x0000000400057308 */ /* 0x0003e40000000800 */
[--C-:B-1----:R-:W-:Y:S01]  /*bf40*/  FFMA.FTZ R4, R211, UR21, -R13.reuse ;  /* 0x00000015d3047c23 */ /* 0x102fe2000801080d */
[----:B------:R-:W-:Y:S02]  /*bf50*/  MOV R211, R236 ;  /* 0x000000ec00d37202 */ /* 0x000fe40000000f00 */
[----:B------:R-:W2:Y:S03]  /*bf60*/  LDL.LU R236, [R1+0x74] ;  /* 0x0000740001ec7983 */ /* 0x000ea60000300800 */
[----:B------:R1:W4:Y:S01]  /*bf70*/  MUFU.EX2 R6, R4 ;  /* 0x0000000400067308 */ /* 0x0003220000000800 */
[C---:B------:R-:W-:Y:S08]  /*bf80*/  HMMA.16816.F32.BF16 R100, R8.reuse, R20, R100 ;  /* 0x000000140864723c */ /* 0x040ff00000041864 */
[C---:B------:R-:W-:Y:S08]  /*bf90*/  HMMA.16816.F32.BF16 R112, R8.reuse, R22, R112 ;  /* 0x000000160870723c */ /* 0x040ff00000041870 */
[----:B------:R-:W-:Y:S01]  /*bfa0*/  HMMA.16816.F32.BF16 R116, R8, R16, R116 ;  /* 0x000000100874723c */ /* 0x000fe20000041874 */
[----:B-1----:R-:W-:-:S07]  /*bfb0*/  FFMA.FTZ R4, R235, UR21, -R13 ;  /* 0x00000015eb047c23 */ /* 0x002fce000801080d */
[----:B------:R-:W-:Y:S01]  /*bfc0*/  HMMA.16816.F32.BF16 R128, R8, R18, R128 ;  /* 0x000000120880723c */ /* 0x000fe20000041880 */
[----:B------:R1:W-:Y:S01]  /*bfd0*/  MUFU.EX2 R8, R4 ;  /* 0x0000000400087308 */ /* 0x0003e20000000800 */
[----:B------:R-:W3:Y:S01]  /*bfe0*/  LDSM.16.MT88.4 R16, [R223+0xd000] ;  /* 0x00d00000df10783b */ /* 0x000ee20000004200 */
[----:B------:R-:W-:Y:S01]  /*bff0*/  MOV R99, R210 ;  /* 0x000000d200637202 */ /* 0x000fe20000000f00 */
[--C-:B------:R-:W-:Y:S01]  /*c000*/  FFMA.FTZ R138, R229, UR21, -R13.reuse ;  /* 0x00000015e58a7c23 */ /* 0x100fe2000801080d */
[----:B------:R-:W-:Y:S01]  /*c010*/  MOV R215, R208 ;  /* 0x000000d000d77202 */ /* 0x000fe20000000f00 */
[--C-:B------:R-:W-:Y:S01]  /*c020*/  FFMA.FTZ R139, R233, UR21, -R13.reuse ;  /* 0x00000015e98b7c23 */ /* 0x100fe2000801080d */
[----:B------:R-:W-:Y:S01]  /*c030*/  FFMA.FTZ R137, R228, UR21, -R13 ;  /* 0x00000015e4897c23 */ /* 0x000fe2000801080d */
[----:B------:R-:W-:Y:S01]  /*c040*/  MOV R206, R218 ;  /* 0x000000da00ce7202 */ /* 0x000fe20000000f00 */
[----:B------:R-:W-:Y:S01]  /*c050*/  IMAD.MOV.U32 R204, RZ, RZ, R219 ;  /* 0x000000ffffcc7224 */ /* 0x000fe200078e00db */
[----:B------:R-:W-:Y:S01]  /*c060*/  MOV R205, R216 ;  /* 0x000000d800cd7202 */ /* 0x000fe20000000f00 */
[----:B------:R-:W-:Y:S01]  /*c070*/  IMAD.MOV.U32 R191, RZ, RZ, R160 ;  /* 0x000000ffffbf7224 */ /* 0x000fe200078e00a0 */
[----:B------:R-:W-:Y:S01]  /*c080*/  MOV R98, R217 ;  /* 0x000000d900627202 */ /* 0x000fe20000000f00 */
[----:B------:R-:W-:Y:S01]  /*c090*/  LDSM.16.MT88.4 R20, [R34+0x1000] ;  /* 0x001000002214783b */ /* 0x000fe20000004200 */
[----:B-1----:R-:W-:-:S04]  /*c0a0*/  FFMA.FTZ R4, R231, UR21, -R13 ;  /* 0x00000015e7047c23 */ /* 0x002fc8000801080d */
[----:B------:R1:W4:Y:S02]  /*c0b0*/  MUFU.EX2 R9, R4 ;  /* 0x0000000400097308 */ /* 0x0003240000000800 */
[----:B-1----:R-:W-:-:S06]  /*c0c0*/  FFMA.FTZ R4, R238, UR21, -R15 ;  /* 0x00000015ee047c23 */ /* 0x002fcc000801080f */
[----:B------:R1:W-:Y:S02]  /*c0d0*/  MUFU.EX2 R238, R4 ;  /* 0x0000000400ee7308 */ /* 0x0003e40000000800 */
[----:B-1----:R-:W-:-:S06]  /*c0e0*/  FFMA.FTZ R4, R209, UR21, -R15 ;  /* 0x00000015d1047c23 */ /* 0x002fcc000801080f */
[----:B------:R1:W3:Y:S02]  /*c0f0*/  MUFU.EX2 R7, R4 ;  /* 0x0000000400077308 */ /* 0x0002e40000000800 */
[----:B-1----:R-:W-:-:S06]  /*c100*/  FFMA.FTZ R4, R243, UR21, -R15 ;  /* 0x00000015f3047c23 */ /* 0x002fcc000801080f */
[----:B------:R1:W-:Y:S02]  /*c110*/  MUFU.EX2 R243, R4 ;  /* 0x0000000400f37308 */ /* 0x0003e40000000800 */
        /* <DEDUP_REMOVED lines=8> */
[----:B-1----:R-:W-:Y:S01]  /*c1a0*/  FFMA.FTZ R4, R230, UR21, -R14 ;  /* 0x00000015e6047c23 */ /* 0x002fe2000801080e */
[----:B------:R-:W-:Y:S01]  /*c1b0*/  FFMA.FTZ R208, R234, UR21, -R13 ;  /* 0x00000015ead07c23 */ /* 0x000fe2000801080d */
[----:B----4-:R-:W-:Y:S01]  /*c1c0*/  IMAD.MOV.U32 R229, RZ, RZ, R6 ;  /* 0x000000ffffe57224 */ /* 0x010fe200078e0006 */
[----:B------:R-:W-:Y:S02]  /*c1d0*/  MOV R234, R9 ;  /* 0x0000000900ea7202 */ /* 0x000fe40000000f00 */
[----:B---3--:R-:W-:Y:S02]  /*c1e0*/  MOV R233, R7 ;  /* 0x0000000700e97202 */ /* 0x008fe40000000f00 */
[----:B------:R-:W-:Y:S02]  /*c1f0*/  MOV R228, R5 ;  /* 0x0000000500e47202 */ /* 0x000fe40000000f00 */
[----:B------:R-:W-:-:S02]  /*c200*/  MOV R239, R176 ;  /* 0x000000b000ef7202 */ /* 0x000fc40000000f00 */
[----:B------:R-:W-:Y:S02]  /*c210*/  MOV R176, R177 ;  /* 0x000000b100b07202 */ /* 0x000fe40000000f00 */
[----:B------:R-:W-:Y:S02]  /*c220*/  MOV R177, R178 ;  /* 0x000000b200b17202 */ /* 0x000fe40000000f00 */
[----:B------:R-:W-:Y:S02]  /*c230*/  F2FP.BF16.F32.PACK_AB R9, R233, R238 ;  /* 0x000000eee909723e */ /* 0x000fe400000010ff */
[----:B------:R-:W-:Y:S01]  /*c240*/  MOV R178, R179 ;  /* 0x000000b300b27202 */ /* 0x000fe20000000f00 */
[----:B------:R-:W-:Y:S01]  /*c250*/  IMAD.MOV.U32 R179, RZ, RZ, R174 ;  /* 0x000000ffffb37224 */ /* 0x000fe200078e00ae */
[----:B------:R-:W-:Y:S02]  /*c260*/  MOV R174, R175 ;  /* 0x000000af00ae7202 */ /* 0x000fe40000000f00 */
[----:B------:R-:W-:-:S02]  /*c270*/  MOV R175, R35 ;  /* 0x0000002300af7202 */ /* 0x000fc40000000f00 */
[----:B------:R-:W-:Y:S01]  /*c280*/  MOV R190, R161 ;  /* 0x000000a100be7202 */ /* 0x000fe20000000f00 */
[----:B--2---:R-:W-:Y:S02]  /*c290*/  FFMA.FTZ R136, R236, R27, R227 ;  /* 0x0000001bec887223 */ /* 0x004fe400000100e3 */
[----:B------:R1:W2:Y:S01]  /*c2a0*/  MUFU.EX2 R236, R4 ;  /* 0x0000000400ec7308 */ /* 0x0002a20000000800 */
[----:B------:R-:W3:Y:S01]  /*c2b0*/  LDSM.16.MT88.4 R24, [R37+0xd000] ;  /* 0x00d000002518783b */ /* 0x000ee20000004200 */
[----:B------:R-:W-:Y:S01]  /*c2c0*/  MOV R189, R213 ;  /* 0x000000d500bd7202 */ /* 0x000fe20000000f00 */
[--C-:B------:R-:W-:Y:S01]  /*c2d0*/  FFMA.FTZ R36, R36, UR21, -R14.reuse ;  /* 0x0000001524247c23 */ /* 0x100fe2000801080e */
[----:B------:R-:W-:Y:S01]  /*c2e0*/  MOV R188, R214 ;  /* 0x000000d600bc7202 */ /* 0x000fe20000000f00 */
[--C-:B------:R-:W-:Y:S01]  /*c2f0*/  FFMA.FTZ R35, R222, UR21, -R14.reuse ;  /* 0x00000015de237c23 */ /* 0x100fe2000801080e */
[----:B------:R-:W-:Y:S01]  /*c300*/  MOV R207, R215 ;  /* 0x000000d700cf7202 */ /* 0x000fe20000000f00 */
[----:B------:R-:W-:Y:S01]  /*c310*/  FFMA.FTZ R13, R221, UR21, -R14 ;  /* 0x00000015dd0d7c23 */ /* 0x000fe2000801080e */
[----:B------:R-:W-:Y:S01]  /*c320*/  MOV R252, R196 ;  /* 0x000000c400fc7202 */ /* 0x000fe20000000f00 */
[----:B------:R-:W-:Y:S01]  /*c330*/  MUFU.EX2 R208, R208 ;  /* 0x000000d000d07308 */ /* 0x000fe20000000800 */
[----:B------:R4:W5:Y:S01]  /*c340*/  LDL.LU R227, [R1+0x94] ;  /* 0x0000940001e37983 */ /* 0x0009620000300800 */
[----:B-1----:R-:W-:Y:S01]  /*c350*/  FFMA.FTZ R4, R226, UR21, -R32 ;  /* 0x00000015e2047c23 */ /* 0x002fe20008010820 */
[----:B--2---:R-:W-:Y:S01]  /*c360*/  F2FP.BF16.F32.PACK_AB R6, R236, R232 ;  /* 0x000000e8ec06723e */ /* 0x004fe200000010ff */
[----:B------:R-:W-:Y:S01]  /*c370*/  FFMA.FTZ R14, R220, UR21, -R14 ;  /* 0x00000015dc0e7c23 */ /* 0x000fe2000801080e */
[----:B------:R-:W-:-:S03]  /*c380*/  MOV R222, R197 ;  /* 0x000000c500de7202 */ /* 0x000fc60000000f00 */
[----:B------:R1:W-:Y:S01]  /*c390*/  MUFU.EX2 R209, R4 ;  /* 0x0000000400d17308 */ /* 0x0003e20000000800 */
[----:B------:R-:W-:Y:S01]  /*c3a0*/  MOV R221, R198 ;  /* 0x000000c600dd7202 */ /* 0x000fe20000000f00 */
[----:B------:R4:W5:Y:S01]  /*c3b0*/  LDL.LU R226, [R1+0x90] ;  /* 0x0000900001e27983 */ /* 0x0009620000300800 */
[----:B-1----:R-:W-:Y:S01]  /*c3c0*/  FFMA.FTZ R4, R225, UR21, -R32 ;  /* 0x00000015e1047c23 */ /* 0x002fe20008010820 */
[----:B------:R-:W-:-:S04]  /*c3d0*/  MOV R220, R199 ;  /* 0x000000c700dc7202 */ /* 0x000fc80000000f00 */
[----:B------:R-:W-:Y:S01]  /*c3e0*/  MUFU.EX2 R139, R139 ;  /* 0x0000008b008b7308 */ /* 0x000fe20000000800 */
[----:B------:R4:W5:Y:S07]  /*c3f0*/  LDL.LU R225, [R1+0x8c] ;  /* 0x00008c0001e17983 */ /* 0x00096e0000300800 */
[----:B------:R1:W2:Y:S02]  /*c400*/  MUFU.EX2 R211, R4 ;  /* 0x0000000400d37308 */ /* 0x0002a40000000800 */
[----:B-1----:R-:W-:-:S06]  /*c410*/  FFMA.FTZ R4, R244, UR21, -R32 ;  /* 0x00000015f4047c23 */ /* 0x002fcc0008010820 */
[----:B------:R1:W-:Y:S01]  /*c420*/  MUFU.EX2 R230, R4 ;  /* 0x0000000400e67308 */ /* 0x0003e20000000800 */
[----:B------:R-:W-:Y:S01]  /*c430*/  MOV R244, R10 ;  /* 0x0000000a00f47202 */ /* 0x000fe20000000f00 */
[----:B-1----:R-:W-:-:S06]  /*c440*/  FFMA.FTZ R4, R237, UR21, -R32 ;  /* 0x00000015ed047c23 */ /* 0x002fcc0008010820 */
[----:B------:R1:W3:Y:S01]  /*c450*/  MUFU.EX2 R210, R4 ;  /* 0x0000000400d27308 */ /* 0x0002e20000000800 */
[----:B------:R-:W-:Y:S02]  /*c460*/  MOV R237, R8 ;  /* 0x0000000800ed7202 */ /* 0x000fe40000000f00 */
[----:B------:R-:W-:Y:S02]  /*c470*/  F2FP.BF16.F32.PACK_AB R8, R229, R228 ;  /* 0x000000e4e508723e */ /* 0x000fe400000010ff */
[----:B------:R-:W-:Y:S02]  /*c480*/  F2FP.BF16.F32.PACK_AB R10, R234, R237 ;  /* 0x000000edea0a723e */ /* 0x000fe400000010ff */
[----:B------:R-:W-:Y:S02]  /*c490*/  F2FP.BF16.F32.PACK_AB R11, R244, R243 ;  /* 0x000000f3f40b723e */ /* 0x000fe400000010ff */
[----:B--2---:R-:W-:Y:S02]  /*c4a0*/  F2FP.BF16.F32.PACK_AB R5, R211, R209 ;  /* 0x000000d1d305723e */ /* 0x004fe400000010ff */
[----:B-1----:R-:W-:-:S02]  /*c4b0*/  F2FP.BF16.F32.PACK_AB R4, R235, R231 ;  /* 0x000000e7eb04723e */ /* 0x002fc400000010ff */
[----:B---3--:R-:W-:Y:S01]  /*c4c0*/  F2FP.BF16.F32.PACK_AB R7, R210, R230 ;  /* 0x000000e6d207723e */ /* 0x008fe200000010ff */
[-C--:B------:R-:W-:Y:S01]  /*c4d0*/  HMMA.16816.F32.BF16 R216, R8, R16.reuse, R40 ;  /* 0x0000001008d8723c */ /* 0x080fe20000041828 */
[----:B------:R-:W-:Y:S02]  /*c4e0*/  MOV R42, R174 ;  /* 0x000000ae002a7202 */ /* 0x000fe40000000f00 */
[----:B------:R-:W-:Y:S02]  /*c4f0*/  MOV R43, R175 ;  /* 0x000000af002b7202 */ /* 0x000fe40000000f00 */
[----:B------:R-:W-:Y:S02]  /*c500*/  MOV R174, R162 ;  /* 0x000000a200ae7202 */ /* 0x000fe40000000f00 */
[----:B------:R-:W-:Y:S01]  /*c510*/  MOV R175, R163 ;  /* 0x000000a300af7202 */ /* 0x000fe20000000f00 */
[----:B------:R-:W-:Y:S01]  /*c520*/  HMMA.16816.F32.BF16 R148, R4, R16, R48 ;  /* 0x000000100494723c */ /* 0x000fe20000041830 */
[----:B------:R-:W-:Y:S01]  /*c530*/  MOV R51, R152 ;  /* 0x0000009800337202 */ /* 0x000fe20000000f00 */
[----:B------:R-:W-:Y:S01]  /*c540*/  IMAD.MOV.U32 R49, RZ, RZ, R154 ;  /* 0x000000ffff317224 */ /* 0x000fe200078e009a */
[----:B------:R-:W-:-:S02]  /*c550*/  MOV R50, R153 ;  /* 0x0000009900327202 */ /* 0x000fc40000000f00 */
[----:B------:R-:W-:-:S03]  /*c560*/  MOV R48, R155 ;  /* 0x0000009b00307202 */ /* 0x000fc60000000f00 */
[-C--:B------:R-:W-:Y:S08]  /*c570*/  HMMA.16816.F32.BF16 R152, R4, R18.reuse, R44 ;  /* 0x000000120498723c */ /* 0x080ff0000004182c */
[----:B------:R-:W-:Y:S01]  /*c580*/  HMMA.16816.F32.BF16 R160, R8, R18, R28 ;  /* 0x0000001208a0723c */ /* 0x000fe2000004181c */
[----:B------:R-:W1:Y:S01]  /*c590*/  LDSM.16.MT88.4 R16, [R39+0x1000] ;  /* 0x001000002710783b */ /* 0x000e620000004200 */
[----:B------:R-:W-:-:S02]  /*c5a0*/  MOV R47, R176 ;  /* 0x000000b0002f7202 */ /* 0x000fc40000000f00 */
[----:B------:R-:W-:Y:S01]  /*c5b0*/  MOV R46, R177 ;  /* 0x000000b1002e7202 */ /* 0x000fe20000000f00 */
[----:B------:R-:W-:Y:S01]  /*c5c0*/  LDSM.16.MT88.4 R28, [R39+0x3000] ;  /* 0x00300000271c783b */ /* 0x000fe20000004200 */
[----:B------:R-:W-:Y:S02]  /*c5d0*/  MOV R40, R178 ;  /* 0x000000b200287202 */ /* 0x000fe40000000f00 */
[----:B------:R-:W-:Y:S01]  /*c5e0*/  MOV R41, R179 ;  /* 0x000000b300297202 */ /* 0x000fe20000000f00 */
        /* <DEDUP_REMOVED lines=13> */
[----:B------:R-:W-:Y:S01]  /*c6c0*/  HMMA.16816.F32.BF16 R56, R8, R18, R72 ;  /* 0x000000120838723c */ /* 0x000fe20000041848 */
[----:B------:R-:W1:Y:S07]  /*c6d0*/  LDSM.16.MT88.4 R16, [R34+0x3000] ;  /* 0x003000002210783b */ /* 0x000e6e0000004200 */
[C---:B--2---:R-:W-:Y:S08]  /*c6e0*/  HMMA.16816.F32.BF16 R72, R4.reuse, R24, R76 ;  /* 0x000000180448723c */ /* 0x044ff0000004184c */
[----:B------:R-:W-:Y:S01]  /*c6f0*/  HMMA.16816.F32.BF16 R76, R4, R26, R80 ;  /* 0x0000001a044c723c */ /* 0x000fe20000041850 */
[----:B------:R-:W-:-:S02]  /*c700*/  MOV R83, R40 ;  /* 0x0000002800537202 */ /* 0x000fc40000000f00 */
[----:B------:R-:W-:Y:S02]  /*c710*/  MOV R82, R41 ;  /* 0x0000002900527202 */ /* 0x000fe40000000f00 */
[----:B------:R-:W-:Y:S02]  /*c720*/  MOV R81, R42 ;  /* 0x0000002a00517202 */ /* 0x000fe40000000f00 */
[----:B------:R-:W-:Y:S01]  /*c730*/  MOV R80, R43 ;  /* 0x0000002b00507202 */ /* 0x000fe20000000f00 */
[C---:B---3--:R-:W-:Y:S08]  /*c740*/  HMMA.16816.F32.BF16 R88, R4.reuse, R20, R88 ;  /* 0x000000140458723c */ /* 0x048ff00000041858 */
[C---:B------:R-:W-:Y:S08]  /*c750*/  HMMA.16816.F32.BF16 R92, R4.reuse, R22, R92 ;  /* 0x00000016045c723c */ /* 0x040ff0000004185c */
[C---:B------:R-:W-:Y:S08]  /*c760*/  HMMA.16816.F32.BF16 R120, R4.reuse, R28, R120 ;  /* 0x0000001c0478723c */ /* 0x040ff00000041878 */
[C---:B-1----:R-:W-:Y:S08]  /*c770*/  HMMA.16816.F32.BF16 R104, R4.reuse, R16, R104 ;  /* 0x000000100468723c */ /* 0x042ff00000041868 */
[C---:B------:R-:W-:Y:S08]  /*c780*/  HMMA.16816.F32.BF16 R108, R4.reuse, R18, R108 ;  /* 0x00000012046c723c */ /* 0x040ff0000004186c */
[----:B------:R-:W-:Y:S01]  /*c790*/  HMMA.16816.F32.BF16 R40, R4, R30, R124 ;  /* 0x0000001e0428723c */ /* 0x000fe2000004187c */
[----:B------:R-:W-:Y:S01]  /*c7a0*/  IMAD.MOV.U32 R6, RZ, RZ, R46 ;  /* 0x000000ffff067224 */ /* 0x000fe200078e002e */
[----:B------:R-:W-:-:S02]  /*c7b0*/  MOV R7, R47 ;  /* 0x0000002f00077202 */ /* 0x000fc40000000f00 */
[----:B------:R-:W-:Y:S02]  /*c7c0*/  MOV R124, R48 ;  /* 0x00000030007c7202 */ /* 0x000fe40000000f00 */
[----:B------:R-:W-:Y:S01]  /*c7d0*/  MOV R125, R49 ;  /* 0x00000031007d7202 */ /* 0x000fe20000000f00 */
[----:B------:R-:W-:Y:S01]  /*c7e0*/  FFMA.FTZ R4, R6, UR21, -R32 ;  /* 0x0000001506047c23 */ /* 0x000fe20008010820 */
[----:B------:R-:W-:Y:S02]  /*c7f0*/  MOV R126, R50 ;  /* 0x00000032007e7202 */ /* 0x000fe40000000f00 */
[----:B------:R-:W-:Y:S02]  /*c800*/  MOV R127, R51 ;  /* 0x00000033007f7202 */ /* 0x000fe40000000f00 */
[----:B------:R-:W-:Y:S02]  /*c810*/  MOV R6, R7 ;  /* 0x0000000700067202 */ /* 0x000fe40000000f00 */
[----:B------:R-:W-:Y:S01]  /*c820*/  MOV R7, R124 ;  /* 0x0000007c00077202 */ /* 0x000fe20000000f00 */
[----:B------:R-:W-:Y:S01]  /*c830*/  IMAD.MOV.U32 R124, RZ, RZ, R125 ;  /* 0x000000ffff7c7224 */ /* 0x000fe200078e007d */
[----:B------:R-:W-:-:S02]  /*c840*/  MOV R125, R126 ;  /* 0x0000007e007d7202 */ /* 0x000fc40000000f00 */
[----:B------:R-:W-:Y:S01]  /*c850*/  MOV R126, R127 ;  /* 0x0000007f007e7202 */ /* 0x000fe20000000f00 */
[----:B------:R-:W-:Y:S01]  /*c860*/  HMMA.16816.F32.BF16 R100, R8, R16, R100 ;  /* 0x000000100864723c */ /* 0x000fe20000041864 */
[----:B------:R-:W-:Y:S01]  /*c870*/  MOV R127, R80 ;  /* 0x00000050007f7202 */ /* 0x000fe20000000f00 */
[----:B------:R-:W-:Y:S01]  /*c880*/  FFMA.FTZ R16, R7, UR21, -R15 ;  /* 0x0000001507107c23 */ /* 0x000fe2000801080f */
[----:B------:R-:W-:Y:S02]  /*c890*/  MOV R80, R81 ;  /* 0x0000005100507202 */ /* 0x000fe40000000f00 */
[----:B------:R-:W-:Y:S02]  /*c8a0*/  MOV R81, R82 ;  /* 0x0000005200517202 */ /* 0x000fe40000000f00 */
[----:B------:R-:W-:Y:S02]  /*c8b0*/  MOV R82, R83 ;  /* 0x0000005300527202 */ /* 0x000fe40000000f00 */
[----:B------:R-:W-:-:S02]  /*c8c0*/  MOV R7, R124 ;  /* 0x0000007c00077202 */ /* 0x000fc40000000f00 */
[----:B------:R-:W-:Y:S01]  /*c8d0*/  MOV R83, R220 ;  /* 0x000000dc00537202 */ /* 0x000fe20000000f00 */
[----:B------:R-:W-:Y:S01]  /*c8e0*/  IMAD.MOV.U32 R220, RZ, RZ, R221 ;  /* 0x000000ffffdc7224 */ /* 0x000fe200078e00dd */
[----:B------:R-:W-:Y:S02]  /*c8f0*/  MOV R124, R125 ;  /* 0x0000007d007c7202 */ /* 0x000fe40000000f00 */
[----:B------:R-:W-:Y:S01]  /*c900*/  MOV R125, R126 ;  /* 0x0000007e007d7202 */ /* 0x000fe20000000f00 */
[----:B------:R-:W-:Y:S01]  /*c910*/  IMAD.MOV.U32 R126, RZ, RZ, R80 ;  /* 0x000000ffff7e7224 */ /* 0x000fe200078e0050 */
[----:B------:R-:W-:Y:S02]  /*c920*/  MOV R221, R222 ;  /* 0x000000de00dd7202 */ /* 0x000fe40000000f00 */
[----:B------:R-:W-:Y:S02]  /*c930*/  MOV R222, R239 ;  /* 0x000000ef00de7202 */ /* 0x000fe40000000f00 */
[----:B------:R-:W-:-:S02]  /*c940*/  MOV R80, R81 ;  /* 0x0000005100507202 */ /* 0x000fc40000000f00 */
[----:B------:R-:W-:Y:S02]  /*c950*/  MOV R239, R252 ;  /* 0x000000fc00ef7202 */ /* 0x000fe40000000f00 */
[----:B------:R-:W-:Y:S02]  /*c960*/  MOV R81, R82 ;  /* 0x0000005200517202 */ /* 0x000fe40000000f00 */
[----:B------:R-:W-:Y:S02]  /*c970*/  MOV R252, R98 ;  /* 0x0000006200fc7202 */ /* 0x000fe40000000f00 */
[----:B------:R-:W-:Y:S02]  /*c980*/  MOV R82, R83 ;  /* 0x0000005300527202 */ /* 0x000fe40000000f00 */
[----:B------:R-:W-:Y:S02]  /*c990*/  MOV R98, R99 ;  /* 0x0000006300627202 */ /* 0x000fe40000000f00 */
[----:B------:R-:W-:-:S02]  /*c9a0*/  MOV R83, R220 ;  /* 0x000000dc00537202 */ /* 0x000fc40000000f00 */
[----:B------:R-:W-:Y:S02]  /*c9b0*/  MOV R99, R204 ;  /* 0x000000cc00637202 */ /* 0x000fe40000000f00 */
[----:B------:R-:W-:Y:S01]  /*c9c0*/  MOV R220, R221 ;  /* 0x000000dd00dc7202 */ /* 0x000fe20000000f00 */
[----:B------:R1:W-:Y:S01]  /*c9d0*/  MUFU.EX2 R17, R4 ;  /* 0x0000000400117308 */ /* 0x0003e20000000800 */
[----:B------:R-:W-:Y:S01]  /*c9e0*/  MOV R204, R205 ;  /* 0x000000cd00cc7202 */ /* 0x000fe20000000f00 */
[----:B------:R-:W-:Y:S01]  /*c9f0*/  IMAD.MOV.U32 R205, RZ, RZ, R206 ;  /* 0x000000ffffcd7224 */ /* 0x000fe200078e00ce */
[----:B------:R-:W-:Y:S02]  /*ca00*/  MOV R221, R222 ;  /* 0x000000de00dd7202 */ /* 0x000fe40000000f00 */
[----:B------:R-:W-:Y:S01]  /*ca10*/  MOV R222, R239 ;  /* 0x000000ef00de7202 */ /* 0x000fe20000000f00 */
[----:B------:R-:W-:Y:S01]  /*ca20*/  IMAD.MOV.U32 R239, RZ, RZ, R252 ;  /* 0x000000ffffef7224 */ /* 0x000fe200078e00fc */
[----:B------:R-:W-:Y:S01]  /*ca30*/  MOV R206, R207 ;  /* 0x000000cf00ce7202 */ /* 0x000fe20000000f00 */
[----:B------:R-:W-:Y:S01]  /*ca40*/  HMMA.16816.F32.BF16 R48, R8, R22, R132 ;  /* 0x000000160830723c */ /* 0x000fe20000041884 */
[----:B------:R-:W-:-:S02]  /*ca50*/  MOV R207, R188 ;  /* 0x000000bc00cf7202 */ /* 0x000fc40000000f00 */
[----:B------:R-:W-:Y:S01]  /*ca60*/  MOV R252, R98 ;  /* 0x0000006200fc7202 */ /* 0x000fe20000000f00 */
[----:B------:R2:W-:Y:S01]  /*ca70*/  MUFU.EX2 R23, R13 ;  /* 0x0000000d00177308 */ /* 0x0005e20000000800 */
[----:B------:R-:W-:Y:S02]  /*ca80*/  MOV R188, R189 ;  /* 0x000000bd00bc7202 */ /* 0x000fe40000000f00 */
[----:B------:R-:W-:Y:S01]  /*ca90*/  MOV R98, R99 ;  /* 0x0000006300627202 */ /* 0x000fe20000000f00 */
[--C-:B-1----:R-:W-:Y:S01]  /*caa0*/  FFMA.FTZ R4, R6, UR21, -R32.reuse ;  /* 0x0000001506047c23 */ /* 0x102fe20008010820 */
[C---:B------:R-:W-:Y:S01]  /*cab0*/  HMMA.16816.F32.BF16 R52, R8.reuse, R18, R112 ;  /* 0x000000120834723c */ /* 0x040fe20000041870 */
[----:B------:R-:W-:Y:S02]  /*cac0*/  MOV R189, R242 ;  /* 0x000000f200bd7202 */ /* 0x000fe40000000f00 */
[----:B------:R-:W-:Y:S01]  /*cad0*/  MOV R99, R204 ;  /* 0x000000cc00637202 */ /* 0x000fe20000000f00 */
[----:B------:R1:W-:Y:S01]  /*cae0*/  MUFU.EX2 R19, R4 ;  /* 0x0000000400137308 */ /* 0x0003e20000000800 */
[----:B------:R-:W-:Y:S01]  /*caf0*/  MOV R204, R205 ;  /* 0x000000cd00cc7202 */ /* 0x000fe20000000f00 */
[----:B--2---:R-:W-:Y:S01]  /*cb00*/  FFMA.FTZ R13, R7, UR21, -R15 ;  /* 0x00000015070d7c23 */ /* 0x004fe2000801080f */
[----:B------:R-:W-:Y:S01]  /*cb10*/  MOV R205, R206 ;  /* 0x000000ce00cd7202 */ /* 0x000fe20000000f00 */
[----:B------:R-:W-:Y:S01]  /*cb20*/  FFMA.FTZ R5, R2, UR21, -R32 ;  /* 0x0000001502057c23 */ /* 0x000fe20008010820 */
[----:B------:R-:W-:Y:S01]  /*cb30*/  MOV R7, R125 ;  /* 0x0000007d00077202 */ /* 0x000fe20000000f00 */
[----:B------:R-:W-:Y:S01]  /*cb40*/  FADD.FTZ R6, R175, R96 ;  /* 0x00000060af067221 */ /* 0x000fe20000010000 */
[----:B------:R-:W-:Y:S01]  /*cb50*/  MOV R206, R207 ;  /* 0x000000cf00ce7202 */ /* 0x000fe20000000f00 */
[C---:B------:R-:W-:Y:S01]  /*cb60*/  HMMA.16816.F32.BF16 R84, R8.reuse, R20, R84 ;  /* 0x000000140854723c */ /* 0x040fe20000041854 */
[----:B------:R-:W-:Y:S01]  /*cb70*/  MOV R125, R80 ;  /* 0x00000050007d7202 */ /* 0x000fe20000000f00 */
[----:B------:R-:W-:Y:S01]  /*cb80*/  MUFU.EX2 R22, R35 ;  /* 0x0000002300167308 */ /* 0x000fe20000000800 */
[----:B------:R-:W-:Y:S01]  /*cb90*/  MOV R132, R191 ;  /* 0x000000bf00847202 */ /* 0x000fe20000000f00 */
[----:B-1----:R-:W-:Y:S01]  /*cba0*/  FFMA.FTZ R4, R124, UR21, -R32 ;  /* 0x000000157c047c23 */ /* 0x002fe20008010820 */
[----:B------:R-:W-:Y:S01]  /*cbb0*/  MOV R124, R81 ;  /* 0x00000051007c7202 */ /* 0x000fe20000000f00 */
[----:B------:R-:W-:Y:S01]  /*cbc0*/  IMAD.MOV.U32 R81, RZ, RZ, R83 ;  /* 0x000000ffff517224 */ /* 0x000fe200078e0053 */
[----:B------:R-:W-:Y:S01]  /*cbd0*/  MOV R207, R188 ;  /* 0x000000bc00cf7202 */ /* 0x000fe20000000f00 */
[----:B------:R-:W-:Y:S01]  /*cbe0*/  IMAD.MOV.U32 R188, RZ, RZ, R189 ;  /* 0x000000ffffbc7224 */ /* 0x000fe200078e00bd */
[----:B------:R-:W-:Y:S01]  /*cbf0*/  MOV R80, R82 ;  /* 0x0000005200507202 */ /* 0x000fe20000000f00 */
[----:B------:R-:W-:Y:S01]  /*cc00*/  HMMA.16816.F32.BF16 R44, R8, R26, R140 ;  /* 0x0000001a082c723c */ /* 0x000fe2000004188c */
[----:B------:R-:W-:Y:S01]  /*cc10*/  MOV R82, R220 ;  /* 0x000000dc00527202 */ /* 0x000fe20000000f00 */
[----:B------:R-:W-:Y:S01]  /*cc20*/  LDSM.16.MT88.4 R112, [R34+0x3800] ;  /* 0x003800002270783b */ /* 0x000fe20000004200 */
[----:B------:R-:W-:-:S02]  /*cc30*/  MOV R83, R221 ;  /* 0x000000dd00537202 */ /* 0x000fc40000000f00 */
[----:B------:R-:W-:Y:S02]  /*cc40*/  MOV R189, R190 ;  /* 0x000000be00bd7202 */ /* 0x000fe40000000f00 */
[----:B------:R-:W-:Y:S02]  /*cc50*/  MOV R220, R222 ;  /* 0x000000de00dc7202 */ /* 0x000fe40000000f00 */
[----:B------:R-:W-:Y:S02]  /*cc60*/  MOV R221, R239 ;  /* 0x000000ef00dd7202 */ /* 0x000fe40000000f00 */
[----:B------:R-:W-:Y:S02]  /*cc70*/  MOV R190, R173 ;  /* 0x000000ad00be7202 */ /* 0x000fe40000000f00 */
[----:B------:R-:W-:Y:S02]  /*cc80*/  MOV R222, R252 ;  /* 0x000000fc00de7202 */ /* 0x000fe40000000f00 */
[----:B------:R-:W-:Y:S01]  /*cc90*/  MOV R239, R98 ;  /* 0x0000006200ef7202 */ /* 0x000fe20000000f00 */
[----:B------:R-:W-:Y:S01]  /*cca0*/  IMAD.MOV.U32 R98, RZ, RZ, R204 ;  /* 0x000000ffff627224 */ /* 0x000fe200078e00cc */
[----:B------:R-:W-:-:S02]  /*ccb0*/  MOV R173, R224 ;  /* 0x000000e000ad7202 */ /* 0x000fc40000000f00 */
[----:B------:R-:W-:Y:S02]  /*ccc0*/  MOV R252, R99 ;  /* 0x0000006300fc7202 */ /* 0x000fe40000000f00 */
[----:B------:R-:W-:Y:S01]  /*ccd0*/  MOV R175, R158 ;  /* 0x0000009e00af7202 */ /* 0x000fe20000000f00 */
[----:B------:R1:W-:Y:S01]  /*cce0*/  MUFU.EX2 R20, R5 ;  /* 0x0000000500147308 */ /* 0x0003e20000000800 */
[----:B------:R-:W-:Y:S01]  /*ccf0*/  MOV R99, R205 ;  /* 0x000000cd00637202 */ /* 0x000fe20000000f00 */
[----:B------:R-:W-:Y:S01]  /*cd00*/  HMMA.16816.F32.BF16 R68, R8, R24, R144 ;  /* 0x000000180844723c */ /* 0x000fe20000041890 */
[----:B------:R-:W-:Y:S01]  /*cd10*/  MOV R204, R206 ;  /* 0x000000ce00cc7202 */ /* 0x000fe20000000f00 */
[----:B------:R-:W-:Y:S01]  /*cd20*/  FADD.FTZ R27, R7, R97 ;  /* 0x00000061071b7221 */ /* 0x000fe20000010000 */
[----:B------:R-:W-:Y:S01]  /*cd30*/  MOV R205, R207 ;  /* 0x000000cf00cd7202 */ /* 0x000fe20000000f00 */
[----:B------:R4:W5:Y:S01]  /*cd40*/  LDL.LU R224, [R1+0x88] ;  /* 0x0000880001e07983 */ /* 0x0009620000300800 */
[----:B------:R-:W-:-:S02]  /*cd50*/  MOV R206, R188 ;  /* 0x000000bc00ce7202 */ /* 0x000fc40000000f00 */
[----:B------:R-:W-:Y:S02]  /*cd60*/  MOV R207, R189 ;  /* 0x000000bd00cf7202 */ /* 0x000fe40000000f00 */
[----:B------:R-:W-:Y:S01]  /*cd70*/  MOV R188, R190 ;  /* 0x000000be00bc7202 */ /* 0x000fe20000000f00 */
[----:B------:R-:W-:Y:S01]  /*cd80*/  IMAD.MOV.U32 R190, RZ, RZ, R174 ;  /* 0x000000ffffbe7224 */ /* 0x000fe200078e00ae */
[----:B------:R-:W-:Y:S02]  /*cd90*/  MOV R189, R173 ;  /* 0x000000ad00bd7202 */ /* 0x000fe40000000f00 */
[----:B------:R-:W-:Y:S02]  /*cda0*/  MOV R173, R156 ;  /* 0x0000009c00ad7202 */ /* 0x000fe40000000f00 */
[----:B------:R-:W-:Y:S01]  /*cdb0*/  MOV R174, R157 ;  /* 0x0000009d00ae7202 */ /* 0x000fe20000000f00 */
[----:B-1----:R-:W-:Y:S01]  /*cdc0*/  FADD.FTZ R5, R159, R38 ;  /* 0x000000269f057221 */ /* 0x002fe20000010000 */
[----:B------:R-:W-:Y:S01]  /*cdd0*/  MOV R32, R81 ;  /* 0x0000005100207202 */ /* 0x000fe20000000f00 */
[----:B------:R1:W2:Y:S01]  /*cde0*/  MUFU.EX2 R21, R36 ;  /* 0x0000002400157308 */ /* 0x0002a20000000800 */
[----:B------:R-:W3:Y:S01]  /*cdf0*/  LDSM.16.MT88.4 R156, [R223+0xd800] ;  /* 0x00d80000df9c783b */ /* 0x000ee20000004200 */
[----:B------:R-:W-:-:S02]  /*ce00*/  MOV R26, R124 ;  /* 0x0000007c001a7202 */ /* 0x000fc40000000f00 */
[----:B------:R-:W-:Y:S02]  /*ce10*/  MOV R25, R80 ;  /* 0x0000005000197202 */ /* 0x000fe40000000f00 */
[----:B------:R-:W-:Y:S01]  /*ce20*/  MOV R7, R174 ;  /* 0x000000ae00077202 */ /* 0x000fe20000000f00 */
[C---:B------:R-:W-:Y:S01]  /*ce30*/  HMMA.16816.F32.BF16 R116, R8.reuse, R28, R116 ;  /* 0x0000001c0874723c */ /* 0x040fe20000041874 */
[----:B------:R-:W-:Y:S02]  /*ce40*/  MOV R35, R173 ;  /* 0x000000ad00237202 */ /* 0x000fe40000000f00 */
[----:B------:R-:W-:Y:S02]  /*ce50*/  MOV R124, R175 ;  /* 0x000000af007c7202 */ /* 0x000fe40000000f00 */
[----:B------:R-:W-:Y:S02]  /*ce60*/  MOV R143, R222 ;  /* 0x000000de008f7202 */ /* 0x000fe40000000f00 */
[----:B------:R-:W-:Y:S01]  /*ce70*/  MOV R142, R239 ;  /* 0x000000ef008e7202 */ /* 0x000fe20000000f00 */
[----:B------:R-:W-:Y:S01]  /*ce80*/  HMMA.16816.F32.BF16 R28, R8, R30, R128 ;  /* 0x0000001e081c723c */ /* 0x000fe20000041880 */
[----:B------:R-:W-:Y:S01]  /*ce90*/  MOV R141, R252 ;  /* 0x000000fc008d7202 */ /* 0x000fe20000000f00 */
[----:B-1----:R-:W-:Y:S01]  /*cea0*/  IMAD.MOV.U32 R36, RZ, RZ, R172 ;  /* 0x000000ffff247224 */ /* 0x002fe200078e00ac */
[----:B------:R-:W-:Y:S01]  /*ceb0*/  MOV R145, R220 ;  /* 0x000000dc00917202 */ /* 0x000fe20000000f00 */
[----:B------:R-:W1:Y:S01]  /*cec0*/  LDSM.16.MT88.4 R172, [R37+0xd800] ;  /* 0x00d8000025ac783b */ /* 0x000e620000004200 */
[----:B------:R-:W-:Y:S01]  /*ced0*/  MOV R144, R221 ;  /* 0x000000dd00907202 */ /* 0x000fe20000000f00 */
[----:B------:R-:W-:Y:S01]  /*cee0*/  IMAD.MOV.U32 R146, RZ, RZ, R83 ;  /* 0x000000ffff927224 */ /* 0x000fe200078e0053 */
[----:B------:R-:W-:Y:S01]  /*cef0*/  MOV R222, R188 ;  /* 0x000000bc00de7202 */ /* 0x000fe20000000f00 */
[----:B------:R-:W-:Y:S01]  /*cf00*/  IMAD.MOV.U32 R134, RZ, RZ, R204 ;  /* 0x000000ffff867224 */ /* 0x000fe200078e00cc */
[----:B------:R-:W-:Y:S01]  /*cf10*/  MOV R239, R189 ;  /* 0x000000bd00ef7202 */ /* 0x000fe20000000f00 */
[----:B------:R-:W-:Y:S01]  /*cf20*/  FADD.FTZ R11, R32, R5 ;  /* 0x00000005200b7221 */ /* 0x000fe20000010000 */
[----:B------:R-:W-:Y:S01]  /*cf30*/  MOV R252, R190 ;  /* 0x000000be00fc7202 */ /* 0x000fe20000000f00 */
[----:B------:R4:W-:Y:S01]  /*cf40*/  MUFU.EX2 R18, R4 ;  /* 0x0000000400127308 */ /* 0x0009e20000000800 */
[----:B------:R-:W-:Y:S01]  /*cf50*/  MOV R147, R82 ;  /* 0x0000005200937202 */ /* 0x000fe20000000f00 */
[----:B------:R-:W1:Y:S01]  /*cf60*/  LDSM.16.MT88.4 R188, [R34+0x1800] ;  /* 0x0018000022bc783b */ /* 0x000e620000004200 */
[----:B------:R-:W-:Y:S01]  /*cf70*/  MOV R140, R98 ;  /* 0x00000062008c7202 */ /* 0x000fe20000000f00 */
[----:B------:R-:W-:Y:S01]  /*cf80*/  FADD.FTZ R25, R25, R6 ;  /* 0x0000000619197221 */ /* 0x000fe20000010000 */
[----:B------:R-:W-:Y:S01]  /*cf90*/  MOV R135, R99 ;  /* 0x0000006300877202 */ /* 0x000fe20000000f00 */
[----:B------:R-:W-:Y:S01]  /*cfa0*/  LDSM.16.MT88.4 R80, [R223+0xf800] ;  /* 0x00f80000df50783b */ /* 0x000fe20000004200 */
[----:B------:R-:W-:-:S02]  /*cfb0*/  MOV R133, R205 ;  /* 0x000000cd00857202 */ /* 0x000fc40000000f00 */
[----:B------:R-:W-:Y:S01]  /*cfc0*/  MOV R220, R206 ;  /* 0x000000ce00dc7202 */ /* 0x000fe20000000f00 */
[----:B------:R-:W-:Y:S01]  /*cfd0*/  LDSM.16.MT88.4 R96, [R37+0xf800] ;  /* 0x00f800002560783b */ /* 0x000fe20000004200 */
[----:B------:R-:W-:Y:S02]  /*cfe0*/  MOV R221, R207 ;  /* 0x000000cf00dd7202 */ /* 0x000fe40000000f00 */
[----:B------:R-:W-:Y:S01]  /*cff0*/  MOV R32, R7 ;  /* 0x0000000700207202 */ /* 0x000fe20000000f00 */
[----:B------:R-:W1:Y:S04]  /*d000*/  LDSM.16.MT88.4 R204, [R39+0x1800] ;  /* 0x0018000027cc783b */ /* 0x000e680000004200 */
[----:B----4-:R-:W4:Y:S01]  /*d010*/  LDSM.16.MT88.4 R4, [R39+0x3800] ;  /* 0x003800002704783b */ /* 0x010f220000004200 */
[----:B------:R2:W3:Y:S08]  /*d020*/  MUFU.EX2 R24, R14 ;  /* 0x0000000e00187308 */ /* 0x0004f00000000800 */
[----:B------:R-:W-:Y:S01]  /*d030*/  MUFU.EX2 R138, R138 ;  /* 0x0000008a008a7308 */ /* 0x000fe20000000800 */
[--C-:B--2---:R-:W-:Y:S01]  /*d040*/  FFMA.FTZ R14, R33, UR21, -R15.reuse ;  /* 0x00000015210e7c23 */ /* 0x104fe2000801080f */
[----:B------:R-:W-:-:S06]  /*d050*/  FFMA.FTZ R15, R12, UR21, -R15 ;  /* 0x000000150c0f7c23 */ /* 0x000fcc000801080f */
[----:B------:R-:W2:Y:S08]  /*d060*/  MUFU.EX2 R137, R137 ;  /* 0x0000008900897308 */ /* 0x000eb00000000800 */
[----:B------:R-:W-:Y:S08]  /*d070*/  MUFU.EX2 R16, R16 ;  /* 0x0000001000107308 */ /* 0x000ff00000000800 */
[----:B------:R3:W1:Y:S01]  /*d080*/  MUFU.EX2 R10, R13 ;  /* 0x0000000d000a7308 */ /* 0x0006620000000800 */
[----:B------:R-:W-:Y:S01]  /*d090*/  MOV R131, R125 ;  /* 0x0000007d00837202 */ /* 0x000fe20000000f00 */
[----:B------:R-:W-:Y:S01]  /*d0a0*/  FADD.FTZ R26, R26, R136 ;  /* 0x000000881a1a7221 */ /* 0x000fe20000010000 */
[----:B------:R-:W-:Y:S01]  /*d0b0*/  MOV R129, R126 ;  /* 0x0000007e00817202 */ /* 0x000fe20000000f00 */
[----:B------:R-:W-:Y:S01]  /*d0c0*/  IMAD.MOV.U32 R130, RZ, RZ, R127 ;  /* 0x000000ffff827224 */ /* 0x000fe200078e007f */
[----:B------:R-:W-:Y:S01]  /*d0d0*/  MOV R38, R124 ;  /* 0x0000007c00267202 */ /* 0x000fe20000000f00 */
[----:B------:R1:W5:Y:S02]  /*d0e0*/  LDL.LU R33, [R1+0x84] ;  /* 0x0000840001217983 */ /* 0x0003640000300800 */
[----:B------:R4:W-:Y:S08]  /*d0f0*/  MUFU.EX2 R9, R14 ;  /* 0x0000000e00097308 */ /* 0x0009f00000000800 */
[----:B------:R1:W1:Y:S01]  /*d100*/  MUFU.EX2 R8, R15 ;  /* 0x0000000f00087308 */ /* 0x0002620000000800 */
[----:B---3--:R-:W-:Y:S01]  /*d110*/  FADD.FTZ R13, R131, R25 ;  /* 0x00000019830d7221 */ /* 0x008fe20000010000 */
[----:B------:R-:W-:Y:S01]  /*d120*/  F2FP.BF16.F32.PACK_AB R124, R22, R21 ;  /* 0x00000015167c723e */ /* 0x000fe200000010ff */
[----:B------:R-:W-:Y:S01]  /*d130*/  FADD.FTZ R11, R38, R11 ;  /* 0x0000000b260b7221 */ /* 0x000fe20000010000 */
[----:B------:R-:W-:-:S02]  /*d140*/  F2FP.BF16.F32.PACK_AB R126, R24, R23 ;  /* 0x00000017187e723e */ /* 0x000fc400000010ff */
[----:B------:R-:W-:Y:S01]  /*d150*/  F2FP.BF16.F32.PACK_AB R125, R19, R17 ;  /* 0x00000011137d723e */ /* 0x000fe200000010ff */
[----:B------:R3:W5:Y:S01]  /*d160*/  LDL.LU R12, [R1+0x80] ;  /* 0x00008000010c7983 */ /* 0x0007620000300800 */
[----:B------:R-:W-:Y:S01]  /*d170*/  F2FP.BF16.F32.PACK_AB R127, R18, R20 ;  /* 0x00000014127f723e */ /* 0x000fe200000010ff */
[----:B----4-:R-:W-:Y:S01]  /*d180*/  FADD.FTZ R14, R130, R26 ;  /* 0x0000001a820e7221 */ /* 0x010fe20000010000 */
[----:B------:R-:W-:Y:S01]  /*d190*/  F2FP.BF16.F32.PACK_AB R128, R139, R208 ;  /* 0x000000d08b80723e */ /* 0x000fe200000010ff */
[----:B------:R-:W-:Y:S01]  /*d1a0*/  FADD.FTZ R13, R36, R13 ;  /* 0x0000000d240d7221 */ /* 0x000fe20000010000 */
[----:B--2---:R-:W-:Y:S01]  /*d1b0*/  F2FP.BF16.F32.PACK_AB R130, R137, R138 ;  /* 0x0000008a8982723e */ /* 0x004fe200000010ff */
[----:B------:R-:W-:Y:S01]  /*d1c0*/  FADD.FTZ R14, R35, R14 ;  /* 0x0000000e230e7221 */ /* 0x000fe20000010000 */
[----:B-1----:R-:W-:Y:S01]  /*d1d0*/  FADD.FTZ R15, R129, R27 ;  /* 0x0000001b810f7221 */ /* 0x002fe20000010000 */
[----:B------:R-:W-:Y:S02]  /*d1e0*/  F2FP.BF16.F32.PACK_AB R129, R10, R16 ;  /* 0x000000100a81723e */ /* 0x000fe400000010ff */
[----:B------:R-:W-:Y:S01]  /*d1f0*/  F2FP.BF16.F32.PACK_AB R131, R8, R9 ;  /* 0x000000090883723e */ /* 0x000fe200000010ff */
[----:B------:R-:W-:Y:S01]  /*d200*/  FADD.FTZ R15, R32, R15 ;  /* 0x0000000f200f7221 */ /* 0x000fe20000010000 */
        /* <DEDUP_REMOVED lines=10> */
[----:B------:R-:W-:Y:S01]  /*d2b0*/  HMMA.16816.F32.BF16 R148, R124, R156, R148 ;  /* 0x0000009c7c94723c */ /* 0x000fe20000041894 */
[----:B------:R-:W-:-:S02]  /*d2c0*/  MOV R141, R145 ;  /* 0x00000091008d7202 */ /* 0x000fc40000000f00 */
[----:B------:R-:W-:Y:S02]  /*d2d0*/  MOV R142, R146 ;  /* 0x00000092008e7202 */ /* 0x000fe40000000f00 */
[----:B------:R-:W-:-:S03]  /*d2e0*/  MOV R143, R147 ;  /* 0x00000093008f7202 */ /* 0x000fc60000000f00 */
[----:B------:R-:W-:Y:S08]  /*d2f0*/  HMMA.16816.F32.BF16 R152, R124, R158, R152 ;  /* 0x0000009e7c98723c */ /* 0x000ff00000041898 */
[C---:B------:R-:W-:Y:S08]  /*d300*/  HMMA.16816.F32.BF16 R144, R128.reuse, R156, R216 ;  /* 0x0000009c8090723c */ /* 0x040ff000000418d8 */
[----:B------:R-:W-:Y:S08]  /*d310*/  HMMA.16816.F32.BF16 R156, R128, R158, R160 ;  /* 0x0000009e809c723c */ /* 0x000ff000000418a0 */
[C---:B------:R-:W-:Y:S08]  /*d320*/  HMMA.16816.F32.BF16 R164, R124.reuse, R172, R164 ;  /* 0x000000ac7ca4723c */ /* 0x040ff000000418a4 */
[----:B------:R-:W-:Y:S08]  /*d330*/  HMMA.16816.F32.BF16 R168, R124, R174, R168 ;  /* 0x000000ae7ca8723c */ /* 0x000ff000000418a8 */
[C---:B------:R-:W-:Y:S08]  /*d340*/  HMMA.16816.F32.BF16 R160, R128.reuse, R172, R212 ;  /* 0x000000ac80a0723c */ /* 0x040ff000000418d4 */
[C---:B------:R-:W-:Y:S08]  /*d350*/  HMMA.16816.F32.BF16 R172, R128.reuse, R174, R176 ;  /* 0x000000ae80ac723c */ /* 0x040ff000000418b0 */
[-C--:B------:R-:W-:Y:S08]  /*d360*/  HMMA.16816.F32.BF16 R176, R128, R188.reuse, R196 ;  /* 0x000000bc80b0723c */ /* 0x080ff000000418c4 */
        /* <DEDUP_REMOVED lines=14> */
[----:B------:R-:W-:Y:S08]  /*d450*/  HMMA.16816.F32.BF16 R120, R124, R4, R120 ;  /* 0x000000047c78723c */ /* 0x000ff00000041878 */
[C---:B------:R-:W-:Y:S08]  /*d460*/  HMMA.16816.F32.BF16 R80, R128.reuse, R82, R44 ;  /* 0x000000528050723c */ /* 0x040ff0000004182c */
[C---:B------:R-:W-:Y:S08]  /*d470*/  HMMA.16816.F32.BF16 R96, R128.reuse, R98, R48 ;  /* 0x000000628060723c */ /* 0x040ff00000041830 */
[C---:B------:R-:W-:Y:S08]  /*d480*/  HMMA.16816.F32.BF16 R188, R128.reuse, R190, R60 ;  /* 0x000000be80bc723c */ /* 0x040ff0000004183c */
[C---:B------:R-:W-:Y:S08]  /*d490*/  HMMA.16816.F32.BF16 R112, R128.reuse, R114, R52 ;  /* 0x000000728070723c */ /* 0x040ff00000041834 */
[C---:B------:R-:W-:Y:S08]  /*d4a0*/  HMMA.16816.F32.BF16 R204, R128.reuse, R206, R56 ;  /* 0x000000ce80cc723c */ /* 0x040ff00000041838 */
[----:B------:R-:W-:Y:S01]  /*d4b0*/  HMMA.16816.F32.BF16 R116, R128, R4, R116 ;  /* 0x000000048074723c */ /* 0x000fe20000041874 */
[----:B------:R-:W-:Y:S01]  /*d4c0*/  FADD.FTZ R4, R32, R15 ;  /* 0x0000000f20047221 */ /* 0x000fe20000010000 */
[----:B------:R-:W-:-:S06]  /*d4d0*/  FADD.FTZ R5, R132, R11 ;  /* 0x0000000b84057221 */ /* 0x000fcc0000010000 */
[----:B------:R-:W-:Y:S01]  /*d4e0*/  HMMA.16816.F32.BF16 R124, R124, R6, R40 ;  /* 0x000000067c7c723c */ /* 0x000fe20000041828 */
[----:B------:R-:W-:-:S07]  /*d4f0*/  FADD.FTZ R4, R133, R4 ;  /* 0x0000000485047221 */ /* 0x000fce0000010000 */
[----:B------:R-:W-:Y:S01]  /*d500*/  HMMA.16816.F32.BF16 R128, R128, R6, R28 ;  /* 0x000000068080723c */ /* 0x000fe2000004181c */
[----:B------:R-:W-:Y:S01]  /*d510*/  FADD.FTZ R7, R35, R14 ;  /* 0x0000000e23077221 */ /* 0x000fe20000010000 */
[----:B------:R-:W-:-:S03]  /*d520*/  FADD.FTZ R6, R36, R13 ;  /* 0x0000000d24067221 */ /* 0x000fc60000010000 */
        /* <DEDUP_REMOVED lines=43> */
[----:B------:R3:W-:Y:S01]  /*d7e0*/  STL [R1+0x70], R5 ;  /* 0x0000700501007387 */ /* 0x0007e20000100800 */
[----:B------:R-:W1:Y:S03]  /*d7f0*/  S2R R242, SR_TID.X ;  /* 0x0000000000f27919 */ /* 0x000e660000002100 */
[----:B------:R3:W-:Y:S01]  /*d800*/  STL [R1+0x74], R4 ;  /* 0x0000740401007387 */ /* 0x0007e20000100800 */
[----:B------:R-:W-:-:S02]  /*d810*/  MOV R133, R250 ;  /* 0x000000fa00857202 */ /* 0x000fc40000000f00 */
[----:B------:R-:W-:Y:S02]  /*d820*/  MOV R136, R251 ;  /* 0x000000fb00887202 */ /* 0x000fe40000000f00 */
[----:B------:R-:W-:Y:S02]  /*d830*/  MOV R134, R239 ;  /* 0x000000ef00867202 */ /* 0x000fe40000000f00 */
[----:B------:R-:W-:Y:S01]  /*d840*/  MOV R135, R252 ;  /* 0x000000fc00877202 */ /* 0x000fe20000000f00 */
[----:B------:R-:W-:Y:S06]  /*d850*/  BRA.U !UP2, `(.L_x_548) ;  /* 0x000000690a407547 */ /* 0x000fec000b800000 */
[----:B------:R-:W2:Y:S01]  /*d860*/  LDL.LU R239, [R1+0x4c] ;  /* 0x00004c0001ef7983 */ /* 0x000ea20000300800 */
[----:B------:R-:W4:Y:S01]  /*d870*/  LDCU.64 UR10, c[0x0][0x3c0] ;  /* 0x00007800ff0a77ac */ /* 0x000f220008000a00 */
[----:B------:R-:W4:Y:S02]  /*d880*/  LDCU.64 UR4, c[0x0][0x3d8] ;  /* 0x00007b00ff0477ac */ /* 0x000f240008000a00 */
[----:B------:R-:W2:Y:S01]  /*d890*/  LDL.LU R252, [R1+0x54] ;  /* 0x0000540001fc7983 */ /* 0x000ea20000300800 */
[----:B---3-5:R-:W-:Y:S01]  /*d8a0*/  IADD3 R4, P0, PT, R224, UR24, RZ ;  /* 0x00000018e0047c10 */ /* 0x028fe2000ff1e0ff */
[----:B-1----:R-:W-:Y:S01]  /*d8b0*/  IMAD.SHL.U32 R244, R242, 0x40, RZ ;  /* 0x00000040f2f47824 */ /* 0x002fe200078e00ff */
[----:B------:R-:W-:Y:S01]  /*d8c0*/  SHF.R.U32.HI R241, RZ, 0x3, R242 ;  /* 0x00000003fff17819 */ /* 0x000fe200000116f2 */
[----:B------:R-:W-:Y:S01]  /*d8d0*/  USHF.R.S32.HI UR30, URZ, 0x1f, UR18 ;  /* 0x0000001fff1e7899 */ /* 0x000fe20008011412 */
[----:B------:R-:W-:-:S04]  /*d8e0*/  DEPBAR.LE SB0, 0x0 ;  /* 0x000080000000791a */ /* 0x000fc80000000000 */
[----:B------:R-:W-:Y:S01]  /*d8f0*/  IMAD.X R5, RZ, RZ, UR22, P0 ;  /* 0x00000016ff057e24 */ /* 0x000fe200080e06ff */
[----:B------:R-:W1:Y:S01]  /*d900*/  LDCU.64 UR8, c[0x0][0x390] ;  /* 0x00007200ff0877ac */ /* 0x000e620008000a00 */
[----:B------:R-:W-:Y:S01]  /*d910*/  LOP3.LUT R7, R244, 0x200, RZ, 0xc0, !PT ;  /* 0x00000200f4077812 */ /* 0x000fe200078ec0ff */
[C---:B----4-:R-:W-:Y:S01]  /*d920*/  IMAD R6, R241.reuse, UR11, RZ ;  /* 0x0000000bf1067c24 */ /* 0x050fe2000f8e02ff */
[----:B------:R-:W-:Y:S01]  /*d930*/  UIADD3 UR21, UPT, UPT, UR19, -0x3, URZ ;  /* 0xfffffffd13157890 */ /* 0x000fe2000fffe0ff */
[----:B------:R-:W-:Y:S01]  /*d940*/  IMAD.WIDE.U32 R4, R241, UR10, R4 ;  /* 0x0000000af1047c25 */ /* 0x000fe2000f8e0004 */
[----:B------:R-:W-:Y:S02]  /*d950*/  USHF.L.U32 UR26, UR10, 0x4, URZ ;  /* 0x000000040a1a7899 */ /* 0x000fe400080006ff */
[----:B------:R3:W-:Y:S01]  /*d960*/  STL [R1+0x58], R6 ;  /* 0x0000580601007387 */ /* 0x0007e20000100800 */
[----:B------:R-:W-:Y:S01]  /*d970*/  IMAD.IADD R5, R5, 0x1, R6 ;  /* 0x0000000105057824 */ /* 0x000fe200078e0206 */
[----:B------:R-:W-:-:S02]  /*d980*/  UIMAD UR23, UR30, UR4, URZ ;  /* 0x000000041e1772a4 */ /* 0x000fc4000f8e02ff */
[----:B------:R-:W-:Y:S02]  /*d990*/  UIMAD.WIDE.U32 UR32, UR21, UR10, URZ ;  /* 0x0000000a152072a5 */ /* 0x000fe4000f8e00ff */
[----:B------:R-:W-:Y:S02]  /*d9a0*/  UIMAD UR21, UR21, UR11, URZ ;  /* 0x0000000b151572a4 */ /* 0x000fe4000f8e02ff */
[----:B------:R-:W-:Y:S02]  /*d9b0*/  UIMAD UR23, UR18, UR5, UR23 ;  /* 0x00000005121772a4 */ /* 0x000fe4000f8e0217 */
[----:B------:R-:W-:Y:S01]  /*d9c0*/  USHF.L.U64.HI UR20, UR10, 0x4, UR11 ;  /* 0x000000040a147899 */ /* 0x000fe2000801020b */
[----:B------:R-:W-:Y:S01]  /*d9d0*/  IMAD.U32 R16, RZ, RZ, UR32 ;  /* 0x00000020ff107e24 */ /* 0x000fe2000f8e00ff */
[----:B------:R-:W-:Y:S01]  /*d9e0*/  UIADD3 UR21, UPT, UPT, UR33, UR21, URZ ;  /* 0x0000001521157290 */ /* 0x000fe2000fffe0ff */
[----:B------:R-:W-:Y:S01]  /*d9f0*/  IMAD.U32 R17, RZ, RZ, UR33 ;  /* 0x00000021ff117e24 */ /* 0x000fe2000f8e00ff */
[----:B------:R-:W-:-:S04]  /*da00*/  ULEA UR25, UP0, UR32, UR26, 0x6 ;  /* 0x0000001a20197291 */ /* 0x000fc8000f8030ff */
[----:B------:R-:W-:Y:S01]  /*da10*/  UIADD3 UR26, UP1, UPT, UR25, UR26, URZ ;  /* 0x0000001a191a7290 */ /* 0x000fe2000ff3e0ff */
[----:B------:R-:W-:Y:S02]  /*da20*/  IMAD.U32 R11, RZ, RZ, UR21 ;  /* 0x00000015ff0b7e24 */ /* 0x000fe4000f8e00ff */
[----:B------:R-:W-:-:S03]  /*da30*/  IMAD.U32 R19, RZ, RZ, UR25 ;  /* 0x00000019ff137e24 */ /* 0x000fc6000f8e00ff */
[----:B------:R-:W-:Y:S02]  /*da40*/  IMAD.U32 R18, RZ, RZ, UR26 ;  /* 0x0000001aff127e24 */ /* 0x000fe4000f8e00ff */
[----:B---3--:R-:W-:-:S04]  /*da50*/  IMAD.U32 R6, RZ, RZ, UR4 ;  /* 0x00000004ff067e24 */ /* 0x008fc8000f8e00ff */
[----:B------:R-:W-:-:S04]  /*da60*/  IMAD.WIDE.U32 R4, R6, UR18, R4 ;  /* 0x0000001206047c25 */ /* 0x000fc8000f8e0004 */
[----:B------:R-:W-:-:S05]  /*da70*/  IMAD.SHL.U32 R6, R242, 0x20, RZ ;  /* 0x00000020f2067824 */ /* 0x000fca00078e00ff */
[----:B------:R-:W-:Y:S01]  /*da80*/  LOP3.LUT R7, R7, 0x7c00, R6, 0xf8, !PT ;  /* 0x00007c0007077812 */ /* 0x000fe200078ef806 */
[----:B------:R-:W-:Y:S01]  /*da90*/  VIADD R6, R5, UR23 ;  /* 0x0000001705067c36 */ /* 0x000fe20008000000 */
[----:B------:R-:W-:Y:S01]  /*daa0*/  ULEA.HI.X UR23, UR32, UR20, UR21, 0x6, UP0 ;  /* 0x0000001420177291 */ /* 0x000fe200080f3415 */
[----:B------:R-:W-:Y:S01]  /*dab0*/  BAR.SYNC.DEFER_BLOCKING 0x0 ;  /* 0x0000000000007b1d */ /* 0x000fe20000010000 */
[----:B------:R-:W-:Y:S01]  /*dac0*/  ULEA UR28, UP0, UR10, UR25, 0x5 ;  /* 0x000000190a1c7291 */ /* 0x000fe2000f8028ff */
[C---:B-1----:R-:W-:Y:S01]  /*dad0*/  LEA R5, P0, R4.reuse, UR8, 0x1 ;  /* 0x0000000804057c11 */ /* 0x042fe2000f8008ff */
[----:B------:R-:W-:Y:S02]  /*dae0*/  UIADD3.X UR20, UPT, UPT, UR23, UR20, URZ, UP1, !UPT ;  /* 0x0000001417147290 */ /* 0x000fe40008ffe4ff */
[----:B------:R-:W-:Y:S01]  /*daf0*/  ULEA.HI.X UR21, UR10, UR23, UR11, 0x5, UP0 ;  /* 0x000000170a157291 */ /* 0x000fe200080f2c0b */
[----:B------:R-:W-:Y:S01]  /*db00*/  LEA.HI.X R4, R4, UR9, R6, 0x1, P0 ;  /* 0x0000000904047c11 */ /* 0x000fe200080f0c06 */
[----:B------:R-:W-:Y:S01]  /*db10*/  IMAD.U32 R9, RZ, RZ, UR23 ;  /* 0x00000017ff097e24 */ /* 0x000fe2000f8e00ff */
[-C--:B------:R-:W-:Y:S01]  /*db20*/  LEA R14, P5, R16, R5.reuse, 0x7 ;  /* 0x00000005100e7211 */ /* 0x080fe200078a38ff */
[----:B------:R-:W-:Y:S01]  /*db30*/  IMAD.U32 R17, RZ, RZ, UR28 ;  /* 0x0000001cff117e24 */ /* 0x000fe2000f8e00ff */
[-C--:B------:R-:W-:Y:S01]  /*db40*/  LEA R10, P4, R19, R5.reuse, 0x1 ;  /* 0x00000005130a7211 */ /* 0x080fe200078808ff */
[----:B------:R-:W-:Y:S01]  /*db50*/  IMAD.U32 R20, RZ, RZ, UR21 ;  /* 0x00000015ff147e24 */ /* 0x000fe2000f8e00ff */
[----:B------:R-:W-:-:S02]  /*db60*/  LEA R8, P3, R18, R5, 0x1 ;  /* 0x0000000512087211 */ /* 0x000fc400078608ff */
[-C--:B------:R-:W-:Y:S02]  /*db70*/  LEA.HI.X R15, R16, R4.reuse, R11, 0x7, P5 ;  /* 0x00000004100f7211 */ /* 0x080fe400028f3c0b */
[----:B------:R-:W-:Y:S02]  /*db80*/  LEA R6, P0, R17, R5, 0x1 ;  /* 0x0000000511067211 */ /* 0x000fe400078008ff */
[----:B------:R-:W-:Y:S01]  /*db90*/  LEA.HI.X R11, R19, R4, R9, 0x1, P4 ;  /* 0x00000004130b7211 */ /* 0x000fe200020f0c09 */
[----:B------:R-:W-:Y:S01]  /*dba0*/  @!PT LDS RZ, [RZ] ;  /* 0x00000000fffff984 */ /* 0x000fe20000000800 */
[----:B------:R-:W-:Y:S01]  /*dbb0*/  @!PT LDS RZ, [RZ] ;  /* 0x00000000fffff984 */ /* 0x000fe20000000800 */
[----:B------:R-:W-:Y:S01]  /*dbc0*/  @!PT LDS RZ, [RZ] ;  /* 0x00000000fffff984 */ /* 0x000fe20000000800 */
[----:B------:R-:W-:Y:S04]  /*dbd0*/  LDGSTS.E.BYPASS.LTC128B.128 [R12+0xc000], desc[UR16][R14.64] ;  /* 0x0c0000000e0c7fae */ /* 0x000fe8000b981a10 */
[----:B------:R1:W-:Y:S04]  /*dbe0*/  LDGSTS.E.BYPASS.LTC128B.128 [R12+0xe000], desc[UR16][R14.64+0x80] ;  /* 0x0e0000800e0c7fae */ /* 0x0003e8000b981a10 */
[----:B------:R-:W-:Y:S04]  /*dbf0*/  LDGSTS.E.BYPASS.LTC128B.128 [R12+0xc800], desc[UR16][R10.64] ;  /* 0x0c8000000a0c7fae */ /* 0x000fe8000b981a10 */
[----:B------:R-:W-:Y:S01]  /*dc00*/  LDGSTS.E.BYPASS.LTC128B.128 [R12+0xe800], desc[UR16][R10.64+0x80] ;  /* 0x0e8000800a0c7fae */ /* 0x000fe2000b981a10 */
[----:B-1----:R-:W-:-:S05]  /*dc10*/  SEL R14, R240, 0xffffffe0, !P6 ;  /* 0xffffffe0f00e7807 */ /* 0x002fca0007000000 */
[----:B------:R-:W-:Y:S01]  /*dc20*/  IMAD.IADD R24, R226, 0x1, R14 ;  /* 0x00000001e2187824 */ /* 0x000fe200078e020e */
[----:B--2---:R-:W-:Y:S01]  /*dc30*/  LOP3.LUT R13, R7, R252, R239, 0xf6, !PT ;  /* 0x000000fc070d7212 */ /* 0x004fe200078ef6ef */
[----:B------:R-:W-:-:S03]  /*dc40*/  IMAD.U32 R7, RZ, RZ, UR20 ;  /* 0x00000014ff077e24 */ /* 0x000fc6000f8e00ff */
[----:B------:R-:W-:Y:S02]  /*dc50*/  LEA R15, R13, UR6, 0x1 ;  /* 0x000000060d0f7c11 */ /* 0x000fe4000f8e08ff */
[-C--:B------:R-:W-:Y:S02]  /*dc60*/  LEA.HI.X R9, R18, R4.reuse, R7, 0x1, P3 ;  /* 0x0000000412097211 */ /* 0x080fe400018f0c07 */
[----:B------:R-:W-:Y:S01]  /*dc70*/  LEA.HI.X R7, R17, R4, R20, 0x1, P0 ;  /* 0x0000000411077211 */ /* 0x000fe200000f0c14 */
[----:B------:R-:W-:Y:S02]  /*dc80*/  IMAD.IADD R13, R14, 0x1, R15 ;  /* 0x000000010e0d7824 */ /* 0x000fe400078e020f */
        /* <DEDUP_REMOVED lines=13> */
[----:B------:R-:W4:Y:S04]  /*dd60*/  LDSM.16.M88.4 R36, [R24+0x8800] ;  /* 0x008800001824783b */ /* 0x000f280000000200 */
[----:B------:R-:W4:Y:S04]  /*dd70*/  LDSM.16.M88.4 R16, [R15] ;  /* 0x000000000f10783b */ /* 0x000f280000000200 */
[----:B------:R-:W0:Y:S01]  /*dd80*/  LDGDEPBAR ;  /* 0x00000000000079af */ /* 0x000e220000000000 */
[C---:B-1----:R-:W-:Y:S08]  /*dd90*/  HMMA.16816.F32.BF16 R60, R8.reuse, R52, RZ ;  /* 0x00000034083c723c */ /* 0x042ff000000418ff */
[C---:B------:R-:W-:Y:S08]  /*dda0*/  HMMA.16816.F32.BF16 R212, R8.reuse, R28, RZ ;  /* 0x0000001c08d4723c */ /* 0x040ff000000418ff */
[C---:B------:R-:W-:Y:S08]  /*ddb0*/  HMMA.16816.F32.BF16 R140, R8.reuse, R40, RZ ;  /* 0x00000028088c723c */ /* 0x040ff000000418ff */
[C---:B------:R-:W-:Y:S08]  /*ddc0*/  HMMA.16816.F32.BF16 R132, R8.reuse, R56, RZ ;  /* 0x000000380884723c */ /* 0x040ff000000418ff */
[C---:B------:R-:W-:Y:S08]  /*ddd0*/  HMMA.16816.F32.BF16 R208, R8.reuse, R30, RZ ;  /* 0x0000001e08d0723c */ /* 0x040ff000000418ff */
[C---:B------:R-:W-:Y:S08]  /*dde0*/  HMMA.16816.F32.BF16 R136, R8.reuse, R42, RZ ;  /* 0x0000002a0888723c */ /* 0x040ff000000418ff */
[C---:B------:R-:W-:Y:S08]  /*ddf0*/  HMMA.16816.F32.BF16 R64, R8.reuse, R58, RZ ;  /* 0x0000003a0840723c */ /* 0x040ff000000418ff */
[----:B------:R-:W-:Y:S08]  /*de00*/  HMMA.16816.F32.BF16 R8, R8, R54, RZ ;  /* 0x000000360808723c */ /* 0x000ff000000418ff */
[C---:B--2---:R-:W-:Y:S08]  /*de10*/  HMMA.16816.F32.BF16 R60, R4.reuse, R44, R60 ;  /* 0x0000002c043c723c */ /* 0x044ff0000004183c */
[C---:B---3--:R-:W-:Y:S08]  /*de20*/  HMMA.16816.F32.BF16 R216, R4.reuse, R48, R132 ;  /* 0x0000003004d8723c */ /* 0x048ff00000041884 */
[----:B------:R-:W-:Y:S01]  /*de30*/  HMMA.16816.F32.BF16 R236, R4, R46, R8 ;  /* 0x0000002e04ec723c */ /* 0x000fe20000041808 */
[----:B------:R-:W1:Y:S02]  /*de40*/  LDSM.16.M88.4 R8, [R13] ;  /* 0x000000000d08783b */ /* 0x000e640000000200 */
[----:B------:R-:W-:-:S02]  /*de50*/  IMAD.MOV.U32 R243, RZ, RZ, R60 ;  /* 0x000000fffff37224 */ /* 0x000fc400078e003c */
[----:B------:R-:W-:Y:S02]  /*de60*/  IMAD.MOV.U32 R35, RZ, RZ, R61 ;  /* 0x000000ffff237224 */ /* 0x000fe400078e003d */
[----:B------:R-:W-:Y:S01]  /*de70*/  IMAD.MOV.U32 R34, RZ, RZ, R62 ;  /* 0x000000ffff227224 */ /* 0x000fe200078e003e */
[C---:B----4-:R-:W-:Y:S01]  /*de80*/  HMMA.16816.F32.BF16 R212, R4.reuse, R20, R212 ;  /* 0x0000001404d4723c */ /* 0x050fe200000418d4 */
[----:B------:R-:W-:Y:S02]  /*de90*/  IMAD.MOV.U32 R32, RZ, RZ, R63 ;  /* 0x000000ffff207224 */ /* 0x000fe400078e003f */
[----:B------:R-:W-:Y:S02]  /*dea0*/  IMAD.MOV.U32 R235, RZ, RZ, R216 ;  /* 0x000000ffffeb7224 */ /* 0x000fe400078e00d8 */
[----:B------:R-:W-:Y:S02]  /*deb0*/  IMAD.MOV.U32 R234, RZ, RZ, R217 ;  /* 0x000000ffffea7224 */ /* 0x000fe400078e00d9 */
[----:B------:R-:W-:Y:S01]  /*dec0*/  IMAD.MOV.U32 R233, RZ, RZ, R218 ;  /* 0x000000ffffe97224 */ /* 0x000fe200078e00da */
[----:B------:R-:W-:Y:S01]  /*ded0*/  HMMA.16816.F32.BF16 R60, R4, R50, R64 ;  /* 0x00000032043c723c */ /* 0x000fe20000041840 */
[----:B------:R-:W-:-:S07]  /*dee0*/  IMAD.MOV.U32 R232, RZ, RZ, R219 ;  /* 0x000000ffffe87224 */ /* 0x000fce00078e00db */
[C---:B------:R-:W-:Y:S08]  /*def0*/  HMMA.16816.F32.BF16 R228, R4.reuse, R36, R140 ;  /* 0x0000002404e4723c */ /* 0x040ff0000004188c */
[----:B------:R-:W-:Y:S03]  /*df00*/  HMMA.16816.F32.BF16 R208, R4, R22, R208 ;  /* 0x0000001604d0723c */ /* 0x000fe600000418d0 */
[----:B------:R-:W-:-:S02]  /*df10*/  IMAD.MOV.U32 R244, RZ, RZ, R60 ;  /* 0x000000fffff47224 */ /* 0x000fc400078e003c */
[----:B------:R-:W-:Y:S02]  /*df20*/  IMAD.MOV.U32 R27, RZ, RZ, R61 ;  /* 0x000000ffff1b7224 */ /* 0x000fe400078e003d */
[----:B------:R-:W-:Y:S01]  /*df30*/  IMAD.MOV.U32 R26, RZ, RZ, R62 ;  /* 0x000000ffff1a7224 */ /* 0x000fe200078e003e */
[----:B------:R-:W-:Y:S01]  /*df40*/  HMMA.16816.F32.BF16 R220, R4, R38, R136 ;  /* 0x0000002604dc723c */ /* 0x000fe20000041888 */
[----:B------:R-:W-:-:S07]  /*df50*/  IMAD.MOV.U32 R25, RZ, RZ, R63 ;  /* 0x000000ffff197224 */ /* 0x000fce00078e003f */
[C---:B------:R-:W-:Y:S08]  /*df60*/  HMMA.16816.F32.BF16 R132, R16.reuse, R28, RZ ;  /* 0x0000001c1084723c */ /* 0x040ff000000418ff */
[C---:B------:R-:W-:Y:S08]  /*df70*/  HMMA.16816.F32.BF16 R64, R16.reuse, R40, RZ ;  /* 0x000000281040723c */ /* 0x040ff000000418ff */
[C---:B------:R-:W-:Y:S08]  /*df80*/  HMMA.16816.F32.BF16 R60, R16.reuse, R56, RZ ;  /* 0x00000038103c723c */ /* 0x040ff000000418ff */
[C---:B------:R-:W-:Y:S08]  /*df90*/  HMMA.16816.F32.BF16 R4, R16.reuse, R52, RZ ;  /* 0x000000341004723c */ /* 0x040ff000000418ff */
[----:B------:R-:W-:Y:S08]  /*dfa0*/  HMMA.16816.F32.BF16 R28, R16, R30, RZ ;  /* 0x0000001e101c723c */ /* 0x000ff000000418ff */
[C---:B-1----:R-:W-:Y:S08]  /*dfb0*/  HMMA.16816.F32.BF16 R136, R8.reuse, R36, R64 ;  /* 0x000000240888723c */ /* 0x042ff00000041840 */
[C---:B------:R-:W-:Y:S08]  /*dfc0*/  HMMA.16816.F32.BF16 R140, R8.reuse, R48, R60 ;  /* 0x00000030088c723c */ /* 0x040ff0000004183c */
[C---:B------:R-:W-:Y:S01]  /*dfd0*/  HMMA.16816.F32.BF16 R64, R8.reuse, R44, R4 ;  /* 0x0000002c0840723c */ /* 0x040fe20000041804 */
[----:B------:R-:W-:Y:S07]  /*dfe0*/  LDSM.16.M88.4 R4, [R227+0x2000] ;  /* 0x00200000e304783b */ /* 0x000fee0000000200 */
[C---:B------:R-:W-:Y:S01]  /*dff0*/  HMMA.16816.F32.BF16 R60, R8.reuse, R22, R28 ;  /* 0x00000016083c723c */ /* 0x040fe2000004181c */
[----:B------:R-:W1:Y:S07]  /*e000*/  LDSM.16.M88.4 R28, [R33+0x8000] ;  /* 0x00800000211c783b */ /* 0x000e6e0000000200 */
[----:B------:R-:W-:Y:S01]  /*e010*/  HMMA.16816.F32.BF16 R132, R8, R20, R132 ;  /* 0x000000140884723c */ /* 0x000fe20000041884 */
[----:B------:R-:W2:Y:S07]  /*e020*/  LDSM.16.M88.4 R20, [R227] ;  /* 0x00000000e314783b */ /* 0x000eae0000000200 */
[C---:B------:R-:W-:Y:S08]  /*e030*/  HMMA.16816.F32.BF16 R40, R16.reuse, R42, RZ ;  /* 0x0000002a1028723c */ /* 0x040ff000000418ff */
[C---:B------:R-:W-:Y:S08]  /*e040*/  HMMA.16816.F32.BF16 R56, R16.reuse, R58, RZ ;  /* 0x0000003a1038723c */ /* 0x040ff000000418ff */
[----:B------:R-:W-:Y:S08]  /*e050*/  HMMA.16816.F32.BF16 R16, R16, R54, RZ ;  /* 0x000000361010723c */ /* 0x000ff000000418ff */
[----:B------:R-:W-:Y:S08]  /*e060*/  HMMA.16816.F32.BF16 R36, R8, R38, R40 ;  /* 0x000000260824723c */ /* 0x000ff00000041828 */
[-C--:B-1----:R-:W-:Y:S08]  /*e070*/  HMMA.16816.F32.BF16 R216, R4, R28.reuse, R212 ;  /* 0x0000001c04d8723c */ /* 0x082ff000000418d4 */
[----:B--2---:R-:W-:Y:S01]  /*e080*/  HMMA.16816.F32.BF16 R212, R20, R28, R132 ;  /* 0x0000001c14d4723c */ /* 0x004fe20000041884 */
[----:B------:R-:W-:-:S02]  /*e090*/  IMAD.MOV.U32 R132, RZ, RZ, R235 ;  /* 0x000000ffff847224 */ /* 0x000fc400078e00eb */
[----:B------:R-:W-:Y:S02]  /*e0a0*/  IMAD.MOV.U32 R133, RZ, RZ, R234 ;  /* 0x000000ffff857224 */ /* 0x000fe400078e00ea */
[----:B------:R-:W-:Y:S02]  /*e0b0*/  IMAD.MOV.U32 R134, RZ, RZ, R233 ;  /* 0x000000ffff867224 */ /* 0x000fe400078e00e9 */
[----:B------:R-:W-:Y:S01]  /*e0c0*/  IMAD.MOV.U32 R135, RZ, RZ, R232 ;  /* 0x000000ffff877224 */ /* 0x000fe200078e00e8 */
[----:B------:R-:W-:Y:S08]  /*e0d0*/  HMMA.16816.F32.BF16 R56, R8, R50, R56 ;  /* 0x000000320838723c */ /* 0x000ff00000041838 */
[-C--:B------:R-:W-:Y:S08]  /*e0e0*/  HMMA.16816.F32.BF16 R232, R4, R30.reuse, R208 ;  /* 0x0000001e04e8723c */ /* 0x080ff000000418d0 */
[----:B------:R-:W-:Y:S01]  /*e0f0*/  HMMA.16816.F32.BF16 R208, R20, R30, R60 ;  /* 0x0000001e14d0723c */ /* 0x000fe2000004183c */
[----:B------:R-:W1:Y:S01]  /*e100*/  LDSM.16.M88.4 R28, [R33+0x8800] ;  /* 0x00880000211c783b */ /* 0x000e620000000200 */
[----:B------:R-:W-:-:S02]  /*e110*/  IMAD.MOV.U32 R60, RZ, RZ, R244 ;  /* 0x000000ffff3c7224 */ /* 0x000fc400078e00f4 */
[----:B------:R-:W-:Y:S02]  /*e120*/  IMAD.MOV.U32 R61, RZ, RZ, R27 ;  /* 0x000000ffff3d7224 */ /* 0x000fe400078e001b */
[----:B------:R-:W-:Y:S02]  /*e130*/  IMAD.MOV.U32 R62, RZ, RZ, R26 ;  /* 0x000000ffff3e7224 */ /* 0x000fe400078e001a */
[----:B------:R-:W-:Y:S01]  /*e140*/  IMAD.MOV.U32 R63, RZ, RZ, R25 ;  /* 0x000000ffff3f7224 */ /* 0x000fe200078e0019 */
[----:B------:R-:W-:Y:S08]  /*e150*/  HMMA.16816.F32.BF16 R44, R8, R46, R16 ;  /* 0x0000002e082c723c */ /* 0x000ff00000041810 */
[-C--:B-1----:R-:W-:Y:S08]  /*e160*/  HMMA.16816.F32.BF16 R136, R20, R28.reuse, R136 ;  /* 0x0000001c1488723c */ /* 0x082ff00000041888 */
[C---:B------:R-:W-:Y:S08]  /*e170*/  HMMA.16816.F32.BF16 R228, R4.reuse, R28, R228 ;  /* 0x0000001c04e4723c */ /* 0x040ff000000418e4 */
[----:B------:R-:W-:Y:S03]  /*e180*/  HMMA.16816.F32.BF16 R220, R4, R30, R220 ;  /* 0x0000001e04dc723c */ /* 0x000fe600000418dc */
[----:B------:R-:W-:-:S02]  /*e190*/  IMAD.MOV.U32 R42, RZ, RZ, R136 ;  /* 0x000000ffff2a7224 */ /* 0x000fc400078e0088 */
[----:B------:R-:W-:Y:S02]  /*e1a0*/  IMAD.MOV.U32 R136, RZ, RZ, R243 ;  /* 0x000000ffff887224 */ /* 0x000fe400078e00f3 */
[----:B------:R-:W-:Y:S01]  /*e1b0*/  IMAD.MOV.U32 R27, RZ, RZ, R137 ;  /* 0x000000ffff1b7224 */ /* 0x000fe200078e0089 */
[----:B------:R-:W-:Y:S01]  /*e1c0*/  HMMA.16816.F32.BF16 R36, R20, R30, R36 ;  /* 0x0000001e1424723c */ /* 0x000fe20000041824 */
[----:B------:R-:W1:Y:S01]  /*e1d0*/  LDSM.16.M88.4 R28, [R33+0x9800] ;  /* 0x00980000211c783b */ /* 0x000e620000000200 */
[----:B------:R-:W-:Y:S02]  /*e1e0*/  IMAD.MOV.U32 R26, RZ, RZ, R138 ;  /* 0x000000ffff1a7224 */ /* 0x000fe400078e008a */
[----:B------:R-:W-:Y:S02]  /*e1f0*/  IMAD.MOV.U32 R25, RZ, RZ, R139 ;  /* 0x000000ffff197224 */ /* 0x000fe400078e008b */
[----:B------:R-:W-:Y:S02]  /*e200*/  IMAD.MOV.U32 R137, RZ, RZ, R35 ;  /* 0x000000ffff897224 */ /* 0x000fe400078e0023 */
[----:B------:R-:W-:-:S02]  /*e210*/  IMAD.MOV.U32 R138, RZ, RZ, R34 ;  /* 0x000000ffff8a7224 */ /* 0x000fc400078e0022 */
[----:B------:R-:W-:-:S09]  /*e220*/  IMAD.MOV.U32 R139, RZ, RZ, R32 ;  /* 0x000000ffff8b7224 */ /* 0x000fd200078e0020 */
[----:B------:R-:W-:Y:S02]  /*e230*/  IMAD.MOV.U32 R252, RZ, RZ, R36 ;  /* 0x000000fffffc7224 */ /* 0x000fe400078e0024 */
[----:B------:R-:W-:Y:S02]  /*e240*/  IMAD.MOV.U32 R244, RZ, RZ, R37 ;  /* 0x000000fffff47224 */ /* 0x000fe400078e0025 */
[----:B------:R-:W-:Y:S02]  /*e250*/  IMAD.MOV.U32 R243, RZ, RZ, R38 ;  /* 0x000000fffff37224 */ /* 0x000fe400078e0026 */
[----:B------:R-:W-:Y:S02]  /*e260*/  IMAD.MOV.U32 R43, RZ, RZ, R39 ;  /* 0x000000ffff2b7224 */ /* 0x000fe400078e0027 */
[-C--:B-1----:R-:W-:Y:S08]  /*e270*/  HMMA.16816.F32.BF16 R36, R20, R28.reuse, R64 ;  /* 0x0000001c1424723c */ /* 0x082ff00000041840 */
[----:B------:R-:W-:Y:S08]  /*e280*/  HMMA.16816.F32.BF16 R136, R4, R28, R136 ;  /* 0x0000001c0488723c */ /* 0x000ff00000041888 */
[----:B------:R-:W-:Y:S03]  /*e290*/  HMMA.16816.F32.BF16 R44, R20, R30, R44 ;  /* 0x0000001e142c723c */ /* 0x000fe6000004182c */
[----:B------:R-:W-:-:S02]  /*e2a0*/  IMAD.MOV.U32 R40, RZ, RZ, R36 ;  /* 0x000000ffff287224 */ /* 0x000fc400078e0024 */
[----:B------:R-:W-:Y:S02]  /*e2b0*/  IMAD.MOV.U32 R35, RZ, RZ, R37 ;  /* 0x000000ffff237224 */ /* 0x000fe400078e0025 */
[----:B------:R-:W-:Y:S02]  /*e2c0*/  IMAD.MOV.U32 R34, RZ, RZ, R38 ;  /* 0x000000ffff227224 */ /* 0x000fe400078e0026 */
[----:B------:R-:W-:Y:S02]  /*e2d0*/  IMAD.MOV.U32 R32, RZ, RZ, R39 ;  /* 0x000000ffff207224 */ /* 0x000fe400078e0027 */
[----:B------:R-:W1:Y:S02]  /*e2e0*/  LDSM.16.M88.4 R36, [R33+0x9000] ;  /* 0x009000002124783b */ /* 0x000e640000000200 */
[C---:B-1----:R-:W-:Y:S08]  /*e2f0*/  HMMA.16816.F32.BF16 R64, R4.reuse, R38, R60 ;  /* 0x000000260440723c */ /* 0x042ff0000004183c */
[----:B------:R-:W-:Y:S01]  /*e300*/  HMMA.16816.F32.BF16 R60, R4, R30, R236 ;  /* 0x0000001e043c723c */ /* 0x000fe200000418ec */
[----:B------:R-:W-:-:S02]  /*e310*/  IMAD.MOV.U32 R236, RZ, RZ, R40 ;  /* 0x000000ffffec7224 */ /* 0x000fc400078e0028 */
[C---:B------:R-:W-:Y:S02]  /*e320*/  IMAD.IADD R40, R14.reuse, 0x1, R227 ;  /* 0x000000010e287824 */ /* 0x040fe400078e02e3 */
[----:B------:R-:W-:Y:S02]  /*e330*/  IMAD.IADD R14, R14, 0x1, R33 ;  /* 0x000000010e0e7824 */ /* 0x000fe400078e0221 */
[----:B------:R-:W-:Y:S01]  /*e340*/  IMAD.MOV.U32 R237, RZ, RZ, R35 ;  /* 0x000000ffffed7224 */ /* 0x000fe200078e0023 */
[-C--:B------:R-:W-:Y:S01]  /*e350*/  HMMA.16816.F32.BF16 R132, R4, R36.reuse, R132 ;  /* 0x000000240484723c */ /* 0x080fe20000041884 */
[----:B------:R-:W-:Y:S01]  /*e360*/  LDSM.16.M88.4 R4, [R40+0x2000] ;  /* 0x002000002804783b */ /* 0x000fe20000000200 */
[----:B------:R-:W-:Y:S02]  /*e370*/  IMAD.MOV.U32 R238, RZ, RZ, R34 ;  /* 0x000000ffffee7224 */ /* 0x000fe400078e0022 */
[----:B------:R-:W-:Y:S01]  /*e380*/  IMAD.MOV.U32 R239, RZ, RZ, R32 ;  /* 0x000000ffffef7224 */ /* 0x000fe200078e0020 */
[----:B------:R-:W1:Y:S03]  /*e390*/  LDSM.16.M88.4 R8, [R14+0x8000] ;  /* 0x008000000e08783b */ /* 0x000e660000000200 */
[C---:B------:R-:W-:Y:S01]  /*e3a0*/  HMMA.16816.F32.BF16 R140, R20.reuse, R36, R140 ;  /* 0x00000024148c723c */ /* 0x040fe2000004188c */
[----:B------:R-:W2:Y:S04]  /*e3b0*/  LDSM.16.M88.4 R16, [R40] ;  /* 0x000000002810783b */ /* 0x000ea80000000200 */
[----:B------:R-:W-:Y:S03]  /*e3c0*/  LDSM.16.M88.4 R28, [R14+0x9800] ;  /* 0x009800000e1c783b */ /* 0x000fe60000000200 */
[----:B------:R-:W-:Y:S01]  /*e3d0*/  HMMA.16816.F32.BF16 R36, R20, R38, R56 ;  /* 0x000000261424723c */ /* 0x000fe20000041838 */
[----:B------:R-:W3:Y:S07]  /*e3e0*/  LDSM.16.M88.4 R20, [R14+0x8800] ;  /* 0x008800000e14783b */ /* 0x000eee0000000200 */
[-C--:B-1----:R-:W-:Y:S08]  /*e3f0*/  HMMA.16816.F32.BF16 R52, R4, R8.reuse, R216 ;  /* 0x000000080434723c */ /* 0x082ff000000418d8 */
[----:B--2---:R-:W-:Y:S08]  /*e400*/  HMMA.16816.F32.BF16 R48, R16, R8, R212 ;  /* 0x000000081030723c */ /* 0x004ff000000418d4 */
[-C--:B------:R-:W-:Y:S08]  /*e410*/  HMMA.16816.F32.BF16 R232, R4, R10.reuse, R232 ;  /* 0x0000000a04e8723c */ /* 0x080ff000000418e8 */
[----:B------:R-:W-:Y:S01]  /*e420*/  HMMA.16816.F32.BF16 R208, R16, R10, R208 ;  /* 0x0000000a10d0723c */ /* 0x000fe200000418d0 */
[----:B------:R-:W1:Y:S07]  /*e430*/  LDSM.16.M88.4 R8, [R14+0x9000] ;  /* 0x009000000e08783b */ /* 0x000e6e0000000200 */
[C---:B---3--:R-:W-:Y:S08]  /*e440*/  HMMA.16816.F32.BF16 R228, R4.reuse, R20, R228 ;  /* 0x0000001404e4723c */ /* 0x048ff000000418e4 */
        /* <DEDUP_REMOVED lines=10> */
[----:B------:R-:W-:-:S02]  /*e4f0*/  IMAD.MOV.U32 R139, RZ, RZ, R43 ;  /* 0x000000ffff8b7224 */ /* 0x000fc400078e002b */
[----:B------:R-:W-:-:S05]  /*e500*/  IMAD.SHL.U32 R252, R242, 0x2, RZ ;  /* 0x00000002f2fc7824 */ /* 0x000fca00078e00ff */
[----:B------:R-:W-:Y:S01]  /*e510*/  HMMA.16816.F32.BF16 R44, R16, R30, R44 ;  /* 0x0000001e102c723c */ /* 0x000fe2000004182c */
[----:B------:R-:W-:-:S07]  /*e520*/  LOP3.LUT R252, R252, 0x6, RZ, 0xc0, !PT ;  /* 0x00000006fcfc7812 */ /* 0x000fce00078ec0ff */
[C---:B-1----:R-:W-:Y:S08]  /*e530*/  HMMA.16816.F32.BF16 R208, R4.reuse, R10, R64 ;  /* 0x0000000a04d0723c */ /* 0x042ff00000041840 */
[----:B------:R-:W-:Y:S01]  /*e540*/  HMMA.16816.F32.BF16 R212, R4, R8, R132 ;  /* 0x0000000804d4723c */ /* 0x000fe20000041884 */
[----:B------:R-:W-:Y:S01]  /*e550*/  LDSM.16.M88.4 R4, [R15+0x6000] ;  /* 0x006000000f04783b */ /* 0x000fe20000000200 */
[----:B------:R-:W-:-:S02]  /*e560*/  IMAD.MOV.U32 R132, RZ, RZ, R42 ;  /* 0x000000ffff847224 */ /* 0x000fc400078e002a */
[----:B------:R-:W-:Y:S02]  /*e570*/  IMAD.MOV.U32 R133, RZ, RZ, R27 ;  /* 0x000000ffff857224 */ /* 0x000fe400078e001b */
[----:B------:R-:W-:Y:S02]  /*e580*/  IMAD.MOV.U32 R134, RZ, RZ, R26 ;  /* 0x000000ffff867224 */ /* 0x000fe400078e001a */
[----:B------:R-:W-:Y:S01]  /*e590*/  HMMA.16816.F32.BF16 R64, R16, R10, R36 ;  /* 0x0000000a1040723c */ /* 0x000fe20000041824 */
[----:B------:R-:W1:Y:S01]  /*e5a0*/  LDSM.16.M88.4 R36, [R226+0xa000] ;  /* 0x00a00000e224783b */ /* 0x000e620000000200 */
[----:B------:R-:W-:-:S06]  /*e5b0*/  IMAD.MOV.U32 R135, RZ, RZ, R25 ;  /* 0x000000ffff877224 */ /* 0x000fcc00078e0019 */
[C---:B------:R-:W-:Y:S01]  /*e5c0*/  HMMA.16816.F32.BF16 R140, R16.reuse, R8, R140 ;  /* 0x00000008108c723c */ /* 0x040fe2000004188c */
[----:B------:R-:W2:Y:S07]  /*e5d0*/  LDSM.16.M88.4 R8, [R15+0x4000] ;  /* 0x004000000f08783b */ /* 0x000eae0000000200 */
[C---:B------:R-:W-:Y:S08]  /*e5e0*/  HMMA.16816.F32.BF16 R60, R16.reuse, R20, R132 ;  /* 0x00000014103c723c */ /* 0x040ff00000041884 */
[C---:B------:R-:W-:Y:S08]  /*e5f0*/  HMMA.16816.F32.BF16 R132, R16.reuse, R22, R136 ;  /* 0x000000161084723c */ /* 0x040ff00000041888 */
[----:B------:R-:W-:Y:S01]  /*e600*/  HMMA.16816.F32.BF16 R136, R16, R28, R236 ;  /* 0x0000001c1088723c */ /* 0x000fe200000418ec */
[----:B------:R-:W3:Y:S07]  /*e610*/  LDSM.16.M88.4 R28, [R226+0xa800] ;  /* 0x00a80000e21c783b */ /* 0x000eee0000000200 */
[----:B-1----:R-:W-:Y:S01]  /*e620*/  HMMA.16816.F32.BF16 R20, R4, R36, R52 ;  /* 0x000000240414723c */ /* 0x002fe20000041834 */
[----:B------:R-:W-:-:S02]  /*e630*/  IMAD.MOV.U32 R52, RZ, RZ, R41 ;  /* 0x000000ffff347224 */ /* 0x000fc400078e0029 */
[----:B------:R-:W-:Y:S02]  /*e640*/  IMAD.MOV.U32 R53, RZ, RZ, R35 ;  /* 0x000000ffff357224 */ /* 0x000fe400078e0023 */
[----:B------:R-:W-:Y:S02]  /*e650*/  IMAD.MOV.U32 R54, RZ, RZ, R34 ;  /* 0x000000ffff367224 */ /* 0x000fe400078e0022 */
[----:B------:R-:W-:Y:S01]  /*e660*/  IMAD.MOV.U32 R55, RZ, RZ, R32 ;  /* 0x000000ffff377224 */ /* 0x000fe200078e0020 */
[----:B--2---:R-:W-:Y:S08]  /*e670*/  HMMA.16816.F32.BF16 R16, R8, R36, R48 ;  /* 0x000000240810723c */ /* 0x004ff00000041830 */
[----:B------:R-:W-:Y:S03]  /*e680*/  HMMA.16816.F32.BF16 R48, R4, R38, R232 ;  /* 0x000000260430723c */ /* 0x000fe600000418e8 */
[----:B------:R-:W-:-:S02]  /*e690*/  IMAD.MOV.U32 R27, RZ, RZ, R20 ;  /* 0x000000ffff1b7224 */ /* 0x000fc400078e0014 */
[----:B------:R-:W-:Y:S02]  /*e6a0*/  IMAD.MOV.U32 R26, RZ, RZ, R21 ;  /* 0x000000ffff1a7224 */ /* 0x000fe400078e0015 */
[----:B------:R-:W-:Y:S02]  /*e6b0*/  IMAD.MOV.U32 R25, RZ, RZ, R22 ;  /* 0x000000ffff197224 */ /* 0x000fe400078e0016 */
[----:B------:R-:W-:Y:S02]  /*e6c0*/  IMAD.MOV.U32 R15, RZ, RZ, R23 ;  /* 0x000000ffff0f7224 */ /* 0x000fe400078e0017 */
[----:B------:R-:W-:Y:S01]  /*e6d0*/  IMAD.MOV.U32 R43, RZ, RZ, R16 ;  /* 0x000000ffff2b7224 */ /* 0x000fe200078e0010 */
[----:B------:R-:W1:Y:S01]  /*e6e0*/  LDSM.16.M88.4 R20, [R226+0xb000] ;  /* 0x00b00000e214783b */ /* 0x000e620000000200 */
[----:B------:R-:W-:Y:S02]  /*e6f0*/  IMAD.MOV.U32 R42, RZ, RZ, R17 ;  /* 0x000000ffff2a7224 */ /* 0x000fe400078e0011 */
[----:B------:R-:W-:Y:S01]  /*e700*/  IMAD.MOV.U32 R41, RZ, RZ, R18 ;  /* 0x000000ffff297224 */ /* 0x000fe200078e0012 */
[----:B---3--:R-:W-:Y:S01]  /*e710*/  HMMA.16816.F32.BF16 R232, R4, R30, R220 ;  /* 0x0000001e04e8723c */ /* 0x008fe200000418dc */
[----:B------:R-:W-:-:S02]  /*e720*/  IMAD.MOV.U32 R37, RZ, RZ, R19 ;  /* 0x000000ffff257224 */ /* 0x000fc400078e0013 */
[----:B------:R-:W2:Y:S01]  /*e730*/  LDSM.16.M88.4 R16, [R226+0xb800] ;  /* 0x00b80000e210783b */ /* 0x000ea20000000200 */
[----:B------:R-:W-:Y:S02]  /*e740*/  IMAD.MOV.U32 R36, RZ, RZ, R48 ;  /* 0x000000ffff247224 */ /* 0x000fe400078e0030 */
[----:B------:R-:W-:Y:S02]  /*e750*/  IMAD.MOV.U32 R35, RZ, RZ, R49 ;  /* 0x000000ffff237224 */ /* 0x000fe400078e0031 */
[----:B------:R-:W-:Y:S01]  /*e760*/  HMMA.16816.F32.BF16 R236, R4, R28, R228 ;  /* 0x0000001c04ec723c */ /* 0x000fe200000418e4 */
[----:B------:R-:W-:Y:S02]  /*e770*/  IMAD.MOV.U32 R34, RZ, RZ, R50 ;  /* 0x000000ffff227224 */ /* 0x000fe400078e0032 */
[----:B------:R-:W-:-:S05]  /*e780*/  IMAD.MOV.U32 R32, RZ, RZ, R51 ;  /* 0x000000ffff207224 */ /* 0x000fca00078e0033 */
[----:B------:R-:W-:Y:S08]  /*e790*/  HMMA.16816.F32.BF16 R60, R8, R28, R60 ;  /* 0x0000001c083c723c */ /* 0x000ff0000004183c */
[C---:B-1----:R-:W-:Y:S08]  /*e7a0*/  HMMA.16816.F32.BF16 R220, R4.reuse, R22, R208 ;  /* 0x0000001604dc723c */ /* 0x042ff000000418d0 */
[C---:B--2---:R-:W-:Y:S08]  /*e7b0*/  HMMA.16816.F32.BF16 R208, R4.reuse, R18, R56 ;  /* 0x0000001204d0723c */ /* 0x044ff00000041838 */
[C---:B------:R-:W-:Y:S08]  /*e7c0*/  HMMA.16816.F32.BF16 R228, R4.reuse, R20, R212 ;  /* 0x0000001404e4723c */ /* 0x040ff000000418d4 */
[----:B------:R-:W-:Y:S01]  /*e7d0*/  HMMA.16816.F32.BF16 R216, R4, R16, R216 ;  /* 0x0000001004d8723c */ /* 0x000fe200000418d8 */
[----:B------:R-:W-:Y:S07]  /*e7e0*/  LDSM.16.M88.4 R4, [R13+0x6000] ;  /* 0x006000000d04783b */ /* 0x000fee0000000200 */
[----:B------:R-:W-:Y:S01]  /*e7f0*/  HMMA.16816.F32.BF16 R56, R8, R30, R132 ;  /* 0x0000001e0838723c */ /* 0x000fe20000041884 */
[----:B------:R-:W1:Y:S01]  /*e800*/  LDSM.16.M88.4 R28, [R24+0xa000] ;  /* 0x00a00000181c783b */ /* 0x000e620000000200 */
[----:B------:R-:W-:-:S02]  /*e810*/  IMAD.MOV.U32 R135, RZ, RZ, R37 ;  /* 0x000000ffff877224 */ /* 0x000fc400078e0025 */
[----:B------:R-:W-:Y:S02]  /*e820*/  IMAD.MOV.U32 R132, RZ, RZ, R43 ;  /* 0x000000ffff847224 */ /* 0x000fe400078e002b */
[----:B------:R-:W-:Y:S02]  /*e830*/  IMAD.MOV.U32 R133, RZ, RZ, R42 ;  /* 0x000000ffff857224 */ /* 0x000fe400078e002a */
[----:B------:R-:W-:Y:S01]  /*e840*/  HMMA.16816.F32.BF16 R212, R8, R38, R52 ;  /* 0x0000002608d4723c */ /* 0x000fe20000041834 */
[----:B------:R-:W-:-:S07]  /*e850*/  IMAD.MOV.U32 R134, RZ, RZ, R41 ;  /* 0x000000ffff867224 */ /* 0x000fce00078e0029 */
[C---:B------:R-:W-:Y:S01]  /*e860*/  HMMA.16816.F32.BF16 R52, R8.reuse, R20, R140 ;  /* 0x000000140834723c */ /* 0x040fe2000004188c */
[----:B------:R-:W-:Y:S02]  /*e870*/  IMAD.MOV.U32 R140, RZ, RZ, R36 ;  /* 0x000000ffff8c7224 */ /* 0x000fe400078e0024 */
[----:B------:R-:W-:Y:S02]  /*e880*/  IMAD.MOV.U32 R141, RZ, RZ, R35 ;  /* 0x000000ffff8d7224 */ /* 0x000fe400078e0023 */
[----:B------:R-:W-:Y:S02]  /*e890*/  IMAD.MOV.U32 R142, RZ, RZ, R34 ;  /* 0x000000ffff8e7224 */ /* 0x000fe400078e0022 */
[----:B------:R-:W-:Y:S01]  /*e8a0*/  IMAD.MOV.U32 R143, RZ, RZ, R32 ;  /* 0x000000ffff8f7224 */ /* 0x000fe200078e0020 */
        /* <DEDUP_REMOVED lines=8> */
[----:B------:R3:W4:Y:S04]  /*e930*/  LDSM.16.M88.4 R8, [R13+0x4000] ;  /* 0x004000000d08783b */ /* 0x0007280000000200 */
[----:B------:R-:W4:Y:S03]  /*e940*/  LDSM.16.M88.4 R16, [R24+0xb000] ;  /* 0x00b000001810783b */ /* 0x000f260000000200 */
[C---:B-1----:R-:W-:Y:S01]  /*e950*/  HMMA.16816.F32.BF16 R136, R4.reuse, R28, R136 ;  /* 0x0000001c0488723c */ /* 0x042fe20000041888 */
[----:B------:R-:W1:Y:S07]  /*e960*/  LDSM.16.M88.4 R24, [R24+0xb800] ;  /* 0x00b800001818783b */ /* 0x000e6e0000000200 */
[C---:B------:R-:W-:Y:S08]  /*e970*/  HMMA.16816.F32.BF16 R140, R4.reuse, R30, R140 ;  /* 0x0000001e048c723c */ /* 0x040ff0000004188c */
[----:B--2---:R-:W-:Y:S03]  /*e980*/  HMMA.16816.F32.BF16 R236, R4, R20, R236 ;  /* 0x0000001404ec723c */ /* 0x004fe600000418ec */
[----:B------:R-:W-:-:S02]  /*e990*/  IMAD.MOV.U32 R34, RZ, RZ, R136 ;  /* 0x000000ffff227224 */ /* 0x000fc400078e0088 */
[----:B------:R-:W-:Y:S02]  /*e9a0*/  IMAD.MOV.U32 R32, RZ, RZ, R137 ;  /* 0x000000ffff207224 */ /* 0x000fe400078e0089 */
[----:B------:R-:W-:Y:S02]  /*e9b0*/  IMAD.MOV.U32 R15, RZ, RZ, R138 ;  /* 0x000000ffff0f7224 */ /* 0x000fe400078e008a */
[----:B---3--:R-:W-:Y:S01]  /*e9c0*/  IMAD.MOV.U32 R13, RZ, RZ, R139 ;  /* 0x000000ffff0d7224 */ /* 0x008fe200078e008b */
[----:B------:R-:W-:Y:S08]  /*e9d0*/  HMMA.16816.F32.BF16 R232, R4, R22, R232 ;  /* 0x0000001604e8723c */ /* 0x000ff000000418e8 */
[C---:B----4-:R-:W-:Y:S08]  /*e9e0*/  HMMA.16816.F32.BF16 R136, R8.reuse, R28, R132 ;  /* 0x0000001c0888723c */ /* 0x050ff00000041884 */
[----:B------:R-:W-:Y:S01]  /*e9f0*/  HMMA.16816.F32.BF16 R132, R8, R30, R212 ;  /* 0x0000001e0884723c */ /* 0x000fe200000418d4 */
[----:B------:R-:W-:-:S02]  /*ea00*/  IMAD.MOV.U32 R212, RZ, RZ, R34 ;  /* 0x000000ffffd47224 */ /* 0x000fc400078e0022 */
[----:B------:R-:W-:Y:S02]  /*ea10*/  IMAD.MOV.U32 R213, RZ, RZ, R32 ;  /* 0x000000ffffd57224 */ /* 0x000fe400078e0020 */
[----:B------:R-:W-:Y:S02]  /*ea20*/  IMAD.MOV.U32 R214, RZ, RZ, R15 ;  /* 0x000000ffffd67224 */ /* 0x000fe400078e000f */
[----:B------:R-:W-:Y:S01]  /*ea30*/  IMAD.MOV.U32 R215, RZ, RZ, R13 ;  /* 0x000000ffffd77224 */ /* 0x000fe200078e000d */
[C---:B------:R-:W-:Y:S08]  /*ea40*/  HMMA.16816.F32.BF16 R228, R4.reuse, R16, R228 ;  /* 0x0000001004e4723c */ /* 0x040ff000000418e4 */
[C---:B------:R-:W-:Y:S08]  /*ea50*/  HMMA.16816.F32.BF16 R220, R4.reuse, R18, R220 ;  /* 0x0000001204dc723c */ /* 0x040ff000000418dc */
[C---:B-1----:R-:W-:Y:S08]  /*ea60*/  HMMA.16816.F32.BF16 R216, R4.reuse, R24, R216 ;  /* 0x0000001804d8723c */ /* 0x042ff000000418d8 */
        /* <DEDUP_REMOVED lines=9> */
[----:B------:R-:W-:Y:S01]  /*eb00*/  HMMA.16816.F32.BF16 R48, R8, R18, R48 ;  /* 0x000000120830723c */ /* 0x000fe20000041830 */
[----:B------:R-:W3:Y:S04]  /*eb10*/  LDSM.16.M88.4 R16, [R33+0xb000] ;  /* 0x00b000002110783b */ /* 0x000ee80000000200 */
[----:B------:R-:W4:Y:S04]  /*eb20*/  LDSM.16.M88.4 R32, [R33+0xb800] ;  /* 0x00b800002120783b */ /* 0x000f280000000200 */
[----:B------:R-:W4:Y:S01]  /*eb30*/  LDSM.16.M88.4 R8, [R227+0x4000] ;  /* 0x00400000e308783b */ /* 0x000f220000000200 */
[C---:B-1----:R-:W-:Y:S08]  /*eb40*/  HMMA.16816.F32.BF16 R64, R4.reuse, R26, R140 ;  /* 0x0000001a0440723c */ /* 0x042ff0000004188c */
[C---:B------:R-:W-:Y:S08]  /*eb50*/  HMMA.16816.F32.BF16 R212, R4.reuse, R24, R212 ;  /* 0x0000001804d4723c */ /* 0x040ff000000418d4 */
[----:B--2---:R-:W-:Y:S03]  /*eb60*/  HMMA.16816.F32.BF16 R140, R4, R20, R236 ;  /* 0x00000014048c723c */ /* 0x004fe600000418ec */
        /* <DEDUP_REMOVED lines=8> */
[----:B---3--:R-:W-:Y:S01]  /*ebf0*/  HMMA.16816.F32.BF16 R228, R4, R16, R228 ;  /* 0x0000001004e4723c */ /* 0x008fe200000418e4 */
[----:B------:R-:W-:-:S07]  /*ec00*/  IMAD.MOV.U32 R239, RZ, RZ, R13 ;  /* 0x000000ffffef7224 */ /* 0x000fce00078e000d */
[C---:B------:R-:W-:Y:S08]  /*ec10*/  HMMA.16816.F32.BF16 R220, R4.reuse, R18, R220 ;  /* 0x0000001204dc723c */ /* 0x040ff000000418dc */
[C---:B----4-:R-:W-:Y:S08]  /*ec20*/  HMMA.16816.F32.BF16 R216, R4.reuse, R32, R216 ;  /* 0x0000002004d8723c */ /* 0x050ff000000418d8 */
        /* <DEDUP_REMOVED lines=9> */
[C---:B------:R-:W-:Y:S08]  /*ecc0*/  HMMA.16816.F32.BF16 R60, R8.reuse, R20, R60 ;  /* 0x00000014083c723c */ /* 0x040ff0000004183c */
[C---:B------:R-:W-:Y:S01]  /*ecd0*/  HMMA.16816.F32.BF16 R56, R8.reuse, R22, R56 ;  /* 0x000000160838723c */ /* 0x040fe20000041838 */
[----:B------:R-:W3:Y:S07]  /*ece0*/  LDSM.16.M88.4 R20, [R14+0xb000] ;  /* 0x00b000000e14783b */ /* 0x000eee0000000200 */
[----:B------:R-:W-:Y:S01]  /*ecf0*/  HMMA.16816.F32.BF16 R32, R8, R34, R28 ;  /* 0x000000220820723c */ /* 0x000fe2000004181c */
[----:B------:R-:W4:Y:S04]  /*ed00*/  LDSM.16.M88.4 R28, [R14+0xa000] ;  /* 0x00a000000e1c783b */ /* 0x000f280000000200 */
[----:B------:R3:W4:Y:S01]  /*ed10*/  LDSM.16.M88.4 R8, [R40+0x4000] ;  /* 0x004000002808783b */ /* 0x0007220000000200 */
[----:B------:R-:W-:-:S04]  /*ed20*/  DEPBAR.LE SB0, 0x0 ;  /* 0x000080000000791a */ /* 0x000fc80000000000 */
[C---:B-1----:R-:W-:Y:S08]  /*ed30*/  HMMA.16816.F32.BF16 R232, R4.reuse, R26, R232 ;  /* 0x0000001a04e8723c */ /* 0x042ff000000418e8 */
[C---:B--2---:R-:W-:Y:S08]  /*ed40*/  HMMA.16816.F32.BF16 R216, R4.reuse, R16, R216 ;  /* 0x0000001004d8723c */ /* 0x044ff000000418d8 */
[C---:B---3--:R-:W-:Y:S08]  /*ed50*/  HMMA.16816.F32.BF16 R40, R4.reuse, R24, R140 ;  /* 0x000000180428723c */ /* 0x048ff0000004188c */
[C---:B------:R-:W-:Y:S08]  /*ed60*/  HMMA.16816.F32.BF16 R228, R4.reuse, R20, R228 ;  /* 0x0000001404e4723c */ /* 0x040ff000000418e4 */
[----:B----4-:R-:W-:Y:S03]  /*ed70*/  HMMA.16816.F32.BF16 R212, R4, R28, R212 ;  /* 0x0000001c04d4723c */ /* 0x010fe600000418d4 */
[----:B------:R-:W-:-:S02]  /*ed80*/  IMAD.MOV.U32 R46, RZ, RZ, R40 ;  /* 0x000000ffff2e7224 */ /* 0x000fc400078e0028 */
[----:B------:R-:W-:Y:S02]  /*ed90*/  IMAD.MOV.U32 R47, RZ, RZ, R41 ;  /* 0x000000ffff2f7224 */ /* 0x000fe400078e0029 */
[----:B------:R-:W-:Y:S01]  /*eda0*/  IMAD.MOV.U32 R227, RZ, RZ, R42 ;  /* 0x000000ffffe37224 */ /* 0x000fe200078e002a */
[----:B------:R-:W-:Y:S01]  /*edb0*/  HMMA.16816.F32.BF16 R140, R8, R28, R136 ;  /* 0x0000001c088c723c */ /* 0x000fe20000041888 */
[----:B------:R-:W-:-:S07]  /*edc0*/  IMAD.MOV.U32 R226, RZ, RZ, R43 ;  /* 0x000000ffffe27224 */ /* 0x000fce00078e002b */
[C---:B------:R-:W-:Y:S08]  /*edd0*/  HMMA.16816.F32.BF16 R40, R4.reuse, R18, R208 ;  /* 0x000000120428723c */ /* 0x040ff000000418d0 */
[C---:B------:R-:W-:Y:S08]  /*ede0*/  HMMA.16816.F32.BF16 R236, R4.reuse, R30, R236 ;  /* 0x0000001e04ec723c */ /* 0x040ff000000418ec */
[----:B------:R-:W-:Y:S01]  /*edf0*/  HMMA.16816.F32.BF16 R220, R4, R22, R220 ;  /* 0x0000001604dc723c */ /* 0x000fe200000418dc */
[----:B------:R-:W-:-:S02]  /*ee00*/  IMAD.U32 R4, RZ, RZ, UR19 ;  /* 0x00000013ff047e24 */ /* 0x000fc4000f8e00ff */
[----:B------:R-:W-:Y:S01]  /*ee10*/  IMAD.MOV.U32 R209, RZ, RZ, R40 ;  /* 0x000000ffffd17224 */ /* 0x000fe200078e0028 */
[----:B------:R1:W-:Y:S01]  /*ee20*/  STL.64 [R1+0x18], R42 ;  /* 0x0000182a01007387 */ /* 0x0003e20000100a00 */
[----:B------:R-:W-:Y:S02]  /*ee30*/  IMAD R4, R4, 0x40, R252 ;  /* 0x0000004004047824 */ /* 0x000fe400078e02fc */
[----:B------:R-:W-:Y:S01]  /*ee40*/  IMAD.MOV.U32 R44, RZ, RZ, R41 ;  /* 0x000000ffff2c7224 */ /* 0x000fe200078e0029 */
[----:B------:R-:W-:Y:S01]  /*ee50*/  HMMA.16816.F32.BF16 R136, R8, R30, R64 ;  /* 0x0000001e0888723c */ /* 0x000fe20000041840 */
[C---:B------:R-:W-:Y:S02]  /*ee60*/  VIADD R14, R4.reuse, 0xffffff58 ;  /* 0xffffff58040e7836 */ /* 0x040fe40000000000 */
[C---:B------:R-:W-:Y:S02]  /*ee70*/  VIADD R13, R4.reuse, 0xffffff59 ;  /* 0xffffff59040d7836 */ /* 0x040fe40000000000 */
[----:B------:R-:W-:-:S02]  /*ee80*/  VIADD R6, R4, 0xffffff71 ;  /* 0xffffff7104067836 */ /* 0x000fc40000000000 */
[C---:B------:R-:W-:Y:S01]  /*ee90*/  VIADD R15, R4.reuse, 0xffffff51 ;  /* 0xffffff51040f7836 */ /* 0x040fe20000000000 */
[----:B------:R-:W-:Y:S01]  /*eea0*/  HMMA.16816.F32.BF16 R64, R8, R26, R56 ;  /* 0x0000001a0840723c */ /* 0x000fe20000041838 */
[C---:B------:R-:W-:Y:S02]  /*eeb0*/  VIADD R7, R4.reuse, 0xffffff68 ;  /* 0xffffff6804077836 */ /* 0x040fe40000000000 */
[----:B------:R-:W-:-:S05]  /*eec0*/  VIADD R5, R4, 0xffffff78 ;  /* 0xffffff7804057836 */ /* 0x000fca0000000000 */
[C---:B------:R-:W-:Y:S01]  /*eed0*/  HMMA.16816.F32.BF16 R132, R8.reuse, R20, R52 ;  /* 0x000000140884723c */ /* 0x040fe20000041834 */
[----:B------:R-:W-:Y:S01]  /*eee0*/  VIADD R20, R4, 0xffffff40 ;  /* 0xffffff4004147836 */ /* 0x000fe20000000000 */
[----:B------:R-:W-:Y:S04]  /*eef0*/  BAR.SYNC.DEFER_BLOCKING 0x0 ;  /* 0x0000000000007b1d */ /* 0x000fe80000010000 */
[----:B------:R-:W-:Y:S02]  /*ef00*/  ISETP.GT.AND P0, PT, R2, R20, PT ;  /* 0x000000140200720c */ /* 0x000fe40003f04270 */
[----:B-1----:R-:W-:Y:S01]  /*ef10*/  HMMA.16816.F32.BF16 R40, R8, R18, R32 ;  /* 0x000000120828723c */ /* 0x002fe20000041820 */
[C---:B------:R-:W-:Y:S02]  /*ef20*/  VIADD R19, R4.reuse, 0xffffff41 ;  /* 0xffffff4104137836 */ /* 0x040fe40000000000 */
[----:B------:R-:W-:-:S03]  /*ef30*/  VIADD R18, R4, 0xffffff48 ;  /* 0xffffff4804127836 */ /* 0x000fc60000000000 */
[----:B------:R-:W-:Y:S02]  /*ef40*/  ISETP.GT.AND P5, PT, R2, R19, PT ;  /* 0x000000130200720c */ /* 0x000fe40003fa4270 */
[C---:B------:R-:W-:Y:S01]  /*ef50*/  HMMA.16816.F32.BF16 R52, R8.reuse, R22, R48 ;  /* 0x000000160834723c */ /* 0x040fe20000041830 */
[----:B------:R-:W-:Y:S02]  /*ef60*/  FSEL R22, R142, -INF , !P0 ;  /* 0xff8000008e167808 */ /* 0x000fe40004000000 */
[----:B------:R-:W-:Y:S02]  /*ef70*/  FSEL R28, R143, -INF , !P5 ;  /* 0xff8000008f1c7808 */ /* 0x000fe40006800000 */
[C---:B------:R-:W-:Y:S02]  /*ef80*/  ISETP.GT.AND P5, PT, R2.reuse, R14, PT ;  /* 0x0000000e0200720c */ /* 0x040fe40003fa4270 */
[----:B------:R-:W-:Y:S01]  /*ef90*/  ISETP.GT.AND P6, PT, R2, R18, PT ;  /* 0x000000120200720c */ /* 0x000fe20003fc4270 */
[----:B------:R-:W-:Y:S01]  /*efa0*/  HMMA.16816.F32.BF16 R60, R8, R24, R60 ;  /* 0x00000018083c723c */ /* 0x000fe2000004183c */
[----:B------:R-:W-:-:S02]  /*efb0*/  FSEL R58, R66, -INF , !P5 ;  /* 0xff800000423a7808 */ /* 0x000fc40006800000 */
[----:B------:R-:W-:Y:S02]  /*efc0*/  FSEL R31, R138, -INF , !P6 ;  /* 0xff8000008a1f7808 */ /* 0x000fe40007000000 */
[C---:B------:R-:W-:Y:S02]  /*efd0*/  ISETP.GT.AND P6, PT, R2.reuse, R13, PT ;  /* 0x0000000d0200720c */ /* 0x040fe40003fc4270 */
[----:B------:R-:W-:Y:S01]  /*efe0*/  ISETP.GT.AND P0, PT, R2, R15, PT ;  /* 0x0000000f0200720c */ /* 0x000fe20003f04270 */
[----:B------:R-:W-:Y:S01]  /*eff0*/  HMMA.16816.F32.BF16 R48, R8, R16, R36 ;  /* 0x000000100830723c */ /* 0x000fe20000041824 */
[C---:B------:R-:W-:Y:S01]  /*f000*/  VIADD R9, R4.reuse, 0xffffff69 ;  /* 0xffffff6904097836 */ /* 0x040fe20000000000 */
[----:B------:R-:W-:Y:S01]  /*f010*/  FSEL R59, R67, -INF , !P6 ;  /* 0xff800000433b7808 */ /* 0x000fe20007000000 */
[C---:B------:R-:W-:Y:S02]  /*f020*/  VIADD R17, R4.reuse, 0xffffff49 ;  /* 0xffffff4904117836 */ /* 0x040fe40000000000 */
[----:B------:R-:W-:Y:S01]  /*f030*/  VIADD R16, R4, 0xffffff50 ;  /* 0xffffff5004107836 */ /* 0x000fe20000000000 */
[----:B------:R-:W-:Y:S01]  /*f040*/  ISETP.GT.AND P5, PT, R2, R9, PT ;  /* 0x000000090200720c */ /* 0x000fe20003fa4270 */
[----:B------:R-:W-:Y:S01]  /*f050*/  VIADD R11, R4, 0xffffff60 ;  /* 0xffffff60040b7836 */ /* 0x000fe20000000000 */
[----:B------:R-:W-:Y:S01]  /*f060*/  ISETP.GT.AND P3, PT, R2, R17, PT ;  /* 0x000000110200720c */ /* 0x000fe20003f64270 */
[C---:B------:R-:W-:Y:S01]  /*f070*/  VIADD R8, R4.reuse, 0xffffff70 ;  /* 0xffffff7004087836 */ /* 0x040fe20000000000 */
[----:B------:R-:W-:Y:S01]  /*f080*/  FSEL R142, R55, -INF , !P5 ;  /* 0xff800000378e7808 */ /* 0x000fe20006800000 */
[----:B------:R-:W-:Y:S01]  /*f090*/  VIADD R10, R4, 0xffffff61 ;  /* 0xffffff61040a7836 */ /* 0x000fe20000000000 */
[----:B------:R-:W-:Y:S01]  /*f0a0*/  ISETP.GT.AND P5, PT, R0, R20, PT ;  /* 0x000000140000720c */ /* 0x000fe20003fa4270 */
[----:B------:R-:W-:Y:S01]  /*f0b0*/  VIADD R4, R4, 0xffffff79 ;  /* 0xffffff7904047836 */ /* 0x000fe20000000000 */
[----:B------:R-:W-:-:S02]  /*f0c0*/  ISETP.GT.AND P4, PT, R2, R16, PT ;  /* 0x000000100200720c */ /* 0x000fc40003f84270 */
[----:B------:R-:W-:Y:S02]  /*f0d0*/  FSEL R21, R212, -INF , !P5 ;  /* 0xff800000d4157808 */ /* 0x000fe40006800000 */
[----:B------:R-:W2:Y:S01]  /*f0e0*/  LDL R212, [R1+0x40] ;  /* 0x0000400001d47983 */ /* 0x000ea20000100800 */
[----:B------:R-:W-:Y:S02]  /*f0f0*/  FSEL R45, R139, -INF , !P3 ;  /* 0xff8000008b2d7808 */ /* 0x000fe40005800000 */
        /* <DEDUP_REMOVED lines=8> */
[----:B------:R-:W-:Y:S02]  /*f180*/  ISETP.GT.AND P3, PT, R0, R18, PT ;  /* 0x000000120000720c */ /* 0x000fe40003f64270 */
[----:B------:R-:W-:-:S02]  /*f190*/  FSEL R27, R213, -INF , !P6 ;  /* 0xff800000d51b7808 */ /* 0x000fc40007000000 */
[----:B------:R-:W-:Y:S02]  /*f1a0*/  FSEL R34, R236, -INF , !P3 ;  /* 0xff800000ec227808 */ /* 0x000fe40005800000 */
[C---:B------:R-:W-:Y:S02]  /*f1b0*/  ISETP.GT.AND P6, PT, R0.reuse, R16, PT ;  /* 0x000000100000720c */ /* 0x040fe40003fc4270 */
[----:B------:R-:W-:Y:S02]  /*f1c0*/  ISETP.GT.AND P3, PT, R0, R15, PT ;  /* 0x0000000f0000720c */ /* 0x000fe40003f64270 */
[----:B------:R-:W-:Y:S02]  /*f1d0*/  FSEL R57, R63, -INF , !P0 ;  /* 0xff8000003f397808 */ /* 0x000fe40004000000 */
[----:B------:R-:W-:Y:S02]  /*f1e0*/  ISETP.GT.AND P0, PT, R2, R7, PT ;  /* 0x000000070200720c */ /* 0x000fe40003f04270 */
[----:B------:R-:W-:-:S02]  /*f1f0*/  ISETP.GT.AND P5, PT, R0, R17, PT ;  /* 0x000000110000720c */ /* 0x000fc40003fa4270 */
[----:B------:R-:W-:Y:S02]  /*f200*/  FSEL R46, R46, -INF , !P6 ;  /* 0xff8000002e2e7808 */ /* 0x000fe40007000000 */
[----:B------:R-:W-:Y:S02]  /*f210*/  FSEL R47, R47, -INF , !P3 ;  /* 0xff8000002f2f7808 */ /* 0x000fe40005800000 */
[C---:B------:R-:W-:Y:S02]  /*f220*/  ISETP.GT.AND P6, PT, R0.reuse, R13, PT ;  /* 0x0000000d0000720c */ /* 0x040fe40003fc4270 */
[----:B------:R-:W-:Y:S02]  /*f230*/  ISETP.GT.AND P3, PT, R0, R11, PT ;  /* 0x0000000b0000720c */ /* 0x000fe40003f64270 */
[----:B------:R-:W-:Y:S02]  /*f240*/  FSEL R138, R54, -INF , !P0 ;  /* 0xff800000368a7808 */ /* 0x000fe40004000000 */
[----:B------:R-:W-:-:S02]  /*f250*/  FSEL R39, R237, -INF , !P5 ;  /* 0xff800000ed277808 */ /* 0x000fc40006800000 */
[----:B------:R-:W-:Y:S02]  /*f260*/  ISETP.GT.AND P5, PT, R0, R14, PT ;  /* 0x0000000e0000720c */ /* 0x000fe40003fa4270 */
[----:B------:R-:W-:Y:S02]  /*f270*/  FSEL R51, R233, -INF , !P6 ;  /* 0xff800000e9337808 */ /* 0x000fe40007000000 */
[----:B------:R-:W-:Y:S02]  /*f280*/  FSEL R54, R228, -INF , !P3 ;  /* 0xff800000e4367808 */ /* 0x000fe40005800000 */
[C---:B------:R-:W-:Y:S02]  /*f290*/  ISETP.GT.AND P6, PT, R0.reuse, R7, PT ;  /* 0x000000070000720c */ /* 0x040fe40003fc4270 */
[----:B------:R-:W-:Y:S02]  /*f2a0*/  ISETP.GT.AND P3, PT, R0, R9, PT ;  /* 0x000000090000720c */ /* 0x000fe40003f64270 */
[----:B------:R-:W-:-:S02]  /*f2b0*/  FSEL R50, R232, -INF , !P5 ;  /* 0xff800000e8327808 */ /* 0x000fc40006800000 */
[----:B------:R-:W-:Y:S02]  /*f2c0*/  ISETP.GT.AND P5, PT, R0, R10, PT ;  /* 0x0000000a0000720c */ /* 0x000fe40003fa4270 */
[----:B------:R-:W-:Y:S02]  /*f2d0*/  FSEL R55, R220, -INF , !P6 ;  /* 0xff800000dc377808 */ /* 0x000fe40007000000 */
[----:B------:R-:W-:Y:S02]  /*f2e0*/  FSEL R67, R221, -INF , !P3 ;  /* 0xff800000dd437808 */ /* 0x000fe40005800000 */
[----:B------:R-:W-:Y:S02]  /*f2f0*/  ISETP.GT.AND P6, PT, R3, R20, PT ;  /* 0x000000140300720c */ /* 0x000fe40003fc4270 */
[----:B------:R-:W-:Y:S02]  /*f300*/  ISETP.GT.AND P3, PT, R245, R19, PT ;  /* 0x00000013f500720c */ /* 0x000fe40003f64270 */
[----:B------:R-:W-:-:S02]  /*f310*/  ISETP.GT.AND P4, PT, R2, R10, PT ;  /* 0x0000000a0200720c */ /* 0x000fc40003f84270 */
[----:B------:R-:W-:Y:S02]  /*f320*/  FSEL R63, R229, -INF , !P5 ;  /* 0xff800000e53f7808 */ /* 0x000fe40006800000 */
[----:B------:R-:W-:Y:S02]  /*f330*/  ISETP.GT.AND P5, PT, R245, R20, PT ;  /* 0x00000014f500720c */ /* 0x000fe40003fa4270 */
[----:B------:R-:W-:Y:S02]  /*f340*/  FSEL R23, R214, -INF , !P6 ;  /* 0xff800000d6177808 */ /* 0x000fe40007000000 */
[----:B------:R-:W-:Y:S02]  /*f350*/  FSEL R25, R141, -INF , !P3 ;  /* 0xff8000008d197808 */ /* 0x000fe40005800000 */
[C---:B------:R-:W-:Y:S02]  /*f360*/  ISETP.GT.AND P6, PT, R0.reuse, R8, PT ;  /* 0x000000080000720c */ /* 0x040fe40003fc4270 */
[----:B------:R-:W-:-:S02]  /*f370*/  ISETP.GT.AND P3, PT, R0, R6, PT ;  /* 0x000000060000720c */ /* 0x000fc40003f64270 */
[----:B------:R-:W-:Y:S02]  /*f380*/  FSEL R139, R135, -INF , !P4 ;  /* 0xff800000878b7808 */ /* 0x000fe40006000000 */
[C---:B------:R-:W-:Y:S02]  /*f390*/  ISETP.GT.AND P4, PT, R2.reuse, R5, PT ;  /* 0x000000050200720c */ /* 0x040fe40003f84270 */
[----:B------:R-:W-:Y:S02]  /*f3a0*/  ISETP.GT.AND P0, PT, R2, R4, PT ;  /* 0x000000040200720c */ /* 0x000fe40003f04270 */
        /* <DEDUP_REMOVED lines=10> */
[C---:B------:R-:W-:Y:S02]  /*f450*/  ISETP.GT.AND P6, PT, R0.reuse, R5, PT ;  /* 0x000000050000720c */ /* 0x040fe40003fc4270 */
[----:B------:R-:W-:Y:S02]  /*f460*/  ISETP.GT.AND P3, PT, R0, R4, PT ;  /* 0x000000040000720c */ /* 0x000fe40003f64270 */
[----:B------:R-:W-:Y:S02]  /*f470*/  FSEL R134, R42, -INF , !P4 ;  /* 0xff8000002a867808 */ /* 0x000fe40006000000 */
[----:B------:R-:W-:Y:S02]  /*f480*/  ISETP.GT.AND P4, PT, R245, R16, PT ;  /* 0x00000010f500720c */ /* 0x000fe40003f84270 */
[----:B------:R-:W-:-:S02]  /*f490*/  FSEL R66, R43, -INF , !P0 ;  /* 0xff8000002b427808 */ /* 0x000fc40004000000 */
[----:B------:R-:W-:Y:S02]  /*f4a0*/  ISETP.GT.AND P0, PT, R3, R16, PT ;  /* 0x000000100300720c */ /* 0x000fe40003f04270 */
[----:B------:R-:W-:Y:S02]  /*f4b0*/  FSEL R30, R136, -INF , !P5 ;  /* 0xff800000881e7808 */ /* 0x000fe40006800000 */
[----:B------:R-:W-:Y:S02]  /*f4c0*/  FSEL R136, R209, -INF , !P6 ;  /* 0xff800000d1887808 */ /* 0x000fe40007000000 */
[----:B------:R-:W-:Y:S02]  /*f4d0*/  FSEL R137, R44, -INF , !P3 ;  /* 0xff8000002c897808 */ /* 0x000fe40005800000 */
[----:B------:R-:W-:Y:S02]  /*f4e0*/  ISETP.GE.AND P6, PT, R20, R247, PT ;  /* 0x000000f71400720c */ /* 0x000fe40003fc6270 */
[----:B------:R-:W-:-:S02]  /*f4f0*/  FSEL R44, R60, -INF , !P4 ;  /* 0xff8000003c2c7808 */ /* 0x000fc40006000000 */
[C---:B------:R-:W-:Y:S02]  /*f500*/  ISETP.GE.AND P4, PT, R20.reuse, R246, PT ;  /* 0x000000f61400720c */ /* 0x040fe40003f86270 */
[----:B------:R-:W-:Y:S02]  /*f510*/  FSEL R43, R227, -INF , !P0 ;  /* 0xff800000e32b7808 */ /* 0x000fe40004000000 */
[C---:B------:R-:W-:Y:S02]  /*f520*/  ISETP.GE.AND P0, PT, R20.reuse, R248, PT ;  /* 0x000000f81400720c */ /* 0x040fe40003f06270 */
[----:B------:R-:W-:Y:S02]  /*f530*/  ISETP.GE.AND P3, PT, R20, R249, PT ;  /* 0x000000f91400720c */ /* 0x000fe40003f66270 */
[----:B------:R-:W-:Y:S02]  /*f540*/  FSEL R20, R2, -INF , !P6 ;  /* 0xff80000002147808 */ /* 0x000fe40007000000 */
[----:B------:R-:W-:-:S02]  /*f550*/  ISETP.GE.AND P6, PT, R19, R247, PT ;  /* 0x000000f71300720c */ /* 0x000fc40003fc6270 */
[----:B------:R-:W-:Y:S02]  /*f560*/  FSEL R26, R21, -INF , !P4 ;  /* 0xff800000151a7808 */ /* 0x000fe40006000000 */
[----:B------:R-:W-:Y:S02]  /*f570*/  FSEL R32, R23, -INF , !P0 ;  /* 0xff80000017207808 */ /* 0x000fe40004000000 */
[C---:B------:R-:W-:Y:S02]  /*f580*/  ISETP.GE.AND P4, PT, R19.reuse, R246, PT ;  /* 0x000000f61300720c */ /* 0x040fe40003f86270 */
[----:B------:R-:W-:Y:S02]  /*f590*/  ISETP.GE.AND P0, PT, R19, R248, PT ;  /* 0x000000f81300720c */ /* 0x000fe40003f06270 */
[----:B------:R-:W-:Y:S02]  /*f5a0*/  FSEL R2, R25, -INF , !P6 ;  /* 0xff80000019027808 */ /* 0x000fe40007000000 */
[----:B------:R-:W-:-:S02]  /*f5b0*/  FSEL R25, R27, -INF , !P4 ;  /* 0xff8000001b197808 */ /* 0x000fc40006000000 */
[----:B------:R-:W-:Y:S02]  /*f5c0*/  FSEL R27, R29, -INF , !P0 ;  /* 0xff8000001d1b7808 */ /* 0x000fe40004000000 */
[-C--:B------:R-:W-:Y:S02]  /*f5d0*/  ISETP.GT.AND P0, PT, R3, R14.reuse, PT ;  /* 0x0000000e0300720c */ /* 0x080fe40003f04270 */
[----:B------:R-:W-:Y:S02]  /*f5e0*/  FSEL R24, R22, -INF , !P3 ;  /* 0xff80000016187808 */ /* 0x000fe40005800000 */
[----:B------:R-:W-:Y:S02]  /*f5f0*/  ISETP.GE.AND P3, PT, R19, R249, PT ;  /* 0x000000f91300720c */ /* 0x000fe40003f66270 */
[----:B------:R-:W-:Y:S02]  /*f600*/  ISETP.GT.AND P4, PT, R245, R14, PT ;  /* 0x0000000ef500720c */ /* 0x000fe40003f84270 */
[----:B------:R-:W-:-:S02]  /*f610*/  FSEL R19, R234, -INF , !P0 ;  /* 0xff800000ea137808 */ /* 0x000fc40004000000 */
[----:B------:R-:W-:Y:S02]  /*f620*/  ISETP.GE.AND P0, PT, R18, R248, PT ;  /* 0x000000f81200720c */ /* 0x000fe40003f06270 */
[----:B------:R-:W-:Y:S02]  /*f630*/  ISETP.GT.AND P5, PT, R3, R17, PT ;  /* 0x000000110300720c */ /* 0x000fe40003fa4270 */
[----:B------:R-:W-:Y:S02]  /*f640*/  FSEL R23, R28, -INF , !P3 ;  /* 0xff8000001c177808 */ /* 0x000fe40005800000 */
[----:B------:R-:W-:Y:S02]  /*f650*/  ISETP.GE.AND P6, PT, R18, R247, PT ;  /* 0x000000f71200720c */ /* 0x000fe40003fc6270 */
[----:B------:R-:W-:Y:S02]  /*f660*/  FSEL R28, R64, -INF , !P4 ;  /* 0xff800000401c7808 */ /* 0x000fe40006000000 */
[----:B------:R-:W-:-:S02]  /*f670*/  ISETP.GE.AND P3, PT, R18, R249, PT ;  /* 0x000000f91200720c */ /* 0x000fc40003f66270 */
[----:B------:R-:W-:Y:S02]  /*f680*/  ISETP.GE.AND P4, PT, R18, R246, PT ;  /* 0x000000f61200720c */ /* 0x000fe40003f86270 */
[----:B------:R-:W-:Y:S02]  /*f690*/  FSEL R35, R35, -INF , !P0 ;  /* 0xff80000023237808 */ /* 0x000fe40004000000 */
[----:B------:R-:W-:Y:S02]  /*f6a0*/  FSEL R38, R239, -INF , !P5 ;  /* 0xff800000ef267808 */ /* 0x000fe40006800000 */
[----:B------:R-:W-:Y:S02]  /*f6b0*/  ISETP.GE.AND P0, PT, R17, R248, PT ;  /* 0x000000f81100720c */ /* 0x000fe40003f06270 */
[----:B------:R-:W-:Y:S02]  /*f6c0*/  FSEL R22, R30, -INF , !P6 ;  /* 0xff8000001e167808 */ /* 0x000fe40007000000 */
[----:B------:R-:W-:-:S02]  /*f6d0*/  ISETP.GT.AND P5, PT, R245, R15, PT ;  /* 0x0000000ff500720c */ /* 0x000fc40003fa4270 */
[----:B------:R-:W-:Y:S02]  /*f6e0*/  ISETP.GE.AND P6, PT, R17, R247, PT ;  /* 0x000000f71100720c */ /* 0x000fe40003fc6270 */
[----:B------:R-:W-:Y:S02]  /*f6f0*/  FSEL R31, R31, -INF , !P3 ;  /* 0xff8000001f1f7808 */ /* 0x000fe40005800000 */
[----:B------:R-:W-:Y:S02]  /*f700*/  FSEL R34, R34, -INF , !P4 ;  /* 0xff80000022227808 */ /* 0x000fe40006000000 */
[C---:B------:R-:W-:Y:S02]  /*f710*/  ISETP.GE.AND P3, PT, R17.reuse, R249, PT ;  /* 0x000000f91100720c */ /* 0x040fe40003f66270 */
[----:B------:R-:W-:Y:S02]  /*f720*/  ISETP.GE.AND P4, PT, R17, R246, PT ;  /* 0x000000f61100720c */ /* 0x000fe40003f86270 */
[----:B------:R-:W-:-:S02]  /*f730*/  FSEL R38, R38, -INF , !P0 ;  /* 0xff80000026267808 */ /* 0x000fc40004000000 */
[----:B------:R-:W-:Y:S02]  /*f740*/  ISETP.GT.AND P0, PT, R3, R11, PT ;  /* 0x0000000b0300720c */ /* 0x000fe40003f04270 */
[----:B------:R-:W-:Y:S02]  /*f750*/  FSEL R42, R61, -INF , !P5 ;  /* 0xff8000003d2a7808 */ /* 0x000fe40006800000 */
[----:B------:R-:W-:Y:S02]  /*f760*/  FSEL R21, R33, -INF , !P6 ;  /* 0xff80000021157808 */ /* 0x000fe40007000000 */
[----:B------:R-:W-:Y:S02]  /*f770*/  ISETP.GT.AND P5, PT, R3, R15, PT ;  /* 0x0000000f0300720c */ /* 0x000fe40003fa4270 */
[----:B------:R-:W-:Y:S02]  /*f780*/  FSEL R30, R45, -INF , !P3 ;  /* 0xff8000002d1e7808 */ /* 0x000fe40005800000 */
[----:B------:R-:W-:-:S02]  /*f790*/  FSEL R33, R39, -INF , !P4 ;  /* 0xff80000027217808 */ /* 0x000fc40006000000 */
[C---:B------:R-:W-:Y:S02]  /*f7a0*/  ISETP.GT.AND P4, PT, R245.reuse, R11, PT ;  /* 0x0000000bf500720c */ /* 0x040fe40003f84270 */
[----:B------:R-:W-:Y:S02]  /*f7b0*/  FSEL R45, R230, -INF , !P0 ;  /* 0xff800000e62d7808 */ /* 0x000fe40004000000 */
[----:B------:R-:W-:Y:S02]  /*f7c0*/  ISETP.GE.AND P0, PT, R16, R248, PT ;  /* 0x000000f81000720c */ /* 0x000fe40003f06270 */
[----:B------:R-:W-:Y:S02]  /*f7d0*/  FSEL R37, R226, -INF , !P5 ;  /* 0xff800000e2257808 */ /* 0x000fe40006800000 */
[----:B------:R-:W-:Y:S02]  /*f7e0*/  ISETP.GT.AND P5, PT, R245, R13, PT ;  /* 0x0000000df500720c */ /* 0x000fe40003fa4270 */
[----:B------:R-:W-:-:S02]  /*f7f0*/  FSEL R18, R132, -INF , !P4 ;  /* 0xff80000084127808 */ /* 0x000fc40006000000 */
[----:B------:R-:W-:Y:S02]  /*f800*/  ISETP.GE.AND P4, PT, R16, R246, PT ;  /* 0x000000f61000720c */ /* 0x000fe40003f86270 */
[----:B------:R-:W-:Y:S02]  /*f810*/  FSEL R210, R43, -INF , !P0 ;  /* 0xff8000002bd27808 */ /* 0x000fe40004000000 */
[----:B------:R-:W-:Y:S02]  /*f820*/  ISETP.GE.AND P0, PT, R15, R248, PT ;  /* 0x000000f80f00720c */ /* 0x000fe40003f06270 */
[----:B------:R-:W-:Y:S02]  /*f830*/  FSEL R36, R65, -INF , !P5 ;  /* 0xff80000041247808 */ /* 0x000fe40006800000 */
[----:B------:R-:W-:Y:S02]  /*f840*/  FSEL R65, R46, -INF , !P4 ;  /* 0xff8000002e417808 */ /* 0x000fe40006000000 */
[----:B------:R-:W-:-:S02]  /*f850*/  ISETP.GE.AND P4, PT, R15, R246, PT ;  /* 0x000000f60f00720c */ /* 0x000fc40003f86270 */
[----:B------:R-:W-:Y:S02]  /*f860*/  FSEL R209, R37, -INF , !P0 ;  /* 0xff80000025d17808 */ /* 0x000fe40004000000 */
[----:B------:R-:W-:Y:S02]  /*f870*/  ISETP.GE.AND P0, PT, R14, R246, PT ;  /* 0x000000f60e00720c */ /* 0x000fe40003f06270 */
[----:B------:R-:W-:Y:S02]  /*f880*/  ISETP.GT.AND P5, PT, R3, R13, PT ;  /* 0x0000000d0300720c */ /* 0x000fe40003fa4270 */
[C---:B------:R-:W-:Y:S02]  /*f890*/  ISETP.GE.AND P6, PT, R16.reuse, R247, PT ;  /* 0x000000f71000720c */ /* 0x040fe40003fc6270 */
[----:B------:R-:W-:Y:S02]  /*f8a0*/  ISETP.GE.AND P3, PT, R16, R249, PT ;  /* 0x000000f91000720c */ /* 0x000fe40003f66270 */
[----:B------:R-:W-:-:S02]  /*f8b0*/  FSEL R61, R47, -INF , !P4 ;  /* 0xff8000002f3d7808 */ /* 0x000fc40006000000 */
[----:B------:R-:W-:Y:S02]  /*f8c0*/  FSEL R47, R50, -INF , !P0 ;  /* 0xff800000322f7808 */ /* 0x000fe40004000000 */
[----:B------:R-:W-:Y:S02]  /*f8d0*/  ISETP.GT.AND P0, PT, R245, R8, PT ;  /* 0x00000008f500720c */ /* 0x000fe40003f04270 */
[----:B------:R-:W-:Y:S02]  /*f8e0*/  FSEL R0, R235, -INF , !P5 ;  /* 0xff800000eb007808 */ /* 0x000fe40006800000 */
[----:B------:R-:W-:Y:S02]  /*f8f0*/  ISETP.GT.AND P5, PT, R245, R10, PT ;  /* 0x0000000af500720c */ /* 0x000fe40003fa4270 */
[----:B------:R-:W-:Y:S02]  /*f900*/  FSEL R60, R44, -INF , !P6 ;  /* 0xff8000002c3c7808 */ /* 0x000fe40007000000 */
[----:B------:R-:W-:-:S02]  /*f910*/  FSEL R64, R56, -INF , !P3 ;  /* 0xff80000038407808 */ /* 0x000fc40005800000 */
[C---:B------:R-:W-:Y:S02]  /*f920*/  ISETP.GE.AND P6, PT, R15.reuse, R247, PT ;  /* 0x000000f70f00720c */ /* 0x040fe40003fc6270 */
[----:B------:R-:W-:Y:S02]  /*f930*/  ISETP.GE.AND P3, PT, R15, R249, PT ;  /* 0x000000f90f00720c */ /* 0x000fe40003f66270 */
[----:B------:R-:W-:Y:S02]  /*f940*/  FSEL R15, R48, -INF , !P0 ;  /* 0xff800000300f7808 */ /* 0x000fe40004000000 */
[----:B------:R-:W-:Y:S02]  /*f950*/  ISETP.GE.AND P0, PT, R13, R248, PT ;  /* 0x000000f80d00720c */ /* 0x000fe40003f06270 */
        /* <DEDUP_REMOVED lines=11> */
[----:B------:R-:W-:Y:S02]  /*fa10*/  FSEL R46, R58, -INF , !P3 ;  /* 0xff8000003a2e7808 */ /* 0x000fe40005800000 */
[----:B------:R-:W-:Y:S02]  /*fa20*/  ISETP.GE.AND P3, PT, R13, R249, PT ;  /* 0x000000f90d00720c */ /* 0x000fe40003f66270 */
[----:B------:R-:W-:-:S02]  /*fa30*/  FSEL R54, R54, -INF , !P0 ;  /* 0xff80000036367808 */ /* 0x000fc40004000000 */
[----:B------:R-:W-:Y:S02]  /*fa40*/  FSEL R50, R19, -INF , !P4 ;  /* 0xff80000013327808 */ /* 0x000fe40006000000 */
[----:B------:R-:W-:Y:S02]  /*fa50*/  ISETP.GE.AND P0, PT, R7, R247, PT ;  /* 0x000000f70700720c */ /* 0x000fe40003f06270 */
[----:B------:R-:W-:Y:S02]  /*fa60*/  FSEL R16, R53, -INF , !P5 ;  /* 0xff80000035107808 */ /* 0x000fe40006800000 */
[----:B------:R-:W-:Y:S02]  /*fa70*/  ISETP.GE.AND P4, PT, R13, R246, PT ;  /* 0x000000f60d00720c */ /* 0x000fe40003f86270 */
[----:B------:R-:W-:Y:S02]  /*fa80*/  ISETP.GT.AND P5, PT, R245, R6, PT ;  /* 0x00000006f500720c */ /* 0x000fe40003fa4270 */
[----:B------:R-:W-:-:S02]  /*fa90*/  FSEL R43, R59, -INF , !P3 ;  /* 0xff8000003b2b7808 */ /* 0x000fc40005800000 */
[----:B------:R-:W-:Y:S02]  /*faa0*/  FSEL R56, R42, -INF , !P6 ;  /* 0xff8000002a387808 */ /* 0x000fe40007000000 */
[----:B------:R-:W-:Y:S02]  /*fab0*/  ISETP.GE.AND P3, PT, R11, R249, PT ;  /* 0x000000f90b00720c */ /* 0x000fe40003f66270 */
[-C--:B------:R-:W-:Y:S02]  /*fac0*/  ISETP.GE.AND P6, PT, R14, R247.reuse, PT ;  /* 0x000000f70e00720c */ /* 0x080fe40003fc6270 */
[----:B------:R-:W-:Y:S02]  /*fad0*/  FSEL R243, R17, -INF , !P0 ;  /* 0xff80000011f37808 */ /* 0x000fe40004000000 */
[----:B------:R-:W-:Y:S02]  /*fae0*/  FSEL R51, R51, -INF , !P4 ;  /* 0xff80000033337808 */ /* 0x000fe40006000000 */
[----:B------:R-:W-:-:S02]  /*faf0*/  ISETP.GE.AND P0, PT, R8, R247, PT ;  /* 0x000000f70800720c */ /* 0x000fc40003f06270 */
[----:B------:R-:W-:Y:S02]  /*fb00*/  FSEL R14, R49, -INF , !P5 ;  /* 0xff800000310e7808 */ /* 0x000fe40006800000 */
[----:B------:R-:W-:Y:S02]  /*fb10*/  ISETP.GT.AND P4, PT, R245, R5, PT ;  /* 0x00000005f500720c */ /* 0x000fe40003f84270 */
[----:B------:R-:W-:Y:S02]  /*fb20*/  FSEL R49, R62, -INF , !P3 ;  /* 0xff8000003e317808 */ /* 0x000fe40005800000 */
[----:B------:R-:W-:Y:S02]  /*fb30*/  FSEL R44, R28, -INF , !P6 ;  /* 0xff8000001c2c7808 */ /* 0x000fe40007000000 */
[-C--:B------:R-:W-:Y:S02]  /*fb40*/  ISETP.GE.AND P3, PT, R9, R247.reuse, PT ;  /* 0x000000f70900720c */ /* 0x080fe40003f66270 */
[----:B------:R-:W-:-:S02]  /*fb50*/  ISETP.GE.AND P6, PT, R13, R247, PT ;  /* 0x000000f70d00720c */ /* 0x000fc40003fc6270 */
[----:B------:R-:W-:Y:S02]  /*fb60*/  FSEL R214, R15, -INF , !P0 ;  /* 0xff8000000fd67808 */ /* 0x000fe40004000000 */
[----:B------:R-:W-:Y:S02]  /*fb70*/  FSEL R13, R40, -INF , !P4 ;  /* 0xff800000280d7808 */ /* 0x000fe40006000000 */
[-C--:B------:R-:W-:Y:S02]  /*fb80*/  ISETP.GE.AND P0, PT, R5, R247.reuse, PT ;  /* 0x000000f70500720c */ /* 0x080fe40003f06270 */
[----:B------:R-:W-:Y:S02]  /*fb90*/  ISETP.GT.AND P5, PT, R245, R4, PT ;  /* 0x00000004f500720c */ /* 0x000fe40003fa4270 */
[----:B------:R-:W-:Y:S02]  /*fba0*/  FSEL R239, R16, -INF , !P3 ;  /* 0xff80000010ef7808 */ /* 0x000fe40005800000 */
[----:B------:R-:W-:-:S02]  /*fbb0*/  ISETP.GE.AND P3, PT, R6, R247, PT ;  /* 0x000000f70600720c */ /* 0x000fc40003f66270 */
[----:B------:R-:W-:Y:S02]  /*fbc0*/  FSEL R211, R13, -INF , !P0 ;  /* 0xff8000000dd37808 */ /* 0x000fe40004000000 */
[----:B------:R-:W-:Y:S02]  /*fbd0*/  FSEL R0, R41, -INF , !P5 ;  /* 0xff80000029007808 */ /* 0x000fe40006800000 */
[----:B------:R-:W-:Y:S02]  /*fbe0*/  ISETP.GE.AND P0, PT, R4, R247, PT ;  /* 0x000000f70400720c */ /* 0x000fe40003f06270 */
[----:B--2---:R-:W-:Y:S02]  /*fbf0*/  FMNMX3.FTZ R135, R212, R20, R2, !PT ;  /* 0x00000014d4877276 */ /* 0x004fe40007810002 */
[----:B------:R-:W-:Y:S02]  /*fc00*/  FSEL R215, R14, -INF , !P3 ;  /* 0xff8000000ed77808 */ /* 0x000fe40005800000 */
[----:B------:R-:W-:Y:S01]  /*fc10*/  FSEL R213, R0, -INF , !P0 ;  /* 0xff80000000d57808 */ /* 0x000fe20004000000 */
[----:B------:R1:W-:Y:S01]  /*fc20*/  STL [R1+0x34], R214 ;  /* 0x000034d601007387 */ /* 0x0003e20000100800 */
[----:B------:R-:W-:-:S02]  /*fc30*/  FMNMX3.FTZ R135, R135, R22, R21, !PT ;  /* 0x0000001687877276 */ /* 0x000fc40007810015 */
[----:B------:R-:W-:Y:S01]  /*fc40*/  FSEL R42, R36, -INF , !P6 ;  /* 0xff800000242a7808 */ /* 0x000fe20007000000 */
[----:B------:R1:W-:Y:S01]  /*fc50*/  STL [R1+0x30], R215 ;  /* 0x000030d701007387 */ /* 0x0003e20000100800 */
[-C--:B------:R-:W-:Y:S02]  /*fc60*/  ISETP.GE.AND P6, PT, R11, R247.reuse, PT ;  /* 0x000000f70b00720c */ /* 0x080fe40003fc6270 */
[----:B------:R-:W-:Y:S01]  /*fc70*/  ISETP.GE.AND P5, PT, R10, R247, PT ;  /* 0x000000f70a00720c */ /* 0x000fe20003fa6270 */
[----:B------:R1:W-:Y:S01]  /*fc80*/  STL [R1+0x2c], R211 ;  /* 0x00002cd301007387 */ /* 0x0003e20000100800 */
[----:B------:R-:W-:-:S03]  /*fc90*/  FMNMX3.FTZ R135, R135, R60, R56, !PT ;  /* 0x0000003c87877276 */ /* 0x000fc60007810038 */
[----:B------:R1:W-:Y:S01]  /*fca0*/  STL [R1+0x28], R213 ;  /* 0x000028d501007387 */ /* 0x0003e20000100800 */
[----:B------:R-:W-:Y:S01]  /*fcb0*/  FSEL R252, R18, -INF , !P6 ;  /* 0xff80000012fc7808 */ /* 0x000fe20007000000 */
[----:B------:R-:W-:Y:S01]  /*fcc0*/  UIADD3 UR20, UPT, UPT, UR19, -0x3, URZ ;  /* 0xfffffffd13147890 */ /* 0x000fe2000fffe0ff */
[----:B------:R-:W-:Y:S02]  /*fcd0*/  FSEL R244, R29, -INF , !P5 ;  /* 0xff8000001df47808 */ /* 0x000fe40006800000 */
[----:B------:R-:W-:Y:S01]  /*fce0*/  FMNMX3.FTZ R135, R135, R44, R42, !PT ;  /* 0x0000002c87877276 */ /* 0x000fe2000781002a */
[----:B------:R-:W-:-:S03]  /*fcf0*/  UISETP.GT.U32.AND UP2, UPT, UR20, UR14, UPT ;  /* 0x0000000e1400728c */ /* 0x000fc6000bf44070 */
[----:B------:R-:W-:-:S04]  /*fd00*/  FMNMX3.FTZ R135, R135, R252, R244, !PT ;  /* 0x000000fc87877276 */ /* 0x000fc800078100f4 */
[----:B------:R-:W-:-:S04]  /*fd10*/  FMNMX3.FTZ R135, R135, R243, R239, !PT ;  /* 0x000000f387877276 */ /* 0x000fc800078100ef */
[----:B------:R-:W-:Y:S02]  /*fd20*/  FMNMX3.FTZ R135, R135, R214, R215, !PT ;  /* 0x000000d687877276 */ /* 0x000fe400078100d7 */
[----:B------:R-:W-:Y:S02]  /*fd30*/  ISETP.GE.AND P4, PT, R11, R248, PT ;  /* 0x000000f80b00720c */ /* 0x000fe40003f86270 */
[C---:B------:R-:W-:Y:S02]  /*fd40*/  ISETP.GE.AND P6, PT, R10.reuse, R249, PT ;  /* 0x000000f90a00720c */ /* 0x040fe40003fc6270 */
[C---:B------:R-:W-:Y:S02]  /*fd50*/  ISETP.GE.AND P5, PT, R10.reuse, R246, PT ;  /* 0x000000f60a00720c */ /* 0x040fe40003fa6270 */
[----:B------:R-:W-:Y:S02]  /*fd60*/  ISETP.GE.AND P3, PT, R10, R248, PT ;  /* 0x000000f80a00720c */ /* 0x000fe40003f66270 */
[----:B------:R-:W-:Y:S01]  /*fd70*/  FMNMX3.FTZ R135, R135, R211, R213, !PT ;  /* 0x000000d387877276 */ /* 0x000fe200078100d5 */
[----:B-1----:R-:W-:Y:S10]  /*fd80*/  BRA.U !UP2, `(.L_x_550) ;  /* 0x000000010aac7547 */ /* 0x002ff4000b800000 */
[----:B------:R-:W2:Y:S04]  /*fd90*/  LDL R227, [R1+0x64] ;  /* 0x0000640001e37983 */ /* 0x000ea80000100800 */
[----:B------:R-:W3:Y:S01]  /*fda0*/  LDL R226, [R1+0x60] ;  /* 0x0000600001e27983 */ /* 0x000ee20000100800 */
[----:B------:R-:W-:-:S04]  /*fdb0*/  UIADD3 UR21, UPT, UPT, UR19, -0x4, URZ ;  /* 0xfffffffc13157890 */ /* 0x000fc8000fffe0ff */
[----:B------:R-:W-:-:S04]  /*fdc0*/  UIMAD.WIDE.U32 UR28, UR21, UR12, URZ ;  /* 0x0000000c151c72a5 */ /* 0x000fc8000f8e00ff */
[----:B------:R-:W-:Y:S02]  /*fdd0*/  UIMAD UR21, UR21, UR13, UR29 ;  /* 0x0000000d151572a4 */ /* 0x000fe4000f8e021d */
[----:B------:R-:W-:Y:S01]  /*fde0*/  IMAD.U32 R18, RZ, RZ, UR28 ;  /* 0x0000001cff127e24 */ /* 0x000fe2000f8e00ff */
[----:B------:R-:W-:Y:S01]  /*fdf0*/  ULEA UR25, UP0, UR28, UR38, 0x6 ;  /* 0x000000261c197291 */ /* 0x000fe2000f8030ff */
[----:B------:R-:W-:Y:S02]  /*fe00*/  IMAD.U32 R10, RZ, RZ, UR28 ;  /* 0x0000001cff0a7e24 */ /* 0x000fe4000f8e00ff */
[----:B------:R-:W-:Y:S01]  /*fe10*/  IMAD.U32 R0, RZ, RZ, UR21 ;  /* 0x00000015ff007e24 */ /* 0x000fe2000f8e00ff */
[----:B------:R-:W-:Y:S02]  /*fe20*/  ULEA.HI.X UR23, UR28, UR37, UR21, 0x6, UP0 ;  /* 0x000000251c177291 */ /* 0x000fe400080f3415 */
[----:B------:R-:W-:Y:S01]  /*fe30*/  UIADD3 UR38, UP1, UPT, UR38, UR25, URZ ;  /* 0x0000001926267290 */ /* 0x000fe2000ff3e0ff */
[----:B------:R-:W-:Y:S01]  /*fe40*/  IMAD.U32 R16, RZ, RZ, UR25 ;  /* 0x00000019ff107e24 */ /* 0x000fe2000f8e00ff */
[----:B------:R-:W-:-:S02]  /*fe50*/  ULEA UR21, UP0, UR12, UR25, 0x5 ;  /* 0x000000190c157291 */ /* 0x000fc4000f8028ff */
[----:B------:R-:W-:Y:S02]  /*fe60*/  UIADD3.X UR37, UPT, UPT, UR37, UR23, URZ, UP1, !UPT ;  /* 0x0000001725257290 */ /* 0x000fe40008ffe4ff */
[----:B------:R-:W-:Y:S01]  /*fe70*/  IMAD.U32 R14, RZ, RZ, UR38 ;  /* 0x00000026ff0e7e24 */ /* 0x000fe2000f8e00ff */
[----:B------:R-:W-:Y:S01]  /*fe80*/  ULEA.HI.X UR12, UR12, UR23, UR13, 0x5, UP0 ;  /* 0x000000170c0c7291 */ /* 0x000fe200080f2c0d */
[----:B------:R-:W-:Y:S02]  /*fe90*/  MOV R11, UR38 ;  /* 0x00000026000b7c02 */ /* 0x000fe40008000f00 */
[----:B--2---:R-:W-:-:S04]  /*fea0*/  LEA R18, P0, R18, R227, 0x7 ;  /* 0x000000e312127211 */ /* 0x004fc800078038ff */
[-C--:B---3--:R-:W-:Y:S01]  /*feb0*/  LEA.HI.X R19, R10, R226.reuse, R0, 0x7, P0 ;  /* 0x000000e20a137211 */ /* 0x088fe200000f3c00 */
[----:B------:R-:W-:Y:S01]  /*fec0*/  IMAD.U32 R0, RZ, RZ, UR23 ;  /* 0x00000017ff007e24 */ /* 0x000fe2000f8e00ff */
[----:B------:R-:W-:Y:S02]  /*fed0*/  MOV R10, UR25 ;  /* 0x00000019000a7c02 */ /* 0x000fe40008000f00 */
[-C--:B------:R-:W-:Y:S01]  /*fee0*/  LEA R16, P0, R16, R227.reuse, 0x1 ;  /* 0x000000e310107211 */ /* 0x080fe200078008ff */
[----:B------:R-:W-:Y:S01]  /*fef0*/  @!PT LDS RZ, [RZ] ;  /* 0x00000000fffff984 */ /* 0x000fe20000000800 */
[----:B------:R-:W-:Y:S01]  /*ff00*/  @!PT LDS RZ, [RZ] ;  /* 0x00000000fffff984 */ /* 0x000fe20000000800 */
[----:B------:R-:W-:Y:S01]  /*ff10*/  @!PT LDS RZ, [RZ] ;  /* 0x00000000fffff984 */ /* 0x000fe20000000800 */
[----:B------:R1:W-:Y:S03]  /*ff20*/  LDGSTS.E.BYPASS.LTC128B.128 [R12+0x8000], desc[UR16][R18.64] ;  /* 0x08000000120c7fae */ /* 0x0003e6000b981a10 */
[-C--:B------:R-:W-:Y:S01]  /*ff30*/  LEA.HI.X R17, R10, R226.reuse, R0, 0x1, P0 ;  /* 0x000000e20a117211 */ /* 0x080fe200000f0c00 */
[----:B------:R-:W-:Y:S01]  /*ff40*/  IMAD.U32 R0, RZ, RZ, UR37 ;  /* 0x00000025ff007e24 */ /* 0x000fe2000f8e00ff */
[-C--:B------:R-:W-:Y:S01]  /*ff50*/  LEA R14, P0, R14, R227.reuse, 0x1 ;  /* 0x000000e30e0e7211 */ /* 0x080fe200078008ff */
[----:B------:R-:W-:Y:S01]  /*ff60*/  IMAD.U32 R10, RZ, RZ, UR21 ;  /* 0x00000015ff0a7e24 */ /* 0x000fe2000f8e00ff */
[----:B------:R1:W-:Y:S02]  /*ff70*/  LDGSTS.E.BYPASS.LTC128B.128 [R12+0xa000], desc[UR16][R18.64+0x80] ;  /* 0x0a000080120c7fae */ /* 0x0003e4000b981a10 */
[----:B------:R-:W-:Y:S01]  /*ff80*/  LEA.HI.X R15, R11, R226, R0, 0x1, P0 ;  /* 0x000000e20b0f7211 */ /* 0x000fe200000f0c00 */
[----:B------:R-:W-:Y:S01]  /*ff90*/  IMAD.U32 R0, RZ, RZ, UR12 ;  /* 0x0000000cff007e24 */ /* 0x000fe2000f8e00ff */
[----:B------:R-:W-:Y:S01]  /*ffa0*/  LEA R10, P0, R10, R227, 0x1 ;  /* 0x000000e30a0a7211 */ /* 0x000fe200078008ff */
[----:B------:R1:W-:Y:S01]  /*ffb0*/  LDGSTS.E.BYPASS.LTC128B.128 [R12+0x8800], desc[UR16][R16.64] ;  /* 0x08800000100c7fae */ /* 0x0003e2000b981a10 */
[----:B------:R-:W-:-:S03]  /*ffc0*/  MOV R11, UR21 ;  /* 0x00000015000b7c02 */ /* 0x000fc60008000f00 */
[----:B------:R1:W-:Y:S01]  /*ffd0*/  LDGSTS.E.BYPASS.LTC128B.128 [R12+0xa800], desc[UR16][R16.64+0x80] ;  /* 0x0a800080100c7fae */ /* 0x0003e2000b981a10 */
[----:B------:R-:W-:-:S03]  /*ffe0*/  LEA.HI.X R11, R11, R226, R0, 0x1, P0 ;  /* 0x000000e20b0b7211 */ /* 0x000fc600000f0c00 */
[----:B------:R1:W-:Y:S04]  /*fff0*/  LDGSTS.E.BYPASS.LTC128B.128 [R12+0x9000], desc[UR16][R14.64] ;  /* 0x090000000e0c7fae */ /* 0x0003e8000b981a10 */
[----:B------:R1:W-:Y:S04]  /*10000*/  LDGSTS.E.BYPASS.LTC128B.128 [R12+0xb000], desc[UR16][R14.64+0x80] ;  /* 0x0b0000800e0c7fae */ /* 0x0003e8000b981a10 */
[----:B------:R1:W-:Y:S04]  /*10010*/  LDGSTS.E.BYPASS.LTC128B.128 [R12+0x9800], desc[UR16][R10.64] ;  /* 0x098000000a0c7fae */ /* 0x0003e8000b981a10 */
[----:B------:R1:W-:Y:S04]  /*10020*/  LDGSTS.E.BYPASS.LTC128B.128 [R12+0xb800], desc[UR16][R10.64+0x80] ;  /* 0x0b8000800a0c7fae */ /* 0x0003e8000b981a10 */
[----:B------:R-:W0:Y:S02]  /*10030*/  LDGDEPBAR ;  /* 0x00000000000079af */ /* 0x000e240000000000 */
.L_x_550:
[----:B-1----:R-:W2:Y:S01]  /*10040*/  LDL.LU R12, [R1+0x18] ;  /* 0x00001800010c7983 */ /* 0x002ea20000300800 */
[----:B------:R-:W-:Y:S01]  /*10050*/  FSEL R227, R63, -INF , !P5 ;  /* 0xff8000003fe37808 */ /* 0x000fe20006800000 */
[----:B------:R-:W1:Y:S01]  /*10060*/  LDCU UR12, c[0x0][0x45c] ;  /* 0x00008b80ff0c77ac */ /* 0x000e620008000800 */
[----:B------:R-:W-:Y:S01]  /*10070*/  ISETP.GT.AND P5, PT, R3, R7, PT ;  /* 0x000000070300720c */ /* 0x000fe20003fa4270 */
[----:B------:R-:W3:Y:S01]  /*10080*/  LDL.LU R19, [R1+0x3c] ;  /* 0x00003c0001137983 */ /* 0x000ee20000300800 */
[----:B------:R-:W-:Y:S02]  /*10090*/  FSEL R238, R45, -INF , !P4 ;  /* 0xff8000002dee7808 */ /* 0x000fe40006000000 */
[----:B------:R-:W-:Y:S01]  /*100a0*/  FSEL R211, R139, -INF , !P6 ;  /* 0xff8000008bd37808 */ /* 0x000fe20007000000 */
[----:B------:R4:W-:Y:S01]  /*100b0*/  STL [R1+0xb0], R239 ;  /* 0x0000b0ef01007387 */ /* 0x0009e20000100800 */
[C---:B------:R-:W-:Y:S02]  /*100c0*/  ISETP.GE.AND P0, PT, R7.reuse, R249, PT ;  /* 0x000000f90700720c */ /* 0x040fe40003f06270 */
[C---:B------:R-:W-:Y:S01]  /*100d0*/  ISETP.GE.AND P4, PT, R7.reuse, R246, PT ;  /* 0x000000f60700720c */ /* 0x040fe20003f86270 */
[----:B------:R-:W-:Y:S01]  /*100e0*/  STL [R1+0x8c], R247 ;  /* 0x00008cf701007387 */ /* 0x000fe20000100800 */
[----:B------:R-:W-:-:S02]  /*100f0*/  ISETP.GE.AND P6, PT, R7, R248, PT ;  /* 0x000000f80700720c */ /* 0x000fc40003fc6270 */
[----:B------:R-:W-:Y:S01]  /*10100*/  FSEL R7, R222, -INF , !P5 ;  /* 0xff800000de077808 */ /* 0x000fe20006800000 */
[----:B------:R-:W-:Y:S01]  /*10110*/  STL [R1+0x88], R245 ;  /* 0x000088f501007387 */ /* 0x000fe20000100800 */
[----:B------:R-:W-:Y:S02]  /*10120*/  FSEL R237, R39, -INF , !P3 ;  /* 0xff80000027ed7808 */ /* 0x000fe40005800000 */
[----:B------:R-:W-:Y:S01]  /*10130*/  ISETP.GE.AND P3, PT, R9, R249, PT ;  /* 0x000000f90900720c */ /* 0x000fe20003f66270 */
[----:B------:R-:W-:Y:S01]  /*10140*/  STL [R1+0x84], R241 ;  /* 0x000084f101007387 */ /* 0x000fe20000100800 */
[----:B------:R-:W-:Y:S02]  /*10150*/  FSEL R13, R7, -INF , !P6 ;  /* 0xff800000070d7808 */ /* 0x000fe40007000000 */
[----:B------:R-:W-:Y:S01]  /*10160*/  FSEL R139, R138, -INF , !P0 ;  /* 0xff8000008a8b7808 */ /* 0x000fe20004000000 */
[----:B------:R-:W-:Y:S01]  /*10170*/  STL [R1+0x80], R225 ;  /* 0x000080e101007387 */ /* 0x000fe20000100800 */
[----:B------:R-:W-:-:S02]  /*10180*/  FSEL R138, R142, -INF , !P3 ;  /* 0xff8000008e8a7808 */ /* 0x000fc40005800000 */
[----:B------:R-:W-:Y:S01]  /*10190*/  MOV R142, R13 ;  /* 0x0000000d008e7202 */ /* 0x000fe20000000f00 */
[----:B------:R-:W-:Y:S01]  /*101a0*/  STL [R1+0x7c], R224 ;  /* 0x00007ce001007387 */ /* 0x000fe20000100800 */
[----:B------:R-:W-:Y:S02]  /*101b0*/  ISETP.GT.AND P0, PT, R3, R9, PT ;  /* 0x000000090300720c */ /* 0x000fe40003f04270 */
[C---:B------:R-:W-:Y:S01]  /*101c0*/  ISETP.GE.AND P3, PT, R8.reuse, R246, PT ;  /* 0x000000f60800720c */ /* 0x040fe20003f66270 */
[----:B------:R-:W1:Y:S01]  /*101d0*/  SHFL.BFLY PT, R10, R135, 0x2, 0x1f ;  /* 0x0c401f00870a7f89 */ /* 0x000e6200000e0000 */
[----:B------:R-:W-:Y:S02]  /*101e0*/  FSEL R11, R223, -INF , !P0 ;  /* 0xff800000df0b7808 */ /* 0x000fe40004000000 */
[----:B------:R-:W-:Y:S02]  /*101f0*/  ISETP.GE.AND P0, PT, R8, R249, PT ;  /* 0x000000f90800720c */ /* 0x000fe40003f06270 */
[----:B------:R-:W-:-:S02]  /*10200*/  FSEL R226, R55, -INF , !P4 ;  /* 0xff80000037e27808 */ /* 0x000fc40006000000 */
[----:B------:R-:W-:Y:S02]  /*10210*/  ISETP.GE.AND P5, PT, R9, R248, PT ;  /* 0x000000f80900720c */ /* 0x000fe40003fa6270 */
[----:B--2---:R-:W-:Y:S02]  /*10220*/  MOV R13, R12 ;  /* 0x0000000c000d7202 */ /* 0x004fe40000000f00 */
[----:B------:R-:W2:Y:S01]  /*10230*/  LDL.LU R12, [R1+0x1c] ;  /* 0x00001c00010c7983 */ /* 0x000ea20000300800 */
[----:B----4-:R-:W-:Y:S02]  /*10240*/  FSEL R239, R143, -INF , !P0 ;  /* 0xff8000008fef7808 */ /* 0x010fe40004000000 */
[----:B------:R-:W-:Y:S02]  /*10250*/  ISETP.GE.AND P4, PT, R9, R246, PT ;  /* 0x000000f60900720c */ /* 0x000fe40003f86270 */
[----:B------:R-:W-:Y:S02]  /*10260*/  ISETP.GE.AND P0, PT, R6, R249, PT ;  /* 0x000000f90600720c */ /* 0x000fe40003f06270 */
[----:B------:R-:W-:-:S02]  /*10270*/  FSEL R40, R140, -INF , !P3 ;  /* 0xff8000008c287808 */ /* 0x000fc40005800000 */
[-C--:B------:R-:W-:Y:S02]  /*10280*/  ISETP.GE.AND P3, PT, R5, R249.reuse, PT ;  /* 0x000000f90500720c */ /* 0x080fe40003f66270 */
[----:B------:R-:W-:Y:S02]  /*10290*/  FSEL R236, R67, -INF , !P4 ;  /* 0xff80000043ec7808 */ /* 0x000fe40006000000 */
[----:B------:R-:W-:Y:S02]  /*102a0*/  FSEL R143, R208, -INF , !P0 ;  /* 0xff800000d08f7808 */ /* 0x000fe40004000000 */
[----:B------:R-:W-:Y:S02]  /*102b0*/  ISETP.GE.AND P0, PT, R4, R249, PT ;  /* 0x000000f90400720c */ /* 0x000fe40003f06270 */
[----:B------:R-:W-:Y:S02]  /*102c0*/  FSEL R67, R134, -INF , !P3 ;  /* 0xff80000086437808 */ /* 0x000fe40005800000 */
[----:B------:R-:W-:-:S02]  /*102d0*/  ISETP.GE.AND P3, PT, R6, R246, PT ;  /* 0x000000f60600720c */ /* 0x000fc40003f66270 */
[----:B------:R-:W-:Y:S02]  /*102e0*/  FSEL R59, R66, -INF , !P0 ;  /* 0xff800000423b7808 */ /* 0x000fe40004000000 */
[----:B------:R-:W-:Y:S02]  /*102f0*/  FSEL R66, R141, -INF , !P3 ;  /* 0xff8000008d427808 */ /* 0x000fe40005800000 */
[----:B------:R-:W-:Y:S01]  /*10300*/  ISETP.GE.AND P3, PT, R4, R246, PT ;  /* 0x000000f60400720c */ /* 0x000fe20003f66270 */
[----:B------:R-:W-:Y:S01]  /*10310*/  STL [R1+0x90], R249 ;  /* 0x000090f901007387 */ /* 0x000fe20000100800 */
[----:B---3--:R-:W-:Y:S02]  /*10320*/  FMNMX3.FTZ R0, R19, R24, R23, !PT ;  /* 0x0000001813007276 */ /* 0x008fe40007810017 */
[----:B------:R-:W-:Y:S02]  /*10330*/  FSEL R41, R137, -INF , !P3 ;  /* 0xff80000089297808 */ /* 0x000fe40005800000 */
[----:B------:R-:W-:Y:S01]  /*10340*/  ISETP.GT.AND P3, PT, R3, R4, PT ;  /* 0x000000040300720c */ /* 0x000fe20003f64270 */
[----:B------:R3:W-:Y:S01]  /*10350*/  STL [R1+0xac], R227 ;  /* 0x0000ace301007387 */ /* 0x0007e20000100800 */
[----:B------:R-:W-:-:S02]  /*10360*/  FSEL R208, R11, -INF , !P5 ;  /* 0xff8000000bd07808 */ /* 0x000fc40006800000 */
[C---:B------:R-:W-:Y:S01]  /*10370*/  ISETP.GT.AND P4, PT, R3.reuse, R8, PT ;  /* 0x000000080300720c */ /* 0x040fe20003f84270 */
[----:B------:R-:W-:Y:S01]  /*10380*/  STL [R1+0x94], R246 ;  /* 0x000094f601007387 */ /* 0x000fe20000100800 */
[C---:B------:R-:W-:Y:S02]  /*10390*/  ISETP.GT.AND P0, PT, R3.reuse, R6, PT ;  /* 0x000000060300720c */ /* 0x040fe40003f04270 */
[----:B------:R-:W-:Y:S01]  /*103a0*/  ISETP.GT.AND P5, PT, R3, R5, PT ;  /* 0x000000050300720c */ /* 0x000fe20003fa4270 */
[----:B------:R-:W-:Y:S01]  /*103b0*/  STL [R1+0x98], R248 ;  /* 0x000098f801007387 */ /* 0x000fe20000100800 */
[----:B------:R-:W-:-:S04]  /*103c0*/  FMNMX3.FTZ R0, R0, R31, R30, !PT ;  /* 0x0000001f00007276 */ /* 0x000fc8000781001e */
[----:B------:R-:W-:-:S04]  /*103d0*/  FMNMX3.FTZ R0, R0, R64, R57, !PT ;  /* 0x0000004000007276 */ /* 0x000fc80007810039 */
[----:B------:R-:W-:-:S04]  /*103e0*/  FMNMX3.FTZ R0, R0, R46, R43, !PT ;  /* 0x0000002e00007276 */ /* 0x000fc8000781002b */
[----:B------:R-:W-:Y:S02]  /*103f0*/  FMNMX3.FTZ R7, R0, R49, R211, !PT ;  /* 0x0000003100077276 */ /* 0x000fe400078100d3 */
[----:B------:R-:W-:-:S04]  /*10400*/  FMNMX3.FTZ R0, R251, R26, R25, !PT ;  /* 0x0000001afb007276 */ /* 0x000fc80007810019 */
[----:B------:R-:W-:-:S04]  /*10410*/  FMNMX3.FTZ R0, R0, R34, R33, !PT ;  /* 0x0000002200007276 */ /* 0x000fc80007810021 */
[----:B------:R-:W-:Y:S02]  /*10420*/  FMNMX3.FTZ R0, R0, R65, R61, !PT ;  /* 0x0000004100007276 */ /* 0x000fe4000781003d */
[----:B-1----:R-:W-:Y:S02]  /*10430*/  FMNMX.FTZ R135, R135, R10, !PT ;  /* 0x0000000a87877209 */ /* 0x002fe40007810000 */
[----:B------:R-:W-:Y:S02]  /*10440*/  FMNMX3.FTZ R0, R0, R47, R51, !PT ;  /* 0x0000002f00007276 */ /* 0x000fe40007810033 */
[----:B------:R-:W-:Y:S02]  /*10450*/  FSEL R10, R218, -INF , !P4 ;  /* 0xff800000da0a7808 */ /* 0x000fe40006000000 */
[----:B------:R-:W-:Y:S02]  /*10460*/  ISETP.GE.AND P4, PT, R6, R248, PT ;  /* 0x000000f80600720c */ /* 0x000fe40003f86270 */
[----:B------:R-:W-:-:S02]  /*10470*/  FMNMX3.FTZ R6, R0, R54, R227, !PT ;  /* 0x0000003600067276 */ /* 0x000fc400078100e3 */
[----:B------:R-:W-:-:S04]  /*10480*/  FMNMX3.FTZ R0, R250, R32, R27, !PT ;  /* 0x00000020fa007276 */ /* 0x000fc8000781001b */
[----:B------:R-:W-:-:S04]  /*10490*/  FMNMX3.FTZ R0, R0, R35, R38, !PT ;  /* 0x0000002300007276 */ /* 0x000fc80007810026 */
[----:B------:R-:W-:Y:S02]  /*104a0*/  FMNMX3.FTZ R0, R0, R210, R209, !PT ;  /* 0x000000d200007276 */ /* 0x000fe400078100d1 */
[----:B------:R-:W-:Y:S02]  /*104b0*/  FSEL R9, R219, -INF , !P0 ;  /* 0xff800000db097808 */ /* 0x000fe40004000000 */
[----:B------:R-:W-:Y:S02]  /*104c0*/  FMNMX3.FTZ R0, R0, R50, R48, !PT ;  /* 0x0000003200007276 */ /* 0x000fe40007810030 */
[----:B------:R-:W-:Y:S02]  /*104d0*/  ISETP.GE.AND P0, PT, R5, R246, PT ;  /* 0x000000f60500720c */ /* 0x000fe40003f06270 */
[----:B------:R-:W-:Y:S02]  /*104e0*/  ISETP.GE.AND P6, PT, R8, R248, PT ;  /* 0x000000f80800720c */ /* 0x000fe40003fc6270 */
[----:B------:R-:W-:-:S02]  /*104f0*/  FMNMX3.FTZ R0, R0, R238, R237, !PT ;  /* 0x000000ee00007276 */ /* 0x000fc400078100ed */
[----:B--2---:R-:W-:Y:S02]  /*10500*/  FSEL R3, R12, -INF , !P3 ;  /* 0xff8000000c037808 */ /* 0x004fe40005800000 */
[----:B------:R-:W2:Y:S01]  /*10510*/  LDL.LU R12, [R1+0x44] ;  /* 0x00004400010c7983 */ /* 0x000ea20000300800 */
[----:B------:R-:W-:Y:S02]  /*10520*/  FSEL R16, R136, -INF , !P0 ;  /* 0xff80000088107808 */ /* 0x000fe40004000000 */
[-C--:B------:R-:W-:Y:S02]  /*10530*/  ISETP.GE.AND P0, PT, R5, R248.reuse, PT ;  /* 0x000000f80500720c */ /* 0x080fe40003f06270 */
[----:B------:R-:W-:Y:S02]  /*10540*/  FSEL R5, R13, -INF , !P5 ;  /* 0xff8000000d057808 */ /* 0x000fe40006800000 */
[----:B------:R-:W-:Y:S02]  /*10550*/  ISETP.GE.AND P5, PT, R4, R248, PT ;  /* 0x000000f80400720c */ /* 0x000fe40003fa6270 */
[----:B------:R-:W-:-:S02]  /*10560*/  FSEL R137, R10, -INF , !P6 ;  /* 0xff8000000a897808 */ /* 0x000fc40007000000 */
[----:B------:R-:W-:Y:S02]  /*10570*/  FSEL R45, R9, -INF , !P4 ;  /* 0xff800000092d7808 */ /* 0x000fe40006000000 */
[----:B------:R-:W-:Y:S02]  /*10580*/  FMNMX3.FTZ R0, R0, R142, R208, !PT ;  /* 0x0000008e00007276 */ /* 0x000fe400078100d0 */
[----:B------:R-:W-:Y:S02]  /*10590*/  FSEL R140, R5, -INF , !P0 ;  /* 0xff800000058c7808 */ /* 0x000fe40004000000 */
[----:B---3--:R-:W-:Y:S02]  /*105a0*/  FSEL R227, R3, -INF , !P5 ;  /* 0xff80000003e37808 */ /* 0x008fe40006800000 */
[----:B------:R-:W-:-:S04]  /*105b0*/  FMNMX3.FTZ R0, R0, R137, R45, !PT ;  /* 0x0000008900007276 */ /* 0x000fc8000781002d */
[----:B------:R-:W-:Y:S02]  /*105c0*/  FMNMX3.FTZ R0, R0, R140, R227, !PT ;  /* 0x0000008c00007276 */ /* 0x000fe400078100e3 */
[----:B------:R-:W-:-:S03]  /*105d0*/  FMNMX3.FTZ R7, R7, R139, R138, !PT ;  /* 0x0000008b07077276 */ /* 0x000fc6000781008a */
[----:B------:R-:W1:Y:S01]  /*105e0*/  SHFL.BFLY PT, R3, R0, 0x2, 0x1f ;  /* 0x0c401f0000037f89 */ /* 0x000e6200000e0000 */
[----:B------:R-:W-:Y:S02]  /*105f0*/  FMNMX3.FTZ R134, R7, R239, R143, !PT ;  /* 0x000000ef07867276 */ /* 0x000fe4000781008f */
[----:B------:R-:W-:Y:S02]  /*10600*/  FMNMX3.FTZ R6, R6, R226, R236, !PT ;  /* 0x000000e206067276 */ /* 0x000fe400078100ec */
[----:B------:R-:W-:Y:S02]  /*10610*/  FMNMX3.FTZ R134, R134, R67, R59, !PT ;  /* 0x0000004386867276 */ /* 0x000fe4000781003b */
[----:B------:R-:W-:-:S03]  /*10620*/  FMNMX3.FTZ R136, R6, R40, R66, !PT ;  /* 0x0000002806887276 */ /* 0x000fc60007810042 */
[----:B------:R-:W3:Y:S01]  /*10630*/  SHFL.BFLY PT, R7, R134, 0x2, 0x1f ;  /* 0x0c401f0086077f89 */ /* 0x000ee200000e0000 */
[----:B------:R-:W-:-:S05]  /*10640*/  FMNMX3.FTZ R136, R136, R16, R41, !PT ;  /* 0x0000001088887276 */ /* 0x000fca0007810029 */
[----:B------:R-:W4:Y:S01]  /*10650*/  SHFL.BFLY PT, R4, R136, 0x2, 0x1f ;  /* 0x0c401f0088047f89 */ /* 0x000f2200000e0000 */
[----:B-1----:R-:W-:-:S05]  /*10660*/  FMNMX.FTZ R0, R0, R3, !PT ;  /* 0x0000000300007209 */ /* 0x002fca0007810000 */
[----:B------:R-:W1:Y:S04]  /*10670*/  SHFL.BFLY PT, R133, R0, 0x1, 0x1f ;  /* 0x0c201f0000857f89 */ /* 0x000e6800000e0000 */
[----:B------:R-:W1:Y:S01]  /*10680*/  SHFL.BFLY PT, R8, R135, 0x1, 0x1f ;  /* 0x0c201f0087087f89 */ /* 0x000e6200000e0000 */
[----:B---3--:R-:W-:-:S05]  /*10690*/  FMNMX.FTZ R134, R134, R7, !PT ;  /* 0x0000000786867209 */ /* 0x008fca0007810000 */
[----:B------:R-:W3:Y:S01]  /*106a0*/  SHFL.BFLY PT, R6, R134, 0x1, 0x1f ;  /* 0x0c201f0086067f89 */ /* 0x000ee200000e0000 */
[----:B----4-:R-:W-:-:S05]  /*106b0*/  FMNMX.FTZ R136, R136, R4, !PT ;  /* 0x0000000488887209 */ /* 0x010fca0007810000 */
[----:B------:R-:W4:Y:S01]  /*106c0*/  SHFL.BFLY PT, R4, R136, 0x1, 0x1f ;  /* 0x0c201f0088047f89 */ /* 0x000f2200000e0000 */
[----:B-1----:R-:W-:-:S04]  /*106d0*/  FMNMX.FTZ R133, R0, R133, !PT ;  /* 0x0000008500857209 */ /* 0x002fc80007810000 */
[C---:B------:R-:W-:Y:S01]  /*106e0*/  FSETP.NEU.FTZ.AND P0, PT, R133.reuse, -INF , PT ;  /* 0xff8000008500780b */ /* 0x040fe20003f1d000 */
[----:B------:R-:W-:Y:S01]  /*106f0*/  FMUL.FTZ R3, R133, UR12 ;  /* 0x0000000c85037c20 */ /* 0x000fe20008410000 */
[----:B------:R-:W-:-:S04]  /*10700*/  FMNMX.FTZ R135, R135, R8, !PT ;  /* 0x0000000887877209 */ /* 0x000fc80007810000 */
[----:B------:R-:W-:Y:S01]  /*10710*/  FSEL R3, R3, RZ, P0 ;  /* 0x000000ff03037208 */ /* 0x000fe20000000000 */
[C---:B------:R-:W-:Y:S01]  /*10720*/  FMUL.FTZ R28, R135.reuse, UR12 ;  /* 0x0000000c871c7c20 */ /* 0x040fe20008410000 */
[----:B------:R-:W-:Y:S02]  /*10730*/  FSETP.NEU.FTZ.AND P3, PT, R135, -INF , PT ;  /* 0xff8000008700780b */ /* 0x000fe40003f7d000 */
[----:B---3--:R-:W-:Y:S01]  /*10740*/  FMNMX.FTZ R134, R134, R6, !PT ;  /* 0x0000000686867209 */ /* 0x008fe20007810000 */
[----:B------:R-:W-:Y:S01]  /*10750*/  FFMA.FTZ R27, R27, UR12, -R3 ;  /* 0x0000000c1b1b7c23 */ /* 0x000fe20008010803 */
[----:B------:R-:W-:Y:S02]  /*10760*/  FSEL R28, R28, RZ, P3 ;  /* 0x000000ff1c1c7208 */ /* 0x000fe40001800000 */
[----:B----4-:R-:W-:Y:S01]  /*10770*/  FMNMX.FTZ R136, R136, R4, !PT ;  /* 0x0000000488887209 */ /* 0x010fe20007810000 */
[----:B------:R-:W-:Y:S01]  /*10780*/  FMUL.FTZ R29, R134, UR12 ;  /* 0x0000000c861d7c20 */ /* 0x000fe20008410000 */
[----:B------:R-:W1:Y:S01]  /*10790*/  MUFU.EX2 R18, R27 ;  /* 0x0000001b00127308 */ /* 0x000e620000000800 */
[----:B------:R-:W-:-:S02]  /*107a0*/  FSEL R0, R135, RZ, P3 ;  /* 0x000000ff87007208 */ /* 0x000fc40001800000 */
[----:B------:R-:W-:Y:S01]  /*107b0*/  FSETP.NEU.FTZ.AND P5, PT, R134, -INF , PT ;  /* 0xff8000008600780b */ /* 0x000fe20003fbd000 */
[--C-:B------:R-:W-:Y:S01]  /*107c0*/  FFMA.FTZ R2, R2, UR12, -R28.reuse ;  /* 0x0000000c02027c23 */ /* 0x100fe2000801081c */
[----:B------:R-:W-:Y:S01]  /*107d0*/  FFMA.FTZ R20, R20, UR12, -R28 ;  /* 0x0000000c14147c23 */ /* 0x000fe2000801081c */
[----:B------:R-:W-:Y:S01]  /*107e0*/  FSETP.NEU.FTZ.AND P4, PT, R136, -INF , PT ;  /* 0xff8000008800780b */ /* 0x000fe20003f9d000 */
[----:B------:R-:W-:Y:S01]  /*107f0*/  FADD.FTZ R4, R212, -R0 ;  /* 0x80000000d4047221 */ /* 0x000fe20000010000 */
[----:B------:R-:W-:Y:S01]  /*10800*/  FSEL R29, R29, RZ, P5 ;  /* 0x000000ff1d1d7208 */ /* 0x000fe20002800000 */
[----:B------:R3:W-:Y:S01]  /*10810*/  STL [R1+0x9c], R135 ;  /* 0x00009c8701007387 */ /* 0x0007e20000100800 */
[----:B------:R-:W-:Y:S01]  /*10820*/  FSEL R0, R134, RZ, P5 ;  /* 0x000000ff86007208 */ /* 0x000fe20002800000 */
[----:B------:R4:W-:Y:S01]  /*10830*/  MUFU.EX2 R224, R2 ;  /* 0x0000000200e07308 */ /* 0x0009e20000000800 */
[--C-:B------:R-:W-:Y:S01]  /*10840*/  FFMA.FTZ R35, R35, UR12, -R3.reuse ;  /* 0x0000000c23237c23 */ /* 0x100fe20008010803 */
[----:B------:R-:W-:Y:S01]  /*10850*/  STL [R1+0xa0], R134 ;  /* 0x0000a08601007387 */ /* 0x000fe20000100800 */
[----:B------:R-:W-:Y:S01]  /*10860*/  FSEL R5, R136, RZ, P4 ;  /* 0x000000ff88057208 */ /* 0x000fe20002000000 */
[----:B------:R-:W-:-:S02]  /*10870*/  FFMA.FTZ R32, R32, UR12, -R3 ;  /* 0x0000000c20207c23 */ /* 0x000fc40008010803 */
[----:B------:R2:W-:Y:S02]  /*10880*/  STL [R1+0xa4], R136 ;  /* 0x0000a48801007387 */ /* 0x0005e40000100800 */
[----:B------:R1:W-:Y:S01]  /*10890*/  MUFU.EX2 R248, R20 ;  /* 0x0000001400f87308 */ /* 0x0003e20000000800 */
[----:B------:R-:W-:Y:S01]  /*108a0*/  FFMA.FTZ R31, R31, UR12, -R29 ;  /* 0x0000000c1f1f7c23 */ /* 0x000fe2000801081d */
[----:B------:R-:W-:Y:S01]  /*108b0*/  FMUL.FTZ R4, R4, UR12 ;  /* 0x0000000c04047c20 */ /* 0x000fe20008410000 */
[----:B------:R-:W-:Y:S01]  /*108c0*/  FADD.FTZ R0, R19, -R0 ;  /* 0x8000000013007221 */ /* 0x000fe20000010000 */
[----:B----4-:R-:W-:-:S04]  /*108d0*/  FMUL.FTZ R2, R136, UR12 ;  /* 0x0000000c88027c20 */ /* 0x010fc80008410000 */
[----:B------:R-:W-:Y:S01]  /*108e0*/  MUFU.EX2 R249, R35 ;  /* 0x0000002300f97308 */ /* 0x000fe20000000800 */
[----:B-1----:R-:W-:-:S07]  /*108f0*/  SEL R20, R240, 0xffffffe0, !P2 ;  /* 0xffffffe0f0147807 */ /* 0x002fce0005000000 */
[----:B------:R1:W-:Y:S01]  /*10900*/  MUFU.EX2 R58, R31 ;  /* 0x0000001f003a7308 */ /* 0x0003e20000000800 */
[----:B---3--:R-:W-:Y:S01]  /*10910*/  IMAD.MOV.U32 R135, RZ, RZ, R16 ;  /* 0x000000ffff877224 */ /* 0x008fe200078e0010 */
[----:B------:R-:W-:-:S06]  /*10920*/  FSEL R2, R2, RZ, P4 ;  /* 0x000000ff02027208 */ /* 0x000fcc0002000000 */
[----:B------:R-:W-:Y:S08]  /*10930*/  MUFU.EX2 R225, R32 ;  /* 0x0000002000e17308 */ /* 0x000ff00000000800 */
[----:B------:R3:W-:Y:S01]  /*10940*/  MUFU.EX2 R32, R4 ;  /* 0x0000000400207308 */ /* 0x0007e20000000800 */
[----:B-1----:R-:W-:Y:S01]  /*10950*/  FMUL.FTZ R31, R0, UR12 ;  /* 0x0000000c001f7c20 */ /* 0x002fe20008410000 */
[----:B------:R-:W-:Y:S01]  /*10960*/  FSEL R0, R133, RZ, P0 ;  /* 0x000000ff85007208 */ /* 0x000fe20000000000 */
[----:B------:R-:W-:-:S04]  /*10970*/  FFMA.FTZ R33, R33, UR12, -R2 ;  /* 0x0000000c21217c23 */ /* 0x000fc80008010802 */
[----:B------:R-:W-:Y:S01]  /*10980*/  FADD.FTZ R0, R250, -R0 ;  /* 0x80000000fa007221 */ /* 0x000fe20000010000 */
[----:B---3--:R-:W-:Y:S01]  /*10990*/  FADD.FTZ R4, R251, -R5 ;  /* 0x80000005fb047221 */ /* 0x008fe20000010000 */
[----:B------:R-:W-:Y:S02]  /*109a0*/  IMAD.MOV.U32 R251, RZ, RZ, R18 ;  /* 0x000000fffffb7224 */ /* 0x000fe400078e0012 */
[----:B------:R-:W-:Y:S01]  /*109b0*/  FMUL.FTZ R0, R0, UR12 ;  /* 0x0000000c00007c20 */ /* 0x000fe20008410000 */
[----:B------:R-:W-:Y:S01]  /*109c0*/  FFMA.FTZ R22, R22, UR12, -R28 ;  /* 0x0000000c16167c23 */ /* 0x000fe2000801081c */
[----:B------:R-:W-:Y:S01]  /*109d0*/  FFMA.FTZ R34, R34, UR12, -R2 ;  /* 0x0000000c22227c23 */ /* 0x000fe20008010802 */
[----:B------:R-:W-:Y:S01]  /*109e0*/  MUFU.EX2 R141, R33 ;  /* 0x00000021008d7308 */ /* 0x000fe20000000800 */
[----:B------:R-:W-:Y:S01]  /*109f0*/  FFMA.FTZ R21, R21, UR12, -R28 ;  /* 0x0000000c15157c23 */ /* 0x000fe2000801081c */
[--C-:B------:R-:W-:Y:S01]  /*10a00*/  FFMA.FTZ R24, R24, UR12, -R29.reuse ;  /* 0x0000000c18187c23 */ /* 0x100fe2000801081d */
[--C-:B------:R-:W-:Y:S01]  /*10a10*/  FFMA.FTZ R23, R23, UR12, -R29.reuse ;  /* 0x0000000c17177c23 */ /* 0x100fe2000801081d */
[----:B------:R-:W-:Y:S01]  /*10a20*/  FFMA.FTZ R30, R30, UR12, -R29 ;  /* 0x0000000c1e1e7c23 */ /* 0x000fe2000801081d */
[--C-:B------:R-:W-:Y:S01]  /*10a30*/  FFMA.FTZ R26, R26, UR12, -R2.reuse ;  /* 0x0000000c1a1a7c23 */ /* 0x100fe20008010802 */
[----:B------:R-:W-:Y:S01]  /*10a40*/  FFMA.FTZ R25, R25, UR12, -R2 ;  /* 0x0000000c19197c23 */ /* 0x000fe20008010802 */
[----:B------:R-:W-:Y:S01]  /*10a50*/  FMUL.FTZ R4, R4, UR12 ;  /* 0x0000000c04047c20 */ /* 0x000fe20008410000 */
[----:B------:R1:W-:Y:S01]  /*10a60*/  MUFU.EX2 R33, R0 ;  /* 0x0000000000217308 */ /* 0x0003e20000000800 */
[----:B------:R3:W-:Y:S07]  /*10a70*/  STL [R1+0xa8], R133 ;  /* 0x0000a88501007387 */ /* 0x0007ee0000100800 */
[----:B------:R-:W4:Y:S01]  /*10a80*/  MUFU.EX2 R11, R22 ;  /* 0x00000016000b7308 */ /* 0x000f220000000800 */
[----:B-1----:R-:W-:-:S07]  /*10a90*/  FFMA.FTZ R0, R38, UR12, -R3 ;  /* 0x0000000c26007c23 */ /* 0x002fce0008010803 */
[----:B------:R-:W-:Y:S08]  /*10aa0*/  MUFU.EX2 R245, R34 ;  /* 0x0000002200f57308 */ /* 0x000ff00000000800 */
[----:B------:R-:W-:Y:S08]  /*10ab0*/  MUFU.EX2 R63, R21 ;  /* 0x00000015003f7308 */ /* 0x000ff00000000800 */
[----:B------:R-:W-:Y:S08]  /*10ac0*/  MUFU.EX2 R246, R24 ;  /* 0x0000001800f67308 */ /* 0x000ff00000000800 */
[----:B------:R-:W1:Y:S08]  /*10ad0*/  MUFU.EX2 R242, R23 ;  /* 0x0000001700f27308 */ /* 0x000e700000000800 */
[----:B------:R1:W-:Y:S08]  /*10ae0*/  MUFU.EX2 R62, R30 ;  /* 0x0000001e003e7308 */ /* 0x0003f00000000800 */
[----:B------:R-:W-:Y:S08]  /*10af0*/  MUFU.EX2 R241, R26 ;  /* 0x0000001a00f17308 */ /* 0x000ff00000000800 */
[----:B------:R-:W-:Y:S08]  /*10b00*/  MUFU.EX2 R247, R25 ;  /* 0x0000001900f77308 */ /* 0x000ff00000000800 */
[----:B------:R-:W1:Y:S08]  /*10b10*/  MUFU.EX2 R31, R31 ;  /* 0x0000001f001f7308 */ /* 0x000e700000000800 */
[----:B------:R-:W1:Y:S01]  /*10b20*/  MUFU.EX2 R34, R4 ;  /* 0x0000000400227308 */ /* 0x000e620000000800 */
[----:B--2---:R-:W-:-:S04]  /*10b30*/  LEA R17, R12, UR6, 0x1 ;  /* 0x000000060c117c11 */ /* 0x004fc8000f8e08ff */
[----:B------:R-:W-:Y:S01]  /*10b40*/  MOV R136, R17 ;  /* 0x0000001100887202 */ /* 0x000fe20000000f00 */
[----:B------:R-:W-:Y:S03]  /*10b50*/  LDSM.16.MT88.4 R12, [R17+0xc000] ;  /* 0x00c00000110c783b */ /* 0x000fe60000004200 */
[----:B------:R-:W-:-:S05]  /*10b60*/  IADD3 R35, PT, PT, R20, R136, RZ ;  /* 0x0000008814237210 */ /* 0x000fca0007ffe0ff */
[----:B------:R-:W2:Y:S01]  /*10b70*/  LDSM.16.MT88.4 R16, [R35+0xc000] ;  /* 0x00c000002310783b */ /* 0x000ea20000004200 */
[----:B---3--:R3:W3:Y:S01]  /*10b80*/  MUFU.EX2 R133, R0 ;  /* 0x0000000000857308 */ /* 0x0086e20000000800 */
[----:B----4-:R-:W-:Y:S02]  /*10b90*/  MOV R250, R11 ;  /* 0x0000000b00fa7202 */ /* 0x010fe40000000f00 */
[----:B-1----:R-:W-:Y:S01]  /*10ba0*/  IADD3 R30, PT, PT, R136, 0xc040, RZ ;  /* 0x0000c040881e7810 */ /* 0x002fe20007ffe0ff */
[----:B------:R-:W-:Y:S01]  /*10bb0*/  FMUL.FTZ R160, R160, R32 ;  /* 0x00000020a0a07220 */ /* 0x000fe20000410000 */
[----:B------:R-:W-:Y:S01]  /*10bc0*/  F2FP.BF16.F32.PACK_AB R8, R224, R248 ;  /* 0x000000f8e008723e */ /* 0x000fe200000010ff */
[----:B------:R-:W-:Y:S01]  /*10bd0*/  FMUL.FTZ R161, R161, R32 ;  /* 0x00000020a1a17220 */ /* 0x000fe20000410000 */
[----:B------:R-:W-:Y:S01]  /*10be0*/  F2FP.BF16.F32.PACK_AB R9, R242, R246 ;  /* 0x000000f6f209723e */ /* 0x000fe200000010ff */
[-C--:B------:R-:W-:Y:S01]  /*10bf0*/  FMUL.FTZ R162, R162, R31.reuse ;  /* 0x0000001fa2a27220 */ /* 0x080fe20000410000 */
[----:B------:R-:W-:Y:S01]  /*10c00*/  F2FP.BF16.F32.PACK_AB R10, R63, R250 ;  /* 0x000000fa3f0a723e */ /* 0x000fe200000010ff */
[----:B------:R-:W-:Y:S01]  /*10c10*/  FMUL.FTZ R163, R163, R31 ;  /* 0x0000001fa3a37220 */ /* 0x000fe20000410000 */
[----:B---3--:R-:W-:Y:S01]  /*10c20*/  VIADD R0, R136, 0xc000 ;  /* 0x0000c00088007836 */ /* 0x008fe20000000000 */
[----:B------:R-:W-:Y:S01]  /*10c30*/  F2FP.BF16.F32.PACK_AB R11, R62, R58 ;  /* 0x0000003a3e0b723e */ /* 0x000fe200000010ff */
[----:B------:R-:W-:Y:S01]  /*10c40*/  FMUL.FTZ R164, R164, R34 ;  /* 0x00000022a4a47220 */ /* 0x000fe20000410000 */
[----:B------:R-:W-:-:S02]  /*10c50*/  F2FP.BF16.F32.PACK_AB R4, R247, R241 ;  /* 0x000000f1f704723e */ /* 0x000fc400000010ff */
[----:B------:R-:W-:Y:S01]  /*10c60*/  @P1 IADD3 R30, PT, PT, R0, -0x40, RZ ;  /* 0xffffffc0001e1810 */ /* 0x000fe20007ffe0ff */
[-C--:B------:R-:W-:Y:S01]  /*10c70*/  FMUL.FTZ R165, R165, R34.reuse ;  /* 0x00000022a5a57220 */ /* 0x080fe20000410000 */
[----:B------:R-:W-:Y:S01]  /*10c80*/  F2FP.BF16.F32.PACK_AB R5, R251, R225 ;  /* 0x000000e1fb05723e */ /* 0x000fe200000010ff */
[----:B------:R-:W-:Y:S01]  /*10c90*/  FMUL.FTZ R166, R166, R33 ;  /* 0x00000021a6a67220 */ /* 0x000fe20000410000 */
[----:B------:R-:W-:Y:S01]  /*10ca0*/  F2FP.BF16.F32.PACK_AB R6, R141, R245 ;  /* 0x000000f58d06723e */ /* 0x000fe200000010ff */
[----:B------:R-:W-:Y:S01]  /*10cb0*/  FMUL.FTZ R167, R167, R33 ;  /* 0x00000021a7a77220 */ /* 0x000fe20000410000 */
[----:B------:R-:W-:Y:S01]  /*10cc0*/  F2FP.BF16.F32.PACK_AB R7, R133, R249 ;  /* 0x000000f98507723e */ /* 0x000fe200000010ff */
[-C--:B------:R-:W-:Y:S01]  /*10cd0*/  FMUL.FTZ R168, R168, R34.reuse ;  /* 0x00000022a8a87220 */ /* 0x080fe20000410000 */
[----:B------:R-:W-:Y:S01]  /*10ce0*/  FMUL.FTZ R169, R169, R34 ;  /* 0x00000022a9a97220 */ /* 0x000fe20000410000 */
[-C--:B------:R-:W-:Y:S01]  /*10cf0*/  FMUL.FTZ R170, R170, R33.reuse ;  /* 0x00000021aaaa7220 */ /* 0x080fe20000410000 */
[----:B------:R-:W-:Y:S01]  /*10d00*/  FMUL.FTZ R171, R171, R33 ;  /* 0x00000021abab7220 */ /* 0x000fe20000410000 */
[-C--:B------:R-:W-:Y:S01]  /*10d10*/  FMUL.FTZ R172, R172, R32.reuse ;  /* 0x00000020acac7220 */ /* 0x080fe20000410000 */
[----:B------:R-:W-:Y:S01]  /*10d20*/  FMUL.FTZ R173, R173, R32 ;  /* 0x00000020adad7220 */ /* 0x000fe20000410000 */
[-C--:B------:R-:W-:Y:S01]  /*10d30*/  FMUL.FTZ R174, R174, R31.reuse ;  /* 0x0000001faeae7220 */ /* 0x080fe20000410000 */
[----:B------:R-:W-:Y:S01]  /*10d40*/  FMUL.FTZ R175, R175, R31 ;  /* 0x0000001fafaf7220 */ /* 0x000fe20000410000 */
[----:B------:R-:W-:-:S02]  /*10d50*/  IMAD.IADD R132, R20, 0x1, R30 ;  /* 0x0000000114847824 */ /* 0x000fc400078e021e */
[-C--:B------:R-:W-:Y:S01]  /*10d60*/  FMUL.FTZ R144, R144, R32.reuse ;  /* 0x0000002090907220 */ /* 0x080fe20000410000 */
[----:B------:R-:W-:Y:S01]  /*10d70*/  FMUL.FTZ R145, R145, R32 ;  /* 0x0000002091917220 */ /* 0x000fe20000410000 */
[-C--:B------:R-:W-:Y:S01]  /*10d80*/  FMUL.FTZ R146, R146, R31.reuse ;  /* 0x0000001f92927220 */ /* 0x080fe20000410000 */
[----:B------:R-:W-:Y:S01]  /*10d90*/  FMUL.FTZ R147, R147, R31 ;  /* 0x0000001f93937220 */ /* 0x000fe20000410000 */
[-C--:B------:R-:W-:Y:S01]  /*10da0*/  FMUL.FTZ R148, R148, R34.reuse ;  /* 0x0000002294947220 */ /* 0x080fe20000410000 */
[-C--:B------:R-:W-:Y:S01]  /*10db0*/  FMUL.FTZ R149, R149, R34.reuse ;  /* 0x0000002295957220 */ /* 0x080fe20000410000 */
[-C--:B------:R-:W-:Y:S01]  /*10dc0*/  FMUL.FTZ R150, R150, R33.reuse ;  /* 0x0000002196967220 */ /* 0x080fe20000410000 */
[-C--:B------:R-:W-:Y:S01]  /*10dd0*/  FMUL.FTZ R151, R151, R33.reuse ;  /* 0x0000002197977220 */ /* 0x080fe20000410000 */
[-C--:B------:R-:W-:Y:S01]  /*10de0*/  FMUL.FTZ R152, R152, R34.reuse ;  /* 0x0000002298987220 */ /* 0x080fe20000410000 */
[----:B------:R-:W-:Y:S01]  /*10df0*/  FMUL.FTZ R153, R153, R34 ;  /* 0x0000002299997220 */ /* 0x000fe20000410000 */
[-C--:B------:R-:W-:Y:S01]  /*10e00*/  FMUL.FTZ R154, R154, R33.reuse ;  /* 0x000000219a9a7220 */ /* 0x080fe20000410000 */
[----:B------:R-:W-:Y:S01]  /*10e10*/  FMUL.FTZ R155, R155, R33 ;  /* 0x000000219b9b7220 */ /* 0x000fe20000410000 */
[-C--:B------:R-:W-:Y:S01]  /*10e20*/  FMUL.FTZ R156, R156, R32.reuse ;  /* 0x000000209c9c7220 */ /* 0x080fe20000410000 */
[----:B------:R-:W-:Y:S01]  /*10e30*/  FMUL.FTZ R157, R157, R32 ;  /* 0x000000209d9d7220 */ /* 0x000fe20000410000 */
[-C--:B------:R-:W-:Y:S01]  /*10e40*/  FMUL.FTZ R158, R158, R31.reuse ;  /* 0x0000001f9e9e7220 */ /* 0x080fe20000410000 */
[-C--:B------:R-:W-:Y:S01]  /*10e50*/  FMUL.FTZ R159, R159, R31.reuse ;  /* 0x0000001f9f9f7220 */ /* 0x080fe20000410000 */
[-C--:B--2---:R-:W-:Y:S01]  /*10e60*/  HMMA.16816.F32.BF16 R228, R8, R16.reuse, R160 ;  /* 0x0000001008e4723c */ /* 0x084fe200000418a0 */
[----:B------:R-:W-:Y:S01]  /*10e70*/  MOV R134, R54 ;  /* 0x0000003600867202 */ /* 0x000fe20000000f00 */
[-C--:B------:R-:W-:Y:S01]  /*10e80*/  FMUL.FTZ R196, R196, R32.reuse ;  /* 0x00000020c4c47220 */ /* 0x080fe20000410000 */
[----:B------:R-:W-:Y:S01]  /*10e90*/  FMUL.FTZ R197, R197, R32 ;  /* 0x00000020c5c57220 */ /* 0x000fe20000410000 */
[-C--:B------:R-:W-:Y:S01]  /*10ea0*/  FMUL.FTZ R198, R198, R31.reuse ;  /* 0x0000001fc6c67220 */ /* 0x080fe20000410000 */
[----:B------:R-:W-:Y:S01]  /*10eb0*/  FMUL.FTZ R199, R199, R31 ;  /* 0x0000001fc7c77220 */ /* 0x000fe20000410000 */
[-C--:B------:R-:W-:Y:S01]  /*10ec0*/  FMUL.FTZ R192, R192, R34.reuse ;  /* 0x00000022c0c07220 */ /* 0x080fe20000410000 */
[-C--:B------:R-:W-:Y:S01]  /*10ed0*/  FMUL.FTZ R193, R193, R34.reuse ;  /* 0x00000022c1c17220 */ /* 0x080fe20000410000 */
[C---:B------:R-:W-:Y:S01]  /*10ee0*/  HMMA.16816.F32.BF16 R216, R4.reuse, R16, R164 ;  /* 0x0000001004d8723c */ /* 0x040fe200000418a4 */
[-C--:B------:R-:W-:Y:S01]  /*10ef0*/  FMUL.FTZ R194, R194, R33.reuse ;  /* 0x00000021c2c27220 */ /* 0x080fe20000410000 */
[-C--:B------:R-:W-:Y:S01]  /*10f00*/  FMUL.FTZ R195, R195, R33.reuse ;  /* 0x00000021c3c37220 */ /* 0x080fe20000410000 */
[-C--:B------:R-:W-:Y:S01]  /*10f10*/  FMUL.FTZ R200, R200, R34.reuse ;  /* 0x00000022c8c87220 */ /* 0x080fe20000410000 */
[----:B------:R-:W-:Y:S01]  /*10f20*/  FMUL.FTZ R201, R201, R34 ;  /* 0x00000022c9c97220 */ /* 0x000fe20000410000 */
[-C--:B------:R-:W-:Y:S01]  /*10f30*/  FMUL.FTZ R202, R202, R33.reuse ;  /* 0x00000021caca7220 */ /* 0x080fe20000410000 */
[----:B------:R-:W-:Y:S01]  /*10f40*/  FMUL.FTZ R203, R203, R33 ;  /* 0x00000021cbcb7220 */ /* 0x000fe20000410000 */
[-C--:B------:R-:W-:Y:S01]  /*10f50*/  FMUL.FTZ R204, R204, R32.reuse ;  /* 0x00000020cccc7220 */ /* 0x080fe20000410000 */
[-C--:B------:R-:W-:Y:S01]  /*10f60*/  HMMA.16816.F32.BF16 R24, R4, R18.reuse, R168 ;  /* 0x000000120418723c */ /* 0x080fe200000418a8 */
[-C--:B------:R-:W-:Y:S01]  /*10f70*/  FMUL.FTZ R205, R205, R32.reuse ;  /* 0x00000020cdcd7220 */ /* 0x080fe20000410000 */
[-C--:B------:R-:W-:Y:S01]  /*10f80*/  FMUL.FTZ R206, R206, R31.reuse ;  /* 0x0000001fcece7220 */ /* 0x080fe20000410000 */
[-C--:B------:R-:W-:Y:S01]  /*10f90*/  FMUL.FTZ R207, R207, R31.reuse ;  /* 0x0000001fcfcf7220 */ /* 0x080fe20000410000 */
[-C--:B------:R-:W-:Y:S01]  /*10fa0*/  FMUL.FTZ R176, R176, R32.reuse ;  /* 0x00000020b0b07220 */ /* 0x080fe20000410000 */
[----:B------:R-:W-:Y:S01]  /*10fb0*/  FMUL.FTZ R177, R177, R32 ;  /* 0x00000020b1b17220 */ /* 0x000fe20000410000 */
[-C--:B------:R-:W-:Y:S01]  /*10fc0*/  FMUL.FTZ R178, R178, R31.reuse ;  /* 0x0000001fb2b27220 */ /* 0x080fe20000410000 */
[----:B------:R-:W-:Y:S01]  /*10fd0*/  FMUL.FTZ R179, R179, R31 ;  /* 0x0000001fb3b37220 */ /* 0x000fe20000410000 */
[C---:B------:R-:W-:Y:S01]  /*10fe0*/  HMMA.16816.F32.BF16 R172, R8.reuse, R18, R172 ;  /* 0x0000001208ac723c */ /* 0x040fe200000418ac */
[----:B------:R-:W1:Y:S01]  /*10ff0*/  LDSM.16.MT88.4 R16, [R132] ;  /* 0x000000008410783b */ /* 0x000e620000004200 */
[-C--:B------:R-:W-:Y:S01]  /*11000*/  FMUL.FTZ R180, R180, R34.reuse ;  /* 0x00000022b4b47220 */ /* 0x080fe20000410000 */
[-C--:B------:R-:W-:Y:S01]  /*11010*/  FMUL.FTZ R181, R181, R34.reuse ;  /* 0x00000022b5b57220 */ /* 0x080fe20000410000 */
[-C--:B------:R-:W-:Y:S01]  /*11020*/  FMUL.FTZ R182, R182, R33.reuse ;  /* 0x00000021b6b67220 */ /* 0x080fe20000410000 */
[-C--:B------:R-:W-:Y:S01]  /*11030*/  FMUL.FTZ R183, R183, R33.reuse ;  /* 0x00000021b7b77220 */ /* 0x080fe20000410000 */
[-C--:B------:R-:W-:Y:S01]  /*11040*/  FMUL.FTZ R184, R184, R34.reuse ;  /* 0x00000022b8b87220 */ /* 0x080fe20000410000 */
[----:B------:R-:W-:Y:S01]  /*11050*/  FMUL.FTZ R185, R185, R34 ;  /* 0x00000022b9b97220 */ /* 0x000fe20000410000 */
[-C--:B------:R-:W-:Y:S01]  /*11060*/  HMMA.16816.F32.BF16 R52, R8, R12.reuse, R144 ;  /* 0x0000000c0834723c */ /* 0x080fe20000041890 */
[-C--:B------:R-:W-:Y:S01]  /*11070*/  FMUL.FTZ R186, R186, R33.reuse ;  /* 0x00000021baba7220 */ /* 0x080fe20000410000 */
[----:B------:R-:W-:Y:S01]  /*11080*/  FMUL.FTZ R187, R187, R33 ;  /* 0x00000021bbbb7220 */ /* 0x000fe20000410000 */
[-C--:B------:R-:W-:Y:S01]  /*11090*/  FMUL.FTZ R188, R188, R32.reuse ;  /* 0x00000020bcbc7220 */ /* 0x080fe20000410000 */
[----:B------:R-:W-:Y:S01]  /*110a0*/  FMUL.FTZ R189, R189, R32 ;  /* 0x00000020bdbd7220 */ /* 0x000fe20000410000 */
[-C--:B------:R-:W-:Y:S01]  /*110b0*/  FMUL.FTZ R190, R190, R31.reuse ;  /* 0x0000001fbebe7220 */ /* 0x080fe20000410000 */
[----:B------:R-:W-:Y:S01]  /*110c0*/  FMUL.FTZ R191, R191, R31 ;  /* 0x0000001fbfbf7220 */ /* 0x000fe20000410000 */
[----:B------:R-:W-:Y:S01]  /*110d0*/  LDSM.16.MT88.4 R20, [R30+0x2000] ;  /* 0x002000001e14783b */ /* 0x000fe20000004200 */
[C---:B------:R-:W-:Y:S03]  /*110e0*/  HMMA.16816.F32.BF16 R232, R4.reuse, R12, R148 ;  /* 0x0000000c04e8723c */ /* 0x040fe60000041894 */
[----:B------:R-:W-:Y:S05]  /*110f0*/  LDSM.16.MT88.4 R36, [R132+0x2000] ;  /* 0x002000008424783b */ /* 0x000fea0000004200 */
[-C--:B------:R-:W-:Y:S08]  /*11100*/  HMMA.16816.F32.BF16 R220, R4, R14.reuse, R152 ;  /* 0x0000000e04dc723c */ /* 0x080ff00000041898 */
[C---:B------:R-:W-:Y:S01]  /*11110*/  HMMA.16816.F32.BF16 R212, R8.reuse, R14, R156 ;  /* 0x0000000e08d4723c */ /* 0x040fe2000004189c */
[----:B------:R-:W2:Y:S07]  /*11120*/  LDSM.16.MT88.4 R12, [R30] ;  /* 0x000000001e0c783b */ /* 0x000eae0000004200 */
        /* <DEDUP_REMOVED lines=8> */
[----:B------:R-:W-:Y:S01]  /*111b0*/  HMMA.16816.F32.BF16 R188, R8, R14, R188 ;  /* 0x0000000e08bc723c */ /* 0x000fe200000418bc */
[----:B------:R-:W2:Y:S01]  /*111c0*/  LDSM.16.MT88.4 R12, [R136+0xe000] ;  /* 0x00e00000880c783b */ /* 0x000ea20000004200 */
        /* <DEDUP_REMOVED lines=12> */
[----:B------:R-:W-:Y:S01]  /*11290*/  FFMA.FTZ R0, R60, UR12, -R28 ;  /* 0x0000000c3c007c23 */ /* 0x000fe2000801081c */
[-C--:B------:R-:W-:Y:S01]  /*112a0*/  FMUL.FTZ R124, R124, R34.reuse ;  /* 0x000000227c7c7220 */ /* 0x080fe20000410000 */
[----:B------:R-:W-:Y:S01]  /*112b0*/  FMUL.FTZ R125, R125, R34 ;  /* 0x000000227d7d7220 */ /* 0x000fe20000410000 */
[-C--:B------:R-:W-:Y:S01]  /*112c0*/  FMUL.FTZ R126, R126, R33.reuse ;  /* 0x000000217e7e7220 */ /* 0x080fe20000410000 */
[----:B------:R-:W-:Y:S01]  /*112d0*/  FMUL.FTZ R127, R127, R33 ;  /* 0x000000217f7f7220 */ /* 0x000fe20000410000 */
[----:B-1----:R-:W-:Y:S01]  /*112e0*/  HMMA.16816.F32.BF16 R152, R4, R18, R92 ;  /* 0x000000120498723c */ /* 0x002fe2000004185c */
[----:B------:R-:W-:-:S02]  /*112f0*/  MOV R95, R133 ;  /* 0x00000085005f7202 */ /* 0x000fc40000000f00 */
[----:B------:R1:W-:Y:S05]  /*11300*/  MUFU.EX2 R133, R0 ;  /* 0x0000000000857308 */ /* 0x0003ea0000000800 */
[----:B------:R-:W-:Y:S01]  /*11310*/  HMMA.16816.F32.BF16 R148, R4, R22, R108 ;  /* 0x000000160494723c */ /* 0x000fe2000004186c */
[----:B------:R-:W-:Y:S01]  /*11320*/  MOV R111, R141 ;  /* 0x0000008d006f7202 */ /* 0x000fe20000000f00 */
[----:B-1----:R-:W-:-:S06]  /*11330*/  FFMA.FTZ R0, R56, UR12, -R28 ;  /* 0x0000000c38007c23 */ /* 0x002fcc000801081c */
[----:B--2---:R-:W-:Y:S01]  /*11340*/  HMMA.16816.F32.BF16 R168, R4, R12, R72 ;  /* 0x0000000c04a8723c */ /* 0x004fe20000041848 */
[----:B------:R-:W-:Y:S01]  /*11350*/  IMAD.MOV.U32 R72, RZ, RZ, R140 ;  /* 0x000000ffff487224 */ /* 0x000fe200078e008c */
[----:B------:R-:W-:Y:S01]  /*11360*/  MOV R74, R143 ;  /* 0x0000008f004a7202 */ /* 0x000fe20000000f00 */
[----:B------:R-:W-:-:S05]  /*11370*/  IMAD.MOV.U32 R75, RZ, RZ, R142 ;  /* 0x000000ffff4b7224 */ /* 0x000fca00078e008e */
[----:B------:R-:W-:Y:S01]  /*11380*/  HMMA.16816.F32.BF16 R140, R4, R38, R124 ;  /* 0x00000026048c723c */ /* 0x000fe2000004187c */
[----:B------:R1:W-:Y:S02]  /*11390*/  MUFU.EX2 R127, R0 ;  /* 0x00000000007f7308 */ /* 0x0003e40000000800 */
[----:B-1----:R-:W-:-:S06]  /*113a0*/  FFMA.FTZ R0, R44, UR12, -R28 ;  /* 0x0000000c2c007c23 */ /* 0x002fcc000801081c */
[----:B------:R1:W-:Y:S01]  /*113b0*/  MUFU.EX2 R110, R0 ;  /* 0x00000000006e7308 */ /* 0x0003e20000000800 */
[-C--:B------:R-:W-:Y:S01]  /*113c0*/  FMUL.FTZ R76, R76, R34.reuse ;  /* 0x000000224c4c7220 */ /* 0x080fe20000410000 */
[----:B------:R-:W-:Y:S01]  /*113d0*/  FMUL.FTZ R77, R77, R34 ;  /* 0x000000224d4d7220 */ /* 0x000fe20000410000 */
[----:B-1----:R-:W-:-:S05]  /*113e0*/  FFMA.FTZ R0, R42, UR12, -R28 ;  /* 0x0000000c2a007c23 */ /* 0x002fca000801081c */
[----:B------:R1:W-:Y:S01]  /*113f0*/  MUFU.EX2 R93, R0 ;  /* 0x00000000005d7308 */ /* 0x0003e20000000800 */
[-C--:B------:R-:W-:Y:S01]  /*11400*/  FMUL.FTZ R78, R78, R33.reuse ;  /* 0x000000214e4e7220 */ /* 0x080fe20000410000 */
[----:B------:R-:W-:Y:S01]  /*11410*/  FMUL.FTZ R79, R79, R33 ;  /* 0x000000214f4f7220 */ /* 0x000fe20000410000 */
[----:B------:R-:W-:Y:S01]  /*11420*/  MOV R109, R136 ;  /* 0x00000088006d7202 */ /* 0x000fe20000000f00 */
[----:B-1----:R-:W-:-:S04]  /*11430*/  FFMA.FTZ R0, R64, UR12, -R29 ;  /* 0x0000000c40007c23 */ /* 0x002fc8000801081d */
[----:B------:R1:W-:Y:S01]  /*11440*/  MUFU.EX2 R126, R0 ;  /* 0x00000000007e7308 */ /* 0x0003e20000000800 */
[----:B------:R-:W-:Y:S01]  /*11450*/  HMMA.16816.F32.BF16 R160, R4, R14, R76 ;  /* 0x0000000e04a0723c */ /* 0x000fe2000004184c */
[----:B------:R-:W-:Y:S02]  /*11460*/  IMAD.MOV.U32 R77, RZ, RZ, R135 ;  /* 0x000000ffff4d7224 */ /* 0x000fe400078e0087 */
[----:B-1----:R-:W-:-:S04]  /*11470*/  FFMA.FTZ R0, R57, UR12, -R29 ;  /* 0x0000000c39007c23 */ /* 0x002fc8000801081d */
[----:B------:R1:W-:Y:S02]  /*11480*/  MUFU.EX2 R240, R0 ;  /* 0x0000000000f07308 */ /* 0x0003e40000000800 */
[----:B-1----:R-:W-:-:S06]  /*11490*/  FFMA.FTZ R0, R46, UR12, -R29 ;  /* 0x0000000c2e007c23 */ /* 0x002fcc000801081d */
[----:B------:R1:W-:Y:S01]  /*114a0*/  MUFU.EX2 R136, R0 ;  /* 0x0000000000887308 */ /* 0x0003e20000000800 */
[----:B------:R-:W-:Y:S01]  /*114b0*/  MOV R73, R137 ;  /* 0x0000008900497202 */ /* 0x000fe20000000f00 */
[----:B-1----:R-:W-:-:S06]  /*114c0*/  FFMA.FTZ R0, R43, UR12, -R29 ;  /* 0x0000000c2b007c23 */ /* 0x002fcc000801081d */
[----:B------:R1:W-:Y:S01]  /*114d0*/  MUFU.EX2 R135, R0 ;  /* 0x0000000000877308 */ /* 0x0003e20000000800 */
[-C--:B------:R-:W-:Y:S01]  /*114e0*/  FMUL.FTZ R88, R88, R34.reuse ;  /* 0x0000002258587220 */ /* 0x080fe20000410000 */
[-C--:B------:R-:W-:Y:S01]  /*114f0*/  FMUL.FTZ R89, R89, R34.reuse ;  /* 0x0000002259597220 */ /* 0x080fe20000410000 */
[-C--:B------:R-:W-:Y:S01]  /*11500*/  FMUL.FTZ R90, R90, R33.reuse ;  /* 0x000000215a5a7220 */ /* 0x080fe20000410000 */
[----:B------:R-:W-:Y:S01]  /*11510*/  FMUL.FTZ R91, R91, R33 ;  /* 0x000000215b5b7220 */ /* 0x000fe20000410000 */
[----:B------:R-:W-:Y:S01]  /*11520*/  FMUL.FTZ R104, R104, R34 ;  /* 0x0000002268687220 */ /* 0x000fe20000410000 */
[----:B-1----:R-:W-:-:S04]  /*11530*/  FFMA.FTZ R0, R65, UR12, -R2 ;  /* 0x0000000c41007c23 */ /* 0x002fc80008010802 */
[----:B------:R1:W-:Y:S01]  /*11540*/  MUFU.EX2 R78, R0 ;  /* 0x00000000004e7308 */ /* 0x0003e20000000800 */
        /* <DEDUP_REMOVED lines=10> */
[----:B-1----:R-:W-:Y:S01]  /*115f0*/  FFMA.FTZ R0, R61, UR12, -R2 ;  /* 0x0000000c3d007c23 */ /* 0x002fe20008010802 */
[----:B------:R-:W-:-:S03]  /*11600*/  FMUL.FTZ R87, R87, R31 ;  /* 0x0000001f57577220 */ /* 0x000fc60000410000 */
[----:B------:R1:W2:Y:S01]  /*11610*/  MUFU.EX2 R137, R0 ;  /* 0x0000000000897308 */ /* 0x0002a20000000800 */
        /* <DEDUP_REMOVED lines=12> */
[--C-:B-1----:R-:W-:Y:S01]  /*116e0*/  FFMA.FTZ R0, R47, UR12, -R2.reuse ;  /* 0x0000000c2f007c23 */ /* 0x102fe20008010802 */
[-C--:B------:R-:W-:Y:S01]  /*116f0*/  FMUL.FTZ R100, R100, R32.reuse ;  /* 0x0000002064647220 */ /* 0x080fe20000410000 */
[-C--:B------:R-:W-:Y:S01]  /*11700*/  FMUL.FTZ R101, R101, R32.reuse ;  /* 0x0000002065657220 */ /* 0x080fe20000410000 */
[-C--:B------:R-:W-:Y:S01]  /*11710*/  FMUL.FTZ R102, R102, R31.reuse ;  /* 0x0000001f66667220 */ /* 0x080fe20000410000 */
[----:B------:R1:W-:Y:S01]  /*11720*/  MUFU.EX2 R92, R0 ;  /* 0x00000000005c7308 */ /* 0x0003e20000000800 */
[-C--:B------:R-:W-:Y:S01]  /*11730*/  FMUL.FTZ R103, R103, R31.reuse ;  /* 0x0000001f67677220 */ /* 0x080fe20000410000 */
[-C--:B------:R-:W-:Y:S01]  /*11740*/  FMUL.FTZ R112, R112, R32.reuse ;  /* 0x0000002070707220 */ /* 0x080fe20000410000 */
[----:B------:R-:W-:Y:S01]  /*11750*/  FMUL.FTZ R113, R113, R32 ;  /* 0x0000002071717220 */ /* 0x000fe20000410000 */
[-C--:B------:R-:W-:Y:S01]  /*11760*/  FMUL.FTZ R114, R114, R31.reuse ;  /* 0x0000001f72727220 */ /* 0x080fe20000410000 */
[----:B------:R-:W-:Y:S01]  /*11770*/  FMUL.FTZ R115, R115, R31 ;  /* 0x0000001f73737220 */ /* 0x000fe20000410000 */
[----:B------:R-:W-:Y:S01]  /*11780*/  HMMA.16816.F32.BF16 R156, R4, R16, R88 ;  /* 0x00000010049c723c */ /* 0x000fe20000041858 */
[----:B-1----:R-:W-:-:S07]  /*11790*/  FFMA.FTZ R0, R51, UR12, -R2 ;  /* 0x0000000c33007c23 */ /* 0x002fce0008010802 */
[C---:B------:R-:W-:Y:S01]  /*117a0*/  HMMA.16816.F32.BF16 R164, R4.reuse, R20, R104 ;  /* 0x0000001404a4723c */ /* 0x040fe20000041868 */
[----:B------:R1:W-:Y:S07]  /*117b0*/  MUFU.EX2 R94, R0 ;  /* 0x00000000005e7308 */ /* 0x0003ee0000000800 */
[----:B------:R-:W-:Y:S08]  /*117c0*/  HMMA.16816.F32.BF16 R144, R4, R36, R120 ;  /* 0x000000240490723c */ /* 0x000ff00000041878 */
[----:B------:R-:W-:Y:S01]  /*117d0*/  HMMA.16816.F32.BF16 R88, R8, R16, R84 ;  /* 0x000000100858723c */ /* 0x000fe20000041854 */
[----:B-1----:R-:W-:-:S07]  /*117e0*/  FFMA.FTZ R0, R210, UR12, -R3 ;  /* 0x0000000cd2007c23 */ /* 0x002fce0008010803 */
[C---:B------:R-:W-:Y:S01]  /*117f0*/  HMMA.16816.F32.BF16 R96, R8.reuse, R18, R96 ;  /* 0x000000120860723c */ /* 0x040fe20000041860 */
[----:B------:R-:W1:Y:S01]  /*11800*/  LDSM.16.MT88.4 R16, [R30+0x800] ;  /* 0x000800001e10783b */ /* 0x000e620000004200 */
[----:B------:R3:W-:Y:S06]  /*11810*/  MUFU.EX2 R79, R0 ;  /* 0x00000000004f7308 */ /* 0x0007ec0000000800 */
[C---:B------:R-:W-:Y:S08]  /*11820*/  HMMA.16816.F32.BF16 R120, R8.reuse, R12, R68 ;  /* 0x0000000c0878723c */ /* 0x040ff00000041844 */
[----:B------:R-:W-:Y:S01]  /*11830*/  HMMA.16816.F32.BF16 R104, R8, R14, R80 ;  /* 0x0000000e0868723c */ /* 0x000fe20000041850 */
[----:B------:R-:W4:Y:S01]  /*11840*/  LDSM.16.MT88.4 R12, [R109+0xc800] ;  /* 0x00c800006d0c783b */ /* 0x000f220000004200 */
[----:B---3--:R-:W-:-:S06]  /*11850*/  FFMA.FTZ R0, R209, UR12, -R3 ;  /* 0x0000000cd1007c23 */ /* 0x008fcc0008010803 */
[C---:B------:R-:W-:Y:S01]  /*11860*/  HMMA.16816.F32.BF16 R100, R8.reuse, R20, R100 ;  /* 0x000000140864723c */ /* 0x040fe20000041864 */
[----:B------:R3:W1:Y:S07]  /*11870*/  MUFU.EX2 R86, R0 ;  /* 0x0000000000567308 */ /* 0x00066e0000000800 */
[----:B------:R-:W-:Y:S01]  /*11880*/  HMMA.16816.F32.BF16 R112, R8, R22, R112 ;  /* 0x000000160870723c */ /* 0x000fe20000041870 */
[----:B------:R-:W4:Y:S01]  /*11890*/  LDSM.16.MT88.4 R20, [R35+0xc800] ;  /* 0x00c800002314783b */ /* 0x000f220000004200 */
[----:B------:R-:W-:Y:S01]  /*118a0*/  MOV R76, R134 ;  /* 0x00000086004c7202 */ /* 0x000fe20000000f00 */
[----:B---3--:R-:W-:-:S04]  /*118b0*/  FFMA.FTZ R0, R50, UR12, -R3 ;  /* 0x0000000c32007c23 */ /* 0x008fc80008010803 */
[----:B------:R3:W-:Y:S01]  /*118c0*/  MUFU.EX2 R134, R0 ;  /* 0x0000000000867308 */ /* 0x0007e20000000800 */
[-C--:B------:R-:W-:Y:S01]  /*118d0*/  FMUL.FTZ R116, R116, R32.reuse ;  /* 0x0000002074747220 */ /* 0x080fe20000410000 */
[-C--:B------:R-:W-:Y:S01]  /*118e0*/  FMUL.FTZ R117, R117, R32.reuse ;  /* 0x0000002075757220 */ /* 0x080fe20000410000 */
[-C--:B------:R-:W-:Y:S01]  /*118f0*/  FMUL.FTZ R118, R118, R31.reuse ;  /* 0x0000001f76767220 */ /* 0x080fe20000410000 */
[-C--:B------:R-:W-:Y:S01]  /*11900*/  FMUL.FTZ R119, R119, R31.reuse ;  /* 0x0000001f77777220 */ /* 0x080fe20000410000 */
[-C--:B------:R-:W-:Y:S01]  /*11910*/  FMUL.FTZ R128, R128, R32.reuse ;  /* 0x0000002080807220 */ /* 0x080fe20000410000 */
[----:B------:R-:W-:Y:S01]  /*11920*/  FMUL.FTZ R129, R129, R32 ;  /* 0x0000002081817220 */ /* 0x000fe20000410000 */
[----:B------:R-:W-:Y:S01]  /*11930*/  FMUL.FTZ R130, R130, R31 ;  /* 0x0000001f82827220 */ /* 0x000fe20000410000 */
[----:B---3--:R-:W-:-:S04]  /*11940*/  FFMA.FTZ R0, R48, UR12, -R3 ;  /* 0x0000000c30007c23 */ /* 0x008fc80008010803 */
[----:B------:R3:W4:Y:S01]  /*11950*/  MUFU.EX2 R108, R0 ;  /* 0x00000000006c7308 */ /* 0x0007220000000800 */
[----:B------:R-:W-:Y:S01]  /*11960*/  FMUL.FTZ R131, R131, R31 ;  /* 0x0000001f83837220 */ /* 0x000fe20000410000 */
[----:B------:R-:W-:Y:S01]  /*11970*/  HMMA.16816.F32.BF16 R116, R8, R36, R116 ;  /* 0x000000240874723c */ /* 0x000fe20000041874 */
[----:B--2---:R-:W-:Y:S02]  /*11980*/  F2FP.BF16.F32.PACK_AB R4, R137, R78 ;  /* 0x0000004e8904723e */ /* 0x004fe400000010ff */
[----:B-1----:R-:W-:-:S05]  /*11990*/  F2FP.BF16.F32.PACK_AB R5, R86, R79 ;  /* 0x0000004f5605723e */ /* 0x002fca00000010ff */
[----:B------:R-:W-:Y:S01]  /*119a0*/  HMMA.16816.F32.BF16 R36, R8, R38, R128 ;  /* 0x000000260824723c */ /* 0x000fe20000041880 */
[----:B------:R-:W-:Y:S02]  /*119b0*/  F2FP.BF16.F32.PACK_AB R8, R127, R133 ;  /* 0x000000857f08723e */ /* 0x000fe400000010ff */
[----:B------:R-:W-:Y:S02]  /*119c0*/  F2FP.BF16.F32.PACK_AB R9, R240, R126 ;  /* 0x0000007ef009723e */ /* 0x000fe400000010ff */
[----:B---3--:R-:W-:Y:S02]  /*119d0*/  MOV R0, R110 ;  /* 0x0000006e00007202 */ /* 0x008fe40000000f00 */
[----:B------:R-:W-:Y:S02]  /*119e0*/  F2FP.BF16.F32.PACK_AB R11, R135, R136 ;  /* 0x00000088870b723e */ /* 0x000fe400000010ff */
[----:B------:R-:W-:Y:S02]  /*119f0*/  F2FP.BF16.F32.PACK_AB R10, R93, R0 ;  /* 0x000000005d0a723e */ /* 0x000fe400000010ff */
[----:B------:R-:W-:-:S02]  /*11a00*/  F2FP.BF16.F32.PACK_AB R6, R94, R92 ;  /* 0x0000005c5e06723e */ /* 0x000fc400000010ff */
[----:B----4-:R-:W-:Y:S02]  /*11a10*/  F2FP.BF16.F32.PACK_AB R7, R108, R134 ;  /* 0x000000866c07723e */ /* 0x010fe400000010ff */
[----:B------:R-:W-:Y:S01]  /*11a20*/  MOV R87, R76 ;  /* 0x0000004c00577202 */ /* 0x000fe20000000f00 */
[----:B------:R-:W-:Y:S01]  /*11a30*/  IMAD.MOV.U32 R85, RZ, RZ, R95 ;  /* 0x000000ffff557224 */ /* 0x000fe200078e005f */
[----:B------:R-:W-:Y:S02]  /*11a40*/  MOV R76, R45 ;  /* 0x0000002d004c7202 */ /* 0x000fe40000000f00 */
[----:B------:R-:W-:Y:S01]  /*11a50*/  MOV R84, R111 ;  /* 0x0000006f00547202 */ /* 0x000fe20000000f00 */
[----:B------:R-:W-:Y:S01]  /*11a60*/  IMAD.MOV.U32 R111, RZ, RZ, R40 ;  /* 0x000000ffff6f7224 */ /* 0x000fe200078e0028 */
[----:B------:R-:W-:Y:S02]  /*11a70*/  MOV R209, R59 ;  /* 0x0000003b00d17202 */ /* 0x000fe40000000f00 */
[----:B------:R-:W-:-:S02]  /*11a80*/  MOV R210, R58 ;  /* 0x0000003a00d27202 */ /* 0x000fc40000000f00 */
[----:B------:R-:W-:Y:S01]  /*11a90*/  MOV R95, R41 ;  /* 0x00000029005f7202 */ /* 0x000fe20000000f00 */
[----:B------:R-:W-:Y:S01]  /*11aa0*/  HMMA.16816.F32.BF16 R56, R8, R16, R176 ;  /* 0x000000100838723c */ /* 0x000fe200000418b0 */
[----:B------:R-:W-:Y:S01]  /*11ab0*/  IMAD.MOV.U32 R178, RZ, RZ, R109 ;  /* 0x000000ffffb27224 */ /* 0x000fe200078e006d */
[----:B------:R-:W-:Y:S01]  /*11ac0*/  MOV R124, R66 ;  /* 0x00000042007c7202 */ /* 0x000fe20000000f00 */
[----:B------:R-:W-:-:S05]  /*11ad0*/  IMAD.MOV.U32 R125, RZ, RZ, R67 ;  /* 0x000000ffff7d7224 */ /* 0x000fca00078e0043 */
[----:B------:R-:W-:Y:S01]  /*11ae0*/  HMMA.16816.F32.BF16 R40, R8, R14, R212 ;  /* 0x0000000e0828723c */ /* 0x000fe200000418d4 */
[----:B------:R-:W-:Y:S01]  /*11af0*/  MOV R215, R76 ;  /* 0x0000004c00d77202 */ /* 0x000fe20000000f00 */
[----:B------:R-:W-:Y:S01]  /*11b00*/  IMAD.MOV.U32 R213, RZ, RZ, R78 ;  /* 0x000000ffffd57224 */ /* 0x000fe200078e004e */
[----:B------:R-:W-:Y:S02]  /*11b10*/  MOV R214, R77 ;  /* 0x0000004d00d67202 */ /* 0x000fe40000000f00 */
[----:B------:R-:W-:-:S03]  /*11b20*/  MOV R212, R79 ;  /* 0x0000004f00d47202 */ /* 0x000fc60000000f00 */
[----:B------:R-:W-:Y:S01]  /*11b30*/  HMMA.16816.F32.BF16 R68, R4, R20, R216 ;  /* 0x000000140444723c */ /* 0x000fe200000418d8 */
[----:B------:R-:W-:Y:S01]  /*11b40*/  MOV R217, R63 ;  /* 0x0000003f00d97202 */ /* 0x000fe20000000f00 */
[----:B------:R-:W-:-:S06]  /*11b50*/  IMAD.MOV.U32 R216, RZ, RZ, R62 ;  /* 0x000000ffffd87224 */ /* 0x000fcc00078e003e */
[C---:B------:R-:W-:Y:S08]  /*11b60*/  HMMA.16816.F32.BF16 R180, R4.reuse, R16, R180 ;  /* 0x0000001004b4723c */ /* 0x040ff000000418b4 */
[-C--:B------:R-:W-:Y:S08]  /*11b70*/  HMMA.16816.F32.BF16 R184, R4, R18.reuse, R184 ;  /* 0x0000001204b8723c */ /* 0x080ff000000418b8 */
[----:B------:R-:W-:Y:S01]  /*11b80*/  HMMA.16816.F32.BF16 R76, R8, R18, R188 ;  /* 0x00000012084c723c */ /* 0x000fe200000418bc */
[----:B------:R-:W1:Y:S07]  /*11b90*/  LDSM.16.MT88.4 R16, [R35+0xe800] ;  /* 0x00e800002310783b */ /* 0x000e6e0000004200 */
[----:B------:R-:W-:Y:S01]  /*11ba0*/  HMMA.16816.F32.BF16 R64, R4, R22, R24 ;  /* 0x000000160440723c */ /* 0x000fe20000041818 */
[----:B------:R-:W2:Y:S07]  /*11bb0*/  LDSM.16.MT88.4 R24, [R132+0x2800] ;  /* 0x002800008418783b */ /* 0x000eae0000004200 */
[C---:B------:R-:W-:Y:S08]  /*11bc0*/  HMMA.16816.F32.BF16 R80, R8.reuse, R20, R228 ;  /* 0x000000140850723c */ /* 0x040ff000000418e4 */
[----:B------:R-:W-:Y:S01]  /*11bd0*/  HMMA.16816.F32.BF16 R60, R8, R22, R172 ;  /* 0x00000016083c723c */ /* 0x000fe200000418ac */
[----:B------:R-:W3:Y:S01]  /*11be0*/  LDSM.16.MT88.4 R20, [R178+0xe800] ;  /* 0x00e80000b214783b */ /* 0x000ee20000004200 */
[----:B------:R-:W-:-:S02]  /*11bf0*/  MOV R177, R217 ;  /* 0x000000d900b17202 */ /* 0x000fc40000000f00 */
[----:B------:R-:W-:Y:S02]  /*11c00*/  MOV R217, R239 ;  /* 0x000000ef00d97202 */ /* 0x000fe40000000f00 */
[----:B------:R-:W4:Y:S01]  /*11c10*/  LDL.LU R239, [R1+0xb0] ;  /* 0x0000b00001ef7983 */ /* 0x000f220000300800 */
[----:B------:R-:W-:Y:S01]  /*11c20*/  MOV R110, R49 ;  /* 0x00000031006e7202 */ /* 0x000fe20000000f00 */
[-C--:B------:R-:W-:Y:S08]  /*11c30*/  HMMA.16816.F32.BF16 R44, R8, R12.reuse, R52 ;  /* 0x0000000c082c723c */ /* 0x080ff00000041834 */
[----:B------:R-:W-:Y:S01]  /*11c40*/  HMMA.16816.F32.BF16 R52, R4, R12, R232 ;  /* 0x0000000c0434723c */ /* 0x000fe200000418e8 */
[----:B------:R-:W-:Y:S01]  /*11c50*/  IMAD.MOV.U32 R232, RZ, RZ, R125 ;  /* 0x000000ffffe87224 */ /* 0x000fe200078e007d */
[----:B------:R-:W-:-:S02]  /*11c60*/  MOV R235, R126 ;  /* 0x0000007e00eb7202 */ /* 0x000fc40000000f00 */
[----:B------:R-:W-:-:S04]  /*11c70*/  MOV R234, R127 ;  /* 0x0000007f00ea7202 */ /* 0x000fc80000000f00 */
[C---:B------:R-:W-:Y:S01]  /*11c80*/  HMMA.16816.F32.BF16 R48, R4.reuse, R14, R220 ;  /* 0x0000000e0430723c */ /* 0x040fe200000418dc */
[----:B------:R-:W-:Y:S01]  /*11c90*/  MOV R223, R124 ;  /* 0x0000007c00df7202 */ /* 0x000fe20000000f00 */
[----:B------:R-:W-:Y:S01]  /*11ca0*/  IMAD.MOV.U32 R222, RZ, RZ, R95 ;  /* 0x000000ffffde7224 */ /* 0x000fe200078e005f */
[----:B------:R-:W3:Y:S05]  /*11cb0*/  LDSM.16.MT88.4 R12, [R132+0x800] ;  /* 0x00080000840c783b */ /* 0x000eea0000004200 */
[C---:B-1----:R-:W-:Y:S08]  /*11cc0*/  HMMA.16816.F32.BF16 R124, R4.reuse, R16, R156 ;  /* 0x00000010047c723c */ /* 0x042ff0000004189c */
[----:B--2---:R-:W-:Y:S08]  /*11cd0*/  HMMA.16816.F32.BF16 R156, R4, R24, R144 ;  /* 0x00000018049c723c */ /* 0x004ff00000041890 */
[----:B---3--:R-:W-:Y:S01]  /*11ce0*/  HMMA.16816.F32.BF16 R144, R8, R22, R104 ;  /* 0x000000160890723c */ /* 0x008fe20000041868 */
[----:B------:R-:W-:Y:S01]  /*11cf0*/  IMAD.MOV.U32 R105, RZ, RZ, R178 ;  /* 0x000000ffff697224 */ /* 0x000fe200078e00b2 */
[----:B------:R-:W-:-:S04]  /*11d00*/  MOV R178, R0 ;  /* 0x0000000000b27202 */ /* 0x000fc80000000f00 */
[----:B------:R-:W-:Y:S01]  /*11d10*/  MOV R190, R178 ;  /* 0x000000b200be7202 */ /* 0x000fe20000000f00 */
[----:B------:R-:W-:Y:S01]  /*11d20*/  IMAD.MOV.U32 R178, RZ, RZ, R215 ;  /* 0x000000ffffb27224 */ /* 0x000fe200078e00d7 */
[----:B------:R-:W-:Y:S02]  /*11d30*/  MOV R215, R222 ;  /* 0x000000de00d77202 */ /* 0x000fe40000000f00 */
[----:B------:R-:W-:Y:S02]  /*11d40*/  MOV R222, R227 ;  /* 0x000000e300de7202 */ /* 0x000fe40000000f00 */
[----:B------:R-:W2:Y:S01]  /*11d50*/  LDL.LU R227, [R1+0xac] ;  /* 0x0000ac0001e37983 */ /* 0x000ea20000300800 */
[----:B------:R-:W-:Y:S01]  /*11d60*/  MOV R173, R84 ;  /* 0x0000005400ad7202 */ /* 0x000fe20000000f00 */
[----:B------:R-:W-:Y:S01]  /*11d70*/  IMAD.MOV.U32 R175, RZ, RZ, R86 ;  /* 0x000000ffffaf7224 */ /* 0x000fe200078e0056 */
[----:B------:R-:W-:Y:S01]  /*11d80*/  MOV R174, R85 ;  /* 0x0000005500ae7202 */ /* 0x000fe20000000f00 */
[----:B------:R-:W-:Y:S01]  /*11d90*/  IMAD.MOV.U32 R230, RZ, RZ, R73 ;  /* 0x000000ffffe67224 */ /* 0x000fe200078e0049 */
[----:B------:R-:W-:-:S02]  /*11da0*/  MOV R172, R87 ;  /* 0x0000005700ac7202 */ /* 0x000fc40000000f00 */
[----:B------:R-:W-:Y:S01]  /*11db0*/  MOV R229, R72 ;  /* 0x0000004800e57202 */ /* 0x000fe20000000f00 */
[----:B------:R-:W-:Y:S01]  /*11dc0*/  HMMA.16816.F32.BF16 R192, R4, R12, R192 ;  /* 0x0000000c04c0723c */ /* 0x000fe200000418c0 */
[----:B------:R-:W-:Y:S02]  /*11dd0*/  MOV R231, R74 ;  /* 0x0000004a00e77202 */ /* 0x000fe40000000f00 */
[----:B------:R-:W-:-:S05]  /*11de0*/  MOV R228, R75 ;  /* 0x0000004b00e47202 */ /* 0x000fca0000000f00 */
[----:B------:R-:W-:Y:S01]  /*11df0*/  HMMA.16816.F32.BF16 R72, R8, R12, R196 ;  /* 0x0000000c0848723c */ /* 0x000fe200000418c4 */
[----:B------:R-:W-:Y:S01]  /*11e00*/  MOV R179, R110 ;  /* 0x0000006e00b37202 */ /* 0x000fe20000000f00 */
[----:B------:R-:W-:-:S06]  /*11e10*/  FFMA.FTZ R0, R252, UR12, -R28 ;  /* 0x0000000cfc007c23 */ /* 0x000fcc000801081c */
[-C--:B------:R-:W-:Y:S08]  /*11e20*/  HMMA.16816.F32.BF16 R200, R4, R14.reuse, R200 ;  /* 0x0000000e04c8723c */ /* 0x080ff000000418c8 */
[----:B------:R-:W-:Y:S01]  /*11e30*/  HMMA.16816.F32.BF16 R84, R8, R14, R204 ;  /* 0x0000000e0854723c */ /* 0x000fe200000418cc */
[----:B------:R-:W1:Y:S01]  /*11e40*/  LDSM.16.MT88.4 R12, [R30+0x2800] ;  /* 0x002800001e0c783b */ /* 0x000e620000004200 */
[----:B------:R-:W-:Y:S01]  /*11e50*/  MOV R191, R179 ;  /* 0x000000b300bf7202 */ /* 0x000fe20000000f00 */
[----:B------:R-:W-:-:S02]  /*11e60*/  IMAD.MOV.U32 R179, RZ, RZ, R250 ;  /* 0x000000ffffb37224 */ /* 0x000fc400078e00fa */
[----:B------:R3:W-:Y:S01]  /*11e70*/  MUFU.EX2 R250, R0 ;  /* 0x0000000000fa7308 */ /* 0x0007e20000000800 */
[----:B------:R-:W-:Y:S01]  /*11e80*/  MOV R176, R172 ;  /* 0x000000ac00b07202 */ /* 0x000fe20000000f00 */
[----:B------:R-:W-:Y:S01]  /*11e90*/  IMAD.MOV.U32 R172, RZ, RZ, R216 ;  /* 0x000000ffffac7224 */ /* 0x000fe200078e00d8 */
[----:B------:R-:W-:Y:S01]  /*11ea0*/  MOV R216, R251 ;  /* 0x000000fb00d87202 */ /* 0x000fe20000000f00 */
[----:B---3--:R-:W-:-:S04]  /*11eb0*/  FFMA.FTZ R0, R244, UR12, -R28 ;  /* 0x0000000cf4007c23 */ /* 0x008fc8000801081c */
[----:B------:R3:W1:Y:S01]  /*11ec0*/  MUFU.EX2 R244, R0 ;  /* 0x0000000000f47308 */ /* 0x0006620000000800 */
[----:B------:R-:W-:Y:S01]  /*11ed0*/  MOV R189, R177 ;  /* 0x000000b100bd7202 */ /* 0x000fe20000000f00 */
[----:B---3--:R-:W-:-:S06]  /*11ee0*/  FFMA.FTZ R0, R243, UR12, -R28 ;  /* 0x0000000cf3007c23 */ /* 0x008fcc000801081c */
[----:B------:R4:W-:Y:S01]  /*11ef0*/  MUFU.EX2 R251, R0 ;  /* 0x0000000000fb7308 */ /* 0x0009e20000000800 */
[----:B------:R-:W-:Y:S01]  /*11f00*/  MOV R177, R228 ;  /* 0x000000e400b17202 */ /* 0x000fe20000000f00 */
[----:B------:R-:W-:Y:S02]  /*11f10*/  IMAD.MOV.U32 R228, RZ, RZ, R212 ;  /* 0x000000ffffe47224 */ /* 0x000fe400078e00d4 */
[----:B------:R-:W-:Y:S01]  /*11f20*/  IMAD.MOV.U32 R188, RZ, RZ, R176 ;  /* 0x000000ffffbc7224 */ /* 0x000fe200078e00b0 */
[----:B------:R-:W-:Y:S01]  /*11f30*/  MOV R176, R216 ;  /* 0x000000d800b07202 */ /* 0x000fe20000000f00 */
[----:B------:R-:W-:Y:S01]  /*11f40*/  IMAD.MOV.U32 R233, RZ, RZ, R108 ;  /* 0x000000ffffe97224 */ /* 0x000fe200078e006c */
[----:B------:R-:W-:Y:S02]  /*11f50*/  MOV R218, R111 ;  /* 0x0000006f00da7202 */ /* 0x000fe40000000f00 */
[----:B------:R-:W-:Y:S01]  /*11f60*/  MOV R216, R213 ;  /* 0x000000d500d87202 */ /* 0x000fe20000000f00 */
[----:B------:R-:W-:Y:S01]  /*11f70*/  HMMA.16816.F32.BF16 R108, R4, R22, R160 ;  /* 0x00000016046c723c */ /* 0x000fe200000418a0 */
[----:B------:R-:W-:-:S07]  /*11f80*/  IMAD.MOV.U32 R197, RZ, RZ, R177 ;  /* 0x000000ffffc57224 */ /* 0x000fce00078e00b1 */
[C---:B-1----:R-:W-:Y:S08]  /*11f90*/  HMMA.16816.F32.BF16 R164, R4.reuse, R12, R164 ;  /* 0x0000000c04a4723c */ /* 0x042ff000000418a4 */
[----:B------:R-:W-:Y:S08]  /*11fa0*/  HMMA.16816.F32.BF16 R160, R4, R14, R148 ;  /* 0x0000000e04a0723c */ /* 0x000ff00000041894 */
[C---:B------:R-:W-:Y:S08]  /*11fb0*/  HMMA.16816.F32.BF16 R100, R8.reuse, R12, R100 ;  /* 0x0000000c0864723c */ /* 0x040ff00000041864 */
[----:B------:R-:W-:Y:S01]  /*11fc0*/  HMMA.16816.F32.BF16 R112, R8, R14, R112 ;  /* 0x0000000e0870723c */ /* 0x000fe20000041870 */
[----:B------:R-:W1:Y:S01]  /*11fd0*/  LDSM.16.MT88.4 R12, [R105+0xd000] ;  /* 0x00d00000690c783b */ /* 0x000e620000004200 */
[----:B------:R-:W-:Y:S01]  /*11fe0*/  MOV R177, R215 ;  /* 0x000000d700b17202 */ /* 0x000fe20000000f00 */
[----:B------:R-:W-:Y:S01]  /*11ff0*/  IMAD.MOV.U32 R199, RZ, RZ, R190 ;  /* 0x000000ffffc77224 */ /* 0x000fe200078e00be */
[----:B------:R-:W-:-:S02]  /*12000*/  MOV R190, R232 ;  /* 0x000000e800be7202 */ /* 0x000fc40000000f00 */
[----:B------:R-:W-:Y:S02]  /*12010*/  MOV R232, R209 ;  /* 0x000000d100e87202 */ /* 0x000fe40000000f00 */
[----:B------:R-:W-:Y:S01]  /*12020*/  HMMA.16816.F32.BF16 R128, R4, R18, R152 ;  /* 0x000000120480723c */ /* 0x000fe20000041898 */
[----:B------:R-:W-:-:S07]  /*12030*/  IMAD.MOV.U32 R219, RZ, RZ, R92 ;  /* 0x000000ffffdb7224 */ /* 0x000fce00078e005c */
[----:B------:R-:W-:Y:S01]  /*12040*/  HMMA.16816.F32.BF16 R152, R4, R26, R140 ;  /* 0x0000001a0498723c */ /* 0x000fe2000004188c */
[----:B------:R-:W-:-:S07]  /*12050*/  MOV R220, R93 ;  /* 0x0000005d00dc7202 */ /* 0x000fce0000000f00 */
[----:B------:R-:W-:Y:S01]  /*12060*/  HMMA.16816.F32.BF16 R148, R8, R20, R120 ;  /* 0x000000140894723c */ /* 0x000fe20000041878 */
[----:B------:R-:W-:-:S07]  /*12070*/  MOV R221, R94 ;  /* 0x0000005e00dd7202 */ /* 0x000fce0000000f00 */
[C---:B------:R-:W-:Y:S08]  /*12080*/  HMMA.16816.F32.BF16 R140, R8.reuse, R16, R88 ;  /* 0x00000010088c723c */ /* 0x040ff00000041858 */
[C---:B------:R-:W-:Y:S08]  /*12090*/  HMMA.16816.F32.BF16 R96, R8.reuse, R18, R96 ;  /* 0x000000120860723c */ /* 0x040ff00000041860 */
[C---:B------:R-:W-:Y:S08]  /*120a0*/  HMMA.16816.F32.BF16 R116, R8.reuse, R24, R116 ;  /* 0x000000180874723c */ /* 0x040ff00000041874 */
[----:B------:R-:W-:Y:S01]  /*120b0*/  HMMA.16816.F32.BF16 R36, R8, R26, R36 ;  /* 0x0000001a0824723c */ /* 0x000fe20000041824 */
[----:B------:R-:W-:Y:S01]  /*120c0*/  F2FP.BF16.F32.PACK_AB R8, R244, R250 ;  /* 0x000000faf408723e */ /* 0x000fe200000010ff */
[----:B----4-:R-:W-:-:S06]  /*120d0*/  FFMA.FTZ R0, R239, UR12, -R28 ;  /* 0x0000000cef007c23 */ /* 0x010fcc000801081c */
[----:B------:R-:W-:Y:S01]  /*120e0*/  HMMA.16816.F32.BF16 R92, R4, R20, R168 ;  /* 0x00000014045c723c */ /* 0x000fe200000418a8 */
[----:B------:R-:W-:Y:S01]  /*120f0*/  IMAD.MOV.U32 R206, RZ, RZ, R199 ;  /* 0x000000ffffce7224 */ /* 0x000fe200078e00c7 */
[----:B------:R-:W-:Y:S01]  /*12100*/  MOV R196, R189 ;  /* 0x000000bd00c47202 */ /* 0x000fe20000000f00 */
[----:B------:R3:W-:Y:S01]  /*12110*/  MUFU.EX2 R252, R0 ;  /* 0x0000000000fc7308 */ /* 0x0007e20000000800 */
[----:B------:R-:W4:Y:S01]  /*12120*/  LDSM.16.MT88.4 R20, [R35+0xd000] ;  /* 0x00d000002314783b */ /* 0x000f220000004200 */
[----:B------:R-:W-:-:S03]  /*12130*/  IMAD.MOV.U32 R121, RZ, RZ, R190 ;  /* 0x000000ffff797224 */ /* 0x000fc600078e00be */
[----:B------:R-:W4:Y:S04]  /*12140*/  LDSM.16.MT88.4 R16, [R30+0x1000] ;  /* 0x001000001e10783b */ /* 0x000f280000004200 */
[----:B------:R-:W-:Y:S01]  /*12150*/  LDSM.16.MT88.4 R24, [R132+0x3000] ;  /* 0x003000008418783b */ /* 0x000fe20000004200 */
[----:B---3--:R-:W-:-:S04]  /*12160*/  FFMA.FTZ R0, R191, UR12, -R29 ;  /* 0x0000000cbf007c23 */ /* 0x008fc8000801081d */
[----:B------:R3:W-:Y:S01]  /*12170*/  MUFU.EX2 R243, R0 ;  /* 0x0000000000f37308 */ /* 0x0007e20000000800 */
[----:B------:R-:W-:Y:S01]  /*12180*/  IMAD.MOV.U32 R191, RZ, RZ, R179 ;  /* 0x000000ffffbf7224 */ /* 0x000fe200078e00b3 */
[----:B------:R-:W-:Y:S01]  /*12190*/  MOV R179, R214 ;  /* 0x000000d600b37202 */ /* 0x000fe20000000f00 */
[----:B---3--:R-:W-:-:S05]  /*121a0*/  FFMA.FTZ R0, R211, UR12, -R29 ;  /* 0x0000000cd3007c23 */ /* 0x008fca000801081d */
[----:B------:R3:W1:Y:S02]  /*121b0*/  MUFU.EX2 R212, R0 ;  /* 0x0000000000d47308 */ /* 0x0006640000000800 */
[----:B---3--:R-:W-:-:S06]  /*121c0*/  FFMA.FTZ R0, R139, UR12, -R29 ;  /* 0x0000000c8b007c23 */ /* 0x008fcc000801081d */
[----:B------:R3:W-:Y:S02]  /*121d0*/  MUFU.EX2 R213, R0 ;  /* 0x0000000000d57308 */ /* 0x0007e40000000800 */
[----:B---3--:R-:W-:-:S06]  /*121e0*/  FFMA.FTZ R0, R138, UR12, -R29 ;  /* 0x0000000c8a007c23 */ /* 0x008fcc000801081d */
[----:B------:R3:W4:Y:S01]  /*121f0*/  MUFU.EX2 R214, R0 ;  /* 0x0000000000d67308 */ /* 0x0007220000000800 */
[----:B------:R-:W-:Y:S01]  /*12200*/  MOV R198, R191 ;  /* 0x000000bf00c67202 */ /* 0x000fe20000000f00 */
[----:B---3--:R-:W-:-:S06]  /*12210*/  FFMA.FTZ R0, R188, UR12, -R2 ;  /* 0x0000000cbc007c23 */ /* 0x008fcc0008010802 */
[----:B------:R2:W-:Y:S01]  /*12220*/  MUFU.EX2 R215, R0 ;  /* 0x0000000000d77308 */ /* 0x0005e20000000800 */
[----:B------:R-:W-:Y:S02]  /*12230*/  IMAD.MOV.U32 R191, RZ, RZ, R223 ;  /* 0x000000ffffbf7224 */ /* 0x000fe400078e00df */
[----:B------:R-:W-:Y:S02]  /*12240*/  IMAD.MOV.U32 R223, RZ, RZ, R210 ;  /* 0x000000ffffdf7224 */ /* 0x000fe400078e00d2 */
[----:B--2---:R-:W-:-:S04]  /*12250*/  FFMA.FTZ R0, R227, UR12, -R2 ;  /* 0x0000000ce3007c23 */ /* 0x004fc80008010802 */
[----:B------:R2:W3:Y:S01]  /*12260*/  MUFU.EX2 R211, R0 ;  /* 0x0000000000d37308 */ /* 0x0004e20000000800 */
[----:B------:R-:W-:Y:S02]  /*12270*/  MOV R188, R176 ;  /* 0x000000b000bc7202 */ /* 0x000fe40000000f00 */
[----:B------:R-:W-:Y:S01]  /*12280*/  MOV R176, R222 ;  /* 0x000000de00b07202 */ /* 0x000fe20000000f00 */
[----:B--2---:R-:W-:-:S04]  /*12290*/  FFMA.FTZ R0, R226, UR12, -R2 ;  /* 0x0000000ce2007c23 */ /* 0x004fc80008010802 */
[----:B------:R2:W-:Y:S01]  /*122a0*/  MUFU.EX2 R209, R0 ;  /* 0x0000000000d17308 */ /* 0x0005e20000000800 */
[----:B------:R-:W-:Y:S02]  /*122b0*/  MOV R222, R137 ;  /* 0x0000008900de7202 */ /* 0x000fe40000000f00 */
[----:B-1----:R-:W-:Y:S01]  /*122c0*/  F2FP.BF16.F32.PACK_AB R9, R212, R243 ;  /* 0x000000f3d409723e */ /* 0x002fe200000010ff */
[----:B--2---:R-:W-:-:S04]  /*122d0*/  FFMA.FTZ R0, R236, UR12, -R2 ;  /* 0x0000000cec007c23 */ /* 0x004fc80008010802 */
[----:B------:R1:W-:Y:S01]  /*122e0*/  MUFU.EX2 R210, R0 ;  /* 0x0000000000d27308 */ /* 0x0003e20000000800 */
[----:B------:R-:W-:Y:S02]  /*122f0*/  F2FP.BF16.F32.PACK_AB R10, R252, R251 ;  /* 0x000000fbfc0a723e */ /* 0x000fe400000010ff */
[----:B----4-:R-:W-:Y:S01]  /*12300*/  F2FP.BF16.F32.PACK_AB R11, R214, R213 ;  /* 0x000000d5d60b723e */ /* 0x010fe200000010ff */
[----:B-1----:R-:W-:-:S04]  /*12310*/  FFMA.FTZ R0, R238, UR12, -R3 ;  /* 0x0000000cee007c23 */ /* 0x002fc80008010803 */
[----:B------:R1:W-:Y:S02]  /*12320*/  MUFU.EX2 R137, R0 ;  /* 0x0000000000897308 */ /* 0x0003e40000000800 */
[----:B------:R-:W-:Y:S01]  /*12330*/  HMMA.16816.F32.BF16 R4, R8, R12, R44 ;  /* 0x0000000c0804723c */ /* 0x000fe2000004182c */
[----:B-1----:R-:W-:-:S05]  /*12340*/  FFMA.FTZ R0, R237, UR12, -R3 ;  /* 0x0000000ced007c23 */ /* 0x002fca0008010803 */
[----:B------:R1:W2:Y:S02]  /*12350*/  MUFU.EX2 R138, R0 ;  /* 0x00000000008a7308 */ /* 0x0002a40000000800 */
[----:B-1----:R-:W-:-:S06]  /*12360*/  FFMA.FTZ R0, R197, UR12, -R3 ;  /* 0x0000000cc5007c23 */ /* 0x002fcc0008010803 */
[----:B------:R1:W-:Y:S02]  /*12370*/  MUFU.EX2 R139, R0 ;  /* 0x00000000008b7308 */ /* 0x0003e40000000800 */
[----:B-1----:R-:W-:-:S06]  /*12380*/  FFMA.FTZ R0, R208, UR12, -R3 ;  /* 0x0000000cd0007c23 */ /* 0x002fcc0008010803 */
[----:B------:R-:W1:Y:S01]  /*12390*/  MUFU.EX2 R208, R0 ;  /* 0x0000000000d07308 */ /* 0x000e620000000800 */
[----:B------:R-:W-:Y:S01]  /*123a0*/  MOV R207, R198 ;  /* 0x000000c600cf7202 */ /* 0x000fe20000000f00 */
[----:B------:R-:W-:Y:S01]  /*123b0*/  IMAD.MOV.U32 R198, RZ, RZ, R173 ;  /* 0x000000ffffc67224 */ /* 0x000fe200078e00ad */
[----:B------:R-:W-:Y:S01]  /*123c0*/  MOV R197, R172 ;  /* 0x000000ac00c57202 */ /* 0x000fe20000000f00 */
[----:B------:R-:W-:Y:S01]  /*123d0*/  IMAD.MOV.U32 R172, RZ, RZ, R4 ;  /* 0x000000ffffac7224 */ /* 0x000fe200078e0004 */
[----:B------:R-:W-:Y:S02]  /*123e0*/  MOV R199, R174 ;  /* 0x000000ae00c77202 */ /* 0x000fe40000000f00 */
[----:B------:R-:W-:Y:S01]  /*123f0*/  MOV R189, R175 ;  /* 0x000000af00bd7202 */ /* 0x000fe20000000f00 */
[----:B------:R-:W-:Y:S01]  /*12400*/  IMAD.MOV.U32 R175, RZ, RZ, R5 ;  /* 0x000000ffffaf7224 */ /* 0x000fe200078e0005 */
[----:B------:R-:W-:Y:S02]  /*12410*/  MOV R174, R6 ;  /* 0x0000000600ae7202 */ /* 0x000fe40000000f00 */
[----:B------:R-:W-:-:S02]  /*12420*/  MOV R173, R7 ;  /* 0x0000000700ad7202 */ /* 0x000fc40000000f00 */
[----:B---3--:R-:W-:Y:S02]  /*12430*/  F2FP.BF16.F32.PACK_AB R4, R211, R215 ;  /* 0x000000d7d304723e */ /* 0x008fe400000010ff */
[----:B--2---:R-:W-:Y:S02]  /*12440*/  F2FP.BF16.F32.PACK_AB R5, R138, R137 ;  /* 0x000000898a05723e */ /* 0x004fe400000010ff */
[----:B------:R-:W-:Y:S02]  /*12450*/  F2FP.BF16.F32.PACK_AB R6, R210, R209 ;  /* 0x000000d1d206723e */ /* 0x000fe400000010ff */
[----:B-1----:R-:W-:Y:S01]  /*12460*/  F2FP.BF16.F32.PACK_AB R7, R208, R139 ;  /* 0x0000008bd007723e */ /* 0x002fe200000010ff */
[----:B------:R-:W-:Y:S01]  /*12470*/  IMAD.MOV.U32 R106, RZ, RZ, R198 ;  /* 0x000000ffff6a7224 */ /* 0x000fe200078e00c6 */
[----:B------:R-:W-:Y:S01]  /*12480*/  MOV R107, R199 ;  /* 0x000000c7006b7202 */ /* 0x000fe20000000f00 */
[----:B------:R-:W-:Y:S01]  /*12490*/  IMAD.MOV.U32 R199, RZ, RZ, R216 ;  /* 0x000000ffffc77224 */ /* 0x000fe200078e00d8 */
[----:B------:R-:W-:Y:S01]  /*124a0*/  MOV R205, R196 ;  /* 0x000000c400cd7202 */ /* 0x000fe20000000f00 */
[----:B------:R-:W-:Y:S01]  /*124b0*/  IMAD.MOV.U32 R196, RZ, RZ, R177 ;  /* 0x000000ffffc47224 */ /* 0x000fe200078e00b1 */
[----:B------:R-:W-:-:S02]  /*124c0*/  MOV R204, R197 ;  /* 0x000000c500cc7202 */ /* 0x000fc40000000f00 */
[----:B------:R-:W-:Y:S02]  /*124d0*/  MOV R120, R189 ;  /* 0x000000bd00787202 */ /* 0x000fe40000000f00 */
[----:B------:R-:W-:Y:S01]  /*124e0*/  MOV R123, R191 ;  /* 0x000000bf007b7202 */ /* 0x000fe20000000f00 */
[----:B------:R-:W-:Y:S01]  /*124f0*/  IMAD.MOV.U32 R191, RZ, RZ, R230 ;  /* 0x000000ffffbf7224 */ /* 0x000fe200078e00e6 */
[----:B------:R-:W-:Y:S01]  /*12500*/  MOV R122, R176 ;  /* 0x000000b0007a7202 */ /* 0x000fe20000000f00 */
[----:B------:R-:W-:Y:S01]  /*12510*/  HMMA.16816.F32.BF16 R168, R4, R14, R48 ;  /* 0x0000000e04a8723c */ /* 0x000fe20000041830 */
[----:B------:R-:W-:Y:S02]  /*12520*/  MOV R197, R178 ;  /* 0x000000b200c57202 */ /* 0x000fe40000000f00 */
[----:B------:R-:W-:Y:S02]  /*12530*/  MOV R198, R179 ;  /* 0x000000b300c67202 */ /* 0x000fe40000000f00 */
[----:B------:R-:W-:-:S02]  /*12540*/  MOV R189, R228 ;  /* 0x000000e400bd7202 */ /* 0x000fc40000000f00 */
[----:B------:R-:W-:Y:S01]  /*12550*/  MOV R190, R229 ;  /* 0x000000e500be7202 */ /* 0x000fe20000000f00 */
[----:B------:R-:W-:Y:S01]  /*12560*/  HMMA.16816.F32.BF16 R176, R4, R12, R52 ;  /* 0x0000000c04b0723c */ /* 0x000fe20000041834 */
[----:B------:R-:W-:-:S07]  /*12570*/  MOV R216, R231 ;  /* 0x000000e700d87202 */ /* 0x000fce0000000f00 */
[----:B------:R-:W-:Y:S01]  /*12580*/  HMMA.16816.F32.BF16 R228, R8, R14, R40 ;  /* 0x0000000e08e4723c */ /* 0x000fe20000041828 */
[----:B------:R-:W1:Y:S01]  /*12590*/  LDSM.16.MT88.4 R12, [R132+0x1000] ;  /* 0x00100000840c783b */ /* 0x000e620000004200 */
[----:B------:R-:W-:Y:S01]  /*125a0*/  IMAD.MOV.U32 R226, RZ, RZ, R106 ;  /* 0x000000ffffe27224 */ /* 0x000fe200078e006a */
[----:B------:R-:W-:Y:S01]  /*125b0*/  MOV R106, R189 ;  /* 0x000000bd006a7202 */ /* 0x000fe20000000f00 */
[----:B------:R-:W-:-:S04]  /*125c0*/  IMAD.MOV.U32 R52, RZ, RZ, R217 ;  /* 0x000000ffff347224 */ /* 0x000fc800078e00d9 */
[-C--:B------:R-:W-:Y:S01]  /*125d0*/  HMMA.16816.F32.BF16 R236, R8, R20.reuse, R80 ;  /* 0x0000001408ec723c */ /* 0x080fe20000041850 */
        /* <DEDUP_REMOVED lines=13> */
[----:B------:R-:W-:Y:S01]  /*126b0*/  IMAD.MOV.U32 R54, RZ, RZ, R223 ;  /* 0x000000ffff367224 */ /* 0x000fe200078e00df */
[----:B------:R-:W-:-:S02]  /*126c0*/  MOV R120, R197 ;  /* 0x000000c500787202 */ /* 0x000fc40000000f00 */
[----:B------:R-:W-:Y:S01]  /*126d0*/  MOV R107, R199 ;  /* 0x000000c7006b7202 */ /* 0x000fe20000000f00 */
[-C--:B------:R-:W-:Y:S01]  /*126e0*/  HMMA.16816.F32.BF16 R64, R4, R22.reuse, R64 ;  /* 0x000000160440723c */ /* 0x080fe20000041840 */
[----:B------:R-:W-:Y:S02]  /*126f0*/  MOV R104, R191 ;  /* 0x000000bf00687202 */ /* 0x000fe40000000f00 */
[----:B------:R-:W-:Y:S02]  /*12700*/  MOV R55, R232 ;  /* 0x000000e800377202 */ /* 0x000fe40000000f00 */
[----:B------:R-:W-:Y:S02]  /*12710*/  MOV R227, R233 ;  /* 0x000000e900e37202 */ /* 0x000fe40000000f00 */
[----:B------:R-:W-:Y:S01]  /*12720*/  MOV R45, R235 ;  /* 0x000000eb002d7202 */ /* 0x000fe20000000f00 */
[----:B------:R-:W-:Y:S01]  /*12730*/  HMMA.16816.F32.BF16 R216, R8, R22, R60 ;  /* 0x0000001608d8723c */ /* 0x000fe2000004183c */
[----:B------:R-:W-:Y:S01]  /*12740*/  MOV R191, R221 ;  /* 0x000000dd00bf7202 */ /* 0x000fe20000000f00 */
[----:B------:R-:W2:Y:S01]  /*12750*/  LDSM.16.MT88.4 R20, [R83+0xf000] ;  /* 0x00f000005314783b */ /* 0x000ea20000004200 */
[----:B------:R-:W-:-:S05]  /*12760*/  MOV R53, R222 ;  /* 0x000000de00357202 */ /* 0x000fca0000000f00 */
        /* <DEDUP_REMOVED lines=10> */
[----:B--2---:R-:W-:Y:S01]  /*12810*/  HMMA.16816.F32.BF16 R72, R4, R20, R92 ;  /* 0x000000140448723c */ /* 0x004fe2000004185c */
[----:B------:R-:W-:-:S07]  /*12820*/  MOV R46, R133 ;  /* 0x00000085002e7202 */ /* 0x000fce0000000f00 */
[----:B------:R-:W-:Y:S01]  /*12830*/  HMMA.16816.F32.BF16 R76, R4, R22, R108 ;  /* 0x00000016044c723c */ /* 0x000fe2000004186c */
[----:B------:R-:W-:-:S07]  /*12840*/  FFMA.FTZ R0, R0, UR12, -R2 ;  /* 0x0000000c00007c23 */ /* 0x000fce0008010802 */
[C---:B---3--:R-:W-:Y:S08]  /*12850*/  HMMA.16816.F32.BF16 R88, R4.reuse, R16, R124 ;  /* 0x000000100458723c */ /* 0x048ff0000004187c */
[----:B------:R-:W-:Y:S01]  /*12860*/  HMMA.16816.F32.BF16 R92, R4, R18, R128 ;  /* 0x00000012045c723c */ /* 0x000fe20000041880 */
[----:B------:R-:W-:Y:S01]  /*12870*/  MOV R128, R104 ;  /* 0x0000006800807202 */ /* 0x000fe20000000f00 */
[----:B------:R-:W-:Y:S01]  /*12880*/  IMAD.MOV.U32 R129, RZ, RZ, R105 ;  /* 0x000000ffff817224 */ /* 0x000fe200078e0069 */
[----:B------:R-:W-:-:S05]  /*12890*/  MOV R131, R106 ;  /* 0x0000006a00837202 */ /* 0x000fca0000000f00 */
[----:B------:R-:W-:Y:S01]  /*128a0*/  HMMA.16816.F32.BF16 R140, R8, R16, R140 ;  /* 0x00000010088c723c */ /* 0x000fe2000004188c */
[----:B------:R-:W-:Y:S01]  /*128b0*/  MOV R130, R107 ;  /* 0x0000006b00827202 */ /* 0x000fe20000000f00 */
[----:B------:R-:W-:Y:S01]  /*128c0*/  IMAD.MOV.U32 R87, RZ, RZ, R54 ;  /* 0x000000ffff577224 */ /* 0x000fe200078e0036 */
[----:B------:R-:W-:Y:S01]  /*128d0*/  MOV R86, R53 ;  /* 0x0000003500567202 */ /* 0x000fe20000000f00 */
[----:B------:R2:W5:Y:S04]  /*128e0*/  LDL.LU R133, [R1+0xa8] ;  /* 0x0000a80001857983 */ /* 0x0005680000300800 */
[----:B-1----:R-:W-:Y:S01]  /*128f0*/  HMMA.16816.F32.BF16 R108, R4, R14, R160 ;  /* 0x0000000e046c723c */ /* 0x002fe200000418a0 */
[----:B------:R-:W-:-:S07]  /*12900*/  MOV R163, R123 ;  /* 0x0000007b00a37202 */ /* 0x000fce0000000f00 */
[----:B------:R-:W-:Y:S01]  /*12910*/  HMMA.16816.F32.BF16 R104, R4, R12, R164 ;  /* 0x0000000c0468723c */ /* 0x000fe200000418a4 */
[----:B------:R-:W-:Y:S01]  /*12920*/  IMAD.MOV.U32 R164, RZ, RZ, R47 ;  /* 0x000000ffffa47224 */ /* 0x000fe200078e002f */
[----:B------:R-:W-:Y:S01]  /*12930*/  MOV R165, R120 ;  /* 0x0000007800a57202 */ /* 0x000fe20000000f00 */
        /* <DEDUP_REMOVED lines=9> */
[----:B------:R1:W-:Y:S01]  /*129d0*/  MUFU.EX2 R17, R0 ;  /* 0x0000000000117308 */ /* 0x0003e20000000800 */
        /* <DEDUP_REMOVED lines=9> */
[----:B-1----:R-:W-:Y:S01]  /*12a70*/  FFMA.FTZ R0, R162, UR12, -R2 ;  /* 0x0000000ca2007c23 */ /* 0x002fe20008010802 */
[----:B------:R-:W-:Y:S01]  /*12a80*/  MOV R162, R163 ;  /* 0x000000a300a27202 */ /* 0x000fe20000000f00 */
[----:B------:R-:W-:Y:S01]  /*12a90*/  IMAD.MOV.U32 R163, RZ, RZ, R165 ;  /* 0x000000ffffa37224 */ /* 0x000fe200078e00a5 */
[----:B------:R-:W-:Y:S01]  /*12aa0*/  MOV R165, R166 ;  /* 0x000000a600a57202 */ /* 0x000fe20000000f00 */
[----:B------:R-:W-:Y:S01]  /*12ab0*/  HMMA.16816.F32.BF16 R52, R8, R18, R96 ;  /* 0x000000120834723c */ /* 0x000fe20000041860 */
[----:B------:R-:W-:Y:S01]  /*12ac0*/  MOV R166, R167 ;  /* 0x000000a700a67202 */ /* 0x000fe20000000f00 */
[----:B------:R-:W-:Y:S01]  /*12ad0*/  IMAD.MOV.U32 R167, RZ, RZ, R128 ;  /* 0x000000ffffa77224 */ /* 0x000fe200078e0080 */
[----:B------:R-:W-:Y:S01]  /*12ae0*/  MOV R127, R80 ;  /* 0x00000050007f7202 */ /* 0x000fe20000000f00 */
[----:B------:R1:W3:Y:S01]  /*12af0*/  MUFU.EX2 R18, R0 ;  /* 0x0000000000127308 */ /* 0x0002e20000000800 */
[----:B------:R-:W-:Y:S01]  /*12b00*/  MOV R80, R81 ;  /* 0x0000005100507202 */ /* 0x000fe20000000f00 */
[----:B------:R-:W-:Y:S01]  /*12b10*/  IMAD.MOV.U32 R81, RZ, RZ, R82 ;  /* 0x000000ffff517224 */ /* 0x000fe200078e0052 */
[----:B------:R-:W-:-:S02]  /*12b20*/  MOV R128, R124 ;  /* 0x0000007c00807202 */ /* 0x000fc40000000f00 */
[----:B------:R-:W-:Y:S01]  /*12b30*/  MOV R84, R44 ;  /* 0x0000002c00547202 */ /* 0x000fe20000000f00 */
[C---:B------:R-:W-:Y:S01]  /*12b40*/  HMMA.16816.F32.BF16 R56, R8.reuse, R14, R112 ;  /* 0x0000000e0838723c */ /* 0x040fe20000041870 */
[----:B------:R-:W-:Y:S01]  /*12b50*/  MOV R124, R125 ;  /* 0x0000007d007c7202 */ /* 0x000fe20000000f00 */
[----:B------:R-:W-:Y:S01]  /*12b60*/  IMAD.MOV.U32 R125, RZ, RZ, R126 ;  /* 0x000000ffff7d7224 */ /* 0x000fe200078e007e */
[----:B------:R-:W-:Y:S01]  /*12b70*/  MOV R82, R226 ;  /* 0x000000e200527202 */ /* 0x000fe20000000f00 */
[----:B------:R-:W-:Y:S01]  /*12b80*/  LDSM.16.MT88.4 R96, [R35+0xf800] ;  /* 0x00f800002360783b */ /* 0x000fe20000004200 */
[----:B------:R-:W-:Y:S01]  /*12b90*/  MOV R226, R204 ;  /* 0x000000cc00e27202 */ /* 0x000fe20000000f00 */
[----:B------:R-:W-:Y:S01]  /*12ba0*/  IMAD.MOV.U32 R204, RZ, RZ, R205 ;  /* 0x000000ffffcc7224 */ /* 0x000fe200078e00cd */
[----:B------:R-:W-:Y:S01]  /*12bb0*/  MOV R126, R127 ;  /* 0x0000007f007e7202 */ /* 0x000fe20000000f00 */
[----:B-1----:R-:W-:Y:S01]  /*12bc0*/  FFMA.FTZ R0, R162, UR12, -R2 ;  /* 0x0000000ca2007c23 */ /* 0x002fe20008010802 */
[----:B------:R-:W-:Y:S01]  /*12bd0*/  MOV R162, R163 ;  /* 0x000000a300a27202 */ /* 0x000fe20000000f00 */
[C---:B------:R-:W-:Y:S01]  /*12be0*/  HMMA.16816.F32.BF16 R44, R8.reuse, R20, R148 ;  /* 0x00000014082c723c */ /* 0x040fe20000041894 */
        /* <DEDUP_REMOVED lines=8> */
[----:B------:R-:W-:Y:S01]  /*12c70*/  MOV R81, R82 ;  /* 0x0000005200517202 */ /* 0x000fe20000000f00 */
[----:B------:R-:W-:Y:S01]  /*12c80*/  HMMA.16816.F32.BF16 R48, R8, R22, R144 ;  /* 0x000000160830723c */ /* 0x000fe20000041890 */
[----:B------:R-:W-:Y:S01]  /*12c90*/  MOV R167, R124 ;  /* 0x0000007c00a77202 */ /* 0x000fe20000000f00 */
[----:B------:R-:W-:Y:S01]  /*12ca0*/  LDSM.16.MT88.4 R112, [R30+0x3800] ;  /* 0x003800001e70783b */ /* 0x000fe20000004200 */
[----:B------:R-:W-:Y:S01]  /*12cb0*/  MOV R82, R226 ;  /* 0x000000e200527202 */ /* 0x000fe20000000f00 */
[----:B------:R-:W-:Y:S01]  /*12cc0*/  IMAD.MOV.U32 R226, RZ, RZ, R204 ;  /* 0x000000ffffe27224 */ /* 0x000fe200078e00cc */
[----:B------:R-:W-:Y:S01]  /*12cd0*/  MOV R124, R125 ;  /* 0x0000007d007c7202 */ /* 0x000fe20000000f00 */
[----:B------:R-:W-:Y:S01]  /*12ce0*/  IMAD.MOV.U32 R125, RZ, RZ, R126 ;  /* 0x000000ffff7d7224 */ /* 0x000fe200078e007e */
[----:B------:R-:W-:-:S02]  /*12cf0*/  MOV R188, R136 ;  /* 0x0000008800bc7202 */ /* 0x000fc40000000f00 */
[----:B------:R-:W-:Y:S01]  /*12d00*/  MOV R204, R205 ;  /* 0x000000cd00cc7202 */ /* 0x000fe20000000f00 */
[----:B------:R2:W5:Y:S01]  /*12d10*/  LDL.LU R136, [R1+0xa4] ;  /* 0x0000a40001887983 */ /* 0x0005620000300800 */
[----:B------:R-:W-:Y:S01]  /*12d20*/  MOV R126, R127 ;  /* 0x0000007f007e7202 */ /* 0x000fe20000000f00 */
[----:B-1----:R-:W-:Y:S01]  /*12d30*/  FFMA.FTZ R0, R162, UR12, -R2 ;  /* 0x0000000ca2007c23 */ /* 0x002fe20008010802 */
[----:B------:R-:W-:Y:S01]  /*12d40*/  MOV R205, R206 ;  /* 0x000000ce00cd7202 */ /* 0x000fe20000000f00 */
[----:B------:R-:W-:Y:S01]  /*12d50*/  IMAD.MOV.U32 R206, RZ, RZ, R207 ;  /* 0x000000ffffce7224 */ /* 0x000fe200078e00cf */
[----:B------:R-:W-:Y:S01]  /*12d60*/  MOV R127, R80 ;  /* 0x00000050007f7202 */ /* 0x000fe20000000f00 */
[----:B------:R-:W-:Y:S01]  /*12d70*/  IMAD.MOV.U32 R80, RZ, RZ, R81 ;  /* 0x000000ffff507224 */ /* 0x000fe200078e0051 */
[----:B------:R1:W-:Y:S01]  /*12d80*/  MUFU.EX2 R19, R0 ;  /* 0x0000000000137308 */ /* 0x0003e20000000800 */
[----:B------:R-:W-:Y:S02]  /*12d90*/  MOV R207, R188 ;  /* 0x000000bc00cf7202 */ /* 0x000fe40000000f00 */
[----:B------:R-:W-:-:S02]  /*12da0*/  MOV R81, R82 ;  /* 0x0000005200517202 */ /* 0x000fc40000000f00 */
[----:B------:R-:W-:Y:S01]  /*12db0*/  MOV R188, R189 ;  /* 0x000000bd00bc7202 */ /* 0x000fe20000000f00 */
[----:B------:R-:W-:Y:S01]  /*12dc0*/  IMAD.MOV.U32 R189, RZ, RZ, R134 ;  /* 0x000000ffffbd7224 */ /* 0x000fe200078e0086 */
[----:B------:R-:W-:Y:S01]  /*12dd0*/  MOV R82, R226 ;  /* 0x000000e200527202 */ /* 0x000fe20000000f00 */
[----:B------:R-:W-:Y:S01]  /*12de0*/  IMAD.MOV.U32 R226, RZ, RZ, R204 ;  /* 0x000000ffffe27224 */ /* 0x000fe200078e00cc */
[----:B------:R-:W-:Y:S01]  /*12df0*/  MOV R204, R205 ;  /* 0x000000cd00cc7202 */ /* 0x000fe20000000f00 */
[----:B------:R2:W5:Y:S01]  /*12e00*/  LDL.LU R134, [R1+0xa0] ;  /* 0x0000a00001867983 */ /* 0x0005620000300800 */
[----:B------:R-:W-:Y:S01]  /*12e10*/  MOV R205, R206 ;  /* 0x000000ce00cd7202 */ /* 0x000fe20000000f00 */
[----:B------:R-:W-:Y:S02]  /*12e20*/  IMAD.MOV.U32 R206, RZ, RZ, R207 ;  /* 0x000000ffffce7224 */ /* 0x000fe400078e00cf */
[----:B-1----:R-:W-:Y:S01]  /*12e30*/  FFMA.FTZ R0, R163, UR12, -R3 ;  /* 0x0000000ca3007c23 */ /* 0x002fe20008010803 */
[----:B------:R-:W-:-:S03]  /*12e40*/  MOV R207, R188 ;  /* 0x000000bc00cf7202 */ /* 0x000fc60000000f00 */
[----:B------:R1:W-:Y:S01]  /*12e50*/  MUFU.EX2 R14, R0 ;  /* 0x00000000000e7308 */ /* 0x0003e20000000800 */
[----:B------:R-:W-:Y:S01]  /*12e60*/  MOV R188, R189 ;  /* 0x000000bd00bc7202 */ /* 0x000fe20000000f00 */
[----:B------:R-:W-:Y:S01]  /*12e70*/  IMAD.MOV.U32 R189, RZ, RZ, R190 ;  /* 0x000000ffffbd7224 */ /* 0x000fe200078e00be */
[----:B------:R-:W-:Y:S02]  /*12e80*/  MOV R190, R135 ;  /* 0x0000008700be7202 */ /* 0x000fe40000000f00 */
[----:B------:R2:W5:Y:S01]  /*12e90*/  LDL.LU R135, [R1+0x9c] ;  /* 0x00009c0001877983 */ /* 0x0005620000300800 */
[----:B-1----:R-:W-:-:S04]  /*12ea0*/  FFMA.FTZ R0, R164, UR12, -R3 ;  /* 0x0000000ca4007c23 */ /* 0x002fc80008010803 */
[----:B------:R1:W4:Y:S02]  /*12eb0*/  MUFU.EX2 R15, R0 ;  /* 0x00000000000f7308 */ /* 0x0003240000000800 */
[----:B-1----:R-:W-:Y:S02]  /*12ec0*/  FFMA.FTZ R0, R166, UR12, -R3 ;  /* 0x0000000ca6007c23 */ /* 0x002fe40008010803 */
[----:B------:R-:W3:Y:S01]  /*12ed0*/  LDL.LU R166, [R1+0x68] ;  /* 0x0000680001a67983 */ /* 0x000ee20000300800 */
[C---:B------:R-:W-:Y:S08]  /*12ee0*/  HMMA.16816.F32.BF16 R100, R8.reuse, R12, R100 ;  /* 0x0000000c0864723c */ /* 0x040ff00000041864 */
[C---:B------:R-:W-:Y:S08]  /*12ef0*/  HMMA.16816.F32.BF16 R116, R8.reuse, R24, R116 ;  /* 0x000000180874723c */ /* 0x040ff00000041874 */
[----:B------:R-:W-:Y:S01]  /*12f00*/  HMMA.16816.F32.BF16 R36, R8, R26, R36 ;  /* 0x0000001a0824723c */ /* 0x000fe20000041824 */
[----:B---3--:R-:W-:-:S02]  /*12f10*/  FFMA.FTZ R11, R166, R32, R248 ;  /* 0x00000020a60b7223 */ /* 0x008fc400000100f8 */
[----:B------:R2:W5:Y:S04]  /*12f20*/  LDL.LU R248, [R1+0x98] ;  /* 0x0000980001f87983 */ /* 0x0005680000300800 */
[----:B------:R-:W3:Y:S02]  /*12f30*/  LDL.LU R151, [R1+0x6c] ;  /* 0x00006c0001977983 */ /* 0x000ee40000300800 */
[----:B---3--:R-:W-:Y:S02]  /*12f40*/  FFMA.FTZ R10, R151, R31, R246 ;  /* 0x0000001f970a7223 */ /* 0x008fe400000100f6 */
[----:B------:R2:W5:Y:S04]  /*12f50*/  LDL.LU R246, [R1+0x94] ;  /* 0x0000940001f67983 */ /* 0x0005680000300800 */
[----:B------:R-:W3:Y:S01]  /*12f60*/  LDL.LU R151, [R1+0x34] ;  /* 0x0000340001977983 */ /* 0x000ee20000300800 */
[----:B------:R1:W-:Y:S01]  /*12f70*/  MUFU.EX2 R16, R0 ;  /* 0x0000000000107308 */ /* 0x0003e20000000800 */
[----:B---3--:R-:W-:-:S02]  /*12f80*/  FFMA.FTZ R8, R151, UR12, -R28 ;  /* 0x0000000c97087c23 */ /* 0x008fc4000801081c */
[----:B------:R-:W3:Y:S01]  /*12f90*/  LDL.LU R151, [R1+0x30] ;  /* 0x0000300001977983 */ /* 0x000ee20000300800 */
[----:B-1----:R-:W-:Y:S01]  /*12fa0*/  FFMA.FTZ R0, R165, UR12, -R3 ;  /* 0x0000000ca5007c23 */ /* 0x002fe20008010803 */
[----:B---3--:R-:W-:Y:S02]  /*12fb0*/  FFMA.FTZ R3, R151, UR12, -R28 ;  /* 0x0000000c97037c23 */ /* 0x008fe4000801081c */
[----:B------:R-:W3:Y:S01]  /*12fc0*/  LDL.LU R151, [R1+0x2c] ;  /* 0x00002c0001977983 */ /* 0x000ee20000300800 */
[----:B------:R-:W-:Y:S03]  /*12fd0*/  HMMA.16816.F32.BF16 R120, R4, R24, R156 ;  /* 0x000000180478723c */ /* 0x000fe6000004189c */
[----:B------:R-:W1:Y:S01]  /*12fe0*/  LDSM.16.MT88.4 R156, [R83+0xd800] ;  /* 0x00d80000539c783b */ /* 0x000e620000004200 */
[----:B------:R-:W2:Y:S01]  /*12ff0*/  MUFU.EX2 R13, R0 ;  /* 0x00000000000d7308 */ /* 0x000ea20000000800 */
[----:B------:R-:W-:Y:S01]  /*13000*/  MOV R165, R167 ;  /* 0x000000a700a57202 */ /* 0x000fe20000000f00 */
[----:B------:R-:W-:Y:S01]  /*13010*/  IMAD.MOV.U32 R166, RZ, RZ, R124 ;  /* 0x000000ffffa67224 */ /* 0x000fe200078e007c */
[----:B------:R-:W-:Y:S01]  /*13020*/  MOV R167, R125 ;  /* 0x0000007d00a77202 */ /* 0x000fe20000000f00 */
[----:B------:R-:W-:Y:S01]  /*13030*/  IMAD.MOV.U32 R162, RZ, RZ, R127 ;  /* 0x000000ffffa27224 */ /* 0x000fe200078e007f */
[----:B------:R-:W-:Y:S01]  /*13040*/  MOV R163, R126 ;  /* 0x0000007e00a37202 */ /* 0x000fe20000000f00 */
[----:B------:R-:W-:-:S02]  /*13050*/  IMAD.MOV.U32 R126, RZ, RZ, R173 ;  /* 0x000000ffff7e7224 */ /* 0x000fc400078e00ad */
[----:B---3--:R-:W-:Y:S02]  /*13060*/  FFMA.FTZ R2, R151, UR12, -R28 ;  /* 0x0000000c97027c23 */ /* 0x008fe4000801081c */
[----:B------:R-:W3:Y:S01]  /*13070*/  LDL.LU R151, [R1+0x28] ;  /* 0x0000280001977983 */ /* 0x000ee20000300800 */
[----:B------:R-:W-:Y:S02]  /*13080*/  MOV R125, R174 ;  /* 0x000000ae007d7202 */ /* 0x000fe40000000f00 */
[----:B------:R-:W-:Y:S02]  /*13090*/  MOV R124, R175 ;  /* 0x000000af007c7202 */ /* 0x000fe40000000f00 */
[----:B------:R-:W-:Y:S01]  /*130a0*/  MOV R127, R172 ;  /* 0x000000ac007f7202 */ /* 0x000fe20000000f00 */
[----:B------:R-:W-:Y:S01]  /*130b0*/  IMAD.MOV.U32 R146, RZ, RZ, R125 ;  /* 0x000000ffff927224 */ /* 0x000fe200078e007d */
[----:B------:R-:W-:Y:S02]  /*130c0*/  MOV R145, R124 ;  /* 0x0000007c00917202 */ /* 0x000fe40000000f00 */
[----:B------:R-:W-:Y:S01]  /*130d0*/  MOV R147, R126 ;  /* 0x0000007e00937202 */ /* 0x000fe20000000f00 */
[----:B------:R-:W-:Y:S01]  /*130e0*/  HMMA.16816.F32.BF16 R40, R4, R26, R152 ;  /* 0x0000001a0428723c */ /* 0x000fe20000041898 */
[----:B------:R-:W-:-:S02]  /*130f0*/  MOV R144, R127 ;  /* 0x0000007f00907202 */ /* 0x000fc40000000f00 */
[----:B------:R-:W-:Y:S02]  /*13100*/  MOV R160, R81 ;  /* 0x0000005100a07202 */ /* 0x000fe40000000f00 */
[----:B------:R-:W-:Y:S01]  /*13110*/  MOV R161, R80 ;  /* 0x0000005000a17202 */ /* 0x000fe20000000f00 */
[----:B------:R-:W-:Y:S01]  /*13120*/  MUFU.EX2 R23, R8 ;  /* 0x0000000800177308 */ /* 0x000fe20000000800 */
[----:B------:R-:W-:Y:S01]  /*13130*/  F2FP.BF16.F32.PACK_AB R124, R18, R17 ;  /* 0x00000011127c723e */ /* 0x000fe200000010ff */
[----:B------:R-:W1:Y:S01]  /*13140*/  LDSM.16.MT88.4 R172, [R35+0xd800] ;  /* 0x00d8000023ac783b */ /* 0x000e620000004200 */
[----:B----4-:R-:W-:Y:S02]  /*13150*/  F2FP.BF16.F32.PACK_AB R125, R15, R14 ;  /* 0x0000000e0f7d723e */ /* 0x010fe400000010ff */
[----:B------:R-:W-:Y:S02]  /*13160*/  F2FP.BF16.F32.PACK_AB R126, R19, R20 ;  /* 0x00000014137e723e */ /* 0x000fe400000010ff */
[----:B--2---:R-:W-:Y:S01]  /*13170*/  F2FP.BF16.F32.PACK_AB R127, R13, R16 ;  /* 0x000000100d7f723e */ /* 0x004fe200000010ff */
[----:B------:R-:W-:Y:S01]  /*13180*/  IMAD.MOV.U32 R7, RZ, RZ, R205 ;  /* 0x000000ffff077224 */ /* 0x000fe200078e00cd */
[----:B------:R-:W-:Y:S01]  /*13190*/  MOV R5, R226 ;  /* 0x000000e200057202 */ /* 0x000fe20000000f00 */
[----:B------:R-:W-:Y:S01]  /*131a0*/  IMAD.MOV.U32 R4, RZ, RZ, R82 ;  /* 0x000000ffff047224 */ /* 0x000fe200078e0052 */
[----:B------:R-:W-:-:S02]  /*131b0*/  MOV R6, R204 ;  /* 0x000000cc00067202 */ /* 0x000fc40000000f00 */
[----:B------:R-:W-:Y:S01]  /*131c0*/  MOV R9, R7 ;  /* 0x0000000700097202 */ /* 0x000fe20000000f00 */
[----:B------:R-:W-:Y:S01]  /*131d0*/  IMAD.MOV.U32 R22, RZ, RZ, R5 ;  /* 0x000000ffff167224 */ /* 0x000fe200078e0005 */
[----:B------:R-:W-:Y:S01]  /*131e0*/  MOV R12, R6 ;  /* 0x00000006000c7202 */ /* 0x000fe20000000f00 */
[----:B------:R-:W2:Y:S01]  /*131f0*/  MUFU.EX2 R24, R3 ;  /* 0x0000000300187308 */ /* 0x000ea20000000800 */
[----:B------:R-:W-:Y:S01]  /*13200*/  MOV R21, R4 ;  /* 0x0000000400157202 */ /* 0x000fe20000000f00 */
[----:B---3--:R-:W-:-:S06]  /*13210*/  FFMA.FTZ R0, R151, UR12, -R28 ;  /* 0x0000000c97007c23 */ /* 0x008fcc000801081c */
[----:B------:R-:W-:Y:S01]  /*13220*/  MUFU.EX2 R25, R2 ;  /* 0x0000000200197308 */ /* 0x000fe20000000800 */
[----:B-1----:R-:W-:Y:S01]  /*13230*/  HMMA.16816.F32.BF16 R148, R124, R156, R176 ;  /* 0x0000009c7c94723c */ /* 0x002fe200000418b0 */
[----:B------:R-:W-:Y:S01]  /*13240*/  MOV R177, R165 ;  /* 0x000000a500b17202 */ /* 0x000fe20000000f00 */
[----:B------:R-:W-:Y:S01]  /*13250*/  IMAD.MOV.U32 R28, RZ, RZ, R85 ;  /* 0x000000ffff1c7224 */ /* 0x000fe200078e0055 */
[----:B------:R-:W-:Y:S01]  /*13260*/  MOV R178, R166 ;  /* 0x000000a600b27202 */ /* 0x000fe20000000f00 */
[----:B------:R-:W-:Y:S01]  /*13270*/  IMAD.MOV.U32 R179, RZ, RZ, R167 ;  /* 0x000000ffffb37224 */ /* 0x000fe200078e00a7 */
[----:B------:R-:W-:Y:S01]  /*13280*/  MOV R152, R206 ;  /* 0x000000ce00987202 */ /* 0x000fe20000000f00 */
[----:B------:R-:W-:Y:S01]  /*13290*/  IMAD.MOV.U32 R154, RZ, RZ, R188 ;  /* 0x000000ffff9a7224 */ /* 0x000fe200078e00bc */
[----:B------:R1:W-:Y:S01]  /*132a0*/  MUFU.EX2 R26, R0 ;  /* 0x00000000001a7308 */ /* 0x0003e20000000800 */
[----:B------:R-:W-:Y:S01]  /*132b0*/  MOV R176, R178 ;  /* 0x000000b200b07202 */ /* 0x000fe20000000f00 */
[----:B------:R-:W-:Y:S01]  /*132c0*/  IMAD.MOV.U32 R226, RZ, RZ, R191 ;  /* 0x000000ffffe27224 */ /* 0x000fe200078e00bf */
[----:B------:R-:W-:Y:S01]  /*132d0*/  MOV R178, R28 ;  /* 0x0000001c00b27202 */ /* 0x000fe20000000f00 */
[----:B------:R-:W3:Y:S01]  /*132e0*/  LDSM.16.MT88.4 R4, [R132+0x3800] ;  /* 0x003800008404783b */ /* 0x000ee20000004200 */
[----:B------:R-:W-:-:S02]  /*132f0*/  MOV R28, R12 ;  /* 0x0000000c001c7202 */ /* 0x000fc40000000f00 */
[----:B------:R-:W-:Y:S01]  /*13300*/  MOV R12, R22 ;  /* 0x00000016000c7202 */ /* 0x000fe20000000f00 */
[----:B------:R-:W-:Y:S01]  /*13310*/  LDSM.16.MT88.4 R80, [R83+0xf800] ;  /* 0x00f800005350783b */ /* 0x000fe20000004200 */
[----:B------:R-:W-:Y:S01]  /*13320*/  MOV R22, R21 ;  /* 0x0000001500167202 */ /* 0x000fe20000000f00 */
[----:B------:R-:W-:Y:S02]  /*13330*/  IMAD.MOV.U32 R21, RZ, RZ, R160 ;  /* 0x000000ffff157224 */ /* 0x000fe400078e00a0 */
[----:B-1----:R-:W-:Y:S01]  /*13340*/  FFMA.FTZ R0, R177, UR12, -R29 ;  /* 0x0000000cb1007c23 */ /* 0x002fe2000801081d */
[----:B------:R-:W-:Y:S01]  /*13350*/  MOV R177, R179 ;  /* 0x000000b300b17202 */ /* 0x000fe20000000f00 */
[----:B------:R-:W-:Y:S02]  /*13360*/  IMAD.MOV.U32 R179, RZ, RZ, R9 ;  /* 0x000000ffffb37224 */ /* 0x000fe400078e0009 */
[----:B------:R1:W-:Y:S01]  /*13370*/  MUFU.EX2 R9, R0 ;  /* 0x0000000000097308 */ /* 0x0003e20000000800 */
[----:B------:R-:W-:-:S02]  /*13380*/  MOV R160, R161 ;  /* 0x000000a100a07202 */ /* 0x000fc40000000f00 */
[----:B------:R-:W-:Y:S02]  /*13390*/  MOV R161, R162 ;  /* 0x000000a200a17202 */ /* 0x000fe40000000f00 */
[----:B------:R-:W-:Y:S01]  /*133a0*/  MOV R162, R163 ;  /* 0x000000a300a27202 */ /* 0x000fe20000000f00 */
[----:B------:R-:W-:Y:S01]  /*133b0*/  IMAD.MOV.U32 R163, RZ, RZ, R128 ;  /* 0x000000ffffa37224 */ /* 0x000fe200078e0080 */
[----:B------:R-:W-:Y:S02]  /*133c0*/  MOV R128, R129 ;  /* 0x0000008100807202 */ /* 0x000fe40000000f00 */
[----:B------:R-:W-:Y:S01]  /*133d0*/  MOV R129, R130 ;  /* 0x0000008200817202 */ /* 0x000fe20000000f00 */
[----:B-1----:R-:W-:Y:S01]  /*133e0*/  FFMA.FTZ R0, R176, UR12, -R29 ;  /* 0x0000000cb0007c23 */ /* 0x002fe2000801081d */
[----:B------:R-:W-:Y:S01]  /*133f0*/  MOV R176, R177 ;  /* 0x000000b100b07202 */ /* 0x000fe20000000f00 */
[----:B------:R-:W-:Y:S01]  /*13400*/  IMAD.MOV.U32 R177, RZ, RZ, R178 ;  /* 0x000000ffffb17224 */ /* 0x000fe200078e00b2 */
[----:B------:R-:W-:-:S02]  /*13410*/  MOV R178, R179 ;  /* 0x000000b300b27202 */ /* 0x000fc40000000f00 */
[----:B------:R-:W-:Y:S02]  /*13420*/  MOV R179, R28 ;  /* 0x0000001c00b37202 */ /* 0x000fe40000000f00 */
[----:B------:R-:W-:Y:S01]  /*13430*/  MOV R28, R12 ;  /* 0x0000000c001c7202 */ /* 0x000fe20000000f00 */
[----:B------:R-:W-:Y:S01]  /*13440*/  IMAD.MOV.U32 R12, RZ, RZ, R22 ;  /* 0x000000ffff0c7224 */ /* 0x000fe200078e0016 */
[----:B------:R-:W-:Y:S01]  /*13450*/  MOV R22, R21 ;  /* 0x0000001500167202 */ /* 0x000fe20000000f00 */
[----:B------:R1:W4:Y:S01]  /*13460*/  MUFU.EX2 R8, R0 ;  /* 0x0000000000087308 */ /* 0x0003220000000800 */
[----:B------:R-:W-:Y:S02]  /*13470*/  MOV R21, R160 ;  /* 0x000000a000157202 */ /* 0x000fe40000000f00 */
[----:B------:R-:W-:Y:S01]  /*13480*/  MOV R130, R131 ;  /* 0x0000008300827202 */ /* 0x000fe20000000f00 */
[----:B------:R-:W-:Y:S01]  /*13490*/  IMAD.MOV.U32 R131, RZ, RZ, R84 ;  /* 0x000000ffff837224 */ /* 0x000fe200078e0054 */
[----:B------:R-:W-:Y:S01]  /*134a0*/  MOV R160, R161 ;  /* 0x000000a100a07202 */ /* 0x000fe20000000f00 */
[----:B------:R-:W-:Y:S01]  /*134b0*/  IMAD.MOV.U32 R161, RZ, RZ, R162 ;  /* 0x000000ffffa17224 */ /* 0x000fe200078e00a2 */
[----:B------:R-:W-:-:S02]  /*134c0*/  MOV R162, R163 ;  /* 0x000000a300a27202 */ /* 0x000fc40000000f00 */
[----:B------:R-:W-:Y:S02]  /*134d0*/  MOV R84, R240 ;  /* 0x000000f000547202 */ /* 0x000fe40000000f00 */
[----:B------:R-:W-:Y:S01]  /*134e0*/  MOV R163, R128 ;  /* 0x0000008000a37202 */ /* 0x000fe20000000f00 */
[----:B-1----:R-:W-:Y:S01]  /*134f0*/  FFMA.FTZ R0, R176, UR12, -R29 ;  /* 0x0000000cb0007c23 */ /* 0x002fe2000801081d */
[----:B------:R-:W-:Y:S02]  /*13500*/  MOV R176, R177 ;  /* 0x000000b100b07202 */ /* 0x000fe40000000f00 */
[----:B------:R-:W-:Y:S02]  /*13510*/  MOV R177, R178 ;  /* 0x000000b200b17202 */ /* 0x000fe40000000f00 */
[----:B------:R-:W-:Y:S01]  /*13520*/  MOV R178, R179 ;  /* 0x000000b300b27202 */ /* 0x000fe20000000f00 */
[----:B------:R-:W-:Y:S01]  /*13530*/  IMAD.MOV.U32 R179, RZ, RZ, R12 ;  /* 0x000000ffffb37224 */ /* 0x000fe200078e000c */
        /* <DEDUP_REMOVED lines=16> */
[----:B------:R-:W-:Y:S01]  /*13640*/  MOV R129, R130 ;  /* 0x0000008200817202 */ /* 0x000fe20000000f00 */
[----:B------:R-:W-:Y:S01]  /*13650*/  IMAD.MOV.U32 R87, RZ, RZ, R249 ;  /* 0x000000ffff577224 */ /* 0x000fe200078e00f9 */
[----:B------:R-:W-:Y:S01]  /*13660*/  MOV R130, R131 ;  /* 0x0000008300827202 */ /* 0x000fe20000000f00 */
[----:B------:R1:W5:Y:S01]  /*13670*/  LDL.LU R249, [R1+0x90] ;  /* 0x0000900001f97983 */ /* 0x0003620000300800 */
[----:B------:R-:W-:Y:S01]  /*13680*/  MOV R131, R85 ;  /* 0x0000005500837202 */ /* 0x000fe20000000f00 */
[----:B------:R-:W-:Y:S01]  /*13690*/  IMAD.MOV.U32 R85, RZ, RZ, R86 ;  /* 0x000000ffff557224 */ /* 0x000fe200078e0056 */
[----:B------:R-:W-:Y:S01]  /*136a0*/  MOV R86, R245 ;  /* 0x000000f500567202 */ /* 0x000fe20000000f00 */
[----:B------:R1:W5:Y:S01]  /*136b0*/  LDL.LU R247, [R1+0x8c] ;  /* 0x00008c0001f77983 */ /* 0x0003620000300800 */
[----:B------:R2:W-:Y:S03]  /*136c0*/  MUFU.EX2 R3, R0 ;  /* 0x0000000000037308 */ /* 0x0005e60000000800 */
[----:B------:R1:W5:Y:S01]  /*136d0*/  LDL.LU R245, [R1+0x88] ;  /* 0x0000880001f57983 */ /* 0x0003620000300800 */
[----:B--2---:R-:W-:-:S03]  /*136e0*/  FFMA.FTZ R0, R176, UR12, -R29 ;  /* 0x0000000cb0007c23 */ /* 0x004fc6000801081d */
[----:B------:R-:W2:Y:S01]  /*136f0*/  LDL.LU R176, [R1+0x70] ;  /* 0x0000700001b07983 */ /* 0x000ea20000300800 */
[----:B------:R2:W3:Y:S01]  /*13700*/  MUFU.EX2 R2, R0 ;  /* 0x0000000000027308 */ /* 0x0004e20000000800 */
[----:B------:R-:W-:Y:S02]  /*13710*/  MOV R153, R207 ;  /* 0x000000cf00997202 */ /* 0x000fe40000000f00 */
[----:B------:R-:W-:Y:S01]  /*13720*/  MOV R155, R189 ;  /* 0x000000bd009b7202 */ /* 0x000fe20000000f00 */
[----:B------:R-:W-:Y:S01]  /*13730*/  LDSM.16.MT88.4 R204, [R132+0x1800] ;  /* 0x0018000084cc783b */ /* 0x000fe20000004200 */
[----:B------:R-:W-:-:S03]  /*13740*/  MOV R164, R190 ;  /* 0x000000be00a47202 */ /* 0x000fc60000000f00 */
[----:B------:R4:W1:Y:S01]  /*13750*/  LDSM.16.MT88.4 R188, [R30+0x1800] ;  /* 0x001800001ebc783b */ /* 0x0008620000004200 */
[----:B------:R-:W-:Y:S02]  /*13760*/  MOV R27, R164 ;  /* 0x000000a4001b7202 */ /* 0x000fe40000000f00 */
[----:B------:R-:W-:Y:S01]  /*13770*/  HMMA.16816.F32.BF16 R164, R124, R172, R68 ;  /* 0x000000ac7ca4723c */ /* 0x000fe20000041844 */
[----:B--2---:R-:W-:Y:S01]  /*13780*/  FFMA.FTZ R0, R176, R34, R241 ;  /* 0x00000022b0007223 */ /* 0x004fe200000100f1 */
[----:B------:R-:W-:Y:S01]  /*13790*/  MOV R176, R177 ;  /* 0x000000b100b07202 */ /* 0x000fe20000000f00 */
[----:B------:R2:W5:Y:S01]  /*137a0*/  LDL.LU R241, [R1+0x84] ;  /* 0x0000840001f17983 */ /* 0x0005620000300800 */
[----:B------:R-:W-:Y:S01]  /*137b0*/  MOV R177, R178 ;  /* 0x000000b200b17202 */ /* 0x000fe20000000f00 */
[----:B------:R-:W-:Y:S01]  /*137c0*/  IMAD.MOV.U32 R178, RZ, RZ, R179 ;  /* 0x000000ffffb27224 */ /* 0x000fe200078e00b3 */
[----:B------:R-:W-:Y:S02]  /*137d0*/  MOV R179, R12 ;  /* 0x0000000c00b37202 */ /* 0x000fe40000000f00 */
[----:B------:R-:W2:Y:S01]  /*137e0*/  LDL.LU R12, [R1+0x74] ;  /* 0x00007400010c7983 */ /* 0x000ea20000300800 */
[----:B------:R-:W-:-:S02]  /*137f0*/  MOV R71, R176 ;  /* 0x000000b000477202 */ /* 0x000fc40000000f00 */
[----:B------:R-:W-:Y:S01]  /*13800*/  MOV R176, R177 ;  /* 0x000000b100b07202 */ /* 0x000fe20000000f00 */
[----:B------:R-:W-:Y:S01]  /*13810*/  IMAD.MOV.U32 R177, RZ, RZ, R178 ;  /* 0x000000ffffb17224 */ /* 0x000fe200078e00b2 */
        /* <DEDUP_REMOVED lines=9> */
[----:B----4-:R-:W-:Y:S01]  /*138b0*/  MOV R30, R153 ;  /* 0x00000099001e7202 */ /* 0x010fe20000000f00 */
[----:B------:R-:W-:Y:S01]  /*138c0*/  IMAD.MOV.U32 R178, RZ, RZ, R179 ;  /* 0x000000ffffb27224 */ /* 0x000fe200078e00b3 */
[----:B------:R-:W-:-:S02]  /*138d0*/  MOV R35, R154 ;  /* 0x0000009a00237202 */ /* 0x000fc40000000f00 */
[----:B------:R-:W-:Y:S01]  /*138e0*/  HMMA.16816.F32.BF16 R152, R124, R158, R168 ;  /* 0x0000009e7c98723c */ /* 0x000fe200000418a8 */
[----:B------:R-:W-:Y:S01]  /*138f0*/  MOV R179, R22 ;  /* 0x0000001600b37202 */ /* 0x000fe20000000f00 */
[----:B------:R-:W-:Y:S01]  /*13900*/  IMAD.MOV.U32 R69, RZ, RZ, R176 ;  /* 0x000000ffff457224 */ /* 0x000fe200078e00b0 */
[----:B------:R-:W-:Y:S01]  /*13910*/  MOV R68, R71 ;  /* 0x0000004700447202 */ /* 0x000fe20000000f00 */
[----:B------:R-:W-:Y:S01]  /*13920*/  FADD.FTZ R22, R242, R10 ;  /* 0x0000000af2167221 */ /* 0x000fe20000010000 */
[----:B------:R-:W-:-:S03]  /*13930*/  MOV R71, R178 ;  /* 0x000000b200477202 */ /* 0x000fc60000000f00 */
[----:B------:R-:W-:Y:S01]  /*13940*/  HMMA.16816.F32.BF16 R168, R124, R174, R64 ;  /* 0x000000ae7ca8723c */ /* 0x000fe20000041840 */
[----:B------:R-:W-:Y:S02]  /*13950*/  MOV R67, R70 ;  /* 0x0000004600437202 */ /* 0x000fe40000000f00 */
[----:B------:R-:W-:Y:S01]  /*13960*/  MOV R70, R177 ;  /* 0x000000b100467202 */ /* 0x000fe20000000f00 */
[----:B------:R-:W-:Y:S01]  /*13970*/  IMAD.MOV.U32 R177, RZ, RZ, R160 ;  /* 0x000000ffffb17224 */ /* 0x000fe200078e00a0 */
[----:B------:R-:W-:Y:S01]  /*13980*/  MOV R176, R179 ;  /* 0x000000b300b07202 */ /* 0x000fe20000000f00 */
[----:B------:R-:W-:Y:S01]  /*13990*/  FADD.FTZ R10, R131, R0 ;  /* 0x00000000830a7221 */ /* 0x000fe20000010000 */
[----:B------:R-:W-:Y:S01]  /*139a0*/  MOV R178, R161 ;  /* 0x000000a100b27202 */ /* 0x000fe20000000f00 */
[----:B------:R-:W-:Y:S01]  /*139b0*/  IMAD.MOV.U32 R161, RZ, RZ, R128 ;  /* 0x000000ffffa17224 */ /* 0x000fe200078e0080 */
[----:B------:R-:W-:Y:S02]  /*139c0*/  MOV R179, R162 ;  /* 0x000000a200b37202 */ /* 0x000fe40000000f00 */
[----:B------:R-:W-:-:S02]  /*139d0*/  MOV R160, R163 ;  /* 0x000000a300a07202 */ /* 0x000fc40000000f00 */
[----:B------:R-:W-:Y:S02]  /*139e0*/  MOV R162, R129 ;  /* 0x0000008100a27202 */ /* 0x000fe40000000f00 */
[----:B------:R-:W-:Y:S02]  /*139f0*/  MOV R163, R130 ;  /* 0x0000008200a37202 */ /* 0x000fe40000000f00 */
[----:B------:R-:W-:Y:S02]  /*13a00*/  F2FP.BF16.F32.PACK_AB R128, R24, R23 ;  /* 0x000000171880723e */ /* 0x000fe400000010ff */
[----:B------:R-:W-:Y:S02]  /*13a10*/  F2FP.BF16.F32.PACK_AB R129, R8, R9 ;  /* 0x000000090881723e */ /* 0x000fe400000010ff */
[----:B------:R-:W-:Y:S02]  /*13a20*/  F2FP.BF16.F32.PACK_AB R130, R26, R25 ;  /* 0x000000191a82723e */ /* 0x000fe400000010ff */
[----:B---3--:R-:W-:Y:S01]  /*13a30*/  F2FP.BF16.F32.PACK_AB R131, R2, R3 ;  /* 0x000000030283723e */ /* 0x008fe200000010ff */
[----:B------:R-:W-:Y:S01]  /*13a40*/  FADD.FTZ R21, R224, R11 ;  /* 0x0000000be0157221 */ /* 0x000fe20000010000 */
[----:B------:R-:W-:Y:S01]  /*13a50*/  MOV R11, R67 ;  /* 0x00000043000b7202 */ /* 0x000fe20000000f00 */
[----:B------:R-:W-:-:S04]  /*13a60*/  IMAD.MOV.U32 R0, RZ, RZ, R68 ;  /* 0x000000ffff007224 */ /* 0x000fc800078e0044 */
[----:B------:R-:W-:Y:S01]  /*13a70*/  HMMA.16816.F32.BF16 R144, R128, R156, R144 ;  /* 0x0000009c8090723c */ /* 0x000fe20000041890 */
[----:B------:R-:W-:Y:S01]  /*13a80*/  MOV R34, R70 ;  /* 0x0000004600227202 */ /* 0x000fe20000000f00 */
[----:B------:R-:W-:-:S06]  /*13a90*/  FADD.FTZ R0, R0, R21 ;  /* 0x0000001500007221 */ /* 0x000fcc0000010000 */
[----:B------:R-:W-:Y:S01]  /*13aa0*/  HMMA.16816.F32.BF16 R156, R128, R158, R228 ;  /* 0x0000009e809c723c */ /* 0x000fe200000418e4 */
[----:B------:R-:W-:Y:S02]  /*13ab0*/  MOV R229, R85 ;  /* 0x0000005500e57202 */ /* 0x000fe40000000f00 */
[----:B------:R-:W-:Y:S02]  /*13ac0*/  MOV R230, R86 ;  /* 0x0000005600e67202 */ /* 0x000fe40000000f00 */
[----:B------:R-:W-:Y:S02]  /*13ad0*/  MOV R231, R87 ;  /* 0x0000005700e77202 */ /* 0x000fe40000000f00 */
[----:B------:R-:W-:Y:S01]  /*13ae0*/  MOV R29, R71 ;  /* 0x00000047001d7202 */ /* 0x000fe20000000f00 */
[----:B------:R-:W-:Y:S01]  /*13af0*/  HMMA.16816.F32.BF16 R120, R124, R4, R120 ;  /* 0x000000047c78723c */ /* 0x000fe20000041878 */
[----:B------:R-:W-:-:S07]  /*13b00*/  MOV R67, R177 ;  /* 0x000000b100437202 */ /* 0x000fce0000000f00 */
[----:B------:R-:W-:Y:S01]  /*13b10*/  HMMA.16816.F32.BF16 R116, R128, R4, R116 ;  /* 0x000000048074723c */ /* 0x000fe20000041874 */
[----:B------:R-:W-:Y:S01]  /*13b20*/  FADD.FTZ R4, R229, R22 ;  /* 0x00000016e5047221 */ /* 0x000fe20000010000 */
[----:B------:R-:W-:Y:S01]  /*13b30*/  FADD.FTZ R5, R230, R10 ;  /* 0x0000000ae6057221 */ /* 0x000fe20000010000 */
[----:B------:R-:W-:-:S05]  /*13b40*/  MOV R132, R161 ;  /* 0x000000a100847202 */ /* 0x000fca0000000f00 */
[----:B-1----:R-:W-:Y:S01]  /*13b50*/  HMMA.16816.F32.BF16 R180, R124, R188, R180 ;  /* 0x000000bc7cb4723c */ /* 0x002fe200000418b4 */
[----:B------:R-:W-:Y:S01]  /*13b60*/  FADD.FTZ R4, R34, R4 ;  /* 0x0000000422047221 */ /* 0x000fe20000010000 */
[----:B------:R-:W-:-:S06]  /*13b70*/  FADD.FTZ R10, R29, R5 ;  /* 0x000000051d0a7221 */ /* 0x000fcc0000010000 */
[----:B------:R-:W-:Y:S01]  /*13b80*/  HMMA.16816.F32.BF16 R184, R124, R190, R184 ;  /* 0x000000be7cb8723c */ /* 0x000fe200000418b8 */
[----:B------:R-:W-:Y:S01]  /*13b90*/  MOV R64, R162 ;  /* 0x000000a200407202 */ /* 0x000fe20000000f00 */
[----:B------:R-:W-:-:S06]  /*13ba0*/  IMAD.MOV.U32 R66, RZ, RZ, R84 ;  /* 0x000000ffff427224 */ /* 0x000fcc00078e0054 */
[----:B------:R-:W-:Y:S01]  /*13bb0*/  HMMA.16816.F32.BF16 R192, R124, R204, R192 ;  /* 0x000000cc7cc0723c */ /* 0x000fe200000418c0 */
[----:B------:R-:W-:-:S07]  /*13bc0*/  MOV R65, R163 ;  /* 0x000000a300417202 */ /* 0x000fce0000000f00 */
        /* <DEDUP_REMOVED lines=8> */
[----:B------:R-:W-:Y:S01]  /*13c50*/  IMAD.MOV.U32 R40, RZ, RZ, R176 ;  /* 0x000000ffff287224 */ /* 0x000fe200078e00b0 */
[----:B------:R-:W-:-:S02]  /*13c60*/  MOV R41, R178 ;  /* 0x000000b200297202 */ /* 0x000fc40000000f00 */
[----:B------:R-:W-:Y:S01]  /*13c70*/  MOV R42, R179 ;  /* 0x000000b3002a7202 */ /* 0x000fe20000000f00 */
[----:B------:R-:W-:-:S03]  /*13c80*/  IMAD.MOV.U32 R43, RZ, RZ, R160 ;  /* 0x000000ffff2b7224 */ /* 0x000fc600078e00a0 */
        /* <DEDUP_REMOVED lines=12> */
[----:B--2---:R-:W-:Y:S01]  /*13d50*/  FFMA.FTZ R12, R12, R33, R225 ;  /* 0x000000210c0c7223 */ /* 0x004fe200000100e1 */
[----:B------:R-:W-:Y:S01]  /*13d60*/  MOV R33, R69 ;  /* 0x0000004500217202 */ /* 0x000fe20000000f00 */
[----:B------:R2:W5:Y:S02]  /*13d70*/  LDL.LU R225, [R1+0x80] ;  /* 0x0000800001e17983 */ /* 0x0005640000300800 */
[----:B------:R-:W-:-:S02]  /*13d80*/  FADD.FTZ R11, R11, R12 ;  /* 0x0000000c0b0b7221 */ /* 0x000fc40000010000 */
[----:B------:R-:W-:Y:S01]  /*13d90*/  FADD.FTZ R0, R33, R0 ;  /* 0x0000000021007221 */ /* 0x000fe20000010000 */
[C---:B------:R-:W-:Y:S01]  /*13da0*/  HMMA.16816.F32.BF16 R68, R128.reuse, R80, R44 ;  /* 0x000000508044723c */ /* 0x040fe2000004182c */
[----:B------:R-:W-:Y:S01]  /*13db0*/  FADD.FTZ R11, R231, R11 ;  /* 0x0000000be70b7221 */ /* 0x000fe20000010000 */
[----:B------:R2:W5:Y:S01]  /*13dc0*/  LDL.LU R224, [R1+0x7c] ;  /* 0x00007c0001e07983 */ /* 0x0005620000300800 */
[----:B------:R-:W-:Y:S02]  /*13dd0*/  FADD.FTZ R5, R41, R0 ;  /* 0x0000000029057221 */ /* 0x000fe40000010000 */
[----:B------:R-:W-:Y:S01]  /*13de0*/  FADD.FTZ R11, R40, R11 ;  /* 0x0000000b280b7221 */ /* 0x000fe20000010000 */
[----:B------:R-:W-:Y:S02]  /*13df0*/  FADD.FTZ R0, R43, R10 ;  /* 0x0000000a2b007221 */ /* 0x000fe40000010000 */
[----:B------:R-:W-:Y:S01]  /*13e00*/  HMMA.16816.F32.BF16 R80, R128, R82, R48 ;  /* 0x000000528050723c */ /* 0x000fe20000041830 */
[----:B------:R-:W-:Y:S01]  /*13e10*/  FADD.FTZ R5, R64, R5 ;  /* 0x0000000540057221 */ /* 0x000fe20000010000 */
[----:B------:R-:W-:-:S06]  /*13e20*/  FADD.FTZ R0, R66, R0 ;  /* 0x0000000042007221 */ /* 0x000fcc0000010000 */
[----:B------:R-:W-:Y:S01]  /*13e30*/  HMMA.16816.F32.BF16 R128, R128, R6, R36 ;  /* 0x000000068080723c */ /* 0x000fe20000041824 */
[----:B------:R-:W-:Y:S01]  /*13e40*/  FADD.FTZ R6, R132, R11 ;  /* 0x0000000b84067221 */ /* 0x000fe20000010000 */
[----:B------:R-:W-:Y:S01]  /*13e50*/  FADD.FTZ R7, R28, R5 ;  /* 0x000000051c077221 */ /* 0x000fe20000010000 */
[----:B------:R-:W-:Y:S02]  /*13e60*/  FADD.FTZ R5, R31, R4 ;  /* 0x000000041f057221 */ /* 0x000fe40000010000 */
[----:B------:R-:W-:Y:S01]  /*13e70*/  FADD.FTZ R6, R67, R6 ;  /* 0x0000000643067221 */ /* 0x000fe20000010000 */
[----:B------:R-:W-:Y:S01]  /*13e80*/  FADD.FTZ R4, R30, R0 ;  /* 0x000000001e047221 */ /* 0x000fe20000010000 */
[----:B------:R-:W-:Y:S02]  /*13e90*/  FADD.FTZ R5, R27, R5 ;  /* 0x000000051b057221 */ /* 0x000fe40000010000 */
        /* <DEDUP_REMOVED lines=39> */
[----:B------:R-:W4:Y:S03]  /*14110*/  S2R R242, SR_TID.X ;  /* 0x0000000000f27919 */ /* 0x000f260000002100 */
[----:B------:R2:W-:Y:S01]  /*14120*/  STL [R1+0x74], R0 ;  /* 0x0000740001007387 */ /* 0x0005e20000100800 */
[----:B------:R-:W-:Y:S01]  /*14130*/  MOV R240, 0x20 ;  /* 0x0000002000f07802 */ /* 0x000fe20000000f00 */
[----:B------:R-:W-:Y:S01]  /*14140*/  @UP2 UIADD3 UR19, UPT, UPT, UR19, -0x4, URZ ;  /* 0xfffffffc13132890 */ /* 0x000fe2000fffe0ff */
[----:B------:R-:W-:Y:S11]  /*14150*/  BRA.U UP2, `(.L_x_551) ;  /* 0x0000000102047547 */ /* 0x000ff6000b800000 */
.L_x_548:
[----:B------:R-:W-:-:S12]  /*14160*/  UIADD3 UR19, UPT, UPT, UR20, -0x1, URZ ;  /* 0xffffffff14137890 */ /* 0x000fd8000fffe0ff */
.L_x_551:
[----:B------:R-:W-:-:S09]  /*14170*/  UISETP.GE.AND UP0, UPT, UR19, UR14, UPT ;  /* 0x0000000e1300728c */ /* 0x000fd2000bf06270 */
[----:B------:R-:W-:Y:S05]  /*14180*/  BRA.U !UP0, `(.L_x_552) ;  /* 0x0000005d08207547 */ /* 0x000fea000b800000 */
[----:B--2--5:R-:W2:Y:S04]  /*14190*/  LDL.LU R2, [R1+0x58] ;  /* 0x0000580001027983 */ /* 0x024ea80000300800 */
[----:B------:R-:W2:Y:S04]  /*141a0*/  LDL.LU R0, [R1+0x5c] ;  /* 0x00005c0001007983 */ /* 0x000ea80000300800 */
[----:B---3--:R-:W3:Y:S01]  /*141b0*/  LDL.LU R5, [R1+0x78] ;  /* 0x0000780001057983 */ /* 0x008ee20000300800 */
[----:B------:R-:W-:Y:S02]  /*141c0*/  IMAD.U32 R3, RZ, RZ, UR22 ;  /* 0x00000016ff037e24 */ /* 0x000fe4000f8e00ff */
[----:B-1--4-:R-:W-:Y:S01]  /*141d0*/  IMAD.SHL.U32 R7, R242, 0x40, RZ ;  /* 0x00000040f2077824 */ /* 0x012fe200078e00ff */
[----:B------:R-:W-:Y:S01]  /*141e0*/  UIMAD.WIDE.U32 UR12, UR19, UR10, URZ ;  /* 0x0000000a130c72a5 */ /* 0x000fe2000f8e00ff */
[----:B------:R-:W-:Y:S01]  /*141f0*/  SHF.R.U32.HI R236, RZ, 0x1, R242 ;  /* 0x00000001ffec7819 */ /* 0x000fe200000116f2 */
[----:B------:R-:W-:Y:S01]  /*14200*/  UMOV UR6, 0x400 ;  /* 0x0000040000067882 */ /* 0x000fe20000000000 */
[----:B------:R-:W-:-:S02]  /*14210*/  IMAD.MOV.U32 R233, RZ, RZ, 0x40 ;  /* 0x00000040ffe97424 */ /* 0x000fc400078e00ff */
[----:B------:R-:W-:-:S03]  /*14220*/  IMAD.MOV.U32 R239, RZ, RZ, 0x20 ;  /* 0x00000020ffef7424 */ /* 0x000fc600078e00ff */
[----:B------:R-:W-:Y:S02]  /*14230*/  SEL R233, R233, 0xffffffc0, !P1 ;  /* 0xffffffc0e9e97807 */ /* 0x000fe40004800000 */
[----:B------:R-:W-:Y:S01]  /*14240*/  SEL R239, R239, 0xffffffe0, !P2 ;  /* 0xffffffe0efef7807 */ /* 0x000fe20005000000 */
[----:B------:R-:W-:Y:S01]  /*14250*/  UIADD3 UR34, UP0, UPT, UR34, -0x80, URZ ;  /* 0xffffff8022227890 */ /* 0x000fe2000ff1e0ff */
[----:B------:R-:W-:Y:S01]  /*14260*/  IMAD.MOV.U32 R140, RZ, RZ, R133 ;  /* 0x000000ffff8c7224 */ /* 0x000fe200078e0085 */
[----:B------:R-:W-:Y:S01]  /*14270*/  MOV R132, R135 ;  /* 0x0000008700847202 */ /* 0x000fe20000000f00 */
[----:B------:R-:W-:Y:S01]  /*14280*/  IMAD.MOV.U32 R139, RZ, RZ, R134 ;  /* 0x000000ffff8b7224 */ /* 0x000fe200078e0086 */
[C---:B------:R-:W-:Y:S01]  /*14290*/  IADD3 R251, PT, PT, R245.reuse, 0x40, RZ ;  /* 0x00000040f5fb7810 */ /* 0x040fe20007ffe0ff */
[C---:B------:R-:W-:Y:S02]  /*142a0*/  VIADD R252, R245.reuse, 0x8 ;  /* 0x00000008f5fc7836 */ /* 0x040fe40000000000 */
[----:B------:R-:W-:Y:S01]  /*142b0*/  VIADD R250, R245, 0x48 ;  /* 0x00000048f5fa7836 */ /* 0x000fe20000000000 */
[----:B------:R-:W-:Y:S01]  /*142c0*/  UIADD3.X UR27, UPT, UPT, UR27, -0x1, URZ, UP0, !UPT ;  /* 0xffffffff1b1b7890 */ /* 0x000fe200087fe4ff */
[----:B--2---:R-:W-:-:S02]  /*142d0*/  IMAD.MOV.U32 R4, RZ, RZ, R2 ;  /* 0x000000ffff047224 */ /* 0x004fc400078e0002 */
[----:B------:R-:W-:Y:S01]  /*142e0*/  IMAD.U32 R2, RZ, RZ, UR24 ;  /* 0x00000018ff027e24 */ /* 0x000fe2000f8e00ff */
[----:B------:R-:W-:-:S03]  /*142f0*/  LOP3.LUT R0, R0, 0x38, R242, 0x78, !PT ;  /* 0x0000003800007812 */ /* 0x000fc600078e78f2 */
[----:B------:R-:W-:Y:S01]  /*14300*/  IMAD.WIDE.U32 R2, R241, UR10, R2 ;  /* 0x0000000af1027c25 */ /* 0x000fe2000f8e0002 */
[----:B---3--:R-:W-:-:S03]  /*14310*/  LOP3.LUT R6, R0, 0x1e00, R5, 0xf8, !PT ;  /* 0x00001e0000067812 */ /* 0x008fc600078ef805 */
[----:B------:R-:W-:Y:S02]  /*14320*/  IMAD.SHL.U32 R5, R242, 0x2, RZ ;  /* 0x00000002f2057824 */ /* 0x000fe400078e00ff */
[----:B------:R-:W-:Y:S01]  /*14330*/  IMAD.IADD R3, R4, 0x1, R3 ;  /* 0x0000000104037824 */ /* 0x000fe200078e0203 */
[----:B------:R-:W-:Y:S01]  /*14340*/  MOV R4, UR4 ;  /* 0x0000000400047c02 */ /* 0x000fe20008000f00 */
[----:B------:R-:W-:Y:S01]  /*14350*/  UIMAD UR4, UR30, UR4, URZ ;  /* 0x000000041e0472a4 */ /* 0x000fe2000f8e02ff */
[----:B------:R-:W-:Y:S01]  /*14360*/  LOP3.LUT R5, R5, 0x6, RZ, 0xc0, !PT ;  /* 0x0000000605057812 */ /* 0x000fe200078ec0ff */
[----:B------:R-:W-:Y:S02]  /*14370*/  IMAD.U32 R0, RZ, RZ, UR19 ;  /* 0x00000013ff007e24 */ /* 0x000fe4000f8e00ff */
[----:B------:R-:W-:Y:S01]  /*14380*/  IMAD.WIDE.U32 R2, R4, UR18, R2 ;  /* 0x0000001204027c25 */ /* 0x000fe2000f8e0002 */
[----:B------:R-:W-:Y:S01]  /*14390*/  UIMAD UR4, UR18, UR5, UR4 ;  /* 0x00000005120472a4 */ /* 0x000fe2000f8e0204 */
[----:B------:R-:W-:Y:S01]  /*143a0*/  SHF.L.U32 R4, R242, 0x5, RZ ;  /* 0x00000005f2047819 */ /* 0x000fe200000006ff */
[----:B------:R-:W1:Y:S01]  /*143b0*/  S2UR UR5, SR_CgaCtaId ;  /* 0x00000000000579c3 */ /* 0x000e620000008800 */
[----:B------:R-:W-:Y:S01]  /*143c0*/  IMAD R244, R0, 0x40, R5 ;  /* 0x0000004000f47824 */ /* 0x000fe200078e0205 */
[----:B------:R-:W-:-:S02]  /*143d0*/  LOP3.LUT R5, R7, 0x200, RZ, 0xc0, !PT ;  /* 0x0000020007057812 */ /* 0x000fc400078ec0ff */
[C---:B------:R-:W-:Y:S02]  /*143e0*/  IADD3 R0, P0, PT, R224.reuse, R2, RZ ;  /* 0x00000002e0007210 */ /* 0x040fe40007f1e0ff */
[----:B------:R-:W-:Y:S02]  /*143f0*/  LOP3.LUT R5, R5, 0x7c00, R4, 0xf8, !PT ;  /* 0x00007c0005057812 */ /* 0x000fe400078ef804 */
[----:B------:R-:W-:Y:S01]  /*14400*/  IADD3.X R4, PT, PT, R3, UR4, RZ, P0, !PT ;  /* 0x0000000403047c10 */ /* 0x000fe200087fe4ff */
[----:B------:R-:W-:Y:S01]  /*14410*/  UIMAD UR4, UR19, UR11, UR13 ;  /* 0x0000000b130472a4 */ /* 0x000fe2000f8e020d */
[----:B------:R-:W-:Y:S01]  /*14420*/  IMAD.U32 R3, RZ, RZ, UR13 ;  /* 0x0000000dff037e24 */ /* 0x000fe2000f8e00ff */
[----:B------:R-:W-:Y:S01]  /*14430*/  LOP3.LUT R224, R224, 0x1c0, R7, 0xf8, !PT ;  /* 0x000001c0e0e07812 */ /* 0x000fe200078ef807 */
[----:B------:R-:W-:Y:S02]  /*14440*/  IMAD.U32 R2, RZ, RZ, UR12 ;  /* 0x0000000cff027e24 */ /* 0x000fe4000f8e00ff */
[C---:B------:R-:W-:Y:S01]  /*14450*/  IMAD.SHL.U32 R3, R0.reuse, 0x2, RZ ;  /* 0x0000000200037824 */ /* 0x040fe200078e00ff */
[----:B------:R-:W-:-:S02]  /*14460*/  SHF.L.U64.HI R4, R0, 0x1, R4 ;  /* 0x0000000100047819 */ /* 0x000fc40000010204 */
[----:B------:R-:W-:Y:S01]  /*14470*/  LOP3.LUT R0, R7, 0x400, RZ, 0xc0, !PT ;  /* 0x0000040007007812 */ /* 0x000fe200078ec0ff */
[----:B------:R-:W-:Y:S01]  /*14480*/  IMAD.U32 R7, RZ, RZ, UR4 ;  /* 0x00000004ff077e24 */ /* 0x000fe2000f8e00ff */
[----:B------:R-:W-:Y:S01]  /*14490*/  LOP3.LUT R232, R224, 0x8, R242, 0x78, !PT ;  /* 0x00000008e0e87812 */ /* 0x000fe200078e78f2 */
[----:B-1----:R-:W-:Y:S01]  /*144a0*/  ULEA UR5, UR5, UR6, 0x18 ;  /* 0x0000000605057291 */ /* 0x002fe2000f8ec0ff */
[----:B------:R-:W-:Y:S01]  /*144b0*/  LEA R3, P0, R2, R3, 0x7 ;  /* 0x0000000302037211 */ /* 0x000fe200078038ff */
[----:B------:R-:W1:Y:S01]  /*144c0*/  S2UR UR12, SR_CgaCtaId ;  /* 0x00000000000c79c3 */ /* 0x000e620000008800 */
[----:B------:R-:W-:Y:S01]  /*144d0*/  LEA R232, R232, R0, 0x1 ;  /* 0x00000000e8e87211 */ /* 0x000fe200078e08ff */
[----:B------:R-:W-:Y:S01]  /*144e0*/  VIADD R244, R244, 0x20 ;  /* 0x00000020f4f47836 */ /* 0x000fe20000000000 */
[----:B------:R-:W-:Y:S01]  /*144f0*/  LEA.HI.X R2, R2, R4, R7, 0x7, P0 ;  /* 0x0000000402027211 */ /* 0x000fe200000f3c07 */
[----:B------:R-:W2:Y:S01]  /*14500*/  S2R R242, SR_TID.X ;  /* 0x0000000000f27919 */ /* 0x000ea20000002100 */
[----:B------:R-:W-:Y:S01]  /*14510*/  IADD3 R0, P0, PT, R3, UR8, RZ ;  /* 0x0000000803007c10 */ /* 0x000fe2000ff1e0ff */
[----:B------:R-:W-:Y:S01]  /*14520*/  USHF.L.U64.HI UR11, UR10, 0x5, UR11 ;  /* 0x000000050a0b7899 */ /* 0x000fe2000801020b */
[----:B------:R-:W-:Y:S01]  /*14530*/  LOP3.LUT R236, R224, 0x8, R236, 0x78, !PT ;  /* 0x00000008e0ec7812 */ /* 0x000fe200078e78ec */
[----:B------:R-:W-:-:S02]  /*14540*/  UIADD3 UR19, UPT, UPT, UR19, 0x1, URZ ;  /* 0x0000000113137890 */ /* 0x000fc4000fffe0ff */
[----:B------:R3:W-:Y:S01]  /*14550*/  STL [R1+0x50], R0 ;  /* 0x0000500001007387 */ /* 0x0007e20000100800 */
[----:B------:R-:W-:Y:S01]  /*14560*/  LOP3.LUT R236, R5, R236, RZ, 0xfc, !PT ;  /* 0x000000ec05ec7212 */ /* 0x000fe200078efcff */
[----:B------:R-:W-:Y:S01]  /*14570*/  VIADD R234, R232, UR5 ;  /* 0x00000005e8ea7c36 */ /* 0x000fe20008000000 */
[----:B------:R-:W4:Y:S02]  /*14580*/  LDCU UR4, c[0x0][0x45c] ;  /* 0x00008b80ff0477ac */ /* 0x000f240008000800 */
[----:B------:R-:W-:Y:S02]  /*14590*/  LEA R236, R236, UR5, 0x1 ;  /* 0x00000005ecec7c11 */ /* 0x000fe4000f8e08ff */
[----:B---3--:R-:W-:-:S05]  /*145a0*/  IADD3.X R0, PT, PT, R2, UR9, RZ, P0, !PT ;  /* 0x0000000902007c10 */ /* 0x008fca00087fe4ff */
[----:B------:R3:W-:Y:S01]  /*145b0*/  STL [R1+0x4c], R0 ;  /* 0x00004c0001007387 */ /* 0x0007e20000100800 */
[----:B------:R-:W-:Y:S01]  /*145c0*/  IMAD.IADD R237, R233, 0x1, R236 ;  /* 0x00000001e9ed7824 */ /* 0x000fe200078e02ec */
[----:B--2---:R-:W-:Y:S01]  /*145d0*/  LOP3.LUT P0, RZ, R242, 0x2, RZ, 0xc0, !PT ;  /* 0x00000002f2ff7812 */ /* 0x004fe2000780c0ff */
[----:B------:R-:W-:Y:S01]  /*145e0*/  IMAD.IADD R233, R234, 0x1, R233 ;  /* 0x00000001eae97824 */ /* 0x000fe200078e02e9 */
[----:B---3--:R-:W-:-:S05]  /*145f0*/  LEA R0, R6, UR5, 0x1 ;  /* 0x0000000506007c11 */ /* 0x008fca000f8e08ff */
[----:B------:R2:W-:Y:S01]  /*14600*/  STL [R1], R0 ;  /* 0x0000000001007387 */ /* 0x0005e20000100800 */
[----:B------:R-:W-:Y:S01]  /*14610*/  IMAD.IADD R234, R234, 0x1, R239 ;  /* 0x00000001eaea7824 */ /* 0x000fe200078e02ef */
[C---:B------:R-:W-:Y:S01]  /*14620*/  IADD3 R238, PT, PT, R239.reuse, R236, RZ ;  /* 0x000000ecefee7210 */ /* 0x040fe20007ffe0ff */
[C---:B------:R-:W-:Y:S01]  /*14630*/  IMAD.IADD R235, R239.reuse, 0x1, R233 ;  /* 0x00000001efeb7824 */ /* 0x040fe200078e02e9 */
[----:B------:R-:W-:Y:S01]  /*14640*/  SHF.L.U32 R243, R242, 0x6, RZ ;  /* 0x00000006f2f37819 */ /* 0x000fe200000006ff */
[----:B------:R-:W-:Y:S01]  /*14650*/  IMAD.MOV.U32 R3, RZ, RZ, R136 ;  /* 0x000000ffff037224 */ /* 0x000fe200078e0088 */
[----:B------:R-:W-:Y:S01]  /*14660*/  SEL R241, R240, 0xffffffe0, !P0 ;  /* 0xffffffe0f0f17807 */ /* 0x000fe20004000000 */
[----:B------:R-:W-:Y:S01]  /*14670*/  IMAD.IADD R239, R239, 0x1, R237 ;  /* 0x00000001efef7824 */ /* 0x000fe200078e02ed */
[----:B------:R-:W-:Y:S01]  /*14680*/  UMOV UR8, 0x400 ;  /* 0x0000040000087882 */ /* 0x000fe20000000000 */
[----:B------:R-:W-:Y:S02]  /*14690*/  USHF.L.U32 UR10, UR10, 0x5, URZ ;  /* 0x000000050a0a7899 */ /* 0x000fe400080006ff */
[----:B-1----:R-:W-:Y:S01]  /*146a0*/  ULEA UR6, UR12, UR8, 0x18 ;  /* 0x000000080c067291 */ /* 0x002fe2000f8ec0ff */
[----:B----4-:R-:W-:Y:S11]  /*146b0*/  BRA `(.L_x_553) ;  /* 0x0000000000907947 */ /* 0x010ff60003800000 */
.L_x_555:
[----:B------:R-:W2:Y:S01]  /*146c0*/  LDL R42, [R1+0x64] ;  /* 0x00006400012a7983 */ /* 0x000ea20000100800 */
[----:B-1----:R-:W1:Y:S01]  /*146d0*/  LDC.64 R8, c[0x0][0x3b8] ;  /* 0x0000ee00ff087b82 */ /* 0x002e620000000a00 */
[----:B------:R-:W-:Y:S02]  /*146e0*/  UIADD3 UR9, UPT, UPT, UR19, -0x2, URZ ;  /* 0xfffffffe13097890 */ /* 0x000fe4000fffe0ff */
[----:B------:R-:W3:Y:S04]  /*146f0*/  LDL R41, [R1+0x60] ;  /* 0x0000600001297983 */ /* 0x000ee80000100800 */
[----:B------:R-:W4:Y:S01]  /*14700*/  LDL R225, [R1] ;  /* 0x0000000001e17983 */ /* 0x000f220000100800 */
[C---:B-1----:R-:W-:Y:S01]  /*14710*/  IMAD.WIDE.U32 R6, R8.reuse, UR9, RZ ;  /* 0x0000000908067c25 */ /* 0x042fe2000f8e00ff */
[C---:B------:R-:W-:Y:S03]  /*14720*/  SHF.L.U64.HI R26, R8.reuse, 0x4, R9 ;  /* 0x00000004081a7819 */ /* 0x040fe60000010209 */
[----:B------:R-:W-:Y:S02]  /*14730*/  IMAD.SHL.U32 R10, R8, 0x10, RZ ;  /* 0x00000010080a7824 */ /* 0x000fe400078e00ff */
[----:B------:R-:W-:Y:S03]  /*14740*/  IMAD R7, R9, UR9, R7 ;  /* 0x0000000909077c24 */ /* 0x000fe6000f8e0207 */
[C---:B------:R-:W-:Y:S04]  /*14750*/  LEA R5, P0, R6.reuse, R10, 0x6 ;  /* 0x0000000a06057211 */ /* 0x040fe800078030ff */
[C-C-:B------:R-:W-:Y:S02]  /*14760*/  LEA.HI.X R11, R6.reuse, R26, R7.reuse, 0x6, P0 ;  /* 0x0000001a060b7211 */ /* 0x140fe400000f3407 */
[CC--:B--2---:R-:W-:Y:S04]  /*14770*/  LEA R12, P0, R6.reuse, R42.reuse, 0x7 ;  /* 0x0000002a060c7211 */ /* 0x0c4fe800078038ff */
[----:B---3--:R-:W-:Y:S02]  /*14780*/  LEA.HI.X R13, R6, R41, R7, 0x7, P0 ;  /* 0x00000029060d7211 */ /* 0x008fe400000f3c07 */
[C---:B------:R-:W-:Y:S03]  /*14790*/  LEA R7, P0, R8.reuse, R5, 0x5 ;  /* 0x0000000508077211 */ /* 0x040fe600078028ff */
[----:B------:R-:W-:Y:S01]  /*147a0*/  @!PT LDS RZ, [RZ] ;  /* 0x00000000fffff984 */ /* 0x000fe20000000800 */
[----:B------:R-:W-:Y:S01]  /*147b0*/  @!PT LDS RZ, [RZ] ;  /* 0x00000000fffff984 */ /* 0x000fe20000000800 */
[----:B------:R-:W-:Y:S01]  /*147c0*/  @!PT LDS RZ, [RZ] ;  /* 0x00000000fffff984 */ /* 0x000fe20000000800 */
[----:B----4-:R2:W-:Y:S01]  /*147d0*/  LDGSTS.E.BYPASS.LTC128B.128 [R225+0x8000], desc[UR16][R12.64] ;  /* 0x080000000ce17fae */ /* 0x0105e2000b981a10 */
[----:B------:R-:W-:Y:S02]  /*147e0*/  LEA.HI.X R29, R8, R11, R9, 0x5, P0 ;  /* 0x0000000b081d7211 */ /* 0x000fe400000f2c09 */
[----:B------:R-:W-:Y:S01]  /*147f0*/  IADD3 R6, P0, PT, R10, R5, RZ ;  /* 0x000000050a067210 */ /* 0x000fe20007f1e0ff */
[----:B------:R2:W-:Y:S04]  /*14800*/  LDGSTS.E.BYPASS.LTC128B.128 [R225+0xa000], desc[UR16][R12.64+0x80] ;  /* 0x0a0000800ce17fae */ /* 0x0005e8000b981a10 */
[--C-:B------:R-:W-:Y:S01]  /*14810*/  IMAD.X R26, R26, 0x1, R11.reuse, P0 ;  /* 0x000000011a1a7824 */ /* 0x100fe200000e060b */
[CC--:B------:R-:W-:Y:S04]  /*14820*/  LEA R10, P0, R5.reuse, R42.reuse, 0x1 ;  /* 0x0000002a050a7211 */ /* 0x0c0fe800078008ff */
[-C--:B------:R-:W-:Y:S02]  /*14830*/  LEA.HI.X R11, R5, R41.reuse, R11, 0x1, P0 ;  /* 0x00000029050b7211 */ /* 0x080fe400000f0c0b */
[CC--:B------:R-:W-:Y:S03]  /*14840*/  LEA R8, P0, R6.reuse, R42.reuse, 0x1 ;  /* 0x0000002a06087211 */ /* 0x0c0fe600078008ff */
[----:B------:R2:W-:Y:S01]  /*14850*/  LDGSTS.E.BYPASS.LTC128B.128 [R225+0x8800], desc[UR16][R10.64] ;  /* 0x088000000ae17fae */ /* 0x0005e2000b981a10 */
[-C--:B------:R-:W-:Y:S02]  /*14860*/  LEA.HI.X R9, R6, R41.reuse, R26, 0x1, P0 ;  /* 0x0000002906097211 */ /* 0x080fe400000f0c1a */
[C---:B------:R-:W-:Y:S01]  /*14870*/  LEA R6, P0, R7.reuse, R42, 0x1 ;  /* 0x0000002a07067211 */ /* 0x040fe200078008ff */
[----:B------:R2:W-:Y:S03]  /*14880*/  LDGSTS.E.BYPASS.LTC128B.128 [R225+0xa800], desc[UR16][R10.64+0x80] ;  /* 0x0a8000800ae17fae */ /* 0x0005e6000b981a10 */
[----:B------:R-:W-:Y:S01]  /*14890*/  LEA.HI.X R7, R7, R41, R29, 0x1, P0 ;  /* 0x0000002907077211 */ /* 0x000fe200000f0c1d */
[----:B------:R2:W-:Y:S04]  /*148a0*/  LDGSTS.E.BYPASS.LTC128B.128 [R225+0x9000], desc[UR16][R8.64] ;  /* 0x0900000008e17fae */ /* 0x0005e8000b981a10 */
[----:B------:R2:W-:Y:S04]  /*148b0*/  LDGSTS.E.BYPASS.LTC128B.128 [R225+0xb000], desc[UR16][R8.64+0x80] ;  /* 0x0b00008008e17fae */ /* 0x0005e8000b981a10 */
[----:B------:R2:W-:Y:S04]  /*148c0*/  LDGSTS.E.BYPASS.LTC128B.128 [R225+0x9800], desc[UR16][R6.64] ;  /* 0x0980000006e17fae */ /* 0x0005e8000b981a10 */
[----:B------:R2:W-:Y:S04]  /*148d0*/  LDGSTS.E.BYPASS.LTC128B.128 [R225+0xb800], desc[UR16][R6.64+0x80] ;  /* 0x0b80008006e17fae */ /* 0x0005e8000b981a10 */
[----:B------:R-:W0:Y:S01]  /*148e0*/  LDGDEPBAR ;  /* 0x00000000000079af */ /* 0x000e220000000000 */
[----:B------:R-:W-:Y:S05]  /*148f0*/  BRA `(.L_x_554) ;  /* 0x0000001c00507947 */ /* 0x000fea0003800000 */
.L_x_553:
[----:B-1----:R-:W3:Y:S01]  /*14900*/  LDL R2, [R1+0x50] ;  /* 0x0000500001027983 */ /* 0x002ee20000100800 */
[----:B------:R-:W-:Y:S04]  /*14910*/  DEPBAR.LE SB0, 0x0 ;  /* 0x000080000000791a */ /* 0x000fe80000000000 */
[----:B------:R-:W4:Y:S01]  /*14920*/  LDL R10, [R1+0x4c] ;  /* 0x00004c00010a7983 */ /* 0x000f220000100800 */
[C---:B------:R-:W-:Y:S01]  /*14930*/  VIADD R136, R244.reuse, 0xffffffe0 ;  /* 0xffffffe0f4887836 */ /* 0x040fe20000000000 */
[----:B------:R-:W-:Y:S01]  /*14940*/  UIADD3 UR8, UPT, UPT, UR19, -0x1, URZ ;  /* 0xffffffff13087890 */ /* 0x000fe2000fffe0ff */
[C---:B------:R-:W-:Y:S01]  /*14950*/  VIADD R137, R244.reuse, 0xffffffe1 ;  /* 0xffffffe1f4897836 */ /* 0x040fe20000000000 */
[----:B--2---:R-:W2:Y:S01]  /*14960*/  LDL R0, [R1] ;  /* 0x0000000001007983 */ /* 0x004ea20000100800 */
[C---:B------:R-:W-:Y:S01]  /*14970*/  VIADD R134, R244.reuse, 0xffffffe8 ;  /* 0xffffffe8f4867836 */ /* 0x040fe20000000000 */
[CC--:B-----5:R-:W-:Y:S01]  /*14980*/  ISETP.GT.AND P3, PT, R245.reuse, R136.reuse, PT ;  /* 0x00000088f500720c */ /* 0x0e0fe20003f64270 */
[C---:B------:R-:W-:Y:S01]  /*14990*/  VIADD R133, R244.reuse, 0xfffffff1 ;  /* 0xfffffff1f4857836 */ /* 0x040fe20000000000 */
[----:B------:R-:W-:Y:S01]  /*149a0*/  BAR.SYNC.DEFER_BLOCKING 0x0 ;  /* 0x0000000000007b1d */ /* 0x000fe20000010000 */
[-C--:B------:R-:W-:Y:S01]  /*149b0*/  ISETP.GT.AND P2, PT, R245, R137.reuse, PT ;  /* 0x00000089f500720c */ /* 0x080fe20003f44270 */
[----:B------:R-:W-:Y:S01]  /*149c0*/  VIADD R135, R244, 0xffffffe9 ;  /* 0xffffffe9f4877836 */ /* 0x000fe20000000000 */
[-C--:B------:R-:W-:Y:S01]  /*149d0*/  ISETP.GT.AND P1, PT, R252, R136.reuse, PT ;  /* 0x00000088fc00720c */ /* 0x080fe20003f24270 */
[----:B------:R-:W-:Y:S01]  /*149e0*/  UISETP.GT.AND UP0, UPT, UR8, UR14, UPT ;  /* 0x0000000e0800728c */ /* 0x000fe2000bf04270 */
[----:B---3--:R-:W-:Y:S04]  /*149f0*/  IADD3 R6, P0, PT, R2, UR10, RZ ;  /* 0x0000000a02067c10 */ /* 0x008fe8000ff1e0ff */
[----:B----4-:R-:W-:Y:S01]  /*14a00*/  IADD3.X R7, PT, PT, R10, UR11, RZ, P0, !PT ;  /* 0x0000000b0a077c10 */ /* 0x010fe200087fe4ff */
[----:B------:R-:W-:Y:S01]  /*14a10*/  IMAD.MOV.U32 R11, RZ, RZ, R10 ;  /* 0x000000ffff0b7224 */ /* 0x000fe200078e000a */
[----:B------:R-:W-:Y:S01]  /*14a20*/  IADD3 R4, P0, PT, R6, UR34, RZ ;  /* 0x0000002206047c10 */ /* 0x000fe2000ff1e0ff */
[----:B------:R-:W-:Y:S03]  /*14a30*/  IMAD.MOV.U32 R10, RZ, RZ, R2 ;  /* 0x000000ffff0a7224 */ /* 0x000fe600078e0002 */
[----:B------:R-:W-:Y:S02]  /*14a40*/  IADD3.X R5, PT, PT, R7, UR27, RZ, P0, !PT ;  /* 0x0000001b07057c10 */ /* 0x000fe400087fe4ff */
[----:B------:R-:W-:Y:S01]  /*14a50*/  @!PT LDS RZ, [RZ] ;  /* 0x00000000fffff984 */ /* 0x000fe20000000800 */
[----:B------:R-:W-:Y:S01]  /*14a60*/  @!PT LDS RZ, [RZ] ;  /* 0x00000000fffff984 */ /* 0x000fe20000000800 */
[----:B------:R-:W-:Y:S01]  /*14a70*/  @!PT LDS RZ, [RZ] ;  /* 0x00000000fffff984 */ /* 0x000fe20000000800 */
[----:B--2---:R-:W-:Y:S01]  /*14a80*/  LDGSTS.E.BYPASS.LTC128B.128 [R0+0xc000], desc[UR16][R10.64] ;  /* 0x0c0000000a007fae */ /* 0x004fe2000b981a10 */
[----:B------:R-:W-:Y:S04]  /*14a90*/  IADD3 R8, P0, PT, R4, UR34, RZ ;  /* 0x0000002204087c10 */ /* 0x000fe8000ff1e0ff */
[----:B------:R-:W-:Y:S02]  /*14aa0*/  IADD3.X R9, PT, PT, R5, UR27, RZ, P0, !PT ;  /* 0x0000001b05097c10 */ /* 0x000fe400087fe4ff */
[-C--:B------:R-:W-:Y:S01]  /*14ab0*/  ISETP.GT.AND P0, PT, R252, R137.reuse, PT ;  /* 0x00000089fc00720c */ /* 0x080fe20003f04270 */
[----:B------:R-:W-:Y:S08]  /*14ac0*/  LDGSTS.E.BYPASS.LTC128B.128 [R0+0xe000], desc[UR16][R10.64+0x80] ;  /* 0x0e0000800a007fae */ /* 0x000ff0000b981a10 */
[----:B------:R-:W-:Y:S08]  /*14ad0*/  LDGSTS.E.BYPASS.LTC128B.128 [R0+0xc800], desc[UR16][R6.64] ;  /* 0x0c80000006007fae */ /* 0x000ff0000b981a10 */
[----:B------:R-:W-:Y:S08]  /*14ae0*/  LDGSTS.E.BYPASS.LTC128B.128 [R0+0xe800], desc[UR16][R6.64+0x80] ;  /* 0x0e80008006007fae */ /* 0x000ff0000b981a10 */
[----:B------:R-:W-:Y:S08]  /*14af0*/  LDGSTS.E.BYPASS.LTC128B.128 [R0+0xd000], desc[UR16][R4.64+0x80] ;  /* 0x0d00008004007fae */ /* 0x000ff0000b981a10 */
[----:B------:R1:W-:Y:S08]  /*14b00*/  LDGSTS.E.BYPASS.LTC128B.128 [R0+0xf000], desc[UR16][R4.64+0x100] ;  /* 0x0f00010004007fae */ /* 0x0003f0000b981a10 */
        /* <DEDUP_REMOVED lines=17> */
[-C--:B---3--:R-:W-:Y:S07]  /*14c20*/  HMMA.16816.F32.BF16 R20, R64, R32.reuse, RZ ;  /* 0x000000204014723c */ /* 0x088fee00000418ff */
[----:B------:R-:W-:Y:S01]  /*14c30*/  LDSM.16.M88.4 R228, [R234+0x9800] ;  /* 0x00980000eae4783b */ /* 0x000fe20000000200 */
        /* <DEDUP_REMOVED lines=16> */
[----:B------:R-:W-:Y:S07]  /*14d40*/  LDSM.16.M88.4 R216, [R233+0x8000] ;  /* 0x00800000e9d8783b */ /* 0x000fee0000000200 */
[-C--:B---3--:R-:W-:Y:S08]  /*14d50*/  HMMA.16816.F32.BF16 R20, R212, R208.reuse, R20 ;  /* 0x000000d0d414723c */ /* 0x088ff00000041814 */
[C---:B------:R-:W-:Y:S08]  /*14d60*/  HMMA.16816.F32.BF16 R24, R220.reuse, R208, R24 ;  /* 0x000000d0dc18723c */ /* 0x040ff00000041818 */
[-C--:B------:R-:W-:Y:S08]  /*14d70*/  HMMA.16816.F32.BF16 R28, R220, R210.reuse, R28 ;  /* 0x000000d2dc1c723c */ /* 0x080ff0000004181c */
[C---:B------:R-:W-:Y:S01]  /*14d80*/  HMMA.16816.F32.BF16 R32, R212.reuse, R210, R32 ;  /* 0x000000d2d420723c */ /* 0x040fe20000041820 */
[----:B------:R-:W1:Y:S07]  /*14d90*/  LDSM.16.M88.4 R208, [R237] ;  /* 0x00000000edd0783b */ /* 0x000e6e0000000200 */
[-C--:B------:R-:W-:Y:S08]  /*14da0*/  HMMA.16816.F32.BF16 R36, R212, R224.reuse, R36 ;  /* 0x000000e0d424723c */ /* 0x080ff00000041824 */
[C---:B------:R-:W-:Y:S08]  /*14db0*/  HMMA.16816.F32.BF16 R40, R220.reuse, R224, R40 ;  /* 0x000000e0dc28723c */ /* 0x040ff00000041828 */
[-C--:B------:R-:W-:Y:S08]  /*14dc0*/  HMMA.16816.F32.BF16 R44, R220, R226.reuse, R44 ;  /* 0x000000e2dc2c723c */ /* 0x080ff0000004182c */
[C---:B------:R-:W-:Y:S01]  /*14dd0*/  HMMA.16816.F32.BF16 R48, R212.reuse, R226, R48 ;  /* 0x000000e2d430723c */ /* 0x040fe20000041830 */
[----:B------:R-:W2:Y:S07]  /*14de0*/  LDSM.16.M88.4 R224, [R237+0x2000] ;  /* 0x00200000ede0783b */ /* 0x000eae0000000200 */
[-C--:B------:R-:W-:Y:S08]  /*14df0*/  HMMA.16816.F32.BF16 R52, R212, R228.reuse, R52 ;  /* 0x000000e4d434723c */ /* 0x080ff00000041834 */
[C---:B------:R-:W-:Y:S08]  /*14e00*/  HMMA.16816.F32.BF16 R56, R220.reuse, R228, R56 ;  /* 0x000000e4dc38723c */ /* 0x040ff00000041838 */
[-C--:B------:R-:W-:Y:S01]  /*14e10*/  HMMA.16816.F32.BF16 R60, R220, R230.reuse, R60 ;  /* 0x000000e6dc3c723c */ /* 0x080fe2000004183c */
[----:B------:R-:W-:Y:S07]  /*14e20*/  LDSM.16.M88.4 R220, [R233+0x9000] ;  /* 0x00900000e9dc783b */ /* 0x000fee0000000200 */
[----:B------:R-:W-:Y:S01]  /*14e30*/  HMMA.16816.F32.BF16 R64, R212, R230, R64 ;  /* 0x000000e6d440723c */ /* 0x000fe20000041840 */
[----:B------:R-:W3:Y:S07]  /*14e40*/  LDSM.16.M88.4 R212, [R233+0x8800] ;  /* 0x00880000e9d4783b */ /* 0x000eee0000000200 */
[-C--:B-1----:R-:W-:Y:S01]  /*14e50*/  HMMA.16816.F32.BF16 R4, R208, R216.reuse, R4 ;  /* 0x000000d8d004723c */ /* 0x082fe20000041804 */
[----:B------:R-:W1:Y:S07]  /*14e60*/  LDSM.16.M88.4 R228, [R233+0x9800] ;  /* 0x00980000e9e4783b */ /* 0x000e6e0000000200 */
        /* <DEDUP_REMOVED lines=8> */
[----:B------:R-:W2:Y:S07]  /*14ef0*/  LDSM.16.M88.4 R212, [R239] ;  /* 0x00000000efd4783b */ /* 0x000eae0000000200 */
[-C--:B------:R-:W-:Y:S08]  /*14f00*/  HMMA.16816.F32.BF16 R36, R208, R220.reuse, R36 ;  /* 0x000000dcd024723c */ /* 0x080ff00000041824 */
[C---:B------:R-:W-:Y:S08]  /*14f10*/  HMMA.16816.F32.BF16 R40, R224.reuse, R220, R40 ;  /* 0x000000dce028723c */ /* 0x040ff00000041828 */
[-C--:B------:R-:W-:Y:S08]  /*14f20*/  HMMA.16816.F32.BF16 R44, R224, R222.reuse, R44 ;  /* 0x000000dee02c723c */ /* 0x080ff0000004182c */
[C---:B------:R-:W-:Y:S01]  /*14f30*/  HMMA.16816.F32.BF16 R48, R208.reuse, R222, R48 ;  /* 0x000000ded030723c */ /* 0x040fe20000041830 */
[----:B------:R-:W3:Y:S07]  /*14f40*/  LDSM.16.M88.4 R220, [R239+0x2000] ;  /* 0x00200000efdc783b */ /* 0x000eee0000000200 */
        /* <DEDUP_REMOVED lines=8> */
[C---:B---3--:R-:W-:Y:S08]  /*14fd0*/  HMMA.16816.F32.BF16 R8, R220.reuse, R216, R8 ;  /* 0x000000d8dc08723c */ /* 0x048ff00000041808 */
[-C--:B------:R-:W-:Y:S08]  /*14fe0*/  HMMA.16816.F32.BF16 R12, R220, R218.reuse, R12 ;  /* 0x000000dadc0c723c */ /* 0x080ff0000004180c */
[C---:B------:R-:W-:Y:S01]  /*14ff0*/  HMMA.16816.F32.BF16 R16, R212.reuse, R218, R16 ;  /* 0x000000dad410723c */ /* 0x040fe20000041810 */
[----:B------:R-:W-:Y:S07]  /*15000*/  LDSM.16.M88.4 R216, [R232+UR5+0xa000] ;  /* 0x00a00005e8d8783b */ /* 0x000fee0008000200 */
[-C--:B-1----:R-:W-:Y:S08]  /*15010*/  HMMA.16816.F32.BF16 R20, R212, R208.reuse, R20 ;  /* 0x000000d0d414723c */ /* 0x082ff00000041814 */
[C---:B------:R-:W-:Y:S08]  /*15020*/  HMMA.16816.F32.BF16 R24, R220.reuse, R208, R24 ;  /* 0x000000d0dc18723c */ /* 0x040ff00000041818 */
[-C--:B------:R-:W-:Y:S08]  /*15030*/  HMMA.16816.F32.BF16 R28, R220, R210.reuse, R28 ;  /* 0x000000d2dc1c723c */ /* 0x080ff0000004181c */
[C---:B------:R-:W-:Y:S01]  /*15040*/  HMMA.16816.F32.BF16 R32, R212.reuse, R210, R32 ;  /* 0x000000d2d420723c */ /* 0x040fe20000041820 */
[----:B------:R-:W1:Y:S07]  /*15050*/  LDSM.16.M88.4 R208, [R236+0x4000] ;  /* 0x00400000ecd0783b */ /* 0x000e6e0000000200 */
[-C--:B------:R-:W-:Y:S08]  /*15060*/  HMMA.16816.F32.BF16 R36, R212, R224.reuse, R36 ;  /* 0x000000e0d424723c */ /* 0x080ff00000041824 */
[C---:B------:R-:W-:Y:S08]  /*15070*/  HMMA.16816.F32.BF16 R40, R220.reuse, R224, R40 ;  /* 0x000000e0dc28723c */ /* 0x040ff00000041828 */
[-C--:B------:R-:W-:Y:S08]  /*15080*/  HMMA.16816.F32.BF16 R44, R220, R226.reuse, R44 ;  /* 0x000000e2dc2c723c */ /* 0x080ff0000004182c */
[C---:B------:R-:W-:Y:S01]  /*15090*/  HMMA.16816.F32.BF16 R48, R212.reuse, R226, R48 ;  /* 0x000000e2d430723c */ /* 0x040fe20000041830 */
[----:B------:R-:W3:Y:S07]  /*150a0*/  LDSM.16.M88.4 R224, [R236+0x6000] ;  /* 0x00600000ece0783b */ /* 0x000eee0000000200 */
[-C--:B--2---:R-:W-:Y:S08]  /*150b0*/  HMMA.16816.F32.BF16 R52, R212, R228.reuse, R52 ;  /* 0x000000e4d434723c */ /* 0x084ff00000041834 */
[C---:B------:R-:W-:Y:S08]  /*150c0*/  HMMA.16816.F32.BF16 R56, R220.reuse, R228, R56 ;  /* 0x000000e4dc38723c */ /* 0x040ff00000041838 */
[-C--:B------:R-:W-:Y:S01]  /*150d0*/  HMMA.16816.F32.BF16 R60, R220, R230.reuse, R60 ;  /* 0x000000e6dc3c723c */ /* 0x080fe2000004183c */
[----:B------:R-:W-:Y:S07]  /*150e0*/  LDSM.16.M88.4 R220, [R232+UR5+0xb000] ;  /* 0x00b00005e8dc783b */ /* 0x000fee0008000200 */
[----:B------:R-:W-:Y:S01]  /*150f0*/  HMMA.16816.F32.BF16 R64, R212, R230, R64 ;  /* 0x000000e6d440723c */ /* 0x000fe20000041840 */
[----:B------:R-:W2:Y:S07]  /*15100*/  LDSM.16.M88.4 R212, [R232+UR5+0xa800] ;  /* 0x00a80005e8d4783b */ /* 0x000eae0008000200 */
[-C--:B-1----:R-:W-:Y:S01]  /*15110*/  HMMA.16816.F32.BF16 R4, R208, R216.reuse, R4 ;  /* 0x000000d8d004723c */ /* 0x082fe20000041804 */
[----:B------:R-:W1:Y:S07]  /*15120*/  LDSM.16.M88.4 R228, [R232+UR5+0xb800] ;  /* 0x00b80005e8e4783b */ /* 0x000e6e0008000200 */
[C---:B---3--:R-:W-:Y:S08]  /*15130*/  HMMA.16816.F32.BF16 R8, R224.reuse, R216, R8 ;  /* 0x000000d8e008723c */ /* 0x048ff00000041808 */
[-C--:B------:R-:W-:Y:S08]  /*15140*/  HMMA.16816.F32.BF16 R12, R224, R218.reuse, R12 ;  /* 0x000000dae00c723c */ /* 0x080ff0000004180c */
[C---:B------:R-:W-:Y:S01]  /*15150*/  HMMA.16816.F32.BF16 R16, R208.reuse, R218, R16 ;  /* 0x000000dad010723c */ /* 0x040fe20000041810 */
[----:B------:R-:W-:Y:S07]  /*15160*/  LDSM.16.M88.4 R216, [R234+0xa000] ;  /* 0x00a00000ead8783b */ /* 0x000fee0000000200 */
[-C--:B--2---:R-:W-:Y:S08]  /*15170*/  HMMA.16816.F32.BF16 R20, R208, R212.reuse, R20 ;  /* 0x000000d4d014723c */ /* 0x084ff00000041814 */
        /* <DEDUP_REMOVED lines=34> */
[----:B------:R-:W-:Y:S07]  /*153a0*/  LDSM.16.M88.4 R220, [R233+0xb000] ;  /* 0x00b00000e9dc783b */ /* 0x000fee0000000200 */
[----:B------:R-:W-:Y:S01]  /*153b0*/  HMMA.16816.F32.BF16 R64, R212, R230, R64 ;  /* 0x000000e6d440723c */ /* 0x000fe20000041840 */
[----:B------:R-:W2:Y:S07]  /*153c0*/  LDSM.16.M88.4 R212, [R233+0xa800] ;  /* 0x00a80000e9d4783b */ /* 0x000eae0000000200 */
[-C--:B-1----:R-:W-:Y:S01]  /*153d0*/  HMMA.16816.F32.BF16 R4, R208, R216.reuse, R4 ;  /* 0x000000d8d004723c */ /* 0x082fe20000041804 */
[----:B------:R-:W1:Y:S07]  /*153e0*/  LDSM.16.M88.4 R228, [R233+0xb800] ;  /* 0x00b80000e9e4783b */ /* 0x000e6e0000000200 */
        /* <DEDUP_REMOVED lines=17> */
[----:B------:R-:W1:Y:S07]  /*15500*/  LDSM.16.M88.4 R224, [R235+0xa800] ;  /* 0x00a80000ebe0783b */ /* 0x000e6e0000000200 */
[----:B------:R-:W-:Y:S01]  /*15510*/  HMMA.16816.F32.BF16 R64, R208, R230, R64 ;  /* 0x000000e6d040723c */ /* 0x000fe20000041840 */
[----:B------:R-:W4:Y:S07]  /*15520*/  LDSM.16.M88.4 R208, [R235+0xb000] ;  /* 0x00b00000ebd0783b */ /* 0x000f2e0000000200 */
[-C--:B--2---:R-:W-:Y:S08]  /*15530*/  HMMA.16816.F32.BF16 R4, R212, R216.reuse, R4 ;  /* 0x000000d8d404723c */ /* 0x084ff00000041804 */
[C---:B---3--:R-:W-:Y:S08]  /*15540*/  HMMA.16816.F32.BF16 R8, R220.reuse, R216, R8 ;  /* 0x000000d8dc08723c */ /* 0x048ff00000041808 */
[-C--:B------:R-:W-:Y:S03]  /*15550*/  HMMA.16816.F32.BF16 R12, R220, R218.reuse, R12 ;  /* 0x000000dadc0c723c */ /* 0x080fe6000004180c */
[----:B------:R-:W-:Y:S02]  /*15560*/  FSEL R0, R4, -INF , !P3 ;  /* 0xff80000004007808 */ /* 0x000fe40005800000 */
[----:B------:R-:W-:Y:S02]  /*15570*/  FSEL R2, R5, -INF , !P2 ;  /* 0xff80000005027808 */ /* 0x000fe40005000000 */
[----:B------:R-:W-:Y:S01]  /*15580*/  FSEL R138, R6, -INF , !P1 ;  /* 0xff800000068a7808 */ /* 0x000fe20004800000 */
[C---:B------:R-:W-:Y:S04]  /*15590*/  HMMA.16816.F32.BF16 R16, R212.reuse, R218, R16 ;  /* 0x000000dad410723c */ /* 0x040fe80000041810 */
[----:B------:R-:W-:Y:S02]  /*155a0*/  FSEL R141, R7, -INF , !P0 ;  /* 0xff800000078d7808 */ /* 0x000fe40004000000 */
[C---:B------:R-:W-:Y:S01]  /*155b0*/  ISETP.GT.AND P3, PT, R251.reuse, R136, PT ;  /* 0x00000088fb00720c */ /* 0x040fe20003f64270 */
[----:B------:R-:W2:Y:S01]  /*155c0*/  LDSM.16.M88.4 R4, [R235+0xb800] ;  /* 0x00b80000eb04783b */ /* 0x000ea20000000200 */
[----:B------:R-:W-:Y:S01]  /*155d0*/  ISETP.GT.AND P2, PT, R251, R137, PT ;  /* 0x00000089fb00720c */ /* 0x000fe20003f44270 */
[----:B------:R-:W-:Y:S04]  /*155e0*/  DEPBAR.LE SB0, 0x0 ;  /* 0x000080000000791a */ /* 0x000fe80000000000 */
[----:B------:R-:W-:Y:S01]  /*155f0*/  FSEL R142, R8, -INF , !P3 ;  /* 0xff800000088e7808 */ /* 0x000fe20005800000 */
[C---:B------:R-:W-:Y:S01]  /*15600*/  VIADD R8, R244.reuse, 0x9 ;  /* 0x00000009f4087836 */ /* 0x040fe20000000000 */
[----:B------:R-:W-:Y:S01]  /*15610*/  FSEL R143, R9, -INF , !P2 ;  /* 0xff800000098f7808 */ /* 0x000fe20005000000 */
[----:B------:R-:W-:Y:S01]  /*15620*/  BAR.SYNC.DEFER_BLOCKING 0x0 ;  /* 0x0000000000007b1d */ /* 0x000fe20000010000 */
[C---:B------:R-:W-:Y:S01]  /*15630*/  ISETP.GT.AND P3, PT, R251.reuse, R134, PT ;  /* 0x00000086fb00720c */ /* 0x040fe20003f64270 */
[-C--:B-1----:R-:W-:Y:S05]  /*15640*/  HMMA.16816.F32.BF16 R20, R212, R224.reuse, R20 ;  /* 0x000000e0d414723c */ /* 0x082fea0000041814 */
[----:B------:R-:W-:Y:S01]  /*15650*/  ISETP.GT.AND P2, PT, R251, R135, PT ;  /* 0x00000087fb00720c */ /* 0x000fe20003f44270 */
[----:B------:R-:W-:Y:S01]  /*15660*/  VIADD R9, R244, 0x8 ;  /* 0x00000008f4097836 */ /* 0x000fe20000000000 */
[----:B------:R-:W-:Y:S01]  /*15670*/  FSEL R231, R12, -INF , !P3 ;  /* 0xff8000000ce77808 */ /* 0x000fe20005800000 */
[C---:B------:R-:W-:Y:S04]  /*15680*/  HMMA.16816.F32.BF16 R24, R220.reuse, R224, R24 ;  /* 0x000000e0dc18723c */ /* 0x040fe80000041818 */
[----:B------:R-:W-:Y:S01]  /*15690*/  FSEL R230, R13, -INF , !P2 ;  /* 0xff8000000de67808 */ /* 0x000fe20005000000 */
[----:B------:R-:W-:Y:S01]  /*156a0*/  VIADD R13, R244, 0xfffffff0 ;  /* 0xfffffff0f40d7836 */ /* 0x000fe20000000000 */
[----:B------:R-:W-:Y:S01]  /*156b0*/  ISETP.GT.AND P1, PT, R250, R136, PT ;  /* 0x00000088fa00720c */ /* 0x000fe20003f24270 */
[----:B------:R-:W-:Y:S01]  /*156c0*/  VIADD R12, R244, 0xfffffff8 ;  /* 0xfffffff8f40c7836 */ /* 0x000fe20000000000 */
[----:B------:R-:W-:Y:S01]  /*156d0*/  ISETP.GT.AND P0, PT, R250, R137, PT ;  /* 0x00000089fa00720c */ /* 0x000fe20003f04270 */
[-C--:B------:R-:W-:Y:S03]  /*156e0*/  HMMA.16816.F32.BF16 R28, R220, R226.reuse, R28 ;  /* 0x000000e2dc1c723c */ /* 0x080fe6000004181c */
[CC--:B------:R-:W-:Y:S02]  /*156f0*/  ISETP.GT.AND P3, PT, R245.reuse, R134.reuse, PT ;  /* 0x00000086f500720c */ /* 0x0c0fe40003f64270 */
[-C--:B------:R-:W-:Y:S02]  /*15700*/  ISETP.GT.AND P2, PT, R245, R135.reuse, PT ;  /* 0x00000087f500720c */ /* 0x080fe40003f44270 */
[----:B------:R-:W-:Y:S01]  /*15710*/  FSEL R217, R10, -INF , !P1 ;  /* 0xff8000000ad97808 */ /* 0x000fe20004800000 */
[C---:B------:R-:W-:Y:S01]  /*15720*/  VIADD R10, R244.reuse, 0x1 ;  /* 0x00000001f40a7836 */ /* 0x040fe20000000000 */
[----:B------:R-:W-:Y:S01]  /*15730*/  FSEL R216, R11, -INF , !P0 ;  /* 0xff8000000bd87808 */ /* 0x000fe20004000000 */
[----:B------:R-:W-:Y:S01]  /*15740*/  VIADD R11, R244, 0xfffffff9 ;  /* 0xfffffff9f40b7836 */ /* 0x000fe20000000000 */
[-C--:B------:R-:W-:Y:S01]  /*15750*/  ISETP.GT.AND P1, PT, R250, R134.reuse, PT ;  /* 0x00000086fa00720c */ /* 0x080fe20003f24270 */
[C---:B------:R-:W-:Y:S04]  /*15760*/  HMMA.16816.F32.BF16 R32, R212.reuse, R226, R32 ;  /* 0x000000e2d420723c */ /* 0x040fe80000041820 */
[----:B------:R-:W-:Y:S01]  /*15770*/  FSEL R227, R16, -INF , !P3 ;  /* 0xff80000010e37808 */ /* 0x000fe20005800000 */
[----:B------:R-:W-:Y:S01]  /*15780*/  IMAD.MOV.U32 R16, RZ, RZ, R0 ;  /* 0x000000ffff107224 */ /* 0x000fe200078e0000 */
[----:B------:R-:W-:Y:S01]  /*15790*/  ISETP.GT.AND P0, PT, R250, R135, PT ;  /* 0x00000087fa00720c */ /* 0x000fe20003f04270 */
[----:B------:R-:W-:Y:S01]  /*157a0*/  VIADD R0, R244, 0x19 ;  /* 0x00000019f4007836 */ /* 0x000fe20000000000 */
[----:B------:R-:W-:Y:S01]  /*157b0*/  FSEL R226, R17, -INF , !P2 ;  /* 0xff80000011e27808 */ /* 0x000fe20005000000 */
[-C--:B----4-:R-:W-:Y:S03]  /*157c0*/  HMMA.16816.F32.BF16 R36, R212, R208.reuse, R36 ;  /* 0x000000d0d424723c */ /* 0x090fe60000041824 */
[C---:B------:R-:W-:Y:S01]  /*157d0*/  ISETP.GT.AND P3, PT, R245.reuse, R13, PT ;  /* 0x0000000df500720c */ /* 0x040fe20003f64270 */
[----:B------:R-:W-:Y:S01]  /*157e0*/  IMAD.MOV.U32 R17, RZ, RZ, R216 ;  /* 0x000000ffff117224 */ /* 0x000fe200078e00d8 */
[----:B------:R-:W-:Y:S02]  /*157f0*/  ISETP.GT.AND P2, PT, R245, R133, PT ;  /* 0x00000085f500720c */ /* 0x000fe40003f44270 */
[----:B------:R-:W-:Y:S01]  /*15800*/  FSEL R229, R14, -INF , !P1 ;  /* 0xff8000000ee57808 */ /* 0x000fe20004800000 */
[C---:B------:R-:W-:Y:S04]  /*15810*/  HMMA.16816.F32.BF16 R40, R220.reuse, R208, R40 ;  /* 0x000000d0dc28723c */ /* 0x040fe80000041828 */
[----:B------:R-:W-:Y:S01]  /*15820*/  FSEL R228, R15, -INF , !P0 ;  /* 0xff8000000fe47808 */ /* 0x000fe20004000000 */
[----:B------:R-:W-:Y:S01]  /*15830*/  IMAD.MOV.U32 R15, RZ, RZ, R143 ;  /* 0x000000ffff0f7224 */ /* 0x000fe200078e008f */
[----:B------:R-:W-:Y:S01]  /*15840*/  FSEL R219, R20, -INF , !P3 ;  /* 0xff80000014db7808 */ /* 0x000fe20005800000 */
[----:B------:R-:W-:Y:S01]  /*15850*/  IMAD.MOV.U32 R14, RZ, RZ, R142 ;  /* 0x000000ffff0e7224 */ /* 0x000fe200078e008e */
[C---:B------:R-:W-:Y:S01]  /*15860*/  ISETP.GT.AND P1, PT, R252.reuse, R134, PT ;  /* 0x00000086fc00720c */ /* 0x040fe20003f24270 */
[-C--:B------:R-:W-:Y:S03]  /*15870*/  HMMA.16816.F32.BF16 R44, R220, R210.reuse, R44 ;  /* 0x000000d2dc2c723c */ /* 0x080fe6000004182c */
[----:B------:R-:W-:Y:S01]  /*15880*/  ISETP.GT.AND P0, PT, R252, R135, PT ;  /* 0x00000087fc00720c */ /* 0x000fe20003f04270 */
[----:B------:R-:W-:Y:S01]  /*15890*/  IMAD.MOV.U32 R20, RZ, RZ, R2 ;  /* 0x000000ffff147224 */ /* 0x000fe200078e0002 */
[----:B------:R-:W-:Y:S01]  /*158a0*/  FSEL R218, R21, -INF , !P2 ;  /* 0xff80000015da7808 */ /* 0x000fe20005000000 */
[----:B------:R-:W-:Y:S01]  /*158b0*/  IMAD.MOV.U32 R21, RZ, RZ, R217 ;  /* 0x000000ffff157224 */ /* 0x000fe200078e00d9 */
[C---:B------:R-:W-:Y:S01]  /*158c0*/  ISETP.GT.AND P3, PT, R251.reuse, R13, PT ;  /* 0x0000000dfb00720c */ /* 0x040fe20003f64270 */
[C---:B------:R-:W-:Y:S04]  /*158d0*/  HMMA.16816.F32.BF16 R48, R212.reuse, R210, R48 ;  /* 0x000000d2d430723c */ /* 0x040fe80000041830 */
[----:B------:R-:W-:Y:S01]  /*158e0*/  ISETP.GT.AND P2, PT, R251, R133, PT ;  /* 0x00000085fb00720c */ /* 0x000fe20003f44270 */
[----:B------:R-:W-:Y:S01]  /*158f0*/  VIADD R2, R244, 0x11 ;  /* 0x00000011f4027836 */ /* 0x000fe20000000000 */
[----:B------:R-:W-:Y:S01]  /*15900*/  FSEL R225, R18, -INF , !P1 ;  /* 0xff80000012e17808 */ /* 0x000fe20004800000 */
[----:B------:R-:W-:Y:S01]  /*15910*/  IMAD.MOV.U32 R18, RZ, RZ, R141 ;  /* 0x000000ffff127224 */ /* 0x000fe200078e008d */
[----:B------:R-:W-:Y:S01]  /*15920*/  FSEL R224, R19, -INF , !P0 ;  /* 0xff80000013e07808 */ /* 0x000fe20004000000 */
[----:B------:R-:W-:Y:S01]  /*15930*/  IMAD.MOV.U32 R19, RZ, RZ, R138 ;  /* 0x000000ffff137224 */ /* 0x000fe200078e008a */
[----:B------:R-:W-:Y:S01]  /*15940*/  FSEL R209, R24, -INF , !P3 ;  /* 0xff80000018d17808 */ /* 0x000fe20005800000 */
[-C--:B--2---:R-:W-:Y:S03]  /*15950*/  HMMA.16816.F32.BF16 R52, R212, R4.reuse, R52 ;  /* 0x00000004d434723c */ /* 0x084fe60000041834 */
[C---:B------:R-:W-:Y:S02]  /*15960*/  ISETP.GT.AND P1, PT, R252.reuse, R13, PT ;  /* 0x0000000dfc00720c */ /* 0x040fe40003f24270 */
[----:B------:R-:W-:Y:S02]  /*15970*/  ISETP.GT.AND P0, PT, R252, R133, PT ;  /* 0x00000085fc00720c */ /* 0x000fe40003f04270 */
[----:B------:R-:W-:Y:S01]  /*15980*/  FSEL R208, R25, -INF , !P2 ;  /* 0xff80000019d07808 */ /* 0x000fe20005000000 */
[C---:B------:R-:W-:Y:S04]  /*15990*/  HMMA.16816.F32.BF16 R56, R220.reuse, R4, R56 ;  /* 0x00000004dc38723c */ /* 0x040fe80000041838 */
[CC--:B------:R-:W-:Y:S01]  /*159a0*/  ISETP.GT.AND P3, PT, R251.reuse, R12.reuse, PT ;  /* 0x0000000cfb00720c */ /* 0x0c0fe20003f64270 */
[C---:B------:R-:W-:Y:S01]  /*159b0*/  VIADD R5, R244.reuse, 0x10 ;  /* 0x00000010f4057836 */ /* 0x040fe20000000000 */
[----:B------:R-:W-:Y:S01]  /*159c0*/  ISETP.GT.AND P2, PT, R251, R11, PT ;  /* 0x0000000bfb00720c */ /* 0x000fe20003f44270 */
[----:B------:R-:W-:Y:S01]  /*159d0*/  VIADD R4, R244, 0x18 ;  /* 0x00000018f4047836 */ /* 0x000fe20000000000 */
[----:B------:R-:W-:Y:S01]  /*159e0*/  FSEL R217, R22, -INF , !P1 ;  /* 0xff80000016d97808 */ /* 0x000fe20004800000 */
[-C--:B------:R-:W-:Y:S03]  /*159f0*/  HMMA.16816.F32.BF16 R60, R220, R6.reuse, R60 ;  /* 0x00000006dc3c723c */ /* 0x080fe6000004183c */
[----:B------:R-:W-:Y:S02]  /*15a00*/  FSEL R216, R23, -INF , !P0 ;  /* 0xff80000017d87808 */ /* 0x000fe40004000000 */
[----:B------:R-:W-:Y:S02]  /*15a10*/  FSEL R141, R28, -INF , !P3 ;  /* 0xff8000001c8d7808 */ /* 0x000fe40005800000 */
[C---:B------:R-:W-:Y:S01]  /*15a20*/  ISETP.GT.AND P1, PT, R250.reuse, R13, PT ;  /* 0x0000000dfa00720c */ /* 0x040fe20003f24270 */
[----:B------:R-:W-:Y:S04]  /*15a30*/  HMMA.16816.F32.BF16 R64, R212, R6, R64 ;  /* 0x00000006d440723c */ /* 0x000fe80000041840 */
[----:B------:R-:W-:Y:S02]  /*15a40*/  ISETP.GT.AND P0, PT, R250, R133, PT ;  /* 0x00000085fa00720c */ /* 0x000fe40003f04270 */
[----:B------:R-:W-:Y:S02]  /*15a50*/  FSEL R138, R29, -INF , !P2 ;  /* 0xff8000001d8a7808 */ /* 0x000fe40005000000 */
[CC--:B------:R-:W-:Y:S02]  /*15a60*/  ISETP.GT.AND P3, PT, R245.reuse, R12.reuse, PT ;  /* 0x0000000cf500720c */ /* 0x0c0fe40003f64270 */
[-C--:B------:R-:W-:Y:S02]  /*15a70*/  ISETP.GT.AND P2, PT, R245, R11.reuse, PT ;  /* 0x0000000bf500720c */ /* 0x080fe40003f44270 */
[----:B------:R-:W-:Y:S02]  /*15a80*/  FSEL R143, R26, -INF , !P1 ;  /* 0xff8000001a8f7808 */ /* 0x000fe40004800000 */
[----:B------:R-:W-:Y:S02]  /*15a90*/  FSEL R142, R27, -INF , !P0 ;  /* 0xff8000001b8e7808 */ /* 0x000fe40004000000 */
[----:B------:R-:W-:Y:S02]  /*15aa0*/  FSEL R32, R32, -INF , !P3 ;  /* 0xff80000020207808 */ /* 0x000fe40005800000 */
[C---:B------:R-:W-:Y:S02]  /*15ab0*/  ISETP.GT.AND P1, PT, R250.reuse, R12, PT ;  /* 0x0000000cfa00720c */ /* 0x040fe40003f24270 */
[-C--:B------:R-:W-:Y:S02]  /*15ac0*/  ISETP.GT.AND P0, PT, R250, R11.reuse, PT ;  /* 0x0000000bfa00720c */ /* 0x080fe40003f04270 */
[----:B------:R-:W-:Y:S02]  /*15ad0*/  FSEL R33, R33, -INF , !P2 ;  /* 0xff80000021217808 */ /* 0x000fe40005000000 */
[C---:B------:R-:W-:Y:S02]  /*15ae0*/  ISETP.GT.AND P3, PT, R245.reuse, R244, PT ;  /* 0x000000f4f500720c */ /* 0x040fe40003f64270 */
[----:B------:R-:W-:Y:S02]  /*15af0*/  ISETP.GT.AND P2, PT, R245, R10, PT ;  /* 0x0000000af500720c */ /* 0x000fe40003f44270 */
[----:B------:R-:W-:Y:S02]  /*15b00*/  FSEL R29, R30, -INF , !P1 ;  /* 0xff8000001e1d7808 */ /* 0x000fe40004800000 */
[----:B------:R-:W-:Y:S02]  /*15b10*/  FSEL R26, R31, -INF , !P0 ;  /* 0xff8000001f1a7808 */ /* 0x000fe40004000000 */
[----:B------:R-:W-:Y:S02]  /*15b20*/  FSEL R36, R36, -INF , !P3 ;  /* 0xff80000024247808 */ /* 0x000fe40005800000 */
[C---:B------:R-:W-:Y:S02]  /*15b30*/  ISETP.GT.AND P1, PT, R252.reuse, R12, PT ;  /* 0x0000000cfc00720c */ /* 0x040fe40003f24270 */
[----:B------:R-:W-:Y:S02]  /*15b40*/  ISETP.GT.AND P0, PT, R252, R11, PT ;  /* 0x0000000bfc00720c */ /* 0x000fe40003f04270 */
[----:B------:R-:W-:Y:S02]  /*15b50*/  FSEL R37, R37, -INF , !P2 ;  /* 0xff80000025257808 */ /* 0x000fe40005000000 */
[C---:B------:R-:W-:Y:S02]  /*15b60*/  ISETP.GT.AND P3, PT, R251.reuse, R244, PT ;  /* 0x000000f4fb00720c */ /* 0x040fe40003f64270 */
[-C--:B------:R-:W-:Y:S02]  /*15b70*/  ISETP.GT.AND P2, PT, R251, R10.reuse, PT ;  /* 0x0000000afb00720c */ /* 0x080fe40003f44270 */
[----:B------:R-:W-:Y:S02]  /*15b80*/  FSEL R34, R34, -INF , !P1 ;  /* 0xff80000022227808 */ /* 0x000fe40004800000 */
[----:B------:R-:W-:Y:S02]  /*15b90*/  FSEL R35, R35, -INF , !P0 ;  /* 0xff80000023237808 */ /* 0x000fe40004000000 */
[----:B------:R-:W-:Y:S02]  /*15ba0*/  FSEL R40, R40, -INF , !P3 ;  /* 0xff80000028287808 */ /* 0x000fe40005800000 */
[C---:B------:R-:W-:Y:S02]  /*15bb0*/  ISETP.GT.AND P0, PT, R252.reuse, R10, PT ;  /* 0x0000000afc00720c */ /* 0x040fe40003f04270 */
[----:B------:R-:W-:Y:S02]  /*15bc0*/  ISETP.GT.AND P1, PT, R252, R244, PT ;  /* 0x000000f4fc00720c */ /* 0x000fe40003f24270 */
[----:B------:R-:W-:Y:S02]  /*15bd0*/  FSEL R41, R41, -INF , !P2 ;  /* 0xff80000029297808 */ /* 0x000fe40005000000 */
[CC--:B------:R-:W-:Y:S02]  /*15be0*/  ISETP.GT.AND P3, PT, R251.reuse, R9.reuse, PT ;  /* 0x00000009fb00720c */ /* 0x0c0fe40003f64270 */
[----:B------:R-:W-:Y:S02]  /*15bf0*/  ISETP.GT.AND P2, PT, R251, R8, PT ;  /* 0x00000008fb00720c */ /* 0x000fe40003f44270 */
[----:B------:R-:W-:Y:S02]  /*15c00*/  FSEL R39, R39, -INF , !P0 ;  /* 0xff80000027277808 */ /* 0x000fe40004000000 */
[----:B------:R-:W-:Y:S02]  /*15c10*/  FSEL R38, R38, -INF , !P1 ;  /* 0xff80000026267808 */ /* 0x000fe40004800000 */
[----:B------:R-:W-:Y:S02]  /*15c20*/  FSEL R44, R44, -INF , !P3 ;  /* 0xff8000002c2c7808 */ /* 0x000fe40005800000 */
[C---:B------:R-:W-:Y:S02]  /*15c30*/  ISETP.GT.AND P1, PT, R250.reuse, R244, PT ;  /* 0x000000f4fa00720c */ /* 0x040fe40003f24270 */
        /* <DEDUP_REMOVED lines=8> */
[----:B------:R-:W-:Y:S02]  /*15cc0*/  ISETP.GT.AND P0, PT, R250, R8, PT ;  /* 0x00000008fa00720c */ /* 0x000fe40003f04270 */
        /* <DEDUP_REMOVED lines=11> */
[----:B------:R-:W-:Y:S02]  /*15d80*/  ISETP.GT.AND P5, PT, R250, R4, PT ;  /* 0x00000004fa00720c */ /* 0x000fe40003fa4270 */
[----:B------:R-:W-:Y:S02]  /*15d90*/  FSEL R50, R50, -INF , !P1 ;  /* 0xff80000032327808 */ /* 0x000fe40004800000 */
[----:B------:R-:W-:Y:S02]  /*15da0*/  FSEL R51, R51, -INF , !P0 ;  /* 0xff80000033337808 */ /* 0x000fe40004000000 */
[----:B------:R-:W-:Y:S02]  /*15db0*/  FSEL R56, R56, -INF , !P3 ;  /* 0xff80000038387808 */ /* 0x000fe40005800000 */
[C---:B------:R-:W-:Y:S02]  /*15dc0*/  ISETP.GT.AND P1, PT, R252.reuse, R5, PT ;  /* 0x00000005fc00720c */ /* 0x040fe40003f24270 */
[----:B------:R-:W-:Y:S02]  /*15dd0*/  ISETP.GT.AND P0, PT, R252, R2, PT ;  /* 0x00000002fc00720c */ /* 0x000fe40003f04270 */
[----:B------:R-:W-:Y:S02]  /*15de0*/  FSEL R57, R57, -INF , !P2 ;  /* 0xff80000039397808 */ /* 0x000fe40005000000 */
[-C--:B------:R-:W-:Y:S02]  /*15df0*/  ISETP.GT.AND P4, PT, R251, R0.reuse, PT ;  /* 0x00000000fb00720c */ /* 0x080fe40003f84270 */
[----:B------:R-:W-:Y:S02]  /*15e00*/  ISETP.GT.AND P3, PT, R250, R0, PT ;  /* 0x00000000fa00720c */ /* 0x000fe40003f64270 */
[----:B------:R-:W-:Y:S02]  /*15e10*/  ISETP.GE.AND P2, PT, R136, R247, PT ;  /* 0x000000f78800720c */ /* 0x000fe40003f46270 */
[----:B------:R-:W-:Y:S02]  /*15e20*/  FSEL R62, R62, -INF , !P5 ;  /* 0xff8000003e3e7808 */ /* 0x000fe40006800000 */
[----:B------:R-:W-:Y:S02]  /*15e30*/  ISETP.GE.AND P5, PT, R137, R246, PT ;  /* 0x000000f68900720c */ /* 0x000fe40003fa6270 */
[----:B------:R-:W-:Y:S02]  /*15e40*/  ISETP.GT.AND P6, PT, R251, R4, PT ;  /* 0x00000004fb00720c */ /* 0x000fe40003fc4270 */
[----:B------:R-:W-:Y:S02]  /*15e50*/  FSEL R54, R54, -INF , !P1 ;  /* 0xff80000036367808 */ /* 0x000fe40004800000 */
[----:B------:R-:W-:Y:S02]  /*15e60*/  FSEL R55, R55, -INF , !P0 ;  /* 0xff80000037377808 */ /* 0x000fe40004000000 */
[----:B------:R-:W-:Y:S02]  /*15e70*/  FSEL R61, R61, -INF , !P4 ;  /* 0xff8000003d3d7808 */ /* 0x000fe40006000000 */
[----:B------:R-:W-:Y:S02]  /*15e80*/  FSEL R63, R63, -INF , !P3 ;  /* 0xff8000003f3f7808 */ /* 0x000fe40005800000 */
[C---:B------:R-:W-:Y:S02]  /*15e90*/  ISETP.GT.AND P1, PT, R250.reuse, R5, PT ;  /* 0x00000005fa00720c */ /* 0x040fe40003f24270 */
[----:B------:R-:W-:Y:S02]  /*15ea0*/  ISETP.GT.AND P0, PT, R250, R2, PT ;  /* 0x00000002fa00720c */ /* 0x000fe40003f04270 */
[-C--:B------:R-:W-:Y:S02]  /*15eb0*/  ISETP.GE.AND P4, PT, R136, R248.reuse, PT ;  /* 0x000000f88800720c */ /* 0x080fe40003f86270 */
[C---:B------:R-:W-:Y:S02]  /*15ec0*/  ISETP.GE.AND P3, PT, R137.reuse, R247, PT ;  /* 0x000000f78900720c */ /* 0x040fe40003f66270 */
[----:B------:R-:W-:Y:S02]  /*15ed0*/  FSEL R16, R16, -INF , !P2 ;  /* 0xff80000010107808 */ /* 0x000fe40005000000 */
[----:B------:R-:W-:Y:S02]  /*15ee0*/  ISETP.GE.AND P2, PT, R137, R248, PT ;  /* 0x000000f88900720c */ /* 0x000fe40003f46270 */
[----:B------:R-:W-:Y:S02]  /*15ef0*/  FSEL R15, R15, -INF , !P5 ;  /* 0xff8000000f0f7808 */ /* 0x000fe40006800000 */
[----:B------:R-:W-:Y:S02]  /*15f00*/  FSEL R60, R60, -INF , !P6 ;  /* 0xff8000003c3c7808 */ /* 0x000fe40007000000 */
[-C--:B------:R-:W-:Y:S02]  /*15f10*/  ISETP.GE.AND P5, PT, R135, R246.reuse, PT ;  /* 0x000000f68700720c */ /* 0x080fe40003fa6270 */
[-C--:B------:R-:W-:Y:S02]  /*15f20*/  ISETP.GE.AND P6, PT, R137, R249.reuse, PT ;  /* 0x000000f98900720c */ /* 0x080fe40003fc6270 */
[----:B------:R-:W-:Y:S02]  /*15f30*/  FSEL R58, R58, -INF , !P1 ;  /* 0xff8000003a3a7808 */ /* 0x000fe40004800000 */
[----:B------:R-:W-:Y:S02]  /*15f40*/  FSEL R59, R59, -INF , !P0 ;  /* 0xff8000003b3b7808 */ /* 0x000fe40004000000 */
[----:B------:R-:W-:Y:S02]  /*15f50*/  FSEL R20, R20, -INF , !P3 ;  /* 0xff80000014147808 */ /* 0x000fe40005800000 */
[----:B------:R-:W-:Y:S02]  /*15f60*/  FSEL R22, R21, -INF , !P4 ;  /* 0xff80000015167808 */ /* 0x000fe40006000000 */
[C---:B------:R-:W-:Y:S02]  /*15f70*/  ISETP.GE.AND P0, PT, R136.reuse, R249, PT ;  /* 0x000000f98800720c */ /* 0x040fe40003f06270 */
[-C--:B------:R-:W-:Y:S02]  /*15f80*/  ISETP.GE.AND P1, PT, R136, R246.reuse, PT ;  /* 0x000000f68800720c */ /* 0x080fe40003f26270 */
[----:B------:R-:W-:Y:S02]  /*15f90*/  ISETP.GE.AND P3, PT, R134, R246, PT ;  /* 0x000000f68600720c */ /* 0x000fe40003f66270 */
[----:B------:R-:W-:Y:S02]  /*15fa0*/  FSEL R21, R17, -INF , !P2 ;  /* 0xff80000011157808 */ /* 0x000fe40005000000 */
[-C--:B------:R-:W-:Y:S02]  /*15fb0*/  ISETP.GE.AND P2, PT, R135, R247.reuse, PT ;  /* 0x000000f78700720c */ /* 0x080fe40003f46270 */
[----:B------:R-:W-:Y:S02]  /*15fc0*/  FSEL R23, R230, -INF , !P5 ;  /* 0xff800000e6177808 */ /* 0x000fe40006800000 */
[----:B------:R-:W-:Y:S02]  /*15fd0*/  FSEL R18, R18, -INF , !P6 ;  /* 0xff80000012127808 */ /* 0x000fe40007000000 */
[-C--:B------:R-:W-:Y:S02]  /*15fe0*/  ISETP.GE.AND P5, PT, R13, R247.reuse, PT ;  /* 0x000000f70d00720c */ /* 0x080fe40003fa6270 */
[----:B------:R-:W-:Y:S02]  /*15ff0*/  ISETP.GE.AND P6, PT, R134, R247, PT ;  /* 0x000000f78600720c */ /* 0x000fe40003fc6270 */
[----:B------:R-:W-:Y:S02]  /*16000*/  FSEL R19, R19, -INF , !P0 ;  /* 0xff80000013137808 */ /* 0x000fe40004000000 */
[----:B------:R-:W-:Y:S02]  /*16010*/  FSEL R14, R14, -INF , !P1 ;  /* 0xff8000000e0e7808 */ /* 0x000fe40004800000 */
[----:B------:R-:W-:Y:S02]  /*16020*/  FSEL R17, R231, -INF , !P3 ;  /* 0xff800000e7117808 */ /* 0x000fe40005800000 */
[CC--:B------:R-:W-:Y:S02]  /*16030*/  ISETP.GE.AND P0, PT, R134.reuse, R248.reuse, PT ;  /* 0x000000f88600720c */ /* 0x0c0fe40003f06270 */
[-C--:B------:R-:W-:Y:S02]  /*16040*/  ISETP.GE.AND P1, PT, R134, R249.reuse, PT ;  /* 0x000000f98600720c */ /* 0x080fe40003f26270 */
[C---:B------:R-:W-:Y:S02]  /*16050*/  ISETP.GE.AND P3, PT, R135.reuse, R249, PT ;  /* 0x000000f98700720c */ /* 0x040fe40003f66270 */
[----:B------:R-:W-:Y:S02]  /*16060*/  FSEL R28, R226, -INF , !P2 ;  /* 0xff800000e21c7808 */ /* 0x000fe40005000000 */
[-C--:B------:R-:W-:Y:S02]  /*16070*/  ISETP.GE.AND P4, PT, R135, R248.reuse, PT ;  /* 0x000000f88700720c */ /* 0x080fe40003f86270 */
[----:B------:R-:W-:Y:S02]  /*16080*/  ISETP.GE.AND P2, PT, R133, R247, PT ;  /* 0x000000f78500720c */ /* 0x000fe40003f46270 */
[----:B------:R-:W-:Y:S02]  /*16090*/  FSEL R219, R219, -INF , !P5 ;  /* 0xff800000dbdb7808 */ /* 0x000fe40006800000 */
[----:B------:R-:W-:Y:S02]  /*160a0*/  FSEL R27, R227, -INF , !P6 ;  /* 0xff800000e31b7808 */ /* 0x000fe40007000000 */
[-C--:B------:R-:W-:Y:S02]  /*160b0*/  ISETP.GE.AND P5, PT, R133, R248.reuse, PT ;  /* 0x000000f88500720c */ /* 0x080fe40003fa6270 */
[----:B------:R-:W-:Y:S02]  /*160c0*/  ISETP.GE.AND P6, PT, R13, R248, PT ;  /* 0x000000f80d00720c */ /* 0x000fe40003fc6270 */
[----:B------:R-:W-:Y:S02]  /*160d0*/  FSEL R24, R229, -INF , !P0 ;  /* 0xff800000e5187808 */ /* 0x000fe40004000000 */
[----:B------:R-:W-:Y:S02]  /*160e0*/  FSEL R30, R225, -INF , !P1 ;  /* 0xff800000e11e7808 */ /* 0x000fe40004800000 */
[----:B------:R-:W-:Y:S02]  /*160f0*/  FSEL R31, R224, -INF , !P3 ;  /* 0xff800000e01f7808 */ /* 0x000fe40005800000 */
[-C--:B------:R-:W-:Y:S02]  /*16100*/  ISETP.GE.AND P0, PT, R13, R249.reuse, PT ;  /* 0x000000f90d00720c */ /* 0x080fe40003f06270 */
[----:B------:R-:W-:Y:S02]  /*16110*/  FSEL R25, R228, -INF , !P4 ;  /* 0xff800000e4197808 */ /* 0x000fe40006000000 */
[C---:B------:R-:W-:Y:S02]  /*16120*/  ISETP.GE.AND P1, PT, R133.reuse, R249, PT ;  /* 0x000000f98500720c */ /* 0x040fe40003f26270 */
[-C--:B------:R-:W-:Y:S02]  /*16130*/  ISETP.GE.AND P3, PT, R133, R246.reuse, PT ;  /* 0x000000f68500720c */ /* 0x080fe40003f66270 */
[----:B------:R-:W-:Y:S02]  /*16140*/  FSEL R211, R218, -INF , !P2 ;  /* 0xff800000dad37808 */ /* 0x000fe40005000000 */
[----:B------:R-:W-:Y:S02]  /*16150*/  ISETP.GE.AND P2, PT, R12, R246, PT ;  /* 0x000000f60c00720c */ /* 0x000fe40003f46270 */
[----:B------:R-:W-:Y:S02]  /*16160*/  FSEL R228, R142, -INF , !P5 ;  /* 0xff8000008ee47808 */ /* 0x000fe40006800000 */
[----:B------:R-:W-:Y:S02]  /*16170*/  FSEL R229, R143, -INF , !P6 ;  /* 0xff8000008fe57808 */ /* 0x000fe40007000000 */
[CC--:B------:R-:W-:Y:S02]  /*16180*/  ISETP.GE.AND P5, PT, R11.reuse, R247.reuse, PT ;  /* 0x000000f70b00720c */ /* 0x0c0fe40003fa6270 */
[-C--:B------:R-:W-:Y:S02]  /*16190*/  ISETP.GE.AND P6, PT, R11, R248.reuse, PT ;  /* 0x000000f80b00720c */ /* 0x080fe40003fc6270 */
[----:B------:R-:W-:Y:S02]  /*161a0*/  FSEL R210, R217, -INF , !P0 ;  /* 0xff800000d9d27808 */ /* 0x000fe40004000000 */
[----:B------:R-:W-:Y:S02]  /*161b0*/  FSEL R137, R216, -INF , !P1 ;  /* 0xff800000d8897808 */ /* 0x000fe40004800000 */
[----:B------:R-:W-:Y:S02]  /*161c0*/  FSEL R226, R208, -INF , !P3 ;  /* 0xff800000d0e27808 */ /* 0x000fe40005800000 */
[C---:B------:R-:W-:Y:S02]  /*161d0*/  ISETP.GE.AND P0, PT, R12.reuse, R248, PT ;  /* 0x000000f80c00720c */ /* 0x040fe40003f06270 */
[----:B------:R-:W-:Y:S02]  /*161e0*/  ISETP.GE.AND P1, PT, R12, R247, PT ;  /* 0x000000f70c00720c */ /* 0x000fe40003f26270 */
[-C--:B------:R-:W-:Y:S02]  /*161f0*/  ISETP.GE.AND P3, PT, R11, R246.reuse, PT ;  /* 0x000000f60b00720c */ /* 0x080fe40003f66270 */
[----:B------:R-:W-:Y:S02]  /*16200*/  FSEL R222, R141, -INF , !P2 ;  /* 0xff8000008dde7808 */ /* 0x000fe40005000000 */
[----:B------:R-:W-:Y:S02]  /*16210*/  ISETP.GE.AND P2, PT, R11, R249, PT ;  /* 0x000000f90b00720c */ /* 0x000fe40003f46270 */
[----:B------:R-:W-:Y:S02]  /*16220*/  FSEL R134, R33, -INF , !P5 ;  /* 0xff80000021867808 */ /* 0x000fe40006800000 */
[----:B------:R-:W-:Y:S02]  /*16230*/  FSEL R11, R26, -INF , !P6 ;  /* 0xff8000001a0b7808 */ /* 0x000fe40007000000 */
[-C--:B------:R-:W-:Y:S02]  /*16240*/  ISETP.GE.AND P5, PT, R244, R247.reuse, PT ;  /* 0x000000f7f400720c */ /* 0x080fe40003fa6270 */
[----:B------:R-:W-:Y:S01]  /*16250*/  FSEL R221, R138, -INF , !P3 ;  /* 0xff8000008add7808 */ /* 0x000fe20005800000 */
[----:B------:R-:W-:Y:S01]  /*16260*/  STL [R1+0x38], R11 ;  /* 0x0000380b01007387 */ /* 0x000fe20000100800 */
[----:B------:R-:W-:Y:S02]  /*16270*/  FSEL R223, R29, -INF , !P0 ;  /* 0xff8000001ddf7808 */ /* 0x000fe40004000000 */
[----:B------:R-:W-:Y:S02]  /*16280*/  FSEL R220, R32, -INF , !P1 ;  /* 0xff80000020dc7808 */ /* 0x000fe40004800000 */
[C---:B------:R-:W-:Y:S02]  /*16290*/  ISETP.GE.AND P3, PT, R10.reuse, R247, PT ;  /* 0x000000f70a00720c */ /* 0x040fe40003f66270 */
[CC--:B------:R-:W-:Y:S02]  /*162a0*/  ISETP.GE.AND P0, PT, R10.reuse, R249.reuse, PT ;  /* 0x000000f90a00720c */ /* 0x0c0fe40003f06270 */
[C---:B------:R-:W-:Y:S02]  /*162b0*/  ISETP.GE.AND P6, PT, R10.reuse, R246, PT ;  /* 0x000000f60a00720c */ /* 0x040fe40003fc6270 */
[----:B------:R-:W-:Y:S02]  /*162c0*/  ISETP.GE.AND P1, PT, R10, R248, PT ;  /* 0x000000f80a00720c */ /* 0x000fe40003f26270 */
[----:B------:R-:W-:Y:S02]  /*162d0*/  FSEL R10, R36, -INF , !P5 ;  /* 0xff800000240a7808 */ /* 0x000fe40006800000 */
[-C--:B------:R-:W-:Y:S02]  /*162e0*/  ISETP.GE.AND P4, PT, R13, R246.reuse, PT ;  /* 0x000000f60d00720c */ /* 0x080fe40003f86270 */
[----:B------:R-:W-:Y:S01]  /*162f0*/  FSEL R33, R37, -INF , !P3 ;  /* 0xff80000025217808 */ /* 0x000fe20005800000 */
[----:B------:R1:W-:Y:S01]  /*16300*/  STL [R1+0x48], R10 ;  /* 0x0000480a01007387 */ /* 0x0003e20000100800 */
[----:B------:R-:W-:Y:S02]  /*16310*/  FSEL R227, R209, -INF , !P4 ;  /* 0xff800000d1e37808 */ /* 0x000fe40006000000 */
[-C--:B------:R-:W-:Y:S02]  /*16320*/  ISETP.GE.AND P4, PT, R12, R249.reuse, PT ;  /* 0x000000f90c00720c */ /* 0x080fe40003f86270 */
[----:B------:R-:W-:Y:S02]  /*16330*/  FSEL R135, R39, -INF , !P0 ;  /* 0xff80000027877808 */ /* 0x000fe40004000000 */
[----:B------:R-:W-:Y:S02]  /*16340*/  FSEL R133, R34, -INF , !P4 ;  /* 0xff80000022857808 */ /* 0x000fe40006000000 */
[----:B------:R-:W-:Y:S02]  /*16350*/  ISETP.GE.AND P4, PT, R244, R249, PT ;  /* 0x000000f9f400720c */ /* 0x000fe40003f86270 */
[C---:B------:R-:W-:Y:S02]  /*16360*/  ISETP.GE.AND P3, PT, R9.reuse, R246, PT ;  /* 0x000000f60900720c */ /* 0x040fe40003f66270 */
[----:B------:R-:W-:Y:S02]  /*16370*/  FSEL R138, R38, -INF , !P4 ;  /* 0xff800000268a7808 */ /* 0x000fe40006000000 */
[C---:B------:R-:W-:Y:S02]  /*16380*/  ISETP.GE.AND P5, PT, R9.reuse, R248, PT ;  /* 0x000000f80900720c */ /* 0x040fe40003fa6270 */
[C---:B------:R-:W-:Y:S02]  /*16390*/  ISETP.GE.AND P0, PT, R9.reuse, R247, PT ;  /* 0x000000f70900720c */ /* 0x040fe40003f06270 */
[----:B------:R-:W-:Y:S02]  /*163a0*/  ISETP.GE.AND P4, PT, R9, R249, PT ;  /* 0x000000f90900720c */ /* 0x000fe40003f86270 */
[----:B------:R-:W-:Y:S02]  /*163b0*/  FSEL R216, R35, -INF , !P2 ;  /* 0xff80000023d87808 */ /* 0x000fe40005000000 */
[----:B------:R-:W-:Y:S02]  /*163c0*/  FMNMX3.FTZ R9, R3, R14, R15, !PT ;  /* 0x0000000e03097276 */ /* 0x000fe4000781000f */
[C---:B------:R-:W-:Y:S02]  /*163d0*/  ISETP.GE.AND P2, PT, R244.reuse, R246, PT ;  /* 0x000000f6f400720c */ /* 0x040fe40003f46270 */
[----:B------:R-:W-:Y:S02]  /*163e0*/  FSEL R37, R41, -INF , !P6 ;  /* 0xff80000029257808 */ /* 0x000fe40007000000 */
[-C--:B------:R-:W-:Y:S02]  /*163f0*/  ISETP.GE.AND P6, PT, R244, R248.reuse, PT ;  /* 0x000000f8f400720c */ /* 0x080fe40003fc6270 */
[----:B------:R-:W-:Y:S02]  /*16400*/  FSEL R34, R43, -INF , !P1 ;  /* 0xff8000002b227808 */ /* 0x000fe40004800000 */
[----:B------:R-:W-:Y:S02]  /*16410*/  FMNMX3.FTZ R9, R9, R17, R23, !PT ;  /* 0x0000001109097276 */ /* 0x000fe40007810017 */
[----:B-1----:R-:W-:Y:S02]  /*16420*/  FSEL R10, R40, -INF , !P2 ;  /* 0xff800000280a7808 */ /* 0x002fe40005000000 */
[----:B------:R-:W-:Y:S02]  /*16430*/  ISETP.GE.AND P1, PT, R8, R248, PT ;  /* 0x000000f80800720c */ /* 0x000fe40003f26270 */
[----:B------:R-:W-:Y:S01]  /*16440*/  FSEL R38, R42, -INF , !P6 ;  /* 0xff8000002a267808 */ /* 0x000fe20007000000 */
[----:B------:R-:W-:Y:S01]  /*16450*/  STL [R1+0x20], R10 ;  /* 0x0000200a01007387 */ /* 0x000fe20000100800 */
[----:B------:R-:W-:Y:S02]  /*16460*/  FSEL R39, R44, -INF , !P3 ;  /* 0xff8000002c277808 */ /* 0x000fe40005800000 */
[CC--:B------:R-:W-:Y:S02]  /*16470*/  ISETP.GE.AND P2, PT, R8.reuse, R246.reuse, PT ;  /* 0x000000f60800720c */ /* 0x0c0fe40003f46270 */
[C---:B------:R-:W-:Y:S02]  /*16480*/  ISETP.GE.AND P6, PT, R8.reuse, R247, PT ;  /* 0x000000f70800720c */ /* 0x040fe40003fc6270 */
[----:B------:R-:W-:Y:S02]  /*16490*/  ISETP.GE.AND P3, PT, R8, R249, PT ;  /* 0x000000f90800720c */ /* 0x000fe40003f66270 */
[----:B------:R-:W-:Y:S02]  /*164a0*/  FMNMX3.FTZ R8, R9, R227, R226, !PT ;  /* 0x000000e309087276 */ /* 0x000fe400078100e2 */
[----:B------:R-:W-:Y:S02]  /*164b0*/  FSEL R9, R47, -INF , !P1 ;  /* 0xff8000002f097808 */ /* 0x000fe40004800000 */
[----:B------:R-:W-:Y:S02]  /*164c0*/  FSEL R11, R45, -INF , !P2 ;  /* 0xff8000002d0b7808 */ /* 0x000fe40005000000 */
[----:B------:R-:W-:Y:S01]  /*164d0*/  ISETP.GE.AND P2, PT, R5, R246, PT ;  /* 0x000000f60500720c */ /* 0x000fe20003f46270 */
[----:B------:R1:W-:Y:S01]  /*164e0*/  STL [R1+0x18], R9 ;  /* 0x0000180901007387 */ /* 0x0003e20000100800 */
[----:B------:R-:W-:Y:S02]  /*164f0*/  FMNMX3.FTZ R8, R8, R222, R221, !PT ;  /* 0x000000de08087276 */ /* 0x000fe400078100dd */
[----:B------:R-:W-:Y:S02]  /*16500*/  FSEL R35, R46, -INF , !P5 ;  /* 0xff8000002e237808 */ /* 0x000fe40006800000 */
[----:B------:R-:W-:Y:S02]  /*16510*/  ISETP.GE.AND P5, PT, R2, R246, PT ;  /* 0x000000f60200720c */ /* 0x000fe40003fa6270 */
[----:B------:R-:W-:Y:S02]  /*16520*/  FMNMX3.FTZ R8, R8, R10, R37, !PT ;  /* 0x0000000a08087276 */ /* 0x000fe40007810025 */
[----:B------:R-:W-:Y:S02]  /*16530*/  ISETP.GE.AND P1, PT, R0, R246, PT ;  /* 0x000000f60000720c */ /* 0x000fe40003f26270 */
[----:B------:R-:W-:Y:S02]  /*16540*/  FSEL R36, R57, -INF , !P5 ;  /* 0xff80000039247808 */ /* 0x000fe40006800000 */
[----:B------:R-:W-:Y:S02]  /*16550*/  FSEL R231, R61, -INF , !P1 ;  /* 0xff8000003de77808 */ /* 0x000fe40004800000 */
[C---:B------:R-:W-:Y:S02]  /*16560*/  ISETP.GE.AND P5, PT, R5.reuse, R247, PT ;  /* 0x000000f70500720c */ /* 0x040fe40003fa6270 */
[C---:B------:R-:W-:Y:S02]  /*16570*/  ISETP.GE.AND P1, PT, R5.reuse, R248, PT ;  /* 0x000000f80500720c */ /* 0x040fe40003f26270 */
[----:B------:R-:W-:Y:S02]  /*16580*/  FMNMX3.FTZ R32, R140, R22, R21, !PT ;  /* 0x000000168c207276 */ /* 0x000fe40007810015 */
[----:B------:R-:W-:Y:S02]  /*16590*/  FSEL R40, R48, -INF , !P0 ;  /* 0xff80000030287808 */ /* 0x000fe40004000000 */
[----:B-1----:R-:W-:Y:S01]  /*165a0*/  FSEL R9, R56, -INF , !P2 ;  /* 0xff80000038097808 */ /* 0x002fe20005000000 */
[----:B------:R-:W-:Y:S01]  /*165b0*/  IMAD.MOV.U32 R56, RZ, RZ, R11 ;  /* 0x000000ffff387224 */ /* 0x000fe200078e000b */
[----:B------:R-:W-:Y:S03]  /*165c0*/  ISETP.GE.AND P2, PT, R4, R246, PT ;  /* 0x000000f60400720c */ /* 0x000fe60003f46270 */
[----:B------:R1:W-:Y:S01]  /*165d0*/  STL [R1+0x8], R9 ;  /* 0x0000080901007387 */ /* 0x0003e20000100800 */
[----:B------:R-:W-:Y:S02]  /*165e0*/  FMNMX3.FTZ R8, R8, R39, R56, !PT ;  /* 0x0000002708087276 */ /* 0x000fe40007810038 */
[----:B------:R-:W-:Y:S02]  /*165f0*/  FSEL R230, R60, -INF , !P2 ;  /* 0xff8000003ce67808 */ /* 0x000fe40005000000 */
[----:B------:R-:W-:Y:S02]  /*16600*/  FMNMX3.FTZ R136, R8, R9, R36, !PT ;  /* 0x0000000908887276 */ /* 0x000fe40007810024 */
[----:B------:R-:W-:Y:S02]  /*16610*/  ISETP.GE.AND P2, PT, R5, R249, PT ;  /* 0x000000f90500720c */ /* 0x000fe40003f46270 */
[----:B------:R-:W-:Y:S01]  /*16620*/  FMNMX3.FTZ R136, R136, R230, R231, !PT ;  /* 0x000000e688887276 */ /* 0x000fe200078100e7 */
[----:B------:R-:W-:Y:S10]  /*16630*/  BRA.U.ANY UP0, `(.L_x_555) ;  /* 0xffffffe100207547 */ /* 0x000ff4000b93ffff */
.L_x_554:
[----:B------:R-:W3:Y:S01]  /*16640*/  LDL.LU R5, [R1+0x4c] ;  /* 0x00004c0001057983 */ /* 0x000ee20000300800 */
[----:B------:R-:W-:Y:S01]  /*16650*/  FSEL R49, R49, -INF , !P6 ;  /* 0xff80000031317808 */ /* 0x000fe20007000000 */
[----:B--2---:R-:W-:Y:S01]  /*16660*/  IMAD.MOV.U32 R13, RZ, RZ, R35 ;  /* 0x000000ffff0d7224 */ /* 0x004fe200078e0023 */
[----:B------:R-:W-:Y:S01]  /*16670*/  FSEL R50, R50, -INF , !P4 ;  /* 0xff80000032327808 */ /* 0x000fe20006000000 */
[----:B------:R2:W-:Y:S01]  /*16680*/  STL [R1+0xc8], R130 ;  /* 0x0000c88201007387 */ /* 0x0005e20000100800 */
[CC--:B------:R-:W-:Y:S01]  /*16690*/  ISETP.GE.AND P0, PT, R2.reuse, R248.reuse, PT ;  /* 0x000000f80200720c */ /* 0x0c0fe20003f06270 */
[----:B------:R-:W-:Y:S01]  /*166a0*/  UISETP.GT.AND UP0, UPT, UR8, UR14, UPT ;  /* 0x0000000e0800728c */ /* 0x000fe2000bf04270 */
[C---:B------:R-:W-:Y:S01]  /*166b0*/  ISETP.GE.AND P6, PT, R2.reuse, R247, PT ;  /* 0x000000f70200720c */ /* 0x040fe20003fc6270 */
[----:B------:R-:W-:Y:S01]  /*166c0*/  STL [R1+0xc4], R131 ;  /* 0x0000c48301007387 */ /* 0x000fe20000100800 */
[----:B------:R-:W-:Y:S01]  /*166d0*/  ISETP.GE.AND P4, PT, R2, R249, PT ;  /* 0x000000f90200720c */ /* 0x000fe20003f86270 */
[----:B------:R-:W-:Y:S01]  /*166e0*/  UMOV UR19, UR8 ;  /* 0x0000000800137c82 */ /* 0x000fe20008000000 */
[----:B------:R-:W-:Y:S01]  /*166f0*/  MOV R41, R211 ;  /* 0x000000d300297202 */ /* 0x000fe20000000f00 */
[----:B------:R-:W4:Y:S01]  /*16700*/  SHFL.BFLY PT, R7, R136, 0x2, 0x1f ;  /* 0x0c401f0088077f89 */ /* 0x000f2200000e0000 */
[----:B------:R-:W-:Y:S02]  /*16710*/  MOV R42, R219 ;  /* 0x000000db002a7202 */ /* 0x000fe40000000f00 */
[----:B------:R-:W-:Y:S02]  /*16720*/  FSEL R52, R52, -INF , !P5 ;  /* 0xff80000034347808 */ /* 0x000fe40006800000 */
[----:B------:R-:W-:Y:S02]  /*16730*/  ISETP.GE.AND P5, PT, R4, R248, PT ;  /* 0x000000f80400720c */ /* 0x000fe40003fa6270 */
[----:B------:R-:W-:Y:S02]  /*16740*/  FSEL R218, R58, -INF , !P1 ;  /* 0xff8000003ada7808 */ /* 0x000fe40004800000 */
[----:B------:R-:W-:Y:S02]  /*16750*/  FSEL R219, R59, -INF , !P0 ;  /* 0xff8000003bdb7808 */ /* 0x000fe40004000000 */
[----:B------:R-:W-:Y:S02]  /*16760*/  MOV R240, R138 ;  /* 0x0000008a00f07202 */ /* 0x000fe40000000f00 */
[----:B------:R-:W-:Y:S02]  /*16770*/  MOV R57, R137 ;  /* 0x0000008900397202 */ /* 0x000fe40000000f00 */
[----:B------:R-:W-:Y:S01]  /*16780*/  FSEL R138, R62, -INF , !P5 ;  /* 0xff8000003e8a7808 */ /* 0x000fe20006800000 */
[----:B--2---:R-:W2:Y:S01]  /*16790*/  LDL.LU R130, [R1+0x18] ;  /* 0x0000180001827983 */ /* 0x004ea20000300800 */
[----:B------:R-:W-:Y:S02]  /*167a0*/  MOV R44, R210 ;  /* 0x000000d2002c7202 */ /* 0x000fe40000000f00 */
[----:B------:R-:W-:Y:S01]  /*167b0*/  ISETP.GT.AND P1, PT, R245, R0, PT ;  /* 0x00000000f500720c */ /* 0x000fe20003f24270 */
[----:B------:R1:W-:Y:S01]  /*167c0*/  STL [R1+0xc0], R230 ;  /* 0x0000c0e601007387 */ /* 0x0003e20000100800 */
[C---:B------:R-:W-:Y:S02]  /*167d0*/  ISETP.GE.AND P0, PT, R0.reuse, R247, PT ;  /* 0x000000f70000720c */ /* 0x040fe40003f06270 */
[----:B------:R-:W-:Y:S02]  /*167e0*/  ISETP.GE.AND P5, PT, R0, R249, PT ;  /* 0x000000f90000720c */ /* 0x000fe40003fa6270 */
[----:B------:R-:W-:Y:S02]  /*167f0*/  FSEL R53, R53, -INF , !P6 ;  /* 0xff80000035357808 */ /* 0x000fe40007000000 */
[----:B------:R-:W-:Y:S02]  /*16800*/  MOV R29, R133 ;  /* 0x00000085001d7202 */ /* 0x000fe40000000f00 */
[-C--:B------:R-:W-:Y:S02]  /*16810*/  ISETP.GT.AND P6, PT, R245, R4.reuse, PT ;  /* 0x00000004f500720c */ /* 0x080fe40003fc4270 */
[----:B------:R-:W-:Y:S02]  /*16820*/  FSEL R45, R54, -INF , !P2 ;  /* 0xff800000362d7808 */ /* 0x000fe40005000000 */
[----:B------:R-:W-:Y:S02]  /*16830*/  MOV R48, R135 ;  /* 0x0000008700307202 */ /* 0x000fe40000000f00 */
[----:B------:R-:W-:Y:S02]  /*16840*/  ISETP.GE.AND P2, PT, R4, R247, PT ;  /* 0x000000f70400720c */ /* 0x000fe40003f46270 */
[----:B------:R-:W-:Y:S02]  /*16850*/  FSEL R65, R65, -INF , !P1 ;  /* 0xff80000041417808 */ /* 0x000fe40004800000 */
[----:B------:R-:W-:Y:S02]  /*16860*/  FSEL R64, R64, -INF , !P6 ;  /* 0xff80000040407808 */ /* 0x000fe40007000000 */
[----:B------:R-:W-:Y:S02]  /*16870*/  ISETP.GT.AND P1, PT, R252, R4, PT ;  /* 0x00000004fc00720c */ /* 0x000fe40003f24270 */
[----:B------:R-:W-:Y:S01]  /*16880*/  ISETP.GE.AND P6, PT, R4, R249, PT ;  /* 0x000000f90400720c */ /* 0x000fe20003fc6270 */
[----:B-1----:R-:W2:Y:S01]  /*16890*/  LDL.LU R230, [R1+0x48] ;  /* 0x0000480001e67983 */ /* 0x002ea20000300800 */
[----:B------:R-:W-:Y:S02]  /*168a0*/  FSEL R61, R65, -INF , !P0 ;  /* 0xff800000413d7808 */ /* 0x000fe40004000000 */
[----:B------:R-:W-:Y:S01]  /*168b0*/  FSEL R60, R64, -INF , !P2 ;  /* 0xff800000403c7808 */ /* 0x000fe20005000000 */
[----:B------:R1:W-:Y:S01]  /*168c0*/  STL [R1+0xbc], R231 ;  /* 0x0000bce701007387 */ /* 0x0003e20000100800 */
[----:B------:R-:W-:Y:S02]  /*168d0*/  FSEL R46, R55, -INF , !P4 ;  /* 0xff800000372e7808 */ /* 0x000fe40006000000 */
[----:B------:R-:W-:Y:S02]  /*168e0*/  FSEL R66, R66, -INF , !P1 ;  /* 0xff80000042427808 */ /* 0x000fe40004800000 */
[----:B------:R-:W-:Y:S02]  /*168f0*/  SHF.L.U32 R9, R242, 0x3, RZ ;  /* 0x00000003f2097819 */ /* 0x000fe400000006ff */
[----:B------:R-:W-:Y:S02]  /*16900*/  FSEL R47, R66, -INF , !P6 ;  /* 0xff800000422f7808 */ /* 0x000fe40007000000 */
[----:B------:R-:W-:Y:S02]  /*16910*/  SHF.R.U32.HI R225, RZ, 0x1, R242 ;  /* 0x00000001ffe17819 */ /* 0x000fe400000116f2 */
[----:B------:R-:W-:Y:S01]  /*16920*/  LOP3.LUT R224, R9, 0x38, RZ, 0xc0, !PT ;  /* 0x0000003809e07812 */ /* 0x000fe200078ec0ff */
[----:B-1----:R-:W2:Y:S04]  /*16930*/  LDL.LU R231, [R1+0x38] ;  /* 0x0000380001e77983 */ /* 0x002ea80000300800 */
[----:B------:R-:W-:Y:S04]  /*16940*/  STL [R1+0xa8], R244 ;  /* 0x0000a8f401007387 */ /* 0x000fe80000100800 */
[----:B------:R-:W-:Y:S04]  /*16950*/  STL [R1+0xa4], R251 ;  /* 0x0000a4fb01007387 */ /* 0x000fe80000100800 */
[----:B------:R-:W-:Y:S04]  /*16960*/  STL [R1+0xa0], R250 ;  /* 0x0000a0fa01007387 */ /* 0x000fe80000100800 */
[----:B------:R-:W-:Y:S04]  /*16970*/  STL [R1+0x9c], R246 ;  /* 0x00009cf601007387 */ /* 0x000fe80000100800 */
[----:B------:R-:W-:Y:S04]  /*16980*/  STL [R1+0x98], R239 ;  /* 0x000098ef01007387 */ /* 0x000fe80000100800 */
[----:B------:R-:W-:Y:S04]  /*16990*/  STL [R1+0x94], R238 ;  /* 0x000094ee01007387 */ /* 0x000fe80000100800 */
[----:B------:R-:W-:Y:S04]  /*169a0*/  STL [R1+0x90], R237 ;  /* 0x000090ed01007387 */ /* 0x000fe80000100800 */
[----:B------:R-:W-:Y:S04]  /*169b0*/  STL [R1+0x8c], R236 ;  /* 0x00008cec01007387 */ /* 0x000fe80000100800 */
[----:B------:R1:W-:Y:S04]  /*169c0*/  STL [R1+0x88], R235 ;  /* 0x000088eb01007387 */ /* 0x0003e80000100800 */
[----:B------:R4:W-:Y:S04]  /*169d0*/  STL [R1+0x84], R234 ;  /* 0x000084ea01007387 */ /* 0x0009e80000100800 */
[----:B------:R-:W-:Y:S04]  /*169e0*/  STL [R1+0x80], R233 ;  /* 0x000080e901007387 */ /* 0x000fe80000100800 */
[----:B------:R4:W-:Y:S04]  /*169f0*/  STL [R1+0x7c], R232 ;  /* 0x00007ce801007387 */ /* 0x0009e80000100800 */
[----:B------:R-:W-:Y:S04]  /*16a00*/  STL [R1+0xac], R248 ;  /* 0x0000acf801007387 */ /* 0x000fe80000100800 */
[----:B------:R-:W-:Y:S04]  /*16a10*/  STL [R1+0xb0], R245 ;  /* 0x0000b0f501007387 */ /* 0x000fe80000100800 */
[----:B------:R-:W-:Y:S01]  /*16a20*/  STL [R1+0xb4], R247 ;  /* 0x0000b4f701007387 */ /* 0x000fe20000100800 */
[----:B-1----:R-:W-:Y:S03]  /*16a30*/  MOV R235, R134 ;  /* 0x0000008600eb7202 */ /* 0x002fe60000000f00 */
[----:B------:R-:W-:Y:S01]  /*16a40*/  STL [R1+0xb8], R252 ;  /* 0x0000b8fc01007387 */ /* 0x000fe20000100800 */
[----:B----4-:R-:W-:Y:S02]  /*16a50*/  MOV R234, R34 ;  /* 0x0000002200ea7202 */ /* 0x010fe40000000f00 */
[----:B------:R-:W-:Y:S01]  /*16a60*/  FSEL R34, R51, -INF , !P3 ;  /* 0xff80000033227808 */ /* 0x000fe20005800000 */
[----:B------:R-:W-:Y:S01]  /*16a70*/  STL [R1+0x78], R9 ;  /* 0x0000780901007387 */ /* 0x000fe20000100800 */
[----:B------:R-:W-:Y:S04]  /*16a80*/  ISETP.GE.AND P3, PT, R0, R248, PT ;  /* 0x000000f80000720c */ /* 0x000fe80003f66270 */
[----:B------:R-:W-:Y:S02]  /*16a90*/  FSEL R137, R63, -INF , !P3 ;  /* 0xff8000003f897808 */ /* 0x000fe40005800000 */
[----:B------:R-:W-:Y:S04]  /*16aa0*/  ISETP.GT.AND P3, PT, R252, R0, PT ;  /* 0x00000000fc00720c */ /* 0x000fe80003f64270 */
[----:B------:R-:W-:Y:S04]  /*16ab0*/  FSEL R67, R67, -INF , !P3 ;  /* 0xff80000043437808 */ /* 0x000fe80005800000 */
[----:B------:R-:W-:Y:S02]  /*16ac0*/  FSEL R232, R67, -INF , !P5 ;  /* 0xff80000043e87808 */ /* 0x000fe40006800000 */
[----:B------:R-:W-:Y:S05]  /*16ad0*/  FMNMX.FTZ R136, R136, R7, !PT ;  /* 0x0000000788887209 */ /* 0x000fea0007810000 */
[----:B------:R-:W1:Y:S02]  /*16ae0*/  SHFL.BFLY PT, R7, R136, 0x1, 0x1f ;  /* 0x0c201f0088077f89 */ /* 0x000e6400000e0000 */
[----:B-1----:R-:W-:Y:S04]  /*16af0*/  FMNMX.FTZ R136, R136, R7, !PT ;  /* 0x0000000788887209 */ /* 0x002fe80007810000 */
[C---:B------:R-:W-:Y:S01]  /*16b00*/  FSETP.NEU.FTZ.AND P1, PT, R136.reuse, -INF , PT ;  /* 0xff8000008800780b */ /* 0x040fe20003f3d000 */
[----:B------:R-:W-:Y:S05]  /*16b10*/  FMUL.FTZ R213, R136, UR4 ;  /* 0x0000000488d57c20 */ /* 0x000fea0008410000 */
[----:B------:R-:W-:Y:S05]  /*16b20*/  FSEL R213, R213, RZ, P1 ;  /* 0x000000ffd5d57208 */ /* 0x000fea0000800000 */
[--C-:B------:R-:W-:Y:S01]  /*16b30*/  FFMA.FTZ R23, R23, UR4, -R213.reuse ;  /* 0x0000000417177c23 */ /* 0x100fe200080108d5 */
[--C-:B------:R-:W-:Y:S01]  /*16b40*/  FFMA.FTZ R14, R14, UR4, -R213.reuse ;  /* 0x000000040e0e7c23 */ /* 0x100fe200080108d5 */
[--C-:B------:R-:W-:Y:S01]  /*16b50*/  FFMA.FTZ R17, R17, UR4, -R213.reuse ;  /* 0x0000000411117c23 */ /* 0x100fe200080108d5 */
[----:B------:R-:W-:Y:S01]  /*16b60*/  FFMA.FTZ R15, R15, UR4, -R213 ;  /* 0x000000040f0f7c23 */ /* 0x000fe200080108d5 */
[----:B------:R-:W-:Y:S10]  /*16b70*/  MUFU.EX2 R239, R23 ;  /* 0x0000001700ef7308 */ /* 0x000ff40000000800 */
[----:B------:R-:W1:Y:S10]  /*16b80*/  MUFU.EX2 R244, R17 ;  /* 0x0000001100f47308 */ /* 0x000e740000000800 */
[----:B------:R-:W-:Y:S10]  /*16b90*/  MUFU.EX2 R35, R14 ;  /* 0x0000000e00237308 */ /* 0x000ff40000000800 */
[----:B------:R-:W4:Y:S01]  /*16ba0*/  MUFU.EX2 R252, R15 ;  /* 0x0000000f00fc7308 */ /* 0x000f220000000800 */
[----:B-1----:R-:W-:Y:S02]  /*16bb0*/  F2FP.BF16.F32.PACK_AB R210, R239, R244 ;  /* 0x000000f4efd2723e */ /* 0x002fe400000010ff */
[----:B----4-:R-:W-:Y:S02]  /*16bc0*/  F2FP.BF16.F32.PACK_AB R208, R252, R35 ;  /* 0x00000023fcd0723e */ /* 0x010fe400000010ff */
[----:B---3--:R-:W-:Y:S02]  /*16bd0*/  MOV R8, R5 ;  /* 0x0000000500087202 */ /* 0x008fe40000000f00 */
[----:B------:R-:W-:Y:S02]  /*16be0*/  FMNMX3.FTZ R5, R32, R24, R25, !PT ;  /* 0x0000001820057276 */ /* 0x000fe40007810019 */
[----:B------:R-:W-:Y:S02]  /*16bf0*/  MOV R26, R8 ;  /* 0x00000008001a7202 */ /* 0x000fe40000000f00 */
[----:B------:R-:W-:Y:S02]  /*16c00*/  FMNMX3.FTZ R2, R5, R229, R228, !PT ;  /* 0x000000e505027276 */ /* 0x000fe400078100e4 */
[----:B------:R-:W-:Y:S04]  /*16c10*/  FMNMX3.FTZ R5, R132, R16, R20, !PT ;  /* 0x0000001084057276 */ /* 0x000fe80007810014 */
[----:B------:R-:W-:Y:S02]  /*16c20*/  FMNMX3.FTZ R6, R5, R27, R28, !PT ;  /* 0x0000001b05067276 */ /* 0x000fe4000781001c */
[----:B------:R-:W-:Y:S02]  /*16c30*/  FMNMX3.FTZ R5, R139, R19, R18, !PT ;  /* 0x000000138b057276 */ /* 0x000fe40007810012 */
[----:B------:R-:W-:Y:S02]  /*16c40*/  FMNMX3.FTZ R6, R6, R42, R41, !PT ;  /* 0x0000002a06067276 */ /* 0x000fe40007810029 */
[----:B------:R-:W-:Y:S02]  /*16c50*/  FMNMX3.FTZ R5, R5, R30, R31, !PT ;  /* 0x0000001e05057276 */ /* 0x000fe4000781001f */
[----:B------:R-:W-:Y:S02]  /*16c60*/  FMNMX3.FTZ R6, R6, R220, R235, !PT ;  /* 0x000000dc06067276 */ /* 0x000fe400078100eb */
[----:B------:R-:W-:Y:S04]  /*16c70*/  FMNMX3.FTZ R5, R5, R44, R57, !PT ;  /* 0x0000002c05057276 */ /* 0x000fe80007810039 */
[----:B------:R-:W-:Y:S04]  /*16c80*/  FMNMX3.FTZ R5, R5, R29, R216, !PT ;  /* 0x0000001d05057276 */ /* 0x000fe800078100d8 */
[----:B------:R-:W-:Y:S04]  /*16c90*/  FMNMX3.FTZ R4, R5, R240, R48, !PT ;  /* 0x000000f005047276 */ /* 0x000fe80007810030 */
[----:B------:R-:W-:Y:S04]  /*16ca0*/  FMNMX3.FTZ R134, R4, R50, R34, !PT ;  /* 0x0000003204867276 */ /* 0x000fe80007810022 */
[----:B------:R-:W-:Y:S04]  /*16cb0*/  FMNMX3.FTZ R134, R134, R45, R46, !PT ;  /* 0x0000002d86867276 */ /* 0x000fe8000781002e */
[----:B------:R-:W-:Y:S02]  /*16cc0*/  FMNMX3.FTZ R134, R134, R47, R232, !PT ;  /* 0x0000002f86867276 */ /* 0x000fe400078100e8 */
[----:B--2---:R-:W-:Y:S04]  /*16cd0*/  FMNMX3.FTZ R6, R6, R230, R33, !PT ;  /* 0x000000e606067276 */ /* 0x004fe80007810021 */
[----:B------:R-:W-:Y:S04]  /*16ce0*/  FMNMX3.FTZ R6, R6, R40, R49, !PT ;  /* 0x0000002806067276 */ /* 0x000fe80007810031 */
[----:B------:R-:W-:Y:S02]  /*16cf0*/  FMNMX3.FTZ R5, R6, R52, R53, !PT ;  /* 0x0000003406057276 */ /* 0x000fe40007810035 */
[----:B------:R-:W1:Y:S02]  /*16d00*/  SHFL.BFLY PT, R6, R134, 0x2, 0x1f ;  /* 0x0c401f0086067f89 */ /* 0x000e6400000e0000 */
[----:B------:R-:W-:Y:S06]  /*16d10*/  FMNMX3.FTZ R4, R5, R60, R61, !PT ;  /* 0x0000003c05047276 */ /* 0x000fec000781003d */
[----:B------:R-:W2:Y:S01]  /*16d20*/  SHFL.BFLY PT, R5, R4, 0x2, 0x1f ;  /* 0x0c401f0004057f89 */ /* 0x000ea200000e0000 */
[----:B------:R-:W-:Y:S04]  /*16d30*/  FMNMX3.FTZ R2, R2, R223, R231, !PT ;  /* 0x000000df02027276 */ /* 0x000fe800078100e7 */
[----:B------:R-:W-:Y:S02]  /*16d40*/  FMNMX3.FTZ R2, R2, R38, R234, !PT ;  /* 0x0000002602027276 */ /* 0x000fe400078100ea */
[----:B-1----:R-:W-:Y:S02]  /*16d50*/  FMNMX.FTZ R134, R134, R6, !PT ;  /* 0x0000000686867209 */ /* 0x002fe40007810000 */
[----:B------:R-:W-:Y:S04]  /*16d60*/  FMNMX3.FTZ R2, R2, R13, R130, !PT ;  /* 0x0000000d02027276 */ /* 0x000fe80007810082 */
[----:B------:R-:W-:Y:S02]  /*16d70*/  FMNMX3.FTZ R0, R2, R218, R219, !PT ;  /* 0x000000da02007276 */ /* 0x000fe400078100db */
[----:B--2---:R-:W-:Y:S02]  /*16d80*/  FMNMX.FTZ R4, R4, R5, !PT ;  /* 0x0000000504047209 */ /* 0x004fe40007810000 */
[----:B------:R-:W-:Y:S03]  /*16d90*/  FMNMX3.FTZ R0, R0, R138, R137, !PT ;  /* 0x0000008a00007276 */ /* 0x000fe60007810089 */
[----:B------:R-:W1:Y:S08]  /*16da0*/  SHFL.BFLY PT, R135, R4, 0x1, 0x1f ;  /* 0x0c201f0004877f89 */ /* 0x000e7000000e0000 */
[----:B------:R-:W2:Y:S01]  /*16db0*/  SHFL.BFLY PT, R2, R0, 0x2, 0x1f ;  /* 0x0c401f0000027f89 */ /* 0x000ea200000e0000 */
[----:B-1----:R-:W-:Y:S02]  /*16dc0*/  FMNMX.FTZ R135, R4, R135, !PT ;  /* 0x0000008704877209 */ /* 0x002fe40007810000 */
[----:B------:R-:W-:Y:S02]  /*16dd0*/  LOP3.LUT R4, R224, 0x1c0, R243, 0xf8, !PT ;  /* 0x000001c0e0047812 */ /* 0x000fe400078ef8f3 */
[----:B--2---:R-:W-:Y:S01]  /*16de0*/  FMNMX.FTZ R0, R0, R2, !PT ;  /* 0x0000000200007209 */ /* 0x004fe20007810000 */
[C---:B------:R-:W-:Y:S01]  /*16df0*/  FMUL.FTZ R217, R135.reuse, UR4 ;  /* 0x0000000487d97c20 */ /* 0x040fe20008410000 */
[----:B------:R-:W-:Y:S03]  /*16e00*/  FSETP.NEU.FTZ.AND P3, PT, R135, -INF , PT ;  /* 0xff8000008700780b */ /* 0x000fe60003f7d000 */
[----:B------:R-:W1:Y:S01]  /*16e10*/  SHFL.BFLY PT, R2, R0, 0x1, 0x1f ;  /* 0x0c201f0000027f89 */ /* 0x000e6200000e0000 */
[----:B------:R-:W-:Y:S05]  /*16e20*/  FSEL R217, R217, RZ, P3 ;  /* 0x000000ffd9d97208 */ /* 0x000fea0001800000 */
[--C-:B------:R-:W-:Y:S01]  /*16e30*/  FFMA.FTZ R20, R20, UR4, -R217.reuse ;  /* 0x0000000414147c23 */ /* 0x100fe200080108d9 */
[----:B------:R-:W-:Y:S03]  /*16e40*/  FFMA.FTZ R16, R16, UR4, -R217 ;  /* 0x0000000410107c23 */ /* 0x000fe600080108d9 */
[----:B------:R-:W-:Y:S10]  /*16e50*/  MUFU.EX2 R245, R20 ;  /* 0x0000001400f57308 */ /* 0x000ff40000000800 */
[----:B------:R-:W-:Y:S01]  /*16e60*/  MUFU.EX2 R43, R16 ;  /* 0x00000010002b7308 */ /* 0x000fe20000000800 */
[----:B-1----:R-:W-:Y:S02]  /*16e70*/  FMNMX.FTZ R133, R0, R2, !PT ;  /* 0x0000000200857209 */ /* 0x002fe40007810000 */
[----:B------:R-:W1:Y:S01]  /*16e80*/  SHFL.BFLY PT, R0, R134, 0x1, 0x1f ;  /* 0x0c201f0086007f89 */ /* 0x000e6200000e0000 */
[----:B------:R-:W-:Y:S02]  /*16e90*/  LOP3.LUT R2, R225, 0x8, RZ, 0xc0, !PT ;  /* 0x00000008e1027812 */ /* 0x000fe400078ec0ff */
[C---:B------:R-:W-:Y:S01]  /*16ea0*/  FMUL.FTZ R214, R133.reuse, UR4 ;  /* 0x0000000485d67c20 */ /* 0x040fe20008410000 */
[----:B------:R-:W-:Y:S02]  /*16eb0*/  FSETP.NEU.FTZ.AND P0, PT, R133, -INF , PT ;  /* 0xff8000008500780b */ /* 0x000fe40003f1d000 */
[----:B------:R-:W-:Y:S02]  /*16ec0*/  LOP3.LUT R2, R4, R2, RZ, 0x3c, !PT ;  /* 0x0000000204027212 */ /* 0x000fe400078e3cff */
[----:B------:R-:W-:Y:S02]  /*16ed0*/  FSEL R214, R214, RZ, P0 ;  /* 0x000000ffd6d67208 */ /* 0x000fe40000000000 */
[----:B------:R-:W-:Y:S03]  /*16ee0*/  LOP3.LUT R212, R2, 0x200, R243, 0xf8, !PT ;  /* 0x0000020002d47812 */ /* 0x000fe600078ef8f3 */
[--C-:B------:R-:W-:Y:S01]  /*16ef0*/  FFMA.FTZ R22, R22, UR4, -R214.reuse ;  /* 0x0000000416167c23 */ /* 0x100fe200080108d6 */
[--C-:B------:R-:W-:Y:S01]  /*16f00*/  FFMA.FTZ R21, R21, UR4, -R214.reuse ;  /* 0x0000000415157c23 */ /* 0x100fe200080108d6 */
[----:B------:R-:W-:Y:S01]  /*16f10*/  LEA R212, R212, UR6, 0x1 ;  /* 0x00000006d4d47c11 */ /* 0x000fe2000f8e08ff */
[--C-:B------:R-:W-:Y:S01]  /*16f20*/  FFMA.FTZ R24, R24, UR4, -R214.reuse ;  /* 0x0000000418187c23 */ /* 0x100fe200080108d6 */
[----:B------:R-:W-:Y:S01]  /*16f30*/  MUFU.EX2 R233, R22 ;  /* 0x0000001600e97308 */ /* 0x000fe20000000800 */
[--C-:B------:R-:W-:Y:S01]  /*16f40*/  FFMA.FTZ R25, R25, UR4, -R214.reuse ;  /* 0x0000000419197c23 */ /* 0x100fe200080108d6 */
[--C-:B------:R-:W-:Y:S01]  /*16f50*/  FFMA.FTZ R218, R218, UR4, -R214.reuse ;  /* 0x00000004dada7c23 */ /* 0x100fe200080108d6 */
[----:B------:R-:W-:Y:S01]  /*16f60*/  FFMA.FTZ R219, R219, UR4, -R214 ;  /* 0x00000004dbdb7c23 */ /* 0x000fe200080108d6 */
[----:B-1----:R-:W-:Y:S01]  /*16f70*/  FMNMX.FTZ R134, R134, R0, !PT ;  /* 0x0000000086867209 */ /* 0x002fe20007810000 */
[----:B------:R-:W-:Y:S05]  /*16f80*/  FFMA.FTZ R0, R27, UR4, -R217 ;  /* 0x000000041b007c23 */ /* 0x000fea00080108d9 */
[----:B------:R1:W2:Y:S01]  /*16f90*/  MUFU.EX2 R247, R21 ;  /* 0x0000001500f77308 */ /* 0x0002a20000000800 */
[C---:B------:R-:W-:Y:S01]  /*16fa0*/  FSETP.NEU.FTZ.AND P2, PT, R134.reuse, -INF , PT ;  /* 0xff8000008600780b */ /* 0x040fe20003f5d000 */
[----:B------:R-:W-:Y:S08]  /*16fb0*/  FMUL.FTZ R215, R134, UR4 ;  /* 0x0000000486d77c20 */ /* 0x000ff00008410000 */
[----:B------:R3:W-:Y:S01]  /*16fc0*/  MUFU.EX2 R250, R0 ;  /* 0x0000000000fa7308 */ /* 0x0007e20000000800 */
[----:B------:R-:W-:Y:S05]  /*16fd0*/  FSEL R215, R215, RZ, P2 ;  /* 0x000000ffd7d77208 */ /* 0x000fea0001000000 */
[--C-:B------:R-:W-:Y:S01]  /*16fe0*/  FFMA.FTZ R19, R19, UR4, -R215.reuse ;  /* 0x0000000413137c23 */ /* 0x100fe200080108d7 */
[--C-:B------:R-:W-:Y:S01]  /*16ff0*/  FFMA.FTZ R18, R18, UR4, -R215.reuse ;  /* 0x0000000412127c23 */ /* 0x100fe200080108d7 */
[--C-:B------:R-:W-:Y:S01]  /*17000*/  FFMA.FTZ R5, R30, UR4, -R215.reuse ;  /* 0x000000041e057c23 */ /* 0x100fe200080108d7 */
[----:B-1----:R-:W1:Y:S01]  /*17010*/  LDSM.16.MT88.4 R20, [R212+0xc000] ;  /* 0x00c00000d414783b */ /* 0x002e620000004200 */
[----:B------:R-:W-:Y:S01]  /*17020*/  MUFU.EX2 R131, R19 ;  /* 0x0000001300837308 */ /* 0x000fe20000000800 */
[----:B------:R-:W-:Y:S01]  /*17030*/  FFMA.FTZ R4, R31, UR4, -R215 ;  /* 0x000000041f047c23 */ /* 0x000fe200080108d7 */
[----:B--2---:R-:W-:Y:S01]  /*17040*/  F2FP.BF16.F32.PACK_AB R209, R247, R233 ;  /* 0x000000e9f7d1723e */ /* 0x004fe200000010ff */
[----:B---3--:R-:W-:Y:S07]  /*17050*/  FFMA.FTZ R0, R28, UR4, -R217 ;  /* 0x000000041c007c23 */ /* 0x008fee00080108d9 */
[----:B------:R-:W2:Y:S10]  /*17060*/  MUFU.EX2 R248, R18 ;  /* 0x0000001200f87308 */ /* 0x000eb40000000800 */
[----:B------:R3:W4:Y:S10]  /*17070*/  MUFU.EX2 R237, R0 ;  /* 0x0000000000ed7308 */ /* 0x0007340000000800 */
[----:B------:R-:W-:Y:S01]  /*17080*/  MUFU.EX2 R246, R5 ;  /* 0x0000000500f67308 */ /* 0x000fe20000000800 */
[----:B--2---:R-:W-:Y:S09]  /*17090*/  F2FP.BF16.F32.PACK_AB R141, R248, R131 ;  /* 0x00000083f88d723e */ /* 0x004ff200000010ff */
[----:B------:R-:W2:Y:S01]  /*170a0*/  MUFU.EX2 R236, R4 ;  /* 0x0000000400ec7308 */ /* 0x000ea20000000800 */
[----:B---3--:R-:W-:Y:S02]  /*170b0*/  FSEL R0, R136, RZ, P1 ;  /* 0x000000ff88007208 */ /* 0x008fe40000800000 */
[----:B----4-:R-:W-:Y:S02]  /*170c0*/  F2FP.BF16.F32.PACK_AB R142, R237, R250 ;  /* 0x000000faed8e723e */ /* 0x010fe400000010ff */
[----:B------:R-:W-:Y:S01]  /*170d0*/  LOP3.LUT P1, RZ, R242, 0x4, RZ, 0xc0, !PT ;  /* 0x00000004f2ff7812 */ /* 0x000fe2000782c0ff */
[----:B------:R-:W-:Y:S01]  /*170e0*/  FADD.FTZ R0, -R0, R3 ;  /* 0x0000000300007221 */ /* 0x000fe20000010100 */
[----:B------:R-:W-:Y:S03]  /*170f0*/  FSEL R3, R135, RZ, P3 ;  /* 0x000000ff87037208 */ /* 0x000fe60001800000 */
[----:B------:R-:W-:Y:S01]  /*17100*/  MUFU.EX2 R251, R24 ;  /* 0x0000001800fb7308 */ /* 0x000fe20000000800 */
[----:B------:R-:W-:Y:S01]  /*17110*/  FMUL.FTZ R0, R0, UR4 ;  /* 0x0000000400007c20 */ /* 0x000fe20008410000 */
[----:B------:R-:W-:Y:S08]  /*17120*/  FADD.FTZ R3, -R3, R132 ;  /* 0x0000008403037221 */ /* 0x000ff00000010100 */
[----:B------:R3:W4:Y:S01]  /*17130*/  MUFU.EX2 R132, R0 ;  /* 0x0000000000847308 */ /* 0x0007220000000800 */
[----:B------:R-:W-:Y:S01]  /*17140*/  FMUL.FTZ R3, R3, UR4 ;  /* 0x0000000403037c20 */ /* 0x000fe20008410000 */
[----:B--2---:R-:W-:Y:S08]  /*17150*/  F2FP.BF16.F32.PACK_AB R143, R236, R246 ;  /* 0x000000f6ec8f723e */ /* 0x004ff000000010ff */
[----:B------:R-:W2:Y:S10]  /*17160*/  MUFU.EX2 R3, R3 ;  /* 0x0000000300037308 */ /* 0x000eb40000000800 */
[----:B------:R-:W1:Y:S01]  /*17170*/  MUFU.EX2 R238, R25 ;  /* 0x0000001900ee7308 */ /* 0x000e620000000800 */
[----:B---3--:R-:W-:Y:S01]  /*17180*/  FSEL R0, R134, RZ, P2 ;  /* 0x000000ff86007208 */ /* 0x008fe20001000000 */
[C---:B----4-:R-:W-:Y:S01]  /*17190*/  FMUL.FTZ R8, R132.reuse, R148 ;  /* 0x0000009484087220 */ /* 0x050fe20000410000 */
[C---:B------:R-:W-:Y:S01]  /*171a0*/  FMUL.FTZ R9, R132.reuse, R149 ;  /* 0x0000009584097220 */ /* 0x040fe20000410000 */
[----:B------:R-:W-:Y:S01]  /*171b0*/  FMUL.FTZ R12, R132, R152 ;  /* 0x00000098840c7220 */ /* 0x000fe20000410000 */
[----:B------:R-:W-:Y:S02]  /*171c0*/  IMAD.MOV.U32 R152, RZ, RZ, R13 ;  /* 0x000000ffff987224 */ /* 0x000fe400078e000d */
[----:B------:R-:W-:Y:S01]  /*171d0*/  FADD.FTZ R2, -R0, R139 ;  /* 0x0000008b00027221 */ /* 0x000fe20000010100 */
[----:B------:R-:W-:Y:S01]  /*171e0*/  FSEL R0, R133, RZ, P0 ;  /* 0x000000ff85007208 */ /* 0x000fe20000000000 */
[----:B------:R-:W-:Y:S01]  /*171f0*/  FMUL.FTZ R13, R132, R153 ;  /* 0x00000099840d7220 */ /* 0x000fe20000410000 */
[C---:B--2---:R-:W-:Y:S01]  /*17200*/  FMUL.FTZ R16, R3.reuse, R156 ;  /* 0x0000009c03107220 */ /* 0x044fe20000410000 */
[----:B------:R-:W-:Y:S01]  /*17210*/  FMUL.FTZ R2, R2, UR4 ;  /* 0x0000000402027c20 */ /* 0x000fe20008410000 */
[C---:B------:R-:W-:Y:S01]  /*17220*/  FMUL.FTZ R17, R3.reuse, R157 ;  /* 0x0000009d03117220 */ /* 0x040fe20000410000 */
[----:B------:R-:W-:Y:S01]  /*17230*/  FADD.FTZ R0, -R0, R140 ;  /* 0x0000008c00007221 */ /* 0x000fe20000010100 */
[----:B------:R-:W-:Y:S01]  /*17240*/  MOV R156, R39 ;  /* 0x00000027009c7202 */ /* 0x000fe20000000f00 */
[----:B------:R-:W-:Y:S01]  /*17250*/  FMUL.FTZ R4, R3, R144 ;  /* 0x0000009003047220 */ /* 0x000fe20000410000 */
[----:B------:R-:W-:Y:S01]  /*17260*/  MOV R157, R37 ;  /* 0x00000025009d7202 */ /* 0x000fe20000000f00 */
[----:B------:R-:W-:Y:S01]  /*17270*/  FMUL.FTZ R0, R0, UR4 ;  /* 0x0000000400007c20 */ /* 0x000fe20008410000 */
[----:B------:R-:W2:Y:S01]  /*17280*/  MUFU.EX2 R2, R2 ;  /* 0x0000000200027308 */ /* 0x000ea20000000800 */
[----:B------:R-:W-:Y:S01]  /*17290*/  F2FP.BF16.F32.PACK_AB R140, R245, R43 ;  /* 0x0000002bf58c723e */ /* 0x000fe200000010ff */
[C---:B------:R-:W-:Y:S01]  /*172a0*/  FMUL.FTZ R5, R3.reuse, R145 ;  /* 0x0000009103057220 */ /* 0x040fe20000410000 */
[----:B-1----:R-:W-:Y:S01]  /*172b0*/  F2FP.BF16.F32.PACK_AB R211, R238, R251 ;  /* 0x000000fbeed3723e */ /* 0x002fe200000010ff */
[C---:B------:R-:W-:Y:S01]  /*172c0*/  FMUL.FTZ R24, R132.reuse, R164 ;  /* 0x000000a484187220 */ /* 0x040fe20000410000 */
[C---:B------:R-:W-:Y:S01]  /*172d0*/  FMUL.FTZ R25, R132.reuse, R165 ;  /* 0x000000a584197220 */ /* 0x040fe20000410000 */
[----:B------:R-:W-:Y:S02]  /*172e0*/  IMAD.MOV.U32 R149, RZ, RZ, R33 ;  /* 0x000000ffff957224 */ /* 0x000fe400078e0021 */
[C---:B------:R-:W-:Y:S02]  /*172f0*/  FMUL.FTZ R33, R3.reuse, R173 ;  /* 0x000000ad03217220 */ /* 0x040fe40000410000 */
[----:B------:R-:W1:Y:S01]  /*17300*/  MUFU.EX2 R0, R0 ;  /* 0x0000000000007308 */ /* 0x000e620000000800 */
[----:B------:R-:W-:Y:S01]  /*17310*/  MOV R173, R220 ;  /* 0x000000dc00ad7202 */ /* 0x000fe20000000f00 */
[----:B------:R-:W-:Y:S01]  /*17320*/  FMUL.FTZ R28, R132, R168 ;  /* 0x000000a8841c7220 */ /* 0x000fe20000410000 */
[----:B------:R-:W-:Y:S01]  /*17330*/  IADD3 R220, PT, PT, R212, 0xc040, RZ ;  /* 0x0000c040d4dc7810 */ /* 0x000fe20007ffe0ff */
[----:B------:R-:W-:Y:S01]  /*17340*/  FMUL.FTZ R32, R3, R172 ;  /* 0x000000ac03207220 */ /* 0x000fe20000410000 */
[----:B------:R-:W-:Y:S01]  /*17350*/  MOV R164, R29 ;  /* 0x0000001d00a47202 */ /* 0x000fe20000000f00 */
[C---:B------:R-:W-:Y:S01]  /*17360*/  FMUL.FTZ R29, R132.reuse, R169 ;  /* 0x000000a9841d7220 */ /* 0x040fe20000410000 */
[----:B------:R-:W-:Y:S01]  /*17370*/  MOV R169, R40 ;  /* 0x0000002800a97202 */ /* 0x000fe20000000f00 */
[----:B------:R-:W-:Y:S01]  /*17380*/  FMUL.FTZ R40, R132, R180 ;  /* 0x000000b484287220 */ /* 0x000fe20000410000 */
[C---:B--2---:R-:W-:Y:S01]  /*17390*/  FMUL.FTZ R19, R2.reuse, R159 ;  /* 0x0000009f02137220 */ /* 0x044fe20000410000 */
[----:B------:R-:W-:Y:S01]  /*173a0*/  MOV R159, R216 ;  /* 0x000000d8009f7202 */ /* 0x000fe20000000f00 */
[----:B------:R-:W-:Y:S02]  /*173b0*/  IMAD.IADD R216, R241, 0x1, R212 ;  /* 0x00000001f1d87824 */ /* 0x000fe400078e02d4 */
[C---:B------:R-:W-:Y:S01]  /*173c0*/  FMUL.FTZ R18, R2.reuse, R158 ;  /* 0x0000009e02127220 */ /* 0x040fe20000410000 */
[----:B------:R-:W-:Y:S01]  /*173d0*/  MOV R158, R36 ;  /* 0x00000024009e7202 */ /* 0x000fe20000000f00 */
[C---:B------:R-:W-:Y:S01]  /*173e0*/  FMUL.FTZ R6, R2.reuse, R146 ;  /* 0x0000009202067220 */ /* 0x040fe20000410000 */
[----:B------:R-:W-:Y:S01]  /*173f0*/  FMUL.FTZ R7, R2, R147 ;  /* 0x0000009302077220 */ /* 0x000fe20000410000 */
[C---:B------:R-:W-:Y:S01]  /*17400*/  FMUL.FTZ R64, R3.reuse, R204 ;  /* 0x000000cc03407220 */ /* 0x040fe20000410000 */
[----:B-1----:R-:W-:Y:S01]  /*17410*/  FMUL.FTZ R14, R0, R154 ;  /* 0x0000009a000e7220 */ /* 0x002fe20000410000 */
[----:B------:R-:W-:Y:S01]  /*17420*/  MOV R154, R38 ;  /* 0x00000026009a7202 */ /* 0x000fe20000000f00 */
[----:B------:R-:W-:Y:S01]  /*17430*/  FMUL.FTZ R65, R3, R205 ;  /* 0x000000cd03417220 */ /* 0x000fe20000410000 */
[----:B------:R-:W1:Y:S01]  /*17440*/  LDSM.16.MT88.4 R36, [R216+0xc000] ;  /* 0x00c00000d824783b */ /* 0x000e620000004200 */
[----:B------:R-:W-:Y:S01]  /*17450*/  FMUL.FTZ R66, R2, R206 ;  /* 0x000000ce02427220 */ /* 0x000fe20000410000 */
[-C--:B------:R-:W-:Y:S05]  /*17460*/  HMMA.16816.F32.BF16 R4, R140, R20.reuse, R4 ;  /* 0x000000148c04723c */ /* 0x080fea0000041804 */
[C---:B------:R-:W-:Y:S01]  /*17470*/  FMUL.FTZ R10, R0.reuse, R150 ;  /* 0x00000096000a7220 */ /* 0x040fe20000410000 */
[----:B------:R-:W-:Y:S01]  /*17480*/  FMUL.FTZ R11, R0, R151 ;  /* 0x00000097000b7220 */ /* 0x000fe20000410000 */
[----:B------:R-:W-:Y:S01]  /*17490*/  FMUL.FTZ R67, R2, R207 ;  /* 0x000000cf02437220 */ /* 0x000fe20000410000 */
[--C-:B------:R-:W-:Y:S01]  /*174a0*/  FFMA.FTZ R152, R152, UR4, -R214.reuse ;  /* 0x0000000498987c23 */ /* 0x100fe200080108d6 */
[--C-:B------:R-:W-:Y:S01]  /*174b0*/  FFMA.FTZ R157, R157, UR4, -R213.reuse ;  /* 0x000000049d9d7c23 */ /* 0x100fe200080108d5 */
[--C-:B------:R-:W-:Y:S01]  /*174c0*/  FFMA.FTZ R156, R156, UR4, -R213.reuse ;  /* 0x000000049c9c7c23 */ /* 0x100fe200080108d5 */
[--C-:B------:R-:W-:Y:S01]  /*174d0*/  FFMA.FTZ R154, R154, UR4, -R214.reuse ;  /* 0x000000049a9a7c23 */ /* 0x100fe200080108d6 */
[C---:B------:R-:W-:Y:S01]  /*174e0*/  FMUL.FTZ R15, R0.reuse, R155 ;  /* 0x0000009b000f7220 */ /* 0x040fe20000410000 */
[C---:B------:R-:W-:Y:S04]  /*174f0*/  HMMA.16816.F32.BF16 R8, R208.reuse, R20, R8 ;  /* 0x00000014d008723c */ /* 0x040fe80000041808 */
[C---:B------:R-:W-:Y:S01]  /*17500*/  FMUL.FTZ R20, R3.reuse, R160 ;  /* 0x000000a003147220 */ /* 0x040fe20000410000 */
[----:B------:R-:W-:Y:S01]  /*17510*/  FMUL.FTZ R21, R3, R161 ;  /* 0x000000a103157220 */ /* 0x000fe20000410000 */
[----:B------:R-:W-:Y:S01]  /*17520*/  MOV R155, R56 ;  /* 0x00000038009b7202 */ /* 0x000fe20000000f00 */
[C---:B------:R-:W-:Y:S01]  /*17530*/  FMUL.FTZ R27, R0.reuse, R167 ;  /* 0x000000a7001b7220 */ /* 0x040fe20000410000 */
[-C--:B------:R-:W-:Y:S03]  /*17540*/  HMMA.16816.F32.BF16 R12, R208, R22.reuse, R12 ;  /* 0x00000016d00c723c */ /* 0x080fe6000004180c */
[----:B------:R-:W-:Y:S01]  /*17550*/  FFMA.FTZ R155, R155, UR4, -R213 ;  /* 0x000000049b9b7c23 */ /* 0x000fe200080108d5 */
[C---:B------:R-:W-:Y:S01]  /*17560*/  FMUL.FTZ R30, R0.reuse, R170 ;  /* 0x000000aa001e7220 */ /* 0x040fe20000410000 */
[----:B------:R-:W-:Y:S01]  /*17570*/  FMUL.FTZ R31, R0, R171 ;  /* 0x000000ab001f7220 */ /* 0x000fe20000410000 */
[----:B------:R-:W-:Y:S01]  /*17580*/  MOV R160, R35 ;  /* 0x0000002300a07202 */ /* 0x000fe20000000f00 */
[C---:B------:R-:W-:Y:S01]  /*17590*/  FMUL.FTZ R35, R2.reuse, R175 ;  /* 0x000000af02237220 */ /* 0x040fe20000410000 */
[C---:B------:R-:W-:Y:S04]  /*175a0*/  HMMA.16816.F32.BF16 R16, R140.reuse, R22, R16 ;  /* 0x000000168c10723c */ /* 0x040fe80000041810 */
[C---:B------:R-:W-:Y:S01]  /*175b0*/  FMUL.FTZ R22, R2.reuse, R162 ;  /* 0x000000a202167220 */ /* 0x040fe20000410000 */
[----:B------:R-:W-:Y:S01]  /*175c0*/  FMUL.FTZ R23, R2, R163 ;  /* 0x000000a302177220 */ /* 0x000fe20000410000 */
[----:B------:R-:W-:Y:S01]  /*175d0*/  MOV R163, R53 ;  /* 0x0000003500a37202 */ /* 0x000fe20000000f00 */
[----:B------:R-:W-:Y:S01]  /*175e0*/  IMAD.MOV.U32 R168, RZ, RZ, R47 ;  /* 0x000000ffffa87224 */ /* 0x000fe200078e002f */
[----:B------:R-:W-:Y:S01]  /*175f0*/  MOV R162, R52 ;  /* 0x0000003400a27202 */ /* 0x000fe20000000f00 */
[C---:B------:R-:W-:Y:S01]  /*17600*/  FMUL.FTZ R47, R0.reuse, R187 ;  /* 0x000000bb002f7220 */ /* 0x040fe20000410000 */
[----:B------:R-:W-:Y:S01]  /*17610*/  MOV R175, R46 ;  /* 0x0000002e00af7202 */ /* 0x000fe20000000f00 */
[C---:B------:R-:W-:Y:S01]  /*17620*/  FMUL.FTZ R46, R0.reuse, R186 ;  /* 0x000000ba002e7220 */ /* 0x040fe20000410000 */
[-C--:B-1----:R-:W-:Y:S03]  /*17630*/  HMMA.16816.F32.BF16 R20, R140, R36.reuse, R20 ;  /* 0x000000248c14723c */ /* 0x082fe60000041814 */
[----:B------:R-:W-:Y:S01]  /*17640*/  MOV R56, R26 ;  /* 0x0000001a00387202 */ /* 0x000fe20000000f00 */
[----:B------:R-:W-:Y:S01]  /*17650*/  FMUL.FTZ R26, R0, R166 ;  /* 0x000000a6001a7220 */ /* 0x000fe20000410000 */
[----:B------:R-:W-:Y:S01]  /*17660*/  FMUL.FTZ R51, R2, R191 ;  /* 0x000000bf02337220 */ /* 0x000fe20000410000 */
[----:B------:R-:W-:Y:S01]  /*17670*/  MOV R153, R234 ;  /* 0x000000ea00997202 */ /* 0x000fe20000000f00 */
[----:B------:R-:W-:Y:S01]  /*17680*/  FMUL.FTZ R58, R0, R194 ;  /* 0x000000c2003a7220 */ /* 0x000fe20000410000 */
[----:B------:R-:W-:Y:S01]  /*17690*/  MOV R234, R56 ;  /* 0x0000003800ea7202 */ /* 0x000fe20000000f00 */
[----:B------:R-:W-:Y:S01]  /*176a0*/  FMUL.FTZ R56, R132, R192 ;  /* 0x000000c084387220 */ /* 0x000fe20000410000 */
[----:B------:R-:W-:Y:S01]  /*176b0*/  FMUL.FTZ R59, R0, R195 ;  /* 0x000000c3003b7220 */ /* 0x000fe20000410000 */
[C---:B------:R-:W-:Y:S04]  /*176c0*/  HMMA.16816.F32.BF16 R24, R208.reuse, R36, R24 ;  /* 0x00000024d018723c */ /* 0x040fe80000041818 */
[----:B------:R-:W-:Y:S01]  /*176d0*/  IADD3 R36, PT, PT, R212, 0xc000, RZ ;  /* 0x0000c000d4247810 */ /* 0x000fe20007ffe0ff */
[----:B------:R-:W-:Y:S01]  /*176e0*/  FFMA.FTZ R153, R153, UR4, -R214 ;  /* 0x0000000499997c23 */ /* 0x000fe200080108d6 */
[C---:B------:R-:W-:Y:S01]  /*176f0*/  FMUL.FTZ R37, R3.reuse, R177 ;  /* 0x000000b103257220 */ /* 0x040fe20000410000 */
[----:B------:R-:W-:Y:S01]  /*17700*/  FMUL.FTZ R62, R0, R202 ;  /* 0x000000ca003e7220 */ /* 0x000fe20000410000 */
[-C--:B------:R-:W-:Y:S01]  /*17710*/  HMMA.16816.F32.BF16 R28, R208, R38.reuse, R28 ;  /* 0x00000026d01c723c */ /* 0x080fe2000004181c */
[----:B------:R-:W-:Y:S02]  /*17720*/  MUFU.EX2 R202, R154 ;  /* 0x0000009a00ca7308 */ /* 0x000fe40000000800 */
[----:B------:R-:W-:Y:S01]  /*17730*/  @P1 IADD3 R220, PT, PT, R36, -0x40, RZ ;  /* 0xffffffc024dc1810 */ /* 0x000fe20007ffe0ff */
[----:B------:R-:W-:Y:S02]  /*17740*/  IMAD.MOV.U32 R161, RZ, RZ, R34 ;  /* 0x000000ffffa17224 */ /* 0x000fe400078e0022 */
[----:B------:R-:W-:Y:S01]  /*17750*/  FMUL.FTZ R34, R2, R174 ;  /* 0x000000ae02227220 */ /* 0x000fe20000410000 */
[----:B------:R-:W-:Y:S01]  /*17760*/  FMUL.FTZ R36, R3, R176 ;  /* 0x000000b003247220 */ /* 0x000fe20000410000 */
[----:B------:R-:W-:Y:S01]  /*17770*/  IADD3 R139, PT, PT, R241, R220, RZ ;  /* 0x000000dcf18b7210 */ /* 0x000fe20007ffe0ff */
[----:B------:R-:W1:Y:S01]  /*17780*/  LDSM.16.MT88.4 R52, [R220] ;  /* 0x00000000dc34783b */ /* 0x000e620000004200 */
[----:B------:R-:W-:Y:S01]  /*17790*/  MOV R174, R45 ;  /* 0x0000002d00ae7202 */ /* 0x000fe20000000f00 */
[----:B------:R-:W-:Y:S01]  /*177a0*/  FMUL.FTZ R45, R132, R185 ;  /* 0x000000b9842d7220 */ /* 0x000fe20000410000 */
[----:B------:R-:W-:Y:S01]  /*177b0*/  FMUL.FTZ R63, R0, R203 ;  /* 0x000000cb003f7220 */ /* 0x000fe20000410000 */
[C---:B------:R-:W-:Y:S04]  /*177c0*/  HMMA.16816.F32.BF16 R32, R140.reuse, R38, R32 ;  /* 0x000000268c20723c */ /* 0x040fe80000041820 */
[----:B------:R-:W2:Y:S01]  /*177d0*/  LDSM.16.MT88.4 R144, [R139] ;  /* 0x000000008b90783b */ /* 0x000ea20000004200 */
[C---:B------:R-:W-:Y:S01]  /*177e0*/  FMUL.FTZ R38, R2.reuse, R178 ;  /* 0x000000b202267220 */ /* 0x040fe20000410000 */
[----:B------:R-:W-:Y:S01]  /*177f0*/  FMUL.FTZ R39, R2, R179 ;  /* 0x000000b302277220 */ /* 0x000fe20000410000 */
[----:B------:R-:W-:Y:S01]  /*17800*/  MOV R179, R41 ;  /* 0x0000002900b37202 */ /* 0x000fe20000000f00 */
[----:B------:R-:W-:Y:S01]  /*17810*/  FMUL.FTZ R41, R132, R181 ;  /* 0x000000b584297220 */ /* 0x000fe20000410000 */
[----:B------:R-:W-:Y:S02]  /*17820*/  IMAD.MOV.U32 R181, RZ, RZ, R42 ;  /* 0x000000ffffb57224 */ /* 0x000fe400078e002a */
[----:B------:R-:W-:Y:S01]  /*17830*/  FMUL.FTZ R42, R0, R182 ;  /* 0x000000b6002a7220 */ /* 0x000fe20000410000 */
        /* <DEDUP_REMOVED lines=24> */
[C---:B------:R-:W-:Y:S01]  /*179c0*/  FMUL.FTZ R91, R0.reuse, R91 ;  /* 0x0000005b005b7220 */ /* 0x040fe20000410000 */
[-C--:B-1----:R-:W-:Y:S03]  /*179d0*/  HMMA.16816.F32.BF16 R36, R140, R52.reuse, R36 ;  /* 0x000000348c24723c */ /* 0x082fe60000041824 */
[----:B------:R-:W-:Y:S01]  /*179e0*/  MOV R167, R43 ;  /* 0x0000002b00a77202 */ /* 0x000fe20000000f00 */
[----:B------:R-:W-:Y:S01]  /*179f0*/  FMUL.FTZ R43, R0, R183 ;  /* 0x000000b7002b7220 */ /* 0x000fe20000410000 */
[C---:B------:R-:W-:Y:S01]  /*17a00*/  FMUL.FTZ R92, R132.reuse, R92 ;  /* 0x0000005c845c7220 */ /* 0x040fe20000410000 */
[----:B------:R-:W-:Y:S01]  /*17a10*/  FMUL.FTZ R93, R132, R93 ;  /* 0x0000005d845d7220 */ /* 0x000fe20000410000 */
[C---:B------:R-:W-:Y:S01]  /*17a20*/  FMUL.FTZ R94, R0.reuse, R94 ;  /* 0x0000005e005e7220 */ /* 0x040fe20000410000 */
[----:B------:R-:W-:Y:S01]  /*17a30*/  FMUL.FTZ R95, R0, R95 ;  /* 0x0000005f005f7220 */ /* 0x000fe20000410000 */
[C---:B------:R-:W-:Y:S01]  /*17a40*/  FMUL.FTZ R96, R3.reuse, R96 ;  /* 0x0000006003607220 */ /* 0x040fe20000410000 */
[C---:B------:R-:W-:Y:S01]  /*17a50*/  FMUL.FTZ R97, R3.reuse, R97 ;  /* 0x0000006103617220 */ /* 0x040fe20000410000 */
[C---:B------:R-:W-:Y:S04]  /*17a60*/  HMMA.16816.F32.BF16 R40, R208.reuse, R52, R40 ;  /* 0x00000034d028723c */ /* 0x040fe80000041828 */
[----:B------:R-:W-:Y:S01]  /*17a70*/  MOV R178, R44 ;  /* 0x0000002c00b27202 */ /* 0x000fe20000000f00 */
[----:B------:R-:W-:Y:S01]  /*17a80*/  FMUL.FTZ R44, R132, R184 ;  /* 0x000000b8842c7220 */ /* 0x000fe20000410000 */
[C---:B------:R-:W-:Y:S01]  /*17a90*/  FMUL.FTZ R52, R3.reuse, R196 ;  /* 0x000000c403347220 */ /* 0x040fe20000410000 */
[C---:B------:R-:W-:Y:S01]  /*17aa0*/  FMUL.FTZ R53, R3.reuse, R197 ;  /* 0x000000c503357220 */ /* 0x040fe20000410000 */
[C---:B------:R-:W-:Y:S01]  /*17ab0*/  FMUL.FTZ R98, R2.reuse, R98 ;  /* 0x0000006202627220 */ /* 0x040fe20000410000 */
[----:B------:R-:W-:Y:S01]  /*17ac0*/  MUFU.EX2 R197, R218 ;  /* 0x000000da00c57308 */ /* 0x000fe20000000800 */
[C---:B------:R-:W-:Y:S01]  /*17ad0*/  FMUL.FTZ R99, R2.reuse, R99 ;  /* 0x0000006302637220 */ /* 0x040fe20000410000 */
[C---:B------:R-:W-:Y:S01]  /*17ae0*/  FMUL.FTZ R100, R3.reuse, R100 ;  /* 0x0000006403647220 */ /* 0x040fe20000410000 */
[-C--:B------:R-:W-:Y:S03]  /*17af0*/  HMMA.16816.F32.BF16 R44, R208, R54.reuse, R44 ;  /* 0x00000036d02c723c */ /* 0x080fe6000004182c */
[----:B------:R-:W-:Y:S01]  /*17b00*/  MOV R151, R50 ;  /* 0x0000003200977202 */ /* 0x000fe20000000f00 */
[C---:B------:R-:W-:Y:S01]  /*17b10*/  FMUL.FTZ R50, R2.reuse, R190 ;  /* 0x000000be02327220 */ /* 0x040fe20000410000 */
[----:B------:R-:W-:Y:S01]  /*17b20*/  MOV R150, R49 ;  /* 0x0000003100967202 */ /* 0x000fe20000000f00 */
[C---:B------:R-:W-:Y:S01]  /*17b30*/  FMUL.FTZ R49, R3.reuse, R189 ;  /* 0x000000bd03317220 */ /* 0x040fe20000410000 */
[----:B------:R-:W-:Y:S01]  /*17b40*/  MOV R176, R48 ;  /* 0x0000003000b07202 */ /* 0x000fe20000000f00 */
[C---:B------:R-:W-:Y:S01]  /*17b50*/  FMUL.FTZ R48, R3.reuse, R188 ;  /* 0x000000bc03307220 */ /* 0x040fe20000410000 */
[C---:B------:R-:W-:Y:S01]  /*17b60*/  FMUL.FTZ R101, R3.reuse, R101 ;  /* 0x0000006503657220 */ /* 0x040fe20000410000 */
[C---:B------:R-:W-:Y:S01]  /*17b70*/  FMUL.FTZ R102, R2.reuse, R102 ;  /* 0x0000006602667220 */ /* 0x040fe20000410000 */
[----:B------:R-:W-:Y:S01]  /*17b80*/  FMUL.FTZ R103, R2, R103 ;  /* 0x0000006702677220 */ /* 0x000fe20000410000 */
[C---:B------:R-:W-:Y:S01]  /*17b90*/  FMUL.FTZ R104, R132.reuse, R104 ;  /* 0x0000006884687220 */ /* 0x040fe20000410000 */
[----:B------:R-:W-:Y:S01]  /*17ba0*/  FMUL.FTZ R105, R132, R105 ;  /* 0x0000006984697220 */ /* 0x000fe20000410000 */
[----:B------:R-:W-:Y:S01]  /*17bb0*/  FMUL.FTZ R106, R0, R106 ;  /* 0x0000006a006a7220 */ /* 0x000fe20000410000 */
[C---:B------:R-:W-:Y:S04]  /*17bc0*/  HMMA.16816.F32.BF16 R48, R140.reuse, R54, R48 ;  /* 0x000000368c30723c */ /* 0x040fe80000041830 */
[C---:B------:R-:W-:Y:S01]  /*17bd0*/  FMUL.FTZ R54, R2.reuse, R198 ;  /* 0x000000c602367220 */ /* 0x040fe20000410000 */
[----:B------:R-:W-:Y:S01]  /*17be0*/  FMUL.FTZ R55, R2, R199 ;  /* 0x000000c702377220 */ /* 0x000fe20000410000 */
[----:B------:R-:W-:Y:S01]  /*17bf0*/  FMUL.FTZ R107, R0, R107 ;  /* 0x0000006b006b7220 */ /* 0x000fe20000410000 */
[C---:B------:R-:W-:Y:S01]  /*17c00*/  FMUL.FTZ R108, R132.reuse, R108 ;  /* 0x0000006c846c7220 */ /* 0x040fe20000410000 */
[----:B------:R-:W-:Y:S01]  /*17c10*/  FMUL.FTZ R109, R132, R109 ;  /* 0x0000006d846d7220 */ /* 0x000fe20000410000 */
[C---:B------:R-:W-:Y:S01]  /*17c20*/  FMUL.FTZ R110, R0.reuse, R110 ;  /* 0x0000006e006e7220 */ /* 0x040fe20000410000 */
[----:B------:R-:W-:Y:S01]  /*17c30*/  FMUL.FTZ R111, R0, R111 ;  /* 0x0000006f006f7220 */ /* 0x000fe20000410000 */
[C---:B------:R-:W-:Y:S01]  /*17c40*/  FMUL.FTZ R112, R3.reuse, R112 ;  /* 0x0000007003707220 */ /* 0x040fe20000410000 */
[-C--:B--2---:R-:W-:Y:S03]  /*17c50*/  HMMA.16816.F32.BF16 R52, R140, R144.reuse, R52 ;  /* 0x000000908c34723c */ /* 0x084fe60000041834 */
[----:B------:R-:W-:Y:S01]  /*17c60*/  MOV R177, R57 ;  /* 0x0000003900b17202 */ /* 0x000fe20000000f00 */
[----:B------:R-:W-:Y:S01]  /*17c70*/  FMUL.FTZ R57, R132, R193 ;  /* 0x000000c184397220 */ /* 0x000fe20000410000 */
[C---:B------:R-:W-:Y:S01]  /*17c80*/  FMUL.FTZ R113, R3.reuse, R113 ;  /* 0x0000007103717220 */ /* 0x040fe20000410000 */
[C---:B------:R-:W-:Y:S01]  /*17c90*/  FMUL.FTZ R114, R2.reuse, R114 ;  /* 0x0000007202727220 */ /* 0x040fe20000410000 */
[C---:B------:R-:W-:Y:S01]  /*17ca0*/  FMUL.FTZ R115, R2.reuse, R115 ;  /* 0x0000007302737220 */ /* 0x040fe20000410000 */
[C---:B------:R-:W-:Y:S01]  /*17cb0*/  FMUL.FTZ R116, R3.reuse, R116 ;  /* 0x0000007403747220 */ /* 0x040fe20000410000 */
[C---:B------:R-:W-:Y:S01]  /*17cc0*/  FMUL.FTZ R117, R3.reuse, R117 ;  /* 0x0000007503757220 */ /* 0x040fe20000410000 */
[----:B------:R-:W-:Y:S01]  /*17cd0*/  FMUL.FTZ R118, R2, R118 ;  /* 0x0000007602767220 */ /* 0x000fe20000410000 */
[C---:B------:R-:W-:Y:S04]  /*17ce0*/  HMMA.16816.F32.BF16 R56, R208.reuse, R144, R56 ;  /* 0x00000090d038723c */ /* 0x040fe80000041838 */
[----:B------:R-:W-:Y:S01]  /*17cf0*/  MOV R172, R61 ;  /* 0x0000003d00ac7202 */ /* 0x000fe20000000f00 */
[C---:B------:R-:W-:Y:S01]  /*17d00*/  FMUL.FTZ R61, R132.reuse, R201 ;  /* 0x000000c9843d7220 */ /* 0x040fe20000410000 */
[----:B------:R-:W-:Y:S01]  /*17d10*/  MOV R170, R60 ;  /* 0x0000003c00aa7202 */ /* 0x000fe20000000f00 */
[----:B------:R-:W-:Y:S01]  /*17d20*/  FMUL.FTZ R60, R132, R200 ;  /* 0x000000c8843c7220 */ /* 0x000fe20000410000 */
[----:B------:R-:W1:Y:S01]  /*17d30*/  MUFU.EX2 R201, R219 ;  /* 0x000000db00c97308 */ /* 0x000e620000000800 */
[----:B------:R-:W-:Y:S01]  /*17d40*/  FMUL.FTZ R119, R2, R119 ;  /* 0x0000007702777220 */ /* 0x000fe20000410000 */
[C---:B------:R-:W-:Y:S01]  /*17d50*/  FMUL.FTZ R120, R132.reuse, R120 ;  /* 0x0000007884787220 */ /* 0x040fe20000410000 */
[----:B------:R-:W-:Y:S01]  /*17d60*/  FMUL.FTZ R121, R132, R121 ;  /* 0x0000007984797220 */ /* 0x000fe20000410000 */
[C---:B------:R-:W-:Y:S01]  /*17d70*/  FMUL.FTZ R122, R0.reuse, R122 ;  /* 0x0000007a007a7220 */ /* 0x040fe20000410000 */
[----:B------:R-:W-:Y:S01]  /*17d80*/  FMUL.FTZ R123, R0, R123 ;  /* 0x0000007b007b7220 */ /* 0x000fe20000410000 */
[-C--:B------:R-:W-:Y:S03]  /*17d90*/  HMMA.16816.F32.BF16 R60, R208, R146.reuse, R60 ;  /* 0x00000092d03c723c */ /* 0x080fe6000004183c */
[----:B------:R-:W-:Y:S01]  /*17da0*/  MOV R171, R235 ;  /* 0x000000eb00ab7202 */ /* 0x000fe20000000f00 */
[C---:B------:R-:W-:Y:S01]  /*17db0*/  FMUL.FTZ R124, R132.reuse, R124 ;  /* 0x0000007c847c7220 */ /* 0x040fe20000410000 */
[----:B------:R-:W-:Y:S01]  /*17dc0*/  FMUL.FTZ R125, R132, R125 ;  /* 0x0000007d847d7220 */ /* 0x000fe20000410000 */
[C---:B------:R-:W-:Y:S01]  /*17dd0*/  FMUL.FTZ R126, R0.reuse, R126 ;  /* 0x0000007e007e7220 */ /* 0x040fe20000410000 */
[----:B------:R-:W-:Y:S01]  /*17de0*/  FMUL.FTZ R127, R0, R127 ;  /* 0x0000007f007f7220 */ /* 0x000fe20000410000 */
[C---:B------:R-:W-:Y:S01]  /*17df0*/  HMMA.16816.F32.BF16 R64, R140.reuse, R146, R64 ;  /* 0x000000928c40723c */ /* 0x040fe20000041840 */
[----:B------:R-:W2:Y:S03]  /*17e00*/  LDSM.16.MT88.4 R144, [R212+0xe000] ;  /* 0x00e00000d490783b */ /* 0x000ea60000004200 */
[C---:B------:R-:W-:Y:S01]  /*17e10*/  FMUL.FTZ R128, R3.reuse, R128 ;  /* 0x0000008003807220 */ /* 0x040fe20000410000 */
[----:B------:R-:W-:Y:S01]  /*17e20*/  FMUL.FTZ R129, R3, R129 ;  /* 0x0000008103817220 */ /* 0x000fe20000410000 */
[--C-:B------:R-:W-:Y:S01]  /*17e30*/  FFMA.FTZ R148, R226, UR4, -R213.reuse ;  /* 0x00000004e2947c23 */ /* 0x100fe200080108d5 */
[----:B------:R-:W-:Y:S02]  /*17e40*/  MOV R182, R179 ;  /* 0x000000b300b67202 */ /* 0x000fe40000000f00 */
[----:B------:R-:W-:Y:S01]  /*17e50*/  MOV R179, R177 ;  /* 0x000000b100b37202 */ /* 0x000fe20000000f00 */
[----:B------:R-:W-:Y:S01]  /*17e60*/  MUFU.EX2 R187, R148 ;  /* 0x0000009400bb7308 */ /* 0x000fe20000000800 */
[----:B------:R-:W-:Y:S02]  /*17e70*/  MOV R177, R171 ;  /* 0x000000ab00b17202 */ /* 0x000fe40000000f00 */
[----:B------:R-:W-:Y:S02]  /*17e80*/  MOV R171, R159 ;  /* 0x0000009f00ab7202 */ /* 0x000fe40000000f00 */
[----:B------:R-:W-:Y:S02]  /*17e90*/  MOV R159, R130 ;  /* 0x00000082009f7202 */ /* 0x000fe40000000f00 */
[----:B------:R-:W3:Y:S03]  /*17ea0*/  LDL.LU R130, [R1+0xc8] ;  /* 0x0000c80001827983 */ /* 0x000ee60000300800 */
[----:B------:R-:W-:Y:S01]  /*17eb0*/  FFMA.FTZ R159, R159, UR4, -R214 ;  /* 0x000000049f9f7c23 */ /* 0x000fe200080108d6 */
        /* <DEDUP_REMOVED lines=16> */
[C---:B------:R-:W-:Y:S04]  /*17fc0*/  HMMA.16816.F32.BF16 R120, R208.reuse, R144, R120 ;  /* 0x00000090d078723c */ /* 0x040fe80000041878 */
[----:B------:R-:W-:Y:S01]  /*17fd0*/  FFMA.FTZ R144, R227, UR4, -R213 ;  /* 0x00000004e3907c23 */ /* 0x000fe200080108d5 */
[----:B------:R-:W-:Y:S01]  /*17fe0*/  FFMA.FTZ R145, R181, UR4, -R217 ;  /* 0x00000004b5917c23 */ /* 0x000fe200080108d9 */
[----:B------:R-:W-:Y:S02]  /*17ff0*/  MOV R181, R178 ;  /* 0x000000b200b57202 */ /* 0x000fe40000000f00 */
[-C--:B------:R-:W-:Y:S01]  /*18000*/  HMMA.16816.F32.BF16 R124, R208, R146.reuse, R124 ;  /* 0x00000092d07c723c */ /* 0x080fe2000004187c */
[----:B------:R2:W4:Y:S02]  /*18010*/  MUFU.EX2 R166, R144 ;  /* 0x0000009000a67308 */ /* 0x0005240000000800 */
[----:B------:R-:W-:Y:S01]  /*18020*/  MOV R178, R173 ;  /* 0x000000ad00b27202 */ /* 0x000fe20000000f00 */
[----:B------:R-:W-:Y:S01]  /*18030*/  IMAD.MOV.U32 R173, RZ, RZ, R164 ;  /* 0x000000ffffad7224 */ /* 0x000fe200078e00a4 */
[----:B-1----:R-:W-:Y:S06]  /*18040*/  F2FP.BF16.F32.PACK_AB R209, R201, R197 ;  /* 0x000000c5c9d1723e */ /* 0x002fec00000010ff */
[----:B------:R-:W-:Y:S10]  /*18050*/  MUFU.EX2 R164, R145 ;  /* 0x0000009100a47308 */ /* 0x000ff40000000800 */
[----:B------:R-:W-:Y:S01]  /*18060*/  MUFU.EX2 R211, R153 ;  /* 0x0000009900d37308 */ /* 0x000fe20000000800 */
[--C-:B--2---:R-:W-:Y:S01]  /*18070*/  FFMA.FTZ R144, R222, UR4, -R213.reuse ;  /* 0x00000004de907c23 */ /* 0x104fe200080108d5 */
[----:B----4-:R-:W-:Y:S08]  /*18080*/  F2FP.BF16.F32.PACK_AB R148, R187, R166 ;  /* 0x000000a6bb94723e */ /* 0x010ff000000010ff */
[----:B------:R1:W-:Y:S02]  /*18090*/  MUFU.EX2 R242, R144 ;  /* 0x0000009000f27308 */ /* 0x0003e40000000800 */
[----:B-1----:R-:W-:Y:S08]  /*180a0*/  FFMA.FTZ R144, R221, UR4, -R213 ;  /* 0x00000004dd907c23 */ /* 0x002ff000080108d5 */
[----:B------:R1:W-:Y:S02]  /*180b0*/  MUFU.EX2 R180, R144 ;  /* 0x0000009000b47308 */ /* 0x0003e40000000800 */
[--C-:B-1----:R-:W-:Y:S01]  /*180c0*/  FFMA.FTZ R144, R229, UR4, -R214.reuse ;  /* 0x00000004e5907c23 */ /* 0x102fe200080108d6 */
[----:B---3--:R-:W-:Y:S07]  /*180d0*/  FMUL.FTZ R130, R2, R130 ;  /* 0x0000008202827220 */ /* 0x008fee0000410000 */
[----:B------:R1:W-:Y:S02]  /*180e0*/  MUFU.EX2 R165, R144 ;  /* 0x0000009000a57308 */ /* 0x0003e40000000800 */
[--C-:B-1----:R-:W-:Y:S08]  /*180f0*/  FFMA.FTZ R144, R228, UR4, -R214.reuse ;  /* 0x00000004e4907c23 */ /* 0x102ff000080108d6 */
[----:B------:R1:W-:Y:S02]  /*18100*/  MUFU.EX2 R235, R144 ;  /* 0x0000009000eb7308 */ /* 0x0003e40000000800 */
[----:B-1----:R-:W-:Y:S08]  /*18110*/  FFMA.FTZ R144, R223, UR4, -R214 ;  /* 0x00000004df907c23 */ /* 0x002ff000080108d6 */
[----:B------:R1:W-:Y:S02]  /*18120*/  MUFU.EX2 R243, R144 ;  /* 0x0000009000f37308 */ /* 0x0003e40000000800 */
[----:B-1----:R-:W-:Y:S01]  /*18130*/  FFMA.FTZ R144, R182, UR4, -R217 ;  /* 0x00000004b6907c23 */ /* 0x002fe200080108d9 */
[----:B------:R-:W-:Y:S02]  /*18140*/  MOV R182, R181 ;  /* 0x000000b500b67202 */ /* 0x000fe40000000f00 */
[----:B------:R-:W-:Y:S02]  /*18150*/  MOV R181, R179 ;  /* 0x000000b300b57202 */ /* 0x000fe40000000f00 */
[----:B------:R-:W-:Y:S02]  /*18160*/  MOV R179, R178 ;  /* 0x000000b200b37202 */ /* 0x000fe40000000f00 */
[----:B------:R-:W-:Y:S01]  /*18170*/  MOV R178, R177 ;  /* 0x000000b100b27202 */ /* 0x000fe20000000f00 */
[----:B------:R-:W-:Y:S01]  /*18180*/  IMAD.MOV.U32 R177, RZ, RZ, R173 ;  /* 0x000000ffffb17224 */ /* 0x000fe200078e00ad */
[----:B------:R-:W-:Y:S02]  /*18190*/  MOV R173, R171 ;  /* 0x000000ab00ad7202 */ /* 0x000fe40000000f00 */
[----:B------:R-:W-:Y:S02]  /*181a0*/  MOV R171, R169 ;  /* 0x000000a900ab7202 */ /* 0x000fe40000000f00 */
[----:B------:R-:W-:Y:S02]  /*181b0*/  MOV R169, R233 ;  /* 0x000000e900a97202 */ /* 0x000fe40000000f00 */
[----:B------:R-:W-:Y:S01]  /*181c0*/  MOV R183, R181 ;  /* 0x000000b500b77202 */ /* 0x000fe20000000f00 */
[----:B------:R1:W-:Y:S01]  /*181d0*/  MUFU.EX2 R233, R144 ;  /* 0x0000009000e97308 */ /* 0x0003e20000000800 */
[----:B------:R-:W-:Y:S02]  /*181e0*/  MOV R181, R178 ;  /* 0x000000b200b57202 */ /* 0x000fe40000000f00 */
[----:B------:R-:W-:Y:S02]  /*181f0*/  MOV R178, R173 ;  /* 0x000000ad00b27202 */ /* 0x000fe40000000f00 */
[----:B------:R-:W-:Y:S02]  /*18200*/  MOV R173, R169 ;  /* 0x000000a900ad7202 */ /* 0x000fe40000000f00 */
[----:B------:R-:W-:Y:S02]  /*18210*/  MOV R169, R131 ;  /* 0x0000008300a97202 */ /* 0x000fe40000000f00 */
[----:B------:R-:W2:Y:S01]  /*18220*/  LDL.LU R131, [R1+0xc4] ;  /* 0x0000c40001837983 */ /* 0x000ea20000300800 */
[----:B-1----:R-:W-:Y:S01]  /*18230*/  FFMA.FTZ R144, R182, UR4, -R215 ;  /* 0x00000004b6907c23 */ /* 0x002fe200080108d7 */
[----:B------:R-:W-:Y:S01]  /*18240*/  MOV R182, R179 ;  /* 0x000000b300b67202 */ /* 0x000fe20000000f00 */
[----:B------:R-:W-:Y:S01]  /*18250*/  IMAD.MOV.U32 R179, RZ, RZ, R177 ;  /* 0x000000ffffb37224 */ /* 0x000fe200078e00b1 */
[----:B------:R-:W-:Y:S02]  /*18260*/  MOV R177, R171 ;  /* 0x000000ab00b17202 */ /* 0x000fe40000000f00 */
[----:B------:R-:W-:Y:S02]  /*18270*/  MOV R171, R167 ;  /* 0x000000a700ab7202 */ /* 0x000fe40000000f00 */
[----:B------:R1:W-:Y:S02]  /*18280*/  MUFU.EX2 R167, R144 ;  /* 0x0000009000a77308 */ /* 0x0003e40000000800 */
[----:B-1----:R-:W-:Y:S01]  /*18290*/  FFMA.FTZ R144, R183, UR4, -R215 ;  /* 0x00000004b7907c23 */ /* 0x002fe200080108d7 */
[----:B------:R-:W-:Y:S01]  /*182a0*/  MOV R183, R182 ;  /* 0x000000b600b77202 */ /* 0x000fe20000000f00 */
[----:B------:R-:W-:Y:S01]  /*182b0*/  IMAD.MOV.U32 R182, RZ, RZ, R181 ;  /* 0x000000ffffb67224 */ /* 0x000fe200078e00b5 */
[----:B------:R-:W-:Y:S02]  /*182c0*/  MOV R181, R179 ;  /* 0x000000b300b57202 */ /* 0x000fe40000000f00 */
[----:B------:R-:W-:Y:S02]  /*182d0*/  MOV R179, R178 ;  /* 0x000000b200b37202 */ /* 0x000fe40000000f00 */
[----:B------:R-:W-:Y:S02]  /*182e0*/  MOV R178, R177 ;  /* 0x000000b100b27202 */ /* 0x000fe40000000f00 */
[----:B------:R-:W-:Y:S02]  /*182f0*/  MOV R177, R176 ;  /* 0x000000b000b17202 */ /* 0x000fe40000000f00 */
[----:B------:R-:W-:Y:S02]  /*18300*/  MOV R176, R174 ;  /* 0x000000ae00b07202 */ /* 0x000fe40000000f00 */
[----:B------:R-:W-:Y:S02]  /*18310*/  MOV R174, R232 ;  /* 0x000000e800ae7202 */ /* 0x000fe40000000f00 */
[----:B------:R1:W-:Y:S02]  /*18320*/  MUFU.EX2 R232, R144 ;  /* 0x0000009000e87308 */ /* 0x0003e40000000800 */
[----:B-1----:R-:W-:Y:S01]  /*18330*/  FFMA.FTZ R144, R183, UR4, -R217 ;  /* 0x00000004b7907c23 */ /* 0x002fe200080108d9 */
[----:B------:R-:W-:Y:S01]  /*18340*/  IMAD.MOV.U32 R183, RZ, RZ, R182 ;  /* 0x000000ffffb77224 */ /* 0x000fe200078e00b6 */
[----:B------:R-:W-:Y:S02]  /*18350*/  MOV R182, R181 ;  /* 0x000000b500b67202 */ /* 0x000fe40000000f00 */
[----:B------:R-:W-:Y:S02]  /*18360*/  MOV R181, R179 ;  /* 0x000000b300b57202 */ /* 0x000fe40000000f00 */
        /* <DEDUP_REMOVED lines=8> */
[----:B------:R1:W-:Y:S01]  /*183f0*/  MUFU.EX2 R240, R144 ;  /* 0x0000009000f07308 */ /* 0x0003e20000000800 */
[----:B--2---:R-:W-:Y:S07]  /*18400*/  FMUL.FTZ R131, R2, R131 ;  /* 0x0000008302837220 */ /* 0x004fee0000410000 */
[----:B------:R-:W-:Y:S01]  /*18410*/  HMMA.16816.F32.BF16 R128, R140, R146, R128 ;  /* 0x000000928c80723c */ /* 0x000fe20000041880 */
[----:B-1----:R-:W1:Y:S03]  /*18420*/  LDSM.16.MT88.4 R144, [R212+0xc800] ;  /* 0x00c80000d490783b */ /* 0x002e660000004200 */
[----:B------:R-:W-:Y:S01]  /*18430*/  FFMA.FTZ R140, R183, UR4, -R217 ;  /* 0x00000004b78c7c23 */ /* 0x000fe200080108d9 */
[----:B------:R-:W-:Y:S02]  /*18440*/  MOV R183, R182 ;  /* 0x000000b600b77202 */ /* 0x000fe40000000f00 */
[----:B------:R-:W-:Y:S01]  /*18450*/  MOV R182, R181 ;  /* 0x000000b500b67202 */ /* 0x000fe20000000f00 */
[----:B------:R2:W3:Y:S01]  /*18460*/  MUFU.EX2 R194, R140 ;  /* 0x0000008c00c27308 */ /* 0x0004e20000000800 */
[----:B------:R-:W-:Y:S01]  /*18470*/  MOV R181, R179 ;  /* 0x000000b300b57202 */ /* 0x000fe20000000f00 */
        /* <DEDUP_REMOVED lines=9> */
[----:B------:R-:W-:Y:S01]  /*18510*/  MOV R151, R150 ;  /* 0x0000009600977202 */ /* 0x000fe20000000f00 */
[----:B--2---:R-:W-:Y:S01]  /*18520*/  FFMA.FTZ R140, R183, UR4, -R215 ;  /* 0x00000004b78c7c23 */ /* 0x004fe200080108d7 */
[----:B------:R-:W-:Y:S01]  /*18530*/  MOV R182, R179 ;  /* 0x000000b300b67202 */ /* 0x000fe20000000f00 */
[----:B------:R-:W-:Y:S01]  /*18540*/  IMAD.MOV.U32 R179, RZ, RZ, R177 ;  /* 0x000000ffffb37224 */ /* 0x000fe200078e00b1 */
[----:B------:R-:W-:Y:S01]  /*18550*/  MOV R150, R149 ;  /* 0x0000009500967202 */ /* 0x000fe20000000f00 */
[----:B------:R-:W-:Y:S01]  /*18560*/  FFMA.FTZ R141, R184, UR4, -R215 ;  /* 0x00000004b88d7c23 */ /* 0x000fe200080108d7 */
[----:B------:R-:W-:Y:S02]  /*18570*/  MOV R149, R230 ;  /* 0x000000e600957202 */ /* 0x000fe40000000f00 */
[----:B------:R-:W-:Y:S01]  /*18580*/  MOV R177, R176 ;  /* 0x000000b000b17202 */ /* 0x000fe20000000f00 */
[----:B------:R-:W2:Y:S01]  /*18590*/  LDL.LU R230, [R1+0xc0] ;  /* 0x0000c00001e67983 */ /* 0x000ea20000300800 */
[----:B------:R-:W-:Y:S01]  /*185a0*/  MOV R176, R172 ;  /* 0x000000ac00b07202 */ /* 0x000fe20000000f00 */
[----:B------:R4:W-:Y:S01]  /*185b0*/  MUFU.EX2 R198, R141 ;  /* 0x0000008d00c67308 */ /* 0x0009e20000000800 */
[----:B------:R-:W-:Y:S02]  /*185c0*/  MOV R172, R170 ;  /* 0x000000aa00ac7202 */ /* 0x000fe40000000f00 */
[----:B------:R-:W-:Y:S02]  /*185d0*/  MOV R170, R163 ;  /* 0x000000a300aa7202 */ /* 0x000fe40000000f00 */
[----:B------:R-:W-:Y:S02]  /*185e0*/  MOV R163, R162 ;  /* 0x000000a200a37202 */ /* 0x000fe40000000f00 */
[----:B------:R-:W2:Y:S01]  /*185f0*/  LDL.LU R162, [R1+0x8] ;  /* 0x0000080001a27983 */ /* 0x000ea20000300800 */
[----:B------:R-:W-:Y:S02]  /*18600*/  MOV R183, R181 ;  /* 0x000000b500b77202 */ /* 0x000fe40000000f00 */
[----:B------:R1:W1:Y:S01]  /*18610*/  MUFU.EX2 R181, R140 ;  /* 0x0000008c00b57308 */ /* 0x0002620000000800 */
[----:B---3--:R-:W-:Y:S02]  /*18620*/  F2FP.BF16.F32.PACK_AB R142, R194, R240 ;  /* 0x000000f0c28e723e */ /* 0x008fe400000010ff */
[----:B------:R-:W-:Y:S01]  /*18630*/  MOV R184, R183 ;  /* 0x000000b700b87202 */ /* 0x000fe20000000f00 */
[----:B------:R-:W-:Y:S01]  /*18640*/  IMAD.MOV.U32 R183, RZ, RZ, R182 ;  /* 0x000000ffffb77224 */ /* 0x000fe200078e00b6 */
[----:B------:R-:W-:Y:S02]  /*18650*/  MOV R182, R179 ;  /* 0x000000b300b67202 */ /* 0x000fe40000000f00 */
[----:B------:R-:W-:Y:S02]  /*18660*/  MOV R185, R184 ;  /* 0x000000b800b97202 */ /* 0x000fe40000000f00 */
[----:B------:R-:W-:Y:S02]  /*18670*/  MOV R184, R182 ;  /* 0x000000b600b87202 */ /* 0x000fe40000000f00 */
[----:B------:R-:W-:Y:S02]  /*18680*/  MOV R179, R177 ;  /* 0x000000b100b37202 */ /* 0x000fe40000000f00 */
[----:B----4-:R-:W-:Y:S02]  /*18690*/  F2FP.BF16.F32.PACK_AB R141, R232, R167 ;  /* 0x000000a7e88d723e */ /* 0x010fe400000010ff */
[----:B------:R-:W-:Y:S01]  /*186a0*/  MOV R177, R176 ;  /* 0x000000b000b17202 */ /* 0x000fe20000000f00 */
[----:B-1----:R-:W-:Y:S01]  /*186b0*/  FFMA.FTZ R140, R231, UR4, -R214 ;  /* 0x00000004e78c7c23 */ /* 0x002fe200080108d6 */
[----:B------:R-:W-:Y:S01]  /*186c0*/  F2FP.BF16.F32.PACK_AB R143, R198, R181 ;  /* 0x000000b5c68f723e */ /* 0x000fe200000010ff */
[----:B------:R-:W3:Y:S01]  /*186d0*/  LDL.LU R231, [R1+0xbc] ;  /* 0x0000bc0001e77983 */ /* 0x000ee20000300800 */
[----:B------:R-:W-:Y:S01]  /*186e0*/  MOV R176, R172 ;  /* 0x000000ac00b07202 */ /* 0x000fe20000000f00 */
[----:B------:R1:W4:Y:S01]  /*186f0*/  MUFU.EX2 R182, R140 ;  /* 0x0000008c00b67308 */ /* 0x0003220000000800 */
[----:B------:R-:W-:Y:S02]  /*18700*/  MOV R172, R170 ;  /* 0x000000aa00ac7202 */ /* 0x000fe40000000f00 */
[----:B------:R-:W-:Y:S01]  /*18710*/  MOV R186, R151 ;  /* 0x0000009700ba7202 */ /* 0x000fe20000000f00 */
[----:B------:R-:W-:Y:S01]  /*18720*/  IMAD.MOV.U32 R191, RZ, RZ, R176 ;  /* 0x000000ffffbf7224 */ /* 0x000fe200078e00b0 */
[----:B------:R-:W-:Y:S02]  /*18730*/  MOV R192, R172 ;  /* 0x000000ac00c07202 */ /* 0x000fe40000000f00 */
[----:B------:R-:W-:Y:S03]  /*18740*/  MOV R193, R150 ;  /* 0x0000009600c17202 */ /* 0x000fe60000000f00 */
[----:B------:R-:W-:Y:S01]  /*18750*/  MUFU.EX2 R176, R155 ;  /* 0x0000009b00b07308 */ /* 0x000fe20000000800 */
[----:B------:R-:W-:Y:S02]  /*18760*/  MOV R172, R149 ;  /* 0x0000009500ac7202 */ /* 0x000fe40000000f00 */
[----:B------:R-:W-:Y:S02]  /*18770*/  F2FP.BF16.F32.PACK_AB R150, R180, R242 ;  /* 0x000000f2b496723e */ /* 0x000fe400000010ff */
[----:B------:R-:W-:Y:S02]  /*18780*/  F2FP.BF16.F32.PACK_AB R149, R235, R165 ;  /* 0x000000a5eb95723e */ /* 0x000fe400000010ff */
[----:B------:R-:W-:Y:S02]  /*18790*/  MOV R189, R179 ;  /* 0x000000b300bd7202 */ /* 0x000fe40000000f00 */
[----:B-1----:R-:W-:Y:S01]  /*187a0*/  F2FP.BF16.F32.PACK_AB R140, R233, R164 ;  /* 0x000000a4e98c723e */ /* 0x002fe200000010ff */
[----:B------:R-:W-:Y:S01]  /*187b0*/  MUFU.EX2 R179, R152 ;  /* 0x0000009800b37308 */ /* 0x000fe20000000800 */
[----:B----4-:R-:W-:Y:S02]  /*187c0*/  F2FP.BF16.F32.PACK_AB R151, R182, R243 ;  /* 0x000000f3b697723e */ /* 0x010fe400000010ff */
[----:B------:R-:W-:Y:S02]  /*187d0*/  MOV R170, R163 ;  /* 0x000000a300aa7202 */ /* 0x000fe40000000f00 */
[----:B------:R-:W-:Y:S01]  /*187e0*/  MOV R188, R184 ;  /* 0x000000b800bc7202 */ /* 0x000fe20000000f00 */
[-C--:B------:R-:W-:Y:S04]  /*187f0*/  HMMA.16816.F32.BF16 R4, R140, R144.reuse, R4 ;  /* 0x000000908c04723c */ /* 0x080fe80000041804 */
[----:B------:R-:W-:Y:S01]  /*18800*/  MUFU.EX2 R184, R156 ;  /* 0x0000009c00b87308 */ /* 0x000fe20000000800 */
[----:B------:R-:W-:Y:S02]  /*18810*/  MOV R195, R170 ;  /* 0x000000aa00c37202 */ /* 0x000fe40000000f00 */
[----:B------:R-:W-:Y:S02]  /*18820*/  MOV R190, R177 ;  /* 0x000000b100be7202 */ /* 0x000fe40000000f00 */
[----:B------:R-:W-:Y:S01]  /*18830*/  MOV R177, R161 ;  /* 0x000000a100b17202 */ /* 0x000fe20000000f00 */
[C---:B------:R-:W-:Y:S04]  /*18840*/  HMMA.16816.F32.BF16 R8, R148.reuse, R144, R8 ;  /* 0x000000909408723c */ /* 0x040fe80000041808 */
[----:B------:R-:W-:Y:S01]  /*18850*/  MUFU.EX2 R170, R157 ;  /* 0x0000009d00aa7308 */ /* 0x000fe20000000800 */
[--C-:B------:R-:W-:Y:S01]  /*18860*/  FFMA.FTZ R161, R138, UR4, -R214.reuse ;  /* 0x000000048aa17c23 */ /* 0x100fe200080108d6 */
[----:B------:R-:W-:Y:S01]  /*18870*/  FFMA.FTZ R214, R137, UR4, -R214 ;  /* 0x0000000489d67c23 */ /* 0x000fe200080108d6 */
[--C-:B------:R-:W-:Y:S01]  /*18880*/  FFMA.FTZ R137, R172, UR4, -R217.reuse ;  /* 0x00000004ac897c23 */ /* 0x100fe200080108d9 */
[-C--:B------:R-:W-:Y:S06]  /*18890*/  HMMA.16816.F32.BF16 R12, R148, R146.reuse, R12 ;  /* 0x00000092940c723c */ /* 0x080fec000004180c */
[----:B------:R1:W4:Y:S02]  /*188a0*/  MUFU.EX2 R172, R137 ;  /* 0x0000008900ac7308 */ /* 0x0003240000000800 */
[C---:B------:R-:W-:Y:S01]  /*188b0*/  HMMA.16816.F32.BF16 R16, R140.reuse, R146, R16 ;  /* 0x000000928c10723c */ /* 0x040fe20000041810 */
[----:B------:R-:W4:Y:S07]  /*188c0*/  LDSM.16.MT88.4 R144, [R216+0xc800] ;  /* 0x00c80000d890783b */ /* 0x000f2e0000004200 */
[----:B------:R-:W-:Y:S01]  /*188d0*/  MUFU.EX2 R161, R161 ;  /* 0x000000a100a17308 */ /* 0x000fe20000000800 */
[----:B-1----:R-:W-:Y:S01]  /*188e0*/  FFMA.FTZ R137, R193, UR4, -R217 ;  /* 0x00000004c1897c23 */ /* 0x002fe200080108d9 */
[----:B------:R-:W-:Y:S08]  /*188f0*/  IMAD.MOV.U32 R193, RZ, RZ, R186 ;  /* 0x000000ffffc17224 */ /* 0x000ff000078e00ba */
[----:B------:R1:W-:Y:S02]  /*18900*/  MUFU.EX2 R186, R137 ;  /* 0x0000008900ba7308 */ /* 0x0003e40000000800 */
[----:B-1----:R-:W-:Y:S01]  /*18910*/  FFMA.FTZ R137, R195, UR4, -R215 ;  /* 0x00000004c3897c23 */ /* 0x002fe200080108d7 */
[----:B------:R-:W-:Y:S02]  /*18920*/  MOV R195, R192 ;  /* 0x000000c000c37202 */ /* 0x000fe40000000f00 */
[----:B------:R-:W-:Y:S02]  /*18930*/  MOV R192, R191 ;  /* 0x000000bf00c07202 */ /* 0x000fe40000000f00 */
[----:B------:R-:W-:Y:S02]  /*18940*/  MOV R191, R190 ;  /* 0x000000be00bf7202 */ /* 0x000fe40000000f00 */
[----:B------:R-:W-:Y:S01]  /*18950*/  MOV R190, R189 ;  /* 0x000000bd00be7202 */ /* 0x000fe20000000f00 */
[-C--:B----4-:R-:W-:Y:S03]  /*18960*/  HMMA.16816.F32.BF16 R20, R140, R144.reuse, R20 ;  /* 0x000000908c14723c */ /* 0x090fe60000041814 */
[----:B------:R-:W-:Y:S01]  /*18970*/  MOV R189, R188 ;  /* 0x000000bc00bd7202 */ /* 0x000fe20000000f00 */
[----:B------:R-:W-:Y:S01]  /*18980*/  FFMA.FTZ R228, R190, UR4, -R217 ;  /* 0x00000004bee47c23 */ /* 0x000fe200080108d9 */
[----:B------:R-:W-:Y:S01]  /*18990*/  MOV R188, R183 ;  /* 0x000000b700bc7202 */ /* 0x000fe20000000f00 */
[----:B------:R-:W-:Y:S01]  /*189a0*/  IMAD.MOV.U32 R183, RZ, RZ, R175 ;  /* 0x000000ffffb77224 */ /* 0x000fe200078e00af */
[----:B------:R-:W-:Y:S01]  /*189b0*/  MOV R175, R168 ;  /* 0x000000a800af7202 */ /* 0x000fe20000000f00 */
[C---:B------:R-:W-:Y:S01]  /*189c0*/  HMMA.16816.F32.BF16 R24, R148.reuse, R144, R24 ;  /* 0x000000909418723c */ /* 0x040fe20000041818 */
[----:B------:R1:W-:Y:S03]  /*189d0*/  MUFU.EX2 R168, R137 ;  /* 0x0000008900a87308 */ /* 0x0003e60000000800 */
[--C-:B------:R-:W-:Y:S01]  /*189e0*/  FFMA.FTZ R227, R188, UR4, -R215.reuse ;  /* 0x00000004bce37c23 */ /* 0x100fe200080108d7 */
[--C-:B------:R-:W-:Y:S01]  /*189f0*/  FFMA.FTZ R226, R175, UR4, -R215.reuse ;  /* 0x00000004afe27c23 */ /* 0x100fe200080108d7 */
[--C-:B------:R-:W-:Y:S01]  /*18a00*/  FFMA.FTZ R229, R183, UR4, -R215.reuse ;  /* 0x00000004b7e57c23 */ /* 0x100fe200080108d7 */
[----:B------:R-:W-:Y:S01]  /*18a10*/  MOV R183, R234 ;  /* 0x000000ea00b77202 */ /* 0x000fe20000000f00 */
[-C--:B------:R-:W-:Y:S03]  /*18a20*/  HMMA.16816.F32.BF16 R28, R148, R146.reuse, R28 ;  /* 0x00000092941c723c */ /* 0x080fe6000004181c */
[----:B------:R-:W-:Y:S05]  /*18a30*/  MUFU.EX2 R228, R228 ;  /* 0x000000e400e47308 */ /* 0x000fea0000000800 */
[C---:B------:R-:W-:Y:S01]  /*18a40*/  HMMA.16816.F32.BF16 R32, R140.reuse, R146, R32 ;  /* 0x000000928c20723c */ /* 0x040fe20000041820 */
[----:B------:R-:W4:Y:S04]  /*18a50*/  LDSM.16.MT88.4 R144, [R220+0x800] ;  /* 0x00080000dc90783b */ /* 0x000f280000004200 */
[----:B------:R-:W-:Y:S01]  /*18a60*/  MUFU.EX2 R227, R227 ;  /* 0x000000e300e37308 */ /* 0x000fe20000000800 */
[----:B-1----:R-:W-:Y:S09]  /*18a70*/  FFMA.FTZ R137, R185, UR4, -R215 ;  /* 0x00000004b9897c23 */ /* 0x002ff200080108d7 */
[----:B------:R1:W-:Y:S10]  /*18a80*/  MUFU.EX2 R185, R137 ;  /* 0x0000008900b97308 */ /* 0x0003f40000000800 */
[----:B------:R-:W-:Y:S10]  /*18a90*/  MUFU.EX2 R229, R229 ;  /* 0x000000e500e57308 */ /* 0x000ff40000000800 */
[----:B------:R-:W-:Y:S01]  /*18aa0*/  MUFU.EX2 R226, R226 ;  /* 0x000000e200e27308 */ /* 0x000fe20000000800 */
[--C-:B-1----:R-:W-:Y:S09]  /*18ab0*/  FFMA.FTZ R137, R178, UR4, -R217.reuse ;  /* 0x00000004b2897c23 */ /* 0x102ff200080108d9 */
[----:B------:R1:W-:Y:S01]  /*18ac0*/  MUFU.EX2 R178, R137 ;  /* 0x0000008900b27308 */ /* 0x0003e20000000800 */
[-C--:B----4-:R-:W-:Y:S08]  /*18ad0*/  HMMA.16816.F32.BF16 R36, R140, R144.reuse, R36 ;  /* 0x000000908c24723c */ /* 0x090ff00000041824 */
[C---:B------:R-:W-:Y:S04]  /*18ae0*/  HMMA.16816.F32.BF16 R40, R148.reuse, R144, R40 ;  /* 0x000000909428723c */ /* 0x040fe80000041828 */
[----:B-1----:R-:W-:Y:S04]  /*18af0*/  FFMA.FTZ R137, R193, UR4, -R217 ;  /* 0x00000004c1897c23 */ /* 0x002fe800080108d9 */
[-C--:B------:R-:W-:Y:S01]  /*18b00*/  HMMA.16816.F32.BF16 R44, R148, R146.reuse, R44 ;  /* 0x00000092942c723c */ /* 0x080fe2000004182c */
[----:B------:R1:W-:Y:S07]  /*18b10*/  MUFU.EX2 R193, R137 ;  /* 0x0000008900c17308 */ /* 0x0003ee0000000800 */
[C---:B------:R-:W-:Y:S01]  /*18b20*/  HMMA.16816.F32.BF16 R48, R140.reuse, R146, R48 ;  /* 0x000000928c30723c */ /* 0x040fe20000041830 */
[----:B------:R-:W4:Y:S03]  /*18b30*/  LDSM.16.MT88.4 R144, [R139+0x800] ;  /* 0x000800008b90783b */ /* 0x000f260000004200 */
[--C-:B-1----:R-:W-:Y:S04]  /*18b40*/  FFMA.FTZ R137, R177, UR4, -R215.reuse ;  /* 0x00000004b1897c23 */ /* 0x102fe800080108d7 */
[----:B------:R1:W-:Y:S02]  /*18b50*/  MUFU.EX2 R177, R137 ;  /* 0x0000008900b17308 */ /* 0x0003e40000000800 */
[--C-:B-1----:R-:W-:Y:S01]  /*18b60*/  FFMA.FTZ R137, R195, UR4, -R215.reuse ;  /* 0x00000004c3897c23 */ /* 0x102fe200080108d7 */
[----:B------:R-:W-:Y:S07]  /*18b70*/  FFMA.FTZ R215, R174, UR4, -R215 ;  /* 0x00000004aed77c23 */ /* 0x000fee00080108d7 */
[----:B------:R1:W-:Y:S01]  /*18b80*/  MUFU.EX2 R195, R137 ;  /* 0x0000008900c37308 */ /* 0x0003e20000000800 */
[-C--:B----4-:R-:W-:Y:S08]  /*18b90*/  HMMA.16816.F32.BF16 R52, R140, R144.reuse, R52 ;  /* 0x000000908c34723c */ /* 0x090ff00000041834 */
[C---:B------:R-:W-:Y:S04]  /*18ba0*/  HMMA.16816.F32.BF16 R56, R148.reuse, R144, R56 ;  /* 0x000000909438723c */ /* 0x040fe80000041838 */
[----:B-1----:R-:W-:Y:S04]  /*18bb0*/  FFMA.FTZ R137, R191, UR4, -R217 ;  /* 0x00000004bf897c23 */ /* 0x002fe800080108d9 */
[-C--:B------:R-:W-:Y:S01]  /*18bc0*/  HMMA.16816.F32.BF16 R60, R148, R146.reuse, R60 ;  /* 0x00000092943c723c */ /* 0x080fe2000004183c */
[----:B------:R-:W-:Y:S07]  /*18bd0*/  MUFU.EX2 R203, R137 ;  /* 0x0000008900cb7308 */ /* 0x000fee0000000800 */
[C---:B------:R-:W-:Y:S01]  /*18be0*/  HMMA.16816.F32.BF16 R64, R140.reuse, R146, R64 ;  /* 0x000000928c40723c */ /* 0x040fe20000041840 */
[----:B------:R-:W1:Y:S03]  /*18bf0*/  LDSM.16.MT88.4 R144, [R212+0xe800] ;  /* 0x00e80000d490783b */ /* 0x000e660000004200 */
[--C-:B--2---:R-:W-:Y:S01]  /*18c00*/  FFMA.FTZ R230, R230, UR4, -R213.reuse ;  /* 0x00000004e6e67c23 */ /* 0x104fe200080108d5 */
[----:B------:R-:W-:Y:S01]  /*18c10*/  IMAD.MOV.U32 R163, RZ, RZ, R162 ;  /* 0x000000ffffa37224 */ /* 0x000fe200078e00a2 */
[----:B------:R-:W-:Y:S03]  /*18c20*/  MOV R162, R158 ;  /* 0x0000009e00a27202 */ /* 0x000fe60000000f00 */
[----:B------:R-:W2:Y:S01]  /*18c30*/  LDL.LU R158, [R1+0x20] ;  /* 0x00002000019e7983 */ /* 0x000ea20000300800 */
[--C-:B------:R-:W-:Y:S01]  /*18c40*/  FFMA.FTZ R163, R163, UR4, -R213.reuse ;  /* 0x00000004a3a37c23 */ /* 0x100fe200080108d5 */
[--C-:B------:R-:W-:Y:S02]  /*18c50*/  FFMA.FTZ R162, R162, UR4, -R213.reuse ;  /* 0x00000004a2a27c23 */ /* 0x100fe400080108d5 */
[----:B------:R-:W4:Y:S01]  /*18c60*/  LDL.LU R152, [R1+0x70] ;  /* 0x0000700001987983 */ /* 0x000f220000300800 */
[-C--:B-1----:R-:W-:Y:S01]  /*18c70*/  HMMA.16816.F32.BF16 R68, R140, R144.reuse, R68 ;  /* 0x000000908c44723c */ /* 0x082fe20000041844 */
[----:B------:R1:W-:Y:S02]  /*18c80*/  MUFU.EX2 R196, R163 ;  /* 0x000000a300c47308 */ /* 0x0003e40000000800 */
[----:B------:R-:W4:Y:S04]  /*18c90*/  LDL.LU R157, [R1+0x74] ;  /* 0x00007400019d7983 */ /* 0x000f280000300800 */
[----:B------:R-:W4:Y:S01]  /*18ca0*/  LDL.LU R156, [R1+0x68] ;  /* 0x00006800019c7983 */ /* 0x000f220000300800 */
[C---:B------:R-:W-:Y:S03]  /*18cb0*/  HMMA.16816.F32.BF16 R72, R148.reuse, R144, R72 ;  /* 0x000000909448723c */ /* 0x040fe60000041848 */
[----:B------:R-:W3:Y:S01]  /*18cc0*/  MUFU.EX2 R200, R162 ;  /* 0x000000a200c87308 */ /* 0x000ee20000000800 */
[----:B------:R-:W4:Y:S04]  /*18cd0*/  LDL.LU R138, [R1+0x6c] ;  /* 0x00006c00018a7983 */ /* 0x000f280000300800 */
[-C--:B------:R-:W-:Y:S03]  /*18ce0*/  HMMA.16816.F32.BF16 R76, R148, R146.reuse, R76 ;  /* 0x00000092944c723c */ /* 0x080fe6000004184c */
[----:B-1----:R-:W-:Y:S05]  /*18cf0*/  MOV R163, R172 ;  /* 0x000000ac00a37202 */ /* 0x002fea0000000f00 */
[C---:B------:R-:W-:Y:S01]  /*18d00*/  HMMA.16816.F32.BF16 R80, R140.reuse, R146, R80 ;  /* 0x000000928c50723c */ /* 0x040fe20000041850 */
[----:B------:R-:W1:Y:S03]  /*18d10*/  LDSM.16.MT88.4 R144, [R216+0xe800] ;  /* 0x00e80000d890783b */ /* 0x000e660000004200 */
[----:B---3--:R-:W-:Y:S04]  /*18d20*/  F2FP.BF16.F32.PACK_AB R208, R200, R196 ;  /* 0x000000c4c8d0723e */ /* 0x008fe800000010ff */
        /* <DEDUP_REMOVED lines=11> */
[C---:B------:R-:W-:Y:S04]  /*18de0*/  HMMA.16816.F32.BF16 R120, R148.reuse, R144, R120 ;  /* 0x000000909478723c */ /* 0x040fe80000041878 */
[----:B------:R-:W-:Y:S04]  /*18df0*/  F2FP.BF16.F32.PACK_AB R145, R211, R202 ;  /* 0x000000cad391723e */ /* 0x000fe800000010ff */
[-C--:B------:R-:W-:Y:S01]  /*18e00*/  HMMA.16816.F32.BF16 R124, R148, R146.reuse, R124 ;  /* 0x00000092947c723c */ /* 0x080fe2000004187c */
[----:B------:R-:W1:Y:S07]  /*18e10*/  LDSM.16.MT88.4 R148, [R212+0xd000] ;  /* 0x00d00000d494783b */ /* 0x000e6e0000004200 */
[----:B------:R-:W-:Y:S04]  /*18e20*/  HMMA.16816.F32.BF16 R128, R140, R146, R128 ;  /* 0x000000928c80723c */ /* 0x000fe80000041880 */
[----:B------:R-:W-:Y:S02]  /*18e30*/  F2FP.BF16.F32.PACK_AB R140, R186, R172 ;  /* 0x000000acba8c723e */ /* 0x000fe400000010ff */
[----:B------:R-:W-:Y:S02]  /*18e40*/  F2FP.BF16.F32.PACK_AB R141, R185, R168 ;  /* 0x000000a8b98d723e */ /* 0x000fe400000010ff */
[----:B------:R-:W-:Y:S02]  /*18e50*/  F2FP.BF16.F32.PACK_AB R142, R193, R178 ;  /* 0x000000b2c18e723e */ /* 0x000fe400000010ff */
[----:B------:R-:W-:Y:S02]  /*18e60*/  F2FP.BF16.F32.PACK_AB R143, R195, R177 ;  /* 0x000000b1c38f723e */ /* 0x000fe400000010ff */
[----:B------:R-:W-:Y:S05]  /*18e70*/  F2FP.BF16.F32.PACK_AB R146, R176, R184 ;  /* 0x000000b8b092723e */ /* 0x000fea00000010ff */
[-C--:B-1----:R-:W-:Y:S03]  /*18e80*/  HMMA.16816.F32.BF16 R4, R140, R148.reuse, R4 ;  /* 0x000000948c04723c */ /* 0x082fe60000041804 */
[--C-:B--2---:R-:W-:Y:S01]  /*18e90*/  FFMA.FTZ R158, R158, UR4, -R213.reuse ;  /* 0x000000049e9e7c23 */ /* 0x104fe200080108d5 */
[----:B------:R-:W-:Y:S01]  /*18ea0*/  FFMA.FTZ R213, R231, UR4, -R213 ;  /* 0x00000004e7d57c23 */ /* 0x000fe200080108d5 */
[--C-:B------:R-:W-:Y:S01]  /*18eb0*/  FFMA.FTZ R231, R192, UR4, -R217.reuse ;  /* 0x00000004c0e77c23 */ /* 0x100fe200080108d9 */
[----:B------:R-:W-:Y:S01]  /*18ec0*/  FFMA.FTZ R217, R189, UR4, -R217 ;  /* 0x00000004bdd97c23 */ /* 0x000fe200080108d9 */
[----:B------:R-:W1:Y:S01]  /*18ed0*/  MUFU.EX2 R199, R158 ;  /* 0x0000009e00c77308 */ /* 0x000e620000000800 */
[----:B----4-:R-:W-:Y:S01]  /*18ee0*/  FFMA.FTZ R160, R132, R152, R160 ;  /* 0x0000009884a07223 */ /* 0x010fe200000100a0 */
[----:B------:R-:W-:Y:S01]  /*18ef0*/  LDSM.16.MT88.4 R188, [R220+0x1800] ;  /* 0x00180000dcbc783b */ /* 0x000fe20000004200 */
[----:B------:R-:W-:Y:S02]  /*18f00*/  FFMA.FTZ R132, R0, R157, R173 ;  /* 0x0000009d00847223 */ /* 0x000fe400000100ad */
[----:B------:R-:W-:Y:S05]  /*18f10*/  FADD.FTZ R0, R252, R160 ;  /* 0x000000a0fc007221 */ /* 0x000fea0000010000 */
[----:B------:R-:W2:Y:S01]  /*18f20*/  MUFU.EX2 R192, R159 ;  /* 0x0000009f00c07308 */ /* 0x000ea20000000800 */
[----:B------:R-:W-:Y:S01]  /*18f30*/  FFMA.FTZ R3, R3, R156, R171 ;  /* 0x0000009c03037223 */ /* 0x000fe200000100ab */
[----:B------:R-:W3:Y:S01]  /*18f40*/  LDSM.16.MT88.4 R152, [R216+0xd000] ;  /* 0x00d00000d898783b */ /* 0x000ee20000004200 */
[----:B------:R-:W-:Y:S01]  /*18f50*/  FADD.FTZ R0, R244, R0 ;  /* 0x00000000f4007221 */ /* 0x000fe20000010000 */
[----:B------:R-:W-:Y:S01]  /*18f60*/  FFMA.FTZ R138, R2, R138, R169 ;  /* 0x0000008a028a7223 */ /* 0x000fe200000100a9 */
[----:B------:R-:W-:Y:S01]  /*18f70*/  FADD.FTZ R2, R247, R132 ;  /* 0x00000084f7027221 */ /* 0x000fe20000010000 */
[----:B------:R-:W-:Y:S02]  /*18f80*/  FADD.FTZ R3, R245, R3 ;  /* 0x00000003f5037221 */ /* 0x000fe40000010000 */
[----:B------:R-:W-:Y:S01]  /*18f90*/  FADD.FTZ R132, R248, R138 ;  /* 0x0000008af8847221 */ /* 0x000fe20000010000 */
[----:B-1----:R-:W-:Y:S01]  /*18fa0*/  F2FP.BF16.F32.PACK_AB R144, R170, R199 ;  /* 0x000000c7aa90723e */ /* 0x002fe200000010ff */
[----:B------:R-:W-:Y:S01]  /*18fb0*/  LDSM.16.MT88.4 R172, [R216+0xd800] ;  /* 0x00d80000d8ac783b */ /* 0x000fe20000004200 */
[----:B------:R-:W-:Y:S01]  /*18fc0*/  MUFU.EX2 R138, R215 ;  /* 0x000000d7008a7308 */ /* 0x000fe20000000800 */
[----:B------:R-:W-:Y:S01]  /*18fd0*/  FADD.FTZ R2, R251, R2 ;  /* 0x00000002fb027221 */ /* 0x000fe20000010000 */
[----:B------:R-:W-:Y:S01]  /*18fe0*/  FADD.FTZ R137, R250, R3 ;  /* 0x00000003fa897221 */ /* 0x000fe20000010000 */
[----:B------:R-:W-:Y:S01]  /*18ff0*/  FADD.FTZ R3, R239, R0 ;  /* 0x00000000ef037221 */ /* 0x000fe20000010000 */
[----:B------:R-:W-:Y:S01]  /*19000*/  FADD.FTZ R132, R246, R132 ;  /* 0x00000084f6847221 */ /* 0x000fe20000010000 */
[----:B------:R-:W-:Y:S01]  /*19010*/  FADD.FTZ R0, R238, R2 ;  /* 0x00000002ee007221 */ /* 0x000fe20000010000 */
[----:B--2---:R-:W-:Y:S01]  /*19020*/  F2FP.BF16.F32.PACK_AB R147, R192, R179 ;  /* 0x000000b3c093723e */ /* 0x004fe200000010ff */
[----:B------:R-:W1:Y:S01]  /*19030*/  LDSM.16.MT88.4 R156, [R220+0x1000] ;  /* 0x00100000dc9c783b */ /* 0x000e620000004200 */
[----:B------:R-:W-:Y:S02]  /*19040*/  FADD.FTZ R2, R237, R137 ;  /* 0x00000089ed027221 */ /* 0x000fe40000010000 */
[----:B------:R-:W-:Y:S01]  /*19050*/  MUFU.EX2 R169, R213 ;  /* 0x000000d500a97308 */ /* 0x000fe20000000800 */
[----:B------:R-:W-:Y:S01]  /*19060*/  FADD.FTZ R132, R236, R132 ;  /* 0x00000084ec847221 */ /* 0x000fe20000010000 */
[----:B------:R-:W-:Y:S01]  /*19070*/  FADD.FTZ R3, R166, R3 ;  /* 0x00000003a6037221 */ /* 0x000fe20000010000 */
[----:B------:R-:W-:Y:S01]  /*19080*/  FADD.FTZ R234, R164, R2 ;  /* 0x00000002a4ea7221 */ /* 0x000fe20000010000 */
[C---:B------:R-:W-:Y:S01]  /*19090*/  HMMA.16816.F32.BF16 R8, R144.reuse, R148, R8 ;  /* 0x000000949008723c */ /* 0x040fe20000041808 */
[----:B------:R2:W5:Y:S05]  /*190a0*/  LDL.LU R252, [R1+0xb8] ;  /* 0x0000b80001fc7983 */ /* 0x00056a0000300800 */
[----:B------:R-:W-:Y:S01]  /*190b0*/  MUFU.EX2 R137, R214 ;  /* 0x000000d600897308 */ /* 0x000fe20000000800 */
[----:B------:R-:W-:Y:S01]  /*190c0*/  FADD.FTZ R0, R165, R0 ;  /* 0x00000000a5007221 */ /* 0x000fe20000010000 */
[----:B------:R2:W5:Y:S01]  /*190d0*/  LDL.LU R247, [R1+0xb4] ;  /* 0x0000b40001f77983 */ /* 0x0005620000300800 */
[----:B------:R-:W-:Y:S01]  /*190e0*/  FADD.FTZ R132, R167, R132 ;  /* 0x00000084a7847221 */ /* 0x000fe20000010000 */
[-C--:B------:R-:W-:Y:S02]  /*190f0*/  HMMA.16816.F32.BF16 R12, R144, R150.reuse, R12 ;  /* 0x00000096900c723c */ /* 0x080fe4000004180c */
[----:B------:R2:W5:Y:S01]  /*19100*/  LDL.LU R245, [R1+0xb0] ;  /* 0x0000b00001f57983 */ /* 0x0005620000300800 */
[----:B------:R-:W-:Y:S03]  /*19110*/  FADD.FTZ R0, R235, R0 ;  /* 0x00000000eb007221 */ /* 0x000fe60000010000 */
[----:B------:R-:W4:Y:S01]  /*19120*/  MUFU.EX2 R171, R230 ;  /* 0x000000e600ab7308 */ /* 0x000f220000000800 */
[----:B------:R-:W-:Y:S01]  /*19130*/  MOV R2, R161 ;  /* 0x000000a100027202 */ /* 0x000fe20000000f00 */
[----:B------:R2:W5:Y:S01]  /*19140*/  LDL.LU R248, [R1+0xac] ;  /* 0x0000ac0001f87983 */ /* 0x0005620000300800 */
[----:B------:R-:W-:Y:S01]  /*19150*/  FADD.FTZ R0, R243, R0 ;  /* 0x00000000f3007221 */ /* 0x000fe20000010000 */
[C---:B------:R-:W-:Y:S02]  /*19160*/  HMMA.16816.F32.BF16 R16, R140.reuse, R150, R16 ;  /* 0x000000968c10723c */ /* 0x040fe40000041810 */
[----:B------:R-:W2:Y:S04]  /*19170*/  LDSM.16.MT88.4 R148, [R139+0x1000] ;  /* 0x001000008b94783b */ /* 0x000ea80000004200 */
[----:B------:R2:W-:Y:S02]  /*19180*/  MUFU.EX2 R230, R217 ;  /* 0x000000d900e67308 */ /* 0x0005e40000000800 */
[-C--:B---3--:R-:W-:Y:S02]  /*19190*/  HMMA.16816.F32.BF16 R20, R140, R152.reuse, R20 ;  /* 0x000000988c14723c */ /* 0x088fe40000041814 */
[----:B------:R-:W3:Y:S06]  /*191a0*/  LDL.LU R244, [R1+0xa8] ;  /* 0x0000a80001f47983 */ /* 0x000eec0000300800 */
[----:B------:R-:W2:Y:S01]  /*191b0*/  MUFU.EX2 R231, R231 ;  /* 0x000000e700e77308 */ /* 0x000ea20000000800 */
[----:B----4-:R-:W-:Y:S01]  /*191c0*/  F2FP.BF16.F32.PACK_AB R210, R169, R171 ;  /* 0x000000aba9d2723e */ /* 0x010fe200000010ff */
[----:B------:R4:W5:Y:S01]  /*191d0*/  LDL.LU R251, [R1+0xa4] ;  /* 0x0000a40001fb7983 */ /* 0x0009620000300800 */
[C---:B------:R-:W-:Y:S03]  /*191e0*/  HMMA.16816.F32.BF16 R24, R144.reuse, R152, R24 ;  /* 0x000000989018723c */ /* 0x040fe60000041818 */
[----:B------:R4:W5:Y:S04]  /*191f0*/  LDL.LU R250, [R1+0xa0] ;  /* 0x0000a00001fa7983 */ /* 0x0009680000300800 */
[----:B------:R4:W5:Y:S01]  /*19200*/  LDL.LU R246, [R1+0x9c] ;  /* 0x00009c0001f67983 */ /* 0x0009620000300800 */
[-C--:B------:R-:W-:Y:S03]  /*19210*/  HMMA.16816.F32.BF16 R28, R144, R154.reuse, R28 ;  /* 0x0000009a901c723c */ /* 0x080fe6000004181c */
[----:B------:R4:W5:Y:S04]  /*19220*/  LDL.LU R239, [R1+0x98] ;  /* 0x0000980001ef7983 */ /* 0x0009680000300800 */
[----:B------:R4:W5:Y:S01]  /*19230*/  LDL.LU R238, [R1+0x94] ;  /* 0x0000940001ee7983 */ /* 0x0009620000300800 */
[C---:B------:R-:W-:Y:S03]  /*19240*/  HMMA.16816.F32.BF16 R32, R140.reuse, R154, R32 ;  /* 0x0000009a8c20723c */ /* 0x040fe60000041820 */
[----:B------:R-:W4:Y:S05]  /*19250*/  LDSM.16.MT88.4 R152, [R212+0xf000] ;  /* 0x00f00000d498783b */ /* 0x000f2a0000004200 */
[-C--:B-1----:R-:W-:Y:S03]  /*19260*/  HMMA.16816.F32.BF16 R36, R140, R156.reuse, R36 ;  /* 0x0000009c8c24723c */ /* 0x082fe60000041824 */
[----:B------:R1:W5:Y:S04]  /*19270*/  LDL.LU R237, [R1+0x90] ;  /* 0x0000900001ed7983 */ /* 0x0003680000300800 */
[----:B------:R1:W5:Y:S01]  /*19280*/  LDL.LU R236, [R1+0x8c] ;  /* 0x00008c0001ec7983 */ /* 0x0003620000300800 */
[C---:B------:R-:W-:Y:S03]  /*19290*/  HMMA.16816.F32.BF16 R40, R144.reuse, R156, R40 ;  /* 0x0000009c9028723c */ /* 0x040fe60000041828 */
[----:B------:R1:W5:Y:S05]  /*192a0*/  LDL.LU R235, [R1+0x88] ;  /* 0x0000880001eb7983 */ /* 0x00036a0000300800 */
[-C--:B------:R-:W-:Y:S08]  /*192b0*/  HMMA.16816.F32.BF16 R44, R144, R158.reuse, R44 ;  /* 0x0000009e902c723c */ /* 0x080ff0000004182c */
[C---:B------:R-:W-:Y:S01]  /*192c0*/  HMMA.16816.F32.BF16 R48, R140.reuse, R158, R48 ;  /* 0x0000009e8c30723c */ /* 0x040fe20000041830 */
[----:B------:R-:W1:Y:S07]  /*192d0*/  LDSM.16.MT88.4 R156, [R216+0xf000] ;  /* 0x00f00000d89c783b */ /* 0x000e6e0000004200 */
[-C--:B--2---:R-:W-:Y:S01]  /*192e0*/  HMMA.16816.F32.BF16 R52, R140, R148.reuse, R52 ;  /* 0x000000948c34723c */ /* 0x084fe20000041834 */
[----:B------:R-:W-:Y:S07]  /*192f0*/  LDSM.16.MT88.4 R216, [R216+0xf800] ;  /* 0x00f80000d8d8783b */ /* 0x000fee0000004200 */
[C---:B------:R-:W-:Y:S08]  /*19300*/  HMMA.16816.F32.BF16 R56, R144.reuse, R148, R56 ;  /* 0x000000949038723c */ /* 0x040ff00000041838 */
[-C--:B------:R-:W-:Y:S08]  /*19310*/  HMMA.16816.F32.BF16 R60, R144, R150.reuse, R60 ;  /* 0x00000096903c723c */ /* 0x080ff0000004183c */
[C---:B------:R-:W-:Y:S01]  /*19320*/  HMMA.16816.F32.BF16 R64, R140.reuse, R150, R64 ;  /* 0x000000968c40723c */ /* 0x040fe20000041840 */
[----:B------:R-:W2:Y:S07]  /*19330*/  LDSM.16.MT88.4 R148, [R220+0x3000] ;  /* 0x00300000dc94783b */ /* 0x000eae0000004200 */
[-C--:B----4-:R-:W-:Y:S01]  /*19340*/  HMMA.16816.F32.BF16 R68, R140, R152.reuse, R68 ;  /* 0x000000988c44723c */ /* 0x090fe20000041844 */
[----:B------:R-:W-:Y:S07]  /*19350*/  LDSM.16.MT88.4 R220, [R220+0x3800] ;  /* 0x00380000dcdc783b */ /* 0x000fee0000004200 */
        /* <DEDUP_REMOVED lines=9> */
[-C--:B--2---:R-:W-:Y:S01]  /*193f0*/  HMMA.16816.F32.BF16 R100, R140, R148.reuse, R100 ;  /* 0x000000948c64723c */ /* 0x084fe20000041864 */
[----:B------:R-:W2:Y:S07]  /*19400*/  LDSM.16.MT88.4 R212, [R212+0xf800] ;  /* 0x00f80000d4d4783b */ /* 0x000eae0000004200 */
[C---:B------:R-:W-:Y:S08]  /*19410*/  HMMA.16816.F32.BF16 R104, R144.reuse, R148, R104 ;  /* 0x000000949068723c */ /* 0x040ff00000041868 */
[-C--:B------:R-:W-:Y:S08]  /*19420*/  HMMA.16816.F32.BF16 R108, R144, R150.reuse, R108 ;  /* 0x00000096906c723c */ /* 0x080ff0000004186c */
[C---:B------:R-:W-:Y:S08]  /*19430*/  HMMA.16816.F32.BF16 R112, R140.reuse, R150, R112 ;  /* 0x000000968c70723c */ /* 0x040ff00000041870 */
[-C--:B----4-:R-:W-:Y:S08]  /*19440*/  HMMA.16816.F32.BF16 R116, R140, R152.reuse, R116 ;  /* 0x000000988c74723c */ /* 0x090ff00000041874 */
[C---:B------:R-:W-:Y:S08]  /*19450*/  HMMA.16816.F32.BF16 R120, R144.reuse, R152, R120 ;  /* 0x000000989078723c */ /* 0x040ff00000041878 */
[-C--:B------:R-:W-:Y:S08]  /*19460*/  HMMA.16816.F32.BF16 R124, R144, R154.reuse, R124 ;  /* 0x0000009a907c723c */ /* 0x080ff0000004187c */
[----:B------:R-:W-:Y:S04]  /*19470*/  HMMA.16816.F32.BF16 R128, R140, R154, R128 ;  /* 0x0000009a8c80723c */ /* 0x000fe80000041880 */
[----:B------:R-:W-:Y:S02]  /*19480*/  F2FP.BF16.F32.PACK_AB R140, R203, R231 ;  /* 0x000000e7cb8c723e */ /* 0x000fe400000010ff */
[----:B------:R-:W-:Y:S02]  /*19490*/  F2FP.BF16.F32.PACK_AB R141, R229, R227 ;  /* 0x000000e3e58d723e */ /* 0x000fe400000010ff */
[----:B------:R-:W-:Y:S02]  /*194a0*/  F2FP.BF16.F32.PACK_AB R142, R230, R228 ;  /* 0x000000e4e68e723e */ /* 0x000fe400000010ff */
[----:B------:R-:W-:Y:S07]  /*194b0*/  F2FP.BF16.F32.PACK_AB R143, R138, R226 ;  /* 0x000000e28a8f723e */ /* 0x000fee00000010ff */
[-C--:B-1----:R-:W-:Y:S03]  /*194c0*/  HMMA.16816.F32.BF16 R144, R140, R156.reuse, R4 ;  /* 0x0000009c8c90723c */ /* 0x082fe60000041804 */
[----:B------:R-:W-:Y:S01]  /*194d0*/  MOV R6, R211 ;  /* 0x000000d300067202 */ /* 0x000fe20000000f00 */
[----:B------:R-:W-:Y:S01]  /*194e0*/  IMAD.MOV.U32 R7, RZ, RZ, R171 ;  /* 0x000000ffff077224 */ /* 0x000fe200078e00ab */
[----:B------:R-:W-:Y:S02]  /*194f0*/  F2FP.BF16.F32.PACK_AB R211, R137, R2 ;  /* 0x0000000289d3723e */ /* 0x000fe400000010ff */
[----:B------:R-:W-:Y:S05]  /*19500*/  MOV R5, R163 ;  /* 0x000000a300057202 */ /* 0x000fea0000000f00 */
[C---:B------:R-:W-:Y:S04]  /*19510*/  HMMA.16816.F32.BF16 R148, R208.reuse, R156, R8 ;  /* 0x0000009cd094723c */ /* 0x040fe80000041808 */
[----:B------:R-:W-:Y:S02]  /*19520*/  MOV R8, R169 ;  /* 0x000000a900087202 */ /* 0x000fe40000000f00 */
[----:B------:R-:W-:Y:S02]  /*19530*/  MOV R9, R199 ;  /* 0x000000c700097202 */ /* 0x000fe40000000f00 */
[-C--:B------:R-:W-:Y:S03]  /*19540*/  HMMA.16816.F32.BF16 R152, R208, R158.reuse, R12 ;  /* 0x0000009ed098723c */ /* 0x080fe6000004180c */
[----:B------:R-:W-:Y:S01]  /*19550*/  MOV R14, R6 ;  /* 0x00000006000e7202 */ /* 0x000fe20000000f00 */
[----:B------:R-:W-:Y:S01]  /*19560*/  IMAD.MOV.U32 R12, RZ, RZ, R2 ;  /* 0x000000ffff0c7224 */ /* 0x000fe200078e0002 */
[----:B------:R-:W-:Y:S02]  /*19570*/  MOV R15, R183 ;  /* 0x000000b7000f7202 */ /* 0x000fe40000000f00 */
[----:B------:R-:W-:Y:S01]  /*19580*/  MOV R13, R168 ;  /* 0x000000a8000d7202 */ /* 0x000fe20000000f00 */
[C---:B------:R-:W-:Y:S04]  /*19590*/  HMMA.16816.F32.BF16 R156, R140.reuse, R158, R16 ;  /* 0x0000009e8c9c723c */ /* 0x040fe80000041810 */
[----:B------:R-:W-:Y:S02]  /*195a0*/  MOV R19, R7 ;  /* 0x0000000700137202 */ /* 0x000fe40000000f00 */
[----:B------:R-:W-:Y:S02]  /*195b0*/  MOV R2, R187 ;  /* 0x000000bb00027202 */ /* 0x000fe40000000f00 */
[-C--:B------:R-:W-:Y:S03]  /*195c0*/  HMMA.16816.F32.BF16 R160, R140, R172.reuse, R20 ;  /* 0x000000ac8ca0723c */ /* 0x080fe60000041814 */
[----:B------:R-:W-:Y:S01]  /*195d0*/  FADD.FTZ R2, R2, R3 ;  /* 0x0000000302027221 */ /* 0x000fe20000010000 */
[----:B------:R-:W-:Y:S01]  /*195e0*/  FADD.FTZ R3, R233, R234 ;  /* 0x000000eae9037221 */ /* 0x000fe20000010000 */
[----:B------:R-:W-:Y:S01]  /*195f0*/  MOV R10, R198 ;  /* 0x000000c6000a7202 */ /* 0x000fe20000000f00 */
[----:B------:R1:W5:Y:S01]  /*19600*/  LDL.LU R234, [R1+0x84] ;  /* 0x0000840001ea7983 */ /* 0x0003620000300800 */
[----:B------:R-:W-:Y:S01]  /*19610*/  FADD.FTZ R2, R242, R2 ;  /* 0x00000002f2027221 */ /* 0x000fe20000010000 */
[C---:B------:R-:W-:Y:S02]  /*19620*/  HMMA.16816.F32.BF16 R164, R208.reuse, R172, R24 ;  /* 0x000000acd0a4723c */ /* 0x040fe40000041818 */
[----:B------:R1:W5:Y:S02]  /*19630*/  LDL.LU R233, [R1+0x80] ;  /* 0x0000800001e97983 */ /* 0x0003640000300800 */
[----:B------:R-:W-:Y:S01]  /*19640*/  MOV R11, R170 ;  /* 0x000000aa000b7202 */ /* 0x000fe20000000f00 */
[----:B------:R-:W-:Y:S01]  /*19650*/  IMAD.MOV.U32 R23, RZ, RZ, R197 ;  /* 0x000000ffff177224 */ /* 0x000fe200078e00c5 */
[----:B------:R-:W-:Y:S01]  /*19660*/  MOV R18, R203 ;  /* 0x000000cb00127202 */ /* 0x000fe20000000f00 */
[----:B------:R-:W-:Y:S01]  /*19670*/  IMAD.MOV.U32 R25, RZ, RZ, R177 ;  /* 0x000000ffff197224 */ /* 0x000fe200078e00b1 */
[-C--:B------:R-:W-:Y:S01]  /*19680*/  HMMA.16816.F32.BF16 R168, R208, R174.reuse, R28 ;  /* 0x000000aed0a8723c */ /* 0x080fe2000004181c */
[----:B------:R-:W4:Y:S02]  /*19690*/  S2R R242, SR_TID.X ;  /* 0x0000000000f27919 */ /* 0x000f240000002100 */
[----:B------:R-:W-:Y:S01]  /*196a0*/  IMAD.MOV.U32 R28, RZ, RZ, R186 ;  /* 0x000000ffff1c7224 */ /* 0x000fe200078e00ba */
[----:B------:R-:W-:Y:S02]  /*196b0*/  MOV R29, R185 ;  /* 0x000000b9001d7202 */ /* 0x000fe40000000f00 */
[----:B------:R-:W-:Y:S02]  /*196c0*/  MOV R17, R201 ;  /* 0x000000c900117202 */ /* 0x000fe40000000f00 */
[C---:B------:R-:W-:Y:S04]  /*196d0*/  HMMA.16816.F32.BF16 R172, R140.reuse, R174, R32 ;  /* 0x000000ae8cac723c */ /* 0x040fe80000041820 */
[----:B------:R-:W-:Y:S02]  /*196e0*/  MOV R31, R179 ;  /* 0x000000b3001f7202 */ /* 0x000fe40000000f00 */
[----:B------:R-:W-:Y:S02]  /*196f0*/  MOV R24, R178 ;  /* 0x000000b200187202 */ /* 0x000fe40000000f00 */
[----:B------:R-:W-:Y:S02]  /*19700*/  MOV R26, R176 ;  /* 0x000000b0001a7202 */ /* 0x000fe40000000f00 */
[-C--:B------:R-:W-:Y:S03]  /*19710*/  HMMA.16816.F32.BF16 R176, R140, R188.reuse, R36 ;  /* 0x000000bc8cb0723c */ /* 0x080fe60000041824 */
[----:B------:R-:W-:Y:S02]  /*19720*/  MOV R38, R181 ;  /* 0x000000b500267202 */ /* 0x000fe40000000f00 */
[----:B------:R-:W-:Y:S02]  /*19730*/  MOV R39, R180 ;  /* 0x000000b400277202 */ /* 0x000fe40000000f00 */
[----:B------:R-:W-:Y:S02]  /*19740*/  MOV R33, R194 ;  /* 0x000000c200217202 */ /* 0x000fe40000000f00 */
[----:B------:R-:W-:Y:S02]  /*19750*/  MOV R32, R182 ;  /* 0x000000b600207202 */ /* 0x000fe40000000f00 */
[C---:B------:R-:W-:Y:S04]  /*19760*/  HMMA.16816.F32.BF16 R180, R208.reuse, R188, R40 ;  /* 0x000000bcd0b4723c */ /* 0x040fe80000041828 */
[----:B------:R-:W-:Y:S02]  /*19770*/  MOV R37, R38 ;  /* 0x0000002600257202 */ /* 0x000fe40000000f00 */
        /* <DEDUP_REMOVED lines=8> */
[----:B------:R1:W1:Y:S01]  /*19800*/  LDSM.16.MT88.4 R4, [R139+0x3800] ;  /* 0x003800008b04783b */ /* 0x0002620000004200 */
[----:B------:R-:W-:Y:S01]  /*19810*/  MOV R34, R35 ;  /* 0x0000002300227202 */ /* 0x000fe20000000f00 */
[----:B------:R-:W-:Y:S01]  /*19820*/  FADD.FTZ R2, R37, R2 ;  /* 0x0000000225027221 */ /* 0x000fe20000010000 */
[----:B------:R-:W-:Y:S02]  /*19830*/  MOV R38, R39 ;  /* 0x0000002700267202 */ /* 0x000fe40000000f00 */
[----:B------:R-:W-:Y:S01]  /*19840*/  MOV R35, R13 ;  /* 0x0000000d00237202 */ /* 0x000fe20000000f00 */
[----:B------:R-:W-:Y:S01]  /*19850*/  FADD.FTZ R9, R9, R2 ;  /* 0x0000000209097221 */ /* 0x000fe20000010000 */
[----:B------:R-:W-:Y:S01]  /*19860*/  MOV R39, R32 ;  /* 0x0000002000277202 */ /* 0x000fe20000000f00 */
[----:B------:R-:W-:Y:S01]  /*19870*/  FADD.FTZ R0, R38, R0 ;  /* 0x0000000026007221 */ /* 0x000fe20000010000 */
[----:B------:R-:W-:Y:S01]  /*19880*/  MOV R13, R8 ;  /* 0x00000008000d7202 */ /* 0x000fe20000000f00 */
[----:B------:R-:W-:Y:S01]  /*19890*/  FADD.FTZ R8, R232, R132 ;  /* 0x00000084e8087221 */ /* 0x000fe20000010000 */
[----:B------:R-:W-:Y:S01]  /*198a0*/  MOV R32, R33 ;  /* 0x0000002100207202 */ /* 0x000fe20000000f00 */
[----:B------:R1:W5:Y:S01]  /*198b0*/  LDL.LU R232, [R1+0x7c] ;  /* 0x00007c0001e87983 */ /* 0x0003620000300800 */
[----:B------:R-:W-:Y:S02]  /*198c0*/  MOV R33, R34 ;  /* 0x0000002200217202 */ /* 0x000fe40000000f00 */
[----:B------:R-:W-:Y:S02]  /*198d0*/  MOV R34, R35 ;  /* 0x0000002300227202 */ /* 0x000fe40000000f00 */
[----:B------:R-:W-:Y:S01]  /*198e0*/  MOV R35, R11 ;  /* 0x0000000b00237202 */ /* 0x000fe20000000f00 */
[----:B------:R-:W-:Y:S01]  /*198f0*/  FADD.FTZ R11, R240, R3 ;  /* 0x00000003f00b7221 */ /* 0x000fe20000010000 */
[----:B------:R-:W-:Y:S01]  /*19900*/  FADD.FTZ R3, R36, R8 ;  /* 0x0000000824037221 */ /* 0x000fe20000010000 */
[----:B------:R-:W-:Y:S01]  /*19910*/  FADD.FTZ R8, R32, R0 ;  /* 0x0000000020087221 */ /* 0x000fe20000010000 */
[----:B------:R-:W-:Y:S01]  /*19920*/  MOV R30, R184 ;  /* 0x000000b8001e7202 */ /* 0x000fe20000000f00 */
[----:B------:R-:W-:Y:S01]  /*19930*/  FADD.FTZ R11, R39, R11 ;  /* 0x0000000b270b7221 */ /* 0x000fe20000010000 */
[-C--:B------:R-:W-:Y:S01]  /*19940*/  HMMA.16816.F32.BF16 R184, R208, R190.reuse, R44 ;  /* 0x000000bed0b8723c */ /* 0x080fe2000004182c */
[----:B------:R-:W-:Y:S02]  /*19950*/  IMAD.MOV.U32 R240, RZ, RZ, 0x20 ;  /* 0x00000020fff07424 */ /* 0x000fe400078e00ff */
[----:B------:R-:W-:Y:S01]  /*19960*/  FADD.FTZ R8, R14, R8 ;  /* 0x000000080e087221 */ /* 0x000fe20000010000 */
[----:B------:R-:W-:Y:S01]  /*19970*/  FADD.FTZ R10, R10, R3 ;  /* 0x000000030a0a7221 */ /* 0x000fe20000010000 */
[----:B------:R-:W3:Y:S01]  /*19980*/  LDL.LU R14, [R1+0x50] ;  /* 0x00005000010e7983 */ /* 0x000ee20000300800 */
[----:B------:R-:W-:Y:S01]  /*19990*/  FADD.FTZ R3, R33, R11 ;  /* 0x0000000b21037221 */ /* 0x000fe20000010000 */
[----:B------:R-:W-:Y:S01]  /*199a0*/  MOV R16, R200 ;  /* 0x000000c800107202 */ /* 0x000fe20000000f00 */
[C---:B------:R-:W-:Y:S04]  /*199b0*/  HMMA.16816.F32.BF16 R188, R140.reuse, R190, R48 ;  /* 0x000000be8cbc723c */ /* 0x040fe80000041830 */
[----:B------:R-:W-:Y:S01]  /*199c0*/  MOV R22, R196 ;  /* 0x000000c400167202 */ /* 0x000fe20000000f00 */
[----:B------:R-:W-:Y:S01]  /*199d0*/  FADD.FTZ R11, R28, R3 ;  /* 0x000000031c0b7221 */ /* 0x000fe20000010000 */
[----:B------:R-:W-:Y:S01]  /*199e0*/  FADD.FTZ R2, R34, R10 ;  /* 0x0000000a22027221 */ /* 0x000fe20000010000 */
[----:B------:R-:W-:Y:S01]  /*199f0*/  MOV R21, R195 ;  /* 0x000000c300157202 */ /* 0x000fe20000000f00 */
[-C--:B------:R-:W-:Y:S03]  /*19a00*/  HMMA.16816.F32.BF16 R196, R140, R204.reuse, R52 ;  /* 0x000000cc8cc4723c */ /* 0x080fe60000041834 */
[----:B------:R-:W-:Y:S01]  /*19a10*/  MOV R20, R193 ;  /* 0x000000c100147202 */ /* 0x000fe20000000f00 */
[----:B------:R-:W-:Y:S01]  /*19a20*/  FADD.FTZ R10, R29, R2 ;  /* 0x000000021d0a7221 */ /* 0x000fe20000010000 */
[----:B------:R-:W-:Y:S01]  /*19a30*/  MOV R27, R192 ;  /* 0x000000c0001b7202 */ /* 0x000fe20000000f00 */
[----:B------:R-:W2:Y:S01]  /*19a40*/  LDC.64 R2, c[0x0][0x3c0] ;  /* 0x0000f000ff027b82 */ /* 0x000ea20000000a00 */
        /* <DEDUP_REMOVED lines=14> */
[----:B--2---:R-:W-:Y:S02]  /*19b30*/  SHF.L.U64.HI R3, R2, 0x7, R3 ;  /* 0x0000000702037819 */ /* 0x004fe40000010203 */
[-C--:B------:R-:W-:Y:S03]  /*19b40*/  HMMA.16816.F32.BF16 R68, R140, R212.reuse, R68 ;  /* 0x000000d48c44723c */ /* 0x080fe60000041844 */
[----:B------:R-:W-:Y:S01]  /*19b50*/  FADD.FTZ R8, R17, R0 ;  /* 0x0000000011087221 */ /* 0x000fe20000010000 */
[----:B---3--:R-:W-:Y:S02]  /*19b60*/  IADD3 R244, PT, PT, R244, -0x40, RZ ;  /* 0xffffffc0f4f47810 */ /* 0x008fe40007ffe0ff */
[----:B-1----:R-:W-:Y:S01]  /*19b70*/  MOV R139, R134 ;  /* 0x00000086008b7202 */ /* 0x002fe20000000f00 */
[----:B------:R-:W-:Y:S01]  /*19b80*/  FADD.FTZ R8, R12, R8 ;  /* 0x000000080c087221 */ /* 0x000fe20000010000 */
[C---:B------:R-:W-:Y:S04]  /*19b90*/  HMMA.16816.F32.BF16 R72, R208.reuse, R212, R72 ;  /* 0x000000d4d048723c */ /* 0x040fe80000041848 */
[----:B------:R-:W-:Y:S04]  /*19ba0*/  MOV R132, R135 ;  /* 0x0000008700847202 */ /* 0x000fe80000000f00 */
        /* <DEDUP_REMOVED lines=11> */
[C---:B------:R-:W-:Y:S04]  /*19c60*/  HMMA.16816.F32.BF16 R120, R208.reuse, R4, R120 ;  /* 0x00000004d078723c */ /* 0x040fe80000041878 */
[----:B------:R-:W-:Y:S01]  /*19c70*/  FADD.FTZ R4, R22, R9 ;  /* 0x0000000916047221 */ /* 0x000fe20000010000 */
[----:B------:R-:W-:Y:S03]  /*19c80*/  FADD.FTZ R5, R21, R10 ;  /* 0x0000000a15057221 */ /* 0x000fe60000010000 */
[----:B------:R-:W-:Y:S01]  /*19c90*/  FADD.FTZ R9, R16, R4 ;  /* 0x0000000410097221 */ /* 0x000fe20000010000 */
[-C--:B------:R-:W-:Y:S03]  /*19ca0*/  HMMA.16816.F32.BF16 R124, R208, R6.reuse, R124 ;  /* 0x00000006d07c723c */ /* 0x080fe6000004187c */
[----:B------:R-:W-:Y:S01]  /*19cb0*/  FADD.FTZ R0, R19, R9 ;  /* 0x0000000913007221 */ /* 0x000fe20000010000 */
[----:B------:R-:W-:Y:S01]  /*19cc0*/  FADD.FTZ R10, R227, R5 ;  /* 0x00000005e30a7221 */ /* 0x000fe20000010000 */
[----:B------:R-:W-:Y:S02]  /*19cd0*/  FADD.FTZ R5, R18, R11 ;  /* 0x0000000b12057221 */ /* 0x000fe40000010000 */
[----:B------:R-:W-:Y:S01]  /*19ce0*/  FADD.FTZ R0, R13, R0 ;  /* 0x000000000d007221 */ /* 0x000fe20000010000 */
[----:B------:R-:W-:Y:S04]  /*19cf0*/  HMMA.16816.F32.BF16 R128, R140, R6, R128 ;  /* 0x000000068c80723c */ /* 0x000fe80000041880 */
[----:B------:R1:W-:Y:S01]  /*19d00*/  STL [R1+0x70], R0 ;  /* 0x0000700001007387 */ /* 0x0003e20000100800 */
[----:B------:R-:W-:Y:S01]  /*19d10*/  FADD.FTZ R6, R137, R8 ;  /* 0x0000000889067221 */ /* 0x000fe20000010000 */
[----:B------:R-:W-:Y:S01]  /*19d20*/  FADD.FTZ R5, R228, R5 ;  /* 0x00000005e4057221 */ /* 0x000fe20000010000 */
[----:B------:R-:W-:Y:S01]  /*19d30*/  FADD.FTZ R4, R229, R10 ;  /* 0x0000000ae5047221 */ /* 0x000fe20000010000 */
[----:B------:R-:W-:Y:S03]  /*19d40*/  MOV R140, R133 ;  /* 0x00000085008c7202 */ /* 0x000fe60000000f00 */
[----:B------:R-:W-:Y:S04]  /*19d50*/  FADD.FTZ R4, R226, R4 ;  /* 0x00000004e2047221 */ /* 0x000fe80000010000 */
[----:B-1----:R-:W-:Y:S01]  /*19d60*/  FADD.FTZ R0, R138, R4 ;  /* 0x000000048a007221 */ /* 0x002fe20000010000 */
[----:B------:R-:W-:Y:S01]  /*19d70*/  LEA R14, P0, -R2, R14, 0x7 ;  /* 0x0000000e020e7211 */ /* 0x000fe200078039ff */
[----:B------:R-:W-:Y:S03]  /*19d80*/  FADD.FTZ R2, R230, R5 ;  /* 0x00000005e6027221 */ /* 0x000fe60000010000 */
[----:B------:R-:W-:Y:S01]  /*19d90*/  IADD3.X R15, PT, PT, R15, ~R3, RZ, P0, !PT ;  /* 0x800000030f0f7210 */ /* 0x000fe200007fe4ff */
[----:B------:R1:W-:Y:S01]  /*19da0*/  STL [R1+0x50], R14 ;  /* 0x0000500e01007387 */ /* 0x0003e20000100800 */
[----:B------:R-:W-:Y:S03]  /*19db0*/  MOV R3, R136 ;  /* 0x0000008800037202 */ /* 0x000fe60000000f00 */
[----:B------:R1:W-:Y:S04]  /*19dc0*/  STL [R1+0x74], R6 ;  /* 0x0000740601007387 */ /* 0x0003e80000100800 */
[----:B------:R1:W-:Y:S04]  /*19dd0*/  STL [R1+0x68], R2 ;  /* 0x0000680201007387 */ /* 0x0003e80000100800 */
[----:B------:R1:W-:Y:S04]  /*19de0*/  STL [R1+0x6c], R0 ;  /* 0x00006c0001007387 */ /* 0x0003e80000100800 */
[----:B------:R1:W-:Y:S01]  /*19df0*/  STL [R1+0x4c], R15 ;  /* 0x00004c0f01007387 */ /* 0x0003e20000100800 */
[----:B------:R-:W-:Y:S05]  /*19e00*/  BRA.U UP0, `(.L_x_553) ;  /* 0xffffffa900bc7547 */ /* 0x000fea000b83ffff */
.L_x_552:
[----:B---3--:R-:W3:Y:S01]  /*19e10*/  LDL.LU R4, [R1+0x68] ;  /* 0x0000680001047983 */ /* 0x008ee20000300800 */
[----:B------:R-:W-:Y:S01]  /*19e20*/  MOV R67, 0x10 ;  /* 0x0000001000437802 */ /* 0x000fe20000000f00 */
[----:B------:R-:W-:Y:S02]  /*19e30*/  UISETP.NE.AND UP3, UPT, UR15, -0x1, UPT ;  /* 0xffffffff0f00788c */ /* 0x000fe4000bf65270 */
[----:B------:R-:W3:Y:S01]  /*19e40*/  LDL.LU R8, [R1+0x6c] ;  /* 0x00006c0001087983 */ /* 0x000ee20000300800 */
[----:B------:R-:W4:Y:S01]  /*19e50*/  S2UR UR10, SR_CTAID.Y ;  /* 0x00000000000a79c3 */ /* 0x000f220000002600 */
[----:B------:R-:W4:Y:S02]  /*19e60*/  LDCU.U8 UR11, c[0x0][0x549] ;  /* 0x0000a920ff0b77ac */ /* 0x000f240008000000 */
[----:B------:R-:W3:Y:S01]  /*19e70*/  LDL.LU R7, [R1+0x70] ;  /* 0x0000700001077983 */ /* 0x000ee20000300800 */
[----:B------:R-:W4:Y:S03]  /*19e80*/  LDCU UR12, c[0x0][0x434] ;  /* 0x00008680ff0c77ac */ /* 0x000f260008000800 */
[----:B-1----:R-:W3:Y:S01]  /*19e90*/  LDL.LU R6, [R1+0x74] ;  /* 0x0000740001067983 */ /* 0x002ee20000300800 */
[----:B------:R-:W-:Y:S01]  /*19ea0*/  SEL R67, R67, 0xfffffff0, !P1 ;  /* 0xfffffff043437807 */ /* 0x000fe20004800000 */
[----:B------:R-:W1:Y:S02]  /*19eb0*/  @!UP3 LDCU.64 UR8, c[0x0][0x400] ;  /* 0x00008000ff08b7ac */ /* 0x000e640008000a00 */
[----:B--2---:R-:W2:Y:S01]  /*19ec0*/  LDL.LU R5, [R1+0x78] ;  /* 0x0000780001057983 */ /* 0x004ea20000300800 */
[----:B----4-:R-:W-:Y:S01]  /*19ed0*/  LOP3.LUT P1, RZ, R242, 0x8, RZ, 0xc0, !PT ;  /* 0x00000008f2ff7812 */ /* 0x010fe2000782c0ff */
[----:B------:R-:W4:Y:S03]  /*19ee0*/  @UP3 LDCU.64 UR4, c[0x0][0x408] ;  /* 0x00008100ff0437ac */ /* 0x000f260008000a00 */
[----:B------:R-:W-:Y:S01]  /*19ef0*/  SEL R240, R240, 0xffffffe0, !P1 ;  /* 0xffffffe0f0f07807 */ /* 0x000fe20004800000 */
[----:B------:R-:W4:Y:S01]  /*19f00*/  LDCU.U8 UR13, c[0x0][0x548] ;  /* 0x0000a900ff0d77ac */ /* 0x000f220008000000 */
[----:B------:R-:W-:Y:S01]  /*19f10*/  LOP3.LUT P1, RZ, R242, 0x10, RZ, 0xc0, !PT ;  /* 0x00000010f2ff7812 */ /* 0x000fe2000782c0ff */
[----:B------:R-:W-:Y:S01]  /*19f20*/  UISETP.NE.AND UP1, UPT, UR11, URZ, UPT ;  /* 0x000000ff0b00728c */ /* 0x000fe2000bf25270 */
[----:B------:R-:W2:Y:S01]  /*19f30*/  S2UR UR11, SR_CTAID.X ;  /* 0x00000000000b79c3 */ /* 0x000ea20000002500 */
[----:B------:R-:W-:Y:S01]  /*19f40*/  UISETP.NE.AND UP2, UPT, UR15, -0x1, UPT ;  /* 0xffffffff0f00788c */ /* 0x000fe2000bf45270 */
[----:B------:R-:W4:Y:S01]  /*19f50*/  LDCU UR18, c[0x0][0x434] ;  /* 0x00008680ff1277ac */ /* 0x000f220008000800 */
[----:B-1----:R-:W-:-:S05]  /*19f60*/  @!UP3 UIMAD.WIDE.U32 UR20, UR10, UR8, URZ ;  /* 0x000000080a14b2a5 */ /* 0x002fca000f8e00ff */
[----:B------:R-:W1:Y:S01]  /*19f70*/  S2UR UR8, SR_CTAID.Z ;  /* 0x00000000000879c3 */ /* 0x000e620000002700 */
[----:B----4-:R-:W-:Y:S01]  /*19f80*/  @UP3 UIMAD.WIDE.U32 UR22, UR15, UR4, URZ ;  /* 0x000000040f1632a5 */ /* 0x010fe2000f8e00ff */
[----:B------:R-:W4:Y:S01]  /*19f90*/  @UP1 LDCU UR4, c[0x0][0x430] ;  /* 0x00008600ff0417ac */ /* 0x000f220008000800 */
[----:B------:R-:W-:Y:S02]  /*19fa0*/  @!UP3 UIMAD UR9, UR10, UR9, UR21 ;  /* 0x000000090a09b2a4 */ /* 0x000fe4000f8e0215 */
[----:B------:R-:W-:Y:S02]  /*19fb0*/  @UP3 UIMAD UR9, UR15, UR5, UR23 ;  /* 0x000000050f0932a4 */ /* 0x000fe4000f8e0217 */
[----:B------:R-:W-:Y:S01]  /*19fc0*/  @!UP2 UIMAD UR15, UR10, UR12, URZ ;  /* 0x0000000c0a0fa2a4 */ /* 0x000fe2000f8e02ff */
[----:B------:R-:W-:Y:S01]  /*19fd0*/  @!UP3 UMOV UR14, UR20 ;  /* 0x00000014000ebc82 */ /* 0x000fe20008000000 */
[----:B------:R-:W-:Y:S01]  /*19fe0*/  UISETP.NE.AND UP0, UPT, UR13, URZ, !UP1 ;  /* 0x000000ff0d00728c */ /* 0x000fe2000cf05270 */
[----:B------:R-:W1:Y:S01]  /*19ff0*/  @UP1 LDCU UR19, c[0x0][0x430] ;  /* 0x00008600ff1317ac */ /* 0x000e620008000800 */
[----:B------:R-:W-:Y:S01]  /*1a000*/  @UP1 UMOV UR5, 0x1 ;  /* 0x0000000100051882 */ /* 0x000fe20000000000 */
[----:B----4-:R-:W-:Y:S01]  /*1a010*/  @UP1 UIMAD UR18, UR4, UR12, URZ ;  /* 0x0000000c041212a4 */ /* 0x010fe2000f8e02ff */
[----:B------:R-:W-:Y:S01]  /*1a020*/  @UP3 UMOV UR14, UR22 ;  /* 0x00000016000e3c82 */ /* 0x000fe20008000000 */
[----:B------:R-:W-:Y:S01]  /*1a030*/  USHF.R.S32.HI UR4, URZ, 0x1f, UR15 ;  /* 0x0000001fff047899 */ /* 0x000fe2000801140f */
[----:B---3-5:R-:W3:Y:S04]  /*1a040*/  SHFL.BFLY PT, R2, R4, 0x2, 0x1f ;  /* 0x0c401f0004027f89 */ /* 0x028ee800000e0000 */
[----:B------:R-:W4:Y:S04]  /*1a050*/  SHFL.BFLY PT, R0, R8, 0x2, 0x1f ;  /* 0x0c401f0008007f89 */ /* 0x000f2800000e0000 */
[----:B------:R-:W1:Y:S01]  /*1a060*/  SHFL.BFLY PT, R3, R6, 0x2, 0x1f ;  /* 0x0c401f0006037f89 */ /* 0x000e6200000e0000 */
[----:B--2---:R-:W-:Y:S01]  /*1a070*/  MOV R141, R5 ;  /* 0x00000005008d7202 */ /* 0x004fe20000000f00 */
[----:B---3--:R-:W-:-:S02]  /*1a080*/  FADD.FTZ R2, R2, R4 ;  /* 0x0000000402027221 */ /* 0x008fc40000010000 */
[----:B------:R-:W2:Y:S01]  /*1a090*/  SHFL.BFLY PT, R4, R7, 0x2, 0x1f ;  /* 0x0c401f0007047f89 */ /* 0x000ea200000e0000 */
[----:B----4-:R-:W-:Y:S01]  /*1a0a0*/  FADD.FTZ R0, R0, R8 ;  /* 0x0000000800007221 */ /* 0x010fe20000010000 */
[----:B------:R-:W-:Y:S02]  /*1a0b0*/  SHF.L.U32 R8, R242, 0x5, RZ ;  /* 0x00000005f2087819 */ /* 0x000fe400000006ff */
[----:B------:R-:W3:Y:S04]  /*1a0c0*/  SHFL.BFLY PT, R137, R2, 0x1, 0x1f ;  /* 0x0c201f0002897f89 */ /* 0x000ee800000e0000 */
[----:B------:R-:W4:Y:S01]  /*1a0d0*/  SHFL.BFLY PT, R138, R0, 0x1, 0x1f ;  /* 0x0c201f00008a7f89 */ /* 0x000f2200000e0000 */
[----:B-1----:R-:W-:-:S05]  /*1a0e0*/  FADD.FTZ R3, R3, R6 ;  /* 0x0000000603037221 */ /* 0x002fca0000010000 */
[----:B------:R-:W1:Y:S01]  /*1a0f0*/  SHFL.BFLY PT, R139, R3, 0x1, 0x1f ;  /* 0x0c201f00038b7f89 */ /* 0x000e6200000e0000 */
[----:B--2---:R-:W-:Y:S01]  /*1a100*/  FADD.FTZ R4, R4, R7 ;  /* 0x0000000704047221 */ /* 0x004fe20000010000 */
[----:B---3--:R-:W-:-:S04]  /*1a110*/  FADD.FTZ R137, R2, R137 ;  /* 0x0000008902897221 */ /* 0x008fc80000010000 */
[----:B------:R-:W2:Y:S01]  /*1a120*/  SHFL.BFLY PT, R132, R4, 0x1, 0x1f ;  /* 0x0c201f0004847f89 */ /* 0x000ea200000e0000 */
[----:B------:R-:W-:Y:S01]  /*1a130*/  SHF.L.U32 R2, R242, 0x1, RZ ;  /* 0x00000001f2027819 */ /* 0x000fe200000006ff */
[----:B----4-:R-:W-:Y:S01]  /*1a140*/  FADD.FTZ R138, R0, R138 ;  /* 0x0000008a008a7221 */ /* 0x010fe20000010000 */
[----:B------:R-:W-:Y:S01]  /*1a150*/  SHF.L.U32 R0, R242, 0x4, RZ ;  /* 0x00000004f2007819 */ /* 0x000fe200000006ff */
[----:B------:R-:W3:Y:S01]  /*1a160*/  MUFU.RCP R5, R137 ;  /* 0x0000008900057308 */ /* 0x000ee20000001000 */
[----:B------:R-:W-:Y:S02]  /*1a170*/  LOP3.LUT R6, R2, 0x6, RZ, 0xc0, !PT ;  /* 0x0000000602067812 */ /* 0x000fe400078ec0ff */
[----:B------:R-:W-:Y:S02]  /*1a180*/  LOP3.LUT R0, R0, 0x1c0, RZ, 0xc0, !PT ;  /* 0x000001c000007812 */ /* 0x000fe400078ec0ff */
[----:B------:R-:W-:Y:S01]  /*1a190*/  LOP3.LUT R6, R6, 0x7c00, R8, 0xf8, !PT ;  /* 0x00007c0006067812 */ /* 0x000fe200078ef808 */
[----:B-1----:R-:W-:Y:S01]  /*1a1a0*/  FADD.FTZ R139, R3, R139 ;  /* 0x0000008b038b7221 */ /* 0x002fe20000010000 */
[----:B------:R-:W-:Y:S01]  /*1a1b0*/  LOP3.LUT R2, R0, 0x38, R2, 0xf8, !PT ;  /* 0x0000003800027812 */ /* 0x000fe200078ef802 */
[----:B------:R-:W1:Y:S01]  /*1a1c0*/  MUFU.RCP R7, R138 ;  /* 0x0000008a00077308 */ /* 0x000e620000001000 */
[----:B------:R-:W-:-:S02]  /*1a1d0*/  FSETP.NE.FTZ.AND P3, PT, R138, RZ, PT ;  /* 0x000000ff8a00720b */ /* 0x000fc40003f75000 */
[----:B------:R-:W-:Y:S02]  /*1a1e0*/  LOP3.LUT R6, R6, R2, RZ, 0xfc, !PT ;  /* 0x0000000206067212 */ /* 0x000fe400078efcff */
[----:B------:R-:W-:Y:S02]  /*1a1f0*/  FSETP.NE.FTZ.AND P4, PT, R137, RZ, PT ;  /* 0x000000ff8900720b */ /* 0x000fe40003f95000 */
[----:B------:R-:W-:Y:S02]  /*1a200*/  FSETP.NE.FTZ.AND P0, PT, R139, RZ, PT ;  /* 0x000000ff8b00720b */ /* 0x000fe40003f15000 */
[----:B---3--:R-:W-:Y:S01]  /*1a210*/  FSEL R0, R5, 1, P4 ;  /* 0x3f80000005007808 */ /* 0x008fe20002000000 */
[----:B--2---:R-:W-:-:S04]  /*1a220*/  FADD.FTZ R132, R4, R132 ;  /* 0x0000008404847221 */ /* 0x004fc80000010000 */
[----:B------:R-:W-:Y:S01]  /*1a230*/  FMUL.FTZ R144, R0, R144 ;  /* 0x0000009000907220 */ /* 0x000fe20000410000 */
[----:B------:R-:W2:Y:S01]  /*1a240*/  MUFU.RCP R8, R132 ;  /* 0x0000008400087308 */ /* 0x000ea20000001000 */
[----:B------:R-:W-:Y:S01]  /*1a250*/  FSETP.NE.FTZ.AND P2, PT, R132, RZ, PT ;  /* 0x000000ff8400720b */ /* 0x000fe20003f55000 */
[C---:B------:R-:W-:Y:S01]  /*1a260*/  FMUL.FTZ R5, R0.reuse, R145 ;  /* 0x0000009100057220 */ /* 0x040fe20000410000 */
[----:B-1----:R-:W-:Y:S01]  /*1a270*/  FSEL R2, R7, 1, P3 ;  /* 0x3f80000007027808 */ /* 0x002fe20001800000 */
[C---:B------:R-:W-:Y:S01]  /*1a280*/  FMUL.FTZ R156, R0.reuse, R156 ;  /* 0x0000009c009c7220 */ /* 0x040fe20000410000 */
[C---:B------:R-:W-:Y:S01]  /*1a290*/  FMUL.FTZ R3, R0.reuse, R157 ;  /* 0x0000009d00037220 */ /* 0x040fe20000410000 */
[C---:B------:R-:W-:Y:S01]  /*1a2a0*/  FMUL.FTZ R160, R0.reuse, R160 ;  /* 0x000000a000a07220 */ /* 0x040fe20000410000 */
[C---:B------:R-:W-:Y:S01]  /*1a2b0*/  FMUL.FTZ R18, R0.reuse, R161 ;  /* 0x000000a100127220 */ /* 0x040fe20000410000 */
[----:B------:R-:W1:Y:S01]  /*1a2c0*/  MUFU.RCP R7, R139 ;  /* 0x0000008b00077308 */ /* 0x000e620000001000 */
        /* <DEDUP_REMOVED lines=58> */
[----:B------:R-:W-:-:S02]  /*1a670*/  LEA R2, R6, UR6, 0x1 ;  /* 0x0000000606027c11 */ /* 0x000fc4000f8e08ff */
[----:B--2---:R-:W-:Y:S02]  /*1a680*/  FSEL R8, R8, 1, P2 ;  /* 0x3f80000008087808 */ /* 0x004fe40001000000 */
[----:B-1----:R-:W-:Y:S02]  /*1a690*/  FSEL R7, R7, 1, P0 ;  /* 0x3f80000007077808 */ /* 0x002fe40000000000 */
[----:B------:R-:W-:Y:S01]  /*1a6a0*/  F2FP.BF16.F32.PACK_AB R5, R5, R144 ;  /* 0x000000900505723e */ /* 0x000fe200000010ff */
[----:B------:R-:W-:Y:S01]  /*1a6b0*/  FMUL.FTZ R148, R8, R148 ;  /* 0x0000009408947220 */ /* 0x000fe20000410000 */
[----:B------:R-:W-:Y:S01]  /*1a6c0*/  F2FP.BF16.F32.PACK_AB R4, R4, R146 ;  /* 0x000000920404723e */ /* 0x000fe200000010ff */
[----:B------:R-:W-:Y:S01]  /*1a6d0*/  FMUL.FTZ R11, R8, R149 ;  /* 0x00000095080b7220 */ /* 0x000fe20000410000 */
[----:B------:R-:W-:Y:S01]  /*1a6e0*/  F2FP.BF16.F32.PACK_AB R3, R3, R156 ;  /* 0x0000009c0303723e */ /* 0x000fe200000010ff */
[C---:B------:R-:W-:Y:S01]  /*1a6f0*/  FMUL.FTZ R150, R7.reuse, R150 ;  /* 0x0000009607967220 */ /* 0x040fe20000410000 */
[----:B------:R-:W-:Y:S01]  /*1a700*/  IADD3 R6, PT, PT, R2, R67, RZ ;  /* 0x0000004302067210 */ /* 0x000fe20007ffe0ff */
[C---:B------:R-:W-:Y:S01]  /*1a710*/  FMUL.FTZ R10, R7.reuse, R151 ;  /* 0x00000097070a7220 */ /* 0x040fe20000410000 */
[C---:B------:R-:W-:Y:S01]  /*1a720*/  FMUL.FTZ R152, R8.reuse, R152 ;  /* 0x0000009808987220 */ /* 0x040fe20000410000 */
[----:B------:R-:W-:Y:S01]  /*1a730*/  FMUL.FTZ R9, R8, R153 ;  /* 0x0000009908097220 */ /* 0x000fe20000410000 */
[C---:B------:R-:W-:Y:S01]  /*1a740*/  FMUL.FTZ R154, R7.reuse, R154 ;  /* 0x0000009a079a7220 */ /* 0x040fe20000410000 */
[C---:B------:R-:W-:Y:S01]  /*1a750*/  FMUL.FTZ R12, R7.reuse, R155 ;  /* 0x0000009b070c7220 */ /* 0x040fe20000410000 */
[----:B------:R-:W-:Y:S01]  /*1a760*/  F2FP.BF16.F32.PACK_AB R0, R0, R158 ;  /* 0x0000009e0000723e */ /* 0x000fe200000010ff */
[----:B------:R-:W-:Y:S01]  /*1a770*/  STS [R2], R5 ;  /* 0x0000000502007388 */ /* 0x000fe20000000800 */
[C---:B------:R-:W-:Y:S01]  /*1a780*/  FMUL.FTZ R164, R8.reuse, R164 ;  /* 0x000000a408a47220 */ /* 0x040fe20000410000 */
[C---:B------:R-:W-:Y:S01]  /*1a790*/  FMUL.FTZ R16, R8.reuse, R165 ;  /* 0x000000a508107220 */ /* 0x040fe20000410000 */
[C---:B------:R-:W-:Y:S01]  /*1a7a0*/  FMUL.FTZ R166, R7.reuse, R166 ;  /* 0x000000a607a67220 */ /* 0x040fe20000410000 */
[----:B------:R-:W-:Y:S01]  /*1a7b0*/  STS [R2+0x400], R4 ;  /* 0x0004000402007388 */ /* 0x000fe20000000800 */
[C---:B------:R-:W-:Y:S01]  /*1a7c0*/  FMUL.FTZ R15, R7.reuse, R167 ;  /* 0x000000a7070f7220 */ /* 0x040fe20000410000 */
[C---:B------:R-:W-:Y:S01]  /*1a7d0*/  FMUL.FTZ R168, R8.reuse, R168 ;  /* 0x000000a808a87220 */ /* 0x040fe20000410000 */
[----:B------:R-:W-:Y:S01]  /*1a7e0*/  FMUL.FTZ R25, R8, R169 ;  /* 0x000000a908197220 */ /* 0x000fe20000410000 */
[----:B------:R1:W-:Y:S01]  /*1a7f0*/  STS [R6], R3 ;  /* 0x0000000306007388 */ /* 0x0003e20000000800 */
[C---:B------:R-:W-:Y:S01]  /*1a800*/  FMUL.FTZ R170, R7.reuse, R170 ;  /* 0x000000aa07aa7220 */ /* 0x040fe20000410000 */
[----:B------:R-:W-:Y:S01]  /*1a810*/  FMUL.FTZ R24, R7, R171 ;  /* 0x000000ab07187220 */ /* 0x000fe20000410000 */
[----:B------:R-:W-:Y:S01]  /*1a820*/  F2FP.BF16.F32.PACK_AB R11, R11, R148 ;  /* 0x000000940b0b723e */ /* 0x000fe200000010ff */
[----:B------:R2:W-:Y:S01]  /*1a830*/  STS [R6+0x400], R0 ;  /* 0x0004000006007388 */ /* 0x0005e20000000800 */
[----:B------:R-:W-:Y:S01]  /*1a840*/  F2FP.BF16.F32.PACK_AB R10, R10, R150 ;  /* 0x000000960a0a723e */ /* 0x000fe200000010ff */
[C---:B------:R-:W-:Y:S01]  /*1a850*/  FMUL.FTZ R180, R8.reuse, R180 ;  /* 0x000000b408b47220 */ /* 0x040fe20000410000 */
[----:B------:R-:W-:Y:S01]  /*1a860*/  F2FP.BF16.F32.PACK_AB R9, R9, R152 ;  /* 0x000000980909723e */ /* 0x000fe200000010ff */
[----:B------:R-:W-:Y:S01]  /*1a870*/  FMUL.FTZ R21, R8, R181 ;  /* 0x000000b508157220 */ /* 0x000fe20000410000 */
[----:B------:R-:W-:Y:S01]  /*1a880*/  F2FP.BF16.F32.PACK_AB R12, R12, R154 ;  /* 0x0000009a0c0c723e */ /* 0x000fe200000010ff */
[C---:B------:R-:W-:Y:S01]  /*1a890*/  FMUL.FTZ R182, R7.reuse, R182 ;  /* 0x000000b607b67220 */ /* 0x040fe20000410000 */
[----:B------:R-:W-:Y:S01]  /*1a8a0*/  F2FP.BF16.F32.PACK_AB R18, R18, R160 ;  /* 0x000000a01212723e */ /* 0x000fe200000010ff */
[----:B------:R-:W-:Y:S01]  /*1a8b0*/  FMUL.FTZ R27, R7, R183 ;  /* 0x000000b7071b7220 */ /* 0x000fe20000410000 */
[----:B------:R-:W-:Y:S01]  /*1a8c0*/  F2FP.BF16.F32.PACK_AB R17, R17, R162 ;  /* 0x000000a21111723e */ /* 0x000fe200000010ff */
[----:B------:R-:W-:Y:S01]  /*1a8d0*/  FMUL.FTZ R184, R8, R184 ;  /* 0x000000b808b87220 */ /* 0x000fe20000410000 */
[----:B------:R-:W-:Y:S01]  /*1a8e0*/  F2FP.BF16.F32.PACK_AB R14, R14, R172 ;  /* 0x000000ac0e0e723e */ /* 0x000fe200000010ff */
[----:B------:R-:W-:Y:S01]  /*1a8f0*/  FMUL.FTZ R26, R8, R185 ;  /* 0x000000b9081a7220 */ /* 0x000fe20000410000 */
[----:B------:R-:W-:Y:S01]  /*1a900*/  F2FP.BF16.F32.PACK_AB R13, R13, R174 ;  /* 0x000000ae0d0d723e */ /* 0x000fe200000010ff */
[C---:B------:R-:W-:Y:S01]  /*1a910*/  FMUL.FTZ R186, R7.reuse, R186 ;  /* 0x000000ba07ba7220 */ /* 0x040fe20000410000 */
[----:B------:R-:W-:Y:S01]  /*1a920*/  FMUL.FTZ R64, R7, R187 ;  /* 0x000000bb07407220 */ /* 0x000fe20000410000 */
[----:B------:R-:W-:Y:S01]  /*1a930*/  F2FP.BF16.F32.PACK_AB R16, R16, R164 ;  /* 0x000000a41010723e */ /* 0x000fe200000010ff */
[----:B------:R-:W-:Y:S01]  /*1a940*/  STS [R2+0x2000], R11 ;  /* 0x0020000b02007388 */ /* 0x000fe20000000800 */
[----:B------:R-:W-:Y:S01]  /*1a950*/  F2FP.BF16.F32.PACK_AB R15, R15, R166 ;  /* 0x000000a60f0f723e */ /* 0x000fe200000010ff */
[----:B------:R-:W-:Y:S01]  /*1a960*/  FMUL.FTZ R192, R8, R192 ;  /* 0x000000c008c07220 */ /* 0x000fe20000410000 */
[----:B------:R-:W-:Y:S01]  /*1a970*/  F2FP.BF16.F32.PACK_AB R25, R25, R168 ;  /* 0x000000a81919723e */ /* 0x000fe200000010ff */
[----:B------:R3:W-:Y:S01]  /*1a980*/  STS [R2+0x2400], R10 ;  /* 0x0024000a02007388 */ /* 0x0007e20000000800 */
[----:B-1----:R-:W-:Y:S01]  /*1a990*/  IADD3 R3, PT, PT, R2, R240, RZ ;  /* 0x000000f002037210 */ /* 0x002fe20007ffe0ff */
[----:B------:R-:W-:Y:S01]  /*1a9a0*/  FMUL.FTZ R61, R8, R193 ;  /* 0x000000c1083d7220 */ /* 0x000fe20000410000 */
[----:B------:R-:W-:Y:S01]  /*1a9b0*/  F2FP.BF16.F32.PACK_AB R24, R24, R170 ;  /* 0x000000aa1818723e */ /* 0x000fe200000010ff */
[----:B------:R1:W-:Y:S01]  /*1a9c0*/  STS [R6+0x2000], R9 ;  /* 0x0020000906007388 */ /* 0x0003e20000000800 */
[C---:B--2---:R-:W-:Y:S01]  /*1a9d0*/  IADD3 R0, PT, PT, R2.reuse, 0x40, RZ ;  /* 0x0000004002007810 */ /* 0x044fe20007ffe0ff */
[----:B------:R-:W-:Y:S01]  /*1a9e0*/  FMUL.FTZ R194, R7, R194 ;  /* 0x000000c207c27220 */ /* 0x000fe20000410000 */
[----:B------:R-:W-:Y:S01]  /*1a9f0*/  IADD3 R5, PT, PT, R67, R3, RZ ;  /* 0x0000000343057210 */ /* 0x000fe20007ffe0ff */
[----:B------:R-:W-:Y:S01]  /*1aa00*/  STS [R6+0x2400], R12 ;  /* 0x0024000c06007388 */ /* 0x000fe20000000800 */
[----:B------:R-:W-:Y:S01]  /*1aa10*/  @P1 IADD3 R0, PT, PT, R2, -0x40, RZ ;  /* 0xffffffc002001810 */ /* 0x000fe20007ffe0ff */
[----:B------:R-:W-:Y:S01]  /*1aa20*/  FMUL.FTZ R60, R7, R195 ;  /* 0x000000c3073c7220 */ /* 0x000fe20000410000 */
[----:B------:R-:W-:Y:S01]  /*1aa30*/  F2FP.BF16.F32.PACK_AB R23, R23, R176 ;  /* 0x000000b01717723e */ /* 0x000fe200000010ff */
[----:B------:R-:W-:Y:S01]  /*1aa40*/  STS [R3], R18 ;  /* 0x0000001203007388 */ /* 0x000fe20000000800 */
[----:B------:R-:W-:Y:S01]  /*1aa50*/  F2FP.BF16.F32.PACK_AB R22, R22, R178 ;  /* 0x000000b21616723e */ /* 0x000fe200000010ff */
[----:B------:R-:W-:Y:S01]  /*1aa60*/  FMUL.FTZ R200, R8, R200 ;  /* 0x000000c808c87220 */ /* 0x000fe20000410000 */
[----:B------:R-:W-:Y:S01]  /*1aa70*/  F2FP.BF16.F32.PACK_AB R20, R20, R188 ;  /* 0x000000bc1414723e */ /* 0x000fe200000010ff */
[----:B------:R-:W-:Y:S01]  /*1aa80*/  STS [R3+0x400], R17 ;  /* 0x0004001103007388 */ /* 0x000fe20000000800 */
[----:B------:R-:W-:Y:S01]  /*1aa90*/  F2FP.BF16.F32.PACK_AB R19, R19, R190 ;  /* 0x000000be1313723e */ /* 0x000fe200000010ff */
[C---:B------:R-:W-:Y:S01]  /*1aaa0*/  FMUL.FTZ R57, R8.reuse, R201 ;  /* 0x000000c908397220 */ /* 0x040fe20000410000 */
[C---:B------:R-:W-:Y:S01]  /*1aab0*/  FMUL.FTZ R202, R7.reuse, R202 ;  /* 0x000000ca07ca7220 */ /* 0x040fe20000410000 */
[----:B------:R-:W-:Y:S01]  /*1aac0*/  FMUL.FTZ R56, R7, R203 ;  /* 0x000000cb07387220 */ /* 0x000fe20000410000 */
[----:B------:R-:W-:Y:S01]  /*1aad0*/  F2FP.BF16.F32.PACK_AB R21, R21, R180 ;  /* 0x000000b41515723e */ /* 0x000fe200000010ff */
[----:B------:R-:W-:Y:S01]  /*1aae0*/  STS [R5], R14 ;  /* 0x0000000e05007388 */ /* 0x000fe20000000800 */
[----:B------:R-:W-:Y:S01]  /*1aaf0*/  F2FP.BF16.F32.PACK_AB R27, R27, R182 ;  /* 0x000000b61b1b723e */ /* 0x000fe200000010ff */
[----:B------:R-:W-:Y:S01]  /*1ab00*/  FMUL.FTZ R72, R8, R72 ;  /* 0x0000004808487220 */ /* 0x000fe20000410000 */
[----:B---3--:R-:W-:Y:S01]  /*1ab10*/  IADD3 R10, PT, PT, R240, R0, RZ ;  /* 0x00000000f00a7210 */ /* 0x008fe20007ffe0ff */
[----:B------:R-:W-:Y:S01]  /*1ab20*/  STS [R5+0x400], R13 ;  /* 0x0004000d05007388 */ /* 0x000fe20000000800 */
[----:B------:R-:W-:Y:S01]  /*1ab30*/  F2FP.BF16.F32.PACK_AB R26, R26, R184 ;  /* 0x000000b81a1a723e */ /* 0x000fe200000010ff */
[----:B------:R-:W-:Y:S01]  /*1ab40*/  FMUL.FTZ R53, R8, R73 ;  /* 0x0000004908357220 */ /* 0x000fe20000410000 */
[----:B-1----:R-:W-:Y:S01]  /*1ab50*/  IADD3 R9, PT, PT, R67, R0, RZ ;  /* 0x0000000043097210 */ /* 0x002fe20007ffe0ff */
[----:B------:R-:W-:Y:S01]  /*1ab60*/  STS [R3+0x2000], R16 ;  /* 0x0020001003007388 */ /* 0x000fe20000000800 */
[----:B------:R-:W-:Y:S01]  /*1ab70*/  F2FP.BF16.F32.PACK_AB R64, R64, R186 ;  /* 0x000000ba4040723e */ /* 0x000fe200000010ff */
[----:B------:R-:W-:Y:S01]  /*1ab80*/  FMUL.FTZ R74, R7, R74 ;  /* 0x0000004a074a7220 */ /* 0x000fe20000410000 */
[----:B------:R-:W-:Y:S01]  /*1ab90*/  F2FP.BF16.F32.PACK_AB R63, R63, R196 ;  /* 0x000000c43f3f723e */ /* 0x000fe200000010ff */
[----:B------:R-:W-:Y:S01]  /*1aba0*/  STS [R3+0x2400], R15 ;  /* 0x0024000f03007388 */ /* 0x000fe20000000800 */
[----:B------:R-:W-:Y:S01]  /*1abb0*/  F2FP.BF16.F32.PACK_AB R62, R62, R198 ;  /* 0x000000c63e3e723e */ /* 0x000fe200000010ff */
[----:B------:R-:W-:Y:S01]  /*1abc0*/  FMUL.FTZ R52, R7, R75 ;  /* 0x0000004b07347220 */ /* 0x000fe20000410000 */
[----:B------:R-:W-:Y:S01]  /*1abd0*/  F2FP.BF16.F32.PACK_AB R59, R59, R204 ;  /* 0x000000cc3b3b723e */ /* 0x000fe200000010ff */
[----:B------:R-:W-:Y:S01]  /*1abe0*/  STS [R5+0x2000], R25 ;  /* 0x0020001905007388 */ /* 0x000fe20000000800 */
[----:B------:R-:W-:Y:S01]  /*1abf0*/  F2FP.BF16.F32.PACK_AB R58, R58, R206 ;  /* 0x000000ce3a3a723e */ /* 0x000fe200000010ff */
[C---:B------:R-:W-:Y:S01]  /*1ac00*/  FMUL.FTZ R76, R8.reuse, R76 ;  /* 0x0000004c084c7220 */ /* 0x040fe20000410000 */
[----:B------:R-:W-:Y:S01]  /*1ac10*/  IADD3 R4, PT, PT, R67, R10, RZ ;  /* 0x0000000a43047210 */ /* 0x000fe20007ffe0ff */
[----:B------:R-:W-:Y:S01]  /*1ac20*/  STS [R5+0x2400], R24 ;  /* 0x0024001805007388 */ /* 0x000fe20000000800 */
[C---:B------:R-:W-:Y:S01]  /*1ac30*/  FMUL.FTZ R49, R8.reuse, R77 ;  /* 0x0000004d08317220 */ /* 0x040fe20000410000 */
[C---:B------:R-:W-:Y:S01]  /*1ac40*/  FMUL.FTZ R78, R7.reuse, R78 ;  /* 0x0000004e074e7220 */ /* 0x040fe20000410000 */
[----:B------:R-:W-:Y:S01]  /*1ac50*/  FMUL.FTZ R48, R7, R79 ;  /* 0x0000004f07307220 */ /* 0x000fe20000410000 */
[----:B------:R-:W-:Y:S01]  /*1ac60*/  STS [R0], R23 ;  /* 0x0000001700007388 */ /* 0x000fe20000000800 */
[----:B------:R-:W-:Y:S01]  /*1ac70*/  F2FP.BF16.F32.PACK_AB R61, R61, R192 ;  /* 0x000000c03d3d723e */ /* 0x000fe200000010ff */
[----:B------:R-:W-:Y:S01]  /*1ac80*/  FMUL.FTZ R88, R8, R88 ;  /* 0x0000005808587220 */ /* 0x000fe20000410000 */
[----:B------:R-:W-:Y:S01]  /*1ac90*/  F2FP.BF16.F32.PACK_AB R60, R60, R194 ;  /* 0x000000c23c3c723e */ /* 0x000fe200000010ff */
[----:B------:R-:W-:Y:S01]  /*1aca0*/  STS [R0+0x400], R22 ;  /* 0x0004001600007388 */ /* 0x000fe20000000800 */
[----:B------:R-:W-:Y:S01]  /*1acb0*/  F2FP.BF16.F32.PACK_AB R57, R57, R200 ;  /* 0x000000c83939723e */ /* 0x000fe200000010ff */
[----:B------:R-:W-:Y:S01]  /*1acc0*/  FMUL.FTZ R45, R8, R89 ;  /* 0x00000059082d7220 */ /* 0x000fe20000410000 */
[----:B------:R-:W-:Y:S01]  /*1acd0*/  F2FP.BF16.F32.PACK_AB R56, R56, R202 ;  /* 0x000000ca3838723e */ /* 0x000fe200000010ff */
[----:B------:R-:W-:Y:S01]  /*1ace0*/  STS [R9], R20 ;  /* 0x0000001409007388 */ /* 0x000fe20000000800 */
[----:B------:R-:W-:Y:S01]  /*1acf0*/  F2FP.BF16.F32.PACK_AB R55, R55, R68 ;  /* 0x000000443737723e */ /* 0x000fe200000010ff */
[C---:B------:R-:W-:Y:S01]  /*1ad00*/  FMUL.FTZ R90, R7.reuse, R90 ;  /* 0x0000005a075a7220 */ /* 0x040fe20000410000 */
[----:B------:R-:W-:Y:S01]  /*1ad10*/  F2FP.BF16.F32.PACK_AB R54, R54, R70 ;  /* 0x000000463636723e */ /* 0x000fe200000010ff */
[----:B------:R-:W-:Y:S01]  /*1ad20*/  STS [R9+0x400], R19 ;  /* 0x0004001309007388 */ /* 0x000fe20000000800 */
[----:B------:R-:W-:Y:S01]  /*1ad30*/  FMUL.FTZ R44, R7, R91 ;  /* 0x0000005b072c7220 */ /* 0x000fe20000410000 */
[----:B------:R-:W-:Y:S01]  /*1ad40*/  F2FP.BF16.F32.PACK_AB R51, R51, R80 ;  /* 0x000000503333723e */ /* 0x000fe200000010ff */
[----:B------:R-:W-:Y:S01]  /*1ad50*/  FMUL.FTZ R92, R8, R92 ;  /* 0x0000005c085c7220 */ /* 0x000fe20000410000 */
[----:B------:R-:W-:Y:S01]  /*1ad60*/  STS [R0+0x2000], R21 ;  /* 0x0020001500007388 */ /* 0x000fe20000000800 */
[----:B------:R-:W-:Y:S01]  /*1ad70*/  F2FP.BF16.F32.PACK_AB R50, R50, R82 ;  /* 0x000000523232723e */ /* 0x000fe200000010ff */
[C---:B------:R-:W-:Y:S01]  /*1ad80*/  FMUL.FTZ R41, R8.reuse, R93 ;  /* 0x0000005d08297220 */ /* 0x040fe20000410000 */
[C---:B------:R-:W-:Y:S01]  /*1ad90*/  FMUL.FTZ R94, R7.reuse, R94 ;  /* 0x0000005e075e7220 */ /* 0x040fe20000410000 */
[----:B------:R-:W-:Y:S01]  /*1ada0*/  STS [R0+0x2400], R27 ;  /* 0x0024001b00007388 */ /* 0x000fe20000000800 */
[----:B------:R-:W-:Y:S01]  /*1adb0*/  FMUL.FTZ R40, R7, R95 ;  /* 0x0000005f07287220 */ /* 0x000fe20000410000 */
[----:B------:R-:W-:Y:S01]  /*1adc0*/  F2FP.BF16.F32.PACK_AB R53, R53, R72 ;  /* 0x000000483535723e */ /* 0x000fe200000010ff */
[----:B------:R-:W-:Y:S01]  /*1add0*/  FMUL.FTZ R104, R8, R104 ;  /* 0x0000006808687220 */ /* 0x000fe20000410000 */
        /* <DEDUP_REMOVED lines=15> */
[----:B------:R-:W-:Y:S01]  /*1aed0*/  FMUL.FTZ R33, R8, R109 ;  /* 0x0000006d08217220 */ /* 0x000fe20000410000 */
[----:B------:R-:W-:Y:S01]  /*1aee0*/  STS [R4], R59 ;  /* 0x0000003b04007388 */ /* 0x000fe20000000800 */
[C---:B------:R-:W-:Y:S01]  /*1aef0*/  FMUL.FTZ R110, R7.reuse, R110 ;  /* 0x0000006e076e7220 */ /* 0x040fe20000410000 */
        /* <DEDUP_REMOVED lines=42> */
[----:B-1----:R-:W-:-:S02]  /*1b1a0*/  FMUL.FTZ R2, R8, R125 ;  /* 0x0000007d08027220 */ /* 0x002fc40000410000 */
[----:B------:R1:W2:Y:S01]  /*1b1b0*/  @P4 MUFU.LG2 R8, R137 ;  /* 0x0000008900084308 */ /* 0x0002a20000000c00 */
[----:B------:R-:W-:Y:S02]  /*1b1c0*/  STS [R3+0x6000], R45 ;  /* 0x0060002d03007388 */ /* 0x000fe40000000800 */
[----:B------:R-:W-:Y:S02]  /*1b1d0*/  F2FP.BF16.F32.PACK_AB R2, R2, R124 ;  /* 0x0000007c0202723e */ /* 0x000fe400000010ff */
[----:B------:R-:W-:Y:S04]  /*1b1e0*/  STS [R3+0x6400], R44 ;  /* 0x0064002c03007388 */ /* 0x000fe80000000800 */
[----:B------:R-:W-:Y:S04]  /*1b1f0*/  STS [R5+0x6000], R41 ;  /* 0x0060002905007388 */ /* 0x000fe80000000800 */
[----:B------:R-:W-:Y:S04]  /*1b200*/  STS [R5+0x6400], R40 ;  /* 0x0064002805007388 */ /* 0x000fe80000000800 */
[----:B------:R-:W-:Y:S04]  /*1b210*/  STS [R0+0x4000], R39 ;  /* 0x0040002700007388 */ /* 0x000fe80000000800 */
[----:B------:R-:W-:Y:S04]  /*1b220*/  STS [R0+0x4400], R38 ;  /* 0x0044002600007388 */ /* 0x000fe80000000800 */
[----:B------:R-:W-:Y:S04]  /*1b230*/  STS [R9+0x4000], R35 ;  /* 0x0040002309007388 */ /* 0x000fe80000000800 */
[----:B------:R-:W-:Y:S04]  /*1b240*/  STS [R9+0x4400], R34 ;  /* 0x0044002209007388 */ /* 0x000fe80000000800 */
[----:B------:R-:W-:Y:S04]  /*1b250*/  STS [R0+0x6000], R37 ;  /* 0x0060002500007388 */ /* 0x000fe80000000800 */
[----:B------:R3:W-:Y:S04]  /*1b260*/  STS [R0+0x6400], R36 ;  /* 0x0064002400007388 */ /* 0x0007e80000000800 */
[----:B------:R-:W-:Y:S04]  /*1b270*/  STS [R9+0x6000], R33 ;  /* 0x0060002109007388 */ /* 0x000fe80000000800 */
[----:B------:R4:W-:Y:S04]  /*1b280*/  STS [R9+0x6400], R32 ;  /* 0x0064002009007388 */ /* 0x0009e80000000800 */
[----:B------:R1:W-:Y:S04]  /*1b290*/  STS [R10+0x4000], R31 ;  /* 0x0040001f0a007388 */ /* 0x0003e80000000800 */
[----:B------:R1:W-:Y:S04]  /*1b2a0*/  STS [R10+0x4400], R30 ;  /* 0x0044001e0a007388 */ /* 0x0003e80000000800 */
[----:B------:R1:W-:Y:S04]  /*1b2b0*/  STS [R4+0x4000], R29 ;  /* 0x0040001d04007388 */ /* 0x0003e80000000800 */
[----:B------:R1:W-:Y:S01]  /*1b2c0*/  STS [R4+0x4400], R28 ;  /* 0x0044001c04007388 */ /* 0x0003e20000000800 */
[----:B---3--:R-:W-:-:S03]  /*1b2d0*/  LOP3.LUT R0, R141, 0x1f8, RZ, 0xc0, !PT ;  /* 0x000001f88d007812 */ /* 0x008fc600078ec0ff */
[----:B------:R1:W-:Y:S01]  /*1b2e0*/  STS [R10+0x6000], R66 ;  /* 0x006000420a007388 */ /* 0x0003e20000000800 */
[----:B------:R-:W-:-:S03]  /*1b2f0*/  LOP3.LUT R0, R0, 0x38, R242, 0x78, !PT ;  /* 0x0000003800007812 */ /* 0x000fc600078e78f2 */
[----:B------:R1:W-:Y:S01]  /*1b300*/  STS [R10+0x6400], R65 ;  /* 0x006400410a007388 */ /* 0x0003e20000000800 */
[----:B----4-:R-:W3:Y:S01]  /*1b310*/  @P4 LDC R9, c[0x0][0x458] ;  /* 0x00011600ff094b82 */ /* 0x010ee20000000800 */
[----:B------:R-:W-:Y:S01]  /*1b320*/  LOP3.LUT R3, R0, 0x1e00, R141, 0xf8, !PT ;  /* 0x00001e0000037812 */ /* 0x000fe200078ef88d */
[----:B------:R-:W-:-:S05]  /*1b330*/  FMUL.FTZ R0, R7, R127 ;  /* 0x0000007f07007220 */ /* 0x000fca0000410000 */
[----:B------:R-:W-:Y:S01]  /*1b340*/  F2FP.BF16.F32.PACK_AB R0, R0, R126 ;  /* 0x0000007e0000723e */ /* 0x000fe200000010ff */
[----:B--2---:R-:W-:Y:S06]  /*1b350*/  BRA.U UP1, `(.L_x_556) ;  /* 0x0000000101207547 */ /* 0x004fec000b800000 */
[----:B------:R-:W-:Y:S01]  /*1b360*/  UISETP.NE.AND UP1, UPT, UR13, URZ, UPT ;  /* 0x000000ff0d00728c */ /* 0x000fe2000bf25270 */
[----:B------:R-:W2:Y:S10]  /*1b370*/  LDCU UR13, c[0x0][0x3e0] ;  /* 0x00007c00ff0d77ac */ /* 0x000eb40008000800 */
[----:B------:R-:W2:Y:S01]  /*1b380*/  @UP1 LDCU UR5, c[0x0][0x454] ;  /* 0x00008a80ff0517ac */ /* 0x000ea20008000800 */
[----:B------:R-:W-:Y:S01]  /*1b390*/  @UP1 UMOV UR19, 0x1 ;  /* 0x0000000100131882 */ /* 0x000fe20000000000 */
[----:B------:R-:W4:Y:S01]  /*1b3a0*/  @UP1 LDCU UR18, c[0x0][0x454] ;  /* 0x00008a80ff1217ac */ /* 0x000f220008000800 */
[----:B------:R-:W-:Y:S01]  /*1b3b0*/  @!UP1 UMOV UR19, 0x1 ;  /* 0x0000000100139882 */ /* 0x000fe20000000000 */
[----:B--2---:R-:W-:-:S02]  /*1b3c0*/  @UP1 UIMAD UR5, UR5, UR13, URZ ;  /* 0x0000000d050512a4 */ /* 0x004fc4000f8e02ff */
[----:B----4-:R-:W-:-:S12]  /*1b3d0*/  @!UP1 UIMAD UR5, UR12, UR13, URZ ;  /* 0x0000000d0c0592a4 */ /* 0x010fd8000f8e02ff */
.L_x_556:
[----:B------:R2:W-:Y:S01]  /*1b3e0*/  STS [R4+0x6000], R2 ;  /* 0x0060000204007388 */ /* 0x0005e20000000800 */
[----:B------:R-:W-:Y:S01]  /*1b3f0*/  LEA R18, R3, UR6, 0x1 ;  /* 0x0000000603127c11 */ /* 0x000fe2000f8e08ff */
[----:B------:R-:W4:Y:S01]  /*1b400*/  @P3 LDC R7, c[0x0][0x458] ;  /* 0x00011600ff073b82 */ /* 0x000f220000000800 */
[----:B------:R-:W5:Y:S01]  /*1b410*/  @P3 MUFU.LG2 R3, R138 ;  /* 0x0000008a00033308 */ /* 0x000f620000000c00 */
[----:B------:R1:W-:Y:S01]  /*1b420*/  STS [R4+0x6400], R0 ;  /* 0x0064000004007388 */ /* 0x0003e20000000800 */
[----:B------:R-:W-:Y:S01]  /*1b430*/  UIMAD UR18, UR8, UR18, URZ ;  /* 0x00000012081272a4 */ /* 0x000fe2000f8e02ff */
[----:B------:R-:W-:Y:S01]  /*1b440*/  LOP3.LUT P1, RZ, R242, 0x3, RZ, 0xc0, !PT ;  /* 0x00000003f2ff7812 */ /* 0x000fe2000782c0ff */
[----:B------:R-:W-:-:S03]  /*1b450*/  UIMAD UR6, UR11, UR19, URZ ;  /* 0x000000130b0672a4 */ /* 0x000fc6000f8e02ff */
[----:B------:R-:W-:Y:S01]  /*1b460*/  BAR.SYNC.DEFER_BLOCKING 0x0 ;  /* 0x0000000000007b1d */ /* 0x000fe20000010000 */
[----:B------:R-:W-:Y:S01]  /*1b470*/  @!UP0 UIMAD UR18, UR10, UR5, UR18 ;  /* 0x000000050a1282a4 */ /* 0x000fe2000f8e0212 */
[----:B------:R-:W-:Y:S01]  /*1b480*/  MOV R17, 0x7f800000 ;  /* 0x7f80000000117802 */ /* 0x000fe20000000f00 */
[----:B------:R-:W-:Y:S01]  /*1b490*/  USEL UR15, UR15, URZ, UP0 ;  /* 0x000000ff0f0f7287 */ /* 0x000fe20008000000 */
        /* <DEDUP_REMOVED lines=8> */
[----:B-----5:R-:W-:Y:S01]  /*1b520*/  @P3 FMUL.FTZ R3, R3, 0.69314718246459960938 ;  /* 0x3f31721803033820 */ /* 0x020fe20000410000 */
[----:B------:R-:W-:Y:S01]  /*1b530*/  UIADD3 UR15, UP1, UP0, UR10, UR15, UR18 ;  /* 0x0000000f0a0f7290 */ /* 0x000fe2000f83e012 */
[----:B------:R-:W5:Y:S01]  /*1b540*/  @P0 LDC R5, c[0x0][0x458] ;  /* 0x00011600ff050b82 */ /* 0x000f620000000800 */
[----:B------:R-:W-:Y:S01]  /*1b550*/  MOV R14, 0x7f800000 ;  /* 0x7f800000000e7802 */ /* 0x000fe20000000f00 */
[----:B--2---:R-:W2:Y:S01]  /*1b560*/  @P2 MUFU.LG2 R2, R132 ;  /* 0x0000008400022308 */ /* 0x004ea20000000c00 */
[----:B------:R-:W-:Y:S01]  /*1b570*/  UIADD3.X UR4, UPT, UPT, UR5, UR4, UR6, UP1, UP0 ;  /* 0x0000000405047290 */ /* 0x000fe20008fe0406 */
[----:B----4-:R-:W-:Y:S01]  /*1b580*/  @P3 FFMA.FTZ R16, R134, R7, R3 ;  /* 0x0000000786103223 */ /* 0x010fe20000010003 */
[----:B------:R-:W-:Y:S01]  /*1b590*/  SHF.R.U32.HI R19, RZ, 0x3, R242 ;  /* 0x00000003ff137819 */ /* 0x000fe200000116f2 */
[----:B-1----:R-:W-:Y:S01]  /*1b5a0*/  @P4 FMUL.FTZ R0, R8, 0.69314718246459960938 ;  /* 0x3f31721808004820 */ /* 0x002fe20000410000 */
[----:B------:R1:W4:Y:S03]  /*1b5b0*/  LDS.128 R24, [R18+0x3800] ;  /* 0x0038000012187984 */ /* 0x0003260000000c00 */
[----:B------:R-:W5:Y:S01]  /*1b5c0*/  @P0 MUFU.LG2 R4, R139 ;  /* 0x0000008b00040308 */ /* 0x000f620000000c00 */
[----:B---3--:R-:W-:Y:S01]  /*1b5d0*/  @P4 FFMA.FTZ R17, R135, R9, R0 ;  /* 0x0000000987114223 */ /* 0x008fe20000010000 */
[----:B--2---:R-:W-:-:S04]  /*1b5e0*/  @P2 FMUL.FTZ R2, R2, 0.69314718246459960938 ;  /* 0x3f31721802022820 */ /* 0x004fc80000410000 */
[----:B------:R-:W-:Y:S01]  /*1b5f0*/  @P2 FFMA.FTZ R15, R136, R6, R2 ;  /* 0x00000006880f2223 */ /* 0x000fe20000010002 */
[----:B-----5:R-:W-:-:S04]  /*1b600*/  @P0 FMUL.FTZ R0, R4, 0.69314718246459960938 ;  /* 0x3f31721804000820 */ /* 0x020fc80000410000 */
[----:B------:R-:W-:Y:S01]  /*1b610*/  @P0 FFMA.FTZ R14, R133, R5, R0 ;  /* 0x00000005850e0223 */ /* 0x000fe20000010000 */
[----:B-1----:R-:W-:Y:S06]  /*1b620*/  @P1 BRA `(.L_x_558) ;  /* 0x0000000000981947 */ /* 0x002fec0003800000 */
[----:B------:R-:W-:Y:S02]  /*1b630*/  LOP3.LUT R0, R225, 0x30, RZ, 0xc0, !PT ;  /* 0x00000030e1007812 */ /* 0x000fe400078ec0ff */
[----:B------:R-:W-:-:S04]  /*1b640*/  SHF.R.U32.HI R242, RZ, 0x2, R242 ;  /* 0x00000002fff27819 */ /* 0x000fc800000116f2 */
        /* <DEDUP_REMOVED lines=17> */
[----:B------:R-:W3:Y:S01]  /*1b760*/  @!P4 LDC.64 R12, c[0x0][0x420] ;  /* 0x00010800ff0ccb82 */ /* 0x000ee20000000a00 */
[----:B------:R-:W-:-:S07]  /*1b770*/  @!P5 LEA.HI.X.SX32 R2, R2, UR4, 0x1, P0 ;  /* 0x000000040202dc11 */ /* 0x000fce00080f0eff */
[----:B------:R-:W5:Y:S01]  /*1b780*/  @!P3 LDC.64 R20, c[0x0][0x420] ;  /* 0x00010800ff14bb82 */ /* 0x000f620000000a00 */
[----:B-1----:R-:W-:-:S04]  /*1b790*/  @!P6 LEA R8, P1, R0, R8, 0x2 ;  /* 0x000000080008e211 */ /* 0x002fc800078210ff */
[----:B------:R-:W-:Y:S02]  /*1b7a0*/  @!P6 LEA.HI.X R9, R0, R9, R6, 0x2, P1 ;  /* 0x000000090009e211 */ /* 0x000fe400008f1406 */
[----:B------:R-:W-:Y:S02]  /*1b7b0*/  @!P4 IADD3 R0, P1, PT, R5, UR15, RZ ;  /* 0x0000000f0500cc10 */ /* 0x000fe4000ff3e0ff */
[C---:B--2---:R-:W-:Y:S01]  /*1b7c0*/  @!P5 LEA R6, P2, R3.reuse, R10, 0x2 ;  /* 0x0000000a0306d211 */ /* 0x044fe200078410ff */
[----:B------:R1:W-:Y:S01]  /*1b7d0*/  @!P6 STG.E desc[UR16][R8.64], R17 ;  /* 0x000000110800e986 */ /* 0x0003e2000c101910 */
[----:B------:R-:W-:Y:S02]  /*1b7e0*/  @!P3 IADD3 R10, P0, PT, R4, UR15, RZ ;  /* 0x0000000f040abc10 */ /* 0x000fe4000ff1e0ff */
[----:B------:R-:W-:Y:S02]  /*1b7f0*/  @!P5 LEA.HI.X R7, R3, R11, R2, 0x2, P2 ;  /* 0x0000000b0307d211 */ /* 0x000fe400010f1402 */
[----:B------:R-:W-:-:S02]  /*1b800*/  @!P4 LEA.HI.X.SX32 R5, R5, UR4, 0x1, P1 ;  /* 0x000000040505cc11 */ /* 0x000fc400088f0eff */
[----:B------:R-:W-:Y:S01]  /*1b810*/  @!P3 LEA.HI.X.SX32 R3, R4, UR4, 0x1, P0 ;  /* 0x000000040403bc11 */ /* 0x000fe200080f0eff */
[----:B------:R1:W-:Y:S01]  /*1b820*/  @!P5 STG.E desc[UR16][R6.64], R16 ;  /* 0x000000100600d986 */ /* 0x0003e2000c101910 */
[----:B---3--:R-:W-:-:S04]  /*1b830*/  @!P4 LEA R4, P1, R0, R12, 0x2 ;  /* 0x0000000c0004c211 */ /* 0x008fc800078210ff */
[----:B------:R-:W-:Y:S02]  /*1b840*/  @!P4 LEA.HI.X R5, R0, R13, R5, 0x2, P1 ;  /* 0x0000000d0005c211 */ /* 0x000fe400008f1405 */
[----:B-----5:R-:W-:-:S03]  /*1b850*/  @!P3 LEA R2, P0, R10, R20, 0x2 ;  /* 0x000000140a02b211 */ /* 0x020fc600078010ff */
[----:B------:R1:W-:Y:S01]  /*1b860*/  @!P4 STG.E desc[UR16][R4.64], R15 ;  /* 0x0000000f0400c986 */ /* 0x0003e2000c101910 */
[----:B------:R-:W-:-:S05]  /*1b870*/  @!P3 LEA.HI.X R3, R10, R21, R3, 0x2, P0 ;  /* 0x000000150a03b211 */ /* 0x000fca00000f1403 */
[----:B------:R1:W-:Y:S04]  /*1b880*/  @!P3 STG.E desc[UR16][R2.64], R14 ;  /* 0x0000000e0200b986 */ /* 0x0003e8000c101910 */
.L_x_558:
[----:B------:R-:W-:Y:S05]  /*1b890*/  BSYNC.RECONVERGENT B0 ;  /* 0x0000000000007941 */ /* 0x000fea0003800200 */
.L_x_557:
[----:B-1----:R1:W2:Y:S01]  /*1b8a0*/  LDS.128 R12, [R18] ;  /* 0x00000000120c7984 */ /* 0x0022a20000000c00 */
[----:B------:R-:W3:Y:S01]  /*1b8b0*/  LDCU.64 UR4, c[0x0][0x410] ;  /* 0x00008200ff0477ac */ /* 0x000ee20008000a00 */
[C---:B------:R-:W-:Y:S01]  /*1b8c0*/  VIADD R3, R19.reuse, 0x10 ;  /* 0x0000001013037836 */ /* 0x040fe20000000000 */
[----:B------:R-:W-:Y:S01]  /*1b8d0*/  BSSY.RECONVERGENT B0, `(.L_x_559) ;  /* 0x0000024000007945 */ /* 0x000fe20003800200 */
[----:B------:R1:W1:Y:S01]  /*1b8e0*/  LDS.128 R8, [R18+0x4000] ;  /* 0x0040000012087984 */ /* 0x0002620000000c00 */
[----:B------:R-:W-:Y:S01]  /*1b8f0*/  VIADD R2, R19, 0x20 ;  /* 0x0000002013027836 */ /* 0x000fe20000000000 */
[----:B------:R-:W-:Y:S01]  /*1b900*/  UIMAD.WIDE.U32 UR10, UR11, 0x80, URZ ;  /* 0x000000800b0a78a5 */ /* 0x000fe2000f8e00ff */
[----:B------:R-:W-:Y:S01]  /*1b910*/  ISETP.GE.AND P6, PT, R3, UR7, PT ;  /* 0x0000000703007c0c */ /* 0x000fe2000bfc6270 */
[C---:B------:R-:W-:Y:S01]  /*1b920*/  VIADD R0, R19.reuse, 0x30 ;  /* 0x0000003013007836 */ /* 0x040fe20000000000 */
[C---:B------:R-:W-:Y:S01]  /*1b930*/  IADD3 R3, PT, PT, R19.reuse, 0x40, RZ ;  /* 0x0000004013037810 */ /* 0x040fe20007ffe0ff */
[----:B------:R-:W-:Y:S01]  /*1b940*/  VIADD R4, R19, 0x60 ;  /* 0x0000006013047836 */ /* 0x000fe20000000000 */
[----:B------:R-:W-:-:S02]  /*1b950*/  ISETP.GE.AND P5, PT, R2, UR7, PT ;  /* 0x0000000702007c0c */ /* 0x000fc4000bfa6270 */
[----:B------:R-:W-:Y:S02]  /*1b960*/  IADD3 R2, P0, PT, R224, UR14, RZ ;  /* 0x0000000ee0027c10 */ /* 0x000fe4000ff1e0ff */
[----:B------:R-:W-:Y:S02]  /*1b970*/  ISETP.GE.AND P3, PT, R3, UR7, PT ;  /* 0x0000000703007c0c */ /* 0x000fe4000bf66270 */
[----:B------:R-:W-:Y:S01]  /*1b980*/  ISETP.GE.AND P4, PT, R0, UR7, PT ;  /* 0x0000000700007c0c */ /* 0x000fe2000bf86270 */
[C---:B------:R-:W-:Y:S01]  /*1b990*/  VIADD R0, R19.reuse, 0x50 ;  /* 0x0000005013007836 */ /* 0x040fe20000000000 */
[----:B------:R-:W-:Y:S02]  /*1b9a0*/  IADD3.X R3, PT, PT, RZ, UR9, RZ, P0, !PT ;  /* 0x00000009ff037c10 */ /* 0x000fe400087fe4ff */
[C---:B------:R-:W-:Y:S02]  /*1b9b0*/  ISETP.GE.AND P0, PT, R19.reuse, UR7, PT ;  /* 0x0000000713007c0c */ /* 0x040fe4000bf06270 */
[----:B------:R-:W-:Y:S01]  /*1b9c0*/  ISETP.GE.AND P2, PT, R0, UR7, PT ;  /* 0x0000000700007c0c */ /* 0x000fe2000bf46270 */
[----:B---3--:R-:W-:Y:S01]  /*1b9d0*/  IMAD.U32 R0, RZ, RZ, UR4 ;  /* 0x00000004ff007e24 */ /* 0x008fe2000f8e00ff */
[----:B------:R-:W-:-:S02]  /*1b9e0*/  IADD3 R20, PT, PT, R19, 0x70, RZ ;  /* 0x0000007013147810 */ /* 0x000fc40007ffe0ff */
[----:B------:R-:W-:Y:S01]  /*1b9f0*/  ISETP.GE.AND P1, PT, R4, UR7, PT ;  /* 0x0000000704007c0c */ /* 0x000fe2000bf26270 */
[----:B------:R-:W-:Y:S01]  /*1ba00*/  IMAD.WIDE.U32 R16, R0, UR8, R2 ;  /* 0x0000000800107c25 */ /* 0x000fe2000f8e0002 */
[----:B------:R-:W-:-:S03]  /*1ba10*/  LOP3.LUT R19, R19, UR10, RZ, 0xfc, !PT ;  /* 0x0000000a13137c12 */ /* 0x000fc6000f8efcff */
[----:B------:R-:W-:-:S04]  /*1ba20*/  IMAD.U32 R0, RZ, RZ, UR5 ;  /* 0x00000005ff007e24 */ /* 0x000fc8000f8e00ff */
[----:B------:R-:W-:Y:S01]  /*1ba30*/  IMAD R7, R0, UR8, R17 ;  /* 0x0000000800077c24 */ /* 0x000fe2000f8e0211 */
[----:B------:R-:W-:Y:S06]  /*1ba40*/  @P0 BRA `(.L_x_560) ;  /* 0x0000000000300947 */ /* 0x000fec0003800000 */
        /* <DEDUP_REMOVED lines=12> */
.L_x_560:
[----:B------:R-:W-:Y:S05]  /*1bb10*/  BSYNC.RECONVERGENT B0 ;  /* 0x0000000000007941 */ /* 0x000fea0003800200 */
.L_x_559:
        /* <DEDUP_REMOVED lines=19> */
.L_x_562:
[----:B------:R-:W-:Y:S05]  /*1bc50*/  BSYNC.RECONVERGENT B0 ;  /* 0x0000000000007941 */ /* 0x000fea0003800200 */
.L_x_561:
        /* <DEDUP_REMOVED lines=18> */
.L_x_564:
[----:B------:R-:W-:Y:S05]  /*1bd80*/  BSYNC.RECONVERGENT B0 ;  /* 0x0000000000007941 */ /* 0x000fea0003800200 */
.L_x_563:
        /* <DEDUP_REMOVED lines=18> */
.L_x_566:
[----:B------:R-:W-:Y:S05]  /*1beb0*/  BSYNC.RECONVERGENT B0 ;  /* 0x0000000000007941 */ /* 0x000fea0003800200 */
.L_x_565:
        /* <DEDUP_REMOVED lines=18> */
.L_x_568:
[----:B------:R-:W-:Y:S05]  /*1bfe0*/  BSYNC.RECONVERGENT B0 ;  /* 0x0000000000007941 */ /* 0x000fea0003800200 */
.L_x_567:
        /* <DEDUP_REMOVED lines=18> */
.L_x_570:
[----:B------:R-:W-:Y:S05]  /*1c110*/  BSYNC.RECONVERGENT B0 ;  /* 0x0000000000007941 */ /* 0x000fea0003800200 */
.L_x_569:
        /* <DEDUP_REMOVED lines=18> */
.L_x_572:
[----:B------:R-:W-:Y:S05]  /*1c240*/  BSYNC.RECONVERGENT B0 ;  /* 0x0000000000007941 */ /* 0x000fea0003800200 */
.L_x_571:
        /* <DEDUP_REMOVED lines=17> */
.L_x_573:
        /* <DEDUP_REMOVED lines=10> */
.L_x_2847:


//--------------------- .text._ZN5flash16flash_fwd_kernelI23Flash_fwd_kernel_traitsILi128ELi128ELi64ELi4ELb0ELb0EN7cutlass10bfloat16_tE19Flash_kernel_traitsILi128ELi128ELi64ELi4ES3_EELb0ELb0ELb1ELb0ELb0ELb1ELb1ELb0EEEvNS_16Flash_fwd_paramsE --------------------------
	.section	.text._ZN5flash16flash_fwd_kernelI23Flash_fwd_kernel_traitsILi128ELi128ELi64ELi4ELb0ELb0EN7cutlass10bfloat16_tE19Flash_kernel_traitsILi128ELi128ELi64ELi4ES3_EELb0ELb0ELb1ELb0ELb0ELb1ELb1ELb0EEEvNS_16Flash_fwd_paramsE,"ax",@progbits
	.align	128
        .global         _ZN5flash16flash_fwd_kernelI23Flash_fwd_kernel_traitsILi128ELi128ELi64ELi4ELb0ELb0EN7cutlass10bfloat16_tE19Flash_kernel_traitsILi128ELi128ELi64ELi4ES3_EELb0ELb0ELb1ELb0ELb0ELb1ELb1ELb0EEEvNS_16Flash_fwd_paramsE
        .type           _ZN5flash16flash_fwd_kernelI23Flash_fwd_kernel_traitsILi128ELi128ELi64ELi4ELb0ELb0EN7cutlass10bfloat16_tE19Flash_kernel_traitsILi128ELi128ELi64ELi4ES3_EELb0ELb0ELb1ELb0ELb0ELb1ELb1ELb0EEEvNS_16Flash_fwd_paramsE,@function
        .size           _ZN5flash16flash_fwd_kernelI23Flash_fwd_kernel_traitsILi128ELi128ELi64ELi4ELb0ELb0EN7cutlass10bfloat16_tE19Flash_kernel_traitsILi128ELi128ELi64ELi4ES3_EELb0ELb0ELb1ELb0ELb0ELb1ELb1ELb0EEEvNS_16Flash_fwd_paramsE,(.L_x_2848 - _ZN5flash16flash_fwd_kernelI23Flash_fwd_kernel_traitsILi128ELi128ELi64ELi4ELb0ELb0EN7cutlass10bfloat16_tE19Flash_kernel_traitsILi128ELi128ELi64ELi4ES3_EELb0ELb0ELb1ELb0ELb0ELb1ELb1ELb0EEEvNS_16Flash_fwd_paramsE)
        .other          _ZN5flash16flash_fwd_kernelI23Flash_fwd_kernel_traitsILi128ELi128ELi64ELi4ELb0ELb0EN7cutlass10bfloat16_tE19Flash_kernel_traitsILi128ELi128ELi64ELi4ES3_EELb0ELb0ELb1ELb0ELb0ELb1ELb1ELb0EEEvNS_16Flash_fwd_paramsE,@"STO_CUDA_ENTRY STV_DEFAULT"
_ZN5flash16flash_fwd_kernelI23Flash_fwd_kernel_traitsILi128ELi128ELi64ELi4ELb0ELb0EN7cutlass10bfloat16_tE19Flash_kernel_traitsILi128ELi128ELi64ELi4ES3_EELb0ELb0ELb1ELb0ELb0ELb1ELb1ELb0EEEvNS_16Flash_fwd_paramsE:
.text._ZN5flash16flash_fwd_kernelI23Flash_fwd_kernel_traitsILi128ELi128ELi64ELi4ELb0ELb0EN7cutlass10bfloat16_tE19Flash_kernel_traitsILi128ELi128ELi64ELi4ES3_EELb0ELb0ELb1ELb0ELb0ELb1ELb1ELb0EEEvNS_16Flash_fwd_paramsE:
        /* <DEDUP_REMOVED lines=72> */
.L_x_574:
        /* <DEDUP_REMOVED lines=57> */
.L_x_576:
        /* <DEDUP_REMOVED lines=56> */
.L_x_578:
[----:B------:R-:W-:Y:S05]  /*0b90*/  BSYNC.RECONVERGENT B0 ;  /* 0x0000000000007941 */ /* 0x000fea0003800200 */
.L_x_577:
        /* <DEDUP_REMOVED lines=17> */
.L_x_580:
[----:B------:R-:W-:Y:S05]  /*0cb0*/  BSYNC.RECONVERGENT B0 ;  /* 0x0000000000007941 */ /* 0x000fea0003800200 */
.L_x_579:
        /* <DEDUP_REMOVED lines=16> */
.L_x_582:
[----:B------:R-:W-:Y:S05]  /*0dc0*/  BSYNC.RECONVERGENT B0 ;  /* 0x0000000000007941 */ /* 0x000fea0003800200 */
.L_x_581:
        /* <DEDUP_REMOVED lines=16> */
.L_x_584:
[----:B------:R-:W-:Y:S05]  /*0ed0*/  BSYNC.RECONVERGENT B0 ;  /* 0x0000000000007941 */ /* 0x000fea0003800200 */
.L_x_583:
        /* <DEDUP_REMOVED lines=16> */
.L_x_586:
[----:B------:R-:W-:Y:S05]  /*0fe0*/  BSYNC.RECONVERGENT B0 ;  /* 0x0000000000007941 */ /* 0x000fea0003800200 */
.L_x_585:
        /* <DEDUP_REMOVED lines=16> */
.L_x_588:
[----:B------:R-:W-:Y:S05]  /*10f0*/  BSYNC.RECONVERGENT B0 ;  /* 0x0000000000007941 */ /* 0x000fea0003800200 */
.L_x_587:
        /* <DEDUP_REMOVED lines=16> */
.L_x_590:
[----:B------:R-:W-:Y:S05]  /*1200*/  BSYNC.RECONVERGENT B0 ;  /* 0x0000000000007941 */ /* 0x000fea0003800200 */
.L_x_589:
        /* <DEDUP_REMOVED lines=17> */
.L_x_592:
[----:B------:R-:W-:Y:S05]  /*1320*/  BSYNC.RECONVERGENT B0 ;  /* 0x0000000000007941 */ /* 0x000fea0003800200 */
.L_x_591:
        /* <DEDUP_REMOVED lines=23> */
.L_x_594:
[----:B------:R-:W-:Y:S05]  /*14a0*/  BSYNC.RECONVERGENT B0 ;  /* 0x0000000000007941 */ /* 0x000fea0003800200 */
.L_x_593:
        /* <DEDUP_REMOVED lines=11> */
.L_x_596:
[----:B------:R-:W-:Y:S05]  /*1560*/  BSYNC.RECONVERGENT B0 ;  /* 0x0000000000007941 */ /* 0x000fea0003800200 */
.L_x_595:
        /* <DEDUP_REMOVED lines=10> */
.L_x_598:
[----:B------:R-:W-:Y:S05]  /*1610*/  BSYNC.RECONVERGENT B0 ;  /* 0x0000000000007941 */ /* 0x000fea0003800200 */
.L_x_597:
        /* <DEDUP_REMOVED lines=10> */
.L_x_600:
[----:B------:R-:W-:Y:S05]  /*16c0*/  BSYNC.RECONVERGENT B0 ;  /* 0x0000000000007941 */ /* 0x000fea0003800200 */
.L_x_599:
        /* <DEDUP_REMOVED lines=10> */
.L_x_602:
[----:B------:R-:W-:Y:S05]  /*1770*/  BSYNC.RECONVERGENT B0 ;  /* 0x0000000000007941 */ /* 0x000fea0003800200 */
.L_x_601:
        /* <DEDUP_REMOVED lines=10> */
.L_x_604:
[----:B------:R-:W-:Y:S05]  /*1820*/  BSYNC.RECONVERGENT B0 ;  /* 0x0000000000007941 */ /* 0x000fea0003800200 */
.L_x_603:
        /* <DEDUP_REMOVED lines=10> */
.L_x_606:
[----:B------:R-:W-:Y:S05]  /*18d0*/  BSYNC.RECONVERGENT B0 ;  /* 0x0000000000007941 */ /* 0x000fea0003800200 */
.L_x_605:
        /* <DEDUP_REMOVED lines=10> */
.L_x_575:
        /* <DEDUP_REMOVED lines=22> */
.L_x_607:
[----:B------:R-:W1:Y:S01]  /*1ae0*/  LDCU.64 UR12, c[0x0][0x3b8] ;  /* 0x00007700ff0c77ac */ /* 0x000e620008000a00 */
[----:B------:R-:W-:-:S04]  /*1af0*/  UIADD3 UR30, UPT, UPT, UR7, UR24, URZ ;  /* 0x00000018071e7290 */ /* 0x000fc8000fffe0ff */
[----:B-1----:R-:W-:Y:S02]  /*1b00*/  UIMAD.WIDE.U32 UR36, UR30, UR12, URZ ;  /* 0x0000000c1e2472a5 */ /* 0x002fe4000f8e00ff */
[----:B------:R-:W-:-:S04]  /*1b10*/  UIMAD UR30, UR30, UR13, URZ ;  /* 0x0000000d1e1e72a4 */ /* 0x000fc8000f8e02ff */
[----:B------:R-:W-:Y:S02]  /*1b20*/  UIADD3 UR30, UPT, UPT, UR37, UR30, URZ ;  /* 0x0000001e251e7290 */ /* 0x000fe4000fffe0ff */
.L_x_608:
        /* <DEDUP_REMOVED lines=43> */
.L_x_609:
[----:B------:R-:W1:Y:S01]  /*1de0*/  LDCU.64 UR10, c[0x0][0x3c0] ;  /* 0x00007800ff0a77ac */ /* 0x000e620008000a00 */
[----:B------:R-:W-:-:S04]  /*1df0*/  UIADD3 UR7, UPT, UPT, UR7, UR24, URZ ;  /* 0x0000001807077290 */ /* 0x000fc8000fffe0ff */
[----:B-1----:R-:W-:Y:S02]  /*1e00*/  UIMAD.WIDE.U32 UR4, UR7, UR10, URZ ;  /* 0x0000000a070472a5 */ /* 0x002fe4000f8e00ff */
[----:B------:R-:W-:-:S04]  /*1e10*/  UIMAD UR7, UR7, UR11, URZ ;  /* 0x0000000b070772a4 */ /* 0x000fc8000f8e02ff */
[----:B------:R-:W-:Y:S01]  /*1e20*/  UIADD3 UR22, UPT, UPT, UR5, UR7, URZ ;  /* 0x0000000705167290 */ /* 0x000fe2000fffe0ff */
[----:B------:R-:W-:-:S11]  /*1e30*/  UMOV UR24, UR4 ;  /* 0x0000000400187c82 */ /* 0x000fd60008000000 */
.L_x_610:
[----:B------:R-:W-:Y:S01]  /*1e40*/  SHF.R.U32.HI R241, RZ, 0x3, R242 ;  /* 0x00000003fff17819 */ /* 0x000fe200000116f2 */
[----:B------:R-:W-:Y:S01]  /*1e50*/  UIADD3 UR7, UPT, UPT, -UR23, UR26, URZ ;  /* 0x0000001a17077290 */ /* 0x000fe2000fffe1ff */
[----:B------:R-:W-:Y:S01]  /*1e60*/  IMAD.SHL.U32 R4, R242, 0x8, RZ ;  /* 0x00000008f2047824 */ /* 0x000fe200078e00ff */
[----:B------:R-:W1:Y:S01]  /*1e70*/  LDCU.64 UR4, c[0x0][0x3c8] ;  /* 0x00007900ff0477ac */ /* 0x000e620008000a00 */
[C---:B------:R-:W-:Y:S01]  /*1e80*/  IADD3 R28, PT, PT, R241.reuse, 0x20, RZ ;  /* 0x00000020f11c7810 */ /* 0x040fe20007ffe0ff */
[C---:B------:R-:W-:Y:S01]  /*1e90*/  VIADD R25, R241.reuse, 0x10 ;  /* 0x00000010f1197836 */ /* 0x040fe20000000000 */
[C---:B------:R-:W-:Y:S01]  /*1ea0*/  IADD3 R27, PT, PT, R241.reuse, 0x30, RZ ;  /* 0x00000030f11b7810 */ /* 0x040fe20007ffe0ff */
[----:B------:R2:W-:Y:S01]  /*1eb0*/  STL [R1+0x80], R4 ;  /* 0x0000800401007387 */ /* 0x0005e20000100800 */
[----:B------:R-:W-:Y:S01]  /*1ec0*/  ISETP.GE.AND P2, PT, R241, UR7, PT ;  /* 0x00000007f1007c0c */ /* 0x000fe2000bf46270 */
[----:B------:R-:W-:Y:S01]  /*1ed0*/  UIADD3 UR29, UPT, UPT, UR19, -0x1, URZ ;  /* 0xffffffff131d7890 */ /* 0x000fe2000fffe0ff */
[----:B------:R-:W-:Y:S01]  /*1ee0*/  ISETP.GE.AND P1, PT, R25, UR7, PT ;  /* 0x0000000719007c0c */ /* 0x000fe2000bf26270 */
[----:B------:R-:W-:Y:S01]  /*1ef0*/  USHF.L.U32 UR32, UR12, 0x6, URZ ;  /* 0x000000060c207899 */ /* 0x000fe200080006ff */
[----:B------:R-:W-:Y:S01]  /*1f00*/  LOP3.LUT R224, R4, 0x38, RZ, 0xc0, !PT ;  /* 0x0000003804e07812 */ /* 0x000fe200078ec0ff */
[----:B------:R-:W-:Y:S01]  /*1f10*/  UIMAD UR27, UR29, -0x40, UR25 ;  /* 0xffffffc01d1b78a4 */ /* 0x000fe2000f8e0219 */
[----:B------:R-:W-:Y:S01]  /*1f20*/  ISETP.GE.AND P5, PT, R28, UR7, PT ;  /* 0x000000071c007c0c */ /* 0x000fe2000bfa6270 */
[----:B------:R-:W-:Y:S01]  /*1f30*/  UIMAD.WIDE.U32 UR34, UR32, UR29, URZ ;  /* 0x0000001d202272a5 */ /* 0x000fe2000f8e00ff */
[----:B------:R-:W-:Y:S01]  /*1f40*/  IADD3 R2, P0, PT, R224, UR8, RZ ;  /* 0x00000008e0027c10 */ /* 0x000fe2000ff1e0ff */
[----:B------:R-:W-:Y:S01]  /*1f50*/  USHF.L.U64.HI UR31, UR12, 0x6, UR13 ;  /* 0x000000060c1f7899 */ /* 0x000fe2000801020d */
[C---:B------:R-:W-:Y:S01]  /*1f60*/  LOP3.LUT R5, R4.reuse, 0x1f8, RZ, 0xc0, !PT ;  /* 0x000001f804057812 */ /* 0x040fe200078ec0ff */
[----:B------:R-:W-:Y:S01]  /*1f70*/  USHF.L.U32 UR38, UR12, 0x4, URZ ;  /* 0x000000040c267899 */ /* 0x000fe200080006ff */
[----:B------:R-:W-:Y:S01]  /*1f80*/  IADD3.X R3, PT, PT, RZ, UR9, RZ, P0, !PT ;  /* 0x00000009ff037c10 */ /* 0x000fe200087fe4ff */
[----:B------:R-:W3:Y:S01]  /*1f90*/  @!P2 LDC.64 R10, c[0x0][0x3b0] ;  /* 0x0000ec00ff0aab82 */ /* 0x000ee20000000a00 */
[----:B-1----:R-:W-:Y:S01]  /*1fa0*/  IMAD.U32 R0, RZ, RZ, UR4 ;  /* 0x00000004ff007e24 */ /* 0x002fe2000f8e00ff */
[----:B------:R-:W-:Y:S01]  /*1fb0*/  USHF.L.U32 UR4, UR33, 0x7, URZ ;  /* 0x0000000721047899 */ /* 0x000fe200080006ff */
[----:B------:R-:W-:Y:S01]  /*1fc0*/  LOP3.LUT R7, R4, 0x1e00, RZ, 0xc0, !PT ;  /* 0x00001e0004077812 */ /* 0x000fe200078ec0ff */
[----:B------:R-:W-:Y:S01]  /*1fd0*/  USHF.R.U32.HI UR33, URZ, 0x19, UR33 ;  /* 0x00000019ff217899 */ /* 0x000fe20008011621 */
[----:B------:R-:W-:Y:S01]  /*1fe0*/  IMAD.WIDE.U32 R2, R0, UR6, R2 ;  /* 0x0000000600027c25 */ /* 0x000fe2000f8e0002 */
[----:B------:R1:W-:Y:S01]  /*1ff0*/  STL [R1+0x64], R5 ;  /* 0x0000640501007387 */ /* 0x0003e20000100800 */
[----:B------:R-:W-:Y:S01]  /*2000*/  ISETP.GE.AND P4, PT, R27, UR7, PT ;  /* 0x000000071b007c0c */ /* 0x000fe2000bf86270 */
[----:B------:R-:W4:Y:S01]  /*2010*/  @!P1 LDC.64 R12, c[0x0][0x3b0] ;  /* 0x0000ec00ff0c9b82 */ /* 0x000f220000000a00 */
[----:B------:R-:W-:Y:S01]  /*2020*/  IMAD.U32 R0, RZ, RZ, UR5 ;  /* 0x00000005ff007e24 */ /* 0x000fe2000f8e00ff */
[C---:B------:R-:W-:Y:S01]  /*2030*/  LOP3.LUT R26, R241.reuse, UR4, RZ, 0xfc, !PT ;  /* 0x00000004f11a7c12 */ /* 0x040fe2000f8efcff */
[C---:B--2---:R-:W-:Y:S01]  /*2040*/  VIADD R4, R241.reuse, 0x40 ;  /* 0x00000040f1047836 */ /* 0x044fe20000000000 */
[----:B------:R-:W2:Y:S01]  /*2050*/  LDCU.64 UR8, c[0x0][0x3d0] ;  /* 0x00007a00ff0877ac */ /* 0x000ea20008000a00 */
[----:B------:R-:W-:Y:S01]  /*2060*/  IMAD R3, R0, UR6, R3 ;  /* 0x0000000600037c24 */ /* 0x000fe2000f8e0203 */
[----:B------:R-:W-:Y:S01]  /*2070*/  @!P1 IADD3 R6, P0, PT, R26, 0x10, RZ ;  /* 0x000000101a069810 */ /* 0x000fe20007f1e0ff */
[----:B------:R-:W-:Y:S01]  /*2080*/  IMAD R29, R241, UR11, RZ ;  /* 0x0000000bf11d7c24 */ /* 0x000fe2000f8e02ff */
[----:B------:R-:W5:Y:S01]  /*2090*/  @!P2 LDC.64 R16, c[0x0][0x380] ;  /* 0x0000e000ff10ab82 */ /* 0x000f620000000a00 */
[----:B------:R-:W-:Y:S01]  /*20a0*/  ISETP.GE.AND P3, PT, R4, UR7, PT ;  /* 0x0000000704007c0c */ /* 0x000fe2000bf66270 */
[----:B------:R-:W-:Y:S01]  /*20b0*/  @!P1 IMAD.MOV.U32 R4, RZ, RZ, R2 ;  /* 0x000000ffff049224 */ /* 0x000fe200078e0002 */
[----:B------:R-:W-:Y:S01]  /*20c0*/  UMOV UR6, 0x400 ;  /* 0x0000040000067882 */ /* 0x000fe20000000000 */
[----:B------:R-:W-:Y:S01]  /*20d0*/  @!P1 IMAD.X R8, RZ, RZ, UR33, P0 ;  /* 0x00000021ff089e24 */ /* 0x000fe200080e06ff */
[----:B------:R-:W-:Y:S01]  /*20e0*/  UIMAD UR28, UR31, UR29, URZ ;  /* 0x0000001d1f1c72a4 */ /* 0x000fe2000f8e02ff */
[----:B------:R-:W-:Y:S01]  /*20f0*/  IMAD.SHL.U32 R156, R242, 0x40, RZ ;  /* 0x00000040f29c7824 */ /* 0x000fe200078e00ff */
[----:B------:R-:W-:Y:S01]  /*2100*/  UIMAD.WIDE.U32 UR40, UR12, 0x20, URZ ;  /* 0x000000200c2878a5 */ /* 0x000fe2000f8e00ff */
[----:B------:R-:W2:Y:S01]  /*2110*/  @!P1 LDC.64 R18, c[0x0][0x380] ;  /* 0x0000e000ff129b82 */ /* 0x000ea20000000a00 */
[----:B---3--:R-:W-:Y:S01]  /*2120*/  @!P2 IMAD R9, R10, UR33, RZ ;  /* 0x000000210a09ac24 */ /* 0x008fe2000f8e02ff */
[----:B------:R-:W-:Y:S01]  /*2130*/  UIADD3 UR28, UPT, UPT, UR35, UR28, URZ ;  /* 0x0000001c231c7290 */ /* 0x000fe2000fffe0ff */
[--C-:B------:R-:W-:Y:S01]  /*2140*/  SHF.R.U32.HI R225, RZ, 0x1, R242.reuse ;  /* 0x00000001ffe17819 */ /* 0x100fe200000116f2 */
[----:B------:R-:W-:Y:S01]  /*2150*/  USHF.L.U64.HI UR37, UR12, 0x4, UR13 ;  /* 0x000000040c257899 */ /* 0x000fe2000801020d */
[----:B------:R-:W-:Y:S01]  /*2160*/  @!P2 IMAD R9, R26, R11, R9 ;  /* 0x0000000b1a09a224 */ /* 0x000fe200078e0209 */
[----:B------:R-:W-:Y:S01]  /*2170*/  UIADD3 UR21, UPT, UPT, UR25, UR21, -UR26 ;  /* 0x0000001519157290 */ /* 0x000fe2000fffe81a */
[----:B-1----:R-:W-:Y:S01]  /*2180*/  LOP3.LUT R5, R5, 0x38, R242, 0x78, !PT ;  /* 0x0000003805057812 */ /* 0x002fe200078e78f2 */
[----:B------:R-:W1:Y:S01]  /*2190*/  S2UR UR5, SR_CgaCtaId ;  /* 0x00000000000579c3 */ /* 0x000e620000008800 */
[----:B----4-:R-:W-:-:S02]  /*21a0*/  @!P1 IMAD R0, R8, R12, RZ ;  /* 0x0000000c08009224 */ /* 0x010fc400078e02ff */
[----:B------:R-:W-:Y:S01]  /*21b0*/  LOP3.LUT R24, R5, R7, RZ, 0xfc, !PT ;  /* 0x0000000705187212 */ /* 0x000fe200078efcff */
[--C-:B------:R-:W-:Y:S02]  /*21c0*/  @!P1 IMAD.MOV.U32 R5, RZ, RZ, R3.reuse ;  /* 0x000000ffff059224 */ /* 0x100fe400078e0003 */
[----:B------:R-:W-:Y:S02]  /*21d0*/  @!P2 IMAD.WIDE.U32 R10, R26, R10, R2 ;  /* 0x0000000a1a0aa225 */ /* 0x000fe400078e0002 */
[----:B------:R-:W3:Y:S02]  /*21e0*/  @!P5 LDC.64 R14, c[0x0][0x3b0] ;  /* 0x0000ec00ff0edb82 */ /* 0x000ee40000000a00 */
[C---:B------:R-:W-:Y:S01]  /*21f0*/  @!P1 IMAD R7, R6.reuse, R13, R0 ;  /* 0x0000000d06079224 */ /* 0x040fe200078e0200 */
[----:B------:R-:W-:Y:S01]  /*2200*/  @!P2 IADD3 R0, PT, PT, R11, R9, RZ ;  /* 0x000000090b00a210 */ /* 0x000fe20007ffe0ff */
[----:B------:R-:W-:Y:S01]  /*2210*/  @!P1 IMAD.WIDE.U32 R4, R6, R12, R4 ;  /* 0x0000000c06049225 */ /* 0x000fe200078e0004 */
[----:B-----5:R-:W-:-:S03]  /*2220*/  @!P2 LEA R8, P6, R10, R16, 0x1 ;  /* 0x000000100a08a211 */ /* 0x020fc600078c08ff */
[----:B------:R-:W-:Y:S01]  /*2230*/  @!P1 IMAD.IADD R7, R5, 0x1, R7 ;  /* 0x0000000105079824 */ /* 0x000fe200078e0207 */
[----:B--2---:R-:W-:Y:S01]  /*2240*/  @!P1 LEA R6, P0, R4, R18, 0x1 ;  /* 0x0000001204069211 */ /* 0x004fe200078008ff */
[----:B------:R-:W2:Y:S01]  /*2250*/  @!P5 LDC.64 R20, c[0x0][0x380] ;  /* 0x0000e000ff14db82 */ /* 0x000ea20000000a00 */
[----:B------:R-:W-:Y:S01]  /*2260*/  @!P2 LEA.HI.X R9, R10, R17, R0, 0x1, P6 ;  /* 0x000000110a09a211 */ /* 0x000fe200030f0c00 */
[C---:B------:R-:W-:Y:S01]  /*2270*/  VIADD R5, R241.reuse, 0x50 ;  /* 0x00000050f1057836 */ /* 0x040fe20000000000 */
[----:B------:R-:W-:Y:S01]  /*2280*/  @!P1 LEA.HI.X R7, R4, R19, R7, 0x1, P0 ;  /* 0x0000001304079211 */ /* 0x000fe200000f0c07 */
[----:B------:R-:W-:Y:S01]  /*2290*/  VIADD R12, R241, 0x70 ;  /* 0x00000070f10c7836 */ /* 0x000fe20000000000 */
[----:B------:R-:W-:Y:S01]  /*22a0*/  @!P5 IADD3 R0, P0, PT, R26, 0x20, RZ ;  /* 0x000000201a00d810 */ /* 0x000fe20007f1e0ff */
[----:B-1----:R-:W-:Y:S01]  /*22b0*/  ULEA UR6, UR5, UR6, 0x18 ;  /* 0x0000000605067291 */ /* 0x002fe2000f8ec0ff */
[----:B------:R-:W-:Y:S01]  /*22c0*/  ISETP.GE.AND P6, PT, R5, UR7, PT ;  /* 0x0000000705007c0c */ /* 0x000fe2000bfc6270 */
[----:B------:R-:W1:Y:S01]  /*22d0*/  @!P4 LDC.64 R16, c[0x0][0x3b0] ;  /* 0x0000ec00ff10cb82 */ /* 0x000e620000000a00 */
[----:B------:R-:W-:Y:S01]  /*22e0*/  @!P5 IADD3.X R4, PT, PT, RZ, UR33, RZ, P0, !PT ;  /* 0x00000021ff04dc10 */ /* 0x000fe200087fe4ff */
[----:B------:R-:W-:Y:S01]  /*22f0*/  @!P5 IMAD.MOV.U32 R5, RZ, RZ, R3 ;  /* 0x000000ffff05d224 */ /* 0x000fe200078e0003 */
[----:B------:R-:W4:Y:S01]  /*2300*/  LDCU.64 UR4, c[0x0][0x388] ;  /* 0x00007100ff0477ac */ /* 0x000f220008000a00 */
[----:B------:R-:W-:Y:S01]  /*2310*/  LEA R24, R24, UR6, 0x1 ;  /* 0x0000000618187c11 */ /* 0x000fe2000f8e08ff */
[----:B------:R-:W-:-:S02]  /*2320*/  IMAD.U32 R13, RZ, RZ, UR28 ;  /* 0x0000001cff0d7e24 */ /* 0x000fc4000f8e00ff */
[----:B---3--:R-:W-:Y:S01]  /*2330*/  @!P5 IMAD R4, R4, R14, RZ ;  /* 0x0000000e0404d224 */ /* 0x008fe200078e02ff */
[----:B------:R-:W3:Y:S01]  /*2340*/  @!P3 LDC.64 R18, c[0x0][0x3b0] ;  /* 0x0000ec00ff12bb82 */ /* 0x000ee20000000a00 */
[----:B------:R-:W-:Y:S01]  /*2350*/  @!PT LDS RZ, [RZ] ;  /* 0x00000000fffff984 */ /* 0x000fe20000000800 */
[----:B------:R-:W-:Y:S01]  /*2360*/  @!PT LDS RZ, [RZ] ;  /* 0x00000000fffff984 */ /* 0x000fe20000000800 */
[----:B------:R-:W-:Y:S01]  /*2370*/  @!PT LDS RZ, [RZ] ;  /* 0x00000000fffff984 */ /* 0x000fe20000000800 */
[----:B------:R-:W-:Y:S01]  /*2380*/  @!P2 LDGSTS.E.BYPASS.LTC128B.128 [R24], desc[UR16][R8.64] ;  /* 0x000000000818afae */ /* 0x000fe2000b981a10 */
[----:B------:R-:W-:-:S03]  /*2390*/  IMAD.MOV.U32 R240, RZ, RZ, 0x20 ;  /* 0x00000020fff07424 */ /* 0x000fc600078e00ff */
[----:B------:R5:W-:Y:S03]  /*23a0*/  @!P2 LDGSTS.E.BYPASS.LTC128B.128 [R24+0x4000], desc[UR16][R8.64+0x80] ;  /* 0x040000800818afae */ /* 0x000be6000b981a10 */
[----:B------:R-:W4:Y:S01]  /*23b0*/  @!P3 LDC.64 R22, c[0x0][0x380] ;  /* 0x0000e000ff16bb82 */ /* 0x000f220000000a00 */
[----:B------:R-:W-:Y:S04]  /*23c0*/  @!P1 LDGSTS.E.BYPASS.LTC128B.128 [R24+0x800], desc[UR16][R6.64] ;  /* 0x0080000006189fae */ /* 0x000fe8000b981a10 */
[----:B------:R2:W-:Y:S01]  /*23d0*/  @!P1 LDGSTS.E.BYPASS.LTC128B.128 [R24+0x4800], desc[UR16][R6.64+0x80] ;  /* 0x0480008006189fae */ /* 0x0005e2000b981a10 */
[----:B-----5:R-:W-:-:S05]  /*23e0*/  @!P3 IADD3 R8, P1, PT, R26, 0x40, RZ ;  /* 0x000000401a08b810 */ /* 0x020fca0007f3e0ff */
[----:B------:R-:W-:Y:S02]  /*23f0*/  @!P3 IMAD.X R9, RZ, RZ, UR33, P1 ;  /* 0x00000021ff09be24 */ /* 0x000fe400088e06ff */
[----:B--2---:R-:W-:Y:S01]  /*2400*/  @!P5 IMAD R7, R0, R15, R4 ;  /* 0x0000000f0007d224 */ /* 0x004fe200078e0204 */
[----:B------:R-:W-:Y:S01]  /*2410*/  IADD3 R6, PT, PT, R241, 0x60, RZ ;  /* 0x00000060f1067810 */ /* 0x000fe20007ffe0ff */
[----:B------:R-:W-:-:S03]  /*2420*/  @!P5 IMAD.MOV.U32 R4, RZ, RZ, R2 ;  /* 0x000000ffff04d224 */ /* 0x000fc600078e0002 */
[----:B------:R-:W-:Y:S01]  /*2430*/  ISETP.GE.AND P2, PT, R6, UR7, PT ;  /* 0x0000000706007c0c */ /* 0x000fe2000bf46270 */
[----:B------:R-:W-:Y:S01]  /*2440*/  @!P5 IMAD.WIDE.U32 R4, R0, R14, R4 ;  /* 0x0000000e0004d225 */ /* 0x000fe200078e0004 */
[----:B------:R-:W-:Y:S01]  /*2450*/  @!P4 IADD3 R0, P0, PT, R26, 0x30, RZ ;  /* 0x000000301a00c810 */ /* 0x000fe20007f1e0ff */
[----:B------:R-:W2:Y:S02]  /*2460*/  @!P4 LDC.64 R14, c[0x0][0x380] ;  /* 0x0000e000ff0ecb82 */ /* 0x000ea40000000a00 */
[----:B---3--:R-:W-:Y:S01]  /*2470*/  @!P3 IMAD R6, R9, R18, RZ ;  /* 0x000000120906b224 */ /* 0x008fe200078e02ff */
[----:B------:R-:W-:Y:S01]  /*2480*/  @!P5 IADD3 R7, PT, PT, R5, R7, RZ ;  /* 0x000000070507d210 */ /* 0x000fe20007ffe0ff */
[----:B------:R-:W-:Y:S01]  /*2490*/  @!P4 IMAD.X R11, RZ, RZ, UR33, P0 ;  /* 0x00000021ff0bce24 */ /* 0x000fe200080e06ff */
[----:B------:R-:W-:-:S03]  /*24a0*/  @!P5 LEA R10, P0, R4, R20, 0x1 ;  /* 0x00000014040ad211 */ /* 0x000fc600078008ff */
[-C--:B-1----:R-:W-:Y:S01]  /*24b0*/  @!P4 IMAD R5, R11, R16.reuse, RZ ;  /* 0x000000100b05c224 */ /* 0x082fe200078e02ff */
[----:B------:R-:W-:Y:S01]  /*24c0*/  @!P5 LEA.HI.X R11, R4, R21, R7, 0x1, P0 ;  /* 0x00000015040bd211 */ /* 0x000fe200000f0c07 */
[----:B------:R-:W-:Y:S01]  /*24d0*/  @!P4 IMAD.MOV.U32 R4, RZ, RZ, R2 ;  /* 0x000000ffff04c224 */ /* 0x000fe200078e0002 */
[----:B------:R-:W-:Y:S01]  /*24e0*/  ISETP.GE.AND P0, PT, R12, UR7, PT ;  /* 0x000000070c007c0c */ /* 0x000fe2000bf06270 */
[----:B------:R-:W-:Y:S01]  /*24f0*/  @!P4 IMAD R9, R0, R17, R5 ;  /* 0x000000110009c224 */ /* 0x000fe200078e0205 */
[----:B------:R-:W-:Y:S01]  /*2500*/  @!P4 MOV R5, R3 ;  /* 0x000000030005c202 */ /* 0x000fe20000000f00 */
[----:B------:R-:W-:Y:S01]  /*2510*/  @!P3 IMAD R12, R8, R19, R6 ;  /* 0x00000013080cb224 */ /* 0x000fe200078e0206 */
[----:B------:R-:W-:Y:S01]  /*2520*/  @!P5 LDGSTS.E.BYPASS.LTC128B.128 [R24+0x1000], desc[UR16][R10.64] ;  /* 0x010000000a18dfae */ /* 0x000fe2000b981a10 */
[----:B------:R-:W-:Y:S01]  /*2530*/  @!P3 IMAD.MOV.U32 R6, RZ, RZ, R2 ;  /* 0x000000ffff06b224 */ /* 0x000fe200078e0002 */
[----:B------:R-:W1:Y:S01]  /*2540*/  @!P2 LDC.64 R20, c[0x0][0x380] ;  /* 0x0000e000ff14ab82 */ /* 0x000e620000000a00 */
[----:B------:R-:W-:Y:S01]  /*2550*/  @!P4 IMAD.WIDE.U32 R4, R0, R16, R4 ;  /* 0x000000100004c225 */ /* 0x000fe200078e0004 */
[----:B------:R3:W-:Y:S03]  /*2560*/  @!P5 LDGSTS.E.BYPASS.LTC128B.128 [R24+0x5000], desc[UR16][R10.64+0x80] ;  /* 0x050000800a18dfae */ /* 0x0007e6000b981a10 */
[----:B------:R-:W-:Y:S01]  /*2570*/  @!P3 IMAD.MOV.U32 R7, RZ, RZ, R3 ;  /* 0x000000ffff07b224 */ /* 0x000fe200078e0003 */
[----:B------:R-:W-:-:S02]  /*2580*/  @!P4 IADD3 R0, PT, PT, R5, R9, RZ ;  /* 0x000000090500c210 */ /* 0x000fc40007ffe0ff */
[----:B------:R-:W5:Y:S01]  /*2590*/  @!P2 LDC.64 R16, c[0x0][0x3b0] ;  /* 0x0000ec00ff10ab82 */ /* 0x000f620000000a00 */
[----:B------:R-:W-:Y:S01]  /*25a0*/  @!P3 IMAD.WIDE.U32 R6, R8, R18, R6 ;  /* 0x000000120806b225 */ /* 0x000fe200078e0006 */
[----:B--2---:R-:W-:-:S04]  /*25b0*/  @!P4 LEA R8, P1, R4, R14, 0x1 ;  /* 0x0000000e0408c211 */ /* 0x004fc800078208ff */
[----:B------:R-:W-:Y:S01]  /*25c0*/  @!P4 LEA.HI.X R9, R4, R15, R0, 0x1, P1 ;  /* 0x0000000f0409c211 */ /* 0x000fe200008f0c00 */
[----:B------:R-:W-:Y:S01]  /*25d0*/  @!P3 IMAD.IADD R0, R7, 0x1, R12 ;  /* 0x000000010700b824 */ /* 0x000fe200078e020c */
[----:B------:R-:W2:Y:S01]  /*25e0*/  @!P6 LDC.64 R14, c[0x0][0x3b0] ;  /* 0x0000ec00ff0eeb82 */ /* 0x000ea20000000a00 */
[----:B----4-:R-:W-:Y:S01]  /*25f0*/  @!P3 LEA R4, P1, R6, R22, 0x1 ;  /* 0x000000160604b211 */ /* 0x010fe200078208ff */
[----:B------:R-:W-:Y:S01]  /*2600*/  IMAD.U32 R7, RZ, RZ, UR35 ;  /* 0x00000023ff077e24 */ /* 0x000fe2000f8e00ff */
[----:B------:R-:W-:Y:S01]  /*2610*/  @!P4 LDGSTS.E.BYPASS.LTC128B.128 [R24+0x1800], desc[UR16][R8.64] ;  /* 0x018000000818cfae */ /* 0x000fe2000b981a10 */
[----:B------:R-:W-:Y:S02]  /*2620*/  LOP3.LUT R22, R156, 0x400, RZ, 0xc0, !PT ;  /* 0x000004009c167812 */ /* 0x000fe400078ec0ff */
[----:B------:R-:W-:Y:S01]  /*2630*/  @!P3 LEA.HI.X R5, R6, R23, R0, 0x1, P1 ;  /* 0x000000170605b211 */ /* 0x000fe200008f0c00 */
[----:B------:R4:W-:Y:S01]  /*2640*/  @!P4 LDGSTS.E.BYPASS.LTC128B.128 [R24+0x5800], desc[UR16][R8.64+0x80] ;  /* 0x058000800818cfae */ /* 0x0009e2000b981a10 */
[----:B------:R-:W-:Y:S01]  /*2650*/  ISETP.GE.AND P1, PT, R27, UR27, PT ;  /* 0x0000001b1b007c0c */ /* 0x000fe2000bf26270 */
[----:B------:R-:W1:Y:S01]  /*2660*/  @!P6 LDC.64 R18, c[0x0][0x380] ;  /* 0x0000e000ff12eb82 */ /* 0x000e620000000a00 */
[----:B------:R-:W-:Y:S01]  /*2670*/  MOV R6, UR34 ;  /* 0x0000002200067c02 */ /* 0x000fe20008000f00 */
[----:B------:R-:W-:Y:S01]  /*2680*/  @!P3 LDGSTS.E.BYPASS.LTC128B.128 [R24+0x2000], desc[UR16][R4.64] ;  /* 0x020000000418bfae */ /* 0x000fe2000b981a10 */
[----:B------:R-:W-:Y:S01]  /*2690*/  ISETP.GE.AND P4, PT, R25, UR27, PT ;  /* 0x0000001b19007c0c */ /* 0x000fe2000bf86270 */
[----:B------:R-:W-:Y:S01]  /*26a0*/  IMAD.MOV.U32 R23, RZ, RZ, 0x40 ;  /* 0x00000040ff177424 */ /* 0x000fe200078e00ff */
[C---:B---3--:R-:W-:Y:S01]  /*26b0*/  @!P2 IADD3 R11, P5, PT, R26.reuse, 0x60, RZ ;  /* 0x000000601a0ba810 */ /* 0x048fe20007fbe0ff */
[----:B------:R3:W-:Y:S01]  /*26c0*/  @!P3 LDGSTS.E.BYPASS.LTC128B.128 [R24+0x6000], desc[UR16][R4.64+0x80] ;  /* 0x060000800418bfae */ /* 0x0007e2000b981a10 */
[----:B------:R-:W-:-:S05]  /*26d0*/  @!P6 IADD3 R0, P3, PT, R26, 0x50, RZ ;  /* 0x000000501a00e810 */ /* 0x000fca0007f7e0ff */
[----:B------:R-:W-:-:S04]  /*26e0*/  @!P1 IMAD.MOV.U32 R12, RZ, RZ, R6 ;  /* 0x000000ffff0c9224 */ /* 0x000fc800078e0006 */
[----:B------:R-:W-:Y:S01]  /*26f0*/  VOTEU.ALL UP1, P4 ;  /* 0x0000000000ff7886 */ /* 0x000fe20002020000 */
[----:B----4-:R-:W-:Y:S01]  /*2700*/  @!P2 IADD3.X R8, PT, PT, RZ, UR33, RZ, P5, !PT ;  /* 0x00000021ff08ac10 */ /* 0x010fe2000affe4ff */
[----:B------:R-:W-:Y:S01]  /*2710*/  IMAD R9, R241, UR13, RZ ;  /* 0x0000000df1097c24 */ /* 0x000fe2000f8e02ff */
[----:B------:R-:W-:-:S03]  /*2720*/  ISETP.GE.AND P5, PT, R25, UR27, PT ;  /* 0x0000001b19007c0c */ /* 0x000fc6000bfa6270 */
[----:B-----5:R-:W-:Y:S02]  /*2730*/  @!P2 IMAD R8, R8, R16, RZ ;  /* 0x000000100808a224 */ /* 0x020fe400078e02ff */
[----:B---3--:R-:W-:Y:S01]  /*2740*/  @!P6 IMAD.X R5, RZ, RZ, UR33, P3 ;  /* 0x00000021ff05ee24 */ /* 0x008fe200098e06ff */
[----:B------:R-:W-:Y:S01]  /*2750*/  IADD3 R4, P3, PT, R224, UR36, RZ ;  /* 0x00000024e0047c10 */ /* 0x000fe2000ff7e0ff */
[----:B------:R-:W-:Y:S02]  /*2760*/  @!UP1 UIADD3 UR36, UP3, UPT, UR38, UR34, URZ ;  /* 0x0000002226249290 */ /* 0x000fe4000ff7e0ff */
[----:B--2---:R-:W-:Y:S02]  /*2770*/  @!P6 IMAD R7, R5, R14, RZ ;  /* 0x0000000e0507e224 */ /* 0x004fe400078e02ff */
[----:B------:R-:W-:Y:S01]  /*2780*/  IMAD.X R5, RZ, RZ, UR30, P3 ;  /* 0x0000001eff057e24 */ /* 0x000fe200098e06ff */
[----:B------:R-:W-:Y:S01]  /*2790*/  USHF.R.S32.HI UR30, URZ, 0x1f, UR18 ;  /* 0x0000001fff1e7899 */ /* 0x000fe20008011412 */
[----:B------:R-:W-:-:S02]  /*27a0*/  @!P6 IMAD R10, R0, R15, R7 ;  /* 0x0000000f000ae224 */ /* 0x000fc400078e0207 */
[----:B------:R-:W-:Y:S01]  /*27b0*/  IMAD.WIDE.U32 R6, R241, UR12, R4 ;  /* 0x0000000cf1067c25 */ /* 0x000fe2000f8e0004 */
[----:B------:R-:W-:-:S03]  /*27c0*/  @!P6 MOV R4, R2 ;  /* 0x000000020004e202 */ /* 0x000fc60000000f00 */
[----:B------:R-:W-:Y:S01]  /*27d0*/  @!P6 IMAD.MOV.U32 R5, RZ, RZ, R3 ;  /* 0x000000ffff05e224 */ /* 0x000fe200078e0003 */
[----:B------:R-:W-:Y:S01]  /*27e0*/  IADD3 R7, PT, PT, R7, R9, RZ ;  /* 0x0000000907077210 */ /* 0x000fe20007ffe0ff */
[----:B------:R-:W-:Y:S02]  /*27f0*/  @!P2 IMAD R15, R11, R17, R8 ;  /* 0x000000110b0fa224 */ /* 0x000fe400078e0208 */
[----:B------:R-:W-:-:S04]  /*2800*/  @!P6 IMAD.WIDE.U32 R4, R0, R14, R4 ;  /* 0x0000000e0004e225 */ /* 0x000fc800078e0004 */
[----:B------:R-:W-:Y:S01]  /*2810*/  @!P2 IMAD.MOV.U32 R8, RZ, RZ, R2 ;  /* 0x000000ffff08a224 */ /* 0x000fe200078e0002 */
[----:B------:R-:W-:Y:S01]  /*2820*/  @!P6 IADD3 R0, PT, PT, R5, R10, RZ ;  /* 0x0000000a0500e210 */ /* 0x000fe20007ffe0ff */
[----:B------:R-:W-:Y:S01]  /*2830*/  @!P2 IMAD.MOV.U32 R9, RZ, RZ, R3 ;  /* 0x000000ffff09a224 */ /* 0x000fe200078e0003 */
        /* <DEDUP_REMOVED lines=11> */
[----:B------:R-:W-:Y:S01]  /*28f0*/  @!P2 IMAD.IADD R0, R9, 0x1, R15 ;  /* 0x000000010900a824 */ /* 0x000fe200078e020f */
[----:B------:R-:W-:Y:S01]  /*2900*/  IADD3 R5, PT, PT, R5, UR8, RZ ;  /* 0x0000000805057c10 */ /* 0x000fe2000fffe0ff */
[----:B------:R-:W2:Y:S01]  /*2910*/  @!P0 LDC.64 R14, c[0x0][0x3b0] ;  /* 0x0000ec00ff0e8b82 */ /* 0x000ea20000000a00 */
[----:B------:R3:W-:Y:S01]  /*2920*/  @!P6 LDGSTS.E.BYPASS.LTC128B.128 [R24+0x6800], desc[UR16][R10.64+0x80] ;  /* 0x068000800a18efae */ /* 0x0007e2000b981a10 */
[----:B------:R-:W-:Y:S01]  /*2930*/  ISETP.GE.AND P6, PT, R241, UR27, PT ;  /* 0x0000001bf1007c0c */ /* 0x000fe2000bfc6270 */
[----:B------:R-:W-:Y:S01]  /*2940*/  @!P0 IMAD.MOV.U32 R9, RZ, RZ, R3 ;  /* 0x000000ffff098224 */ /* 0x000fe200078e0003 */
[----:B------:R-:W-:Y:S01]  /*2950*/  @!P2 LEA.HI.X R7, R8, R21, R0, 0x1, P3 ;  /* 0x000000150807a211 */ /* 0x000fe200018f0c00 */
[----:B------:R-:W-:Y:S01]  /*2960*/  IMAD.U32 R3, RZ, RZ, UR35 ;  /* 0x00000023ff037e24 */ /* 0x000fe2000f8e00ff */
[C---:B------:R-:W-:Y:S01]  /*2970*/  LEA R153, P3, R4.reuse, UR4, 0x1 ;  /* 0x0000000404997c11 */ /* 0x040fe2000f8608ff */
[----:B------:R-:W-:Y:S01]  /*2980*/  IMAD.U32 R0, RZ, RZ, UR12 ;  /* 0x0000000cff007e24 */ /* 0x000fe2000f8e00ff */
[----:B------:R-:W-:Y:S01]  /*2990*/  USHF.L.U32 UR35, UR13, 0x5, URZ ;  /* 0x000000050d237899 */ /* 0x000fe200080006ff */
[----:B------:R-:W-:Y:S01]  /*29a0*/  @!P2 LDGSTS.E.BYPASS.LTC128B.128 [R24+0x3000], desc[UR16][R6.64] ;  /* 0x030000000618afae */ /* 0x000fe2000b981a10 */
[----:B------:R-:W-:Y:S01]  /*29b0*/  LEA.HI.X R152, R4, UR5, R5, 0x1, P3 ;  /* 0x0000000504987c11 */ /* 0x000fe200098f0c05 */
[----:B------:R-:W-:Y:S01]  /*29c0*/  @!P0 IMAD.MOV.U32 R8, RZ, RZ, R2 ;  /* 0x000000ffff088224 */ /* 0x000fe200078e0002 */
[----:B------:R-:W-:Y:S01]  /*29d0*/  MOV R2, UR34 ;  /* 0x0000002200027c02 */ /* 0x000fe20008000f00 */
[----:B------:R4:W-:Y:S01]  /*29e0*/  @!P2 LDGSTS.E.BYPASS.LTC128B.128 [R24+0x7000], desc[UR16][R6.64+0x80] ;  /* 0x070000800618afae */ /* 0x0009e2000b981a10 */
[----:B------:R-:W-:Y:S01]  /*29f0*/  @!P0 IADD3 R4, P2, PT, R26, 0x70, RZ ;  /* 0x000000701a048810 */ /* 0x000fe20007f5e0ff */
[----:B------:R-:W-:Y:S01]  /*2a00*/  @!P1 IMAD.WIDE.U32 R12, R0, 0x30, R12 ;  /* 0x00000030000c9825 */ /* 0x000fe200078e000c */
[----:B------:R-:W5:Y:S01]  /*2a10*/  LDCU.64 UR4, c[0x0][0x3d8] ;  /* 0x00007b00ff0477ac */ /* 0x000f620008000a00 */
[----:B------:R-:W-:Y:S01]  /*2a20*/  LOP3.LUT R155, R19, 0x8, R225, 0x78, !PT ;  /* 0x00000008139b7812 */ /* 0x000fe200078e78e1 */
[----:B------:R-:W-:Y:S01]  /*2a30*/  STL [R1+0x6c], R153 ;  /* 0x00006c9901007387 */ /* 0x000fe20000100800 */
[----:B------:R-:W-:Y:S01]  /*2a40*/  @!P0 IADD3.X R3, PT, PT, RZ, UR33, RZ, P2, !PT ;  /* 0x00000021ff038c10 */ /* 0x000fe200097fe4ff */
[----:B------:R-:W-:Y:S01]  /*2a50*/  IMAD.U32 R0, RZ, RZ, UR28 ;  /* 0x0000001cff007e24 */ /* 0x000fe2000f8e00ff */
[----:B------:R-:W-:Y:S01]  /*2a60*/  IADD3 R30, P2, PT, R224, UR24, RZ ;  /* 0x00000018e01e7c10 */ /* 0x000fe2000ff5e0ff */
[----:B------:R-:W1:Y:S01]  /*2a70*/  LDCU.64 UR8, c[0x0][0x390] ;  /* 0x00007200ff0877ac */ /* 0x000e620008000a00 */
[----:B------:R-:W-:Y:S03]  /*2a80*/  STL [R1+0x68], R152 ;  /* 0x0000689801007387 */ /* 0x000fe60000100800 */
[----:B------:R-:W-:Y:S01]  /*2a90*/  IMAD.X R31, RZ, RZ, UR22, P2 ;  /* 0x00000016ff1f7e24 */ /* 0x000fe200090e06ff */
[----:B------:R-:W-:-:S02]  /*2aa0*/  ISETP.GE.AND P2, PT, R28, UR27, PT ;  /* 0x0000001b1c007c0c */ /* 0x000fc4000bf46270 */
[C---:B---3--:R-:W-:Y:S02]  /*2ab0*/  @!P6 LEA R10, P3, R2.reuse, R153, 0x1 ;  /* 0x00000099020ae211 */ /* 0x048fe400078608ff */
[----:B------:R-:W-:Y:S02]  /*2ac0*/  STL.64 [R1+0x40], R30 ;  /* 0x0000401e01007387 */ /* 0x000fe40000100a00 */
[----:B------:R-:W-:Y:S01]  /*2ad0*/  @!P6 LEA.HI.X R11, R2, R152, R0, 0x1, P3 ;  /* 0x00000098020be211 */ /* 0x000fe200018f0c00 */
[-C--:B--2---:R-:W-:Y:S01]  /*2ae0*/  @!P0 IMAD R0, R3, R14.reuse, RZ ;  /* 0x0000000e03008224 */ /* 0x084fe200078e02ff */
[----:B-----5:R-:W-:Y:S01]  /*2af0*/  UIMAD UR33, UR30, UR4, URZ ;  /* 0x000000041e2172a4 */ /* 0x020fe2000f8e02ff */
[----:B------:R-:W-:Y:S01]  /*2b00*/  IMAD.WIDE.U32 R2, R241, UR10, R30 ;  /* 0x0000000af1027c25 */ /* 0x000fe2000f8e001e */
[----:B------:R-:W-:Y:S02]  /*2b10*/  STL [R1+0x60], R29 ;  /* 0x0000601d01007387 */ /* 0x000fe40000100800 */
[----:B------:R-:W-:Y:S01]  /*2b20*/  UIMAD UR33, UR18, UR5, UR33 ;  /* 0x00000005122172a4 */ /* 0x000fe2000f8e0221 */
[C---:B----4-:R-:W-:Y:S01]  /*2b30*/  @!P0 IMAD R6, R4.reuse, R15, R0 ;  /* 0x0000000f04068224 */ /* 0x050fe200078e0200 */
[----:B------:R-:W-:Y:S01]  /*2b40*/  VOTEU.ALL UP0, P2 ;  /* 0x0000000000ff7886 */ /* 0x000fe20001000000 */
[----:B------:R-:W-:Y:S01]  /*2b50*/  @!P0 IMAD.WIDE.U32 R4, R4, R14, R8 ;  /* 0x0000000e04048225 */ /* 0x000fe200078e0008 */
[----:B------:R-:W-:-:S03]  /*2b60*/  IADD3 R3, PT, PT, R3, R29, RZ ;  /* 0x0000001d03037210 */ /* 0x000fc60007ffe0ff */
[----:B------:R-:W-:Y:S01]  /*2b70*/  @!P0 IMAD.IADD R5, R5, 0x1, R6 ;  /* 0x0000000105058824 */ /* 0x000fe200078e0206 */
[----:B-1----:R-:W-:Y:S01]  /*2b80*/  @!P0 LEA R6, P3, R4, R16, 0x1 ;  /* 0x0000001004068211 */ /* 0x002fe200078608ff */
[----:B------:R-:W-:Y:S01]  /*2b90*/  IMAD.U32 R0, RZ, RZ, UR4 ;  /* 0x00000004ff007e24 */ /* 0x000fe2000f8e00ff */
[----:B------:R-:W-:Y:S01]  /*2ba0*/  @!UP0 UIADD3 UR39, UP2, UPT, UR34, UR40, URZ ;  /* 0x0000002822278290 */ /* 0x000fe2000ff5e0ff */
[----:B------:R-:W-:Y:S01]  /*2bb0*/  IMAD.SHL.U32 R15, R242, 0x20, RZ ;  /* 0x00000020f20f7824 */ /* 0x000fe200078e00ff */
[----:B------:R-:W-:Y:S01]  /*2bc0*/  @!P0 LEA.HI.X R7, R4, R17, R5, 0x1, P3 ;  /* 0x0000001104078211 */ /* 0x000fe200018f0c05 */
[----:B------:R-:W-:Y:S01]  /*2bd0*/  @!UP1 UIADD3.X UR34, UPT, UPT, UR37, UR28, URZ, UP3, !UPT ;  /* 0x0000001c25229290 */ /* 0x000fe20009ffe4ff */
[----:B------:R-:W-:Y:S01]  /*2be0*/  IMAD.WIDE.U32 R2, R0, UR18, R2 ;  /* 0x0000001200027c25 */ /* 0x000fe2000f8e0002 */
[----:B------:R-:W-:Y:S01]  /*2bf0*/  MOV R5, UR36 ;  /* 0x0000002400057c02 */ /* 0x000fe20008000f00 */
[----:B------:R-:W-:Y:S01]  /*2c00*/  @!UP0 UIADD3.X UR35, UPT, UPT, UR28, UR41, UR35, UP2, !UPT ;  /* 0x000000291c238290 */ /* 0x000fe200097fe423 */
[----:B------:R-:W-:Y:S01]  /*2c10*/  @!P0 LDGSTS.E.BYPASS.LTC128B.128 [R24+0x3800], desc[UR16][R6.64] ;  /* 0x0380000006188fae */ /* 0x000fe2000b981a10 */
[----:B------:R-:W-:Y:S01]  /*2c20*/  IMAD.U32 R0, RZ, RZ, UR13 ;  /* 0x0000000dff007e24 */ /* 0x000fe2000f8e00ff */
[----:B------:R-:W-:Y:S01]  /*2c30*/  @!P4 LEA R4, P3, R5, R153, 0x1 ;  /* 0x000000990504c211 */ /* 0x000fe200078608ff */
[----:B------:R-:W-:Y:S01]  /*2c40*/  IMAD.U32 R9, RZ, RZ, UR39 ;  /* 0x00000027ff097e24 */ /* 0x000fe2000f8e00ff */
[----:B------:R1:W-:Y:S01]  /*2c50*/  @!P0 LDGSTS.E.BYPASS.LTC128B.128 [R24+0x7800], desc[UR16][R6.64+0x80] ;  /* 0x0780008006188fae */ /* 0x0003e2000b981a10 */
[----:B------:R-:W-:Y:S01]  /*2c60*/  @!P1 IMAD R0, R0, 0x30, RZ ;  /* 0x0000003000009824 */ /* 0x000fe200078e02ff */
[----:B------:R-:W-:-:S02]  /*2c70*/  USHF.L.U64.HI UR28, UR10, 0x6, UR11 ;  /* 0x000000060a1c7899 */ /* 0x000fc4000801020b */
[----:B------:R-:W-:Y:S01]  /*2c80*/  @!P2 LEA R8, P0, R9, R153, 0x1 ;  /* 0x000000990908a211 */ /* 0x000fe200078008ff */
[----:B------:R-:W-:Y:S01]  /*2c90*/  @!P1 IMAD.IADD R14, R13, 0x1, R0 ;  /* 0x000000010d0e9824 */ /* 0x000fe200078e0200 */
[----:B------:R-:W-:Y:S01]  /*2ca0*/  @!P6 LDGSTS.E.BYPASS.LTC128B.128 [R24+0x8000], desc[UR16][R10.64] ;  /* 0x080000000a18efae */ /* 0x000fe2000b981a10 */
[----:B------:R-:W-:Y:S01]  /*2cb0*/  USHF.L.U32 UR40, UR10, 0x6, URZ ;  /* 0x000000060a287899 */ /* 0x000fe200080006ff */
[----:B------:R-:W-:Y:S01]  /*2cc0*/  VIADD R0, R3, UR33 ;  /* 0x0000002103007c36 */ /* 0x000fe20008000000 */
[----:B------:R-:W-:Y:S01]  /*2cd0*/  UIMAD UR28, UR28, UR29, URZ ;  /* 0x0000001d1c1c72a4 */ /* 0x000fe2000f8e02ff */
[----:B------:R2:W-:Y:S01]  /*2ce0*/  @!P6 LDGSTS.E.BYPASS.LTC128B.128 [R24+0xa000], desc[UR16][R10.64+0x80] ;  /* 0x0a0000800a18efae */ /* 0x0005e2000b981a10 */
[----:B------:R-:W-:-:S04]  /*2cf0*/  UIMAD.WIDE.U32 UR40, UR40, UR29, URZ ;  /* 0x0000001d282872a5 */ /* 0x000fc8000f8e00ff */
[----:B------:R-:W-:Y:S02]  /*2d00*/  UIADD3 UR28, UPT, UPT, UR41, UR28, URZ ;  /* 0x0000001c291c7290 */ /* 0x000fe4000fffe0ff */
[----:B------:R-:W-:-:S04]  /*2d10*/  MOV R3, UR41 ;  /* 0x0000002900037c02 */ /* 0x000fc80008000f00 */
[----:B------:R-:W-:Y:S02]  /*2d20*/  IMAD.U32 R3, RZ, RZ, UR28 ;  /* 0x0000001cff037e24 */ /* 0x000fe4000f8e00ff */
[----:B-1----:R-:W-:Y:S01]  /*2d30*/  IMAD.U32 R6, RZ, RZ, UR34 ;  /* 0x00000022ff067e24 */ /* 0x002fe2000f8e00ff */
[----:B------:R-:W-:Y:S01]  /*2d40*/  MOV R7, UR35 ;  /* 0x0000002300077c02 */ /* 0x000fe20008000f00 */
[----:B------:R-:W-:-:S03]  /*2d50*/  UIMAD.WIDE.U32 UR34, UR10, 0x20, URZ ;  /* 0x000000200a2278a5 */ /* 0x000fc6000f8e00ff */
[-C--:B------:R-:W-:Y:S02]  /*2d60*/  @!P4 LEA.HI.X R5, R5, R152.reuse, R6, 0x1, P3 ;  /* 0x000000980505c211 */ /* 0x080fe400018f0c06 */
[C---:B------:R-:W-:Y:S02]  /*2d70*/  @!P1 LEA R6, P3, R12.reuse, R153, 0x1 ;  /* 0x000000990c069211 */ /* 0x040fe400078608ff */
[-C--:B------:R-:W-:Y:S01]  /*2d80*/  @!P2 LEA.HI.X R9, R9, R152.reuse, R7, 0x1, P0 ;  /* 0x000000980909a211 */ /* 0x080fe200000f0c07 */
[----:B------:R-:W-:Y:S01]  /*2d90*/  @!P4 LDGSTS.E.BYPASS.LTC128B.128 [R24+0x8800], desc[UR16][R4.64] ;  /* 0x088000000418cfae */ /* 0x000fe2000b981a10 */
[----:B------:R-:W-:Y:S01]  /*2da0*/  @!P1 LEA.HI.X R7, R12, R152, R14, 0x1, P3 ;  /* 0x000000980c079211 */ /* 0x000fe200018f0c0e */
[----:B--2---:R-:W-:Y:S01]  /*2db0*/  IMAD.U32 R10, RZ, RZ, UR10 ;  /* 0x0000000aff0a7e24 */ /* 0x004fe2000f8e00ff */
        /* <DEDUP_REMOVED lines=10> */
[----:B------:R-:W-:Y:S01]  /*2e60*/  MOV R0, UR10 ;  /* 0x0000000a00007c02 */ /* 0x000fe20008000f00 */
[----:B------:R-:W-:Y:S01]  /*2e70*/  IMAD.U32 R2, RZ, RZ, UR40 ;  /* 0x00000028ff027e24 */ /* 0x000fe2000f8e00ff */
[----:B------:R-:W-:Y:S01]  /*2e80*/  LOP3.LUT R18, R11, 0x7c00, R15, 0xf8, !PT ;  /* 0x00007c000b127812 */ /* 0x000fe200078ef80f */
[----:B------:R-:W-:Y:S01]  /*2e90*/  @!P1 LDGSTS.E.BYPASS.LTC128B.128 [R24+0x9800], desc[UR16][R6.64] ;  /* 0x0980000006189fae */ /* 0x000fe2000b981a10 */
[----:B------:R-:W-:Y:S01]  /*2ea0*/  @!P5 LEA R14, P0, R0, UR40, 0x4 ;  /* 0x00000028000edc11 */ /* 0x000fe2000f8020ff */
[----:B------:R-:W-:Y:S01]  /*2eb0*/  VOTEU.ALL UP0, P4 ;  /* 0x0000000000ff7886 */ /* 0x000fe20002000000 */
[----:B------:R-:W-:Y:S01]  /*2ec0*/  MOV R0, UR11 ;  /* 0x0000000b00007c02 */ /* 0x000fe20008000f00 */
[----:B------:R3:W-:Y:S01]  /*2ed0*/  @!P1 LDGSTS.E.BYPASS.LTC128B.128 [R24+0xb800], desc[UR16][R6.64+0x80] ;  /* 0x0b80008006189fae */ /* 0x0007e2000b981a10 */
[----:B------:R-:W-:-:S02]  /*2ee0*/  @!P3 IMAD.WIDE.U32 R10, R10, 0x30, R2 ;  /* 0x000000300a0ab825 */ /* 0x000fc400078e0002 */
[----:B------:R-:W-:Y:S01]  /*2ef0*/  @!UP0 UIADD3 UR40, UP1, UPT, UR40, UR34, URZ ;  /* 0x0000002228288290 */ /* 0x000fe2000ff3e0ff */
[----:B------:R-:W0:Y:S01]  /*2f00*/  LDGDEPBAR ;  /* 0x00000000000079af */ /* 0x000e220000000000 */
[----:B------:R-:W-:Y:S02]  /*2f10*/  IMAD.U32 R3, RZ, RZ, UR41 ;  /* 0x00000029ff037e24 */ /* 0x000fe4000f8e00ff */
[----:B------:R-:W-:Y:S01]  /*2f20*/  IMAD.U32 R3, RZ, RZ, UR28 ;  /* 0x0000001cff037e24 */ /* 0x000fe2000f8e00ff */
[----:B------:R-:W-:Y:S01]  /*2f30*/  STL [R1+0x48], R18 ;  /* 0x0000481201007387 */ /* 0x000fe20000100800 */
[----:B------:R-:W-:Y:S02]  /*2f40*/  @!P3 IMAD R0, R0, 0x30, RZ ;  /* 0x000000300000b824 */ /* 0x000fe400078e02ff */
[----:B-1----:R-:W-:Y:S01]  /*2f50*/  IMAD.U32 R5, RZ, RZ, UR10 ;  /* 0x0000000aff057e24 */ /* 0x002fe2000f8e00ff */
[----:B------:R-:W-:Y:S01]  /*2f60*/  MOV R4, UR11 ;  /* 0x0000000b00047c02 */ /* 0x000fe20008000f00 */
[----:B------:R-:W-:Y:S01]  /*2f70*/  @!P3 IMAD.IADD R0, R11, 0x1, R0 ;  /* 0x000000010b00b824 */ /* 0x000fe200078e0200 */
[----:B------:R-:W-:Y:S02]  /*2f80*/  STL [R1+0x5c], R19 ;  /* 0x00005c1301007387 */ /* 0x000fe40000100800 */
[----:B------:R-:W-:Y:S01]  /*2f90*/  @!P5 LEA.HI.X R15, R5, UR28, R4, 0x4, P0 ;  /* 0x0000001c050fdc11 */ /* 0x000fe200080f2404 */
[----:B------:R-:W-:Y:S01]  /*2fa0*/  @!UP0 UIADD3.X UR28, UPT, UPT, UR27, UR28, URZ, UP1, !UPT ;  /* 0x0000001c1b1c8290 */ /* 0x000fe20008ffe4ff */
[----:B------:R-:W-:Y:S01]  /*2fb0*/  LOP3.LUT R4, R242, 0x8, RZ, 0xc0, !PT ;  /* 0x00000008f2047812 */ /* 0x000fe200078ec0ff */
[----:B------:R-:W-:Y:S01]  /*2fc0*/  STL [R1+0x38], R155 ;  /* 0x0000389b01007387 */ /* 0x000fe20000100800 */
[C---:B--2---:R-:W-:Y:S01]  /*2fd0*/  @!P6 LEA R8, P0, R2.reuse, R13, 0x1 ;  /* 0x0000000d0208e211 */ /* 0x044fe200078008ff */
[----:B------:R-:W-:Y:S01]  /*2fe0*/  UISETP.GT.U32.AND UP0, UPT, UR29, UR14, UPT ;  /* 0x0000000e1d00728c */ /* 0x000fe2000bf04070 */
[----:B------:R-:W-:Y:S01]  /*2ff0*/  MOV R5, UR40 ;  /* 0x0000002800057c02 */ /* 0x000fe20008000f00 */
[----:B------:R-:W-:Y:S01]  /*3000*/  IMAD.U32 R11, RZ, RZ, UR28 ;  /* 0x0000001cff0b7e24 */ /* 0x000fe2000f8e00ff */
[----:B------:R-:W-:-:S02]  /*3010*/  @!P6 LEA.HI.X R9, R2, R12, R3, 0x1, P0 ;  /* 0x0000000c0209e211 */ /* 0x000fc400000f0c03 */
[----:B------:R-:W-:Y:S01]  /*3020*/  LOP3.LUT R3, R19, R4, RZ, 0x3c, !PT ;  /* 0x0000000413037212 */ /* 0x000fe200078e3cff */
[----:B------:R-:W-:-:S04]  /*3030*/  DEPBAR.LE SB0, 0x0 ;  /* 0x000080000000791a */ /* 0x000fc80000000000 */
[----:B------:R-:W-:Y:S01]  /*3040*/  BAR.SYNC.DEFER_BLOCKING 0x0 ;  /* 0x0000000000007b1d */ /* 0x000fe20000010000 */
[-C--:B---3--:R-:W-:Y:S02]  /*3050*/  @!P5 LEA R6, P2, R14, R13.reuse, 0x1 ;  /* 0x0000000d0e06d211 */ /* 0x088fe400078408ff */
[-C--:B------:R-:W-:Y:S02]  /*3060*/  @!P3 LEA R2, P0, R10, R13.reuse, 0x1 ;  /* 0x0000000d0a02b211 */ /* 0x080fe400078008ff */
[----:B------:R-:W-:Y:S01]  /*3070*/  @!P4 LEA R4, P1, R5, R13, 0x1 ;  /* 0x0000000d0504c211 */ /* 0x000fe200078208ff */
[----:B------:R-:W1:Y:S01]  /*3080*/  LDCU UR28, c[0x0][0x50c] ;  /* 0x0000a180ff1c77ac */ /* 0x000e620008000800 */
[----:B------:R-:W-:Y:S02]  /*3090*/  @!P5 LEA.HI.X R7, R14, R12, R15, 0x1, P2 ;  /* 0x0000000c0e07d211 */ /* 0x000fe400010f0c0f */
[----:B------:R-:W-:Y:S02]  /*30a0*/  LEA R22, R3, R22, 0x1 ;  /* 0x0000001603167211 */ /* 0x000fe400078e08ff */
[-C--:B------:R-:W-:Y:S01]  /*30b0*/  @!P3 LEA.HI.X R3, R10, R12.reuse, R0, 0x1, P0 ;  /* 0x0000000c0a03b211 */ /* 0x080fe200000f0c00 */
[----:B------:R-:W-:Y:S01]  /*30c0*/  IMAD.IADD R0, R18, 0x1, R155 ;  /* 0x0000000112007824 */ /* 0x000fe200078e029b */
[----:B------:R-:W-:-:S02]  /*30d0*/  @!P4 LEA.HI.X R5, R5, R12, R11, 0x1, P1 ;  /* 0x0000000c0505c211 */ /* 0x000fc400008f0c0b */
[----:B------:R-:W-:Y:S02]  /*30e0*/  LOP3.LUT P2, RZ, R242, 0x2, RZ, 0xc0, !PT ;  /* 0x00000002f2ff7812 */ /* 0x000fe4000784c0ff */
[----:B------:R-:W-:Y:S02]  /*30f0*/  LEA R20, R0, UR6, 0x1 ;  /* 0x0000000600147c11 */ /* 0x000fe4000f8e08ff */
[----:B------:R-:W-:Y:S02]  /*3100*/  SEL R0, R240, 0xffffffe0, !P2 ;  /* 0xffffffe0f0007807 */ /* 0x000fe40005000000 */
[----:B------:R-:W-:Y:S02]  /*3110*/  IADD3 R226, PT, PT, R22, UR6, RZ ;  /* 0x0000000616e27c10 */ /* 0x000fe4000fffe0ff */
[----:B------:R-:W-:Y:S01]  /*3120*/  IADD3 R21, PT, PT, R20, R0, RZ ;  /* 0x0000000014157210 */ /* 0x000fe20007ffe0ff */
[----:B------:R-:W-:Y:S01]  /*3130*/  @!PT LDS RZ, [RZ] ;  /* 0x00000000fffff984 */ /* 0x000fe20000000800 */
[----:B------:R-:W-:Y:S01]  /*3140*/  @!PT LDS RZ, [RZ] ;  /* 0x00000000fffff984 */ /* 0x000fe20000000800 */
[----:B------:R-:W-:Y:S01]  /*3150*/  @!PT LDS RZ, [RZ] ;  /* 0x00000000fffff984 */ /* 0x000fe20000000800 */
[----:B------:R-:W-:Y:S01]  /*3160*/  @!P6 LDGSTS.E.BYPASS.LTC128B.128 [R24+0xc000], desc[UR16][R8.64] ;  /* 0x0c0000000818efae */ /* 0x000fe2000b981a10 */
[----:B------:R-:W-:Y:S01]  /*3170*/  LOP3.LUT P1, RZ, R242, 0x4, RZ, 0xc0, !PT ;  /* 0x00000004f2ff7812 */ /* 0x000fe2000782c0ff */
[----:B------:R-:W-:-:S02]  /*3180*/  IMAD.IADD R26, R226, 0x1, R0 ;  /* 0x00000001e21a7824 */ /* 0x000fc400078e0200 */
        /* <DEDUP_REMOVED lines=25> */
[----:B--2---:R-:W2:Y:S04]  /*3320*/  LDSM.16.M88.4 R8, [R22+UR6+0x8000] ;  /* 0x008000061608783b */ /* 0x004ea80008000200 */
[----:B---3--:R-:W3:Y:S04]  /*3330*/  LDSM.16.M88.4 R4, [R20+0x2000] ;  /* 0x002000001404783b */ /* 0x008ee80000000200 */
[----:B------:R-:W5:Y:S04]  /*3340*/  LDSM.16.M88.4 R16, [R22+UR6+0x8800] ;  /* 0x008800061610783b */ /* 0x000f680008000200 */
[----:B------:R-:W1:Y:S04]  /*3350*/  LDSM.16.M88.4 R40, [R22+UR6+0x9000] ;  /* 0x009000061628783b */ /* 0x000e680008000200 */
[----:B------:R-:W1:Y:S01]  /*3360*/  LDSM.16.M88.4 R48, [R22+UR6+0x9800] ;  /* 0x009800061630783b */ /* 0x000e620008000200 */
[----:B----4-:R-:W-:-:S03]  /*3370*/  SEL R2, R23, 0xffffffc0, !P1 ;  /* 0xffffffc017027807 */ /* 0x010fc60004800000 */
[----:B------:R-:W-:Y:S01]  /*3380*/  LDSM.16.M88.4 R32, [R26+0x9000] ;  /* 0x009000001a20783b */ /* 0x000fe20000000200 */
[----:B------:R-:W-:-:S03]  /*3390*/  IADD3 R3, PT, PT, R20, R2, RZ ;  /* 0x0000000214037210 */ /* 0x000fc60007ffe0ff */
[----:B------:R-:W-:Y:S01]  /*33a0*/  LDSM.16.M88.4 R36, [R26+0x8800] ;  /* 0x008800001a24783b */ /* 0x000fe20000000200 */
[----:B------:R-:W-:Y:S01]  /*33b0*/  IMAD.IADD R2, R226, 0x1, R2 ;  /* 0x00000001e2027824 */ /* 0x000fe200078e0202 */
[C---:B------:R-:W-:Y:S02]  /*33c0*/  IADD3 R25, PT, PT, R0.reuse, R3, RZ ;  /* 0x0000000300197210 */ /* 0x040fe40007ffe0ff */
[----:B------:R-:W-:Y:S01]  /*33d0*/  LDSM.16.M88.4 R44, [R26+0x8000] ;  /* 0x008000001a2c783b */ /* 0x000fe20000000200 */
[----:B------:R-:W-:-:S03]  /*33e0*/  IMAD.IADD R0, R0, 0x1, R2 ;  /* 0x0000000100007824 */ /* 0x000fc600078e0202 */
[----:B------:R-:W-:Y:S04]  /*33f0*/  LDSM.16.M88.4 R28, [R26+0x9800] ;  /* 0x009800001a1c783b */ /* 0x000fe80000000200 */
[----:B------:R-:W-:Y:S01]  /*3400*/  LDSM.16.M88.4 R52, [R2+0x9000] ;  /* 0x009000000234783b */ /* 0x000fe20000000200 */
[-C--:B--2---:R-:W-:Y:S03]  /*3410*/  HMMA.16816.F32.BF16 R124, R12, R8.reuse, RZ ;  /* 0x000000080c7c723c */ /* 0x084fe600000418ff */
[----:B------:R-:W-:Y:S04]  /*3420*/  LDSM.16.M88.4 R56, [R2+0x8800] ;  /* 0x008800000238783b */ /* 0x000fe80000000200 */
[----:B------:R-:W-:Y:S01]  /*3430*/  LDSM.16.M88.4 R60, [R2+0x8000] ;  /* 0x00800000023c783b */ /* 0x000fe20000000200 */
[C---:B---3--:R-:W-:Y:S03]  /*3440*/  HMMA.16816.F32.BF16 R72, R4.reuse, R8, RZ ;  /* 0x000000080448723c */ /* 0x048fe600000418ff */
[----:B------:R-:W-:Y:S04]  /*3450*/  LDSM.16.M88.4 R100, [R2+0x9800] ;  /* 0x009800000264783b */ /* 0x000fe80000000200 */
[----:B------:R-:W0:Y:S01]  /*3460*/  LDGDEPBAR ;  /* 0x00000000000079af */ /* 0x000e220000000000 */
[-C--:B------:R-:W-:Y:S08]  /*3470*/  HMMA.16816.F32.BF16 R92, R4, R10.reuse, RZ ;  /* 0x0000000a045c723c */ /* 0x080ff000000418ff */
[----:B------:R-:W-:Y:S01]  /*3480*/  HMMA.16816.F32.BF16 R136, R12, R10, RZ ;  /* 0x0000000a0c88723c */ /* 0x000fe200000418ff */
[----:B------:R-:W2:Y:S07]  /*3490*/  LDSM.16.M88.4 R8, [R21+0x2000] ;  /* 0x002000001508783b */ /* 0x000eae0000000200 */
[C---:B-----5:R-:W-:Y:S08]  /*34a0*/  HMMA.16816.F32.BF16 R68, R4.reuse, R16, RZ ;  /* 0x000000100444723c */ /* 0x060ff000000418ff */
[C---:B-1----:R-:W-:Y:S08]  /*34b0*/  HMMA.16816.F32.BF16 R64, R4.reuse, R40, RZ ;  /* 0x000000280440723c */ /* 0x042ff000000418ff */
[C---:B------:R-:W-:Y:S08]  /*34c0*/  HMMA.16816.F32.BF16 R80, R4.reuse, R48, RZ ;  /* 0x000000300450723c */ /* 0x040ff000000418ff */
[C---:B------:R-:W-:Y:S08]  /*34d0*/  HMMA.16816.F32.BF16 R88, R4.reuse, R18, RZ ;  /* 0x000000120458723c */ /* 0x040ff000000418ff */
[C---:B------:R-:W-:Y:S08]  /*34e0*/  HMMA.16816.F32.BF16 R84, R4.reuse, R42, RZ ;  /* 0x0000002a0454723c */ /* 0x040ff000000418ff */
[----:B------:R-:W-:Y:S01]  /*34f0*/  HMMA.16816.F32.BF16 R76, R4, R50, RZ ;  /* 0x00000032044c723c */ /* 0x000fe200000418ff */
[----:B------:R-:W1:Y:S07]  /*3500*/  LDSM.16.M88.4 R4, [R21] ;  /* 0x000000001504783b */ /* 0x000e6e0000000200 */
[C---:B------:R-:W-:Y:S08]  /*3510*/  HMMA.16816.F32.BF16 R112, R12.reuse, R16, RZ ;  /* 0x000000100c70723c */ /* 0x040ff000000418ff */
[C---:B------:R-:W-:Y:S01]  /*3520*/  HMMA.16816.F32.BF16 R132, R12.reuse, R18, RZ ;  /* 0x000000120c84723c */ /* 0x040fe200000418ff */
[----:B------:R-:W3:Y:S07]  /*3530*/  LDSM.16.M88.4 R16, [R3+0x2000] ;  /* 0x002000000310783b */ /* 0x000eee0000000200 */
        /* <DEDUP_REMOVED lines=12> */
[----:B------:R-:W-:Y:S01]  /*3600*/  HMMA.16816.F32.BF16 R76, R8, R30, R76 ;  /* 0x0000001e084c723c */ /* 0x000fe2000004184c */
[----:B------:R-:W-:Y:S07]  /*3610*/  LDSM.16.M88.4 R8, [R25] ;  /* 0x000000001908783b */ /* 0x000fee0000000200 */
[C---:B-1----:R-:W-:Y:S08]  /*3620*/  HMMA.16816.F32.BF16 R80, R4.reuse, R36, R112 ;  /* 0x000000240450723c */ /* 0x042ff00000041870 */
[C---:B------:R-:W-:Y:S08]  /*3630*/  HMMA.16816.F32.BF16 R68, R4.reuse, R32, R108 ;  /* 0x000000200444723c */ /* 0x040ff0000004186c */
[C---:B------:R-:W-:Y:S08]  /*3640*/  HMMA.16816.F32.BF16 R64, R4.reuse, R46, R136 ;  /* 0x0000002e0440723c */ /* 0x040ff00000041888 */
[C---:B------:R-:W-:Y:S01]  /*3650*/  HMMA.16816.F32.BF16 R72, R4.reuse, R44, R124 ;  /* 0x0000002c0448723c */ /* 0x040fe2000004187c */
[----:B------:R-:W-:Y:S07]  /*3660*/  LDSM.16.M88.4 R44, [R0+0x9000] ;  /* 0x00900000002c783b */ /* 0x000fee0000000200 */
[C---:B------:R-:W-:Y:S08]  /*3670*/  HMMA.16816.F32.BF16 R84, R4.reuse, R28, R104 ;  /* 0x0000001c0454723c */ /* 0x040ff00000041868 */
[C---:B------:R-:W-:Y:S08]  /*3680*/  HMMA.16816.F32.BF16 R36, R4.reuse, R38, R132 ;  /* 0x000000260424723c */ /* 0x040ff00000041884 */
[C---:B------:R-:W-:Y:S08]  /*3690*/  HMMA.16816.F32.BF16 R32, R4.reuse, R34, R128 ;  /* 0x000000220420723c */ /* 0x040ff00000041880 */
[----:B------:R-:W-:Y:S01]  /*36a0*/  HMMA.16816.F32.BF16 R112, R4, R30, R120 ;  /* 0x0000001e0470723c */ /* 0x000fe20000041878 */
[----:B------:R-:W-:Y:S04]  /*36b0*/  LDSM.16.M88.4 R4, [R25+0x2000] ;  /* 0x002000001904783b */ /* 0x000fe80000000200 */
[----:B------:R-:W-:Y:S03]  /*36c0*/  LDSM.16.M88.4 R28, [R20+0x6000] ;  /* 0x00600000141c783b */ /* 0x000fe60000000200 */
[C---:B---3--:R-:W-:Y:S01]  /*36d0*/  HMMA.16816.F32.BF16 R136, R16.reuse, R52, R40 ;  /* 0x000000341088723c */ /* 0x048fe20000041828 */
[----:B------:R-:W1:Y:S07]  /*36e0*/  LDSM.16.M88.4 R40, [R0+0x8000] ;  /* 0x008000000028783b */ /* 0x000e6e0000000200 */
[C---:B------:R-:W-:Y:S08]  /*36f0*/  HMMA.16816.F32.BF16 R124, R16.reuse, R58, R140 ;  /* 0x0000003a107c723c */ /* 0x040ff0000004188c */
[C---:B------:R-:W-:Y:S08]  /*3700*/  HMMA.16816.F32.BF16 R120, R16.reuse, R60, R116 ;  /* 0x0000003c1078723c */ /* 0x040ff00000041874 */
[C---:B------:R-:W-:Y:S08]  /*3710*/  HMMA.16816.F32.BF16 R128, R16.reuse, R56, R96 ;  /* 0x000000381080723c */ /* 0x040ff00000041860 */
[C---:B------:R-:W-:Y:S01]  /*3720*/  HMMA.16816.F32.BF16 R144, R16.reuse, R100, R48 ;  /* 0x000000641090723c */ /* 0x040fe20000041830 */
[----:B------:R-:W2:Y:S07]  /*3730*/  LDSM.16.M88.4 R48, [R0+0x8800] ;  /* 0x008800000030783b */ /* 0x000eae0000000200 */
[C---:B------:R-:W-:Y:S08]  /*3740*/  HMMA.16816.F32.BF16 R92, R16.reuse, R62, R92 ;  /* 0x0000003e105c723c */ /* 0x040ff0000004185c */
[C---:B------:R-:W-:Y:S08]  /*3750*/  HMMA.16816.F32.BF16 R132, R16.reuse, R54, R88 ;  /* 0x000000361084723c */ /* 0x040ff00000041858 */
[----:B------:R-:W-:Y:S01]  /*3760*/  HMMA.16816.F32.BF16 R140, R16, R102, R76 ;  /* 0x00000066108c723c */ /* 0x000fe2000004184c */
[----:B------:R-:W3:Y:S04]  /*3770*/  LDSM.16.M88.4 R16, [R0+0x9800] ;  /* 0x009800000010783b */ /* 0x000ee80000000200 */
[----:B------:R-:W-:Y:S03]  /*3780*/  LDSM.16.M88.4 R76, [R22+UR6+0xb800] ;  /* 0x00b80006164c783b */ /* 0x000fe60008000200 */
[C---:B----4-:R-:W-:Y:S01]  /*3790*/  HMMA.16816.F32.BF16 R104, R12.reuse, R58, R36 ;  /* 0x0000003a0c68723c */ /* 0x050fe20000041824 */
[----:B------:R-:W-:Y:S07]  /*37a0*/  LDSM.16.M88.4 R36, [R20+0x4000] ;  /* 0x004000001424783b */ /* 0x000fee0000000200 */
[C---:B------:R-:W-:Y:S08]  /*37b0*/  HMMA.16816.F32.BF16 R96, R12.reuse, R52, R68 ;  /* 0x000000340c60723c */ /* 0x040ff00000041844 */
[C---:B------:R-:W-:Y:S01]  /*37c0*/  HMMA.16816.F32.BF16 R88, R12.reuse, R54, R32 ;  /* 0x000000360c58723c */ /* 0x040fe20000041820 */
[----:B------:R-:W4:Y:S04]  /*37d0*/  LDSM.16.M88.4 R52, [R22+UR6+0xa000] ;  /* 0x00a000061634783b */ /* 0x000f280008000200 */
[----:B------:R-:W-:Y:S03]  /*37e0*/  LDSM.16.M88.4 R32, [R21+0x4000] ;  /* 0x004000001520783b */ /* 0x000fe60000000200 */
[C---:B------:R-:W-:Y:S08]  /*37f0*/  HMMA.16816.F32.BF16 R72, R12.reuse, R60, R72 ;  /* 0x0000003c0c48723c */ /* 0x040ff00000041848 */
[C---:B------:R-:W-:Y:S08]  /*3800*/  HMMA.16816.F32.BF16 R116, R12.reuse, R62, R64 ;  /* 0x0000003e0c74723c */ /* 0x040ff00000041840 */
[C---:B------:R-:W-:Y:S01]  /*3810*/  HMMA.16816.F32.BF16 R108, R12.reuse, R56, R80 ;  /* 0x000000380c6c723c */ /* 0x040fe20000041850 */
[----:B------:R-:W-:Y:S07]  /*3820*/  LDSM.16.M88.4 R56, [R22+UR6+0xb000] ;  /* 0x00b000061638783b */ /* 0x000fee0008000200 */
[C---:B------:R-:W-:Y:S08]  /*3830*/  HMMA.16816.F32.BF16 R84, R12.reuse, R100, R84 ;  /* 0x000000640c54723c */ /* 0x040ff00000041854 */
[----:B------:R-:W-:Y:S01]  /*3840*/  HMMA.16816.F32.BF16 R68, R12, R102, R112 ;  /* 0x000000660c44723c */ /* 0x000fe20000041870 */
[----:B------:R-:W5:Y:S04]  /*3850*/  LDSM.16.M88.4 R12, [R22+UR6+0xa800] ;  /* 0x00a80006160c783b */ /* 0x000f680008000200 */
[----:B------:R-:W-:Y:S03]  /*3860*/  LDSM.16.M88.4 R20, [R21+0x6000] ;  /* 0x006000001514783b */ /* 0x000fe60000000200 */
[----:B-1----:R-:W-:Y:S01]  /*3870*/  HMMA.16816.F32.BF16 R80, R4, R42, R92 ;  /* 0x0000002a0450723c */ /* 0x002fe2000004185c */
[----:B------:R-:W1:Y:S07]  /*3880*/  LDSM.16.M88.4 R92, [R26+0xa000] ;  /* 0x00a000001a5c783b */ /* 0x000e6e0000000200 */
[-C--:B------:R-:W-:Y:S08]  /*3890*/  HMMA.16816.F32.BF16 R60, R8, R40.reuse, R72 ;  /* 0x00000028083c723c */ /* 0x080ff00000041848 */
[C---:B------:R-:W-:Y:S08]  /*38a0*/  HMMA.16816.F32.BF16 R64, R4.reuse, R40, R120 ;  /* 0x000000280440723c */ /* 0x040ff00000041878 */
[C---:B------:R-:W-:Y:S08]  /*38b0*/  HMMA.16816.F32.BF16 R120, R4.reuse, R44, R136 ;  /* 0x0000002c0478723c */ /* 0x040ff00000041888 */
[C---:B--2---:R-:W-:Y:S08]  /*38c0*/  HMMA.16816.F32.BF16 R72, R4.reuse, R48, R128 ;  /* 0x000000300448723c */ /* 0x044ff00000041880 */
[C---:B---3--:R-:W-:Y:S08]  /*38d0*/  HMMA.16816.F32.BF16 R136, R4.reuse, R16, R144 ;  /* 0x000000100488723c */ /* 0x048ff00000041890 */
[C---:B------:R-:W-:Y:S08]  /*38e0*/  HMMA.16816.F32.BF16 R124, R4.reuse, R50, R124 ;  /* 0x00000032047c723c */ /* 0x040ff0000004187c */
[C---:B------:R-:W-:Y:S08]  /*38f0*/  HMMA.16816.F32.BF16 R132, R4.reuse, R46, R132 ;  /* 0x0000002e0484723c */ /* 0x040ff00000041884 */
[----:B------:R-:W-:Y:S08]  /*3900*/  HMMA.16816.F32.BF16 R128, R4, R18, R140 ;  /* 0x000000120480723c */ /* 0x000ff0000004188c */
[C---:B------:R-:W-:Y:S08]  /*3910*/  HMMA.16816.F32.BF16 R96, R8.reuse, R44, R96 ;  /* 0x0000002c0860723c */ /* 0x040ff00000041860 */
[C---:B------:R-:W-:Y:S08]  /*3920*/  HMMA.16816.F32.BF16 R44, R8.reuse, R46, R88 ;  /* 0x0000002e082c723c */ /* 0x040ff00000041858 */
[C---:B------:R-:W-:Y:S08]  /*3930*/  HMMA.16816.F32.BF16 R108, R8.reuse, R48, R108 ;  /* 0x00000030086c723c */ /* 0x040ff0000004186c */
[C---:B------:R-:W-:Y:S01]  /*3940*/  HMMA.16816.F32.BF16 R104, R8.reuse, R50, R104 ;  /* 0x000000320868723c */ /* 0x040fe20000041868 */
[----:B------:R-:W-:Y:S07]  /*3950*/  LDSM.16.M88.4 R48, [R2+0xa000] ;  /* 0x00a000000230783b */ /* 0x000fee0000000200 */
[C---:B------:R-:W-:Y:S08]  /*3960*/  HMMA.16816.F32.BF16 R100, R8.reuse, R16, R84 ;  /* 0x000000100864723c */ /* 0x040ff00000041854 */
[----:B------:R-:W-:Y:S01]  /*3970*/  HMMA.16816.F32.BF16 R88, R8, R18, R68 ;  /* 0x000000120858723c */ /* 0x000fe20000041844 */
[----:B------:R-:W2:Y:S07]  /*3980*/  LDSM.16.M88.4 R16, [R3+0x4000] ;  /* 0x004000000310783b */ /* 0x000eae0000000200 */
[----:B----4-:R-:W-:Y:S01]  /*3990*/  HMMA.16816.F32.BF16 R4, R36, R52, R60 ;  /* 0x000000342404723c */ /* 0x010fe2000004183c */
[----:B------:R-:W3:Y:S07]  /*39a0*/  LDSM.16.M88.4 R60, [R26+0xa800] ;  /* 0x00a800001a3c783b */ /* 0x000eee0000000200 */
[----:B------:R-:W-:Y:S08]  /*39b0*/  HMMA.16816.F32.BF16 R84, R28, R54, R80 ;  /* 0x000000361c54723c */ /* 0x000ff00000041850 */
[----:B------:R-:W-:Y:S01]  /*39c0*/  HMMA.16816.F32.BF16 R112, R8, R42, R116 ;  /* 0x0000002a0870723c */ /* 0x000fe20000041874 */
[----:B------:R-:W-:Y:S07]  /*39d0*/  LDSM.16.M88.4 R8, [R25+0x4000] ;  /* 0x004000001908783b */ /* 0x000fee0000000200 */
[C---:B-----5:R-:W-:Y:S08]  /*39e0*/  HMMA.16816.F32.BF16 R80, R28.reuse, R12, R72 ;  /* 0x0000000c1c50723c */ /* 0x060ff00000041848 */
[C---:B------:R-:W-:Y:S08]  /*39f0*/  HMMA.16816.F32.BF16 R140, R28.reuse, R76, R136 ;  /* 0x0000004c1c8c723c */ /* 0x040ff00000041888 */
[C---:B------:R-:W-:Y:S01]  /*3a00*/  HMMA.16816.F32.BF16 R40, R28.reuse, R52, R64 ;  /* 0x000000341c28723c */ /* 0x040fe20000041840 */
[----:B------:R-:W4:Y:S07]  /*3a10*/  LDSM.16.M88.4 R64, [R26+0xb000] ;  /* 0x00b000001a40783b */ /* 0x000f2e0000000200 */
[C---:B------:R-:W-:Y:S08]  /*3a20*/  HMMA.16816.F32.BF16 R72, R28.reuse, R14, R124 ;  /* 0x0000000e1c48723c */ /* 0x040ff0000004187c */
[C---:B------:R-:W-:Y:S08]  /*3a30*/  HMMA.16816.F32.BF16 R68, R28.reuse, R56, R120 ;  /* 0x000000381c44723c */ /* 0x040ff00000041878 */
[C---:B------:R-:W-:Y:S08]  /*3a40*/  HMMA.16816.F32.BF16 R116, R28.reuse, R58, R132 ;  /* 0x0000003a1c74723c */ /* 0x040ff00000041884 */
[----:B------:R-:W-:Y:S01]  /*3a50*/  HMMA.16816.F32.BF16 R136, R28, R78, R128 ;  /* 0x0000004e1c88723c */ /* 0x000fe20000041880 */
[----:B------:R-:W5:Y:S07]  /*3a60*/  LDSM.16.M88.4 R28, [R26+0xb800] ;  /* 0x00b800001a1c783b */ /* 0x000f6e0000000200 */
[C---:B------:R-:W-:Y:S08]  /*3a70*/  HMMA.16816.F32.BF16 R128, R36.reuse, R12, R108 ;  /* 0x0000000c2480723c */ /* 0x040ff0000004186c */
[----:B------:R-:W-:Y:S01]  /*3a80*/  HMMA.16816.F32.BF16 R148, R36, R14, R104 ;  /* 0x0000000e2494723c */ /* 0x000fe20000041868 */
[----:B------:R2:W5:Y:S07]  /*3a90*/  LDSM.16.M88.4 R12, [R3+0x6000] ;  /* 0x00600000030c783b */ /* 0x00056e0000000200 */
[----:B-1----:R-:W-:Y:S08]  /*3aa0*/  HMMA.16816.F32.BF16 R4, R32, R92, R4 ;  /* 0x0000005c2004723c */ /* 0x002ff00000041804 */
[C---:B------:R-:W-:Y:S01]  /*3ab0*/  HMMA.16816.F32.BF16 R124, R36.reuse, R58, R44 ;  /* 0x0000003a247c723c */ /* 0x040fe2000004182c */
[----:B------:R-:W1:Y:S07]  /*3ac0*/  LDSM.16.M88.4 R44, [R0+0xa000] ;  /* 0x00a00000002c783b */ /* 0x000e6e0000000200 */
[----:B------:R-:W-:Y:S01]  /*3ad0*/  HMMA.16816.F32.BF16 R132, R36, R54, R112 ;  /* 0x000000362484723c */ /* 0x000fe20000041870 */
[----:B--2---:R-:W-:-:S04]  /*3ae0*/  SHF.R.U32.HI R3, RZ, 0x2, R242 ;  /* 0x00000002ff037819 */ /* 0x004fc800000116f2 */
[----:B------:R-:W-:-:S03]  /*3af0*/  LOP3.LUT R3, R3, 0x7, RZ, 0xc0, !PT ;  /* 0x0000000703037812 */ /* 0x000fc600078ec0ff */
[----:B------:R-:W-:Y:S01]  /*3b00*/  HMMA.16816.F32.BF16 R52, R16, R48, R4 ;  /* 0x000000301034723c */ /* 0x000fe20000041804 */
[----:B------:R-:W2:Y:S07]  /*3b10*/  LDSM.16.M88.4 R4, [R25+0x6000] ;  /* 0x006000001904783b */ /* 0x000eae0000000200 */
[----:B------:R-:W-:Y:S08]  /*3b20*/  HMMA.16816.F32.BF16 R40, R20, R92, R40 ;  /* 0x0000005c1428723c */ /* 0x000ff00000041828 */
[C---:B------:R-:W-:Y:S01]  /*3b30*/  HMMA.16816.F32.BF16 R144, R36.reuse, R56, R96 ;  /* 0x000000382490723c */ /* 0x040fe20000041860 */
[----:B------:R-:W-:Y:S07]  /*3b40*/  LDSM.16.M88.4 R56, [R2+0xb000] ;  /* 0x00b000000238783b */ /* 0x000fee0000000200 */
[C---:B------:R-:W-:Y:S08]  /*3b50*/  HMMA.16816.F32.BF16 R120, R36.reuse, R76, R100 ;  /* 0x0000004c2478723c */ /* 0x040ff00000041864 */
[----:B------:R-:W-:Y:S01]  /*3b60*/  HMMA.16816.F32.BF16 R112, R36, R78, R88 ;  /* 0x0000004e2470723c */ /* 0x000fe20000041858 */
[----:B------:R-:W2:Y:S07]  /*3b70*/  LDSM.16.M88.4 R36, [R2+0xa800] ;  /* 0x00a800000224783b */ /* 0x000eae0000000200 */
[C---:B------:R-:W-:Y:S08]  /*3b80*/  HMMA.16816.F32.BF16 R96, R20.reuse, R94, R84 ;  /* 0x0000005e1460723c */ /* 0x040ff00000041854 */
[C---:B---3--:R-:W-:Y:S08]  /*3b90*/  HMMA.16816.F32.BF16 R104, R20.reuse, R62, R72 ;  /* 0x0000003e1468723c */ /* 0x048ff00000041848 */
[C---:B------:R-:W-:Y:S08]  /*3ba0*/  HMMA.16816.F32.BF16 R108, R20.reuse, R60, R80 ;  /* 0x0000003c146c723c */ /* 0x040ff00000041850 */
[C---:B----4-:R-:W-:Y:S01]  /*3bb0*/  HMMA.16816.F32.BF16 R100, R20.reuse, R64, R68 ;  /* 0x000000401464723c */ /* 0x050fe20000041844 */
[----:B------:R3:W4:Y:S07]  /*3bc0*/  LDSM.16.M88.4 R68, [R2+0xb800] ;  /* 0x00b800000244783b */ /* 0x00072e0000000200 */
[C---:B------:R-:W-:Y:S08]  /*3bd0*/  HMMA.16816.F32.BF16 R84, R20.reuse, R66, R116 ;  /* 0x000000421454723c */ /* 0x040ff00000041874 */
[C---:B-----5:R-:W-:Y:S08]  /*3be0*/  HMMA.16816.F32.BF16 R88, R20.reuse, R28, R140 ;  /* 0x0000001c1458723c */ /* 0x060ff0000004188c */
[----:B------:R-:W-:Y:S08]  /*3bf0*/  HMMA.16816.F32.BF16 R72, R20, R30, R136 ;  /* 0x0000001e1448723c */ /* 0x000ff00000041888 */
[----:B------:R-:W-:Y:S08]  /*3c00*/  HMMA.16816.F32.BF16 R20, R32, R94, R132 ;  /* 0x0000005e2014723c */ /* 0x000ff00000041884 */
[----:B------:R-:W-:Y:S08]  /*3c10*/  HMMA.16816.F32.BF16 R40, R12, R48, R40 ;  /* 0x000000300c28723c */ /* 0x000ff00000041828 */
[----:B-1----:R-:W-:Y:S08]  /*3c20*/  HMMA.16816.F32.BF16 R52, R8, R44, R52 ;  /* 0x0000002c0834723c */ /* 0x002ff00000041834 */
[C---:B------:R-:W-:Y:S08]  /*3c30*/  HMMA.16816.F32.BF16 R120, R32.reuse, R28, R120 ;  /* 0x0000001c2078723c */ /* 0x040ff00000041878 */
[----:B------:R-:W-:Y:S03]  /*3c40*/  HMMA.16816.F32.BF16 R112, R32, R30, R112 ;  /* 0x0000001e2070723c */ /* 0x000fe60000041870 */
[----:B---3--:R-:W-:-:S05]  /*3c50*/  FMUL.FTZ R2, R52, UR28 ;  /* 0x0000001c34027c20 */ /* 0x008fca0008410000 */
[----:B------:R-:W-:Y:S01]  /*3c60*/  HMMA.16816.F32.BF16 R28, R16, R50, R20 ;  /* 0x00000032101c723c */ /* 0x000fe20000041814 */
[----:B------:R-:W1:Y:S07]  /*3c70*/  LDSM.16.M88.4 R20, [R0+0xa800] ;  /* 0x00a800000014783b */ /* 0x000e6e0000000200 */
[----:B------:R-:W-:Y:S08]  /*3c80*/  HMMA.16816.F32.BF16 R92, R32, R60, R128 ;  /* 0x0000003c205c723c */ /* 0x000ff00000041880 */
[----:B--2---:R-:W-:Y:S08]  /*3c90*/  HMMA.16816.F32.BF16 R40, R4, R44, R40 ;  /* 0x0000002c0428723c */ /* 0x004ff00000041828 */
[C---:B------:R-:W-:Y:S01]  /*3ca0*/  HMMA.16816.F32.BF16 R116, R32.reuse, R66, R124 ;  /* 0x000000422074723c */ /* 0x040fe2000004187c */
[----:B------:R2:W3:Y:S07]  /*3cb0*/  MUFU.TANH R125, R2 ;  /* 0x00000002007d7308 */ /* 0x0004ee0000002400 */
[----:B------:R-:W-:Y:S08]  /*3cc0*/  HMMA.16816.F32.BF16 R76, R32, R62, R148 ;  /* 0x0000003e204c723c */ /* 0x000ff00000041894 */
[----:B------:R-:W-:Y:S01]  /*3cd0*/  HMMA.16816.F32.BF16 R60, R12, R50, R96 ;  /* 0x000000320c3c723c */ /* 0x000fe20000041860 */
[----:B--2---:R-:W-:-:S04]  /*3ce0*/  FMUL.FTZ R2, R53, UR28 ;  /* 0x0000001c35027c20 */ /* 0x004fc80008410000 */
[----:B------:R2:W1:Y:S03]  /*3cf0*/  MUFU.TANH R126, R2 ;  /* 0x00000002007e7308 */ /* 0x0004660000002400 */
[----:B------:R-:W-:Y:S08]  /*3d00*/  HMMA.16816.F32.BF16 R80, R32, R64, R144 ;  /* 0x000000402050723c */ /* 0x000ff00000041890 */
[----:B------:R-:W-:Y:S01]  /*3d10*/  HMMA.16816.F32.BF16 R32, R16, R36, R92 ;  /* 0x000000241020723c */ /* 0x000fe2000004185c */
[----:B--2---:R-:W-:-:S07]  /*3d20*/  FMUL.FTZ R2, R54, UR28 ;  /* 0x0000001c36027c20 */ /* 0x004fce0008410000 */
[----:B------:R-:W-:Y:S01]  /*3d30*/  HMMA.16816.F32.BF16 R28, R8, R46, R28 ;  /* 0x0000002e081c723c */ /* 0x000fe2000004181c */
[----:B------:R2:W1:Y:S07]  /*3d40*/  MUFU.TANH R97, R2 ;  /* 0x0000000200617308 */ /* 0x00046e0000002400 */
[C---:B------:R-:W-:Y:S08]  /*3d50*/  HMMA.16816.F32.BF16 R64, R12.reuse, R36, R108 ;  /* 0x000000240c40723c */ /* 0x040ff0000004186c */
[----:B------:R-:W-:Y:S01]  /*3d60*/  HMMA.16816.F32.BF16 R104, R12, R38, R104 ;  /* 0x000000260c68723c */ /* 0x000fe20000041868 */
[----:B--2---:R-:W-:-:S04]  /*3d70*/  FMUL.FTZ R2, R55, UR28 ;  /* 0x0000001c37027c20 */ /* 0x004fc80008410000 */
[----:B------:R2:W1:Y:S03]  /*3d80*/  MUFU.TANH R96, R2 ;  /* 0x0000000200607308 */ /* 0x0004660000002400 */
[C---:B------:R-:W-:Y:S08]  /*3d90*/  HMMA.16816.F32.BF16 R100, R12.reuse, R56, R100 ;  /* 0x000000380c64723c */ /* 0x040ff00000041864 */
[----:B------:R-:W-:Y:S01]  /*3da0*/  HMMA.16816.F32.BF16 R84, R12, R58, R84 ;  /* 0x0000003a0c54723c */ /* 0x000fe20000041854 */
[----:B--2---:R-:W-:-:S07]  /*3db0*/  FMUL.FTZ R2, R40, UR28 ;  /* 0x0000001c28027c20 */ /* 0x004fce0008410000 */
[C---:B----4-:R-:W-:Y:S01]  /*3dc0*/  HMMA.16816.F32.BF16 R88, R12.reuse, R68, R88 ;  /* 0x000000440c58723c */ /* 0x050fe20000041858 */
[----:B------:R2:W4:Y:S07]  /*3dd0*/  MUFU.TANH R99, R2 ;  /* 0x0000000200637308 */ /* 0x00052e0000002400 */
[----:B------:R-:W-:Y:S01]  /*3de0*/  HMMA.16816.F32.BF16 R72, R12, R70, R72 ;  /* 0x000000460c48723c */ /* 0x000fe20000041848 */
[----:B------:R-:W5:Y:S07]  /*3df0*/  LDSM.16.M88.4 R12, [R0+0xb000] ;  /* 0x00b00000000c783b */ /* 0x000f6e0000000200 */
[----:B------:R-:W-:Y:S01]  /*3e00*/  HMMA.16816.F32.BF16 R60, R4, R46, R60 ;  /* 0x0000002e043c723c */ /* 0x000fe2000004183c */
[----:B--2---:R-:W-:-:S04]  /*3e10*/  FMUL.FTZ R2, R41, UR28 ;  /* 0x0000001c29027c20 */ /* 0x004fc80008410000 */
[----:B------:R2:W2:Y:S03]  /*3e20*/  MUFU.TANH R98, R2 ;  /* 0x0000000200627308 */ /* 0x0004a60000002400 */
[----:B------:R-:W-:Y:S08]  /*3e30*/  HMMA.16816.F32.BF16 R48, R16, R38, R76 ;  /* 0x000000261030723c */ /* 0x000ff0000004184c */
[----:B-1----:R-:W-:Y:S01]  /*3e40*/  HMMA.16816.F32.BF16 R44, R8, R20, R32 ;  /* 0x00000014082c723c */ /* 0x002fe20000041820 */
[----:B--2---:R-:W-:-:S07]  /*3e50*/  FMUL.FTZ R2, R42, UR28 ;  /* 0x0000001c2a027c20 */ /* 0x004fce0008410000 */
[----:B------:R-:W-:Y:S01]  /*3e60*/  HMMA.16816.F32.BF16 R76, R4, R20, R64 ;  /* 0x00000014044c723c */ /* 0x000fe20000041840 */
[----:B------:R1:W2:Y:S07]  /*3e70*/  MUFU.TANH R109, R2 ;  /* 0x00000002006d7308 */ /* 0x0002ae0000002400 */
[----:B------:R-:W-:Y:S08]  /*3e80*/  HMMA.16816.F32.BF16 R36, R16, R56, R80 ;  /* 0x000000381024723c */ /* 0x000ff00000041850 */
[----:B------:R-:W-:Y:S01]  /*3e90*/  HMMA.16816.F32.BF16 R48, R8, R22, R48 ;  /* 0x000000160830723c */ /* 0x000fe20000041830 */
[----:B-1----:R-:W-:-:S04]  /*3ea0*/  FMUL.FTZ R2, R43, UR28 ;  /* 0x0000001c2b027c20 */ /* 0x002fc80008410000 */
[----:B------:R1:W1:Y:S03]  /*3eb0*/  MUFU.TANH R124, R2 ;  /* 0x00000002007c7308 */ /* 0x0002660000002400 */
[----:B------:R-:W-:Y:S08]  /*3ec0*/  HMMA.16816.F32.BF16 R64, R4, R22, R104 ;  /* 0x000000160440723c */ /* 0x000ff00000041868 */
[----:B------:R-:W-:Y:S01]  /*3ed0*/  HMMA.16816.F32.BF16 R40, R16, R58, R116 ;  /* 0x0000003a1028723c */ /* 0x000fe20000041874 */
[----:B-1----:R-:W-:-:S07]  /*3ee0*/  FMUL.FTZ R2, R28, UR28 ;  /* 0x0000001c1c027c20 */ /* 0x002fce0008410000 */
[----:B------:R-:W-:Y:S01]  /*3ef0*/  HMMA.16816.F32.BF16 R32, R16, R68, R120 ;  /* 0x000000441020723c */ /* 0x000fe20000041878 */
[----:B------:R1:W1:Y:S07]  /*3f00*/  MUFU.TANH R94, R2 ;  /* 0x00000002005e7308 */ /* 0x00026e0000002400 */
[----:B-----5:R-:W-:Y:S08]  /*3f10*/  HMMA.16816.F32.BF16 R36, R8, R12, R36 ;  /* 0x0000000c0824723c */ /* 0x020ff00000041824 */
[----:B------:R-:W-:Y:S01]  /*3f20*/  HMMA.16816.F32.BF16 R16, R16, R70, R112 ;  /* 0x000000461010723c */ /* 0x000fe20000041870 */
[----:B-1----:R-:W-:-:S04]  /*3f30*/  FMUL.FTZ R2, R29, UR28 ;  /* 0x0000001c1d027c20 */ /* 0x002fc80008410000 */
[----:B------:R1:W1:Y:S03]  /*3f40*/  MUFU.TANH R95, R2 ;  /* 0x00000002005f7308 */ /* 0x0002660000002400 */
[----:B------:R-:W-:Y:S08]  /*3f50*/  HMMA.16816.F32.BF16 R100, R4, R12, R100 ;  /* 0x0000000c0464723c */ /* 0x000ff00000041864 */
[----:B------:R-:W-:Y:S01]  /*3f60*/  HMMA.16816.F32.BF16 R40, R8, R14, R40 ;  /* 0x0000000e0828723c */ /* 0x000fe20000041828 */
[----:B-1----:R-:W-:-:S07]  /*3f70*/  FMUL.FTZ R2, R30, UR28 ;  /* 0x0000001c1e027c20 */ /* 0x002fce0008410000 */
[----:B------:R-:W-:Y:S01]  /*3f80*/  HMMA.16816.F32.BF16 R84, R4, R14, R84 ;  /* 0x0000000e0454723c */ /* 0x000fe20000041854 */
[----:B------:R1:W1:Y:S02]  /*3f90*/  MUFU.TANH R57, R2 ;  /* 0x0000000200397308 */ /* 0x0002640000002400 */
[----:B-1----:R-:W-:Y:S02]  /*3fa0*/  FMUL.FTZ R2, R31, UR28 ;  /* 0x0000001c1f027c20 */ /* 0x002fe40008410000 */
[----:B------:R1:W5:Y:S01]  /*3fb0*/  LDSM.16.M88.4 R28, [R0+0xb800] ;  /* 0x00b80000001c783b */ /* 0x0003620000000200 */
[----:B------:R-:W-:-:S04]  /*3fc0*/  DEPBAR.LE SB0, 0x0 ;  /* 0x000080000000791a */ /* 0x000fc80000000000 */
[----:B------:R3:W1:Y:S02]  /*3fd0*/  MUFU.TANH R56, R2 ;  /* 0x0000000200387308 */ /* 0x0006640000002400 */
[----:B---3--:R-:W-:Y:S01]  /*3fe0*/  FMUL.FTZ R2, R60, UR28 ;  /* 0x0000001c3c027c20 */ /* 0x008fe20008410000 */
[----:B-1----:R-:W-:-:S05]  /*3ff0*/  FMUL.FTZ R0, R46, UR28 ;  /* 0x0000001c2e007c20 */ /* 0x002fca0008410000 */
[----:B------:R1:W3:Y:S08]  /*4000*/  MUFU.TANH R68, R2 ;  /* 0x0000000200447308 */ /* 0x0002f00000002400 */
[----:B------:R4:W2:Y:S01]  /*4010*/  MUFU.TANH R52, R0 ;  /* 0x0000000000347308 */ /* 0x0008a20000002400 */
[----:B-----5:R-:W-:Y:S01]  /*4020*/  HMMA.16816.F32.BF16 R88, R4, R28, R88 ;  /* 0x0000001c0458723c */ /* 0x020fe20000041858 */
[----:B-1----:R-:W-:-:S06]  /*4030*/  FMUL.FTZ R2, R61, UR28 ;  /* 0x0000001c3d027c20 */ /* 0x002fcc0008410000 */
[----:B------:R1:W1:Y:S01]  /*4040*/  MUFU.TANH R59, R2 ;  /* 0x00000002003b7308 */ /* 0x0002620000002400 */
[----:B------:R-:W-:Y:S01]  /*4050*/  HMMA.16816.F32.BF16 R80, R4, R30, R72 ;  /* 0x0000001e0450723c */ /* 0x000fe20000041848 */
[----:B------:R-:W-:Y:S01]  /*4060*/  SHF.L.U32 R4, R242, 0x1, RZ ;  /* 0x00000001f2047819 */ /* 0x000fe200000006ff */
[----:B----4-:R-:W-:-:S03]  /*4070*/  FMUL.FTZ R0, R47, UR28 ;  /* 0x0000001c2f007c20 */ /* 0x010fc60008410000 */
[----:B------:R-:W-:Y:S02]  /*4080*/  LOP3.LUT R154, R4, 0x6, RZ, 0xc0, !PT ;  /* 0x00000006049a7812 */ /* 0x000fe400078ec0ff */
[----:B------:R4:W2:Y:S01]  /*4090*/  MUFU.TANH R46, R0 ;  /* 0x00000000002e7308 */ /* 0x0008a20000002400 */
[----:B------:R-:W-:Y:S01]  /*40a0*/  HMMA.16816.F32.BF16 R32, R8, R28, R32 ;  /* 0x0000001c0820723c */ /* 0x000fe20000041820 */
[----:B------:R-:W-:-:S07]  /*40b0*/  MOV R4, UR21 ;  /* 0x0000001500047c02 */ /* 0x000fce0008000f00 */
[----:B------:R-:W-:Y:S01]  /*40c0*/  HMMA.16816.F32.BF16 R28, R8, R30, R16 ;  /* 0x0000001e081c723c */ /* 0x000fe20000041810 */
[----:B-1----:R-:W-:-:S04]  /*40d0*/  FMUL.FTZ R2, R39, UR28 ;  /* 0x0000001c27027c20 */ /* 0x002fc80008410000 */
[----:B------:R1:W1:Y:S01]  /*40e0*/  MUFU.TANH R20, R2 ;  /* 0x0000000200147308 */ /* 0x0002620000002400 */
[----:B----4-:R-:W-:-:S07]  /*40f0*/  FMUL.FTZ R0, R76, UR28 ;  /* 0x0000001c4c007c20 */ /* 0x010fce0008410000 */
[----:B------:R4:W2:Y:S01]  /*4100*/  MUFU.TANH R54, R0 ;  /* 0x0000000000367308 */ /* 0x0008a20000002400 */
[----:B-1----:R-:W-:Y:S02]  /*4110*/  IMAD.U32 R2, RZ, RZ, UR20 ;  /* 0x00000014ff027e24 */ /* 0x002fe4000f8e00ff */
[----:B----4-:R-:W-:-:S05]  /*4120*/  FMUL.FTZ R0, R77, UR28 ;  /* 0x0000001c4d007c20 */ /* 0x010fca0008410000 */
[----:B------:R1:W4:Y:S02]  /*4130*/  MUFU.TANH R53, R0 ;  /* 0x0000000000357308 */ /* 0x0003240000002400 */
[----:B-1----:R-:W-:-:S06]  /*4140*/  FMUL.FTZ R0, R50, UR28 ;  /* 0x0000001c32007c20 */ /* 0x002fcc0008410000 */
[----:B------:R1:W1:Y:S02]  /*4150*/  MUFU.TANH R26, R0 ;  /* 0x00000000001a7308 */ /* 0x0002640000002400 */
        /* <DEDUP_REMOVED lines=8> */
[----:B-1----:R-:W-:-:S04]  /*41e0*/  LOP3.LUT R0, R225, 0x1f0, RZ, 0xc0, !PT ;  /* 0x000001f0e1007812 */ /* 0x002fc800078ec0ff */
[----:B------:R-:W-:Y:S01]  /*41f0*/  IADD3 R0, PT, PT, R3, UR23, R0 ;  /* 0x0000001703007c10 */ /* 0x000fe2000fffe000 */
[----:B------:R-:W-:-:S03]  /*4200*/  FMUL.FTZ R3, R100, UR28 ;  /* 0x0000001c64037c20 */ /* 0x000fc60008410000 */
[C---:B------:R-:W-:Y:S01]  /*4210*/  IADD3 R245, PT, PT, R0.reuse, UR25, -R2 ;  /* 0x0000001900f57c10 */ /* 0x040fe2000fffe802 */
[----:B------:R1:W1:Y:S01]  /*4220*/  MUFU.TANH R22, R3 ;  /* 0x0000000300167308 */ /* 0x0002620000002400 */
[----:B------:R-:W-:Y:S01]  /*4230*/  IADD3 R12, PT, PT, R0, 0x1, R4 ;  /* 0x00000001000c7810 */ /* 0x000fe20007ffe004 */
[----:B-1----:R-:W-:-:S05]  /*4240*/  IMAD.U32 R3, RZ, RZ, UR29 ;  /* 0x0000001dff037e24 */ /* 0x002fca000f8e00ff */
[----:B------:R-:W-:Y:S01]  /*4250*/  LEA R0, R3, R154, 0x6 ;  /* 0x0000009a03007211 */ /* 0x000fe200078e30ff */
[----:B------:R-:W-:Y:S06]  /*4260*/  BAR.SYNC.DEFER_BLOCKING 0x0 ;  /* 0x0000000000007b1d */ /* 0x000fec0000010000 */
[----:B--234-:R-:W-:Y:S05]  /*4270*/  BRA.U !UP0, `(.L_x_611) ;  /* 0x00000001089c7547 */ /* 0x01cfea000b800000 */
[----:B------:R-:W-:-:S04]  /*4280*/  UIADD3 UR20, UPT, UPT, UR19, -0x2, URZ ;  /* 0xfffffffe13147890 */ /* 0x000fc8000fffe0ff */
[----:B------:R-:W-:Y:S02]  /*4290*/  UIMAD.WIDE.U32 UR32, UR32, UR20, URZ ;  /* 0x00000014202072a5 */ /* 0x000fe4000f8e00ff */
[----:B------:R-:W-:Y:S02]  /*42a0*/  UIMAD UR26, UR31, UR20, URZ ;  /* 0x000000141f1a72a4 */ /* 0x000fe4000f8e02ff */
[----:B------:R-:W-:Y:S02]  /*42b0*/  UIADD3 UR21, UP0, UPT, UR38, UR32, URZ ;  /* 0x0000002026157290 */ /* 0x000fe4000ff1e0ff */
[----:B------:R-:W-:Y:S01]  /*42c0*/  UIADD3 UR26, UPT, UPT, UR33, UR26, URZ ;  /* 0x0000001a211a7290 */ /* 0x000fe2000fffe0ff */
[----:B------:R-:W-:Y:S01]  /*42d0*/  IMAD.U32 R2, RZ, RZ, UR32 ;  /* 0x00000020ff027e24 */ /* 0x000fe2000f8e00ff */
[----:B------:R-:W-:Y:S01]  /*42e0*/  UIADD3 UR23, UP1, UPT, UR38, UR21, URZ ;  /* 0x0000001526177290 */ /* 0x000fe2000ff3e0ff */
[----:B------:R-:W-:Y:S01]  /*42f0*/  IMAD.U32 R3, RZ, RZ, UR33 ;  /* 0x00000021ff037e24 */ /* 0x000fe2000f8e00ff */
[----:B------:R-:W-:Y:S01]  /*4300*/  UIADD3.X UR20, UPT, UPT, UR37, UR26, URZ, UP0, !UPT ;  /* 0x0000001a25147290 */ /* 0x000fe200087fe4ff */
[----:B------:R-:W-:Y:S01]  /*4310*/  IMAD.U32 R7, RZ, RZ, UR21 ;  /* 0x00000015ff077e24 */ /* 0x000fe2000f8e00ff */
[----:B------:R-:W-:Y:S01]  /*4320*/  ULEA UR31, UP0, UR12, UR21, 0x5 ;  /* 0x000000150c1f7291 */ /* 0x000fe2000f8028ff */
[----:B------:R-:W-:Y:S01]  /*4330*/  IMAD.U32 R3, RZ, RZ, UR26 ;  /* 0x0000001aff037e24 */ /* 0x000fe2000f8e00ff */
[CC--:B------:R-:W-:Y:S01]  /*4340*/  LEA R8, P0, R2.reuse, R153.reuse, 0x1 ;  /* 0x0000009902087211 */ /* 0x0c0fe200078008ff */
[----:B------:R-:W-:Y:S01]  /*4350*/  UIADD3.X UR21, UPT, UPT, UR37, UR20, URZ, UP1, !UPT ;  /* 0x0000001425157290 */ /* 0x000fe20008ffe4ff */
[----:B------:R-:W-:Y:S01]  /*4360*/  MOV R5, UR23 ;  /* 0x0000001700057c02 */ /* 0x000fe20008000f00 */
[----:B------:R-:W-:Y:S01]  /*4370*/  ULEA.HI.X UR26, UR12, UR20, UR13, 0x5, UP0 ;  /* 0x000000140c1a7291 */ /* 0x000fe200080f2c0d */
[----:B------:R-:W-:Y:S01]  /*4380*/  LEA.HI.X R9, R2, R152, R3, 0x1, P0 ;  /* 0x0000009802097211 */ /* 0x000fe200000f0c03 */
[----:B------:R-:W-:Y:S01]  /*4390*/  IMAD.U32 R10, RZ, RZ, UR31 ;  /* 0x0000001fff0a7e24 */ /* 0x000fe2000f8e00ff */
[-C--:B------:R-:W-:Y:S01]  /*43a0*/  LEA R6, P4, R7, R153.reuse, 0x1 ;  /* 0x0000009907067211 */ /* 0x080fe200078808ff */
[----:B------:R-:W-:Y:S01]  /*43b0*/  IMAD.U32 R3, RZ, RZ, UR20 ;  /* 0x00000014ff037e24 */ /* 0x000fe2000f8e00ff */
[-C--:B------:R-:W-:Y:S01]  /*43c0*/  LEA R4, P3, R5, R153.reuse, 0x1 ;  /* 0x0000009905047211 */ /* 0x080fe200078608ff */
[----:B------:R-:W-:Y:S01]  /*43d0*/  IMAD.U32 R11, RZ, RZ, UR26 ;  /* 0x0000001aff0b7e24 */ /* 0x000fe2000f8e00ff */
[----:B------:R-:W-:Y:S01]  /*43e0*/  MOV R13, UR21 ;  /* 0x00000015000d7c02 */ /* 0x000fe20008000f00 */
[----:B------:R-:W-:Y:S01]  /*43f0*/  @!PT LDS RZ, [RZ] ;  /* 0x00000000fffff984 */ /* 0x000fe20000000800 */
[----:B------:R-:W-:Y:S01]  /*4400*/  @!PT LDS RZ, [RZ] ;  /* 0x00000000fffff984 */ /* 0x000fe20000000800 */
[----:B------:R-:W-:Y:S01]  /*4410*/  @!PT LDS RZ, [RZ] ;  /* 0x00000000fffff984 */ /* 0x000fe20000000800 */
[----:B------:R1:W-:Y:S01]  /*4420*/  LDGSTS.E.BYPASS.LTC128B.128 [R24+0x8000], desc[UR16][R8.64] ;  /* 0x0800000008187fae */ /* 0x0003e2000b981a10 */
[----:B------:R-:W-:-:S02]  /*4430*/  LEA R2, P0, R10, R153, 0x1 ;  /* 0x000000990a027211 */ /* 0x000fc400078008ff */
[-C--:B------:R-:W-:Y:S01]  /*4440*/  LEA.HI.X R7, R7, R152.reuse, R3, 0x1, P4 ;  /* 0x0000009807077211 */ /* 0x080fe200020f0c03 */
[----:B------:R1:W-:Y:S01]  /*4450*/  LDGSTS.E.BYPASS.LTC128B.128 [R24+0xa000], desc[UR16][R8.64+0x80] ;  /* 0x0a00008008187fae */ /* 0x0003e2000b981a10 */
[-C--:B------:R-:W-:Y:S02]  /*4460*/  LEA.HI.X R5, R5, R152.reuse, R13, 0x1, P3 ;  /* 0x0000009805057211 */ /* 0x080fe400018f0c0d */
        /* <DEDUP_REMOVED lines=8> */
.L_x_611:
[----:B-1----:R-:W-:Y:S01]  /*44f0*/  FMUL.FTZ R2, R101, UR28 ;  /* 0x0000001c65027c20 */ /* 0x002fe20008410000 */
[----:B------:R-:W-:Y:S01]  /*4500*/  VIADD R24, R0, 0x10 ;  /* 0x0000001000187836 */ /* 0x000fe20000000000 */
[----:B------:R-:W-:Y:S01]  /*4510*/  VIMNMX R247, PT, PT, R12, UR25, PT ;  /* 0x000000190cf77c48 */ /* 0x000fe2000bfe0100 */
[----:B------:R-:W-:Y:S01]  /*4520*/  VIADD R3, R245, 0x8 ;  /* 0x00000008f5037836 */ /* 0x000fe20000000000 */
[----:B------:R1:W-:Y:S01]  /*4530*/  MUFU.TANH R50, R2 ;  /* 0x0000000200327308 */ /* 0x0003e20000002400 */
[C---:B------:R-:W-:Y:S01]  /*4540*/  VIADD R69, R0.reuse, 0x21 ;  /* 0x0000002100457836 */ /* 0x040fe20000000000 */
[----:B------:R-:W2:Y:S01]  /*4550*/  LDCU UR20, c[0x0][0x45c] ;  /* 0x00008b80ff1477ac */ /* 0x000ea20008000800 */
[C---:B------:R-:W-:Y:S01]  /*4560*/  VIADD R7, R0.reuse, 0x1 ;  /* 0x0000000100077836 */ /* 0x040fe20000000000 */
[C---:B------:R-:W-:Y:S01]  /*4570*/  ISETP.GT.AND P6, PT, R3.reuse, R24, PT ;  /* 0x000000180300720c */ /* 0x040fe20003fc4270 */
[C---:B------:R-:W-:Y:S01]  /*4580*/  VIADD R14, R0.reuse, 0x9 ;  /* 0x00000009000e7836 */ /* 0x040fe20000000000 */
[C---:B------:R-:W-:Y:S01]  /*4590*/  ISETP.GT.AND P5, PT, R3.reuse, R0, PT ;  /* 0x000000000300720c */ /* 0x040fe20003fa4270 */
[----:B------:R-:W-:Y:S01]  /*45a0*/  VIADD R10, R0, 0x8 ;  /* 0x00000008000a7836 */ /* 0x000fe20000000000 */
[----:B------:R-:W-:Y:S01]  /*45b0*/  FSEL R52, R52, -INF , !P6 ;  /* 0xff80000034347808 */ /* 0x000fe20007000000 */
[C---:B------:R-:W-:Y:S01]  /*45c0*/  VIADD R38, R0.reuse, 0x11 ;  /* 0x0000001100267836 */ /* 0x040fe20000000000 */
[C---:B------:R-:W-:Y:S01]  /*45d0*/  ISETP.GT.AND P6, PT, R3.reuse, R69, PT ;  /* 0x000000450300720c */ /* 0x040fe20003fc4270 */
[C---:B------:R-:W-:Y:S01]  /*45e0*/  VIADD R39, R0.reuse, 0x18 ;  /* 0x0000001800277836 */ /* 0x040fe20000000000 */
[C---:B------:R-:W-:Y:S01]  /*45f0*/  ISETP.GT.AND P3, PT, R3.reuse, R7, PT ;  /* 0x000000070300720c */ /* 0x040fe20003f64270 */
[----:B------:R-:W-:Y:S01]  /*4600*/  VIADD R51, R0, 0x19 ;  /* 0x0000001900337836 */ /* 0x000fe20000000000 */
[----:B------:R-:W-:Y:S01]  /*4610*/  FSEL R58, R20, -INF , !P6 ;  /* 0xff800000143a7808 */ /* 0x000fe20007000000 */
[----:B------:R-:W-:Y:S01]  /*4620*/  VIADD R55, R0, 0x20 ;  /* 0x0000002000377836 */ /* 0x000fe20000000000 */
[----:B------:R-:W-:Y:S01]  /*4630*/  ISETP.GT.AND P0, PT, R3, R14, PT ;  /* 0x0000000e0300720c */ /* 0x000fe20003f04270 */
[----:B-1----:R-:W-:Y:S01]  /*4640*/  FMUL.FTZ R2, R42, UR28 ;  /* 0x0000001c2a027c20 */ /* 0x002fe20008410000 */
[----:B------:R-:W-:Y:S01]  /*4650*/  FSEL R11, R97, -INF , !P5 ;  /* 0xff800000610b7808 */ /* 0x000fe20006800000 */
[C---:B------:R-:W-:Y:S01]  /*4660*/  VIADD R70, R0.reuse, 0x28 ;  /* 0x0000002800467836 */ /* 0x040fe20000000000 */
[C---:B------:R-:W-:Y:S01]  /*4670*/  ISETP.GT.AND P4, PT, R3.reuse, R10, PT ;  /* 0x0000000a0300720c */ /* 0x040fe20003f84270 */
[----:B------:R1:W3:Y:S01]  /*4680*/  MUFU.TANH R4, R2 ;  /* 0x0000000200047308 */ /* 0x0002e20000002400 */
[C---:B------:R-:W-:Y:S01]  /*4690*/  ISETP.GT.AND P5, PT, R3.reuse, R38, PT ;  /* 0x000000260300720c */ /* 0x040fe20003fa4270 */
[----:B------:R-:W-:Y:S01]  /*46a0*/  VIADD R72, R0, 0x29 ;  /* 0x0000002900487836 */ /* 0x000fe20000000000 */
[----:B------:R-:W-:Y:S01]  /*46b0*/  FSEL R15, R96, -INF , !P3 ;  /* 0xff800000600f7808 */ /* 0x000fe20005800000 */
[C---:B------:R-:W-:Y:S01]  /*46c0*/  VIADD R73, R0.reuse, 0x30 ;  /* 0x0000003000497836 */ /* 0x040fe20000000000 */
[----:B------:R-:W-:Y:S01]  /*46d0*/  ISETP.GT.AND P3, PT, R3, R39, PT ;  /* 0x000000270300720c */ /* 0x000fe20003f64270 */
[----:B------:R-:W-:Y:S01]  /*46e0*/  VIADD R74, R0, 0x31 ;  /* 0x00000031004a7836 */ /* 0x000fe20000000000 */
[----:B------:R-:W-:Y:S01]  /*46f0*/  FSEL R23, R56, -INF , !P0 ;  /* 0xff80000038177808 */ /* 0x000fe20004000000 */
[C---:B------:R-:W-:Y:S01]  /*4700*/  VIADD R75, R0.reuse, 0x38 ;  /* 0x00000038004b7836 */ /* 0x040fe20000000000 */
[----:B------:R-:W-:Y:S01]  /*4710*/  FSEL R18, R57, -INF , !P4 ;  /* 0xff80000039127808 */ /* 0x000fe20006000000 */
[----:B------:R-:W-:Y:S01]  /*4720*/  VIADD R76, R0, 0x39 ;  /* 0x00000039004c7836 */ /* 0x000fe20000000000 */
[----:B------:R-:W-:Y:S01]  /*4730*/  FSEL R56, R46, -INF , !P5 ;  /* 0xff8000002e387808 */ /* 0x000fe20006800000 */
[----:B------:R-:W-:Y:S01]  /*4740*/  UISETP.GT.U32.AND UP0, UPT, UR29, UR14, UPT ;  /* 0x0000000e1d00728c */ /* 0x000fe2000bf04070 */
[----:B------:R-:W-:-:S02]  /*4750*/  ISETP.GT.AND P4, PT, R3, R51, PT ;  /* 0x000000330300720c */ /* 0x000fc40003f84270 */
[----:B------:R-:W-:Y:S01]  /*4760*/  ISETP.GT.AND P0, PT, R3, R55, PT ;  /* 0x000000370300720c */ /* 0x000fe20003f04270 */
[----:B-1----:R-:W-:Y:S01]  /*4770*/  FMUL.FTZ R2, R43, UR28 ;  /* 0x0000001c2b027c20 */ /* 0x002fe20008410000 */
[C---:B------:R-:W-:Y:S02]  /*4780*/  ISETP.GT.AND P5, PT, R3.reuse, R70, PT ;  /* 0x000000460300720c */ /* 0x040fe40003fa4270 */
[----:B------:R-:W-:Y:S01]  /*4790*/  FSEL R57, R26, -INF , !P3 ;  /* 0xff8000001a397808 */ /* 0x000fe20005800000 */
[----:B------:R1:W-:Y:S01]  /*47a0*/  MUFU.TANH R13, R2 ;  /* 0x00000002000d7308 */ /* 0x0003e20000002400 */
[----:B------:R-:W-:Y:S02]  /*47b0*/  ISETP.GT.AND P3, PT, R3, R72, PT ;  /* 0x000000480300720c */ /* 0x000fe40003f64270 */
[----:B------:R-:W-:Y:S02]  /*47c0*/  FSEL R71, R25, -INF , !P4 ;  /* 0xff80000019477808 */ /* 0x000fe40006000000 */
[----:B------:R-:W-:-:S02]  /*47d0*/  FSEL R60, R21, -INF , !P0 ;  /* 0xff800000153c7808 */ /* 0x000fc40004000000 */
[----:B---3--:R-:W-:Y:S01]  /*47e0*/  FSEL R92, R4, -INF , !P5 ;  /* 0xff800000045c7808 */ /* 0x008fe20006800000 */
[----:B------:R-:W-:Y:S01]  /*47f0*/  IMAD.U32 R4, RZ, RZ, UR25 ;  /* 0x00000019ff047e24 */ /* 0x000fe2000f8e00ff */
[C---:B------:R-:W-:Y:S02]  /*4800*/  ISETP.GT.AND P4, PT, R3.reuse, R73, PT ;  /* 0x000000490300720c */ /* 0x040fe40003f84270 */
[C---:B------:R-:W-:Y:S02]  /*4810*/  ISETP.GT.AND P0, PT, R3.reuse, R74, PT ;  /* 0x0000004a0300720c */ /* 0x040fe40003f04270 */
[C---:B------:R-:W-:Y:S02]  /*4820*/  ISETP.GT.AND P6, PT, R3.reuse, R75, PT ;  /* 0x0000004b0300720c */ /* 0x040fe40003fc4270 */
[----:B------:R-:W-:Y:S01]  /*4830*/  ISETP.GT.AND P5, PT, R3, R76, PT ;  /* 0x0000004c0300720c */ /* 0x000fe20003fa4270 */
[C---:B------:R-:W-:Y:S02]  /*4840*/  VIADD R3, R245.reuse, 0x40 ;  /* 0x00000040f5037836 */ /* 0x040fe40000000000 */
[----:B-1----:R-:W-:Y:S01]  /*4850*/  FMUL.FTZ R2, R34, UR28 ;  /* 0x0000001c22027c20 */ /* 0x002fe20008410000 */
[----:B------:R-:W-:Y:S01]  /*4860*/  VIADD R34, R245, 0x48 ;  /* 0x00000048f5227836 */ /* 0x000fe20000000000 */
[----:B------:R-:W-:-:S02]  /*4870*/  VIADDMNMX R248, R12, 0x8, R4, PT ;  /* 0x000000080cf87846 */ /* 0x000fc40003800104 */
[----:B------:R1:W3:Y:S01]  /*4880*/  MUFU.TANH R9, R2 ;  /* 0x0000000200097308 */ /* 0x0002e20000002400 */
[C-C-:B------:R-:W-:Y:S02]  /*4890*/  VIADDMNMX R246, R12.reuse, 0x40, R4.reuse, PT ;  /* 0x000000400cf67846 */ /* 0x140fe40003800104 */
[----:B------:R-:W-:Y:S01]  /*48a0*/  VIADDMNMX R249, R12, 0x48, R4, PT ;  /* 0x000000480cf97846 */ /* 0x000fe20003800104 */
[----:B------:R-:W-:Y:S01]  /*48b0*/  FMUL.FTZ R4, R44, UR28 ;  /* 0x0000001c2c047c20 */ /* 0x000fe20008410000 */
[----:B-1----:R-:W-:Y:S01]  /*48c0*/  FMUL.FTZ R2, R35, UR28 ;  /* 0x0000001c23027c20 */ /* 0x002fe20008410000 */
[----:B---3--:R-:W-:Y:S02]  /*48d0*/  FSEL R77, R9, -INF , !P4 ;  /* 0xff800000094d7808 */ /* 0x008fe40006000000 */
[----:B------:R-:W-:Y:S01]  /*48e0*/  ISETP.GT.AND P4, PT, R3, R7, PT ;  /* 0x000000070300720c */ /* 0x000fe20003f84270 */
[----:B------:R1:W3:Y:S02]  /*48f0*/  MUFU.TANH R8, R2 ;  /* 0x0000000200087308 */ /* 0x0002e40000002400 */
[----:B-1----:R-:W-:Y:S01]  /*4900*/  FMUL.FTZ R2, R30, UR28 ;  /* 0x0000001c1e027c20 */ /* 0x002fe20008410000 */
[----:B---3--:R-:W-:-:S02]  /*4910*/  FSEL R93, R8, -INF , !P0 ;  /* 0xff800000085d7808 */ /* 0x008fc40004000000 */
[----:B------:R-:W-:-:S03]  /*4920*/  ISETP.GT.AND P0, PT, R3, R10, PT ;  /* 0x0000000a0300720c */ /* 0x000fc60003f04270 */
[----:B------:R1:W-:Y:S01]  /*4930*/  MUFU.TANH R6, R2 ;  /* 0x0000000200067308 */ /* 0x0003e20000002400 */
[----:B------:R-:W-:Y:S02]  /*4940*/  FSEL R8, R68, -INF , !P0 ;  /* 0xff80000044087808 */ /* 0x000fe40004000000 */
[----:B------:R-:W-:Y:S01]  /*4950*/  ISETP.GT.AND P0, PT, R3, R51, PT ;  /* 0x000000330300720c */ /* 0x000fe20003f04270 */
[----:B-1----:R-:W-:-:S04]  /*4960*/  FMUL.FTZ R2, R31, UR28 ;  /* 0x0000001c1f027c20 */ /* 0x002fc80008410000 */
[----:B------:R1:W3:Y:S02]  /*4970*/  MUFU.TANH R5, R2 ;  /* 0x0000000200057308 */ /* 0x0002e40000002400 */
[----:B-1----:R-:W-:Y:S01]  /*4980*/  FMUL.FTZ R2, R84, UR28 ;  /* 0x0000001c54027c20 */ /* 0x002fe20008410000 */
[----:B------:R-:W-:Y:S02]  /*4990*/  FSEL R84, R13, -INF , !P3 ;  /* 0xff8000000d547808 */ /* 0x000fe40005800000 */
[----:B------:R-:W-:-:S03]  /*49a0*/  ISETP.GT.AND P3, PT, R3, R0, PT ;  /* 0x000000000300720c */ /* 0x000fc60003f64270 */
[----:B------:R1:W4:Y:S01]  /*49b0*/  MUFU.TANH R19, R2 ;  /* 0x0000000200137308 */ /* 0x0003220000002400 */
[----:B---3--:R-:W-:Y:S02]  /*49c0*/  FSEL R113, R5, -INF , !P5 ;  /* 0xff80000005717808 */ /* 0x008fe40006800000 */
[----:B------:R-:W-:Y:S02]  /*49d0*/  FSEL R5, R99, -INF , !P3 ;  /* 0xff80000063057808 */ /* 0x000fe40005800000 */
[C---:B------:R-:W-:Y:S02]  /*49e0*/  ISETP.GT.AND P3, PT, R3.reuse, R38, PT ;  /* 0x000000260300720c */ /* 0x040fe40003f64270 */
[----:B------:R-:W-:Y:S02]  /*49f0*/  ISETP.GT.AND P5, PT, R3, R24, PT ;  /* 0x000000180300720c */ /* 0x000fe40003fa4270 */
[----:B------:R-:W-:Y:S02]  /*4a00*/  FSEL R43, R53, -INF , !P3 ;  /* 0xff800000352b7808 */ /* 0x000fe40005800000 */
[----:B------:R-:W-:-:S02]  /*4a10*/  ISETP.GT.AND P3, PT, R3, R70, PT ;  /* 0x000000460300720c */ /* 0x000fc40003f64270 */
[----:B------:R-:W-:Y:S02]  /*4a20*/  FSEL R30, R54, -INF , !P5 ;  /* 0xff800000361e7808 */ /* 0x000fe40006800000 */
[----:B------:R-:W-:Y:S01]  /*4a30*/  ISETP.GT.AND P5, PT, R3, R69, PT ;  /* 0x000000450300720c */ /* 0x000fe20003fa4270 */
[----:B-1----:R-:W-:Y:S01]  /*4a40*/  FMUL.FTZ R2, R85, UR28 ;  /* 0x0000001c55027c20 */ /* 0x002fe20008410000 */
[----:B------:R-:W-:Y:S02]  /*4a50*/  FSEL R85, R6, -INF , !P6 ;  /* 0xff80000006557808 */ /* 0x000fe40007000000 */
[----:B------:R-:W-:Y:S01]  /*4a60*/  FSEL R6, R98, -INF , !P4 ;  /* 0xff80000062067808 */ /* 0x000fe20006000000 */
[----:B------:R1:W-:Y:S01]  /*4a70*/  MUFU.TANH R20, R2 ;  /* 0x0000000200147308 */ /* 0x0003e20000002400 */
[C---:B------:R-:W-:Y:S02]  /*4a80*/  ISETP.GT.AND P4, PT, R3.reuse, R39, PT ;  /* 0x000000270300720c */ /* 0x040fe40003f84270 */
[----:B------:R-:W-:-:S02]  /*4a90*/  ISETP.GT.AND P6, PT, R3, R14, PT ;  /* 0x0000000e0300720c */ /* 0x000fc40003fc4270 */
[----:B------:R-:W-:Y:S02]  /*4aa0*/  FSEL R47, R47, -INF , !P4 ;  /* 0xff8000002f2f7808 */ /* 0x000fe40006000000 */
[----:B------:R-:W-:Y:S02]  /*4ab0*/  ISETP.GT.AND P4, PT, R3, R72, PT ;  /* 0x000000480300720c */ /* 0x000fe40003f84270 */
[----:B------:R-:W-:Y:S02]  /*4ac0*/  FSEL R26, R59, -INF , !P6 ;  /* 0xff8000003b1a7808 */ /* 0x000fe40007000000 */
[----:B------:R-:W-:Y:S02]  /*4ad0*/  ISETP.GT.AND P6, PT, R3, R55, PT ;  /* 0x000000370300720c */ /* 0x000fe40003fc4270 */
[----:B------:R-:W-:Y:S02]  /*4ae0*/  FSEL R53, R27, -INF , !P0 ;  /* 0xff8000001b357808 */ /* 0x000fe40004000000 */
[----:B------:R-:W-:Y:S01]  /*4af0*/  ISETP.GT.AND P0, PT, R3, R73, PT ;  /* 0x000000490300720c */ /* 0x000fe20003f04270 */
[----:B------:R3:W-:Y:S01]  /*4b00*/  MUFU.TANH R27, R4 ;  /* 0x00000004001b7308 */ /* 0x0007e20000002400 */
[----:B-1----:R-:W-:Y:S01]  /*4b10*/  FMUL.FTZ R2, R88, UR28 ;  /* 0x0000001c58027c20 */ /* 0x002fe20008410000 */
[----:B----4-:R-:W-:-:S02]  /*4b20*/  FSEL R88, R19, -INF , !P3 ;  /* 0xff80000013587808 */ /* 0x010fc40005800000 */
[C---:B------:R-:W-:Y:S02]  /*4b30*/  ISETP.GT.AND P3, PT, R3.reuse, R76, PT ;  /* 0x0000004c0300720c */ /* 0x040fe40003f64270 */
[----:B------:R-:W-:Y:S02]  /*4b40*/  FSEL R54, R22, -INF , !P6 ;  /* 0xff80000016367808 */ /* 0x000fe40007000000 */
[----:B------:R1:W4:Y:S01]  /*4b50*/  MUFU.TANH R17, R2 ;  /* 0x0000000200117308 */ /* 0x0003220000002400 */
[----:B------:R-:W-:Y:S02]  /*4b60*/  FSEL R96, R50, -INF , !P5 ;  /* 0xff80000032607808 */ /* 0x000fe40006800000 */
[C---:B------:R-:W-:Y:S02]  /*4b70*/  ISETP.GT.AND P6, PT, R3.reuse, R74, PT ;  /* 0x0000004a0300720c */ /* 0x040fe40003fc4270 */
[----:B------:R-:W-:Y:S01]  /*4b80*/  ISETP.GT.AND P5, PT, R3, R75, PT ;  /* 0x0000004b0300720c */ /* 0x000fe20003fa4270 */
[----:B------:R-:W-:Y:S01]  /*4b90*/  FMUL.FTZ R3, R62, UR28 ;  /* 0x0000001c3e037c20 */ /* 0x000fe20008410000 */
[----:B---3--:R-:W-:-:S03]  /*4ba0*/  FMUL.FTZ R4, R32, UR28 ;  /* 0x0000001c20047c20 */ /* 0x008fc60008410000 */
[----:B------:R3:W-:Y:S01]  /*4bb0*/  MUFU.TANH R21, R3 ;  /* 0x0000000300157308 */ /* 0x0007e20000002400 */
[----:B-1----:R-:W-:Y:S01]  /*4bc0*/  FMUL.FTZ R2, R89, UR28 ;  /* 0x0000001c59027c20 */ /* 0x002fe20008410000 */
[----:B----4-:R-:W-:Y:S02]  /*4bd0*/  FSEL R97, R17, -INF , !P0 ;  /* 0xff80000011617808 */ /* 0x010fe40004000000 */
[----:B------:R-:W-:-:S04]  /*4be0*/  ISETP.GE.AND P0, PT, R0, R247, PT ;  /* 0x000000f70000720c */ /* 0x000fc80003f06270 */
[----:B------:R1:W4:Y:S01]  /*4bf0*/  MUFU.TANH R16, R2 ;  /* 0x0000000200107308 */ /* 0x0003220000002400 */
[----:B---3--:R-:W-:-:S07]  /*4c00*/  FMUL.FTZ R3, R45, UR28 ;  /* 0x0000001c2d037c20 */ /* 0x008fce0008410000 */
[----:B------:R3:W-:Y:S01]  /*4c10*/  MUFU.TANH R25, R3 ;  /* 0x0000000300197308 */ /* 0x0007e20000002400 */
[----:B-1----:R-:W-:Y:S01]  /*4c20*/  FMUL.FTZ R2, R80, UR28 ;  /* 0x0000001c50027c20 */ /* 0x002fe20008410000 */
[----:B------:R-:W-:Y:S02]  /*4c30*/  FSEL R80, R20, -INF , !P4 ;  /* 0xff80000014507808 */ /* 0x000fe40006000000 */
[----:B------:R-:W-:-:S04]  /*4c40*/  ISETP.GT.AND P4, PT, R245, R0, PT ;  /* 0x00000000f500720c */ /* 0x000fc80003f84270 */
[----:B------:R1:W5:Y:S01]  /*4c50*/  MUFU.TANH R13, R2 ;  /* 0x00000002000d7308 */ /* 0x0003620000002400 */
[----:B----4-:R-:W-:Y:S02]  /*4c60*/  FSEL R108, R16, -INF , !P6 ;  /* 0xff800000106c7808 */ /* 0x010fe40007000000 */
[----:B------:R-:W-:Y:S01]  /*4c70*/  ISETP.GE.AND P6, PT, R0, R248, PT ;  /* 0x000000f80000720c */ /* 0x000fe20003fc6270 */
[----:B---3--:R-:W-:-:S03]  /*4c80*/  FMUL.FTZ R3, R49, UR28 ;  /* 0x0000001c31037c20 */ /* 0x008fc60008410000 */
[----:B------:R-:W-:Y:S02]  /*4c90*/  FSEL R35, R11, -INF , !P6 ;  /* 0xff8000000b237808 */ /* 0x000fe40007000000 */
[----:B------:R-:W-:Y:S01]  /*4ca0*/  ISETP.GE.AND P6, PT, R7, R247, PT ;  /* 0x000000f70700720c */ /* 0x000fe20003fc6270 */
[----:B------:R3:W-:Y:S01]  /*4cb0*/  MUFU.TANH R20, R3 ;  /* 0x0000000300147308 */ /* 0x0007e20000002400 */
[----:B-1----:R-:W-:Y:S01]  /*4cc0*/  FMUL.FTZ R2, R81, UR28 ;  /* 0x0000001c51027c20 */ /* 0x002fe20008410000 */
[----:B-----5:R-:W-:Y:S02]  /*4cd0*/  FSEL R110, R13, -INF , !P5 ;  /* 0xff8000000d6e7808 */ /* 0x020fe40006800000 */
[----:B------:R-:W-:-:S04]  /*4ce0*/  ISETP.GE.AND P5, PT, R0, R246, PT ;  /* 0x000000f60000720c */ /* 0x000fc80003fa6270 */
[----:B------:R1:W4:Y:S01]  /*4cf0*/  MUFU.TANH R9, R2 ;  /* 0x0000000200097308 */ /* 0x0003220000002400 */
[----:B------:R-:W-:Y:S01]  /*4d00*/  FSEL R42, R5, -INF , !P5 ;  /* 0xff800000052a7808 */ /* 0x000fe20006800000 */
[----:B------:R-:W-:Y:S01]  /*4d10*/  FMUL.FTZ R5, R28, UR28 ;  /* 0x0000001c1c057c20 */ /* 0x000fe20008410000 */
[----:B------:R-:W-:Y:S01]  /*4d20*/  ISETP.GE.AND P5, PT, R7, R246, PT ;  /* 0x000000f60700720c */ /* 0x000fe20003fa6270 */
[----:B---3--:R-:W-:-:S04]  /*4d30*/  FMUL.FTZ R3, R36, UR28 ;  /* 0x0000001c24037c20 */ /* 0x008fc80008410000 */
[----:B------:R3:W-:Y:S01]  /*4d40*/  MUFU.TANH R12, R3 ;  /* 0x00000003000c7308 */ /* 0x0007e20000002400 */
[----:B-1----:R-:W-:Y:S01]  /*4d50*/  FMUL.FTZ R2, R63, UR28 ;  /* 0x0000001c3f027c20 */ /* 0x002fe20008410000 */
[----:B----4-:R-:W-:-:S06]  /*4d60*/  FSEL R111, R9, -INF , !P3 ;  /* 0xff800000096f7808 */ /* 0x010fcc0005800000 */
[----:B------:R-:W-:Y:S01]  /*4d70*/  MUFU.TANH R5, R5 ;  /* 0x0000000500057308 */ /* 0x000fe20000002400 */
[----:B------:R-:W-:-:S07]  /*4d80*/  ISETP.GT.AND P3, PT, R34, R0, PT ;  /* 0x000000002200720c */ /* 0x000fce0003f64270 */
[----:B------:R1:W4:Y:S01]  /*4d90*/  MUFU.TANH R31, R2 ;  /* 0x00000002001f7308 */ /* 0x0003220000002400 */
[----:B---3--:R-:W-:-:S07]  /*4da0*/  FMUL.FTZ R3, R40, UR28 ;  /* 0x0000001c28037c20 */ /* 0x008fce0008410000 */
[----:B------:R3:W-:Y:S01]  /*4db0*/  MUFU.TANH R9, R3 ;  /* 0x0000000300097308 */ /* 0x0007e20000002400 */
[----:B-1----:R-:W-:Y:S02]  /*4dc0*/  FSEL R2, R125, -INF , !P4 ;  /* 0xff8000007d027808 */ /* 0x002fe40006000000 */
[----:B------:R-:W-:Y:S02]  /*4dd0*/  ISETP.GE.AND P4, PT, R0, R249, PT ;  /* 0x000000f90000720c */ /* 0x000fe40003f86270 */
[----:B------:R-:W-:Y:S01]  /*4de0*/  FSEL R22, R2, -INF , !P0 ;  /* 0xff80000002167808 */ /* 0x000fe20004000000 */
[----:B------:R-:W-:Y:S01]  /*4df0*/  FMUL.FTZ R2, R48, UR28 ;  /* 0x0000001c30027c20 */ /* 0x000fe20008410000 */
[----:B------:R-:W-:Y:S02]  /*4e00*/  FSEL R0, R109, -INF , !P3 ;  /* 0xff8000006d007808 */ /* 0x000fe40005800000 */
[----:B------:R-:W-:Y:S01]  /*4e10*/  ISETP.GT.AND P0, PT, R245, R7, PT ;  /* 0x00000007f500720c */ /* 0x000fe20003f04270 */
[----:B------:R1:W5:Y:S01]  /*4e20*/  MUFU.TANH R17, R2 ;  /* 0x0000000200117308 */ /* 0x0003620000002400 */
[----:B------:R-:W-:Y:S01]  /*4e30*/  FSEL R89, R0, -INF , !P4 ;  /* 0xff80000000597808 */ /* 0x000fe20006000000 */
[----:B---3--:R-:W-:Y:S01]  /*4e40*/  FMUL.FTZ R3, R33, UR28 ;  /* 0x0000001c21037c20 */ /* 0x008fe20008410000 */
[----:B------:R-:W-:-:S02]  /*4e50*/  FSEL R0, R126, -INF , !P0 ;  /* 0xff8000007e007808 */ /* 0x000fc40004000000 */
[----:B------:R-:W-:Y:S02]  /*4e60*/  ISETP.GT.AND P4, PT, R34, R7, PT ;  /* 0x000000072200720c */ /* 0x000fe40003f84270 */
[----:B------:R-:W-:Y:S02]  /*4e70*/  FSEL R19, R0, -INF , !P6 ;  /* 0xff80000000137808 */ /* 0x000fe40007000000 */
[C---:B------:R-:W-:Y:S02]  /*4e80*/  ISETP.GE.AND P3, PT, R7.reuse, R248, PT ;  /* 0x000000f80700720c */ /* 0x040fe40003f66270 */
[----:B------:R-:W-:Y:S02]  /*4e90*/  ISETP.GE.AND P0, PT, R7, R249, PT ;  /* 0x000000f90700720c */ /* 0x000fe40003f06270 */
[----:B------:R-:W-:Y:S02]  /*4ea0*/  FSEL R0, R124, -INF , !P4 ;  /* 0xff8000007c007808 */ /* 0x000fe40006000000 */
[----:B------:R-:W-:-:S02]  /*4eb0*/  ISETP.GT.AND P6, PT, R245, R10, PT ;  /* 0x0000000af500720c */ /* 0x000fc40003fc4270 */
[----:B------:R-:W-:Y:S01]  /*4ec0*/  FSEL R44, R15, -INF , !P3 ;  /* 0xff8000000f2c7808 */ /* 0x000fe20005800000 */
[----:B-1----:R-:W-:Y:S01]  /*4ed0*/  FMUL.FTZ R2, R37, UR28 ;  /* 0x0000001c25027c20 */ /* 0x002fe20008410000 */
[----:B------:R-:W-:Y:S02]  /*4ee0*/  FSEL R50, R0, -INF , !P0 ;  /* 0xff80000000327808 */ /* 0x000fe40004000000 */
[----:B------:R-:W-:Y:S02]  /*4ef0*/  ISETP.GE.AND P3, PT, R10, R247, PT ;  /* 0x000000f70a00720c */ /* 0x000fe40003f66270 */
[----:B------:R-:W-:Y:S02]  /*4f00*/  FSEL R0, R94, -INF , !P6 ;  /* 0xff8000005e007808 */ /* 0x000fe40007000000 */
[----:B------:R-:W-:Y:S02]  /*4f10*/  ISETP.GT.AND P0, PT, R34, R10, PT ;  /* 0x0000000a2200720c */ /* 0x000fe40003f04270 */
[----:B------:R-:W-:-:S02]  /*4f20*/  FSEL R16, R0, -INF , !P3 ;  /* 0xff80000000107808 */ /* 0x000fc40005800000 */
[C---:B------:R-:W-:Y:S02]  /*4f30*/  ISETP.GE.AND P4, PT, R10.reuse, R248, PT ;  /* 0x000000f80a00720c */ /* 0x040fe40003f86270 */
[----:B------:R-:W-:Y:S02]  /*4f40*/  ISETP.GE.AND P6, PT, R10, R249, PT ;  /* 0x000000f90a00720c */ /* 0x000fe40003fc6270 */
[----:B------:R-:W-:Y:S02]  /*4f50*/  FSEL R0, R21, -INF , !P0 ;  /* 0xff80000015007808 */ /* 0x000fe40004000000 */
[----:B------:R-:W-:Y:S02]  /*4f60*/  ISETP.GT.AND P3, PT, R245, R14, PT ;  /* 0x0000000ef500720c */ /* 0x000fe40003f64270 */
[----:B------:R-:W-:Y:S02]  /*4f70*/  FSEL R37, R18, -INF , !P4 ;  /* 0xff80000012257808 */ /* 0x000fe40006000000 */
[----:B------:R-:W-:-:S02]  /*4f80*/  FSEL R45, R0, -INF , !P6 ;  /* 0xff800000002d7808 */ /* 0x000fc40007000000 */
[----:B------:R-:W-:Y:S02]  /*4f90*/  ISETP.GE.AND P4, PT, R14, R247, PT ;  /* 0x000000f70e00720c */ /* 0x000fe40003f86270 */
[----:B------:R-:W-:Y:S02]  /*4fa0*/  FSEL R0, R95, -INF , !P3 ;  /* 0xff8000005f007808 */ /* 0x000fe40005800000 */
[----:B------:R-:W-:Y:S02]  /*4fb0*/  ISETP.GT.AND P6, PT, R34, R14, PT ;  /* 0x0000000e2200720c */ /* 0x000fe40003fc4270 */
[----:B------:R-:W-:Y:S02]  /*4fc0*/  FSEL R13, R0, -INF , !P4 ;  /* 0xff800000000d7808 */ /* 0x000fe40006000000 */
[----:B------:R-:W-:Y:S02]  /*4fd0*/  ISETP.GT.AND P4, PT, R245, R24, PT ;  /* 0x00000018f500720c */ /* 0x000fe40003f84270 */
[----:B------:R-:W-:Y:S01]  /*4fe0*/  FSEL R48, R6, -INF , !P5 ;  /* 0xff80000006307808 */ /* 0x000fe20006800000 */
[----:B------:R-:W-:Y:S01]  /*4ff0*/  FMUL.FTZ R6, R29, UR28 ;  /* 0x0000001c1d067c20 */ /* 0x000fe20008410000 */
[----:B------:R-:W-:-:S02]  /*5000*/  ISETP.GE.AND P5, PT, R10, R246, PT ;  /* 0x000000f60a00720c */ /* 0x000fc40003fa6270 */
[----:B------:R1:W3:Y:S01]  /*5010*/  MUFU.TANH R10, R2 ;  /* 0x00000002000a7308 */ /* 0x0002e20000002400 */
[----:B----4-:R-:W-:Y:S02]  /*5020*/  FSEL R11, R31, -INF , !P6 ;  /* 0xff8000001f0b7808 */ /* 0x010fe40007000000 */
[----:B------:R-:W-:Y:S02]  /*5030*/  ISETP.GE.AND P0, PT, R14, R248, PT ;  /* 0x000000f80e00720c */ /* 0x000fe40003f06270 */
[----:B------:R-:W-:Y:S02]  /*5040*/  ISETP.GE.AND P6, PT, R24, R247, PT ;  /* 0x000000f71800720c */ /* 0x000fe40003fc6270 */
[----:B------:R-:W-:Y:S01]  /*5050*/  FSEL R0, R27, -INF , !P4 ;  /* 0xff8000001b007808 */ /* 0x000fe20006000000 */
[----:B------:R-:W-:Y:S01]  /*5060*/  MUFU.TANH R6, R6 ;  /* 0x0000000600067308 */ /* 0x000fe20000002400 */
[----:B------:R-:W-:Y:S02]  /*5070*/  ISETP.GT.AND P4, PT, R245, R38, PT ;  /* 0x00000026f500720c */ /* 0x000fe40003f84270 */
[----:B------:R-:W-:-:S02]  /*5080*/  FSEL R46, R8, -INF , !P5 ;  /* 0xff800000082e7808 */ /* 0x000fc40006800000 */
[C---:B------:R-:W-:Y:S02]  /*5090*/  ISETP.GE.AND P5, PT, R14.reuse, R246, PT ;  /* 0x000000f60e00720c */ /* 0x040fe40003fa6270 */
[----:B------:R-:W-:Y:S01]  /*50a0*/  ISETP.GE.AND P3, PT, R14, R249, PT ;  /* 0x000000f90e00720c */ /* 0x000fe20003f66270 */
[----:B------:R-:W-:Y:S01]  /*50b0*/  MUFU.TANH R8, R4 ;  /* 0x0000000400087308 */ /* 0x000fe20000002400 */
[----:B-1----:R-:W-:Y:S01]  /*50c0*/  FMUL.FTZ R2, R41, UR28 ;  /* 0x0000001c29027c20 */ /* 0x002fe20008410000 */
[----:B------:R-:W-:Y:S02]  /*50d0*/  FSEL R29, R23, -INF , !P0 ;  /* 0xff800000171d7808 */ /* 0x000fe40004000000 */
[----:B------:R-:W-:Y:S02]  /*50e0*/  FSEL R14, R0, -INF , !P6 ;  /* 0xff800000000e7808 */ /* 0x000fe40007000000 */
[----:B------:R-:W-:Y:S02]  /*50f0*/  ISETP.GT.AND P0, PT, R245, R39, PT ;  /* 0x00000027f500720c */ /* 0x000fe40003f04270 */
[----:B------:R1:W4:Y:S01]  /*5100*/  MUFU.TANH R7, R2 ;  /* 0x0000000200077308 */ /* 0x0003220000002400 */
[----:B------:R-:W-:-:S02]  /*5110*/  ISETP.GE.AND P6, PT, R38, R247, PT ;  /* 0x000000f72600720c */ /* 0x000fc40003fc6270 */
[----:B-----5:R-:W-:Y:S02]  /*5120*/  FSEL R0, R17, -INF , !P0 ;  /* 0xff80000011007808 */ /* 0x020fe40004000000 */
[----:B------:R-:W-:Y:S02]  /*5130*/  ISETP.GT.AND P0, PT, R245, R55, PT ;  /* 0x00000037f500720c */ /* 0x000fe40003f04270 */
[----:B------:R-:W-:Y:S01]  /*5140*/  FSEL R33, R11, -INF , !P3 ;  /* 0xff8000000b217808 */ /* 0x000fe20005800000 */
[----:B------:R5:W2:Y:S01]  /*5150*/  MUFU.TANH R4, R3 ;  /* 0x0000000300047308 */ /* 0x000aa20000002400 */
[----:B------:R-:W-:Y:S02]  /*5160*/  FSEL R28, R26, -INF , !P5 ;  /* 0xff8000001a1c7808 */ /* 0x000fe40006800000 */
[----:B------:R-:W-:Y:S02]  /*5170*/  ISETP.GE.AND P3, PT, R38, R248, PT ;  /* 0x000000f82600720c */ /* 0x000fe40003f66270 */
[----:B------:R-:W-:-:S02]  /*5180*/  ISETP.GE.AND P5, PT, R24, R249, PT ;  /* 0x000000f91800720c */ /* 0x000fc40003fa6270 */
[----:B------:R-:W-:Y:S02]  /*5190*/  FSEL R21, R56, -INF , !P3 ;  /* 0xff80000038157808 */ /* 0x000fe40005800000 */
[----:B-1----:R-:W-:Y:S02]  /*51a0*/  FSEL R2, R25, -INF , !P4 ;  /* 0xff80000019027808 */ /* 0x002fe40006000000 */
[----:B------:R-:W-:Y:S02]  /*51b0*/  ISETP.GE.AND P4, PT, R39, R247, PT ;  /* 0x000000f72700720c */ /* 0x000fe40003f86270 */
[----:B------:R-:W-:Y:S02]  /*51c0*/  FSEL R15, R2, -INF , !P6 ;  /* 0xff800000020f7808 */ /* 0x000fe40007000000 */
[----:B------:R-:W-:Y:S02]  /*51d0*/  ISETP.GT.AND P6, PT, R245, R51, PT ;  /* 0x00000033f500720c */ /* 0x000fe40003fc4270 */
[----:B------:R-:W-:-:S02]  /*51e0*/  FSEL R17, R0, -INF , !P4 ;  /* 0xff80000000117808 */ /* 0x000fc40006000000 */
[-C--:B------:R-:W-:Y:S02]  /*51f0*/  ISETP.GE.AND P4, PT, R51, R247.reuse, PT ;  /* 0x000000f73300720c */ /* 0x080fe40003f86270 */
[----:B------:R-:W-:Y:S02]  /*5200*/  FSEL R2, R20, -INF , !P6 ;  /* 0xff80000014027808 */ /* 0x000fe40007000000 */
[----:B------:R-:W-:Y:S02]  /*5210*/  ISETP.GE.AND P6, PT, R55, R247, PT ;  /* 0x000000f73700720c */ /* 0x000fe40003fc6270 */
[----:B------:R-:W-:Y:S02]  /*5220*/  FSEL R18, R2, -INF , !P4 ;  /* 0xff80000002127808 */ /* 0x000fe40006000000 */
[----:B------:R-:W-:Y:S02]  /*5230*/  FSEL R0, R12, -INF , !P0 ;  /* 0xff8000000c007808 */ /* 0x000fe40004000000 */
[----:B------:R-:W-:-:S02]  /*5240*/  ISETP.GT.AND P4, PT, R245, R69, PT ;  /* 0x00000045f500720c */ /* 0x000fc40003f84270 */
[----:B------:R-:W-:Y:S02]  /*5250*/  ISETP.GT.AND P0, PT, R245, R70, PT ;  /* 0x00000046f500720c */ /* 0x000fe40003f04270 */
[----:B------:R-:W-:Y:S02]  /*5260*/  FSEL R49, R0, -INF , !P6 ;  /* 0xff80000000317808 */ /* 0x000fe40007000000 */
[----:B---3--:R-:W-:Y:S02]  /*5270*/  FSEL R2, R10, -INF , !P4 ;  /* 0xff8000000a027808 */ /* 0x008fe40006000000 */
[-C--:B------:R-:W-:Y:S02]  /*5280*/  ISETP.GE.AND P4, PT, R70, R247.reuse, PT ;  /* 0x000000f74600720c */ /* 0x080fe40003f86270 */
[----:B------:R-:W-:Y:S02]  /*5290*/  FSEL R0, R9, -INF , !P0 ;  /* 0xff80000009007808 */ /* 0x000fe40004000000 */
[----:B------:R-:W-:-:S02]  /*52a0*/  ISETP.GE.AND P6, PT, R69, R247, PT ;  /* 0x000000f74500720c */ /* 0x000fc40003fc6270 */
[----:B------:R-:W-:Y:S02]  /*52b0*/  FSEL R68, R0, -INF , !P4 ;  /* 0xff80000000447808 */ /* 0x000fe40006000000 */
[----:B------:R-:W-:Y:S02]  /*52c0*/  FMNMX3.FTZ R0, R22, R19, R16, !PT ;  /* 0x0000001316007276 */ /* 0x000fe40007810010 */
[C---:B------:R-:W-:Y:S02]  /*52d0*/  ISETP.GT.AND P0, PT, R245.reuse, R72, PT ;  /* 0x00000048f500720c */ /* 0x040fe40003f04270 */
[----:B------:R-:W-:Y:S02]  /*52e0*/  FMNMX3.FTZ R0, R0, R13, R14, !PT ;  /* 0x0000000d00007276 */ /* 0x000fe4000781000e */
[----:B------:R-:W-:Y:S02]  /*52f0*/  FSEL R62, R2, -INF , !P6 ;  /* 0xff800000023e7808 */ /* 0x000fe40007000000 */
[----:B------:R-:W-:-:S02]  /*5300*/  ISETP.GT.AND P6, PT, R245, R73, PT ;  /* 0x00000049f500720c */ /* 0x000fc40003fc4270 */
[----:B------:R-:W-:Y:S02]  /*5310*/  ISETP.GE.AND P4, PT, R72, R247, PT ;  /* 0x000000f74800720c */ /* 0x000fe40003f86270 */
[----:B----4-:R-:W-:Y:S02]  /*5320*/  FSEL R2, R7, -INF , !P0 ;  /* 0xff80000007027808 */ /* 0x010fe40004000000 */
[----:B------:R-:W-:Y:S02]  /*5330*/  ISETP.GT.AND P0, PT, R245, R74, PT ;  /* 0x0000004af500720c */ /* 0x000fe40003f04270 */
[----:B------:R-:W-:Y:S02]  /*5340*/  FMNMX3.FTZ R0, R0, R15, R17, !PT ;  /* 0x0000000f00007276 */ /* 0x000fe40007810011 */
[----:B------:R-:W-:Y:S02]  /*5350*/  FSEL R64, R2, -INF , !P4 ;  /* 0xff80000002407808 */ /* 0x000fe40006000000 */
[----:B-----5:R-:W-:-:S02]  /*5360*/  FSEL R3, R8, -INF , !P6 ;  /* 0xff80000008037808 */ /* 0x020fc40007000000 */
[-C--:B------:R-:W-:Y:S02]  /*5370*/  ISETP.GE.AND P4, PT, R73, R247.reuse, PT ;  /* 0x000000f74900720c */ /* 0x080fe40003f86270 */
[----:B------:R-:W-:Y:S02]  /*5380*/  ISETP.GE.AND P6, PT, R74, R247, PT ;  /* 0x000000f74a00720c */ /* 0x000fe40003fc6270 */
[----:B--2---:R-:W-:Y:S01]  /*5390*/  FSEL R2, R4, -INF , !P0 ;  /* 0xff80000004027808 */ /* 0x004fe20004000000 */
[----:B------:R-:W-:Y:S01]  /*53a0*/  FMUL.FTZ R4, R78, UR28 ;  /* 0x0000001c4e047c20 */ /* 0x000fe20008410000 */
[----:B------:R-:W-:Y:S02]  /*53b0*/  ISETP.GT.AND P0, PT, R245, R75, PT ;  /* 0x0000004bf500720c */ /* 0x000fe40003f04270 */
[----:B------:R-:W-:Y:S02]  /*53c0*/  FMNMX3.FTZ R0, R0, R18, R49, !PT ;  /* 0x0000001200007276 */ /* 0x000fe40007810031 */
[----:B------:R-:W-:-:S02]  /*53d0*/  FSEL R65, R3, -INF , !P4 ;  /* 0xff80000003417808 */ /* 0x000fc40006000000 */
[----:B------:R-:W-:Y:S02]  /*53e0*/  FSEL R63, R2, -INF , !P6 ;  /* 0xff800000023f7808 */ /* 0x000fe40007000000 */
[----:B------:R-:W-:Y:S02]  /*53f0*/  ISETP.GT.AND P4, PT, R245, R76, PT ;  /* 0x0000004cf500720c */ /* 0x000fe40003f84270 */
[-C--:B------:R-:W-:Y:S02]  /*5400*/  ISETP.GE.AND P6, PT, R75, R247.reuse, PT ;  /* 0x000000f74b00720c */ /* 0x080fe40003fc6270 */
[----:B------:R-:W-:Y:S01]  /*5410*/  FSEL R3, R5, -INF , !P0 ;  /* 0xff80000005037808 */ /* 0x000fe20004000000 */
[----:B------:R-:W-:Y:S01]  /*5420*/  FMUL.FTZ R5, R87, UR28 ;  /* 0x0000001c57057c20 */ /* 0x000fe20008410000 */
[----:B------:R-:W-:Y:S02]  /*5430*/  FMNMX3.FTZ R0, R0, R62, R68, !PT ;  /* 0x0000003e00007276 */ /* 0x000fe40007810044 */
[----:B------:R-:W-:-:S02]  /*5440*/  ISETP.GE.AND P0, PT, R76, R247, PT ;  /* 0x000000f74c00720c */ /* 0x000fc40003f06270 */
[----:B------:R-:W-:Y:S02]  /*5450*/  FSEL R2, R6, -INF , !P4 ;  /* 0xff80000006027808 */ /* 0x000fe40006000000 */
[----:B------:R-:W-:Y:S02]  /*5460*/  FSEL R61, R3, -INF , !P6 ;  /* 0xff800000033d7808 */ /* 0x000fe40007000000 */
[----:B------:R-:W-:Y:S01]  /*5470*/  FMNMX3.FTZ R0, R0, R64, R65, !PT ;  /* 0x0000004000007276 */ /* 0x000fe20007810041 */
[----:B------:R-:W1:Y:S01]  /*5480*/  MUFU.TANH R3, R4 ;  /* 0x0000000400037308 */ /* 0x000e620000002400 */
[----:B------:R-:W-:Y:S01]  /*5490*/  FSEL R59, R2, -INF , !P0 ;  /* 0xff800000023b7808 */ /* 0x000fe20004000000 */
[----:B------:R-:W-:Y:S01]  /*54a0*/  FMUL.FTZ R2, R79, UR28 ;  /* 0x0000001c4f027c20 */ /* 0x000fe20008410000 */
[----:B------:R-:W-:Y:S02]  /*54b0*/  FMNMX3.FTZ R0, R0, R63, R61, !PT ;  /* 0x0000003f00007276 */ /* 0x000fe4000781003d */
[----:B------:R-:W-:-:S02]  /*54c0*/  ISETP.GE.AND P0, PT, R24, R246, PT ;  /* 0x000000f61800720c */ /* 0x000fc40003f06270 */
[----:B------:R-:W-:Y:S01]  /*54d0*/  FMNMX.FTZ R0, R59, R0, !PT ;  /* 0x000000003b007209 */ /* 0x000fe20007810000 */
[----:B------:R2:W3:Y:S01]  /*54e0*/  MUFU.TANH R6, R2 ;  /* 0x0000000200067308 */ /* 0x0004e20000002400 */
[----:B------:R-:W-:Y:S02]  /*54f0*/  ISETP.GT.AND P6, PT, R34, R24, PT ;  /* 0x000000182200720c */ /* 0x000fe40003fc4270 */
[----:B------:R-:W-:Y:S01]  /*5500*/  ISETP.GE.AND P4, PT, R24, R248, PT ;  /* 0x000000f81800720c */ /* 0x000fe20003f86270 */
[----:B------:R-:W4:Y:S01]  /*5510*/  SHFL.BFLY PT, R135, R0, 0x2, 0x1f ;  /* 0x0c401f0000877f89 */ /* 0x000f2200000e0000 */
[----:B------:R-:W-:Y:S02]  /*5520*/  FSEL R27, R30, -INF , !P0 ;  /* 0xff8000001e1b7808 */ /* 0x000fe40004000000 */
[----:B------:R-:W-:Y:S02]  /*5530*/  ISETP.GT.AND P0, PT, R34, R38, PT ;  /* 0x000000262200720c */ /* 0x000fe40003f04270 */
[----:B-1----:R-:W-:Y:S01]  /*5540*/  FSEL R3, R3, -INF , !P6 ;  /* 0xff80000003037808 */ /* 0x002fe20007000000 */
[----:B------:R-:W-:Y:S01]  /*5550*/  FMUL.FTZ R4, R86, UR28 ;  /* 0x0000001c56047c20 */ /* 0x000fe20008410000 */
[----:B------:R-:W-:-:S02]  /*5560*/  FSEL R23, R52, -INF , !P4 ;  /* 0xff80000034177808 */ /* 0x000fc40006000000 */
[CC--:B------:R-:W-:Y:S01]  /*5570*/  ISETP.GE.AND P4, PT, R38.reuse, R246.reuse, PT ;  /* 0x000000f62600720c */ /* 0x0c0fe20003f86270 */
[----:B------:R-:W-:Y:S01]  /*5580*/  MUFU.TANH R10, R4 ;  /* 0x00000004000a7308 */ /* 0x000fe20000002400 */
[----:B------:R-:W-:Y:S01]  /*5590*/  ISETP.GE.AND P6, PT, R38, R249, PT ;  /* 0x000000f92600720c */ /* 0x000fe20003fc6270 */
[----:B--2---:R-:W-:Y:S01]  /*55a0*/  FMUL.FTZ R2, R66, UR28 ;  /* 0x0000001c42027c20 */ /* 0x004fe20008410000 */
[----:B---3--:R-:W-:Y:S02]  /*55b0*/  FSEL R6, R6, -INF , !P0 ;  /* 0xff80000006067808 */ /* 0x008fe40004000000 */
[----:B------:R-:W-:Y:S01]  /*55c0*/  FSEL R32, R3, -INF , !P5 ;  /* 0xff80000003207808 */ /* 0x000fe20006800000 */
[----:B------:R-:W-:Y:S02]  /*55d0*/  FMUL.FTZ R3, R102, UR28 ;  /* 0x0000001c66037c20 */ /* 0x000fe40008410000 */
[----:B------:R1:W2:Y:S01]  /*55e0*/  MUFU.TANH R7, R2 ;  /* 0x0000000200077308 */ /* 0x0002a20000002400 */
[----:B------:R-:W-:-:S02]  /*55f0*/  ISETP.GE.AND P3, PT, R39, R246, PT ;  /* 0x000000f62700720c */ /* 0x000fc40003f66270 */
[----:B------:R-:W-:Y:S02]  /*5600*/  ISETP.GE.AND P5, PT, R39, R248, PT ;  /* 0x000000f82700720c */ /* 0x000fe40003fa6270 */
[----:B------:R-:W-:Y:S02]  /*5610*/  FSEL R26, R43, -INF , !P4 ;  /* 0xff8000002b1a7808 */ /* 0x000fe40006000000 */
[----:B----4-:R-:W-:Y:S01]  /*5620*/  FMNMX.FTZ R135, R0, R135, !PT ;  /* 0x0000008700877209 */ /* 0x010fe20007810000 */
[----:B------:R2:W-:Y:S01]  /*5630*/  MUFU.TANH R8, R3 ;  /* 0x0000000300087308 */ /* 0x0005e20000002400 */
[----:B------:R-:W-:Y:S02]  /*5640*/  FMNMX3.FTZ R0, R35, R44, R37, !PT ;  /* 0x0000002c23007276 */ /* 0x000fe40007810025 */
[----:B------:R-:W-:Y:S02]  /*5650*/  ISETP.GT.AND P4, PT, R34, R39, PT ;  /* 0x000000272200720c */ /* 0x000fe40003f84270 */
[----:B------:R-:W-:-:S02]  /*5660*/  FSEL R31, R6, -INF , !P6 ;  /* 0xff800000061f7808 */ /* 0x000fc40007000000 */
[-C--:B------:R-:W-:Y:S02]  /*5670*/  ISETP.GE.AND P6, PT, R51, R248.reuse, PT ;  /* 0x000000f83300720c */ /* 0x080fe40003fc6270 */
[----:B------:R-:W-:Y:S01]  /*5680*/  FSEL R25, R47, -INF , !P3 ;  /* 0xff8000002f197808 */ /* 0x000fe20005800000 */
[----:B-1----:R-:W-:Y:S01]  /*5690*/  FMUL.FTZ R2, R67, UR28 ;  /* 0x0000001c43027c20 */ /* 0x002fe20008410000 */
[----:B------:R-:W-:Y:S02]  /*56a0*/  FSEL R12, R57, -INF , !P5 ;  /* 0xff800000390c7808 */ /* 0x000fe40006800000 */
[----:B------:R-:W-:Y:S01]  /*56b0*/  ISETP.GE.AND P3, PT, R55, R248, PT ;  /* 0x000000f83700720c */ /* 0x000fe20003f66270 */
[----:B------:R1:W3:Y:S01]  /*56c0*/  MUFU.TANH R9, R2 ;  /* 0x0000000200097308 */ /* 0x0002e20000002400 */
[----:B------:R-:W-:Y:S02]  /*56d0*/  FMNMX3.FTZ R0, R0, R29, R23, !PT ;  /* 0x0000001d00007276 */ /* 0x000fe40007810017 */
[----:B--2---:R-:W-:-:S02]  /*56e0*/  FSEL R3, R7, -INF , !P4 ;  /* 0xff80000007037808 */ /* 0x004fc40006000000 */
[-C--:B------:R-:W-:Y:S02]  /*56f0*/  ISETP.GE.AND P4, PT, R69, R248.reuse, PT ;  /* 0x000000f84500720c */ /* 0x080fe40003f86270 */
[----:B------:R-:W-:Y:S02]  /*5700*/  FSEL R11, R71, -INF , !P6 ;  /* 0xff800000470b7808 */ /* 0x000fe40007000000 */
[-C--:B------:R-:W-:Y:S02]  /*5710*/  ISETP.GE.AND P6, PT, R70, R248.reuse, PT ;  /* 0x000000f84600720c */ /* 0x080fe40003fc6270 */
[----:B------:R-:W-:Y:S02]  /*5720*/  FSEL R56, R60, -INF , !P3 ;  /* 0xff8000003c387808 */ /* 0x000fe40005800000 */
[----:B------:R-:W-:Y:S02]  /*5730*/  FMNMX3.FTZ R0, R0, R21, R12, !PT ;  /* 0x0000001500007276 */ /* 0x000fe4000781000c */
[----:B------:R-:W-:-:S02]  /*5740*/  ISETP.GE.AND P3, PT, R72, R248, PT ;  /* 0x000000f84800720c */ /* 0x000fc40003f66270 */
[----:B------:R-:W-:Y:S01]  /*5750*/  FSEL R57, R58, -INF , !P4 ;  /* 0xff8000003a397808 */ /* 0x000fe20006000000 */
[----:B-1----:R-:W-:Y:S01]  /*5760*/  FMUL.FTZ R2, R103, UR28 ;  /* 0x0000001c67027c20 */ /* 0x002fe20008410000 */
[-C--:B------:R-:W-:Y:S02]  /*5770*/  ISETP.GE.AND P4, PT, R73, R248.reuse, PT ;  /* 0x000000f84900720c */ /* 0x080fe40003f86270 */
[----:B------:R-:W-:Y:S01]  /*5780*/  FSEL R58, R92, -INF , !P6 ;  /* 0xff8000005c3a7808 */ /* 0x000fe20007000000 */
[----:B------:R1:W2:Y:S01]  /*5790*/  MUFU.TANH R6, R2 ;  /* 0x0000000200067308 */ /* 0x0002a20000002400 */
[----:B------:R-:W-:Y:S02]  /*57a0*/  FMNMX3.FTZ R0, R0, R11, R56, !PT ;  /* 0x0000000b00007276 */ /* 0x000fe40007810038 */
[----:B------:R-:W-:Y:S02]  /*57b0*/  FSEL R60, R84, -INF , !P3 ;  /* 0xff800000543c7808 */ /* 0x000fe40005800000 */
[----:B------:R-:W-:-:S02]  /*57c0*/  ISETP.GE.AND P6, PT, R74, R248, PT ;  /* 0x000000f84a00720c */ /* 0x000fc40003fc6270 */
[-C--:B------:R-:W-:Y:S02]  /*57d0*/  ISETP.GE.AND P3, PT, R75, R248.reuse, PT ;  /* 0x000000f84b00720c */ /* 0x080fe40003f66270 */
[----:B------:R-:W-:Y:S02]  /*57e0*/  FSEL R81, R77, -INF , !P4 ;  /* 0xff8000004d517808 */ /* 0x000fe40006000000 */
[----:B------:R-:W-:Y:S02]  /*57f0*/  FMNMX3.FTZ R0, R0, R57, R58, !PT ;  /* 0x0000003900007276 */ /* 0x000fe4000781003a */
[----:B------:R-:W-:Y:S02]  /*5800*/  ISETP.GE.AND P0, PT, R39, R249, PT ;  /* 0x000000f92700720c */ /* 0x000fe40003f06270 */
[----:B------:R4:W-:Y:S01]  /*5810*/  MUFU.TANH R39, R5 ;  /* 0x0000000500277308 */ /* 0x0009e20000002400 */
[----:B------:R-:W-:Y:S01]  /*5820*/  ISETP.GE.AND P4, PT, R76, R248, PT ;  /* 0x000000f84c00720c */ /* 0x000fe20003f86270 */
[----:B-1----:R-:W-:Y:S01]  /*5830*/  FMUL.FTZ R2, R90, UR28 ;  /* 0x0000001c5a027c20 */ /* 0x002fe20008410000 */
[----:B------:R-:W-:-:S02]  /*5840*/  FSEL R84, R93, -INF , !P6 ;  /* 0xff8000005d547808 */ /* 0x000fc40007000000 */
[----:B------:R-:W-:Y:S02]  /*5850*/  FSEL R85, R85, -INF , !P3 ;  /* 0xff80000055557808 */ /* 0x000fe40005800000 */
[----:B------:R-:W-:Y:S01]  /*5860*/  FMNMX3.FTZ R0, R0, R60, R81, !PT ;  /* 0x0000003c00007276 */ /* 0x000fe20007810051 */
[----:B------:R1:W5:Y:S01]  /*5870*/  MUFU.TANH R38, R2 ;  /* 0x0000000200267308 */ /* 0x0003620000002400 */
[----:B------:R-:W-:Y:S02]  /*5880*/  FSEL R113, R113, -INF , !P4 ;  /* 0xff80000071717808 */ /* 0x000fe40006000000 */
[----:B------:R-:W-:Y:S02]  /*5890*/  FMNMX3.FTZ R0, R0, R84, R85, !PT ;  /* 0x0000005400007276 */ /* 0x000fe40007810055 */
[----:B------:R-:W-:Y:S02]  /*58a0*/  ISETP.GT.AND P3, PT, R34, R51, PT ;  /* 0x000000332200720c */ /* 0x000fe40003f64270 */
[----:B------:R-:W-:Y:S01]  /*58b0*/  FMNMX.FTZ R0, R113, R0, !PT ;  /* 0x0000000071007209 */ /* 0x000fe20007810000 */
[----:B----4-:R-:W4:Y:S01]  /*58c0*/  SHFL.BFLY PT, R5, R135, 0x1, 0x1f ;  /* 0x0c201f0087057f89 */ /* 0x010f2200000e0000 */
[----:B------:R-:W-:-:S02]  /*58d0*/  ISETP.GE.AND P6, PT, R51, R249, PT ;  /* 0x000000f93300720c */ /* 0x000fc40003fc6270 */
[----:B---3--:R-:W-:Y:S01]  /*58e0*/  FSEL R4, R9, -INF , !P3 ;  /* 0xff80000009047808 */ /* 0x008fe20005800000 */
[----:B------:R-:W3:Y:S01]  /*58f0*/  SHFL.BFLY PT, R134, R0, 0x2, 0x1f ;  /* 0x0c401f0000867f89 */ /* 0x000ee200000e0000 */
[-C--:B------:R-:W-:Y:S02]  /*5900*/  ISETP.GE.AND P4, PT, R55, R246.reuse, PT ;  /* 0x000000f63700720c */ /* 0x080fe40003f86270 */
[----:B------:R-:W-:Y:S01]  /*5910*/  FSEL R30, R4, -INF , !P6 ;  /* 0xff800000041e7808 */ /* 0x000fe20007000000 */
[----:B-1----:R-:W-:Y:S01]  /*5920*/  FMUL.FTZ R2, R91, UR28 ;  /* 0x0000001c5b027c20 */ /* 0x002fe20008410000 */
[----:B------:R-:W-:Y:S02]  /*5930*/  ISETP.GE.AND P5, PT, R51, R246, PT ;  /* 0x000000f63300720c */ /* 0x000fe40003fa6270 */
[----:B------:R-:W-:Y:S01]  /*5940*/  FSEL R24, R3, -INF , !P0 ;  /* 0xff80000003187808 */ /* 0x000fe20004000000 */
[----:B------:R1:W-:Y:S01]  /*5950*/  MUFU.TANH R36, R2 ;  /* 0x0000000200247308 */ /* 0x0003e20000002400 */
[----:B------:R-:W-:Y:S01]  /*5960*/  FSEL R115, R54, -INF , !P4 ;  /* 0xff80000036737808 */ /* 0x000fe20006000000 */
[----:B------:R-:W-:Y:S01]  /*5970*/  FMUL.FTZ R3, R83, UR28 ;  /* 0x0000001c53037c20 */ /* 0x000fe20008410000 */
[----:B------:R-:W-:-:S02]  /*5980*/  ISETP.GT.AND P0, PT, R34, R55, PT ;  /* 0x000000372200720c */ /* 0x000fc40003f04270 */
[----:B------:R-:W-:Y:S02]  /*5990*/  FSEL R20, R53, -INF , !P5 ;  /* 0xff80000035147808 */ /* 0x000fe40006800000 */
[----:B------:R-:W-:Y:S01]  /*59a0*/  ISETP.GE.AND P5, PT, R55, R249, PT ;  /* 0x000000f93700720c */ /* 0x000fe20003fa6270 */
[----:B------:R2:W-:Y:S01]  /*59b0*/  MUFU.TANH R40, R3 ;  /* 0x0000000300287308 */ /* 0x0005e20000002400 */
[----:B------:R-:W-:Y:S02]  /*59c0*/  ISETP.GT.AND P6, PT, R34, R69, PT ;  /* 0x000000452200720c */ /* 0x000fe40003fc4270 */
[----:B------:R-:W-:Y:S02]  /*59d0*/  ISETP.GE.AND P3, PT, R69, R246, PT ;  /* 0x000000f64500720c */ /* 0x000fe40003f66270 */
[----:B----4-:R-:W-:Y:S02]  /*59e0*/  FMNMX.FTZ R135, R135, R5, !PT ;  /* 0x0000000587877209 */ /* 0x010fe40007810000 */
[----:B------:R-:W-:Y:S01]  /*59f0*/  FSEL R96, R96, -INF , !P3 ;  /* 0xff80000060607808 */ /* 0x000fe20005800000 */
[----:B-1----:R-:W-:-:S02]  /*5a00*/  FMUL.FTZ R2, R82, UR28 ;  /* 0x0000001c52027c20 */ /* 0x002fc40008410000 */
[C---:B------:R-:W-:Y:S01]  /*5a10*/  FMUL.FTZ R4, R135.reuse, UR20 ;  /* 0x0000001487047c20 */ /* 0x040fe20008410000 */
[----:B------:R-:W-:Y:S01]  /*5a20*/  FSETP.NEU.FTZ.AND P4, PT, R135, -INF , PT ;  /* 0xff8000008700780b */ /* 0x000fe20003f9d000 */
[----:B------:R1:W4:Y:S01]  /*5a30*/  MUFU.TANH R7, R2 ;  /* 0x0000000200077308 */ /* 0x0003220000002400 */
[----:B---3--:R-:W-:Y:S02]  /*5a40*/  FMNMX.FTZ R134, R0, R134, !PT ;  /* 0x0000008600867209 */ /* 0x008fe40007810000 */
[----:B------:R-:W-:Y:S02]  /*5a50*/  FSEL R4, R4, RZ, P4 ;  /* 0x000000ff04047208 */ /* 0x000fe40002000000 */
[----:B------:R-:W-:Y:S02]  /*5a60*/  FMNMX3.FTZ R0, R42, R48, R46, !PT ;  /* 0x000000302a007276 */ /* 0x000fe4000781002e */
[----:B------:R-:W-:Y:S02]  /*5a70*/  ISETP.GT.AND P4, PT, R34, R70, PT ;  /* 0x000000462200720c */ /* 0x000fe40003f84270 */
[----:B------:R-:W-:-:S02]  /*5a80*/  FMNMX3.FTZ R0, R0, R28, R27, !PT ;  /* 0x0000001c00007276 */ /* 0x000fc4000781001b */
[----:B--2---:R-:W-:Y:S02]  /*5a90*/  FSEL R3, R6, -INF , !P6 ;  /* 0xff80000006037808 */ /* 0x004fe40007000000 */
[----:B------:R-:W-:Y:S02]  /*5aa0*/  FMNMX3.FTZ R0, R0, R26, R25, !PT ;  /* 0x0000001a00007276 */ /* 0x000fe40007810019 */
[-C--:B------:R-:W-:Y:S02]  /*5ab0*/  ISETP.GE.AND P6, PT, R72, R246.reuse, PT ;  /* 0x000000f64800720c */ /* 0x080fe40003fc6270 */
[----:B-1----:R-:W-:Y:S02]  /*5ac0*/  FSEL R2, R8, -INF , !P0 ;  /* 0xff80000008027808 */ /* 0x002fe40004000000 */
[----:B------:R-:W-:Y:S02]  /*5ad0*/  FSEL R10, R10, -INF , !P4 ;  /* 0xff8000000a0a7808 */ /* 0x000fe40006000000 */
[----:B------:R-:W-:Y:S01]  /*5ae0*/  FSEL R112, R2, -INF , !P5 ;  /* 0xff80000002707808 */ /* 0x000fe20006800000 */
[----:B------:R-:W-:Y:S01]  /*5af0*/  FFMA.FTZ R2, R22, UR20, -R4 ;  /* 0x0000001416027c23 */ /* 0x000fe20008010804 */
[----:B------:R-:W-:-:S02]  /*5b00*/  ISETP.GE.AND P5, PT, R70, R246, PT ;  /* 0x000000f64600720c */ /* 0x000fc40003fa6270 */
[----:B------:R-:W-:Y:S01]  /*5b10*/  ISETP.GE.AND P4, PT, R73, R246, PT ;  /* 0x000000f64900720c */ /* 0x000fe20003f86270 */
[----:B------:R1:W-:Y:S01]  /*5b20*/  MUFU.EX2 R139, R2 ;  /* 0x00000002008b7308 */ /* 0x0003e20000000800 */
[----:B------:R-:W-:Y:S02]  /*5b30*/  FSEL R87, R88, -INF , !P5 ;  /* 0xff80000058577808 */ /* 0x000fe40006800000 */
[----:B------:R-:W-:Y:S02]  /*5b40*/  FMNMX3.FTZ R0, R0, R20, R115, !PT ;  /* 0x0000001400007276 */ /* 0x000fe40007810073 */
[----:B------:R-:W-:Y:S02]  /*5b50*/  FSEL R82, R80, -INF , !P6 ;  /* 0xff80000050527808 */ /* 0x000fe40007000000 */
[----:B------:R-:W-:Y:S02]  /*5b60*/  ISETP.GE.AND P6, PT, R74, R246, PT ;  /* 0x000000f64a00720c */ /* 0x000fe40003fc6270 */
[----:B------:R-:W-:-:S02]  /*5b70*/  FSEL R97, R97, -INF , !P4 ;  /* 0xff80000061617808 */ /* 0x000fc40006000000 */
[----:B------:R-:W-:Y:S02]  /*5b80*/  ISETP.GE.AND P4, PT, R75, R246, PT ;  /* 0x000000f64b00720c */ /* 0x000fe40003f86270 */
[----:B------:R-:W-:Y:S01]  /*5b90*/  FMNMX3.FTZ R136, R0, R96, R87, !PT ;  /* 0x0000006000887276 */ /* 0x000fe20007810057 */
[--C-:B------:R-:W-:Y:S01]  /*5ba0*/  FFMA.FTZ R0, R13, UR20, -R4.reuse ;  /* 0x000000140d007c23 */ /* 0x100fe20008010804 */
[----:B------:R-:W-:Y:S01]  /*5bb0*/  FSEL R108, R108, -INF , !P6 ;  /* 0xff8000006c6c7808 */ /* 0x000fe20007000000 */
[----:B-1----:R-:W-:Y:S01]  /*5bc0*/  FFMA.FTZ R2, R19, UR20, -R4 ;  /* 0x0000001413027c23 */ /* 0x002fe20008010804 */
[----:B------:R-:W-:Y:S01]  /*5bd0*/  ISETP.GE.AND P6, PT, R76, R246, PT ;  /* 0x000000f64c00720c */ /* 0x000fe20003fc6270 */
[----:B------:R1:W-:Y:S01]  /*5be0*/  MUFU.EX2 R200, R0 ;  /* 0x0000000000c87308 */ /* 0x0003e20000000800 */
[----:B------:R-:W-:Y:S02]  /*5bf0*/  FSEL R110, R110, -INF , !P4 ;  /* 0xff8000006e6e7808 */ /* 0x000fe40006000000 */
[----:B------:R-:W-:-:S02]  /*5c00*/  FMNMX3.FTZ R136, R136, R82, R97, !PT ;  /* 0x0000005288887276 */ /* 0x000fc40007810061 */
[----:B------:R-:W-:Y:S02]  /*5c10*/  FSEL R111, R111, -INF , !P6 ;  /* 0xff8000006f6f7808 */ /* 0x000fe40007000000 */
[----:B------:R-:W-:Y:S01]  /*5c20*/  FMNMX3.FTZ R136, R136, R108, R110, !PT ;  /* 0x0000006c88887276 */ /* 0x000fe2000781006e */
[----:B------:R2:W-:Y:S01]  /*5c30*/  MUFU.EX2 R138, R2 ;  /* 0x00000002008a7308 */ /* 0x0005e20000000800 */
[----:B------:R-:W-:Y:S02]  /*5c40*/  ISETP.GE.AND P0, PT, R69, R249, PT ;  /* 0x000000f94500720c */ /* 0x000fe40003f06270 */
[----:B------:R-:W-:Y:S02]  /*5c50*/  FMNMX.FTZ R136, R111, R136, !PT ;  /* 0x000000886f887209 */ /* 0x000fe40007810000 */
[----:B------:R-:W-:Y:S02]  /*5c60*/  FSEL R86, R3, -INF , !P0 ;  /* 0xff80000003567808 */ /* 0x000fe40004000000 */
[----:B------:R-:W-:Y:S01]  /*5c70*/  ISETP.GT.AND P0, PT, R34, R73, PT ;  /* 0x000000492200720c */ /* 0x000fe20003f04270 */
[----:B------:R-:W3:Y:S01]  /*5c80*/  SHFL.BFLY PT, R5, R136, 0x2, 0x1f ;  /* 0x0c401f0088057f89 */ /* 0x000ee200000e0000 */
[----:B-1----:R-:W-:Y:S01]  /*5c90*/  FFMA.FTZ R0, R14, UR20, -R4 ;  /* 0x000000140e007c23 */ /* 0x002fe20008010804 */
[----:B------:R-:W-:-:S02]  /*5ca0*/  ISETP.GT.AND P5, PT, R34, R72, PT ;  /* 0x000000482200720c */ /* 0x000fc40003fa4270 */
[----:B-----5:R-:W-:Y:S01]  /*5cb0*/  FSEL R8, R38, -INF , !P0 ;  /* 0xff80000026087808 */ /* 0x020fe20004000000 */
[----:B------:R1:W-:Y:S01]  /*5cc0*/  MUFU.EX2 R127, R0 ;  /* 0x00000000007f7308 */ /* 0x0003e20000000800 */
[----:B------:R-:W-:Y:S02]  /*5cd0*/  ISETP.GT.AND P0, PT, R34, R75, PT ;  /* 0x0000004b2200720c */ /* 0x000fe40003f04270 */
[-C--:B------:R-:W-:Y:S01]  /*5ce0*/  ISETP.GE.AND P3, PT, R70, R249.reuse, PT ;  /* 0x000000f94600720c */ /* 0x080fe20003f66270 */
[----:B--2---:R-:W-:Y:S01]  /*5cf0*/  FFMA.FTZ R2, R16, UR20, -R4 ;  /* 0x0000001410027c23 */ /* 0x004fe20008010804 */
[----:B----4-:R-:W-:Y:S02]  /*5d00*/  FSEL R7, R7, -INF , !P0 ;  /* 0xff80000007077808 */ /* 0x010fe40004000000 */
[----:B------:R-:W-:Y:S01]  /*5d10*/  FSEL R6, R39, -INF , !P5 ;  /* 0xff80000027067808 */ /* 0x000fe20006800000 */
[----:B------:R2:W-:Y:S01]  /*5d20*/  MUFU.EX2 R203, R2 ;  /* 0x0000000200cb7308 */ /* 0x0005e20000000800 */
[----:B------:R-:W-:-:S02]  /*5d30*/  ISETP.GE.AND P4, PT, R72, R249, PT ;  /* 0x000000f94800720c */ /* 0x000fc40003f86270 */
[----:B------:R-:W-:Y:S02]  /*5d40*/  ISETP.GT.AND P5, PT, R34, R74, PT ;  /* 0x0000004a2200720c */ /* 0x000fe40003fa4270 */
[-C--:B------:R-:W-:Y:S02]  /*5d50*/  ISETP.GE.AND P6, PT, R73, R249.reuse, PT ;  /* 0x000000f94900720c */ /* 0x080fe40003fc6270 */
[----:B------:R-:W-:Y:S01]  /*5d60*/  FSEL R83, R10, -INF , !P3 ;  /* 0xff8000000a537808 */ /* 0x000fe20005800000 */
[----:B-1----:R-:W-:Y:S01]  /*5d70*/  FFMA.FTZ R0, R15, UR20, -R4 ;  /* 0x000000140f007c23 */ /* 0x002fe20008010804 */
[----:B------:R-:W-:Y:S02]  /*5d80*/  FSEL R9, R36, -INF , !P5 ;  /* 0xff80000024097808 */ /* 0x000fe40006800000 */
[----:B------:R-:W-:Y:S01]  /*5d90*/  FSEL R80, R6, -INF , !P4 ;  /* 0xff80000006507808 */ /* 0x000fe20006000000 */
[----:B------:R1:W4:Y:S01]  /*5da0*/  MUFU.EX2 R100, R0 ;  /* 0x0000000000647308 */ /* 0x0003220000000800 */
[----:B------:R-:W-:-:S02]  /*5db0*/  ISETP.GE.AND P5, PT, R74, R249, PT ;  /* 0x000000f94a00720c */ /* 0x000fc40003fa6270 */
[----:B------:R-:W-:Y:S01]  /*5dc0*/  ISETP.GT.AND P3, PT, R34, R76, PT ;  /* 0x0000004c2200720c */ /* 0x000fe20003f64270 */
[----:B--2---:R-:W2:Y:S01]  /*5dd0*/  SHFL.BFLY PT, R2, R134, 0x1, 0x1f ;  /* 0x0c201f0086027f89 */ /* 0x004ea200000e0000 */
[----:B------:R-:W-:Y:S02]  /*5de0*/  ISETP.GE.AND P4, PT, R75, R249, PT ;  /* 0x000000f94b00720c */ /* 0x000fe40003f86270 */
[----:B------:R-:W-:Y:S02]  /*5df0*/  FSEL R99, R8, -INF , !P6 ;  /* 0xff80000008637808 */ /* 0x000fe40007000000 */
[----:B---3--:R-:W-:Y:S02]  /*5e00*/  FMNMX.FTZ R136, R136, R5, !PT ;  /* 0x0000000588887209 */ /* 0x008fe40007810000 */
[----:B------:R-:W-:Y:S02]  /*5e10*/  FSEL R5, R40, -INF , !P3 ;  /* 0xff80000028057808 */ /* 0x000fe40005800000 */
[----:B------:R-:W-:-:S02]  /*5e20*/  FSEL R98, R9, -INF , !P5 ;  /* 0xff80000009627808 */ /* 0x000fc40006800000 */
[----:B------:R-:W-:Y:S01]  /*5e30*/  FSEL R109, R7, -INF , !P4 ;  /* 0xff800000076d7808 */ /* 0x000fe20006000000 */
[----:B-1----:R-:W-:Y:S01]  /*5e40*/  FFMA.FTZ R0, R17, UR20, -R4 ;  /* 0x0000001411007c23 */ /* 0x002fe20008010804 */
[----:B----4-:R-:W-:-:S03]  /*5e50*/  F2FP.BF16.F32.PACK_AB R16, R100, R127 ;  /* 0x0000007f6410723e */ /* 0x010fc600000010ff */
[----:B------:R1:W-:Y:S01]  /*5e60*/  MUFU.EX2 R129, R0 ;  /* 0x0000000000817308 */ /* 0x0003e20000000800 */
[----:B--2---:R-:W-:Y:S01]  /*5e70*/  FMNMX.FTZ R134, R134, R2, !PT ;  /* 0x0000000286867209 */ /* 0x004fe20007810000 */
[----:B------:R-:W-:-:S03]  /*5e80*/  FFMA.FTZ R2, R18, UR20, -R4 ;  /* 0x0000001412027c23 */ /* 0x000fc60008010804 */
[C---:B------:R-:W-:Y:S01]  /*5e90*/  FSETP.NEU.FTZ.AND P0, PT, R134.reuse, -INF , PT ;  /* 0xff8000008600780b */ /* 0x040fe20003f1d000 */
[----:B------:R-:W-:Y:S02]  /*5ea0*/  FMUL.FTZ R3, R134, UR20 ;  /* 0x0000001486037c20 */ /* 0x000fe40008410000 */
[----:B------:R2:W3:Y:S01]  /*5eb0*/  MUFU.EX2 R141, R2 ;  /* 0x00000002008d7308 */ /* 0x0004e20000000800 */
[----:B-1----:R-:W-:Y:S02]  /*5ec0*/  FMNMX3.FTZ R0, R89, R50, R45, !PT ;  /* 0x0000003259007276 */ /* 0x002fe4000781002d */
[----:B------:R-:W-:Y:S02]  /*5ed0*/  FSEL R3, R3, RZ, P0 ;  /* 0x000000ff03037208 */ /* 0x000fe40000000000 */
[----:B------:R-:W-:Y:S02]  /*5ee0*/  FMNMX3.FTZ R0, R0, R33, R32, !PT ;  /* 0x0000002100007276 */ /* 0x000fe40007810020 */
[----:B------:R-:W-:-:S02]  /*5ef0*/  ISETP.GE.AND P0, PT, R76, R249, PT ;  /* 0x000000f94c00720c */ /* 0x000fc40003f06270 */
[----:B------:R-:W-:Y:S02]  /*5f00*/  FMNMX3.FTZ R0, R0, R31, R24, !PT ;  /* 0x0000001f00007276 */ /* 0x000fe40007810018 */
[----:B------:R-:W-:Y:S02]  /*5f10*/  FSEL R114, R5, -INF , !P0 ;  /* 0xff80000005727808 */ /* 0x000fe40004000000 */
[----:B------:R-:W-:Y:S01]  /*5f20*/  FMNMX3.FTZ R0, R0, R30, R112, !PT ;  /* 0x0000001e00007276 */ /* 0x000fe20007810070 */
[----:B--2---:R-:W-:Y:S01]  /*5f30*/  FFMA.FTZ R2, R35, UR20, -R3 ;  /* 0x0000001423027c23 */ /* 0x004fe20008010803 */
[----:B---3--:R-:W-:Y:S02]  /*5f40*/  F2FP.BF16.F32.PACK_AB R18, R141, R129 ;  /* 0x000000818d12723e */ /* 0x008fe400000010ff */
[----:B------:R-:W-:Y:S01]  /*5f50*/  FMNMX3.FTZ R133, R0, R86, R83, !PT ;  /* 0x0000005600857276 */ /* 0x000fe20007810053 */
[----:B------:R1:W-:Y:S01]  /*5f60*/  MUFU.EX2 R137, R2 ;  /* 0x0000000200897308 */ /* 0x0003e20000000800 */
[----:B------:R-:W-:-:S02]  /*5f70*/  FFMA.FTZ R0, R44, UR20, -R3 ;  /* 0x000000142c007c23 */ /* 0x000fc40008010803 */
[----:B------:R-:W-:-:S04]  /*5f80*/  FMNMX3.FTZ R133, R133, R80, R99, !PT ;  /* 0x0000005085857276 */ /* 0x000fc80007810063 */
[----:B------:R-:W-:Y:S01]  /*5f90*/  FMNMX3.FTZ R133, R133, R98, R109, !PT ;  /* 0x0000006285857276 */ /* 0x000fe2000781006d */
[----:B------:R2:W-:Y:S03]  /*5fa0*/  MUFU.EX2 R132, R0 ;  /* 0x0000000000847308 */ /* 0x0005e60000000800 */
[----:B------:R-:W-:-:S05]  /*5fb0*/  FMNMX.FTZ R133, R114, R133, !PT ;  /* 0x0000008572857209 */ /* 0x000fca0007810000 */
[----:B------:R-:W3:Y:S04]  /*5fc0*/  SHFL.BFLY PT, R5, R133, 0x2, 0x1f ;  /* 0x0c401f0085057f89 */ /* 0x000ee800000e0000 */
[----:B-1----:R-:W1:Y:S01]  /*5fd0*/  SHFL.BFLY PT, R2, R136, 0x1, 0x1f ;  /* 0x0c201f0088027f89 */ /* 0x002e6200000e0000 */
[----:B--2---:R-:W-:-:S04]  /*5fe0*/  FFMA.FTZ R0, R37, UR20, -R3 ;  /* 0x0000001425007c23 */ /* 0x004fc80008010803 */
[----:B------:R2:W-:Y:S01]  /*5ff0*/  MUFU.EX2 R202, R0 ;  /* 0x0000000000ca7308 */ /* 0x0005e20000000800 */
[----:B---3--:R-:W-:Y:S02]  /*6000*/  FMNMX.FTZ R133, R133, R5, !PT ;  /* 0x0000000585857209 */ /* 0x008fe40007810000 */
[----:B-1----:R-:W-:-:S03]  /*6010*/  FMNMX.FTZ R136, R136, R2, !PT ;  /* 0x0000000288887209 */ /* 0x002fc60007810000 */
[----:B------:R-:W1:Y:S01]  /*6020*/  SHFL.BFLY PT, R5, R133, 0x1, 0x1f ;  /* 0x0c201f0085057f89 */ /* 0x000e6200000e0000 */
[----:B--2---:R-:W-:Y:S01]  /*6030*/  FFMA.FTZ R0, R29, UR20, -R3 ;  /* 0x000000141d007c23 */ /* 0x004fe20008010803 */
[----:B------:R-:W-:Y:S01]  /*6040*/  LOP3.LUT R29, R155, 0x200, R156, 0xf8, !PT ;  /* 0x000002009b1d7812 */ /* 0x000fe200078ef89c */
[C---:B------:R-:W-:Y:S02]  /*6050*/  FMUL.FTZ R2, R136.reuse, UR20 ;  /* 0x0000001488027c20 */ /* 0x040fe40008410000 */
[----:B------:R2:W-:Y:S01]  /*6060*/  MUFU.EX2 R153, R0 ;  /* 0x0000000000997308 */ /* 0x0005e20000000800 */
[----:B------:R-:W-:Y:S02]  /*6070*/  FSETP.NEU.FTZ.AND P0, PT, R136, -INF , PT ;  /* 0xff8000008800780b */ /* 0x000fe40003f1d000 */
[----:B------:R-:W-:Y:S02]  /*6080*/  LEA R29, R29, UR6, 0x1 ;  /* 0x000000061d1d7c11 */ /* 0x000fe4000f8e08ff */
[----:B------:R-:W-:-:S02]  /*6090*/  FSEL R2, R2, RZ, P0 ;  /* 0x000000ff02027208 */ /* 0x000fc40000000000 */
[----:B------:R-:W-:Y:S01]  /*60a0*/  LOP3.LUT P0, R6, R242, 0x2, RZ, 0xc0, !PT ;  /* 0x00000002f2067812 */ /* 0x000fe2000780c0ff */
[----:B------:R-:W-:Y:S03]  /*60b0*/  LDSM.16.MT88.4 R76, [R29+0xc000] ;  /* 0x00c000001d4c783b */ /* 0x000fe60000004200 */
[----:B------:R-:W-:Y:S01]  /*60c0*/  SEL R7, R240, 0xffffffe0, !P0 ;  /* 0xffffffe0f0077807 */ /* 0x000fe20004000000 */
[----:B------:R3:W-:Y:S01]  /*60d0*/  STL [R1+0x34], R6 ;  /* 0x0000340601007387 */ /* 0x0007e20000100800 */
[----:B--2---:R-:W-:Y:S01]  /*60e0*/  FFMA.FTZ R0, R23, UR20, -R3 ;  /* 0x0000001417007c23 */ /* 0x004fe20008010803 */
[----:B-1----:R-:W-:-:S03]  /*60f0*/  FMNMX.FTZ R133, R133, R5, !PT ;  /* 0x0000000585857209 */ /* 0x002fc60007810000 */
[----:B------:R1:W-:Y:S01]  /*6100*/  MUFU.EX2 R130, R0 ;  /* 0x0000000000827308 */ /* 0x0003e20000000800 */
[C---:B------:R-:W-:Y:S01]  /*6110*/  FSETP.NEU.FTZ.AND P0, PT, R133.reuse, -INF , PT ;  /* 0xff8000008500780b */ /* 0x040fe20003f1d000 */
[----:B------:R-:W-:Y:S01]  /*6120*/  FMUL.FTZ R5, R133, UR20 ;  /* 0x0000001485057c20 */ /* 0x000fe20008410000 */
[----:B-1----:R-:W-:-:S05]  /*6130*/  FFMA.FTZ R0, R21, UR20, -R3 ;  /* 0x0000001415007c23 */ /* 0x002fca0008010803 */
[----:B------:R1:W2:Y:S02]  /*6140*/  MUFU.EX2 R128, R0 ;  /* 0x0000000000807308 */ /* 0x0002a40000000800 */
[----:B-1----:R-:W-:Y:S01]  /*6150*/  FFMA.FTZ R0, R12, UR20, -R3 ;  /* 0x000000140c007c23 */ /* 0x002fe20008010803 */
[----:B--2---:R-:W-:-:S05]  /*6160*/  F2FP.BF16.F32.PACK_AB R17, R128, R130 ;  /* 0x000000828011723e */ /* 0x004fca00000010ff */
[----:B------:R1:W-:Y:S02]  /*6170*/  MUFU.EX2 R117, R0 ;  /* 0x0000000000757308 */ /* 0x0003e40000000800 */
[----:B-1----:R-:W-:-:S06]  /*6180*/  FFMA.FTZ R0, R11, UR20, -R3 ;  /* 0x000000140b007c23 */ /* 0x002fcc0008010803 */
[----:B------:R1:W2:Y:S02]  /*6190*/  MUFU.EX2 R116, R0 ;  /* 0x0000000000747308 */ /* 0x0002a40000000800 */
[----:B-1----:R-:W-:Y:S01]  /*61a0*/  FFMA.FTZ R0, R42, UR20, -R2 ;  /* 0x000000142a007c23 */ /* 0x002fe20008010802 */
[----:B--2---:R-:W-:-:S05]  /*61b0*/  F2FP.BF16.F32.PACK_AB R19, R116, R117 ;  /* 0x000000757413723e */ /* 0x004fca00000010ff */
[----:B------:R1:W-:Y:S02]  /*61c0*/  MUFU.EX2 R123, R0 ;  /* 0x00000000007b7308 */ /* 0x0003e40000000800 */
[----:B-1----:R-:W-:-:S06]  /*61d0*/  FFMA.FTZ R0, R48, UR20, -R2 ;  /* 0x0000001430007c23 */ /* 0x002fcc0008010802 */
[----:B------:R1:W-:Y:S02]  /*61e0*/  MUFU.EX2 R122, R0 ;  /* 0x00000000007a7308 */ /* 0x0003e40000000800 */
[----:B-1----:R-:W-:-:S06]  /*61f0*/  FFMA.FTZ R0, R46, UR20, -R2 ;  /* 0x000000142e007c23 */ /* 0x002fcc0008010802 */
[----:B------:R1:W-:Y:S02]  /*6200*/  MUFU.EX2 R201, R0 ;  /* 0x0000000000c97308 */ /* 0x0003e40000000800 */
[----:B-1----:R-:W-:Y:S01]  /*6210*/  FFMA.FTZ R0, R28, UR20, -R2 ;  /* 0x000000141c007c23 */ /* 0x002fe20008010802 */
[----:B------:R-:W-:-:S05]  /*6220*/  IMAD.IADD R28, R29, 0x1, R7 ;  /* 0x000000011d1c7824 */ /* 0x000fca00078e0207 */
[----:B------:R1:W2:Y:S01]  /*6230*/  MUFU.EX2 R154, R0 ;  /* 0x00000000009a7308 */ /* 0x0002a20000000800 */
[----:B------:R-:W4:Y:S04]  /*6240*/  LDSM.16.MT88.4 R36, [R28+0xc000] ;  /* 0x00c000001c24783b */ /* 0x000f280000004200 */
[----:B------:R-:W5:Y:S04]  /*6250*/  LDSM.16.MT88.4 R40, [R28+0xe000] ;  /* 0x00e000001c28783b */ /* 0x000f680000004200 */
[----:B------:R-:W-:Y:S01]  /*6260*/  LDSM.16.MT88.4 R172, [R28+0xd800] ;  /* 0x00d800001cac783b */ /* 0x000fe20000004200 */
[----:B-1----:R-:W-:Y:S01]  /*6270*/  FFMA.FTZ R0, R27, UR20, -R2 ;  /* 0x000000141b007c23 */ /* 0x002fe20008010802 */
[----:B--2---:R-:W-:-:S02]  /*6280*/  F2FP.BF16.F32.PACK_AB R22, R154, R201 ;  /* 0x000000c99a16723e */ /* 0x004fc400000010ff */
[----:B------:R-:W-:Y:S01]  /*6290*/  F2FP.BF16.F32.PACK_AB R27, R153, R202 ;  /* 0x000000ca991b723e */ /* 0x000fe200000010ff */
[----:B------:R1:W-:Y:S02]  /*62a0*/  MUFU.EX2 R131, R0 ;  /* 0x0000000000837308 */ /* 0x0003e40000000800 */
[----:B-1----:R-:W-:Y:S01]  /*62b0*/  FFMA.FTZ R0, R26, UR20, -R2 ;  /* 0x000000141a007c23 */ /* 0x002fe20008010802 */
[----:B------:R-:W-:-:S05]  /*62c0*/  F2FP.BF16.F32.PACK_AB R26, R200, R203 ;  /* 0x000000cbc81a723e */ /* 0x000fca00000010ff */
[----:B------:R1:W2:Y:S02]  /*62d0*/  MUFU.EX2 R152, R0 ;  /* 0x0000000000987308 */ /* 0x0002a40000000800 */
[----:B-1----:R-:W-:Y:S01]  /*62e0*/  FFMA.FTZ R0, R25, UR20, -R2 ;  /* 0x0000001419007c23 */ /* 0x002fe20008010802 */
[----:B------:R-:W-:Y:S02]  /*62f0*/  F2FP.BF16.F32.PACK_AB R25, R132, R137 ;  /* 0x000000898419723e */ /* 0x000fe400000010ff */
[----:B--2---:R-:W-:-:S03]  /*6300*/  F2FP.BF16.F32.PACK_AB R12, R152, R131 ;  /* 0x00000083980c723e */ /* 0x004fc600000010ff */
[----:B------:R1:W-:Y:S02]  /*6310*/  MUFU.EX2 R118, R0 ;  /* 0x0000000000767308 */ /* 0x0003e40000000800 */
[----:B-1----:R-:W-:Y:S01]  /*6320*/  FSEL R0, R5, RZ, P0 ;  /* 0x000000ff05007208 */ /* 0x002fe20000000000 */
[----:B------:R-:W-:Y:S01]  /*6330*/  FFMA.FTZ R5, R20, UR20, -R2 ;  /* 0x0000001414057c23 */ /* 0x000fe20008010802 */
[----:B------:R-:W-:-:S04]  /*6340*/  F2FP.BF16.F32.PACK_AB R20, R122, R123 ;  /* 0x0000007b7a14723e */ /* 0x000fc800000010ff */
[----:B------:R1:W2:Y:S01]  /*6350*/  MUFU.EX2 R142, R5 ;  /* 0x00000005008e7308 */ /* 0x0002a20000000800 */
[----:B---3--:R-:W-:Y:S01]  /*6360*/  FFMA.FTZ R6, R30, UR20, -R0 ;  /* 0x000000141e067c23 */ /* 0x008fe20008010800 */
[----:B------:R-:W-:-:S06]  /*6370*/  VIADD R30, R29, 0xc040 ;  /* 0x0000c0401d1e7836 */ /* 0x000fcc0000000000 */
[----:B------:R3:W-:Y:S01]  /*6380*/  MUFU.EX2 R140, R6 ;  /* 0x00000006008c7308 */ /* 0x0007e20000000800 */
[----:B-1----:R-:W-:Y:S01]  /*6390*/  FFMA.FTZ R5, R89, UR20, -R0 ;  /* 0x0000001459057c23 */ /* 0x002fe20008010800 */
[----:B--2---:R-:W-:-:S06]  /*63a0*/  F2FP.BF16.F32.PACK_AB R14, R142, R118 ;  /* 0x000000768e0e723e */ /* 0x004fcc00000010ff */
[----:B------:R1:W-:Y:S01]  /*63b0*/  MUFU.EX2 R121, R5 ;  /* 0x0000000500797308 */ /* 0x0003e20000000800 */
[----:B---3--:R-:W-:-:S05]  /*63c0*/  LOP3.LUT P3, R6, R242, 0x4, RZ, 0xc0, !PT ;  /* 0x00000004f2067812 */ /* 0x008fca000786c0ff */
[----:B------:R-:W-:Y:S01]  /*63d0*/  STL [R1+0x3c], R6 ;  /* 0x00003c0601007387 */ /* 0x000fe20000100800 */
[----:B-1----:R-:W-:-:S04]  /*63e0*/  FFMA.FTZ R5, R50, UR20, -R0 ;  /* 0x0000001432057c23 */ /* 0x002fc80008010800 */
        /* <DEDUP_REMOVED lines=8> */
[----:B------:R-:W1:Y:S04]  /*6470*/  LDSM.16.MT88.4 R32, [R28+0xc800] ;  /* 0x00c800001c20783b */ /* 0x000e680000004200 */
[----:B------:R2:W-:Y:S02]  /*6480*/  MUFU.EX2 R72, R5 ;  /* 0x0000000500487308 */ /* 0x0005e40000000800 */
[C---:B----4-:R-:W-:Y:S08]  /*6490*/  HMMA.16816.F32.BF16 R8, R20.reuse, R36, RZ ;  /* 0x000000241408723c */ /* 0x050ff000000418ff */
[----:B------:R-:W-:Y:S01]  /*64a0*/  HMMA.16816.F32.BF16 R52, R20, R38, RZ ;  /* 0x000000261434723c */ /* 0x000fe200000418ff */
[----:B--2---:R-:W-:-:S04]  /*64b0*/  FFMA.FTZ R5, R31, UR20, -R0 ;  /* 0x000000141f057c23 */ /* 0x004fc80008010800 */
[----:B------:R2:W3:Y:S02]  /*64c0*/  MUFU.EX2 R124, R5 ;  /* 0x00000005007c7308 */ /* 0x0004e40000000800 */
[----:B--2---:R-:W-:Y:S01]  /*64d0*/  FFMA.FTZ R5, R24, UR20, -R0 ;  /* 0x0000001418057c23 */ /* 0x004fe20008010800 */
[----:B------:R-:W-:Y:S02]  /*64e0*/  F2FP.BF16.F32.PACK_AB R24, R138, R139 ;  /* 0x0000008b8a18723e */ /* 0x000fe400000010ff */
[----:B---3--:R-:W-:-:S03]  /*64f0*/  F2FP.BF16.F32.PACK_AB R13, R124, R72 ;  /* 0x000000487c0d723e */ /* 0x008fc600000010ff */
[----:B------:R2:W3:Y:S02]  /*6500*/  MUFU.EX2 R119, R5 ;  /* 0x0000000500777308 */ /* 0x0004e40000000800 */
[----:B------:R-:W-:Y:S01]  /*6510*/  HMMA.16816.F32.BF16 R44, R24, R36, RZ ;  /* 0x00000024182c723c */ /* 0x000fe200000418ff */
[----:B--2---:R-:W-:Y:S01]  /*6520*/  FFMA.FTZ R5, R49, UR20, -R4 ;  /* 0x0000001431057c23 */ /* 0x004fe20008010804 */
[----:B---3--:R-:W-:-:S06]  /*6530*/  F2FP.BF16.F32.PACK_AB R15, R140, R119 ;  /* 0x000000778c0f723e */ /* 0x008fcc00000010ff */
[----:B-----5:R-:W-:Y:S01]  /*6540*/  HMMA.16816.F32.BF16 R48, R24, R40, RZ ;  /* 0x000000281830723c */ /* 0x020fe200000418ff */
[----:B------:R2:W-:Y:S07]  /*6550*/  MUFU.EX2 R250, R5 ;  /* 0x0000000500fa7308 */ /* 0x0005ee0000000800 */
[-C--:B-1----:R-:W-:Y:S01]  /*6560*/  HMMA.16816.F32.BF16 R164, R12, R32.reuse, R8 ;  /* 0x000000200ca4723c */ /* 0x082fe20000041808 */
[----:B------:R-:W1:Y:S07]  /*6570*/  LDSM.16.MT88.4 R8, [R28+0xe800] ;  /* 0x00e800001c08783b */ /* 0x000e6e0000004200 */
[----:B------:R-:W-:Y:S01]  /*6580*/  HMMA.16816.F32.BF16 R160, R16, R32, R44 ;  /* 0x0000002010a0723c */ /* 0x000fe2000004182c */
[----:B--2---:R-:W-:-:S04]  /*6590*/  FFMA.FTZ R5, R62, UR20, -R4 ;  /* 0x000000143e057c23 */ /* 0x004fc80008010804 */
[----:B------:R2:W-:Y:S03]  /*65a0*/  MUFU.EX2 R252, R5 ;  /* 0x0000000500fc7308 */ /* 0x0005e60000000800 */
[----:B------:R-:W-:Y:S08]  /*65b0*/  HMMA.16816.F32.BF16 R44, R24, R38, RZ ;  /* 0x00000026182c723c */ /* 0x000ff000000418ff */
[----:B------:R-:W-:Y:S01]  /*65c0*/  HMMA.16816.F32.BF16 R36, R20, R40, RZ ;  /* 0x000000281424723c */ /* 0x000fe200000418ff */
[----:B--2---:R-:W-:-:S07]  /*65d0*/  FFMA.FTZ R5, R68, UR20, -R4 ;  /* 0x0000001444057c23 */ /* 0x004fce0008010804 */
[-C--:B------:R-:W-:Y:S01]  /*65e0*/  HMMA.16816.F32.BF16 R168, R12, R34.reuse, R52 ;  /* 0x000000220ca8723c */ /* 0x080fe20000041834 */
[----:B------:R2:W-:Y:S07]  /*65f0*/  MUFU.EX2 R251, R5 ;  /* 0x0000000500fb7308 */ /* 0x0005ee0000000800 */
[----:B------:R-:W-:Y:S08]  /*6600*/  HMMA.16816.F32.BF16 R52, R16, R34, R44 ;  /* 0x000000221034723c */ /* 0x000ff0000004182c */
[----:B-1----:R-:W-:Y:S01]  /*6610*/  HMMA.16816.F32.BF16 R104, R12, R8, R36 ;  /* 0x000000080c68723c */ /* 0x002fe20000041824 */
[----:B--2---:R-:W-:-:S04]  /*6620*/  FFMA.FTZ R5, R64, UR20, -R4 ;  /* 0x0000001440057c23 */ /* 0x004fc80008010804 */
[----:B------:R1:W-:Y:S03]  /*6630*/  MUFU.EX2 R244, R5 ;  /* 0x0000000500f47308 */ /* 0x0003e60000000800 */
[-C--:B------:R-:W-:Y:S08]  /*6640*/  HMMA.16816.F32.BF16 R36, R24, R76.reuse, RZ ;  /* 0x0000004c1824723c */ /* 0x080ff000000418ff */
[----:B------:R-:W-:Y:S01]  /*6650*/  HMMA.16816.F32.BF16 R32, R20, R76, RZ ;  /* 0x0000004c1420723c */ /* 0x000fe200000418ff */
[----:B------:R-:W-:-:S02]  /*6660*/  IMAD.MOV.U32 R77, RZ, RZ, R72 ;  /* 0x000000ffff4d7224 */ /* 0x000fc400078e0048 */
[----:B------:R-:W-:Y:S02]  /*6670*/  IMAD.MOV.U32 R76, RZ, RZ, R100 ;  /* 0x000000ffff4c7224 */ /* 0x000fe400078e0064 */
[----:B-1----:R-:W-:-:S03]  /*6680*/  FFMA.FTZ R5, R65, UR20, -R4 ;  /* 0x0000001441057c23 */ /* 0x002fc60008010804 */
[----:B------:R-:W-:Y:S01]  /*6690*/  HMMA.16816.F32.BF16 R44, R20, R42, RZ ;  /* 0x0000002a142c723c */ /* 0x000fe200000418ff */
[----:B------:R-:W1:Y:S01]  /*66a0*/  LDSM.16.MT88.4 R64, [R29+0xc800] ;  /* 0x00c800001d40783b */ /* 0x000e620000004200 */
[----:B------:R2:W-:Y:S06]  /*66b0*/  MUFU.EX2 R239, R5 ;  /* 0x0000000500ef7308 */ /* 0x0005ec0000000800 */
[----:B------:R-:W-:Y:S08]  /*66c0*/  HMMA.16816.F32.BF16 R88, R16, R8, R48 ;  /* 0x000000081058723c */ /* 0x000ff00000041830 */
[----:B------:R-:W-:Y:S01]  /*66d0*/  HMMA.16816.F32.BF16 R40, R24, R42, RZ ;  /* 0x0000002a1828723c */ /* 0x000fe200000418ff */
[----:B--2---:R-:W-:-:S04]  /*66e0*/  FFMA.FTZ R5, R63, UR20, -R4 ;  /* 0x000000143f057c23 */ /* 0x004fc80008010804 */
[----:B------:R2:W-:Y:S03]  /*66f0*/  MUFU.EX2 R238, R5 ;  /* 0x0000000500ee7308 */ /* 0x0005e60000000800 */
[----:B------:R-:W-:-:S12]  /*6700*/  HMMA.16816.F32.BF16 R92, R12, R10, R44 ;  /* 0x0000000a0c5c723c */ /* 0x000fd8000004182c */
[----:B------:R-:W-:Y:S01]  /*6710*/  HMMA.16816.F32.BF16 R100, R16, R10, R40 ;  /* 0x0000000a1064723c */ /* 0x000fe20000041828 */
[--C-:B--2---:R-:W-:Y:S01]  /*6720*/  FFMA.FTZ R5, R61, UR20, -R4.reuse ;  /* 0x000000143d057c23 */ /* 0x104fe20008010804 */
[----:B------:R-:W-:-:S06]  /*6730*/  FFMA.FTZ R4, R59, UR20, -R4 ;  /* 0x000000143b047c23 */ /* 0x000fcc0008010804 */
[-C--:B-1----:R-:W-:Y:S01]  /*6740*/  HMMA.16816.F32.BF16 R148, R12, R64.reuse, R32 ;  /* 0x000000400c94723c */ /* 0x082fe20000041820 */
[----:B------:R1:W-:Y:S07]  /*6750*/  MUFU.EX2 R236, R5 ;  /* 0x0000000500ec7308 */ /* 0x0003ee0000000800 */
[----:B------:R-:W-:Y:S01]  /*6760*/  HMMA.16816.F32.BF16 R144, R16, R64, R36 ;  /* 0x000000401090723c */ /* 0x000fe20000041824 */
[----:B------:R2:W3:Y:S01]  /*6770*/  MUFU.EX2 R237, R4 ;  /* 0x0000000400ed7308 */ /* 0x0004e20000000800 */
[----:B------:R-:W-:Y:S01]  /*6780*/  LDSM.16.MT88.4 R36, [R28+0xd000] ;  /* 0x00d000001c24783b */ /* 0x000fe20000004200 */
[----:B------:R-:W-:-:S02]  /*6790*/  IMAD.MOV.U32 R65, RZ, RZ, R131 ;  /* 0x000000ffff417224 */ /* 0x000fc400078e0083 */
[----:B------:R-:W-:Y:S02]  /*67a0*/  IMAD.MOV.U32 R64, RZ, RZ, R130 ;  /* 0x000000ffff407224 */ /* 0x000fe400078e0082 */
        /* <DEDUP_REMOVED lines=12> */
[----:B--2---:R-:W-:Y:S02]  /*6870*/  FFMA.FTZ R4, R58, UR20, -R3 ;  /* 0x000000143a047c23 */ /* 0x004fe40008010803 */
[----:B------:R-:W-:Y:S04]  /*6880*/  LDSM.16.MT88.4 R56, [R29+0xe000] ;  /* 0x00e000001d38783b */ /* 0x000fe80000004200 */
[----:B------:R1:W-:Y:S01]  /*6890*/  MUFU.EX2 R235, R4 ;  /* 0x0000000400eb7308 */ /* 0x0003e20000000800 */
[-C--:B---3--:R-:W-:Y:S08]  /*68a0*/  HMMA.16816.F32.BF16 R8, R24, R72.reuse, RZ ;  /* 0x000000481808723c */ /* 0x088ff000000418ff */
[----:B------:R-:W-:Y:S01]  /*68b0*/  HMMA.16816.F32.BF16 R44, R20, R72, RZ ;  /* 0x00000048142c723c */ /* 0x000fe200000418ff */
[----:B------:R-:W-:Y:S01]  /*68c0*/  IMAD.MOV.U32 R72, RZ, RZ, R128 ;  /* 0x000000ffff487224 */ /* 0x000fe200078e0080 */
[----:B------:R-:W-:Y:S01]  /*68d0*/  F2FP.BF16.F32.PACK_AB R128, R238, R239 ;  /* 0x000000efee80723e */ /* 0x000fe200000010ff */
[----:B------:R-:W-:-:S02]  /*68e0*/  IMAD.MOV.U32 R73, RZ, RZ, R127 ;  /* 0x000000ffff497224 */ /* 0x000fc400078e007f */
[----:B-1----:R-:W-:Y:S02]  /*68f0*/  FFMA.FTZ R4, R60, UR20, -R3 ;  /* 0x000000143c047c23 */ /* 0x002fe40008010803 */
[----:B------:R-:W1:Y:S01]  /*6900*/  LDSM.16.MT88.4 R60, [R30+0x800] ;  /* 0x000800001e3c783b */ /* 0x000e620000004200 */
[----:B------:R-:W-:Y:S01]  /*6910*/  HMMA.16816.F32.BF16 R40, R24, R68, RZ ;  /* 0x000000441828723c */ /* 0x000fe200000418ff */
[----:B------:R2:W3:Y:S01]  /*6920*/  MUFU.EX2 R234, R4 ;  /* 0x0000000400ea7308 */ /* 0x0004e20000000800 */
[----:B------:R-:W-:Y:S02]  /*6930*/  IMAD.MOV.U32 R69, RZ, RZ, R124 ;  /* 0x000000ffff457224 */ /* 0x000fe400078e007c */
[----:B------:R-:W-:-:S04]  /*6940*/  IMAD.MOV.U32 R68, RZ, RZ, R129 ;  /* 0x000000ffff447224 */ /* 0x000fc800078e0081 */
[----:B----4-:R-:W-:Y:S01]  /*6950*/  HMMA.16816.F32.BF16 R196, R16, R48, R8 ;  /* 0x0000003010c4723c */ /* 0x010fe20000041808 */
[----:B------:R-:W-:Y:S02]  /*6960*/  F2FP.BF16.F32.PACK_AB R8, R252, R250 ;  /* 0x000000fafc08723e */ /* 0x000fe400000010ff */
[----:B-----5:R-:W-:Y:S02]  /*6970*/  F2FP.BF16.F32.PACK_AB R9, R232, R233 ;  /* 0x000000e9e809723e */ /* 0x020fe400000010ff */
[----:B------:R-:W-:-:S03]  /*6980*/  F2FP.BF16.F32.PACK_AB R10, R244, R251 ;  /* 0x000000fbf40a723e */ /* 0x000fc600000010ff */
[----:B------:R-:W-:Y:S01]  /*6990*/  HMMA.16816.F32.BF16 R192, R12, R48, R44 ;  /* 0x000000300cc0723c */ /* 0x000fe2000004182c */
[----:B------:R-:W-:Y:S01]  /*69a0*/  LDSM.16.MT88.4 R44, [R31+0x2000] ;  /* 0x002000001f2c783b */ /* 0x000fe20000004200 */
[----:B--2---:R-:W-:Y:S01]  /*69b0*/  FFMA.FTZ R4, R81, UR20, -R3 ;  /* 0x0000001451047c23 */ /* 0x004fe20008010803 */
[----:B---3--:R-:W-:Y:S01]  /*69c0*/  F2FP.BF16.F32.PACK_AB R11, R234, R235 ;  /* 0x000000ebea0b723e */ /* 0x008fe200000010ff */
[----:B------:R-:W-:Y:S02]  /*69d0*/  IMAD.MOV.U32 R48, RZ, RZ, R118 ;  /* 0x000000ffff307224 */ /* 0x000fe400078e0076 */
[----:B------:R2:W-:Y:S01]  /*69e0*/  MUFU.EX2 R231, R4 ;  /* 0x0000000400e77308 */ /* 0x0005e20000000800 */
[----:B------:R-:W-:-:S03]  /*69f0*/  IMAD.MOV.U32 R49, RZ, RZ, R117 ;  /* 0x000000ffff317224 */ /* 0x000fc600078e0075 */
[----:B------:R-:W-:Y:S01]  /*6a00*/  HMMA.16816.F32.BF16 R160, R8, R36, R160 ;  /* 0x0000002408a0723c */ /* 0x000fe200000418a0 */
[----:B--2---:R-:W-:-:S07]  /*6a10*/  FFMA.FTZ R4, R84, UR20, -R3 ;  /* 0x0000001454047c23 */ /* 0x004fce0008010803 */
[-C--:B-1----:R-:W-:Y:S01]  /*6a20*/  HMMA.16816.F32.BF16 R180, R12, R60.reuse, R32 ;  /* 0x0000003c0cb4723c */ /* 0x082fe20000041820 */
[----:B------:R-:W1:Y:S01]  /*6a30*/  LDSM.16.MT88.4 R32, [R28+0xf000] ;  /* 0x00f000001c20783b */ /* 0x000e620000004200 */
[----:B------:R2:W3:Y:S06]  /*6a40*/  MUFU.EX2 R230, R4 ;  /* 0x0000000400e67308 */ /* 0x0004ec0000000800 */
[----:B------:R-:W-:Y:S01]  /*6a50*/  HMMA.16816.F32.BF16 R184, R16, R60, R40 ;  /* 0x0000003c10b8723c */ /* 0x000fe20000041828 */
[----:B------:R-:W-:Y:S01]  /*6a60*/  LDSM.16.MT88.4 R40, [R29+0xe800] ;  /* 0x00e800001d28783b */ /* 0x000fe20000004200 */
[--C-:B--2---:R-:W-:Y:S01]  /*6a70*/  FFMA.FTZ R4, R85, UR20, -R3.reuse ;  /* 0x0000001455047c23 */ /* 0x104fe20008010803 */
[----:B------:R-:W-:Y:S01]  /*6a80*/  FFMA.FTZ R3, R113, UR20, -R3 ;  /* 0x0000001471037c23 */ /* 0x000fe20008010803 */
[----:B---3--:R-:W-:-:S02]  /*6a90*/  F2FP.BF16.F32.PACK_AB R129, R230, R231 ;  /* 0x000000e7e681723e */ /* 0x008fc400000010ff */
[----:B------:R2:W-:Y:S08]  /*6aa0*/  MUFU.EX2 R229, R4 ;  /* 0x0000000400e57308 */ /* 0x0005f00000000800 */
[----:B------:R3:W4:Y:S01]  /*6ab0*/  MUFU.EX2 R219, R3 ;  /* 0x0000000300db7308 */ /* 0x0007220000000800 */
[--C-:B--2---:R-:W-:Y:S01]  /*6ac0*/  FFMA.FTZ R4, R115, UR20, -R2.reuse ;  /* 0x0000001473047c23 */ /* 0x104fe20008010802 */
[----:B-1----:R-:W-:Y:S06]  /*6ad0*/  HMMA.16816.F32.BF16 R100, R8, R34, R100 ;  /* 0x000000220864723c */ /* 0x002fec0000041864 */
[----:B------:R1:W-:Y:S01]  /*6ae0*/  MUFU.EX2 R222, R4 ;  /* 0x0000000400de7308 */ /* 0x0003e20000000800 */
[----:B---3--:R-:W-:Y:S01]  /*6af0*/  FFMA.FTZ R3, R97, UR20, -R2 ;  /* 0x0000001461037c23 */ /* 0x008fe20008010802 */
[----:B----4-:R-:W-:-:S06]  /*6b00*/  F2FP.BF16.F32.PACK_AB R131, R219, R229 ;  /* 0x000000e5db83723e */ /* 0x010fcc00000010ff */
[----:B------:R2:W-:Y:S01]  /*6b10*/  MUFU.EX2 R216, R3 ;  /* 0x0000000300d87308 */ /* 0x0005e20000000800 */
[----:B------:R-:W-:Y:S01]  /*6b20*/  HMMA.16816.F32.BF16 R160, R128, R172, R160 ;  /* 0x000000ac80a0723c */ /* 0x000fe200000418a0 */
[----:B-1----:R-:W-:-:S06]  /*6b30*/  FFMA.FTZ R4, R96, UR20, -R2 ;  /* 0x0000001460047c23 */ /* 0x002fcc0008010802 */
[----:B------:R1:W-:Y:S01]  /*6b40*/  MUFU.EX2 R227, R4 ;  /* 0x0000000400e37308 */ /* 0x0003e20000000800 */
[----:B--2---:R-:W-:-:S07]  /*6b50*/  FFMA.FTZ R3, R108, UR20, -R2 ;  /* 0x000000146c037c23 */ /* 0x004fce0008010802 */
[----:B------:R2:W3:Y:S01]  /*6b60*/  MUFU.EX2 R215, R3 ;  /* 0x0000000300d77308 */ /* 0x0004e20000000800 */
[----:B-1----:R-:W-:-:S07]  /*6b70*/  FFMA.FTZ R4, R87, UR20, -R2 ;  /* 0x0000001457047c23 */ /* 0x002fce0008010802 */
[----:B------:R1:W-:Y:S01]  /*6b80*/  MUFU.EX2 R223, R4 ;  /* 0x0000000400df7308 */ /* 0x0003e20000000800 */
[----:B--2---:R-:W-:Y:S01]  /*6b90*/  FFMA.FTZ R3, R110, UR20, -R2 ;  /* 0x000000146e037c23 */ /* 0x004fe20008010802 */
[----:B---3--:R-:W-:-:S06]  /*6ba0*/  F2FP.BF16.F32.PACK_AB R124, R215, R216 ;  /* 0x000000d8d77c723e */ /* 0x008fcc00000010ff */
[----:B------:R2:W-:Y:S01]  /*6bb0*/  MUFU.EX2 R214, R3 ;  /* 0x0000000300d67308 */ /* 0x0005e20000000800 */
[--C-:B-1----:R-:W-:Y:S01]  /*6bc0*/  FFMA.FTZ R4, R82, UR20, -R2.reuse ;  /* 0x0000001452047c23 */ /* 0x102fe20008010802 */
[----:B------:R-:W-:-:S06]  /*6bd0*/  FFMA.FTZ R2, R111, UR20, -R2 ;  /* 0x000000146f027c23 */ /* 0x000fcc0008010802 */
[----:B------:R1:W3:Y:S01]  /*6be0*/  MUFU.EX2 R228, R4 ;  /* 0x0000000400e47308 */ /* 0x0002e20000000800 */
[----:B--2---:R-:W-:-:S07]  /*6bf0*/  IMAD.MOV.U32 R3, RZ, RZ, R116 ;  /* 0x000000ffff037224 */ /* 0x004fce00078e0074 */
[----:B------:R2:W4:Y:S01]  /*6c00*/  MUFU.EX2 R213, R2 ;  /* 0x0000000200d57308 */ /* 0x0005220000000800 */
[----:B-1----:R-:W-:Y:S01]  /*6c10*/  FFMA.FTZ R4, R112, UR20, -R0 ;  /* 0x0000001470047c23 */ /* 0x002fe20008010800 */
[----:B---3--:R-:W-:-:S06]  /*6c20*/  F2FP.BF16.F32.PACK_AB R6, R228, R223 ;  /* 0x000000dfe406723e */ /* 0x008fcc00000010ff */
[----:B------:R1:W-:Y:S01]  /*6c30*/  MUFU.EX2 R221, R4 ;  /* 0x0000000400dd7308 */ /* 0x0003e20000000800 */
[----:B--2---:R-:W-:Y:S01]  /*6c40*/  FFMA.FTZ R2, R99, UR20, -R0 ;  /* 0x0000001463027c23 */ /* 0x004fe20008010800 */
[----:B----4-:R-:W-:-:S06]  /*6c50*/  F2FP.BF16.F32.PACK_AB R126, R213, R214 ;  /* 0x000000d6d57e723e */ /* 0x010fcc00000010ff */
[----:B------:R2:W-:Y:S01]  /*6c60*/  MUFU.EX2 R212, R2 ;  /* 0x0000000200d47308 */ /* 0x0005e20000000800 */
[--C-:B-1----:R-:W-:Y:S02]  /*6c70*/  FFMA.FTZ R4, R86, UR20, -R0.reuse ;  /* 0x0000001456047c23 */ /* 0x102fe40008010800 */
[----:B------:R-:W-:Y:S05]  /*6c80*/  HMMA.16816.F32.BF16 R84, R8, R32, R88 ;  /* 0x000000200854723c */ /* 0x000fea0000041858 */
[----:B------:R1:W3:Y:S01]  /*6c90*/  MUFU.EX2 R220, R4 ;  /* 0x0000000400dc7308 */ /* 0x0002e20000000800 */
[--C-:B--2---:R-:W-:Y:S02]  /*6ca0*/  FFMA.FTZ R2, R98, UR20, -R0.reuse ;  /* 0x0000001462027c23 */ /* 0x104fe40008010800 */
[----:B------:R-:W2:Y:S05]  /*6cb0*/  LDSM.16.MT88.4 R96, [R28+0xf800] ;  /* 0x00f800001c60783b */ /* 0x000eaa0000004200 */
[----:B------:R4:W5:Y:S01]  /*6cc0*/  MUFU.EX2 R61, R2 ;  /* 0x00000002003d7308 */ /* 0x0009620000000800 */
[----:B-1----:R-:W-:Y:S01]  /*6cd0*/  FFMA.FTZ R4, R83, UR20, -R0 ;  /* 0x0000001453047c23 */ /* 0x002fe20008010800 */
[----:B---3--:R-:W-:-:S06]  /*6ce0*/  F2FP.BF16.F32.PACK_AB R5, R220, R221 ;  /* 0x000000dddc05723e */ /* 0x008fcc00000010ff */
[----:B------:R1:W-:Y:S01]  /*6cf0*/  MUFU.EX2 R218, R4 ;  /* 0x0000000400da7308 */ /* 0x0003e20000000800 */
[----:B----4-:R-:W-:Y:S01]  /*6d00*/  FFMA.FTZ R2, R109, UR20, -R0 ;  /* 0x000000146d027c23 */ /* 0x010fe20008010800 */
[----:B-----5:R-:W-:-:S06]  /*6d10*/  F2FP.BF16.F32.PACK_AB R125, R61, R212 ;  /* 0x000000d43d7d723e */ /* 0x020fcc00000010ff */
[----:B------:R3:W-:Y:S01]  /*6d20*/  MUFU.EX2 R60, R2 ;  /* 0x00000002003c7308 */ /* 0x0007e20000000800 */
[--C-:B-1----:R-:W-:Y:S01]  /*6d30*/  FFMA.FTZ R4, R80, UR20, -R0.reuse ;  /* 0x0000001450047c23 */ /* 0x102fe20008010800 */
[----:B------:R-:W-:Y:S01]  /*6d40*/  FFMA.FTZ R0, R114, UR20, -R0 ;  /* 0x0000001472007c23 */ /* 0x000fe20008010800 */
[----:B------:R-:W-:Y:S01]  /*6d50*/  HMMA.16816.F32.BF16 R80, R8, R38, R52 ;  /* 0x000000260850723c */ /* 0x000fe20000041834 */
[----:B------:R-:W1:Y:S04]  /*6d60*/  LDSM.16.MT88.4 R52, [R30+0x2000] ;  /* 0x002000001e34783b */ /* 0x000e680000004200 */
[----:B------:R4:W5:Y:S01]  /*6d70*/  MUFU.EX2 R217, R4 ;  /* 0x0000000400d97308 */ /* 0x0009620000000800 */
[----:B------:R-:W-:Y:S01]  /*6d80*/  UMOV UR20, UR29 ;  /* 0x0000001d00147c82 */ /* 0x000fe20008000000 */
[----:B---3--:R-:W-:Y:S01]  /*6d90*/  IMAD.MOV.U32 R2, RZ, RZ, R119 ;  /* 0x000000ffff027224 */ /* 0x008fe200078e0077 */
[----:B--2---:R-:W-:Y:S05]  /*6da0*/  HMMA.16816.F32.BF16 R84, R128, R96, R84 ;  /* 0x000000608054723c */ /* 0x004fea0000041854 */
[----:B------:R-:W2:Y:S03]  /*6db0*/  MUFU.EX2 R28, R0 ;  /* 0x00000000001c7308 */ /* 0x000ea60000000800 */
[----:B------:R-:W-:Y:S01]  /*6dc0*/  HMMA.16816.F32.BF16 R112, R20, R56, RZ ;  /* 0x000000381470723c */ /* 0x000fe200000418ff */
[----:B----4-:R-:W-:-:S02]  /*6dd0*/  F2FP.BF16.F32.PACK_AB R4, R227, R222 ;  /* 0x000000dee304723e */ /* 0x010fc400000010ff */
[----:B-----5:R-:W-:-:S05]  /*6de0*/  F2FP.BF16.F32.PACK_AB R7, R217, R218 ;  /* 0x000000dad907723e */ /* 0x020fca00000010ff */
[----:B------:R-:W-:Y:S01]  /*6df0*/  HMMA.16816.F32.BF16 R116, R24, R56, RZ ;  /* 0x000000381874723c */ /* 0x000fe200000418ff */
[----:B------:R-:W-:Y:S01]  /*6e00*/  IMAD.MOV.U32 R56, RZ, RZ, R142 ;  /* 0x000000ffff387224 */ /* 0x000fe200078e008e */
[----:B--2---:R-:W-:Y:S01]  /*6e10*/  F2FP.BF16.F32.PACK_AB R127, R28, R60 ;  /* 0x0000003c1c7f723e */ /* 0x004fe200000010ff */
[----:B------:R-:W-:Y:S02]  /*6e20*/  IMAD.MOV.U32 R57, RZ, RZ, R141 ;  /* 0x000000ffff397224 */ /* 0x000fe400078e008d */
[----:B------:R-:W-:Y:S01]  /*6e30*/  FADD.FTZ R0, R139, R138 ;  /* 0x0000008a8b007221 */ /* 0x000fe20000010000 */
[----:B------:R-:W-:Y:S02]  /*6e40*/  IMAD.MOV.U32 R139, RZ, RZ, R3 ;  /* 0x000000ffff8b7224 */ /* 0x000fe400078e0003 */
[----:B------:R-:W-:Y:S01]  /*6e50*/  FADD.FTZ R3, R137, R132 ;  /* 0x0000008489037221 */ /* 0x000fe20000010000 */
[----:B------:R-:W-:Y:S01]  /*6e60*/  HMMA.16816.F32.BF16 R88, R4, R32, R104 ;  /* 0x000000200458723c */ /* 0x000fe20000041868 */
[----:B------:R-:W-:-:S02]  /*6e70*/  IMAD.MOV.U32 R138, RZ, RZ, R56 ;  /* 0x000000ffff8a7224 */ /* 0x000fc400078e0038 */
[----:B------:R-:W-:Y:S02]  /*6e80*/  IMAD.MOV.U32 R132, RZ, RZ, R57 ;  /* 0x000000ffff847224 */ /* 0x000fe400078e0039 */
[----:B------:R-:W-:Y:S02]  /*6e90*/  IMAD.MOV.U32 R137, RZ, RZ, R2 ;  /* 0x000000ffff897224 */ /* 0x000fe400078e0002 */
[----:B------:R-:W-:Y:S01]  /*6ea0*/  FADD.FTZ R2, R123, R122 ;  /* 0x0000007a7b027221 */ /* 0x000fe20000010000 */
[----:B------:R-:W-:Y:S01]  /*6eb0*/  IMAD.MOV.U32 R123, RZ, RZ, R154 ;  /* 0x000000ffff7b7224 */ /* 0x000fe200078e009a */
[----:B------:R-:W-:Y:S01]  /*6ec0*/  HMMA.16816.F32.BF16 R92, R4, R34, R92 ;  /* 0x00000022045c723c */ /* 0x000fe2000004185c */
[----:B------:R-:W2:Y:S01]  /*6ed0*/  LDSM.16.MT88.4 R32, [R31+0x2800] ;  /* 0x002800001f20783b */ /* 0x000ea20000004200 */
[----:B------:R-:W-:-:S06]  /*6ee0*/  IMAD.MOV.U32 R122, RZ, RZ, R153 ;  /* 0x000000ffff7a7224 */ /* 0x000fcc00078e0099 */
[C---:B------:R-:W-:Y:S08]  /*6ef0*/  HMMA.16816.F32.BF16 R164, R4.reuse, R36, R164 ;  /* 0x0000002404a4723c */ /* 0x040ff000000418a4 */
[----:B------:R-:W-:Y:S01]  /*6f00*/  HMMA.16816.F32.BF16 R168, R4, R38, R168 ;  /* 0x0000002604a8723c */ /* 0x000fe200000418a8 */
[----:B------:R-:W3:Y:S07]  /*6f10*/  LDSM.16.MT88.4 R36, [R30+0x2800] ;  /* 0x002800001e24783b */ /* 0x000eee0000004200 */
[C---:B------:R-:W-:Y:S08]  /*6f20*/  HMMA.16816.F32.BF16 R88, R124.reuse, R96, R88 ;  /* 0x000000607c58723c */ /* 0x040ff00000041858 */
[C---:B------:R-:W-:Y:S08]  /*6f30*/  HMMA.16816.F32.BF16 R92, R124.reuse, R98, R92 ;  /* 0x000000627c5c723c */ /* 0x040ff0000004185c */
[C---:B------:R-:W-:Y:S08]  /*6f40*/  HMMA.16816.F32.BF16 R164, R124.reuse, R172, R164 ;  /* 0x000000ac7ca4723c */ /* 0x040ff000000418a4 */
[----:B------:R-:W-:Y:S08]  /*6f50*/  HMMA.16816.F32.BF16 R168, R124, R174, R168 ;  /* 0x000000ae7ca8723c */ /* 0x000ff000000418a8 */
[C---:B------:R-:W-:Y:S08]  /*6f60*/  HMMA.16816.F32.BF16 R96, R128.reuse, R98, R100 ;  /* 0x000000628060723c */ /* 0x040ff00000041864 */
[----:B------:R-:W-:Y:S08]  /*6f70*/  HMMA.16816.F32.BF16 R172, R128, R174, R80 ;  /* 0x000000ae80ac723c */ /* 0x000ff00000041850 */
[C---:B------:R-:W-:Y:S08]  /*6f80*/  HMMA.16816.F32.BF16 R100, R24.reuse, R44, RZ ;  /* 0x0000002c1864723c */ /* 0x040ff000000418ff */
[-C--:B-1----:R-:W-:Y:S08]  /*6f90*/  HMMA.16816.F32.BF16 R108, R24, R52.reuse, RZ ;  /* 0x00000034186c723c */ /* 0x082ff000000418ff */
[C---:B------:R-:W-:Y:S08]  /*6fa0*/  HMMA.16816.F32.BF16 R104, R20.reuse, R52, RZ ;  /* 0x000000341468723c */ /* 0x040ff000000418ff */
[----:B------:R-:W-:Y:S01]  /*6fb0*/  HMMA.16816.F32.BF16 R80, R20, R44, RZ ;  /* 0x0000002c1450723c */ /* 0x000fe200000418ff */
[----:B------:R-:W-:-:S02]  /*6fc0*/  IMAD.MOV.U32 R45, RZ, RZ, R140 ;  /* 0x000000ffff2d7224 */ /* 0x000fc400078e008c */
[----:B------:R-:W-:Y:S01]  /*6fd0*/  FADD.FTZ R44, R121, R120 ;  /* 0x00000078792c7221 */ /* 0x000fe20000010000 */
[----:B------:R-:W-:Y:S02]  /*6fe0*/  IMAD.MOV.U32 R120, RZ, RZ, R155 ;  /* 0x000000ffff787224 */ /* 0x000fe400078e009b */
[----:B------:R-:W-:Y:S02]  /*6ff0*/  IMAD.MOV.U32 R121, RZ, RZ, R73 ;  /* 0x000000ffff797224 */ /* 0x000fe400078e0049 */
[----:B--2---:R-:W-:Y:S08]  /*7000*/  HMMA.16816.F32.BF16 R188, R16, R32, R100 ;  /* 0x0000002010bc723c */ /* 0x004ff00000041864 */
[----:B------:R-:W-:Y:S08]  /*7010*/  HMMA.16816.F32.BF16 R176, R12, R40, R112 ;  /* 0x000000280cb0723c */ /* 0x000ff00000041870 */
[-C--:B---3--:R-:W-:Y:S08]  /*7020*/  HMMA.16816.F32.BF16 R204, R16, R36.reuse, R108 ;  /* 0x0000002410cc723c */ /* 0x088ff0000004186c */
[----:B------:R-:W-:Y:S01]  /*7030*/  HMMA.16816.F32.BF16 R156, R12, R36, R104 ;  /* 0x000000240c9c723c */ /* 0x000fe20000041868 */
[----:B------:R-:W-:-:S02]  /*7040*/  IMAD.MOV.U32 R36, RZ, RZ, R68 ;  /* 0x000000ffff247224 */ /* 0x000fc400078e0044 */
[----:B------:R-:W-:-:S05]  /*7050*/  IMAD.MOV.U32 R37, RZ, RZ, R69 ;  /* 0x000000ffff257224 */ /* 0x000fca00078e0045 */
[----:B------:R-:W-:Y:S08]  /*7060*/  HMMA.16816.F32.BF16 R140, R12, R32, R80 ;  /* 0x000000200c8c723c */ /* 0x000ff00000041850 */
[C---:B------:R-:W-:Y:S08]  /*7070*/  HMMA.16816.F32.BF16 R100, R20.reuse, R58, RZ ;  /* 0x0000003a1464723c */ /* 0x040ff000000418ff */
[C---:B------:R-:W-:Y:S08]  /*7080*/  HMMA.16816.F32.BF16 R112, R20.reuse, R78, RZ ;  /* 0x0000004e1470723c */ /* 0x040ff000000418ff */
[C---:B------:R-:W-:Y:S08]  /*7090*/  HMMA.16816.F32.BF16 R108, R20.reuse, R70, RZ ;  /* 0x00000046146c723c */ /* 0x040ff000000418ff */
[C---:B------:R-:W-:Y:S08]  /*70a0*/  HMMA.16816.F32.BF16 R104, R20.reuse, R74, RZ ;  /* 0x0000004a1468723c */ /* 0x040ff000000418ff */
[C---:B------:R-:W-:Y:S08]  /*70b0*/  HMMA.16816.F32.BF16 R80, R20.reuse, R54, RZ ;  /* 0x000000361450723c */ /* 0x040ff000000418ff */
[----:B------:R-:W-:Y:S08]  /*70c0*/  HMMA.16816.F32.BF16 R20, R20, R46, RZ ;  /* 0x0000002e1414723c */ /* 0x000ff000000418ff */
[----:B------:R-:W-:Y:S01]  /*70d0*/  HMMA.16816.F32.BF16 R208, R16, R40, R116 ;  /* 0x0000002810d0723c */ /* 0x000fe20000041874 */
[----:B------:R-:W-:-:S02]  /*70e0*/  IMAD.MOV.U32 R40, RZ, RZ, R64 ;  /* 0x000000ffff287224 */ /* 0x000fc400078e0040 */
[----:B------:R-:W-:Y:S02]  /*70f0*/  IMAD.MOV.U32 R41, RZ, RZ, R65 ;  /* 0x000000ffff297224 */ /* 0x000fe400078e0041 */
[----:B------:R-:W-:Y:S02]  /*7100*/  IMAD.MOV.U32 R33, RZ, RZ, R40 ;  /* 0x000000ffff217224 */ /* 0x000fe400078e0028 */
[----:B------:R-:W-:Y:S01]  /*7110*/  IMAD.MOV.U32 R32, RZ, RZ, R41 ;  /* 0x000000ffff207224 */ /* 0x000fe200078e0029 */
        /* <DEDUP_REMOVED lines=19> */
[----:B------:R-:W-:Y:S02]  /*7250*/  IMAD.MOV.U32 R63, RZ, RZ, R48 ;  /* 0x000000ffff3f7224 */ /* 0x000fe400078e0030 */
[----:B------:R-:W-:-:S05]  /*7260*/  IMAD.MOV.U32 R62, RZ, RZ, R49 ;  /* 0x000000ffff3e7224 */ /* 0x000fca00078e0031 */
[C---:B------:R-:W-:Y:S01]  /*7270*/  HMMA.16816.F32.BF16 R48, R16.reuse, R50, R12 ;  /* 0x000000321030723c */ /* 0x040fe2000004180c */
[----:B------:R-:W2:Y:S07]  /*7280*/  LDSM.16.MT88.4 R12, [R31+0x1000] ;  /* 0x001000001f0c783b */ /* 0x000eae0000004200 */
[C---:B------:R-:W-:Y:S08]  /*7290*/  HMMA.16816.F32.BF16 R56, R16.reuse, R42, R56 ;  /* 0x0000002a1038723c */ /* 0x040ff00000041838 */
[C---:B------:R-:W-:Y:S08]  /*72a0*/  HMMA.16816.F32.BF16 R52, R16.reuse, R38, R52 ;  /* 0x000000261034723c */ /* 0x040ff00000041834 */
[----:B------:R-:W-:Y:S01]  /*72b0*/  HMMA.16816.F32.BF16 R24, R16, R34, R24 ;  /* 0x000000221018723c */ /* 0x000fe20000041818 */
[----:B------:R-:W3:Y:S07]  /*72c0*/  LDSM.16.MT88.4 R16, [R30+0x1000] ;  /* 0x001000001e10783b */ /* 0x000eee0000004200 */
[-C--:B-1----:R-:W-:Y:S08]  /*72d0*/  HMMA.16816.F32.BF16 R144, R8, R20.reuse, R144 ;  /* 0x000000140890723c */ /* 0x082ff00000041890 */
[C---:B------:R-:W-:Y:S08]  /*72e0*/  HMMA.16816.F32.BF16 R148, R4.reuse, R20, R148 ;  /* 0x000000140494723c */ /* 0x040ff00000041894 */
[----:B------:R-:W-:Y:S01]  /*72f0*/  HMMA.16816.F32.BF16 R152, R4, R22, R112 ;  /* 0x000000160498723c */ /* 0x000fe20000041870 */
[----:B------:R-:W-:-:S02]  /*7300*/  IMAD.MOV.U32 R115, RZ, RZ, R203 ;  /* 0x000000ffff737224 */ /* 0x000fc400078e00cb */
[----:B------:R-:W-:Y:S02]  /*7310*/  IMAD.MOV.U32 R114, RZ, RZ, R202 ;  /* 0x000000ffff727224 */ /* 0x000fe400078e00ca */
[----:B------:R-:W-:Y:S02]  /*7320*/  IMAD.MOV.U32 R113, RZ, RZ, R201 ;  /* 0x000000ffff717224 */ /* 0x000fe400078e00c9 */
[----:B------:R-:W-:Y:S01]  /*7330*/  IMAD.MOV.U32 R112, RZ, RZ, R200 ;  /* 0x000000ffff707224 */ /* 0x000fe200078e00c8 */
        /* <DEDUP_REMOVED lines=22> */
[----:B--2---:R-:W-:Y:S01]  /*74a0*/  HMMA.16816.F32.BF16 R120, R4, R12, R140 ;  /* 0x0000000c0478723c */ /* 0x004fe2000004188c */
[----:B------:R-:W-:Y:S02]  /*74b0*/  IMAD.MOV.U32 R143, RZ, RZ, R78 ;  /* 0x000000ffff8f7224 */ /* 0x000fe400078e004e */
[----:B------:R-:W-:Y:S02]  /*74c0*/  IMAD.MOV.U32 R142, RZ, RZ, R79 ;  /* 0x000000ffff8e7224 */ /* 0x000fe400078e004f */
[----:B------:R-:W-:Y:S02]  /*74d0*/  IMAD.MOV.U32 R141, RZ, RZ, R76 ;  /* 0x000000ffff8d7224 */ /* 0x000fe400078e004c */
[----:B------:R-:W-:Y:S01]  /*74e0*/  IMAD.MOV.U32 R140, RZ, RZ, R77 ;  /* 0x000000ffff8c7224 */ /* 0x000fe200078e004d */
[-C--:B------:R-:W-:Y:S08]  /*74f0*/  HMMA.16816.F32.BF16 R56, R8, R22.reuse, R56 ;  /* 0x000000160838723c */ /* 0x080ff00000041838 */
[----:B------:R-:W-:Y:S01]  /*7500*/  HMMA.16816.F32.BF16 R76, R4, R22, R116 ;  /* 0x00000016044c723c */ /* 0x000fe20000041874 */
[----:B------:R-:W-:-:S02]  /*7510*/  IMAD.MOV.U32 R118, RZ, RZ, R32 ;  /* 0x000000ffff767224 */ /* 0x000fc400078e0020 */
[----:B------:R-:W-:Y:S02]  /*7520*/  IMAD.MOV.U32 R119, RZ, RZ, R33 ;  /* 0x000000ffff777224 */ /* 0x000fe400078e0021 */
[----:B------:R-:W-:Y:S02]  /*7530*/  IMAD.MOV.U32 R211, RZ, RZ, R118 ;  /* 0x000000ffffd37224 */ /* 0x000fe400078e0076 */
[----:B------:R-:W-:Y:S01]  /*7540*/  IMAD.MOV.U32 R210, RZ, RZ, R119 ;  /* 0x000000ffffd27224 */ /* 0x000fe200078e0077 */
[----:B---3--:R-:W-:Y:S01]  /*7550*/  HMMA.16816.F32.BF16 R104, R4, R16, R156 ;  /* 0x000000100468723c */ /* 0x008fe2000004189c */
[----:B------:R-:W-:Y:S01]  /*7560*/  IMAD.MOV.U32 R22, RZ, RZ, R113 ;  /* 0x000000ffff167224 */ /* 0x000fe200078e0071 */
[----:B------:R-:W1:Y:S01]  /*7570*/  LDSM.16.MT88.4 R156, [R29+0xd800] ;  /* 0x00d800001d9c783b */ /* 0x000e620000004200 */
[----:B------:R-:W-:Y:S02]  /*7580*/  IMAD.MOV.U32 R23, RZ, RZ, R112 ;  /* 0x000000ffff177224 */ /* 0x000fe400078e0070 */
[----:B------:R-:W-:-:S03]  /*7590*/  FADD.FTZ R2, R22, R2 ;  /* 0x0000000216027221 */ /* 0x000fc60000010000 */
[----:B------:R-:W-:Y:S01]  /*75a0*/  HMMA.16816.F32.BF16 R108, R4, R18, R100 ;  /* 0x00000012046c723c */ /* 0x000fe20000041864 */
[----:B------:R-:W-:-:S07]  /*75b0*/  FADD.FTZ R2, R21, R2 ;  /* 0x0000000215027221 */ /* 0x000fce0000010000 */
[----:B------:R-:W-:Y:S01]  /*75c0*/  HMMA.16816.F32.BF16 R32, R4, R14, R80 ;  /* 0x0000000e0420723c */ /* 0x000fe20000041850 */
[----:B------:R-:W2:Y:S04]  /*75d0*/  LDSM.16.MT88.4 R4, [R31+0x3800] ;  /* 0x003800001f04783b */ /* 0x000ea80000004200 */
[----:B------:R-:W-:Y:S03]  /*75e0*/  LDSM.16.MT88.4 R80, [R29+0xf800] ;  /* 0x00f800001d50783b */ /* 0x000fe60000004200 */
[C---:B------:R-:W-:Y:S01]  /*75f0*/  HMMA.16816.F32.BF16 R116, R8.reuse, R12, R188 ;  /* 0x0000000c0874723c */ /* 0x040fe200000418bc */
[----:B------:R-:W3:Y:S07]  /*7600*/  LDSM.16.MT88.4 R188, [R30+0x1800] ;  /* 0x001800001ebc783b */ /* 0x000eee0000004200 */
[----:B------:R-:W-:Y:S01]  /*7610*/  HMMA.16816.F32.BF16 R100, R8, R16, R204 ;  /* 0x000000100864723c */ /* 0x000fe200000418cc */
[----:B------:R-:W-:Y:S01]  /*7620*/  IMAD.MOV.U32 R16, RZ, RZ, R115 ;  /* 0x000000ffff107224 */ /* 0x000fe200078e0073 */
[----:B------:R-:W4:Y:S01]  /*7630*/  LDSM.16.MT88.4 R204, [R31+0x1800] ;  /* 0x001800001fcc783b */ /* 0x000f220000004200 */
[----:B------:R-:W-:-:S02]  /*7640*/  IMAD.MOV.U32 R17, RZ, RZ, R114 ;  /* 0x000000ffff117224 */ /* 0x000fc400078e0072 */
[----:B------:R-:W-:Y:S01]  /*7650*/  FADD.FTZ R0, R16, R0 ;  /* 0x0000000010007221 */ /* 0x000fe20000010000 */
[----:B------:R-:W5:Y:S01]  /*7660*/  LDSM.16.MT88.4 R112, [R30+0x3800] ;  /* 0x003800001e70783b */ /* 0x000f620000004200 */
[----:B------:R-:W-:Y:S01]  /*7670*/  FADD.FTZ R3, R17, R3 ;  /* 0x0000000311037221 */ /* 0x000fe20000010000 */
[----:B------:R-:W-:Y:S03]  /*7680*/  HMMA.16816.F32.BF16 R52, R8, R18, R52 ;  /* 0x000000120834723c */ /* 0x000fe60000041834 */
[----:B------:R-:W-:-:S05]  /*7690*/  FADD.FTZ R3, R20, R3 ;  /* 0x0000000314037221 */ /* 0x000fca0000010000 */
        /* <DEDUP_REMOVED lines=8> */
[-C--:B--2---:R-:W-:Y:S08]  /*7720*/  HMMA.16816.F32.BF16 R120, R124, R4.reuse, R120 ;  /* 0x000000047c78723c */ /* 0x084ff00000041878 */
        /* <DEDUP_REMOVED lines=48> */
[C---:B------:R-:W-:Y:S03]  /*7a30*/  HMMA.16816.F32.BF16 R148, R124.reuse, R156, R148 ;  /* 0x0000009c7c94723c */ /* 0x040fe60000041894 */
[----:B------:R1:W-:Y:S04]  /*7a40*/  STL [R1+0x74], R4 ;  /* 0x0000740401007387 */ /* 0x0003e80000100800 */
[----:B------:R1:W-:Y:S01]  /*7a50*/  STL [R1+0x78], R3 ;  /* 0x0000780301007387 */ /* 0x0003e20000100800 */
[C---:B------:R-:W-:Y:S03]  /*7a60*/  HMMA.16816.F32.BF16 R152, R124.reuse, R158, R152 ;  /* 0x0000009e7c98723c */ /* 0x040fe60000041898 */
[----:B------:R1:W-:Y:S04]  /*7a70*/  STL [R1+0x7c], R2 ;  /* 0x00007c0201007387 */ /* 0x0003e80000100800 */
[----:B------:R1:W-:Y:S01]  /*7a80*/  STL [R1+0x54], R0 ;  /* 0x0000540001007387 */ /* 0x0003e20000100800 */
[C---:B---3--:R-:W-:Y:S08]  /*7a90*/  HMMA.16816.F32.BF16 R180, R124.reuse, R188, R180 ;  /* 0x000000bc7cb4723c */ /* 0x048ff000000418b4 */
[C---:B------:R-:W-:Y:S08]  /*7aa0*/  HMMA.16816.F32.BF16 R184, R124.reuse, R190, R184 ;  /* 0x000000be7cb8723c */ /* 0x040ff000000418b8 */
[C---:B----4-:R-:W-:Y:S08]  /*7ab0*/  HMMA.16816.F32.BF16 R192, R124.reuse, R204, R192 ;  /* 0x000000cc7cc0723c */ /* 0x050ff000000418c0 */
[C---:B------:R-:W-:Y:S08]  /*7ac0*/  HMMA.16816.F32.BF16 R200, R124.reuse, R206, R200 ;  /* 0x000000ce7cc8723c */ /* 0x040ff000000418c8 */
[C---:B------:R-:W-:Y:S08]  /*7ad0*/  HMMA.16816.F32.BF16 R72, R124.reuse, R80, R72 ;  /* 0x000000507c48723c */ /* 0x040ff00000041848 */
[C---:B------:R-:W-:Y:S08]  /*7ae0*/  HMMA.16816.F32.BF16 R76, R124.reuse, R82, R76 ;  /* 0x000000527c4c723c */ /* 0x040ff0000004184c */
[C---:B-----5:R-:W-:Y:S08]  /*7af0*/  HMMA.16816.F32.BF16 R104, R124.reuse, R112, R104 ;  /* 0x000000707c68723c */ /* 0x060ff00000041868 */
        /* <DEDUP_REMOVED lines=14> */
[----:B------:R-:W2:Y:S01]  /*7be0*/  LDL.LU.64 R62, [R1+0x40] ;  /* 0x00004000013e7983 */ /* 0x000ea20000300a00 */
[----:B------:R-:W1:Y:S01]  /*7bf0*/  LDCU.64 UR4, c[0x0][0x3d8] ;  /* 0x00007b00ff0477ac */ /* 0x000e620008000a00 */
[----:B------:R-:W-:Y:S01]  /*7c00*/  IMAD R0, R241, UR11, RZ ;  /* 0x0000000bf1007c24 */ /* 0x000fe2000f8e02ff */
[----:B------:R-:W-:-:S04]  /*7c10*/  DEPBAR.LE SB0, 0x0 ;  /* 0x000080000000791a */ /* 0x000fc80000000000 */
[----:B------:R-:W3:Y:S01]  /*7c20*/  LDL.LU R138, [R1+0x34] ;  /* 0x00003400018a7983 */ /* 0x000ee20000300800 */
[----:B------:R-:W4:Y:S03]  /*7c30*/  LDCU.64 UR8, c[0x0][0x390] ;  /* 0x00007200ff0877ac */ /* 0x000f260008000a00 */
[----:B------:R-:W5:Y:S04]  /*7c40*/  LDL.LU R45, [R1+0x3c] ;  /* 0x00003c00012d7983 */ /* 0x000f680000300800 */
[----:B------:R-:W4:Y:S04]  /*7c50*/  LDL.LU R137, [R1+0x38] ;  /* 0x0000380001897983 */ /* 0x000f280000300800 */
[----:B------:R-:W4:Y:S04]  /*7c60*/  LDL.LU R132, [R1+0x48] ;  /* 0x0000480001847983 */ /* 0x000f280000300800 */
[----:B------:R-:W4:Y:S01]  /*7c70*/  LDL R139, [R1+0x80] ;  /* 0x00008000018b7983 */ /* 0x000f220000100800 */
[----:B------:R-:W-:-:S02]  /*7c80*/  USHF.R.S32.HI UR30, URZ, 0x1f, UR18 ;  /* 0x0000001fff1e7899 */ /* 0x000fc40008011412 */
[----:B------:R-:W-:Y:S01]  /*7c90*/  UIADD3 UR25, UPT, UPT, UR19, -0x2, URZ ;  /* 0xfffffffe13197890 */ /* 0x000fe2000fffe0ff */
[----:B------:R3:W-:Y:S01]  /*7ca0*/  STL [R1+0x60], R0 ;  /* 0x0000600001007387 */ /* 0x0007e20000100800 */
[----:B-1----:R-:W-:Y:S02]  /*7cb0*/  UIMAD UR20, UR30, UR4, URZ ;  /* 0x000000041e1472a4 */ /* 0x002fe4000f8e02ff */
        /* <DEDUP_REMOVED lines=51> */
[----:B------:R-:W-:Y:S01]  /*7ff0*/  LEA R0, R13, UR6, 0x1 ;  /* 0x000000060d007c11 */ /* 0x000fe2000f8e08ff */
[----:B------:R-:W1:Y:S01]  /*8000*/  LDCU UR6, c[0x0][0x50c] ;  /* 0x0000a180ff0677ac */ /* 0x000e620008000800 */
[-C--:B------:R-:W-:Y:S02]  /*8010*/  LEA.HI.X R7, R7, R2.reuse, R5, 0x1, P5 ;  /* 0x0000000207077211 */ /* 0x080fe400028f0c05 */
[----:B------:R-:W-:Y:S02]  /*8020*/  LEA.HI.X R5, R14, R2, R15, 0x1, P0 ;  /* 0x000000020e057211 */ /* 0x000fe400000f0c0f */
[----:B------:R-:W-:Y:S01]  /*8030*/  SEL R2, R240, 0xffffffe0, !P6 ;  /* 0xffffffe0f0027807 */ /* 0x000fe20007000000 */
[----:B------:R-:W-:Y:S03]  /*8040*/  LDGSTS.E.BYPASS.LTC128B.128 [R12+0xc800], desc[UR16][R6.64] ;  /* 0x0c800000060c7fae */ /* 0x000fe6000b981a10 */
[----:B------:R-:W-:Y:S01]  /*8050*/  IADD3 R13, PT, PT, R226, R2, RZ ;  /* 0x00000002e20d7210 */ /* 0x000fe20007ffe0ff */
[----:B------:R-:W-:Y:S01]  /*8060*/  LDGSTS.E.BYPASS.LTC128B.128 [R12+0xe800], desc[UR16][R6.64+0x80] ;  /* 0x0e800080060c7fae */ /* 0x000fe2000b981a10 */
[----:B------:R-:W-:-:S03]  /*8070*/  IMAD.IADD R3, R2, 0x1, R0 ;  /* 0x0000000102037824 */ /* 0x000fc600078e0200 */
        /* <DEDUP_REMOVED lines=8> */
[----:B--2---:R-:W2:Y:S04]  /*8100*/  LDSM.16.M88.4 R8, [R0+0x2000] ;  /* 0x002000000008783b */ /* 0x004ea80000000200 */
[----:B------:R-:W-:Y:S04]  /*8110*/  LDSM.16.M88.4 R52, [R13+0x8800] ;  /* 0x008800000d34783b */ /* 0x000fe80000000200 */
[----:B---3--:R-:W3:Y:S04]  /*8120*/  LDSM.16.M88.4 R4, [R3+0x2000] ;  /* 0x002000000304783b */ /* 0x008ee80000000200 */
[----:B------:R-:W-:Y:S04]  /*8130*/  LDSM.16.M88.4 R24, [R13+0x8000] ;  /* 0x008000000d18783b */ /* 0x000fe80000000200 */
[----:B------:R-:W4:Y:S04]  /*8140*/  LDSM.16.M88.4 R48, [R13+0x9000] ;  /* 0x009000000d30783b */ /* 0x000f280000000200 */
[----:B------:R-:W5:Y:S04]  /*8150*/  LDSM.16.M88.4 R44, [R13+0x9800] ;  /* 0x009800000d2c783b */ /* 0x000f680000000200 */
[----:B------:R-:W1:Y:S04]  /*8160*/  LDSM.16.M88.4 R16, [R0] ;  /* 0x000000000010783b */ /* 0x000e680000000200 */
[----:B------:R-:W0:Y:S01]  /*8170*/  LDGDEPBAR ;  /* 0x00000000000079af */ /* 0x000e220000000000 */
[C---:B--2---:R-:W-:Y:S08]  /*8180*/  HMMA.16816.F32.BF16 R56, R8.reuse, R36, RZ ;  /* 0x000000240838723c */ /* 0x044ff000000418ff */
[C---:B------:R-:W-:Y:S08]  /*8190*/  HMMA.16816.F32.BF16 R20, R8.reuse, R32, RZ ;  /* 0x000000200814723c */ /* 0x040ff000000418ff */
[C---:B------:R-:W-:Y:S08]  /*81a0*/  HMMA.16816.F32.BF16 R212, R8.reuse, R42, RZ ;  /* 0x0000002a08d4723c */ /* 0x040ff000000418ff */
[C---:B------:R-:W-:Y:S08]  /*81b0*/  HMMA.16816.F32.BF16 R60, R8.reuse, R40, RZ ;  /* 0x00000028083c723c */ /* 0x040ff000000418ff */
[C---:B------:R-:W-:Y:S08]  /*81c0*/  HMMA.16816.F32.BF16 R64, R8.reuse, R28, RZ ;  /* 0x0000001c0840723c */ /* 0x040ff000000418ff */
[C---:B------:R-:W-:Y:S08]  /*81d0*/  HMMA.16816.F32.BF16 R208, R8.reuse, R38, RZ ;  /* 0x0000002608d0723c */ /* 0x040ff000000418ff */
[----:B------:R-:W-:Y:S08]  /*81e0*/  HMMA.16816.F32.BF16 R140, R8, R34, RZ ;  /* 0x00000022088c723c */ /* 0x000ff000000418ff */
[----:B---3--:R-:W-:Y:S08]  /*81f0*/  HMMA.16816.F32.BF16 R220, R4, R52, R56 ;  /* 0x0000003404dc723c */ /* 0x008ff00000041838 */
[----:B------:R-:W-:Y:S08]  /*8200*/  HMMA.16816.F32.BF16 R8, R8, R30, RZ ;  /* 0x0000001e0808723c */ /* 0x000ff000000418ff */
[----:B----4-:R-:W-:Y:S01]  /*8210*/  HMMA.16816.F32.BF16 R236, R4, R48, R20 ;  /* 0x0000003004ec723c */ /* 0x010fe20000041814 */
[----:B------:R-:W2:Y:S02]  /*8220*/  LDSM.16.M88.4 R20, [R3] ;  /* 0x000000000314783b */ /* 0x000ea40000000200 */
[----:B------:R-:W-:-:S02]  /*8230*/  IMAD.MOV.U32 R227, RZ, RZ, R220 ;  /* 0x000000ffffe37224 */ /* 0x000fc400078e00dc */
[----:B------:R-:W-:Y:S02]  /*8240*/  IMAD.MOV.U32 R252, RZ, RZ, R221 ;  /* 0x000000fffffc7224 */ /* 0x000fe400078e00dd */
[----:B------:R-:W-:Y:S01]  /*8250*/  IMAD.MOV.U32 R251, RZ, RZ, R222 ;  /* 0x000000fffffb7224 */ /* 0x000fe200078e00de */
[----:B------:R-:W-:Y:S01]  /*8260*/  HMMA.16816.F32.BF16 R56, R4, R26, R212 ;  /* 0x0000001a0438723c */ /* 0x000fe200000418d4 */
[----:B------:R-:W-:-:S07]  /*8270*/  IMAD.MOV.U32 R250, RZ, RZ, R223 ;  /* 0x000000fffffa7224 */ /* 0x000fce00078e00df */
[C---:B------:R-:W-:Y:S08]  /*8280*/  HMMA.16816.F32.BF16 R216, R4.reuse, R24, R60 ;  /* 0x0000001804d8723c */ /* 0x040ff0000004183c */
[----:B-----5:R-:W-:Y:S03]  /*8290*/  HMMA.16816.F32.BF16 R220, R4, R44, R64 ;  /* 0x0000002c04dc723c */ /* 0x020fe60000041840 */
[----:B------:R-:W-:-:S02]  /*82a0*/  IMAD.MOV.U32 R244, RZ, RZ, R56 ;  /* 0x000000fffff47224 */ /* 0x000fc400078e0038 */
[----:B------:R-:W-:Y:S02]  /*82b0*/  IMAD.MOV.U32 R243, RZ, RZ, R57 ;  /* 0x000000fffff37224 */ /* 0x000fe400078e0039 */
[----:B------:R-:W-:Y:S01]  /*82c0*/  IMAD.MOV.U32 R139, RZ, RZ, R58 ;  /* 0x000000ffff8b7224 */ /* 0x000fe200078e003a */
[----:B------:R-:W-:Y:S01]  /*82d0*/  HMMA.16816.F32.BF16 R228, R4, R54, R208 ;  /* 0x0000003604e4723c */ /* 0x000fe200000418d0 */
[----:B------:R-:W-:-:S07]  /*82e0*/  IMAD.MOV.U32 R138, RZ, RZ, R59 ;  /* 0x000000ffff8a7224 */ /* 0x000fce00078e003b */
[C---:B------:R-:W-:Y:S08]  /*82f0*/  HMMA.16816.F32.BF16 R56, R4.reuse, R50, R140 ;  /* 0x000000320438723c */ /* 0x040ff0000004188c */
[----:B------:R-:W-:Y:S08]  /*8300*/  HMMA.16816.F32.BF16 R212, R4, R46, R8 ;  /* 0x0000002e04d4723c */ /* 0x000ff00000041808 */
[----:B-1----:R-:W-:Y:S03]  /*8310*/  HMMA.16816.F32.BF16 R4, R16, R28, RZ ;  /* 0x0000001c1004723c */ /* 0x002fe600000418ff */
[----:B------:R-:W-:-:S02]  /*8320*/  IMAD.MOV.U32 R137, RZ, RZ, R56 ;  /* 0x000000ffff897224 */ /* 0x000fc400078e0038 */
[----:B------:R-:W-:Y:S02]  /*8330*/  IMAD.MOV.U32 R132, RZ, RZ, R57 ;  /* 0x000000ffff847224 */ /* 0x000fe400078e0039 */
[----:B------:R-:W-:Y:S01]  /*8340*/  IMAD.MOV.U32 R15, RZ, RZ, R58 ;  /* 0x000000ffff0f7224 */ /* 0x000fe200078e003a */
[C---:B------:R-:W-:Y:S01]  /*8350*/  HMMA.16816.F32.BF16 R8, R16.reuse, R32, RZ ;  /* 0x000000201008723c */ /* 0x040fe200000418ff */
[----:B------:R-:W-:Y:S01]  /*8360*/  IMAD.MOV.U32 R33, RZ, RZ, R233 ;  /* 0x000000ffff217224 */ /* 0x000fe200078e00e9 */
[----:B------:R-:W-:Y:S01]  /*8370*/  MOV R32, R227 ;  /* 0x000000e300207202 */ /* 0x000fe20000000f00 */
[----:B------:R-:W-:Y:S02]  /*8380*/  IMAD.MOV.U32 R227, RZ, RZ, 0x40 ;  /* 0x00000040ffe37424 */ /* 0x000fe400078e00ff */
[----:B------:R-:W-:Y:S01]  /*8390*/  IMAD.MOV.U32 R14, RZ, RZ, R59 ;  /* 0x000000ffff0e7224 */ /* 0x000fe200078e003b */
[----:B------:R-:W-:Y:S02]  /*83a0*/  ISETP.NE.AND P0, PT, R33, RZ, PT ;  /* 0x000000ff2100720c */ /* 0x000fe40003f05270 */
[----:B------:R-:W-:Y:S08]  /*83b0*/  HMMA.16816.F32.BF16 R60, R16, R40, RZ ;  /* 0x00000028103c723c */ /* 0x000ff000000418ff */
[----:B--2---:R-:W-:Y:S01]  /*83c0*/  HMMA.16816.F32.BF16 R232, R20, R44, R4 ;  /* 0x0000002c14e8723c */ /* 0x004fe20000041804 */
[----:B------:R-:W-:-:S05]  /*83d0*/  SEL R4, R227, 0xffffffc0, !P0 ;  /* 0xffffffc0e3047807 */ /* 0x000fca0004000000 */
[----:B------:R-:W-:Y:S02]  /*83e0*/  IMAD.IADD R227, R4, 0x1, R0 ;  /* 0x0000000104e37824 */ /* 0x000fe400078e0200 */
[C---:B------:R-:W-:Y:S01]  /*83f0*/  HMMA.16816.F32.BF16 R56, R16.reuse, R36, RZ ;  /* 0x000000241038723c */ /* 0x040fe200000418ff */
[----:B------:R-:W-:Y:S02]  /*8400*/  IMAD.IADD R33, R226, 0x1, R4 ;  /* 0x00000001e2217824 */ /* 0x000fe400078e0204 */
[----:B------:R-:W-:Y:S05]  /*8410*/  LDSM.16.M88.4 R4, [R227+0x2000] ;  /* 0x00200000e304783b */ /* 0x000fea0000000200 */
[C---:B------:R-:W-:Y:S08]  /*8420*/  HMMA.16816.F32.BF16 R40, R16.reuse, R42, RZ ;  /* 0x0000002a1028723c */ /* 0x040ff000000418ff */
[C---:B------:R-:W-:Y:S08]  /*8430*/  HMMA.16816.F32.BF16 R36, R16.reuse, R38, RZ ;  /* 0x000000261024723c */ /* 0x040ff000000418ff */
[C---:B------:R-:W-:Y:S08]  /*8440*/  HMMA.16816.F32.BF16 R64, R16.reuse, R34, RZ ;  /* 0x000000221040723c */ /* 0x040ff000000418ff */
[----:B------:R-:W-:Y:S01]  /*8450*/  HMMA.16816.F32.BF16 R16, R16, R30, RZ ;  /* 0x0000001e1010723c */ /* 0x000fe200000418ff */
[----:B------:R-:W1:Y:S07]  /*8460*/  LDSM.16.M88.4 R28, [R33+0x9800] ;  /* 0x00980000211c783b */ /* 0x000e6e0000000200 */
[C---:B------:R-:W-:Y:S08]  /*8470*/  HMMA.16816.F32.BF16 R60, R20.reuse, R24, R60 ;  /* 0x00000018143c723c */ /* 0x040ff0000004183c */
[C---:B------:R-:W-:Y:S08]  /*8480*/  HMMA.16816.F32.BF16 R208, R20.reuse, R52, R56 ;  /* 0x0000003414d0723c */ /* 0x040ff00000041838 */
[C---:B------:R-:W-:Y:S01]  /*8490*/  HMMA.16816.F32.BF16 R140, R20.reuse, R48, R8 ;  /* 0x00000030148c723c */ /* 0x040fe20000041808 */
[----:B------:R-:W-:Y:S07]  /*84a0*/  LDSM.16.M88.4 R8, [R227] ;  /* 0x00000000e308783b */ /* 0x000fee0000000200 */
[C---:B------:R-:W-:Y:S01]  /*84b0*/  HMMA.16816.F32.BF16 R40, R20.reuse, R26, R40 ;  /* 0x0000001a1428723c */ /* 0x040fe20000041828 */
[----:B------:R-:W2:Y:S07]  /*84c0*/  LDSM.16.M88.4 R24, [R33+0x8000] ;  /* 0x008000002118783b */ /* 0x000eae0000000200 */
[C---:B------:R-:W-:Y:S08]  /*84d0*/  HMMA.16816.F32.BF16 R52, R20.reuse, R54, R36 ;  /* 0x000000361434723c */ /* 0x040ff00000041824 */
[----:B------:R-:W-:Y:S01]  /*84e0*/  HMMA.16816.F32.BF16 R48, R20, R50, R64 ;  /* 0x000000321430723c */ /* 0x000fe20000041840 */
[----:B------:R-:W-:-:S02]  /*84f0*/  IMAD.MOV.U32 R64, RZ, RZ, R32 ;  /* 0x000000ffff407224 */ /* 0x000fc400078e0020 */
[----:B------:R-:W-:Y:S02]  /*8500*/  IMAD.MOV.U32 R65, RZ, RZ, R252 ;  /* 0x000000ffff417224 */ /* 0x000fe400078e00fc */
[----:B------:R-:W-:Y:S02]  /*8510*/  IMAD.MOV.U32 R66, RZ, RZ, R251 ;  /* 0x000000ffff427224 */ /* 0x000fe400078e00fb */
[----:B------:R-:W-:Y:S01]  /*8520*/  IMAD.MOV.U32 R67, RZ, RZ, R250 ;  /* 0x000000ffff437224 */ /* 0x000fe200078e00fa */
[----:B------:R-:W-:Y:S01]  /*8530*/  HMMA.16816.F32.BF16 R56, R20, R46, R16 ;  /* 0x0000002e1438723c */ /* 0x000fe20000041810 */
[----:B------:R-:W3:Y:S04]  /*8540*/  LDSM.16.M88.4 R20, [R33+0x8800] ;  /* 0x008800002114783b */ /* 0x000ee80000000200 */
[----:B------:R-:W4:Y:S03]  /*8550*/  LDSM.16.M88.4 R16, [R33+0x9000] ;  /* 0x009000002110783b */ /* 0x000f260000000200 */
[C---:B-1----:R-:W-:Y:S08]  /*8560*/  HMMA.16816.F32.BF16 R220, R4.reuse, R28, R220 ;  /* 0x0000001c04dc723c */ /* 0x042ff000000418dc */
[C---:B------:R-:W-:Y:S08]  /*8570*/  HMMA.16816.F32.BF16 R212, R4.reuse, R30, R212 ;  /* 0x0000001e04d4723c */ /* 0x040ff000000418d4 */
[----:B--2---:R-:W-:Y:S03]  /*8580*/  HMMA.16816.F32.BF16 R44, R4, R24, R216 ;  /* 0x00000018042c723c */ /* 0x004fe600000418d8 */
[----:B------:R-:W-:Y:S01]  /*8590*/  IMAD.MOV.U32 R35, RZ, RZ, R221 ;  /* 0x000000ffff237224 */ /* 0x000fe200078e00dd */
[----:B------:R-:W-:Y:S01]  /*85a0*/  MOV R32, R223 ;  /* 0x000000df00207202 */ /* 0x000fe20000000f00 */
[----:B------:R-:W-:-:S02]  /*85b0*/  IMAD.MOV.U32 R34, RZ, RZ, R222 ;  /* 0x000000ffff227224 */ /* 0x000fc400078e00de */
[----:B------:R-:W-:Y:S01]  /*85c0*/  IMAD.MOV.U32 R221, RZ, RZ, R132 ;  /* 0x000000ffffdd7224 */ /* 0x000fe200078e0084 */
[----:B------:R-:W-:Y:S01]  /*85d0*/  HMMA.16816.F32.BF16 R36, R8, R24, R60 ;  /* 0x000000180824723c */ /* 0x000fe2000004183c */
[----:B------:R-:W-:Y:S02]  /*85e0*/  IMAD.MOV.U32 R60, RZ, RZ, R244 ;  /* 0x000000ffff3c7224 */ /* 0x000fe400078e00f4 */
[----:B------:R-:W-:Y:S02]  /*85f0*/  IMAD.MOV.U32 R61, RZ, RZ, R243 ;  /* 0x000000ffff3d7224 */ /* 0x000fe400078e00f3 */
[----:B------:R-:W-:Y:S02]  /*8600*/  IMAD.MOV.U32 R62, RZ, RZ, R139 ;  /* 0x000000ffff3e7224 */ /* 0x000fe400078e008b */
[----:B------:R-:W-:Y:S01]  /*8610*/  IMAD.MOV.U32 R63, RZ, RZ, R138 ;  /* 0x000000ffff3f7224 */ /* 0x000fe200078e008a */
[----:B---3--:R-:W-:Y:S01]  /*8620*/  HMMA.16816.F32.BF16 R216, R4, R20, R64 ;  /* 0x0000001404d8723c */ /* 0x008fe20000041840 */
[----:B------:R-:W-:-:S02]  /*8630*/  IMAD.MOV.U32 R64, RZ, RZ, R220 ;  /* 0x000000ffff407224 */ /* 0x000fc400078e00dc */
[----:B------:R-:W-:Y:S02]  /*8640*/  IMAD.MOV.U32 R220, RZ, RZ, R137 ;  /* 0x000000ffffdc7224 */ /* 0x000fe400078e0089 */
[----:B------:R-:W-:Y:S02]  /*8650*/  IMAD.MOV.U32 R222, RZ, RZ, R15 ;  /* 0x000000ffffde7224 */ /* 0x000fe400078e000f */
[----:B------:R-:W-:Y:S01]  /*8660*/  IMAD.MOV.U32 R223, RZ, RZ, R14 ;  /* 0x000000ffffdf7224 */ /* 0x000fe200078e000e */
[C---:B----4-:R-:W-:Y:S08]  /*8670*/  HMMA.16816.F32.BF16 R236, R4.reuse, R16, R236 ;  /* 0x0000001004ec723c */ /* 0x050ff000000418ec */
        /* <DEDUP_REMOVED lines=8> */
[----:B------:R-:W-:Y:S01]  /*8700*/  IMAD.MOV.U32 R40, RZ, RZ, R7 ;  /* 0x000000ffff287224 */ /* 0x000fe200078e0007 */
[----:B------:R-:W-:Y:S01]  /*8710*/  MOV R41, R6 ;  /* 0x0000000600297202 */ /* 0x000fe20000000f00 */
[----:B------:R-:W-:Y:S02]  /*8720*/  IMAD.MOV.U32 R42, RZ, RZ, R5 ;  /* 0x000000ffff2a7224 */ /* 0x000fe400078e0005 */
[----:B------:R-:W-:-:S03]  /*8730*/  IMAD.MOV.U32 R43, RZ, RZ, R4 ;  /* 0x000000ffff2b7224 */ /* 0x000fc600078e0004 */
[C---:B------:R-:W-:Y:S03]  /*8740*/  HMMA.16816.F32.BF16 R4, R8.reuse, R20, R208 ;  /* 0x000000140804723c */ /* 0x040fe600000418d0 */
[----:B------:R-:W-:Y:S02]  /*8750*/  IMAD.MOV.U32 R14, RZ, RZ, R223 ;  /* 0x000000ffff0e7224 */ /* 0x000fe400078e00df */
[----:B------:R-:W-:Y:S02]  /*8760*/  IMAD.MOV.U32 R139, RZ, RZ, R220 ;  /* 0x000000ffff8b7224 */ /* 0x000fe400078e00dc */
[----:B------:R-:W-:Y:S01]  /*8770*/  IMAD.MOV.U32 R138, RZ, RZ, R221 ;  /* 0x000000ffff8a7224 */ /* 0x000fe200078e00dd */
[----:B------:R-:W-:Y:S01]  /*8780*/  HMMA.16816.F32.BF16 R212, R8, R16, R140 ;  /* 0x0000001008d4723c */ /* 0x000fe2000004188c */
[----:B------:R-:W-:-:S07]  /*8790*/  IMAD.MOV.U32 R137, RZ, RZ, R222 ;  /* 0x000000ffff897224 */ /* 0x000fce00078e00de */
[C---:B------:R-:W-:Y:S03]  /*87a0*/  HMMA.16816.F32.BF16 R220, R8.reuse, R22, R52 ;  /* 0x0000001608dc723c */ /* 0x040fe60000041834 */
[----:B------:R-:W-:Y:S02]  /*87b0*/  IMAD.MOV.U32 R132, RZ, RZ, R4 ;  /* 0x000000ffff847224 */ /* 0x000fe400078e0004 */
[----:B------:R-:W-:Y:S02]  /*87c0*/  IMAD.MOV.U32 R67, RZ, RZ, R5 ;  /* 0x000000ffff437224 */ /* 0x000fe400078e0005 */
[----:B------:R-:W-:Y:S01]  /*87d0*/  IMAD.MOV.U32 R66, RZ, RZ, R6 ;  /* 0x000000ffff427224 */ /* 0x000fe200078e0006 */
[----:B------:R-:W-:Y:S01]  /*87e0*/  HMMA.16816.F32.BF16 R140, R8, R28, R232 ;  /* 0x0000001c088c723c */ /* 0x000fe200000418e8 */
[----:B------:R-:W-:Y:S02]  /*87f0*/  IMAD.MOV.U32 R65, RZ, RZ, R7 ;  /* 0x000000ffff417224 */ /* 0x000fe400078e0007 */
[----:B------:R-:W-:-:S02]  /*8800*/  IMAD.MOV.U32 R232, RZ, RZ, R132 ;  /* 0x000000ffffe87224 */ /* 0x000fc400078e0084 */
[----:B------:R-:W-:Y:S02]  /*8810*/  IMAD.MOV.U32 R29, RZ, RZ, R35 ;  /* 0x000000ffff1d7224 */ /* 0x000fe400078e0023 */
[----:B------:R-:W-:Y:S01]  /*8820*/  IMAD.MOV.U32 R233, RZ, RZ, R67 ;  /* 0x000000ffffe97224 */ /* 0x000fe200078e0043 */
[C---:B------:R-:W-:Y:S01]  /*8830*/  HMMA.16816.F32.BF16 R4, R8.reuse, R18, R48 ;  /* 0x000000120804723c */ /* 0x040fe20000041830 */
[----:B------:R-:W-:Y:S01]  /*8840*/  MOV R51, R14 ;  /* 0x0000000e00337202 */ /* 0x000fe20000000f00 */
[C---:B------:R-:W-:Y:S02]  /*8850*/  IMAD.IADD R14, R2.reuse, 0x1, R227 ;  /* 0x00000001020e7824 */ /* 0x040fe400078e02e3 */
[----:B------:R-:W-:Y:S02]  /*8860*/  IMAD.IADD R2, R2, 0x1, R33 ;  /* 0x0000000102027824 */ /* 0x000fe400078e0221 */
[----:B------:R-:W-:Y:S01]  /*8870*/  IMAD.MOV.U32 R48, RZ, RZ, R139 ;  /* 0x000000ffff307224 */ /* 0x000fe200078e008b */
[----:B------:R-:W-:Y:S01]  /*8880*/  LDSM.16.M88.4 R16, [R14] ;  /* 0x000000000e10783b */ /* 0x000fe20000000200 */
[----:B------:R-:W-:Y:S01]  /*8890*/  HMMA.16816.F32.BF16 R208, R8, R30, R56 ;  /* 0x0000001e08d0723c */ /* 0x000fe20000041838 */
[----:B------:R-:W-:Y:S01]  /*88a0*/  IMAD.MOV.U32 R30, RZ, RZ, R34 ;  /* 0x000000ffff1e7224 */ /* 0x000fe200078e0022 */
[----:B------:R-:W-:Y:S01]  /*88b0*/  MOV R31, R32 ;  /* 0x00000020001f7202 */ /* 0x000fe20000000f00 */
[----:B------:R-:W1:Y:S01]  /*88c0*/  LDSM.16.M88.4 R20, [R2+0x8000] ;  /* 0x008000000214783b */ /* 0x000e620000000200 */
        /* <DEDUP_REMOVED lines=8> */
[----:B------:R-:W2:Y:S01]  /*8950*/  LDSM.16.M88.4 R4, [R14+0x2000] ;  /* 0x002000000e04783b */ /* 0x000ea20000000200 */
[----:B------:R-:W-:Y:S02]  /*8960*/  IMAD.MOV.U32 R137, RZ, RZ, R142 ;  /* 0x000000ffff897224 */ /* 0x000fe400078e008e */
[----:B------:R-:W-:Y:S02]  /*8970*/  IMAD.MOV.U32 R55, RZ, RZ, R143 ;  /* 0x000000ffff377224 */ /* 0x000fe400078e008f */
[----:B------:R-:W-:Y:S02]  /*8980*/  IMAD.MOV.U32 R234, RZ, RZ, R66 ;  /* 0x000000ffffea7224 */ /* 0x000fe400078e0042 */
[----:B------:R-:W-:Y:S02]  /*8990*/  IMAD.MOV.U32 R235, RZ, RZ, R65 ;  /* 0x000000ffffeb7224 */ /* 0x000fe400078e0041 */
[----:B------:R-:W-:Y:S01]  /*89a0*/  IMAD.MOV.U32 R28, RZ, RZ, R64 ;  /* 0x000000ffff1c7224 */ /* 0x000fe200078e0040 */
[C---:B-1----:R-:W-:Y:S01]  /*89b0*/  HMMA.16816.F32.BF16 R8, R16.reuse, R22, R24 ;  /* 0x000000161008723c */ /* 0x042fe20000041818 */
[----:B------:R-:W1:Y:S07]  /*89c0*/  LDSM.16.M88.4 R24, [R2+0x9800] ;  /* 0x009800000218783b */ /* 0x000e6e0000000200 */
[-C--:B------:R-:W-:Y:S08]  /*89d0*/  HMMA.16816.F32.BF16 R36, R16, R20.reuse, R36 ;  /* 0x000000141024723c */ /* 0x080ff00000041824 */
[----:B--2---:R-:W-:Y:S03]  /*89e0*/  HMMA.16816.F32.BF16 R64, R4, R20, R44 ;  /* 0x000000140440723c */ /* 0x004fe6000004182c */
[----:B------:R-:W-:-:S02]  /*89f0*/  IMAD.MOV.U32 R132, RZ, RZ, R8 ;  /* 0x000000ffff847224 */ /* 0x000fc400078e0008 */
[----:B------:R-:W-:Y:S02]  /*8a00*/  IMAD.MOV.U32 R35, RZ, RZ, R9 ;  /* 0x000000ffff237224 */ /* 0x000fe400078e0009 */
[----:B------:R-:W-:Y:S02]  /*8a10*/  IMAD.MOV.U32 R34, RZ, RZ, R10 ;  /* 0x000000ffff227224 */ /* 0x000fe400078e000a */
[----:B------:R-:W-:Y:S01]  /*8a20*/  IMAD.MOV.U32 R32, RZ, RZ, R11 ;  /* 0x000000ffff207224 */ /* 0x000fe200078e000b */
[C---:B------:R-:W-:Y:S01]  /*8a30*/  HMMA.16816.F32.BF16 R140, R4.reuse, R22, R60 ;  /* 0x00000016048c723c */ /* 0x040fe2000004183c */
[----:B------:R-:W2:Y:S04]  /*8a40*/  LDSM.16.M88.4 R8, [R2+0x8800] ;  /* 0x008800000208783b */ /* 0x000ea80000000200 */
[----:B------:R-:W3:Y:S03]  /*8a50*/  LDSM.16.M88.4 R20, [R2+0x9000] ;  /* 0x009000000214783b */ /* 0x000ee60000000200 */
[C---:B-1----:R-:W-:Y:S08]  /*8a60*/  HMMA.16816.F32.BF16 R44, R4.reuse, R24, R28 ;  /* 0x00000018042c723c */ /* 0x042ff0000004181c */
[----:B------:R-:W-:Y:S08]  /*8a70*/  HMMA.16816.F32.BF16 R40, R4, R26, R40 ;  /* 0x0000001a0428723c */ /* 0x000ff00000041828 */
[-C--:B--2---:R-:W-:Y:S08]  /*8a80*/  HMMA.16816.F32.BF16 R28, R16, R8.reuse, R232 ;  /* 0x00000008101c723c */ /* 0x084ff000000418e8 */
[----:B------:R-:W-:Y:S01]  /*8a90*/  HMMA.16816.F32.BF16 R60, R4, R8, R216 ;  /* 0x00000008043c723c */ /* 0x000fe200000418d8 */
[----:B------:R-:W-:-:S02]  /*8aa0*/  IMAD.MOV.U32 R219, RZ, RZ, R55 ;  /* 0x000000ffffdb7224 */ /* 0x000fc400078e0037 */
[----:B------:R-:W-:Y:S02]  /*8ab0*/  IMAD.MOV.U32 R216, RZ, RZ, R139 ;  /* 0x000000ffffd87224 */ /* 0x000fe400078e008b */
[----:B------:R-:W-:Y:S02]  /*8ac0*/  IMAD.MOV.U32 R217, RZ, RZ, R138 ;  /* 0x000000ffffd97224 */ /* 0x000fe400078e008a */
[----:B------:R-:W-:Y:S01]  /*8ad0*/  IMAD.MOV.U32 R218, RZ, RZ, R137 ;  /* 0x000000ffffda7224 */ /* 0x000fe200078e0089 */
[----:B------:R-:W-:Y:S01]  /*8ae0*/  HMMA.16816.F32.BF16 R56, R4, R10, R228 ;  /* 0x0000000a0438723c */ /* 0x000fe200000418e4 */
[----:B------:R-:W-:Y:S02]  /*8af0*/  IMAD.MOV.U32 R228, RZ, RZ, R54 ;  /* 0x000000ffffe47224 */ /* 0x000fe400078e0036 */
[----:B------:R-:W-:Y:S01]  /*8b00*/  IMAD.MOV.U32 R229, RZ, RZ, R53 ;  /* 0x000000ffffe57224 */ /* 0x000fe200078e0035 */
[----:B------:R-:W-:Y:S01]  /*8b10*/  MOV R251, R29 ;  /* 0x0000001d00fb7202 */ /* 0x000fe20000000f00 */
[----:B------:R-:W-:-:S02]  /*8b20*/  IMAD.MOV.U32 R230, RZ, RZ, R52 ;  /* 0x000000ffffe67224 */ /* 0x000fc400078e0034 */
[----:B------:R-:W-:Y:S01]  /*8b30*/  IMAD.MOV.U32 R252, RZ, RZ, R28 ;  /* 0x000000fffffc7224 */ /* 0x000fe200078e001c */
[C---:B---3--:R-:W-:Y:S01]  /*8b40*/  HMMA.16816.F32.BF16 R52, R4.reuse, R20, R236 ;  /* 0x000000140434723c */ /* 0x048fe200000418ec */
[----:B------:R-:W-:Y:S02]  /*8b50*/  IMAD.MOV.U32 R250, RZ, RZ, R30 ;  /* 0x000000fffffa7224 */ /* 0x000fe400078e001e */
[----:B------:R-:W-:Y:S02]  /*8b60*/  IMAD.MOV.U32 R244, RZ, RZ, R31 ;  /* 0x000000fffff47224 */ /* 0x000fe400078e001f */
[----:B------:R-:W-:Y:S01]  /*8b70*/  LDSM.16.M88.4 R28, [R226+0xa000] ;  /* 0x00a00000e21c783b */ /* 0x000fe20000000200 */
[----:B------:R-:W-:Y:S02]  /*8b80*/  IMAD.MOV.U32 R231, RZ, RZ, R15 ;  /* 0x000000ffffe77224 */ /* 0x000fe400078e000f */
[----:B------:R-:W-:Y:S01]  /*8b90*/  HMMA.16816.F32.BF16 R48, R4, R22, R48 ;  /* 0x000000160430723c */ /* 0x000fe20000041830 */
[----:B------:R-:W1:Y:S07]  /*8ba0*/  LDSM.16.M88.4 R4, [R0+0x6000] ;  /* 0x006000000004783b */ /* 0x000e6e0000000200 */
[C---:B------:R-:W-:Y:S01]  /*8bb0*/  HMMA.16816.F32.BF16 R232, R16.reuse, R10, R220 ;  /* 0x0000000a10e8723c */ /* 0x040fe200000418dc */
[----:B------:R2:W3:Y:S07]  /*8bc0*/  LDSM.16.M88.4 R8, [R0+0x4000] ;  /* 0x004000000008783b */ /* 0x0004ee0000000200 */
[C---:B------:R-:W-:Y:S08]  /*8bd0*/  HMMA.16816.F32.BF16 R220, R16.reuse, R20, R212 ;  /* 0x0000001410dc723c */ /* 0x040ff000000418d4 */
[----:B------:R-:W-:Y:S01]  /*8be0*/  HMMA.16816.F32.BF16 R212, R16, R24, R216 ;  /* 0x0000001810d4723c */ /* 0x000fe200000418d8 */
[----:B------:R-:W-:-:S02]  /*8bf0*/  IMAD.MOV.U32 R218, RZ, RZ, R34 ;  /* 0x000000ffffda7224 */ /* 0x000fc400078e0022 */
[----:B------:R-:W-:Y:S02]  /*8c00*/  IMAD.MOV.U32 R219, RZ, RZ, R32 ;  /* 0x000000ffffdb7224 */ /* 0x000fe400078e0020 */
[----:B------:R-:W-:Y:S02]  /*8c10*/  IMAD.MOV.U32 R216, RZ, RZ, R132 ;  /* 0x000000ffffd87224 */ /* 0x000fe400078e0084 */
[----:B------:R-:W-:Y:S01]  /*8c20*/  IMAD.MOV.U32 R217, RZ, RZ, R35 ;  /* 0x000000ffffd97224 */ /* 0x000fe200078e0023 */
[----:B------:R-:W-:Y:S08]  /*8c30*/  HMMA.16816.F32.BF16 R228, R16, R22, R228 ;  /* 0x0000001610e4723c */ /* 0x000ff000000418e4 */
[----:B-1----:R-:W-:Y:S03]  /*8c40*/  HMMA.16816.F32.BF16 R64, R4, R28, R64 ;  /* 0x0000001c0440723c */ /* 0x002fe60000041840 */
[----:B------:R-:W-:-:S02]  /*8c50*/  IMAD.MOV.U32 R21, RZ, RZ, R212 ;  /* 0x000000ffff157224 */ /* 0x000fc400078e00d4 */
[----:B------:R-:W-:Y:S02]  /*8c60*/  IMAD.MOV.U32 R20, RZ, RZ, R213 ;  /* 0x000000ffff147224 */ /* 0x000fe400078e00d5 */
[----:B------:R-:W-:Y:S02]  /*8c70*/  IMAD.MOV.U32 R15, RZ, RZ, R214 ;  /* 0x000000ffff0f7224 */ /* 0x000fe400078e00d6 */
[----:B--2---:R-:W-:Y:S02]  /*8c80*/  IMAD.MOV.U32 R0, RZ, RZ, R215 ;  /* 0x000000ffff007224 */ /* 0x004fe400078e00d7 */
[----:B------:R-:W-:Y:S01]  /*8c90*/  HMMA.16816.F32.BF16 R212, R16, R26, R208 ;  /* 0x0000001a10d4723c */ /* 0x000fe200000418d0 */
[----:B------:R-:W1:Y:S07]  /*8ca0*/  LDSM.16.M88.4 R24, [R226+0xa800] ;  /* 0x00a80000e218783b */ /* 0x000e6e0000000200 */
[----:B---3--:R-:W-:Y:S01]  /*8cb0*/  HMMA.16816.F32.BF16 R16, R8, R28, R36 ;  /* 0x0000001c0810723c */ /* 0x008fe20000041824 */
[----:B------:R-:W-:Y:S01]  /*8cc0*/  IMAD.MOV.U32 R34, RZ, RZ, R66 ;  /* 0x000000ffff227224 */ /* 0x000fe200078e0042 */
[----:B------:R-:W-:Y:S01]  /*8cd0*/  MOV R32, R67 ;  /* 0x0000004300207202 */ /* 0x000fe20000000f00 */
[----:B------:R-:W-:-:S02]  /*8ce0*/  IMAD.MOV.U32 R66, RZ, RZ, R15 ;  /* 0x000000ffff427224 */ /* 0x000fc400078e000f */
[----:B------:R-:W-:Y:S02]  /*8cf0*/  IMAD.MOV.U32 R67, RZ, RZ, R0 ;  /* 0x000000ffff437224 */ /* 0x000fe400078e0000 */
[----:B------:R-:W-:Y:S01]  /*8d00*/  IMAD.MOV.U32 R132, RZ, RZ, R64 ;  /* 0x000000ffff847224 */ /* 0x000fe200078e0040 */
[----:B------:R-:W-:Y:S01]  /*8d10*/  HMMA.16816.F32.BF16 R36, R4, R30, R140 ;  /* 0x0000001e0424723c */ /* 0x000fe2000004188c */
[----:B------:R-:W-:Y:S02]  /*8d20*/  IMAD.MOV.U32 R35, RZ, RZ, R65 ;  /* 0x000000ffff237224 */ /* 0x000fe400078e0041 */
[----:B------:R-:W-:Y:S02]  /*8d30*/  IMAD.MOV.U32 R64, RZ, RZ, R21 ;  /* 0x000000ffff407224 */ /* 0x000fe400078e0015 */
[----:B------:R-:W-:Y:S02]  /*8d40*/  IMAD.MOV.U32 R65, RZ, RZ, R20 ;  /* 0x000000ffff417224 */ /* 0x000fe400078e0014 */
[----:B------:R-:W2:Y:S04]  /*8d50*/  LDSM.16.M88.4 R20, [R226+0xb000] ;  /* 0x00b00000e214783b */ /* 0x000ea80000000200 */
[----:B------:R-:W-:-:S02]  /*8d60*/  IMAD.MOV.U32 R29, RZ, RZ, R16 ;  /* 0x000000ffff1d7224 */ /* 0x000fc400078e0010 */
[----:B------:R-:W-:Y:S02]  /*8d70*/  IMAD.MOV.U32 R28, RZ, RZ, R17 ;  /* 0x000000ffff1c7224 */ /* 0x000fe400078e0011 */
[----:B------:R-:W-:Y:S02]  /*8d80*/  IMAD.MOV.U32 R15, RZ, RZ, R18 ;  /* 0x000000ffff0f7224 */ /* 0x000fe400078e0012 */
[----:B------:R-:W-:Y:S02]  /*8d90*/  IMAD.MOV.U32 R0, RZ, RZ, R19 ;  /* 0x000000ffff007224 */ /* 0x000fe400078e0013 */
[----:B------:R-:W3:Y:S01]  /*8da0*/  LDSM.16.M88.4 R16, [R226+0xb800] ;  /* 0x00b80000e210783b */ /* 0x000ee20000000200 */
[----:B------:R-:W-:Y:S02]  /*8db0*/  IMAD.MOV.U32 R138, RZ, RZ, R38 ;  /* 0x000000ffff8a7224 */ /* 0x000fe400078e0026 */
        /* <DEDUP_REMOVED lines=9> */
[----:B------:R-:W-:Y:S01]  /*8e50*/  MOV R38, R61 ;  /* 0x0000003d00267202 */ /* 0x000fe20000000f00 */
[----:B------:R-:W-:Y:S02]  /*8e60*/  IMAD.MOV.U32 R39, RZ, RZ, R60 ;  /* 0x000000ffff277224 */ /* 0x000fe400078e003c */
[----:B------:R-:W-:Y:S01]  /*8e70*/  IMAD.MOV.U32 R37, RZ, RZ, R62 ;  /* 0x000000ffff257224 */ /* 0x000fe200078e003e */
[C---:B--2---:R-:W-:Y:S01]  /*8e80*/  HMMA.16816.F32.BF16 R216, R4.reuse, R20, R52 ;  /* 0x0000001404d8723c */ /* 0x044fe20000041834 */
[----:B------:R-:W-:Y:S02]  /*8e90*/  IMAD.MOV.U32 R36, RZ, RZ, R63 ;  /* 0x000000ffff247224 */ /* 0x000fe400078e003f */
[----:B------:R-:W-:Y:S02]  /*8ea0*/  IMAD.MOV.U32 R52, RZ, RZ, R252 ;  /* 0x000000ffff347224 */ /* 0x000fe400078e00fc */
[----:B------:R-:W-:Y:S02]  /*8eb0*/  IMAD.MOV.U32 R53, RZ, RZ, R251 ;  /* 0x000000ffff357224 */ /* 0x000fe400078e00fb */
[----:B------:R-:W-:Y:S01]  /*8ec0*/  IMAD.MOV.U32 R54, RZ, RZ, R250 ;  /* 0x000000ffff367224 */ /* 0x000fe200078e00fa */
[----:B------:R-:W-:Y:S01]  /*8ed0*/  HMMA.16816.F32.BF16 R208, R4, R22, R48 ;  /* 0x0000001604d0723c */ /* 0x000fe20000041830 */
[----:B------:R-:W-:-:S07]  /*8ee0*/  IMAD.MOV.U32 R55, RZ, RZ, R244 ;  /* 0x000000ffff377224 */ /* 0x000fce00078e00f4 */
[----:B---3--:R-:W-:Y:S08]  /*8ef0*/  HMMA.16816.F32.BF16 R140, R4, R16, R44 ;  /* 0x00000010048c723c */ /* 0x008ff0000004182c */
[----:B------:R-:W-:Y:S01]  /*8f00*/  HMMA.16816.F32.BF16 R44, R8, R20, R220 ;  /* 0x00000014082c723c */ /* 0x000fe200000418dc */
[----:B------:R-:W-:Y:S02]  /*8f10*/  IMAD.MOV.U32 R220, RZ, RZ, R39 ;  /* 0x000000ffffdc7224 */ /* 0x000fe400078e0027 */
[----:B------:R-:W-:-:S02]  /*8f20*/  IMAD.MOV.U32 R221, RZ, RZ, R38 ;  /* 0x000000ffffdd7224 */ /* 0x000fc400078e0026 */
[----:B------:R-:W-:Y:S02]  /*8f30*/  IMAD.MOV.U32 R222, RZ, RZ, R37 ;  /* 0x000000ffffde7224 */ /* 0x000fe400078e0025 */
[----:B------:R-:W-:Y:S01]  /*8f40*/  IMAD.MOV.U32 R223, RZ, RZ, R36 ;  /* 0x000000ffffdf7224 */ /* 0x000fe200078e0024 */
[-C--:B------:R-:W-:Y:S01]  /*8f50*/  HMMA.16816.F32.BF16 R60, R4, R18.reuse, R40 ;  /* 0x00000012043c723c */ /* 0x080fe20000041828 */
[----:B------:R-:W-:Y:S07]  /*8f60*/  LDSM.16.M88.4 R4, [R3+0x6000] ;  /* 0x006000000304783b */ /* 0x000fee0000000200 */
[----:B------:R-:W-:Y:S01]  /*8f70*/  HMMA.16816.F32.BF16 R36, R8, R18, R212 ;  /* 0x000000120824723c */ /* 0x000fe200000418d4 */
[----:B------:R-:W-:-:S02]  /*8f80*/  IMAD.MOV.U32 R212, RZ, RZ, R29 ;  /* 0x000000ffffd47224 */ /* 0x000fc400078e001d */
[----:B------:R-:W-:Y:S02]  /*8f90*/  IMAD.MOV.U32 R213, RZ, RZ, R28 ;  /* 0x000000ffffd57224 */ /* 0x000fe400078e001c */
[----:B------:R-:W-:Y:S02]  /*8fa0*/  IMAD.MOV.U32 R214, RZ, RZ, R15 ;  /* 0x000000ffffd67224 */ /* 0x000fe400078e000f */
[----:B------:R-:W-:Y:S01]  /*8fb0*/  IMAD.MOV.U32 R215, RZ, RZ, R0 ;  /* 0x000000ffffd77224 */ /* 0x000fe200078e0000 */
[C---:B------:R-:W-:Y:S01]  /*8fc0*/  HMMA.16816.F32.BF16 R56, R8.reuse, R30, R56 ;  /* 0x0000001e0838723c */ /* 0x040fe20000041838 */
[----:B------:R-:W1:Y:S07]  /*8fd0*/  LDSM.16.M88.4 R28, [R13+0xa000] ;  /* 0x00a000000d1c783b */ /* 0x000e6e0000000200 */
[C---:B------:R-:W-:Y:S08]  /*8fe0*/  HMMA.16816.F32.BF16 R52, R8.reuse, R24, R52 ;  /* 0x000000180834723c */ /* 0x040ff00000041834 */
[----:B------:R-:W-:Y:S01]  /*8ff0*/  HMMA.16816.F32.BF16 R48, R8, R26, R232 ;  /* 0x0000001a0830723c */ /* 0x000fe200000418e8 */
[----:B------:R-:W2:Y:S01]  /*9000*/  LDSM.16.M88.4 R24, [R13+0xa800] ;  /* 0x00a800000d18783b */ /* 0x000ea20000000200 */
[----:B------:R-:W-:Y:S01]  /*9010*/  IMAD.MOV.U32 R232, RZ, RZ, R243 ;  /* 0x000000ffffe87224 */ /* 0x000fe200078e00f3 */
[----:B------:R-:W-:Y:S01]  /*9020*/  MOV R235, R137 ;  /* 0x0000008900eb7202 */ /* 0x000fe20000000f00 */
[----:B------:R-:W-:-:S02]  /*9030*/  IMAD.MOV.U32 R233, RZ, RZ, R139 ;  /* 0x000000ffffe97224 */ /* 0x000fc400078e008b */
[----:B------:R-:W-:Y:S02]  /*9040*/  IMAD.MOV.U32 R234, RZ, RZ, R138 ;  /* 0x000000ffffea7224 */ /* 0x000fe400078e008a */
[C---:B------:R-:W-:Y:S01]  /*9050*/  HMMA.16816.F32.BF16 R40, R8.reuse, R22, R228 ;  /* 0x000000160828723c */ /* 0x040fe200000418e4 */
[----:B------:R-:W3:Y:S01]  /*9060*/  LDSM.16.M88.4 R20, [R13+0xb000] ;  /* 0x00b000000d14783b */ /* 0x000ee20000000200 */
[----:B------:R-:W-:Y:S02]  /*9070*/  IMAD.MOV.U32 R228, RZ, RZ, R132 ;  /* 0x000000ffffe47224 */ /* 0x000fe400078e0084 */
[----:B------:R-:W-:Y:S02]  /*9080*/  IMAD.MOV.U32 R229, RZ, RZ, R35 ;  /* 0x000000ffffe57224 */ /* 0x000fe400078e0023 */
[----:B------:R-:W-:Y:S02]  /*9090*/  IMAD.MOV.U32 R230, RZ, RZ, R34 ;  /* 0x000000ffffe67224 */ /* 0x000fe400078e0022 */
[----:B------:R-:W-:Y:S01]  /*90a0*/  HMMA.16816.F32.BF16 R64, R8, R16, R64 ;  /* 0x000000100840723c */ /* 0x000fe20000041840 */
[----:B------:R4:W5:Y:S01]  /*90b0*/  LDSM.16.M88.4 R16, [R13+0xb800] ;  /* 0x00b800000d10783b */ /* 0x0009620000000200 */
[----:B------:R-:W-:-:S03]  /*90c0*/  IMAD.MOV.U32 R231, RZ, RZ, R32 ;  /* 0x000000ffffe77224 */ /* 0x000fc600078e0020 */
[----:B------:R4:W5:Y:S04]  /*90d0*/  LDSM.16.M88.4 R8, [R3+0x4000] ;  /* 0x004000000308783b */ /* 0x0009680000000200 */
[C---:B-1----:R-:W-:Y:S08]  /*90e0*/  HMMA.16816.F32.BF16 R228, R4.reuse, R28, R228 ;  /* 0x0000001c04e4723c */ /* 0x042ff000000418e4 */
[C---:B------:R-:W-:Y:S08]  /*90f0*/  HMMA.16816.F32.BF16 R232, R4.reuse, R30, R232 ;  /* 0x0000001e04e8723c */ /* 0x040ff000000418e8 */
[----:B--2---:R-:W-:Y:S03]  /*9100*/  HMMA.16816.F32.BF16 R236, R4, R26, R236 ;  /* 0x0000001a04ec723c */ /* 0x004fe600000418ec */
[----:B------:R-:W-:Y:S01]  /*9110*/  IMAD.MOV.U32 R15, RZ, RZ, R228 ;  /* 0x000000ffff0f7224 */ /* 0x000fe200078e00e4 */
[----:B----4-:R-:W-:Y:S01]  /*9120*/  MOV R13, R229 ;  /* 0x000000e5000d7202 */ /* 0x010fe20000000f00 */
[----:B------:R-:W-:-:S02]  /*9130*/  IMAD.MOV.U32 R3, RZ, RZ, R230 ;  /* 0x000000ffff037224 */ /* 0x000fc400078e00e6 */
[----:B------:R-:W-:Y:S02]  /*9140*/  IMAD.MOV.U32 R0, RZ, RZ, R231 ;  /* 0x000000ffff007224 */ /* 0x000fe400078e00e7 */
[C---:B------:R-:W-:Y:S08]  /*9150*/  HMMA.16816.F32.BF16 R228, R4.reuse, R24, R220 ;  /* 0x0000001804e4723c */ /* 0x040ff000000418dc */
[C---:B---3--:R-:W-:Y:S08]  /*9160*/  HMMA.16816.F32.BF16 R220, R4.reuse, R20, R216 ;  /* 0x0000001404dc723c */ /* 0x048ff000000418d8 */
[C---:B------:R-:W-:Y:S08]  /*9170*/  HMMA.16816.F32.BF16 R216, R4.reuse, R22, R208 ;  /* 0x0000001604d8723c */ /* 0x040ff000000418d0 */
        /* <DEDUP_REMOVED lines=11> */
[----:B------:R-:W3:Y:S07]  /*9230*/  LDSM.16.M88.4 R20, [R33+0xb000] ;  /* 0x00b000002114783b */ /* 0x000eee0000000200 */
[----:B------:R-:W-:Y:S01]  /*9240*/  HMMA.16816.F32.BF16 R40, R8, R16, R64 ;  /* 0x000000100828723c */ /* 0x000fe20000041840 */
[----:B------:R-:W-:-:S02]  /*9250*/  IMAD.MOV.U32 R64, RZ, RZ, R15 ;  /* 0x000000ffff407224 */ /* 0x000fc400078e000f */
[----:B------:R-:W-:Y:S02]  /*9260*/  IMAD.MOV.U32 R65, RZ, RZ, R13 ;  /* 0x000000ffff417224 */ /* 0x000fe400078e000d */
[----:B------:R-:W-:Y:S02]  /*9270*/  IMAD.MOV.U32 R66, RZ, RZ, R3 ;  /* 0x000000ffff427224 */ /* 0x000fe400078e0003 */
[----:B------:R-:W-:Y:S01]  /*9280*/  IMAD.MOV.U32 R67, RZ, RZ, R0 ;  /* 0x000000ffff437224 */ /* 0x000fe200078e0000 */
[----:B------:R-:W-:Y:S01]  /*9290*/  HMMA.16816.F32.BF16 R36, R8, R18, R36 ;  /* 0x000000120824723c */ /* 0x000fe20000041824 */
[----:B------:R-:W4:Y:S04]  /*92a0*/  LDSM.16.M88.4 R16, [R33+0xb800] ;  /* 0x00b800002110783b */ /* 0x000f280000000200 */
[----:B------:R-:W5:Y:S03]  /*92b0*/  LDSM.16.M88.4 R8, [R227+0x4000] ;  /* 0x00400000e308783b */ /* 0x000f660000000200 */
[C---:B-1----:R-:W-:Y:S08]  /*92c0*/  HMMA.16816.F32.BF16 R64, R4.reuse, R28, R64 ;  /* 0x0000001c0440723c */ /* 0x042ff00000041840 */
[C---:B------:R-:W-:Y:S08]  /*92d0*/  HMMA.16816.F32.BF16 R232, R4.reuse, R30, R232 ;  /* 0x0000001e04e8723c */ /* 0x040ff000000418e8 */
[----:B--2---:R-:W-:Y:S03]  /*92e0*/  HMMA.16816.F32.BF16 R228, R4, R24, R228 ;  /* 0x0000001804e4723c */ /* 0x004fe600000418e4 */
[----:B------:R-:W-:-:S02]  /*92f0*/  IMAD.MOV.U32 R138, RZ, RZ, R64 ;  /* 0x000000ffff8a7224 */ /* 0x000fc400078e0040 */
[----:B------:R-:W-:Y:S02]  /*9300*/  IMAD.MOV.U32 R137, RZ, RZ, R65 ;  /* 0x000000ffff897224 */ /* 0x000fe400078e0041 */
[----:B------:R-:W-:Y:S01]  /*9310*/  IMAD.MOV.U32 R34, RZ, RZ, R66 ;  /* 0x000000ffff227224 */ /* 0x000fe200078e0042 */
[----:B------:R-:W-:Y:S01]  /*9320*/  HMMA.16816.F32.BF16 R236, R4, R26, R236 ;  /* 0x0000001a04ec723c */ /* 0x000fe200000418ec */
[----:B------:R-:W-:-:S07]  /*9330*/  IMAD.MOV.U32 R32, RZ, RZ, R67 ;  /* 0x000000ffff207224 */ /* 0x000fce00078e0043 */
[C---:B---3--:R-:W-:Y:S08]  /*9340*/  HMMA.16816.F32.BF16 R220, R4.reuse, R20, R220 ;  /* 0x0000001404dc723c */ /* 0x048ff000000418dc */
[C---:B------:R-:W-:Y:S08]  /*9350*/  HMMA.16816.F32.BF16 R216, R4.reuse, R22, R216 ;  /* 0x0000001604d8723c */ /* 0x040ff000000418d8 */
[C---:B----4-:R-:W-:Y:S08]  /*9360*/  HMMA.16816.F32.BF16 R64, R4.reuse, R16, R208 ;  /* 0x000000100440723c */ /* 0x050ff000000418d0 */
[----:B------:R-:W-:Y:S08]  /*9370*/  HMMA.16816.F32.BF16 R4, R4, R18, R140 ;  /* 0x000000120404723c */ /* 0x000ff0000004188c */
[----:B-----5:R-:W-:Y:S03]  /*9380*/  HMMA.16816.F32.BF16 R140, R8, R24, R56 ;  /* 0x00000018088c723c */ /* 0x020fe60000041838 */
[----:B------:R-:W-:Y:S01]  /*9390*/  IMAD.MOV.U32 R15, RZ, RZ, R64 ;  /* 0x000000ffff0f7224 */ /* 0x000fe200078e0040 */
[----:B------:R-:W-:Y:S01]  /*93a0*/  MOV R0, R67 ;  /* 0x0000004300007202 */ /* 0x000fe20000000f00 */
[----:B------:R-:W-:-:S02]  /*93b0*/  IMAD.MOV.U32 R13, RZ, RZ, R65 ;  /* 0x000000ffff0d7224 */ /* 0x000fc400078e0041 */
[----:B------:R-:W-:Y:S01]  /*93c0*/  IMAD.MOV.U32 R3, RZ, RZ, R66 ;  /* 0x000000ffff037224 */ /* 0x000fe200078e0042 */
[C---:B------:R-:W-:Y:S03]  /*93d0*/  HMMA.16816.F32.BF16 R208, R8.reuse, R30, R60 ;  /* 0x0000001e08d0723c */ /* 0x040fe6000004183c */
[----:B------:R-:W-:Y:S02]  /*93e0*/  IMAD.MOV.U32 R132, RZ, RZ, R5 ;  /* 0x000000ffff847224 */ /* 0x000fe400078e0005 */
[----:B------:R-:W-:Y:S02]  /*93f0*/  IMAD.MOV.U32 R35, RZ, RZ, R4 ;  /* 0x000000ffff237224 */ /* 0x000fe400078e0004 */
[----:B------:R-:W-:Y:S01]  /*9400*/  IMAD.MOV.U32 R244, RZ, RZ, R6 ;  /* 0x000000fffff47224 */ /* 0x000fe200078e0006 */
[C---:B------:R-:W-:Y:S01]  /*9410*/  HMMA.16816.F32.BF16 R64, R8.reuse, R26, R52 ;  /* 0x0000001a0840723c */ /* 0x040fe20000041834 */
[----:B------:R-:W-:Y:S01]  /*9420*/  IMAD.MOV.U32 R243, RZ, RZ, R7 ;  /* 0x000000fffff37224 */ /* 0x000fe200078e0007 */
[----:B------:R-:W-:Y:S04]  /*9430*/  LDSM.16.M88.4 R24, [R2+0xa000] ;  /* 0x00a000000218783b */ /* 0x000fe80000000200 */
[----:B------:R-:W1:Y:S02]  /*9440*/  LDSM.16.M88.4 R4, [R14+0x4000] ;  /* 0x004000000e04783b */ /* 0x000e640000000200 */
[C---:B------:R-:W-:Y:S08]  /*9450*/  HMMA.16816.F32.BF16 R60, R8.reuse, R20, R48 ;  /* 0x00000014083c723c */ /* 0x040ff00000041830 */
[C---:B------:R-:W-:Y:S01]  /*9460*/  HMMA.16816.F32.BF16 R56, R8.reuse, R22, R44 ;  /* 0x000000160838723c */ /* 0x040fe2000004182c */
[----:B------:R-:W2:Y:S07]  /*9470*/  LDSM.16.M88.4 R20, [R2+0xa800] ;  /* 0x00a800000214783b */ /* 0x000eae0000000200 */
[C---:B------:R-:W-:Y:S08]  /*9480*/  HMMA.16816.F32.BF16 R52, R8.reuse, R16, R40 ;  /* 0x000000100834723c */ /* 0x040ff00000041828 */
[C---:B------:R-:W-:Y:S01]  /*9490*/  HMMA.16816.F32.BF16 R36, R8.reuse, R18, R36 ;  /* 0x000000120824723c */ /* 0x040fe20000041824 */
[----:B------:R-:W3:Y:S07]  /*94a0*/  LDSM.16.M88.4 R16, [R2+0xb000] ;  /* 0x00b000000210783b */ /* 0x000eee0000000200 */
[----:B------:R-:W-:Y:S01]  /*94b0*/  HMMA.16816.F32.BF16 R212, R8, R28, R212 ;  /* 0x0000001c08d4723c */ /* 0x000fe200000418d4 */
[----:B------:R-:W4:Y:S04]  /*94c0*/  LDSM.16.M88.4 R28, [R2+0xb800] ;  /* 0x00b80000021c783b */ /* 0x000f280000000200 */
[----:B------:R-:W5:Y:S01]  /*94d0*/  LDSM.16.M88.4 R8, [R14+0x6000] ;  /* 0x006000000e08783b */ /* 0x000f620000000200 */
[----:B------:R-:W-:-:S04]  /*94e0*/  DEPBAR.LE SB0, 0x0 ;  /* 0x000080000000791a */ /* 0x000fc80000000000 */
[C---:B-1----:R-:W-:Y:S08]  /*94f0*/  HMMA.16816.F32.BF16 R44, R4.reuse, R26, R208 ;  /* 0x0000001a042c723c */ /* 0x042ff000000418d0 */
[C---:B--2---:R-:W-:Y:S08]  /*9500*/  HMMA.16816.F32.BF16 R40, R4.reuse, R20, R140 ;  /* 0x000000140428723c */ /* 0x044ff0000004188c */
[C---:B------:R-:W-:Y:S08]  /*9510*/  HMMA.16816.F32.BF16 R48, R4.reuse, R24, R212 ;  /* 0x000000180430723c */ /* 0x040ff000000418d4 */
[----:B---3--:R-:W-:Y:S01]  /*9520*/  HMMA.16816.F32.BF16 R140, R4, R18, R56 ;  /* 0x00000012048c723c */ /* 0x008fe20000041838 */
[----:B------:R-:W-:-:S02]  /*9530*/  IMAD.MOV.U32 R56, RZ, RZ, R138 ;  /* 0x000000ffff387224 */ /* 0x000fc400078e008a */
[----:B------:R-:W-:Y:S02]  /*9540*/  IMAD.MOV.U32 R57, RZ, RZ, R137 ;  /* 0x000000ffff397224 */ /* 0x000fe400078e0089 */
[----:B------:R-:W-:Y:S02]  /*9550*/  IMAD.MOV.U32 R58, RZ, RZ, R34 ;  /* 0x000000ffff3a7224 */ /* 0x000fe400078e0022 */
[----:B------:R-:W-:Y:S01]  /*9560*/  IMAD.MOV.U32 R59, RZ, RZ, R32 ;  /* 0x000000ffff3b7224 */ /* 0x000fe200078e0020 */
[----:B----4-:R-:W-:Y:S01]  /*9570*/  HMMA.16816.F32.BF16 R212, R4, R30, R36 ;  /* 0x0000001e04d4723c */ /* 0x010fe20000041824 */
[----:B------:R-:W-:-:S05]  /*9580*/  IMAD.SHL.U32 R137, R242, 0x2, RZ ;  /* 0x00000002f2897824 */ /* 0x000fca00078e00ff */
[----:B------:R-:W-:Y:S02]  /*9590*/  LOP3.LUT R137, R137, 0x6, RZ, 0xc0, !PT ;  /* 0x0000000689897812 */ /* 0x000fe400078ec0ff */
[C---:B-----5:R-:W-:Y:S08]  /*95a0*/  HMMA.16816.F32.BF16 R36, R8.reuse, R24, R56 ;  /* 0x000000180824723c */ /* 0x060ff00000041838 */
[----:B------:R-:W-:Y:S01]  /*95b0*/  HMMA.16816.F32.BF16 R24, R8, R26, R232 ;  /* 0x0000001a0818723c */ /* 0x000fe200000418e8 */
[----:B------:R-:W-:-:S02]  /*95c0*/  IMAD.MOV.U32 R235, RZ, RZ, R0 ;  /* 0x000000ffffeb7224 */ /* 0x000fc400078e0000 */
[----:B------:R-:W-:Y:S01]  /*95d0*/  FMUL.FTZ R0, R48, UR6 ;  /* 0x0000000630007c20 */ /* 0x000fe20008410000 */
[----:B------:R-:W-:Y:S02]  /*95e0*/  IMAD.MOV.U32 R234, RZ, RZ, R3 ;  /* 0x000000ffffea7224 */ /* 0x000fe400078e0003 */
[----:B------:R-:W-:Y:S01]  /*95f0*/  IMAD.MOV.U32 R232, RZ, RZ, R15 ;  /* 0x000000ffffe87224 */ /* 0x000fe200078e000f */
[----:B------:R1:W2:Y:S01]  /*9600*/  MUFU.TANH R3, R0 ;  /* 0x0000000000037308 */ /* 0x0002a20000002400 */
[----:B------:R-:W-:Y:S01]  /*9610*/  IMAD.MOV.U32 R233, RZ, RZ, R13 ;  /* 0x000000ffffe97224 */ /* 0x000fe200078e000d */
[-C--:B------:R-:W-:Y:S08]  /*9620*/  HMMA.16816.F32.BF16 R60, R4, R16.reuse, R60 ;  /* 0x00000010043c723c */ /* 0x080ff0000004183c */
[----:B------:R-:W-:Y:S01]  /*9630*/  HMMA.16816.F32.BF16 R56, R8, R16, R220 ;  /* 0x000000100838723c */ /* 0x000fe200000418dc */
[----:B-1----:R-:W-:-:S07]  /*9640*/  FMUL.FTZ R0, R49, UR6 ;  /* 0x0000000631007c20 */ /* 0x002fce0008410000 */
[C---:B------:R-:W-:Y:S01]  /*9650*/  HMMA.16816.F32.BF16 R64, R4.reuse, R22, R64 ;  /* 0x000000160440723c */ /* 0x040fe20000041840 */
[----:B------:R1:W-:Y:S07]  /*9660*/  MUFU.TANH R49, R0 ;  /* 0x0000000000317308 */ /* 0x0003ee0000002400 */
[----:B------:R-:W-:Y:S08]  /*9670*/  HMMA.16816.F32.BF16 R208, R4, R28, R52 ;  /* 0x0000001c04d0723c */ /* 0x000ff00000041834 */
[----:B------:R-:W-:Y:S01]  /*9680*/  HMMA.16816.F32.BF16 R4, R8, R20, R228 ;  /* 0x000000140804723c */ /* 0x000fe200000418e4 */
[----:B-1----:R-:W-:-:S04]  /*9690*/  FMUL.FTZ R0, R50, UR6 ;  /* 0x0000000632007c20 */ /* 0x002fc80008410000 */
[----:B------:R1:W3:Y:S03]  /*96a0*/  MUFU.TANH R15, R0 ;  /* 0x00000000000f7308 */ /* 0x0002e60000002400 */
[----:B------:R-:W-:Y:S01]  /*96b0*/  HMMA.16816.F32.BF16 R52, R8, R22, R236 ;  /* 0x000000160834723c */ /* 0x000fe200000418ec */
[----:B------:R-:W-:Y:S02]  /*96c0*/  IMAD.MOV.U32 R239, RZ, RZ, R132 ;  /* 0x000000ffffef7224 */ /* 0x000fe400078e0084 */
[----:B------:R-:W-:-:S08]  /*96d0*/  IMAD.MOV.U32 R238, RZ, RZ, R35 ;  /* 0x000000ffffee7224 */ /* 0x000fd000078e0023 */
[----:B------:R-:W-:Y:S01]  /*96e0*/  FMUL.FTZ R2, R4, UR6 ;  /* 0x0000000604027c20 */ /* 0x000fe20008410000 */
[----:B------:R-:W-:Y:S01]  /*96f0*/  FMUL.FTZ R6, R6, UR6 ;  /* 0x0000000606067c20 */ /* 0x000fe20008410000 */
[----:B------:R-:W-:-:S03]  /*9700*/  FMUL.FTZ R7, R7, UR6 ;  /* 0x0000000607077c20 */ /* 0x000fc60008410000 */
[----:B------:R-:W-:Y:S01]  /*9710*/  MUFU.TANH R21, R6 ;  /* 0x0000000600157308 */ /* 0x000fe20000002400 */
[----:B-1----:R-:W-:-:S07]  /*9720*/  FMUL.FTZ R0, R51, UR6 ;  /* 0x0000000633007c20 */ /* 0x002fce0008410000 */
[----:B------:R1:W-:Y:S08]  /*9730*/  MUFU.TANH R34, R0 ;  /* 0x0000000000227308 */ /* 0x0003f00000002400 */
[----:B------:R-:W-:Y:S01]  /*9740*/  MUFU.TANH R132, R7 ;  /* 0x0000000700847308 */ /* 0x000fe20000002400 */
[----:B-1----:R-:W-:-:S07]  /*9750*/  FMUL.FTZ R0, R36, UR6 ;  /* 0x0000000624007c20 */ /* 0x002fce0008410000 */
[----:B------:R1:W4:Y:S02]  /*9760*/  MUFU.TANH R13, R0 ;  /* 0x00000000000d7308 */ /* 0x0003240000002400 */
[----:B-1----:R-:W-:-:S06]  /*9770*/  FMUL.FTZ R0, R37, UR6 ;  /* 0x0000000625007c20 */ /* 0x002fcc0008410000 */
[----:B------:R1:W-:Y:S02]  /*9780*/  MUFU.TANH R17, R0 ;  /* 0x0000000000117308 */ /* 0x0003e40000002400 */
[----:B-1----:R-:W-:-:S06]  /*9790*/  FMUL.FTZ R0, R38, UR6 ;  /* 0x0000000626007c20 */ /* 0x002fcc0008410000 */
[----:B------:R1:W5:Y:S02]  /*97a0*/  MUFU.TANH R14, R0 ;  /* 0x00000000000e7308 */ /* 0x0003640000002400 */
[----:B-1----:R-:W-:-:S06]  /*97b0*/  FMUL.FTZ R0, R39, UR6 ;  /* 0x0000000627007c20 */ /* 0x002fcc0008410000 */
[----:B------:R1:W-:Y:S08]  /*97c0*/  MUFU.TANH R39, R2 ;  /* 0x0000000200277308 */ /* 0x0003f00000002400 */
[----:B------:R2:W5:Y:S01]  /*97d0*/  MUFU.TANH R20, R0 ;  /* 0x0000000000147308 */ /* 0x0005620000002400 */
[----:B-1----:R-:W-:Y:S02]  /*97e0*/  VIADD R2, R245, 0x8 ;  /* 0x00000008f5027836 */ /* 0x002fe40000000000 */
[----:B--2---:R-:W-:-:S05]  /*97f0*/  FMUL.FTZ R0, R44, UR6 ;  /* 0x000000062c007c20 */ /* 0x004fca0008410000 */
[----:B------:R1:W-:Y:S02]  /*9800*/  MUFU.TANH R36, R0 ;  /* 0x0000000000247308 */ /* 0x0003e40000002400 */
[----:B-1----:R-:W-:-:S06]  /*9810*/  FMUL.FTZ R0, R45, UR6 ;  /* 0x000000062d007c20 */ /* 0x002fcc0008410000 */
[----:B------:R1:W-:Y:S02]  /*9820*/  MUFU.TANH R220, R0 ;  /* 0x0000000000dc7308 */ /* 0x0003e40000002400 */
[----:B-1----:R-:W-:-:S06]  /*9830*/  FMUL.FTZ R0, R46, UR6 ;  /* 0x000000062e007c20 */ /* 0x002fcc0008410000 */
[----:B------:R1:W2:Y:S02]  /*9840*/  MUFU.TANH R32, R0 ;  /* 0x0000000000207308 */ /* 0x0002a40000002400 */
[----:B-1----:R-:W-:Y:S02]  /*9850*/  FMUL.FTZ R0, R47, UR6 ;  /* 0x000000062f007c20 */ /* 0x002fe40008410000 */
[----:B------:R-:W-:Y:S04]  /*9860*/  HMMA.16816.F32.BF16 R44, R8, R28, R232 ;  /* 0x0000001c082c723c */ /* 0x000fe800000418e8 */
[----:B------:R1:W-:Y:S02]  /*9870*/  MUFU.TANH R139, R0 ;  /* 0x00000000008b7308 */ /* 0x0003e40000002400 */
[----:B-1----:R-:W-:-:S06]  /*9880*/  FMUL.FTZ R0, R24, UR6 ;  /* 0x0000000618007c20 */ /* 0x002fcc0008410000 */
[----:B------:R1:W2:Y:S02]  /*9890*/  MUFU.TANH R23, R0 ;  /* 0x0000000000177308 */ /* 0x0002a40000002400 */
[----:B-1----:R-:W-:-:S06]  /*98a0*/  FMUL.FTZ R0, R25, UR6 ;  /* 0x0000000619007c20 */ /* 0x002fcc0008410000 */
[----:B------:R1:W-:Y:S02]  /*98b0*/  MUFU.TANH R51, R0 ;  /* 0x0000000000337308 */ /* 0x0003e40000002400 */
[----:B-1----:R-:W-:-:S06]  /*98c0*/  FMUL.FTZ R0, R26, UR6 ;  /* 0x000000061a007c20 */ /* 0x002fcc0008410000 */
[----:B------:R1:W2:Y:S02]  /*98d0*/  MUFU.TANH R25, R0 ;  /* 0x0000000000197308 */ /* 0x0002a40000002400 */
[----:B-1----:R-:W-:-:S06]  /*98e0*/  FMUL.FTZ R0, R27, UR6 ;  /* 0x000000061b007c20 */ /* 0x002fcc0008410000 */
[----:B------:R1:W2:Y:S02]  /*98f0*/  MUFU.TANH R37, R0 ;  /* 0x0000000000257308 */ /* 0x0002a40000002400 */
[----:B-1----:R-:W-:-:S06]  /*9900*/  FMUL.FTZ R0, R40, UR6 ;  /* 0x0000000628007c20 */ /* 0x002fcc0008410000 */
[----:B------:R1:W2:Y:S02]  /*9910*/  MUFU.TANH R138, R0 ;  /* 0x00000000008a7308 */ /* 0x0002a40000002400 */
[----:B-1----:R-:W-:-:S06]  /*9920*/  FMUL.FTZ R0, R41, UR6 ;  /* 0x0000000629007c20 */ /* 0x002fcc0008410000 */
[----:B------:R1:W-:Y:S02]  /*9930*/  MUFU.TANH R222, R0 ;  /* 0x0000000000de7308 */ /* 0x0003e40000002400 */
[----:B-1----:R-:W-:-:S06]  /*9940*/  FMUL.FTZ R0, R42, UR6 ;  /* 0x000000062a007c20 */ /* 0x002fcc0008410000 */
[----:B------:R1:W2:Y:S02]  /*9950*/  MUFU.TANH R50, R0 ;  /* 0x0000000000327308 */ /* 0x0002a40000002400 */
[----:B-1----:R-:W-:Y:S02]  /*9960*/  FMUL.FTZ R0, R43, UR6 ;  /* 0x000000062b007c20 */ /* 0x002fe40008410000 */
[----:B------:R-:W-:Y:S04]  /*9970*/  HMMA.16816.F32.BF16 R40, R8, R18, R216 ;  /* 0x000000120828723c */ /* 0x000fe800000418d8 */
[----:B------:R1:W2:Y:S02]  /*9980*/  MUFU.TANH R221, R0 ;  /* 0x0000000000dd7308 */ /* 0x0002a40000002400 */
[----:B-1----:R-:W-:-:S05]  /*9990*/  MOV R0, UR19 ;  /* 0x0000001300007c02 */ /* 0x002fca0008000f00 */
[----:B------:R-:W-:Y:S02]  /*99a0*/  IMAD R4, R0, 0x40, R137 ;  /* 0x0000004000047824 */ /* 0x000fe400078e0289 */
[----:B------:R-:W-:Y:S02]  /*99b0*/  FMUL.FTZ R0, R5, UR6 ;  /* 0x0000000605007c20 */ /* 0x000fe40008410000 */
[----:B------:R-:W-:Y:S02]  /*99c0*/  VIADD R5, R4, 0xffffff80 ;  /* 0xffffff8004057836 */ /* 0x000fe40000000000 */
[----:B------:R1:W2:Y:S01]  /*99d0*/  MUFU.TANH R137, R0 ;  /* 0x0000000000897308 */ /* 0x0002a20000002400 */
[----:B------:R-:W-:Y:S02]  /*99e0*/  BAR.SYNC.DEFER_BLOCKING 0x0 ;  /* 0x0000000000007b1d */ /* 0x000fe40000010000 */
[----:B------:R-:W-:Y:S02]  /*99f0*/  ISETP.GT.AND P0, PT, R245, R5, PT ;  /* 0x00000005f500720c */ /* 0x000fe40003f04270 */
[----:B------:R-:W-:-:S02]  /*9a00*/  ISETP.GE.AND P5, PT, R5, R247, PT ;  /* 0x000000f70500720c */ /* 0x000fc40003fa6270 */
[----:B------:R-:W-:Y:S02]  /*9a10*/  ISETP.GT.AND P4, PT, R2, R5, PT ;  /* 0x000000050200720c */ /* 0x000fe40003f84270 */
[----:B------:R-:W-:Y:S02]  /*9a20*/  FSEL R3, R3, -INF , !P0 ;  /* 0xff80000003037808 */ /* 0x000fe40004000000 */
[----:B------:R-:W-:Y:S02]  /*9a30*/  ISETP.GE.AND P0, PT, R5, R248, PT ;  /* 0x000000f80500720c */ /* 0x000fe40003f06270 */
[----:B---3--:R-:W-:Y:S02]  /*9a40*/  FSEL R6, R15, -INF , !P4 ;  /* 0xff8000000f067808 */ /* 0x008fe40006000000 */
[----:B------:R-:W-:Y:S01]  /*9a50*/  FSEL R16, R3, -INF , !P5 ;  /* 0xff80000003107808 */ /* 0x000fe20006800000 */
[C---:B-1----:R-:W-:Y:S01]  /*9a60*/  VIADD R0, R245.reuse, 0x40 ;  /* 0x00000040f5007836 */ /* 0x042fe20000000000 */
[----:B------:R-:W-:Y:S01]  /*9a70*/  FSEL R22, R6, -INF , !P0 ;  /* 0xff80000006167808 */ /* 0x000fe20004000000 */
[----:B------:R-:W-:Y:S01]  /*9a80*/  VIADD R3, R245, 0x48 ;  /* 0x00000048f5037836 */ /* 0x000fe20000000000 */
[----:B------:R-:W-:-:S02]  /*9a90*/  ISETP.GE.AND P5, PT, R5, R246, PT ;  /* 0x000000f60500720c */ /* 0x000fc40003fa6270 */
[----:B------:R-:W-:Y:S02]  /*9aa0*/  ISETP.GT.AND P4, PT, R0, R5, PT ;  /* 0x000000050000720c */ /* 0x000fe40003f84270 */
[----:B------:R-:W-:Y:S02]  /*9ab0*/  ISETP.GE.AND P0, PT, R5, R249, PT ;  /* 0x000000f90500720c */ /* 0x000fe40003f06270 */
[----:B----4-:R-:W-:Y:S01]  /*9ac0*/  FSEL R6, R13, -INF , !P4 ;  /* 0xff8000000d067808 */ /* 0x010fe20006000000 */
[----:B------:R-:W-:Y:S01]  /*9ad0*/  FMUL.FTZ R13, R64, UR6 ;  /* 0x00000006400d7c20 */ /* 0x000fe20008410000 */
[----:B------:R-:W-:Y:S01]  /*9ae0*/  ISETP.GT.AND P4, PT, R3, R5, PT ;  /* 0x000000050300720c */ /* 0x000fe20003f84270 */
[----:B------:R-:W-:Y:S01]  /*9af0*/  VIADD R5, R4, 0xffffff81 ;  /* 0xffffff8104057836 */ /* 0x000fe20000000000 */
[----:B------:R-:W-:Y:S01]  /*9b00*/  FSEL R27, R6, -INF , !P5 ;  /* 0xff800000061b7808 */ /* 0x000fe20006800000 */
[----:B------:R-:W-:Y:S01]  /*9b10*/  FMUL.FTZ R6, R65, UR6 ;  /* 0x0000000641067c20 */ /* 0x000fe20008410000 */
[----:B-----5:R-:W-:Y:S01]  /*9b20*/  FSEL R7, R14, -INF , !P4 ;  /* 0xff8000000e077808 */ /* 0x020fe20006000000 */
[----:B------:R1:W3:Y:S01]  /*9b30*/  MUFU.TANH R48, R13 ;  /* 0x0000000d00307308 */ /* 0x0002e20000002400 */
[----:B------:R-:W-:Y:S01]  /*9b40*/  ISETP.GT.AND P4, PT, R245, R5, PT ;  /* 0x00000005f500720c */ /* 0x000fe20003f84270 */
[----:B------:R-:W-:Y:S01]  /*9b50*/  FMUL.FTZ R14, R55, UR6 ;  /* 0x00000006370e7c20 */ /* 0x000fe20008410000 */
[----:B------:R-:W-:-:S02]  /*9b60*/  FSEL R35, R7, -INF , !P0 ;  /* 0xff80000007237808 */ /* 0x000fc40004000000 */
[-C--:B------:R-:W-:Y:S02]  /*9b70*/  ISETP.GT.AND P0, PT, R2, R5.reuse, PT ;  /* 0x000000050200720c */ /* 0x080fe40003f04270 */
[----:B------:R-:W-:Y:S01]  /*9b80*/  FSEL R7, R49, -INF , !P4 ;  /* 0xff80000031077808 */ /* 0x000fe20006000000 */
[----:B------:R4:W-:Y:S01]  /*9b90*/  MUFU.TANH R65, R6 ;  /* 0x0000000600417308 */ /* 0x0009e20000002400 */
[----:B------:R-:W-:Y:S02]  /*9ba0*/  ISETP.GT.AND P4, PT, R0, R5, PT ;  /* 0x000000050000720c */ /* 0x000fe40003f84270 */
[----:B------:R-:W-:-:S04]  /*9bb0*/  ISETP.GE.AND P5, PT, R5, R247, PT ;  /* 0x000000f70500720c */ /* 0x000fc80003fa6270 */
[----:B------:R-:W-:Y:S01]  /*9bc0*/  FSEL R15, R7, -INF , !P5 ;  /* 0xff800000070f7808 */ /* 0x000fe20006800000 */
[----:B------:R-:W-:Y:S01]  /*9bd0*/  FMUL.FTZ R7, R66, UR6 ;  /* 0x0000000642077c20 */ /* 0x000fe20008410000 */
[----:B-1----:R-:W-:Y:S02]  /*9be0*/  FSEL R13, R34, -INF , !P0 ;  /* 0xff800000220d7808 */ /* 0x002fe40004000000 */
[C---:B------:R-:W-:Y:S01]  /*9bf0*/  ISETP.GE.AND P0, PT, R5.reuse, R246, PT ;  /* 0x000000f60500720c */ /* 0x040fe20003f06270 */
[----:B------:R1:W5:Y:S01]  /*9c00*/  MUFU.TANH R38, R7 ;  /* 0x0000000700267308 */ /* 0x0003620000002400 */
[----:B------:R-:W-:Y:S02]  /*9c10*/  ISETP.GE.AND P5, PT, R5, R248, PT ;  /* 0x000000f80500720c */ /* 0x000fe40003fa6270 */
[----:B----4-:R-:W-:Y:S02]  /*9c20*/  FSEL R6, R17, -INF , !P4 ;  /* 0xff80000011067808 */ /* 0x010fe40006000000 */
[----:B------:R-:W-:-:S02]  /*9c30*/  ISETP.GT.AND P4, PT, R3, R5, PT ;  /* 0x000000050300720c */ /* 0x000fc40003f84270 */
[----:B------:R-:W-:Y:S02]  /*9c40*/  FSEL R26, R6, -INF , !P0 ;  /* 0xff800000061a7808 */ /* 0x000fe40004000000 */
[----:B------:R-:W-:Y:S01]  /*9c50*/  ISETP.GE.AND P0, PT, R5, R249, PT ;  /* 0x000000f90500720c */ /* 0x000fe20003f06270 */
[----:B------:R-:W-:Y:S01]  /*9c60*/  VIADD R5, R4, 0xffffff88 ;  /* 0xffffff8804057836 */ /* 0x000fe20000000000 */
[----:B------:R-:W-:Y:S02]  /*9c70*/  FSEL R6, R20, -INF , !P4 ;  /* 0xff80000014067808 */ /* 0x000fe40006000000 */
[----:B------:R-:W-:Y:S01]  /*9c80*/  FSEL R20, R13, -INF , !P5 ;  /* 0xff8000000d147808 */ /* 0x000fe20006800000 */
[----:B------:R-:W-:Y:S01]  /*9c90*/  FMUL.FTZ R13, R52, UR6 ;  /* 0x00000006340d7c20 */ /* 0x000fe20008410000 */
[----:B-1----:R-:W-:Y:S01]  /*9ca0*/  FMUL.FTZ R7, R67, UR6 ;  /* 0x0000000643077c20 */ /* 0x002fe20008410000 */
[----:B------:R-:W-:Y:S01]  /*9cb0*/  ISETP.GT.AND P4, PT, R245, R5, PT ;  /* 0x00000005f500720c */ /* 0x000fe20003f84270 */
[----:B------:R-:W-:Y:S01]  /*9cc0*/  MUFU.TANH R52, R14 ;  /* 0x0000000e00347308 */ /* 0x000fe20000002400 */
[----:B------:R-:W-:-:S02]  /*9cd0*/  FSEL R34, R6, -INF , !P0 ;  /* 0xff80000006227808 */ /* 0x000fc40004000000 */
[----:B------:R-:W-:Y:S02]  /*9ce0*/  ISETP.GT.AND P0, PT, R2, R5, PT ;  /* 0x000000050200720c */ /* 0x000fe40003f04270 */
[----:B------:R-:W-:Y:S02]  /*9cf0*/  ISETP.GE.AND P5, PT, R5, R247, PT ;  /* 0x000000f70500720c */ /* 0x000fe40003fa6270 */
[----:B--2---:R-:W-:Y:S01]  /*9d00*/  FSEL R6, R32, -INF , !P0 ;  /* 0xff80000020067808 */ /* 0x004fe20004000000 */
[----:B------:R1:W-:Y:S01]  /*9d10*/  MUFU.TANH R64, R7 ;  /* 0x0000000700407308 */ /* 0x0003e20000002400 */
[----:B------:R-:W-:-:S07]  /*9d20*/  ISETP.GT.AND P0, PT, R0, R5, PT ;  /* 0x000000050000720c */ /* 0x000fce0003f04270 */
[----:B------:R2:W4:Y:S01]  /*9d30*/  MUFU.TANH R32, R13 ;  /* 0x0000000d00207308 */ /* 0x0005220000002400 */
[----:B-1----:R-:W-:Y:S02]  /*9d40*/  FSEL R7, R36, -INF , !P4 ;  /* 0xff80000024077808 */ /* 0x002fe40006000000 */
[----:B------:R-:W-:Y:S02]  /*9d50*/  ISETP.GE.AND P4, PT, R5, R248, PT ;  /* 0x000000f80500720c */ /* 0x000fe40003f86270 */
[----:B------:R-:W-:Y:S01]  /*9d60*/  FSEL R19, R7, -INF , !P5 ;  /* 0xff80000007137808 */ /* 0x000fe20006800000 */
[----:B------:R-:W-:Y:S01]  /*9d70*/  FMUL.FTZ R7, R53, UR6 ;  /* 0x0000000635077c20 */ /* 0x000fe20008410000 */
[----:B------:R-:W-:Y:S02]  /*9d80*/  FSEL R24, R6, -INF , !P4 ;  /* 0xff80000006187808 */ /* 0x000fe40006000000 */
[----:B------:R-:W-:Y:S01]  /*9d90*/  ISETP.GT.AND P4, PT, R3, R5, PT ;  /* 0x000000050300720c */ /* 0x000fe20003f84270 */
[----:B------:R1:W-:Y:S01]  /*9da0*/  MUFU.TANH R49, R7 ;  /* 0x0000000700317308 */ /* 0x0003e20000002400 */
[----:B------:R-:W-:Y:S01]  /*9db0*/  FSEL R6, R23, -INF , !P0 ;  /* 0xff80000017067808 */ /* 0x000fe20004000000 */
[----:B--2---:R-:W-:Y:S01]  /*9dc0*/  FMUL.FTZ R13, R54, UR6 ;  /* 0x00000006360d7c20 */ /* 0x004fe20008410000 */
[----:B------:R-:W-:-:S02]  /*9dd0*/  ISETP.GE.AND P5, PT, R5, R246, PT ;  /* 0x000000f60500720c */ /* 0x000fc40003fa6270 */
[----:B------:R-:W-:Y:S01]  /*9de0*/  ISETP.GE.AND P0, PT, R5, R249, PT ;  /* 0x000000f90500720c */ /* 0x000fe20003f06270 */
[----:B------:R-:W-:Y:S01]  /*9df0*/  VIADD R5, R4, 0xffffff89 ;  /* 0xffffff8904057836 */ /* 0x000fe20000000000 */
[----:B------:R-:W-:Y:S01]  /*9e00*/  FSEL R29, R6, -INF , !P5 ;  /* 0xff800000061d7808 */ /* 0x000fe20006800000 */
[----:B------:R2:W4:Y:S03]  /*9e10*/  MUFU.TANH R17, R13 ;  /* 0x0000000d00117308 */ /* 0x0005260000002400 */
[----:B------:R-:W-:Y:S02]  /*9e20*/  ISETP.GE.AND P5, PT, R5, R247, PT ;  /* 0x000000f70500720c */ /* 0x000fe40003fa6270 */
[----:B-1----:R-:W-:Y:S02]  /*9e30*/  FSEL R7, R25, -INF , !P4 ;  /* 0xff80000019077808 */ /* 0x002fe40006000000 */
[----:B------:R-:W-:-:S02]  /*9e40*/  ISETP.GT.AND P4, PT, R245, R5, PT ;  /* 0x00000005f500720c */ /* 0x000fc40003f84270 */
[----:B------:R-:W-:Y:S02]  /*9e50*/  FSEL R36, R7, -INF , !P0 ;  /* 0xff80000007247808 */ /* 0x000fe40004000000 */
[-C--:B------:R-:W-:Y:S02]  /*9e60*/  ISETP.GT.AND P0, PT, R2, R5.reuse, PT ;  /* 0x000000050200720c */ /* 0x080fe40003f04270 */
[----:B------:R-:W-:Y:S01]  /*9e70*/  FSEL R7, R220, -INF , !P4 ;  /* 0xff800000dc077808 */ /* 0x000fe20006000000 */
[----:B--2---:R-:W-:Y:S01]  /*9e80*/  FMUL.FTZ R13, R62, UR6 ;  /* 0x000000063e0d7c20 */ /* 0x004fe20008410000 */
[----:B------:R-:W-:Y:S01]  /*9e90*/  ISETP.GE.AND P4, PT, R5, R248, PT ;  /* 0x000000f80500720c */ /* 0x000fe20003f86270 */
[----:B------:R-:W-:Y:S01]  /*9ea0*/  IMAD.MOV.U32 R62, RZ, RZ, R244 ;  /* 0x000000ffff3e7224 */ /* 0x000fe200078e00f4 */
[----:B------:R-:W-:Y:S02]  /*9eb0*/  FSEL R6, R139, -INF , !P0 ;  /* 0xff8000008b067808 */ /* 0x000fe40004000000 */
[----:B------:R-:W-:-:S02]  /*9ec0*/  ISETP.GT.AND P0, PT, R0, R5, PT ;  /* 0x000000050000720c */ /* 0x000fc40003f04270 */
[----:B------:R-:W-:Y:S02]  /*9ed0*/  FSEL R23, R6, -INF , !P4 ;  /* 0xff80000006177808 */ /* 0x000fe40006000000 */
[----:B------:R-:W-:Y:S02]  /*9ee0*/  ISETP.GT.AND P4, PT, R3, R5, PT ;  /* 0x000000050300720c */ /* 0x000fe40003f84270 */
[----:B------:R-:W-:Y:S02]  /*9ef0*/  FSEL R18, R7, -INF , !P5 ;  /* 0xff80000007127808 */ /* 0x000fe40006800000 */
[----:B------:R-:W-:Y:S02]  /*9f00*/  FSEL R6, R51, -INF , !P0 ;  /* 0xff80000033067808 */ /* 0x000fe40004000000 */
[C---:B------:R-:W-:Y:S02]  /*9f10*/  ISETP.GE.AND P5, PT, R5.reuse, R246, PT ;  /* 0x000000f60500720c */ /* 0x040fe40003fa6270 */
[----:B------:R-:W-:Y:S01]  /*9f20*/  ISETP.GE.AND P0, PT, R5, R249, PT ;  /* 0x000000f90500720c */ /* 0x000fe20003f06270 */
[----:B------:R-:W-:Y:S01]  /*9f30*/  VIADD R5, R4, 0xffffff90 ;  /* 0xffffff9004057836 */ /* 0x000fe20000000000 */
[----:B------:R-:W-:-:S02]  /*9f40*/  FSEL R7, R37, -INF , !P4 ;  /* 0xff80000025077808 */ /* 0x000fc40006000000 */
[----:B------:R-:W-:Y:S01]  /*9f50*/  FSEL R28, R6, -INF , !P5 ;  /* 0xff800000061c7808 */ /* 0x000fe20006800000 */
[----:B------:R-:W-:Y:S01]  /*9f60*/  FMUL.FTZ R6, R60, UR6 ;  /* 0x000000063c067c20 */ /* 0x000fe20008410000 */
[-C--:B------:R-:W-:Y:S01]  /*9f70*/  ISETP.GT.AND P4, PT, R245, R5.reuse, PT ;  /* 0x00000005f500720c */ /* 0x080fe20003f84270 */
[----:B------:R-:W-:Y:S01]  /*9f80*/  IMAD.MOV.U32 R60, RZ, RZ, R238 ;  /* 0x000000ffff3c7224 */ /* 0x000fe200078e00ee */
[----:B------:R-:W-:Y:S01]  /*9f90*/  FSEL R37, R7, -INF , !P0 ;  /* 0xff80000007257808 */ /* 0x000fe20004000000 */
[----:B------:R1:W2:Y:S01]  /*9fa0*/  MUFU.TANH R25, R6 ;  /* 0x0000000600197308 */ /* 0x0002a20000002400 */
[----:B------:R-:W-:Y:S02]  /*9fb0*/  ISETP.GT.AND P0, PT, R2, R5, PT ;  /* 0x000000050200720c */ /* 0x000fe40003f04270 */
[----:B------:R-:W-:Y:S02]  /*9fc0*/  ISETP.GE.AND P5, PT, R5, R247, PT ;  /* 0x000000f70500720c */ /* 0x000fe40003fa6270 */
[----:B------:R-:W-:-:S02]  /*9fd0*/  FSEL R7, R138, -INF , !P4 ;  /* 0xff8000008a077808 */ /* 0x000fc40006000000 */
[----:B------:R-:W-:Y:S02]  /*9fe0*/  ISETP.GE.AND P4, PT, R5, R248, PT ;  /* 0x000000f80500720c */ /* 0x000fe40003f86270 */
[----:B------:R-:W-:Y:S01]  /*9ff0*/  FSEL R233, R7, -INF , !P5 ;  /* 0xff80000007e97808 */ /* 0x000fe20006800000 */
[----:B------:R-:W-:Y:S01]  /*a000*/  FMUL.FTZ R7, R61, UR6 ;  /* 0x000000063d077c20 */ /* 0x000fe20008410000 */
[----:B------:R-:W-:Y:S01]  /*a010*/  ISETP.GE.AND P5, PT, R5, R246, PT ;  /* 0x000000f60500720c */ /* 0x000fe20003fa6270 */
[----:B------:R-:W-:Y:S02]  /*a020*/  IMAD.MOV.U32 R61, RZ, RZ, R239 ;  /* 0x000000ffff3d7224 */ /* 0x000fe400078e00ef */
[----:B------:R3:W-:Y:S01]  /*a030*/  MUFU.TANH R51, R7 ;  /* 0x0000000700337308 */ /* 0x0007e20000002400 */
[----:B-1----:R-:W-:Y:S02]  /*a040*/  FSEL R6, R50, -INF , !P0 ;  /* 0xff80000032067808 */ /* 0x002fe40004000000 */
[----:B------:R-:W-:-:S02]  /*a050*/  ISETP.GT.AND P0, PT, R0, R5, PT ;  /* 0x000000050000720c */ /* 0x000fc40003f04270 */
[----:B------:R-:W-:Y:S02]  /*a060*/  FSEL R234, R6, -INF , !P4 ;  /* 0xff80000006ea7808 */ /* 0x000fe40006000000 */
[----:B------:R-:W-:Y:S02]  /*a070*/  ISETP.GT.AND P4, PT, R3, R5, PT ;  /* 0x000000050300720c */ /* 0x000fe40003f84270 */
[----:B------:R-:W-:Y:S02]  /*a080*/  FSEL R6, R39, -INF , !P0 ;  /* 0xff80000027067808 */ /* 0x000fe40004000000 */
[----:B------:R-:W-:Y:S01]  /*a090*/  ISETP.GE.AND P0, PT, R5, R249, PT ;  /* 0x000000f90500720c */ /* 0x000fe20003f06270 */
[----:B------:R-:W-:Y:S01]  /*a0a0*/  VIADD R5, R4, 0xffffff91 ;  /* 0xffffff9104057836 */ /* 0x000fe20000000000 */
[----:B------:R-:W-:Y:S01]  /*a0b0*/  FSEL R232, R6, -INF , !P5 ;  /* 0xff80000006e87808 */ /* 0x000fe20006800000 */
[----:B------:R1:W2:Y:S01]  /*a0c0*/  MUFU.TANH R39, R13 ;  /* 0x0000000d00277308 */ /* 0x0002a20000002400 */
[----:B---3--:R-:W-:-:S02]  /*a0d0*/  FSEL R7, R21, -INF , !P4 ;  /* 0xff80000015077808 */ /* 0x008fc40006000000 */
[-C--:B------:R-:W-:Y:S02]  /*a0e0*/  ISETP.GT.AND P4, PT, R245, R5.reuse, PT ;  /* 0x00000005f500720c */ /* 0x080fe40003f84270 */
[----:B------:R-:W-:Y:S02]  /*a0f0*/  FSEL R235, R7, -INF , !P0 ;  /* 0xff80000007eb7808 */ /* 0x000fe40004000000 */
[----:B------:R-:W-:Y:S02]  /*a100*/  ISETP.GT.AND P0, PT, R2, R5, PT ;  /* 0x000000050200720c */ /* 0x000fe40003f04270 */
[C---:B------:R-:W-:Y:S02]  /*a110*/  ISETP.GE.AND P5, PT, R5.reuse, R247, PT ;  /* 0x000000f70500720c */ /* 0x040fe40003fa6270 */
[----:B------:R-:W-:Y:S02]  /*a120*/  FSEL R7, R222, -INF , !P4 ;  /* 0xff800000de077808 */ /* 0x000fe40006000000 */
[----:B------:R-:W-:-:S02]  /*a130*/  ISETP.GE.AND P4, PT, R5, R248, PT ;  /* 0x000000f80500720c */ /* 0x000fc40003f86270 */
[----:B------:R-:W-:Y:S02]  /*a140*/  FSEL R6, R221, -INF , !P0 ;  /* 0xff800000dd067808 */ /* 0x000fe40004000000 */
[-C--:B------:R-:W-:Y:S01]  /*a150*/  ISETP.GT.AND P0, PT, R0, R5.reuse, PT ;  /* 0x000000050000720c */ /* 0x080fe20003f04270 */
[----:B-1----:R-:W-:Y:S01]  /*a160*/  FMUL.FTZ R13, R63, UR6 ;  /* 0x000000063f0d7c20 */ /* 0x002fe20008410000 */
[----:B------:R-:W-:Y:S01]  /*a170*/  FSEL R229, R7, -INF , !P5 ;  /* 0xff80000007e57808 */ /* 0x000fe20006800000 */
[----:B------:R-:W-:Y:S01]  /*a180*/  FMUL.FTZ R7, R56, UR6 ;  /* 0x0000000638077c20 */ /* 0x000fe20008410000 */
[----:B------:R-:W-:Y:S01]  /*a190*/  FSEL R230, R6, -INF , !P4 ;  /* 0xff80000006e67808 */ /* 0x000fe20006000000 */
[----:B------:R1:W-:Y:S01]  /*a1a0*/  MUFU.TANH R50, R13 ;  /* 0x0000000d00327308 */ /* 0x0003e20000002400 */
[----:B------:R-:W-:Y:S01]  /*a1b0*/  ISETP.GT.AND P4, PT, R3, R5, PT ;  /* 0x000000050300720c */ /* 0x000fe20003f84270 */
[----:B------:R-:W-:Y:S01]  /*a1c0*/  IMAD.MOV.U32 R63, RZ, RZ, R243 ;  /* 0x000000ffff3f7224 */ /* 0x000fe200078e00f3 */
[----:B------:R-:W-:-:S02]  /*a1d0*/  FSEL R6, R137, -INF , !P0 ;  /* 0xff80000089067808 */ /* 0x000fc40004000000 */
[C---:B------:R-:W-:Y:S02]  /*a1e0*/  ISETP.GE.AND P5, PT, R5.reuse, R246, PT ;  /* 0x000000f60500720c */ /* 0x040fe40003fa6270 */
[----:B------:R-:W-:Y:S01]  /*a1f0*/  ISETP.GE.AND P0, PT, R5, R249, PT ;  /* 0x000000f90500720c */ /* 0x000fe20003f06270 */
[----:B------:R-:W-:Y:S01]  /*a200*/  VIADD R5, R4, 0xffffff98 ;  /* 0xffffff9804057836 */ /* 0x000fe20000000000 */
[----:B------:R3:W2:Y:S01]  /*a210*/  MUFU.TANH R21, R7 ;  /* 0x0000000700157308 */ /* 0x0006a20000002400 */
[----:B------:R-:W-:Y:S01]  /*a220*/  FSEL R228, R6, -INF , !P5 ;  /* 0xff80000006e47808 */ /* 0x000fe20006800000 */
[----:B------:R-:W-:Y:S02]  /*a230*/  FMUL.FTZ R6, R57, UR6 ;  /* 0x0000000639067c20 */ /* 0x000fe40008410000 */
[----:B------:R-:W-:Y:S01]  /*a240*/  ISETP.GE.AND P5, PT, R5, R247, PT ;  /* 0x000000f70500720c */ /* 0x000fe20003fa6270 */
[----:B-1----:R-:W-:Y:S01]  /*a250*/  FMUL.FTZ R13, R59, UR6 ;  /* 0x000000063b0d7c20 */ /* 0x002fe20008410000 */
[----:B---3--:R-:W-:-:S02]  /*a260*/  FSEL R7, R132, -INF , !P4 ;  /* 0xff80000084077808 */ /* 0x008fc40006000000 */
[-C--:B------:R-:W-:Y:S02]  /*a270*/  ISETP.GT.AND P4, PT, R245, R5.reuse, PT ;  /* 0x00000005f500720c */ /* 0x080fe40003f84270 */
[----:B------:R-:W-:Y:S02]  /*a280*/  FSEL R231, R7, -INF , !P0 ;  /* 0xff80000007e77808 */ /* 0x000fe40004000000 */
[----:B------:R-:W-:Y:S02]  /*a290*/  ISETP.GT.AND P0, PT, R2, R5, PT ;  /* 0x000000050200720c */ /* 0x000fe40003f04270 */
[----:B------:R-:W-:Y:S02]  /*a2a0*/  FSEL R7, R48, -INF , !P4 ;  /* 0xff80000030077808 */ /* 0x000fe40006000000 */
[----:B------:R5:W-:Y:S01]  /*a2b0*/  MUFU.TANH R48, R6 ;  /* 0x0000000600307308 */ /* 0x000be20000002400 */
[----:B------:R-:W-:Y:S02]  /*a2c0*/  ISETP.GE.AND P4, PT, R5, R248, PT ;  /* 0x000000f80500720c */ /* 0x000fe40003f86270 */
[----:B------:R-:W-:Y:S01]  /*a2d0*/  FSEL R221, R7, -INF , !P5 ;  /* 0xff80000007dd7808 */ /* 0x000fe20006800000 */
[----:B------:R-:W-:Y:S01]  /*a2e0*/  FMUL.FTZ R7, R58, UR6 ;  /* 0x000000063a077c20 */ /* 0x000fe20008410000 */
[----:B------:R-:W-:-:S03]  /*a2f0*/  ISETP.GE.AND P5, PT, R5, R246, PT ;  /* 0x000000f60500720c */ /* 0x000fc60003fa6270 */
[----:B------:R1:W3:Y:S01]  /*a300*/  MUFU.TANH R14, R7 ;  /* 0x00000007000e7308 */ /* 0x0002e20000002400 */
[----:B-----5:R-:W-:Y:S02]  /*a310*/  FSEL R6, R38, -INF , !P0 ;  /* 0xff80000026067808 */ /* 0x020fe40004000000 */
[----:B------:R-:W-:-:S05]  /*a320*/  ISETP.GT.AND P0, PT, R0, R5, PT ;  /* 0x000000050000720c */ /* 0x000fca0003f04270 */
[----:B------:R5:W3:Y:S01]  /*a330*/  MUFU.TANH R38, R13 ;  /* 0x0000000d00267308 */ /* 0x000ae20000002400 */
[----:B------:R-:W-:Y:S02]  /*a340*/  FSEL R222, R6, -INF , !P4 ;  /* 0xff80000006de7808 */ /* 0x000fe40006000000 */
[----:B------:R-:W-:Y:S02]  /*a350*/  ISETP.GT.AND P4, PT, R3, R5, PT ;  /* 0x000000050300720c */ /* 0x000fe40003f84270 */
[----:B----4-:R-:W-:Y:S02]  /*a360*/  FSEL R6, R32, -INF , !P0 ;  /* 0xff80000020067808 */ /* 0x010fe40004000000 */
[----:B------:R-:W-:Y:S02]  /*a370*/  ISETP.GE.AND P0, PT, R5, R249, PT ;  /* 0x000000f90500720c */ /* 0x000fe40003f06270 */
[----:B------:R-:W-:Y:S02]  /*a380*/  IADD3 R5, PT, PT, R4, -0x67, RZ ;  /* 0xffffff9904057810 */ /* 0x000fe40007ffe0ff */
[----:B-1----:R-:W-:Y:S01]  /*a390*/  FSEL R7, R17, -INF , !P4 ;  /* 0xff80000011077808 */ /* 0x002fe20006000000 */
[----:B------:R-:W-:Y:S01]  /*a3a0*/  FMUL.FTZ R17, R143, UR6 ;  /* 0x000000068f117c20 */ /* 0x000fe20008410000 */
[----:B------:R-:W-:-:S02]  /*a3b0*/  ISETP.GT.AND P4, PT, R245, R5, PT ;  /* 0x00000005f500720c */ /* 0x000fc40003f84270 */
[----:B------:R-:W-:Y:S02]  /*a3c0*/  FSEL R223, R7, -INF , !P0 ;  /* 0xff80000007df7808 */ /* 0x000fe40004000000 */
[----:B------:R-:W-:Y:S01]  /*a3d0*/  ISETP.GT.AND P0, PT, R2, R5, PT ;  /* 0x000000050200720c */ /* 0x000fe20003f04270 */
[----:B-----5:R-:W-:Y:S01]  /*a3e0*/  FMUL.FTZ R13, R140, UR6 ;  /* 0x000000068c0d7c20 */ /* 0x020fe20008410000 */
[----:B------:R-:W-:Y:S02]  /*a3f0*/  FSEL R220, R6, -INF , !P5 ;  /* 0xff80000006dc7808 */ /* 0x000fe40006800000 */
[----:B------:R-:W-:Y:S01]  /*a400*/  ISETP.GE.AND P5, PT, R5, R247, PT ;  /* 0x000000f70500720c */ /* 0x000fe20003fa6270 */
[----:B------:R1:W4:Y:S01]  /*a410*/  MUFU.TANH R32, R13 ;  /* 0x0000000d00207308 */ /* 0x0003220000002400 */
[----:B------:R-:W-:Y:S02]  /*a420*/  FSEL R7, R65, -INF , !P4 ;  /* 0xff80000041077808 */ /* 0x000fe40006000000 */
[----:B------:R-:W-:-:S02]  /*a430*/  ISETP.GE.AND P4, PT, R5, R248, PT ;  /* 0x000000f80500720c */ /* 0x000fc40003f86270 */
[----:B------:R-:W-:Y:S02]  /*a440*/  FSEL R6, R64, -INF , !P0 ;  /* 0xff80000040067808 */ /* 0x000fe40004000000 */
[-C--:B------:R-:W-:Y:S02]  /*a450*/  ISETP.GT.AND P0, PT, R0, R5.reuse, PT ;  /* 0x000000050000720c */ /* 0x080fe40003f04270 */
[----:B------:R-:W-:Y:S01]  /*a460*/  FSEL R217, R7, -INF , !P5 ;  /* 0xff80000007d97808 */ /* 0x000fe20006800000 */
[----:B------:R-:W-:Y:S01]  /*a470*/  FMUL.FTZ R7, R141, UR6 ;  /* 0x000000068d077c20 */ /* 0x000fe20008410000 */
[----:B------:R-:W-:Y:S02]  /*a480*/  FSEL R218, R6, -INF , !P4 ;  /* 0xff80000006da7808 */ /* 0x000fe40006000000 */
[----:B------:R-:W-:Y:S02]  /*a490*/  ISETP.GT.AND P4, PT, R3, R5, PT ;  /* 0x000000050300720c */ /* 0x000fe40003f84270 */
[----:B------:R-:W-:-:S02]  /*a4a0*/  FSEL R6, R49, -INF , !P0 ;  /* 0xff80000031067808 */ /* 0x000fc40004000000 */
[C---:B------:R-:W-:Y:S01]  /*a4b0*/  ISETP.GE.AND P5, PT, R5.reuse, R246, PT ;  /* 0x000000f60500720c */ /* 0x040fe20003fa6270 */
[----:B------:R5:W-:Y:S01]  /*a4c0*/  MUFU.TANH R49, R7 ;  /* 0x0000000700317308 */ /* 0x000be20000002400 */
[----:B------:R-:W-:Y:S01]  /*a4d0*/  ISETP.GE.AND P0, PT, R5, R249, PT ;  /* 0x000000f90500720c */ /* 0x000fe20003f06270 */
[----:B------:R-:W-:Y:S01]  /*a4e0*/  VIADD R5, R4, 0xffffffa0 ;  /* 0xffffffa004057836 */ /* 0x000fe20000000000 */
[----:B------:R-:W-:Y:S01]  /*a4f0*/  FSEL R216, R6, -INF , !P5 ;  /* 0xff80000006d87808 */ /* 0x000fe20006800000 */
[----:B-1----:R-:W-:-:S03]  /*a500*/  FMUL.FTZ R13, R142, UR6 ;  /* 0x000000068e0d7c20 */ /* 0x002fc60008410000 */
[----:B------:R-:W-:Y:S02]  /*a510*/  ISETP.GE.AND P5, PT, R5, R247, PT ;  /* 0x000000f70500720c */ /* 0x000fe40003fa6270 */
[----:B-----5:R-:W-:Y:S02]  /*a520*/  FSEL R7, R52, -INF , !P4 ;  /* 0xff80000034077808 */ /* 0x020fe40006000000 */
[-C--:B------:R-:W-:Y:S02]  /*a530*/  ISETP.GT.AND P4, PT, R245, R5.reuse, PT ;  /* 0x00000005f500720c */ /* 0x080fe40003f84270 */
[----:B------:R-:W-:Y:S02]  /*a540*/  FSEL R219, R7, -INF , !P0 ;  /* 0xff80000007db7808 */ /* 0x000fe40004000000 */
[----:B------:R-:W-:Y:S02]  /*a550*/  ISETP.GT.AND P0, PT, R2, R5, PT ;  /* 0x000000050200720c */ /* 0x000fe40003f04270 */
[----:B--2---:R-:W-:-:S02]  /*a560*/  FSEL R7, R25, -INF , !P4 ;  /* 0xff80000019077808 */ /* 0x004fc40006000000 */
[----:B------:R-:W-:Y:S01]  /*a570*/  ISETP.GE.AND P4, PT, R5, R248, PT ;  /* 0x000000f80500720c */ /* 0x000fe20003f86270 */
[----:B------:R1:W2:Y:S01]  /*a580*/  MUFU.TANH R25, R13 ;  /* 0x0000000d00197308 */ /* 0x0002a20000002400 */
[----:B------:R-:W-:Y:S02]  /*a590*/  FSEL R6, R39, -INF , !P0 ;  /* 0xff80000027067808 */ /* 0x000fe40004000000 */
[-C--:B------:R-:W-:Y:S02]  /*a5a0*/  ISETP.GT.AND P0, PT, R0, R5.reuse, PT ;  /* 0x000000050000720c */ /* 0x080fe40003f04270 */
[----:B------:R-:W-:Y:S02]  /*a5b0*/  FSEL R142, R6, -INF , !P4 ;  /* 0xff800000068e7808 */ /* 0x000fe40006000000 */
[----:B------:R-:W-:Y:S01]  /*a5c0*/  ISETP.GT.AND P4, PT, R3, R5, PT ;  /* 0x000000050300720c */ /* 0x000fe20003f84270 */
[----:B------:R5:W-:Y:S01]  /*a5d0*/  MUFU.TANH R39, R17 ;  /* 0x0000001100277308 */ /* 0x000be20000002400 */
[----:B------:R-:W-:-:S02]  /*a5e0*/  FSEL R141, R7, -INF , !P5 ;  /* 0xff800000078d7808 */ /* 0x000fc40006800000 */
[----:B------:R-:W-:Y:S02]  /*a5f0*/  FSEL R6, R21, -INF , !P0 ;  /* 0xff80000015067808 */ /* 0x000fe40004000000 */
[C---:B------:R-:W-:Y:S02]  /*a600*/  ISETP.GE.AND P5, PT, R5.reuse, R246, PT ;  /* 0x000000f60500720c */ /* 0x040fe40003fa6270 */
[----:B------:R-:W-:Y:S01]  /*a610*/  ISETP.GE.AND P0, PT, R5, R249, PT ;  /* 0x000000f90500720c */ /* 0x000fe20003f06270 */
[----:B------:R-:W-:Y:S01]  /*a620*/  VIADD R5, R4, 0xffffffa1 ;  /* 0xffffffa104057836 */ /* 0x000fe20000000000 */
[----:B---3--:R-:W-:Y:S01]  /*a630*/  FSEL R7, R14, -INF , !P4 ;  /* 0xff8000000e077808 */ /* 0x008fe20006000000 */
[----:B-1----:R-:W-:Y:S01]  /*a640*/  FMUL.FTZ R13, R42, UR6 ;  /* 0x000000062a0d7c20 */ /* 0x002fe20008410000 */
[----:B------:R-:W-:Y:S01]  /*a650*/  FSEL R132, R6, -INF , !P5 ;  /* 0xff80000006847808 */ /* 0x000fe20006800000 */
[----:B------:R-:W-:Y:S01]  /*a660*/  FMUL.FTZ R6, R40, UR6 ;  /* 0x0000000628067c20 */ /* 0x000fe20008410000 */
[----:B------:R-:W-:-:S02]  /*a670*/  ISETP.GT.AND P4, PT, R245, R5, PT ;  /* 0x00000005f500720c */ /* 0x000fc40003f84270 */
[----:B------:R-:W-:Y:S01]  /*a680*/  FSEL R67, R7, -INF , !P0 ;  /* 0xff80000007437808 */ /* 0x000fe20004000000 */
[----:B------:R1:W3:Y:S01]  /*a690*/  MUFU.TANH R14, R6 ;  /* 0x00000006000e7308 */ /* 0x0002e20000002400 */
[----:B------:R-:W-:Y:S01]  /*a6a0*/  ISETP.GT.AND P0, PT, R2, R5, PT ;  /* 0x000000050200720c */ /* 0x000fe20003f04270 */
[----:B-----5:R-:W-:Y:S01]  /*a6b0*/  FMUL.FTZ R17, R43, UR6 ;  /* 0x000000062b117c20 */ /* 0x020fe20008410000 */
[----:B------:R-:W-:Y:S02]  /*a6c0*/  ISETP.GE.AND P5, PT, R5, R247, PT ;  /* 0x000000f70500720c */ /* 0x000fe40003fa6270 */
[----:B------:R-:W-:Y:S02]  /*a6d0*/  FSEL R7, R51, -INF , !P4 ;  /* 0xff80000033077808 */ /* 0x000fe40006000000 */
[----:B------:R-:W-:Y:S01]  /*a6e0*/  ISETP.GE.AND P4, PT, R5, R248, PT ;  /* 0x000000f80500720c */ /* 0x000fe20003f86270 */
[----:B------:R-:W5:Y:S01]  /*a6f0*/  MUFU.TANH R13, R13 ;  /* 0x0000000d000d7308 */ /* 0x000f620000002400 */
[----:B------:R-:W-:Y:S01]  /*a700*/  FSEL R58, R7, -INF , !P5 ;  /* 0xff800000073a7808 */ /* 0x000fe20006800000 */
[----:B------:R-:W-:Y:S01]  /*a710*/  FMUL.FTZ R7, R41, UR6 ;  /* 0x0000000629077c20 */ /* 0x000fe20008410000 */
[----:B------:R-:W-:Y:S01]  /*a720*/  ISETP.GE.AND P5, PT, R5, R246, PT ;  /* 0x000000f60500720c */ /* 0x000fe20003fa6270 */
[----:B------:R-:W-:Y:S01]  /*a730*/  HMMA.16816.F32.BF16 R40, R8, R30, R60 ;  /* 0x0000001e0828723c */ /* 0x000fe2000004183c */
[----:B------:R-:W-:Y:S01]  /*a740*/  FMUL.FTZ R10, R213, UR6 ;  /* 0x00000006d50a7c20 */ /* 0x000fe20008410000 */
[----:B------:R-:W-:-:S02]  /*a750*/  FMUL.FTZ R11, R45, UR6 ;  /* 0x000000062d0b7c20 */ /* 0x000fc40008410000 */
[----:B------:R4:W5:Y:S01]  /*a760*/  MUFU.TANH R21, R7 ;  /* 0x0000000700157308 */ /* 0x0009620000002400 */
[----:B-1----:R-:W-:Y:S02]  /*a770*/  FSEL R6, R50, -INF , !P0 ;  /* 0xff80000032067808 */ /* 0x002fe40004000000 */
[-C--:B------:R-:W-:Y:S02]  /*a780*/  ISETP.GT.AND P0, PT, R0, R5.reuse, PT ;  /* 0x000000050000720c */ /* 0x080fe40003f04270 */
[----:B------:R-:W-:Y:S02]  /*a790*/  FSEL R59, R6, -INF , !P4 ;  /* 0xff800000063b7808 */ /* 0x000fe40006000000 */
[----:B------:R-:W-:Y:S01]  /*a7a0*/  ISETP.GT.AND P4, PT, R3, R5, PT ;  /* 0x000000050300720c */ /* 0x000fe20003f84270 */
[----:B------:R-:W-:Y:S01]  /*a7b0*/  MUFU.TANH R10, R10 ;  /* 0x0000000a000a7308 */ /* 0x000fe20000002400 */
[----:B------:R-:W-:Y:S02]  /*a7c0*/  FSEL R6, R48, -INF , !P0 ;  /* 0xff80000030067808 */ /* 0x000fe40004000000 */
[----:B------:R-:W-:Y:S01]  /*a7d0*/  ISETP.GE.AND P0, PT, R5, R249, PT ;  /* 0x000000f90500720c */ /* 0x000fe20003f06270 */
[----:B------:R-:W-:Y:S01]  /*a7e0*/  VIADD R5, R4, 0xffffffa8 ;  /* 0xffffffa804057836 */ /* 0x000fe20000000000 */
[----:B------:R-:W-:-:S02]  /*a7f0*/  FSEL R143, R6, -INF , !P5 ;  /* 0xff800000068f7808 */ /* 0x000fc40006800000 */
[----:B----4-:R-:W-:Y:S02]  /*a800*/  FSEL R7, R38, -INF , !P4 ;  /* 0xff80000026077808 */ /* 0x010fe40006000000 */
[-C--:B------:R-:W-:Y:S02]  /*a810*/  ISETP.GT.AND P4, PT, R245, R5.reuse, PT ;  /* 0x00000005f500720c */ /* 0x080fe40003f84270 */
[----:B------:R-:W-:Y:S02]  /*a820*/  FSEL R6, R7, -INF , !P0 ;  /* 0xff80000007067808 */ /* 0x000fe40004000000 */
[----:B------:R-:W-:Y:S02]  /*a830*/  ISETP.GT.AND P0, PT, R2, R5, PT ;  /* 0x000000050200720c */ /* 0x000fe40003f04270 */
[----:B------:R-:W-:Y:S01]  /*a840*/  ISETP.GE.AND P5, PT, R5, R247, PT ;  /* 0x000000f70500720c */ /* 0x000fe20003fa6270 */
[----:B------:R2:W-:Y:S01]  /*a850*/  STL [R1+0x8], R6 ;  /* 0x0000080601007387 */ /* 0x0005e20000100800 */
[----:B------:R-:W-:-:S02]  /*a860*/  FSEL R7, R32, -INF , !P4 ;  /* 0xff80000020077808 */ /* 0x000fc40006000000 */
[----:B------:R-:W-:Y:S02]  /*a870*/  ISETP.GE.AND P4, PT, R5, R248, PT ;  /* 0x000000f80500720c */ /* 0x000fe40003f86270 */
[----:B------:R-:W-:Y:S01]  /*a880*/  FSEL R251, R7, -INF , !P5 ;  /* 0xff80000007fb7808 */ /* 0x000fe20006800000 */
[----:B------:R-:W-:Y:S01]  /*a890*/  FMUL.FTZ R7, R208, UR6 ;  /* 0x00000006d0077c20 */ /* 0x000fe20008410000 */
[----:B------:R-:W-:Y:S02]  /*a8a0*/  ISETP.GE.AND P5, PT, R5, R246, PT ;  /* 0x000000f60500720c */ /* 0x000fe40003fa6270 */
[----:B--2---:R-:W-:Y:S02]  /*a8b0*/  FSEL R6, R25, -INF , !P0 ;  /* 0xff80000019067808 */ /* 0x004fe40004000000 */
[----:B------:R-:W-:Y:S01]  /*a8c0*/  ISETP.GT.AND P0, PT, R0, R5, PT ;  /* 0x000000050000720c */ /* 0x000fe20003f04270 */
[----:B------:R-:W1:Y:S01]  /*a8d0*/  MUFU.TANH R25, R17 ;  /* 0x0000001100197308 */ /* 0x000e620000002400 */
[----:B------:R-:W-:-:S02]  /*a8e0*/  FSEL R252, R6, -INF , !P4 ;  /* 0xff80000006fc7808 */ /* 0x000fc40006000000 */
[----:B------:R-:W-:Y:S02]  /*a8f0*/  ISETP.GT.AND P4, PT, R3, R5, PT ;  /* 0x000000050300720c */ /* 0x000fe40003f84270 */
[----:B---3--:R-:W-:Y:S01]  /*a900*/  FSEL R6, R14, -INF , !P0 ;  /* 0xff8000000e067808 */ /* 0x008fe20004000000 */
[----:B------:R-:W-:Y:S01]  /*a910*/  FMUL.FTZ R14, R210, UR6 ;  /* 0x00000006d20e7c20 */ /* 0x000fe20008410000 */
[----:B------:R-:W-:Y:S01]  /*a920*/  ISETP.GE.AND P0, PT, R5, R249, PT ;  /* 0x000000f90500720c */ /* 0x000fe20003f06270 */
[----:B------:R5:W2:Y:S01]  /*a930*/  MUFU.TANH R17, R7 ;  /* 0x0000000700117308 */ /* 0x000aa20000002400 */
[----:B------:R-:W-:Y:S01]  /*a940*/  VIADD R5, R4, 0xffffffa9 ;  /* 0xffffffa904057836 */ /* 0x000fe20000000000 */
[----:B------:R-:W-:Y:S01]  /*a950*/  FSEL R250, R6, -INF , !P5 ;  /* 0xff80000006fa7808 */ /* 0x000fe20006800000 */
[----:B------:R-:W-:-:S03]  /*a960*/  FMUL.FTZ R6, R209, UR6 ;  /* 0x00000006d1067c20 */ /* 0x000fc60008410000 */
[----:B------:R-:W-:Y:S02]  /*a970*/  ISETP.GE.AND P5, PT, R5, R247, PT ;  /* 0x000000f70500720c */ /* 0x000fe40003fa6270 */
[----:B------:R3:W-:Y:S08]  /*a980*/  MUFU.TANH R38, R6 ;  /* 0x0000000600267308 */ /* 0x0007f00000002400 */
[----:B------:R-:W4:Y:S01]  /*a990*/  MUFU.TANH R14, R14 ;  /* 0x0000000e000e7308 */ /* 0x000f220000002400 */
[----:B-----5:R-:W-:-:S02]  /*a9a0*/  FSEL R7, R13, -INF , !P4 ;  /* 0xff8000000d077808 */ /* 0x020fc40006000000 */
[-C--:B------:R-:W-:Y:S02]  /*a9b0*/  ISETP.GT.AND P4, PT, R245, R5.reuse, PT ;  /* 0x00000005f500720c */ /* 0x080fe40003f84270 */
[----:B------:R-:W-:Y:S02]  /*a9c0*/  FSEL R7, R7, -INF , !P0 ;  /* 0xff80000007077808 */ /* 0x000fe40004000000 */
[----:B------:R-:W-:-:S03]  /*a9d0*/  ISETP.GT.AND P0, PT, R2, R5, PT ;  /* 0x000000050200720c */ /* 0x000fc60003f04270 */
[----:B------:R5:W-:Y:S01]  /*a9e0*/  STL [R1], R7 ;  /* 0x0000000701007387 */ /* 0x000be20000100800 */
[----:B---3--:R-:W-:Y:S02]  /*a9f0*/  FSEL R6, R39, -INF , !P0 ;  /* 0xff80000027067808 */ /* 0x008fe40004000000 */
[----:B------:R-:W-:Y:S02]  /*aa00*/  ISETP.GT.AND P0, PT, R0, R5, PT ;  /* 0x000000050000720c */ /* 0x000fe40003f04270 */
[----:B-----5:R-:W-:Y:S02]  /*aa10*/  FSEL R7, R49, -INF , !P4 ;  /* 0xff80000031077808 */ /* 0x020fe40006000000 */
[----:B------:R-:W-:Y:S02]  /*aa20*/  ISETP.GE.AND P4, PT, R5, R248, PT ;  /* 0x000000f80500720c */ /* 0x000fe40003f86270 */
[----:B------:R-:W-:Y:S01]  /*aa30*/  FSEL R238, R7, -INF , !P5 ;  /* 0xff80000007ee7808 */ /* 0x000fe20006800000 */
[----:B------:R-:W-:Y:S01]  /*aa40*/  FMUL.FTZ R7, R44, UR6 ;  /* 0x000000062c077c20 */ /* 0x000fe20008410000 */
[----:B------:R-:W-:-:S02]  /*aa50*/  FSEL R239, R6, -INF , !P4 ;  /* 0xff80000006ef7808 */ /* 0x000fc40006000000 */
[----:B------:R-:W-:Y:S01]  /*aa60*/  FSEL R6, R21, -INF , !P0 ;  /* 0xff80000015067808 */ /* 0x000fe20004000000 */
[----:B------:R1:W3:Y:S01]  /*aa70*/  MUFU.TANH R13, R7 ;  /* 0x00000007000d7308 */ /* 0x0002e20000002400 */
[----:B------:R-:W-:Y:S01]  /*aa80*/  ISETP.GE.AND P5, PT, R5, R246, PT ;  /* 0x000000f60500720c */ /* 0x000fe20003fa6270 */
[----:B------:R-:W-:Y:S01]  /*aa90*/  FMUL.FTZ R21, R211, UR6 ;  /* 0x00000006d3157c20 */ /* 0x000fe20008410000 */
[----:B------:R-:W-:Y:S02]  /*aaa0*/  ISETP.GT.AND P4, PT, R3, R5, PT ;  /* 0x000000050300720c */ /* 0x000fe40003f84270 */
[----:B------:R-:W-:Y:S01]  /*aab0*/  ISETP.GE.AND P0, PT, R5, R249, PT ;  /* 0x000000f90500720c */ /* 0x000fe20003f06270 */
[----:B------:R-:W-:Y:S01]  /*aac0*/  VIADD R5, R4, 0xffffffb0 ;  /* 0xffffffb004057836 */ /* 0x000fe20000000000 */
[----:B------:R-:W-:Y:S01]  /*aad0*/  FSEL R237, R6, -INF , !P5 ;  /* 0xff80000006ed7808 */ /* 0x000fe20006800000 */
[----:B------:R5:W-:Y:S03]  /*aae0*/  MUFU.TANH R32, R21 ;  /* 0x0000001500207308 */ /* 0x000be60000002400 */
[----:B------:R-:W-:-:S02]  /*aaf0*/  ISETP.GE.AND P5, PT, R5, R247, PT ;  /* 0x000000f70500720c */ /* 0x000fc40003fa6270 */
[----:B-1----:R-:W-:Y:S01]  /*ab00*/  FSEL R7, R25, -INF , !P4 ;  /* 0xff80000019077808 */ /* 0x002fe20006000000 */
[----:B------:R-:W-:Y:S01]  /*ab10*/  FMUL.FTZ R25, R47, UR6 ;  /* 0x000000062f197c20 */ /* 0x000fe20008410000 */
[-C--:B------:R-:W-:Y:S02]  /*ab20*/  ISETP.GT.AND P4, PT, R245, R5.reuse, PT ;  /* 0x00000005f500720c */ /* 0x080fe40003f84270 */
[----:B------:R-:W-:Y:S02]  /*ab30*/  FSEL R244, R7, -INF , !P0 ;  /* 0xff80000007f47808 */ /* 0x000fe40004000000 */
[----:B--2---:R-:W-:Y:S02]  /*ab40*/  FSEL R7, R17, -INF , !P4 ;  /* 0xff80000011077808 */ /* 0x004fe40006000000 */
[-C--:B------:R-:W-:Y:S01]  /*ab50*/  ISETP.GT.AND P0, PT, R2, R5.reuse, PT ;  /* 0x000000050200720c */ /* 0x080fe20003f04270 */
[----:B-----5:R-:W-:Y:S01]  /*ab60*/  FMUL.FTZ R21, R214, UR6 ;  /* 0x00000006d6157c20 */ /* 0x020fe20008410000 */
[----:B------:R-:W-:Y:S01]  /*ab70*/  FSEL R243, R7, -INF , !P5 ;  /* 0xff80000007f37808 */ /* 0x000fe20006800000 */
[----:B------:R-:W-:Y:S01]  /*ab80*/  MUFU.TANH R17, R11 ;  /* 0x0000000b00117308 */ /* 0x000fe20000002400 */
[----:B----4-:R-:W-:Y:S01]  /*ab90*/  FSEL R6, R14, -INF , !P0 ;  /* 0xff8000000e067808 */ /* 0x010fe20004000000 */
[----:B------:R-:W-:Y:S01]  /*aba0*/  FMUL.FTZ R14, R46, UR6 ;  /* 0x000000062e0e7c20 */ /* 0x000fe20008410000 */
[----:B------:R-:W-:-:S02]  /*abb0*/  ISETP.GT.AND P5, PT, R0, R5, PT ;  /* 0x000000050000720c */ /* 0x000fc40003fa4270 */
[----:B------:R-:W-:Y:S02]  /*abc0*/  ISETP.GE.AND P4, PT, R5, R248, PT ;  /* 0x000000f80500720c */ /* 0x000fe40003f86270 */
[----:B---3--:R-:W-:Y:S01]  /*abd0*/  FSEL R7, R13, -INF , !P5 ;  /* 0xff8000000d077808 */ /* 0x008fe20006800000 */
[----:B------:R-:W-:Y:S01]  /*abe0*/  MUFU.TANH R21, R21 ;  /* 0x0000001500157308 */ /* 0x000fe20000002400 */
[----:B------:R-:W-:Y:S02]  /*abf0*/  FSEL R6, R6, -INF , !P4 ;  /* 0xff80000006067808 */ /* 0x000fe40006000000 */
[----:B------:R-:W-:Y:S02]  /*ac00*/  ISETP.GE.AND P0, PT, R5, R246, PT ;  /* 0x000000f60500720c */ /* 0x000fe40003f06270 */
[----:B------:R-:W-:Y:S01]  /*ac10*/  ISETP.GT.AND P4, PT, R3, R5, PT ;  /* 0x000000050300720c */ /* 0x000fe20003f84270 */
[----:B------:R1:W-:Y:S01]  /*ac20*/  STL [R1+0x18], R6 ;  /* 0x0000180601007387 */ /* 0x0003e20000100800 */
[----:B------:R-:W-:Y:S01]  /*ac30*/  ISETP.GE.AND P5, PT, R5, R249, PT ;  /* 0x000000f90500720c */ /* 0x000fe20003fa6270 */
[----:B------:R-:W2:Y:S01]  /*ac40*/  MUFU.TANH R13, R14 ;  /* 0x0000000e000d7308 */ /* 0x000ea20000002400 */
[----:B------:R-:W-:Y:S01]  /*ac50*/  FMUL.FTZ R5, R212, UR6 ;  /* 0x00000006d4057c20 */ /* 0x000fe20008410000 */
[----:B------:R-:W-:-:S02]  /*ac60*/  FSEL R214, R7, -INF , !P0 ;  /* 0xff80000007d67808 */ /* 0x000fc40004000000 */
[----:B------:R-:W-:-:S04]  /*ac70*/  FMNMX3.FTZ R7, R135, R16, R15, !PT ;  /* 0x0000001087077276 */ /* 0x000fc8000781000f */
[----:B------:R3:W4:Y:S01]  /*ac80*/  MUFU.TANH R9, R5 ;  /* 0x0000000500097308 */ /* 0x0007220000002400 */
[----:B------:R-:W-:-:S04]  /*ac90*/  FMNMX3.FTZ R7, R7, R19, R18, !PT ;  /* 0x0000001307077276 */ /* 0x000fc80007810012 */
[----:B------:R-:W-:Y:S02]  /*aca0*/  FMNMX3.FTZ R7, R7, R233, R229, !PT ;  /* 0x000000e907077276 */ /* 0x000fe400078100e5 */
[----:B--2---:R-:W-:Y:S01]  /*acb0*/  FSEL R8, R13, -INF , !P4 ;  /* 0xff8000000d087808 */ /* 0x004fe20006000000 */
[----:B------:R-:W-:Y:S01]  /*acc0*/  FMUL.FTZ R14, R215, UR6 ;  /* 0x00000006d70e7c20 */ /* 0x000fe20008410000 */
[----:B------:R-:W-:Y:S02]  /*acd0*/  FMNMX3.FTZ R7, R7, R221, R217, !PT ;  /* 0x000000dd07077276 */ /* 0x000fe400078100d9 */
[----:B------:R-:W-:Y:S01]  /*ace0*/  FSEL R56, R8, -INF , !P5 ;  /* 0xff80000008387808 */ /* 0x000fe20006800000 */
[C---:B-1----:R-:W-:Y:S01]  /*acf0*/  VIADD R6, R4.reuse, 0xffffffb1 ;  /* 0xffffffb104067836 */ /* 0x042fe20000000000 */
[----:B------:R-:W-:Y:S01]  /*ad00*/  FMNMX3.FTZ R7, R7, R141, R58, !PT ;  /* 0x0000008d07077276 */ /* 0x000fe2000781003a */
[C---:B---3--:R-:W-:Y:S02]  /*ad10*/  VIADD R5, R4.reuse, 0xffffffb8 ;  /* 0xffffffb804057836 */ /* 0x048fe40000000000 */
[----:B------:R-:W-:Y:S01]  /*ad20*/  VIADD R4, R4, 0xffffffb9 ;  /* 0xffffffb904047836 */ /* 0x000fe20000000000 */
[----:B------:R-:W-:-:S02]  /*ad30*/  ISETP.GT.AND P0, PT, R245, R6, PT ;  /* 0x00000006f500720c */ /* 0x000fc40003f04270 */
[----:B------:R-:W-:Y:S02]  /*ad40*/  ISETP.GE.AND P4, PT, R6, R247, PT ;  /* 0x000000f70600720c */ /* 0x000fe40003f86270 */
[----:B------:R-:W-:Y:S02]  /*ad50*/  FSEL R8, R38, -INF , !P0 ;  /* 0xff80000026087808 */ /* 0x000fe40004000000 */
[----:B------:R-:W-:Y:S02]  /*ad60*/  ISETP.GT.AND P0, PT, R245, R5, PT ;  /* 0x00000005f500720c */ /* 0x000fe40003f04270 */
[----:B------:R-:W-:Y:S02]  /*ad70*/  FSEL R213, R8, -INF , !P4 ;  /* 0xff80000008d57808 */ /* 0x000fe40006000000 */
[----:B------:R-:W-:Y:S02]  /*ad80*/  ISETP.GE.AND P4, PT, R5, R247, PT ;  /* 0x000000f70500720c */ /* 0x000fe40003f86270 */
[----:B----4-:R-:W-:-:S02]  /*ad90*/  FSEL R8, R9, -INF , !P0 ;  /* 0xff80000009087808 */ /* 0x010fc40004000000 */
[----:B------:R-:W-:Y:S02]  /*ada0*/  ISETP.GT.AND P0, PT, R245, R4, PT ;  /* 0x00000004f500720c */ /* 0x000fe40003f04270 */
[----:B------:R-:W-:Y:S02]  /*adb0*/  FSEL R212, R8, -INF , !P4 ;  /* 0xff80000008d47808 */ /* 0x000fe40006000000 */
[----:B------:R-:W-:Y:S02]  /*adc0*/  FSEL R8, R10, -INF , !P0 ;  /* 0xff8000000a087808 */ /* 0x000fe40004000000 */
[----:B------:R-:W-:Y:S02]  /*add0*/  ISETP.GE.AND P0, PT, R4, R247, PT ;  /* 0x000000f70400720c */ /* 0x000fe40003f06270 */
[----:B------:R-:W-:Y:S02]  /*ade0*/  FMNMX3.FTZ R7, R7, R251, R238, !PT ;  /* 0x000000fb07077276 */ /* 0x000fe400078100ee */
[----:B------:R-:W-:-:S02]  /*adf0*/  ISETP.GT.AND P5, PT, R2, R6, PT ;  /* 0x000000060200720c */ /* 0x000fc40003fa4270 */
[----:B------:R-:W-:Y:S02]  /*ae00*/  ISETP.GE.AND P4, PT, R6, R248, PT ;  /* 0x000000f80600720c */ /* 0x000fe40003f86270 */
[----:B------:R-:W-:Y:S02]  /*ae10*/  FSEL R211, R8, -INF , !P0 ;  /* 0xff80000008d37808 */ /* 0x000fe40004000000 */
[----:B------:R-:W-:Y:S01]  /*ae20*/  FMNMX3.FTZ R13, R7, R243, R213, !PT ;  /* 0x000000f3070d7276 */ /* 0x000fe200078100d5 */
[----:B------:R-:W-:Y:S08]  /*ae30*/  BRA.U !UP2, `(.L_x_613) ;  /* 0x000000010aac7547 */ /* 0x000ff0000b800000 */
        /* <DEDUP_REMOVED lines=8> */
[----:B------:R-:W-:-:S06]  /*aec0*/  UIADD3 UR25, UP1, UPT, UR38, UR26, URZ ;  /* 0x0000001a26197290 */ /* 0x000fcc000ff3e0ff */
[----:B------:R-:W-:Y:S01]  /*aed0*/  IMAD.U32 R10, RZ, RZ, UR25 ;  /* 0x00000019ff0a7e24 */ /* 0x000fe2000f8e00ff */
        /* <DEDUP_REMOVED lines=16> */
[----:B------:R-:W-:Y:S01]  /*afe0*/  ULEA.HI.X UR21, UR12, UR21, UR13, 0x5, UP0 ;  /* 0x000000150c157291 */ /* 0x000fe200080f2c0d */
[----:B------:R-:W-:Y:S01]  /*aff0*/  IMAD.U32 R7, RZ, RZ, UR23 ;  /* 0x00000017ff077e24 */ /* 0x000fe2000f8e00ff */
[----:B------:R-:W-:Y:S02]  /*b000*/  LEA R10, P0, R10, R66, 0x1 ;  /* 0x000000420a0a7211 */ /* 0x000fe400078008ff */
[----:B------:R-:W-:Y:S04]  /*b010*/  LDGSTS.E.BYPASS.LTC128B.128 [R12+0x8800], desc[UR16][R8.64] ;  /* 0x08800000080c7fae */ /* 0x000fe8000b981a10 */
[----:B------:R1:W-:Y:S02]  /*b020*/  LDGSTS.E.BYPASS.LTC128B.128 [R12+0xa800], desc[UR16][R8.64+0x80] ;  /* 0x0a800080080c7fae */ /* 0x0003e4000b981a10 */
[----:B-1----:R-:W-:Y:S01]  /*b030*/  MOV R9, UR25 ;  /* 0x0000001900097c02 */ /* 0x002fe20008000f00 */
[----:B------:R-:W-:-:S03]  /*b040*/  IMAD.U32 R8, RZ, RZ, UR26 ;  /* 0x0000001aff087e24 */ /* 0x000fc6000f8e00ff */
[----:B------:R-:W-:Y:S01]  /*b050*/  LEA.HI.X R11, R9, R236, R7, 0x1, P0 ;  /* 0x000000ec090b7211 */ /* 0x000fe200000f0c07 */
[----:B------:R-:W-:Y:S01]  /*b060*/  IMAD.U32 R7, RZ, RZ, UR21 ;  /* 0x00000015ff077e24 */ /* 0x000fe2000f8e00ff */
[----:B------:R-:W-:Y:S02]  /*b070*/  LEA R8, P0, R8, R66, 0x1 ;  /* 0x0000004208087211 */ /* 0x000fe400078008ff */
[----:B------:R-:W-:Y:S01]  /*b080*/  MOV R9, UR26 ;  /* 0x0000001a00097c02 */ /* 0x000fe20008000f00 */
[----:B------:R1:W-:Y:S03]  /*b090*/  LDGSTS.E.BYPASS.LTC128B.128 [R12+0x9000], desc[UR16][R10.64] ;  /* 0x090000000a0c7fae */ /* 0x0003e6000b981a10 */
[----:B------:R-:W-:Y:S01]  /*b0a0*/  LEA.HI.X R9, R9, R236, R7, 0x1, P0 ;  /* 0x000000ec09097211 */ /* 0x000fe200000f0c07 */
[----:B------:R1:W-:Y:S04]  /*b0b0*/  LDGSTS.E.BYPASS.LTC128B.128 [R12+0xb000], desc[UR16][R10.64+0x80] ;  /* 0x0b0000800a0c7fae */ /* 0x0003e8000b981a10 */
[----:B------:R1:W-:Y:S04]  /*b0c0*/  LDGSTS.E.BYPASS.LTC128B.128 [R12+0x9800], desc[UR16][R8.64] ;  /* 0x09800000080c7fae */ /* 0x0003e8000b981a10 */
[----:B------:R1:W-:Y:S04]  /*b0d0*/  LDGSTS.E.BYPASS.LTC128B.128 [R12+0xb800], desc[UR16][R8.64+0x80] ;  /* 0x0b800080080c7fae */ /* 0x0003e8000b981a10 */
[----:B------:R-:W0:Y:S02]  /*b0e0*/  LDGDEPBAR ;  /* 0x00000000000079af */ /* 0x000e240000000000 */
.L_x_613:
[----:B------:R-:W-:Y:S01]  /*b0f0*/  STL [R1+0x9c], R241 ;  /* 0x00009cf101007387 */ /* 0x000fe20000100800 */
[----:B------:R-:W-:Y:S02]  /*b100*/  FMNMX3.FTZ R7, R13, R212, R211, !PT ;  /* 0x000000d40d077276 */ /* 0x000fe400078100d3 */
[----:B-1----:R-:W-:Y:S01]  /*b110*/  FMNMX3.FTZ R8, R134, R22, R20, !PT ;  /* 0x0000001686087276 */ /* 0x002fe20007810014 */
[----:B------:R1:W-:Y:S01]  /*b120*/  STL [R1+0x98], R227 ;  /* 0x000098e301007387 */ /* 0x0003e20000100800 */
[----:B------:R-:W-:Y:S01]  /*b130*/  MUFU.TANH R11, R14 ;  /* 0x0000000e000b7308 */ /* 0x000fe20000002400 */
[----:B------:R-:W-:Y:S02]  /*b140*/  FSEL R9, R32, -INF , !P5 ;  /* 0xff80000020097808 */ /* 0x000fe40006800000 */
[----:B------:R-:W-:Y:S01]  /*b150*/  ISETP.GT.AND P0, PT, R0, R6, PT ;  /* 0x000000060000720c */ /* 0x000fe20003f04270 */
[----:B------:R-:W-:Y:S01]  /*b160*/  FMUL.FTZ R10, R40, UR6 ;  /* 0x00000006280a7c20 */ /* 0x000fe20008410000 */
[----:B------:R-:W2:Y:S01]  /*b170*/  LDCU UR21, c[0x0][0x45c] ;  /* 0x00008b80ff1577ac */ /* 0x000ea20008000800 */
[----:B-1----:R-:W3:Y:S04]  /*b180*/  LDL.LU R227, [R1+0x8] ;  /* 0x0000080001e37983 */ /* 0x002ee80000300800 */
[----:B------:R1:W-:Y:S04]  /*b190*/  STL [R1+0x94], R226 ;  /* 0x000094e201007387 */ /* 0x0003e80000100800 */
[----:B-1----:R-:W4:Y:S04]  /*b1a0*/  LDL.LU R226, [R1] ;  /* 0x0000000001e27983 */ /* 0x002f280000300800 */
[----:B------:R-:W-:Y:S04]  /*b1b0*/  STL [R1+0x90], R225 ;  /* 0x000090e101007387 */ /* 0x000fe80000100800 */
[----:B------:R1:W-:Y:S04]  /*b1c0*/  STL [R1+0x8c], R224 ;  /* 0x00008ce001007387 */ /* 0x0003e80000100800 */
[----:B-1----:R-:W3:Y:S01]  /*b1d0*/  LDL.LU R224, [R1+0x18] ;  /* 0x0000180001e07983 */ /* 0x002ee20000300800 */
[----:B------:R-:W-:Y:S01]  /*b1e0*/  FMNMX3.FTZ R8, R8, R24, R23, !PT ;  /* 0x0000001808087276 */ /* 0x000fe20007810017 */
[----:B------:R-:W1:Y:S01]  /*b1f0*/  MUFU.TANH R14, R25 ;  /* 0x00000019000e7308 */ /* 0x000e620000002400 */
[----:B------:R-:W-:Y:S01]  /*b200*/  FSEL R64, R9, -INF , !P4 ;  /* 0xff80000009407808 */ /* 0x000fe20006000000 */
[----:B------:R-:W2:Y:S01]  /*b210*/  SHFL.BFLY PT, R13, R7, 0x2, 0x1f ;  /* 0x0c401f00070d7f89 */ /* 0x000ea200000e0000 */
[----:B------:R-:W-:-:S02]  /*b220*/  FMNMX3.FTZ R8, R8, R234, R230, !PT ;  /* 0x000000ea08087276 */ /* 0x000fc400078100e6 */
[----:B------:R-:W-:Y:S01]  /*b230*/  ISETP.GE.AND P5, PT, R6, R246, PT ;  /* 0x000000f60600720c */ /* 0x000fe20003fa6270 */
[----:B------:R-:W-:Y:S01]  /*b240*/  STL [R1+0x88], R33 ;  /* 0x0000882101007387 */ /* 0x000fe20000100800 */
[----:B------:R-:W-:Y:S02]  /*b250*/  FSEL R9, R17, -INF , !P0 ;  /* 0xff80000011097808 */ /* 0x000fe40004000000 */
[----:B------:R-:W-:Y:S01]  /*b260*/  ISETP.GT.AND P0, PT, R2, R5, PT ;  /* 0x000000050200720c */ /* 0x000fe20003f04270 */
[----:B------:R1:W-:Y:S01]  /*b270*/  STL [R1+0x84], R12 ;  /* 0x0000840c01007387 */ /* 0x0003e20000100800 */
[----:B------:R-:W-:Y:S02]  /*b280*/  FMNMX3.FTZ R8, R8, R222, R218, !PT ;  /* 0x000000de08087276 */ /* 0x000fe400078100da */
[----:B------:R-:W-:Y:S02]  /*b290*/  FSEL R210, R9, -INF , !P5 ;  /* 0xff80000009d27808 */ /* 0x000fe40006800000 */
[----:B------:R-:W-:-:S02]  /*b2a0*/  ISETP.GE.AND P5, PT, R5, R248, PT ;  /* 0x000000f80500720c */ /* 0x000fc40003fa6270 */
[----:B------:R-:W-:Y:S02]  /*b2b0*/  FSEL R9, R21, -INF , !P0 ;  /* 0xff80000015097808 */ /* 0x000fe40004000000 */
[----:B------:R-:W-:Y:S01]  /*b2c0*/  ISETP.GT.AND P0, PT, R2, R4, PT ;  /* 0x000000040200720c */ /* 0x000fe20003f04270 */
[----:B------:R1:W3:Y:S01]  /*b2d0*/  MUFU.TANH R21, R10 ;  /* 0x0000000a00157308 */ /* 0x0002e20000002400 */
[----:B------:R-:W-:Y:S02]  /*b2e0*/  FMNMX3.FTZ R8, R8, R142, R59, !PT ;  /* 0x0000008e08087276 */ /* 0x000fe4000781003b */
[----:B------:R-:W-:Y:S02]  /*b2f0*/  ISETP.GT.AND P4, PT, R3, R6, PT ;  /* 0x000000060300720c */ /* 0x000fe40003f84270 */
[----:B------:R-:W-:Y:S02]  /*b300*/  FMNMX3.FTZ R8, R8, R252, R239, !PT ;  /* 0x000000fc08087276 */ /* 0x000fe400078100ef */
[----:B--2---:R-:W-:-:S02]  /*b310*/  FMNMX.FTZ R17, R7, R13, !PT ;  /* 0x0000000d07117209 */ /* 0x004fc40007810000 */
[----:B------:R-:W-:Y:S02]  /*b320*/  FMNMX3.FTZ R7, R136, R27, R26, !PT ;  /* 0x0000001b88077276 */ /* 0x000fe4000781001a */
[----:B-1----:R-:W-:Y:S01]  /*b330*/  FSEL R14, R14, -INF , !P4 ;  /* 0xff8000000e0e7808 */ /* 0x002fe20006000000 */
[----:B------:R-:W1:Y:S01]  /*b340*/  SHFL.BFLY PT, R13, R17, 0x1, 0x1f ;  /* 0x0c201f00110d7f89 */ /* 0x000e6200000e0000 */
[----:B------:R-:W-:Y:S02]  /*b350*/  FMNMX3.FTZ R7, R7, R29, R28, !PT ;  /* 0x0000001d07077276 */ /* 0x000fe4000781001c */
[----:B------:R-:W-:Y:S01]  /*b360*/  FSEL R12, R9, -INF , !P5 ;  /* 0xff800000090c7808 */ /* 0x000fe20006800000 */
[----:B------:R-:W-:Y:S01]  /*b370*/  FMUL.FTZ R9, R41, UR6 ;  /* 0x0000000629097c20 */ /* 0x000fe20008410000 */
[----:B------:R-:W-:Y:S02]  /*b380*/  ISETP.GE.AND P5, PT, R4, R248, PT ;  /* 0x000000f80400720c */ /* 0x000fe40003fa6270 */
[----:B------:R-:W-:-:S02]  /*b390*/  FSEL R10, R11, -INF , !P0 ;  /* 0xff8000000b0a7808 */ /* 0x000fc40004000000 */
[----:B------:R-:W-:Y:S01]  /*b3a0*/  ISETP.GE.AND P0, PT, R6, R249, PT ;  /* 0x000000f90600720c */ /* 0x000fe20003f06270 */
[----:B------:R2:W3:Y:S01]  /*b3b0*/  MUFU.TANH R11, R9 ;  /* 0x00000009000b7308 */ /* 0x0004e20000002400 */
[----:B------:R-:W-:Y:S02]  /*b3c0*/  FSEL R138, R10, -INF , !P5 ;  /* 0xff8000000a8a7808 */ /* 0x000fe40006800000 */
[----:B------:R-:W-:Y:S02]  /*b3d0*/  FMNMX3.FTZ R7, R7, R232, R228, !PT ;  /* 0x000000e807077276 */ /* 0x000fe400078100e4 */
[----:B------:R-:W-:Y:S02]  /*b3e0*/  ISETP.GT.AND P5, PT, R0, R5, PT ;  /* 0x000000050000720c */ /* 0x000fe40003fa4270 */
[----:B------:R-:W-:Y:S02]  /*b3f0*/  FMNMX3.FTZ R7, R7, R220, R216, !PT ;  /* 0x000000dc07077276 */ /* 0x000fe400078100d8 */
[----:B------:R-:W-:-:S02]  /*b400*/  ISETP.GE.AND P4, PT, R5, R246, PT ;  /* 0x000000f60500720c */ /* 0x000fc40003f86270 */
[----:B------:R-:W-:Y:S02]  /*b410*/  FMNMX3.FTZ R7, R7, R132, R143, !PT ;  /* 0x0000008407077276 */ /* 0x000fe4000781008f */
[----:B------:R-:W-:Y:S02]  /*b420*/  FSEL R139, R14, -INF , !P0 ;  /* 0xff8000000e8b7808 */ /* 0x000fe40004000000 */
[----:B------:R-:W-:Y:S01]  /*b430*/  FMNMX3.FTZ R7, R7, R250, R237, !PT ;  /* 0x000000fa07077276 */ /* 0x000fe200078100ed */
[----:B--2---:R-:W-:Y:S01]  /*b440*/  FMUL.FTZ R9, R42, UR6 ;  /* 0x000000062a097c20 */ /* 0x004fe20008410000 */
[----:B-1----:R-:W-:Y:S02]  /*b450*/  FMNMX.FTZ R137, R17, R13, !PT ;  /* 0x0000000d11897209 */ /* 0x002fe40007810000 */
[----:B------:R-:W-:Y:S01]  /*b460*/  FMNMX3.FTZ R7, R7, R214, R210, !PT ;  /* 0x000000d607077276 */ /* 0x000fe200078100d2 */
[----:B------:R1:W2:Y:S01]  /*b470*/  MUFU.TANH R25, R9 ;  /* 0x0000000900197308 */ /* 0x0002a20000002400 */
[----:B------:R-:W-:Y:S01]  /*b480*/  ISETP.GT.AND P0, PT, R3, R4, PT ;  /* 0x000000040300720c */ /* 0x000fe20003f04270 */
[----:B------:R-:W-:Y:S01]  /*b490*/  FMUL.FTZ R13, R137, UR21 ;  /* 0x00000015890d7c20 */ /* 0x000fe20008410000 */
[----:B------:R-:W-:Y:S01]  /*b4a0*/  STL [R1+0x44], R137 ;  /* 0x0000448901007387 */ /* 0x000fe20000100800 */
[----:B-1----:R-:W-:Y:S01]  /*b4b0*/  FMUL.FTZ R9, R43, UR6 ;  /* 0x000000062b097c20 */ /* 0x002fe20008410000 */
[----:B---3--:R-:W-:-:S02]  /*b4c0*/  FMNMX3.FTZ R6, R8, R224, R64, !PT ;  /* 0x000000e008067276 */ /* 0x008fc40007810040 */
[----:B------:R-:W-:Y:S02]  /*b4d0*/  FSEL R8, R21, -INF , !P5 ;  /* 0xff80000015087808 */ /* 0x000fe40006800000 */
[----:B------:R-:W-:Y:S01]  /*b4e0*/  FMNMX3.FTZ R6, R6, R12, R138, !PT ;  /* 0x0000000c06067276 */ /* 0x000fe2000781008a */
[----:B------:R1:W3:Y:S01]  /*b4f0*/  MUFU.TANH R21, R9 ;  /* 0x0000000900157308 */ /* 0x0002e20000002400 */
[----:B------:R-:W-:Y:S02]  /*b500*/  ISETP.GT.AND P5, PT, R0, R4, PT ;  /* 0x000000040000720c */ /* 0x000fe40003fa4270 */
[----:B------:R-:W-:Y:S01]  /*b510*/  FSEL R209, R8, -INF , !P4 ;  /* 0xff80000008d17808 */ /* 0x000fe20006000000 */
[----:B------:R-:W2:Y:S01]  /*b520*/  SHFL.BFLY PT, R10, R6, 0x2, 0x1f ;  /* 0x0c401f00060a7f89 */ /* 0x000ea200000e0000 */
[----:B------:R-:W-:Y:S02]  /*b530*/  ISETP.GE.AND P4, PT, R4, R246, PT ;  /* 0x000000f60400720c */ /* 0x000fe40003f86270 */
[----:B------:R-:W-:-:S02]  /*b540*/  FSEL R8, R11, -INF , !P5 ;  /* 0xff8000000b087808 */ /* 0x000fc40006800000 */
[----:B------:R-:W-:Y:S02]  /*b550*/  ISETP.GT.AND P5, PT, R3, R5, PT ;  /* 0x000000050300720c */ /* 0x000fe40003fa4270 */
[----:B------:R-:W-:Y:S02]  /*b560*/  FSEL R208, R8, -INF , !P4 ;  /* 0xff80000008d07808 */ /* 0x000fe40006000000 */
[----:B------:R-:W-:Y:S02]  /*b570*/  ISETP.GE.AND P4, PT, R5, R249, PT ;  /* 0x000000f90500720c */ /* 0x000fe40003f86270 */
[----:B------:R-:W-:Y:S02]  /*b580*/  FMNMX3.FTZ R5, R133, R35, R34, !PT ;  /* 0x0000002385057276 */ /* 0x000fe40007810022 */
[----:B------:R-:W-:Y:S02]  /*b590*/  FMNMX3.FTZ R7, R7, R209, R208, !PT ;  /* 0x000000d107077276 */ /* 0x000fe400078100d0 */
[----:B------:R-:W-:-:S03]  /*b5a0*/  FMNMX3.FTZ R8, R5, R36, R37, !PT ;  /* 0x0000002405087276 */ /* 0x000fc60007810025 */
[----:B------:R-:W4:Y:S01]  /*b5b0*/  SHFL.BFLY PT, R11, R7, 0x2, 0x1f ;  /* 0x0c401f00070b7f89 */ /* 0x000f2200000e0000 */
[----:B--2---:R-:W-:Y:S02]  /*b5c0*/  FMNMX.FTZ R5, R6, R10, !PT ;  /* 0x0000000a06057209 */ /* 0x004fe40007810000 */
[----:B------:R-:W-:Y:S02]  /*b5d0*/  FMNMX3.FTZ R6, R8, R235, R231, !PT ;  /* 0x000000eb08067276 */ /* 0x000fe400078100e7 */
[----:B------:R-:W-:Y:S01]  /*b5e0*/  FSEL R8, R25, -INF , !P5 ;  /* 0xff80000019087808 */ /* 0x000fe20006800000 */
[----:B-1----:R-:W1:Y:S01]  /*b5f0*/  SHFL.BFLY PT, R9, R5, 0x1, 0x1f ;  /* 0x0c201f0005097f89 */ /* 0x002e6200000e0000 */
[----:B------:R-:W-:Y:S02]  /*b600*/  FMNMX3.FTZ R6, R6, R223, R219, !PT ;  /* 0x000000df06067276 */ /* 0x000fe400078100db */
[----:B------:R-:W-:Y:S02]  /*b610*/  ISETP.GE.AND P5, PT, R4, R249, PT ;  /* 0x000000f90400720c */ /* 0x000fe40003fa6270 */
[----:B------:R-:W-:-:S02]  /*b620*/  FMNMX3.FTZ R4, R6, R67, R227, !PT ;  /* 0x0000004306047276 */ /* 0x000fc400078100e3 */
[----:B---3--:R-:W-:Y:S02]  /*b630*/  FSEL R6, R21, -INF , !P0 ;  /* 0xff80000015067808 */ /* 0x008fe40004000000 */
[----:B------:R-:W-:Y:S02]  /*b640*/  FSETP.NEU.FTZ.AND P0, PT, R137, -INF , PT ;  /* 0xff8000008900780b */ /* 0x000fe40003f1d000 */
[----:B------:R-:W-:Y:S02]  /*b650*/  FSEL R30, R8, -INF , !P4 ;  /* 0xff800000081e7808 */ /* 0x000fe40006000000 */
[----:B------:R-:W-:Y:S02]  /*b660*/  FSEL R13, R13, RZ, P0 ;  /* 0x000000ff0d0d7208 */ /* 0x000fe40000000000 */
[----:B------:R-:W-:Y:S02]  /*b670*/  FSEL R225, R6, -INF , !P5 ;  /* 0xff80000006e17808 */ /* 0x000fe40006800000 */
[----:B----4-:R-:W-:Y:S01]  /*b680*/  FMNMX.FTZ R6, R7, R11, !PT ;  /* 0x0000000b07067209 */ /* 0x010fe20007810000 */
[--C-:B------:R-:W-:Y:S01]  /*b690*/  FFMA.FTZ R8, R16, UR21, -R13.reuse ;  /* 0x0000001510087c23 */ /* 0x100fe2000801080d */
[----:B------:R-:W-:Y:S01]  /*b6a0*/  FFMA.FTZ R7, R15, UR21, -R13 ;  /* 0x000000150f077c23 */ /* 0x000fe2000801080d */
[----:B------:R-:W-:-:S02]  /*b6b0*/  FMNMX3.FTZ R4, R4, R226, R244, !PT ;  /* 0x000000e204047276 */ /* 0x000fc400078100f4 */
[----:B------:R2:W-:Y:S01]  /*b6c0*/  MUFU.EX2 R38, R8 ;  /* 0x0000000800267308 */ /* 0x0005e20000000800 */
[----:B-1----:R-:W-:Y:S01]  /*b6d0*/  FMNMX.FTZ R140, R5, R9, !PT ;  /* 0x00000009058c7209 */ /* 0x002fe20007810000 */
[----:B------:R-:W-:Y:S01]  /*b6e0*/  FFMA.FTZ R5, R19, UR21, -R13 ;  /* 0x0000001513057c23 */ /* 0x000fe2000801080d */
[----:B------:R-:W-:Y:S02]  /*b6f0*/  FMNMX3.FTZ R4, R4, R56, R139, !PT ;  /* 0x0000003804047276 */ /* 0x000fe4000781008b */
[C---:B------:R-:W-:Y:S01]  /*b700*/  FSETP.NEU.FTZ.AND P5, PT, R140.reuse, -INF , PT ;  /* 0xff8000008c00780b */ /* 0x040fe20003fbd000 */
[----:B------:R-:W-:Y:S02]  /*b710*/  FMUL.FTZ R15, R140, UR21 ;  /* 0x000000158c0f7c20 */ /* 0x000fe40008410000 */
[----:B------:R1:W-:Y:S01]  /*b720*/  MUFU.EX2 R65, R5 ;  /* 0x0000000500417308 */ /* 0x0003e20000000800 */
[----:B------:R-:W-:Y:S01]  /*b730*/  STL [R1+0x40], R140 ;  /* 0x0000408c01007387 */ /* 0x000fe20000100800 */
[----:B------:R-:W-:-:S02]  /*b740*/  FMNMX3.FTZ R4, R4, R30, R225, !PT ;  /* 0x0000001e04047276 */ /* 0x000fc400078100e1 */
[----:B------:R-:W-:-:S03]  /*b750*/  FSEL R15, R15, RZ, P5 ;  /* 0x000000ff0f0f7208 */ /* 0x000fc60002800000 */
[----:B------:R-:W3:Y:S01]  /*b760*/  SHFL.BFLY PT, R10, R4, 0x2, 0x1f ;  /* 0x0c401f00040a7f89 */ /* 0x000ee200000e0000 */
[----:B------:R4:W4:Y:S03]  /*b770*/  MUFU.EX2 R39, R7 ;  /* 0x0000000700277308 */ /* 0x0009260000000800 */
[----:B--2---:R-:W2:Y:S01]  /*b780*/  SHFL.BFLY PT, R8, R6, 0x1, 0x1f ;  /* 0x0c201f0006087f89 */ /* 0x004ea200000e0000 */
[----:B-1----:R-:W-:-:S04]  /*b790*/  FFMA.FTZ R5, R18, UR21, -R13 ;  /* 0x0000001512057c23 */ /* 0x002fc8000801080d */
[----:B------:R1:W1:Y:S01]  /*b7a0*/  MUFU.EX2 R31, R5 ;  /* 0x00000005001f7308 */ /* 0x0002620000000800 */
[----:B---3--:R-:W-:Y:S02]  /*b7b0*/  FMNMX.FTZ R4, R4, R10, !PT ;  /* 0x0000000a04047209 */ /* 0x008fe40007810000 */
[----:B--2---:R-:W-:-:S03]  /*b7c0*/  FMNMX.FTZ R33, R6, R8, !PT ;  /* 0x0000000806217209 */ /* 0x004fc60007810000 */
[----:B----4-:R-:W2:Y:S01]  /*b7d0*/  SHFL.BFLY PT, R7, R4, 0x1, 0x1f ;  /* 0x0c201f0004077f89 */ /* 0x010ea200000e0000 */
[--C-:B-1----:R-:W-:Y:S01]  /*b7e0*/  FFMA.FTZ R5, R22, UR21, -R15.reuse ;  /* 0x0000001516057c23 */ /* 0x102fe2000801080f */
[C---:B------:R-:W-:Y:S02]  /*b7f0*/  FSETP.NEU.FTZ.AND P4, PT, R33.reuse, -INF , PT ;  /* 0xff8000002100780b */ /* 0x040fe40003f9d000 */
[----:B------:R-:W-:Y:S01]  /*b800*/  STL [R1+0x3c], R33 ;  /* 0x00003c2101007387 */ /* 0x000fe20000100800 */
[----:B------:R-:W-:Y:S01]  /*b810*/  FMUL.FTZ R14, R33, UR21 ;  /* 0x00000015210e7c20 */ /* 0x000fe20008410000 */
[----:B------:R1:W-:Y:S02]  /*b820*/  MUFU.EX2 R241, R5 ;  /* 0x0000000500f17308 */ /* 0x0003e40000000800 */
[----:B------:R-:W3:Y:S02]  /*b830*/  LDL R44, [R1+0x54] ;  /* 0x00005400012c7983 */ /* 0x000ee40000100800 */
[----:B------:R-:W-:Y:S01]  /*b840*/  FSEL R14, R14, RZ, P4 ;  /* 0x000000ff0e0e7208 */ /* 0x000fe20002000000 */
[----:B-1----:R-:W-:-:S04]  /*b850*/  FFMA.FTZ R5, R20, UR21, -R15 ;  /* 0x0000001514057c23 */ /* 0x002fc8000801080f */
[----:B------:R1:W-:Y:S02]  /*b860*/  MUFU.EX2 R57, R5 ;  /* 0x0000000500397308 */ /* 0x0003e40000000800 */
[----:B-1----:R-:W-:-:S06]  /*b870*/  FFMA.FTZ R5, R24, UR21, -R15 ;  /* 0x0000001518057c23 */ /* 0x002fcc000801080f */
[----:B------:R1:W-:Y:S02]  /*b880*/  MUFU.EX2 R66, R5 ;  /* 0x0000000500427308 */ /* 0x0003e40000000800 */
[----:B-1----:R-:W-:Y:S01]  /*b890*/  FFMA.FTZ R5, R23, UR21, -R15 ;  /* 0x0000001517057c23 */ /* 0x002fe2000801080f */
[----:B------:R-:W-:Y:S02]  /*b8a0*/  MOV R23, R39 ;  /* 0x0000002700177202 */ /* 0x000fe40000000f00 */
[----:B------:R-:W3:Y:S01]  /*b8b0*/  LDL R39, [R1+0x5c] ;  /* 0x00005c0001277983 */ /* 0x000ee20000100800 */
[----:B--2---:R-:W-:Y:S01]  /*b8c0*/  FMNMX.FTZ R11, R4, R7, !PT ;  /* 0x00000007040b7209 */ /* 0x004fe20007810000 */
[--C-:B------:R-:W-:Y:S01]  /*b8d0*/  FFMA.FTZ R4, R29, UR21, -R14.reuse ;  /* 0x000000151d047c23 */ /* 0x100fe2000801080e */
[----:B------:R-:W-:Y:S02]  /*b8e0*/  FSEL R7, R137, RZ, P0 ;  /* 0x000000ff89077208 */ /* 0x000fe40000000000 */
[C---:B------:R-:W-:Y:S01]  /*b8f0*/  FSETP.NEU.FTZ.AND P0, PT, R11.reuse, -INF , PT ;  /* 0xff8000000b00780b */ /* 0x040fe20003f1d000 */
[----:B------:R-:W-:Y:S01]  /*b900*/  FMUL.FTZ R32, R11, UR21 ;  /* 0x000000150b207c20 */ /* 0x000fe20008410000 */
[----:B------:R-:W1:Y:S01]  /*b910*/  S2UR UR6, SR_CgaCtaId ;  /* 0x00000000000679c3 */ /* 0x000e620000008800 */
[----:B------:R2:W-:Y:S03]  /*b920*/  MUFU.EX2 R8, R4 ;  /* 0x0000000400087308 */ /* 0x0005e60000000800 */
[----:B------:R-:W-:Y:S01]  /*b930*/  FSEL R32, R32, RZ, P0 ;  /* 0x000000ff20207208 */ /* 0x000fe20000000000 */
[----:B--2---:R-:W-:-:S04]  /*b940*/  FFMA.FTZ R4, R28, UR21, -R14 ;  /* 0x000000151c047c23 */ /* 0x004fc8000801080e */
[----:B------:R2:W-:Y:S08]  /*b950*/  MUFU.EX2 R9, R4 ;  /* 0x0000000400097308 */ /* 0x0005f00000000800 */
[----:B------:R4:W1:Y:S01]  /*b960*/  MUFU.EX2 R10, R5 ;  /* 0x00000005000a7308 */ /* 0x0008620000000800 */
[----:B--2---:R-:W-:-:S07]  /*b970*/  FFMA.FTZ R4, R35, UR21, -R32 ;  /* 0x0000001523047c23 */ /* 0x004fce0008010820 */
[----:B------:R2:W-:Y:S01]  /*b980*/  MUFU.EX2 R35, R4 ;  /* 0x0000000400237308 */ /* 0x0005e20000000800 */
[----:B----4-:R-:W-:Y:S01]  /*b990*/  FFMA.FTZ R5, R27, UR21, -R14 ;  /* 0x000000151b057c23 */ /* 0x010fe2000801080e */
[----:B------:R-:W-:-:S06]  /*b9a0*/  UMOV UR23, 0x400 ;  /* 0x0000040000177882 */ /* 0x000fcc0000000000 */
[----:B------:R4:W-:Y:S01]  /*b9b0*/  MUFU.EX2 R215, R5 ;  /* 0x0000000500d77308 */ /* 0x0009e20000000800 */
[----:B--2---:R-:W-:-:S07]  /*b9c0*/  FFMA.FTZ R4, R34, UR21, -R32 ;  /* 0x0000001522047c23 */ /* 0x004fce0008010820 */
[----:B------:R2:W-:Y:S01]  /*b9d0*/  MUFU.EX2 R20, R4 ;  /* 0x0000000400147308 */ /* 0x0005e20000000800 */
[----:B----4-:R-:W-:Y:S01]  /*b9e0*/  FFMA.FTZ R5, R26, UR21, -R14 ;  /* 0x000000151a057c23 */ /* 0x010fe2000801080e */
[----:B-1----:R-:W-:Y:S01]  /*b9f0*/  ULEA UR6, UR6, UR23, 0x18 ;  /* 0x0000001706067291 */ /* 0x002fe2000f8ec0ff */
[----:B--2---:R-:W-:Y:S01]  /*ba00*/  FADD.FTZ R4, R135, -R7 ;  /* 0x8000000787047221 */ /* 0x004fe20000010000 */
[----:B------:R-:W-:Y:S02]  /*ba10*/  MOV R135, R31 ;  /* 0x0000001f00877202 */ /* 0x000fe40000000f00 */
[----:B------:R-:W-:Y:S01]  /*ba20*/  SHF.L.U32 R31, R242, 0x6, RZ ;  /* 0x00000006f21f7819 */ /* 0x000fe200000006ff */
[----:B------:R-:W-:Y:S01]  /*ba30*/  FMUL.FTZ R26, R4, UR21 ;  /* 0x00000015041a7c20 */ /* 0x000fe20008410000 */
[----:B------:R-:W-:Y:S01]  /*ba40*/  FSEL R6, R140, RZ, P5 ;  /* 0x000000ff8c067208 */ /* 0x000fe20002800000 */
[----:B------:R1:W-:Y:S04]  /*ba50*/  MUFU.EX2 R21, R5 ;  /* 0x0000000500157308 */ /* 0x0003e80000000800 */
[----:B------:R-:W-:Y:S01]  /*ba60*/  FADD.FTZ R6, R134, -R6 ;  /* 0x8000000686067221 */ /* 0x000fe20000010000 */
[----:B------:R-:W-:-:S03]  /*ba70*/  MOV R134, R11 ;  /* 0x0000000b00867202 */ /* 0x000fc60000000f00 */
[----:B------:R-:W-:Y:S01]  /*ba80*/  FMUL.FTZ R6, R6, UR21 ;  /* 0x0000001506067c20 */ /* 0x000fe20008410000 */
[----:B------:R-:W2:Y:S01]  /*ba90*/  MUFU.EX2 R26, R26 ;  /* 0x0000001a001a7308 */ /* 0x000ea20000000800 */
[----:B-1----:R-:W-:-:S07]  /*baa0*/  FFMA.FTZ R5, R36, UR21, -R32 ;  /* 0x0000001524057c23 */ /* 0x002fce0008010820 */
[----:B------:R-:W1:Y:S08]  /*bab0*/  MUFU.EX2 R25, R6 ;  /* 0x0000000600197308 */ /* 0x000e700000000800 */
[----:B------:R4:W-:Y:S01]  /*bac0*/  MUFU.EX2 R22, R5 ;  /* 0x0000000500167308 */ /* 0x0009e20000000800 */
[----:B------:R1:W-:Y:S01]  /*bad0*/  STL [R1+0x38], R11 ;  /* 0x0000380b01007387 */ /* 0x0003e20000100800 */
[----:B----4-:R-:W-:-:S05]  /*bae0*/  FSEL R5, R33, RZ, P4 ;  /* 0x000000ff21057208 */ /* 0x010fca0002000000 */
[----:B------:R-:W-:-:S04]  /*baf0*/  FADD.FTZ R5, R136, -R5 ;  /* 0x8000000588057221 */ /* 0x000fc80000010000 */
[----:B------:R-:W-:Y:S01]  /*bb00*/  FMUL.FTZ R5, R5, UR21 ;  /* 0x0000001505057c20 */ /* 0x000fe20008410000 */
[----:B------:R-:W-:-:S03]  /*bb10*/  MOV R136, R10 ;  /* 0x0000000a00887202 */ /* 0x000fc60000000f00 */
[----:B------:R-:W4:Y:S01]  /*bb20*/  MUFU.EX2 R24, R5 ;  /* 0x0000000500187308 */ /* 0x000f220000000800 */
[-C--:B--2---:R-:W-:Y:S01]  /*bb30*/  FMUL.FTZ R144, R144, R26.reuse ;  /* 0x0000001a90907220 */ /* 0x084fe20000410000 */
[----:B------:R-:W-:Y:S01]  /*bb40*/  FMUL.FTZ R145, R145, R26 ;  /* 0x0000001a91917220 */ /* 0x000fe20000410000 */
[-C--:B-1----:R-:W-:Y:S01]  /*bb50*/  FMUL.FTZ R146, R146, R25.reuse ;  /* 0x0000001992927220 */ /* 0x082fe20000410000 */
[----:B------:R-:W-:Y:S01]  /*bb60*/  FMUL.FTZ R147, R147, R25 ;  /* 0x0000001993937220 */ /* 0x000fe20000410000 */
[----:B------:R-:W-:Y:S02]  /*bb70*/  F2FP.BF16.F32.PACK_AB R10, R135, R65 ;  /* 0x00000041870a723e */ /* 0x000fe400000010ff */
[----:B------:R-:W-:Y:S01]  /*bb80*/  F2FP.BF16.F32.PACK_AB R11, R136, R66 ;  /* 0x00000042880b723e */ /* 0x000fe200000010ff */
[-C--:B------:R-:W-:Y:S01]  /*bb90*/  FMUL.FTZ R156, R156, R26.reuse ;  /* 0x0000001a9c9c7220 */ /* 0x080fe20000410000 */
[----:B------:R-:W-:Y:S01]  /*bba0*/  FMUL.FTZ R157, R157, R26 ;  /* 0x0000001a9d9d7220 */ /* 0x000fe20000410000 */
[-C--:B------:R-:W-:Y:S01]  /*bbb0*/  FMUL.FTZ R158, R158, R25.reuse ;  /* 0x000000199e9e7220 */ /* 0x080fe20000410000 */
[-C--:B------:R-:W-:Y:S01]  /*bbc0*/  FMUL.FTZ R159, R159, R25.reuse ;  /* 0x000000199f9f7220 */ /* 0x080fe20000410000 */
[-C--:B----4-:R-:W-:Y:S01]  /*bbd0*/  FMUL.FTZ R148, R148, R24.reuse ;  /* 0x0000001894947220 */ /* 0x090fe20000410000 */
[-C--:B------:R-:W-:Y:S01]  /*bbe0*/  FMUL.FTZ R149, R149, R24.reuse ;  /* 0x0000001895957220 */ /* 0x080fe20000410000 */
        /* <DEDUP_REMOVED lines=14> */
[----:B---3--:R-:W-:-:S04]  /*bcd0*/  LOP3.LUT R4, R39, R44, RZ, 0x3c, !PT ;  /* 0x0000002c27047212 */ /* 0x008fc800078e3cff */
[----:B------:R-:W-:-:S04]  /*bce0*/  LOP3.LUT R7, R4, 0x200, R31, 0xf8, !PT ;  /* 0x0000020004077812 */ /* 0x000fc800078ef81f */
[----:B------:R-:W-:-:S05]  /*bcf0*/  LEA R236, R7, UR6, 0x1 ;  /* 0x0000000607ec7c11 */ /* 0x000fca000f8e08ff */
[----:B------:R-:W1:Y:S01]  /*bd00*/  LDSM.16.MT88.4 R16, [R236+0xc000] ;  /* 0x00c00000ec10783b */ /* 0x000e620000004200 */
[----:B------:R-:W-:-:S05]  /*bd10*/  FSEL R4, R134, RZ, P0 ;  /* 0x000000ff86047208 */ /* 0x000fca0000000000 */
[----:B------:R-:W-:-:S04]  /*bd20*/  FADD.FTZ R4, R133, -R4 ;  /* 0x8000000485047221 */ /* 0x000fc80000010000 */
[----:B------:R-:W-:-:S04]  /*bd30*/  FMUL.FTZ R4, R4, UR21 ;  /* 0x0000001504047c20 */ /* 0x000fc80008410000 */
[----:B------:R2:W3:Y:S01]  /*bd40*/  MUFU.EX2 R27, R4 ;  /* 0x00000004001b7308 */ /* 0x0004e20000000800 */
[----:B------:R-:W-:Y:S02]  /*bd50*/  MOV R133, R9 ;  /* 0x0000000900857202 */ /* 0x000fe40000000f00 */
[----:B------:R-:W-:Y:S01]  /*bd60*/  F2FP.BF16.F32.PACK_AB R9, R57, R241 ;  /* 0x000000f13909723e */ /* 0x000fe200000010ff */
[----:B--2---:R-:W-:Y:S01]  /*bd70*/  FFMA.FTZ R4, R37, UR21, -R32 ;  /* 0x0000001525047c23 */ /* 0x004fe20008010820 */
[----:B------:R-:W-:-:S03]  /*bd80*/  MOV R37, R8 ;  /* 0x0000000800257202 */ /* 0x000fc60000000f00 */
[----:B------:R2:W4:Y:S01]  /*bd90*/  MUFU.EX2 R36, R4 ;  /* 0x0000000400247308 */ /* 0x0005220000000800 */
[----:B------:R-:W-:Y:S01]  /*bda0*/  F2FP.BF16.F32.PACK_AB R8, R23, R38 ;  /* 0x000000261708723e */ /* 0x000fe200000010ff */
[----:B------:R4:W-:Y:S06]  /*bdb0*/  STL [R1+0x4c], R7 ;  /* 0x00004c0701007387 */ /* 0x0009ec0000100800 */
[----:B-1----:R-:W-:Y:S01]  /*bdc0*/  HMMA.16816.F32.BF16 R40, R8, R16, R144 ;  /* 0x000000100828723c */ /* 0x002fe20000041890 */
[----:B------:R-:W-:Y:S02]  /*bdd0*/  IMAD.MOV.U32 R146, RZ, RZ, R20 ;  /* 0x000000ffff927224 */ /* 0x000fe400078e0014 */
[-C--:B---3--:R-:W-:Y:S01]  /*bde0*/  FMUL.FTZ R150, R150, R27.reuse ;  /* 0x0000001b96967220 */ /* 0x088fe20000410000 */
[----:B------:R-:W-:Y:S01]  /*bdf0*/  FMUL.FTZ R151, R151, R27 ;  /* 0x0000001b97977220 */ /* 0x000fe20000410000 */
[----:B------:R-:W-:-:S02]  /*be00*/  F2FP.BF16.F32.PACK_AB R6, R133, R37 ;  /* 0x000000258506723e */ /* 0x000fc400000010ff */
[----:B------:R-:W-:Y:S02]  /*be10*/  F2FP.BF16.F32.PACK_AB R5, R146, R35 ;  /* 0x000000239205723e */ /* 0x000fe400000010ff */
[----:B------:R-:W-:Y:S02]  /*be20*/  LOP3.LUT P0, RZ, R242, 0x2, RZ, 0xc0, !PT ;  /* 0x00000002f2ff7812 */ /* 0x000fe4000780c0ff */
[----:B--2---:R-:W-:Y:S01]  /*be30*/  F2FP.BF16.F32.PACK_AB R4, R21, R215 ;  /* 0x000000d71504723e */ /* 0x004fe200000010ff */
[-C--:B------:R-:W-:Y:S01]  /*be40*/  FMUL.FTZ R154, R154, R27.reuse ;  /* 0x0000001b9a9a7220 */ /* 0x080fe20000410000 */
[----:B------:R-:W-:Y:S01]  /*be50*/  SEL R20, R240, 0xffffffe0, !P0 ;  /* 0xffffffe0f0147807 */ /* 0x000fe20004000000 */
[----:B------:R-:W-:Y:S01]  /*be60*/  FMUL.FTZ R155, R155, R27 ;  /* 0x0000001b9b9b7220 */ /* 0x000fe20000410000 */
[----:B----4-:R-:W-:Y:S02]  /*be70*/  F2FP.BF16.F32.PACK_AB R7, R36, R22 ;  /* 0x000000162407723e */ /* 0x010fe400000010ff */
[----:B------:R-:W-:-:S05]  /*be80*/  IADD3 R39, PT, PT, R236, R20, RZ ;  /* 0x00000014ec277210 */ /* 0x000fca0007ffe0ff */
[C---:B------:R-:W-:Y:S01]  /*be90*/  HMMA.16816.F32.BF16 R48, R4.reuse, R16, R148 ;  /* 0x000000100430723c */ /* 0x040fe20000041894 */
[C---:B------:R-:W-:Y:S02]  /*bea0*/  IADD3 R16, PT, PT, R236.reuse, 0xc000, RZ ;  /* 0x0000c000ec107810 */ /* 0x040fe40007ffe0ff */
[----:B------:R-:W-:Y:S02]  /*beb0*/  MOV R147, R30 ;  /* 0x0000001e00937202 */ /* 0x000fe40000000f00 */
[----:B------:R-:W-:Y:S02]  /*bec0*/  IADD3 R34, PT, PT, R236, 0xc040, RZ ;  /* 0x0000c040ec227810 */ /* 0x000fe40007ffe0ff */
[----:B------:R-:W-:Y:S01]  /*bed0*/  @P3 IADD3 R34, PT, PT, R16, -0x40, RZ ;  /* 0xffffffc010223810 */ /* 0x000fe20007ffe0ff */
[-C--:B------:R-:W-:Y:S08]  /*bee0*/  HMMA.16816.F32.BF16 R44, R4, R18.reuse, R152 ;  /* 0x00000012042c723c */ /* 0x080ff00000041898 */
[C---:B------:R-:W-:Y:S01]  /*bef0*/  HMMA.16816.F32.BF16 R28, R8.reuse, R18, R156 ;  /* 0x00000012081c723c */ /* 0x040fe2000004189c */
[----:B------:R-:W1:Y:S01]  /*bf00*/  LDSM.16.MT88.4 R16, [R39+0xc000] ;  /* 0x00c000002710783b */ /* 0x000e620000004200 */
[-C--:B------:R-:W-:Y:S01]  /*bf10*/  FMUL.FTZ R166, R166, R27.reuse ;  /* 0x0000001ba6a67220 */ /* 0x080fe20000410000 */
[-C--:B------:R-:W-:Y:S01]  /*bf20*/  FMUL.FTZ R167, R167, R27.reuse ;  /* 0x0000001ba7a77220 */ /* 0x080fe20000410000 */
[-C--:B------:R-:W-:Y:S01]  /*bf30*/  FMUL.FTZ R170, R170, R27.reuse ;  /* 0x0000001baaaa7220 */ /* 0x080fe20000410000 */
[----:B------:R-:W-:Y:S01]  /*bf40*/  FMUL.FTZ R171, R171, R27 ;  /* 0x0000001babab7220 */ /* 0x000fe20000410000 */
[-C--:B------:R-:W-:Y:S01]  /*bf50*/  FMUL.FTZ R176, R176, R26.reuse ;  /* 0x0000001ab0b07220 */ /* 0x080fe20000410000 */
[----:B------:R-:W-:Y:S01]  /*bf60*/  FMUL.FTZ R177, R177, R26 ;  /* 0x0000001ab1b17220 */ /* 0x000fe20000410000 */
[-C--:B-1----:R-:W-:Y:S08]  /*bf70*/  HMMA.16816.F32.BF16 R52, R8, R16.reuse, R160 ;  /* 0x000000100834723c */ /* 0x082ff000000418a0 */
[C---:B------:R-:W-:Y:S08]  /*bf80*/  HMMA.16816.F32.BF16 R164, R4.reuse, R16, R164 ;  /* 0x0000001004a4723c */ /* 0x040ff000000418a4 */
[-C--:B------:R-:W-:Y:S08]  /*bf90*/  HMMA.16816.F32.BF16 R168, R4, R18.reuse, R168 ;  /* 0x0000001204a8723c */ /* 0x080ff000000418a8 */
[----:B------:R-:W-:Y:S01]  /*bfa0*/  HMMA.16816.F32.BF16 R60, R8, R18, R172 ;  /* 0x00000012083c723c */ /* 0x000fe200000418ac */
[----:B------:R-:W1:Y:S01]  /*bfb0*/  LDSM.16.MT88.4 R16, [R34] ;  /* 0x000000002210783b */ /* 0x000e620000004200 */
        /* <DEDUP_REMOVED lines=14> */
[----:B------:R-:W-:-:S02]  /*c0a0*/  MOV R155, R133 ;  /* 0x00000085009b7202 */ /* 0x000fc40000000f00 */
[----:B------:R-:W-:Y:S02]  /*c0b0*/  MOV R133, R132 ;  /* 0x0000008400857202 */ /* 0x000fe40000000f00 */
[----:B------:R-:W-:Y:S02]  /*c0c0*/  IADD3 R132, PT, PT, R20, R34, RZ ;  /* 0x0000002214847210 */ /* 0x000fe40007ffe0ff */
[----:B------:R-:W-:Y:S02]  /*c0d0*/  MOV R174, R146 ;  /* 0x0000009200ae7202 */ /* 0x000fe40000000f00 */
[----:B------:R-:W-:Y:S02]  /*c0e0*/  MOV R157, R147 ;  /* 0x00000093009d7202 */ /* 0x000fe40000000f00 */
[----:B------:R-:W-:Y:S02]  /*c0f0*/  MOV R154, R136 ;  /* 0x00000088009a7202 */ /* 0x000fe40000000f00 */
[----:B------:R-:W-:-:S02]  /*c100*/  MOV R153, R135 ;  /* 0x0000008700997202 */ /* 0x000fc40000000f00 */
[----:B------:R-:W-:Y:S02]  /*c110*/  MOV R135, R59 ;  /* 0x0000003b00877202 */ /* 0x000fe40000000f00 */
[----:B------:R-:W-:Y:S02]  /*c120*/  MOV R136, R58 ;  /* 0x0000003a00887202 */ /* 0x000fe40000000f00 */
[----:B------:R-:W-:Y:S02]  /*c130*/  MOV R147, R57 ;  /* 0x0000003900937202 */ /* 0x000fe40000000f00 */
[----:B------:R-:W-:Y:S02]  /*c140*/  MOV R146, R56 ;  /* 0x0000003800927202 */ /* 0x000fe40000000f00 */
        /* <DEDUP_REMOVED lines=21> */
[----:B------:R-:W-:Y:S01]  /*c2a0*/  IMAD.MOV.U32 R172, RZ, RZ, R37 ;  /* 0x000000ffffac7224 */ /* 0x000fe200078e0025 */
[----:B------:R-:W-:Y:S01]  /*c2b0*/  MOV R152, R22 ;  /* 0x0000001600987202 */ /* 0x000fe20000000f00 */
[----:B------:R-:W-:Y:S01]  /*c2c0*/  IMAD.MOV.U32 R37, RZ, RZ, R67 ;  /* 0x000000ffff257224 */ /* 0x000fe200078e0043 */
[----:B------:R-:W-:-:S02]  /*c2d0*/  MOV R179, R66 ;  /* 0x0000004200b37202 */ /* 0x000fc40000000f00 */
[----:B------:R-:W-:Y:S02]  /*c2e0*/  MOV R178, R65 ;  /* 0x0000004100b27202 */ /* 0x000fe40000000f00 */
[----:B------:R-:W-:Y:S02]  /*c2f0*/  MOV R22, R64 ;  /* 0x0000004000167202 */ /* 0x000fe40000000f00 */
[-C--:B-1----:R-:W-:Y:S08]  /*c300*/  HMMA.16816.F32.BF16 R64, R8, R16.reuse, R196 ;  /* 0x000000100840723c */ /* 0x082ff000000418c4 */
[C---:B------:R-:W-:Y:S08]  /*c310*/  HMMA.16816.F32.BF16 R192, R4.reuse, R16, R192 ;  /* 0x0000001004c0723c */ /* 0x040ff000000418c0 */
[-C--:B------:R-:W-:Y:S08]  /*c320*/  HMMA.16816.F32.BF16 R200, R4, R18.reuse, R200 ;  /* 0x0000001204c8723c */ /* 0x080ff000000418c8 */
[----:B------:R-:W-:Y:S01]  /*c330*/  HMMA.16816.F32.BF16 R204, R8, R18, R204 ;  /* 0x0000001208cc723c */ /* 0x000fe200000418cc */
[----:B------:R-:W1:Y:S01]  /*c340*/  LDSM.16.MT88.4 R16, [R236+0xe000] ;  /* 0x00e00000ec10783b */ /* 0x000e620000004200 */
        /* <DEDUP_REMOVED lines=16> */
[----:B------:R-:W-:Y:S01]  /*c450*/  MOV R196, R133 ;  /* 0x0000008500c47202 */ /* 0x000fe20000000f00 */
[----:B------:R-:W-:Y:S01]  /*c460*/  IMAD.MOV.U32 R158, RZ, RZ, R147 ;  /* 0x000000ffff9e7224 */ /* 0x000fe200078e0093 */
        /* <DEDUP_REMOVED lines=9> */
[----:B------:R-:W-:Y:S02]  /*c500*/  MOV R36, R139 ;  /* 0x0000008b00247202 */ /* 0x000fe40000000f00 */
[----:B------:R-:W-:Y:S01]  /*c510*/  MOV R135, R138 ;  /* 0x0000008a00877202 */ /* 0x000fe20000000f00 */
[----:B-1----:R-:W-:Y:S01]  /*c520*/  HMMA.16816.F32.BF16 R148, R8, R16, R68 ;  /* 0x000000100894723c */ /* 0x002fe20000041844 */
[----:B------:R-:W-:-:S07]  /*c530*/  MOV R156, R137 ;  /* 0x00000089009c7202 */ /* 0x000fce0000000f00 */
        /* <DEDUP_REMOVED lines=23> */
[----:B------:R-:W2:Y:S01]  /*c6b0*/  LDSM.16.MT88.4 R20, [R34+0x2000] ;  /* 0x002000002214783b */ /* 0x000ea20000004200 */
[-C--:B-1----:R-:W-:Y:S08]  /*c6c0*/  HMMA.16816.F32.BF16 R80, R8, R16.reuse, R84 ;  /* 0x000000100850723c */ /* 0x082ff00000041854 */
[C---:B------:R-:W-:Y:S08]  /*c6d0*/  HMMA.16816.F32.BF16 R88, R4.reuse, R16, R88 ;  /* 0x000000100458723c */ /* 0x040ff00000041858 */
[-C--:B------:R-:W-:Y:S08]  /*c6e0*/  HMMA.16816.F32.BF16 R92, R4, R18.reuse, R92 ;  /* 0x00000012045c723c */ /* 0x080ff0000004185c */
[----:B------:R-:W-:Y:S01]  /*c6f0*/  HMMA.16816.F32.BF16 R96, R8, R18, R96 ;  /* 0x000000120860723c */ /* 0x000fe20000041860 */
[----:B------:R-:W1:Y:S01]  /*c700*/  LDSM.16.MT88.4 R16, [R132+0x2000] ;  /* 0x002000008410783b */ /* 0x000e620000004200 */
        /* <DEDUP_REMOVED lines=16> */
[C---:B--2---:R-:W-:Y:S08]  /*c810*/  HMMA.16816.F32.BF16 R104, R4.reuse, R20, R104 ;  /* 0x000000140468723c */ /* 0x044ff00000041868 */
[C---:B------:R-:W-:Y:S08]  /*c820*/  HMMA.16816.F32.BF16 R108, R4.reuse, R22, R108 ;  /* 0x00000016046c723c */ /* 0x040ff0000004186c */
[C---:B-1----:R-:W-:Y:S08]  /*c830*/  HMMA.16816.F32.BF16 R120, R4.reuse, R16, R120 ;  /* 0x000000100478723c */ /* 0x042ff00000041878 */
[----:B------:R-:W-:Y:S01]  /*c840*/  HMMA.16816.F32.BF16 R124, R4, R18, R124 ;  /* 0x00000012047c723c */ /* 0x000fe2000004187c */
[----:B------:R-:W-:-:S04]  /*c850*/  FFMA.FTZ R4, R233, UR21, -R13 ;  /* 0x00000015e9047c23 */ /* 0x000fc8000801080d */
[----:B------:R1:W2:Y:S02]  /*c860*/  MUFU.EX2 R71, R4 ;  /* 0x0000000400477308 */ /* 0x0002a40000000800 */
[----:B-1----:R-:W-:-:S06]  /*c870*/  FFMA.FTZ R4, R229, UR21, -R13 ;  /* 0x00000015e5047c23 */ /* 0x002fcc000801080d */
[----:B------:R1:W-:Y:S02]  /*c880*/  MUFU.EX2 R160, R4 ;  /* 0x0000000400a07308 */ /* 0x0003e40000000800 */
[----:B-1----:R-:W-:-:S06]  /*c890*/  FFMA.FTZ R4, R221, UR21, -R13 ;  /* 0x00000015dd047c23 */ /* 0x002fcc000801080d */
[----:B------:R1:W-:Y:S02]  /*c8a0*/  MUFU.EX2 R176, R4 ;  /* 0x0000000400b07308 */ /* 0x0003e40000000800 */
[----:B-1----:R-:W-:-:S06]  /*c8b0*/  FFMA.FTZ R4, R217, UR21, -R13 ;  /* 0x00000015d9047c23 */ /* 0x002fcc000801080d */
[----:B------:R1:W-:Y:S01]  /*c8c0*/  MUFU.EX2 R5, R4 ;  /* 0x0000000400057308 */ /* 0x0003e20000000800 */
[----:B--2---:R-:W-:Y:S01]  /*c8d0*/  IMAD.MOV.U32 R217, RZ, RZ, R71 ;  /* 0x000000ffffd97224 */ /* 0x004fe200078e0047 */
[----:B------:R-:W-:Y:S02]  /*c8e0*/  MOV R71, R196 ;  /* 0x000000c400477202 */ /* 0x000fe40000000f00 */
[----:B------:R-:W-:Y:S02]  /*c8f0*/  MOV R196, R198 ;  /* 0x000000c600c47202 */ /* 0x000fe40000000f00 */
[----:B------:R-:W-:Y:S02]  /*c900*/  MOV R198, R178 ;  /* 0x000000b200c67202 */ /* 0x000fe40000000f00 */
[----:B------:R-:W-:Y:S01]  /*c910*/  MOV R178, R179 ;  /* 0x000000b300b27202 */ /* 0x000fe20000000f00 */
[----:B-1----:R-:W-:-:S04]  /*c920*/  FFMA.FTZ R4, R234, UR21, -R15 ;  /* 0x00000015ea047c23 */ /* 0x002fc8000801080f */
[----:B------:R1:W2:Y:S01]  /*c930*/  MUFU.EX2 R6, R4 ;  /* 0x0000000400067308 */ /* 0x0002a20000000800 */
[----:B------:R-:W-:Y:S02]  /*c940*/  MOV R73, R71 ;  /* 0x0000004700497202 */ /* 0x000fe40000000f00 */
[----:B------:R-:W-:Y:S01]  /*c950*/  MOV R71, R156 ;  /* 0x0000009c00477202 */ /* 0x000fe20000000f00 */
[----:B-1----:R-:W-:-:S04]  /*c960*/  FFMA.FTZ R4, R230, UR21, -R15 ;  /* 0x00000015e6047c23 */ /* 0x002fc8000801080f */
[----:B------:R1:W-:Y:S01]  /*c970*/  MUFU.EX2 R179, R4 ;  /* 0x0000000400b37308 */ /* 0x0003e20000000800 */
[----:B------:R-:W-:Y:S01]  /*c980*/  MOV R70, R175 ;  /* 0x000000af00467202 */ /* 0x000fe20000000f00 */
[----:B-1----:R-:W-:-:S06]  /*c990*/  FFMA.FTZ R4, R222, UR21, -R15 ;  /* 0x00000015de047c23 */ /* 0x002fcc000801080f */
[----:B------:R1:W-:Y:S01]  /*c9a0*/  MUFU.EX2 R221, R4 ;  /* 0x0000000400dd7308 */ /* 0x0003e20000000800 */
[----:B------:R-:W-:Y:S01]  /*c9b0*/  MOV R68, R178 ;  /* 0x000000b200447202 */ /* 0x000fe20000000f00 */
[----:B-1----:R-:W-:-:S06]  /*c9c0*/  FFMA.FTZ R4, R218, UR21, -R15 ;  /* 0x00000015da047c23 */ /* 0x002fcc000801080f */
[----:B------:R1:W-:Y:S01]  /*c9d0*/  MUFU.EX2 R156, R4 ;  /* 0x00000004009c7308 */ /* 0x0003e20000000800 */
[----:B------:R-:W-:Y:S01]  /*c9e0*/  MOV R74, R196 ;  /* 0x000000c4004a7202 */ /* 0x000fe20000000f00 */
[----:B------:R-:W-:Y:S01]  /*c9f0*/  FMUL.FTZ R116, R116, R26 ;  /* 0x0000001a74747220 */ /* 0x000fe20000410000 */
[----:B-1----:R-:W-:-:S05]  /*ca00*/  FFMA.FTZ R4, R232, UR21, -R14 ;  /* 0x00000015e8047c23 */ /* 0x002fca000801080e */
        /* <DEDUP_REMOVED lines=8> */
[----:B-1----:R-:W-:-:S04]  /*ca90*/  FFMA.FTZ R4, R228, UR21, -R14 ;  /* 0x00000015e4047c23 */ /* 0x002fc8000801080e */
[----:B------:R1:W-:Y:S01]  /*caa0*/  MUFU.EX2 R178, R4 ;  /* 0x0000000400b27308 */ /* 0x0003e20000000800 */
[----:B------:R-:W-:Y:S01]  /*cab0*/  IMAD.MOV.U32 R75, RZ, RZ, R198 ;  /* 0x000000ffff4b7224 */ /* 0x000fe200078e00c6 */
[----:B------:R-:W-:Y:S01]  /*cac0*/  MOV R198, R172 ;  /* 0x000000ac00c67202 */ /* 0x000fe20000000f00 */
[----:B------:R-:W-:Y:S01]  /*cad0*/  HMMA.16816.F32.BF16 R116, R8, R16, R116 ;  /* 0x000000100874723c */ /* 0x000fe20000041874 */
[----:B------:R-:W-:Y:S01]  /*cae0*/  MOV R69, R174 ;  /* 0x000000ae00457202 */ /* 0x000fe20000000f00 */
[----:B-1----:R-:W-:-:S04]  /*caf0*/  FFMA.FTZ R4, R220, UR21, -R14 ;  /* 0x00000015dc047c23 */ /* 0x002fc8000801080e */
[----:B------:R1:W-:Y:S02]  /*cb00*/  MUFU.EX2 R196, R4 ;  /* 0x0000000400c47308 */ /* 0x0003e40000000800 */
[----:B------:R-:W-:Y:S01]  /*cb10*/  HMMA.16816.F32.BF16 R128, R8, R18, R128 ;  /* 0x000000120880723c */ /* 0x000fe20000041880 */
[----:B------:R-:W3:Y:S01]  /*cb20*/  LDSM.16.MT88.4 R16, [R236+0xc800] ;  /* 0x00c80000ec10783b */ /* 0x000ee20000004200 */
[----:B------:R-:W-:Y:S01]  /*cb30*/  MOV R230, R177 ;  /* 0x000000b100e67202 */ /* 0x000fe20000000f00 */
[----:B-1----:R-:W-:-:S04]  /*cb40*/  FFMA.FTZ R4, R216, UR21, -R14 ;  /* 0x00000015d8047c23 */ /* 0x002fc8000801080e */
[----:B------:R1:W4:Y:S02]  /*cb50*/  MUFU.EX2 R172, R4 ;  /* 0x0000000400ac7308 */ /* 0x0003240000000800 */
[----:B-1----:R-:W-:-:S06]  /*cb60*/  FFMA.FTZ R4, R235, UR21, -R32 ;  /* 0x00000015eb047c23 */ /* 0x002fcc0008010820 */
[----:B------:R1:W-:Y:S01]  /*cb70*/  MUFU.EX2 R174, R4 ;  /* 0x0000000400ae7308 */ /* 0x0003e20000000800 */
[----:B------:R-:W-:Y:S01]  /*cb80*/  MOV R235, R197 ;  /* 0x000000c500eb7202 */ /* 0x000fe20000000f00 */
[----:B------:R-:W-:Y:S02]  /*cb90*/  IMAD.MOV.U32 R232, RZ, RZ, R173 ;  /* 0x000000ffffe87224 */ /* 0x000fe400078e00ad */
[----:B-1----:R-:W-:-:S04]  /*cba0*/  FFMA.FTZ R4, R231, UR21, -R32 ;  /* 0x00000015e7047c23 */ /* 0x002fc80008010820 */
[----:B------:R1:W3:Y:S02]  /*cbb0*/  MUFU.EX2 R177, R4 ;  /* 0x0000000400b17308 */ /* 0x0002e40000000800 */
[--C-:B-1----:R-:W-:Y:S01]  /*cbc0*/  FFMA.FTZ R4, R223, UR21, -R32.reuse ;  /* 0x00000015df047c23 */ /* 0x102fe20008010820 */
[----:B------:R-:W-:Y:S02]  /*cbd0*/  MOV R223, R37 ;  /* 0x0000002500df7202 */ /* 0x000fe40000000f00 */
[----:B------:R-:W3:Y:S03]  /*cbe0*/  LDL.LU R37, [R1+0x74] ;  /* 0x0000740001257983 */ /* 0x000ee60000300800 */
[----:B------:R1:W-:Y:S01]  /*cbf0*/  MUFU.EX2 R197, R4 ;  /* 0x0000000400c57308 */ /* 0x0003e20000000800 */
[-C--:B------:R-:W-:Y:S01]  /*cc00*/  FMUL.FTZ R100, R100, R26.reuse ;  /* 0x0000001a64647220 */ /* 0x080fe20000410000 */
[-C--:B------:R-:W-:Y:S01]  /*cc10*/  FMUL.FTZ R101, R101, R26.reuse ;  /* 0x0000001a65657220 */ /* 0x080fe20000410000 */
[-C--:B------:R-:W-:Y:S01]  /*cc20*/  FMUL.FTZ R102, R102, R25.reuse ;  /* 0x0000001966667220 */ /* 0x080fe20000410000 */
[-C--:B------:R-:W-:Y:S01]  /*cc30*/  FMUL.FTZ R103, R103, R25.reuse ;  /* 0x0000001967677220 */ /* 0x080fe20000410000 */
[----:B-1----:R-:W-:Y:S01]  /*cc40*/  FFMA.FTZ R4, R219, UR21, -R32 ;  /* 0x00000015db047c23 */ /* 0x002fe20008010820 */
[-C--:B------:R-:W-:Y:S01]  /*cc50*/  FMUL.FTZ R112, R112, R26.reuse ;  /* 0x0000001a70707220 */ /* 0x080fe20000410000 */
[----:B------:R-:W-:Y:S01]  /*cc60*/  FMUL.FTZ R113, R113, R26 ;  /* 0x0000001a71717220 */ /* 0x000fe20000410000 */
[-C--:B------:R-:W-:Y:S01]  /*cc70*/  FMUL.FTZ R114, R114, R25.reuse ;  /* 0x0000001972727220 */ /* 0x080fe20000410000 */
[----:B------:R1:W1:Y:S01]  /*cc80*/  MUFU.EX2 R173, R4 ;  /* 0x0000000400ad7308 */ /* 0x0002620000000800 */
[----:B------:R-:W-:Y:S01]  /*cc90*/  FMUL.FTZ R115, R115, R25 ;  /* 0x0000001973737220 */ /* 0x000fe20000410000 */
[----:B--2---:R-:W-:-:S02]  /*cca0*/  MOV R218, R6 ;  /* 0x0000000600da7202 */ /* 0x004fc40000000f00 */
[----:B------:R-:W-:Y:S01]  /*ccb0*/  MOV R231, R5 ;  /* 0x0000000500e77202 */ /* 0x000fe20000000f00 */
[C---:B------:R-:W-:Y:S01]  /*ccc0*/  HMMA.16816.F32.BF16 R100, R8.reuse, R20, R100 ;  /* 0x000000140864723c */ /* 0x040fe20000041864 */
[----:B----4-:R-:W-:Y:S02]  /*ccd0*/  F2FP.BF16.F32.PACK_AB R6, R172, R196 ;  /* 0x000000c4ac06723e */ /* 0x010fe400000010ff */
[----:B------:R-:W-:Y:S01]  /*cce0*/  MOV R234, R68 ;  /* 0x0000004400ea7202 */ /* 0x000fe20000000f00 */
[----:B------:R-:W-:Y:S01]  /*ccf0*/  IMAD.MOV.U32 R233, RZ, RZ, R74 ;  /* 0x000000ffffe97224 */ /* 0x000fe200078e004a */
[----:B---3--:R-:W-:Y:S01]  /*cd00*/  F2FP.BF16.F32.PACK_AB R5, R177, R174 ;  /* 0x000000aeb105723e */ /* 0x008fe200000010ff */
[----:B------:R-:W2:Y:S02]  /*cd10*/  LDL.LU R219, [R1+0x78] ;  /* 0x0000780001db7983 */ /* 0x000ea40000300800 */
[----:B------:R-:W-:Y:S01]  /*cd20*/  HMMA.16816.F32.BF16 R112, R8, R22, R112 ;  /* 0x000000160870723c */ /* 0x000fe20000041870 */
[----:B------:R-:W-:Y:S01]  /*cd30*/  F2FP.BF16.F32.PACK_AB R8, R160, R217 ;  /* 0x000000d9a008723e */ /* 0x000fe200000010ff */
[----:B------:R-:W-:Y:S01]  /*cd40*/  LDSM.16.MT88.4 R20, [R34+0x2800] ;  /* 0x002800002214783b */ /* 0x000fe20000004200 */
[----:B------:R-:W-:-:S02]  /*cd50*/  F2FP.BF16.F32.PACK_AB R9, R179, R218 ;  /* 0x000000dab309723e */ /* 0x000fc400000010ff */
[----:B------:R-:W-:Y:S02]  /*cd60*/  F2FP.BF16.F32.PACK_AB R10, R231, R176 ;  /* 0x000000b0e70a723e */ /* 0x000fe400000010ff */
[----:B------:R-:W-:Y:S02]  /*cd70*/  F2FP.BF16.F32.PACK_AB R11, R156, R221 ;  /* 0x000000dd9c0b723e */ /* 0x000fe400000010ff */
[----:B-1----:R-:W-:Y:S02]  /*cd80*/  F2FP.BF16.F32.PACK_AB R4, R178, R175 ;  /* 0x000000afb204723e */ /* 0x002fe400000010ff */
[----:B------:R-:W-:-:S03]  /*cd90*/  F2FP.BF16.F32.PACK_AB R7, R173, R197 ;  /* 0x000000c5ad07723e */ /* 0x000fc600000010ff */
[-C--:B------:R-:W-:Y:S08]  /*cda0*/  HMMA.16816.F32.BF16 R40, R8, R16.reuse, R40 ;  /* 0x000000100828723c */ /* 0x080ff00000041828 */
        /* <DEDUP_REMOVED lines=17> */
[----:B------:R-:W-:-:S02]  /*cec0*/  MOV R228, R73 ;  /* 0x0000004900e47202 */ /* 0x000fc40000000f00 */
[----:B------:R-:W-:Y:S01]  /*ced0*/  MOV R229, R75 ;  /* 0x0000004b00e57202 */ /* 0x000fe20000000f00 */
[----:B------:R-:W3:Y:S03]  /*cee0*/  LDL.LU R191, [R1+0x70] ;  /* 0x0000700001bf7983 */ /* 0x000ee60000300800 */
[-C--:B-1----:R-:W-:Y:S08]  /*cef0*/  HMMA.16816.F32.BF16 R64, R8, R16.reuse, R64 ;  /* 0x000000100840723c */ /* 0x082ff00000041840 */
[C---:B------:R-:W-:Y:S08]  /*cf00*/  HMMA.16816.F32.BF16 R192, R4.reuse, R16, R192 ;  /* 0x0000001004c0723c */ /* 0x040ff000000418c0 */
[-C--:B------:R-:W-:Y:S08]  /*cf10*/  HMMA.16816.F32.BF16 R200, R4, R18.reuse, R200 ;  /* 0x0000001204c8723c */ /* 0x080ff000000418c8 */
[----:B------:R-:W-:Y:S01]  /*cf20*/  HMMA.16816.F32.BF16 R72, R8, R18, R204 ;  /* 0x000000120848723c */ /* 0x000fe200000418cc */
[----:B------:R-:W1:Y:S07]  /*cf30*/  LDSM.16.MT88.4 R16, [R236+0xe800] ;  /* 0x00e80000ec10783b */ /* 0x000e6e0000004200 */
[----:B-1----:R-:W-:Y:S08]  /*cf40*/  HMMA.16816.F32.BF16 R84, R4, R18, R140 ;  /* 0x000000120454723c */ /* 0x002ff0000004188c */
[-C--:B------:R-:W-:Y:S08]  /*cf50*/  HMMA.16816.F32.BF16 R148, R8, R16.reuse, R148 ;  /* 0x000000100894723c */ /* 0x080ff00000041894 */
[----:B------:R-:W-:Y:S08]  /*cf60*/  HMMA.16816.F32.BF16 R76, R4, R16, R144 ;  /* 0x00000010044c723c */ /* 0x000ff00000041890 */
[C---:B------:R-:W-:Y:S01]  /*cf70*/  HMMA.16816.F32.BF16 R140, R8.reuse, R18, R136 ;  /* 0x00000012088c723c */ /* 0x040fe20000041888 */
[----:B------:R-:W1:Y:S07]  /*cf80*/  LDSM.16.MT88.4 R16, [R39+0xe800] ;  /* 0x00e800002710783b */ /* 0x000e6e0000004200 */
[-C--:B-1----:R-:W-:Y:S08]  /*cf90*/  HMMA.16816.F32.BF16 R136, R8, R16.reuse, R80 ;  /* 0x000000100888723c */ /* 0x082ff00000041850 */
[C---:B------:R-:W-:Y:S08]  /*cfa0*/  HMMA.16816.F32.BF16 R88, R4.reuse, R16, R88 ;  /* 0x000000100458723c */ /* 0x040ff00000041858 */
[-C--:B------:R-:W-:Y:S08]  /*cfb0*/  HMMA.16816.F32.BF16 R92, R4, R18.reuse, R92 ;  /* 0x00000012045c723c */ /* 0x080ff0000004185c */
[----:B------:R-:W-:Y:S01]  /*cfc0*/  HMMA.16816.F32.BF16 R96, R8, R18, R96 ;  /* 0x000000120860723c */ /* 0x000fe20000041860 */
[----:B------:R-:W1:Y:S07]  /*cfd0*/  LDSM.16.MT88.4 R16, [R132+0x2800] ;  /* 0x002800008410783b */ /* 0x000e6e0000004200 */
[C---:B------:R-:W-:Y:S08]  /*cfe0*/  HMMA.16816.F32.BF16 R104, R4.reuse, R20, R104 ;  /* 0x000000140468723c */ /* 0x040ff00000041868 */
[C---:B------:R-:W-:Y:S08]  /*cff0*/  HMMA.16816.F32.BF16 R108, R4.reuse, R22, R108 ;  /* 0x00000016046c723c */ /* 0x040ff0000004186c */
[C---:B-1----:R-:W-:Y:S08]  /*d000*/  HMMA.16816.F32.BF16 R120, R4.reuse, R16, R120 ;  /* 0x000000100478723c */ /* 0x042ff00000041878 */
[----:B------:R-:W-:Y:S01]  /*d010*/  HMMA.16816.F32.BF16 R124, R4, R18, R124 ;  /* 0x00000012047c723c */ /* 0x000fe2000004187c */
[----:B------:R-:W-:-:S04]  /*d020*/  FFMA.FTZ R4, R223, UR21, -R13 ;  /* 0x00000015df047c23 */ /* 0x000fc8000801080d */
[----:B------:R1:W-:Y:S02]  /*d030*/  MUFU.EX2 R5, R4 ;  /* 0x0000000400057308 */ /* 0x0003e40000000800 */
[----:B-1----:R-:W-:-:S06]  /*d040*/  FFMA.FTZ R4, R235, UR21, -R13 ;  /* 0x00000015eb047c23 */ /* 0x002fcc000801080d */
[----:B------:R1:W4:Y:S01]  /*d050*/  MUFU.EX2 R6, R4 ;  /* 0x0000000400067308 */ /* 0x0003220000000800 */
[----:B------:R-:W-:Y:S02]  /*d060*/  FFMA.FTZ R37, R37, R25, R241 ;  /* 0x0000001925257223 */ /* 0x000fe400000100f1 */
[----:B------:R2:W5:Y:S01]  /*d070*/  LDL.LU R241, [R1+0x9c] ;  /* 0x00009c0001f17983 */ /* 0x0005620000300800 */
[----:B-1----:R-:W-:-:S04]  /*d080*/  FFMA.FTZ R4, R251, UR21, -R13 ;  /* 0x00000015fb047c23 */ /* 0x002fc8000801080d */
[----:B------:R1:W-:Y:S02]  /*d090*/  MUFU.EX2 R251, R4 ;  /* 0x0000000400fb7308 */ /* 0x0003e40000000800 */
[----:B-1----:R-:W-:-:S06]  /*d0a0*/  FFMA.FTZ R4, R238, UR21, -R13 ;  /* 0x00000015ee047c23 */ /* 0x002fcc000801080d */
[----:B------:R1:W-:Y:S02]  /*d0b0*/  MUFU.EX2 R238, R4 ;  /* 0x0000000400ee7308 */ /* 0x0003e40000000800 */
[----:B-1----:R-:W-:-:S06]  /*d0c0*/  FFMA.FTZ R4, R232, UR21, -R15 ;  /* 0x00000015e8047c23 */ /* 0x002fcc000801080f */
[----:B------:R1:W-:Y:S02]  /*d0d0*/  MUFU.EX2 R232, R4 ;  /* 0x0000000400e87308 */ /* 0x0003e40000000800 */
[----:B-1----:R-:W-:Y:S02]  /*d0e0*/  FFMA.FTZ R4, R133, UR21, -R15 ;  /* 0x0000001585047c23 */ /* 0x002fe4000801080f */
[----:B------:R-:W4:Y:S01]  /*d0f0*/  LDL.LU R133, [R1+0x7c] ;  /* 0x00007c0001857983 */ /* 0x000f220000300800 */
[----:B------:R-:W-:Y:S02]  /*d100*/  MOV R223, R222 ;  /* 0x000000de00df7202 */ /* 0x000fe40000000f00 */
[----:B------:R-:W-:Y:S02]  /*d110*/  MOV R222, R233 ;  /* 0x000000e900de7202 */ /* 0x000fe40000000f00 */
[----:B------:R1:W4:Y:S01]  /*d120*/  MUFU.EX2 R233, R4 ;  /* 0x0000000400e97308 */ /* 0x0003220000000800 */
[----:B--2---:R-:W-:Y:S01]  /*d130*/  FFMA.FTZ R80, R219, R24, R215 ;  /* 0x00000018db507223 */ /* 0x004fe200000100d7 */
[----:B------:R-:W-:-:S02]  /*d140*/  MOV R219, R220 ;  /* 0x000000dc00db7202 */ /* 0x000fc40000000f00 */
[----:B------:R-:W-:Y:S01]  /*d150*/  MOV R220, R234 ;  /* 0x000000ea00dc7202 */ /* 0x000fe20000000f00 */
[----:B-1----:R-:W-:-:S04]  /*d160*/  FFMA.FTZ R4, R252, UR21, -R15 ;  /* 0x00000015fc047c23 */ /* 0x002fc8000801080f */
[----:B------:R1:W-:Y:S02]  /*d170*/  MUFU.EX2 R234, R4 ;  /* 0x0000000400ea7308 */ /* 0x0003e40000000800 */
[----:B-1----:R-:W-:-:S06]  /*d180*/  FFMA.FTZ R4, R239, UR21, -R15 ;  /* 0x00000015ef047c23 */ /* 0x002fcc000801080f */
[----:B------:R1:W2:Y:S01]  /*d190*/  MUFU.EX2 R235, R4 ;  /* 0x0000000400eb7308 */ /* 0x0002a20000000800 */
[----:B------:R-:W-:Y:S01]  /*d1a0*/  MOV R190, R229 ;  /* 0x000000e500be7202 */ /* 0x000fe20000000f00 */
[----:B-1----:R-:W-:-:S06]  /*d1b0*/  FFMA.FTZ R4, R228, UR21, -R14 ;  /* 0x00000015e4047c23 */ /* 0x002fcc000801080e */
[----:B------:R1:W-:Y:S01]  /*d1c0*/  MUFU.EX2 R228, R4 ;  /* 0x0000000400e47308 */ /* 0x0003e20000000800 */
[----:B------:R-:W-:Y:S01]  /*d1d0*/  MOV R188, R231 ;  /* 0x000000e700bc7202 */ /* 0x000fe20000000f00 */
[----:B-1----:R-:W-:-:S06]  /*d1e0*/  FFMA.FTZ R4, R230, UR21, -R14 ;  /* 0x00000015e6047c23 */ /* 0x002fcc000801080e */
[----:B------:R1:W-:Y:S01]  /*d1f0*/  MUFU.EX2 R230, R4 ;  /* 0x0000000400e67308 */ /* 0x0003e20000000800 */
[----:B------:R-:W-:Y:S01]  /*d200*/  HMMA.16816.F32.BF16 R116, R8, R16, R116 ;  /* 0x000000100874723c */ /* 0x000fe20000041874 */
[----:B------:R-:W-:Y:S02]  /*d210*/  IMAD.MOV.U32 R189, RZ, RZ, R220 ;  /* 0x000000ffffbd7224 */ /* 0x000fe400078e00dc */
[----:B-1----:R-:W-:-:S04]  /*d220*/  FFMA.FTZ R4, R250, UR21, -R14 ;  /* 0x00000015fa047c23 */ /* 0x002fc8000801080e */
[----:B------:R1:W-:Y:S01]  /*d230*/  MUFU.EX2 R229, R4 ;  /* 0x0000000400e57308 */ /* 0x0003e20000000800 */
[----:B------:R-:W-:Y:S01]  /*d240*/  HMMA.16816.F32.BF16 R128, R8, R18, R128 ;  /* 0x000000120880723c */ /* 0x000fe20000041880 */
[----:B------:R-:W2:Y:S01]  /*d250*/  LDSM.16.MT88.4 R16, [R236+0xd000] ;  /* 0x00d00000ec10783b */ /* 0x000ea20000004200 */
[----:B-1----:R-:W-:-:S05]  /*d260*/  FFMA.FTZ R4, R237, UR21, -R14 ;  /* 0x00000015ed047c23 */ /* 0x002fca000801080e */
[----:B------:R1:W2:Y:S01]  /*d270*/  MUFU.EX2 R231, R4 ;  /* 0x0000000400e77308 */ /* 0x0002a20000000800 */
[----:B---3--:R-:W-:Y:S01]  /*d280*/  FFMA.FTZ R38, R191, R26, R38 ;  /* 0x0000001abf267223 */ /* 0x008fe20000010026 */
[----:B------:R-:W-:Y:S01]  /*d290*/  MOV R191, R223 ;  /* 0x000000df00bf7202 */ /* 0x000fe20000000f00 */
[----:B-1----:R-:W-:-:S05]  /*d2a0*/  FFMA.FTZ R4, R222, UR21, -R32 ;  /* 0x00000015de047c23 */ /* 0x002fca0008010820 */
[----:B------:R1:W-:Y:S01]  /*d2b0*/  MUFU.EX2 R220, R4 ;  /* 0x0000000400dc7308 */ /* 0x0003e20000000800 */
[----:B------:R-:W-:Y:S01]  /*d2c0*/  MOV R206, R221 ;  /* 0x000000dd00ce7202 */ /* 0x000fe20000000f00 */
[----:B-1----:R-:W-:Y:S01]  /*d2d0*/  FFMA.FTZ R4, R227, UR21, -R32 ;  /* 0x00000015e3047c23 */ /* 0x002fe20008010820 */
[----:B------:R-:W-:Y:S01]  /*d2e0*/  FFMA.FTZ R145, R243, UR21, -R13 ;  /* 0x00000015f3917c23 */ /* 0x000fe2000801080d */
[----:B------:R-:W-:Y:S01]  /*d2f0*/  HMMA.16816.F32.BF16 R100, R8, R20, R100 ;  /* 0x000000140864723c */ /* 0x000fe20000041864 */
[----:B------:R-:W-:-:S03]  /*d300*/  MOV R147, R188 ;  /* 0x000000bc00937202 */ /* 0x000fc60000000f00 */
[----:B------:R1:W3:Y:S01]  /*d310*/  MUFU.EX2 R222, R4 ;  /* 0x0000000400de7308 */ /* 0x0002e20000000800 */
[----:B------:R-:W-:-:S03]  /*d320*/  MOV R83, R189 ;  /* 0x000000bd00537202 */ /* 0x000fc60000000f00 */
[----:B------:R-:W-:Y:S01]  /*d330*/  HMMA.16816.F32.BF16 R112, R8, R22, R112 ;  /* 0x000000160870723c */ /* 0x000fe20000041870 */
[----:B------:R-:W-:Y:S01]  /*d340*/  MOV R81, R191 ;  /* 0x000000bf00517202 */ /* 0x000fe20000000f00 */
[----:B------:R-:W3:Y:S01]  /*d350*/  LDSM.16.MT88.4 R20, [R34+0x1000] ;  /* 0x001000002214783b */ /* 0x000ee20000004200 */
[----:B------:R-:W-:Y:S01]  /*d360*/  MOV R207, R176 ;  /* 0x000000b000cf7202 */ /* 0x000fe20000000f00 */
[----:B------:R-:W-:Y:S01]  /*d370*/  IMAD.MOV.U32 R239, RZ, RZ, R219 ;  /* 0x000000ffffef7224 */ /* 0x000fe200078e00db */
[----:B------:R-:W-:Y:S01]  /*d380*/  MOV R252, R216 ;  /* 0x000000d800fc7202 */ /* 0x000fe20000000f00 */
[----:B------:R-:W-:Y:S01]  /*d390*/  IMAD.MOV.U32 R204, RZ, RZ, R36 ;  /* 0x000000ffffcc7224 */ /* 0x000fe200078e0024 */
[----:B------:R-:W-:Y:S01]  /*d3a0*/  MOV R250, R218 ;  /* 0x000000da00fa7202 */ /* 0x000fe20000000f00 */
[----:B------:R-:W-:Y:S01]  /*d3b0*/  FFMA.FTZ R144, R213, UR21, -R13 ;  /* 0x00000015d5907c23 */ /* 0x000fe2000801080d */
[----:B------:R-:W-:Y:S02]  /*d3c0*/  MOV R237, R217 ;  /* 0x000000d900ed7202 */ /* 0x000fe40000000f00 */
[----:B------:R-:W-:Y:S01]  /*d3d0*/  MOV R205, R135 ;  /* 0x0000008700cd7202 */ /* 0x000fe20000000f00 */
[----:B-1----:R-:W-:Y:S01]  /*d3e0*/  FFMA.FTZ R4, R226, UR21, -R32 ;  /* 0x00000015e2047c23 */ /* 0x002fe20008010820 */
[----:B------:R-:W-:Y:S01]  /*d3f0*/  MOV R82, R190 ;  /* 0x000000be00527202 */ /* 0x000fe20000000f00 */
[----:B------:R-:W-:Y:S01]  /*d400*/  IMAD.MOV.U32 R146, RZ, RZ, R198 ;  /* 0x000000ffff927224 */ /* 0x000fe200078e00c6 */
[----:B------:R1:W5:Y:S01]  /*d410*/  LDL.LU R227, [R1+0x98] ;  /* 0x0000980001e37983 */ /* 0x0003620000300800 */
[----:B------:R1:W-:Y:S01]  /*d420*/  MUFU.EX2 R223, R4 ;  /* 0x0000000400df7308 */ /* 0x0003e20000000800 */
[----:B----4-:R-:W-:-:S02]  /*d430*/  MOV R243, R6 ;  /* 0x0000000600f37202 */ /* 0x010fc40000000f00 */
[----:B------:R-:W-:Y:S02]  /*d440*/  F2FP.BF16.F32.PACK_AB R9, R233, R232 ;  /* 0x000000e8e909723e */ /* 0x000fe400000010ff */
[----:B------:R-:W-:Y:S02]  /*d450*/  F2FP.BF16.F32.PACK_AB R10, R238, R251 ;  /* 0x000000fbee0a723e */ /* 0x000fe400000010ff */
[----:B--2---:R-:W-:Y:S02]  /*d460*/  F2FP.BF16.F32.PACK_AB R11, R235, R234 ;  /* 0x000000eaeb0b723e */ /* 0x004fe400000010ff */
[----:B------:R-:W-:Y:S02]  /*d470*/  MOV R188, R177 ;  /* 0x000000b100bc7202 */ /* 0x000fe40000000f00 */
[----:B------:R-:W-:Y:S02]  /*d480*/  MOV R189, R178 ;  /* 0x000000b200bd7202 */ /* 0x000fe40000000f00 */
[----:B------:R-:W-:-:S02]  /*d490*/  MOV R191, R160 ;  /* 0x000000a000bf7202 */ /* 0x000fc40000000f00 */
[----:B------:R-:W-:Y:S01]  /*d4a0*/  MOV R176, R161 ;  /* 0x000000a100b07202 */ /* 0x000fe20000000f00 */
[----:B------:R-:W-:Y:S02]  /*d4b0*/  IMAD.MOV.U32 R190, RZ, RZ, R179 ;  /* 0x000000ffffbe7224 */ /* 0x000fe400078e00b3 */
[----:B-1----:R-:W-:Y:S01]  /*d4c0*/  FFMA.FTZ R4, R244, UR21, -R32 ;  /* 0x00000015f4047c23 */ /* 0x002fe20008010820 */
[----:B------:R-:W-:Y:S01]  /*d4d0*/  FFMA.FTZ R135, R212, UR21, -R13 ;  /* 0x00000015d4877c23 */ /* 0x000fe2000801080d */
[----:B------:R-:W-:Y:S01]  /*d4e0*/  FFMA.FTZ R36, R214, UR21, -R14 ;  /* 0x00000015d6247c23 */ /* 0x000fe2000801080e */
[----:B------:R1:W5:Y:S01]  /*d4f0*/  LDL.LU R226, [R1+0x94] ;  /* 0x0000940001e27983 */ /* 0x0003620000300800 */
[----:B------:R2:W4:Y:S01]  /*d500*/  MUFU.EX2 R221, R4 ;  /* 0x0000000400dd7308 */ /* 0x0005220000000800 */
[----:B------:R-:W-:Y:S02]  /*d510*/  MOV R244, R5 ;  /* 0x0000000500f47202 */ /* 0x000fe40000000f00 */
[----:B------:R-:W-:-:S02]  /*d520*/  F2FP.BF16.F32.PACK_AB R6, R231, R229 ;  /* 0x000000e5e706723e */ /* 0x000fc400000010ff */
[----:B------:R-:W-:Y:S02]  /*d530*/  F2FP.BF16.F32.PACK_AB R8, R243, R244 ;  /* 0x000000f4f308723e */ /* 0x000fe400000010ff */
[----:B---3--:R-:W-:Y:S02]  /*d540*/  F2FP.BF16.F32.PACK_AB R5, R222, R220 ;  /* 0x000000dcde05723e */ /* 0x008fe400000010ff */
[----:B------:R-:W-:Y:S02]  /*d550*/  MOV R177, R162 ;  /* 0x000000a200b17202 */ /* 0x000fe40000000f00 */
[----:B------:R-:W-:Y:S02]  /*d560*/  MOV R178, R163 ;  /* 0x000000a300b27202 */ /* 0x000fe40000000f00 */
[----:B--2---:R-:W-:Y:S02]  /*d570*/  F2FP.BF16.F32.PACK_AB R4, R230, R228 ;  /* 0x000000e4e604723e */ /* 0x004fe400000010ff */
[----:B----4-:R-:W-:Y:S01]  /*d580*/  F2FP.BF16.F32.PACK_AB R7, R221, R223 ;  /* 0x000000dfdd07723e */ /* 0x010fe200000010ff */
[-C--:B------:R-:W-:Y:S08]  /*d590*/  HMMA.16816.F32.BF16 R216, R8, R16.reuse, R40 ;  /* 0x0000001008d8723c */ /* 0x080ff00000041828 */
[C---:B------:R-:W-:Y:S08]  /*d5a0*/  HMMA.16816.F32.BF16 R48, R4.reuse, R16, R48 ;  /* 0x000000100430723c */ /* 0x040ff00000041830 */
[-C--:B------:R-:W-:Y:S08]  /*d5b0*/  HMMA.16816.F32.BF16 R44, R4, R18.reuse, R44 ;  /* 0x00000012042c723c */ /* 0x080ff0000004182c */
[----:B------:R-:W-:Y:S01]  /*d5c0*/  HMMA.16816.F32.BF16 R160, R8, R18, R28 ;  /* 0x0000001208a0723c */ /* 0x000fe2000004181c */
[----:B------:R-:W2:Y:S01]  /*d5d0*/  LDSM.16.MT88.4 R16, [R132+0x1000] ;  /* 0x001000008410783b */ /* 0x000ea20000004200 */
[----:B------:R-:W-:Y:S01]  /*d5e0*/  MOV R179, R159 ;  /* 0x0000009f00b37202 */ /* 0x000fe20000000f00 */
[----:B------:R-:W-:-:S05]  /*d5f0*/  FFMA.FTZ R133, R133, R27, R35 ;  /* 0x0000001b85857223 */ /* 0x000fca0000010023 */
[-C--:B------:R-:W-:Y:S01]  /*d600*/  HMMA.16816.F32.BF16 R180, R4, R20.reuse, R180 ;  /* 0x0000001404b4723c */ /* 0x080fe200000418b4 */
[----:B------:R-:W3:Y:S01]  /*d610*/  LDSM.16.MT88.4 R24, [R39+0xd000] ;  /* 0x00d000002718783b */ /* 0x000ee20000004200 */
[----:B------:R-:W-:Y:S01]  /*d620*/  MOV R159, R134 ;  /* 0x00000086009f7202 */ /* 0x000fe20000000f00 */
[----:B------:R-:W-:Y:S01]  /*d630*/  FFMA.FTZ R134, R211, UR21, -R13 ;  /* 0x00000015d3867c23 */ /* 0x000fe2000801080d */
[--C-:B------:R-:W-:Y:S01]  /*d640*/  FFMA.FTZ R35, R210, UR21, -R14.reuse ;  /* 0x00000015d2237c23 */ /* 0x100fe2000801080e */
[--C-:B------:R-:W-:Y:S01]  /*d650*/  FFMA.FTZ R13, R209, UR21, -R14.reuse ;  /* 0x00000015d10d7c23 */ /* 0x100fe2000801080e */
[----:B------:R-:W-:Y:S01]  /*d660*/  FFMA.FTZ R14, R208, UR21, -R14 ;  /* 0x00000015d00e7c23 */ /* 0x000fe2000801080e */
[----:B------:R-:W-:Y:S01]  /*d670*/  LDSM.16.MT88.4 R28, [R132+0x3000] ;  /* 0x00300000841c783b */ /* 0x000fe20000004200 */
[----:B------:R-:W-:Y:S01]  /*d680*/  HMMA.16816.F32.BF16 R208, R8, R20, R56 ;  /* 0x0000001408d0723c */ /* 0x000fe20000041838 */
[----:B------:R-:W-:Y:S02]  /*d690*/  MOV R59, R204 ;  /* 0x000000cc003b7202 */ /* 0x000fe40000000f00 */
[----:B------:R-:W-:-:S02]  /*d6a0*/  MOV R57, R205 ;  /* 0x000000cd00397202 */ /* 0x000fc40000000f00 */
[----:B------:R-:W-:Y:S02]  /*d6b0*/  MOV R205, R196 ;  /* 0x000000c400cd7202 */ /* 0x000fe40000000f00 */
[----:B------:R-:W-:Y:S01]  /*d6c0*/  MOV R204, R197 ;  /* 0x000000c500cc7202 */ /* 0x000fe20000000f00 */
[----:B------:R-:W-:Y:S01]  /*d6d0*/  HMMA.16816.F32.BF16 R184, R4, R22, R184 ;  /* 0x0000001604b8723c */ /* 0x000fe200000418b8 */
[----:B------:R-:W-:-:S07]  /*d6e0*/  MOV R58, R199 ;  /* 0x000000c7003a7202 */ /* 0x000fce0000000f00 */
[C---:B------:R-:W-:Y:S01]  /*d6f0*/  HMMA.16816.F32.BF16 R196, R8.reuse, R22, R68 ;  /* 0x0000001608c4723c */ /* 0x040fe20000041844 */
[----:B------:R-:W4:Y:S07]  /*d700*/  LDSM.16.MT88.4 R20, [R39+0xf000] ;  /* 0x00f000002714783b */ /* 0x000f2e0000004200 */
[C---:B--2---:R-:W-:Y:S08]  /*d710*/  HMMA.16816.F32.BF16 R64, R8.reuse, R16, R64 ;  /* 0x000000100840723c */ /* 0x044ff00000041840 */
[----:B---3--:R-:W-:Y:S01]  /*d720*/  HMMA.16816.F32.BF16 R212, R8, R24, R52 ;  /* 0x0000001808d4723c */ /* 0x008fe20000041834 */
[----:B------:R-:W-:-:S02]  /*d730*/  MOV R55, R176 ;  /* 0x000000b000377202 */ /* 0x000fc40000000f00 */
[----:B------:R-:W-:Y:S02]  /*d740*/  MOV R54, R177 ;  /* 0x000000b100367202 */ /* 0x000fe40000000f00 */
[----:B------:R-:W-:Y:S02]  /*d750*/  MOV R53, R178 ;  /* 0x000000b200357202 */ /* 0x000fe40000000f00 */
[----:B------:R-:W-:Y:S01]  /*d760*/  MOV R52, R179 ;  /* 0x000000b300347202 */ /* 0x000fe20000000f00 */
        /* <DEDUP_REMOVED lines=8> */
[C---:B----4-:R-:W-:Y:S08]  /*d7f0*/  HMMA.16816.F32.BF16 R88, R4.reuse, R20, R88 ;  /* 0x000000140458723c */ /* 0x050ff00000041858 */
[C---:B------:R-:W-:Y:S08]  /*d800*/  HMMA.16816.F32.BF16 R92, R4.reuse, R22, R92 ;  /* 0x00000016045c723c */ /* 0x040ff0000004185c */
[C---:B--2---:R-:W-:Y:S08]  /*d810*/  HMMA.16816.F32.BF16 R72, R4.reuse, R24, R76 ;  /* 0x000000180448723c */ /* 0x044ff0000004184c */
[C---:B------:R-:W-:Y:S08]  /*d820*/  HMMA.16816.F32.BF16 R76, R4.reuse, R26, R84 ;  /* 0x0000001a044c723c */ /* 0x040ff00000041854 */
[C---:B------:R-:W-:Y:S08]  /*d830*/  HMMA.16816.F32.BF16 R120, R4.reuse, R28, R120 ;  /* 0x0000001c0478723c */ /* 0x040ff00000041878 */
[C---:B---3--:R-:W-:Y:S08]  /*d840*/  HMMA.16816.F32.BF16 R104, R4.reuse, R16, R104 ;  /* 0x000000100468723c */ /* 0x048ff00000041868 */
[C---:B------:R-:W-:Y:S08]  /*d850*/  HMMA.16816.F32.BF16 R108, R4.reuse, R18, R108 ;  /* 0x00000012046c723c */ /* 0x040ff0000004186c */
[----:B------:R-:W-:Y:S01]  /*d860*/  HMMA.16816.F32.BF16 R40, R4, R30, R124 ;  /* 0x0000001e0428723c */ /* 0x000fe2000004187c */
[----:B------:R-:W-:-:S02]  /*d870*/  MOV R5, R58 ;  /* 0x0000003a00057202 */ /* 0x000fc40000000f00 */
[----:B------:R-:W-:Y:S02]  /*d880*/  MOV R6, R59 ;  /* 0x0000003b00067202 */ /* 0x000fe40000000f00 */
[----:B------:R-:W-:Y:S01]  /*d890*/  MOV R7, R52 ;  /* 0x0000003400077202 */ /* 0x000fe20000000f00 */
[----:B------:R-:W-:Y:S01]  /*d8a0*/  FFMA.FTZ R4, R5, UR21, -R32 ;  /* 0x0000001505047c23 */ /* 0x000fe20008010820 */
[----:B------:R-:W-:Y:S01]  /*d8b0*/  MOV R124, R57 ;  /* 0x00000039007c7202 */ /* 0x000fe20000000f00 */
[----:B------:R-:W-:Y:S01]  /*d8c0*/  IMAD.MOV.U32 R5, RZ, RZ, R6 ;  /* 0x000000ffff057224 */ /* 0x000fe200078e0006 */
[----:B------:R-:W-:Y:S01]  /*d8d0*/  MOV R6, R7 ;  /* 0x0000000700067202 */ /* 0x000fe20000000f00 */
[----:B------:R-:W-:Y:S01]  /*d8e0*/  HMMA.16816.F32.BF16 R84, R8, R20, R136 ;  /* 0x000000140854723c */ /* 0x000fe20000041888 */
[----:B------:R-:W-:Y:S01]  /*d8f0*/  MOV R7, R124 ;  /* 0x0000007c00077202 */ /* 0x000fe20000000f00 */
[----:B------:R2:W-:Y:S01]  /*d900*/  MUFU.EX2 R136, R4 ;  /* 0x0000000400887308 */ /* 0x0005e20000000800 */
[----:B------:R-:W-:-:S02]  /*d910*/  MOV R124, R157 ;  /* 0x0000009d007c7202 */ /* 0x000fc40000000f00 */
[----:B------:R-:W-:Y:S02]  /*d920*/  MOV R157, R225 ;  /* 0x000000e1009d7202 */ /* 0x000fe40000000f00 */
[----:B------:R-:W-:Y:S02]  /*d930*/  MOV R125, R53 ;  /* 0x00000035007d7202 */ /* 0x000fe40000000f00 */
[----:B------:R-:W-:Y:S02]  /*d940*/  MOV R126, R54 ;  /* 0x00000036007e7202 */ /* 0x000fe40000000f00 */
[----:B------:R-:W-:Y:S01]  /*d950*/  MOV R127, R55 ;  /* 0x00000037007f7202 */ /* 0x000fe20000000f00 */
[----:B------:R-:W-:Y:S01]  /*d960*/  HMMA.16816.F32.BF16 R100, R8, R16, R100 ;  /* 0x000000100864723c */ /* 0x000fe20000041864 */
[----:B--2---:R-:W-:Y:S01]  /*d970*/  FFMA.FTZ R4, R5, UR21, -R32 ;  /* 0x0000001505047c23 */ /* 0x004fe20008010820 */
[----:B------:R-:W-:-:S06]  /*d980*/  MOV R5, R6 ;  /* 0x0000000600057202 */ /* 0x000fcc0000000f00 */
[C---:B------:R-:W-:Y:S01]  /*d990*/  HMMA.16816.F32.BF16 R56, R8.reuse, R18, R112 ;  /* 0x000000120838723c */ /* 0x040fe20000041870 */
[----:B------:R-:W-:Y:S01]  /*d9a0*/  MOV R6, R7 ;  /* 0x0000000700067202 */ /* 0x000fe20000000f00 */
[----:B------:R2:W-:Y:S01]  /*d9b0*/  MUFU.EX2 R21, R13 ;  /* 0x0000000d00157308 */ /* 0x0005e20000000800 */
[----:B------:R-:W-:Y:S01]  /*d9c0*/  MOV R7, R124 ;  /* 0x0000007c00077202 */ /* 0x000fe20000000f00 */
[--C-:B------:R-:W-:Y:S01]  /*d9d0*/  FFMA.FTZ R16, R224, UR21, -R15.reuse ;  /* 0x00000015e0107c23 */ /* 0x100fe2000801080f */
[----:B------:R-:W-:Y:S01]  /*d9e0*/  MOV R124, R157 ;  /* 0x0000009d007c7202 */ /* 0x000fe20000000f00 */
[----:B------:R1:W5:Y:S02]  /*d9f0*/  LDL.LU R225, [R1+0x90] ;  /* 0x0000900001e17983 */ /* 0x0003640000300800 */
[C---:B------:R-:W-:Y:S02]  /*da00*/  HMMA.16816.F32.BF16 R52, R8.reuse, R22, R96 ;  /* 0x000000160834723c */ /* 0x040fe40000041860 */
[----:B------:R3:W-:Y:S01]  /*da10*/  MUFU.EX2 R22, R14 ;  /* 0x0000000e00167308 */ /* 0x0007e20000000800 */
[----:B------:R-:W-:Y:S01]  /*da20*/  IMAD.MOV.U32 R157, RZ, RZ, R158 ;  /* 0x000000ffff9d7224 */ /* 0x000fe200078e009e */
[----:B------:R-:W-:Y:S01]  /*da30*/  MOV R158, R33 ;  /* 0x00000021009e7202 */ /* 0x000fe20000000f00 */
[----:B------:R-:W-:Y:S03]  /*da40*/  LDSM.16.MT88.4 R96, [R39+0xf800] ;  /* 0x00f800002760783b */ /* 0x000fe60000004200 */
[----:B------:R-:W-:Y:S01]  /*da50*/  HMMA.16816.F32.BF16 R68, R8, R24, R148 ;  /* 0x000000180844723c */ /* 0x000fe20000041894 */
[----:B------:R-:W-:Y:S01]  /*da60*/  LDSM.16.MT88.4 R112, [R34+0x3800] ;  /* 0x003800002270783b */ /* 0x000fe20000004200 */
[----:B------:R4:W-:Y:S01]  /*da70*/  MUFU.EX2 R18, R4 ;  /* 0x0000000400127308 */ /* 0x0009e20000000800 */
[--C-:B--2---:R-:W-:Y:S01]  /*da80*/  FFMA.FTZ R13, R5, UR21, -R15.reuse ;  /* 0x00000015050d7c23 */ /* 0x104fe2000801080f */
[----:B------:R-:W-:Y:S01]  /*da90*/  FFMA.FTZ R5, R7, UR21, -R32 ;  /* 0x0000001507057c23 */ /* 0x000fe20008010820 */
[----:B------:R-:W-:Y:S01]  /*daa0*/  MOV R7, R126 ;  /* 0x0000007e00077202 */ /* 0x000fe20000000f00 */
[----:B------:R1:W5:Y:S01]  /*dab0*/  LDL.LU R224, [R1+0x8c] ;  /* 0x00008c0001e07983 */ /* 0x0003620000300800 */
[----:B------:R-:W-:Y:S01]  /*dac0*/  MOV R126, R237 ;  /* 0x000000ed007e7202 */ /* 0x000fe20000000f00 */
[--C-:B---3--:R-:W-:Y:S01]  /*dad0*/  FFMA.FTZ R14, R12, UR21, -R15.reuse ;  /* 0x000000150c0e7c23 */ /* 0x108fe2000801080f */
[----:B------:R-:W-:Y:S01]  /*dae0*/  FFMA.FTZ R15, R6, UR21, -R15 ;  /* 0x00000015060f7c23 */ /* 0x000fe2000801080f */
[----:B------:R-:W-:Y:S01]  /*daf0*/  FADD.FTZ R6, R125, R38 ;  /* 0x000000267d067221 */ /* 0x000fe20000010000 */
[----:B------:R-:W-:Y:S01]  /*db00*/  MOV R125, R250 ;  /* 0x000000fa007d7202 */ /* 0x000fe20000000f00 */
[----:B----4-:R-:W-:Y:S01]  /*db10*/  FFMA.FTZ R4, R124, UR21, -R32 ;  /* 0x000000157c047c23 */ /* 0x010fe20008010820 */
[----:B------:R-:W-:Y:S01]  /*db20*/  MOV R124, R81 ;  /* 0x00000051007c7202 */ /* 0x000fe20000000f00 */
[----:B------:R2:W-:Y:S01]  /*db30*/  MUFU.EX2 R19, R5 ;  /* 0x0000000500137308 */ /* 0x0005e20000000800 */
[----:B------:R-:W-:Y:S01]  /*db40*/  MOV R81, R146 ;  /* 0x0000009200517202 */ /* 0x000fe20000000f00 */
[----:B------:R-:W-:Y:S01]  /*db50*/  IMAD.MOV.U32 R146, RZ, RZ, R204 ;  /* 0x000000ffff927224 */ /* 0x000fe200078e00cc */
[----:B------:R-:W-:-:S05]  /*db60*/  MOV R237, R82 ;  /* 0x0000005200ed7202 */ /* 0x000fca0000000f00 */
[----:B------:R-:W-:Y:S01]  /*db70*/  MUFU.EX2 R137, R36 ;  /* 0x0000002400897308 */ /* 0x000fe20000000800 */
[----:B------:R-:W-:-:S07]  /*db80*/  MOV R250, R83 ;  /* 0x0000005300fa7202 */ /* 0x000fce0000000f00 */
[----:B------:R3:W4:Y:S01]  /*db90*/  MUFU.EX2 R20, R35 ;  /* 0x0000002300147308 */ /* 0x0007220000000800 */
[----:B------:R-:W-:Y:S01]  /*dba0*/  MOV R82, R205 ;  /* 0x000000cd00527202 */ /* 0x000fe20000000f00 */
[----:B------:R-:W-:Y:S01]  /*dbb0*/  HMMA.16816.F32.BF16 R24, R8, R26, R140 ;  /* 0x0000001a0818723c */ /* 0x000fe2000004188c */
[----:B------:R-:W-:Y:S01]  /*dbc0*/  MOV R83, R206 ;  /* 0x000000ce00537202 */ /* 0x000fe20000000f00 */
[----:B------:R-:W-:Y:S01]  /*dbd0*/  IMAD.MOV.U32 R151, RZ, RZ, R172 ;  /* 0x000000ffff977224 */ /* 0x000fe200078e00ac */
[----:B------:R-:W-:Y:S01]  /*dbe0*/  MOV R204, R207 ;  /* 0x000000cf00cc7202 */ /* 0x000fe20000000f00 */
[----:B------:R1:W5:Y:S01]  /*dbf0*/  LDL.LU R33, [R1+0x88] ;  /* 0x0000880001217983 */ /* 0x0003620000300800 */
[----:B------:R-:W-:Y:S02]  /*dc00*/  MOV R205, R188 ;  /* 0x000000bc00cd7202 */ /* 0x000fe40000000f00 */
[----:B------:R-:W-:Y:S01]  /*dc10*/  MOV R206, R189 ;  /* 0x000000bd00ce7202 */ /* 0x000fe20000000f00 */
[----:B--2---:R-:W-:Y:S01]  /*dc20*/  FADD.FTZ R5, R157, R37 ;  /* 0x000000259d057221 */ /* 0x004fe20000010000 */
[----:B------:R-:W-:Y:S01]  /*dc30*/  MOV R207, R190 ;  /* 0x000000be00cf7202 */ /* 0x000fe20000000f00 */
[----:B------:R-:W-:Y:S01]  /*dc40*/  IMAD.MOV.U32 R190, RZ, RZ, R175 ;  /* 0x000000ffffbe7224 */ /* 0x000fe200078e00af */
[----:B------:R-:W-:Y:S01]  /*dc50*/  MOV R188, R191 ;  /* 0x000000bf00bc7202 */ /* 0x000fe20000000f00 */
[----:B------:R-:W2:Y:S01]  /*dc60*/  MUFU.EX2 R17, R4 ;  /* 0x0000000400117308 */ /* 0x000ea20000000800 */
[----:B------:R-:W-:-:S02]  /*dc70*/  MOV R189, R174 ;  /* 0x000000ae00bd7202 */ /* 0x000fc40000000f00 */
[----:B------:R-:W-:Y:S01]  /*dc80*/  MOV R32, R124 ;  /* 0x0000007c00207202 */ /* 0x000fe20000000f00 */
[C---:B------:R-:W-:Y:S01]  /*dc90*/  HMMA.16816.F32.BF16 R116, R8.reuse, R28, R116 ;  /* 0x0000001c0874723c */ /* 0x040fe20000041874 */
[----:B------:R-:W-:Y:S01]  /*dca0*/  MOV R191, R156 ;  /* 0x0000009c00bf7202 */ /* 0x000fe20000000f00 */
[----:B---3--:R-:W-:Y:S01]  /*dcb0*/  FADD.FTZ R35, R7, R80 ;  /* 0x0000005007237221 */ /* 0x008fe20000010000 */
[----:B------:R-:W-:Y:S01]  /*dcc0*/  MOV R175, R158 ;  /* 0x0000009e00af7202 */ /* 0x000fe20000000f00 */
[----:B------:R-:W-:Y:S01]  /*dcd0*/  IMAD.MOV.U32 R139, RZ, RZ, R83 ;  /* 0x000000ffff8b7224 */ /* 0x000fe200078e0053 */
[----:B------:R-:W-:Y:S01]  /*dce0*/  MOV R174, R159 ;  /* 0x0000009f00ae7202 */ /* 0x000fe20000000f00 */
[----:B------:R-:W-:Y:S01]  /*dcf0*/  MUFU.EX2 R135, R135 ;  /* 0x0000008700877308 */ /* 0x000fe20000000800 */
[----:B------:R-:W3:Y:S01]  /*dd00*/  LDSM.16.MT88.4 R156, [R236+0xd800] ;  /* 0x00d80000ec9c783b */ /* 0x000ee20000004200 */
[----:B------:R-:W-:Y:S02]  /*dd10*/  MOV R143, R188 ;  /* 0x000000bc008f7202 */ /* 0x000fe40000000f00 */
[----:B------:R-:W-:Y:S01]  /*dd20*/  MOV R124, R173 ;  /* 0x000000ad007c7202 */ /* 0x000fe20000000f00 */
[----:B------:R-:W-:Y:S01]  /*dd30*/  HMMA.16816.F32.BF16 R28, R8, R30, R128 ;  /* 0x0000001e081c723c */ /* 0x000fe20000041880 */
[----:B------:R-:W-:-:S02]  /*dd40*/  MOV R23, R237 ;  /* 0x000000ed00177202 */ /* 0x000fc40000000f00 */
[----:B------:R-:W-:Y:S01]  /*dd50*/  MOV R38, R250 ;  /* 0x000000fa00267202 */ /* 0x000fe20000000f00 */
[----:B------:R-:W-:Y:S01]  /*dd60*/  FADD.FTZ R32, R32, R133 ;  /* 0x0000008520207221 */ /* 0x000fe20000010000 */
[----:B------:R-:W-:Y:S01]  /*dd70*/  MOV R7, R81 ;  /* 0x0000005100077202 */ /* 0x000fe20000000f00 */
[----:B------:R-:W-:Y:S01]  /*dd80*/  MUFU.EX2 R134, R134 ;  /* 0x0000008600867308 */ /* 0x000fe20000000800 */
[----:B------:R-:W-:Y:S01]  /*dd90*/  MOV R140, R82 ;  /* 0x00000052008c7202 */ /* 0x000fe20000000f00 */
[----:B------:R1:W5:Y:S01]  /*dda0*/  LDL.LU R12, [R1+0x84] ;  /* 0x00008400010c7983 */ /* 0x0003620000300800 */
[----:B------:R-:W-:Y:S02]  /*ddb0*/  MOV R237, R174 ;  /* 0x000000ae00ed7202 */ /* 0x000fe40000000f00 */
[----:B------:R-:W-:Y:S01]  /*ddc0*/  MOV R250, R175 ;  /* 0x000000af00fa7202 */ /* 0x000fe20000000f00 */
[----:B------:R1:W-:Y:S01]  /*ddd0*/  LDSM.16.MT88.4 R80, [R236+0xf800] ;  /* 0x00f80000ec50783b */ /* 0x0003e20000004200 */
[----:B------:R-:W-:-:S02]  /*dde0*/  MOV R130, R143 ;  /* 0x0000008f00827202 */ /* 0x000fc40000000f00 */
[----:B------:R-:W-:Y:S01]  /*ddf0*/  MOV R143, R124 ;  /* 0x0000007c008f7202 */ /* 0x000fe20000000f00 */
[----:B------:R3:W3:Y:S01]  /*de00*/  LDSM.16.MT88.4 R172, [R39+0xd800] ;  /* 0x00d8000027ac783b */ /* 0x0006e20000004200 */
[----:B------:R-:W-:Y:S02]  /*de10*/  MOV R133, R127 ;  /* 0x0000007f00857202 */ /* 0x000fe40000000f00 */
[----:B----4-:R-:W-:Y:S02]  /*de20*/  F2FP.BF16.F32.PACK_AB R124, R20, R137 ;  /* 0x00000089147c723e */ /* 0x010fe400000010ff */
[----:B--2---:R-:W-:Y:S02]  /*de30*/  F2FP.BF16.F32.PACK_AB R127, R17, R19 ;  /* 0x00000013117f723e */ /* 0x004fe400000010ff */
[----:B------:R-:W-:Y:S02]  /*de40*/  MOV R141, R206 ;  /* 0x000000ce008d7202 */ /* 0x000fe40000000f00 */
[----:B------:R-:W-:-:S02]  /*de50*/  MOV R142, R207 ;  /* 0x000000cf008e7202 */ /* 0x000fc40000000f00 */
[----:B------:R-:W-:Y:S02]  /*de60*/  MOV R149, R190 ;  /* 0x000000be00957202 */ /* 0x000fe40000000f00 */
[----:B------:R-:W-:Y:S02]  /*de70*/  MOV R148, R189 ;  /* 0x000000bd00947202 */ /* 0x000fe40000000f00 */
[----:B------:R-:W-:Y:S02]  /*de80*/  MOV R150, R191 ;  /* 0x000000bf00967202 */ /* 0x000fe40000000f00 */
[----:B-1----:R-:W-:Y:S02]  /*de90*/  MOV R236, R125 ;  /* 0x0000007d00ec7202 */ /* 0x002fe40000000f00 */
[----:B---3--:R-:W-:Y:S01]  /*dea0*/  MOV R39, R126 ;  /* 0x0000007e00277202 */ /* 0x008fe20000000f00 */
[----:B------:R-:W-:Y:S01]  /*deb0*/  IMAD.MOV.U32 R128, RZ, RZ, R149 ;  /* 0x000000ffff807224 */ /* 0x000fe200078e0095 */
[----:B------:R-:W-:Y:S01]  /*dec0*/  F2FP.BF16.F32.PACK_AB R126, R22, R21 ;  /* 0x00000015167e723e */ /* 0x000fe200000010ff */
[----:B------:R1:W2:Y:S01]  /*ded0*/  LDSM.16.MT88.4 R188, [R34+0x1800] ;  /* 0x0018000022bc783b */ /* 0x0002a20000004200 */
[----:B------:R-:W-:-:S02]  /*dee0*/  F2FP.BF16.F32.PACK_AB R125, R18, R136 ;  /* 0x00000088127d723e */ /* 0x000fc400000010ff */
[----:B------:R-:W-:Y:S02]  /*def0*/  MOV R37, R141 ;  /* 0x0000008d00257202 */ /* 0x000fe40000000f00 */
[----:B------:R-:W-:Y:S02]  /*df00*/  MOV R131, R142 ;  /* 0x0000008e00837202 */ /* 0x000fe40000000f00 */
[----:B------:R-:W-:Y:S02]  /*df10*/  MOV R129, R148 ;  /* 0x0000009400817202 */ /* 0x000fe40000000f00 */
[----:B------:R-:W-:Y:S02]  /*df20*/  MOV R141, R150 ;  /* 0x00000096008d7202 */ /* 0x000fe40000000f00 */
[----:B------:R-:W-:Y:S02]  /*df30*/  MOV R142, R151 ;  /* 0x00000097008e7202 */ /* 0x000fe40000000f00 */
[----:B------:R-:W-:Y:S01]  /*df40*/  HMMA.16816.F32.BF16 R148, R124, R156, R48 ;  /* 0x0000009c7c94723c */ /* 0x000fe20000041830 */
[----:B------:R-:W-:Y:S01]  /*df50*/  MOV R48, R152 ;  /* 0x0000009800307202 */ /* 0x000fe20000000f00 */
[----:B------:R-:W-:Y:S01]  /*df60*/  IMAD.MOV.U32 R50, RZ, RZ, R154 ;  /* 0x000000ffff327224 */ /* 0x000fe200078e009a */
[----:B------:R-:W-:-:S02]  /*df70*/  MOV R49, R153 ;  /* 0x0000009900317202 */ /* 0x000fc40000000f00 */
[----:B------:R-:W-:Y:S01]  /*df80*/  MOV R51, R155 ;  /* 0x0000009b00337202 */ /* 0x000fe20000000f00 */
[----:B------:R-:W-:Y:S01]  /*df90*/  FADD.FTZ R23, R23, R6 ;  /* 0x0000000617177221 */ /* 0x000fe20000010000 */
[----:B------:R-:W-:Y:S01]  /*dfa0*/  MOV R138, R204 ;  /* 0x000000cc008a7202 */ /* 0x000fe20000000f00 */
[----:B------:R-:W-:Y:S01]  /*dfb0*/  HMMA.16816.F32.BF16 R152, R124, R158, R44 ;  /* 0x0000009e7c98723c */ /* 0x000fe2000004182c */
[----:B------:R-:W-:Y:S01]  /*dfc0*/  MOV R36, R205 ;  /* 0x000000cd00247202 */ /* 0x000fe20000000f00 */
[----:B------:R-:W-:Y:S01]  /*dfd0*/  FADD.FTZ R11, R38, R5 ;  /* 0x00000005260b7221 */ /* 0x000fe20000010000 */
[----:B------:R-:W3:Y:S01]  /*dfe0*/  LDSM.16.MT88.4 R204, [R132+0x1800] ;  /* 0x0018000084cc783b */ /* 0x000ee20000004200 */
[----:B------:R-:W-:-:S03]  /*dff0*/  MOV R47, R7 ;  /* 0x00000007002f7202 */ /* 0x000fc60000000f00 */
[----:B------:R-:W4:Y:S01]  /*e000*/  LDSM.16.MT88.4 R4, [R132+0x3800] ;  /* 0x003800008404783b */ /* 0x000f220000004200 */
[----:B------:R-:W-:Y:S01]  /*e010*/  MOV R38, R36 ;  /* 0x0000002400267202 */ /* 0x000fe20000000f00 */
[----:B-1----:R-:W-:Y:S08]  /*e020*/  MUFU.EX2 R34, R145 ;  /* 0x0000009100227308 */ /* 0x002ff00000000800 */
[----:B------:R-:W1:Y:S08]  /*e030*/  MUFU.EX2 R36, R144 ;  /* 0x0000009000247308 */ /* 0x000e700000000800 */
[----:B------:R-:W-:Y:S08]  /*e040*/  MUFU.EX2 R16, R16 ;  /* 0x0000001000107308 */ /* 0x000ff00000000800 */
[----:B------:R2:W3:Y:S08]  /*e050*/  MUFU.EX2 R10, R13 ;  /* 0x0000000d000a7308 */ /* 0x0004f00000000800 */
[----:B------:R1:W-:Y:S08]  /*e060*/  MUFU.EX2 R9, R14 ;  /* 0x0000000e00097308 */ /* 0x0003f00000000800 */
[----:B------:R4:W3:Y:S01]  /*e070*/  MUFU.EX2 R8, R15 ;  /* 0x0000000f00087308 */ /* 0x0008e20000000800 */
[----:B--2---:R-:W-:Y:S01]  /*e080*/  FADD.FTZ R13, R49, R23 ;  /* 0x00000017310d7221 */ /* 0x004fe20000010000 */
[----:B------:R-:W-:Y:S01]  /*e090*/  FADD.FTZ R11, R50, R11 ;  /* 0x0000000b320b7221 */ /* 0x000fe20000010000 */
[----:B------:R-:W-:Y:S01]  /*e0a0*/  MOV R49, R128 ;  /* 0x0000008000317202 */ /* 0x000fe20000000f00 */
[----:B-1----:R-:W-:Y:S01]  /*e0b0*/  FADD.FTZ R14, R48, R32 ;  /* 0x00000020300e7221 */ /* 0x002fe20000010000 */
[----:B------:R-:W-:-:S03]  /*e0c0*/  MOV R50, R129 ;  /* 0x0000008100327202 */ /* 0x000fc60000000f00 */
[----:B------:R-:W-:Y:S01]  /*e0d0*/  FADD.FTZ R14, R133, R14 ;  /* 0x0000000e850e7221 */ /* 0x000fe20000010000 */
[----:B----4-:R-:W-:Y:S01]  /*e0e0*/  FADD.FTZ R15, R47, R35 ;  /* 0x000000232f0f7221 */ /* 0x010fe20000010000 */
[----:B------:R-:W-:-:S03]  /*e0f0*/  MOV R133, R131 ;  /* 0x0000008300857202 */ /* 0x000fc60000000f00 */
[----:B------:R-:W-:Y:S01]  /*e100*/  FADD.FTZ R15, R51, R15 ;  /* 0x0000000f330f7221 */ /* 0x000fe20000010000 */
[----:B------:R-:W-:Y:S02]  /*e110*/  MOV R51, R130 ;  /* 0x0000008200337202 */ /* 0x000fe40000000f00 */
[----:B------:R-:W-:Y:S02]  /*e120*/  F2FP.BF16.F32.PACK_AB R128, R36, R34 ;  /* 0x000000222480723e */ /* 0x000fe400000010ff */
[----:B---3--:R-:W-:Y:S02]  /*e130*/  F2FP.BF16.F32.PACK_AB R129, R10, R16 ;  /* 0x000000100a81723e */ /* 0x008fe400000010ff */
[----:B------:R-:W-:Y:S02]  /*e140*/  F2FP.BF16.F32.PACK_AB R130, R134, R135 ;  /* 0x000000878682723e */ /* 0x000fe400000010ff */
[----:B------:R-:W-:Y:S01]  /*e150*/  F2FP.BF16.F32.PACK_AB R131, R8, R9 ;  /* 0x000000090883723e */ /* 0x000fe200000010ff */
[----:B------:R-:W-:Y:S01]  /*e160*/  FADD.FTZ R13, R39, R13 ;  /* 0x0000000d270d7221 */ /* 0x000fe20000010000 */
[----:B------:R-:W-:Y:S01]  /*e170*/  FADD.FTZ R11, R236, R11 ;  /* 0x0000000bec0b7221 */ /* 0x000fe20000010000 */
[----:B------:R-:W-:Y:S01]  /*e180*/  MOV R39, R37 ;  /* 0x0000002500277202 */ /* 0x000fe20000000f00 */
[----:B------:R-:W-:Y:S01]  /*e190*/  IMAD.MOV.U32 R37, RZ, RZ, R138 ;  /* 0x000000ffff257224 */ /* 0x000fe200078e008a */
[----:B------:R-:W-:-:S02]  /*e1a0*/  MOV R236, R38 ;  /* 0x0000002600ec7202 */ /* 0x000fc40000000f00 */
[----:B------:R-:W-:Y:S02]  /*e1b0*/  MOV R38, R139 ;  /* 0x0000008b00267202 */ /* 0x000fe40000000f00 */
[----:B------:R-:W-:Y:S02]  /*e1c0*/  MOV R138, R140 ;  /* 0x0000008c008a7202 */ /* 0x000fe40000000f00 */
[----:B------:R-:W-:Y:S02]  /*e1d0*/  MOV R139, R146 ;  /* 0x00000092008b7202 */ /* 0x000fe40000000f00 */
[----:B------:R-:W-:Y:S02]  /*e1e0*/  MOV R140, R147 ;  /* 0x00000093008c7202 */ /* 0x000fe40000000f00 */
[C---:B------:R-:W-:Y:S08]  /*e1f0*/  HMMA.16816.F32.BF16 R144, R128.reuse, R156, R216 ;  /* 0x0000009c8090723c */ /* 0x040ff000000418d8 */
[----:B------:R-:W-:Y:S08]  /*e200*/  HMMA.16816.F32.BF16 R156, R128, R158, R160 ;  /* 0x0000009e809c723c */ /* 0x000ff000000418a0 */
        /* <DEDUP_REMOVED lines=78> */
[----:B------:R-:W-:-:S02]  /*e6f0*/  MOV R133, R237 ;  /* 0x000000ed00857202 */ /* 0x000fc40000000f00 */
[----:B------:R-:W-:Y:S02]  /*e700*/  MOV R136, R250 ;  /* 0x000000fa00887202 */ /* 0x000fe40000000f00 */
[----:B------:R-:W-:Y:S02]  /*e710*/  MOV R134, R239 ;  /* 0x000000ef00867202 */ /* 0x000fe40000000f00 */
[----:B------:R-:W-:Y:S01]  /*e720*/  MOV R135, R252 ;  /* 0x000000fc00877202 */ /* 0x000fe20000000f00 */
[----:B------:R-:W-:Y:S06]  /*e730*/  BRA.U !UP2, `(.L_x_612) ;  /* 0x000000710a2c7547 */ /* 0x000fec000b800000 */
[----:B------:R-:W2:Y:S01]  /*e740*/  LDL.LU R239, [R1+0x54] ;  /* 0x0000540001ef7983 */ /* 0x000ea20000300800 */
[----:B------:R-:W3:Y:S01]  /*e750*/  LDCU.64 UR10, c[0x0][0x3c0] ;  /* 0x00007800ff0a77ac */ /* 0x000ee20008000a00 */
[----:B------:R-:W4:Y:S02]  /*e760*/  LDCU.64 UR4, c[0x0][0x3d8] ;  /* 0x00007b00ff0477ac */ /* 0x000f240008000a00 */
[----:B------:R-:W2:Y:S01]  /*e770*/  LDL.LU R252, [R1+0x5c] ;  /* 0x00005c0001fc7983 */ /* 0x000ea20000300800 */
[----:B-1---5:R-:W-:Y:S01]  /*e780*/  IADD3 R4, P0, PT, R224, UR24, RZ ;  /* 0x00000018e0047c10 */ /* 0x022fe2000ff1e0ff */
[----:B------:R-:W-:Y:S01]  /*e790*/  IMAD.SHL.U32 R250, R242, 0x40, RZ ;  /* 0x00000040f2fa7824 */ /* 0x000fe200078e00ff */
[----:B------:R-:W-:Y:S01]  /*e7a0*/  SHF.R.U32.HI R241, RZ, 0x3, R242 ;  /* 0x00000003fff17819 */ /* 0x000fe200000116f2 */
[----:B------:R-:W-:Y:S01]  /*e7b0*/  USHF.R.S32.HI UR30, URZ, 0x1f, UR18 ;  /* 0x0000001fff1e7899 */ /* 0x000fe20008011412 */
[----:B------:R-:W-:-:S04]  /*e7c0*/  DEPBAR.LE SB0, 0x0 ;  /* 0x000080000000791a */ /* 0x000fc80000000000 */
[----:B------:R-:W-:Y:S01]  /*e7d0*/  IMAD.X R5, RZ, RZ, UR22, P0 ;  /* 0x00000016ff057e24 */ /* 0x000fe200080e06ff */
[----:B------:R-:W1:Y:S01]  /*e7e0*/  LDCU.64 UR8, c[0x0][0x390] ;  /* 0x00007200ff0877ac */ /* 0x000e620008000a00 */
[----:B------:R-:W-:Y:S01]  /*e7f0*/  LOP3.LUT R7, R250, 0x200, RZ, 0xc0, !PT ;  /* 0x00000200fa077812 */ /* 0x000fe200078ec0ff */
[C---:B---3--:R-:W-:Y:S01]  /*e800*/  IMAD R6, R241.reuse, UR11, RZ ;  /* 0x0000000bf1067c24 */ /* 0x048fe2000f8e02ff */
[----:B------:R-:W-:Y:S01]  /*e810*/  UIADD3 UR21, UPT, UPT, UR19, -0x3, URZ ;  /* 0xfffffffd13157890 */ /* 0x000fe2000fffe0ff */
[----:B------:R-:W-:Y:S01]  /*e820*/  IMAD.WIDE.U32 R4, R241, UR10, R4 ;  /* 0x0000000af1047c25 */ /* 0x000fe2000f8e0004 */
[----:B------:R-:W-:Y:S02]  /*e830*/  USHF.L.U32 UR26, UR10, 0x4, URZ ;  /* 0x000000040a1a7899 */ /* 0x000fe400080006ff */
[----:B------:R3:W-:Y:S01]  /*e840*/  STL [R1+0x60], R6 ;  /* 0x0000600601007387 */ /* 0x0007e20000100800 */
[----:B------:R-:W-:Y:S01]  /*e850*/  IMAD.IADD R5, R5, 0x1, R6 ;  /* 0x0000000105057824 */ /* 0x000fe200078e0206 */
[----:B----4-:R-:W-:-:S02]  /*e860*/  UIMAD UR23, UR30, UR4, URZ ;  /* 0x000000041e1772a4 */ /* 0x010fc4000f8e02ff */
        /* <DEDUP_REMOVED lines=31> */
[----:B------:R-:W-:Y:S01]  /*ea60*/  LEA R6, P0, R17, R5, 0x1 ;  /* 0x0000000511067211 */ /* 0x000fe200078008ff */
[----:B------:R-:W1:Y:S01]  /*ea70*/  LDCU UR21, c[0x0][0x50c] ;  /* 0x0000a180ff1577ac */ /* 0x000e620008000800 */
        /* <DEDUP_REMOVED lines=8> */
[----:B---3--:R-:W-:-:S05]  /*eb00*/  SEL R14, R240, 0xffffffe0, !P6 ;  /* 0xffffffe0f00e7807 */ /* 0x008fca0007000000 */
[----:B------:R-:W-:Y:S01]  /*eb10*/  IMAD.IADD R24, R226, 0x1, R14 ;  /* 0x00000001e2187824 */ /* 0x000fe200078e020e */
[----:B--2---:R-:W-:Y:S01]  /*eb20*/  LOP3.LUT R13, R7, R252, R239, 0xf6, !PT ;  /* 0x000000fc070d7212 */ /* 0x004fe200078ef6ef */
[----:B------:R-:W-:Y:S02]  /*eb30*/  IMAD.U32 R7, RZ, RZ, UR20 ;  /* 0x00000014ff077e24 */ /* 0x000fe4000f8e00ff */
[----:B------:R-:W-:Y:S01]  /*eb40*/  IMAD.SHL.U32 R252, R242, 0x2, RZ ;  /* 0x00000002f2fc7824 */ /* 0x000fe200078e00ff */
[----:B------:R-:W-:Y:S02]  /*eb50*/  LEA R15, R13, UR6, 0x1 ;  /* 0x000000060d0f7c11 */ /* 0x000fe4000f8e08ff */
[-C--:B------:R-:W-:Y:S02]  /*eb60*/  LEA.HI.X R9, R18, R4.reuse, R7, 0x1, P3 ;  /* 0x0000000412097211 */ /* 0x080fe400018f0c07 */
[----:B------:R-:W-:Y:S01]  /*eb70*/  LEA.HI.X R7, R17, R4, R20, 0x1, P0 ;  /* 0x0000000411077211 */ /* 0x000fe200000f0c14 */
[----:B------:R-:W-:Y:S01]  /*eb80*/  IMAD.IADD R13, R14, 0x1, R15 ;  /* 0x000000010e0d7824 */ /* 0x000fe200078e020f */
[----:B------:R-:W-:Y:S01]  /*eb90*/  LOP3.LUT R252, R252, 0x6, RZ, 0xc0, !PT ;  /* 0x00000006fcfc7812 */ /* 0x000fe200078ec0ff */
        /* <DEDUP_REMOVED lines=11> */
[----:B------:R-:W4:Y:S04]  /*ec50*/  LDSM.16.M88.4 R48, [R24+0x9000] ;  /* 0x009000001830783b */ /* 0x000f280000000200 */
[----:B------:R-:W1:Y:S04]  /*ec60*/  LDSM.16.M88.4 R20, [R24+0x8000] ;  /* 0x008000001814783b */ /* 0x000e680000000200 */
[----:B------:R-:W1:Y:S04]  /*ec70*/  LDSM.16.M88.4 R36, [R24+0x8800] ;  /* 0x008800001824783b */ /* 0x000e680000000200 */
        /* <DEDUP_REMOVED lines=8> */
[C---:B------:R-:W-:Y:S08]  /*ed00*/  HMMA.16816.F32.BF16 R64, R8.reuse, R58, RZ ;  /* 0x0000003a0840723c */ /* 0x040ff000000418ff */
[----:B------:R-:W-:Y:S08]  /*ed10*/  HMMA.16816.F32.BF16 R8, R8, R54, RZ ;  /* 0x000000360808723c */ /* 0x000ff000000418ff */
[C---:B---3--:R-:W-:Y:S08]  /*ed20*/  HMMA.16816.F32.BF16 R60, R4.reuse, R44, R60 ;  /* 0x0000002c043c723c */ /* 0x048ff0000004183c */
[C---:B----4-:R-:W-:Y:S08]  /*ed30*/  HMMA.16816.F32.BF16 R216, R4.reuse, R48, R132 ;  /* 0x0000003004d8723c */ /* 0x050ff00000041884 */
[----:B------:R-:W-:Y:S01]  /*ed40*/  HMMA.16816.F32.BF16 R236, R4, R46, R8 ;  /* 0x0000002e04ec723c */ /* 0x000fe20000041808 */
[----:B------:R-:W2:Y:S02]  /*ed50*/  LDSM.16.M88.4 R8, [R13] ;  /* 0x000000000d08783b */ /* 0x000ea40000000200 */
[----:B------:R-:W-:-:S02]  /*ed60*/  IMAD.MOV.U32 R243, RZ, RZ, R60 ;  /* 0x000000fffff37224 */ /* 0x000fc400078e003c */
[----:B------:R-:W-:Y:S02]  /*ed70*/  IMAD.MOV.U32 R35, RZ, RZ, R61 ;  /* 0x000000ffff237224 */ /* 0x000fe400078e003d */
[----:B------:R-:W-:Y:S01]  /*ed80*/  IMAD.MOV.U32 R34, RZ, RZ, R62 ;  /* 0x000000ffff227224 */ /* 0x000fe200078e003e */
[C---:B-1----:R-:W-:Y:S01]  /*ed90*/  HMMA.16816.F32.BF16 R212, R4.reuse, R20, R212 ;  /* 0x0000001404d4723c */ /* 0x042fe200000418d4 */
        /* <DEDUP_REMOVED lines=18> */
[C---:B--2---:R-:W-:Y:S08]  /*eec0*/  HMMA.16816.F32.BF16 R136, R8.reuse, R36, R64 ;  /* 0x000000240888723c */ /* 0x044ff00000041840 */
        /* <DEDUP_REMOVED lines=84> */
[----:B------:R-:W-:Y:S08]  /*f410*/  HMMA.16816.F32.BF16 R44, R16, R30, R44 ;  /* 0x0000001e102c723c */ /* 0x000ff0000004182c */
        /* <DEDUP_REMOVED lines=95> */
[----:B------:R-:W4:Y:S03]  /*fa10*/  LDSM.16.M88.4 R32, [R33+0xb800] ;  /* 0x00b800002120783b */ /* 0x000f260000000200 */
[C---:B-1----:R-:W-:Y:S01]  /*fa20*/  HMMA.16816.F32.BF16 R140, R4.reuse, R26, R140 ;  /* 0x0000001a048c723c */ /* 0x042fe2000004188c */
[----:B------:R-:W1:Y:S07]  /*fa30*/  LDSM.16.M88.4 R8, [R227+0x4000] ;  /* 0x00400000e308783b */ /* 0x000e6e0000000200 */
[----:B------:R-:W-:Y:S11]  /*fa40*/  HMMA.16816.F32.BF16 R64, R4, R24, R212 ;  /* 0x000000180440723c */ /* 0x000ff600000418d4 */
[----:B------:R-:W-:-:S02]  /*fa50*/  IMAD.MOV.U32 R37, RZ, RZ, R140 ;  /* 0x000000ffff257224 */ /* 0x000fc400078e008c */
[----:B------:R-:W-:Y:S02]  /*fa60*/  IMAD.MOV.U32 R36, RZ, RZ, R141 ;  /* 0x000000ffff247224 */ /* 0x000fe400078e008d */
[----:B------:R-:W-:Y:S02]  /*fa70*/  IMAD.MOV.U32 R15, RZ, RZ, R142 ;  /* 0x000000ffff0f7224 */ /* 0x000fe400078e008e */
[----:B------:R-:W-:Y:S02]  /*fa80*/  IMAD.MOV.U32 R13, RZ, RZ, R143 ;  /* 0x000000ffff0d7224 */ /* 0x000fe400078e008f */
[C---:B--2---:R-:W-:Y:S08]  /*fa90*/  HMMA.16816.F32.BF16 R140, R4.reuse, R20, R236 ;  /* 0x00000014048c723c */ /* 0x044ff000000418ec */
[C---:B------:R-:W-:Y:S08]  /*faa0*/  HMMA.16816.F32.BF16 R236, R4.reuse, R22, R232 ;  /* 0x0000001604ec723c */ /* 0x040ff000000418e8 */
[----:B---3--:R-:W-:Y:S03]  /*fab0*/  HMMA.16816.F32.BF16 R232, R4, R16, R228 ;  /* 0x0000001004e8723c */ /* 0x008fe600000418e4 */
[----:B------:R-:W-:-:S02]  /*fac0*/  IMAD.MOV.U32 R39, RZ, RZ, R142 ;  /* 0x000000ffff277224 */ /* 0x000fc400078e008e */
[----:B------:R-:W-:Y:S02]  /*fad0*/  IMAD.MOV.U32 R38, RZ, RZ, R143 ;  /* 0x000000ffff267224 */ /* 0x000fe400078e008f */
[----:B------:R-:W-:Y:S01]  /*fae0*/  IMAD.MOV.U32 R42, RZ, RZ, R140 ;  /* 0x000000ffff2a7224 */ /* 0x000fe200078e008c */
[----:B------:R-:W-:Y:S01]  /*faf0*/  HMMA.16816.F32.BF16 R228, R4, R18, R220 ;  /* 0x0000001204e4723c */ /* 0x000fe200000418dc */
[----:B------:R-:W-:-:S07]  /*fb00*/  IMAD.MOV.U32 R41, RZ, RZ, R141 ;  /* 0x000000ffff297224 */ /* 0x000fce00078e008d */
[C---:B----4-:R-:W-:Y:S01]  /*fb10*/  HMMA.16816.F32.BF16 R220, R4.reuse, R32, R216 ;  /* 0x0000002004dc723c */ /* 0x050fe200000418d8 */
[----:B------:R-:W-:Y:S02]  /*fb20*/  IMAD.MOV.U32 R218, RZ, RZ, R39 ;  /* 0x000000ffffda7224 */ /* 0x000fe400078e0027 */
[----:B------:R-:W-:Y:S02]  /*fb30*/  IMAD.MOV.U32 R219, RZ, RZ, R38 ;  /* 0x000000ffffdb7224 */ /* 0x000fe400078e0026 */
[----:B------:R-:W-:Y:S02]  /*fb40*/  IMAD.MOV.U32 R216, RZ, RZ, R42 ;  /* 0x000000ffffd87224 */ /* 0x000fe400078e002a */
[----:B------:R-:W-:Y:S01]  /*fb50*/  IMAD.MOV.U32 R217, RZ, RZ, R41 ;  /* 0x000000ffffd97224 */ /* 0x000fe200078e0029 */
[----:B------:R-:W-:Y:S01]  /*fb60*/  HMMA.16816.F32.BF16 R212, R4, R34, R208 ;  /* 0x0000002204d4723c */ /* 0x000fe200000418d0 */
[----:B------:R-:W-:Y:S01]  /*fb70*/  IMAD.MOV.U32 R208, RZ, RZ, R37 ;  /* 0x000000ffffd07224 */ /* 0x000fe200078e0025 */
[----:B------:R-:W-:Y:S01]  /*fb80*/  LDSM.16.M88.4 R4, [R40+0x6000] ;  /* 0x006000002804783b */ /* 0x000fe20000000200 */
[----:B------:R-:W-:-:S02]  /*fb90*/  IMAD.MOV.U32 R209, RZ, RZ, R36 ;  /* 0x000000ffffd17224 */ /* 0x000fc400078e0024 */
[----:B------:R-:W-:Y:S02]  /*fba0*/  IMAD.MOV.U32 R210, RZ, RZ, R15 ;  /* 0x000000ffffd27224 */ /* 0x000fe400078e000f */
[----:B------:R-:W-:Y:S01]  /*fbb0*/  IMAD.MOV.U32 R211, RZ, RZ, R13 ;  /* 0x000000ffffd37224 */ /* 0x000fe200078e000d */
[C---:B-1----:R-:W-:Y:S08]  /*fbc0*/  HMMA.16816.F32.BF16 R36, R8.reuse, R26, R132 ;  /* 0x0000001a0824723c */ /* 0x042ff00000041884 */
[C---:B------:R-:W-:Y:S08]  /*fbd0*/  HMMA.16816.F32.BF16 R132, R8.reuse, R20, R60 ;  /* 0x000000140884723c */ /* 0x040ff0000004183c */
[C---:B------:R-:W-:Y:S01]  /*fbe0*/  HMMA.16816.F32.BF16 R60, R8.reuse, R22, R56 ;  /* 0x00000016083c723c */ /* 0x040fe20000041838 */
[----:B------:R-:W1:Y:S07]  /*fbf0*/  LDSM.16.M88.4 R20, [R14+0xb000] ;  /* 0x00b000000e14783b */ /* 0x000e6e0000000200 */
[C---:B------:R-:W-:Y:S08]  /*fc00*/  HMMA.16816.F32.BF16 R56, R8.reuse, R16, R52 ;  /* 0x000000100838723c */ /* 0x040ff00000041834 */
[C---:B------:R-:W-:Y:S08]  /*fc10*/  HMMA.16816.F32.BF16 R52, R8.reuse, R32, R44 ;  /* 0x000000200834723c */ /* 0x040ff0000004182c */
[C---:B------:R-:W-:Y:S01]  /*fc20*/  HMMA.16816.F32.BF16 R32, R8.reuse, R34, R28 ;  /* 0x000000220820723c */ /* 0x040fe2000004181c */
[----:B------:R-:W2:Y:S07]  /*fc30*/  LDSM.16.M88.4 R28, [R14+0xa000] ;  /* 0x00a000000e1c783b */ /* 0x000eae0000000200 */
[C---:B------:R-:W-:Y:S01]  /*fc40*/  HMMA.16816.F32.BF16 R140, R8.reuse, R24, R136 ;  /* 0x00000018088c723c */ /* 0x040fe20000041888 */
[----:B------:R-:W3:Y:S07]  /*fc50*/  LDSM.16.M88.4 R24, [R14+0xa800] ;  /* 0x00a800000e18783b */ /* 0x000eee0000000200 */
[----:B------:R-:W-:Y:S01]  /*fc60*/  HMMA.16816.F32.BF16 R48, R8, R18, R48 ;  /* 0x000000120830723c */ /* 0x000fe20000041830 */
[----:B------:R-:W4:Y:S04]  /*fc70*/  LDSM.16.M88.4 R16, [R14+0xb800] ;  /* 0x00b800000e10783b */ /* 0x000f280000000200 */
[----:B------:R-:W4:Y:S01]  /*fc80*/  LDSM.16.M88.4 R8, [R40+0x4000] ;  /* 0x004000002808783b */ /* 0x000f220000000200 */
[----:B------:R-:W-:-:S04]  /*fc90*/  DEPBAR.LE SB0, 0x0 ;  /* 0x000080000000791a */ /* 0x000fc80000000000 */
[C---:B-1----:R-:W-:Y:S08]  /*fca0*/  HMMA.16816.F32.BF16 R232, R4.reuse, R20, R232 ;  /* 0x0000001404e8723c */ /* 0x042ff000000418e8 */
[C---:B------:R-:W-:Y:S08]  /*fcb0*/  HMMA.16816.F32.BF16 R228, R4.reuse, R22, R228 ;  /* 0x0000001604e4723c */ /* 0x040ff000000418e4 */
[C---:B--2---:R-:W-:Y:S08]  /*fcc0*/  HMMA.16816.F32.BF16 R136, R4.reuse, R30, R208 ;  /* 0x0000001e0488723c */ /* 0x044ff000000418d0 */
[C---:B---3--:R-:W-:Y:S08]  /*fcd0*/  HMMA.16816.F32.BF16 R208, R4.reuse, R24, R216 ;  /* 0x0000001804d0723c */ /* 0x048ff000000418d8 */
[C---:B------:R-:W-:Y:S08]  /*fce0*/  HMMA.16816.F32.BF16 R64, R4.reuse, R28, R64 ;  /* 0x0000001c0440723c */ /* 0x040ff00000041840 */
[C---:B------:R-:W-:Y:S08]  /*fcf0*/  HMMA.16816.F32.BF16 R216, R4.reuse, R26, R236 ;  /* 0x0000001a04d8723c */ /* 0x040ff000000418ec */
[C---:B----4-:R-:W-:Y:S08]  /*fd00*/  HMMA.16816.F32.BF16 R220, R4.reuse, R16, R220 ;  /* 0x0000001004dc723c */ /* 0x050ff000000418dc */
[----:B------:R-:W-:Y:S08]  /*fd10*/  HMMA.16816.F32.BF16 R212, R4, R18, R212 ;  /* 0x0000001204d4723c */ /* 0x000ff000000418d4 */
[C---:B------:R-:W-:Y:S08]  /*fd20*/  HMMA.16816.F32.BF16 R4, R8.reuse, R28, R140 ;  /* 0x0000001c0804723c */ /* 0x040ff0000004188c */
[C---:B------:R-:W-:Y:S08]  /*fd30*/  HMMA.16816.F32.BF16 R36, R8.reuse, R30, R36 ;  /* 0x0000001e0824723c */ /* 0x040ff00000041824 */
[C---:B------:R-:W-:Y:S03]  /*fd40*/  HMMA.16816.F32.BF16 R44, R8.reuse, R24, R132 ;  /* 0x00000018082c723c */ /* 0x040fe60000041884 */
[----:B------:R-:W-:Y:S01]  /*fd50*/  FMUL.FTZ R4, R4, UR21 ;  /* 0x0000001504047c20 */ /* 0x000fe20008410000 */
[----:B------:R-:W-:Y:S01]  /*fd60*/  FMUL.FTZ R7, R7, UR21 ;  /* 0x0000001507077c20 */ /* 0x000fe20008410000 */
[----:B------:R-:W-:Y:S01]  /*fd70*/  FMUL.FTZ R5, R5, UR21 ;  /* 0x0000001505057c20 */ /* 0x000fe20008410000 */
[----:B------:R-:W-:Y:S01]  /*fd80*/  FMUL.FTZ R6, R6, UR21 ;  /* 0x0000001506067c20 */ /* 0x000fe20008410000 */
[----:B------:R1:W-:Y:S01]  /*fd90*/  MUFU.TANH R226, R4 ;  /* 0x0000000400e27308 */ /* 0x0003e20000002400 */
[C---:B------:R-:W-:Y:S07]  /*fda0*/  HMMA.16816.F32.BF16 R60, R8.reuse, R26, R60 ;  /* 0x0000001a083c723c */ /* 0x040fee000004183c */
[----:B------:R-:W-:Y:S01]  /*fdb0*/  MUFU.TANH R26, R7 ;  /* 0x00000007001a7308 */ /* 0x000fe20000002400 */
[C---:B------:R-:W-:Y:S07]  /*fdc0*/  HMMA.16816.F32.BF16 R40, R8.reuse, R20, R56 ;  /* 0x000000140828723c */ /* 0x040fee0000041838 */
[----:B------:R2:W-:Y:S01]  /*fdd0*/  MUFU.TANH R227, R5 ;  /* 0x0000000500e37308 */ /* 0x0005e20000002400 */
[----:B-1----:R-:W-:Y:S01]  /*fde0*/  FMUL.FTZ R4, R64, UR21 ;  /* 0x0000001540047c20 */ /* 0x002fe20008410000 */
[C---:B------:R-:W-:Y:S06]  /*fdf0*/  HMMA.16816.F32.BF16 R52, R8.reuse, R16, R52 ;  /* 0x000000100834723c */ /* 0x040fec0000041834 */
[----:B------:R1:W-:Y:S02]  /*fe00*/  MUFU.TANH R142, R4 ;  /* 0x00000004008e7308 */ /* 0x0003e40000002400 */
[C---:B------:R-:W-:Y:S06]  /*fe10*/  HMMA.16816.F32.BF16 R28, R8.reuse, R18, R32 ;  /* 0x00000012081c723c */ /* 0x040fec0000041820 */
[----:B------:R-:W-:Y:S01]  /*fe20*/  MUFU.TANH R132, R6 ;  /* 0x0000000600847308 */ /* 0x000fe20000002400 */
[----:B--2---:R-:W-:Y:S01]  /*fe30*/  FMUL.FTZ R5, R233, UR21 ;  /* 0x00000015e9057c20 */ /* 0x004fe20008410000 */
[----:B------:R-:W-:Y:S01]  /*fe40*/  HMMA.16816.F32.BF16 R48, R8, R22, R48 ;  /* 0x000000160830723c */ /* 0x000fe20000041830 */
[----:B-1----:R-:W-:-:S05]  /*fe50*/  FMUL.FTZ R4, R65, UR21 ;  /* 0x0000001541047c20 */ /* 0x002fca0008410000 */
[----:B------:R1:W-:Y:S02]  /*fe60*/  MUFU.TANH R141, R4 ;  /* 0x00000004008d7308 */ /* 0x0003e40000002400 */
[----:B-1----:R-:W-:-:S06]  /*fe70*/  FMUL.FTZ R4, R38, UR21 ;  /* 0x0000001526047c20 */ /* 0x002fcc0008410000 */
        /* <DEDUP_REMOVED lines=8> */
[----:B------:R1:W2:Y:S02]  /*ff00*/  MUFU.TANH R25, R4 ;  /* 0x0000000400197308 */ /* 0x0002a40000002400 */
[----:B-1----:R-:W-:-:S06]  /*ff10*/  FMUL.FTZ R4, R47, UR21 ;  /* 0x000000152f047c20 */ /* 0x002fcc0008410000 */
[----:B------:R1:W3:Y:S02]  /*ff20*/  MUFU.TANH R64, R4 ;  /* 0x0000000400407308 */ /* 0x0002e40000002400 */
        /* <DEDUP_REMOVED lines=10> */
[----:B-1----:R-:W-:Y:S02]  /*ffd0*/  FMUL.FTZ R4, R217, UR21 ;  /* 0x00000015d9047c20 */ /* 0x002fe40008410000 */
[----:B------:R-:W4:Y:S04]  /*ffe0*/  LDL R217, [R1+0x44] ;  /* 0x0000440001d97983 */ /* 0x000f280000100800 */
[----:B------:R1:W-:Y:S02]  /*fff0*/  MUFU.TANH R63, R4 ;  /* 0x00000004003f7308 */ /* 0x0003e40000002400 */
[----:B-1----:R-:W-:-:S06]  /*10000*/  FMUL.FTZ R4, R42, UR21 ;  /* 0x000000152a047c20 */ /* 0x002fcc0008410000 */
[----:B------:R1:W-:Y:S02]  /*10010*/  MUFU.TANH R39, R4 ;  /* 0x0000000400277308 */ /* 0x0003e40000002400 */
[----:B-1----:R-:W-:-:S06]  /*10020*/  FMUL.FTZ R4, R43, UR21 ;  /* 0x000000152b047c20 */ /* 0x002fcc0008410000 */
[----:B------:R1:W-:Y:S02]  /*10030*/  MUFU.TANH R38, R4 ;  /* 0x0000000400267308 */ /* 0x0003e40000002400 */
[----:B-1----:R-:W-:-:S06]  /*10040*/  FMUL.FTZ R4, R232, UR21 ;  /* 0x00000015e8047c20 */ /* 0x002fcc0008410000 */
[----:B------:R1:W-:Y:S01]  /*10050*/  MUFU.TANH R62, R4 ;  /* 0x00000004003e7308 */ /* 0x0003e20000002400 */
[----:B------:R-:W-:Y:S01]  /*10060*/  FMUL.FTZ R21, R54, UR21 ;  /* 0x0000001536157c20 */ /* 0x000fe20008410000 */
[----:B------:R-:W-:Y:S01]  /*10070*/  FMUL.FTZ R23, R55, UR21 ;  /* 0x0000001537177c20 */ /* 0x000fe20008410000 */
[----:B-1----:R-:W-:-:S04]  /*10080*/  IMAD.U32 R4, RZ, RZ, UR19 ;  /* 0x00000013ff047e24 */ /* 0x002fc8000f8e00ff */
[----:B------:R-:W-:-:S04]  /*10090*/  IMAD R4, R4, 0x40, R252 ;  /* 0x0000004004047824 */ /* 0x000fc800078e02fc */
[C---:B------:R-:W-:Y:S02]  /*100a0*/  VIADD R19, R4.reuse, 0xffffff41 ;  /* 0xffffff4104137836 */ /* 0x040fe40000000000 */
[----:B------:R-:W-:-:S03]  /*100b0*/  VIADD R16, R4, 0xffffff50 ;  /* 0xffffff5004107836 */ /* 0x000fc60000000000 */
[C---:B------:R-:W-:Y:S01]  /*100c0*/  ISETP.GT.AND P0, PT, R2.reuse, R19, PT ;  /* 0x000000130200720c */ /* 0x040fe20003f04270 */
[----:B------:R1:W-:Y:S01]  /*100d0*/  MUFU.TANH R27, R21 ;  /* 0x00000015001b7308 */ /* 0x0003e20000002400 */
[----:B------:R-:W-:Y:S01]  /*100e0*/  ISETP.GT.AND P5, PT, R2, R16, PT ;  /* 0x000000100200720c */ /* 0x000fe20003fa4270 */
[----:B------:R-:W-:-:S03]  /*100f0*/  VIADD R20, R4, 0xffffff40 ;  /* 0xffffff4004147836 */ /* 0x000fc60000000000 */
[----:B--2---:R-:W-:-:S03]  /*10100*/  FSEL R43, R25, -INF , !P5 ;  /* 0xff800000192b7808 */ /* 0x004fc60006800000 */
[----:B------:R2:W-:Y:S01]  /*10110*/  MUFU.TANH R57, R5 ;  /* 0x0000000500397308 */ /* 0x0005e20000002400 */
[----:B-1----:R-:W-:-:S07]  /*10120*/  FSEL R21, R26, -INF , !P0 ;  /* 0xff8000001a157808 */ /* 0x002fce0004000000 */
[----:B------:R1:W-:Y:S01]  /*10130*/  MUFU.TANH R26, R23 ;  /* 0x00000017001a7308 */ /* 0x0003e20000002400 */
[----:B--2---:R-:W-:Y:S01]  /*10140*/  FMUL.FTZ R5, R50, UR21 ;  /* 0x0000001532057c20 */ /* 0x004fe20008410000 */
[----:B------:R-:W-:-:S06]  /*10150*/  VIADD R15, R4, 0xffffff51 ;  /* 0xffffff51040f7836 */ /* 0x000fcc0000000000 */
[----:B------:R2:W3:Y:S01]  /*10160*/  MUFU.TANH R33, R5 ;  /* 0x0000000500217308 */ /* 0x0004e20000002400 */
[----:B-1----:R-:W-:-:S07]  /*10170*/  FMUL.FTZ R23, R30, UR21 ;  /* 0x000000151e177c20 */ /* 0x002fce0008410000 */
[----:B------:R1:W-:Y:S01]  /*10180*/  MUFU.TANH R25, R23 ;  /* 0x0000001700197308 */ /* 0x0003e20000002400 */
[----:B------:R-:W-:Y:S01]  /*10190*/  ISETP.GT.AND P6, PT, R2, R20, PT ;  /* 0x000000140200720c */ /* 0x000fe20003fc4270 */
[C---:B------:R-:W-:Y:S02]  /*101a0*/  VIADD R18, R4.reuse, 0xffffff48 ;  /* 0xffffff4804127836 */ /* 0x040fe40000000000 */
[----:B------:R-:W-:Y:S01]  /*101b0*/  VIADD R17, R4, 0xffffff49 ;  /* 0xffffff4904117836 */ /* 0x000fe20000000000 */
[----:B------:R-:W-:Y:S01]  /*101c0*/  FSEL R22, R132, -INF , !P6 ;  /* 0xff80000084167808 */ /* 0x000fe20007000000 */
[----:B--2---:R-:W-:Y:S01]  /*101d0*/  FMUL.FTZ R5, R51, UR21 ;  /* 0x0000001533057c20 */ /* 0x004fe20008410000 */
[----:B------:R-:W-:Y:S01]  /*101e0*/  VIADD R9, R4, 0xffffff68 ;  /* 0xffffff6804097836 */ /* 0x000fe20000000000 */
[----:B------:R-:W-:Y:S01]  /*101f0*/  ISETP.GT.AND P6, PT, R2, R15, PT ;  /* 0x0000000f0200720c */ /* 0x000fe20003fc4270 */
[----:B-1----:R-:W-:Y:S01]  /*10200*/  FMUL.FTZ R23, R31, UR21 ;  /* 0x000000151f177c20 */ /* 0x002fe20008410000 */
[----:B------:R1:W-:Y:S01]  /*10210*/  MUFU.TANH R32, R5 ;  /* 0x0000000500207308 */ /* 0x0003e20000002400 */
[----:B------:R-:W-:Y:S01]  /*10220*/  VIADD R14, R4, 0xffffff58 ;  /* 0xffffff58040e7836 */ /* 0x000fe20000000000 */
[----:B------:R-:W-:-:S06]  /*10230*/  ISETP.GT.AND P3, PT, R2, R18, PT ;  /* 0x000000120200720c */ /* 0x000fcc0003f64270 */
[----:B------:R-:W2:Y:S01]  /*10240*/  MUFU.TANH R23, R23 ;  /* 0x0000001700177308 */ /* 0x000ea20000002400 */
[----:B------:R-:W-:Y:S01]  /*10250*/  VIADD R13, R4, 0xffffff59 ;  /* 0xffffff59040d7836 */ /* 0x000fe20000000000 */
[----:B------:R-:W-:Y:S01]  /*10260*/  ISETP.GT.AND P4, PT, R2, R17, PT ;  /* 0x000000110200720c */ /* 0x000fe20003f84270 */
[----:B------:R-:W-:Y:S01]  /*10270*/  VIADD R11, R4, 0xffffff60 ;  /* 0xffffff60040b7836 */ /* 0x000fe20000000000 */
[----:B---3--:R-:W-:Y:S01]  /*10280*/  FSEL R50, R64, -INF , !P6 ;  /* 0xff80000040327808 */ /* 0x008fe20007000000 */
[----:B------:R-:W-:Y:S01]  /*10290*/  VIADD R10, R4, 0xffffff61 ;  /* 0xffffff61040a7836 */ /* 0x000fe20000000000 */
[----:B------:R-:W-:Y:S01]  /*102a0*/  ISETP.GT.AND P6, PT, R2, R9, PT ;  /* 0x000000090200720c */ /* 0x000fe20003fc4270 */
[C---:B------:R-:W-:Y:S02]  /*102b0*/  VIADD R8, R4.reuse, 0xffffff69 ;  /* 0xffffff6904087836 */ /* 0x040fe40000000000 */
[C---:B------:R-:W-:Y:S02]  /*102c0*/  VIADD R7, R4.reuse, 0xffffff70 ;  /* 0xffffff7004077836 */ /* 0x040fe40000000000 */
[----:B------:R-:W-:-:S02]  /*102d0*/  VIADD R6, R4, 0xffffff71 ;  /* 0xffffff7104067836 */ /* 0x000fc40000000000 */
[C---:B-1----:R-:W-:Y:S02]  /*102e0*/  VIADD R5, R4.reuse, 0xffffff78 ;  /* 0xffffff7804057836 */ /* 0x042fe40000000000 */
[----:B------:R-:W-:Y:S01]  /*102f0*/  VIADD R4, R4, 0xffffff79 ;  /* 0xffffff7904047836 */ /* 0x000fe20000000000 */
[----:B------:R-:W-:Y:S02]  /*10300*/  FSEL R24, R24, -INF , !P3 ;  /* 0xff80000018187808 */ /* 0x000fe40005800000 */
[----:B------:R-:W-:Y:S02]  /*10310*/  FSEL R35, R65, -INF , !P4 ;  /* 0xff80000041237808 */ /* 0x000fe40006000000 */
[C---:B------:R-:W-:Y:S02]  /*10320*/  ISETP.GT.AND P0, PT, R2.reuse, R14, PT ;  /* 0x0000000e0200720c */ /* 0x040fe40003f04270 */
[C---:B------:R-:W-:Y:S02]  /*10330*/  ISETP.GT.AND P3, PT, R2.reuse, R13, PT ;  /* 0x0000000d0200720c */ /* 0x040fe40003f64270 */
[----:B------:R-:W-:-:S02]  /*10340*/  ISETP.GT.AND P4, PT, R2, R11, PT ;  /* 0x0000000b0200720c */ /* 0x000fc40003f84270 */
[C---:B------:R-:W-:Y:S02]  /*10350*/  ISETP.GT.AND P5, PT, R2.reuse, R10, PT ;  /* 0x0000000a0200720c */ /* 0x040fe40003fa4270 */
[----:B------:R-:W-:Y:S02]  /*10360*/  FSEL R59, R33, -INF , !P6 ;  /* 0xff800000213b7808 */ /* 0x000fe40007000000 */
[----:B------:R-:W-:Y:S01]  /*10370*/  ISETP.GT.AND P6, PT, R2, R4, PT ;  /* 0x000000040200720c */ /* 0x000fe20003fc4270 */
[----:B------:R-:W-:Y:S01]  /*10380*/  FMUL.FTZ R30, R228, UR21 ;  /* 0x00000015e41e7c20 */ /* 0x000fe20008410000 */
[----:B------:R-:W-:Y:S02]  /*10390*/  FSEL R47, R47, -INF , !P0 ;  /* 0xff8000002f2f7808 */ /* 0x000fe40004000000 */
[----:B------:R-:W-:Y:S02]  /*103a0*/  FSEL R54, R46, -INF , !P3 ;  /* 0xff8000002e367808 */ /* 0x000fe40005800000 */
[----:B------:R-:W-:-:S02]  /*103b0*/  FSEL R56, R39, -INF , !P4 ;  /* 0xff80000027387808 */ /* 0x000fc40006000000 */
[----:B------:R-:W-:Y:S02]  /*103c0*/  FSEL R58, R38, -INF , !P5 ;  /* 0xff800000263a7808 */ /* 0x000fe40006800000 */
[C---:B------:R-:W-:Y:S02]  /*103d0*/  ISETP.GT.AND P0, PT, R2.reuse, R8, PT ;  /* 0x000000080200720c */ /* 0x040fe40003f04270 */
[C---:B------:R-:W-:Y:S02]  /*103e0*/  ISETP.GT.AND P3, PT, R2.reuse, R7, PT ;  /* 0x000000070200720c */ /* 0x040fe40003f64270 */
[C---:B------:R-:W-:Y:S02]  /*103f0*/  ISETP.GT.AND P4, PT, R2.reuse, R6, PT ;  /* 0x000000060200720c */ /* 0x040fe40003f84270 */
[----:B------:R-:W-:Y:S01]  /*10400*/  ISETP.GT.AND P5, PT, R2, R5, PT ;  /* 0x000000050200720c */ /* 0x000fe20003fa4270 */
[----:B------:R-:W-:Y:S01]  /*10410*/  FMUL.FTZ R2, R229, UR21 ;  /* 0x00000015e5027c20 */ /* 0x000fe20008410000 */
[----:B--2---:R-:W-:-:S02]  /*10420*/  FSEL R133, R23, -INF , !P6 ;  /* 0xff80000017857808 */ /* 0x004fc40007000000 */
[----:B------:R-:W-:Y:S01]  /*10430*/  ISETP.GT.AND P6, PT, R0, R16, PT ;  /* 0x000000100000720c */ /* 0x000fe20003fc4270 */
[----:B------:R1:W2:Y:S01]  /*10440*/  MUFU.TANH R33, R30 ;  /* 0x0000001e00217308 */ /* 0x0002a20000002400 */
[----:B------:R-:W-:Y:S02]  /*10450*/  FSEL R143, R32, -INF , !P0 ;  /* 0xff800000208f7808 */ /* 0x000fe40004000000 */
[----:B------:R-:W-:Y:S01]  /*10460*/  FSEL R132, R26, -INF , !P4 ;  /* 0xff8000001a847808 */ /* 0x000fe20006000000 */
[----:B------:R-:W-:Y:S01]  /*10470*/  FMUL.FTZ R26, R221, UR21 ;  /* 0x00000015dd1a7c20 */ /* 0x000fe20008410000 */
[----:B------:R-:W-:Y:S01]  /*10480*/  FSEL R38, R136, -INF , !P6 ;  /* 0xff80000088267808 */ /* 0x000fe20007000000 */
[----:B------:R-:W-:Y:S02]  /*10490*/  FMUL.FTZ R136, R213, UR21 ;  /* 0x00000015d5887c20 */ /* 0x000fe40008410000 */
[----:B------:R3:W2:Y:S01]  /*104a0*/  MUFU.TANH R31, R2 ;  /* 0x00000002001f7308 */ /* 0x0006a20000002400 */
[----:B------:R-:W-:-:S02]  /*104b0*/  ISETP.GT.AND P0, PT, R0, R20, PT ;  /* 0x000000140000720c */ /* 0x000fc40003f04270 */
[----:B------:R-:W-:Y:S02]  /*104c0*/  FSEL R64, R27, -INF , !P3 ;  /* 0xff8000001b407808 */ /* 0x000fe40005800000 */
[----:B------:R-:W-:Y:S02]  /*104d0*/  ISETP.GT.AND P3, PT, R0, R19, PT ;  /* 0x000000130000720c */ /* 0x000fe40003f64270 */
[----:B------:R-:W-:Y:S01]  /*104e0*/  FSEL R65, R25, -INF , !P5 ;  /* 0xff80000019417808 */ /* 0x000fe20006800000 */
[----:B-1----:R-:W-:Y:S01]  /*104f0*/  FMUL.FTZ R30, R212, UR21 ;  /* 0x00000015d41e7c20 */ /* 0x002fe20008410000 */
[----:B------:R-:W-:Y:S01]  /*10500*/  ISETP.GT.AND P4, PT, R0, R18, PT ;  /* 0x000000120000720c */ /* 0x000fe20003f84270 */
[----:B---3--:R-:W-:Y:S01]  /*10510*/  FMUL.FTZ R2, R220, UR21 ;  /* 0x00000015dc027c20 */ /* 0x008fe20008410000 */
[----:B------:R-:W-:-:S03]  /*10520*/  ISETP.GT.AND P5, PT, R0, R17, PT ;  /* 0x000000110000720c */ /* 0x000fc60003fa4270 */
[----:B------:R1:W3:Y:S01]  /*10530*/  MUFU.TANH R25, R2 ;  /* 0x0000000200197308 */ /* 0x0002e20000002400 */
[----:B------:R-:W-:Y:S02]  /*10540*/  FSEL R23, R141, -INF , !P3 ;  /* 0xff8000008d177808 */ /* 0x000fe40005800000 */
[----:B------:R-:W-:Y:S01]  /*10550*/  ISETP.GT.AND P3, PT, R0, R14, PT ;  /* 0x0000000e0000720c */ /* 0x000fe20003f64270 */
[----:B------:R-:W-:Y:S01]  /*10560*/  FMUL.FTZ R32, R66, UR21 ;  /* 0x0000001542207c20 */ /* 0x000fe20008410000 */
[----:B------:R-:W-:-:S03]  /*10570*/  FSEL R27, R140, -INF , !P4 ;  /* 0xff8000008c1b7808 */ /* 0x000fc60006000000 */
[----:B------:R-:W3:Y:S01]  /*10580*/  MUFU.TANH R26, R26 ;  /* 0x0000001a001a7308 */ /* 0x000ee20000002400 */
[----:B------:R-:W-:Y:S02]  /*10590*/  FSEL R34, R137, -INF , !P5 ;  /* 0xff80000089227808 */ /* 0x000fe40006800000 */
[----:B------:R-:W-:Y:S02]  /*105a0*/  ISETP.GT.AND P6, PT, R0, R10, PT ;  /* 0x0000000a0000720c */ /* 0x000fe40003fc4270 */
[----:B-1----:R-:W-:-:S03]  /*105b0*/  FSEL R2, R142, -INF , !P0 ;  /* 0xff8000008e027808 */ /* 0x002fc60004000000 */
[----:B------:R-:W1:Y:S01]  /*105c0*/  MUFU.TANH R30, R30 ;  /* 0x0000001e001e7308 */ /* 0x000e620000002400 */
[C---:B------:R-:W-:Y:S02]  /*105d0*/  ISETP.GT.AND P0, PT, R0.reuse, R15, PT ;  /* 0x0000000f0000720c */ /* 0x040fe40003f04270 */
[----:B------:R-:W-:Y:S02]  /*105e0*/  ISETP.GT.AND P4, PT, R0, R13, PT ;  /* 0x0000000d0000720c */ /* 0x000fe40003f84270 */
[----:B------:R-:W-:-:S03]  /*105f0*/  FSEL R39, R135, -INF , !P0 ;  /* 0xff80000087277808 */ /* 0x000fc60004000000 */
[----:B------:R-:W4:Y:S01]  /*10600*/  MUFU.TANH R136, R136 ;  /* 0x0000008800887308 */ /* 0x000f220000002400 */
[C---:B------:R-:W-:Y:S02]  /*10610*/  ISETP.GT.AND P5, PT, R0.reuse, R11, PT ;  /* 0x0000000b0000720c */ /* 0x040fe40003fa4270 */
[----:B------:R-:W-:Y:S02]  /*10620*/  ISETP.GT.AND P0, PT, R0, R9, PT ;  /* 0x000000090000720c */ /* 0x000fe40003f04270 */
[----:B------:R-:W-:Y:S02]  /*10630*/  FSEL R42, R134, -INF , !P3 ;  /* 0xff800000862a7808 */ /* 0x000fe40005800000 */
[----:B------:R-:W-:Y:S02]  /*10640*/  ISETP.GT.AND P3, PT, R0, R8, PT ;  /* 0x000000080000720c */ /* 0x000fe40003f64270 */
[----:B------:R-:W-:Y:S02]  /*10650*/  FSEL R55, R57, -INF , !P6 ;  /* 0xff80000039377808 */ /* 0x000fe40007000000 */
[----:B------:R-:W-:-:S02]  /*10660*/  FSEL R46, R63, -INF , !P4 ;  /* 0xff8000003f2e7808 */ /* 0x000fc40006000000 */
[----:B------:R-:W-:Y:S02]  /*10670*/  FSEL R51, R62, -INF , !P5 ;  /* 0xff8000003e337808 */ /* 0x000fe40006800000 */
[----:B--2---:R-:W-:Y:S01]  /*10680*/  FSEL R57, R33, -INF , !P0 ;  /* 0xff80000021397808 */ /* 0x004fe20004000000 */
[----:B------:R-:W2:Y:S01]  /*10690*/  MUFU.TANH R32, R32 ;  /* 0x0000002000207308 */ /* 0x000ea20000002400 */
[----:B------:R-:W-:Y:S01]  /*106a0*/  ISETP.GT.AND P4, PT, R0, R7, PT ;  /* 0x000000070000720c */ /* 0x000fe20003f84270 */
[----:B------:R-:W-:Y:S01]  /*106b0*/  FMUL.FTZ R36, R36, UR21 ;  /* 0x0000001524247c20 */ /* 0x000fe20008410000 */
[C---:B------:R-:W-:Y:S02]  /*106c0*/  ISETP.GT.AND P5, PT, R0.reuse, R6, PT ;  /* 0x000000060000720c */ /* 0x040fe40003fa4270 */
[C---:B------:R-:W-:Y:S02]  /*106d0*/  ISETP.GT.AND P6, PT, R0.reuse, R5, PT ;  /* 0x000000050000720c */ /* 0x040fe40003fc4270 */
[----:B------:R-:W-:Y:S01]  /*106e0*/  ISETP.GT.AND P0, PT, R0, R4, PT ;  /* 0x000000040000720c */ /* 0x000fe20003f04270 */
[----:B------:R-:W-:Y:S01]  /*106f0*/  FMUL.FTZ R0, R67, UR21 ;  /* 0x0000001543007c20 */ /* 0x000fe20008410000 */
[----:B------:R-:W-:-:S02]  /*10700*/  FSEL R62, R31, -INF , !P3 ;  /* 0xff8000001f3e7808 */ /* 0x000fc40005800000 */
[----:B------:R-:W-:Y:S01]  /*10710*/  ISETP.GT.AND P3, PT, R245, R20, PT ;  /* 0x00000014f500720c */ /* 0x000fe20003f64270 */
[----:B------:R2:W2:Y:S01]  /*10720*/  MUFU.TANH R31, R0 ;  /* 0x00000000001f7308 */ /* 0x0004a20000002400 */
[----:B---3--:R-:W-:Y:S01]  /*10730*/  FSEL R63, R25, -INF , !P4 ;  /* 0xff800000193f7808 */ /* 0x008fe20006000000 */
[----:B------:R-:W-:Y:S01]  /*10740*/  FMUL.FTZ R33, R138, UR21 ;  /* 0x000000158a217c20 */ /* 0x000fe20008410000 */
[----:B------:R-:W-:Y:S02]  /*10750*/  ISETP.GE.AND P4, PT, R20, R247, PT ;  /* 0x000000f71400720c */ /* 0x000fe40003f86270 */
[----:B------:R-:W-:Y:S02]  /*10760*/  FSEL R66, R26, -INF , !P5 ;  /* 0xff8000001a427808 */ /* 0x000fe40006800000 */
[----:B-1----:R-:W-:Y:S01]  /*10770*/  FSEL R67, R30, -INF , !P6 ;  /* 0xff8000001e437808 */ /* 0x002fe20007000000 */
[----:B------:R-:W1:Y:S01]  /*10780*/  MUFU.TANH R36, R36 ;  /* 0x0000002400247308 */ /* 0x000e620000002400 */
[----:B----4-:R-:W-:-:S02]  /*10790*/  FSEL R136, R136, -INF , !P0 ;  /* 0xff80000088887808 */ /* 0x010fc40004000000 */
[C---:B------:R-:W-:Y:S02]  /*107a0*/  ISETP.GE.AND P5, PT, R20.reuse, R248, PT ;  /* 0x000000f81400720c */ /* 0x040fe40003fa6270 */
[----:B------:R-:W-:Y:S02]  /*107b0*/  ISETP.GE.AND P6, PT, R20, R246, PT ;  /* 0x000000f61400720c */ /* 0x000fe40003fc6270 */
[----:B--2---:R-:W-:Y:S02]  /*107c0*/  FSEL R0, R226, -INF , !P3 ;  /* 0xff800000e2007808 */ /* 0x004fe40005800000 */
[----:B------:R-:W-:Y:S02]  /*107d0*/  ISETP.GE.AND P0, PT, R20, R249, PT ;  /* 0x000000f91400720c */ /* 0x000fe40003f06270 */
[----:B------:R-:W-:Y:S02]  /*107e0*/  ISETP.GT.AND P3, PT, R3, R20, PT ;  /* 0x000000140300720c */ /* 0x000fe40003f64270 */
[----:B------:R-:W-:Y:S01]  /*107f0*/  FSEL R20, R0, -INF , !P4 ;  /* 0xff80000000147808 */ /* 0x000fe20006000000 */
[----:B------:R-:W-:Y:S01]  /*10800*/  FMUL.FTZ R37, R37, UR21 ;  /* 0x0000001525257c20 */ /* 0x000fe20008410000 */
[----:B------:R-:W-:Y:S01]  /*10810*/  ISETP.GT.AND P4, PT, R245, R19, PT ;  /* 0x00000013f500720c */ /* 0x000fe20003f84270 */
[----:B------:R-:W2:Y:S01]  /*10820*/  MUFU.TANH R33, R33 ;  /* 0x0000002100217308 */ /* 0x000ea20000002400 */
[----:B------:R-:W-:-:S02]  /*10830*/  FSEL R22, R22, -INF , !P5 ;  /* 0xff80000016167808 */ /* 0x000fc40006800000 */
[----:B------:R-:W-:Y:S02]  /*10840*/  FSEL R26, R2, -INF , !P6 ;  /* 0xff800000021a7808 */ /* 0x000fe40007000000 */
[----:B------:R-:W-:Y:S02]  /*10850*/  ISETP.GE.AND P5, PT, R19, R247, PT ;  /* 0x000000f71300720c */ /* 0x000fe40003fa6270 */
[----:B------:R-:W-:Y:S01]  /*10860*/  FSEL R2, R227, -INF , !P4 ;  /* 0xff800000e3027808 */ /* 0x000fe20006000000 */
[----:B------:R3:W4:Y:S01]  /*10870*/  MUFU.TANH R134, R37 ;  /* 0x0000002500867308 */ /* 0x0007220000002400 */
[----:B------:R-:W-:Y:S02]  /*10880*/  FSEL R32, R32, -INF , !P3 ;  /* 0xff80000020207808 */ /* 0x000fe40005800000 */
[----:B------:R-:W-:Y:S02]  /*10890*/  ISETP.GE.AND P3, PT, R19, R248, PT ;  /* 0x000000f81300720c */ /* 0x000fe40003f66270 */
[----:B------:R-:W-:-:S02]  /*108a0*/  FSEL R2, R2, -INF , !P5 ;  /* 0xff80000002027808 */ /* 0x000fc40006800000 */
[----:B------:R-:W-:Y:S02]  /*108b0*/  ISETP.GT.AND P4, PT, R3, R19, PT ;  /* 0x000000130300720c */ /* 0x000fe40003f84270 */
[----:B------:R-:W-:Y:S01]  /*108c0*/  ISETP.GT.AND P5, PT, R245, R18, PT ;  /* 0x00000012f500720c */ /* 0x000fe20003fa4270 */
[----:B------:R-:W-:Y:S01]  /*108d0*/  FMUL.FTZ R44, R44, UR21 ;  /* 0x000000152c2c7c20 */ /* 0x000fe20008410000 */
[----:B------:R-:W-:Y:S02]  /*108e0*/  FSEL R32, R32, -INF , !P0 ;  /* 0xff80000020207808 */ /* 0x000fe40004000000 */
[----:B------:R-:W-:Y:S01]  /*108f0*/  FSEL R21, R21, -INF , !P3 ;  /* 0xff80000015157808 */ /* 0x000fe20005800000 */
[----:B---3--:R-:W-:Y:S01]  /*10900*/  FMUL.FTZ R37, R139, UR21 ;  /* 0x000000158b257c20 */ /* 0x008fe20008410000 */
[C---:B------:R-:W-:Y:S02]  /*10910*/  ISETP.GE.AND P6, PT, R19.reuse, R246, PT ;  /* 0x000000f61300720c */ /* 0x040fe40003fc6270 */
[----:B------:R-:W-:-:S02]  /*10920*/  ISETP.GE.AND P0, PT, R19, R249, PT ;  /* 0x000000f91300720c */ /* 0x000fc40003f06270 */
[----:B------:R-:W-:Y:S02]  /*10930*/  ISETP.GE.AND P3, PT, R18, R247, PT ;  /* 0x000000f71200720c */ /* 0x000fe40003f66270 */
[----:B------:R-:W-:Y:S02]  /*10940*/  FSEL R31, R31, -INF , !P4 ;  /* 0xff8000001f1f7808 */ /* 0x000fe40006000000 */
[----:B-1----:R-:W-:Y:S01]  /*10950*/  FSEL R0, R36, -INF , !P5 ;  /* 0xff80000024007808 */ /* 0x002fe20006800000 */
[----:B------:R-:W1:Y:S01]  /*10960*/  MUFU.TANH R37, R37 ;  /* 0x0000002500257308 */ /* 0x000e620000002400 */
[----:B------:R-:W-:Y:S02]  /*10970*/  ISETP.GT.AND P5, PT, R3, R18, PT ;  /* 0x000000120300720c */ /* 0x000fe40003fa4270 */
[----:B------:R-:W-:Y:S02]  /*10980*/  FSEL R25, R23, -INF , !P6 ;  /* 0xff80000017197808 */ /* 0x000fe40007000000 */
[----:B------:R-:W-:-:S02]  /*10990*/  FSEL R31, R31, -INF , !P0 ;  /* 0xff8000001f1f7808 */ /* 0x000fc40004000000 */
[----:B------:R-:W-:Y:S01]  /*109a0*/  FSEL R19, R0, -INF , !P3 ;  /* 0xff80000000137808 */ /* 0x000fe20005800000 */
[----:B------:R-:W3:Y:S01]  /*109b0*/  MUFU.TANH R44, R44 ;  /* 0x0000002c002c7308 */ /* 0x000ee20000002400 */
[C---:B------:R-:W-:Y:S02]  /*109c0*/  ISETP.GE.AND P4, PT, R18.reuse, R248, PT ;  /* 0x000000f81200720c */ /* 0x040fe40003f86270 */
[C---:B------:R-:W-:Y:S02]  /*109d0*/  ISETP.GE.AND P6, PT, R18.reuse, R246, PT ;  /* 0x000000f61200720c */ /* 0x040fe40003fc6270 */
[----:B------:R-:W-:Y:S02]  /*109e0*/  ISETP.GE.AND P0, PT, R18, R249, PT ;  /* 0x000000f91200720c */ /* 0x000fe40003f06270 */
[----:B------:R-:W-:Y:S02]  /*109f0*/  ISETP.GT.AND P3, PT, R245, R17, PT ;  /* 0x00000011f500720c */ /* 0x000fe40003f64270 */
[----:B--2---:R-:W-:Y:S01]  /*10a00*/  FSEL R33, R33, -INF , !P5 ;  /* 0xff80000021217808 */ /* 0x004fe20006800000 */
[----:B------:R-:W-:Y:S01]  /*10a10*/  FMUL.FTZ R210, R210, UR21 ;  /* 0x00000015d2d27c20 */ /* 0x000fe20008410000 */
[----:B------:R-:W-:Y:S01]  /*10a20*/  FSEL R24, R24, -INF , !P4 ;  /* 0xff80000018187808 */ /* 0x000fe20006000000 */
[----:B------:R-:W-:Y:S01]  /*10a30*/  FMUL.FTZ R45, R45, UR21 ;  /* 0x000000152d2d7c20 */ /* 0x000fe20008410000 */
[----:B------:R-:W-:-:S02]  /*10a40*/  FSEL R30, R27, -INF , !P6 ;  /* 0xff8000001b1e7808 */ /* 0x000fc40007000000 */
[----:B------:R-:W-:Y:S02]  /*10a50*/  FSEL R33, R33, -INF , !P0 ;  /* 0xff80000021217808 */ /* 0x000fe40004000000 */
[----:B----4-:R-:W-:Y:S02]  /*10a60*/  FSEL R0, R134, -INF , !P3 ;  /* 0xff80000086007808 */ /* 0x010fe40005800000 */
[C---:B------:R-:W-:Y:S02]  /*10a70*/  ISETP.GE.AND P4, PT, R17.reuse, R247, PT ;  /* 0x000000f71100720c */ /* 0x040fe40003f86270 */
[C---:B------:R-:W-:Y:S02]  /*10a80*/  ISETP.GE.AND P6, PT, R17.reuse, R248, PT ;  /* 0x000000f81100720c */ /* 0x040fe40003fc6270 */
[C---:B------:R-:W-:Y:S02]  /*10a90*/  ISETP.GE.AND P5, PT, R17.reuse, R246, PT ;  /* 0x000000f61100720c */ /* 0x040fe40003fa6270 */
[----:B------:R-:W-:-:S02]  /*10aa0*/  ISETP.GE.AND P0, PT, R17, R249, PT ;  /* 0x000000f91100720c */ /* 0x000fc40003f06270 */
[----:B------:R-:W-:Y:S02]  /*10ab0*/  ISETP.GT.AND P3, PT, R3, R17, PT ;  /* 0x000000110300720c */ /* 0x000fe40003f64270 */
[----:B------:R-:W2:Y:S01]  /*10ac0*/  MUFU.TANH R17, R210 ;  /* 0x000000d200117308 */ /* 0x000ea20000002400 */
[----:B------:R-:W-:Y:S02]  /*10ad0*/  FSEL R18, R0, -INF , !P4 ;  /* 0xff80000000127808 */ /* 0x000fe40006000000 */
[----:B------:R-:W-:Y:S02]  /*10ae0*/  FSEL R23, R35, -INF , !P6 ;  /* 0xff80000023177808 */ /* 0x000fe40007000000 */
[----:B------:R-:W-:-:S03]  /*10af0*/  ISETP.GT.AND P4, PT, R245, R16, PT ;  /* 0x00000010f500720c */ /* 0x000fc60003f84270 */
[----:B------:R-:W4:Y:S01]  /*10b00*/  MUFU.TANH R45, R45 ;  /* 0x0000002d002d7308 */ /* 0x000f220000002400 */
[----:B-1----:R-:W-:Y:S01]  /*10b10*/  FSEL R35, R37, -INF , !P3 ;  /* 0xff80000025237808 */ /* 0x002fe20005800000 */
[----:B------:R-:W-:Y:S01]  /*10b20*/  FMUL.FTZ R60, R60, UR21 ;  /* 0x000000153c3c7c20 */ /* 0x000fe20008410000 */
[----:B------:R-:W-:Y:S01]  /*10b30*/  FMUL.FTZ R211, R211, UR21 ;  /* 0x00000015d3d37c20 */ /* 0x000fe20008410000 */
[----:B------:R-:W-:Y:S02]  /*10b40*/  ISETP.GE.AND P6, PT, R16, R247, PT ;  /* 0x000000f71000720c */ /* 0x000fe40003fc6270 */
[----:B------:R-:W-:Y:S02]  /*10b50*/  FSEL R27, R34, -INF , !P5 ;  /* 0xff800000221b7808 */ /* 0x000fe40006800000 */
[----:B------:R-:W-:Y:S02]  /*10b60*/  FSEL R35, R35, -INF , !P0 ;  /* 0xff80000023237808 */ /* 0x000fe40004000000 */
[----:B---3--:R-:W-:-:S02]  /*10b70*/  FSEL R0, R44, -INF , !P4 ;  /* 0xff8000002c007808 */ /* 0x008fc40006000000 */
[C---:B------:R-:W-:Y:S02]  /*10b80*/  ISETP.GE.AND P3, PT, R16.reuse, R248, PT ;  /* 0x000000f81000720c */ /* 0x040fe40003f66270 */
[C---:B------:R-:W-:Y:S02]  /*10b90*/  ISETP.GE.AND P5, PT, R16.reuse, R246, PT ;  /* 0x000000f61000720c */ /* 0x040fe40003fa6270 */
[----:B------:R-:W-:Y:S02]  /*10ba0*/  ISETP.GE.AND P0, PT, R16, R249, PT ;  /* 0x000000f91000720c */ /* 0x000fe40003f06270 */
[----:B------:R-:W-:Y:S01]  /*10bb0*/  ISETP.GT.AND P4, PT, R3, R16, PT ;  /* 0x000000100300720c */ /* 0x000fe20003f84270 */
[----:B------:R-:W-:Y:S01]  /*10bc0*/  MUFU.TANH R34, R211 ;  /* 0x000000d300227308 */ /* 0x000fe20000002400 */
[----:B------:R-:W-:Y:S02]  /*10bd0*/  FSEL R208, R0, -INF , !P6 ;  /* 0xff80000000d07808 */ /* 0x000fe40007000000 */
[----:B--2---:R-:W-:Y:S01]  /*10be0*/  FSEL R0, R17, -INF , !P4 ;  /* 0xff80000011007808 */ /* 0x004fe20006000000 */
[----:B------:R-:W-:-:S04]  /*10bf0*/  FMUL.FTZ R17, R218, UR21 ;  /* 0x00000015da117c20 */ /* 0x000fc80008410000 */
[----:B------:R-:W1:Y:S01]  /*10c00*/  MUFU.TANH R16, R60 ;  /* 0x0000003c00107308 */ /* 0x000e620000002400 */
[----:B------:R-:W-:Y:S02]  /*10c10*/  ISETP.GT.AND P6, PT, R245, R15, PT ;  /* 0x0000000ff500720c */ /* 0x000fe40003fc4270 */
[----:B------:R-:W-:Y:S02]  /*10c20*/  FSEL R209, R43, -INF , !P3 ;  /* 0xff8000002bd17808 */ /* 0x000fe40005800000 */
[----:B------:R-:W-:Y:S01]  /*10c30*/  FSEL R220, R0, -INF , !P0 ;  /* 0xff80000000dc7808 */ /* 0x000fe20004000000 */
[----:B------:R-:W-:Y:S01]  /*10c40*/  FMUL.FTZ R36, R61, UR21 ;  /* 0x000000153d247c20 */ /* 0x000fe20008410000 */
[----:B------:R-:W-:Y:S02]  /*10c50*/  ISETP.GE.AND P3, PT, R15, R247, PT ;  /* 0x000000f70f00720c */ /* 0x000fe40003f66270 */
[----:B----4-:R-:W-:Y:S01]  /*10c60*/  FSEL R0, R45, -INF , !P6 ;  /* 0xff8000002d007808 */ /* 0x010fe20007000000 */
[----:B------:R-:W2:Y:S01]  /*10c70*/  MUFU.TANH R17, R17 ;  /* 0x0000001100117308 */ /* 0x000ea20000002400 */
[----:B------:R-:W-:-:S02]  /*10c80*/  ISETP.GT.AND P6, PT, R3, R15, PT ;  /* 0x0000000f0300720c */ /* 0x000fc40003fc4270 */
[----:B------:R-:W-:Y:S02]  /*10c90*/  FSEL R137, R0, -INF , !P3 ;  /* 0xff80000000897808 */ /* 0x000fe40005800000 */
[----:B------:R-:W-:Y:S01]  /*10ca0*/  ISETP.GT.AND P3, PT, R245, R14, PT ;  /* 0x0000000ef500720c */ /* 0x000fe20003f64270 */
[----:B------:R-:W-:Y:S01]  /*10cb0*/  FMUL.FTZ R219, R219, UR21 ;  /* 0x00000015dbdb7c20 */ /* 0x000fe20008410000 */
[----:B------:R-:W-:Y:S01]  /*10cc0*/  FSEL R210, R38, -INF , !P5 ;  /* 0xff80000026d27808 */ /* 0x000fe20006800000 */
[----:B------:R-:W3:Y:S01]  /*10cd0*/  MUFU.TANH R36, R36 ;  /* 0x0000002400247308 */ /* 0x000ee20000002400 */
[C---:B------:R-:W-:Y:S02]  /*10ce0*/  ISETP.GE.AND P5, PT, R15.reuse, R248, PT ;  /* 0x000000f80f00720c */ /* 0x040fe40003fa6270 */
[C---:B------:R-:W-:Y:S02]  /*10cf0*/  ISETP.GE.AND P4, PT, R15.reuse, R246, PT ;  /* 0x000000f60f00720c */ /* 0x040fe40003f86270 */
[----:B------:R-:W-:-:S02]  /*10d00*/  ISETP.GE.AND P0, PT, R15, R249, PT ;  /* 0x000000f90f00720c */ /* 0x000fc40003f06270 */
[----:B-1----:R-:W-:Y:S01]  /*10d10*/  FSEL R0, R16, -INF , !P3 ;  /* 0xff80000010007808 */ /* 0x002fe20005800000 */
[----:B------:R-:W-:Y:S01]  /*10d20*/  FMUL.FTZ R16, R40, UR21 ;  /* 0x0000001528107c20 */ /* 0x000fe20008410000 */
[----:B------:R-:W-:Y:S02]  /*10d30*/  FSEL R15, R34, -INF , !P6 ;  /* 0xff800000220f7808 */ /* 0x000fe40007000000 */
[----:B------:R-:W1:Y:S01]  /*10d40*/  MUFU.TANH R34, R219 ;  /* 0x000000db00227308 */ /* 0x000e620000002400 */
[----:B------:R-:W-:Y:S02]  /*10d50*/  FSEL R50, R50, -INF , !P5 ;  /* 0xff80000032327808 */ /* 0x000fe40006800000 */
[----:B------:R-:W-:Y:S02]  /*10d60*/  ISETP.GE.AND P5, PT, R14, R247, PT ;  /* 0x000000f70e00720c */ /* 0x000fe40003fa6270 */
[----:B------:R-:W-:Y:S02]  /*10d70*/  FSEL R211, R15, -INF , !P0 ;  /* 0xff8000000fd37808 */ /* 0x000fe40004000000 */
[----:B------:R-:W-:Y:S01]  /*10d80*/  ISETP.GT.AND P0, PT, R3, R14, PT ;  /* 0x0000000e0300720c */ /* 0x000fe20003f04270 */
[----:B------:R-:W4:Y:S01]  /*10d90*/  MUFU.TANH R16, R16 ;  /* 0x0000001000107308 */ /* 0x000f220000002400 */
[----:B------:R-:W-:-:S02]  /*10da0*/  FSEL R138, R39, -INF , !P4 ;  /* 0xff800000278a7808 */ /* 0x000fc40006000000 */
[----:B------:R-:W-:Y:S01]  /*10db0*/  FSEL R43, R0, -INF , !P5 ;  /* 0xff800000002b7808 */ /* 0x000fe20006800000 */
[----:B------:R-:W-:Y:S01]  /*10dc0*/  FMUL.FTZ R15, R234, UR21 ;  /* 0x00000015ea0f7c20 */ /* 0x000fe20008410000 */
[C---:B------:R-:W-:Y:S02]  /*10dd0*/  ISETP.GE.AND P4, PT, R14.reuse, R248, PT ;  /* 0x000000f80e00720c */ /* 0x040fe40003f86270 */
[C---:B------:R-:W-:Y:S02]  /*10de0*/  ISETP.GE.AND P3, PT, R14.reuse, R249, PT ;  /* 0x000000f90e00720c */ /* 0x040fe40003f66270 */
[----:B--2---:R-:W-:Y:S02]  /*10df0*/  FSEL R0, R17, -INF , !P0 ;  /* 0xff80000011007808 */ /* 0x004fe40004000000 */
[----:B------:R-:W-:Y:S02]  /*10e00*/  ISETP.GT.AND P5, PT, R245, R13, PT ;  /* 0x0000000df500720c */ /* 0x000fe40003fa4270 */
[----:B------:R-:W-:-:S02]  /*10e10*/  ISETP.GE.AND P6, PT, R14, R246, PT ;  /* 0x000000f60e00720c */ /* 0x000fc40003fc6270 */
[----:B------:R-:W-:Y:S02]  /*10e20*/  FSEL R47, R47, -INF , !P4 ;  /* 0xff8000002f2f7808 */ /* 0x000fe40006000000 */
[----:B------:R-:W-:Y:S01]  /*10e30*/  FSEL R139, R0, -INF , !P3 ;  /* 0xff800000008b7808 */ /* 0x000fe20005800000 */
[----:B------:R-:W-:Y:S01]  /*10e40*/  FMUL.FTZ R14, R41, UR21 ;  /* 0x00000015290e7c20 */ /* 0x000fe20008410000 */
[----:B------:R-:W-:Y:S02]  /*10e50*/  ISETP.GE.AND P4, PT, R13, R247, PT ;  /* 0x000000f70d00720c */ /* 0x000fe40003f86270 */
[----:B---3--:R-:W-:Y:S01]  /*10e60*/  FSEL R0, R36, -INF , !P5 ;  /* 0xff80000024007808 */ /* 0x008fe20006800000 */
[----:B------:R-:W2:Y:S01]  /*10e70*/  MUFU.TANH R15, R15 ;  /* 0x0000000f000f7308 */ /* 0x000ea20000002400 */
[----:B------:R-:W-:Y:S02]  /*10e80*/  ISETP.GT.AND P5, PT, R3, R13, PT ;  /* 0x0000000d0300720c */ /* 0x000fe40003fa4270 */
[----:B------:R-:W-:-:S02]  /*10e90*/  FSEL R45, R42, -INF , !P6 ;  /* 0xff8000002a2d7808 */ /* 0x000fc40007000000 */
[C---:B------:R-:W-:Y:S02]  /*10ea0*/  ISETP.GE.AND P0, PT, R13.reuse, R248, PT ;  /* 0x000000f80d00720c */ /* 0x040fe40003f06270 */
[C---:B------:R-:W-:Y:S02]  /*10eb0*/  ISETP.GE.AND P6, PT, R13.reuse, R246, PT ;  /* 0x000000f60d00720c */ /* 0x040fe40003fc6270 */
[----:B------:R-:W-:Y:S02]  /*10ec0*/  ISETP.GE.AND P3, PT, R13, R249, PT ;  /* 0x000000f90d00720c */ /* 0x000fe40003f66270 */
[----:B------:R-:W-:Y:S02]  /*10ed0*/  FSEL R40, R0, -INF , !P4 ;  /* 0xff80000000287808 */ /* 0x000fe40006000000 */
[----:B------:R-:W-:Y:S02]  /*10ee0*/  ISETP.GT.AND P4, PT, R245, R11, PT ;  /* 0x0000000bf500720c */ /* 0x000fe40003f84270 */
[----:B-1----:R-:W-:Y:S01]  /*10ef0*/  FSEL R13, R34, -INF , !P5 ;  /* 0xff800000220d7808 */ /* 0x002fe20006800000 */
[----:B------:R-:W1:Y:S01]  /*10f00*/  MUFU.TANH R14, R14 ;  /* 0x0000000e000e7308 */ /* 0x000e620000002400 */
[----:B------:R-:W-:Y:S01]  /*10f10*/  FMUL.FTZ R235, R235, UR21 ;  /* 0x00000015ebeb7c20 */ /* 0x000fe20008410000 */
[----:B------:R-:W-:-:S02]  /*10f20*/  FSEL R41, R54, -INF , !P0 ;  /* 0xff80000036297808 */ /* 0x000fc40004000000 */
[----:B------:R-:W-:Y:S02]  /*10f30*/  FSEL R42, R46, -INF , !P6 ;  /* 0xff8000002e2a7808 */ /* 0x000fe40007000000 */
[----:B----4-:R-:W-:Y:S02]  /*10f40*/  FSEL R0, R16, -INF , !P4 ;  /* 0xff80000010007808 */ /* 0x010fe40006000000 */
[----:B------:R-:W-:Y:S02]  /*10f50*/  FSEL R44, R13, -INF , !P3 ;  /* 0xff8000000d2c7808 */ /* 0x000fe40005800000 */
[C---:B------:R-:W-:Y:S02]  /*10f60*/  ISETP.GE.AND P0, PT, R11.reuse, R247, PT ;  /* 0x000000f70b00720c */ /* 0x040fe40003f06270 */
[C---:B------:R-:W-:Y:S02]  /*10f70*/  ISETP.GE.AND P5, PT, R11.reuse, R248, PT ;  /* 0x000000f80b00720c */ /* 0x040fe40003fa6270 */
[----:B------:R-:W-:-:S02]  /*10f80*/  ISETP.GE.AND P6, PT, R11, R246, PT ;  /* 0x000000f60b00720c */ /* 0x000fc40003fc6270 */
[----:B------:R-:W-:Y:S02]  /*10f90*/  ISETP.GE.AND P4, PT, R11, R249, PT ;  /* 0x000000f90b00720c */ /* 0x000fe40003f86270 */
[----:B------:R-:W-:Y:S01]  /*10fa0*/  ISETP.GT.AND P3, PT, R3, R11, PT ;  /* 0x0000000b0300720c */ /* 0x000fe20003f64270 */
[----:B------:R-:W-:Y:S01]  /*10fb0*/  FMUL.FTZ R11, R48, UR21 ;  /* 0x00000015300b7c20 */ /* 0x000fe20008410000 */
[----:B------:R-:W3:Y:S01]  /*10fc0*/  MUFU.TANH R13, R235 ;  /* 0x000000eb000d7308 */ /* 0x000ee20000002400 */
[----:B------:R-:W-:Y:S02]  /*10fd0*/  FSEL R252, R0, -INF , !P0 ;  /* 0xff80000000fc7808 */ /* 0x000fe40004000000 */
[----:B--2---:R-:W-:Y:S02]  /*10fe0*/  FSEL R0, R15, -INF , !P3 ;  /* 0xff8000000f007808 */ /* 0x004fe40005800000 */
[----:B------:R-:W-:-:S03]  /*10ff0*/  ISETP.GT.AND P0, PT, R245, R10, PT ;  /* 0x0000000af500720c */ /* 0x000fc60003f04270 */
[----:B------:R-:W2:Y:S01]  /*11000*/  MUFU.TANH R11, R11 ;  /* 0x0000000b000b7308 */ /* 0x000ea20000002400 */
[----:B------:R-:W-:Y:S01]  /*11010*/  FSEL R56, R56, -INF , !P5 ;  /* 0xff80000038387808 */ /* 0x000fe20006800000 */
[----:B------:R-:W-:Y:S01]  /*11020*/  FMUL.FTZ R15, R230, UR21 ;  /* 0x00000015e60f7c20 */ /* 0x000fe20008410000 */
[----:B------:R-:W-:Y:S02]  /*11030*/  FSEL R38, R0, -INF , !P4 ;  /* 0xff80000000267808 */ /* 0x000fe40006000000 */
[----:B------:R-:W-:Y:S02]  /*11040*/  ISETP.GE.AND P5, PT, R10, R247, PT ;  /* 0x000000f70a00720c */ /* 0x000fe40003fa6270 */
[----:B-1----:R-:W-:Y:S02]  /*11050*/  FSEL R0, R14, -INF , !P0 ;  /* 0xff8000000e007808 */ /* 0x002fe40004000000 */
[----:B------:R-:W-:Y:S02]  /*11060*/  FSEL R142, R51, -INF , !P6 ;  /* 0xff800000338e7808 */ /* 0x000fe40007000000 */
[----:B------:R-:W-:Y:S01]  /*11070*/  ISETP.GT.AND P0, PT, R3, R10, PT ;  /* 0x0000000a0300720c */ /* 0x000fe20003f04270 */
[----:B------:R-:W-:Y:S01]  /*11080*/  BAR.SYNC.DEFER_BLOCKING 0x0 ;  /* 0x0000000000007b1d */ /* 0x000fe20000010000 */
[----:B------:R-:W-:-:S02]  /*11090*/  ISETP.GE.AND P3, PT, R10, R248, PT ;  /* 0x000000f80a00720c */ /* 0x000fc40003f66270 */
[C---:B------:R-:W-:Y:S02]  /*110a0*/  ISETP.GE.AND P6, PT, R10.reuse, R246, PT ;  /* 0x000000f60a00720c */ /* 0x040fe40003fc6270 */
[----:B------:R-:W-:Y:S01]  /*110b0*/  ISETP.GE.AND P4, PT, R10, R249, PT ;  /* 0x000000f90a00720c */ /* 0x000fe20003f86270 */
[----:B------:R-:W-:Y:S01]  /*110c0*/  FMUL.FTZ R49, R49, UR21 ;  /* 0x0000001531317c20 */ /* 0x000fe20008410000 */
[----:B------:R-:W1:Y:S01]  /*110d0*/  MUFU.TANH R10, R15 ;  /* 0x0000000f000a7308 */ /* 0x000e620000002400 */
[----:B------:R-:W-:Y:S02]  /*110e0*/  FSEL R239, R0, -INF , !P5 ;  /* 0xff80000000ef7808 */ /* 0x000fe40006800000 */
[----:B---3--:R-:W-:Y:S02]  /*110f0*/  FSEL R0, R13, -INF , !P0 ;  /* 0xff8000000d007808 */ /* 0x008fe40004000000 */
[----:B------:R-:W-:Y:S02]  /*11100*/  ISETP.GT.AND P5, PT, R245, R9, PT ;  /* 0x00000009f500720c */ /* 0x000fe40003fa4270 */
[----:B------:R-:W-:Y:S01]  /*11110*/  FSEL R216, R0, -INF , !P4 ;  /* 0xff80000000d87808 */ /* 0x000fe20006000000 */
[----:B------:R-:W3:Y:S01]  /*11120*/  MUFU.TANH R13, R49 ;  /* 0x00000031000d7308 */ /* 0x000ee20000002400 */
[----:B--2---:R-:W-:Y:S01]  /*11130*/  FSEL R0, R11, -INF , !P5 ;  /* 0xff8000000b007808 */ /* 0x004fe20006800000 */
[----:B------:R-:W-:Y:S01]  /*11140*/  FMUL.FTZ R11, R52, UR21 ;  /* 0x00000015340b7c20 */ /* 0x000fe20008410000 */
[----:B------:R-:W-:-:S02]  /*11150*/  FSEL R244, R58, -INF , !P3 ;  /* 0xff8000003af47808 */ /* 0x000fc40005800000 */
[----:B------:R-:W-:Y:S02]  /*11160*/  ISETP.GE.AND P3, PT, R9, R247, PT ;  /* 0x000000f70900720c */ /* 0x000fe40003f66270 */
[----:B------:R-:W-:Y:S01]  /*11170*/  ISETP.GT.AND P5, PT, R3, R9, PT ;  /* 0x000000090300720c */ /* 0x000fe20003fa4270 */
[----:B------:R-:W2:Y:S01]  /*11180*/  MUFU.TANH R11, R11 ;  /* 0x0000000b000b7308 */ /* 0x000ea20000002400 */
[----:B------:R-:W-:Y:S01]  /*11190*/  FMUL.FTZ R53, R53, UR21 ;  /* 0x0000001535357c20 */ /* 0x000fe20008410000 */
[----:B------:R-:W-:Y:S02]  /*111a0*/  FSEL R250, R55, -INF , !P6 ;  /* 0xff80000037fa7808 */ /* 0x000fe40007000000 */
[----:B------:R-:W-:Y:S02]  /*111b0*/  FSEL R236, R0, -INF , !P3 ;  /* 0xff80000000ec7808 */ /* 0x000fe40005800000 */
[C---:B------:R-:W-:Y:S02]  /*111c0*/  ISETP.GE.AND P0, PT, R9.reuse, R248, PT ;  /* 0x000000f80900720c */ /* 0x040fe40003f06270 */
[----:B------:R-:W-:-:S02]  /*111d0*/  ISETP.GE.AND P6, PT, R9, R246, PT ;  /* 0x000000f60900720c */ /* 0x000fc40003fc6270 */
[----:B------:R-:W-:Y:S01]  /*111e0*/  ISETP.GE.AND P4, PT, R9, R249, PT ;  /* 0x000000f90900720c */ /* 0x000fe20003f86270 */
[----:B------:R-:W-:Y:S01]  /*111f0*/  FMUL.FTZ R9, R28, UR21 ;  /* 0x000000151c097c20 */ /* 0x000fe20008410000 */
[----:B-1----:R-:W-:Y:S02]  /*11200*/  FSEL R0, R10, -INF , !P5 ;  /* 0xff8000000a007808 */ /* 0x002fe40006800000 */
[----:B------:R-:W-:Y:S01]  /*11210*/  ISETP.GT.AND P3, PT, R245, R8, PT ;  /* 0x00000008f500720c */ /* 0x000fe20003f64270 */
[----:B------:R-:W1:Y:S01]  /*11220*/  MUFU.TANH R10, R53 ;  /* 0x00000035000a7308 */ /* 0x000e620000002400 */
[----:B------:R-:W-:Y:S02]  /*11230*/  FSEL R237, R59, -INF , !P0 ;  /* 0xff8000003bed7808 */ /* 0x000fe40004000000 */
[----:B------:R-:W-:Y:S02]  /*11240*/  FSEL R251, R0, -INF , !P4 ;  /* 0xff80000000fb7808 */ /* 0x000fe40006000000 */
[----:B------:R-:W-:-:S02]  /*11250*/  ISETP.GE.AND P0, PT, R8, R247, PT ;  /* 0x000000f70800720c */ /* 0x000fc40003f06270 */
[----:B---3--:R-:W-:Y:S01]  /*11260*/  FSEL R0, R13, -INF , !P3 ;  /* 0xff8000000d007808 */ /* 0x008fe20005800000 */
[----:B------:R-:W3:Y:S01]  /*11270*/  MUFU.TANH R9, R9 ;  /* 0x0000000900097308 */ /* 0x000ee20000002400 */
[----:B------:R-:W-:Y:S02]  /*11280*/  FSEL R238, R57, -INF , !P6 ;  /* 0xff80000039ee7808 */ /* 0x000fe40007000000 */
[----:B------:R-:W-:Y:S02]  /*11290*/  ISETP.GE.AND P6, PT, R8, R248, PT ;  /* 0x000000f80800720c */ /* 0x000fe40003fc6270 */
[----:B------:R-:W-:Y:S02]  /*112a0*/  FSEL R226, R0, -INF , !P0 ;  /* 0xff80000000e27808 */ /* 0x000fe40004000000 */
[----:B------:R-:W-:Y:S02]  /*112b0*/  ISETP.GT.AND P0, PT, R245, R7, PT ;  /* 0x00000007f500720c */ /* 0x000fe40003f04270 */
[----:B------:R-:W-:-:S02]  /*112c0*/  ISETP.GE.AND P5, PT, R8, R246, PT ;  /* 0x000000f60800720c */ /* 0x000fc40003fa6270 */
[----:B------:R-:W-:Y:S02]  /*112d0*/  ISETP.GE.AND P4, PT, R8, R249, PT ;  /* 0x000000f90800720c */ /* 0x000fe40003f86270 */
[----:B------:R-:W-:Y:S02]  /*112e0*/  ISETP.GT.AND P3, PT, R3, R8, PT ;  /* 0x000000080300720c */ /* 0x000fe40003f64270 */
[----:B------:R-:W-:Y:S02]  /*112f0*/  FSEL R227, R143, -INF , !P6 ;  /* 0xff8000008fe37808 */ /* 0x000fe40007000000 */
[----:B------:R-:W-:Y:S02]  /*11300*/  ISETP.GE.AND P6, PT, R7, R247, PT ;  /* 0x000000f70700720c */ /* 0x000fe40003fc6270 */
[----:B--2---:R-:W-:Y:S02]  /*11310*/  FSEL R8, R11, -INF , !P0 ;  /* 0xff8000000b087808 */ /* 0x004fe40004000000 */
[----:B------:R-:W-:-:S02]  /*11320*/  ISETP.GT.AND P0, PT, R245, R6, PT ;  /* 0x00000006f500720c */ /* 0x000fc40003f04270 */
[----:B------:R-:W-:Y:S02]  /*11330*/  FSEL R233, R8, -INF , !P6 ;  /* 0xff80000008e97808 */ /* 0x000fe40007000000 */
[----:B------:R-:W-:Y:S02]  /*11340*/  ISETP.GE.AND P6, PT, R6, R247, PT ;  /* 0x000000f70600720c */ /* 0x000fe40003fc6270 */
[----:B-1----:R-:W-:Y:S02]  /*11350*/  FSEL R8, R10, -INF , !P0 ;  /* 0xff8000000a087808 */ /* 0x002fe40004000000 */
[----:B------:R-:W-:Y:S02]  /*11360*/  ISETP.GT.AND P0, PT, R245, R5, PT ;  /* 0x00000005f500720c */ /* 0x000fe40003f04270 */
[----:B------:R-:W-:Y:S02]  /*11370*/  FSEL R243, R8, -INF , !P6 ;  /* 0xff80000008f37808 */ /* 0x000fe40007000000 */
[----:B------:R-:W-:-:S02]  /*11380*/  ISETP.GE.AND P6, PT, R5, R247, PT ;  /* 0x000000f70500720c */ /* 0x000fc40003fc6270 */
[----:B---3--:R-:W-:Y:S01]  /*11390*/  FSEL R8, R9, -INF , !P0 ;  /* 0xff80000009087808 */ /* 0x008fe20004000000 */
[----:B------:R-:W-:-:S03]  /*113a0*/  FMUL.FTZ R28, R29, UR21 ;  /* 0x000000151d1c7c20 */ /* 0x000fc60008410000 */
[----:B------:R-:W-:Y:S01]  /*113b0*/  FSEL R232, R8, -INF , !P6 ;  /* 0xff80000008e87808 */ /* 0x000fe20007000000 */
[----:B------:R1:W-:Y:S01]  /*113c0*/  STL [R1+0x20], R233 ;  /* 0x000020e901007387 */ /* 0x0003e20000100800 */
[----:B------:R-:W-:-:S03]  /*113d0*/  FMNMX3.FTZ R0, R217, R20, R2, !PT ;  /* 0x00000014d9007276 */ /* 0x000fc60007810002 */
[----:B------:R1:W-:Y:S01]  /*113e0*/  STL [R1+0x1c], R243 ;  /* 0x00001cf301007387 */ /* 0x0003e20000100800 */
[----:B------:R-:W2:Y:S03]  /*113f0*/  MUFU.TANH R28, R28 ;  /* 0x0000001c001c7308 */ /* 0x000ea60000002400 */
[----:B------:R1:W-:Y:S01]  /*11400*/  STL [R1+0x18], R232 ;  /* 0x000018e801007387 */ /* 0x0003e20000100800 */
[----:B------:R-:W-:Y:S01]  /*11410*/  FMNMX3.FTZ R0, R0, R19, R18, !PT ;  /* 0x0000001300007276 */ /* 0x000fe20007810012 */
[----:B------:R-:W-:-:S03]  /*11420*/  UIADD3 UR20, UPT, UPT, UR19, -0x3, URZ ;  /* 0xfffffffd13147890 */ /* 0x000fc6000fffe0ff */
[----:B------:R-:W-:Y:S01]  /*11430*/  FMNMX3.FTZ R0, R0, R208, R137, !PT ;  /* 0x000000d000007276 */ /* 0x000fe20007810089 */
[----:B------:R-:W-:-:S03]  /*11440*/  UISETP.GT.U32.AND UP1, UPT, UR20, UR14, UPT ;  /* 0x0000000e1400728c */ /* 0x000fc6000bf24070 */
[----:B------:R-:W-:Y:S01]  /*11450*/  FMNMX3.FTZ R0, R0, R43, R40, !PT ;  /* 0x0000002b00007276 */ /* 0x000fe20007810028 */
[----:B------:R-:W-:Y:S01]  /*11460*/  FMUL.FTZ R13, R231, UR21 ;  /* 0x00000015e70d7c20 */ /* 0x000fe20008410000 */
[----:B------:R-:W-:Y:S02]  /*11470*/  ISETP.GT.AND P0, PT, R245, R4, PT ;  /* 0x00000004f500720c */ /* 0x000fe40003f04270 */
[----:B------:R-:W-:Y:S01]  /*11480*/  FMNMX3.FTZ R0, R0, R252, R239, !PT ;  /* 0x000000fc00007276 */ /* 0x000fe200078100ef */
[----:B------:R3:W4:Y:S01]  /*11490*/  MUFU.TANH R29, R13 ;  /* 0x0000000d001d7308 */ /* 0x0007220000002400 */
[----:B------:R-:W-:Y:S02]  /*114a0*/  ISETP.GE.AND P6, PT, R4, R247, PT ;  /* 0x000000f70400720c */ /* 0x000fe40003fc6270 */
[----:B--2---:R-:W-:Y:S02]  /*114b0*/  FSEL R28, R28, -INF , !P0 ;  /* 0xff8000001c1c7808 */ /* 0x004fe40004000000 */
[----:B------:R-:W-:Y:S01]  /*114c0*/  FMNMX3.FTZ R135, R0, R236, R226, !PT ;  /* 0x000000ec00877276 */ /* 0x000fe200078100e2 */
[----:B---3--:R-:W-:Y:S01]  /*114d0*/  FMUL.FTZ R13, R222, UR21 ;  /* 0x00000015de0d7c20 */ /* 0x008fe20008410000 */
[----:B-1--4-:R-:W-:Y:S07]  /*114e0*/  BRA.U !UP1, `(.L_x_614) ;  /* 0x0000000109ac7547 */ /* 0x012fee000b800000 */
        /* <DEDUP_REMOVED lines=10> */
[----:B------:R-:W-:Y:S01]  /*11590*/  IMAD.U32 R14, RZ, RZ, UR25 ;  /* 0x00000019ff0e7e24 */ /* 0x000fe2000f8e00ff */
[----:B------:R-:W-:-:S04]  /*115a0*/  UIADD3 UR38, UP0, UPT, UR38, UR25, URZ ;  /* 0x0000001926267290 */ /* 0x000fc8000ff1e0ff */
[----:B------:R-:W-:Y:S02]  /*115b0*/  UIADD3.X UR37, UPT, UPT, UR37, UR23, URZ, UP0, !UPT ;  /* 0x0000001725257290 */ /* 0x000fe400087fe4ff */
[----:B------:R-:W-:Y:S01]  /*115c0*/  IMAD.U32 R10, RZ, RZ, UR38 ;  /* 0x00000026ff0a7e24 */ /* 0x000fe2000f8e00ff */
[----:B------:R-:W-:Y:S02]  /*115d0*/  MOV R9, UR38 ;  /* 0x0000002600097c02 */ /* 0x000fe40008000f00 */
[----:B--2---:R-:W-:-:S04]  /*115e0*/  LEA R16, P0, R16, R229, 0x7 ;  /* 0x000000e510107211 */ /* 0x004fc800078038ff */
[-C--:B---3--:R-:W-:Y:S01]  /*115f0*/  LEA.HI.X R17, R8, R228.reuse, R0, 0x7, P0 ;  /* 0x000000e408117211 */ /* 0x088fe200000f3c00 */
[----:B------:R-:W-:Y:S01]  /*11600*/  IMAD.U32 R0, RZ, RZ, UR23 ;  /* 0x00000017ff007e24 */ /* 0x000fe2000f8e00ff */
[----:B------:R-:W-:Y:S01]  /*11610*/  MOV R8, UR25 ;  /* 0x0000001900087c02 */ /* 0x000fe20008000f00 */
[----:B------:R-:W-:Y:S01]  /*11620*/  ULEA UR25, UP0, UR12, UR25, 0x5 ;  /* 0x000000190c197291 */ /* 0x000fe2000f8028ff */
[-C--:B------:R-:W-:Y:S01]  /*11630*/  LEA R14, P0, R14, R229.reuse, 0x1 ;  /* 0x000000e50e0e7211 */ /* 0x080fe200078008ff */
[----:B------:R-:W-:Y:S01]  /*11640*/  @!PT LDS RZ, [RZ] ;  /* 0x00000000fffff984 */ /* 0x000fe20000000800 */
[----:B------:R-:W-:Y:S01]  /*11650*/  @!PT LDS RZ, [RZ] ;  /* 0x00000000fffff984 */ /* 0x000fe20000000800 */
[----:B------:R-:W-:Y:S01]  /*11660*/  @!PT LDS RZ, [RZ] ;  /* 0x00000000fffff984 */ /* 0x000fe20000000800 */
[----:B------:R1:W-:Y:S02]  /*11670*/  LDGSTS.E.BYPASS.LTC128B.128 [R12+0x8000], desc[UR16][R16.64] ;  /* 0x08000000100c7fae */ /* 0x0003e4000b981a10 */
[----:B------:R-:W-:Y:S01]  /*11680*/  ULEA.HI.X UR12, UR12, UR23, UR13, 0x5, UP0 ;  /* 0x000000170c0c7291 */ /* 0x000fe200080f2c0d */
[-C--:B------:R-:W-:Y:S01]  /*11690*/  LEA.HI.X R15, R8, R228.reuse, R0, 0x1, P0 ;  /* 0x000000e4080f7211 */ /* 0x080fe200000f0c00 */
[----:B------:R-:W-:Y:S01]  /*116a0*/  IMAD.U32 R0, RZ, RZ, UR37 ;  /* 0x00000025ff007e24 */ /* 0x000fe2000f8e00ff */
[-C--:B------:R-:W-:Y:S01]  /*116b0*/  LEA R10, P0, R10, R229.reuse, 0x1 ;  /* 0x000000e50a0a7211 */ /* 0x080fe200078008ff */
[----:B------:R-:W-:Y:S01]  /*116c0*/  IMAD.U32 R8, RZ, RZ, UR25 ;  /* 0x00000019ff087e24 */ /* 0x000fe2000f8e00ff */
[----:B------:R1:W-:Y:S02]  /*116d0*/  LDGSTS.E.BYPASS.LTC128B.128 [R12+0xa000], desc[UR16][R16.64+0x80] ;  /* 0x0a000080100c7fae */ /* 0x0003e4000b981a10 */
[----:B------:R-:W-:Y:S01]  /*116e0*/  LEA.HI.X R11, R9, R228, R0, 0x1, P0 ;  /* 0x000000e4090b7211 */ /* 0x000fe200000f0c00 */
[----:B------:R-:W-:Y:S01]  /*116f0*/  IMAD.U32 R0, RZ, RZ, UR12 ;  /* 0x0000000cff007e24 */ /* 0x000fe2000f8e00ff */
[----:B------:R-:W-:Y:S01]  /*11700*/  MOV R9, UR25 ;  /* 0x0000001900097c02 */ /* 0x000fe20008000f00 */
[----:B------:R1:W-:Y:S01]  /*11710*/  LDGSTS.E.BYPASS.LTC128B.128 [R12+0x8800], desc[UR16][R14.64] ;  /* 0x088000000e0c7fae */ /* 0x0003e2000b981a10 */
[----:B------:R-:W-:-:S03]  /*11720*/  LEA R8, P0, R8, R229, 0x1 ;  /* 0x000000e508087211 */ /* 0x000fc600078008ff */
[----:B------:R1:W-:Y:S01]  /*11730*/  LDGSTS.E.BYPASS.LTC128B.128 [R12+0xa800], desc[UR16][R14.64+0x80] ;  /* 0x0a8000800e0c7fae */ /* 0x0003e2000b981a10 */
[----:B------:R-:W-:-:S03]  /*11740*/  LEA.HI.X R9, R9, R228, R0, 0x1, P0 ;  /* 0x000000e409097211 */ /* 0x000fc600000f0c00 */
[----:B------:R1:W-:Y:S04]  /*11750*/  LDGSTS.E.BYPASS.LTC128B.128 [R12+0x9000], desc[UR16][R10.64] ;  /* 0x090000000a0c7fae */ /* 0x0003e8000b981a10 */
[----:B------:R1:W-:Y:S04]  /*11760*/  LDGSTS.E.BYPASS.LTC128B.128 [R12+0xb000], desc[UR16][R10.64+0x80] ;  /* 0x0b0000800a0c7fae */ /* 0x0003e8000b981a10 */
[----:B------:R1:W-:Y:S04]  /*11770*/  LDGSTS.E.BYPASS.LTC128B.128 [R12+0x9800], desc[UR16][R8.64] ;  /* 0x09800000080c7fae */ /* 0x0003e8000b981a10 */
[----:B------:R1:W-:Y:S04]  /*11780*/  LDGSTS.E.BYPASS.LTC128B.128 [R12+0xb800], desc[UR16][R8.64+0x80] ;  /* 0x0b800080080c7fae */ /* 0x0003e8000b981a10 */
[----:B------:R-:W0:Y:S02]  /*11790*/  LDGDEPBAR ;  /* 0x00000000000079af */ /* 0x000e240000000000 */
.L_x_614:
[----:B------:R-:W2:Y:S01]  /*117a0*/  LDL.LU R55, [R1+0x40] ;  /* 0x0000400001377983 */ /* 0x000ea20000300800 */
[----:B------:R-:W-:Y:S01]  /*117b0*/  FSEL R0, R28, -INF , !P6 ;  /* 0xff8000001c007808 */ /* 0x000fe20007000000 */
[----:B-1----:R-:W1:Y:S01]  /*117c0*/  MUFU.TANH R8, R13 ;  /* 0x0000000d00087308 */ /* 0x002e620000002400 */
[----:B------:R-:W-:Y:S01]  /*117d0*/  FSEL R29, R29, -INF , !P3 ;  /* 0xff8000001d1d7808 */ /* 0x000fe20005800000 */
[----:B------:R-:W-:Y:S01]  /*117e0*/  STL [R1+0x94], R247 ;  /* 0x000094f701007387 */ /* 0x000fe20000100800 */
[----:B------:R-:W-:Y:S01]  /*117f0*/  ISETP.GE.AND P0, PT, R7, R248, PT ;  /* 0x000000f80700720c */ /* 0x000fe20003f06270 */
[----:B------:R-:W3:Y:S01]  /*11800*/  LDCU UR12, c[0x0][0x45c] ;  /* 0x00008b80ff0c77ac */ /* 0x000ee20008000800 */
[----:B------:R-:W-:Y:S01]  /*11810*/  FMNMX3.FTZ R135, R135, R233, R243, !PT ;  /* 0x000000e987877276 */ /* 0x000fe200078100f3 */
[----:B------:R-:W-:Y:S04]  /*11820*/  STL [R1+0x90], R245 ;  /* 0x000090f501007387 */ /* 0x000fe80000100800 */
[----:B------:R4:W-:Y:S04]  /*11830*/  STL [R1+0x8c], R241 ;  /* 0x00008cf101007387 */ /* 0x0009e80000100800 */
[----:B------:R-:W-:Y:S04]  /*11840*/  STL [R1+0x88], R225 ;  /* 0x000088e101007387 */ /* 0x000fe80000100800 */
[----:B------:R-:W-:Y:S04]  /*11850*/  STL [R1+0x84], R224 ;  /* 0x000084e001007387 */ /* 0x000fe80000100800 */
[----:B------:R-:W2:Y:S04]  /*11860*/  LDL.LU R54, [R1+0x3c] ;  /* 0x00003c0001367983 */ /* 0x000ea80000300800 */
[----:B------:R-:W-:Y:S04]  /*11870*/  STL [R1+0xc], R0 ;  /* 0x00000c0001007387 */ /* 0x000fe80000100800 */
[----:B------:R-:W2:Y:S01]  /*11880*/  LDL.LU R53, [R1+0x38] ;  /* 0x0000380001357983 */ /* 0x000ea20000300800 */
[----:B------:R-:W-:-:S04]  /*11890*/  ISETP.GT.AND P3, PT, R3, R7, PT ;  /* 0x000000070300720c */ /* 0x000fc80003f64270 */
[----:B-1----:R-:W-:Y:S02]  /*118a0*/  FSEL R12, R8, -INF , !P3 ;  /* 0xff800000080c7808 */ /* 0x002fe40005800000 */
[----:B------:R-:W-:Y:S02]  /*118b0*/  ISETP.GE.AND P3, PT, R5, R248, PT ;  /* 0x000000f80500720c */ /* 0x000fe40003f66270 */
[----:B------:R-:W-:Y:S02]  /*118c0*/  FSEL R13, R64, -INF , !P0 ;  /* 0xff800000400d7808 */ /* 0x000fe40004000000 */
[----:B------:R-:W-:Y:S02]  /*118d0*/  FSEL R11, R65, -INF , !P3 ;  /* 0xff800000410b7808 */ /* 0x000fe40005800000 */
[----:B------:R-:W-:Y:S01]  /*118e0*/  FMNMX3.FTZ R135, R135, R232, R0, !PT ;  /* 0x000000e887877276 */ /* 0x000fe20007810000 */
[----:B------:R-:W-:Y:S01]  /*118f0*/  STL [R1+0x14], R13 ;  /* 0x0000140d01007387 */ /* 0x000fe20000100800 */
[----:B----4-:R-:W-:-:S03]  /*11900*/  MOV R241, R56 ;  /* 0x0000003800f17202 */ /* 0x010fc60000000f00 */
[----:B------:R-:W-:Y:S04]  /*11910*/  STL [R1+0x98], R248 ;  /* 0x000098f801007387 */ /* 0x000fe80000100800 */
[----:B------:R-:W-:Y:S04]  /*11920*/  STL [R1+0x10], R11 ;  /* 0x0000100b01007387 */ /* 0x000fe80000100800 */
[----:B------:R-:W4:Y:S01]  /*11930*/  LDL.LU R14, [R1+0x4c] ;  /* 0x00004c00010e7983 */ /* 0x000f220000300800 */
[----:B------:R-:W-:Y:S02]  /*11940*/  FSEL R222, R62, -INF , !P5 ;  /* 0xff8000003ede7808 */ /* 0x000fe40006800000 */
[----:B------:R-:W-:-:S02]  /*11950*/  ISETP.GE.AND P6, PT, R7, R246, PT ;  /* 0x000000f60700720c */ /* 0x000fc40003fc6270 */
[----:B------:R-:W-:Y:S01]  /*11960*/  ISETP.GE.AND P5, PT, R7, R249, PT ;  /* 0x000000f90700720c */ /* 0x000fe20003fa6270 */
[----:B------:R-:W-:Y:S01]  /*11970*/  FMUL.FTZ R7, R223, UR21 ;  /* 0x00000015df077c20 */ /* 0x000fe20008410000 */
[----:B------:R-:W-:-:S03]  /*11980*/  ISETP.GE.AND P0, PT, R6, R248, PT ;  /* 0x000000f80600720c */ /* 0x000fc60003f06270 */
[----:B------:R-:W1:Y:S01]  /*11990*/  MUFU.TANH R10, R7 ;  /* 0x00000007000a7308 */ /* 0x000e620000002400 */
[----:B------:R-:W-:Y:S02]  /*119a0*/  FSEL R39, R132, -INF , !P0 ;  /* 0xff80000084277808 */ /* 0x000fe40004000000 */
[----:B------:R-:W-:Y:S02]  /*119b0*/  ISETP.GE.AND P0, PT, R4, R248, PT ;  /* 0x000000f80400720c */ /* 0x000fe40003f06270 */
[----:B------:R-:W-:Y:S02]  /*119c0*/  FSEL R48, R63, -INF , !P6 ;  /* 0xff8000003f307808 */ /* 0x000fe40007000000 */
[----:B------:R-:W-:Y:S02]  /*119d0*/  FSEL R34, R133, -INF , !P0 ;  /* 0xff80000085227808 */ /* 0x000fe40004000000 */
[C---:B------:R-:W-:Y:S02]  /*119e0*/  ISETP.GE.AND P6, PT, R6.reuse, R246, PT ;  /* 0x000000f60600720c */ /* 0x040fe40003fc6270 */
[----:B------:R-:W-:-:S02]  /*119f0*/  ISETP.GE.AND P3, PT, R6, R249, PT ;  /* 0x000000f90600720c */ /* 0x000fc40003f66270 */
[----:B------:R-:W-:Y:S01]  /*11a00*/  ISETP.GT.AND P0, PT, R3, R6, PT ;  /* 0x000000060300720c */ /* 0x000fe20003f04270 */
[----:B------:R-:W-:Y:S01]  /*11a10*/  FMUL.FTZ R6, R214, UR21 ;  /* 0x00000015d6067c20 */ /* 0x000fe20008410000 */
[----:B------:R-:W-:Y:S01]  /*11a20*/  FMUL.FTZ R8, R215, UR21 ;  /* 0x00000015d7087c20 */ /* 0x000fe20008410000 */
[----:B------:R-:W3:Y:S01]  /*11a30*/  SHFL.BFLY PT, R9, R135, 0x2, 0x1f ;  /* 0x0c401f0087097f89 */ /* 0x000ee200000e0000 */
[----:B-1----:R-:W-:Y:S02]  /*11a40*/  FSEL R10, R10, -INF , !P0 ;  /* 0xff8000000a0a7808 */ /* 0x002fe40004000000 */
[----:B------:R-:W-:Y:S02]  /*11a50*/  FSEL R52, R66, -INF , !P6 ;  /* 0xff80000042347808 */ /* 0x000fe40007000000 */
[----:B------:R-:W1:Y:S01]  /*11a60*/  MUFU.TANH R8, R8 ;  /* 0x0000000800087308 */ /* 0x000e620000002400 */
[-C--:B------:R-:W-:Y:S02]  /*11a70*/  ISETP.GE.AND P0, PT, R4, R246.reuse, PT ;  /* 0x000000f60400720c */ /* 0x080fe40003f06270 */
[----:B------:R-:W-:-:S02]  /*11a80*/  ISETP.GE.AND P6, PT, R5, R246, PT ;  /* 0x000000f60500720c */ /* 0x000fc40003fc6270 */
[----:B------:R-:W-:Y:S02]  /*11a90*/  FSEL R17, R136, -INF , !P0 ;  /* 0xff80000088117808 */ /* 0x000fe40004000000 */
[----:B------:R-:W-:Y:S02]  /*11aa0*/  FSEL R51, R67, -INF , !P6 ;  /* 0xff80000043337808 */ /* 0x000fe40007000000 */
[----:B------:R-:W-:Y:S02]  /*11ab0*/  FSEL R221, R29, -INF , !P4 ;  /* 0xff8000001ddd7808 */ /* 0x000fe40006000000 */
[C---:B------:R-:W-:Y:S02]  /*11ac0*/  ISETP.GT.AND P4, PT, R3.reuse, R5, PT ;  /* 0x000000050300720c */ /* 0x040fe40003f84270 */
[----:B------:R-:W-:Y:S02]  /*11ad0*/  ISETP.GT.AND P0, PT, R3, R4, PT ;  /* 0x000000040300720c */ /* 0x000fe40003f04270 */
[----:B------:R-:W-:-:S02]  /*11ae0*/  ISETP.GE.AND P6, PT, R5, R249, PT ;  /* 0x000000f90500720c */ /* 0x000fc40003fc6270 */
[----:B-1----:R-:W-:Y:S02]  /*11af0*/  FSEL R3, R8, -INF , !P0 ;  /* 0xff80000008037808 */ /* 0x002fe40004000000 */
[----:B------:R-:W-:Y:S02]  /*11b00*/  FSEL R247, R12, -INF , !P5 ;  /* 0xff8000000cf77808 */ /* 0x000fe40006800000 */
[----:B------:R-:W-:Y:S02]  /*11b10*/  FSEL R143, R10, -INF , !P3 ;  /* 0xff8000000a8f7808 */ /* 0x000fe40005800000 */
[----:B---3--:R-:W-:-:S05]  /*11b20*/  FMNMX.FTZ R135, R135, R9, !PT ;  /* 0x0000000987877209 */ /* 0x008fca0007810000 */
[----:B------:R-:W1:Y:S02]  /*11b30*/  SHFL.BFLY PT, R9, R135, 0x1, 0x1f ;  /* 0x0c201f0087097f89 */ /* 0x000e6400000e0000 */
[----:B-1----:R-:W-:-:S04]  /*11b40*/  FMNMX.FTZ R135, R135, R9, !PT ;  /* 0x0000000987877209 */ /* 0x002fc80007810000 */
[C---:B------:R-:W-:Y:S01]  /*11b50*/  FSETP.NEU.FTZ.AND P0, PT, R135.reuse, -INF , PT ;  /* 0xff8000008700780b */ /* 0x040fe20003f1d000 */
[----:B------:R-:W-:-:S05]  /*11b60*/  FMUL.FTZ R28, R135, UR12 ;  /* 0x0000000c871c7c20 */ /* 0x000fca0008410000 */
[----:B------:R-:W-:-:S05]  /*11b70*/  FSEL R28, R28, RZ, P0 ;  /* 0x000000ff1c1c7208 */ /* 0x000fca0000000000 */
[----:B------:R-:W-:-:S04]  /*11b80*/  FFMA.FTZ R2, R2, UR12, -R28 ;  /* 0x0000000c02027c23 */ /* 0x000fc8000801081c */
[----:B------:R-:W-:Y:S01]  /*11b90*/  MUFU.EX2 R242, R2 ;  /* 0x0000000200f27308 */ /* 0x000fe20000000800 */
[----:B------:R-:W-:Y:S04]  /*11ba0*/  STL [R1+0x9c], R246 ;  /* 0x00009cf601007387 */ /* 0x000fe80000100800 */
[----:B------:R-:W-:Y:S01]  /*11bb0*/  STL [R1+0xa0], R249 ;  /* 0x0000a0f901007387 */ /* 0x000fe20000100800 */
[----:B--2---:R-:W-:-:S04]  /*11bc0*/  FMNMX3.FTZ R0, R55, R22, R21, !PT ;  /* 0x0000001637007276 */ /* 0x004fc80007810015 */
[----:B------:R-:W-:-:S04]  /*11bd0*/  FMNMX3.FTZ R0, R0, R24, R23, !PT ;  /* 0x0000001800007276 */ /* 0x000fc80007810017 */
[----:B------:R-:W-:-:S04]  /*11be0*/  FMNMX3.FTZ R0, R0, R209, R50, !PT ;  /* 0x000000d100007276 */ /* 0x000fc80007810032 */
[----:B------:R-:W-:-:S04]  /*11bf0*/  FMNMX3.FTZ R0, R0, R47, R41, !PT ;  /* 0x0000002f00007276 */ /* 0x000fc80007810029 */
[----:B------:R-:W-:-:S04]  /*11c00*/  FMNMX3.FTZ R0, R0, R241, R244, !PT ;  /* 0x000000f100007276 */ /* 0x000fc800078100f4 */
[----:B------:R-:W-:Y:S02]  /*11c10*/  FMNMX3.FTZ R7, R0, R237, R227, !PT ;  /* 0x000000ed00077276 */ /* 0x000fe400078100e3 */
[----:B------:R-:W-:-:S04]  /*11c20*/  FMNMX3.FTZ R0, R54, R26, R25, !PT ;  /* 0x0000001a36007276 */ /* 0x000fc80007810019 */
[----:B------:R-:W-:Y:S02]  /*11c30*/  FMNMX3.FTZ R0, R0, R30, R27, !PT ;  /* 0x0000001e00007276 */ /* 0x000fe4000781001b */
[----:B------:R-:W-:Y:S02]  /*11c40*/  FMNMX3.FTZ R7, R7, R13, R39, !PT ;  /* 0x0000000d07077276 */ /* 0x000fe40007810027 */
[----:B------:R-:W-:Y:S02]  /*11c50*/  FMNMX3.FTZ R0, R0, R210, R138, !PT ;  /* 0x000000d200007276 */ /* 0x000fe4000781008a */
[----:B------:R-:W-:Y:S02]  /*11c60*/  FMNMX3.FTZ R134, R7, R11, R34, !PT ;  /* 0x0000000b07867276 */ /* 0x000fe40007810022 */
[----:B------:R-:W-:Y:S01]  /*11c70*/  FMNMX3.FTZ R0, R0, R45, R42, !PT ;  /* 0x0000002d00007276 */ /* 0x000fe2000781002a */
[----:B------:R1:W2:Y:S03]  /*11c80*/  MUFU.TANH R11, R6 ;  /* 0x00000006000b7308 */ /* 0x0002a60000002400 */
[----:B-1----:R-:W-:-:S02]  /*11c90*/  FMNMX3.FTZ R6, R0, R142, R250, !PT ;  /* 0x0000008e00067276 */ /* 0x002fc400078100fa */
[----:B------:R-:W-:Y:S02]  /*11ca0*/  FMNMX3.FTZ R0, R53, R32, R31, !PT ;  /* 0x0000002035007276 */ /* 0x000fe4000781001f */
[----:B------:R-:W-:Y:S02]  /*11cb0*/  FMNMX3.FTZ R6, R6, R238, R222, !PT ;  /* 0x000000ee06067276 */ /* 0x000fe400078100de */
[----:B------:R-:W-:Y:S02]  /*11cc0*/  FMNMX3.FTZ R0, R0, R33, R35, !PT ;  /* 0x0000002100007276 */ /* 0x000fe40007810023 */
[----:B------:R-:W-:Y:S02]  /*11cd0*/  FMNMX3.FTZ R136, R6, R48, R52, !PT ;  /* 0x0000003006887276 */ /* 0x000fe40007810034 */
[----:B------:R-:W-:Y:S02]  /*11ce0*/  FMNMX3.FTZ R0, R0, R220, R211, !PT ;  /* 0x000000dc00007276 */ /* 0x000fe400078100d3 */
[----:B------:R-:W-:-:S02]  /*11cf0*/  FMNMX3.FTZ R136, R136, R51, R17, !PT ;  /* 0x0000003388887276 */ /* 0x000fc40007810011 */
[----:B------:R-:W-:Y:S02]  /*11d00*/  FMNMX3.FTZ R0, R0, R139, R44, !PT ;  /* 0x0000008b00007276 */ /* 0x000fe4000781002c */
[----:B--2---:R-:W-:Y:S02]  /*11d10*/  FSEL R6, R11, -INF , !P4 ;  /* 0xff8000000b067808 */ /* 0x004fe40006000000 */
[----:B------:R-:W-:Y:S02]  /*11d20*/  FMNMX3.FTZ R0, R0, R38, R216, !PT ;  /* 0x0000002600007276 */ /* 0x000fe400078100d8 */
[----:B------:R-:W-:Y:S02]  /*11d30*/  ISETP.GE.AND P4, PT, R4, R249, PT ;  /* 0x000000f90400720c */ /* 0x000fe40003f86270 */
[----:B------:R-:W1:Y:S01]  /*11d40*/  SHFL.BFLY PT, R4, R136, 0x2, 0x1f ;  /* 0x0c401f0088047f89 */ /* 0x000e6200000e0000 */
[----:B------:R-:W-:Y:S02]  /*11d50*/  FMNMX3.FTZ R0, R0, R251, R221, !PT ;  /* 0x000000fb00007276 */ /* 0x000fe400078100dd */
[----:B------:R-:W-:-:S02]  /*11d60*/  FSEL R141, R6, -INF , !P6 ;  /* 0xff800000068d7808 */ /* 0x000fc40007000000 */
[----:B------:R-:W-:Y:S02]  /*11d70*/  FSEL R46, R3, -INF , !P4 ;  /* 0xff800000032e7808 */ /* 0x000fe40006000000 */
[----:B------:R-:W-:-:S04]  /*11d80*/  FMNMX3.FTZ R0, R0, R247, R143, !PT ;  /* 0x000000f700007276 */ /* 0x000fc8000781008f */
[----:B------:R-:W-:-:S05]  /*11d90*/  FMNMX3.FTZ R0, R0, R141, R46, !PT ;  /* 0x0000008d00007276 */ /* 0x000fca000781002e */
[----:B------:R-:W2:Y:S04]  /*11da0*/  SHFL.BFLY PT, R3, R0, 0x2, 0x1f ;  /* 0x0c401f0000037f89 */ /* 0x000ea800000e0000 */
[----:B------:R-:W3:Y:S01]  /*11db0*/  SHFL.BFLY PT, R7, R134, 0x2, 0x1f ;  /* 0x0c401f0086077f89 */ /* 0x000ee200000e0000 */
[----:B-1----:R-:W-:-:S05]  /*11dc0*/  FMNMX.FTZ R136, R136, R4, !PT ;  /* 0x0000000488887209 */ /* 0x002fca0007810000 */
[----:B------:R-:W1:Y:S01]  /*11dd0*/  SHFL.BFLY PT, R4, R136, 0x1, 0x1f ;  /* 0x0c201f0088047f89 */ /* 0x000e6200000e0000 */
[----:B--2---:R-:W-:-:S05]  /*11de0*/  FMNMX.FTZ R0, R0, R3, !PT ;  /* 0x0000000300007209 */ /* 0x004fca0007810000 */
[----:B------:R-:W2:Y:S01]  /*11df0*/  SHFL.BFLY PT, R133, R0, 0x1, 0x1f ;  /* 0x0c201f0000857f89 */ /* 0x000ea200000e0000 */
[----:B---3--:R-:W-:-:S05]  /*11e00*/  FMNMX.FTZ R134, R134, R7, !PT ;  /* 0x0000000786867209 */ /* 0x008fca0007810000 */
[----:B------:R-:W3:Y:S01]  /*11e10*/  SHFL.BFLY PT, R5, R134, 0x1, 0x1f ;  /* 0x0c201f0086057f89 */ /* 0x000ee200000e0000 */
[----:B-1----:R-:W-:-:S04]  /*11e20*/  FMNMX.FTZ R136, R136, R4, !PT ;  /* 0x0000000488887209 */ /* 0x002fc80007810000 */
[C---:B------:R-:W-:Y:S01]  /*11e30*/  FSETP.NEU.FTZ.AND P4, PT, R136.reuse, -INF , PT ;  /* 0xff8000008800780b */ /* 0x040fe20003f9d000 */
[----:B------:R-:W-:-:S05]  /*11e40*/  FMUL.FTZ R2, R136, UR12 ;  /* 0x0000000c88027c20 */ /* 0x000fca0008410000 */
[----:B------:R-:W-:-:S05]  /*11e50*/  FSEL R2, R2, RZ, P4 ;  /* 0x000000ff02027208 */ /* 0x000fca0002000000 */
[--C-:B------:R-:W-:Y:S01]  /*11e60*/  FFMA.FTZ R3, R26, UR12, -R2.reuse ;  /* 0x0000000c1a037c23 */ /* 0x100fe20008010802 */
[----:B--2---:R-:W-:Y:S01]  /*11e70*/  FMNMX.FTZ R133, R0, R133, !PT ;  /* 0x0000008500857209 */ /* 0x004fe20007810000 */
[----:B------:R-:W-:Y:S02]  /*11e80*/  FFMA.FTZ R0, R25, UR12, -R2 ;  /* 0x0000000c19007c23 */ /* 0x000fe40008010802 */
[----:B------:R1:W-:Y:S01]  /*11e90*/  MUFU.EX2 R225, R3 ;  /* 0x0000000300e17308 */ /* 0x0003e20000000800 */
[----:B------:R-:W-:Y:S02]  /*11ea0*/  FSETP.NEU.FTZ.AND P3, PT, R133, -INF , PT ;  /* 0xff8000008500780b */ /* 0x000fe40003f7d000 */
[----:B---3--:R-:W-:-:S05]  /*11eb0*/  FMNMX.FTZ R134, R134, R5, !PT ;  /* 0x0000000586867209 */ /* 0x008fca0007810000 */
[----:B------:R2:W-:Y:S01]  /*11ec0*/  MUFU.EX2 R249, R0 ;  /* 0x0000000000f97308 */ /* 0x0005e20000000800 */
[----:B------:R-:W-:Y:S01]  /*11ed0*/  FMUL.FTZ R29, R134, UR12 ;  /* 0x0000000c861d7c20 */ /* 0x000fe20008410000 */
[----:B-1----:R-:W-:Y:S01]  /*11ee0*/  FMUL.FTZ R3, R133, UR12 ;  /* 0x0000000c85037c20 */ /* 0x002fe20008410000 */
[----:B--2---:R-:W-:-:S04]  /*11ef0*/  FFMA.FTZ R0, R30, UR12, -R2 ;  /* 0x0000000c1e007c23 */ /* 0x004fc80008010802 */
[----:B------:R-:W-:Y:S01]  /*11f00*/  FSEL R3, R3, RZ, P3 ;  /* 0x000000ff03037208 */ /* 0x000fe20001800000 */
[----:B------:R1:W-:Y:S01]  /*11f10*/  MUFU.EX2 R16, R0 ;  /* 0x0000000000107308 */ /* 0x0003e20000000800 */
[----:B------:R-:W-:-:S04]  /*11f20*/  FSETP.NEU.FTZ.AND P5, PT, R134, -INF , PT ;  /* 0xff8000008600780b */ /* 0x000fc80003fbd000 */
[----:B------:R-:W-:Y:S01]  /*11f30*/  FSEL R29, R29, RZ, P5 ;  /* 0x000000ff1d1d7208 */ /* 0x000fe20002800000 */
[----:B-1----:R-:W-:-:S04]  /*11f40*/  FFMA.FTZ R0, R27, UR12, -R2 ;  /* 0x0000000c1b007c23 */ /* 0x002fc80008010802 */
[----:B------:R1:W-:Y:S01]  /*11f50*/  MUFU.EX2 R36, R0 ;  /* 0x0000000000247308 */ /* 0x0003e20000000800 */
[----:B------:R-:W-:Y:S01]  /*11f60*/  FFMA.FTZ R21, R21, UR12, -R29 ;  /* 0x0000000c15157c23 */ /* 0x000fe2000801081d */
[----:B----4-:R-:W-:Y:S02]  /*11f70*/  LEA R243, R14, UR6, 0x1 ;  /* 0x000000060ef37c11 */ /* 0x010fe4000f8e08ff */
[----:B------:R-:W-:-:S03]  /*11f80*/  FSEL R4, R135, RZ, P0 ;  /* 0x000000ff87047208 */ /* 0x000fc60000000000 */
[----:B------:R-:W2:Y:S01]  /*11f90*/  LDSM.16.MT88.4 R12, [R243+0xc000] ;  /* 0x00c00000f30c783b */ /* 0x000ea20000004200 */
[----:B-1----:R-:W-:-:S04]  /*11fa0*/  FFMA.FTZ R0, R32, UR12, -R3 ;  /* 0x0000000c20007c23 */ /* 0x002fc80008010803 */
[----:B------:R1:W-:Y:S08]  /*11fb0*/  MUFU.EX2 R224, R0 ;  /* 0x0000000000e07308 */ /* 0x0003f00000000800 */
[----:B------:R-:W-:Y:S01]  /*11fc0*/  MUFU.EX2 R140, R21 ;  /* 0x00000015008c7308 */ /* 0x000fe20000000800 */
[----:B-1----:R-:W-:-:S07]  /*11fd0*/  FFMA.FTZ R0, R31, UR12, -R3 ;  /* 0x0000000c1f007c23 */ /* 0x002fce0008010803 */
[----:B------:R1:W-:Y:S01]  /*11fe0*/  MUFU.EX2 R245, R0 ;  /* 0x0000000000f57308 */ /* 0x0003e20000000800 */
[--C-:B------:R-:W-:Y:S01]  /*11ff0*/  FFMA.FTZ R24, R24, UR12, -R29.reuse ;  /* 0x0000000c18187c23 */ /* 0x100fe2000801081d */
[----:B------:R-:W-:Y:S01]  /*12000*/  FADD.FTZ R4, R217, -R4 ;  /* 0x80000004d9047221 */ /* 0x000fe20000010000 */
[----:B------:R-:W-:Y:S01]  /*12010*/  FFMA.FTZ R23, R23, UR12, -R29 ;  /* 0x0000000c17177c23 */ /* 0x000fe2000801081d */
[----:B-1----:R-:W-:-:S04]  /*12020*/  FFMA.FTZ R0, R33, UR12, -R3 ;  /* 0x0000000c21007c23 */ /* 0x002fc80008010803 */
[----:B------:R1:W-:Y:S01]  /*12030*/  MUFU.EX2 R21, R0 ;  /* 0x0000000000157308 */ /* 0x0003e20000000800 */
[--C-:B------:R-:W-:Y:S01]  /*12040*/  FFMA.FTZ R20, R20, UR12, -R28.reuse ;  /* 0x0000000c14147c23 */ /* 0x100fe2000801081c */
[--C-:B------:R-:W-:Y:S01]  /*12050*/  FFMA.FTZ R19, R19, UR12, -R28.reuse ;  /* 0x0000000c13137c23 */ /* 0x100fe2000801081c */
[----:B------:R-:W-:Y:S01]  /*12060*/  FFMA.FTZ R18, R18, UR12, -R28 ;  /* 0x0000000c12127c23 */ /* 0x000fe2000801081c */
[----:B------:R-:W-:Y:S01]  /*12070*/  FFMA.FTZ R22, R22, UR12, -R29 ;  /* 0x0000000c16167c23 */ /* 0x000fe2000801081d */
[----:B------:R-:W-:Y:S01]  /*12080*/  FMUL.FTZ R4, R4, UR12 ;  /* 0x0000000c04047c20 */ /* 0x000fe20008410000 */
[----:B-1----:R-:W-:-:S05]  /*12090*/  FSEL R0, R134, RZ, P5 ;  /* 0x000000ff86007208 */ /* 0x002fca0002800000 */
[----:B------:R-:W-:Y:S01]  /*120a0*/  FADD.FTZ R0, R55, -R0 ;  /* 0x8000000037007221 */ /* 0x000fe20000010000 */
[----:B------:R-:W-:Y:S03]  /*120b0*/  MUFU.EX2 R56, R24 ;  /* 0x0000001800387308 */ /* 0x000fe60000000800 */
[----:B------:R-:W-:Y:S01]  /*120c0*/  FMUL.FTZ R31, R0, UR12 ;  /* 0x0000000c001f7c20 */ /* 0x000fe20008410000 */
[----:B------:R-:W-:Y:S02]  /*120d0*/  FSEL R0, R133, RZ, P3 ;  /* 0x000000ff85007208 */ /* 0x000fe40001800000 */
[----:B------:R-:W-:Y:S02]  /*120e0*/  FSEL R5, R136, RZ, P4 ;  /* 0x000000ff88057208 */ /* 0x000fe40002000000 */
[----:B------:R-:W1:Y:S01]  /*120f0*/  MUFU.EX2 R246, R20 ;  /* 0x0000001400f67308 */ /* 0x000e620000000800 */
[----:B------:R-:W-:-:S07]  /*12100*/  FADD.FTZ R0, R53, -R0 ;  /* 0x8000000035007221 */ /* 0x000fce0000010000 */
[----:B------:R-:W-:Y:S01]  /*12110*/  MUFU.EX2 R49, R19 ;  /* 0x0000001300317308 */ /* 0x000fe20000000800 */
[----:B------:R-:W-:-:S07]  /*12120*/  FMUL.FTZ R0, R0, UR12 ;  /* 0x0000000c00007c20 */ /* 0x000fce0008410000 */
[----:B------:R-:W-:Y:S08]  /*12130*/  MUFU.EX2 R37, R18 ;  /* 0x0000001200257308 */ /* 0x000ff00000000800 */
[----:B------:R-:W-:Y:S08]  /*12140*/  MUFU.EX2 R248, R22 ;  /* 0x0000001600f87308 */ /* 0x000ff00000000800 */
[----:B------:R-:W-:Y:S08]  /*12150*/  MUFU.EX2 R23, R23 ;  /* 0x0000001700177308 */ /* 0x000ff00000000800 */
[----:B------:R3:W4:Y:S08]  /*12160*/  MUFU.EX2 R32, R4 ;  /* 0x0000000400207308 */ /* 0x0007300000000800 */
[----:B------:R-:W2:Y:S01]  /*12170*/  MUFU.EX2 R31, R31 ;  /* 0x0000001f001f7308 */ /* 0x000ea20000000800 */
[----:B------:R2:W-:Y:S01]  /*12180*/  STL [R1+0xa4], R135 ;  /* 0x0000a48701007387 */ /* 0x0005e20000100800 */
[----:B---3--:R-:W-:-:S06]  /*12190*/  FADD.FTZ R4, R54, -R5 ;  /* 0x8000000536047221 */ /* 0x008fcc0000010000 */
[----:B------:R3:W-:Y:S01]  /*121a0*/  MUFU.EX2 R33, R0 ;  /* 0x0000000000217308 */ /* 0x0007e20000000800 */
[----:B------:R-:W-:Y:S01]  /*121b0*/  STL [R1+0xa8], R134 ;  /* 0x0000a88601007387 */ /* 0x000fe20000100800 */
[----:B------:R-:W-:-:S03]  /*121c0*/  FMUL.FTZ R4, R4, UR12 ;  /* 0x0000000c04047c20 */ /* 0x000fc60008410000 */
[----:B------:R2:W-:Y:S01]  /*121d0*/  STL [R1+0xac], R136 ;  /* 0x0000ac8801007387 */ /* 0x0005e20000100800 */
[----:B-1----:R-:W-:Y:S01]  /*121e0*/  F2FP.BF16.F32.PACK_AB R8, R242, R246 ;  /* 0x000000f6f208723e */ /* 0x002fe200000010ff */
[----:B----4-:R-:W-:Y:S01]  /*121f0*/  FMUL.FTZ R144, R144, R32 ;  /* 0x0000002090907220 */ /* 0x010fe20000410000 */
[----:B------:R-:W-:Y:S01]  /*12200*/  F2FP.BF16.F32.PACK_AB R9, R140, R248 ;  /* 0x000000f88c09723e */ /* 0x000fe200000010ff */
[----:B------:R-:W-:Y:S01]  /*12210*/  FMUL.FTZ R145, R145, R32 ;  /* 0x0000002091917220 */ /* 0x000fe20000410000 */
[----:B---3--:R-:W-:Y:S01]  /*12220*/  FFMA.FTZ R0, R35, UR12, -R3 ;  /* 0x0000000c23007c23 */ /* 0x008fe20008010803 */
[----:B--2---:R-:W-:Y:S02]  /*12230*/  MOV R135, R34 ;  /* 0x0000002200877202 */ /* 0x004fe40000000f00 */
[----:B------:R-:W1:Y:S01]  /*12240*/  MUFU.EX2 R34, R4 ;  /* 0x0000000400227308 */ /* 0x000e620000000800 */
[----:B------:R-:W-:Y:S01]  /*12250*/  F2FP.BF16.F32.PACK_AB R10, R37, R49 ;  /* 0x00000031250a723e */ /* 0x000fe200000010ff */
[-C--:B------:R-:W-:Y:S01]  /*12260*/  FMUL.FTZ R146, R146, R31.reuse ;  /* 0x0000001f92927220 */ /* 0x080fe20000410000 */
[----:B------:R-:W-:-:S05]  /*12270*/  FMUL.FTZ R147, R147, R31 ;  /* 0x0000001f93937220 */ /* 0x000fca0000410000 */
[----:B------:R2:W3:Y:S01]  /*12280*/  MUFU.EX2 R223, R0 ;  /* 0x0000000000df7308 */ /* 0x0004e20000000800 */
[----:B------:R-:W-:-:S04]  /*12290*/  MOV R136, R56 ;  /* 0x0000003800887202 */ /* 0x000fc80000000f00 */
[----:B------:R-:W-:Y:S01]  /*122a0*/  F2FP.BF16.F32.PACK_AB R11, R23, R136 ;  /* 0x00000088170b723e */ /* 0x000fe200000010ff */
[----:B------:R-:W-:Y:S01]  /*122b0*/  IMAD.MOV.U32 R134, RZ, RZ, R52 ;  /* 0x000000ffff867224 */ /* 0x000fe200078e0034 */
[----:B------:R-:W-:-:S05]  /*122c0*/  SEL R20, R240, 0xffffffe0, !P2 ;  /* 0xffffffe0f0147807 */ /* 0x000fca0005000000 */
[----:B------:R-:W-:Y:S01]  /*122d0*/  HMMA.16816.F32.BF16 R52, R8, R12, R144 ;  /* 0x0000000c0834723c */ /* 0x000fe20000041890 */
[----:B------:R-:W-:Y:S02]  /*122e0*/  IMAD.MOV.U32 R147, RZ, RZ, R16 ;  /* 0x000000ffff937224 */ /* 0x000fe400078e0010 */
[-C--:B-1----:R-:W-:Y:S01]  /*122f0*/  FMUL.FTZ R148, R148, R34.reuse ;  /* 0x0000002294947220 */ /* 0x082fe20000410000 */
[----:B--2---:R-:W-:Y:S02]  /*12300*/  VIADD R0, R243, 0xc000 ;  /* 0x0000c000f3007836 */ /* 0x004fe40000000000 */
[-C--:B------:R-:W-:Y:S01]  /*12310*/  FMUL.FTZ R149, R149, R34.reuse ;  /* 0x0000002295957220 */ /* 0x080fe20000410000 */
[-C--:B------:R-:W-:Y:S01]  /*12320*/  FMUL.FTZ R150, R150, R33.reuse ;  /* 0x0000002196967220 */ /* 0x080fe20000410000 */
[----:B------:R-:W-:Y:S01]  /*12330*/  FMUL.FTZ R151, R151, R33 ;  /* 0x0000002197977220 */ /* 0x000fe20000410000 */
[----:B------:R-:W-:Y:S01]  /*12340*/  F2FP.BF16.F32.PACK_AB R4, R249, R225 ;  /* 0x000000e1f904723e */ /* 0x000fe200000010ff */
[----:B------:R-:W-:Y:S01]  /*12350*/  FMUL.FTZ R152, R152, R34 ;  /* 0x0000002298987220 */ /* 0x000fe20000410000 */
[----:B------:R-:W-:Y:S01]  /*12360*/  F2FP.BF16.F32.PACK_AB R5, R245, R224 ;  /* 0x000000e0f505723e */ /* 0x000fe200000010ff */
[----:B------:R-:W-:Y:S01]  /*12370*/  FMUL.FTZ R153, R153, R34 ;  /* 0x0000002299997220 */ /* 0x000fe20000410000 */
[----:B------:R-:W-:Y:S01]  /*12380*/  F2FP.BF16.F32.PACK_AB R6, R36, R147 ;  /* 0x000000932406723e */ /* 0x000fe200000010ff */
[----:B------:R-:W-:Y:S01]  /*12390*/  FMUL.FTZ R154, R154, R33 ;  /* 0x000000219a9a7220 */ /* 0x000fe20000410000 */
[----:B---3--:R-:W-:Y:S01]  /*123a0*/  F2FP.BF16.F32.PACK_AB R7, R223, R21 ;  /* 0x00000015df07723e */ /* 0x008fe200000010ff */
[----:B------:R-:W-:Y:S01]  /*123b0*/  FMUL.FTZ R155, R155, R33 ;  /* 0x000000219b9b7220 */ /* 0x000fe20000410000 */
[-C--:B------:R-:W-:Y:S01]  /*123c0*/  FMUL.FTZ R156, R156, R32.reuse ;  /* 0x000000209c9c7220 */ /* 0x080fe20000410000 */
[----:B------:R-:W-:Y:S01]  /*123d0*/  FMUL.FTZ R157, R157, R32 ;  /* 0x000000209d9d7220 */ /* 0x000fe20000410000 */
[-C--:B------:R-:W-:Y:S01]  /*123e0*/  FMUL.FTZ R158, R158, R31.reuse ;  /* 0x0000001f9e9e7220 */ /* 0x080fe20000410000 */
[----:B------:R-:W-:Y:S01]  /*123f0*/  FMUL.FTZ R159, R159, R31 ;  /* 0x0000001f9f9f7220 */ /* 0x000fe20000410000 */
[----:B------:R-:W-:-:S02]  /*12400*/  IADD3 R35, PT, PT, R20, R243, RZ ;  /* 0x000000f314237210 */ /* 0x000fc40007ffe0ff */
[----:B------:R-:W-:Y:S02]  /*12410*/  IADD3 R30, PT, PT, R243, 0xc040, RZ ;  /* 0x0000c040f31e7810 */ /* 0x000fe40007ffe0ff */
[----:B------:R-:W-:Y:S01]  /*12420*/  @P1 IADD3 R30, PT, PT, R0, -0x40, RZ ;  /* 0xffffffc0001e1810 */ /* 0x000fe20007ffe0ff */
[C---:B------:R-:W-:Y:S01]  /*12430*/  HMMA.16816.F32.BF16 R232, R4.reuse, R12, R148 ;  /* 0x0000000c04e8723c */ /* 0x040fe20000041894 */
[----:B------:R-:W-:Y:S02]  /*12440*/  MOV R22, R17 ;  /* 0x0000001100167202 */ /* 0x000fe40000000f00 */
[----:B------:R-:W-:Y:S01]  /*12450*/  MOV R146, R216 ;  /* 0x000000d800927202 */ /* 0x000fe20000000f00 */
[----:B------:R-:W1:Y:S04]  /*12460*/  LDSM.16.MT88.4 R16, [R35+0xc000] ;  /* 0x00c000002310783b */ /* 0x000e680000004200 */
[-C--:B------:R-:W-:Y:S08]  /*12470*/  HMMA.16816.F32.BF16 R216, R4, R14.reuse, R152 ;  /* 0x0000000e04d8723c */ /* 0x080ff00000041898 */
[C---:B------:R-:W-:Y:S01]  /*12480*/  HMMA.16816.F32.BF16 R24, R8.reuse, R14, R156 ;  /* 0x0000000e0818723c */ /* 0x040fe2000004189c */
[----:B------:R-:W2:Y:S01]  /*12490*/  LDSM.16.MT88.4 R12, [R30] ;  /* 0x000000001e0c783b */ /* 0x000ea20000004200 */
        /* <DEDUP_REMOVED lines=32> */
[----:B------:R-:W-:Y:S01]  /*126a0*/  IMAD.IADD R132, R20, 0x1, R30 ;  /* 0x0000000114847824 */ /* 0x000fe200078e021e */
[-C--:B-1----:R-:W-:Y:S08]  /*126b0*/  HMMA.16816.F32.BF16 R228, R8, R16.reuse, R160 ;  /* 0x0000001008e4723c */ /* 0x082ff000000418a0 */
[C---:B------:R-:W-:Y:S08]  /*126c0*/  HMMA.16816.F32.BF16 R212, R4.reuse, R16, R164 ;  /* 0x0000001004d4723c */ /* 0x040ff000000418a4 */
[-C--:B------:R-:W-:Y:S08]  /*126d0*/  HMMA.16816.F32.BF16 R64, R4, R18.reuse, R168 ;  /* 0x000000120440723c */ /* 0x080ff000000418a8 */
[C---:B------:R-:W-:Y:S01]  /*126e0*/  HMMA.16816.F32.BF16 R60, R8.reuse, R18, R172 ;  /* 0x00000012083c723c */ /* 0x040fe200000418ac */
[----:B------:R-:W1:Y:S07]  /*126f0*/  LDSM.16.MT88.4 R16, [R132] ;  /* 0x000000008410783b */ /* 0x000e6e0000004200 */
[-C--:B--2---:R-:W-:Y:S08]  /*12700*/  HMMA.16816.F32.BF16 R56, R8, R12.reuse, R176 ;  /* 0x0000000c0838723c */ /* 0x084ff000000418b0 */
[C---:B------:R-:W-:Y:S08]  /*12710*/  HMMA.16816.F32.BF16 R180, R4.reuse, R12, R180 ;  /* 0x0000000c04b4723c */ /* 0x040ff000000418b4 */
[-C--:B------:R-:W-:Y:S08]  /*12720*/  HMMA.16816.F32.BF16 R184, R4, R14.reuse, R184 ;  /* 0x0000000e04b8723c */ /* 0x080ff000000418b8 */
[----:B------:R-:W-:Y:S01]  /*12730*/  HMMA.16816.F32.BF16 R188, R8, R14, R188 ;  /* 0x0000000e08bc723c */ /* 0x000fe200000418bc */
[----:B------:R-:W2:Y:S01]  /*12740*/  LDSM.16.MT88.4 R12, [R243+0xe000] ;  /* 0x00e00000f30c783b */ /* 0x000ea20000004200 */
        /* <DEDUP_REMOVED lines=24> */
[----:B------:R-:W-:Y:S01]  /*128d0*/  IMAD.MOV.U32 R175, RZ, RZ, R23 ;  /* 0x000000ffffaf7224 */ /* 0x000fe200078e0017 */
[----:B------:R-:W-:-:S02]  /*128e0*/  MOV R177, R22 ;  /* 0x0000001600b17202 */ /* 0x000fc40000000f00 */
[----:B------:R-:W-:Y:S02]  /*128f0*/  MOV R173, R21 ;  /* 0x0000001500ad7202 */ /* 0x000fe40000000f00 */
[----:B------:R-:W3:Y:S01]  /*12900*/  LDSM.16.MT88.4 R20, [R30+0x2000] ;  /* 0x002000001e14783b */ /* 0x000ee20000004200 */
[----:B-1----:R-:W-:Y:S01]  /*12910*/  HMMA.16816.F32.BF16 R196, R8, R16, R196 ;  /* 0x0000001008c4723c */ /* 0x002fe200000418c4 */
[----:B------:R-:W-:-:S07]  /*12920*/  MOV R174, R36 ;  /* 0x0000002400ae7202 */ /* 0x000fce0000000f00 */
[C---:B------:R-:W-:Y:S08]  /*12930*/  HMMA.16816.F32.BF16 R192, R4.reuse, R16, R192 ;  /* 0x0000001004c0723c */ /* 0x040ff000000418c0 */
[-C--:B------:R-:W-:Y:S08]  /*12940*/  HMMA.16816.F32.BF16 R200, R4, R18.reuse, R200 ;  /* 0x0000001204c8723c */ /* 0x080ff000000418c8 */
[----:B------:R-:W-:Y:S01]  /*12950*/  HMMA.16816.F32.BF16 R204, R8, R18, R204 ;  /* 0x0000001208cc723c */ /* 0x000fe200000418cc */
[----:B------:R-:W1:Y:S07]  /*12960*/  LDSM.16.MT88.4 R16, [R35+0xe000] ;  /* 0x00e000002310783b */ /* 0x000e6e0000004200 */
[----:B--2---:R-:W-:Y:S01]  /*12970*/  HMMA.16816.F32.BF16 R168, R4, R12, R72 ;  /* 0x0000000c04a8723c */ /* 0x004fe20000041848 */
[----:B------:R-:W-:-:S07]  /*12980*/  IMAD.MOV.U32 R73, RZ, RZ, R38 ;  /* 0x000000ffff497224 */ /* 0x000fce00078e0026 */
[C---:B------:R-:W-:Y:S01]  /*12990*/  HMMA.16816.F32.BF16 R160, R4.reuse, R14, R76 ;  /* 0x0000000e04a0723c */ /* 0x040fe2000004184c */
[----:B------:R-:W-:Y:S02]  /*129a0*/  MOV R77, R39 ;  /* 0x00000027004d7202 */ /* 0x000fe40000000f00 */
[----:B------:R-:W-:Y:S02]  /*129b0*/  MOV R76, R37 ;  /* 0x00000025004c7202 */ /* 0x000fe40000000f00 */
        /* <DEDUP_REMOVED lines=14> */
[----:B---3--:R-:W-:Y:S01]  /*12aa0*/  HMMA.16816.F32.BF16 R148, R4, R22, R108 ;  /* 0x000000160494723c */ /* 0x008fe2000004186c */
[----:B------:R3:W-:Y:S01]  /*12ab0*/  MUFU.EX2 R110, R0 ;  /* 0x00000000006e7308 */ /* 0x0007e20000000800 */
[----:B------:R-:W-:Y:S01]  /*12ac0*/  MOV R176, R143 ;  /* 0x0000008f00b07202 */ /* 0x000fe20000000f00 */
[----:B------:R-:W-:Y:S01]  /*12ad0*/  IMAD.MOV.U32 R74, RZ, RZ, R142 ;  /* 0x000000ffff4a7224 */ /* 0x000fe200078e008e */
[----:B------:R-:W-:-:S04]  /*12ae0*/  MOV R75, R141 ;  /* 0x0000008d004b7202 */ /* 0x000fc80000000f00 */
[----:B-1----:R-:W-:Y:S01]  /*12af0*/  HMMA.16816.F32.BF16 R152, R4, R18, R92 ;  /* 0x000000120498723c */ /* 0x002fe2000004185c */
[----:B------:R-:W-:Y:S01]  /*12b00*/  MOV R94, R140 ;  /* 0x0000008c005e7202 */ /* 0x000fe20000000f00 */
[----:B---3--:R-:W-:-:S06]  /*12b10*/  FFMA.FTZ R0, R137, UR12, -R28 ;  /* 0x0000000c89007c23 */ /* 0x008fcc000801081c */
[----:B--2---:R-:W-:Y:S01]  /*12b20*/  HMMA.16816.F32.BF16 R140, R4, R38, R124 ;  /* 0x00000026048c723c */ /* 0x004fe2000004187c */
[----:B------:R1:W-:Y:S01]  /*12b30*/  MUFU.EX2 R126, R0 ;  /* 0x00000000007e7308 */ /* 0x0003e20000000800 */
[----:B------:R-:W-:Y:S01]  /*12b40*/  IMAD.MOV.U32 R95, RZ, RZ, R249 ;  /* 0x000000ffff5f7224 */ /* 0x000fe200078e00f9 */
[----:B------:R-:W-:Y:S01]  /*12b50*/  MOV R240, R247 ;  /* 0x000000f700f07202 */ /* 0x000fe20000000f00 */
[----:B-1----:R-:W-:-:S05]  /*12b60*/  FFMA.FTZ R0, R43, UR12, -R28 ;  /* 0x0000000c2b007c23 */ /* 0x002fca000801081c */
[----:B------:R1:W2:Y:S01]  /*12b70*/  MUFU.EX2 R111, R0 ;  /* 0x00000000006f7308 */ /* 0x0002a20000000800 */
[----:B------:R-:W-:Y:S02]  /*12b80*/  IMAD.MOV.U32 R79, RZ, RZ, R136 ;  /* 0x000000ffff4f7224 */ /* 0x000fe400078e0088 */
[----:B-1----:R-:W-:-:S05]  /*12b90*/  FFMA.FTZ R0, R40, UR12, -R28 ;  /* 0x0000000c28007c23 */ /* 0x002fca000801081c */
[----:B------:R1:W-:Y:S02]  /*12ba0*/  MUFU.EX2 R249, R0 ;  /* 0x0000000000f97308 */ /* 0x0003e40000000800 */
[----:B-1----:R-:W-:-:S06]  /*12bb0*/  FFMA.FTZ R0, R209, UR12, -R29 ;  /* 0x0000000cd1007c23 */ /* 0x002fcc000801081d */
[----:B------:R1:W-:Y:S02]  /*12bc0*/  MUFU.EX2 R247, R0 ;  /* 0x0000000000f77308 */ /* 0x0003e40000000800 */
[----:B-1----:R-:W-:-:S06]  /*12bd0*/  FFMA.FTZ R0, R50, UR12, -R29 ;  /* 0x0000000c32007c23 */ /* 0x002fcc000801081d */
[----:B------:R1:W-:Y:S02]  /*12be0*/  MUFU.EX2 R136, R0 ;  /* 0x0000000000887308 */ /* 0x0003e40000000800 */
[----:B-1----:R-:W-:-:S06]  /*12bf0*/  FFMA.FTZ R0, R47, UR12, -R29 ;  /* 0x0000000c2f007c23 */ /* 0x002fcc000801081d */
[----:B------:R1:W3:Y:S02]  /*12c00*/  MUFU.EX2 R92, R0 ;  /* 0x00000000005c7308 */ /* 0x0002e40000000800 */
[----:B-1----:R-:W-:-:S06]  /*12c10*/  FFMA.FTZ R0, R41, UR12, -R29 ;  /* 0x0000000c29007c23 */ /* 0x002fcc000801081d */
[----:B------:R1:W-:Y:S01]  /*12c20*/  MUFU.EX2 R209, R0 ;  /* 0x0000000000d17308 */ /* 0x0003e20000000800 */
[----:B------:R-:W-:Y:S01]  /*12c30*/  MOV R78, R135 ;  /* 0x00000087004e7202 */ /* 0x000fe20000000f00 */
[-C--:B------:R-:W-:Y:S01]  /*12c40*/  FMUL.FTZ R104, R104, R34.reuse ;  /* 0x0000002268687220 */ /* 0x080fe20000410000 */
[----:B------:R-:W-:Y:S01]  /*12c50*/  FMUL.FTZ R105, R105, R34 ;  /* 0x0000002269697220 */ /* 0x000fe20000410000 */
[----:B------:R-:W-:Y:S01]  /*12c60*/  FMUL.FTZ R106, R106, R33 ;  /* 0x000000216a6a7220 */ /* 0x000fe20000410000 */
[----:B-1----:R-:W-:-:S04]  /*12c70*/  FFMA.FTZ R0, R210, UR12, -R2 ;  /* 0x0000000cd2007c23 */ /* 0x002fc80008010802 */
[----:B------:R1:W-:Y:S01]  /*12c80*/  MUFU.EX2 R178, R0 ;  /* 0x0000000000b27308 */ /* 0x0003e20000000800 */
[-C--:B------:R-:W-:Y:S01]  /*12c90*/  FMUL.FTZ R107, R107, R33.reuse ;  /* 0x000000216b6b7220 */ /* 0x080fe20000410000 */
[-C--:B------:R-:W-:Y:S01]  /*12ca0*/  FMUL.FTZ R120, R120, R34.reuse ;  /* 0x0000002278787220 */ /* 0x080fe20000410000 */
[----:B------:R-:W-:Y:S01]  /*12cb0*/  FMUL.FTZ R121, R121, R34 ;  /* 0x0000002279797220 */ /* 0x000fe20000410000 */
[-C--:B------:R-:W-:Y:S01]  /*12cc0*/  FMUL.FTZ R122, R122, R33.reuse ;  /* 0x000000217a7a7220 */ /* 0x080fe20000410000 */
[----:B------:R-:W-:Y:S01]  /*12cd0*/  FMUL.FTZ R123, R123, R33 ;  /* 0x000000217b7b7220 */ /* 0x000fe20000410000 */
[-C--:B------:R-:W-:Y:S01]  /*12ce0*/  FMUL.FTZ R68, R68, R32.reuse ;  /* 0x0000002044447220 */ /* 0x080fe20000410000 */
[----:B------:R-:W-:Y:S01]  /*12cf0*/  FMUL.FTZ R69, R69, R32 ;  /* 0x0000002045457220 */ /* 0x000fe20000410000 */
[----:B------:R-:W-:Y:S01]  /*12d00*/  FMUL.FTZ R70, R70, R31 ;  /* 0x0000001f46467220 */ /* 0x000fe20000410000 */
[----:B-1----:R-:W-:-:S04]  /*12d10*/  FFMA.FTZ R0, R138, UR12, -R2 ;  /* 0x0000000c8a007c23 */ /* 0x002fc80008010802 */
[----:B------:R1:W4:Y:S01]  /*12d20*/  MUFU.EX2 R93, R0 ;  /* 0x00000000005d7308 */ /* 0x0003220000000800 */
        /* <DEDUP_REMOVED lines=11> */
[----:B-1----:R-:W-:Y:S01]  /*12de0*/  FFMA.FTZ R0, R45, UR12, -R2 ;  /* 0x0000000c2d007c23 */ /* 0x002fe20008010802 */
[-C--:B------:R-:W-:Y:S01]  /*12df0*/  FMUL.FTZ R86, R86, R31.reuse ;  /* 0x0000001f56567220 */ /* 0x080fe20000410000 */
[----:B------:R-:W-:-:S02]  /*12e00*/  FMUL.FTZ R87, R87, R31 ;  /* 0x0000001f57577220 */ /* 0x000fc40000410000 */
[----:B------:R1:W-:Y:S01]  /*12e10*/  MUFU.EX2 R135, R0 ;  /* 0x0000000000877308 */ /* 0x0003e20000000800 */
[----:B------:R-:W-:Y:S01]  /*12e20*/  MOV R72, R146 ;  /* 0x0000009200487202 */ /* 0x000fe20000000f00 */
[----:B------:R-:W-:Y:S01]  /*12e30*/  HMMA.16816.F32.BF16 R164, R4, R20, R104 ;  /* 0x0000001404a4723c */ /* 0x000fe20000041868 */
[----:B------:R-:W-:Y:S01]  /*12e40*/  MOV R179, R147 ;  /* 0x0000009300b37202 */ /* 0x000fe20000000f00 */
[----:B------:R-:W-:-:S06]  /*12e50*/  IMAD.MOV.U32 R108, RZ, RZ, R95 ;  /* 0x000000ffff6c7224 */ /* 0x000fcc00078e005f */
[----:B------:R-:W-:Y:S01]  /*12e60*/  HMMA.16816.F32.BF16 R144, R4, R36, R120 ;  /* 0x000000240490723c */ /* 0x000fe20000041878 */
[----:B-1----:R-:W-:-:S07]  /*12e70*/  FFMA.FTZ R0, R42, UR12, -R2 ;  /* 0x0000000c2a007c23 */ /* 0x002fce0008010802 */
[C---:B------:R-:W-:Y:S01]  /*12e80*/  HMMA.16816.F32.BF16 R120, R8.reuse, R12, R68 ;  /* 0x0000000c0878723c */ /* 0x040fe20000041844 */
[----:B------:R1:W-:Y:S07]  /*12e90*/  MUFU.EX2 R172, R0 ;  /* 0x0000000000ac7308 */ /* 0x0003ee0000000800 */
[----:B------:R-:W-:Y:S01]  /*12ea0*/  HMMA.16816.F32.BF16 R104, R8, R14, R80 ;  /* 0x0000000e0868723c */ /* 0x000fe20000041850 */
[----:B------:R-:W4:Y:S01]  /*12eb0*/  LDSM.16.MT88.4 R12, [R243+0xc800] ;  /* 0x00c80000f30c783b */ /* 0x000f220000004200 */
[----:B------:R-:W-:-:S06]  /*12ec0*/  IMAD.MOV.U32 R95, RZ, RZ, R78 ;  /* 0x000000ffff5f7224 */ /* 0x000fcc00078e004e */
[----:B------:R-:W-:Y:S01]  /*12ed0*/  HMMA.16816.F32.BF16 R156, R4, R16, R88 ;  /* 0x00000010049c723c */ /* 0x000fe20000041858 */
[----:B-1----:R-:W-:-:S07]  /*12ee0*/  FFMA.FTZ R0, R220, UR12, -R3 ;  /* 0x0000000cdc007c23 */ /* 0x002fce0008010803 */
[----:B------:R-:W-:Y:S01]  /*12ef0*/  HMMA.16816.F32.BF16 R88, R8, R16, R84 ;  /* 0x000000100858723c */ /* 0x000fe20000041854 */
[----:B------:R1:W-:Y:S01]  /*12f00*/  MUFU.EX2 R17, R0 ;  /* 0x0000000000117308 */ /* 0x0003e20000000800 */
[----:B------:R-:W-:Y:S02]  /*12f10*/  IMAD.MOV.U32 R78, RZ, RZ, R134 ;  /* 0x000000ffff4e7224 */ /* 0x000fe400078e0086 */
[----:B-1----:R-:W-:-:S05]  /*12f20*/  FFMA.FTZ R0, R211, UR12, -R3 ;  /* 0x0000000cd3007c23 */ /* 0x002fca0008010803 */
[----:B------:R1:W4:Y:S01]  /*12f30*/  MUFU.EX2 R134, R0 ;  /* 0x0000000000867308 */ /* 0x0003220000000800 */
[----:B------:R-:W-:Y:S01]  /*12f40*/  FMUL.FTZ R116, R116, R32 ;  /* 0x0000002074747220 */ /* 0x000fe20000410000 */
[----:B-1----:R-:W-:-:S06]  /*12f50*/  FFMA.FTZ R0, R139, UR12, -R3 ;  /* 0x0000000c8b007c23 */ /* 0x002fcc0008010803 */
[----:B------:R1:W-:Y:S01]  /*12f60*/  MUFU.EX2 R210, R0 ;  /* 0x0000000000d27308 */ /* 0x0003e20000000800 */
[-C--:B------:R-:W-:Y:S01]  /*12f70*/  FMUL.FTZ R117, R117, R32.reuse ;  /* 0x0000002075757220 */ /* 0x080fe20000410000 */
[-C--:B------:R-:W-:Y:S01]  /*12f80*/  FMUL.FTZ R118, R118, R31.reuse ;  /* 0x0000001f76767220 */ /* 0x080fe20000410000 */
[----:B------:R-:W-:Y:S01]  /*12f90*/  FMUL.FTZ R119, R119, R31 ;  /* 0x0000001f77777220 */ /* 0x000fe20000410000 */
[-C--:B------:R-:W-:Y:S01]  /*12fa0*/  FMUL.FTZ R96, R96, R32.reuse ;  /* 0x0000002060607220 */ /* 0x080fe20000410000 */
[----:B------:R-:W-:Y:S01]  /*12fb0*/  FMUL.FTZ R97, R97, R32 ;  /* 0x0000002061617220 */ /* 0x000fe20000410000 */
[----:B-1----:R-:W-:-:S04]  /*12fc0*/  FFMA.FTZ R0, R44, UR12, -R3 ;  /* 0x0000000c2c007c23 */ /* 0x002fc80008010803 */
[----:B------:R-:W1:Y:S01]  /*12fd0*/  MUFU.EX2 R16, R0 ;  /* 0x0000000000107308 */ /* 0x000e620000000800 */
        /* <DEDUP_REMOVED lines=14> */
[----:B--2---:R-:W-:Y:S01]  /*130c0*/  IMAD.MOV.U32 R220, RZ, RZ, R111 ;  /* 0x000000ffffdc7224 */ /* 0x004fe200078e006f */
[----:B---3--:R-:W-:Y:S01]  /*130d0*/  MOV R211, R92 ;  /* 0x0000005c00d37202 */ /* 0x008fe20000000f00 */
[----:B------:R-:W-:Y:S01]  /*130e0*/  HMMA.16816.F32.BF16 R116, R8, R36, R116 ;  /* 0x000000240874723c */ /* 0x000fe20000041874 */
[----:B----4-:R-:W-:-:S02]  /*130f0*/  F2FP.BF16.F32.PACK_AB R4, R93, R178 ;  /* 0x000000b25d04723e */ /* 0x010fc400000010ff */
[----:B------:R-:W-:Y:S02]  /*13100*/  F2FP.BF16.F32.PACK_AB R5, R134, R17 ;  /* 0x000000118605723e */ /* 0x000fe400000010ff */
[----:B------:R-:W-:-:S03]  /*13110*/  F2FP.BF16.F32.PACK_AB R6, R172, R135 ;  /* 0x00000087ac06723e */ /* 0x000fc600000010ff */
[----:B------:R-:W-:Y:S01]  /*13120*/  HMMA.16816.F32.BF16 R96, R8, R18, R96 ;  /* 0x000000120860723c */ /* 0x000fe20000041860 */
[----:B-1----:R-:W-:Y:S02]  /*13130*/  F2FP.BF16.F32.PACK_AB R7, R16, R210 ;  /* 0x000000d21007723e */ /* 0x002fe400000010ff */
[----:B------:R-:W-:-:S05]  /*13140*/  MOV R109, R94 ;  /* 0x0000005e006d7202 */ /* 0x000fca0000000f00 */
[----:B------:R-:W-:Y:S01]  /*13150*/  HMMA.16816.F32.BF16 R100, R8, R20, R100 ;  /* 0x000000140864723c */ /* 0x000fe20000041864 */
[----:B------:R-:W-:-:S07]  /*13160*/  MOV R94, R77 ;  /* 0x0000004d005e7202 */ /* 0x000fce0000000f00 */
[C---:B------:R-:W-:Y:S01]  /*13170*/  HMMA.16816.F32.BF16 R112, R8.reuse, R22, R112 ;  /* 0x000000160870723c */ /* 0x040fe20000041870 */
[----:B------:R-:W-:Y:S01]  /*13180*/  MOV R127, R76 ;  /* 0x0000004c007f7202 */ /* 0x000fe20000000f00 */
[----:B------:R-:W1:Y:S06]  /*13190*/  LDSM.16.MT88.4 R20, [R35+0xc800] ;  /* 0x00c800002314783b */ /* 0x000e6c0000004200 */
[----:B------:R-:W-:Y:S01]  /*131a0*/  HMMA.16816.F32.BF16 R36, R8, R38, R128 ;  /* 0x000000260824723c */ /* 0x000fe20000041880 */
[----:B------:R-:W-:Y:S02]  /*131b0*/  F2FP.BF16.F32.PACK_AB R8, R126, R110 ;  /* 0x0000006e7e08723e */ /* 0x000fe400000010ff */
[----:B------:R-:W-:-:S02]  /*131c0*/  F2FP.BF16.F32.PACK_AB R9, R136, R247 ;  /* 0x000000f78809723e */ /* 0x000fc400000010ff */
[----:B------:R-:W-:Y:S02]  /*131d0*/  F2FP.BF16.F32.PACK_AB R10, R249, R220 ;  /* 0x000000dcf90a723e */ /* 0x000fe400000010ff */
[----:B------:R-:W-:Y:S02]  /*131e0*/  F2FP.BF16.F32.PACK_AB R11, R209, R211 ;  /* 0x000000d3d10b723e */ /* 0x000fe400000010ff */
[----:B------:R-:W-:Y:S02]  /*131f0*/  MOV R77, R72 ;  /* 0x00000048004d7202 */ /* 0x000fe40000000f00 */
[----:B------:R-:W-:Y:S02]  /*13200*/  MOV R76, R79 ;  /* 0x0000004f004c7202 */ /* 0x000fe40000000f00 */
[----:B------:R-:W-:Y:S02]  /*13210*/  MOV R72, R46 ;  /* 0x0000002e00487202 */ /* 0x000fe40000000f00 */
[----:B------:R-:W-:Y:S01]  /*13220*/  MOV R79, R51 ;  /* 0x00000033004f7202 */ /* 0x000fe20000000f00 */
[----:B------:R-:W-:Y:S01]  /*13230*/  HMMA.16816.F32.BF16 R44, R8, R12, R52 ;  /* 0x0000000c082c723c */ /* 0x000fe20000041834 */
[----:B------:R-:W-:-:S02]  /*13240*/  MOV R111, R49 ;  /* 0x00000031006f7202 */ /* 0x000fc40000000f00 */
[----:B------:R-:W-:-:S05]  /*13250*/  MOV R92, R48 ;  /* 0x00000030005c7202 */ /* 0x000fca0000000f00 */
[----:B------:R-:W-:Y:S01]  /*13260*/  HMMA.16816.F32.BF16 R52, R4, R12, R232 ;  /* 0x0000000c0434723c */ /* 0x000fe200000418e8 */
[----:B------:R-:W-:-:S07]  /*13270*/  IMAD.MOV.U32 R232, RZ, RZ, R17 ;  /* 0x000000ffffe87224 */ /* 0x000fce00078e0011 */
[-C--:B------:R-:W-:Y:S01]  /*13280*/  HMMA.16816.F32.BF16 R48, R4, R14.reuse, R216 ;  /* 0x0000000e0430723c */ /* 0x080fe200000418d8 */
[----:B------:R-:W-:Y:S02]  /*13290*/  MOV R217, R16 ;  /* 0x0000001000d97202 */ /* 0x000fe40000000f00 */
[----:B------:R-:W2:Y:S05]  /*132a0*/  LDSM.16.MT88.4 R16, [R30+0x800] ;  /* 0x000800001e10783b */ /* 0x000eaa0000004200 */
[----:B------:R-:W-:Y:S01]  /*132b0*/  HMMA.16816.F32.BF16 R40, R8, R14, R24 ;  /* 0x0000000e0828723c */ /* 0x000fe20000041818 */
[----:B------:R-:W3:Y:S01]  /*132c0*/  LDSM.16.MT88.4 R12, [R132+0x800] ;  /* 0x00080000840c783b */ /* 0x000ee20000004200 */
[----:B------:R-:W-:-:S02]  /*132d0*/  MOV R208, R76 ;  /* 0x0000004c00d07202 */ /* 0x000fc40000000f00 */
[----:B------:R-:W-:Y:S02]  /*132e0*/  MOV R233, R78 ;  /* 0x0000004e00e97202 */ /* 0x000fe40000000f00 */
[----:B------:R-:W-:Y:S02]  /*132f0*/  MOV R234, R79 ;  /* 0x0000004f00ea7202 */ /* 0x000fe40000000f00 */
[----:B-1----:R-:W-:Y:S01]  /*13300*/  HMMA.16816.F32.BF16 R68, R4, R20, R212 ;  /* 0x000000140444723c */ /* 0x002fe200000418d4 */
[----:B------:R-:W-:Y:S01]  /*13310*/  IMAD.MOV.U32 R212, RZ, RZ, R77 ;  /* 0x000000ffffd47224 */ /* 0x000fe200078e004d */
[----:B------:R-:W-:Y:S01]  /*13320*/  MOV R139, R73 ;  /* 0x00000049008b7202 */ /* 0x000fe20000000f00 */
[----:B------:R-:W-:Y:S01]  /*13330*/  IMAD.MOV.U32 R235, RZ, RZ, R72 ;  /* 0x000000ffffeb7224 */ /* 0x000fe200078e0048 */
[----:B------:R-:W-:Y:S01]  /*13340*/  LDSM.16.MT88.4 R24, [R132+0x2800] ;  /* 0x002800008418783b */ /* 0x000fe20000004200 */
[----:B------:R-:W-:-:S03]  /*13350*/  IMAD.MOV.U32 R138, RZ, RZ, R75 ;  /* 0x000000ffff8a7224 */ /* 0x000fc600078e004b */
[----:B------:R-:W-:Y:S08]  /*13360*/  HMMA.16816.F32.BF16 R80, R8, R20, R228 ;  /* 0x000000140850723c */ /* 0x000ff000000418e4 */
[-C--:B------:R-:W-:Y:S08]  /*13370*/  HMMA.16816.F32.BF16 R64, R4, R22.reuse, R64 ;  /* 0x000000160440723c */ /* 0x080ff00000041840 */
[C---:B------:R-:W-:Y:S01]  /*13380*/  HMMA.16816.F32.BF16 R60, R8.reuse, R22, R60 ;  /* 0x00000016083c723c */ /* 0x040fe2000004183c */
[----:B------:R-:W1:Y:S07]  /*13390*/  LDSM.16.MT88.4 R20, [R243+0xe800] ;  /* 0x00e80000f314783b */ /* 0x000e6e0000004200 */
[----:B--2---:R-:W-:Y:S01]  /*133a0*/  HMMA.16816.F32.BF16 R76, R8, R18, R188 ;  /* 0x00000012084c723c */ /* 0x004fe200000418bc */
[----:B------:R-:W-:-:S07]  /*133b0*/  MOV R189, R74 ;  /* 0x0000004a00bd7202 */ /* 0x000fce0000000f00 */
[-C--:B------:R-:W-:Y:S08]  /*133c0*/  HMMA.16816.F32.BF16 R56, R8, R16.reuse, R56 ;  /* 0x000000100838723c */ /* 0x080ff00000041838 */
[C---:B------:R-:W-:Y:S08]  /*133d0*/  HMMA.16816.F32.BF16 R180, R4.reuse, R16, R180 ;  /* 0x0000001004b4723c */ /* 0x040ff000000418b4 */
[----:B------:R-:W-:Y:S01]  /*133e0*/  HMMA.16816.F32.BF16 R184, R4, R18, R184 ;  /* 0x0000001204b8723c */ /* 0x000fe200000418b8 */
[----:B------:R-:W2:Y:S07]  /*133f0*/  LDSM.16.MT88.4 R16, [R35+0xe800] ;  /* 0x00e800002310783b */ /* 0x000eae0000004200 */
[-C--:B---3--:R-:W-:Y:S08]  /*13400*/  HMMA.16816.F32.BF16 R72, R8, R12.reuse, R196 ;  /* 0x0000000c0848723c */ /* 0x088ff000000418c4 */
[C---:B------:R-:W-:Y:S08]  /*13410*/  HMMA.16816.F32.BF16 R192, R4.reuse, R12, R192 ;  /* 0x0000000c04c0723c */ /* 0x040ff000000418c0 */
[-C--:B------:R-:W-:Y:S08]  /*13420*/  HMMA.16816.F32.BF16 R200, R4, R14.reuse, R200 ;  /* 0x0000000e04c8723c */ /* 0x080ff000000418c8 */
[----:B------:R-:W-:Y:S01]  /*13430*/  HMMA.16816.F32.BF16 R84, R8, R14, R204 ;  /* 0x0000000e0854723c */ /* 0x000fe200000418cc */
[----:B------:R-:W3:Y:S01]  /*13440*/  LDSM.16.MT88.4 R12, [R30+0x2800] ;  /* 0x002800001e0c783b */ /* 0x000ee20000004200 */
[----:B------:R-:W-:-:S04]  /*13450*/  FFMA.FTZ R0, R252, UR12, -R28 ;  /* 0x0000000cfc007c23 */ /* 0x000fc8000801081c */
[----:B------:R4:W3:Y:S01]  /*13460*/  MUFU.EX2 R191, R0 ;  /* 0x0000000000bf7308 */ /* 0x0008e20000000800 */
[----:B------:R-:W-:Y:S01]  /*13470*/  IMAD.MOV.U32 R188, RZ, RZ, R241 ;  /* 0x000000ffffbc7224 */ /* 0x000fe200078e00f1 */
[----:B------:R-:W-:Y:S02]  /*13480*/  MOV R137, R176 ;  /* 0x000000b000897202 */ /* 0x000fe40000000f00 */
[----:B------:R-:W-:Y:S01]  /*13490*/  MOV R176, R240 ;  /* 0x000000f000b07202 */ /* 0x000fe20000000f00 */
[----:B----4-:R-:W-:-:S04]  /*134a0*/  FFMA.FTZ R0, R239, UR12, -R28 ;  /* 0x0000000cef007c23 */ /* 0x010fc8000801081c */
[----:B------:R4:W-:Y:S02]  /*134b0*/  MUFU.EX2 R241, R0 ;  /* 0x0000000000f17308 */ /* 0x0009e40000000800 */
[----:B----4-:R-:W-:-:S06]  /*134c0*/  FFMA.FTZ R0, R236, UR12, -R28 ;  /* 0x0000000cec007c23 */ /* 0x010fcc000801081c */
[----:B------:R4:W-:Y:S01]  /*134d0*/  MUFU.EX2 R240, R0 ;  /* 0x0000000000f07308 */ /* 0x0009e20000000800 */
[----:B------:R-:W-:Y:S02]  /*134e0*/  IMAD.MOV.U32 R219, RZ, RZ, R126 ;  /* 0x000000ffffdb7224 */ /* 0x000fe400078e007e */
[----:B----4-:R-:W-:-:S05]  /*134f0*/  FFMA.FTZ R0, R226, UR12, -R28 ;  /* 0x0000000ce2007c23 */ /* 0x010fca000801081c */
[----:B------:R4:W-:Y:S01]  /*13500*/  MUFU.EX2 R190, R0 ;  /* 0x0000000000be7308 */ /* 0x0009e20000000800 */
[----:B------:R-:W-:Y:S01]  /*13510*/  MOV R218, R127 ;  /* 0x0000007f00da7202 */ /* 0x000fe20000000f00 */
[----:B------:R-:W-:Y:S01]  /*13520*/  IMAD.MOV.U32 R216, RZ, RZ, R108 ;  /* 0x000000ffffd87224 */ /* 0x000fe200078e006c */
[----:B------:R-:W-:Y:S01]  /*13530*/  MOV R231, R109 ;  /* 0x0000006d00e77202 */ /* 0x000fe20000000f00 */
[----:B------:R-:W-:Y:S01]  /*13540*/  IMAD.MOV.U32 R229, RZ, RZ, R111 ;  /* 0x000000ffffe57224 */ /* 0x000fe200078e006f */
[----:B------:R-:W-:Y:S01]  /*13550*/  MOV R230, R110 ;  /* 0x0000006e00e67202 */ /* 0x000fe20000000f00 */
[----:B----4-:R-:W-:-:S04]  /*13560*/  FFMA.FTZ R0, R188, UR12, -R29 ;  /* 0x0000000cbc007c23 */ /* 0x010fc8000801081d */
[----:B------:R4:W-:Y:S01]  /*13570*/  MUFU.EX2 R252, R0 ;  /* 0x0000000000fc7308 */ /* 0x0009e20000000800 */
[----:B------:R-:W-:Y:S01]  /*13580*/  MOV R228, R92 ;  /* 0x0000005c00e47202 */ /* 0x000fe20000000f00 */
[----:B------:R-:W-:Y:S01]  /*13590*/  IMAD.MOV.U32 R214, RZ, RZ, R94 ;  /* 0x000000ffffd67224 */ /* 0x000fe200078e005e */
[----:B------:R-:W-:Y:S01]  /*135a0*/  MOV R213, R93 ;  /* 0x0000005d00d57202 */ /* 0x000fe20000000f00 */
[----:B-1----:R-:W-:Y:S01]  /*135b0*/  HMMA.16816.F32.BF16 R108, R4, R22, R160 ;  /* 0x00000016046c723c */ /* 0x002fe200000418a0 */
[----:B------:R-:W-:Y:S01]  /*135c0*/  MOV R215, R95 ;  /* 0x0000005f00d77202 */ /* 0x000fe20000000f00 */
[----:B----4-:R-:W-:-:S06]  /*135d0*/  FFMA.FTZ R0, R244, UR12, -R29 ;  /* 0x0000000cf4007c23 */ /* 0x010fcc000801081d */
[C---:B--2---:R-:W-:Y:S01]  /*135e0*/  HMMA.16816.F32.BF16 R124, R4.reuse, R16, R156 ;  /* 0x00000010047c723c */ /* 0x044fe2000004189c */
[----:B------:R1:W-:Y:S07]  /*135f0*/  MUFU.EX2 R244, R0 ;  /* 0x0000000000f47308 */ /* 0x0003ee0000000800 */
[C---:B------:R-:W-:Y:S08]  /*13600*/  HMMA.16816.F32.BF16 R128, R4.reuse, R18, R152 ;  /* 0x000000120480723c */ /* 0x040ff00000041898 */
[----:B------:R-:W-:Y:S01]  /*13610*/  HMMA.16816.F32.BF16 R92, R4, R20, R168 ;  /* 0x00000014045c723c */ /* 0x000fe200000418a8 */
[----:B-1----:R-:W-:-:S07]  /*13620*/  FFMA.FTZ R0, R237, UR12, -R29 ;  /* 0x0000000ced007c23 */ /* 0x002fce000801081d */
[C---:B---3--:R-:W-:Y:S08]  /*13630*/  HMMA.16816.F32.BF16 R164, R4.reuse, R12, R164 ;  /* 0x0000000c04a4723c */ /* 0x048ff000000418a4 */
[C---:B------:R-:W-:Y:S08]  /*13640*/  HMMA.16816.F32.BF16 R160, R4.reuse, R14, R148 ;  /* 0x0000000e04a0723c */ /* 0x040ff00000041894 */
[C---:B------:R-:W-:Y:S08]  /*13650*/  HMMA.16816.F32.BF16 R156, R4.reuse, R24, R144 ;  /* 0x00000018049c723c */ /* 0x040ff00000041890 */
[-C--:B------:R-:W-:Y:S01]  /*13660*/  HMMA.16816.F32.BF16 R152, R4, R26.reuse, R140 ;  /* 0x0000001a0498723c */ /* 0x080fe2000004188c */
[----:B------:R1:W2:Y:S07]  /*13670*/  MUFU.EX2 R4, R0 ;  /* 0x0000000000047308 */ /* 0x0002ae0000000800 */
[----:B------:R-:W-:Y:S01]  /*13680*/  HMMA.16816.F32.BF16 R36, R8, R26, R36 ;  /* 0x0000001a0824723c */ /* 0x000fe20000041824 */
[----:B------:R-:W-:-:S02]  /*13690*/  IMAD.MOV.U32 R27, RZ, RZ, R191 ;  /* 0x000000ffff1b7224 */ /* 0x000fc400078e00bf */
[----:B-1----:R-:W-:-:S04]  /*136a0*/  FFMA.FTZ R0, R227, UR12, -R29 ;  /* 0x0000000ce3007c23 */ /* 0x002fc8000801081d */
[----:B------:R1:W3:Y:S01]  /*136b0*/  MUFU.EX2 R5, R0 ;  /* 0x0000000000057308 */ /* 0x0002e20000000800 */
[----:B------:R-:W-:Y:S02]  /*136c0*/  MOV R191, R212 ;  /* 0x000000d400bf7202 */ /* 0x000fe40000000f00 */
[----:B------:R-:W-:Y:S01]  /*136d0*/  MOV R212, R228 ;  /* 0x000000e400d47202 */ /* 0x000fe20000000f00 */
[----:B------:R-:W-:Y:S01]  /*136e0*/  IMAD.MOV.U32 R228, RZ, RZ, R229 ;  /* 0x000000ffffe47224 */ /* 0x000fe200078e00e5 */
[----:B------:R-:W-:Y:S02]  /*136f0*/  MOV R229, R230 ;  /* 0x000000e600e57202 */ /* 0x000fe40000000f00 */
[----:B------:R-:W-:Y:S01]  /*13700*/  MOV R230, R231 ;  /* 0x000000e700e67202 */ /* 0x000fe20000000f00 */
[----:B-1----:R-:W-:-:S04]  /*13710*/  FFMA.FTZ R0, R189, UR12, -R2 ;  /* 0x0000000cbd007c23 */ /* 0x002fc80008010802 */
[----:B------:R1:W-:Y:S01]  /*13720*/  MUFU.EX2 R237, R0 ;  /* 0x0000000000ed7308 */ /* 0x0003e20000000800 */
[----:B------:R-:W-:Y:S01]  /*13730*/  IMAD.MOV.U32 R231, RZ, RZ, R216 ;  /* 0x000000ffffe77224 */ /* 0x000fe200078e00d8 */
[----:B------:R-:W-:Y:S02]  /*13740*/  MOV R216, R217 ;  /* 0x000000d900d87202 */ /* 0x000fe40000000f00 */
[----:B------:R-:W-:Y:S01]  /*13750*/  MOV R217, R218 ;  /* 0x000000da00d97202 */ /* 0x000fe20000000f00 */
[----:B------:R-:W-:Y:S01]  /*13760*/  IMAD.MOV.U32 R218, RZ, RZ, R219 ;  /* 0x000000ffffda7224 */ /* 0x000fe200078e00db */
[----:B------:R-:W-:Y:S01]  /*13770*/  MOV R219, R232 ;  /* 0x000000e800db7202 */ /* 0x000fe20000000f00 */
[----:B-1----:R-:W-:-:S04]  /*13780*/  FFMA.FTZ R0, R250, UR12, -R2 ;  /* 0x0000000cfa007c23 */ /* 0x002fc80008010802 */
[----:B------:R1:W4:Y:S01]  /*13790*/  MUFU.EX2 R239, R0 ;  /* 0x0000000000ef7308 */ /* 0x0003220000000800 */
[----:B------:R-:W-:Y:S01]  /*137a0*/  MOV R232, R233 ;  /* 0x000000e900e87202 */ /* 0x000fe20000000f00 */
[----:B------:R-:W-:Y:S01]  /*137b0*/  IMAD.MOV.U32 R233, RZ, RZ, R234 ;  /* 0x000000ffffe97224 */ /* 0x000fe200078e00ea */
[----:B------:R-:W-:Y:S02]  /*137c0*/  MOV R234, R235 ;  /* 0x000000eb00ea7202 */ /* 0x000fe40000000f00 */
[----:B------:R-:W-:Y:S01]  /*137d0*/  MOV R235, R138 ;  /* 0x0000008a00eb7202 */ /* 0x000fe20000000f00 */
[----:B-1----:R-:W-:-:S04]  /*137e0*/  FFMA.FTZ R0, R238, UR12, -R2 ;  /* 0x0000000cee007c23 */ /* 0x002fc80008010802 */
[----:B------:R1:W-:Y:S01]  /*137f0*/  MUFU.EX2 R236, R0 ;  /* 0x0000000000ec7308 */ /* 0x0003e20000000800 */
[C---:B------:R-:W-:Y:S08]  /*13800*/  HMMA.16816.F32.BF16 R100, R8.reuse, R12, R100 ;  /* 0x0000000c0864723c */ /* 0x040ff00000041864 */
[----:B------:R-:W-:Y:S01]  /*13810*/  HMMA.16816.F32.BF16 R112, R8, R14, R112 ;  /* 0x0000000e0870723c */ /* 0x000fe20000041870 */
[----:B------:R-:W4:Y:S01]  /*13820*/  LDSM.16.MT88.4 R12, [R243+0xd000] ;  /* 0x00d00000f30c783b */ /* 0x000f220000004200 */
[----:B-1----:R-:W-:-:S04]  /*13830*/  FFMA.FTZ R0, R222, UR12, -R2 ;  /* 0x0000000cde007c23 */ /* 0x002fc80008010802 */
[----:B------:R1:W-:Y:S02]  /*13840*/  MUFU.EX2 R138, R0 ;  /* 0x00000000008a7308 */ /* 0x0003e40000000800 */
[----:B-1----:R-:W-:-:S06]  /*13850*/  FFMA.FTZ R0, R139, UR12, -R3 ;  /* 0x0000000c8b007c23 */ /* 0x002fcc0008010803 */
[----:B------:R1:W-:Y:S01]  /*13860*/  MUFU.EX2 R139, R0 ;  /* 0x00000000008b7308 */ /* 0x0003e20000000800 */
[----:B------:R-:W-:Y:S01]  /*13870*/  MOV R205, R137 ;  /* 0x0000008900cd7202 */ /* 0x000fe20000000f00 */
[----:B-1----:R-:W-:-:S06]  /*13880*/  FFMA.FTZ R0, R191, UR12, -R3 ;  /* 0x0000000cbf007c23 */ /* 0x002fcc0008010803 */
[----:B------:R1:W4:Y:S02]  /*13890*/  MUFU.EX2 R226, R0 ;  /* 0x0000000000e27308 */ /* 0x0003240000000800 */
[----:B-1----:R-:W-:-:S06]  /*138a0*/  FFMA.FTZ R0, R251, UR12, -R3 ;  /* 0x0000000cfb007c23 */ /* 0x002fcc0008010803 */
[----:B------:R1:W-:Y:S01]  /*138b0*/  MUFU.EX2 R227, R0 ;  /* 0x0000000000e37308 */ /* 0x0003e20000000800 */
[----:B--2---:R-:W-:Y:S02]  /*138c0*/  IMAD.MOV.U32 R251, RZ, RZ, R4 ;  /* 0x000000fffffb7224 */ /* 0x004fe400078e0004 */
[----:B-1----:R-:W-:-:S05]  /*138d0*/  FFMA.FTZ R0, R221, UR12, -R3 ;  /* 0x0000000cdd007c23 */ /* 0x002fca0008010803 */
[----:B------:R-:W1:Y:S01]  /*138e0*/  MUFU.EX2 R137, R0 ;  /* 0x0000000000897308 */ /* 0x000e620000000800 */
[----:B---3--:R-:W-:Y:S02]  /*138f0*/  MOV R250, R5 ;  /* 0x0000000500fa7202 */ /* 0x008fe40000000f00 */
[----:B------:R-:W-:Y:S01]  /*13900*/  MOV R238, R190 ;  /* 0x000000be00ee7202 */ /* 0x000fe20000000f00 */
[----:B------:R-:W-:Y:S01]  /*13910*/  HMMA.16816.F32.BF16 R148, R8, R20, R120 ;  /* 0x000000140894723c */ /* 0x000fe20000041878 */
[----:B----4-:R-:W-:Y:S02]  /*13920*/  F2FP.BF16.F32.PACK_AB R4, R239, R237 ;  /* 0x000000edef04723e */ /* 0x010fe400000010ff */
[----:B------:R-:W-:Y:S02]  /*13930*/  F2FP.BF16.F32.PACK_AB R5, R226, R139 ;  /* 0x0000008be205723e */ /* 0x000fe400000010ff */
[----:B------:R-:W-:-:S03]  /*13940*/  F2FP.BF16.F32.PACK_AB R6, R138, R236 ;  /* 0x000000ec8a06723e */ /* 0x000fc600000010ff */
[----:B------:R-:W-:Y:S01]  /*13950*/  HMMA.16816.F32.BF16 R144, R8, R22, R104 ;  /* 0x000000160890723c */ /* 0x000fe20000041868 */
[----:B------:R-:W2:Y:S01]  /*13960*/  LDSM.16.MT88.4 R20, [R35+0xd000] ;  /* 0x00d000002314783b */ /* 0x000ea20000004200 */
[----:B-1----:R-:W-:-:S06]  /*13970*/  F2FP.BF16.F32.PACK_AB R7, R137, R227 ;  /* 0x000000e38907723e */ /* 0x002fcc00000010ff */
[----:B------:R-:W-:Y:S01]  /*13980*/  HMMA.16816.F32.BF16 R140, R8, R16, R88 ;  /* 0x00000010088c723c */ /* 0x000fe20000041858 */
[----:B------:R-:W-:-:S07]  /*13990*/  MOV R198, R216 ;  /* 0x000000d800c67202 */ /* 0x000fce0000000f00 */
[----:B------:R-:W-:Y:S01]  /*139a0*/  HMMA.16816.F32.BF16 R96, R8, R18, R96 ;  /* 0x000000120860723c */ /* 0x000fe20000041860 */
[----:B------:R-:W-:-:S07]  /*139b0*/  IMAD.MOV.U32 R197, RZ, RZ, R217 ;  /* 0x000000ffffc57224 */ /* 0x000fce00078e00d9 */
[----:B------:R-:W-:Y:S01]  /*139c0*/  HMMA.16816.F32.BF16 R116, R8, R24, R116 ;  /* 0x000000180874723c */ /* 0x000fe20000041874 */
[----:B------:R-:W-:Y:S01]  /*139d0*/  F2FP.BF16.F32.PACK_AB R8, R241, R27 ;  /* 0x0000001bf108723e */ /* 0x000fe200000010ff */
[----:B------:R-:W-:Y:S01]  /*139e0*/  IMAD.MOV.U32 R121, RZ, RZ, R232 ;  /* 0x000000ffff797224 */ /* 0x000fe200078e00e8 */
[----:B------:R-:W-:Y:S01]  /*139f0*/  F2FP.BF16.F32.PACK_AB R9, R244, R252 ;  /* 0x000000fcf409723e */ /* 0x000fe200000010ff */
[----:B------:R-:W-:Y:S01]  /*13a00*/  IMAD.MOV.U32 R204, RZ, RZ, R235 ;  /* 0x000000ffffcc7224 */ /* 0x000fe200078e00eb */
[----:B------:R-:W-:Y:S01]  /*13a10*/  F2FP.BF16.F32.PACK_AB R10, R238, R240 ;  /* 0x000000f0ee0a723e */ /* 0x000fe200000010ff */
[----:B------:R-:W-:Y:S01]  /*13a20*/  IMAD.MOV.U32 R207, RZ, RZ, R177 ;  /* 0x000000ffffcf7224 */ /* 0x000fe200078e00b1 */
[----:B------:R-:W-:Y:S01]  /*13a30*/  F2FP.BF16.F32.PACK_AB R11, R250, R251 ;  /* 0x000000fbfa0b723e */ /* 0x000fe200000010ff */
[----:B------:R-:W1:Y:S01]  /*13a40*/  LDSM.16.MT88.4 R16, [R30+0x1000] ;  /* 0x001000001e10783b */ /* 0x000e620000004200 */
[----:B------:R-:W-:Y:S01]  /*13a50*/  MOV R107, R218 ;  /* 0x000000da006b7202 */ /* 0x000fe20000000f00 */
[----:B------:R-:W-:Y:S01]  /*13a60*/  HMMA.16816.F32.BF16 R168, R4, R14, R48 ;  /* 0x0000000e04a8723c */ /* 0x000fe20000041830 */
[----:B------:R-:W-:-:S02]  /*13a70*/  MOV R120, R219 ;  /* 0x000000db00787202 */ /* 0x000fc40000000f00 */
[----:B------:R-:W-:Y:S02]  /*13a80*/  MOV R122, R233 ;  /* 0x000000e9007a7202 */ /* 0x000fe40000000f00 */
[----:B------:R-:W-:Y:S02]  /*13a90*/  MOV R123, R234 ;  /* 0x000000ea007b7202 */ /* 0x000fe40000000f00 */
[----:B------:R-:W-:Y:S01]  /*13aa0*/  MOV R206, R176 ;  /* 0x000000b000ce7202 */ /* 0x000fe20000000f00 */
[----:B------:R-:W-:Y:S01]  /*13ab0*/  HMMA.16816.F32.BF16 R232, R8, R12, R44 ;  /* 0x0000000c08e8723c */ /* 0x000fe2000004182c */
[----:B------:R-:W-:Y:S02]  /*13ac0*/  MOV R196, R178 ;  /* 0x000000b200c47202 */ /* 0x000fe40000000f00 */
[----:B------:R-:W-:-:S05]  /*13ad0*/  MOV R190, R179 ;  /* 0x000000b300be7202 */ /* 0x000fca0000000f00 */
[----:B------:R-:W-:Y:S08]  /*13ae0*/  HMMA.16816.F32.BF16 R176, R4, R12, R52 ;  /* 0x0000000c04b0723c */ /* 0x000ff00000041834 */
[----:B------:R-:W-:Y:S01]  /*13af0*/  HMMA.16816.F32.BF16 R216, R8, R14, R40 ;  /* 0x0000000e08d8723c */ /* 0x000fe20000041828 */
[----:B------:R-:W3:Y:S01]  /*13b00*/  LDSM.16.MT88.4 R12, [R132+0x1000] ;  /* 0x00100000840c783b */ /* 0x000ee20000004200 */
[----:B------:R-:W-:Y:S01]  /*13b10*/  MOV R189, R229 ;  /* 0x000000e500bd7202 */ /* 0x000fe20000000f00 */
[----:B------:R-:W-:Y:S01]  /*13b20*/  IMAD.MOV.U32 R188, RZ, RZ, R230 ;  /* 0x000000ffffbc7224 */ /* 0x000fe200078e00e6 */
[----:B------:R-:W-:-:S02]  /*13b30*/  MOV R191, R228 ;  /* 0x000000e400bf7202 */ /* 0x000fc40000000f00 */
[----:B------:R-:W-:Y:S02]  /*13b40*/  MOV R199, R231 ;  /* 0x000000e700c77202 */ /* 0x000fe40000000f00 */
[-C--:B--2---:R-:W-:Y:S01]  /*13b50*/  HMMA.16816.F32.BF16 R228, R8, R20.reuse, R80 ;  /* 0x0000001408e4723c */ /* 0x084fe20000041850 */
        /* <DEDUP_REMOVED lines=14> */
[----:B------:R-:W-:-:S02]  /*13c40*/  MOV R191, R208 ;  /* 0x000000d000bf7202 */ /* 0x000fc40000000f00 */
[----:B------:R-:W-:Y:S01]  /*13c50*/  MOV R189, R173 ;  /* 0x000000ad00bd7202 */ /* 0x000fe20000000f00 */
[----:B------:R-:W-:Y:S01]  /*13c60*/  IMAD.MOV.U32 R173, RZ, RZ, R223 ;  /* 0x000000ffffad7224 */ /* 0x000fe200078e00df */
[----:B------:R-:W-:Y:S01]  /*13c70*/  MOV R47, R196 ;  /* 0x000000c4002f7202 */ /* 0x000fe20000000f00 */
[----:B------:R-:W-:Y:S01]  /*13c80*/  IMAD.MOV.U32 R107, RZ, RZ, R204 ;  /* 0x000000ffff6b7224 */ /* 0x000fe200078e00cc */
[----:B------:R-:W-:Y:S01]  /*13c90*/  MOV R0, R197 ;  /* 0x000000c500007202 */ /* 0x000fe20000000f00 */
[----:B------:R-:W-:Y:S01]  /*13ca0*/  HMMA.16816.F32.BF16 R64, R4, R22, R64 ;  /* 0x000000160440723c */ /* 0x000fe20000041840 */
[----:B------:R-:W-:Y:S02]  /*13cb0*/  MOV R24, R199 ;  /* 0x000000c700187202 */ /* 0x000fe40000000f00 */
[----:B------:R-:W-:Y:S01]  /*13cc0*/  MOV R205, R220 ;  /* 0x000000dc00cd7202 */ /* 0x000fe20000000f00 */
[----:B------:R-:W-:Y:S01]  /*13cd0*/  IMAD.MOV.U32 R91, RZ, RZ, R213 ;  /* 0x000000ffff5b7224 */ /* 0x000fe200078e00d5 */
[----:B------:R-:W-:-:S03]  /*13ce0*/  MOV R90, R212 ;  /* 0x000000d4005a7202 */ /* 0x000fc60000000f00 */
[----:B------:R-:W-:Y:S01]  /*13cf0*/  HMMA.16816.F32.BF16 R208, R8, R22, R60 ;  /* 0x0000001608d0723c */ /* 0x000fe2000004183c */
[----:B------:R-:W2:Y:S01]  /*13d00*/  LDSM.16.MT88.4 R20, [R243+0xf000] ;  /* 0x00f00000f314783b */ /* 0x000ea20000004200 */
[----:B------:R-:W-:Y:S02]  /*13d10*/  MOV R104, R214 ;  /* 0x000000d600687202 */ /* 0x000fe40000000f00 */
[----:B------:R-:W-:-:S04]  /*13d20*/  MOV R204, R215 ;  /* 0x000000d700cc7202 */ /* 0x000fc80000000f00 */
[-C--:B-1----:R-:W-:Y:S08]  /*13d30*/  HMMA.16816.F32.BF16 R220, R8, R16.reuse, R56 ;  /* 0x0000001008dc723c */ /* 0x082ff00000041838 */
[C---:B------:R-:W-:Y:S08]  /*13d40*/  HMMA.16816.F32.BF16 R180, R4.reuse, R16, R180 ;  /* 0x0000001004b4723c */ /* 0x040ff000000418b4 */
[-C--:B------:R-:W-:Y:S08]  /*13d50*/  HMMA.16816.F32.BF16 R184, R4, R18.reuse, R184 ;  /* 0x0000001204b8723c */ /* 0x080ff000000418b8 */
[C---:B------:R-:W-:Y:S01]  /*13d60*/  HMMA.16816.F32.BF16 R196, R8.reuse, R18, R76 ;  /* 0x0000001208c4723c */ /* 0x040fe2000004184c */
[----:B------:R-:W1:Y:S07]  /*13d70*/  LDSM.16.MT88.4 R16, [R35+0xf000] ;  /* 0x00f000002310783b */ /* 0x000e6e0000004200 */
[-C--:B---3--:R-:W-:Y:S08]  /*13d80*/  HMMA.16816.F32.BF16 R212, R8, R12.reuse, R72 ;  /* 0x0000000c08d4723c */ /* 0x088ff00000041848 */
[C---:B------:R-:W-:Y:S08]  /*13d90*/  HMMA.16816.F32.BF16 R192, R4.reuse, R12, R192 ;  /* 0x0000000c04c0723c */ /* 0x040ff000000418c0 */
[-C--:B------:R-:W-:Y:S08]  /*13da0*/  HMMA.16816.F32.BF16 R200, R4, R14.reuse, R200 ;  /* 0x0000000e04c8723c */ /* 0x080ff000000418c8 */
[----:B------:R-:W-:Y:S01]  /*13db0*/  HMMA.16816.F32.BF16 R60, R8, R14, R84 ;  /* 0x0000000e083c723c */ /* 0x000fe20000041854 */
[----:B------:R-:W3:Y:S01]  /*13dc0*/  LDSM.16.MT88.4 R12, [R30+0x3000] ;  /* 0x003000001e0c783b */ /* 0x000ee20000004200 */
[----:B------:R-:W-:-:S02]  /*13dd0*/  MOV R83, R104 ;  /* 0x0000006800537202 */ /* 0x000fc40000000f00 */
[----:B------:R-:W-:-:S04]  /*13de0*/  MOV R86, R0 ;  /* 0x0000000000567202 */ /* 0x000fc80000000f00 */
[----:B--2---:R-:W-:Y:S01]  /*13df0*/  HMMA.16816.F32.BF16 R72, R4, R20, R92 ;  /* 0x000000140448723c */ /* 0x004fe2000004185c */
[----:B------:R-:W-:Y:S01]  /*13e00*/  IMAD.MOV.U32 R0, RZ, RZ, R90 ;  /* 0x000000ffff007224 */ /* 0x000fe200078e005a */
[----:B------:R-:W-:-:S06]  /*13e10*/  MOV R55, R24 ;  /* 0x0000001800377202 */ /* 0x000fcc0000000f00 */
[----:B-1----:R-:W-:Y:S01]  /*13e20*/  HMMA.16816.F32.BF16 R92, R4, R18, R128 ;  /* 0x00000012045c723c */ /* 0x002fe20000041880 */
[----:B------:R-:W-:Y:S01]  /*13e30*/  MOV R128, R105 ;  /* 0x0000006900807202 */ /* 0x000fe20000000f00 */
[----:B------:R-:W-:Y:S01]  /*13e40*/  IMAD.MOV.U32 R129, RZ, RZ, R106 ;  /* 0x000000ffff817224 */ /* 0x000fe200078e006a */
[----:B------:R-:W-:Y:S01]  /*13e50*/  MOV R130, R107 ;  /* 0x0000006b00827202 */ /* 0x000fe20000000f00 */
[----:B------:R-:W-:Y:S01]  /*13e60*/  FFMA.FTZ R0, R0, UR12, -R2 ;  /* 0x0000000c00007c23 */ /* 0x000fe20008010802 */
[----:B------:R-:W-:Y:S02]  /*13e70*/  MOV R87, R47 ;  /* 0x0000002f00577202 */ /* 0x000fe40000000f00 */
[----:B------:R-:W-:Y:S02]  /*13e80*/  MOV R45, R88 ;  /* 0x00000058002d7202 */ /* 0x000fe40000000f00 */
[----:B------:R-:W-:Y:S02]  /*13e90*/  MOV R46, R89 ;  /* 0x00000059002e7202 */ /* 0x000fe40000000f00 */
[----:B------:R-:W-:-:S02]  /*13ea0*/  MOV R47, R91 ;  /* 0x0000005b002f7202 */ /* 0x000fc40000000f00 */
[----:B------:R-:W-:Y:S01]  /*13eb0*/  HMMA.16816.F32.BF16 R88, R4, R16, R124 ;  /* 0x000000100458723c */ /* 0x000fe2000004187c */
[----:B------:R-:W-:Y:S01]  /*13ec0*/  MOV R131, R120 ;  /* 0x0000007800837202 */ /* 0x000fe20000000f00 */
[----:B------:R-:W-:Y:S01]  /*13ed0*/  IMAD.MOV.U32 R85, RZ, RZ, R26 ;  /* 0x000000ffff557224 */ /* 0x000fe200078e001a */
[----:B------:R-:W-:-:S05]  /*13ee0*/  MOV R124, R55 ;  /* 0x00000037007c7202 */ /* 0x000fca0000000f00 */
[----:B---3--:R-:W-:Y:S01]  /*13ef0*/  HMMA.16816.F32.BF16 R104, R4, R12, R164 ;  /* 0x0000000c0468723c */ /* 0x008fe200000418a4 */
[----:B------:R-:W-:Y:S01]  /*13f00*/  MOV R165, R121 ;  /* 0x0000007900a57202 */ /* 0x000fe20000000f00 */
[----:B------:R-:W-:Y:S01]  /*13f10*/  IMAD.MOV.U32 R166, RZ, RZ, R122 ;  /* 0x000000ffffa67224 */ /* 0x000fe200078e007a */
[----:B------:R-:W-:Y:S02]  /*13f20*/  MOV R167, R123 ;  /* 0x0000007b00a77202 */ /* 0x000fe40000000f00 */
[----:B------:R-:W-:Y:S02]  /*13f30*/  MOV R164, R165 ;  /* 0x000000a500a47202 */ /* 0x000fe40000000f00 */
[----:B------:R-:W-:Y:S01]  /*13f40*/  MOV R165, R166 ;  /* 0x000000a600a57202 */ /* 0x000fe20000000f00 */
[----:B------:R-:W-:Y:S01]  /*13f50*/  IMAD.MOV.U32 R166, RZ, RZ, R167 ;  /* 0x000000ffffa67224 */ /* 0x000fe200078e00a7 */
[----:B------:R-:W-:Y:S01]  /*13f60*/  MOV R84, R27 ;  /* 0x0000001b00547202 */ /* 0x000fe20000000f00 */
[----:B------:R-:W-:Y:S01]  /*13f70*/  HMMA.16816.F32.BF16 R52, R8, R18, R96 ;  /* 0x000000120834723c */ /* 0x000fe20000041860 */
[----:B------:R-:W-:Y:S01]  /*13f80*/  MOV R167, R128 ;  /* 0x0000008000a77202 */ /* 0x000fe20000000f00 */
        /* <DEDUP_REMOVED lines=12> */
[----:B------:R-:W2:Y:S01]  /*14050*/  LDSM.16.MT88.4 R24, [R132+0x3000] ;  /* 0x003000008418783b */ /* 0x000ea20000004200 */
[----:B------:R-:W-:-:S02]  /*14060*/  MOV R126, R45 ;  /* 0x0000002d007e7202 */ /* 0x000fc40000000f00 */
[----:B------:R-:W-:Y:S01]  /*14070*/  MOV R127, R46 ;  /* 0x0000002e007f7202 */ /* 0x000fe20000000f00 */
[C---:B------:R-:W-:Y:S01]  /*14080*/  HMMA.16816.F32.BF16 R56, R8.reuse, R14, R112 ;  /* 0x0000000e0838723c */ /* 0x040fe20000041870 */
[----:B-1----:R-:W-:Y:S01]  /*14090*/  FFMA.FTZ R0, R164, UR12, -R2 ;  /* 0x0000000ca4007c23 */ /* 0x002fe20008010802 */
[----:B------:R-:W-:Y:S01]  /*140a0*/  IMAD.MOV.U32 R164, RZ, RZ, R165 ;  /* 0x000000ffffa47224 */ /* 0x000fe200078e00a5 */
[----:B------:R-:W-:Y:S01]  /*140b0*/  MOV R165, R166 ;  /* 0x000000a600a57202 */ /* 0x000fe20000000f00 */
[----:B------:R-:W-:Y:S01]  /*140c0*/  IMAD.MOV.U32 R125, RZ, RZ, R44 ;  /* 0x000000ffff7d7224 */ /* 0x000fe200078e002c */
[----:B------:R-:W-:Y:S01]  /*140d0*/  MOV R166, R167 ;  /* 0x000000a700a67202 */ /* 0x000fe20000000f00 */
[----:B------:R-:W-:Y:S01]  /*140e0*/  LDSM.16.MT88.4 R112, [R30+0x3800] ;  /* 0x003800001e70783b */ /* 0x000fe20000004200 */
        /* <DEDUP_REMOVED lines=8> */
[----:B------:R-:W-:Y:S01]  /*14170*/  MOV R84, R85 ;  /* 0x0000005500547202 */ /* 0x000fe20000000f00 */
[----:B------:R-:W-:Y:S01]  /*14180*/  IMAD.MOV.U32 R85, RZ, RZ, R86 ;  /* 0x000000ffff557224 */ /* 0x000fe200078e0056 */
[----:B------:R-:W-:Y:S01]  /*14190*/  MOV R86, R87 ;  /* 0x0000005700567202 */ /* 0x000fe20000000f00 */
[----:B------:R3:W5:Y:S01]  /*141a0*/  LDL.LU R136, [R1+0xac] ;  /* 0x0000ac0001887983 */ /* 0x0007620000300800 */
[----:B------:R-:W-:Y:S02]  /*141b0*/  MOV R87, R80 ;  /* 0x0000005000577202 */ /* 0x000fe40000000f00 */
[----:B------:R-:W-:Y:S01]  /*141c0*/  MOV R80, R81 ;  /* 0x0000005100507202 */ /* 0x000fe20000000f00 */
[----:B------:R-:W-:Y:S02]  /*141d0*/  IMAD.MOV.U32 R81, RZ, RZ, R82 ;  /* 0x000000ffff517224 */ /* 0x000fe400078e0052 */
[----:B------:R-:W4:Y:S01]  /*141e0*/  LDL.LU R82, [R1+0x14] ;  /* 0x0000140001527983 */ /* 0x000f220000300800 */
[----:B------:R1:W3:Y:S02]  /*141f0*/  MUFU.EX2 R19, R0 ;  /* 0x0000000000137308 */ /* 0x0002e40000000800 */
[----:B-1----:R-:W-:Y:S01]  /*14200*/  FFMA.FTZ R0, R164, UR12, -R2 ;  /* 0x0000000ca4007c23 */ /* 0x002fe20008010802 */
[----:B------:R-:W-:-:S02]  /*14210*/  MOV R164, R165 ;  /* 0x000000a500a47202 */ /* 0x000fc40000000f00 */
[----:B------:R-:W-:Y:S02]  /*14220*/  MOV R165, R166 ;  /* 0x000000a600a57202 */ /* 0x000fe40000000f00 */
[----:B------:R-:W-:Y:S01]  /*14230*/  MOV R166, R167 ;  /* 0x000000a700a67202 */ /* 0x000fe20000000f00 */
[----:B------:R-:W-:Y:S01]  /*14240*/  IMAD.MOV.U32 R167, RZ, RZ, R128 ;  /* 0x000000ffffa77224 */ /* 0x000fe200078e0080 */
[----:B------:R-:W-:Y:S02]  /*14250*/  MOV R128, R129 ;  /* 0x0000008100807202 */ /* 0x000fe40000000f00 */
[----:B------:R-:W-:Y:S02]  /*14260*/  MOV R129, R84 ;  /* 0x0000005400817202 */ /* 0x000fe40000000f00 */
[----:B------:R-:W-:Y:S01]  /*14270*/  MOV R84, R85 ;  /* 0x0000005500547202 */ /* 0x000fe20000000f00 */
[----:B------:R-:W-:Y:S01]  /*14280*/  IMAD.MOV.U32 R85, RZ, RZ, R86 ;  /* 0x000000ffff557224 */ /* 0x000fe200078e0056 */
[----:B------:R-:W-:-:S02]  /*14290*/  MOV R86, R87 ;  /* 0x0000005700567202 */ /* 0x000fc40000000f00 */
[----:B------:R-:W-:Y:S02]  /*142a0*/  MOV R87, R80 ;  /* 0x0000005000577202 */ /* 0x000fe40000000f00 */
[----:B------:R-:W-:Y:S01]  /*142b0*/  MOV R80, R81 ;  /* 0x0000005100507202 */ /* 0x000fe20000000f00 */
[----:B----4-:R-:W-:Y:S01]  /*142c0*/  IMAD.MOV.U32 R81, RZ, RZ, R82 ;  /* 0x000000ffff517224 */ /* 0x010fe200078e0052 */
[----:B------:R-:W-:Y:S02]  /*142d0*/  MOV R82, R83 ;  /* 0x0000005300527202 */ /* 0x000fe40000000f00 */
[----:B------:R-:W4:Y:S01]  /*142e0*/  LDL.LU R83, [R1+0x10] ;  /* 0x0000100001537983 */ /* 0x000f220000300800 */
[----:B------:R-:W-:Y:S01]  /*142f0*/  HMMA.16816.F32.BF16 R44, R8, R20, R148 ;  /* 0x00000014082c723c */ /* 0x000fe20000041894 */
[----:B------:R1:W-:Y:S07]  /*14300*/  MUFU.EX2 R21, R0 ;  /* 0x0000000000157308 */ /* 0x0003ee0000000800 */
[----:B------:R-:W-:Y:S01]  /*14310*/  HMMA.16816.F32.BF16 R108, R4, R14, R160 ;  /* 0x0000000e046c723c */ /* 0x000fe200000418a0 */
[----:B-1----:R-:W-:Y:S01]  /*14320*/  FFMA.FTZ R0, R164, UR12, -R2 ;  /* 0x0000000ca4007c23 */ /* 0x002fe20008010802 */
[----:B------:R-:W-:-:S02]  /*14330*/  MOV R164, R165 ;  /* 0x000000a500a47202 */ /* 0x000fc40000000f00 */
[----:B------:R-:W-:Y:S01]  /*14340*/  MOV R165, R166 ;  /* 0x000000a600a57202 */ /* 0x000fe20000000f00 */
[----:B------:R-:W-:Y:S01]  /*14350*/  IMAD.MOV.U32 R166, RZ, RZ, R167 ;  /* 0x000000ffffa67224 */ /* 0x000fe200078e00a7 */
[----:B------:R-:W-:Y:S01]  /*14360*/  MOV R167, R128 ;  /* 0x0000008000a77202 */ /* 0x000fe20000000f00 */
[----:B------:R1:W-:Y:S01]  /*14370*/  MUFU.EX2 R20, R0 ;  /* 0x0000000000147308 */ /* 0x0003e20000000800 */
[----:B------:R-:W-:Y:S02]  /*14380*/  MOV R128, R84 ;  /* 0x0000005400807202 */ /* 0x000fe40000000f00 */
[----:B------:R-:W-:Y:S01]  /*14390*/  MOV R84, R85 ;  /* 0x0000005500547202 */ /* 0x000fe20000000f00 */
[----:B------:R-:W-:Y:S01]  /*143a0*/  IMAD.MOV.U32 R85, RZ, RZ, R86 ;  /* 0x000000ffff557224 */ /* 0x000fe200078e0056 */
[----:B------:R-:W-:Y:S02]  /*143b0*/  MOV R86, R87 ;  /* 0x0000005700567202 */ /* 0x000fe40000000f00 */
[----:B------:R-:W-:-:S02]  /*143c0*/  MOV R87, R80 ;  /* 0x0000005000577202 */ /* 0x000fc40000000f00 */
[----:B------:R-:W-:Y:S01]  /*143d0*/  MOV R80, R81 ;  /* 0x0000005100507202 */ /* 0x000fe20000000f00 */
[----:B------:R-:W-:Y:S02]  /*143e0*/  IMAD.MOV.U32 R81, RZ, RZ, R82 ;  /* 0x000000ffff517224 */ /* 0x000fe400078e0052 */
[----:B-1----:R-:W-:Y:S01]  /*143f0*/  FFMA.FTZ R0, R164, UR12, -R3 ;  /* 0x0000000ca4007c23 */ /* 0x002fe20008010803 */
[----:B------:R-:W-:Y:S01]  /*14400*/  IMAD.MOV.U32 R164, RZ, RZ, R165 ;  /* 0x000000ffffa47224 */ /* 0x000fe200078e00a5 */
[----:B------:R-:W-:Y:S02]  /*14410*/  MOV R165, R166 ;  /* 0x000000a600a57202 */ /* 0x000fe40000000f00 */
[----:B------:R-:W-:Y:S01]  /*14420*/  MOV R166, R167 ;  /* 0x000000a700a67202 */ /* 0x000fe20000000f00 */
[----:B------:R1:W-:Y:S01]  /*14430*/  MUFU.EX2 R15, R0 ;  /* 0x00000000000f7308 */ /* 0x0003e20000000800 */
[----:B------:R-:W-:Y:S01]  /*14440*/  MOV R167, R84 ;  /* 0x0000005400a77202 */ /* 0x000fe20000000f00 */
[----:B------:R-:W-:Y:S01]  /*14450*/  IMAD.MOV.U32 R84, RZ, RZ, R85 ;  /* 0x000000ffff547224 */ /* 0x000fe200078e0055 */
[----:B------:R-:W-:-:S02]  /*14460*/  MOV R85, R86 ;  /* 0x0000005600557202 */ /* 0x000fc40000000f00 */
[----:B------:R-:W-:Y:S02]  /*14470*/  MOV R86, R87 ;  /* 0x0000005700567202 */ /* 0x000fe40000000f00 */
[----:B------:R-:W-:Y:S01]  /*14480*/  MOV R87, R80 ;  /* 0x0000005000577202 */ /* 0x000fe20000000f00 */
[----:B------:R-:W-:Y:S02]  /*14490*/  IMAD.MOV.U32 R80, RZ, RZ, R81 ;  /* 0x000000ffff507224 */ /* 0x000fe400078e0051 */
[----:B-1----:R-:W-:Y:S01]  /*144a0*/  FFMA.FTZ R0, R164, UR12, -R3 ;  /* 0x0000000ca4007c23 */ /* 0x002fe20008010803 */
[----:B------:R-:W-:Y:S01]  /*144b0*/  MOV R164, R165 ;  /* 0x000000a500a47202 */ /* 0x000fe20000000f00 */
[----:B------:R-:W-:Y:S01]  /*144c0*/  IMAD.MOV.U32 R165, RZ, RZ, R166 ;  /* 0x000000ffffa57224 */ /* 0x000fe200078e00a6 */
[----:B------:R-:W-:Y:S02]  /*144d0*/  MOV R166, R167 ;  /* 0x000000a700a67202 */ /* 0x000fe40000000f00 */
[----:B------:R-:W-:-:S02]  /*144e0*/  MOV R167, R84 ;  /* 0x0000005400a77202 */ /* 0x000fc40000000f00 */
[----:B------:R-:W-:Y:S01]  /*144f0*/  MOV R84, R85 ;  /* 0x0000005500547202 */ /* 0x000fe20000000f00 */
[----:B------:R-:W-:Y:S01]  /*14500*/  IMAD.MOV.U32 R85, RZ, RZ, R86 ;  /* 0x000000ffff557224 */ /* 0x000fe200078e0056 */
[----:B------:R-:W-:Y:S02]  /*14510*/  MOV R86, R87 ;  /* 0x0000005700567202 */ /* 0x000fe40000000f00 */
[----:B------:R-:W-:Y:S01]  /*14520*/  MOV R87, R80 ;  /* 0x0000005000577202 */ /* 0x000fe20000000f00 */
[----:B------:R1:W3:Y:S02]  /*14530*/  MUFU.EX2 R16, R0 ;  /* 0x0000000000107308 */ /* 0x0002e40000000800 */
[----:B-1----:R-:W-:-:S06]  /*14540*/  FFMA.FTZ R0, R164, UR12, -R3 ;  /* 0x0000000ca4007c23 */ /* 0x002fcc0008010803 */
[----:B------:R1:W-:Y:S02]  /*14550*/  MUFU.EX2 R17, R0 ;  /* 0x0000000000117308 */ /* 0x0003e40000000800 */
[----:B-1----:R-:W-:Y:S01]  /*14560*/  FFMA.FTZ R0, R165, UR12, -R3 ;  /* 0x0000000ca5007c23 */ /* 0x002fe20008010803 */
[----:B----4-:R-:W-:Y:S02]  /*14570*/  MOV R82, R83 ;  /* 0x0000005300527202 */ /* 0x010fe40000000f00 */
[----:B------:R-:W-:Y:S02]  /*14580*/  MOV R83, R204 ;  /* 0x000000cc00537202 */ /* 0x000fe40000000f00 */
[----:B------:R-:W-:Y:S02]  /*14590*/  MOV R204, R134 ;  /* 0x0000008600cc7202 */ /* 0x000fe40000000f00 */
[----:B------:R-:W-:Y:S01]  /*145a0*/  MOV R81, R82 ;  /* 0x0000005200517202 */ /* 0x000fe20000000f00 */
[----:B------:R4:W5:Y:S01]  /*145b0*/  LDL.LU R134, [R1+0xa8] ;  /* 0x0000a80001867983 */ /* 0x0009620000300800 */
[----:B------:R-:W-:-:S02]  /*145c0*/  MOV R82, R83 ;  /* 0x0000005300527202 */ /* 0x000fc40000000f00 */
[----:B------:R-:W-:Y:S01]  /*145d0*/  MOV R83, R204 ;  /* 0x000000cc00537202 */ /* 0x000fe20000000f00 */
[----:B------:R-:W-:Y:S01]  /*145e0*/  IMAD.MOV.U32 R204, RZ, RZ, R205 ;  /* 0x000000ffffcc7224 */ /* 0x000fe200078e00cd */
[----:B------:R-:W-:Y:S02]  /*145f0*/  MOV R205, R206 ;  /* 0x000000ce00cd7202 */ /* 0x000fe40000000f00 */
[----:B------:R-:W-:Y:S02]  /*14600*/  MOV R206, R135 ;  /* 0x0000008700ce7202 */ /* 0x000fe40000000f00 */
[----:B------:R-:W-:Y:S01]  /*14610*/  MOV R80, R81 ;  /* 0x0000005100507202 */ /* 0x000fe20000000f00 */
[----:B------:R-:W-:Y:S01]  /*14620*/  IMAD.MOV.U32 R81, RZ, RZ, R82 ;  /* 0x000000ffff517224 */ /* 0x000fe200078e0052 */
[----:B------:R-:W-:Y:S01]  /*14630*/  MOV R82, R83 ;  /* 0x0000005300527202 */ /* 0x000fe20000000f00 */
[----:B------:R4:W5:Y:S01]  /*14640*/  LDL.LU R135, [R1+0xa4] ;  /* 0x0000a40001877983 */ /* 0x0009620000300800 */
[----:B------:R-:W-:-:S02]  /*14650*/  MOV R83, R204 ;  /* 0x000000cc00537202 */ /* 0x000fc40000000f00 */
[----:B------:R-:W-:Y:S01]  /*14660*/  MOV R204, R205 ;  /* 0x000000cd00cc7202 */ /* 0x000fe20000000f00 */
[----:B------:R-:W-:Y:S01]  /*14670*/  IMAD.MOV.U32 R205, RZ, RZ, R206 ;  /* 0x000000ffffcd7224 */ /* 0x000fe200078e00ce */
[----:B------:R-:W-:Y:S02]  /*14680*/  MOV R206, R207 ;  /* 0x000000cf00ce7202 */ /* 0x000fe40000000f00 */
[----:B------:R-:W-:Y:S02]  /*14690*/  MOV R207, R249 ;  /* 0x000000f900cf7202 */ /* 0x000fe40000000f00 */
[----:B------:R4:W5:Y:S04]  /*146a0*/  LDL.LU R249, [R1+0xa0] ;  /* 0x0000a00001f97983 */ /* 0x0009680000300800 */
[----:B------:R-:W2:Y:S01]  /*146b0*/  LDL.LU R165, [R1+0x70] ;  /* 0x0000700001a57983 */ /* 0x000ea20000300800 */
[----:B------:R-:W-:Y:S01]  /*146c0*/  HMMA.16816.F32.BF16 R100, R8, R12, R100 ;  /* 0x0000000c0864723c */ /* 0x000fe20000041864 */
[----:B--2---:R-:W-:-:S02]  /*146d0*/  FFMA.FTZ R12, R165, R32, R246 ;  /* 0x00000020a50c7223 */ /* 0x004fc400000100f6 */
[----:B------:R4:W5:Y:S04]  /*146e0*/  LDL.LU R246, [R1+0x9c] ;  /* 0x00009c0001f67983 */ /* 0x0009680000300800 */
[----:B------:R-:W2:Y:S01]  /*146f0*/  LDL.LU R149, [R1+0x74] ;  /* 0x0000740001957983 */ /* 0x000ea20000300800 */
[C---:B------:R-:W-:Y:S08]  /*14700*/  HMMA.16816.F32.BF16 R48, R8.reuse, R22, R144 ;  /* 0x000000160830723c */ /* 0x040ff00000041890 */
[C---:B------:R-:W-:Y:S08]  /*14710*/  HMMA.16816.F32.BF16 R116, R8.reuse, R24, R116 ;  /* 0x000000180874723c */ /* 0x040ff00000041874 */
[----:B------:R-:W-:Y:S01]  /*14720*/  HMMA.16816.F32.BF16 R36, R8, R26, R36 ;  /* 0x0000001a0824723c */ /* 0x000fe20000041824 */
[----:B--2---:R-:W-:-:S02]  /*14730*/  FFMA.FTZ R11, R149, R31, R248 ;  /* 0x0000001f950b7223 */ /* 0x004fc400000100f8 */
[----:B------:R4:W5:Y:S04]  /*14740*/  LDL.LU R248, [R1+0x98] ;  /* 0x0000980001f87983 */ /* 0x0009680000300800 */
[----:B------:R-:W2:Y:S02]  /*14750*/  LDL.LU R149, [R1+0x20] ;  /* 0x0000200001957983 */ /* 0x000ea40000300800 */
[--C-:B--2---:R-:W-:Y:S02]  /*14760*/  FFMA.FTZ R8, R149, UR12, -R28.reuse ;  /* 0x0000000c95087c23 */ /* 0x104fe4000801081c */
[----:B------:R-:W2:Y:S02]  /*14770*/  LDL.LU R149, [R1+0x1c] ;  /* 0x00001c0001957983 */ /* 0x000ea40000300800 */
[----:B--2---:R-:W-:-:S02]  /*14780*/  FFMA.FTZ R3, R149, UR12, -R28 ;  /* 0x0000000c95037c23 */ /* 0x004fc4000801081c */
[----:B------:R-:W2:Y:S01]  /*14790*/  LDL.LU R149, [R1+0x18] ;  /* 0x0000180001957983 */ /* 0x000ea20000300800 */
[----:B------:R-:W-:Y:S03]  /*147a0*/  HMMA.16816.F32.BF16 R120, R4, R24, R156 ;  /* 0x000000180478723c */ /* 0x000fe6000004189c */
[----:B------:R-:W1:Y:S01]  /*147b0*/  LDSM.16.MT88.4 R156, [R243+0xd800] ;  /* 0x00d80000f39c783b */ /* 0x000e620000004200 */
[----:B------:R-:W-:Y:S01]  /*147c0*/  MOV R151, R84 ;  /* 0x0000005400977202 */ /* 0x000fe20000000f00 */
[----:B------:R-:W-:Y:S01]  /*147d0*/  IMAD.MOV.U32 R162, RZ, RZ, R175 ;  /* 0x000000ffffa27224 */ /* 0x000fe200078e00af */
[----:B------:R-:W-:Y:S02]  /*147e0*/  MOV R161, R172 ;  /* 0x000000ac00a17202 */ /* 0x000fe40000000f00 */
[----:B------:R-:W-:Y:S02]  /*147f0*/  MOV R84, R173 ;  /* 0x000000ad00547202 */ /* 0x000fe40000000f00 */
[----:B------:R-:W-:-:S02]  /*14800*/  MOV R163, R174 ;  /* 0x000000ae00a37202 */ /* 0x000fc40000000f00 */
[----:B------:R-:W4:Y:S01]  /*14810*/  LDSM.16.MT88.4 R172, [R35+0xd800] ;  /* 0x00d8000023ac783b */ /* 0x000f220000004200 */
[----:B------:R-:W1:Y:S01]  /*14820*/  MUFU.EX2 R14, R0 ;  /* 0x00000000000e7308 */ /* 0x000e620000000800 */
[----:B--2---:R-:W-:Y:S02]  /*14830*/  FFMA.FTZ R2, R149, UR12, -R28 ;  /* 0x0000000c95027c23 */ /* 0x004fe4000801081c */
[----:B------:R-:W2:Y:S01]  /*14840*/  LDL.LU R149, [R1+0xc] ;  /* 0x00000c0001957983 */ /* 0x000ea20000300800 */
[----:B------:R-:W-:Y:S01]  /*14850*/  HMMA.16816.F32.BF16 R40, R4, R26, R152 ;  /* 0x0000001a0428723c */ /* 0x000fe20000041898 */
        /* <DEDUP_REMOVED lines=11> */
[----:B------:R1:W4:Y:S01]  /*14910*/  LDSM.16.MT88.4 R188, [R30+0x1800] ;  /* 0x001800001ebc783b */ /* 0x0003220000004200 */
[----:B------:R-:W-:Y:S02]  /*14920*/  MOV R167, R81 ;  /* 0x0000005100a77202 */ /* 0x000fe40000000f00 */
[----:B------:R-:W-:Y:S02]  /*14930*/  MOV R5, R82 ;  /* 0x0000005200057202 */ /* 0x000fe40000000f00 */
[----:B------:R1:W-:Y:S01]  /*14940*/  LDSM.16.MT88.4 R80, [R243+0xf800] ;  /* 0x00f80000f350783b */ /* 0x0003e20000004200 */
[----:B------:R-:W-:Y:S01]  /*14950*/  MOV R22, R124 ;  /* 0x0000007c00167202 */ /* 0x000fe20000000f00 */
[----:B------:R-:W-:Y:S01]  /*14960*/  IMAD.MOV.U32 R23, RZ, RZ, R125 ;  /* 0x000000ffff177224 */ /* 0x000fe200078e007d */
[----:B---3--:R-:W-:-:S02]  /*14970*/  F2FP.BF16.F32.PACK_AB R124, R19, R18 ;  /* 0x00000012137c723e */ /* 0x008fc400000010ff */
[----:B------:R-:W-:Y:S02]  /*14980*/  F2FP.BF16.F32.PACK_AB R125, R16, R15 ;  /* 0x0000000f107d723e */ /* 0x000fe400000010ff */
[----:B------:R-:W-:Y:S02]  /*14990*/  MOV R153, R206 ;  /* 0x000000ce00997202 */ /* 0x000fe40000000f00 */
[----:B------:R-:W-:Y:S02]  /*149a0*/  MOV R152, R205 ;  /* 0x000000cd00987202 */ /* 0x000fe40000000f00 */
[----:B-1----:R-:W-:Y:S01]  /*149b0*/  MOV R30, R161 ;  /* 0x000000a1001e7202 */ /* 0x002fe20000000f00 */
[----:B------:R-:W-:Y:S01]  /*149c0*/  IMAD.MOV.U32 R161, RZ, RZ, R129 ;  /* 0x000000ffffa17224 */ /* 0x000fe200078e0081 */
[----:B------:R-:W-:Y:S02]  /*149d0*/  MOV R129, R127 ;  /* 0x0000007f00817202 */ /* 0x000fe40000000f00 */
[----:B------:R-:W-:-:S02]  /*149e0*/  MOV R243, R131 ;  /* 0x0000008300f37202 */ /* 0x000fc40000000f00 */
[----:B------:R-:W-:Y:S02]  /*149f0*/  MOV R131, R126 ;  /* 0x0000007e00837202 */ /* 0x000fe40000000f00 */
[----:B------:R-:W-:Y:S02]  /*14a00*/  F2FP.BF16.F32.PACK_AB R126, R20, R21 ;  /* 0x00000015147e723e */ /* 0x000fe400000010ff */
[----:B------:R-:W-:Y:S02]  /*14a10*/  F2FP.BF16.F32.PACK_AB R127, R14, R17 ;  /* 0x000000110e7f723e */ /* 0x000fe400000010ff */
        /* <DEDUP_REMOVED lines=8> */
[----:B------:R-:W-:Y:S01]  /*14aa0*/  MOV R145, R4 ;  /* 0x0000000400917202 */ /* 0x000fe20000000f00 */
[----:B------:R-:W-:Y:S01]  /*14ab0*/  MUFU.EX2 R24, R8 ;  /* 0x0000000800187308 */ /* 0x000fe20000000800 */
[----:B------:R-:W-:-:S07]  /*14ac0*/  MOV R35, R130 ;  /* 0x0000008200237202 */ /* 0x000fce0000000f00 */
[----:B------:R-:W-:Y:S01]  /*14ad0*/  MUFU.EX2 R25, R3 ;  /* 0x0000000300197308 */ /* 0x000fe20000000800 */
[----:B------:R-:W-:Y:S01]  /*14ae0*/  MOV R130, R247 ;  /* 0x000000f700827202 */ /* 0x000fe20000000f00 */
[----:B--2---:R-:W-:Y:S01]  /*14af0*/  FFMA.FTZ R0, R149, UR12, -R28 ;  /* 0x0000000c95007c23 */ /* 0x004fe2000801081c */
[----:B------:R2:W5:Y:S01]  /*14b00*/  LDL.LU R247, [R1+0x94] ;  /* 0x0000940001f77983 */ /* 0x0005620000300800 */
[----:B------:R-:W-:Y:S01]  /*14b10*/  HMMA.16816.F32.BF16 R148, R124, R156, R176 ;  /* 0x0000009c7c94723c */ /* 0x000fe200000418b0 */
[----:B------:R-:W-:Y:S01]  /*14b20*/  IMAD.MOV.U32 R176, RZ, RZ, R164 ;  /* 0x000000ffffb07224 */ /* 0x000fe200078e00a4 */
[----:B------:R-:W-:Y:S02]  /*14b30*/  MOV R177, R165 ;  /* 0x000000a500b17202 */ /* 0x000fe40000000f00 */
[----:B------:R1:W-:Y:S01]  /*14b40*/  MUFU.EX2 R10, R0 ;  /* 0x00000000000a7308 */ /* 0x0003e20000000800 */
[----:B------:R-:W-:-:S07]  /*14b50*/  MOV R178, R166 ;  /* 0x000000a600b27202 */ /* 0x000fce0000000f00 */
[----:B------:R-:W-:Y:S01]  /*14b60*/  MUFU.EX2 R26, R2 ;  /* 0x00000002001a7308 */ /* 0x000fe20000000800 */
[----:B------:R-:W-:Y:S01]  /*14b70*/  MOV R179, R167 ;  /* 0x000000a700b37202 */ /* 0x000fe20000000f00 */
[----:B------:R-:W-:Y:S01]  /*14b80*/  IMAD.MOV.U32 R154, RZ, RZ, R207 ;  /* 0x000000ffff9a7224 */ /* 0x000fe200078e00cf */
[----:B----4-:R-:W-:Y:S01]  /*14b90*/  HMMA.16816.F32.BF16 R164, R124, R172, R68 ;  /* 0x000000ac7ca4723c */ /* 0x010fe20000041844 */
[----:B------:R-:W-:Y:S01]  /*14ba0*/  IMAD.MOV.U32 R71, RZ, RZ, R177 ;  /* 0x000000ffff477224 */ /* 0x000fe200078e00b1 */
[----:B------:R-:W-:Y:S01]  /*14bb0*/  MOV R177, R179 ;  /* 0x000000b300b17202 */ /* 0x000fe20000000f00 */
[----:B------:R-:W-:Y:S01]  /*14bc0*/  IMAD.MOV.U32 R179, RZ, RZ, R9 ;  /* 0x000000ffffb37224 */ /* 0x000fe200078e0009 */
[----:B------:R-:W3:Y:S01]  /*14bd0*/  LDSM.16.MT88.4 R204, [R132+0x1800] ;  /* 0x0018000084cc783b */ /* 0x000ee20000004200 */
[----:B-1----:R-:W-:Y:S01]  /*14be0*/  FFMA.FTZ R0, R176, UR12, -R29 ;  /* 0x0000000cb0007c23 */ /* 0x002fe2000801081d */
[----:B------:R-:W-:Y:S02]  /*14bf0*/  MOV R176, R178 ;  /* 0x000000b200b07202 */ /* 0x000fe40000000f00 */
[----:B------:R-:W1:Y:S01]  /*14c00*/  LDSM.16.MT88.4 R4, [R132+0x3800] ;  /* 0x003800008404783b */ /* 0x000e620000004200 */
[----:B------:R-:W-:Y:S01]  /*14c10*/  MOV R178, R32 ;  /* 0x0000002000b27202 */ /* 0x000fe20000000f00 */
[----:B------:R4:W-:Y:S01]  /*14c20*/  MUFU.EX2 R9, R0 ;  /* 0x0000000000097308 */ /* 0x0009e20000000800 */
[----:B------:R-:W-:-:S02]  /*14c30*/  MOV R32, R27 ;  /* 0x0000001b00207202 */ /* 0x000fc40000000f00 */
[----:B------:R-:W-:Y:S02]  /*14c40*/  MOV R27, R13 ;  /* 0x0000000d001b7202 */ /* 0x000fe40000000f00 */
[----:B------:R-:W-:Y:S01]  /*14c50*/  MOV R13, R144 ;  /* 0x00000090000d7202 */ /* 0x000fe20000000f00 */
[----:B------:R-:W-:Y:S01]  /*14c60*/  IMAD.MOV.U32 R144, RZ, RZ, R145 ;  /* 0x000000ffff907224 */ /* 0x000fe200078e0091 */
[----:B------:R-:W-:Y:S02]  /*14c70*/  MOV R145, R146 ;  /* 0x0000009200917202 */ /* 0x000fe40000000f00 */
[----:B------:R-:W-:Y:S02]  /*14c80*/  MOV R146, R147 ;  /* 0x0000009300927202 */ /* 0x000fe40000000f00 */
[----:B------:R-:W-:Y:S01]  /*14c90*/  MOV R147, R160 ;  /* 0x000000a000937202 */ /* 0x000fe20000000f00 */
[----:B----4-:R-:W-:Y:S01]  /*14ca0*/  FFMA.FTZ R0, R71, UR12, -R29 ;  /* 0x0000000c47007c23 */ /* 0x010fe2000801081d */
[----:B------:R-:W-:-:S02]  /*14cb0*/  MOV R71, R176 ;  /* 0x000000b000477202 */ /* 0x000fc40000000f00 */
        /* <DEDUP_REMOVED lines=8> */
[----:B------:R4:W2:Y:S01]  /*14d40*/  MUFU.EX2 R8, R0 ;  /* 0x0000000000087308 */ /* 0x0008a20000000800 */
[----:B------:R-:W-:-:S02]  /*14d50*/  MOV R128, R245 ;  /* 0x000000f500807202 */ /* 0x000fc40000000f00 */
[----:B------:R-:W-:Y:S01]  /*14d60*/  MOV R144, R145 ;  /* 0x0000009100907202 */ /* 0x000fe20000000f00 */
[----:B------:R1:W5:Y:S01]  /*14d70*/  LDL.LU R245, [R1+0x90] ;  /* 0x0000900001f57983 */ /* 0x0003620000300800 */
[----:B------:R-:W-:Y:S01]  /*14d80*/  MOV R145, R146 ;  /* 0x0000009200917202 */ /* 0x000fe20000000f00 */
[----:B------:R-:W-:Y:S01]  /*14d90*/  IMAD.MOV.U32 R146, RZ, RZ, R147 ;  /* 0x000000ffff927224 */ /* 0x000fe200078e0093 */
[----:B------:R-:W-:Y:S02]  /*14da0*/  MOV R147, R160 ;  /* 0x000000a000937202 */ /* 0x000fe40000000f00 */
[----:B------:R-:W-:Y:S02]  /*14db0*/  MOV R160, R128 ;  /* 0x0000008000a07202 */ /* 0x000fe40000000f00 */
[----:B------:R-:W-:Y:S01]  /*14dc0*/  MOV R128, R129 ;  /* 0x0000008100807202 */ /* 0x000fe20000000f00 */
[----:B------:R-:W-:Y:S02]  /*14dd0*/  IMAD.MOV.U32 R129, RZ, RZ, R241 ;  /* 0x000000ffff817224 */ /* 0x000fe400078e00f1 */
[----:B------:R1:W5:Y:S01]  /*14de0*/  LDL.LU R241, [R1+0x8c] ;  /* 0x00008c0001f17983 */ /* 0x0003620000300800 */
[----:B----4-:R-:W-:Y:S01]  /*14df0*/  FFMA.FTZ R0, R71, UR12, -R29 ;  /* 0x0000000c47007c23 */ /* 0x010fe2000801081d */
[----:B------:R-:W-:-:S03]  /*14e00*/  MOV R71, R176 ;  /* 0x000000b000477202 */ /* 0x000fc60000000f00 */
[----:B------:R4:W-:Y:S02]  /*14e10*/  MUFU.EX2 R3, R0 ;  /* 0x0000000000037308 */ /* 0x0009e40000000800 */
[----:B----4-:R-:W-:Y:S02]  /*14e20*/  FFMA.FTZ R0, R71, UR12, -R29 ;  /* 0x0000000c47007c23 */ /* 0x010fe4000801081d */
[----:B------:R-:W4:Y:S01]  /*14e30*/  LDL.LU R71, [R1+0x78] ;  /* 0x0000780001477983 */ /* 0x000f220000300800 */
[----:B------:R-:W-:Y:S02]  /*14e40*/  MOV R176, R177 ;  /* 0x000000b100b07202 */ /* 0x000fe40000000f00 */
[----:B------:R-:W-:Y:S01]  /*14e50*/  MOV R177, R178 ;  /* 0x000000b200b17202 */ /* 0x000fe20000000f00 */
[----:B------:R-:W-:Y:S01]  /*14e60*/  IMAD.MOV.U32 R178, RZ, RZ, R179 ;  /* 0x000000ffffb27224 */ /* 0x000fe200078e00b3 */
[----:B------:R-:W-:Y:S01]  /*14e70*/  MOV R179, R32 ;  /* 0x0000002000b37202 */ /* 0x000fe20000000f00 */
[----:B------:R4:W1:Y:S01]  /*14e80*/  MUFU.EX2 R2, R0 ;  /* 0x0000000000027308 */ /* 0x0008620000000800 */
[----:B------:R-:W-:-:S02]  /*14e90*/  MOV R32, R27 ;  /* 0x0000001b00207202 */ /* 0x000fc40000000f00 */
[----:B------:R-:W-:Y:S01]  /*14ea0*/  MOV R27, R13 ;  /* 0x0000000d001b7202 */ /* 0x000fe20000000f00 */
[----:B------:R-:W-:Y:S02]  /*14eb0*/  IMAD.MOV.U32 R13, RZ, RZ, R144 ;  /* 0x000000ffff0d7224 */ /* 0x000fe400078e0090 */
[----:B----4-:R-:W-:Y:S01]  /*14ec0*/  FFMA.FTZ R0, R71, R34, R225 ;  /* 0x0000002247007223 */ /* 0x010fe200000100e1 */
[----:B------:R-:W-:Y:S01]  /*14ed0*/  MOV R71, R176 ;  /* 0x000000b000477202 */ /* 0x000fe20000000f00 */
[----:B------:R4:W5:Y:S01]  /*14ee0*/  LDL.LU R225, [R1+0x88] ;  /* 0x0000880001e17983 */ /* 0x0009620000300800 */
[----:B------:R-:W-:Y:S01]  /*14ef0*/  MOV R176, R177 ;  /* 0x000000b100b07202 */ /* 0x000fe20000000f00 */
[----:B------:R-:W-:Y:S01]  /*14f00*/  IMAD.MOV.U32 R177, RZ, RZ, R178 ;  /* 0x000000ffffb17224 */ /* 0x000fe200078e00b2 */
[----:B------:R-:W-:Y:S02]  /*14f10*/  MOV R178, R179 ;  /* 0x000000b300b27202 */ /* 0x000fe40000000f00 */
[----:B------:R-:W-:-:S02]  /*14f20*/  MOV R179, R32 ;  /* 0x0000002000b37202 */ /* 0x000fc40000000f00 */
[----:B------:R-:W-:Y:S01]  /*14f30*/  MOV R32, R27 ;  /* 0x0000001b00207202 */ /* 0x000fe20000000f00 */
[----:B------:R-:W-:Y:S02]  /*14f40*/  IMAD.MOV.U32 R27, RZ, RZ, R13 ;  /* 0x000000ffff1b7224 */ /* 0x000fe400078e000d */
[----:B------:R-:W4:Y:S01]  /*14f50*/  LDL.LU R13, [R1+0x7c] ;  /* 0x00007c00010d7983 */ /* 0x000f220000300800 */
[----:B------:R-:W-:Y:S02]  /*14f60*/  MOV R144, R145 ;  /* 0x0000009100907202 */ /* 0x000fe40000000f00 */
[----:B------:R-:W-:Y:S02]  /*14f70*/  MOV R145, R146 ;  /* 0x0000009200917202 */ /* 0x000fe40000000f00 */
[----:B------:R-:W-:Y:S01]  /*14f80*/  MOV R146, R147 ;  /* 0x0000009300927202 */ /* 0x000fe20000000f00 */
[----:B------:R-:W-:Y:S01]  /*14f90*/  IMAD.MOV.U32 R147, RZ, RZ, R160 ;  /* 0x000000ffff937224 */ /* 0x000fe200078e00a0 */
[----:B------:R-:W-:-:S02]  /*14fa0*/  MOV R160, R128 ;  /* 0x0000008000a07202 */ /* 0x000fc40000000f00 */
[----:B------:R-:W-:Y:S02]  /*14fb0*/  MOV R128, R129 ;  /* 0x0000008100807202 */ /* 0x000fe40000000f00 */
[----:B------:R-:W-:Y:S01]  /*14fc0*/  MOV R129, R130 ;  /* 0x0000008200817202 */ /* 0x000fe20000000f00 */
[----:B------:R-:W-:Y:S01]  /*14fd0*/  IMAD.MOV.U32 R130, RZ, RZ, R240 ;  /* 0x000000ffff827224 */ /* 0x000fe200078e00f0 */
[----:B------:R-:W-:Y:S02]  /*14fe0*/  MOV R28, R154 ;  /* 0x0000009a001c7202 */ /* 0x000fe40000000f00 */
[----:B------:R-:W-:Y:S01]  /*14ff0*/  MOV R31, R155 ;  /* 0x0000009b001f7202 */ /* 0x000fe20000000f00 */
[----:B------:R-:W-:Y:S01]  /*15000*/  HMMA.16816.F32.BF16 R180, R124, R188, R180 ;  /* 0x000000bc7cb4723c */ /* 0x000fe200000418b4 */
[----:B------:R-:W-:Y:S02]  /*15010*/  MOV R34, R129 ;  /* 0x0000008100227202 */ /* 0x000fe40000000f00 */
[----:B--2---:R-:W-:-:S05]  /*15020*/  F2FP.BF16.F32.PACK_AB R129, R8, R9 ;  /* 0x000000090881723e */ /* 0x004fca00000010ff */
[C---:B------:R-:W-:Y:S08]  /*15030*/  HMMA.16816.F32.BF16 R152, R124.reuse, R158, R168 ;  /* 0x0000009e7c98723c */ /* 0x040ff000000418a8 */
[C---:B------:R-:W-:Y:S08]  /*15040*/  HMMA.16816.F32.BF16 R168, R124.reuse, R174, R64 ;  /* 0x000000ae7ca8723c */ /* 0x040ff00000041840 */
[C---:B------:R-:W-:Y:S08]  /*15050*/  HMMA.16816.F32.BF16 R184, R124.reuse, R190, R184 ;  /* 0x000000be7cb8723c */ /* 0x040ff000000418b8 */
[C---:B---3--:R-:W-:Y:S08]  /*15060*/  HMMA.16816.F32.BF16 R192, R124.reuse, R204, R192 ;  /* 0x000000cc7cc0723c */ /* 0x048ff000000418c0 */
[C---:B------:R-:W-:Y:S08]  /*15070*/  HMMA.16816.F32.BF16 R200, R124.reuse, R206, R200 ;  /* 0x000000ce7cc8723c */ /* 0x040ff000000418c8 */
[C---:B------:R-:W-:Y:S08]  /*15080*/  HMMA.16816.F32.BF16 R72, R124.reuse, R80, R72 ;  /* 0x000000507c48723c */ /* 0x040ff00000041848 */
[C---:B------:R-:W-:Y:S08]  /*15090*/  HMMA.16816.F32.BF16 R76, R124.reuse, R82, R76 ;  /* 0x000000527c4c723c */ /* 0x040ff0000004184c */
[C---:B------:R-:W-:Y:S08]  /*150a0*/  HMMA.16816.F32.BF16 R88, R124.reuse, R96, R88 ;  /* 0x000000607c58723c */ /* 0x040ff00000041858 */
[C---:B------:R-:W-:Y:S08]  /*150b0*/  HMMA.16816.F32.BF16 R92, R124.reuse, R98, R92 ;  /* 0x000000627c5c723c */ /* 0x040ff0000004185c */
[C---:B------:R-:W-:Y:S08]  /*150c0*/  HMMA.16816.F32.BF16 R104, R124.reuse, R112, R104 ;  /* 0x000000707c68723c */ /* 0x040ff00000041868 */
[C---:B------:R-:W-:Y:S08]  /*150d0*/  HMMA.16816.F32.BF16 R108, R124.reuse, R114, R108 ;  /* 0x000000727c6c723c */ /* 0x040ff0000004186c */
[C---:B-1----:R-:W-:Y:S08]  /*150e0*/  HMMA.16816.F32.BF16 R120, R124.reuse, R4, R120 ;  /* 0x000000047c78723c */ /* 0x042ff00000041878 */
[----:B------:R-:W-:Y:S01]  /*150f0*/  HMMA.16816.F32.BF16 R124, R124, R6, R40 ;  /* 0x000000067c7c723c */ /* 0x000fe20000041828 */
[----:B------:R-:W-:-:S02]  /*15100*/  MOV R43, R32 ;  /* 0x00000020002b7202 */ /* 0x000fc40000000f00 */
[----:B------:R-:W-:Y:S02]  /*15110*/  MOV R42, R27 ;  /* 0x0000001b002a7202 */ /* 0x000fe40000000f00 */
[----:B------:R-:W-:Y:S02]  /*15120*/  MOV R32, R128 ;  /* 0x0000008000207202 */ /* 0x000fe40000000f00 */
[----:B------:R-:W-:Y:S02]  /*15130*/  MOV R27, R130 ;  /* 0x00000082001b7202 */ /* 0x000fe40000000f00 */
[----:B------:R-:W-:Y:S02]  /*15140*/  F2FP.BF16.F32.PACK_AB R128, R25, R24 ;  /* 0x000000181980723e */ /* 0x000fe400000010ff */
[----:B------:R-:W-:Y:S01]  /*15150*/  F2FP.BF16.F32.PACK_AB R130, R10, R26 ;  /* 0x0000001a0a82723e */ /* 0x000fe200000010ff */
[----:B------:R-:W-:Y:S01]  /*15160*/  FADD.FTZ R23, R23, R11 ;  /* 0x0000000b17177221 */ /* 0x000fe20000010000 */
[----:B------:R-:W-:Y:S01]  /*15170*/  IMAD.MOV.U32 R41, RZ, RZ, R144 ;  /* 0x000000ffff297224 */ /* 0x000fe200078e0090 */
[----:B------:R-:W-:-:S02]  /*15180*/  MOV R40, R145 ;  /* 0x0000009100287202 */ /* 0x000fc40000000f00 */
[----:B------:R-:W-:Y:S02]  /*15190*/  MOV R29, R146 ;  /* 0x00000092001d7202 */ /* 0x000fe40000000f00 */
[----:B------:R-:W-:Y:S01]  /*151a0*/  MOV R11, R147 ;  /* 0x00000093000b7202 */ /* 0x000fe20000000f00 */
[----:B------:R-:W-:Y:S01]  /*151b0*/  FADD.FTZ R22, R22, R0 ;  /* 0x0000000016167221 */ /* 0x000fe20000010000 */
[----:B------:R-:W-:Y:S01]  /*151c0*/  FADD.FTZ R12, R242, R12 ;  /* 0x0000000cf20c7221 */ /* 0x000fe20000010000 */
[----:B------:R-:W-:-:S04]  /*151d0*/  IMAD.MOV.U32 R0, RZ, RZ, R160 ;  /* 0x000000ffff007224 */ /* 0x000fc800078e00a0 */
[----:B------:R-:W-:Y:S01]  /*151e0*/  FADD.FTZ R0, R0, R12 ;  /* 0x0000000c00007221 */ /* 0x000fe20000010000 */
[----:B------:R-:W-:Y:S01]  /*151f0*/  MOV R66, R176 ;  /* 0x000000b000427202 */ /* 0x000fe20000000f00 */
[----:B------:R-:W-:Y:S01]  /*15200*/  IMAD.MOV.U32 R64, RZ, RZ, R178 ;  /* 0x000000ffff407224 */ /* 0x000fe200078e00b2 */
[----:B------:R-:W-:Y:S02]  /*15210*/  MOV R65, R177 ;  /* 0x000000b100417202 */ /* 0x000fe40000000f00 */
[----:B------:R-:W-:Y:S02]  /*15220*/  MOV R132, R179 ;  /* 0x000000b300847202 */ /* 0x000fe40000000f00 */
[----:B------:R-:W-:Y:S01]  /*15230*/  MOV R67, R71 ;  /* 0x0000004700437202 */ /* 0x000fe20000000f00 */
[----:B------:R-:W2:Y:S01]  /*15240*/  S2R R242, SR_TID.X ;  /* 0x0000000000f27919 */ /* 0x000ea20000002100 */
[----:B------:R-:W-:Y:S01]  /*15250*/  MOV R240, 0x20 ;  /* 0x0000002000f07802 */ /* 0x000fe20000000f00 */
[----:B------:R-:W-:Y:S01]  /*15260*/  @UP1 UIADD3 UR19, UPT, UPT, UR19, -0x4, URZ ;  /* 0xfffffffc13131890 */ /* 0x000fe2000fffe0ff */
[----:B----4-:R-:W-:Y:S01]  /*15270*/  FFMA.FTZ R13, R13, R33, R224 ;  /* 0x000000210d0d7223 */ /* 0x010fe200000100e0 */
[----:B------:R-:W-:Y:S01]  /*15280*/  IMAD.MOV.U32 R33, RZ, RZ, R131 ;  /* 0x000000ffff217224 */ /* 0x000fe200078e0083 */
[----:B------:R-:W-:Y:S01]  /*15290*/  F2FP.BF16.F32.PACK_AB R131, R2, R3 ;  /* 0x000000030283723e */ /* 0x000fe200000010ff */
[----:B------:R3:W5:Y:S01]  /*152a0*/  LDL.LU R224, [R1+0x84] ;  /* 0x0000840001e07983 */ /* 0x0007620000300800 */
[----:B------:R-:W-:-:S05]  /*152b0*/  FADD.FTZ R11, R11, R13 ;  /* 0x0000000d0b0b7221 */ /* 0x000fca0000010000 */
[----:B------:R-:W-:Y:S01]  /*152c0*/  HMMA.16816.F32.BF16 R144, R128, R156, R232 ;  /* 0x0000009c8090723c */ /* 0x000fe200000418e8 */
[----:B------:R-:W-:Y:S02]  /*152d0*/  MOV R232, R161 ;  /* 0x000000a100e87202 */ /* 0x000fe40000000f00 */
[----:B------:R-:W-:-:S05]  /*152e0*/  MOV R233, R162 ;  /* 0x000000a200e97202 */ /* 0x000fca0000000f00 */
[C---:B------:R-:W-:Y:S01]  /*152f0*/  HMMA.16816.F32.BF16 R156, R128.reuse, R158, R216 ;  /* 0x0000009e809c723c */ /* 0x040fe200000418d8 */
[----:B------:R-:W-:Y:S02]  /*15300*/  MOV R217, R85 ;  /* 0x0000005500d97202 */ /* 0x000fe40000000f00 */
[----:B------:R-:W-:Y:S02]  /*15310*/  MOV R218, R86 ;  /* 0x0000005600da7202 */ /* 0x000fe40000000f00 */
[----:B------:R-:W-:Y:S02]  /*15320*/  MOV R219, R87 ;  /* 0x0000005700db7202 */ /* 0x000fe40000000f00 */
[----:B------:R-:W-:Y:S01]  /*15330*/  MOV R234, R163 ;  /* 0x000000a300ea7202 */ /* 0x000fe20000000f00 */
[----:B------:R-:W-:Y:S01]  /*15340*/  HMMA.16816.F32.BF16 R116, R128, R4, R116 ;  /* 0x000000048074723c */ /* 0x000fe20000041874 */
[----:B------:R-:W-:Y:S01]  /*15350*/  FADD.FTZ R4, R217, R23 ;  /* 0x00000017d9047221 */ /* 0x000fe20000010000 */
[----:B------:R-:W-:Y:S01]  /*15360*/  FADD.FTZ R5, R218, R22 ;  /* 0x00000016da057221 */ /* 0x000fe20000010000 */
[----:B------:R-:W-:-:S02]  /*15370*/  IMAD.MOV.U32 R235, RZ, RZ, R84 ;  /* 0x000000ffffeb7224 */ /* 0x000fc400078e0054 */
        /* <DEDUP_REMOVED lines=8> */
[----:B------:R-:W-:-:S04]  /*15400*/  FADD.FTZ R0, R29, R11 ;  /* 0x0000000b1d007221 */ /* 0x000fc80000010000 */
[----:B------:R-:W-:Y:S01]  /*15410*/  HMMA.16816.F32.BF16 R188, R128, R190, R196 ;  /* 0x000000be80bc723c */ /* 0x000fe200000418c4 */
[----:B------:R-:W-:Y:S01]  /*15420*/  FADD.FTZ R5, R41, R5 ;  /* 0x0000000529057221 */ /* 0x000fe20000010000 */
[----:B------:R-:W-:-:S06]  /*15430*/  FADD.FTZ R4, R42, R4 ;  /* 0x000000042a047221 */ /* 0x000fcc0000010000 */
        /* <DEDUP_REMOVED lines=14> */
[----:B------:R-:W-:-:S02]  /*15520*/  FADD.FTZ R5, R65, R4 ;  /* 0x0000000441057221 */ /* 0x000fc40000010000 */
        /* <DEDUP_REMOVED lines=43> */
[----:B--2---:R-:W-:Y:S05]  /*157e0*/  BRA.U UP1, `(.L_x_615) ;  /* 0x0000000101047547 */ /* 0x004fea000b800000 */
.L_x_612:
[----:B------:R-:W-:-:S12]  /*157f0*/  UIADD3 UR19, UPT, UPT, UR20, -0x1, URZ ;  /* 0xffffffff14137890 */ /* 0x000fd8000fffe0ff */
.L_x_615:
[----:B------:R-:W-:-:S09]  /*15800*/  UISETP.GE.AND UP0, UPT, UR19, UR14, UPT ;  /* 0x0000000e1300728c */ /* 0x000fd2000bf06270 */
[----:B------:R-:W-:Y:S05]  /*15810*/  BRA.U !UP0, `(.L_x_616) ;  /* 0x0000006908d87547 */ /* 0x000fea000b800000 */
[----:B---3--:R-:W2:Y:S04]  /*15820*/  LDL.LU R2, [R1+0x80] ;  /* 0x0000800001027983 */ /* 0x008ea80000300800 */
[----:B------:R-:W3:Y:S04]  /*15830*/  LDL.LU R0, [R1+0x60] ;  /* 0x0000600001007983 */ /* 0x000ee80000300800 */
[----:B-1----:R-:W4:Y:S01]  /*15840*/  LDL.LU R4, [R1+0x64] ;  /* 0x0000640001047983 */ /* 0x002f220000300800 */
[----:B------:R-:W-:Y:S01]  /*15850*/  IMAD.U32 R3, RZ, RZ, UR22 ;  /* 0x00000016ff037e24 */ /* 0x000fe2000f8e00ff */
[----:B------:R-:W-:Y:S01]  /*15860*/  UIMAD UR30, UR30, UR4, URZ ;  /* 0x000000041e1e72a4 */ /* 0x000fe2000f8e02ff */
[C---:B------:R-:W-:Y:S01]  /*15870*/  IMAD.SHL.U32 R9, R242.reuse, 0x2, RZ ;  /* 0x00000002f2097824 */ /* 0x040fe200078e00ff */
[----:B------:R-:W-:Y:S01]  /*15880*/  UIMAD.WIDE.U32 UR12, UR19, UR10, URZ ;  /* 0x0000000a130c72a5 */ /* 0x000fe2000f8e00ff */
[C---:B------:R-:W-:Y:S01]  /*15890*/  IMAD.SHL.U32 R7, R242.reuse, 0x40, RZ ;  /* 0x00000040f2077824 */ /* 0x040fe200078e00ff */
[----:B------:R-:W-:Y:S01]  /*158a0*/  UIMAD UR30, UR18, UR5, UR30 ;  /* 0x00000005121e72a4 */ /* 0x000fe2000f8e021e */
[----:B------:R-:W1:Y:S01]  /*158b0*/  S2UR UR5, SR_CgaCtaId ;  /* 0x00000000000579c3 */ /* 0x000e620000008800 */
[----:B------:R-:W-:Y:S01]  /*158c0*/  LOP3.LUT R9, R9, 0x6, RZ, 0xc0, !PT ;  /* 0x0000000609097812 */ /* 0x000fe200078ec0ff */
[----:B------:R-:W-:Y:S01]  /*158d0*/  IMAD.SHL.U32 R8, R242, 0x20, RZ ;  /* 0x00000020f2087824 */ /* 0x000fe200078e00ff */
[----:B------:R-:W-:Y:S01]  /*158e0*/  SHF.R.U32.HI R236, RZ, 0x1, R242 ;  /* 0x00000001ffec7819 */ /* 0x000fe200000116f2 */
[----:B------:R-:W-:Y:S01]  /*158f0*/  UMOV UR6, 0x400 ;  /* 0x0000040000067882 */ /* 0x000fe20000000000 */
[----:B------:R-:W-:Y:S01]  /*15900*/  IMAD.MOV.U32 R233, RZ, RZ, 0x40 ;  /* 0x00000040ffe97424 */ /* 0x000fe200078e00ff */
[----:B------:R-:W-:Y:S01]  /*15910*/  UIADD3 UR34, UP0, UPT, UR34, -0x80, URZ ;  /* 0xffffff8022227890 */ /* 0x000fe2000ff1e0ff */
[----:B------:R-:W-:Y:S01]  /*15920*/  IMAD.MOV.U32 R239, RZ, RZ, 0x20 ;  /* 0x00000020ffef7424 */ /* 0x000fe200078e00ff */
[----:B-----5:R-:W-:Y:S01]  /*15930*/  MOV R132, R135 ;  /* 0x0000008700847202 */ /* 0x020fe20000000f00 */
[----:B------:R-:W-:Y:S01]  /*15940*/  IMAD.MOV.U32 R140, RZ, RZ, R133 ;  /* 0x000000ffff8c7224 */ /* 0x000fe200078e0085 */
[----:B------:R-:W-:Y:S01]  /*15950*/  SEL R233, R233, 0xffffffc0, !P1 ;  /* 0xffffffc0e9e97807 */ /* 0x000fe20004800000 */
[----:B------:R-:W-:Y:S01]  /*15960*/  IMAD.MOV.U32 R139, RZ, RZ, R134 ;  /* 0x000000ffff8b7224 */ /* 0x000fe200078e0086 */
[----:B------:R-:W-:Y:S01]  /*15970*/  SEL R239, R239, 0xffffffe0, !P2 ;  /* 0xffffffe0efef7807 */ /* 0x000fe20005000000 */
[C---:B------:R-:W-:Y:S01]  /*15980*/  VIADD R252, R245.reuse, 0x8 ;  /* 0x00000008f5fc7836 */ /* 0x040fe20000000000 */
[C---:B------:R-:W-:Y:S01]  /*15990*/  IADD3 R250, PT, PT, R245.reuse, 0x40, RZ ;  /* 0x00000040f5fa7810 */ /* 0x040fe20007ffe0ff */
[----:B------:R-:W-:Y:S01]  /*159a0*/  VIADD R251, R245, 0x48 ;  /* 0x00000048f5fb7836 */ /* 0x000fe20000000000 */
[----:B------:R-:W-:-:S02]  /*159b0*/  UIADD3.X UR27, UPT, UPT, UR27, -0x1, URZ, UP0, !UPT ;  /* 0xffffffff1b1b7890 */ /* 0x000fc400087fe4ff */
[----:B-1----:R-:W-:Y:S01]  /*159c0*/  ULEA UR5, UR5, UR6, 0x18 ;  /* 0x0000000605057291 */ /* 0x002fe2000f8ec0ff */
[----:B--2---:R-:W-:Y:S02]  /*159d0*/  IMAD.MOV.U32 R6, RZ, RZ, R2 ;  /* 0x000000ffff067224 */ /* 0x004fe400078e0002 */
[----:B------:R-:W-:-:S04]  /*159e0*/  IMAD.U32 R2, RZ, RZ, UR24 ;  /* 0x00000018ff027e24 */ /* 0x000fc8000f8e00ff */
[----:B------:R-:W-:Y:S01]  /*159f0*/  IMAD.WIDE.U32 R2, R241, UR10, R2 ;  /* 0x0000000af1027c25 */ /* 0x000fe2000f8e0002 */
[----:B----4-:R-:W-:-:S03]  /*15a00*/  LOP3.LUT R5, R4, 0x38, R242, 0x78, !PT ;  /* 0x0000003804057812 */ /* 0x010fc600078e78f2 */
[----:B---3--:R-:W-:Y:S01]  /*15a10*/  IMAD.IADD R3, R0, 0x1, R3 ;  /* 0x0000000100037824 */ /* 0x008fe200078e0203 */
[----:B------:R-:W-:Y:S01]  /*15a20*/  MOV R0, UR4 ;  /* 0x0000000400007c02 */ /* 0x000fe20008000f00 */
[----:B------:R-:W-:Y:S01]  /*15a30*/  IMAD.U32 R4, RZ, RZ, UR19 ;  /* 0x00000013ff047e24 */ /* 0x000fe2000f8e00ff */
[----:B------:R-:W-:Y:S01]  /*15a40*/  LOP3.LUT R6, R5, 0x1e00, R6, 0xf8, !PT ;  /* 0x00001e0005067812 */ /* 0x000fe200078ef806 */
[----:B------:R-:W-:Y:S02]  /*15a50*/  UIMAD UR4, UR19, UR11, UR13 ;  /* 0x0000000b130472a4 */ /* 0x000fe4000f8e020d */
[----:B------:R-:W-:Y:S01]  /*15a60*/  IMAD.WIDE.U32 R2, R0, UR18, R2 ;  /* 0x0000001200027c25 */ /* 0x000fe2000f8e0002 */
[----:B------:R-:W-:Y:S01]  /*15a70*/  LEA R244, R4, R9, 0x6 ;  /* 0x0000000904f47211 */ /* 0x000fe200078e30ff */
[----:B------:R-:W-:Y:S02]  /*15a80*/  USHF.L.U64.HI UR11, UR10, 0x5, UR11 ;  /* 0x000000050a0b7899 */ /* 0x000fe4000801020b */
[----:B------:R-:W-:Y:S01]  /*15a90*/  USHF.L.U32 UR10, UR10, 0x5, URZ ;  /* 0x000000050a0a7899 */ /* 0x000fe200080006ff */
[----:B------:R-:W-:Y:S01]  /*15aa0*/  IADD3 R0, P0, PT, R224, R2, RZ ;  /* 0x00000002e0007210 */ /* 0x000fe20007f1e0ff */
[----:B------:R-:W-:Y:S01]  /*15ab0*/  VIADD R244, R244, 0x20 ;  /* 0x00000020f4f47836 */ /* 0x000fe20000000000 */
[----:B------:R-:W-:Y:S01]  /*15ac0*/  LOP3.LUT R2, R7, 0x200, RZ, 0xc0, !PT ;  /* 0x0000020007027812 */ /* 0x000fe200078ec0ff */
[----:B------:R-:W-:Y:S01]  /*15ad0*/  UIADD3 UR19, UPT, UPT, UR19, 0x1, URZ ;  /* 0x0000000113137890 */ /* 0x000fe2000fffe0ff */
[----:B------:R-:W-:Y:S01]  /*15ae0*/  IADD3.X R4, PT, PT, R3, UR30, RZ, P0, !PT ;  /* 0x0000001e03047c10 */ /* 0x000fe200087fe4ff */
[----:B------:R-:W-:Y:S01]  /*15af0*/  IMAD.U32 R3, RZ, RZ, UR13 ;  /* 0x0000000dff037e24 */ /* 0x000fe2000f8e00ff */
[----:B------:R-:W-:Y:S01]  /*15b00*/  LOP3.LUT R5, R2, 0x7c00, R8, 0xf8, !PT ;  /* 0x00007c0002057812 */ /* 0x000fe200078ef808 */
[----:B------:R-:W-:Y:S01]  /*15b10*/  IMAD.U32 R2, RZ, RZ, UR12 ;  /* 0x0000000cff027e24 */ /* 0x000fe2000f8e00ff */
[C---:B------:R-:W-:Y:S01]  /*15b20*/  SHF.L.U64.HI R4, R0.reuse, 0x1, R4 ;  /* 0x0000000100047819 */ /* 0x040fe20000010204 */
[----:B------:R-:W-:Y:S01]  /*15b30*/  IMAD.SHL.U32 R3, R0, 0x2, RZ ;  /* 0x0000000200037824 */ /* 0x000fe200078e00ff */
[----:B------:R-:W-:Y:S01]  /*15b40*/  LOP3.LUT R224, R224, 0x1c0, R7, 0xf8, !PT ;  /* 0x000001c0e0e07812 */ /* 0x000fe200078ef807 */
[----:B------:R-:W-:Y:S01]  /*15b50*/  IMAD.U32 R0, RZ, RZ, UR4 ;  /* 0x00000004ff007e24 */ /* 0x000fe2000f8e00ff */
[----:B------:R-:W1:Y:S01]  /*15b60*/  S2UR UR12, SR_CgaCtaId ;  /* 0x00000000000c79c3 */ /* 0x000e620000008800 */
[----:B------:R-:W2:Y:S01]  /*15b70*/  LDCU UR4, c[0x0][0x45c] ;  /* 0x00008b80ff0477ac */ /* 0x000ea20008000800 */
[----:B------:R-:W-:-:S02]  /*15b80*/  LEA R3, P0, R2, R3, 0x7 ;  /* 0x0000000302037211 */ /* 0x000fc400078038ff */
[----:B------:R-:W-:Y:S02]  /*15b90*/  LOP3.LUT R232, R224, 0x8, R242, 0x78, !PT ;  /* 0x00000008e0e87812 */ /* 0x000fe400078e78f2 */
[----:B------:R-:W-:Y:S01]  /*15ba0*/  LEA.HI.X R2, R2, R4, R0, 0x7, P0 ;  /* 0x0000000402027211 */ /* 0x000fe200000f3c00 */
[----:B------:R-:W3:Y:S01]  /*15bb0*/  S2R R242, SR_TID.X ;  /* 0x0000000000f27919 */ /* 0x000ee20000002100 */
[----:B------:R-:W-:Y:S02]  /*15bc0*/  LOP3.LUT R0, R7, 0x400, RZ, 0xc0, !PT ;  /* 0x0000040007007812 */ /* 0x000fe400078ec0ff */
[----:B------:R-:W-:Y:S01]  /*15bd0*/  IADD3 R3, P0, PT, R3, UR8, RZ ;  /* 0x0000000803037c10 */ /* 0x000fe2000ff1e0ff */
[----:B------:R-:W4:Y:S01]  /*15be0*/  LDCU UR8, c[0x0][0x50c] ;  /* 0x0000a180ff0877ac */ /* 0x000f220008000800 */
[----:B------:R-:W-:Y:S02]  /*15bf0*/  LEA R232, R232, R0, 0x1 ;  /* 0x00000000e8e87211 */ /* 0x000fe400078e08ff */
[----:B------:R-:W-:Y:S01]  /*15c00*/  IADD3.X R0, PT, PT, R2, UR9, RZ, P0, !PT ;  /* 0x0000000902007c10 */ /* 0x000fe200087fe4ff */
[----:B------:R2:W-:Y:S01]  /*15c10*/  STL [R1+0x58], R3 ;  /* 0x0000580301007387 */ /* 0x0005e20000100800 */
[----:B------:R-:W-:Y:S01]  /*15c20*/  LOP3.LUT R236, R224, 0x8, R236, 0x78, !PT ;  /* 0x00000008e0ec7812 */ /* 0x000fe200078e78ec */
[----:B------:R-:W-:Y:S01]  /*15c30*/  VIADD R234, R232, UR5 ;  /* 0x00000005e8ea7c36 */ /* 0x000fe20008000000 */
[----:B------:R-:W-:Y:S01]  /*15c40*/  UMOV UR9, 0x400 ;  /* 0x0000040000097882 */ /* 0x000fe20000000000 */
[----:B------:R4:W-:Y:S01]  /*15c50*/  STL [R1+0x54], R0 ;  /* 0x0000540001007387 */ /* 0x0009e20000100800 */
[----:B------:R-:W-:-:S04]  /*15c60*/  LOP3.LUT R236, R5, R236, RZ, 0xfc, !PT ;  /* 0x000000ec05ec7212 */ /* 0x000fc800078efcff */
[----:B------:R-:W-:Y:S01]  /*15c70*/  LEA R236, R236, UR5, 0x1 ;  /* 0x00000005ecec7c11 */ /* 0x000fe2000f8e08ff */
[----:B-1----:R-:W-:-:S03]  /*15c80*/  ULEA UR6, UR12, UR9, 0x18 ;  /* 0x000000090c067291 */ /* 0x002fc6000f8ec0ff */
[----:B------:R-:W-:Y:S01]  /*15c90*/  IADD3 R238, PT, PT, R239, R236, RZ ;  /* 0x000000ecefee7210 */ /* 0x000fe20007ffe0ff */
[----:B------:R-:W-:Y:S02]  /*15ca0*/  IMAD.IADD R237, R233, 0x1, R236 ;  /* 0x00000001e9ed7824 */ /* 0x000fe400078e02ec */
[C---:B------:R-:W-:Y:S02]  /*15cb0*/  IMAD.IADD R233, R234.reuse, 0x1, R233 ;  /* 0x00000001eae97824 */ /* 0x040fe400078e02e9 */
[----:B------:R-:W-:Y:S02]  /*15cc0*/  IMAD.IADD R234, R234, 0x1, R239 ;  /* 0x00000001eaea7824 */ /* 0x000fe400078e02ef */
[C---:B------:R-:W-:Y:S02]  /*15cd0*/  IMAD.IADD R235, R239.reuse, 0x1, R233 ;  /* 0x00000001efeb7824 */ /* 0x040fe400078e02e9 */
[----:B------:R-:W-:Y:S01]  /*15ce0*/  IMAD.IADD R239, R239, 0x1, R237 ;  /* 0x00000001efef7824 */ /* 0x000fe200078e02ed */
[C---:B---3--:R-:W-:Y:S01]  /*15cf0*/  LOP3.LUT P0, RZ, R242.reuse, 0x2, RZ, 0xc0, !PT ;  /* 0x00000002f2ff7812 */ /* 0x048fe2000780c0ff */
[----:B--2---:R-:W-:Y:S01]  /*15d00*/  IMAD.MOV.U32 R3, RZ, RZ, R136 ;  /* 0x000000ffff037224 */ /* 0x004fe200078e0088 */
[----:B------:R-:W-:-:S02]  /*15d10*/  SHF.L.U32 R243, R242, 0x6, RZ ;  /* 0x00000006f2f37819 */ /* 0x000fc400000006ff */
[----:B------:R-:W-:Y:S02]  /*15d20*/  SEL R241, R240, 0xffffffe0, !P0 ;  /* 0xffffffe0f0f17807 */ /* 0x000fe40004000000 */
[----:B----4-:R-:W-:-:S05]  /*15d30*/  LEA R0, R6, UR5, 0x1 ;  /* 0x0000000506007c11 */ /* 0x010fca000f8e08ff */
[----:B------:R1:W-:Y:S01]  /*15d40*/  STL [R1], R0 ;  /* 0x0000000001007387 */ /* 0x0003e20000100800 */
[----:B------:R-:W-:Y:S05]  /*15d50*/  BRA `(.L_x_617) ;  /* 0x0000000000907947 */ /* 0x000fea0003800000 */
.L_x_619:
[----:B------:R-:W2:Y:S01]  /*15d60*/  LDL R40, [R1+0x6c] ;  /* 0x00006c0001287983 */ /* 0x000ea20000100800 */
[----:B------:R-:W1:Y:S01]  /*15d70*/  LDC.64 R8, c[0x0][0x3b8] ;  /* 0x0000ee00ff087b82 */ /* 0x000e620000000a00 */
        /* <DEDUP_REMOVED lines=9> */
[C---:B--2---:R-:W-:Y:S04]  /*15e10*/  LEA R12, P0, R6.reuse, R40, 0x7 ;  /* 0x00000028060c7211 */ /* 0x044fe800078038ff */
        /* <DEDUP_REMOVED lines=10> */
[C---:B------:R-:W-:Y:S04]  /*15ec0*/  LEA R10, P0, R5.reuse, R40, 0x1 ;  /* 0x00000028050a7211 */ /* 0x040fe800078008ff */
[----:B------:R-:W-:Y:S02]  /*15ed0*/  LEA.HI.X R11, R5, R38, R11, 0x1, P0 ;  /* 0x00000026050b7211 */ /* 0x000fe400000f0c0b */
[C---:B------:R-:W-:Y:S03]  /*15ee0*/  LEA R8, P0, R6.reuse, R40, 0x1 ;  /* 0x0000002806087211 */ /* 0x040fe600078008ff */
[----:B------:R1:W-:Y:S01]  /*15ef0*/  LDGSTS.E.BYPASS.LTC128B.128 [R134+0x8800], desc[UR16][R10.64] ;  /* 0x088000000a867fae */ /* 0x0003e2000b981a10 */
[----:B------:R-:W-:Y:S02]  /*15f00*/  LEA.HI.X R9, R6, R38, R14, 0x1, P0 ;  /* 0x0000002606097211 */ /* 0x000fe400000f0c0e */
        /* <DEDUP_REMOVED lines=9> */
.L_x_617:
[----:B--2---:R-:W2:Y:S01]  /*15fa0*/  LDL R2, [R1+0x58] ;  /* 0x0000580001027983 */ /* 0x004ea20000100800 */
[----:B------:R-:W-:Y:S04]  /*15fb0*/  DEPBAR.LE SB0, 0x0 ;  /* 0x000080000000791a */ /* 0x000fe80000000000 */
[----:B------:R-:W3:Y:S01]  /*15fc0*/  LDL R10, [R1+0x54] ;  /* 0x00005400010a7983 */ /* 0x000ee20000100800 */
[----:B------:R-:W-:Y:S03]  /*15fd0*/  UIADD3 UR9, UPT, UPT, UR19, -0x1, URZ ;  /* 0xffffffff13097890 */ /* 0x000fe6000fffe0ff */
[----:B-1----:R-:W4:Y:S01]  /*15fe0*/  LDL R0, [R1] ;  /* 0x0000000001007983 */ /* 0x002f220000100800 */
[----:B------:R-:W-:Y:S01]  /*15ff0*/  UISETP.GT.AND UP0, UPT, UR9, UR14, UPT ;  /* 0x0000000e0900728c */ /* 0x000fe2000bf04270 */
[----:B------:R-:W-:Y:S01]  /*16000*/  BAR.SYNC.DEFER_BLOCKING 0x0 ;  /* 0x0000000000007b1d */ /* 0x000fe20000010000 */
[----:B--2---:R-:W-:Y:S04]  /*16010*/  IADD3 R6, P0, PT, R2, UR10, RZ ;  /* 0x0000000a02067c10 */ /* 0x004fe8000ff1e0ff */
[----:B---3--:R-:W-:Y:S01]  /*16020*/  IADD3.X R7, PT, PT, R10, UR11, RZ, P0, !PT ;  /* 0x0000000b0a077c10 */ /* 0x008fe200087fe4ff */
[----:B------:R-:W-:Y:S01]  /*16030*/  IMAD.MOV.U32 R11, RZ, RZ, R10 ;  /* 0x000000ffff0b7224 */ /* 0x000fe200078e000a */
[----:B------:R-:W-:Y:S01]  /*16040*/  IADD3 R4, P0, PT, R6, UR34, RZ ;  /* 0x0000002206047c10 */ /* 0x000fe2000ff1e0ff */
[----:B------:R-:W-:Y:S02]  /*16050*/  IMAD.MOV.U32 R10, RZ, RZ, R2 ;  /* 0x000000ffff0a7224 */ /* 0x000fe400078e0002 */
[----:B------:R-:W-:Y:S01]  /*16060*/  VIADD R2, R244, 0xffffffe1 ;  /* 0xffffffe1f4027836 */ /* 0x000fe20000000000 */
[----:B------:R-:W-:Y:S02]  /*16070*/  IADD3.X R5, PT, PT, R7, UR27, RZ, P0, !PT ;  /* 0x0000001b07057c10 */ /* 0x000fe400087fe4ff */
[----:B------:R-:W-:Y:S01]  /*16080*/  @!PT LDS RZ, [RZ] ;  /* 0x00000000fffff984 */ /* 0x000fe20000000800 */
[----:B------:R-:W-:Y:S01]  /*16090*/  @!PT LDS RZ, [RZ] ;  /* 0x00000000fffff984 */ /* 0x000fe20000000800 */
[----:B------:R-:W-:Y:S01]  /*160a0*/  @!PT LDS RZ, [RZ] ;  /* 0x00000000fffff984 */ /* 0x000fe20000000800 */
[----:B----4-:R-:W-:Y:S01]  /*160b0*/  LDGSTS.E.BYPASS.LTC128B.128 [R0+0xc000], desc[UR16][R10.64] ;  /* 0x0c0000000a007fae */ /* 0x010fe2000b981a10 */
[----:B------:R-:W-:Y:S02]  /*160c0*/  IADD3 R8, P0, PT, R4, UR34, RZ ;  /* 0x0000002204087c10 */ /* 0x000fe4000ff1e0ff */
[-C--:B-----5:R-:W-:Y:S02]  /*160d0*/  ISETP.GT.AND P5, PT, R252, R2.reuse, PT ;  /* 0x00000002fc00720c */ /* 0x0a0fe40003fa4270 */
[----:B------:R-:W-:Y:S02]  /*160e0*/  IADD3.X R9, PT, PT, R5, UR27, RZ, P0, !PT ;  /* 0x0000001b05097c10 */ /* 0x000fe400087fe4ff */
[C---:B------:R-:W-:Y:S01]  /*160f0*/  ISETP.GT.AND P6, PT, R245.reuse, R2, PT ;  /* 0x00000002f500720c */ /* 0x040fe20003fc4270 */
[----:B------:R-:W-:Y:S08]  /*16100*/  LDGSTS.E.BYPASS.LTC128B.128 [R0+0xe000], desc[UR16][R10.64+0x80] ;  /* 0x0e0000800a007fae */ /* 0x000ff0000b981a10 */
[----:B------:R-:W-:Y:S08]  /*16110*/  LDGSTS.E.BYPASS.LTC128B.128 [R0+0xc800], desc[UR16][R6.64] ;  /* 0x0c80000006007fae */ /* 0x000ff0000b981a10 */
[----:B------:R-:W-:Y:S08]  /*16120*/  LDGSTS.E.BYPASS.LTC128B.128 [R0+0xe800], desc[UR16][R6.64+0x80] ;  /* 0x0e80008006007fae */ /* 0x000ff0000b981a10 */
[----:B------:R-:W-:Y:S08]  /*16130*/  LDGSTS.E.BYPASS.LTC128B.128 [R0+0xd000], desc[UR16][R4.64+0x80] ;  /* 0x0d00008004007fae */ /* 0x000ff0000b981a10 */
[----:B------:R-:W-:Y:S08]  /*16140*/  LDGSTS.E.BYPASS.LTC128B.128 [R0+0xf000], desc[UR16][R4.64+0x100] ;  /* 0x0f00010004007fae */ /* 0x000ff0000b981a10 */
[----:B------:R-:W-:Y:S08]  /*16150*/  LDGSTS.E.BYPASS.LTC128B.128 [R0+0xd800], desc[UR16][R8.64+0x100] ;  /* 0x0d80010008007fae */ /* 0x000ff0000b981a10 */
[----:B------:R1:W-:Y:S08]  /*16160*/  LDGSTS.E.BYPASS.LTC128B.128 [R0+0xf800], desc[UR16][R8.64+0x180] ;  /* 0x0f80018008007fae */ /* 0x0003f0000b981a10 */
[----:B------:R-:W-:Y:S08]  /*16170*/  LDSM.16.M88.4 R64, [R236] ;  /* 0x00000000ec40783b */ /* 0x000ff00000000200 */
[----:B------:R-:W2:Y:S08]  /*16180*/  LDSM.16.M88.4 R16, [R232+UR5+0x8000] ;  /* 0x00800005e810783b */ /* 0x000eb00008000200 */
[----:B------:R-:W3:Y:S01]  /*16190*/  LDSM.16.M88.4 R60, [R236+0x2000] ;  /* 0x00200000ec3c783b */ /* 0x000ee20000000200 */
[----:B-1----:R-:W-:Y:S07]  /*161a0*/  VIADD R0, R244, 0xffffffe0 ;  /* 0xffffffe0f4007836 */ /* 0x002fee0000000000 */
[----:B------:R-:W1:Y:S01]  /*161b0*/  LDSM.16.M88.4 R32, [R232+UR5+0x8800] ;  /* 0x00880005e820783b */ /* 0x000e620008000200 */
[-C--:B------:R-:W-:Y:S02]  /*161c0*/  ISETP.GT.AND P0, PT, R245, R0.reuse, PT ;  /* 0x00000000f500720c */ /* 0x080fe40003f04270 */
[-C--:B------:R-:W-:Y:S02]  /*161d0*/  ISETP.GE.AND P3, PT, R0, R247.reuse, PT ;  /* 0x000000f70000720c */ /* 0x080fe40003f66270 */
[-C--:B------:R-:W-:Y:S02]  /*161e0*/  ISETP.GT.AND P2, PT, R251, R0.reuse, PT ;  /* 0x00000000fb00720c */ /* 0x080fe40003f44270 */
[-C--:B------:R-:W-:Y:S01]  /*161f0*/  ISETP.GT.AND P1, PT, R250, R0.reuse, PT ;  /* 0x00000000fa00720c */ /* 0x080fe20003f24270 */
[----:B------:R-:W0:Y:S01]  /*16200*/  LDGDEPBAR ;  /* 0x00000000000079af */ /* 0x000e220000000000 */
[----:B------:R-:W-:Y:S07]  /*16210*/  ISETP.GT.AND P4, PT, R252, R0, PT ;  /* 0x00000000fc00720c */ /* 0x000fee0003f84270 */
[----:B------:R-:W4:Y:S08]  /*16220*/  LDSM.16.M88.4 R48, [R232+UR5+0x9000] ;  /* 0x00900005e830783b */ /* 0x000f300008000200 */
[----:B------:R-:W5:Y:S01]  /*16230*/  LDSM.16.M88.4 R208, [R232+UR5+0x9800] ;  /* 0x00980005e8d0783b */ /* 0x000f620008000200 */
[-C--:B--2---:R-:W-:Y:S07]  /*16240*/  HMMA.16816.F32.BF16 R4, R64, R16.reuse, RZ ;  /* 0x000000104004723c */ /* 0x084fee00000418ff */
[----:B------:R-:W-:Y:S01]  /*16250*/  LDSM.16.M88.4 R212, [R238] ;  /* 0x00000000eed4783b */ /* 0x000fe20000000200 */
[C---:B---3--:R-:W-:Y:S07]  /*16260*/  HMMA.16816.F32.BF16 R8, R60.reuse, R16, RZ ;  /* 0x000000103c08723c */ /* 0x048fee00000418ff */
[----:B------:R-:W2:Y:S01]  /*16270*/  LDSM.16.M88.4 R216, [R234+0x8000] ;  /* 0x00800000ead8783b */ /* 0x000ea20000000200 */
[-C--:B------:R-:W-:Y:S07]  /*16280*/  HMMA.16816.F32.BF16 R12, R60, R18.reuse, RZ ;  /* 0x000000123c0c723c */ /* 0x080fee00000418ff */
[----:B------:R-:W3:Y:S01]  /*16290*/  LDSM.16.M88.4 R220, [R238+0x2000] ;  /* 0x00200000eedc783b */ /* 0x000ee20000000200 */
[C---:B------:R-:W-:Y:S07]  /*162a0*/  HMMA.16816.F32.BF16 R16, R64.reuse, R18, RZ ;  /* 0x000000124010723c */ /* 0x040fee00000418ff */
[----:B------:R-:W-:Y:S01]  /*162b0*/  LDSM.16.M88.4 R224, [R234+0x9000] ;  /* 0x00900000eae0783b */ /* 0x000fe20000000200 */
[-C--:B-1----:R-:W-:Y:S07]  /*162c0*/  HMMA.16816.F32.BF16 R20, R64, R32.reuse, RZ ;  /* 0x000000204014723c */ /* 0x082fee00000418ff */
        /* <DEDUP_REMOVED lines=12> */
[----:B------:R-:W1:Y:S07]  /*16390*/  LDSM.16.M88.4 R208, [R234+0x8800] ;  /* 0x00880000ead0783b */ /* 0x000e6e0000000200 */
[-C--:B--2---:R-:W-:Y:S08]  /*163a0*/  HMMA.16816.F32.BF16 R4, R212, R216.reuse, R4 ;  /* 0x000000d8d404723c */ /* 0x084ff00000041804 */
        /* <DEDUP_REMOVED lines=105> */
[----:B------:R-:W2:Y:S07]  /*16a40*/  LDSM.16.M88.4 R220, [R233+0xa800] ;  /* 0x00a80000e9dc783b */ /* 0x000eae0000000200 */
[----:B------:R-:W-:Y:S01]  /*16a50*/  HMMA.16816.F32.BF16 R64, R212, R230, R64 ;  /* 0x000000e6d440723c */ /* 0x000fe20000041840 */
[----:B------:R-:W4:Y:S07]  /*16a60*/  LDSM.16.M88.4 R212, [R233+0xb000] ;  /* 0x00b00000e9d4783b */ /* 0x000f2e0000000200 */
        /* <DEDUP_REMOVED lines=11> */
[-C--:B----4-:R-:W-:Y:S08]  /*16b20*/  HMMA.16816.F32.BF16 R36, R208, R212.reuse, R36 ;  /* 0x000000d4d024723c */ /* 0x090ff00000041824 */
[C---:B------:R-:W-:Y:S08]  /*16b30*/  HMMA.16816.F32.BF16 R40, R224.reuse, R212, R40 ;  /* 0x000000d4e028723c */ /* 0x040ff00000041828 */
[-C--:B------:R-:W-:Y:S08]  /*16b40*/  HMMA.16816.F32.BF16 R44, R224, R214.reuse, R44 ;  /* 0x000000d6e02c723c */ /* 0x080ff0000004182c */
[C---:B------:R-:W-:Y:S01]  /*16b50*/  HMMA.16816.F32.BF16 R48, R208.reuse, R214, R48 ;  /* 0x000000d6d030723c */ /* 0x040fe20000041830 */
[----:B------:R-:W3:Y:S07]  /*16b60*/  LDSM.16.M88.4 R212, [R239+0x6000] ;  /* 0x00600000efd4783b */ /* 0x000eee0000000200 */
[-C--:B-1----:R-:W-:Y:S08]  /*16b70*/  HMMA.16816.F32.BF16 R52, R208, R228.reuse, R52 ;  /* 0x000000e4d034723c */ /* 0x082ff00000041834 */
[C---:B------:R-:W-:Y:S08]  /*16b80*/  HMMA.16816.F32.BF16 R56, R224.reuse, R228, R56 ;  /* 0x000000e4e038723c */ /* 0x040ff00000041838 */
[-C--:B------:R-:W-:Y:S08]  /*16b90*/  HMMA.16816.F32.BF16 R60, R224, R230.reuse, R60 ;  /* 0x000000e6e03c723c */ /* 0x080ff0000004183c */
[----:B------:R-:W-:Y:S08]  /*16ba0*/  HMMA.16816.F32.BF16 R64, R208, R230, R64 ;  /* 0x000000e6d040723c */ /* 0x000ff00000041840 */
[-C--:B--2---:R-:W-:Y:S08]  /*16bb0*/  HMMA.16816.F32.BF16 R4, R216, R220.reuse, R4 ;  /* 0x000000dcd804723c */ /* 0x084ff00000041804 */
[C---:B---3--:R-:W-:Y:S08]  /*16bc0*/  HMMA.16816.F32.BF16 R8, R212.reuse, R220, R8 ;  /* 0x000000dcd408723c */ /* 0x048ff00000041808 */
        /* <DEDUP_REMOVED lines=10> */
[----:B------:R-:W1:Y:S01]  /*16c70*/  MUFU.TANH R137, R5 ;  /* 0x0000000500897308 */ /* 0x000e620000002400 */
        /* <DEDUP_REMOVED lines=11> */
[----:B------:R1:W-:Y:S10]  /*16d30*/  MUFU.TANH R133, R9 ;  /* 0x0000000900857308 */ /* 0x0003f40000002400 */
[----:B------:R-:W3:Y:S01]  /*16d40*/  MUFU.TANH R10, R10 ;  /* 0x0000000a000a7308 */ /* 0x000ee20000002400 */
[----:B--2---:R-:W2:Y:S09]  /*16d50*/  LDSM.16.M88.4 R4, [R235+0xa800] ;  /* 0x00a80000eb04783b */ /* 0x004eb20000000200 */
[----:B------:R-:W-:Y:S01]  /*16d60*/  MUFU.TANH R11, R11 ;  /* 0x0000000b000b7308 */ /* 0x000fe20000002400 */
[----:B-1----:R-:W-:Y:S02]  /*16d70*/  FSEL R9, R137, -INF , !P6 ;  /* 0xff80000089097808 */ /* 0x002fe40007000000 */
[----:B------:R-:W-:Y:S07]  /*16d80*/  ISETP.GE.AND P6, PT, R0, R246, PT ;  /* 0x000000f60000720c */ /* 0x000fee0003fc6270 */
[----:B------:R-:W-:Y:S10]  /*16d90*/  MUFU.TANH R210, R12 ;  /* 0x0000000c00d27308 */ /* 0x000ff40000002400 */
[----:B------:R-:W-:Y:S10]  /*16da0*/  MUFU.TANH R209, R13 ;  /* 0x0000000d00d17308 */ /* 0x000ff40000002400 */
[----:B------:R3:W-:Y:S10]  /*16db0*/  MUFU.TANH R138, R14 ;  /* 0x0000000e008a7308 */ /* 0x0007f40000002400 */
[----:B------:R-:W-:Y:S01]  /*16dc0*/  MUFU.TANH R211, R17 ;  /* 0x0000001100d37308 */ /* 0x000fe20000002400 */
[-C--:B--2---:R-:W-:Y:S09]  /*16dd0*/  HMMA.16816.F32.BF16 R20, R216, R4.reuse, R20 ;  /* 0x00000004d814723c */ /* 0x084ff20000041814 */
[----:B------:R-:W-:Y:S01]  /*16de0*/  MUFU.TANH R15, R15 ;  /* 0x0000000f000f7308 */ /* 0x000fe20000002400 */
[----:B---3--:R-:W-:Y:S01]  /*16df0*/  FSEL R14, R10, -INF , !P2 ;  /* 0xff8000000a0e7808 */ /* 0x008fe20005000000 */
[C---:B------:R-:W-:Y:S04]  /*16e00*/  HMMA.16816.F32.BF16 R24, R212.reuse, R4, R24 ;  /* 0x00000004d418723c */ /* 0x040fe80000041818 */
[----:B------:R-:W-:Y:S02]  /*16e10*/  FSEL R5, R135, -INF , !P5 ;  /* 0xff80000087057808 */ /* 0x000fe40006800000 */
[----:B------:R-:W-:Y:S02]  /*16e20*/  FSEL R4, R141, -INF , !P0 ;  /* 0xff8000008d047808 */ /* 0x000fe40004000000 */
[----:B------:R-:W-:Y:S01]  /*16e30*/  MUFU.TANH R220, R16 ;  /* 0x0000001000dc7308 */ /* 0x000fe20000002400 */
[----:B------:R-:W-:Y:S01]  /*16e40*/  ISETP.GT.AND P5, PT, R250, R2, PT ;  /* 0x00000002fa00720c */ /* 0x000fe20003fa4270 */
[-C--:B------:R-:W-:Y:S03]  /*16e50*/  HMMA.16816.F32.BF16 R28, R212, R6.reuse, R28 ;  /* 0x00000006d41c723c */ /* 0x080fe6000004181c */
[----:B------:R-:W-:Y:S01]  /*16e60*/  FSEL R13, R133, -INF , !P5 ;  /* 0xff800000850d7808 */ /* 0x000fe20006800000 */
[----:B------:R-:W-:Y:S01]  /*16e70*/  FMUL.FTZ R23, R23, UR8 ;  /* 0x0000000817177c20 */ /* 0x000fe20008410000 */
[----:B------:R-:W-:Y:S01]  /*16e80*/  FSEL R208, R4, -INF , !P3 ;  /* 0xff80000004d07808 */ /* 0x000fe20005800000 */
[----:B------:R-:W-:Y:S01]  /*16e90*/  FMUL.FTZ R21, R21, UR8 ;  /* 0x0000000815157c20 */ /* 0x000fe20008410000 */
[C---:B------:R-:W-:Y:S01]  /*16ea0*/  ISETP.GE.AND P5, PT, R2.reuse, R247, PT ;  /* 0x000000f70200720c */ /* 0x040fe20003fa6270 */
[C---:B------:R-:W-:Y:S01]  /*16eb0*/  HMMA.16816.F32.BF16 R32, R216.reuse, R6, R32 ;  /* 0x00000006d820723c */ /* 0x040fe20000041820 */
[----:B------:R-:W-:Y:S03]  /*16ec0*/  MUFU.TANH R137, R23 ;  /* 0x0000001700897308 */ /* 0x000fe60000002400 */
[-C--:B------:R-:W-:Y:S01]  /*16ed0*/  ISETP.GE.AND P2, PT, R2, R248.reuse, PT ;  /* 0x000000f80200720c */ /* 0x080fe20003f46270 */
[----:B------:R-:W-:Y:S01]  /*16ee0*/  FMUL.FTZ R20, R20, UR8 ;  /* 0x0000000814147c20 */ /* 0x000fe20008410000 */
[-C--:B------:R-:W-:Y:S01]  /*16ef0*/  ISETP.GE.AND P3, PT, R2, R249.reuse, PT ;  /* 0x000000f90200720c */ /* 0x080fe20003f66270 */
[----:B------:R-:W-:Y:S01]  /*16f00*/  FMUL.FTZ R27, R27, UR8 ;  /* 0x000000081b1b7c20 */ /* 0x000fe20008410000 */
[----:B------:R-:W-:Y:S03]  /*16f10*/  ISETP.GE.AND P0, PT, R0, R248, PT ;  /* 0x000000f80000720c */ /* 0x000fe60003f06270 */
[----:B------:R-:W-:Y:S01]  /*16f20*/  MUFU.TANH R223, R21 ;  /* 0x0000001500df7308 */ /* 0x000fe20000002400 */
[----:B------:R-:W-:Y:S01]  /*16f30*/  FSEL R143, R9, -INF , !P5 ;  /* 0xff800000098f7808 */ /* 0x000fe20006800000 */
[----:B------:R-:W-:Y:S01]  /*16f40*/  FMUL.FTZ R28, R28, UR8 ;  /* 0x000000081c1c7c20 */ /* 0x000fe20008410000 */
[----:B------:R-:W-:Y:S01]  /*16f50*/  FSEL R141, R5, -INF , !P2 ;  /* 0xff800000058d7808 */ /* 0x000fe20005000000 */
[----:B------:R-:W-:Y:S01]  /*16f60*/  FMUL.FTZ R24, R24, UR8 ;  /* 0x0000000818187c20 */ /* 0x000fe20008410000 */
[----:B------:R-:W1:Y:S01]  /*16f70*/  LDSM.16.M88.4 R4, [R235+0xb000] ;  /* 0x00b00000eb04783b */ /* 0x000e620000000200 */
[----:B------:R-:W-:Y:S01]  /*16f80*/  FMUL.FTZ R25, R25, UR8 ;  /* 0x0000000819197c20 */ /* 0x000fe20008410000 */
[----:B------:R-:W-:Y:S03]  /*16f90*/  FMUL.FTZ R22, R22, UR8 ;  /* 0x0000000816167c20 */ /* 0x000fe60008410000 */
[----:B------:R-:W-:Y:S01]  /*16fa0*/  MUFU.TANH R135, R28 ;  /* 0x0000001c00877308 */ /* 0x000fe20000002400 */
[----:B------:R-:W-:Y:S01]  /*16fb0*/  FMUL.FTZ R26, R26, UR8 ;  /* 0x000000081a1a7c20 */ /* 0x000fe20008410000 */
[----:B------:R-:W-:Y:S01]  /*16fc0*/  FMUL.FTZ R29, R29, UR8 ;  /* 0x000000081d1d7c20 */ /* 0x000fe20008410000 */
[----:B------:R-:W-:Y:S01]  /*16fd0*/  FMUL.FTZ R33, R33, UR8 ;  /* 0x0000000821217c20 */ /* 0x000fe20008410000 */
[----:B------:R-:W-:Y:S01]  /*16fe0*/  FMUL.FTZ R34, R34, UR8 ;  /* 0x0000000822227c20 */ /* 0x000fe20008410000 */
[----:B------:R-:W-:Y:S01]  /*16ff0*/  FMUL.FTZ R35, R35, UR8 ;  /* 0x0000000823237c20 */ /* 0x000fe20008410000 */
[----:B------:R-:W-:Y:S04]  /*17000*/  FMUL.FTZ R32, R32, UR8 ;  /* 0x0000000820207c20 */ /* 0x000fe80008410000 */
[----:B------:R-:W-:Y:S10]  /*17010*/  MUFU.TANH R224, R20 ;  /* 0x0000001400e07308 */ /* 0x000ff40000002400 */
[----:B------:R-:W-:Y:S10]  /*17020*/  MUFU.TANH R17, R27 ;  /* 0x0000001b00117308 */ /* 0x000ff40000002400 */
[----:B------:R-:W-:Y:S10]  /*17030*/  MUFU.TANH R222, R22 ;  /* 0x0000001600de7308 */ /* 0x000ff40000002400 */
[----:B------:R-:W-:Y:S01]  /*17040*/  MUFU.TANH R22, R26 ;  /* 0x0000001a00167308 */ /* 0x000fe20000002400 */
[-C--:B-1----:R-:W-:Y:S09]  /*17050*/  HMMA.16816.F32.BF16 R36, R216, R4.reuse, R36 ;  /* 0x00000004d824723c */ /* 0x082ff20000041824 */
[----:B------:R-:W-:Y:S01]  /*17060*/  MUFU.TANH R221, R24 ;  /* 0x0000001800dd7308 */ /* 0x000fe20000002400 */
[C---:B------:R-:W-:Y:S09]  /*17070*/  HMMA.16816.F32.BF16 R40, R212.reuse, R4, R40 ;  /* 0x00000004d428723c */ /* 0x040ff20000041828 */
[----:B------:R-:W-:Y:S01]  /*17080*/  MUFU.TANH R16, R19 ;  /* 0x0000001300107308 */ /* 0x000fe20000002400 */
[-C--:B------:R-:W-:Y:S09]  /*17090*/  HMMA.16816.F32.BF16 R44, R212, R6.reuse, R44 ;  /* 0x00000006d42c723c */ /* 0x080ff2000004182c */
[----:B------:R-:W-:Y:S01]  /*170a0*/  MUFU.TANH R18, R18 ;  /* 0x0000001200127308 */ /* 0x000fe20000002400 */
[----:B------:R-:W-:Y:S01]  /*170b0*/  FMUL.FTZ R39, R39, UR8 ;  /* 0x0000000827277c20 */ /* 0x000fe20008410000 */
[----:B------:R-:W-:Y:S01]  /*170c0*/  FMUL.FTZ R37, R37, UR8 ;  /* 0x0000000825257c20 */ /* 0x000fe20008410000 */
[----:B------:R-:W-:Y:S01]  /*170d0*/  FMUL.FTZ R36, R36, UR8 ;  /* 0x0000000824247c20 */ /* 0x000fe20008410000 */
[----:B------:R-:W-:Y:S01]  /*170e0*/  FMUL.FTZ R38, R38, UR8 ;  /* 0x0000000826267c20 */ /* 0x000fe20008410000 */
[C---:B------:R-:W-:Y:S05]  /*170f0*/  HMMA.16816.F32.BF16 R48, R216.reuse, R6, R48 ;  /* 0x00000006d830723c */ /* 0x040fea0000041830 */
[----:B------:R-:W-:Y:S01]  /*17100*/  MUFU.TANH R39, R39 ;  /* 0x0000002700277308 */ /* 0x000fe20000002400 */
[----:B------:R-:W-:Y:S01]  /*17110*/  FMUL.FTZ R40, R40, UR8 ;  /* 0x0000000828287c20 */ /* 0x000fe20008410000 */
[----:B------:R-:W-:Y:S01]  /*17120*/  FMUL.FTZ R43, R43, UR8 ;  /* 0x000000082b2b7c20 */ /* 0x000fe20008410000 */
[----:B------:R-:W-:Y:S01]  /*17130*/  FMUL.FTZ R42, R42, UR8 ;  /* 0x000000082a2a7c20 */ /* 0x000fe20008410000 */
[----:B------:R-:W-:Y:S06]  /*17140*/  FMUL.FTZ R41, R41, UR8 ;  /* 0x0000000829297c20 */ /* 0x000fec0008410000 */
[----:B------:R-:W-:Y:S01]  /*17150*/  MUFU.TANH R40, R40 ;  /* 0x0000002800287308 */ /* 0x000fe20000002400 */
[----:B------:R-:W-:Y:S01]  /*17160*/  FMUL.FTZ R44, R44, UR8 ;  /* 0x000000082c2c7c20 */ /* 0x000fe20008410000 */
[----:B------:R-:W-:Y:S08]  /*17170*/  FMUL.FTZ R45, R45, UR8 ;  /* 0x000000082d2d7c20 */ /* 0x000ff00008410000 */
[----:B------:R-:W-:Y:S01]  /*17180*/  MUFU.TANH R43, R43 ;  /* 0x0000002b002b7308 */ /* 0x000fe20000002400 */
[----:B------:R-:W-:Y:S09]  /*17190*/  FMUL.FTZ R48, R48, UR8 ;  /* 0x0000000830307c20 */ /* 0x000ff20008410000 */
[----:B------:R-:W-:Y:S10]  /*171a0*/  MUFU.TANH R37, R37 ;  /* 0x0000002500257308 */ /* 0x000ff40000002400 */
[----:B------:R-:W-:Y:S10]  /*171b0*/  MUFU.TANH R133, R29 ;  /* 0x0000001d00857308 */ /* 0x000ff40000002400 */
[----:B------:R-:W-:Y:S10]  /*171c0*/  MUFU.TANH R34, R34 ;  /* 0x0000002200227308 */ /* 0x000ff40000002400 */
[----:B------:R-:W-:Y:S10]  /*171d0*/  MUFU.TANH R35, R35 ;  /* 0x0000002300237308 */ /* 0x000ff40000002400 */
[----:B------:R-:W1:Y:S10]  /*171e0*/  MUFU.TANH R134, R8 ;  /* 0x0000000800867308 */ /* 0x000e740000002400 */
[----:B------:R-:W-:Y:S10]  /*171f0*/  MUFU.TANH R42, R42 ;  /* 0x0000002a002a7308 */ /* 0x000ff40000002400 */
[----:B------:R-:W-:Y:S01]  /*17200*/  MUFU.TANH R41, R41 ;  /* 0x0000002900297308 */ /* 0x000fe20000002400 */
[----:B-1----:R-:W-:Y:S02]  /*17210*/  FSEL R21, R134, -INF , !P1 ;  /* 0xff80000086157808 */ /* 0x002fe40004800000 */
[----:B------:R-:W-:Y:S02]  /*17220*/  ISETP.GT.AND P1, PT, R251, R2, PT ;  /* 0x00000002fb00720c */ /* 0x000fe40003f24270 */
[----:B------:R-:W-:Y:S02]  /*17230*/  FSEL R8, R136, -INF , !P4 ;  /* 0xff80000088087808 */ /* 0x000fe40006000000 */
[----:B------:R-:W-:Y:S03]  /*17240*/  FSEL R12, R11, -INF , !P1 ;  /* 0xff8000000b0c7808 */ /* 0x000fe60004800000 */
[----:B------:R1:W2:Y:S01]  /*17250*/  MUFU.TANH R136, R25 ;  /* 0x0000001900887308 */ /* 0x0002a20000002400 */
[----:B------:R-:W-:Y:S01]  /*17260*/  ISETP.GE.AND P1, PT, R2, R246, PT ;  /* 0x000000f60200720c */ /* 0x000fe20003f26270 */
[----:B------:R-:W-:Y:S01]  /*17270*/  VIADD R2, R244, 0xffffffe8 ;  /* 0xffffffe8f4027836 */ /* 0x000fe20000000000 */
[-C--:B------:R-:W-:Y:S01]  /*17280*/  ISETP.GE.AND P4, PT, R0, R249.reuse, PT ;  /* 0x000000f90000720c */ /* 0x080fe20003f86270 */
[----:B------:R-:W-:Y:S01]  /*17290*/  VIADD R0, R244, 0xffffffe9 ;  /* 0xffffffe9f4007836 */ /* 0x000fe20000000000 */
[----:B------:R-:W-:Y:S02]  /*172a0*/  FSEL R142, R8, -INF , !P0 ;  /* 0xff800000088e7808 */ /* 0x000fe40004000000 */
[C---:B------:R-:W-:Y:S03]  /*172b0*/  ISETP.GT.AND P5, PT, R250.reuse, R2, PT ;  /* 0x00000002fa00720c */ /* 0x040fe60003fa4270 */
[----:B------:R-:W-:Y:S01]  /*172c0*/  MUFU.TANH R134, R32 ;  /* 0x0000002000867308 */ /* 0x000fe20000002400 */
[----:B------:R-:W-:Y:S02]  /*172d0*/  ISETP.GT.AND P0, PT, R250, R0, PT ;  /* 0x00000000fa00720c */ /* 0x000fe40003f04270 */
[----:B------:R-:W-:Y:S02]  /*172e0*/  FSEL R8, R210, -INF , !P5 ;  /* 0xff800000d2087808 */ /* 0x000fe40006800000 */
[C---:B------:R-:W-:Y:S02]  /*172f0*/  ISETP.GT.AND P2, PT, R251.reuse, R2, PT ;  /* 0x00000002fb00720c */ /* 0x040fe40003f44270 */
[----:B------:R-:W-:Y:S03]  /*17300*/  ISETP.GT.AND P5, PT, R251, R0, PT ;  /* 0x00000000fb00720c */ /* 0x000fe60003fa4270 */
[----:B------:R-:W-:Y:S01]  /*17310*/  MUFU.TANH R32, R33 ;  /* 0x0000002100207308 */ /* 0x000fe20000002400 */
[----:B------:R-:W-:Y:S02]  /*17320*/  FSEL R11, R209, -INF , !P0 ;  /* 0xff800000d10b7808 */ /* 0x000fe40004000000 */
[----:B------:R-:W-:Y:S02]  /*17330*/  FSEL R10, R138, -INF , !P2 ;  /* 0xff8000008a0a7808 */ /* 0x000fe40005000000 */
[----:B------:R-:W-:Y:S01]  /*17340*/  FSEL R9, R15, -INF , !P5 ;  /* 0xff8000000f097808 */ /* 0x000fe20006800000 */
[----:B------:R-:W-:Y:S01]  /*17350*/  FMUL.FTZ R15, R31, UR8 ;  /* 0x000000081f0f7c20 */ /* 0x000fe20008410000 */
[----:B------:R-:W-:Y:S03]  /*17360*/  FSEL R21, R21, -INF , !P6 ;  /* 0xff80000015157808 */ /* 0x000fe60007000000 */
[----:B------:R-:W-:Y:S01]  /*17370*/  MUFU.TANH R36, R36 ;  /* 0x0000002400247308 */ /* 0x000fe20000002400 */
[----:B------:R-:W-:Y:S02]  /*17380*/  FSEL R20, R13, -INF , !P1 ;  /* 0xff8000000d147808 */ /* 0x000fe40004800000 */
[----:B------:R-:W-:Y:S02]  /*17390*/  FSEL R27, R14, -INF , !P4 ;  /* 0xff8000000e1b7808 */ /* 0x000fe40006000000 */
[CC--:B------:R-:W-:Y:S02]  /*173a0*/  ISETP.GT.AND P0, PT, R245.reuse, R2.reuse, PT ;  /* 0x00000002f500720c */ /* 0x0c0fe40003f04270 */
[----:B------:R-:W-:Y:S03]  /*173b0*/  ISETP.GT.AND P2, PT, R252, R2, PT ;  /* 0x00000002fc00720c */ /* 0x000fe60003f44270 */
[----:B------:R-:W-:Y:S01]  /*173c0*/  MUFU.TANH R38, R38 ;  /* 0x0000002600267308 */ /* 0x000fe20000002400 */
[C---:B------:R-:W-:Y:S02]  /*173d0*/  ISETP.GE.AND P5, PT, R2.reuse, R246, PT ;  /* 0x000000f60200720c */ /* 0x040fe40003fa6270 */
[C---:B------:R-:W-:Y:S02]  /*173e0*/  ISETP.GE.AND P6, PT, R2.reuse, R249, PT ;  /* 0x000000f90200720c */ /* 0x040fe40003fc6270 */
[C---:B------:R-:W-:Y:S02]  /*173f0*/  ISETP.GE.AND P1, PT, R2.reuse, R247, PT ;  /* 0x000000f70200720c */ /* 0x040fe40003f26270 */
[----:B------:R-:W-:Y:S01]  /*17400*/  ISETP.GE.AND P4, PT, R2, R248, PT ;  /* 0x000000f80200720c */ /* 0x000fe20003f86270 */
[----:B------:R-:W-:Y:S01]  /*17410*/  FMUL.FTZ R2, R30, UR8 ;  /* 0x000000081e027c20 */ /* 0x000fe20008410000 */
[----:B------:R-:W-:Y:S01]  /*17420*/  FSEL R24, R12, -INF , !P3 ;  /* 0xff8000000c187808 */ /* 0x000fe20005800000 */
[----:B------:R-:W-:Y:S01]  /*17430*/  MUFU.TANH R44, R44 ;  /* 0x0000002c002c7308 */ /* 0x000fe20000002400 */
[-C--:B------:R-:W-:Y:S02]  /*17440*/  ISETP.GT.AND P3, PT, R245, R0.reuse, PT ;  /* 0x00000000f500720c */ /* 0x080fe40003f64270 */
[----:B------:R-:W-:Y:S02]  /*17450*/  FSEL R30, R220, -INF , !P0 ;  /* 0xff800000dc1e7808 */ /* 0x000fe40004000000 */
[----:B------:R-:W-:Y:S02]  /*17460*/  ISETP.GT.AND P0, PT, R252, R0, PT ;  /* 0x00000000fc00720c */ /* 0x000fe40003f04270 */
[----:B------:R-:W-:Y:S03]  /*17470*/  FSEL R14, R211, -INF , !P3 ;  /* 0xff800000d30e7808 */ /* 0x000fe60005800000 */
[----:B------:R3:W4:Y:S01]  /*17480*/  MUFU.TANH R19, R2 ;  /* 0x0000000200137308 */ /* 0x0007220000002400 */
[----:B------:R-:W-:Y:S02]  /*17490*/  ISETP.GE.AND P3, PT, R0, R246, PT ;  /* 0x000000f60000720c */ /* 0x000fe40003f66270 */
[----:B------:R-:W-:Y:S02]  /*174a0*/  FSEL R31, R18, -INF , !P2 ;  /* 0xff800000121f7808 */ /* 0x000fe40005000000 */
[----:B------:R-:W-:Y:S02]  /*174b0*/  FSEL R13, R16, -INF , !P0 ;  /* 0xff800000100d7808 */ /* 0x000fe40004000000 */
[----:B-1----:R-:W-:Y:S03]  /*174c0*/  FSEL R25, R8, -INF , !P5 ;  /* 0xff80000008197808 */ /* 0x002fe60006800000 */
[----:B------:R1:W5:Y:S01]  /*174d0*/  MUFU.TANH R18, R15 ;  /* 0x0000000f00127308 */ /* 0x0003620000002400 */
[C---:B------:R-:W-:Y:S02]  /*174e0*/  ISETP.GE.AND P2, PT, R0.reuse, R249, PT ;  /* 0x000000f90000720c */ /* 0x040fe40003f46270 */
[CC--:B------:R-:W-:Y:S02]  /*174f0*/  ISETP.GE.AND P0, PT, R0.reuse, R247.reuse, PT ;  /* 0x000000f70000720c */ /* 0x0c0fe40003f06270 */
[----:B------:R-:W-:Y:S01]  /*17500*/  ISETP.GE.AND P5, PT, R0, R248, PT ;  /* 0x000000f80000720c */ /* 0x000fe20003fa6270 */
[----:B------:R-:W-:Y:S01]  /*17510*/  VIADD R0, R244, 0xfffffff1 ;  /* 0xfffffff1f4007836 */ /* 0x000fe20000000000 */
[----:B------:R-:W-:Y:S03]  /*17520*/  FSEL R23, R11, -INF , !P3 ;  /* 0xff8000000b177808 */ /* 0x000fe60005800000 */
[----:B------:R-:W-:Y:S01]  /*17530*/  MUFU.TANH R48, R48 ;  /* 0x0000003000307308 */ /* 0x000fe20000002400 */
[----:B------:R-:W-:Y:S01]  /*17540*/  FSEL R26, R10, -INF , !P6 ;  /* 0xff8000000a1a7808 */ /* 0x000fe20007000000 */
[----:B---3--:R-:W-:Y:S01]  /*17550*/  VIADD R2, R244, 0xfffffff0 ;  /* 0xfffffff0f4027836 */ /* 0x008fe20000000000 */
[----:B------:R-:W-:Y:S02]  /*17560*/  FSEL R28, R9, -INF , !P2 ;  /* 0xff800000091c7808 */ /* 0x000fe40005000000 */
[C---:B------:R-:W-:Y:S02]  /*17570*/  ISETP.GT.AND P6, PT, R245.reuse, R0, PT ;  /* 0x00000000f500720c */ /* 0x040fe40003fc4270 */
[-C--:B------:R-:W-:Y:S02]  /*17580*/  ISETP.GT.AND P3, PT, R245, R2.reuse, PT ;  /* 0x00000002f500720c */ /* 0x080fe40003f64270 */
[----:B------:R-:W-:Y:S02]  /*17590*/  ISETP.GT.AND P2, PT, R252, R2, PT ;  /* 0x00000002fc00720c */ /* 0x000fe40003f44270 */
[----:B------:R-:W-:Y:S02]  /*175a0*/  FSEL R8, R224, -INF , !P3 ;  /* 0xff800000e0087808 */ /* 0x000fe40005800000 */
[-C--:B------:R-:W-:Y:S02]  /*175b0*/  ISETP.GT.AND P3, PT, R252, R0.reuse, PT ;  /* 0x00000000fc00720c */ /* 0x080fe40003f64270 */
[----:B------:R-:W-:Y:S02]  /*175c0*/  FSEL R33, R13, -INF , !P5 ;  /* 0xff8000000d217808 */ /* 0x000fe40006800000 */
[----:B------:R-:W-:Y:S02]  /*175d0*/  FSEL R10, R137, -INF , !P3 ;  /* 0xff800000890a7808 */ /* 0x000fe40005800000 */
[----:B------:R-:W-:Y:S02]  /*175e0*/  ISETP.GT.AND P5, PT, R250, R0, PT ;  /* 0x00000000fa00720c */ /* 0x000fe40003fa4270 */
[----:B------:R-:W-:Y:S02]  /*175f0*/  ISETP.GE.AND P3, PT, R2, R247, PT ;  /* 0x000000f70200720c */ /* 0x000fe40003f66270 */
[----:B------:R-:W-:Y:S02]  /*17600*/  FSEL R12, R223, -INF , !P6 ;  /* 0xff800000df0c7808 */ /* 0x000fe40007000000 */
[----:B------:R-:W-:Y:S02]  /*17610*/  FSEL R11, R222, -INF , !P2 ;  /* 0xff800000de0b7808 */ /* 0x000fe40005000000 */
[----:B------:R-:W-:Y:S02]  /*17620*/  FSEL R30, R30, -INF , !P1 ;  /* 0xff8000001e1e7808 */ /* 0x000fe40004800000 */
[----:B------:R-:W-:Y:S02]  /*17630*/  FSEL R29, R14, -INF , !P0 ;  /* 0xff8000000e1d7808 */ /* 0x000fe40004000000 */
[----:B------:R-:W-:Y:S02]  /*17640*/  FSEL R31, R31, -INF , !P4 ;  /* 0xff8000001f1f7808 */ /* 0x000fe40006000000 */
[-C--:B------:R-:W-:Y:S02]  /*17650*/  ISETP.GT.AND P6, PT, R250, R2.reuse, PT ;  /* 0x00000002fa00720c */ /* 0x080fe40003fc4270 */
[----:B------:R-:W-:Y:S02]  /*17660*/  ISETP.GT.AND P2, PT, R251, R2, PT ;  /* 0x00000002fb00720c */ /* 0x000fe40003f44270 */
[C---:B------:R-:W-:Y:S02]  /*17670*/  ISETP.GE.AND P1, PT, R2.reuse, R248, PT ;  /* 0x000000f80200720c */ /* 0x040fe40003f26270 */
[C---:B------:R-:W-:Y:S02]  /*17680*/  ISETP.GE.AND P0, PT, R2.reuse, R246, PT ;  /* 0x000000f60200720c */ /* 0x040fe40003f06270 */
[----:B------:R-:W-:Y:S02]  /*17690*/  ISETP.GE.AND P4, PT, R2, R249, PT ;  /* 0x000000f90200720c */ /* 0x000fe40003f86270 */
[----:B--2---:R-:W-:Y:S02]  /*176a0*/  FSEL R9, R136, -INF , !P5 ;  /* 0xff80000088097808 */ /* 0x004fe40006800000 */
[----:B------:R-:W-:Y:S02]  /*176b0*/  ISETP.GE.AND P5, PT, R0, R247, PT ;  /* 0x000000f70000720c */ /* 0x000fe40003fa6270 */
[----:B------:R-:W-:Y:S02]  /*176c0*/  FSEL R2, R8, -INF , !P3 ;  /* 0xff80000008027808 */ /* 0x000fe40005800000 */
[----:B------:R-:W-:Y:S02]  /*176d0*/  FSEL R4, R12, -INF , !P5 ;  /* 0xff8000000c047808 */ /* 0x000fe40006800000 */
[----:B-1----:R-:W-:Y:S01]  /*176e0*/  FSEL R15, R22, -INF , !P2 ;  /* 0xff800000160f7808 */ /* 0x002fe20005000000 */
[----:B------:R1:W-:Y:S01]  /*176f0*/  STL [R1+0x30], R2 ;  /* 0x0000300201007387 */ /* 0x0003e20000100800 */
[----:B------:R-:W-:Y:S01]  /*17700*/  ISETP.GE.AND P2, PT, R0, R248, PT ;  /* 0x000000f80000720c */ /* 0x000fe20003f46270 */
[----:B------:R-:W-:Y:S01]  /*17710*/  FMUL.FTZ R22, R49, UR8 ;  /* 0x0000000831167c20 */ /* 0x000fe20008410000 */
[----:B------:R-:W-:Y:S01]  /*17720*/  FSEL R16, R221, -INF , !P6 ;  /* 0xff800000dd107808 */ /* 0x000fe20007000000 */
[----:B------:R2:W-:Y:S01]  /*17730*/  STL [R1+0x28], R4 ;  /* 0x0000280401007387 */ /* 0x0005e20000100800 */
[----:B------:R-:W-:Y:S02]  /*17740*/  FSEL R5, R10, -INF , !P2 ;  /* 0xff8000000a057808 */ /* 0x000fe40005000000 */
[----:B------:R-:W-:Y:S01]  /*17750*/  ISETP.GT.AND P6, PT, R251, R0, PT ;  /* 0x00000000fb00720c */ /* 0x000fe20003fc4270 */
[----:B------:R-:W-:Y:S01]  /*17760*/  MUFU.TANH R22, R22 ;  /* 0x0000001600167308 */ /* 0x000fe20000002400 */
[CC--:B------:R-:W-:Y:S02]  /*17770*/  ISETP.GE.AND P3, PT, R0.reuse, R249.reuse, PT ;  /* 0x000000f90000720c */ /* 0x0c0fe40003f66270 */
[----:B------:R-:W-:Y:S01]  /*17780*/  FSEL R14, R17, -INF , !P6 ;  /* 0xff800000110e7808 */ /* 0x000fe20007000000 */
[----:B------:R-:W-:Y:S01]  /*17790*/  FMUL.FTZ R17, R51, UR8 ;  /* 0x0000000833117c20 */ /* 0x000fe20008410000 */
[----:B------:R-:W-:Y:S01]  /*177a0*/  ISETP.GE.AND P6, PT, R0, R246, PT ;  /* 0x000000f60000720c */ /* 0x000fe20003fc6270 */
[----:B------:R-:W-:Y:S01]  /*177b0*/  VIADD R0, R244, 0xfffffff8 ;  /* 0xfffffff8f4007836 */ /* 0x000fe20000000000 */
[----:B------:R-:W-:Y:S01]  /*177c0*/  FSEL R220, R16, -INF , !P0 ;  /* 0xff80000010dc7808 */ /* 0x000fe20004000000 */
[----:B------:R-:W-:Y:S01]  /*177d0*/  FMUL.FTZ R16, R47, UR8 ;  /* 0x000000082f107c20 */ /* 0x000fe20008410000 */
[----:B------:R-:W-:Y:S01]  /*177e0*/  FSEL R138, R9, -INF , !P6 ;  /* 0xff800000098a7808 */ /* 0x000fe20007000000 */
[----:B------:R-:W-:Y:S01]  /*177f0*/  MUFU.TANH R17, R17 ;  /* 0x0000001100117308 */ /* 0x000fe20000002400 */
[-C--:B------:R-:W-:Y:S02]  /*17800*/  ISETP.GT.AND P5, PT, R250, R0.reuse, PT ;  /* 0x00000000fa00720c */ /* 0x080fe40003fa4270 */
[----:B------:R-:W-:Y:S02]  /*17810*/  ISETP.GT.AND P2, PT, R251, R0, PT ;  /* 0x00000000fb00720c */ /* 0x000fe40003f44270 */
[C---:B------:R-:W-:Y:S02]  /*17820*/  ISETP.GE.AND P0, PT, R0.reuse, R249, PT ;  /* 0x000000f90000720c */ /* 0x040fe40003f06270 */
[----:B------:R-:W-:Y:S01]  /*17830*/  ISETP.GE.AND P6, PT, R0, R247, PT ;  /* 0x000000f70000720c */ /* 0x000fe20003fc6270 */
[----:B-1----:R-:W-:Y:S02]  /*17840*/  VIADD R2, R244, 0xfffffff9 ;  /* 0xfffffff9f4027836 */ /* 0x002fe40000000000 */
[----:B------:R-:W-:Y:S01]  /*17850*/  MUFU.TANH R16, R16 ;  /* 0x0000001000107308 */ /* 0x000fe20000002400 */
[----:B--2---:R-:W-:Y:S02]  /*17860*/  FSEL R4, R11, -INF , !P1 ;  /* 0xff8000000b047808 */ /* 0x004fe40004800000 */
[----:B------:R-:W-:Y:S02]  /*17870*/  ISETP.GT.AND P1, PT, R250, R2, PT ;  /* 0x00000002fa00720c */ /* 0x000fe40003f24270 */
[----:B----4-:R-:W-:Y:S01]  /*17880*/  FSEL R11, R19, -INF , !P2 ;  /* 0xff800000130b7808 */ /* 0x010fe20005000000 */
[----:B------:R1:W-:Y:S01]  /*17890*/  STL [R1+0x24], R4 ;  /* 0x0000240401007387 */ /* 0x0003e20000100800 */
[----:B------:R-:W-:Y:S01]  /*178a0*/  FSEL R13, R133, -INF , !P1 ;  /* 0xff800000850d7808 */ /* 0x000fe20004800000 */
[----:B------:R-:W-:Y:S01]  /*178b0*/  FMUL.FTZ R19, R46, UR8 ;  /* 0x000000082e137c20 */ /* 0x000fe20008410000 */
[-C--:B------:R-:W-:Y:S01]  /*178c0*/  ISETP.GT.AND P1, PT, R245, R0.reuse, PT ;  /* 0x00000000f500720c */ /* 0x080fe20003f24270 */
[----:B------:R2:W-:Y:S01]  /*178d0*/  STL [R1+0x2c], R5 ;  /* 0x00002c0501007387 */ /* 0x0005e20000100800 */
[----:B------:R-:W-:Y:S01]  /*178e0*/  ISETP.GT.AND P2, PT, R252, R0, PT ;  /* 0x00000000fc00720c */ /* 0x000fe20003f44270 */
[----:B------:R-:W-:Y:S01]  /*178f0*/  IMAD.MOV.U32 R46, RZ, RZ, R138 ;  /* 0x000000ffff2e7224 */ /* 0x000fe200078e008a */
[----:B------:R-:W-:Y:S01]  /*17900*/  FSEL R133, R11, -INF , !P0 ;  /* 0xff8000000b857808 */ /* 0x000fe20004000000 */
[----:B------:R-:W3:Y:S01]  /*17910*/  MUFU.TANH R19, R19 ;  /* 0x0000001300137308 */ /* 0x000ee20000002400 */
[----:B------:R-:W-:Y:S04]  /*17920*/  ISETP.GT.AND P0, PT, R245, R244, PT ;  /* 0x000000f4f500720c */ /* 0x000fe80003f04270 */
[----:B------:R-:W-:Y:S02]  /*17930*/  FSEL R11, R36, -INF , !P0 ;  /* 0xff800000240b7808 */ /* 0x000fe40004000000 */
[----:B-1----:R-:W-:Y:S02]  /*17940*/  FSEL R4, R135, -INF , !P5 ;  /* 0xff80000087047808 */ /* 0x002fe40006800000 */
[----:B------:R-:W-:Y:S02]  /*17950*/  ISETP.GT.AND P5, PT, R251, R2, PT ;  /* 0x00000002fb00720c */ /* 0x000fe40003fa4270 */
[----:B--2---:R-:W-:Y:S02]  /*17960*/  FSEL R5, R15, -INF , !P4 ;  /* 0xff8000000f057808 */ /* 0x004fe40006000000 */
[----:B-----5:R-:W-:Y:S01]  /*17970*/  FSEL R10, R18, -INF , !P5 ;  /* 0xff800000120a7808 */ /* 0x020fe20006800000 */
[----:B------:R-:W-:Y:S01]  /*17980*/  FMUL.FTZ R18, R50, UR8 ;  /* 0x0000000832127c20 */ /* 0x000fe20008410000 */
[C---:B------:R-:W-:Y:S01]  /*17990*/  ISETP.GE.AND P5, PT, R0.reuse, R246, PT ;  /* 0x000000f60000720c */ /* 0x040fe20003fa6270 */
[----:B------:R-:W-:Y:S01]  /*179a0*/  STL [R1+0x1c], R5 ;  /* 0x00001c0501007387 */ /* 0x000fe20000100800 */
[----:B------:R-:W-:Y:S02]  /*179b0*/  ISETP.GE.AND P4, PT, R0, R248, PT ;  /* 0x000000f80000720c */ /* 0x000fe40003f86270 */
[----:B------:R-:W-:Y:S01]  /*179c0*/  FSEL R137, R4, -INF , !P5 ;  /* 0xff80000004897808 */ /* 0x000fe20006800000 */
[----:B------:R-:W-:Y:S01]  /*179d0*/  MUFU.TANH R18, R18 ;  /* 0x0000001200127308 */ /* 0x000fe20000002400 */
[----:B------:R-:W-:Y:S01]  /*179e0*/  FSEL R0, R14, -INF , !P3 ;  /* 0xff8000000e007808 */ /* 0x000fe20005800000 */
[----:B------:R-:W1:Y:S01]  /*179f0*/  LDSM.16.M88.4 R4, [R235+0xb800] ;  /* 0x00b80000eb04783b */ /* 0x000e620000000200 */
[----:B------:R-:W-:Y:S01]  /*17a00*/  FSEL R15, R134, -INF , !P1 ;  /* 0xff800000860f7808 */ /* 0x000fe20004800000 */
[----:B------:R-:W-:Y:S04]  /*17a10*/  DEPBAR.LE SB0, 0x0 ;  /* 0x000080000000791a */ /* 0x000fe80000000000 */
[----:B------:R-:W-:Y:S01]  /*17a20*/  FSEL R14, R34, -INF , !P2 ;  /* 0xff800000220e7808 */ /* 0x000fe20005000000 */
[----:B------:R-:W-:Y:S01]  /*17a30*/  IMAD.MOV.U32 R47, RZ, RZ, R137 ;  /* 0x000000ffff2f7224 */ /* 0x000fe200078e0089 */
[-C--:B------:R-:W-:Y:S01]  /*17a40*/  ISETP.GT.AND P1, PT, R252, R2.reuse, PT ;  /* 0x00000002fc00720c */ /* 0x080fe20003f24270 */
[----:B------:R2:W-:Y:S01]  /*17a50*/  STL [R1+0x10], R0 ;  /* 0x0000100001007387 */ /* 0x0005e20000100800 */
[C---:B------:R-:W-:Y:S02]  /*17a60*/  ISETP.GE.AND P2, PT, R2.reuse, R249, PT ;  /* 0x000000f90200720c */ /* 0x040fe40003f46270 */
[----:B------:R-:W-:Y:S01]  /*17a70*/  ISETP.GT.AND P3, PT, R245, R2, PT ;  /* 0x00000002f500720c */ /* 0x000fe20003f64270 */
[----:B------:R-:W-:Y:S01]  /*17a80*/  BAR.SYNC.DEFER_BLOCKING 0x0 ;  /* 0x0000000000007b1d */ /* 0x000fe20000010000 */
[----:B------:R-:W-:Y:S02]  /*17a90*/  FSEL R8, R35, -INF , !P1 ;  /* 0xff80000023087808 */ /* 0x000fe40004800000 */
[----:B------:R-:W-:Y:S02]  /*17aa0*/  ISETP.GE.AND P5, PT, R2, R248, PT ;  /* 0x000000f80200720c */ /* 0x000fe40003fa6270 */
[----:B------:R-:W-:Y:S02]  /*17ab0*/  FSEL R135, R10, -INF , !P2 ;  /* 0xff8000000a877808 */ /* 0x000fe40005000000 */
[----:B------:R-:W-:Y:S02]  /*17ac0*/  FSEL R12, R32, -INF , !P3 ;  /* 0xff800000200c7808 */ /* 0x000fe40005800000 */
[----:B------:R-:W-:Y:S02]  /*17ad0*/  FSEL R224, R15, -INF , !P6 ;  /* 0xff8000000fe07808 */ /* 0x000fe40007000000 */
[C---:B------:R-:W-:Y:S02]  /*17ae0*/  ISETP.GE.AND P3, PT, R2.reuse, R246, PT ;  /* 0x000000f60200720c */ /* 0x040fe40003f66270 */
[----:B------:R-:W-:Y:S02]  /*17af0*/  ISETP.GE.AND P1, PT, R2, R247, PT ;  /* 0x000000f70200720c */ /* 0x000fe40003f26270 */
[----:B------:R-:W-:Y:S02]  /*17b00*/  FSEL R225, R8, -INF , !P5 ;  /* 0xff80000008e17808 */ /* 0x000fe40006800000 */
[----:B------:R-:W-:Y:S02]  /*17b10*/  ISETP.GT.AND P5, PT, R250, R244, PT ;  /* 0x000000f4fa00720c */ /* 0x000fe40003fa4270 */
[----:B------:R-:W-:Y:S02]  /*17b20*/  FSEL R136, R13, -INF , !P3 ;  /* 0xff8000000d887808 */ /* 0x000fe40005800000 */
[----:B------:R-:W-:Y:S01]  /*17b30*/  FSEL R211, R12, -INF , !P1 ;  /* 0xff8000000cd37808 */ /* 0x000fe20004800000 */
[----:B--2---:R-:W-:Y:S01]  /*17b40*/  VIADD R0, R244, 0x1 ;  /* 0x00000001f4007836 */ /* 0x004fe20000000000 */
[----:B------:R-:W-:Y:S02]  /*17b50*/  FSEL R209, R14, -INF , !P4 ;  /* 0xff8000000ed17808 */ /* 0x000fe40006000000 */
[----:B------:R-:W-:Y:S02]  /*17b60*/  FSEL R8, R40, -INF , !P5 ;  /* 0xff80000028087808 */ /* 0x000fe40006800000 */
[-C--:B------:R-:W-:Y:S01]  /*17b70*/  ISETP.GT.AND P0, PT, R250, R0.reuse, PT ;  /* 0x00000000fa00720c */ /* 0x080fe20003f04270 */
[-C--:B-1----:R-:W-:Y:S05]  /*17b80*/  HMMA.16816.F32.BF16 R52, R216, R4.reuse, R52 ;  /* 0x00000004d834723c */ /* 0x082fea0000041834 */
[----:B------:R-:W-:Y:S02]  /*17b90*/  ISETP.GT.AND P2, PT, R252, R0, PT ;  /* 0x00000000fc00720c */ /* 0x000fe40003f44270 */
[----:B------:R-:W-:Y:S01]  /*17ba0*/  FSEL R15, R41, -INF , !P0 ;  /* 0xff800000290f7808 */ /* 0x000fe20004000000 */
[C---:B------:R-:W-:Y:S04]  /*17bb0*/  HMMA.16816.F32.BF16 R56, R212.reuse, R4, R56 ;  /* 0x00000004d438723c */ /* 0x040fe80000041838 */
[----:B------:R-:W-:Y:S01]  /*17bc0*/  ISETP.GT.AND P0, PT, R251, R244, PT ;  /* 0x000000f4fb00720c */ /* 0x000fe20003f04270 */
[----:B------:R1:W2:Y:S01]  /*17bd0*/  MUFU.TANH R13, R45 ;  /* 0x0000002d000d7308 */ /* 0x0002a20000002400 */
[----:B------:R-:W-:Y:S02]  /*17be0*/  FSEL R9, R39, -INF , !P2 ;  /* 0xff80000027097808 */ /* 0x000fe40005000000 */
[----:B------:R-:W-:Y:S01]  /*17bf0*/  ISETP.GE.AND P6, PT, R0, R248, PT ;  /* 0x000000f80000720c */ /* 0x000fe20003fc6270 */
[-C--:B------:R-:W-:Y:S03]  /*17c00*/  HMMA.16816.F32.BF16 R60, R212, R6.reuse, R60 ;  /* 0x00000006d43c723c */ /* 0x080fe6000004183c */
[-C--:B------:R-:W-:Y:S01]  /*17c10*/  ISETP.GT.AND P2, PT, R251, R0.reuse, PT ;  /* 0x00000000fb00720c */ /* 0x080fe20003f44270 */
[----:B------:R-:W-:Y:S01]  /*17c20*/  FMUL.FTZ R52, R52, UR8 ;  /* 0x0000000834347c20 */ /* 0x000fe20008410000 */
[----:B------:R-:W-:Y:S01]  /*17c30*/  ISETP.GT.AND P3, PT, R245, R0, PT ;  /* 0x00000000f500720c */ /* 0x000fe20003f64270 */
[----:B------:R-:W-:Y:S01]  /*17c40*/  FMUL.FTZ R32, R55, UR8 ;  /* 0x0000000837207c20 */ /* 0x000fe20008410000 */
[----:B------:R-:W-:Y:S01]  /*17c50*/  FSEL R12, R42, -INF , !P0 ;  /* 0xff8000002a0c7808 */ /* 0x000fe20004000000 */
[----:B------:R-:W-:Y:S01]  /*17c60*/  FMUL.FTZ R54, R54, UR8 ;  /* 0x0000000836367c20 */ /* 0x000fe20008410000 */
[----:B------:R-:W-:Y:S01]  /*17c70*/  ISETP.GE.AND P0, PT, R244, R246, PT ;  /* 0x000000f6f400720c */ /* 0x000fe20003f06270 */
[----:B------:R-:W4:Y:S01]  /*17c80*/  MUFU.TANH R52, R52 ;  /* 0x0000003400347308 */ /* 0x000f220000002400 */
[----:B------:R-:W-:Y:S01]  /*17c90*/  FSEL R9, R9, -INF , !P6 ;  /* 0xff80000009097808 */ /* 0x000fe20007000000 */
[----:B------:R-:W-:Y:S01]  /*17ca0*/  FMUL.FTZ R56, R56, UR8 ;  /* 0x0000000838387c20 */ /* 0x000fe20008410000 */
[----:B------:R-:W-:Y:S01]  /*17cb0*/  ISETP.GE.AND P4, PT, R0, R249, PT ;  /* 0x000000f90000720c */ /* 0x000fe20003f86270 */
[----:B------:R-:W-:Y:S01]  /*17cc0*/  FMUL.FTZ R57, R57, UR8 ;  /* 0x0000000839397c20 */ /* 0x000fe20008410000 */
[----:B------:R-:W-:Y:S01]  /*17cd0*/  FSEL R14, R43, -INF , !P2 ;  /* 0xff8000002b0e7808 */ /* 0x000fe20005000000 */
[----:B------:R5:W-:Y:S01]  /*17ce0*/  STL [R1+0x50], R9 ;  /* 0x0000500901007387 */ /* 0x000be20000100800 */
[----:B------:R-:W-:Y:S03]  /*17cf0*/  FSEL R2, R37, -INF , !P3 ;  /* 0xff80000025027808 */ /* 0x000fe60005800000 */
[----:B------:R-:W-:Y:S01]  /*17d00*/  MUFU.TANH R32, R32 ;  /* 0x0000002000207308 */ /* 0x000fe20000002400 */
[----:B------:R-:W-:Y:S01]  /*17d10*/  FSEL R37, R8, -INF , !P0 ;  /* 0xff80000008257808 */ /* 0x000fe20004000000 */
[----:B------:R-:W-:Y:S01]  /*17d20*/  FMUL.FTZ R61, R61, UR8 ;  /* 0x000000083d3d7c20 */ /* 0x000fe20008410000 */
[----:B------:R-:W-:Y:S01]  /*17d30*/  FSEL R8, R14, -INF , !P4 ;  /* 0xff8000000e087808 */ /* 0x000fe20006000000 */
[----:B-1----:R-:W-:Y:S01]  /*17d40*/  IMAD.MOV.U32 R45, RZ, RZ, R136 ;  /* 0x000000ffff2d7224 */ /* 0x002fe200078e0088 */
[----:B------:R-:W-:Y:S01]  /*17d50*/  ISETP.GT.AND P3, PT, R252, R244, PT ;  /* 0x000000f4fc00720c */ /* 0x000fe20003f64270 */
[----:B------:R-:W-:Y:S01]  /*17d60*/  FMUL.FTZ R63, R63, UR8 ;  /* 0x000000083f3f7c20 */ /* 0x000fe20008410000 */
[----:B------:R-:W-:Y:S01]  /*17d70*/  ISETP.GE.AND P1, PT, R0, R246, PT ;  /* 0x000000f60000720c */ /* 0x000fe20003f26270 */
[----:B------:R1:W-:Y:S01]  /*17d80*/  STL [R1+0x4], R8 ;  /* 0x0000040801007387 */ /* 0x0003e20000100800 */
[----:B------:R-:W-:Y:S01]  /*17d90*/  FSEL R10, R38, -INF , !P3 ;  /* 0xff800000260a7808 */ /* 0x000fe20005800000 */
[----:B------:R-:W-:Y:S01]  /*17da0*/  MUFU.TANH R56, R56 ;  /* 0x0000003800387308 */ /* 0x000fe20000002400 */
[-C--:B------:R-:W-:Y:S01]  /*17db0*/  ISETP.GE.AND P3, PT, R0, R247.reuse, PT ;  /* 0x000000f70000720c */ /* 0x080fe20003f66270 */
[C---:B------:R-:W-:Y:S01]  /*17dc0*/  VIADD R0, R244.reuse, 0x8 ;  /* 0x00000008f4007836 */ /* 0x040fe20000000000 */
[----:B------:R-:W-:Y:S01]  /*17dd0*/  ISETP.GE.AND P2, PT, R244, R248, PT ;  /* 0x000000f8f400720c */ /* 0x000fe20003f46270 */
[----:B------:R-:W-:Y:S01]  /*17de0*/  FMUL.FTZ R62, R62, UR8 ;  /* 0x000000083e3e7c20 */ /* 0x000fe20008410000 */
[----:B------:R-:W-:Y:S01]  /*17df0*/  FSEL R210, R2, -INF , !P3 ;  /* 0xff80000002d27808 */ /* 0x000fe20005800000 */
[C---:B------:R-:W-:Y:S01]  /*17e00*/  VIADD R2, R244.reuse, 0x9 ;  /* 0x00000009f4027836 */ /* 0x040fe20000000000 */
[----:B------:R-:W-:Y:S03]  /*17e10*/  ISETP.GE.AND P5, PT, R244, R247, PT ;  /* 0x000000f7f400720c */ /* 0x000fe60003fa6270 */
[----:B------:R-:W-:Y:S01]  /*17e20*/  MUFU.TANH R61, R61 ;  /* 0x0000003d003d7308 */ /* 0x000fe20000002400 */
[----:B------:R-:W-:Y:S01]  /*17e30*/  FSEL R34, R10, -INF , !P2 ;  /* 0xff8000000a227808 */ /* 0x000fe20005000000 */
[----:B------:R-:W-:Y:S04]  /*17e40*/  HMMA.16816.F32.BF16 R64, R216, R6, R64 ;  /* 0x00000006d840723c */ /* 0x000fe80000041840 */
[-C--:B------:R-:W-:Y:S02]  /*17e50*/  ISETP.GE.AND P3, PT, R244, R249.reuse, PT ;  /* 0x000000f9f400720c */ /* 0x080fe40003f66270 */
[-C--:B------:R-:W-:Y:S02]  /*17e60*/  ISETP.GT.AND P2, PT, R251, R0.reuse, PT ;  /* 0x00000000fb00720c */ /* 0x080fe40003f44270 */
[----:B------:R-:W-:Y:S01]  /*17e70*/  MUFU.TANH R57, R57 ;  /* 0x0000003900397308 */ /* 0x000fe20000002400 */
[----:B------:R-:W-:Y:S02]  /*17e80*/  FSEL R39, R11, -INF , !P5 ;  /* 0xff8000000b277808 */ /* 0x000fe40006800000 */
[C---:B------:R-:W-:Y:S02]  /*17e90*/  ISETP.GT.AND P5, PT, R250.reuse, R0, PT ;  /* 0x00000000fa00720c */ /* 0x040fe40003fa4270 */
[-C--:B------:R-:W-:Y:S02]  /*17ea0*/  ISETP.GT.AND P6, PT, R250, R2.reuse, PT ;  /* 0x00000002fa00720c */ /* 0x080fe40003fc4270 */
[----:B---3--:R-:W-:Y:S01]  /*17eb0*/  FSEL R11, R19, -INF , !P2 ;  /* 0xff800000130b7808 */ /* 0x008fe20005000000 */
[----:B------:R-:W-:Y:S01]  /*17ec0*/  FMUL.FTZ R19, R53, UR8 ;  /* 0x0000000835137c20 */ /* 0x000fe20008410000 */
[----:B------:R-:W-:Y:S01]  /*17ed0*/  FSEL R231, R12, -INF , !P3 ;  /* 0xff8000000ce77808 */ /* 0x000fe20005800000 */
[----:B------:R-:W-:Y:S01]  /*17ee0*/  MUFU.TANH R137, R63 ;  /* 0x0000003f00897308 */ /* 0x000fe20000002400 */
[-C--:B------:R-:W-:Y:S02]  /*17ef0*/  ISETP.GT.AND P3, PT, R245, R2.reuse, PT ;  /* 0x00000002f500720c */ /* 0x080fe40003f64270 */
[----:B-----5:R-:W-:Y:S02]  /*17f00*/  FSEL R9, R44, -INF , !P5 ;  /* 0xff8000002c097808 */ /* 0x020fe40006800000 */
[----:B--2---:R-:W-:Y:S02]  /*17f10*/  FSEL R13, R13, -INF , !P6 ;  /* 0xff8000000d0d7808 */ /* 0x004fe40007000000 */
[----:B------:R-:W-:Y:S03]  /*17f20*/  ISETP.GT.AND P5, PT, R251, R2, PT ;  /* 0x00000002fb00720c */ /* 0x000fe60003fa4270 */
[----:B------:R-:W2:Y:S01]  /*17f30*/  MUFU.TANH R19, R19 ;  /* 0x0000001300137308 */ /* 0x000ea20000002400 */
[-C--:B------:R-:W-:Y:S02]  /*17f40*/  ISETP.GT.AND P6, PT, R245, R0.reuse, PT ;  /* 0x00000000f500720c */ /* 0x080fe40003fc4270 */
[----:B------:R-:W-:Y:S02]  /*17f50*/  FSEL R4, R22, -INF , !P3 ;  /* 0xff80000016047808 */ /* 0x000fe40005800000 */
[----:B------:R-:W-:Y:S01]  /*17f60*/  FSEL R10, R16, -INF , !P5 ;  /* 0xff800000100a7808 */ /* 0x000fe20006800000 */
[----:B------:R-:W-:Y:S01]  /*17f70*/  FMUL.FTZ R16, R58, UR8 ;  /* 0x000000083a107c20 */ /* 0x000fe20008410000 */
[----:B------:R-:W-:Y:S03]  /*17f80*/  FSEL R15, R15, -INF , !P1 ;  /* 0xff8000000f0f7808 */ /* 0x000fe60004800000 */
[----:B------:R-:W3:Y:S01]  /*17f90*/  MUFU.TANH R22, R54 ;  /* 0x0000003600167308 */ /* 0x000ee20000002400 */
[----:B-1----:R-:W-:Y:S02]  /*17fa0*/  FSEL R8, R48, -INF , !P6 ;  /* 0xff80000030087808 */ /* 0x002fe40007000000 */
[----:B------:R-:W-:Y:S02]  /*17fb0*/  ISETP.GT.AND P2, PT, R252, R0, PT ;  /* 0x00000000fc00720c */ /* 0x000fe40003f44270 */
[C---:B------:R-:W-:Y:S02]  /*17fc0*/  ISETP.GE.AND P5, PT, R0.reuse, R246, PT ;  /* 0x000000f60000720c */ /* 0x040fe40003fa6270 */
[C---:B------:R-:W-:Y:S03]  /*17fd0*/  ISETP.GE.AND P1, PT, R0.reuse, R249, PT ;  /* 0x000000f90000720c */ /* 0x040fe60003f26270 */
[----:B------:R-:W-:Y:S01]  /*17fe0*/  MUFU.TANH R16, R16 ;  /* 0x0000001000107308 */ /* 0x000fe20000002400 */
[C---:B------:R-:W-:Y:S02]  /*17ff0*/  ISETP.GE.AND P0, PT, R0.reuse, R247, PT ;  /* 0x000000f70000720c */ /* 0x040fe40003f06270 */
[----:B------:R-:W-:Y:S01]  /*18000*/  ISETP.GE.AND P4, PT, R0, R248, PT ;  /* 0x000000f80000720c */ /* 0x000fe20003f86270 */
[----:B------:R-:W-:Y:S01]  /*18010*/  VIADD R0, R244, 0x10 ;  /* 0x00000010f4007836 */ /* 0x000fe20000000000 */
[----:B------:R-:W-:Y:S02]  /*18020*/  ISETP.GT.AND P6, PT, R252, R2, PT ;  /* 0x00000002fc00720c */ /* 0x000fe40003fc4270 */
[----:B------:R-:W-:Y:S03]  /*18030*/  ISETP.GE.AND P3, PT, R2, R246, PT ;  /* 0x000000f60200720c */ /* 0x000fe60003f66270 */
[----:B------:R-:W-:Y:S01]  /*18040*/  MUFU.TANH R138, R62 ;  /* 0x0000003e008a7308 */ /* 0x000fe20000002400 */
[----:B------:R-:W-:Y:S02]  /*18050*/  FSEL R12, R18, -INF , !P2 ;  /* 0xff800000120c7808 */ /* 0x000fe40005000000 */
[----:B------:R-:W-:Y:S01]  /*18060*/  FSEL R5, R17, -INF , !P6 ;  /* 0xff80000011057808 */ /* 0x000fe20007000000 */
[----:B------:R-:W-:Y:S01]  /*18070*/  FMUL.FTZ R17, R59, UR8 ;  /* 0x000000083b117c20 */ /* 0x000fe20008410000 */
[----:B------:R-:W-:Y:S01]  /*18080*/  FSEL R230, R9, -INF , !P5 ;  /* 0xff80000009e67808 */ /* 0x000fe20006800000 */
[----:B------:R-:W-:Y:S01]  /*18090*/  FMUL.FTZ R9, R60, UR8 ;  /* 0x000000083c097c20 */ /* 0x000fe20008410000 */
[C---:B------:R-:W-:Y:S02]  /*180a0*/  ISETP.GE.AND P2, PT, R2.reuse, R249, PT ;  /* 0x000000f90200720c */ /* 0x040fe40003f46270 */
[CC--:B------:R-:W-:Y:S01]  /*180b0*/  ISETP.GE.AND P6, PT, R2.reuse, R247.reuse, PT ;  /* 0x000000f70200720c */ /* 0x0c0fe20003fc6270 */
[----:B------:R-:W-:Y:S01]  /*180c0*/  MUFU.TANH R17, R17 ;  /* 0x0000001100117308 */ /* 0x000fe20000002400 */
[----:B------:R-:W-:Y:S01]  /*180d0*/  ISETP.GE.AND P5, PT, R2, R248, PT ;  /* 0x000000f80200720c */ /* 0x000fe20003fa6270 */
[----:B------:R-:W-:Y:S01]  /*180e0*/  VIADD R2, R244, 0x11 ;  /* 0x00000011f4027836 */ /* 0x000fe20000000000 */
[----:B------:R-:W-:Y:S02]  /*180f0*/  FSEL R227, R13, -INF , !P3 ;  /* 0xff8000000de37808 */ /* 0x000fe40005800000 */
[----:B------:R-:W-:Y:S02]  /*18100*/  ISETP.GT.AND P3, PT, R245, R0, PT ;  /* 0x00000000f500720c */ /* 0x000fe40003f64270 */
[----:B------:R-:W-:Y:S03]  /*18110*/  FSEL R229, R11, -INF , !P1 ;  /* 0xff8000000be57808 */ /* 0x000fe60004800000 */
[----:B------:R-:W1:Y:S01]  /*18120*/  MUFU.TANH R9, R9 ;  /* 0x0000000900097308 */ /* 0x000e620000002400 */
[----:B------:R-:W-:Y:S02]  /*18130*/  FSEL R228, R10, -INF , !P2 ;  /* 0xff8000000ae47808 */ /* 0x000fe40005000000 */
[----:B----4-:R-:W-:Y:S02]  /*18140*/  FSEL R18, R52, -INF , !P3 ;  /* 0xff80000034127808 */ /* 0x010fe40005800000 */
[----:B------:R-:W-:Y:S02]  /*18150*/  ISETP.GT.AND P1, PT, R245, R2, PT ;  /* 0x00000002f500720c */ /* 0x000fe40003f24270 */
[C---:B------:R-:W-:Y:S02]  /*18160*/  ISETP.GT.AND P2, PT, R252.reuse, R0, PT ;  /* 0x00000000fc00720c */ /* 0x040fe40003f44270 */
[----:B------:R-:W-:Y:S02]  /*18170*/  ISETP.GT.AND P3, PT, R252, R2, PT ;  /* 0x00000002fc00720c */ /* 0x000fe40003f64270 */
[----:B--2---:R-:W-:Y:S02]  /*18180*/  FSEL R19, R19, -INF , !P1 ;  /* 0xff80000013137808 */ /* 0x004fe40004800000 */
[----:B---3--:R-:W-:Y:S02]  /*18190*/  FSEL R22, R22, -INF , !P2 ;  /* 0xff80000016167808 */ /* 0x008fe40005000000 */
[----:B------:R-:W-:Y:S02]  /*181a0*/  FSEL R35, R8, -INF , !P0 ;  /* 0xff80000008237808 */ /* 0x000fe40004000000 */
[----:B------:R-:W-:Y:S01]  /*181b0*/  FSEL R36, R4, -INF , !P6 ;  /* 0xff80000004247808 */ /* 0x000fe20007000000 */
[----:B------:R-:W-:Y:S01]  /*181c0*/  VIADD R4, R244, 0x18 ;  /* 0x00000018f4047836 */ /* 0x000fe20000000000 */
[----:B------:R-:W-:Y:S02]  /*181d0*/  FSEL R32, R32, -INF , !P3 ;  /* 0xff80000020207808 */ /* 0x000fe40005800000 */
[----:B------:R-:W-:Y:S02]  /*181e0*/  FSEL R60, R12, -INF , !P4 ;  /* 0xff8000000c3c7808 */ /* 0x000fe40006000000 */
[----:B------:R-:W-:Y:S02]  /*181f0*/  ISETP.GT.AND P1, PT, R250, R0, PT ;  /* 0x00000000fa00720c */ /* 0x000fe40003f24270 */
[C---:B------:R-:W-:Y:S02]  /*18200*/  ISETP.GE.AND P2, PT, R0.reuse, R246, PT ;  /* 0x000000f60000720c */ /* 0x040fe40003f46270 */
[----:B------:R-:W-:Y:S02]  /*18210*/  ISETP.GT.AND P0, PT, R251, R0, PT ;  /* 0x00000000fb00720c */ /* 0x000fe40003f04270 */
[C---:B------:R-:W-:Y:S02]  /*18220*/  ISETP.GE.AND P6, PT, R0.reuse, R247, PT ;  /* 0x000000f70000720c */ /* 0x040fe40003fc6270 */
[C---:B------:R-:W-:Y:S02]  /*18230*/  ISETP.GE.AND P3, PT, R0.reuse, R249, PT ;  /* 0x000000f90000720c */ /* 0x040fe40003f66270 */
[----:B------:R-:W-:Y:S01]  /*18240*/  ISETP.GE.AND P4, PT, R0, R248, PT ;  /* 0x000000f80000720c */ /* 0x000fe20003f86270 */
[----:B------:R-:W-:Y:S01]  /*18250*/  VIADD R0, R244, 0x19 ;  /* 0x00000019f4007836 */ /* 0x000fe20000000000 */
[----:B------:R-:W-:Y:S02]  /*18260*/  FMNMX3.FTZ R136, R3, R21, R20, !PT ;  /* 0x0000001503887276 */ /* 0x000fe40007810014 */
[----:B------:R-:W-:Y:S02]  /*18270*/  FSEL R8, R56, -INF , !P1 ;  /* 0xff80000038087808 */ /* 0x000fe40004800000 */
[----:B------:R-:W-:Y:S02]  /*18280*/  FMNMX3.FTZ R136, R136, R25, R23, !PT ;  /* 0x0000001988887276 */ /* 0x000fe40007810017 */
[----:B------:R-:W-:Y:S02]  /*18290*/  ISETP.GT.AND P1, PT, R250, R0, PT ;  /* 0x00000000fa00720c */ /* 0x000fe40003f24270 */
[----:B------:R-:W-:Y:S02]  /*182a0*/  FMNMX3.FTZ R136, R136, R220, R46, !PT ;  /* 0x000000dc88887276 */ /* 0x000fe4000781002e */
[----:B------:R-:W-:Y:S02]  /*182b0*/  FSEL R58, R5, -INF , !P5 ;  /* 0xff800000053a7808 */ /* 0x000fe40006800000 */
[----:B------:R-:W-:Y:S02]  /*182c0*/  ISETP.GT.AND P5, PT, R250, R2, PT ;  /* 0x00000002fa00720c */ /* 0x000fe40003fa4270 */
[----:B------:R-:W-:Y:S01]  /*182d0*/  FSEL R5, R61, -INF , !P1 ;  /* 0xff8000003d057808 */ /* 0x000fe20004800000 */
[----:B------:R-:W-:Y:S01]  /*182e0*/  IMAD.MOV.U32 R61, RZ, RZ, R15 ;  /* 0x000000ffff3d7224 */ /* 0x000fe200078e000f */
[----:B------:R-:W-:Y:S02]  /*182f0*/  FMNMX3.FTZ R136, R136, R47, R45, !PT ;  /* 0x0000002f88887276 */ /* 0x000fe4000781002d */
[----:B------:R-:W-:Y:S02]  /*18300*/  FSEL R7, R57, -INF , !P5 ;  /* 0xff80000039077808 */ /* 0x000fe40006800000 */
[----:B------:R-:W-:Y:S02]  /*18310*/  ISETP.GT.AND P5, PT, R250, R4, PT ;  /* 0x00000004fa00720c */ /* 0x000fe40003fa4270 */
[-C--:B------:R-:W-:Y:S02]  /*18320*/  ISETP.GE.AND P1, PT, R2, R246.reuse, PT ;  /* 0x000000f60200720c */ /* 0x080fe40003f26270 */
[----:B------:R-:W-:Y:S02]  /*18330*/  FMNMX3.FTZ R136, R136, R37, R61, !PT ;  /* 0x0000002588887276 */ /* 0x000fe4000781003d */
[----:B-1----:R-:W-:Y:S02]  /*18340*/  FSEL R6, R9, -INF , !P5 ;  /* 0xff80000009067808 */ /* 0x002fe40006800000 */
[----:B------:R-:W-:Y:S02]  /*18350*/  FSEL R226, R8, -INF , !P2 ;  /* 0xff80000008e27808 */ /* 0x000fe40005000000 */
[-C--:B------:R-:W-:Y:S02]  /*18360*/  ISETP.GE.AND P5, PT, R0, R246.reuse, PT ;  /* 0x000000f60000720c */ /* 0x080fe40003fa6270 */
[----:B------:R-:W-:Y:S02]  /*18370*/  ISETP.GE.AND P2, PT, R4, R246, PT ;  /* 0x000000f60400720c */ /* 0x000fe40003f46270 */
[----:B------:R-:W-:Y:S02]  /*18380*/  FSEL R223, R7, -INF , !P1 ;  /* 0xff80000007df7808 */ /* 0x000fe40004800000 */
[----:B------:R-:W-:Y:S02]  /*18390*/  FMNMX3.FTZ R136, R136, R230, R227, !PT ;  /* 0x000000e688887276 */ /* 0x000fe400078100e3 */
[----:B------:R-:W-:Y:S02]  /*183a0*/  FSEL R222, R5, -INF , !P5 ;  /* 0xff80000005de7808 */ /* 0x000fe40006800000 */
[----:B------:R-:W-:Y:S02]  /*183b0*/  FSEL R221, R6, -INF , !P2 ;  /* 0xff80000006dd7808 */ /* 0x000fe40005000000 */
[----:B------:R-:W-:Y:S02]  /*183c0*/  FMNMX3.FTZ R136, R136, R226, R223, !PT ;  /* 0x000000e288887276 */ /* 0x000fe400078100df */
[----:B------:R-:W-:Y:S02]  /*183d0*/  ISETP.GT.AND P1, PT, R251, R2, PT ;  /* 0x00000002fb00720c */ /* 0x000fe40003f24270 */
[C---:B------:R-:W-:Y:S02]  /*183e0*/  ISETP.GE.AND P5, PT, R2.reuse, R247, PT ;  /* 0x000000f70200720c */ /* 0x040fe40003fa6270 */
[----:B------:R-:W-:Y:S02]  /*183f0*/  ISETP.GE.AND P2, PT, R2, R249, PT ;  /* 0x000000f90200720c */ /* 0x000fe40003f46270 */
[----:B------:R-:W-:Y:S02]  /*18400*/  FSEL R16, R16, -INF , !P0 ;  /* 0xff80000010107808 */ /* 0x000fe40004000000 */
[----:B------:R-:W-:Y:S01]  /*18410*/  FMNMX3.FTZ R136, R136, R221, R222, !PT ;  /* 0x000000dd88887276 */ /* 0x000fe200078100de */
[----:B------:R-:W-:Y:S08]  /*18420*/  BRA.U.ANY UP0, `(.L_x_619) ;  /* 0xffffffd9004c7547 */ /* 0x000ff0000b93ffff */
.L_x_618:
[----:B-1----:R-:W2:Y:S01]  /*18430*/  LDL.LU R9, [R1+0x28] ;  /* 0x0000280001097983 */ /* 0x002ea20000300800 */
[----:B------:R-:W-:Y:S01]  /*18440*/  ISETP.GE.AND P0, PT, R2, R248, PT ;  /* 0x000000f80200720c */ /* 0x000fe20003f06270 */
[----:B------:R-:W-:Y:S01]  /*18450*/  FMUL.FTZ R65, R65, UR8 ;  /* 0x0000000841417c20 */ /* 0x000fe20008410000 */
[----:B------:R-:W-:Y:S01]  /*18460*/  FMNMX3.FTZ R2, R140, R27, R24, !PT ;  /* 0x0000001b8c027276 */ /* 0x000fe20007810018 */
[----:B------:R-:W3:Y:S01]  /*18470*/  LDL.LU R8, [R1+0x30] ;  /* 0x0000300001087983 */ /* 0x000ee20000300800 */
[----:B------:R-:W-:Y:S01]  /*18480*/  FSEL R53, R18, -INF , !P6 ;  /* 0xff80000012357808 */ /* 0x000fe20007000000 */
[----:B------:R-:W-:Y:S01]  /*18490*/  FMUL.FTZ R64, R64, UR8 ;  /* 0x0000000840407c20 */ /* 0x000fe20008410000 */
[----:B------:R-:W-:Y:S01]  /*184a0*/  FMNMX3.FTZ R2, R2, R26, R28, !PT ;  /* 0x0000001a02027276 */ /* 0x000fe2000781001c */
[----:B------:R-:W4:Y:S01]  /*184b0*/  LDL.LU R7, [R1+0x24] ;  /* 0x0000240001077983 */ /* 0x000f220000300800 */
[----:B------:R-:W-:Y:S01]  /*184c0*/  MOV R240, R36 ;  /* 0x0000002400f07202 */ /* 0x000fe20000000f00 */
[----:B------:R-:W-:Y:S01]  /*184d0*/  IMAD.MOV.U32 R36, RZ, RZ, R135 ;  /* 0x000000ffff247224 */ /* 0x000fe200078e0087 */
[----:B------:R-:W-:Y:S01]  /*184e0*/  ISETP.GT.AND P6, PT, R251, R4, PT ;  /* 0x00000004fb00720c */ /* 0x000fe20003fc4270 */
[----:B------:R-:W4:Y:S01]  /*184f0*/  LDL.LU R6, [R1+0x2c] ;  /* 0x00002c0001067983 */ /* 0x000f220000300800 */
[----:B------:R-:W-:Y:S01]  /*18500*/  MOV R49, R133 ;  /* 0x0000008500317202 */ /* 0x000fe20000000f00 */
[----:B------:R-:W-:Y:S01]  /*18510*/  FMUL.FTZ R66, R66, UR8 ;  /* 0x0000000842427c20 */ /* 0x000fe20008410000 */
[----:B------:R-:W-:Y:S01]  /*18520*/  FSEL R54, R19, -INF , !P5 ;  /* 0xff80000013367808 */ /* 0x000fe20006800000 */
[----:B------:R-:W4:Y:S01]  /*18530*/  LDL.LU R5, [R1+0x54] ;  /* 0x0000540001057983 */ /* 0x000f220000300800 */
[----:B------:R-:W-:Y:S01]  /*18540*/  FSEL R138, R138, -INF , !P6 ;  /* 0xff8000008a8a7808 */ /* 0x000fe20007000000 */
[----:B------:R-:W-:Y:S01]  /*18550*/  FMUL.FTZ R67, R67, UR8 ;  /* 0x0000000843437c20 */ /* 0x000fe20008410000 */
[----:B------:R-:W-:Y:S01]  /*18560*/  FSEL R218, R16, -INF , !P3 ;  /* 0xff80000010da7808 */ /* 0x000fe20005800000 */
[----:B------:R1:W-:Y:S01]  /*18570*/  STL [R1+0xd4], R227 ;  /* 0x0000d4e301007387 */ /* 0x0003e20000100800 */
[C---:B------:R-:W-:Y:S01]  /*18580*/  ISETP.GE.AND P5, PT, R0.reuse, R249, PT ;  /* 0x000000f90000720c */ /* 0x040fe20003fa6270 */
[----:B------:R-:W-:Y:S01]  /*18590*/  MUFU.TANH R66, R66 ;  /* 0x0000004200427308 */ /* 0x000fe20000002400 */
[-C--:B------:R-:W-:Y:S01]  /*185a0*/  ISETP.GE.AND P6, PT, R0, R247.reuse, PT ;  /* 0x000000f70000720c */ /* 0x080fe20003fc6270 */
[----:B------:R-:W-:Y:S01]  /*185b0*/  STL [R1+0xd0], R226 ;  /* 0x0000d0e201007387 */ /* 0x000fe20000100800 */
[----:B------:R-:W-:Y:S01]  /*185c0*/  ISETP.GT.AND P3, PT, R252, R0, PT ;  /* 0x00000000fc00720c */ /* 0x000fe20003f64270 */
[----:B------:R-:W-:Y:S01]  /*185d0*/  IMAD.MOV.U32 R57, RZ, RZ, R224 ;  /* 0x000000ffff397224 */ /* 0x000fe200078e00e0 */
[----:B------:R-:W-:Y:S01]  /*185e0*/  FSEL R43, R22, -INF , !P4 ;  /* 0xff800000162b7808 */ /* 0x000fe20006000000 */
[----:B------:R-:W-:Y:S01]  /*185f0*/  STL [R1+0xcc], R223 ;  /* 0x0000ccdf01007387 */ /* 0x000fe20000100800 */
[----:B------:R-:W-:Y:S03]  /*18600*/  ISETP.GE.AND P4, PT, R4, R247, PT ;  /* 0x000000f70400720c */ /* 0x000fe60003f86270 */
[----:B------:R-:W-:Y:S01]  /*18610*/  MUFU.TANH R67, R67 ;  /* 0x0000004300437308 */ /* 0x000fe20000002400 */
[----:B------:R-:W-:Y:S01]  /*18620*/  MOV R62, R209 ;  /* 0x000000d1003e7202 */ /* 0x000fe20000000f00 */
[----:B------:R-:W-:Y:S01]  /*18630*/  STL [R1+0xc8], R221 ;  /* 0x0000c8dd01007387 */ /* 0x000fe20000100800 */
[----:B------:R-:W-:Y:S01]  /*18640*/  MOV R56, R34 ;  /* 0x0000002200387202 */ /* 0x000fe20000000f00 */
[----:B------:R-:W-:Y:S01]  /*18650*/  IMAD.MOV.U32 R63, RZ, RZ, R210 ;  /* 0x000000ffff3f7224 */ /* 0x000fe200078e00d2 */
[----:B------:R-:W-:Y:S01]  /*18660*/  MOV R59, R211 ;  /* 0x000000d3003b7202 */ /* 0x000fe20000000f00 */
[----:B------:R1:W-:Y:S01]  /*18670*/  STL [R1+0xc4], R222 ;  /* 0x0000c4de01007387 */ /* 0x0003e20000100800 */
[----:B------:R-:W-:Y:S01]  /*18680*/  IMAD.SHL.U32 R10, R242, 0x8, RZ ;  /* 0x00000008f20a7824 */ /* 0x000fe200078e00ff */
[----:B------:R-:W-:Y:S02]  /*18690*/  UISETP.GT.AND UP0, UPT, UR9, UR14, UPT ;  /* 0x0000000e0900728c */ /* 0x000fe4000bf04270 */
[----:B------:R-:W4:Y:S01]  /*186a0*/  LDL.LU R42, [R1+0x1c] ;  /* 0x00001c00012a7983 */ /* 0x000f220000300800 */
[----:B------:R-:W-:Y:S01]  /*186b0*/  UMOV UR19, UR9 ;  /* 0x0000000900137c82 */ /* 0x000fe20008000000 */
[----:B------:R-:W-:Y:S02]  /*186c0*/  LOP3.LUT R224, R10, 0x38, RZ, 0xc0, !PT ;  /* 0x000000380ae07812 */ /* 0x000fe400078ec0ff */
[----:B------:R-:W4:Y:S04]  /*186d0*/  LDL.LU R44, [R1+0x10] ;  /* 0x00001000012c7983 */ /* 0x000f280000300800 */
[----:B-1----:R-:W4:Y:S04]  /*186e0*/  LDL.LU R227, [R1+0x4] ;  /* 0x0000040001e37983 */ /* 0x002f280000300800 */
[----:B------:R-:W-:Y:S04]  /*186f0*/  STL [R1+0xac], R244 ;  /* 0x0000acf401007387 */ /* 0x000fe80000100800 */
[----:B------:R-:W-:Y:S04]  /*18700*/  STL [R1+0xa8], R250 ;  /* 0x0000a8fa01007387 */ /* 0x000fe80000100800 */
[----:B------:R-:W-:Y:S01]  /*18710*/  STL [R1+0xa4], R246 ;  /* 0x0000a4f601007387 */ /* 0x000fe20000100800 */
[----:B------:R-:W-:Y:S03]  /*18720*/  FSEL R222, R32, -INF , !P0 ;  /* 0xff80000020de7808 */ /* 0x000fe60004000000 */
[----:B------:R-:W-:Y:S04]  /*18730*/  STL [R1+0xa0], R239 ;  /* 0x0000a0ef01007387 */ /* 0x000fe80000100800 */
[----:B------:R-:W-:Y:S04]  /*18740*/  STL [R1+0x9c], R238 ;  /* 0x00009cee01007387 */ /* 0x000fe80000100800 */
[----:B------:R-:W-:Y:S04]  /*18750*/  STL [R1+0x98], R237 ;  /* 0x000098ed01007387 */ /* 0x000fe80000100800 */
[----:B------:R-:W-:Y:S04]  /*18760*/  STL [R1+0x94], R236 ;  /* 0x000094ec01007387 */ /* 0x000fe80000100800 */
[----:B------:R-:W-:Y:S04]  /*18770*/  STL [R1+0x90], R235 ;  /* 0x000090eb01007387 */ /* 0x000fe80000100800 */
[----:B------:R1:W-:Y:S04]  /*18780*/  STL [R1+0x8c], R234 ;  /* 0x00008cea01007387 */ /* 0x0003e80000100800 */
[----:B------:R2:W-:Y:S04]  /*18790*/  STL [R1+0x88], R233 ;  /* 0x000088e901007387 */ /* 0x0005e80000100800 */
[----:B------:R-:W4:Y:S04]  /*187a0*/  LDL.LU R221, [R1+0x50] ;  /* 0x0000500001dd7983 */ /* 0x000f280000300800 */
[----:B------:R-:W-:Y:S04]  /*187b0*/  STL [R1+0x84], R232 ;  /* 0x000084e801007387 */ /* 0x000fe80000100800 */
[----:B------:R-:W-:Y:S04]  /*187c0*/  STL [R1+0xb0], R251 ;  /* 0x0000b0fb01007387 */ /* 0x000fe80000100800 */
[----:B------:R-:W-:Y:S04]  /*187d0*/  STL [R1+0xb4], R249 ;  /* 0x0000b4f901007387 */ /* 0x000fe80000100800 */
[----:B------:R-:W-:Y:S01]  /*187e0*/  STL [R1+0xb8], R245 ;  /* 0x0000b8f501007387 */ /* 0x000fe20000100800 */
[----:B-1----:R-:W-:Y:S02]  /*187f0*/  MOV R234, R225 ;  /* 0x000000e100ea7202 */ /* 0x002fe40000000f00 */
[----:B------:R-:W-:Y:S01]  /*18800*/  SHF.R.U32.HI R225, RZ, 0x1, R242 ;  /* 0x00000001ffe17819 */ /* 0x000fe200000116f2 */
[----:B------:R-:W-:Y:S04]  /*18810*/  STL [R1+0xbc], R247 ;  /* 0x0000bcf701007387 */ /* 0x000fe80000100800 */
[----:B------:R-:W-:Y:S04]  /*18820*/  STL [R1+0xc0], R252 ;  /* 0x0000c0fc01007387 */ /* 0x000fe80000100800 */
[----:B------:R-:W-:Y:S01]  /*18830*/  STL [R1+0x80], R10 ;  /* 0x0000800a01007387 */ /* 0x000fe20000100800 */
[----:B--2---:R-:W-:Y:S01]  /*18840*/  IMAD.MOV.U32 R233, RZ, RZ, R9 ;  /* 0x000000ffffe97224 */ /* 0x004fe200078e0009 */
[----:B---3--:R-:W-:Y:S02]  /*18850*/  MOV R50, R8 ;  /* 0x0000000800327202 */ /* 0x008fe40000000f00 */
[----:B------:R-:W1:Y:S01]  /*18860*/  MUFU.TANH R8, R65 ;  /* 0x0000004100087308 */ /* 0x000e620000002400 */
[----:B----4-:R-:W-:Y:S02]  /*18870*/  MOV R52, R7 ;  /* 0x0000000700347202 */ /* 0x010fe40000000f00 */
[----:B------:R-:W-:Y:S02]  /*18880*/  MOV R55, R6 ;  /* 0x0000000600377202 */ /* 0x000fe40000000f00 */
[----:B------:R-:W2:Y:S01]  /*18890*/  SHFL.BFLY PT, R6, R136, 0x2, 0x1f ;  /* 0x0c401f0088067f89 */ /* 0x000ea200000e0000 */
[----:B------:R-:W-:Y:S02]  /*188a0*/  MOV R9, R5 ;  /* 0x0000000500097202 */ /* 0x000fe40000000f00 */
[----:B------:R-:W-:Y:S02]  /*188b0*/  FSEL R5, R17, -INF , !P1 ;  /* 0xff80000011057808 */ /* 0x000fe40004800000 */
[-C--:B------:R-:W-:Y:S02]  /*188c0*/  ISETP.GT.AND P1, PT, R251, R0.reuse, PT ;  /* 0x00000000fb00720c */ /* 0x080fe40003f24270 */
[----:B------:R-:W-:Y:S02]  /*188d0*/  FSEL R219, R5, -INF , !P2 ;  /* 0xff80000005db7808 */ /* 0x000fe40005000000 */
[----:B------:R-:W-:Y:S02]  /*188e0*/  FSEL R137, R137, -INF , !P1 ;  /* 0xff80000089897808 */ /* 0x000fe40004800000 */
[----:B------:R-:W-:Y:S02]  /*188f0*/  ISETP.GT.AND P1, PT, R245, R0, PT ;  /* 0x00000000f500720c */ /* 0x000fe40003f24270 */
[----:B------:R-:W-:Y:S02]  /*18900*/  ISETP.GE.AND P2, PT, R0, R248, PT ;  /* 0x000000f80000720c */ /* 0x000fe40003f46270 */
[----:B------:R-:W-:Y:S02]  /*18910*/  FSEL R137, R137, -INF , !P5 ;  /* 0xff80000089897808 */ /* 0x000fe40006800000 */
[----:B------:R-:W-:Y:S02]  /*18920*/  ISETP.GE.AND P5, PT, R4, R249, PT ;  /* 0x000000f90400720c */ /* 0x000fe40003fa6270 */
[----:B-1----:R-:W-:Y:S02]  /*18930*/  FSEL R8, R8, -INF , !P1 ;  /* 0xff80000008087808 */ /* 0x002fe40004800000 */
[----:B------:R-:W-:Y:S02]  /*18940*/  FSEL R138, R138, -INF , !P5 ;  /* 0xff8000008a8a7808 */ /* 0x000fe40006800000 */
[----:B--2---:R-:W-:Y:S02]  /*18950*/  FMNMX.FTZ R136, R136, R6, !PT ;  /* 0x0000000688887209 */ /* 0x004fe40007810000 */
[----:B------:R-:W1:Y:S01]  /*18960*/  MUFU.TANH R6, R64 ;  /* 0x0000004000067308 */ /* 0x000e620000002400 */
[----:B------:R-:W-:Y:S02]  /*18970*/  ISETP.GT.AND P5, PT, R245, R4, PT ;  /* 0x00000004f500720c */ /* 0x000fe40003fa4270 */
[----:B------:R-:W2:Y:S01]  /*18980*/  SHFL.BFLY PT, R7, R136, 0x1, 0x1f ;  /* 0x0c201f0088077f89 */ /* 0x000ea200000e0000 */
[----:B------:R-:W-:Y:S02]  /*18990*/  FMNMX3.FTZ R2, R2, R42, R44, !PT ;  /* 0x0000002a02027276 */ /* 0x000fe4000781002c */
[----:B------:R-:W-:Y:S02]  /*189a0*/  ISETP.GT.AND P1, PT, R252, R4, PT ;  /* 0x00000004fc00720c */ /* 0x000fe40003f24270 */
[----:B------:R-:W-:Y:S02]  /*189b0*/  FMNMX3.FTZ R0, R2, R49, R36, !PT ;  /* 0x0000003102007276 */ /* 0x000fe40007810024 */
[----:B------:R-:W-:Y:S02]  /*189c0*/  FMNMX3.FTZ R2, R132, R208, R143, !PT ;  /* 0x000000d084027276 */ /* 0x000fe4000781008f */
[----:B------:R-:W-:Y:S02]  /*189d0*/  FMNMX3.FTZ R0, R0, R231, R227, !PT ;  /* 0x000000e700007276 */ /* 0x000fe400078100e3 */
[----:B------:R-:W-:Y:S02]  /*189e0*/  FMNMX3.FTZ R2, R2, R30, R29, !PT ;  /* 0x0000001e02027276 */ /* 0x000fe4000781001d */
[----:B------:R-:W-:Y:S02]  /*189f0*/  FMNMX3.FTZ R0, R0, R229, R228, !PT ;  /* 0x000000e500007276 */ /* 0x000fe400078100e4 */
[----:B------:R-:W-:Y:S02]  /*18a00*/  FMNMX3.FTZ R135, R2, R50, R233, !PT ;  /* 0x0000003202877276 */ /* 0x000fe400078100e9 */
[----:B------:R-:W-:Y:S02]  /*18a10*/  FMNMX3.FTZ R0, R0, R218, R219, !PT ;  /* 0x000000da00007276 */ /* 0x000fe400078100db */
[----:B-1----:R-:W-:Y:S02]  /*18a20*/  FSEL R6, R6, -INF , !P5 ;  /* 0xff80000006067808 */ /* 0x002fe40006800000 */
[----:B------:R-:W-:Y:S02]  /*18a30*/  FMNMX3.FTZ R0, R0, R138, R137, !PT ;  /* 0x0000008a00007276 */ /* 0x000fe40007810089 */
[----:B------:R-:W-:Y:S02]  /*18a40*/  FSEL R51, R6, -INF , !P4 ;  /* 0xff80000006337808 */ /* 0x000fe40006000000 */
[----:B--2---:R-:W-:Y:S01]  /*18a50*/  FMNMX.FTZ R136, R136, R7, !PT ;  /* 0x0000000788887209 */ /* 0x004fe20007810000 */
[----:B------:R-:W1:Y:S01]  /*18a60*/  SHFL.BFLY PT, R2, R0, 0x2, 0x1f ;  /* 0x0c401f0000027f89 */ /* 0x000e6200000e0000 */
[----:B------:R-:W-:Y:S02]  /*18a70*/  FSEL R6, R66, -INF , !P1 ;  /* 0xff80000042067808 */ /* 0x000fe40004800000 */
[C---:B------:R-:W-:Y:S01]  /*18a80*/  FSETP.NEU.FTZ.AND P1, PT, R136.reuse, -INF , PT ;  /* 0xff8000008800780b */ /* 0x040fe20003f3d000 */
[----:B------:R-:W-:Y:S01]  /*18a90*/  FMUL.FTZ R213, R136, UR4 ;  /* 0x0000000488d57c20 */ /* 0x000fe20008410000 */
[----:B------:R-:W-:Y:S02]  /*18aa0*/  FMNMX3.FTZ R5, R139, R142, R141, !PT ;  /* 0x0000008e8b057276 */ /* 0x000fe4000781008d */
[----:B------:R-:W-:Y:S02]  /*18ab0*/  ISETP.GE.AND P5, PT, R4, R248, PT ;  /* 0x000000f80400720c */ /* 0x000fe40003fa6270 */
[----:B------:R-:W-:Y:S02]  /*18ac0*/  FSEL R213, R213, RZ, P1 ;  /* 0x000000ffd5d57208 */ /* 0x000fe40000800000 */
[----:B------:R-:W-:Y:S02]  /*18ad0*/  FMNMX3.FTZ R5, R5, R31, R33, !PT ;  /* 0x0000001f05057276 */ /* 0x000fe40007810021 */
[----:B------:R-:W-:Y:S02]  /*18ae0*/  FMNMX3.FTZ R135, R135, R57, R59, !PT ;  /* 0x0000003987877276 */ /* 0x000fe4000781003b */
[----:B------:R-:W-:Y:S02]  /*18af0*/  FMNMX3.FTZ R5, R5, R52, R55, !PT ;  /* 0x0000003405057276 */ /* 0x000fe40007810037 */
[----:B------:R-:W-:Y:S02]  /*18b00*/  FSEL R41, R6, -INF , !P5 ;  /* 0xff80000006297808 */ /* 0x000fe40006800000 */
[----:B------:R-:W-:Y:S02]  /*18b10*/  FMNMX3.FTZ R5, R5, R62, R234, !PT ;  /* 0x0000003e05057276 */ /* 0x000fe400078100ea */
[----:B------:R-:W-:Y:S02]  /*18b20*/  FMNMX3.FTZ R135, R135, R39, R63, !PT ;  /* 0x0000002787877276 */ /* 0x000fe4000781003f */
[----:B------:R-:W-:Y:S02]  /*18b30*/  FMNMX3.FTZ R4, R5, R56, R221, !PT ;  /* 0x0000003805047276 */ /* 0x000fe400078100dd */
[----:B-1----:R-:W-:Y:S02]  /*18b40*/  FMNMX.FTZ R0, R0, R2, !PT ;  /* 0x0000000200007209 */ /* 0x002fe40007810000 */
[----:B------:R-:W-:Y:S02]  /*18b50*/  FMNMX3.FTZ R4, R4, R60, R58, !PT ;  /* 0x0000003c04047276 */ /* 0x000fe4000781003a */
[----:B------:R-:W-:Y:S01]  /*18b60*/  FSEL R5, R67, -INF , !P3 ;  /* 0xff80000043057808 */ /* 0x000fe20005800000 */
[----:B------:R-:W1:Y:S01]  /*18b70*/  SHFL.BFLY PT, R2, R0, 0x1, 0x1f ;  /* 0x0c201f0000027f89 */ /* 0x000e6200000e0000 */
[----:B------:R-:W-:Y:S02]  /*18b80*/  FMNMX3.FTZ R4, R4, R43, R222, !PT ;  /* 0x0000002b04047276 */ /* 0x000fe400078100de */
[----:B------:R-:W-:Y:S02]  /*18b90*/  FSEL R235, R5, -INF , !P2 ;  /* 0xff80000005eb7808 */ /* 0x000fe40005000000 */
[----:B------:R-:W-:Y:S02]  /*18ba0*/  FMNMX3.FTZ R135, R135, R35, R240, !PT ;  /* 0x0000002387877276 */ /* 0x000fe400078100f0 */
[----:B------:R-:W-:Y:S01]  /*18bb0*/  FMNMX3.FTZ R134, R4, R41, R235, !PT ;  /* 0x0000002904867276 */ /* 0x000fe200078100eb */
[--C-:B------:R-:W-:Y:S01]  /*18bc0*/  FFMA.FTZ R4, R21, UR4, -R213.reuse ;  /* 0x0000000415047c23 */ /* 0x100fe200080108d5 */
[----:B------:R-:W-:Y:S02]  /*18bd0*/  FMNMX3.FTZ R135, R135, R53, R54, !PT ;  /* 0x0000003587877276 */ /* 0x000fe40007810036 */
[----:B------:R-:W-:Y:S01]  /*18be0*/  FSEL R48, R8, -INF , !P6 ;  /* 0xff80000008307808 */ /* 0x000fe20007000000 */
[----:B------:R2:W-:Y:S01]  /*18bf0*/  MUFU.EX2 R232, R4 ;  /* 0x0000000400e87308 */ /* 0x0005e20000000800 */
[----:B------:R-:W3:Y:S01]  /*18c00*/  SHFL.BFLY PT, R6, R134, 0x2, 0x1f ;  /* 0x0c401f0086067f89 */ /* 0x000ee200000e0000 */
[----:B------:R-:W-:Y:S02]  /*18c10*/  MOV R34, R9 ;  /* 0x0000000900227202 */ /* 0x000fe40000000f00 */
[----:B------:R-:W-:Y:S05]  /*18c20*/  FMNMX3.FTZ R135, R135, R51, R48, !PT ;  /* 0x0000003387877276 */ /* 0x000fea0007810030 */
[----:B------:R-:W4:Y:S01]  /*18c30*/  SHFL.BFLY PT, R5, R135, 0x2, 0x1f ;  /* 0x0c401f0087057f89 */ /* 0x000f2200000e0000 */
[----:B-1----:R-:W-:Y:S01]  /*18c40*/  FMNMX.FTZ R133, R0, R2, !PT ;  /* 0x0000000200857209 */ /* 0x002fe20007810000 */
[--C-:B------:R-:W-:Y:S03]  /*18c50*/  FFMA.FTZ R0, R25, UR4, -R213.reuse ;  /* 0x0000000419007c23 */ /* 0x100fe600080108d5 */
[C---:B------:R-:W-:Y:S01]  /*18c60*/  FSETP.NEU.FTZ.AND P0, PT, R133.reuse, -INF , PT ;  /* 0xff8000008500780b */ /* 0x040fe20003f1d000 */
[----:B------:R1:W-:Y:S01]  /*18c70*/  MUFU.EX2 R251, R0 ;  /* 0x0000000000fb7308 */ /* 0x0003e20000000800 */
[----:B------:R-:W-:Y:S01]  /*18c80*/  FMUL.FTZ R214, R133, UR4 ;  /* 0x0000000485d67c20 */ /* 0x000fe20008410000 */
[--C-:B--2---:R-:W-:Y:S04]  /*18c90*/  FFMA.FTZ R4, R20, UR4, -R213.reuse ;  /* 0x0000000414047c23 */ /* 0x104fe800080108d5 */
[----:B------:R-:W-:Y:S04]  /*18ca0*/  FSEL R214, R214, RZ, P0 ;  /* 0x000000ffd6d67208 */ /* 0x000fe80000000000 */
[----:B------:R2:W-:Y:S01]  /*18cb0*/  MUFU.EX2 R252, R4 ;  /* 0x0000000400fc7308 */ /* 0x0005e20000000800 */
[----:B---3--:R-:W-:Y:S01]  /*18cc0*/  FMNMX.FTZ R134, R134, R6, !PT ;  /* 0x0000000686867209 */ /* 0x008fe20007810000 */
[--C-:B------:R-:W-:Y:S01]  /*18cd0*/  FFMA.FTZ R218, R218, UR4, -R214.reuse ;  /* 0x00000004dada7c23 */ /* 0x100fe200080108d6 */
[--C-:B------:R-:W-:Y:S03]  /*18ce0*/  FFMA.FTZ R219, R219, UR4, -R214.reuse ;  /* 0x00000004dbdb7c23 */ /* 0x100fe600080108d6 */
[----:B------:R-:W3:Y:S01]  /*18cf0*/  SHFL.BFLY PT, R2, R134, 0x1, 0x1f ;  /* 0x0c201f0086027f89 */ /* 0x000ee200000e0000 */
[----:B----4-:R-:W-:Y:S01]  /*18d00*/  FMNMX.FTZ R135, R135, R5, !PT ;  /* 0x0000000587877209 */ /* 0x010fe20007810000 */
[----:B-1----:R-:W-:Y:S04]  /*18d10*/  FFMA.FTZ R0, R23, UR4, -R213 ;  /* 0x0000000417007c23 */ /* 0x002fe800080108d5 */
[----:B------:R1:W4:Y:S02]  /*18d20*/  MUFU.EX2 R239, R0 ;  /* 0x0000000000ef7308 */ /* 0x0003240000000800 */
[----:B--2---:R-:W2:Y:S01]  /*18d30*/  SHFL.BFLY PT, R4, R135, 0x1, 0x1f ;  /* 0x0c201f0087047f89 */ /* 0x004ea200000e0000 */
[--C-:B-1----:R-:W-:Y:S01]  /*18d40*/  FFMA.FTZ R0, R27, UR4, -R214.reuse ;  /* 0x000000041b007c23 */ /* 0x102fe200080108d6 */
[----:B---3--:R-:W-:Y:S02]  /*18d50*/  FMNMX.FTZ R134, R134, R2, !PT ;  /* 0x0000000286867209 */ /* 0x008fe40007810000 */
[----:B----4-:R-:W-:Y:S04]  /*18d60*/  F2FP.BF16.F32.PACK_AB R210, R239, R251 ;  /* 0x000000fbefd2723e */ /* 0x010fe800000010ff */
[----:B------:R1:W-:Y:S01]  /*18d70*/  MUFU.EX2 R226, R0 ;  /* 0x0000000000e27308 */ /* 0x0003e20000000800 */
[C---:B------:R-:W-:Y:S01]  /*18d80*/  FSETP.NEU.FTZ.AND P2, PT, R134.reuse, -INF , PT ;  /* 0xff8000008600780b */ /* 0x040fe20003f5d000 */
[----:B------:R-:W-:Y:S01]  /*18d90*/  FMUL.FTZ R215, R134, UR4 ;  /* 0x0000000486d77c20 */ /* 0x000fe20008410000 */
[----:B--2---:R-:W-:Y:S04]  /*18da0*/  FMNMX.FTZ R135, R135, R4, !PT ;  /* 0x0000000487877209 */ /* 0x004fe80007810000 */
[----:B------:R-:W-:Y:S02]  /*18db0*/  FSEL R215, R215, RZ, P2 ;  /* 0x000000ffd7d77208 */ /* 0x000fe40001000000 */
[C---:B------:R-:W-:Y:S01]  /*18dc0*/  FSETP.NEU.FTZ.AND P3, PT, R135.reuse, -INF , PT ;  /* 0xff8000008700780b */ /* 0x040fe20003f7d000 */
[----:B------:R-:W-:Y:S01]  /*18dd0*/  FMUL.FTZ R217, R135, UR4 ;  /* 0x0000000487d97c20 */ /* 0x000fe20008410000 */
[----:B------:R-:W-:Y:S01]  /*18de0*/  LOP3.LUT R4, R224, 0x1c0, R243, 0xf8, !PT ;  /* 0x000001c0e0047812 */ /* 0x000fe200078ef8f3 */
[----:B------:R-:W-:Y:S01]  /*18df0*/  FFMA.FTZ R5, R31, UR4, -R215 ;  /* 0x000000041f057c23 */ /* 0x000fe200080108d7 */
[--C-:B-1----:R-:W-:Y:S02]  /*18e00*/  FFMA.FTZ R0, R24, UR4, -R214.reuse ;  /* 0x0000000418007c23 */ /* 0x102fe400080108d6 */
[----:B------:R-:W-:Y:S01]  /*18e10*/  FSEL R217, R217, RZ, P3 ;  /* 0x000000ffd9d97208 */ /* 0x000fe20001800000 */
[----:B------:R-:W-:Y:S04]  /*18e20*/  MUFU.EX2 R246, R5 ;  /* 0x0000000500f67308 */ /* 0x000fe80000000800 */
[----:B------:R-:W-:Y:S01]  /*18e30*/  FFMA.FTZ R2, R208, UR4, -R217 ;  /* 0x00000004d0027c23 */ /* 0x000fe200080108d9 */
[----:B------:R-:W-:Y:S05]  /*18e40*/  F2FP.BF16.F32.PACK_AB R208, R252, R232 ;  /* 0x000000e8fcd0723e */ /* 0x000fea00000010ff */
[----:B------:R1:W2:Y:S10]  /*18e50*/  MUFU.EX2 R247, R0 ;  /* 0x0000000000f77308 */ /* 0x0002b40000000800 */
[----:B------:R3:W-:Y:S01]  /*18e60*/  MUFU.EX2 R40, R2 ;  /* 0x0000000200287308 */ /* 0x0007e20000000800 */
[--C-:B-1----:R-:W-:Y:S01]  /*18e70*/  FFMA.FTZ R0, R26, UR4, -R214.reuse ;  /* 0x000000041a007c23 */ /* 0x102fe200080108d6 */
[----:B--2---:R-:W-:Y:S08]  /*18e80*/  F2FP.BF16.F32.PACK_AB R209, R247, R226 ;  /* 0x000000e2f7d1723e */ /* 0x004ff000000010ff */
[----:B------:R1:W-:Y:S01]  /*18e90*/  MUFU.EX2 R244, R0 ;  /* 0x0000000000f47308 */ /* 0x0003e20000000800 */
[----:B---3--:R-:W-:Y:S04]  /*18ea0*/  LOP3.LUT R2, R225, 0x8, RZ, 0xc0, !PT ;  /* 0x00000008e1027812 */ /* 0x008fe800078ec0ff */
[----:B------:R-:W-:Y:S01]  /*18eb0*/  LOP3.LUT R2, R4, R2, RZ, 0x3c, !PT ;  /* 0x0000000204027212 */ /* 0x000fe200078e3cff */
[----:B------:R-:W-:Y:S03]  /*18ec0*/  FFMA.FTZ R4, R33, UR4, -R215 ;  /* 0x0000000421047c23 */ /* 0x000fe600080108d7 */
[----:B------:R-:W-:Y:S01]  /*18ed0*/  LOP3.LUT R212, R2, 0x200, R243, 0xf8, !PT ;  /* 0x0000020002d47812 */ /* 0x000fe200078ef8f3 */
[----:B------:R-:W2:Y:S01]  /*18ee0*/  MUFU.EX2 R236, R4 ;  /* 0x0000000400ec7308 */ /* 0x000ea20000000800 */
[----:B------:R-:W-:Y:S02]  /*18ef0*/  MOV R243, R48 ;  /* 0x0000003000f37202 */ /* 0x000fe40000000f00 */
[----:B------:R-:W-:Y:S01]  /*18f00*/  LEA R212, R212, UR6, 0x1 ;  /* 0x00000006d4d47c11 */ /* 0x000fe2000f8e08ff */
[----:B-1----:R-:W-:Y:S03]  /*18f10*/  FFMA.FTZ R0, R28, UR4, -R214 ;  /* 0x000000041c007c23 */ /* 0x002fe600080108d6 */
[----:B------:R-:W-:Y:S03]  /*18f20*/  IADD3 R216, PT, PT, R241, R212, RZ ;  /* 0x000000d4f1d87210 */ /* 0x000fe60007ffe0ff */
[----:B------:R1:W3:Y:S01]  /*18f30*/  MUFU.EX2 R238, R0 ;  /* 0x0000000000ee7308 */ /* 0x0002e20000000800 */
[----:B------:R-:W4:Y:S01]  /*18f40*/  LDSM.16.MT88.4 R20, [R212+0xc000] ;  /* 0x00c00000d414783b */ /* 0x000f220000004200 */
[----:B-1----:R-:W-:Y:S01]  /*18f50*/  FFMA.FTZ R0, R143, UR4, -R217 ;  /* 0x000000048f007c23 */ /* 0x002fe200080108d9 */
[----:B--2---:R-:W-:Y:S02]  /*18f60*/  F2FP.BF16.F32.PACK_AB R143, R236, R246 ;  /* 0x000000f6ec8f723e */ /* 0x004fe400000010ff */
[----:B---3--:R-:W-:Y:S05]  /*18f70*/  F2FP.BF16.F32.PACK_AB R211, R238, R244 ;  /* 0x000000f4eed3723e */ /* 0x008fea00000010ff */
[----:B------:R1:W-:Y:S02]  /*18f80*/  MUFU.EX2 R245, R0 ;  /* 0x0000000000f57308 */ /* 0x0003e40000000800 */
[--C-:B-1----:R-:W-:Y:S08]  /*18f90*/  FFMA.FTZ R0, R142, UR4, -R215.reuse ;  /* 0x000000048e007c23 */ /* 0x102ff000080108d7 */
[----:B------:R1:W-:Y:S02]  /*18fa0*/  MUFU.EX2 R223, R0 ;  /* 0x0000000000df7308 */ /* 0x0003e40000000800 */
[----:B-1----:R-:W-:Y:S08]  /*18fb0*/  FFMA.FTZ R0, R141, UR4, -R215 ;  /* 0x000000048d007c23 */ /* 0x002ff000080108d7 */
[----:B------:R1:W2:Y:S02]  /*18fc0*/  MUFU.EX2 R249, R0 ;  /* 0x0000000000f97308 */ /* 0x0002a40000000800 */
[--C-:B-1----:R-:W-:Y:S01]  /*18fd0*/  FFMA.FTZ R0, R30, UR4, -R217.reuse ;  /* 0x000000041e007c23 */ /* 0x102fe200080108d9 */
[----:B--2---:R-:W-:Y:S07]  /*18fe0*/  F2FP.BF16.F32.PACK_AB R141, R249, R223 ;  /* 0x000000dff98d723e */ /* 0x004fee00000010ff */
[----:B------:R1:W-:Y:S02]  /*18ff0*/  MUFU.EX2 R250, R0 ;  /* 0x0000000000fa7308 */ /* 0x0003e40000000800 */
[----:B-1----:R-:W-:Y:S08]  /*19000*/  FFMA.FTZ R0, R29, UR4, -R217 ;  /* 0x000000041d007c23 */ /* 0x002ff000080108d9 */
[----:B------:R1:W2:Y:S02]  /*19010*/  MUFU.EX2 R237, R0 ;  /* 0x0000000000ed7308 */ /* 0x0002a40000000800 */
[----:B-1----:R-:W-:Y:S02]  /*19020*/  FSEL R0, R136, RZ, P1 ;  /* 0x000000ff88007208 */ /* 0x002fe40000800000 */
[----:B--2---:R-:W-:Y:S02]  /*19030*/  F2FP.BF16.F32.PACK_AB R142, R237, R250 ;  /* 0x000000faed8e723e */ /* 0x004fe400000010ff */
[----:B------:R-:W-:Y:S01]  /*19040*/  LOP3.LUT P1, RZ, R242, 0x4, RZ, 0xc0, !PT ;  /* 0x00000004f2ff7812 */ /* 0x000fe2000782c0ff */
[----:B------:R-:W-:Y:S01]  /*19050*/  FADD.FTZ R0, -R0, R3 ;  /* 0x0000000300007221 */ /* 0x000fe20000010100 */
[----:B------:R-:W-:Y:S02]  /*19060*/  FSEL R3, R135, RZ, P3 ;  /* 0x000000ff87037208 */ /* 0x000fe40001800000 */
[----:B------:R-:W-:Y:S01]  /*19070*/  MOV R242, R44 ;  /* 0x0000002c00f27202 */ /* 0x000fe20000000f00 */
[----:B------:R-:W-:Y:S02]  /*19080*/  FMUL.FTZ R0, R0, UR4 ;  /* 0x0000000400007c20 */ /* 0x000fe40008410000 */
[----:B------:R-:W-:Y:S02]  /*19090*/  FADD.FTZ R3, -R3, R132 ;  /* 0x0000008403037221 */ /* 0x000fe40000010100 */
[----:B------:R1:W2:Y:S02]  /*190a0*/  MUFU.EX2 R132, R0 ;  /* 0x0000000000847308 */ /* 0x0002a40000000800 */
[----:B------:R-:W-:Y:S08]  /*190b0*/  FMUL.FTZ R3, R3, UR4 ;  /* 0x0000000403037c20 */ /* 0x000ff00008410000 */
[----:B------:R-:W3:Y:S01]  /*190c0*/  MUFU.EX2 R3, R3 ;  /* 0x0000000300037308 */ /* 0x000ee20000000800 */
[----:B-1----:R-:W-:Y:S01]  /*190d0*/  FSEL R0, R134, RZ, P2 ;  /* 0x000000ff86007208 */ /* 0x002fe20001000000 */
[C---:B--2---:R-:W-:Y:S01]  /*190e0*/  FMUL.FTZ R9, R132.reuse, R149 ;  /* 0x0000009584097220 */ /* 0x044fe20000410000 */
[----:B------:R-:W-:Y:S01]  /*190f0*/  FMUL.FTZ R13, R132, R153 ;  /* 0x00000099840d7220 */ /* 0x000fe20000410000 */
[----:B------:R-:W-:Y:S01]  /*19100*/  MOV R149, R39 ;  /* 0x0000002700957202 */ /* 0x000fe20000000f00 */
[----:B------:R-:W-:Y:S02]  /*19110*/  IMAD.MOV.U32 R153, RZ, RZ, R37 ;  /* 0x000000ffff997224 */ /* 0x000fe400078e0025 */
[----:B------:R-:W-:Y:S01]  /*19120*/  FADD.FTZ R2, -R0, R139 ;  /* 0x0000008b00027221 */ /* 0x000fe20000010100 */
[----:B------:R-:W-:Y:S01]  /*19130*/  FSEL R0, R133, RZ, P0 ;  /* 0x000000ff85007208 */ /* 0x000fe20000000000 */
[----:B------:R-:W-:Y:S01]  /*19140*/  FMUL.FTZ R8, R132, R148 ;  /* 0x0000009484087220 */ /* 0x000fe20000410000 */
[C---:B---3--:R-:W-:Y:S01]  /*19150*/  FMUL.FTZ R4, R3.reuse, R144 ;  /* 0x0000009003047220 */ /* 0x048fe20000410000 */
[----:B------:R-:W-:Y:S01]  /*19160*/  FMUL.FTZ R2, R2, UR4 ;  /* 0x0000000402027c20 */ /* 0x000fe20008410000 */
[----:B------:R-:W-:Y:S01]  /*19170*/  FMUL.FTZ R5, R3, R145 ;  /* 0x0000009103057220 */ /* 0x000fe20000410000 */
[----:B------:R-:W-:Y:S01]  /*19180*/  FADD.FTZ R0, -R0, R140 ;  /* 0x0000008c00007221 */ /* 0x000fe20000010100 */
[----:B------:R-:W-:Y:S01]  /*19190*/  F2FP.BF16.F32.PACK_AB R140, R245, R40 ;  /* 0x00000028f58c723e */ /* 0x000fe200000010ff */
[----:B------:R-:W-:Y:S01]  /*191a0*/  FMUL.FTZ R12, R132, R152 ;  /* 0x00000098840c7220 */ /* 0x000fe20000410000 */
[C---:B------:R-:W-:Y:S01]  /*191b0*/  FMUL.FTZ R16, R3.reuse, R156 ;  /* 0x0000009c03107220 */ /* 0x040fe20000410000 */
[----:B------:R-:W1:Y:S01]  /*191c0*/  MUFU.EX2 R2, R2 ;  /* 0x0000000200027308 */ /* 0x000e620000000800 */
[----:B------:R-:W-:Y:S01]  /*191d0*/  FMUL.FTZ R0, R0, UR4 ;  /* 0x0000000400007c20 */ /* 0x000fe20008410000 */
[C---:B------:R-:W-:Y:S01]  /*191e0*/  FMUL.FTZ R17, R3.reuse, R157 ;  /* 0x0000009d03117220 */ /* 0x040fe20000410000 */
[C---:B------:R-:W-:Y:S01]  /*191f0*/  FMUL.FTZ R24, R132.reuse, R164 ;  /* 0x000000a484187220 */ /* 0x040fe20000410000 */
[C---:B------:R-:W-:Y:S01]  /*19200*/  FMUL.FTZ R25, R132.reuse, R165 ;  /* 0x000000a584197220 */ /* 0x040fe20000410000 */
[C---:B------:R-:W-:Y:S01]  /*19210*/  FMUL.FTZ R28, R132.reuse, R168 ;  /* 0x000000a8841c7220 */ /* 0x040fe20000410000 */
[----:B------:R-:W-:Y:S01]  /*19220*/  FMUL.FTZ R29, R132, R169 ;  /* 0x000000a9841d7220 */ /* 0x000fe20000410000 */
[----:B------:R-:W-:Y:S03]  /*19230*/  MOV R168, R55 ;  /* 0x0000003700a87202 */ /* 0x000fe60000000f00 */
[----:B------:R-:W2:Y:S01]  /*19240*/  MUFU.EX2 R0, R0 ;  /* 0x0000000000007308 */ /* 0x000ea20000000800 */
[----:B------:R-:W-:Y:S01]  /*19250*/  MOV R157, R54 ;  /* 0x00000036009d7202 */ /* 0x000fe20000000f00 */
[----:B------:R-:W-:Y:S01]  /*19260*/  IMAD.MOV.U32 R156, RZ, RZ, R53 ;  /* 0x000000ffff9c7224 */ /* 0x000fe200078e0035 */
[----:B------:R-:W-:Y:S01]  /*19270*/  MOV R169, R52 ;  /* 0x0000003400a97202 */ /* 0x000fe20000000f00 */
[----:B------:R-:W-:Y:S01]  /*19280*/  IMAD.MOV.U32 R164, RZ, RZ, R234 ;  /* 0x000000ffffa47224 */ /* 0x000fe200078e00ea */
[----:B------:R-:W-:Y:S01]  /*19290*/  MOV R234, R34 ;  /* 0x0000002200ea7202 */ /* 0x000fe20000000f00 */
[C---:B------:R-:W-:Y:S01]  /*192a0*/  FMUL.FTZ R32, R3.reuse, R172 ;  /* 0x000000ac03207220 */ /* 0x040fe20000410000 */
[C---:B------:R-:W-:Y:S01]  /*192b0*/  FMUL.FTZ R33, R3.reuse, R173 ;  /* 0x000000ad03217220 */ /* 0x040fe20000410000 */
[----:B------:R-:W-:Y:S02]  /*192c0*/  IMAD.MOV.U32 R172, RZ, RZ, R42 ;  /* 0x000000ffffac7224 */ /* 0x000fe400078e002a */
[C---:B-1----:R-:W-:Y:S01]  /*192d0*/  FMUL.FTZ R18, R2.reuse, R158 ;  /* 0x0000009e02127220 */ /* 0x042fe20000410000 */
[----:B------:R-:W-:Y:S01]  /*192e0*/  MOV R158, R36 ;  /* 0x00000024009e7202 */ /* 0x000fe20000000f00 */
[C---:B------:R-:W-:Y:S01]  /*192f0*/  FMUL.FTZ R6, R2.reuse, R146 ;  /* 0x0000009202067220 */ /* 0x040fe20000410000 */
[----:B------:R-:W1:Y:S01]  /*19300*/  LDSM.16.MT88.4 R36, [R216+0xc000] ;  /* 0x00c00000d824783b */ /* 0x000e620000004200 */
[C---:B------:R-:W-:Y:S01]  /*19310*/  FMUL.FTZ R7, R2.reuse, R147 ;  /* 0x0000009302077220 */ /* 0x040fe20000410000 */
[C---:B------:R-:W-:Y:S01]  /*19320*/  FMUL.FTZ R64, R3.reuse, R204 ;  /* 0x000000cc03407220 */ /* 0x040fe20000410000 */
[C---:B------:R-:W-:Y:S01]  /*19330*/  FMUL.FTZ R65, R3.reuse, R205 ;  /* 0x000000cd03417220 */ /* 0x040fe20000410000 */
[C---:B------:R-:W-:Y:S01]  /*19340*/  FMUL.FTZ R66, R2.reuse, R206 ;  /* 0x000000ce02427220 */ /* 0x040fe20000410000 */
[----:B------:R-:W-:Y:S01]  /*19350*/  FMUL.FTZ R67, R2, R207 ;  /* 0x000000cf02437220 */ /* 0x000fe20000410000 */
[C---:B--2---:R-:W-:Y:S01]  /*19360*/  FMUL.FTZ R10, R0.reuse, R150 ;  /* 0x00000096000a7220 */ /* 0x044fe20000410000 */
[C---:B------:R-:W-:Y:S01]  /*19370*/  FMUL.FTZ R11, R0.reuse, R151 ;  /* 0x00000097000b7220 */ /* 0x040fe20000410000 */
[-C--:B----4-:R-:W-:Y:S05]  /*19380*/  HMMA.16816.F32.BF16 R4, R140, R20.reuse, R4 ;  /* 0x000000148c04723c */ /* 0x090fea0000041804 */
[C---:B------:R-:W-:Y:S01]  /*19390*/  FMUL.FTZ R14, R0.reuse, R154 ;  /* 0x0000009a000e7220 */ /* 0x040fe20000410000 */
[----:B------:R-:W-:Y:S01]  /*193a0*/  FMUL.FTZ R15, R0, R155 ;  /* 0x0000009b000f7220 */ /* 0x000fe20000410000 */
[----:B------:R-:W-:Y:S01]  /*193b0*/  FMUL.FTZ R19, R2, R159 ;  /* 0x0000009f02137220 */ /* 0x000fe20000410000 */
[C---:B------:R-:W-:Y:S04]  /*193c0*/  HMMA.16816.F32.BF16 R8, R208.reuse, R20, R8 ;  /* 0x00000014d008723c */ /* 0x040fe80000041808 */
[C---:B------:R-:W-:Y:S01]  /*193d0*/  FMUL.FTZ R20, R3.reuse, R160 ;  /* 0x000000a003147220 */ /* 0x040fe20000410000 */
[C---:B------:R-:W-:Y:S01]  /*193e0*/  FMUL.FTZ R21, R3.reuse, R161 ;  /* 0x000000a103157220 */ /* 0x040fe20000410000 */
[C---:B------:R-:W-:Y:S01]  /*193f0*/  FMUL.FTZ R26, R0.reuse, R166 ;  /* 0x000000a6001a7220 */ /* 0x040fe20000410000 */
[C---:B------:R-:W-:Y:S01]  /*19400*/  FMUL.FTZ R27, R0.reuse, R167 ;  /* 0x000000a7001b7220 */ /* 0x040fe20000410000 */
[-C--:B------:R-:W-:Y:S03]  /*19410*/  HMMA.16816.F32.BF16 R12, R208, R22.reuse, R12 ;  /* 0x00000016d00c723c */ /* 0x080fe6000004180c */
[C---:B------:R-:W-:Y:S01]  /*19420*/  FMUL.FTZ R30, R0.reuse, R170 ;  /* 0x000000aa001e7220 */ /* 0x040fe20000410000 */
[----:B------:R-:W-:Y:S01]  /*19430*/  FMUL.FTZ R31, R0, R171 ;  /* 0x000000ab001f7220 */ /* 0x000fe20000410000 */
[----:B------:R-:W-:Y:S01]  /*19440*/  FMUL.FTZ R34, R2, R174 ;  /* 0x000000ae02227220 */ /* 0x000fe20000410000 */
[----:B------:R-:W-:Y:S01]  /*19450*/  MOV R161, R41 ;  /* 0x0000002900a17202 */ /* 0x000fe20000000f00 */
[----:B------:R-:W-:Y:S01]  /*19460*/  FMUL.FTZ R41, R132, R181 ;  /* 0x000000b584297220 */ /* 0x000fe20000410000 */
[C---:B------:R-:W-:Y:S04]  /*19470*/  HMMA.16816.F32.BF16 R16, R140.reuse, R22, R16 ;  /* 0x000000168c10723c */ /* 0x040fe80000041810 */
[C---:B------:R-:W-:Y:S01]  /*19480*/  FMUL.FTZ R22, R2.reuse, R162 ;  /* 0x000000a202167220 */ /* 0x040fe20000410000 */
[C---:B------:R-:W-:Y:S01]  /*19490*/  FMUL.FTZ R23, R2.reuse, R163 ;  /* 0x000000a302177220 */ /* 0x040fe20000410000 */
[----:B------:R-:W-:Y:S01]  /*194a0*/  MOV R163, R35 ;  /* 0x0000002300a37202 */ /* 0x000fe20000000f00 */
[----:B------:R-:W-:Y:S01]  /*194b0*/  FMUL.FTZ R35, R2, R175 ;  /* 0x000000af02237220 */ /* 0x000fe20000410000 */
[----:B------:R-:W-:Y:S01]  /*194c0*/  IMAD.MOV.U32 R175, RZ, RZ, R220 ;  /* 0x000000ffffaf7224 */ /* 0x000fe200078e00dc */
[----:B------:R-:W-:Y:S01]  /*194d0*/  IADD3 R220, PT, PT, R212, 0xc040, RZ ;  /* 0x0000c040d4dc7810 */ /* 0x000fe20007ffe0ff */
[----:B------:R-:W-:Y:S01]  /*194e0*/  FMUL.FTZ R42, R0, R182 ;  /* 0x000000b6002a7220 */ /* 0x000fe20000410000 */
[----:B------:R-:W-:Y:S01]  /*194f0*/  MOV R162, R40 ;  /* 0x0000002800a27202 */ /* 0x000fe20000000f00 */
[-C--:B-1----:R-:W-:Y:S03]  /*19500*/  HMMA.16816.F32.BF16 R20, R140, R36.reuse, R20 ;  /* 0x000000248c14723c */ /* 0x082fe60000041814 */
[C---:B------:R-:W-:Y:S01]  /*19510*/  FMUL.FTZ R40, R132.reuse, R180 ;  /* 0x000000b484287220 */ /* 0x040fe20000410000 */
[----:B------:R-:W-:Y:S01]  /*19520*/  FMUL.FTZ R44, R132, R184 ;  /* 0x000000b8842c7220 */ /* 0x000fe20000410000 */
[C---:B------:R-:W-:Y:S01]  /*19530*/  FMUL.FTZ R48, R3.reuse, R188 ;  /* 0x000000bc03307220 */ /* 0x040fe20000410000 */
[----:B------:R-:W-:Y:S01]  /*19540*/  MOV R150, R63 ;  /* 0x0000003f00967202 */ /* 0x000fe20000000f00 */
[----:B------:R-:W-:Y:S01]  /*19550*/  IMAD.MOV.U32 R154, RZ, RZ, R61 ;  /* 0x000000ffff9a7224 */ /* 0x000fe200078e003d */
[C---:B------:R-:W-:Y:S04]  /*19560*/  HMMA.16816.F32.BF16 R24, R208.reuse, R36, R24 ;  /* 0x00000024d018723c */ /* 0x040fe80000041818 */
[----:B------:R-:W-:Y:S01]  /*19570*/  IADD3 R36, PT, PT, R212, 0xc000, RZ ;  /* 0x0000c000d4247810 */ /* 0x000fe20007ffe0ff */
[C---:B------:R-:W-:Y:S01]  /*19580*/  FMUL.FTZ R37, R3.reuse, R177 ;  /* 0x000000b103257220 */ /* 0x040fe20000410000 */
[----:B------:R-:W-:Y:S01]  /*19590*/  FMUL.FTZ R61, R132, R201 ;  /* 0x000000c9843d7220 */ /* 0x000fe20000410000 */
[----:B------:R-:W-:Y:S01]  /*195a0*/  FMUL.FTZ R63, R0, R203 ;  /* 0x000000cb003f7220 */ /* 0x000fe20000410000 */
[-C--:B------:R-:W-:Y:S01]  /*195b0*/  HMMA.16816.F32.BF16 R28, R208, R38.reuse, R28 ;  /* 0x00000026d01c723c */ /* 0x080fe2000004181c */
[----:B------:R-:W-:Y:S02]  /*195c0*/  MUFU.EX2 R201, R219 ;  /* 0x000000db00c97308 */ /* 0x000fe40000000800 */
[----:B------:R-:W-:Y:S01]  /*195d0*/  @P1 IADD3 R220, PT, PT, R36, -0x40, RZ ;  /* 0xffffffc024dc1810 */ /* 0x000fe20007ffe0ff */
[C---:B------:R-:W-:Y:S01]  /*195e0*/  FMUL.FTZ R36, R3.reuse, R176 ;  /* 0x000000b003247220 */ /* 0x040fe20000410000 */
[C---:B------:R-:W-:Y:S01]  /*195f0*/  FMUL.FTZ R68, R3.reuse, R68 ;  /* 0x0000004403447220 */ /* 0x040fe20000410000 */
[----:B------:R-:W-:Y:S01]  /*19600*/  FMUL.FTZ R69, R3, R69 ;  /* 0x0000004503457220 */ /* 0x000fe20000410000 */
[C---:B------:R-:W-:Y:S01]  /*19610*/  FMUL.FTZ R70, R2.reuse, R70 ;  /* 0x0000004602467220 */ /* 0x040fe20000410000 */
[C---:B------:R-:W-:Y:S01]  /*19620*/  HMMA.16816.F32.BF16 R32, R140.reuse, R38, R32 ;  /* 0x000000268c20723c */ /* 0x040fe20000041820 */
[----:B------:R-:W1:Y:S03]  /*19630*/  LDSM.16.MT88.4 R52, [R220] ;  /* 0x00000000dc34783b */ /* 0x000e660000004200 */
[----:B------:R-:W-:Y:S02]  /*19640*/  IMAD.IADD R139, R241, 0x1, R220 ;  /* 0x00000001f18b7824 */ /* 0x000fe400078e02dc */
[C---:B------:R-:W-:Y:S01]  /*19650*/  FMUL.FTZ R38, R2.reuse, R178 ;  /* 0x000000b202267220 */ /* 0x040fe20000410000 */
[C---:B------:R-:W-:Y:S01]  /*19660*/  FMUL.FTZ R39, R2.reuse, R179 ;  /* 0x000000b302277220 */ /* 0x040fe20000410000 */
[----:B------:R-:W-:Y:S01]  /*19670*/  FMUL.FTZ R71, R2, R71 ;  /* 0x0000004702477220 */ /* 0x000fe20000410000 */
[C---:B------:R-:W-:Y:S01]  /*19680*/  FMUL.FTZ R72, R132.reuse, R72 ;  /* 0x0000004884487220 */ /* 0x040fe20000410000 */
[----:B------:R-:W2:Y:S01]  /*19690*/  LDSM.16.MT88.4 R144, [R139] ;  /* 0x000000008b90783b */ /* 0x000ea20000004200 */
[----:B------:R-:W-:Y:S01]  /*196a0*/  FMUL.FTZ R73, R132, R73 ;  /* 0x0000004984497220 */ /* 0x000fe20000410000 */
[C---:B------:R-:W-:Y:S01]  /*196b0*/  FMUL.FTZ R74, R0.reuse, R74 ;  /* 0x0000004a004a7220 */ /* 0x040fe20000410000 */
[----:B------:R-:W-:Y:S01]  /*196c0*/  FMUL.FTZ R75, R0, R75 ;  /* 0x0000004b004b7220 */ /* 0x000fe20000410000 */
[C---:B------:R-:W-:Y:S01]  /*196d0*/  FMUL.FTZ R76, R132.reuse, R76 ;  /* 0x0000004c844c7220 */ /* 0x040fe20000410000 */
[----:B------:R-:W-:Y:S01]  /*196e0*/  FMUL.FTZ R77, R132, R77 ;  /* 0x0000004d844d7220 */ /* 0x000fe20000410000 */
[C---:B------:R-:W-:Y:S01]  /*196f0*/  FMUL.FTZ R78, R0.reuse, R78 ;  /* 0x0000004e004e7220 */ /* 0x040fe20000410000 */
[----:B------:R-:W-:Y:S01]  /*19700*/  FMUL.FTZ R79, R0, R79 ;  /* 0x0000004f004f7220 */ /* 0x000fe20000410000 */
[----:B------:R-:W-:Y:S01]  /*19710*/  LDSM.16.MT88.4 R204, [R139+0x1800] ;  /* 0x001800008bcc783b */ /* 0x000fe20000004200 */
        /* <DEDUP_REMOVED lines=22> */
[----:B------:R-:W-:Y:S01]  /*19880*/  FMUL.FTZ R102, R2, R102 ;  /* 0x0000006602667220 */ /* 0x000fe20000410000 */
[-C--:B-1----:R-:W-:Y:S03]  /*19890*/  HMMA.16816.F32.BF16 R36, R140, R52.reuse, R36 ;  /* 0x000000348c24723c */ /* 0x082fe60000041824 */
[----:B------:R-:W-:Y:S01]  /*198a0*/  MOV R160, R43 ;  /* 0x0000002b00a07202 */ /* 0x000fe20000000f00 */
[----:B------:R-:W-:Y:S01]  /*198b0*/  FMUL.FTZ R43, R0, R183 ;  /* 0x000000b7002b7220 */ /* 0x000fe20000410000 */
[----:B------:R-:W-:Y:S01]  /*198c0*/  FMUL.FTZ R103, R2, R103 ;  /* 0x0000006702677220 */ /* 0x000fe20000410000 */
[C---:B------:R-:W-:Y:S01]  /*198d0*/  FMUL.FTZ R104, R132.reuse, R104 ;  /* 0x0000006884687220 */ /* 0x040fe20000410000 */
[----:B------:R-:W-:Y:S01]  /*198e0*/  FMUL.FTZ R105, R132, R105 ;  /* 0x0000006984697220 */ /* 0x000fe20000410000 */
[C---:B------:R-:W-:Y:S01]  /*198f0*/  FMUL.FTZ R106, R0.reuse, R106 ;  /* 0x0000006a006a7220 */ /* 0x040fe20000410000 */
[----:B------:R-:W-:Y:S01]  /*19900*/  FMUL.FTZ R107, R0, R107 ;  /* 0x0000006b006b7220 */ /* 0x000fe20000410000 */
[C---:B------:R-:W-:Y:S01]  /*19910*/  FMUL.FTZ R108, R132.reuse, R108 ;  /* 0x0000006c846c7220 */ /* 0x040fe20000410000 */
[C---:B------:R-:W-:Y:S04]  /*19920*/  HMMA.16816.F32.BF16 R40, R208.reuse, R52, R40 ;  /* 0x00000034d028723c */ /* 0x040fe80000041828 */
[----:B------:R-:W-:Y:S01]  /*19930*/  MOV R173, R45 ;  /* 0x0000002d00ad7202 */ /* 0x000fe20000000f00 */
[----:B------:R-:W-:Y:S01]  /*19940*/  IMAD.MOV.U32 R174, RZ, RZ, R47 ;  /* 0x000000ffffae7224 */ /* 0x000fe200078e002f */
[----:B------:R-:W-:Y:S01]  /*19950*/  MOV R148, R46 ;  /* 0x0000002e00947202 */ /* 0x000fe20000000f00 */
[----:B------:R-:W-:Y:S01]  /*19960*/  FMUL.FTZ R45, R132, R185 ;  /* 0x000000b9842d7220 */ /* 0x000fe20000410000 */
[C---:B------:R-:W-:Y:S01]  /*19970*/  FMUL.FTZ R46, R0.reuse, R186 ;  /* 0x000000ba002e7220 */ /* 0x040fe20000410000 */
[----:B------:R-:W-:Y:S01]  /*19980*/  FMUL.FTZ R47, R0, R187 ;  /* 0x000000bb002f7220 */ /* 0x000fe20000410000 */
[C---:B------:R-:W-:Y:S01]  /*19990*/  FMUL.FTZ R52, R3.reuse, R196 ;  /* 0x000000c403347220 */ /* 0x040fe20000410000 */
[C---:B------:R-:W-:Y:S01]  /*199a0*/  FMUL.FTZ R53, R3.reuse, R197 ;  /* 0x000000c503357220 */ /* 0x040fe20000410000 */
[----:B------:R-:W-:Y:S01]  /*199b0*/  FMUL.FTZ R109, R132, R109 ;  /* 0x0000006d846d7220 */ /* 0x000fe20000410000 */
[----:B------:R-:W-:Y:S01]  /*199c0*/  MUFU.EX2 R197, R218 ;  /* 0x000000da00c57308 */ /* 0x000fe20000000800 */
[C---:B------:R-:W-:Y:S01]  /*199d0*/  FMUL.FTZ R110, R0.reuse, R110 ;  /* 0x0000006e006e7220 */ /* 0x040fe20000410000 */
[----:B------:R-:W-:Y:S01]  /*199e0*/  FMUL.FTZ R111, R0, R111 ;  /* 0x0000006f006f7220 */ /* 0x000fe20000410000 */
[-C--:B------:R-:W-:Y:S03]  /*199f0*/  HMMA.16816.F32.BF16 R44, R208, R54.reuse, R44 ;  /* 0x00000036d02c723c */ /* 0x080fe6000004182c */
[----:B------:R-:W-:Y:S01]  /*19a00*/  MOV R159, R51 ;  /* 0x00000033009f7202 */ /* 0x000fe20000000f00 */
[----:B------:R-:W-:Y:S01]  /*19a10*/  IMAD.MOV.U32 R171, RZ, RZ, R49 ;  /* 0x000000ffffab7224 */ /* 0x000fe200078e0031 */
[----:B------:R-:W-:Y:S01]  /*19a20*/  MOV R170, R50 ;  /* 0x0000003200aa7202 */ /* 0x000fe20000000f00 */
        /* <DEDUP_REMOVED lines=9> */
[C---:B------:R-:W-:Y:S04]  /*19ac0*/  HMMA.16816.F32.BF16 R48, R140.reuse, R54, R48 ;  /* 0x000000368c30723c */ /* 0x040fe80000041830 */
        /* <DEDUP_REMOVED lines=8> */
[-C--:B--2---:R-:W-:Y:S03]  /*19b50*/  HMMA.16816.F32.BF16 R52, R140, R144.reuse, R52 ;  /* 0x000000908c34723c */ /* 0x084fe60000041834 */
[----:B------:R-:W-:Y:S01]  /*19b60*/  MOV R166, R59 ;  /* 0x0000003b00a67202 */ /* 0x000fe20000000f00 */
[----:B------:R-:W-:Y:S01]  /*19b70*/  IMAD.MOV.U32 R152, RZ, RZ, R56 ;  /* 0x000000ffff987224 */ /* 0x000fe200078e0038 */
[----:B------:R-:W-:Y:S01]  /*19b80*/  MOV R167, R57 ;  /* 0x0000003900a77202 */ /* 0x000fe20000000f00 */
[C---:B------:R-:W-:Y:S01]  /*19b90*/  FMUL.FTZ R56, R132.reuse, R192 ;  /* 0x000000c084387220 */ /* 0x040fe20000410000 */
        /* <DEDUP_REMOVED lines=9> */
[----:B------:R-:W-:Y:S01]  /*19c30*/  FMUL.FTZ R129, R3, R129 ;  /* 0x0000008103817220 */ /* 0x000fe20000410000 */
[C---:B------:R-:W-:Y:S04]  /*19c40*/  HMMA.16816.F32.BF16 R56, R208.reuse, R144, R56 ;  /* 0x00000090d038723c */ /* 0x040fe80000041838 */
[----:B------:R-:W-:Y:S01]  /*19c50*/  MOV R165, R62 ;  /* 0x0000003e00a57202 */ /* 0x000fe20000000f00 */
[----:B------:R-:W-:Y:S01]  /*19c60*/  FMUL.FTZ R62, R0, R202 ;  /* 0x000000ca003e7220 */ /* 0x000fe20000410000 */
[----:B------:R-:W-:Y:S01]  /*19c70*/  MOV R151, R60 ;  /* 0x0000003c00977202 */ /* 0x000fe20000000f00 */
[----:B------:R-:W-:Y:S01]  /*19c80*/  FMUL.FTZ R60, R132, R200 ;  /* 0x000000c8843c7220 */ /* 0x000fe20000410000 */
[C---:B------:R-:W-:Y:S01]  /*19c90*/  FMUL.FTZ R130, R2.reuse, R130 ;  /* 0x0000008202827220 */ /* 0x040fe20000410000 */
[----:B------:R-:W-:Y:S01]  /*19ca0*/  FMUL.FTZ R131, R2, R131 ;  /* 0x0000008302837220 */ /* 0x000fe20000410000 */
[--C-:B------:R-:W-:Y:S01]  /*19cb0*/  FFMA.FTZ R148, R148, UR4, -R213.reuse ;  /* 0x0000000494947c23 */ /* 0x100fe200080108d5 */
[----:B------:R-:W-:Y:S02]  /*19cc0*/  MOV R193, R150 ;  /* 0x0000009600c17202 */ /* 0x000fe40000000f00 */
[----:B------:R-:W-:Y:S01]  /*19cd0*/  MOV R195, R149 ;  /* 0x0000009500c37202 */ /* 0x000fe20000000f00 */
[-C--:B------:R-:W-:Y:S01]  /*19ce0*/  HMMA.16816.F32.BF16 R60, R208, R146.reuse, R60 ;  /* 0x00000092d03c723c */ /* 0x080fe2000004183c */
[----:B------:R-:W-:Y:S02]  /*19cf0*/  MUFU.EX2 R187, R148 ;  /* 0x0000009400bb7308 */ /* 0x000fe40000000800 */
[----:B------:R-:W-:Y:S02]  /*19d00*/  MOV R176, R174 ;  /* 0x000000ae00b07202 */ /* 0x000fe40000000f00 */
[----:B------:R-:W-:Y:S02]  /*19d10*/  MOV R174, R172 ;  /* 0x000000ac00ae7202 */ /* 0x000fe40000000f00 */
[----:B------:R-:W-:Y:S01]  /*19d20*/  MOV R172, R171 ;  /* 0x000000ab00ac7202 */ /* 0x000fe20000000f00 */
[C---:B------:R-:W-:Y:S01]  /*19d30*/  HMMA.16816.F32.BF16 R64, R140.reuse, R146, R64 ;  /* 0x000000928c40723c */ /* 0x040fe20000041840 */
[----:B------:R-:W1:Y:S03]  /*19d40*/  LDSM.16.MT88.4 R144, [R212+0xe000] ;  /* 0x00e00000d490783b */ /* 0x000e660000004200 */
[----:B------:R-:W-:Y:S01]  /*19d50*/  IMAD.MOV.U32 R177, RZ, RZ, R176 ;  /* 0x000000ffffb17224 */ /* 0x000fe200078e00b0 */
[----:B------:R-:W-:Y:S02]  /*19d60*/  MOV R171, R169 ;  /* 0x000000a900ab7202 */ /* 0x000fe40000000f00 */
[----:B------:R-:W-:Y:S02]  /*19d70*/  MOV R169, R167 ;  /* 0x000000a700a97202 */ /* 0x000fe40000000f00 */
        /* <DEDUP_REMOVED lines=18> */
[--C-:B------:R-:W-:Y:S01]  /*19ea0*/  FFMA.FTZ R144, R175, UR4, -R213.reuse ;  /* 0x00000004af907c23 */ /* 0x100fe200080108d5 */
[----:B------:R-:W-:Y:S01]  /*19eb0*/  MOV R175, R173 ;  /* 0x000000ad00af7202 */ /* 0x000fe20000000f00 */
[----:B------:R-:W-:Y:S01]  /*19ec0*/  IMAD.MOV.U32 R173, RZ, RZ, R242 ;  /* 0x000000ffffad7224 */ /* 0x000fe200078e00f2 */
[----:B------:R-:W-:Y:S01]  /*19ed0*/  MOV R242, R170 ;  /* 0x000000aa00f27202 */ /* 0x000fe20000000f00 */
[-C--:B------:R-:W-:Y:S01]  /*19ee0*/  HMMA.16816.F32.BF16 R124, R208, R146.reuse, R124 ;  /* 0x00000092d07c723c */ /* 0x080fe2000004187c */
[----:B------:R1:W2:Y:S02]  /*19ef0*/  MUFU.EX2 R165, R144 ;  /* 0x0000009000a57308 */ /* 0x0002a40000000800 */
[----:B------:R-:W-:Y:S01]  /*19f00*/  MOV R176, R175 ;  /* 0x000000af00b07202 */ /* 0x000fe20000000f00 */
[----:B------:R-:W-:Y:S01]  /*19f10*/  IMAD.MOV.U32 R170, RZ, RZ, R168 ;  /* 0x000000ffffaa7224 */ /* 0x000fe200078e00a8 */
[----:B------:R-:W-:Y:S02]  /*19f20*/  MOV R175, R174 ;  /* 0x000000ae00af7202 */ /* 0x000fe40000000f00 */
[----:B------:R-:W-:Y:S01]  /*19f30*/  MOV R174, R173 ;  /* 0x000000ad00ae7202 */ /* 0x000fe20000000f00 */
[----:B------:R-:W-:Y:S04]  /*19f40*/  HMMA.16816.F32.BF16 R128, R140, R146, R128 ;  /* 0x000000928c80723c */ /* 0x000fe80000041880 */
[----:B------:R-:W-:Y:S01]  /*19f50*/  IMAD.MOV.U32 R173, RZ, RZ, R172 ;  /* 0x000000ffffad7224 */ /* 0x000fe200078e00ac */
[----:B------:R-:W-:Y:S02]  /*19f60*/  MOV R172, R242 ;  /* 0x000000f200ac7202 */ /* 0x000fe40000000f00 */
[----:B------:R-:W-:Y:S02]  /*19f70*/  MOV R242, R171 ;  /* 0x000000ab00f27202 */ /* 0x000fe40000000f00 */
[----:B------:R-:W-:Y:S01]  /*19f80*/  MOV R178, R176 ;  /* 0x000000b000b27202 */ /* 0x000fe20000000f00 */
[----:B-1----:R-:W-:Y:S01]  /*19f90*/  FFMA.FTZ R144, R177, UR4, -R213 ;  /* 0x00000004b1907c23 */ /* 0x002fe200080108d5 */
[----:B------:R-:W-:Y:S01]  /*19fa0*/  IMAD.MOV.U32 R177, RZ, RZ, R175 ;  /* 0x000000ffffb17224 */ /* 0x000fe200078e00af */
[----:B------:R-:W-:Y:S01]  /*19fb0*/  MOV R175, R173 ;  /* 0x000000ad00af7202 */ /* 0x000fe20000000f00 */
[----:B------:R-:W-:Y:S01]  /*19fc0*/  IMAD.MOV.U32 R173, RZ, RZ, R242 ;  /* 0x000000ffffad7224 */ /* 0x000fe200078e00f2 */
[----:B------:R-:W-:Y:S01]  /*19fd0*/  MOV R168, R166 ;  /* 0x000000a600a87202 */ /* 0x000fe20000000f00 */
[----:B------:R1:W-:Y:S01]  /*19fe0*/  MUFU.EX2 R242, R144 ;  /* 0x0000009000f27308 */ /* 0x0003e20000000800 */
[----:B------:R-:W-:Y:S01]  /*19ff0*/  IMAD.MOV.U32 R166, RZ, RZ, R164 ;  /* 0x000000ffffa67224 */ /* 0x000fe200078e00a4 */
[----:B------:R-:W-:Y:S02]  /*1a000*/  MOV R164, R158 ;  /* 0x0000009e00a47202 */ /* 0x000fe40000000f00 */
[----:B------:R-:W-:Y:S01]  /*1a010*/  MOV R171, R170 ;  /* 0x000000aa00ab7202 */ /* 0x000fe20000000f00 */
[----:B------:R-:W-:Y:S01]  /*1a020*/  IMAD.MOV.U32 R170, RZ, RZ, R169 ;  /* 0x000000ffffaa7224 */ /* 0x000fe200078e00a9 */
[----:B------:R-:W-:Y:S02]  /*1a030*/  MOV R176, R174 ;  /* 0x000000ae00b07202 */ /* 0x000fe40000000f00 */
[----:B------:R-:W-:Y:S02]  /*1a040*/  MOV R169, R168 ;  /* 0x000000a800a97202 */ /* 0x000fe40000000f00 */
        /* <DEDUP_REMOVED lines=8> */
[----:B------:R-:W-:Y:S01]  /*1a0d0*/  MOV R164, R163 ;  /* 0x000000a300a47202 */ /* 0x000fe20000000f00 */
[----:B------:R1:W3:Y:S01]  /*1a0e0*/  MUFU.EX2 R180, R144 ;  /* 0x0000009000b47308 */ /* 0x0002e20000000800 */
[----:B------:R-:W-:Y:S02]  /*1a0f0*/  MOV R171, R170 ;  /* 0x000000aa00ab7202 */ /* 0x000fe40000000f00 */
[----:B------:R-:W-:Y:S02]  /*1a100*/  MOV R163, R226 ;  /* 0x000000e200a37202 */ /* 0x000fe40000000f00 */
[----:B------:R-:W-:Y:S02]  /*1a110*/  MOV R176, R175 ;  /* 0x000000af00b07202 */ /* 0x000fe40000000f00 */
[----:B------:R-:W-:Y:S01]  /*1a120*/  MOV R170, R169 ;  /* 0x000000a900aa7202 */ /* 0x000fe20000000f00 */
[----:B------:R-:W-:Y:S01]  /*1a130*/  IMAD.MOV.U32 R169, RZ, RZ, R168 ;  /* 0x000000ffffa97224 */ /* 0x000fe200078e00a8 */
[----:B------:R-:W-:Y:S02]  /*1a140*/  MOV R175, R174 ;  /* 0x000000ae00af7202 */ /* 0x000fe40000000f00 */
[----:B------:R-:W-:Y:S02]  /*1a150*/  MOV R168, R167 ;  /* 0x000000a700a87202 */ /* 0x000fe40000000f00 */
        /* <DEDUP_REMOVED lines=23> */
[----:B------:R1:W-:Y:S01]  /*1a2d0*/  MUFU.EX2 R164, R144 ;  /* 0x0000009000a47308 */ /* 0x0003e20000000800 */
[----:B------:R-:W-:Y:S01]  /*1a2e0*/  MOV R176, R174 ;  /* 0x000000ae00b07202 */ /* 0x000fe20000000f00 */
[----:B------:R-:W-:Y:S01]  /*1a2f0*/  IMAD.MOV.U32 R174, RZ, RZ, R172 ;  /* 0x000000ffffae7224 */ /* 0x000fe200078e00ac */
        /* <DEDUP_REMOVED lines=9> */
[----:B-1----:R-:W-:Y:S01]  /*1a390*/  FFMA.FTZ R144, R179, UR4, -R214 ;  /* 0x00000004b3907c23 */ /* 0x002fe200080108d6 */
[----:B------:R-:W-:Y:S01]  /*1a3a0*/  IMAD.MOV.U32 R179, RZ, RZ, R178 ;  /* 0x000000ffffb37224 */ /* 0x000fe200078e00b2 */
        /* <DEDUP_REMOVED lines=18> */
[----:B------:R1:W4:Y:S01]  /*1a4d0*/  MUFU.EX2 R235, R144 ;  /* 0x0000009000eb7308 */ /* 0x0003220000000800 */
[----:B--2---:R-:W-:Y:S02]  /*1a4e0*/  F2FP.BF16.F32.PACK_AB R148, R187, R165 ;  /* 0x000000a5bb94723e */ /* 0x004fe400000010ff */
[----:B---3--:R-:W-:Y:S02]  /*1a4f0*/  F2FP.BF16.F32.PACK_AB R150, R180, R242 ;  /* 0x000000f2b496723e */ /* 0x008fe400000010ff */
[----:B------:R-:W-:Y:S02]  /*1a500*/  MOV R158, R153 ;  /* 0x00000099009e7202 */ /* 0x000fe40000000f00 */
[----:B------:R-:W-:Y:S02]  /*1a510*/  MOV R153, R227 ;  /* 0x000000e300997202 */ /* 0x000fe40000000f00 */
[----:B------:R-:W2:Y:S01]  /*1a520*/  LDL.LU R227, [R1+0xd4] ;  /* 0x0000d40001e37983 */ /* 0x000ea20000300800 */
[----:B------:R-:W-:Y:S01]  /*1a530*/  FFMA.FTZ R158, R158, UR4, -R213 ;  /* 0x000000049e9e7c23 */ /* 0x000fe200080108d5 */
[----:B------:R-:W-:Y:S01]  /*1a540*/  F2FP.BF16.F32.PACK_AB R209, R201, R197 ;  /* 0x000000c5c9d1723e */ /* 0x000fe200000010ff */
[--C-:B------:R-:W-:Y:S01]  /*1a550*/  FFMA.FTZ R153, R153, UR4, -R214.reuse ;  /* 0x0000000499997c23 */ /* 0x100fe200080108d6 */
[----:B------:R-:W3:Y:S01]  /*1a560*/  LDL.LU R226, [R1+0xd0] ;  /* 0x0000d00001e27983 */ /* 0x000ee20000300800 */
[----:B------:R-:W-:Y:S01]  /*1a570*/  MUFU.EX2 R199, R158 ;  /* 0x0000009e00c77308 */ /* 0x000fe20000000800 */
[----:B-1----:R-:W-:Y:S01]  /*1a580*/  FFMA.FTZ R144, R179, UR4, -R214 ;  /* 0x00000004b3907c23 */ /* 0x002fe200080108d6 */
[----:B------:R-:W-:Y:S01]  /*1a590*/  MOV R179, R178 ;  /* 0x000000b200b37202 */ /* 0x000fe20000000f00 */
[----:B------:R-:W3:Y:S01]  /*1a5a0*/  LDL.LU R223, [R1+0xcc] ;  /* 0x0000cc0001df7983 */ /* 0x000ee20000300800 */
[----:B------:R-:W-:Y:S01]  /*1a5b0*/  MOV R178, R177 ;  /* 0x000000b100b27202 */ /* 0x000fe20000000f00 */
[----:B------:R-:W-:Y:S01]  /*1a5c0*/  IMAD.MOV.U32 R177, RZ, RZ, R176 ;  /* 0x000000ffffb17224 */ /* 0x000fe200078e00b0 */
[----:B------:R-:W-:Y:S01]  /*1a5d0*/  MOV R176, R175 ;  /* 0x000000af00b07202 */ /* 0x000fe20000000f00 */
[--C-:B------:R-:W-:Y:S01]  /*1a5e0*/  FFMA.FTZ R145, R179, UR4, -R217.reuse ;  /* 0x00000004b3917c23 */ /* 0x100fe200080108d9 */
[----:B------:R-:W-:Y:S01]  /*1a5f0*/  MOV R175, R174 ;  /* 0x000000ae00af7202 */ /* 0x000fe20000000f00 */
[----:B------:R-:W-:Y:S01]  /*1a600*/  IMAD.MOV.U32 R179, RZ, RZ, R178 ;  /* 0x000000ffffb37224 */ /* 0x000fe200078e00b2 */
[----:B------:R-:W-:Y:S01]  /*1a610*/  MOV R174, R173 ;  /* 0x000000ad00ae7202 */ /* 0x000fe20000000f00 */
[----:B------:R-:W-:Y:S01]  /*1a620*/  IMAD.MOV.U32 R173, RZ, RZ, R172 ;  /* 0x000000ffffad7224 */ /* 0x000fe200078e00ac */
[----:B------:R-:W-:Y:S01]  /*1a630*/  MOV R172, R171 ;  /* 0x000000ab00ac7202 */ /* 0x000fe20000000f00 */
[----:B------:R-:W3:Y:S01]  /*1a640*/  LDL.LU R221, [R1+0xc8] ;  /* 0x0000c80001dd7983 */ /* 0x000ee20000300800 */
[----:B------:R-:W-:Y:S02]  /*1a650*/  MOV R171, R170 ;  /* 0x000000aa00ab7202 */ /* 0x000fe40000000f00 */
[----:B------:R-:W-:Y:S01]  /*1a660*/  MOV R170, R169 ;  /* 0x000000a900aa7202 */ /* 0x000fe20000000f00 */
[----:B------:R-:W-:Y:S01]  /*1a670*/  IMAD.MOV.U32 R169, RZ, RZ, R168 ;  /* 0x000000ffffa97224 */ /* 0x000fe200078e00a8 */
[----:B------:R-:W-:Y:S01]  /*1a680*/  MOV R168, R167 ;  /* 0x000000a700a87202 */ /* 0x000fe20000000f00 */
[----:B------:R-:W3:Y:S01]  /*1a690*/  LDL.LU R222, [R1+0xc4] ;  /* 0x0000c40001de7983 */ /* 0x000ee20000300800 */
[----:B------:R-:W-:Y:S02]  /*1a6a0*/  MOV R167, R166 ;  /* 0x000000a600a77202 */ /* 0x000fe40000000f00 */
[----:B------:R-:W-:Y:S01]  /*1a6b0*/  MOV R166, R163 ;  /* 0x000000a300a67202 */ /* 0x000fe20000000f00 */
[----:B------:R-:W-:Y:S01]  /*1a6c0*/  IMAD.MOV.U32 R163, RZ, RZ, R162 ;  /* 0x000000ffffa37224 */ /* 0x000fe200078e00a2 */
[----:B------:R-:W-:Y:S02]  /*1a6d0*/  MOV R162, R161 ;  /* 0x000000a100a27202 */ /* 0x000fe40000000f00 */
[----:B------:R-:W-:Y:S02]  /*1a6e0*/  MOV R161, R160 ;  /* 0x000000a000a17202 */ /* 0x000fe40000000f00 */
[----:B------:R-:W-:Y:S02]  /*1a6f0*/  MOV R160, R243 ;  /* 0x000000f300a07202 */ /* 0x000fe40000000f00 */
[----:B------:R1:W-:Y:S01]  /*1a700*/  MUFU.EX2 R243, R144 ;  /* 0x0000009000f37308 */ /* 0x0003e20000000800 */
        /* <DEDUP_REMOVED lines=13> */
[----:B----4-:R-:W-:Y:S01]  /*1a7e0*/  F2FP.BF16.F32.PACK_AB R149, R235, R164 ;  /* 0x000000a4eb95723e */ /* 0x010fe200000010ff */
[----:B------:R1:W-:Y:S10]  /*1a7f0*/  MUFU.EX2 R233, R144 ;  /* 0x0000009000e97308 */ /* 0x0003f40000000800 */
[----:B------:R-:W-:Y:S01]  /*1a800*/  MUFU.EX2 R163, R145 ;  /* 0x0000009100a37308 */ /* 0x000fe20000000800 */
[----:B-1----:R-:W-:Y:S01]  /*1a810*/  FFMA.FTZ R144, R179, UR4, -R215 ;  /* 0x00000004b3907c23 */ /* 0x002fe200080108d7 */
        /* <DEDUP_REMOVED lines=27> */
[----:B------:R1:W4:Y:S02]  /*1a9d0*/  MUFU.EX2 R232, R144 ;  /* 0x0000009000e87308 */ /* 0x0003240000000800 */
[--C-:B-1----:R-:W-:Y:S01]  /*1a9e0*/  FFMA.FTZ R144, R179, UR4, -R217.reuse ;  /* 0x00000004b3907c23 */ /* 0x102fe200080108d9 */
[----:B------:R-:W-:Y:S02]  /*1a9f0*/  MOV R179, R178 ;  /* 0x000000b200b37202 */ /* 0x000fe40000000f00 */
[----:B------:R-:W-:Y:S01]  /*1aa00*/  MOV R178, R177 ;  /* 0x000000b100b27202 */ /* 0x000fe20000000f00 */
[----:B------:R-:W-:Y:S01]  /*1aa10*/  IMAD.MOV.U32 R177, RZ, RZ, R176 ;  /* 0x000000ffffb17224 */ /* 0x000fe200078e00b0 */
[----:B------:R-:W-:Y:S01]  /*1aa20*/  MOV R176, R175 ;  /* 0x000000af00b07202 */ /* 0x000fe20000000f00 */
[----:B------:R-:W-:Y:S01]  /*1aa30*/  FFMA.FTZ R140, R179, UR4, -R217 ;  /* 0x00000004b38c7c23 */ /* 0x000fe200080108d9 */
[----:B------:R-:W-:Y:S01]  /*1aa40*/  MOV R175, R174 ;  /* 0x000000ae00af7202 */ /* 0x000fe20000000f00 */
[----:B------:R-:W-:Y:S01]  /*1aa50*/  FFMA.FTZ R141, R177, UR4, -R215 ;  /* 0x00000004b18d7c23 */ /* 0x000fe200080108d7 */
        /* <DEDUP_REMOVED lines=8> */
[----:B------:R-:W-:Y:S03]  /*1aae0*/  MOV R159, R157 ;  /* 0x0000009d009f7202 */ /* 0x000fe60000000f00 */
[----:B------:R4:W-:Y:S01]  /*1aaf0*/  MUFU.EX2 R198, R141 ;  /* 0x0000008d00c67308 */ /* 0x0009e20000000800 */
[----:B------:R-:W-:Y:S01]  /*1ab00*/  MOV R157, R156 ;  /* 0x0000009c009d7202 */ /* 0x000fe20000000f00 */
[----:B------:R-:W-:Y:S01]  /*1ab10*/  IMAD.MOV.U32 R156, RZ, RZ, R155 ;  /* 0x000000ffff9c7224 */ /* 0x000fe200078e009b */
[----:B------:R-:W-:Y:S02]  /*1ab20*/  MOV R155, R152 ;  /* 0x00000098009b7202 */ /* 0x000fe40000000f00 */
[----:B------:R-:W-:Y:S02]  /*1ab30*/  MOV R152, R151 ;  /* 0x0000009700987202 */ /* 0x000fe40000000f00 */
[----:B------:R-:W-:Y:S03]  /*1ab40*/  MOV R151, R240 ;  /* 0x000000f000977202 */ /* 0x000fe60000000f00 */
[----:B------:R4:W4:Y:S01]  /*1ab50*/  MUFU.EX2 R240, R144 ;  /* 0x0000009000f07308 */ /* 0x0009220000000800 */
[----:B-1----:R-:W-:Y:S01]  /*1ab60*/  FFMA.FTZ R140, R178, UR4, -R215 ;  /* 0x00000004b28c7c23 */ /* 0x002fe200080108d7 */
[----:B------:R-:W-:Y:S01]  /*1ab70*/  MOV R177, R162 ;  /* 0x000000a200b17202 */ /* 0x000fe20000000f00 */
[----:B------:R-:W-:Y:S01]  /*1ab80*/  IMAD.MOV.U32 R186, RZ, RZ, R151 ;  /* 0x000000ffffba7224 */ /* 0x000fe200078e0097 */
[----:B------:R-:W-:Y:S01]  /*1ab90*/  MOV R179, R174 ;  /* 0x000000ae00b37202 */ /* 0x000fe20000000f00 */
[----:B------:R-:W-:Y:S01]  /*1aba0*/  IMAD.MOV.U32 R178, RZ, RZ, R175 ;  /* 0x000000ffffb27224 */ /* 0x000fe200078e00af */
[----:B------:R-:W-:Y:S04]  /*1abb0*/  MOV R183, R177 ;  /* 0x000000b100b77202 */ /* 0x000fe80000000f00 */
[----:B------:R1:W1:Y:S01]  /*1abc0*/  MUFU.EX2 R181, R140 ;  /* 0x0000008c00b57308 */ /* 0x0002620000000800 */
[----:B----4-:R-:W-:Y:S01]  /*1abd0*/  F2FP.BF16.F32.PACK_AB R141, R232, R166 ;  /* 0x000000a6e88d723e */ /* 0x010fe200000010ff */
[----:B------:R-:W-:Y:S01]  /*1abe0*/  IMAD.MOV.U32 R185, RZ, RZ, R179 ;  /* 0x000000ffffb97224 */ /* 0x000fe200078e00b3 */
[----:B------:R-:W-:Y:S01]  /*1abf0*/  MOV R177, R152 ;  /* 0x0000009800b17202 */ /* 0x000fe20000000f00 */
[--C-:B------:R-:W-:Y:S01]  /*1ac00*/  FFMA.FTZ R152, R229, UR4, -R214.reuse ;  /* 0x00000004e5987c23 */ /* 0x100fe200080108d6 */
[----:B------:R-:W-:Y:S01]  /*1ac10*/  MOV R174, R173 ;  /* 0x000000ad00ae7202 */ /* 0x000fe20000000f00 */
[----:B------:R-:W-:Y:S01]  /*1ac20*/  IMAD.MOV.U32 R173, RZ, RZ, R169 ;  /* 0x000000ffffad7224 */ /* 0x000fe200078e00a9 */
[----:B------:R-:W-:Y:S03]  /*1ac30*/  MOV R175, R171 ;  /* 0x000000ab00af7202 */ /* 0x000fe60000000f00 */
[----:B------:R4:W-:Y:S01]  /*1ac40*/  MUFU.EX2 R179, R152 ;  /* 0x0000009800b37308 */ /* 0x0009e20000000800 */
[----:B------:R-:W4:Y:S01]  /*1ac50*/  LDSM.16.MT88.4 R144, [R212+0xc800] ;  /* 0x00c80000d490783b */ /* 0x000f220000004200 */
[----:B------:R-:W-:Y:S01]  /*1ac60*/  F2FP.BF16.F32.PACK_AB R142, R194, R240 ;  /* 0x000000f0c28e723e */ /* 0x000fe200000010ff */
[----:B------:R-:W-:Y:S01]  /*1ac70*/  IMAD.MOV.U32 R169, RZ, RZ, R159 ;  /* 0x000000ffffa97224 */ /* 0x000fe200078e009f */
[----:B------:R-:W-:Y:S02]  /*1ac80*/  MOV R171, R160 ;  /* 0x000000a000ab7202 */ /* 0x000fe40000000f00 */
[----:B------:R-:W-:Y:S01]  /*1ac90*/  MOV R160, R157 ;  /* 0x0000009d00a07202 */ /* 0x000fe20000000f00 */
[----:B------:R-:W-:Y:S01]  /*1aca0*/  FFMA.FTZ R157, R154, UR4, -R213 ;  /* 0x000000049a9d7c23 */ /* 0x000fe200080108d5 */
[----:B------:R-:W-:Y:S02]  /*1acb0*/  IMAD.MOV.U32 R190, RZ, RZ, R169 ;  /* 0x000000ffffbe7224 */ /* 0x000fe400078e00a9 */
[--C-:B-1----:R-:W-:Y:S01]  /*1acc0*/  FFMA.FTZ R140, R176, UR4, -R214.reuse ;  /* 0x00000004b08c7c23 */ /* 0x102fe200080108d6 */
[----:B------:R-:W-:Y:S01]  /*1acd0*/  F2FP.BF16.F32.PACK_AB R143, R198, R181 ;  /* 0x000000b5c68f723e */ /* 0x000fe200000010ff */
[----:B------:R1:W-:Y:S01]  /*1ace0*/  MUFU.EX2 R169, R157 ;  /* 0x0000009d00a97308 */ /* 0x0003e20000000800 */
[----:B------:R-:W-:Y:S01]  /*1acf0*/  MOV R176, R161 ;  /* 0x000000a100b07202 */ /* 0x000fe20000000f00 */
[--C-:B------:R-:W-:Y:S01]  /*1ad00*/  FFMA.FTZ R154, R231, UR4, -R214.reuse ;  /* 0x00000004e79a7c23 */ /* 0x100fe200080108d6 */
[----:B------:R-:W-:Y:S01]  /*1ad10*/  MOV R161, R156 ;  /* 0x0000009c00a17202 */ /* 0x000fe20000000f00 */
[----:B------:R-:W-:Y:S01]  /*1ad20*/  FFMA.FTZ R156, R230, UR4, -R213 ;  /* 0x00000004e69c7c23 */ /* 0x000fe200080108d5 */
[----:B------:R-:W-:Y:S01]  /*1ad30*/  MOV R159, R155 ;  /* 0x0000009b009f7202 */ /* 0x000fe20000000f00 */
[----:B----4-:R-:W4:Y:S01]  /*1ad40*/  LDL.LU R152, [R1+0x78] ;  /* 0x0000780001987983 */ /* 0x010f220000300800 */
[----:B------:R-:W-:Y:S03]  /*1ad50*/  MOV R191, R161 ;  /* 0x000000a100bf7202 */ /* 0x000fe60000000f00 */
[----:B------:R1:W1:Y:S01]  /*1ad60*/  MUFU.EX2 R182, R140 ;  /* 0x0000008c00b67308 */ /* 0x0002620000000800 */
[----:B------:R-:W-:Y:S01]  /*1ad70*/  MOV R192, R159 ;  /* 0x0000009f00c07202 */ /* 0x000fe20000000f00 */
[--C-:B------:R-:W-:Y:S01]  /*1ad80*/  FFMA.FTZ R159, R228, UR4, -R214.reuse ;  /* 0x00000004e49f7c23 */ /* 0x100fe200080108d6 */
[--C-:B------:R-:W-:Y:S01]  /*1ad90*/  FFMA.FTZ R161, R138, UR4, -R214.reuse ;  /* 0x000000048aa17c23 */ /* 0x100fe200080108d6 */
[----:B------:R-:W-:Y:S01]  /*1ada0*/  FFMA.FTZ R214, R137, UR4, -R214 ;  /* 0x0000000489d67c23 */ /* 0x000fe200080108d6 */
[--C-:B------:R-:W-:Y:S01]  /*1adb0*/  FFMA.FTZ R137, R195, UR4, -R217.reuse ;  /* 0x00000004c3897c23 */ /* 0x100fe200080108d9 */
[----:B------:R-:W-:Y:S04]  /*1adc0*/  MOV R189, R171 ;  /* 0x000000ab00bd7202 */ /* 0x000fe80000000f00 */
[----:B------:R1:W-:Y:S02]  /*1add0*/  MUFU.EX2 R184, R156 ;  /* 0x0000009c00b87308 */ /* 0x0003e40000000800 */
[----:B-1----:R-:W4:Y:S01]  /*1ade0*/  LDL.LU R157, [R1+0x7c] ;  /* 0x00007c00019d7983 */ /* 0x002f220000300800 */
[----:B------:R-:W-:Y:S07]  /*1adf0*/  MOV R188, R176 ;  /* 0x000000b000bc7202 */ /* 0x000fee0000000f00 */
[----:B------:R1:W-:Y:S01]  /*1ae00*/  MUFU.EX2 R211, R137 ;  /* 0x0000008900d37308 */ /* 0x0003e20000000800 */
[----:B------:R-:W-:Y:S02]  /*1ae10*/  F2FP.BF16.F32.PACK_AB R140, R233, R163 ;  /* 0x000000a3e98c723e */ /* 0x000fe400000010ff */
[----:B------:R-:W-:Y:S05]  /*1ae20*/  F2FP.BF16.F32.PACK_AB R151, R182, R243 ;  /* 0x000000f3b697723e */ /* 0x000fea00000010ff */
[-C--:B------:R-:W-:Y:S01]  /*1ae30*/  HMMA.16816.F32.BF16 R4, R140, R144.reuse, R4 ;  /* 0x000000908c04723c */ /* 0x080fe20000041804 */
[----:B------:R-:W4:Y:S01]  /*1ae40*/  LDL.LU R156, [R1+0x70] ;  /* 0x00007000019c7983 */ /* 0x000f220000300800 */
[----:B------:R-:W-:Y:S03]  /*1ae50*/  MUFU.EX2 R202, R154 ;  /* 0x0000009a00ca7308 */ /* 0x000fe60000000800 */
[----:B------:R-:W4:Y:S03]  /*1ae60*/  LDL.LU R138, [R1+0x74] ;  /* 0x00007400018a7983 */ /* 0x000f260000300800 */
[C---:B------:R-:W-:Y:S04]  /*1ae70*/  HMMA.16816.F32.BF16 R8, R148.reuse, R144, R8 ;  /* 0x000000909408723c */ /* 0x040fe80000041808 */
[----:B------:R-:W-:Y:S01]  /*1ae80*/  MUFU.EX2 R171, R153 ;  /* 0x0000009900ab7308 */ /* 0x000fe20000000800 */
[----:B-1----:R-:W-:Y:S01]  /*1ae90*/  FFMA.FTZ R137, R193, UR4, -R217 ;  /* 0x00000004c1897c23 */ /* 0x002fe200080108d9 */
[----:B------:R-:W-:Y:S02]  /*1aea0*/  MOV R193, R186 ;  /* 0x000000ba00c17202 */ /* 0x000fe40000000f00 */
[-C--:B------:R-:W-:Y:S06]  /*1aeb0*/  HMMA.16816.F32.BF16 R12, R148, R146.reuse, R12 ;  /* 0x00000092940c723c */ /* 0x080fec000004180c */
[----:B------:R1:W-:Y:S02]  /*1aec0*/  MUFU.EX2 R186, R137 ;  /* 0x0000008900ba7308 */ /* 0x0003e40000000800 */
[C---:B------:R-:W-:Y:S01]  /*1aed0*/  HMMA.16816.F32.BF16 R16, R140.reuse, R146, R16 ;  /* 0x000000928c10723c */ /* 0x040fe20000041810 */
[----:B------:R-:W2:Y:S07]  /*1aee0*/  LDSM.16.MT88.4 R144, [R216+0xc800] ;  /* 0x00c80000d890783b */ /* 0x000eae0000004200 */
[----:B------:R-:W-:Y:S01]  /*1aef0*/  MUFU.EX2 R161, R161 ;  /* 0x000000a100a17308 */ /* 0x000fe20000000800 */
[----:B-1----:R-:W-:Y:S01]  /*1af00*/  FFMA.FTZ R137, R192, UR4, -R215 ;  /* 0x00000004c0897c23 */ /* 0x002fe200080108d7 */
[----:B------:R-:W-:Y:S01]  /*1af10*/  IMAD.MOV.U32 R192, RZ, RZ, R191 ;  /* 0x000000ffffc07224 */ /* 0x000fe200078e00bf */
[----:B------:R-:W-:Y:S02]  /*1af20*/  MOV R191, R190 ;  /* 0x000000be00bf7202 */ /* 0x000fe40000000f00 */
[----:B------:R-:W-:Y:S02]  /*1af30*/  MOV R190, R189 ;  /* 0x000000bd00be7202 */ /* 0x000fe40000000f00 */
[----:B------:R-:W-:Y:S01]  /*1af40*/  MOV R189, R188 ;  /* 0x000000bc00bd7202 */ /* 0x000fe20000000f00 */
[----:B------:R-:W-:Y:S02]  /*1af50*/  IMAD.MOV.U32 R188, RZ, RZ, R183 ;  /* 0x000000ffffbc7224 */ /* 0x000fe400078e00b7 */
[--C-:B------:R-:W-:Y:S01]  /*1af60*/  FFMA.FTZ R231, R191, UR4, -R217.reuse ;  /* 0x00000004bfe77c23 */ /* 0x100fe200080108d9 */
[----:B------:R-:W-:Y:S02]  /*1af70*/  MOV R183, R175 ;  /* 0x000000af00b77202 */ /* 0x000fe40000000f00 */
[----:B------:R-:W-:Y:S01]  /*1af80*/  MOV R175, R174 ;  /* 0x000000ae00af7202 */ /* 0x000fe20000000f00 */
[----:B------:R-:W-:Y:S01]  /*1af90*/  FFMA.FTZ R228, R189, UR4, -R217 ;  /* 0x00000004bde47c23 */ /* 0x000fe200080108d9 */
[----:B------:R-:W-:Y:S01]  /*1afa0*/  MOV R174, R167 ;  /* 0x000000a700ae7202 */ /* 0x000fe20000000f00 */
[----:B------:R-:W-:Y:S02]  /*1afb0*/  MUFU.EX2 R231, R231 ;  /* 0x000000e700e77308 */ /* 0x000fe40000000800 */
[----:B------:R-:W-:Y:S08]  /*1afc0*/  FFMA.FTZ R229, R175, UR4, -R215 ;  /* 0x00000004afe57c23 */ /* 0x000ff000080108d7 */
[----:B------:R1:W-:Y:S01]  /*1afd0*/  MUFU.EX2 R167, R137 ;  /* 0x0000008900a77308 */ /* 0x0003e20000000800 */
[----:B--2---:R-:W-:Y:S01]  /*1afe0*/  FFMA.FTZ R155, R227, UR4, -R213 ;  /* 0x00000004e39b7c23 */ /* 0x004fe200080108d5 */
[----:B------:R-:W-:Y:S01]  /*1aff0*/  FFMA.FTZ R227, R183, UR4, -R215 ;  /* 0x00000004b7e37c23 */ /* 0x000fe200080108d7 */
[-C--:B------:R-:W-:Y:S07]  /*1b000*/  HMMA.16816.F32.BF16 R20, R140, R144.reuse, R20 ;  /* 0x000000908c14723c */ /* 0x080fee0000041814 */
[----:B------:R-:W-:Y:S01]  /*1b010*/  MUFU.EX2 R229, R229 ;  /* 0x000000e500e57308 */ /* 0x000fe20000000800 */
[----:B---3--:R-:W-:Y:S01]  /*1b020*/  FFMA.FTZ R162, R226, UR4, -R213 ;  /* 0x00000004e2a27c23 */ /* 0x008fe200080108d5 */
[----:B------:R-:W-:Y:S01]  /*1b030*/  FFMA.FTZ R226, R174, UR4, -R215 ;  /* 0x00000004aee27c23 */ /* 0x000fe200080108d7 */
[----:B------:R-:W-:Y:S01]  /*1b040*/  IMAD.MOV.U32 R183, RZ, RZ, R234 ;  /* 0x000000ffffb77224 */ /* 0x000fe200078e00ea */
[C---:B------:R-:W-:Y:S06]  /*1b050*/  HMMA.16816.F32.BF16 R24, R148.reuse, R144, R24 ;  /* 0x000000909418723c */ /* 0x040fec0000041818 */
[----:B------:R-:W-:Y:S01]  /*1b060*/  MUFU.EX2 R176, R155 ;  /* 0x0000009b00b07308 */ /* 0x000fe20000000800 */
[----:B------:R-:W-:Y:S01]  /*1b070*/  FFMA.FTZ R223, R223, UR4, -R213 ;  /* 0x00000004dfdf7c23 */ /* 0x000fe200080108d5 */
[----:B-1----:R-:W-:Y:S01]  /*1b080*/  FFMA.FTZ R137, R185, UR4, -R215 ;  /* 0x00000004b9897c23 */ /* 0x002fe200080108d7 */
[-C--:B------:R-:W-:Y:S07]  /*1b090*/  HMMA.16816.F32.BF16 R28, R148, R146.reuse, R28 ;  /* 0x00000092941c723c */ /* 0x080fee000004181c */
[----:B------:R-:W-:Y:S01]  /*1b0a0*/  MUFU.EX2 R200, R223 ;  /* 0x000000df00c87308 */ /* 0x000fe20000000800 */
[--C-:B------:R-:W-:Y:S01]  /*1b0b0*/  FFMA.FTZ R221, R221, UR4, -R213.reuse ;  /* 0x00000004dddd7c23 */ /* 0x100fe200080108d5 */
[C---:B------:R-:W-:Y:S01]  /*1b0c0*/  HMMA.16816.F32.BF16 R32, R140.reuse, R146, R32 ;  /* 0x000000928c20723c */ /* 0x040fe20000041820 */
[----:B------:R-:W1:Y:S07]  /*1b0d0*/  LDSM.16.MT88.4 R144, [R220+0x800] ;  /* 0x00080000dc90783b */ /* 0x000e6e0000004200 */
[----:B------:R2:W-:Y:S01]  /*1b0e0*/  MUFU.EX2 R185, R137 ;  /* 0x0000008900b97308 */ /* 0x0005e20000000800 */
[----:B------:R-:W-:Y:S09]  /*1b0f0*/  FFMA.FTZ R213, R222, UR4, -R213 ;  /* 0x00000004ded57c23 */ /* 0x000ff200080108d5 */
[----:B------:R-:W-:Y:S10]  /*1b100*/  MUFU.EX2 R227, R227 ;  /* 0x000000e300e37308 */ /* 0x000ff40000000800 */
[----:B------:R-:W-:Y:S01]  /*1b110*/  MUFU.EX2 R228, R228 ;  /* 0x000000e400e47308 */ /* 0x000fe20000000800 */
[--C-:B--2---:R-:W-:Y:S09]  /*1b120*/  FFMA.FTZ R137, R178, UR4, -R217.reuse ;  /* 0x00000004b2897c23 */ /* 0x104ff200080108d9 */
[----:B------:R2:W-:Y:S10]  /*1b130*/  MUFU.EX2 R178, R137 ;  /* 0x0000008900b27308 */ /* 0x0005f40000000800 */
[----:B------:R-:W-:Y:S01]  /*1b140*/  MUFU.EX2 R226, R226 ;  /* 0x000000e200e27308 */ /* 0x000fe20000000800 */
[-C--:B-1----:R-:W-:Y:S09]  /*1b150*/  HMMA.16816.F32.BF16 R36, R140, R144.reuse, R36 ;  /* 0x000000908c24723c */ /* 0x082ff20000041824 */
[----:B------:R-:W1:Y:S01]  /*1b160*/  MUFU.EX2 R196, R162 ;  /* 0x000000a200c47308 */ /* 0x000e620000000800 */
[----:B--2---:R-:W-:Y:S01]  /*1b170*/  FFMA.FTZ R137, R193, UR4, -R217 ;  /* 0x00000004c1897c23 */ /* 0x004fe200080108d9 */
[C---:B------:R-:W-:Y:S08]  /*1b180*/  HMMA.16816.F32.BF16 R40, R148.reuse, R144, R40 ;  /* 0x000000909428723c */ /* 0x040ff00000041828 */
[----:B------:R2:W-:Y:S01]  /*1b190*/  MUFU.EX2 R193, R137 ;  /* 0x0000008900c17308 */ /* 0x0005e20000000800 */
[-C--:B------:R-:W-:Y:S03]  /*1b1a0*/  HMMA.16816.F32.BF16 R44, R148, R146.reuse, R44 ;  /* 0x00000092942c723c */ /* 0x080fe6000004182c */
[----:B-1----:R-:W-:Y:S05]  /*1b1b0*/  F2FP.BF16.F32.PACK_AB R208, R200, R196 ;  /* 0x000000c4c8d0723e */ /* 0x002fea00000010ff */
[C---:B------:R-:W-:Y:S01]  /*1b1c0*/  HMMA.16816.F32.BF16 R48, R140.reuse, R146, R48 ;  /* 0x000000928c30723c */ /* 0x040fe20000041830 */
[----:B------:R-:W1:Y:S03]  /*1b1d0*/  LDSM.16.MT88.4 R144, [R139+0x800] ;  /* 0x000800008b90783b */ /* 0x000e660000004200 */
[--C-:B--2---:R-:W-:Y:S04]  /*1b1e0*/  FFMA.FTZ R137, R177, UR4, -R215.reuse ;  /* 0x00000004b1897c23 */ /* 0x104fe800080108d7 */
[----:B------:R2:W-:Y:S02]  /*1b1f0*/  MUFU.EX2 R177, R137 ;  /* 0x0000008900b17308 */ /* 0x0005e40000000800 */
[--C-:B--2---:R-:W-:Y:S01]  /*1b200*/  FFMA.FTZ R137, R192, UR4, -R215.reuse ;  /* 0x00000004c0897c23 */ /* 0x104fe200080108d7 */
[----:B------:R-:W-:Y:S07]  /*1b210*/  FFMA.FTZ R215, R173, UR4, -R215 ;  /* 0x00000004add77c23 */ /* 0x000fee00080108d7 */
[----:B------:R-:W-:Y:S10]  /*1b220*/  MUFU.EX2 R192, R159 ;  /* 0x0000009f00c07308 */ /* 0x000ff40000000800 */
[----:B------:R2:W-:Y:S01]  /*1b230*/  MUFU.EX2 R195, R137 ;  /* 0x0000008900c37308 */ /* 0x0005e20000000800 */
[-C--:B-1----:R-:W-:Y:S08]  /*1b240*/  HMMA.16816.F32.BF16 R52, R140, R144.reuse, R52 ;  /* 0x000000908c34723c */ /* 0x082ff00000041834 */
[C---:B------:R-:W-:Y:S04]  /*1b250*/  HMMA.16816.F32.BF16 R56, R148.reuse, R144, R56 ;  /* 0x000000909438723c */ /* 0x040fe80000041838 */
[--C-:B--2---:R-:W-:Y:S01]  /*1b260*/  FFMA.FTZ R137, R190, UR4, -R217.reuse ;  /* 0x00000004be897c23 */ /* 0x104fe200080108d9 */
[----:B------:R-:W-:Y:S02]  /*1b270*/  FFMA.FTZ R217, R188, UR4, -R217 ;  /* 0x00000004bcd97c23 */ /* 0x000fe400080108d9 */
[----:B------:R-:W-:Y:S01]  /*1b280*/  LDSM.16.MT88.4 R188, [R220+0x1800] ;  /* 0x00180000dcbc783b */ /* 0x000fe20000004200 */
[-C--:B------:R-:W-:Y:S01]  /*1b290*/  HMMA.16816.F32.BF16 R60, R148, R146.reuse, R60 ;  /* 0x00000092943c723c */ /* 0x080fe2000004183c */
[----:B------:R-:W-:Y:S07]  /*1b2a0*/  MUFU.EX2 R230, R217 ;  /* 0x000000d900e67308 */ /* 0x000fee0000000800 */
[C---:B------:R-:W-:Y:S01]  /*1b2b0*/  HMMA.16816.F32.BF16 R64, R140.reuse, R146, R64 ;  /* 0x000000928c40723c */ /* 0x040fe20000041840 */
[----:B------:R-:W1:Y:S02]  /*1b2c0*/  LDSM.16.MT88.4 R144, [R212+0xe800] ;  /* 0x00e80000d490783b */ /* 0x000e640000004200 */
[----:B------:R2:W-:Y:S05]  /*1b2d0*/  MUFU.EX2 R203, R137 ;  /* 0x0000008900cb7308 */ /* 0x0005ea0000000800 */
[-C--:B-1----:R-:W-:Y:S08]  /*1b2e0*/  HMMA.16816.F32.BF16 R68, R140, R144.reuse, R68 ;  /* 0x000000908c44723c */ /* 0x082ff00000041844 */
[C---:B------:R-:W-:Y:S04]  /*1b2f0*/  HMMA.16816.F32.BF16 R72, R148.reuse, R144, R72 ;  /* 0x000000909448723c */ /* 0x040fe80000041848 */
[----:B----4-:R-:W-:Y:S04]  /*1b300*/  FFMA.FTZ R160, R132, R152, R160 ;  /* 0x0000009884a07223 */ /* 0x010fe800000100a0 */
[-C--:B------:R-:W-:Y:S01]  /*1b310*/  HMMA.16816.F32.BF16 R76, R148, R146.reuse, R76 ;  /* 0x00000092944c723c */ /* 0x080fe2000004184c */
[----:B------:R-:W-:Y:S07]  /*1b320*/  LDSM.16.MT88.4 R152, [R216+0xd000] ;  /* 0x00d00000d898783b */ /* 0x000fee0000004200 */
[C---:B------:R-:W-:Y:S01]  /*1b330*/  HMMA.16816.F32.BF16 R80, R140.reuse, R146, R80 ;  /* 0x000000928c50723c */ /* 0x040fe20000041850 */
[----:B------:R-:W1:Y:S03]  /*1b340*/  LDSM.16.MT88.4 R144, [R216+0xe800] ;  /* 0x00e80000d890783b */ /* 0x000e660000004200 */
[----:B------:R-:W-:Y:S01]  /*1b350*/  FFMA.FTZ R132, R0, R157, R172 ;  /* 0x0000009d00847223 */ /* 0x000fe200000100ac */
[----:B------:R-:W-:Y:S04]  /*1b360*/  FADD.FTZ R0, R252, R160 ;  /* 0x000000a0fc007221 */ /* 0x000fe80000010000 */
[----:B------:R-:W-:Y:S01]  /*1b370*/  LDSM.16.MT88.4 R172, [R216+0xd800] ;  /* 0x00d80000d8ac783b */ /* 0x000fe20000004200 */
[----:B------:R-:W-:Y:S07]  /*1b380*/  FADD.FTZ R0, R251, R0 ;  /* 0x00000000fb007221 */ /* 0x000fee0000010000 */
[----:B------:R4:W5:Y:S01]  /*1b390*/  LDL.LU R252, [R1+0xc0] ;  /* 0x0000c00001fc7983 */ /* 0x0009620000300800 */
[----:B------:R-:W-:Y:S02]  /*1b3a0*/  FFMA.FTZ R3, R3, R156, R170 ;  /* 0x0000009c03037223 */ /* 0x000fe400000100aa */
[----:B------:R-:W-:Y:S01]  /*1b3b0*/  MUFU.EX2 R170, R221 ;  /* 0x000000dd00aa7308 */ /* 0x000fe20000000800 */
[----:B------:R-:W-:Y:S01]  /*1b3c0*/  LDSM.16.MT88.4 R156, [R220+0x1000] ;  /* 0x00100000dc9c783b */ /* 0x000fe20000004200 */
[----:B------:R-:W-:Y:S01]  /*1b3d0*/  FADD.FTZ R3, R245, R3 ;  /* 0x00000003f5037221 */ /* 0x000fe20000010000 */
[----:B------:R-:W-:Y:S01]  /*1b3e0*/  FFMA.FTZ R138, R2, R138, R168 ;  /* 0x0000008a028a7223 */ /* 0x000fe200000100a8 */
[----:B------:R-:W-:Y:S02]  /*1b3f0*/  FADD.FTZ R2, R247, R132 ;  /* 0x00000084f7027221 */ /* 0x000fe40000010000 */
[----:B--2---:R-:W-:Y:S01]  /*1b400*/  FADD.FTZ R137, R250, R3 ;  /* 0x00000003fa897221 */ /* 0x004fe20000010000 */
[----:B------:R-:W-:Y:S01]  /*1b410*/  FADD.FTZ R132, R249, R138 ;  /* 0x0000008af9847221 */ /* 0x000fe20000010000 */
[----:B------:R-:W-:Y:S01]  /*1b420*/  FADD.FTZ R2, R244, R2 ;  /* 0x00000002f4027221 */ /* 0x000fe20000010000 */
[----:B------:R4:W5:Y:S01]  /*1b430*/  LDL.LU R247, [R1+0xbc] ;  /* 0x0000bc0001f77983 */ /* 0x0009620000300800 */
[----:B------:R-:W-:Y:S01]  /*1b440*/  MUFU.EX2 R138, R215 ;  /* 0x000000d7008a7308 */ /* 0x000fe20000000800 */
[----:B------:R-:W-:Y:S01]  /*1b450*/  FADD.FTZ R3, R239, R0 ;  /* 0x00000000ef037221 */ /* 0x000fe20000010000 */
[----:B------:R-:W-:Y:S01]  /*1b460*/  FADD.FTZ R0, R238, R2 ;  /* 0x00000002ee007221 */ /* 0x000fe20000010000 */
[----:B------:R4:W5:Y:S01]  /*1b470*/  LDL.LU R245, [R1+0xb8] ;  /* 0x0000b80001f57983 */ /* 0x0009620000300800 */
[----:B------:R-:W-:Y:S01]  /*1b480*/  FADD.FTZ R2, R237, R137 ;  /* 0x00000089ed027221 */ /* 0x000fe20000010000 */
[----:B------:R-:W-:Y:S01]  /*1b490*/  FADD.FTZ R132, R246, R132 ;  /* 0x00000084f6847221 */ /* 0x000fe20000010000 */
[----:B------:R-:W-:Y:S01]  /*1b4a0*/  FADD.FTZ R3, R165, R3 ;  /* 0x00000003a5037221 */ /* 0x000fe20000010000 */
[----:B------:R4:W5:Y:S03]  /*1b4b0*/  LDL.LU R249, [R1+0xb4] ;  /* 0x0000b40001f97983 */ /* 0x0009660000300800 */
[----:B------:R-:W2:Y:S01]  /*1b4c0*/  MUFU.EX2 R168, R213 ;  /* 0x000000d500a87308 */ /* 0x000ea20000000800 */
[----:B------:R-:W-:Y:S01]  /*1b4d0*/  FADD.FTZ R234, R163, R2 ;  /* 0x00000002a3ea7221 */ /* 0x000fe20000010000 */
[----:B------:R-:W-:Y:S01]  /*1b4e0*/  FADD.FTZ R132, R236, R132 ;  /* 0x00000084ec847221 */ /* 0x000fe20000010000 */
[-C--:B-1----:R-:W-:Y:S01]  /*1b4f0*/  HMMA.16816.F32.BF16 R84, R140, R144.reuse, R84 ;  /* 0x000000908c54723c */ /* 0x082fe20000041854 */
[----:B------:R4:W5:Y:S02]  /*1b500*/  LDL.LU R251, [R1+0xb0] ;  /* 0x0000b00001fb7983 */ /* 0x0009640000300800 */
[----:B------:R-:W-:Y:S01]  /*1b510*/  FADD.FTZ R0, R164, R0 ;  /* 0x00000000a4007221 */ /* 0x000fe20000010000 */
[----:B------:R-:W-:Y:S01]  /*1b520*/  FADD.FTZ R132, R166, R132 ;  /* 0x00000084a6847221 */ /* 0x000fe20000010000 */
[----:B------:R-:W3:Y:S02]  /*1b530*/  LDL.LU R244, [R1+0xac] ;  /* 0x0000ac0001f47983 */ /* 0x000ee40000300800 */
[----:B------:R1:W4:Y:S01]  /*1b540*/  MUFU.EX2 R137, R214 ;  /* 0x000000d600897308 */ /* 0x0003220000000800 */
[----:B------:R-:W-:Y:S01]  /*1b550*/  FADD.FTZ R0, R235, R0 ;  /* 0x00000000eb007221 */ /* 0x000fe20000010000 */
[C---:B------:R-:W-:Y:S01]  /*1b560*/  HMMA.16816.F32.BF16 R88, R148.reuse, R144, R88 ;  /* 0x000000909458723c */ /* 0x040fe20000041858 */
[----:B------:R1:W5:Y:S03]  /*1b570*/  LDL.LU R250, [R1+0xa8] ;  /* 0x0000a80001fa7983 */ /* 0x0003660000300800 */
[----:B------:R-:W-:Y:S01]  /*1b580*/  MOV R2, R161 ;  /* 0x000000a100027202 */ /* 0x000fe20000000f00 */
[----:B------:R1:W5:Y:S01]  /*1b590*/  LDL.LU R246, [R1+0xa4] ;  /* 0x0000a40001f67983 */ /* 0x0003620000300800 */
[----:B--2---:R-:W-:Y:S01]  /*1b5a0*/  F2FP.BF16.F32.PACK_AB R210, R168, R170 ;  /* 0x000000aaa8d2723e */ /* 0x004fe200000010ff */
[----:B------:R-:W-:Y:S01]  /*1b5b0*/  FADD.FTZ R0, R243, R0 ;  /* 0x00000000f3007221 */ /* 0x000fe20000010000 */
[-C--:B------:R-:W-:Y:S01]  /*1b5c0*/  HMMA.16816.F32.BF16 R92, R148, R146.reuse, R92 ;  /* 0x00000092945c723c */ /* 0x080fe2000004185c */
[----:B------:R2:W5:Y:S04]  /*1b5d0*/  LDL.LU R239, [R1+0xa0] ;  /* 0x0000a00001ef7983 */ /* 0x0005680000300800 */
[----:B------:R2:W5:Y:S03]  /*1b5e0*/  LDL.LU R238, [R1+0x9c] ;  /* 0x00009c0001ee7983 */ /* 0x0005660000300800 */
[C---:B------:R-:W-:Y:S01]  /*1b5f0*/  HMMA.16816.F32.BF16 R96, R140.reuse, R146, R96 ;  /* 0x000000928c60723c */ /* 0x040fe20000041860 */
[----:B------:R-:W4:Y:S08]  /*1b600*/  LDSM.16.MT88.4 R144, [R220+0x2800] ;  /* 0x00280000dc90783b */ /* 0x000f300000004200 */
[----:B------:R2:W5:Y:S04]  /*1b610*/  LDL.LU R237, [R1+0x98] ;  /* 0x0000980001ed7983 */ /* 0x0005680000300800 */
[----:B------:R2:W5:Y:S04]  /*1b620*/  LDL.LU R236, [R1+0x94] ;  /* 0x0000940001ec7983 */ /* 0x0005680000300800 */
[----:B------:R2:W5:Y:S01]  /*1b630*/  LDL.LU R235, [R1+0x90] ;  /* 0x0000900001eb7983 */ /* 0x0005620000300800 */
[-C--:B----4-:R-:W-:Y:S08]  /*1b640*/  HMMA.16816.F32.BF16 R100, R140, R144.reuse, R100 ;  /* 0x000000908c64723c */ /* 0x090ff00000041864 */
[C---:B------:R-:W-:Y:S08]  /*1b650*/  HMMA.16816.F32.BF16 R104, R148.reuse, R144, R104 ;  /* 0x000000909468723c */ /* 0x040ff00000041868 */
[-C--:B------:R-:W-:Y:S08]  /*1b660*/  HMMA.16816.F32.BF16 R108, R148, R146.reuse, R108 ;  /* 0x00000092946c723c */ /* 0x080ff0000004186c */
[C---:B------:R-:W-:Y:S01]  /*1b670*/  HMMA.16816.F32.BF16 R112, R140.reuse, R146, R112 ;  /* 0x000000928c70723c */ /* 0x040fe20000041870 */
[----:B------:R-:W4:Y:S07]  /*1b680*/  LDSM.16.MT88.4 R144, [R139+0x2800] ;  /* 0x002800008b90783b */ /* 0x000f2e0000004200 */
[-C--:B----4-:R-:W-:Y:S08]  /*1b690*/  HMMA.16816.F32.BF16 R116, R140, R144.reuse, R116 ;  /* 0x000000908c74723c */ /* 0x090ff00000041874 */
[C---:B------:R-:W-:Y:S04]  /*1b6a0*/  HMMA.16816.F32.BF16 R120, R148.reuse, R144, R120 ;  /* 0x000000909478723c */ /* 0x040fe80000041878 */
[----:B------:R-:W-:Y:S02]  /*1b6b0*/  F2FP.BF16.F32.PACK_AB R144, R169, R199 ;  /* 0x000000c7a990723e */ /* 0x000fe400000010ff */
[----:B------:R-:W-:Y:S02]  /*1b6c0*/  F2FP.BF16.F32.PACK_AB R145, R171, R202 ;  /* 0x000000caab91723e */ /* 0x000fe400000010ff */
[-C--:B------:R-:W-:Y:S01]  /*1b6d0*/  HMMA.16816.F32.BF16 R124, R148, R146.reuse, R124 ;  /* 0x00000092947c723c */ /* 0x080fe2000004187c */
[----:B------:R-:W4:Y:S07]  /*1b6e0*/  LDSM.16.MT88.4 R148, [R212+0xd000] ;  /* 0x00d00000d494783b */ /* 0x000f2e0000004200 */
[----:B------:R-:W-:Y:S04]  /*1b6f0*/  HMMA.16816.F32.BF16 R128, R140, R146, R128 ;  /* 0x000000928c80723c */ /* 0x000fe80000041880 */
[----:B------:R-:W-:Y:S02]  /*1b700*/  F2FP.BF16.F32.PACK_AB R140, R186, R211 ;  /* 0x000000d3ba8c723e */ /* 0x000fe400000010ff */
[----:B------:R-:W-:Y:S02]  /*1b710*/  F2FP.BF16.F32.PACK_AB R141, R185, R167 ;  /* 0x000000a7b98d723e */ /* 0x000fe400000010ff */
[----:B------:R-:W-:Y:S02]  /*1b720*/  F2FP.BF16.F32.PACK_AB R142, R193, R178 ;  /* 0x000000b2c18e723e */ /* 0x000fe400000010ff */
[----:B------:R-:W-:Y:S02]  /*1b730*/  F2FP.BF16.F32.PACK_AB R143, R195, R177 ;  /* 0x000000b1c38f723e */ /* 0x000fe400000010ff */
[----:B------:R-:W-:Y:S02]  /*1b740*/  F2FP.BF16.F32.PACK_AB R146, R176, R184 ;  /* 0x000000b8b092723e */ /* 0x000fe400000010ff */
[----:B------:R-:W-:Y:S03]  /*1b750*/  F2FP.BF16.F32.PACK_AB R147, R192, R179 ;  /* 0x000000b3c093723e */ /* 0x000fe600000010ff */
[-C--:B----4-:R-:W-:Y:S08]  /*1b760*/  HMMA.16816.F32.BF16 R4, R140, R148.reuse, R4 ;  /* 0x000000948c04723c */ /* 0x090ff00000041804 */
[C---:B------:R-:W-:Y:S08]  /*1b770*/  HMMA.16816.F32.BF16 R8, R144.reuse, R148, R8 ;  /* 0x000000949008723c */ /* 0x040ff00000041808 */
[-C--:B------:R-:W-:Y:S08]  /*1b780*/  HMMA.16816.F32.BF16 R12, R144, R150.reuse, R12 ;  /* 0x00000096900c723c */ /* 0x080ff0000004180c */
[C---:B------:R-:W-:Y:S01]  /*1b790*/  HMMA.16816.F32.BF16 R16, R140.reuse, R150, R16 ;  /* 0x000000968c10723c */ /* 0x040fe20000041810 */
[----:B------:R-:W4:Y:S07]  /*1b7a0*/  LDSM.16.MT88.4 R148, [R139+0x1000] ;  /* 0x001000008b94783b */ /* 0x000f2e0000004200 */
[-C--:B------:R-:W-:Y:S08]  /*1b7b0*/  HMMA.16816.F32.BF16 R20, R140, R152.reuse, R20 ;  /* 0x000000988c14723c */ /* 0x080ff00000041814 */
        /* <DEDUP_REMOVED lines=9> */
[-C--:B----4-:R-:W-:Y:S01]  /*1b850*/  HMMA.16816.F32.BF16 R52, R140, R148.reuse, R52 ;  /* 0x000000948c34723c */ /* 0x090fe20000041834 */
[----:B------:R-:W-:Y:S07]  /*1b860*/  LDSM.16.MT88.4 R216, [R216+0xf800] ;  /* 0x00f80000d8d8783b */ /* 0x000fee0000004200 */
[C---:B------:R-:W-:Y:S08]  /*1b870*/  HMMA.16816.F32.BF16 R56, R144.reuse, R148, R56 ;  /* 0x000000949038723c */ /* 0x040ff00000041838 */
[-C--:B------:R-:W-:Y:S03]  /*1b880*/  HMMA.16816.F32.BF16 R60, R144, R150.reuse, R60 ;  /* 0x00000096903c723c */ /* 0x080fe6000004183c */
[----:B---3--:R-:W-:Y:S05]  /*1b890*/  IADD3 R244, PT, PT, R244, -0x40, RZ ;  /* 0xffffffc0f4f47810 */ /* 0x008fea0007ffe0ff */
[C---:B------:R-:W-:Y:S01]  /*1b8a0*/  HMMA.16816.F32.BF16 R64, R140.reuse, R150, R64 ;  /* 0x000000968c40723c */ /* 0x040fe20000041840 */
[----:B------:R-:W3:Y:S07]  /*1b8b0*/  LDSM.16.MT88.4 R148, [R220+0x3000] ;  /* 0x00300000dc94783b */ /* 0x000eee0000004200 */
[-C--:B-1----:R-:W-:Y:S01]  /*1b8c0*/  HMMA.16816.F32.BF16 R68, R140, R152.reuse, R68 ;  /* 0x000000988c44723c */ /* 0x082fe20000041844 */
[----:B------:R-:W-:Y:S07]  /*1b8d0*/  LDSM.16.MT88.4 R220, [R220+0x3800] ;  /* 0x00380000dcdc783b */ /* 0x000fee0000004200 */
        /* <DEDUP_REMOVED lines=9> */
[-C--:B---3--:R-:W-:Y:S01]  /*1b970*/  HMMA.16816.F32.BF16 R100, R140, R148.reuse, R100 ;  /* 0x000000948c64723c */ /* 0x088fe20000041864 */
[----:B------:R-:W3:Y:S07]  /*1b980*/  LDSM.16.MT88.4 R212, [R212+0xf800] ;  /* 0x00f80000d4d4783b */ /* 0x000eee0000004200 */
[C---:B------:R-:W-:Y:S08]  /*1b990*/  HMMA.16816.F32.BF16 R104, R144.reuse, R148, R104 ;  /* 0x000000949068723c */ /* 0x040ff00000041868 */
[-C--:B------:R-:W-:Y:S08]  /*1b9a0*/  HMMA.16816.F32.BF16 R108, R144, R150.reuse, R108 ;  /* 0x00000096906c723c */ /* 0x080ff0000004186c */
        /* <DEDUP_REMOVED lines=8> */
[----:B------:R-:W-:Y:S07]  /*1ba30*/  F2FP.BF16.F32.PACK_AB R143, R138, R226 ;  /* 0x000000e28a8f723e */ /* 0x000fee00000010ff */
[-C--:B--2---:R-:W-:Y:S03]  /*1ba40*/  HMMA.16816.F32.BF16 R144, R140, R156.reuse, R4 ;  /* 0x0000009c8c90723c */ /* 0x084fe60000041804 */
[----:B------:R-:W-:Y:S01]  /*1ba50*/  MOV R5, R211 ;  /* 0x000000d300057202 */ /* 0x000fe20000000f00 */
[----:B------:R-:W-:Y:S01]  /*1ba60*/  IMAD.MOV.U32 R7, RZ, RZ, R170 ;  /* 0x000000ffff077224 */ /* 0x000fe200078e00aa */
[----:B------:R-:W-:Y:S02]  /*1ba70*/  F2FP.BF16.F32.PACK_AB R211, R137, R2 ;  /* 0x0000000289d3723e */ /* 0x000fe400000010ff */
[----:B------:R-:W-:Y:S05]  /*1ba80*/  MOV R6, R171 ;  /* 0x000000ab00067202 */ /* 0x000fea0000000f00 */
[C---:B------:R-:W-:Y:S04]  /*1ba90*/  HMMA.16816.F32.BF16 R148, R208.reuse, R156, R8 ;  /* 0x0000009cd094723c */ /* 0x040fe80000041808 */
[----:B------:R-:W-:Y:S01]  /*1baa0*/  MOV R8, R168 ;  /* 0x000000a800087202 */ /* 0x000fe20000000f00 */
[----:B------:R-:W-:Y:S01]  /*1bab0*/  IMAD.MOV.U32 R9, RZ, RZ, R199 ;  /* 0x000000ffff097224 */ /* 0x000fe200078e00c7 */
[----:B------:R-:W-:Y:S02]  /*1bac0*/  MOV R10, R198 ;  /* 0x000000c6000a7202 */ /* 0x000fe40000000f00 */
[-C--:B------:R-:W-:Y:S03]  /*1bad0*/  HMMA.16816.F32.BF16 R152, R208, R158.reuse, R12 ;  /* 0x0000009ed098723c */ /* 0x080fe6000004180c */
[----:B------:R-:W-:Y:S01]  /*1bae0*/  MOV R14, R6 ;  /* 0x00000006000e7202 */ /* 0x000fe20000000f00 */
[----:B------:R-:W-:Y:S01]  /*1baf0*/  IMAD.MOV.U32 R15, RZ, RZ, R183 ;  /* 0x000000ffff0f7224 */ /* 0x000fe200078e00b7 */
[----:B------:R-:W-:Y:S01]  /*1bb00*/  MOV R12, R2 ;  /* 0x00000002000c7202 */ /* 0x000fe20000000f00 */
[----:B------:R-:W-:Y:S01]  /*1bb10*/  IMAD.MOV.U32 R2, RZ, RZ, R187 ;  /* 0x000000ffff027224 */ /* 0x000fe200078e00bb */
[----:B------:R-:W-:Y:S01]  /*1bb20*/  MOV R13, R167 ;  /* 0x000000a7000d7202 */ /* 0x000fe20000000f00 */
[C---:B------:R-:W-:Y:S04]  /*1bb30*/  HMMA.16816.F32.BF16 R156, R140.reuse, R158, R16 ;  /* 0x0000009e8c9c723c */ /* 0x040fe80000041810 */
[----:B------:R-:W-:Y:S01]  /*1bb40*/  MOV R19, R7 ;  /* 0x0000000700137202 */ /* 0x000fe20000000f00 */
[----:B------:R-:W-:Y:S01]  /*1bb50*/  FADD.FTZ R2, R2, R3 ;  /* 0x0000000302027221 */ /* 0x000fe20000010000 */
[----:B------:R-:W-:Y:S01]  /*1bb60*/  FADD.FTZ R3, R233, R234 ;  /* 0x000000eae9037221 */ /* 0x000fe20000010000 */
[----:B------:R-:W-:Y:S01]  /*1bb70*/  MOV R11, R169 ;  /* 0x000000a9000b7202 */ /* 0x000fe20000000f00 */
[-C--:B------:R-:W-:Y:S01]  /*1bb80*/  HMMA.16816.F32.BF16 R160, R140, R172.reuse, R20 ;  /* 0x000000ac8ca0723c */ /* 0x080fe20000041814 */
[----:B------:R2:W5:Y:S02]  /*1bb90*/  LDL.LU R234, [R1+0x8c] ;  /* 0x00008c0001ea7983 */ /* 0x0005640000300800 */
[----:B------:R-:W-:Y:S01]  /*1bba0*/  FADD.FTZ R2, R242, R2 ;  /* 0x00000002f2027221 */ /* 0x000fe20000010000 */
[----:B------:R-:W-:Y:S01]  /*1bbb0*/  MOV R23, R197 ;  /* 0x000000c500177202 */ /* 0x000fe20000000f00 */
[----:B------:R2:W5:Y:S01]  /*1bbc0*/  LDL.LU R233, [R1+0x88] ;  /* 0x0000880001e97983 */ /* 0x0005620000300800 */
[----:B------:R-:W-:Y:S01]  /*1bbd0*/  IMAD.MOV.U32 R18, RZ, RZ, R203 ;  /* 0x000000ffff127224 */ /* 0x000fe200078e00cb */
[----:B------:R-:W-:Y:S01]  /*1bbe0*/  MOV R17, R201 ;  /* 0x000000c900117202 */ /* 0x000fe20000000f00 */
[C---:B------:R-:W-:Y:S01]  /*1bbf0*/  HMMA.16816.F32.BF16 R164, R208.reuse, R172, R24 ;  /* 0x000000acd0a4723c */ /* 0x040fe20000041818 */
[----:B------:R-:W1:Y:S03]  /*1bc00*/  S2R R242, SR_TID.X ;  /* 0x0000000000f27919 */ /* 0x000e660000002100 */
[----:B------:R-:W-:Y:S01]  /*1bc10*/  MOV R16, R200 ;  /* 0x000000c800107202 */ /* 0x000fe20000000f00 */
[----:B------:R-:W-:Y:S01]  /*1bc20*/  IMAD.MOV.U32 R25, RZ, RZ, R177 ;  /* 0x000000ffff197224 */ /* 0x000fe200078e00b1 */
[----:B------:R-:W-:Y:S01]  /*1bc30*/  MOV R24, R178 ;  /* 0x000000b200187202 */ /* 0x000fe20000000f00 */
[----:B------:R-:W-:Y:S01]  /*1bc40*/  IMAD.MOV.U32 R21, RZ, RZ, R195 ;  /* 0x000000ffff157224 */ /* 0x000fe200078e00c3 */
[-C--:B------:R-:W-:Y:S03]  /*1bc50*/  HMMA.16816.F32.BF16 R168, R208, R174.reuse, R28 ;  /* 0x000000aed0a8723c */ /* 0x080fe6000004181c */
[----:B------:R-:W-:Y:S02]  /*1bc60*/  MOV R28, R186 ;  /* 0x000000ba001c7202 */ /* 0x000fe40000000f00 */
[----:B------:R-:W-:Y:S02]  /*1bc70*/  MOV R29, R185 ;  /* 0x000000b9001d7202 */ /* 0x000fe40000000f00 */
[----:B------:R-:W-:Y:S01]  /*1bc80*/  MOV R31, R179 ;  /* 0x000000b3001f7202 */ /* 0x000fe20000000f00 */
[C---:B------:R-:W-:Y:S04]  /*1bc90*/  HMMA.16816.F32.BF16 R172, R140.reuse, R174, R32 ;  /* 0x000000ae8cac723c */ /* 0x040fe80000041820 */
[----:B------:R-:W-:Y:S01]  /*1bca0*/  MOV R26, R176 ;  /* 0x000000b0001a7202 */ /* 0x000fe20000000f00 */
[----:B------:R-:W-:Y:S01]  /*1bcb0*/  IMAD.MOV.U32 R35, RZ, RZ, R5 ;  /* 0x000000ffff237224 */ /* 0x000fe200078e0005 */
[----:B------:R-:W-:Y:S01]  /*1bcc0*/  MOV R34, R202 ;  /* 0x000000ca00227202 */ /* 0x000fe20000000f00 */
[----:B------:R4:W2:Y:S01]  /*1bcd0*/  LDSM.16.MT88.4 R4, [R139+0x3800] ;  /* 0x003800008b04783b */ /* 0x0008a20000004200 */
[-C--:B------:R-:W-:Y:S03]  /*1bce0*/  HMMA.16816.F32.BF16 R176, R140, R188.reuse, R36 ;  /* 0x000000bc8cb0723c */ /* 0x080fe60000041824 */
[----:B------:R-:W-:Y:S02]  /*1bcf0*/  MOV R38, R181 ;  /* 0x000000b500267202 */ /* 0x000fe40000000f00 */
[----:B------:R-:W-:Y:S02]  /*1bd00*/  MOV R39, R180 ;  /* 0x000000b400277202 */ /* 0x000fe40000000f00 */
[----:B------:R-:W-:Y:S01]  /*1bd10*/  MOV R32, R182 ;  /* 0x000000b600207202 */ /* 0x000fe20000000f00 */
[----:B------:R-:W-:Y:S01]  /*1bd20*/  IMAD.MOV.U32 R37, RZ, RZ, R38 ;  /* 0x000000ffff257224 */ /* 0x000fe200078e0026 */
[C---:B------:R-:W-:Y:S04]  /*1bd30*/  HMMA.16816.F32.BF16 R180, R208.reuse, R188, R40 ;  /* 0x000000bcd0b4723c */ /* 0x040fe80000041828 */
[----:B------:R-:W-:Y:S01]  /*1bd40*/  MOV R33, R194 ;  /* 0x000000c200217202 */ /* 0x000fe20000000f00 */
[----:B-1----:R-:W-:Y:S01]  /*1bd50*/  IMAD.SHL.U32 R243, R242, 0x40, RZ ;  /* 0x00000040f2f37824 */ /* 0x002fe200078e00ff */
        /* <DEDUP_REMOVED lines=17> */
[----:B------:R-:W-:Y:S01]  /*1be70*/  MOV R34, R35 ;  /* 0x0000002300227202 */ /* 0x000fe20000000f00 */
[----:B------:R-:W-:Y:S02]  /*1be80*/  IMAD.MOV.U32 R35, RZ, RZ, R11 ;  /* 0x000000ffff237224 */ /* 0x000fe400078e000b */
[----:B------:R-:W-:Y:S01]  /*1be90*/  FADD.FTZ R11, R240, R3 ;  /* 0x00000003f00b7221 */ /* 0x000fe20000010000 */
[----:B------:R-:W-:Y:S01]  /*1bea0*/  FADD.FTZ R3, R36, R8 ;  /* 0x0000000824037221 */ /* 0x000fe20000010000 */
[----:B------:R-:W-:Y:S01]  /*1beb0*/  FADD.FTZ R8, R32, R0 ;  /* 0x0000000020087221 */ /* 0x000fe20000010000 */
[----:B------:R-:W-:Y:S01]  /*1bec0*/  MOV R30, R184 ;  /* 0x000000b8001e7202 */ /* 0x000fe20000000f00 */
[----:B------:R-:W-:Y:S01]  /*1bed0*/  FADD.FTZ R9, R9, R2 ;  /* 0x0000000209097221 */ /* 0x000fe20000010000 */
[-C--:B------:R-:W-:Y:S01]  /*1bee0*/  HMMA.16816.F32.BF16 R184, R208, R190.reuse, R44 ;  /* 0x000000bed0b8723c */ /* 0x080fe2000004182c */
[----:B------:R-:W-:Y:S02]  /*1bef0*/  MOV R240, 0x20 ;  /* 0x0000002000f07802 */ /* 0x000fe40000000f00 */
[----:B------:R-:W-:Y:S01]  /*1bf00*/  FADD.FTZ R8, R14, R8 ;  /* 0x000000080e087221 */ /* 0x000fe20000010000 */
[----:B------:R-:W-:Y:S01]  /*1bf10*/  FADD.FTZ R11, R39, R11 ;  /* 0x0000000b270b7221 */ /* 0x000fe20000010000 */
[----:B------:R-:W2:Y:S01]  /*1bf20*/  LDL.LU R14, [R1+0x58] ;  /* 0x00005800010e7983 */ /* 0x000ea20000300800 */
[----:B------:R-:W-:Y:S01]  /*1bf30*/  FADD.FTZ R10, R10, R3 ;  /* 0x000000030a0a7221 */ /* 0x000fe20000010000 */
[----:B------:R-:W-:Y:S01]  /*1bf40*/  MOV R22, R196 ;  /* 0x000000c400167202 */ /* 0x000fe20000000f00 */
[C---:B------:R-:W-:Y:S04]  /*1bf50*/  HMMA.16816.F32.BF16 R188, R140.reuse, R190, R48 ;  /* 0x000000be8cbc723c */ /* 0x040fe80000041830 */
[----:B------:R-:W-:Y:S01]  /*1bf60*/  FADD.FTZ R3, R33, R11 ;  /* 0x0000000b21037221 */ /* 0x000fe20000010000 */
[----:B------:R-:W-:Y:S01]  /*1bf70*/  FADD.FTZ R2, R34, R10 ;  /* 0x0000000a22027221 */ /* 0x000fe20000010000 */
[----:B------:R-:W-:Y:S01]  /*1bf80*/  MOV R20, R193 ;  /* 0x000000c100147202 */ /* 0x000fe20000000f00 */
[----:B------:R-:W-:Y:S01]  /*1bf90*/  FADD.FTZ R0, R35, R9 ;  /* 0x0000000923007221 */ /* 0x000fe20000010000 */
[-C--:B------:R-:W-:Y:S03]  /*1bfa0*/  HMMA.16816.F32.BF16 R196, R140, R204.reuse, R52 ;  /* 0x000000cc8cc4723c */ /* 0x080fe60000041834 */
[----:B------:R-:W-:Y:S01]  /*1bfb0*/  MOV R27, R192 ;  /* 0x000000c0001b7202 */ /* 0x000fe20000000f00 */
[----:B------:R-:W-:Y:S01]  /*1bfc0*/  FADD.FTZ R11, R28, R3 ;  /* 0x000000031c0b7221 */ /* 0x000fe20000010000 */
[----:B------:R-:W-:Y:S01]  /*1bfd0*/  FADD.FTZ R10, R29, R2 ;  /* 0x000000021d0a7221 */ /* 0x000fe20000010000 */
[----:B------:R-:W-:Y:S01]  /*1bfe0*/  FADD.FTZ R9, R30, R0 ;  /* 0x000000001e097221 */ /* 0x000fe20000010000 */
[----:B------:R-:W1:Y:S01]  /*1bff0*/  LDC.64 R2, c[0x0][0x3c0] ;  /* 0x0000f000ff027b82 */ /* 0x000e620000000a00 */
        /* <DEDUP_REMOVED lines=8> */
[----:B----4-:R-:W-:Y:S02]  /*1c080*/  MOV R139, R134 ;  /* 0x00000086008b7202 */ /* 0x010fe40000000f00 */
[----:B------:R-:W-:Y:S01]  /*1c090*/  FADD.FTZ R0, R23, R0 ;  /* 0x0000000017007221 */ /* 0x000fe20000010000 */
[C---:B------:R-:W-:Y:S04]  /*1c0a0*/  HMMA.16816.F32.BF16 R204, R140.reuse, R206, R64 ;  /* 0x000000ce8ccc723c */ /* 0x040fe80000041840 */
[----:B------:R-:W-:Y:S01]  /*1c0b0*/  FADD.FTZ R11, R231, R8 ;  /* 0x00000008e70b7221 */ /* 0x000fe20000010000 */
[----:B------:R-:W-:Y:S01]  /*1c0c0*/  FADD.FTZ R8, R17, R0 ;  /* 0x0000000011087221 */ /* 0x000fe20000010000 */
[----:B------:R-:W-:Y:S02]  /*1c0d0*/  MOV R132, R135 ;  /* 0x0000008700847202 */ /* 0x000fe40000000f00 */
[-C--:B---3--:R-:W-:Y:S03]  /*1c0e0*/  HMMA.16816.F32.BF16 R68, R140, R212.reuse, R68 ;  /* 0x000000d48c44723c */ /* 0x088fe60000041844 */
[----:B------:R-:W-:Y:S01]  /*1c0f0*/  FADD.FTZ R8, R12, R8 ;  /* 0x000000080c087221 */ /* 0x000fe20000010000 */
[----:B-1----:R-:W-:Y:S04]  /*1c100*/  SHF.L.U64.HI R3, R2, 0x7, R3 ;  /* 0x0000000702037819 */ /* 0x002fe80000010203 */
        /* <DEDUP_REMOVED lines=26> */
[----:B------:R-:W-:Y:S03]  /*1c2b0*/  IMAD.MOV.U32 R140, RZ, RZ, R133 ;  /* 0x000000ffff8c7224 */ /* 0x000fe600078e0085 */
        /* <DEDUP_REMOVED lines=12> */
.L_x_616:
[----:B-1-3--:R-:W3:Y:S01]  /*1c380*/  LDL.LU R4, [R1+0x70] ;  /* 0x0000700001047983 */ /* 0x00aee20000300800 */
[----:B------:R-:W-:Y:S01]  /*1c390*/  MOV R67, 0x10 ;  /* 0x0000001000437802 */ /* 0x000fe20000000f00 */
[----:B------:R-:W-:Y:S02]  /*1c3a0*/  UISETP.NE.AND UP3, UPT, UR15, -0x1, UPT ;  /* 0xffffffff0f00788c */ /* 0x000fe4000bf65270 */
[----:B------:R-:W4:Y:S01]  /*1c3b0*/  LDL.LU R8, [R1+0x74] ;  /* 0x0000740001087983 */ /* 0x000f220000300800 */
[----:B------:R-:W1:Y:S01]  /*1c3c0*/  S2UR UR10, SR_CTAID.Y ;  /* 0x00000000000a79c3 */ /* 0x000e620000002600 */
[----:B------:R-:W1:Y:S02]  /*1c3d0*/  LDCU.U8 UR11, c[0x0][0x549] ;  /* 0x0000a920ff0b77ac */ /* 0x000e640008000000 */
[----:B------:R-:W4:Y:S01]  /*1c3e0*/  LDL.LU R7, [R1+0x78] ;  /* 0x0000780001077983 */ /* 0x000f220000300800 */
[----:B------:R-:W1:Y:S03]  /*1c3f0*/  LDCU UR12, c[0x0][0x434] ;  /* 0x00008680ff0c77ac */ /* 0x000e660008000800 */
[----:B--2---:R-:W2:Y:S01]  /*1c400*/  LDL.LU R6, [R1+0x7c] ;  /* 0x00007c0001067983 */ /* 0x004ea20000300800 */
[----:B------:R-:W-:Y:S01]  /*1c410*/  SEL R67, R67, 0xfffffff0, !P1 ;  /* 0xfffffff043437807 */ /* 0x000fe20004800000 */
[----:B------:R-:W1:Y:S02]  /*1c420*/  @!UP3 LDCU.64 UR8, c[0x0][0x400] ;  /* 0x00008000ff08b7ac */ /* 0x000e640008000a00 */
[----:B------:R-:W2:Y:S01]  /*1c430*/  LDL.LU R5, [R1+0x80] ;  /* 0x0000800001057983 */ /* 0x000ea20000300800 */
[----:B------:R-:W-:Y:S01]  /*1c440*/  LOP3.LUT P1, RZ, R242, 0x8, RZ, 0xc0, !PT ;  /* 0x00000008f2ff7812 */ /* 0x000fe2000782c0ff */
[----:B------:R-:W1:Y:S03]  /*1c450*/  @UP3 LDCU.64 UR4, c[0x0][0x408] ;  /* 0x00008100ff0437ac */ /* 0x000e660008000a00 */
[----:B------:R-:W-:Y:S01]  /*1c460*/  SEL R240, R240, 0xffffffe0, !P1 ;  /* 0xffffffe0f0f07807 */ /* 0x000fe20004800000 */
[----:B------:R-:W1:Y:S01]  /*1c470*/  LDCU.U8 UR13, c[0x0][0x548] ;  /* 0x0000a900ff0d77ac */ /* 0x000e620008000000 */
[----:B------:R-:W-:Y:S01]  /*1c480*/  LOP3.LUT P1, RZ, R242, 0x10, RZ, 0xc0, !PT ;  /* 0x00000010f2ff7812 */ /* 0x000fe2000782c0ff */
[----:B-1----:R-:W-:Y:S01]  /*1c490*/  UISETP.NE.AND UP1, UPT, UR11, URZ, UPT ;  /* 0x000000ff0b00728c */ /* 0x002fe2000bf25270 */
[----:B------:R-:W1:Y:S01]  /*1c4a0*/  S2UR UR11, SR_CTAID.X ;  /* 0x00000000000b79c3 */ /* 0x000e620000002500 */
[----:B------:R-:W-:Y:S01]  /*1c4b0*/  UISETP.NE.AND UP2, UPT, UR15, -0x1, UPT ;  /* 0xffffffff0f00788c */ /* 0x000fe2000bf45270 */
[----:B------:R-:W1:Y:S01]  /*1c4c0*/  LDCU UR18, c[0x0][0x434] ;  /* 0x00008680ff1277ac */ /* 0x000e620008000800 */
[----:B------:R-:W-:-:S05]  /*1c4d0*/  @!UP3 UIMAD.WIDE.U32 UR20, UR10, UR8, URZ ;  /* 0x000000080a14b2a5 */ /* 0x000fca000f8e00ff */
[----:B------:R-:W2:Y:S01]  /*1c4e0*/  S2UR UR8, SR_CTAID.Z ;  /* 0x00000000000879c3 */ /* 0x000ea20000002700 */
[----:B------:R-:W-:Y:S01]  /*1c4f0*/  @UP3 UIMAD.WIDE.U32 UR22, UR15, UR4, URZ ;  /* 0x000000040f1632a5 */ /* 0x000fe2000f8e00ff */
[----:B------:R-:W1:Y:S01]  /*1c500*/  @UP1 LDCU UR4, c[0x0][0x430] ;  /* 0x00008600ff0417ac */ /* 0x000e620008000800 */
[----:B------:R-:W-:Y:S02]  /*1c510*/  @!UP3 UIMAD UR9, UR10, UR9, UR21 ;  /* 0x000000090a09b2a4 */ /* 0x000fe4000f8e0215 */
[----:B------:R-:W-:Y:S02]  /*1c520*/  @UP3 UIMAD UR9, UR15, UR5, UR23 ;  /* 0x000000050f0932a4 */ /* 0x000fe4000f8e0217 */
[----:B------:R-:W-:Y:S01]  /*1c530*/  @!UP2 UIMAD UR15, UR10, UR12, URZ ;  /* 0x0000000c0a0fa2a4 */ /* 0x000fe2000f8e02ff */
[----:B------:R-:W-:Y:S01]  /*1c540*/  @!UP3 UMOV UR14, UR20 ;  /* 0x00000014000ebc82 */ /* 0x000fe20008000000 */
[----:B------:R-:W-:Y:S01]  /*1c550*/  UISETP.NE.AND UP0, UPT, UR13, URZ, !UP1 ;  /* 0x000000ff0d00728c */ /* 0x000fe2000cf05270 */
[----:B------:R-:W2:Y:S01]  /*1c560*/  @UP1 LDCU UR19, c[0x0][0x430] ;  /* 0x00008600ff1317ac */ /* 0x000ea20008000800 */
[----:B------:R-:W-:Y:S01]  /*1c570*/  @UP1 UMOV UR5, 0x1 ;  /* 0x0000000100051882 */ /* 0x000fe20000000000 */
[----:B-1----:R-:W-:Y:S01]  /*1c580*/  @UP1 UIMAD UR18, UR4, UR12, URZ ;  /* 0x0000000c041212a4 */ /* 0x002fe2000f8e02ff */
[----:B------:R-:W-:Y:S01]  /*1c590*/  @UP3 UMOV UR14, UR22 ;  /* 0x00000016000e3c82 */ /* 0x000fe20008000000 */
[----:B------:R-:W-:Y:S01]  /*1c5a0*/  USHF.R.S32.HI UR4, URZ, 0x1f, UR15 ;  /* 0x0000001fff047899 */ /* 0x000fe2000801140f */
[----:B---3--:R-:W1:Y:S04]  /*1c5b0*/  SHFL.BFLY PT, R2, R4, 0x2, 0x1f ;  /* 0x0c401f0004027f89 */ /* 0x008e6800000e0000 */
[----:B----4-:R-:W3:Y:S04]  /*1c5c0*/  SHFL.BFLY PT, R0, R8, 0x2, 0x1f ;  /* 0x0c401f0008007f89 */ /* 0x010ee800000e0000 */
[----:B--2---:R-:W2:Y:S01]  /*1c5d0*/  SHFL.BFLY PT, R3, R6, 0x2, 0x1f ;  /* 0x0c401f0006037f89 */ /* 0x004ea200000e0000 */
[----:B------:R-:W-:Y:S01]  /*1c5e0*/  MOV R141, R5 ;  /* 0x00000005008d7202 */ /* 0x000fe20000000f00 */
[----:B-1----:R-:W-:-:S02]  /*1c5f0*/  FADD.FTZ R2, R2, R4 ;  /* 0x0000000402027221 */ /* 0x002fc40000010000 */
[----:B------:R-:W1:Y:S01]  /*1c600*/  SHFL.BFLY PT, R4, R7, 0x2, 0x1f ;  /* 0x0c401f0007047f89 */ /* 0x000e6200000e0000 */
[----:B---3--:R-:W-:Y:S01]  /*1c610*/  FADD.FTZ R0, R0, R8 ;  /* 0x0000000800007221 */ /* 0x008fe20000010000 */
[----:B------:R-:W-:Y:S02]  /*1c620*/  SHF.L.U32 R8, R242, 0x5, RZ ;  /* 0x00000005f2087819 */ /* 0x000fe400000006ff */
[----:B------:R-:W3:Y:S04]  /*1c630*/  SHFL.BFLY PT, R137, R2, 0x1, 0x1f ;  /* 0x0c201f0002897f89 */ /* 0x000ee800000e0000 */
[----:B------:R-:W4:Y:S01]  /*1c640*/  SHFL.BFLY PT, R138, R0, 0x1, 0x1f ;  /* 0x0c201f00008a7f89 */ /* 0x000f2200000e0000 */
[----:B--2---:R-:W-:-:S05]  /*1c650*/  FADD.FTZ R3, R3, R6 ;  /* 0x0000000603037221 */ /* 0x004fca0000010000 */
[----:B------:R-:W2:Y:S01]  /*1c660*/  SHFL.BFLY PT, R139, R3, 0x1, 0x1f ;  /* 0x0c201f00038b7f89 */ /* 0x000ea200000e0000 */
[----:B-1----:R-:W-:Y:S01]  /*1c670*/  FADD.FTZ R4, R4, R7 ;  /* 0x0000000704047221 */ /* 0x002fe20000010000 */
[----:B---3--:R-:W-:-:S04]  /*1c680*/  FADD.FTZ R137, R2, R137 ;  /* 0x0000008902897221 */ /* 0x008fc80000010000 */
[----:B------:R-:W1:Y:S01]  /*1c690*/  SHFL.BFLY PT, R132, R4, 0x1, 0x1f ;  /* 0x0c201f0004847f89 */ /* 0x000e6200000e0000 */
[----:B------:R-:W-:Y:S01]  /*1c6a0*/  SHF.L.U32 R2, R242, 0x1, RZ ;  /* 0x00000001f2027819 */ /* 0x000fe200000006ff */
[----:B----4-:R-:W-:Y:S01]  /*1c6b0*/  FADD.FTZ R138, R0, R138 ;  /* 0x0000008a008a7221 */ /* 0x010fe20000010000 */
[----:B------:R-:W-:Y:S01]  /*1c6c0*/  SHF.L.U32 R0, R242, 0x4, RZ ;  /* 0x00000004f2007819 */ /* 0x000fe200000006ff */
[----:B------:R-:W3:Y:S01]  /*1c6d0*/  MUFU.RCP R5, R137 ;  /* 0x0000008900057308 */ /* 0x000ee20000001000 */
[----:B------:R-:W-:Y:S02]  /*1c6e0*/  LOP3.LUT R6, R2, 0x6, RZ, 0xc0, !PT ;  /* 0x0000000602067812 */ /* 0x000fe400078ec0ff */
[----:B------:R-:W-:Y:S02]  /*1c6f0*/  LOP3.LUT R0, R0, 0x1c0, RZ, 0xc0, !PT ;  /* 0x000001c000007812 */ /* 0x000fe400078ec0ff */
[----:B------:R-:W-:Y:S01]  /*1c700*/  LOP3.LUT R6, R6, 0x7c00, R8, 0xf8, !PT ;  /* 0x00007c0006067812 */ /* 0x000fe200078ef808 */
[----:B--2---:R-:W-:Y:S01]  /*1c710*/  FADD.FTZ R139, R3, R139 ;  /* 0x0000008b038b7221 */ /* 0x004fe20000010000 */
[----:B------:R-:W-:Y:S01]  /*1c720*/  LOP3.LUT R2, R0, 0x38, R2, 0xf8, !PT ;  /* 0x0000003800027812 */ /* 0x000fe200078ef802 */
[----:B------:R-:W2:Y:S01]  /*1c730*/  MUFU.RCP R7, R138 ;  /* 0x0000008a00077308 */ /* 0x000ea20000001000 */
[----:B------:R-:W-:-:S02]  /*1c740*/  FSETP.NE.FTZ.AND P3, PT, R138, RZ, PT ;  /* 0x000000ff8a00720b */ /* 0x000fc40003f75000 */
[----:B------:R-:W-:Y:S02]  /*1c750*/  LOP3.LUT R6, R6, R2, RZ, 0xfc, !PT ;  /* 0x0000000206067212 */ /* 0x000fe400078efcff */
[----:B------:R-:W-:Y:S02]  /*1c760*/  FSETP.NE.FTZ.AND P4, PT, R137, RZ, PT ;  /* 0x000000ff8900720b */ /* 0x000fe40003f95000 */
[----:B------:R-:W-:Y:S02]  /*1c770*/  FSETP.NE.FTZ.AND P0, PT, R139, RZ, PT ;  /* 0x000000ff8b00720b */ /* 0x000fe40003f15000 */
[----:B---3--:R-:W-:Y:S01]  /*1c780*/  FSEL R0, R5, 1, P4 ;  /* 0x3f80000005007808 */ /* 0x008fe20002000000 */
[----:B-1----:R-:W-:-:S04]  /*1c790*/  FADD.FTZ R132, R4, R132 ;  /* 0x0000008404847221 */ /* 0x002fc80000010000 */
[----:B------:R-:W-:Y:S01]  /*1c7a0*/  FMUL.FTZ R144, R0, R144 ;  /* 0x0000009000907220 */ /* 0x000fe20000410000 */
[----:B------:R-:W1:Y:S01]  /*1c7b0*/  MUFU.RCP R8, R132 ;  /* 0x0000008400087308 */ /* 0x000e620000001000 */
[----:B------:R-:W-:Y:S01]  /*1c7c0*/  FSETP.NE.FTZ.AND P2, PT, R132, RZ, PT ;  /* 0x000000ff8400720b */ /* 0x000fe20003f55000 */
[C---:B------:R-:W-:Y:S01]  /*1c7d0*/  FMUL.FTZ R5, R0.reuse, R145 ;  /* 0x0000009100057220 */ /* 0x040fe20000410000 */
[----:B--2---:R-:W-:Y:S01]  /*1c7e0*/  FSEL R2, R7, 1, P3 ;  /* 0x3f80000007027808 */ /* 0x004fe20001800000 */
[C---:B------:R-:W-:Y:S01]  /*1c7f0*/  FMUL.FTZ R156, R0.reuse, R156 ;  /* 0x0000009c009c7220 */ /* 0x040fe20000410000 */
[C---:B------:R-:W-:Y:S01]  /*1c800*/  FMUL.FTZ R3, R0.reuse, R157 ;  /* 0x0000009d00037220 */ /* 0x040fe20000410000 */
[C---:B------:R-:W-:Y:S01]  /*1c810*/  FMUL.FTZ R160, R0.reuse, R160 ;  /* 0x000000a000a07220 */ /* 0x040fe20000410000 */
[C---:B------:R-:W-:Y:S01]  /*1c820*/  FMUL.FTZ R18, R0.reuse, R161 ;  /* 0x000000a100127220 */ /* 0x040fe20000410000 */
[----:B------:R-:W2:Y:S01]  /*1c830*/  MUFU.RCP R7, R139 ;  /* 0x0000008b00077308 */ /* 0x000ea20000001000 */
        /* <DEDUP_REMOVED lines=59> */
[----:B-1----:R-:W-:Y:S02]  /*1cbf0*/  FSEL R8, R8, 1, P2 ;  /* 0x3f80000008087808 */ /* 0x002fe40001000000 */
[----:B--2---:R-:W-:Y:S02]  /*1cc00*/  FSEL R7, R7, 1, P0 ;  /* 0x3f80000007077808 */ /* 0x004fe40000000000 */
        /* <DEDUP_REMOVED lines=11> */
[C---:B-----5:R-:W-:Y:S01]  /*1ccc0*/  FMUL.FTZ R12, R7.reuse, R155 ;  /* 0x0000009b070c7220 */ /* 0x060fe20000410000 */
        /* <DEDUP_REMOVED lines=200> */
.L_x_620:
        /* <DEDUP_REMOVED lines=75> */
.L_x_622:
[----:B------:R-:W-:Y:S05]  /*1de00*/  BSYNC.RECONVERGENT B0 ;  /* 0x0000000000007941 */ /* 0x000fea0003800200 */
.L_x_621:
        /* <DEDUP_REMOVED lines=39> */
.L_x_624:
[----:B------:R-:W-:Y:S05]  /*1e080*/  BSYNC.RECONVERGENT B0 ;  /* 0x0000000000007941 */ /* 0x000fea0003800200 */
.L_x_623:
        /* <DEDUP_REMOVED lines=19> */
.L_x_626:
[----:B------:R-:W-:Y:S05]  /*1e1c0*/  BSYNC.RECONVERGENT B0 ;  /* 0x0000000000007941 */ /* 0x000fea0003800200 */
.L_x_625:
        /* <DEDUP_REMOVED lines=18> */
.L_x_628:
[----:B------:R-:W-:Y:S05]  /*1e2f0*/  BSYNC.RECONVERGENT B0 ;  /* 0x0000000000007941 */ /* 0x000fea0003800200 */
.L_x_627:
        /* <DEDUP_REMOVED lines=18> */
.L_x_630:
[----:B------:R-:W-:Y:S05]  /*1e420*/  BSYNC.RECONVERGENT B0 ;  /* 0x0000000000007941 */ /* 0x000fea0003800200 */
.L_x_629:
        /* <DEDUP_REMOVED lines=18> */
.L_x_632:
[----:B------:R-:W-:Y:S05]  /*1e550*/  BSYNC.RECONVERGENT B0 ;  /* 0x0000000000007941 */ /* 0x000fea0003800200 */
.L_x_631:
        /* <DEDUP_REMOVED lines=18> */
.L_x_634:
[----:B------:R-:W-:Y:S05]  /*1e680*/  BSYNC.RECONVERGENT B0 ;  /* 0x0000000000007941 */ /* 0x000fea0003800200 */
.L_x_633:
        /* <DEDUP_REMOVED lines=18> */
.L_x_636:
[----:B------:R-:W-:Y:S05]  /*1e7b0*/  BSYNC.RECONVERGENT B0 ;  /* 0x0000000000007941 */ /* 0x000fea0003800200 */
.L_x_635:
        /* <DEDUP_REMOVED lines=17> */
.L_x_637:
        /* <DEDUP_REMOVED lines=11> */
.L_x_2848:


//--------------------- .text._ZN5flash16flash_fwd_kernelI23Flash_fwd_kernel_traitsILi128ELi128ELi64ELi4ELb0ELb0EN7cutlass10bfloat16_tE19Flash_kernel_traitsILi128ELi128ELi64ELi4ES3_EELb0ELb0ELb1ELb0ELb0ELb0ELb0ELb0EEEvNS_16Flash_fwd_paramsE --------------------------
	.section	.text._ZN5flash16flash_fwd_kernelI23Flash_fwd_kernel_traitsILi128ELi128ELi64ELi4ELb0ELb0EN7cutlass10bfloat16_tE19Flash_kernel_traitsILi128ELi128ELi64ELi4ES3_EELb0ELb0ELb1ELb0ELb0ELb0ELb0ELb0EEEvNS_16Flash_fwd_paramsE,"ax",@progbits
	.align	128
        .global         _ZN5flash16flash_fwd_kernelI23Flash_fwd_kernel_traitsILi128ELi128ELi64ELi4ELb0ELb0EN7cutlass10bfloat16_tE19Flash_kernel_traitsILi128ELi128ELi64ELi4ES3_EELb0ELb0ELb1ELb0ELb0ELb0ELb0ELb0EEEvNS_16Flash_fwd_paramsE
        .type           _ZN5flash16flash_fwd_kernelI23Flash_fwd_kernel_traitsILi128ELi128ELi64ELi4ELb0ELb0EN7cutlass10bfloat16_tE19Flash_kernel_traitsILi128ELi128ELi64ELi4ES3_EELb0ELb0ELb1ELb0ELb0ELb0ELb0ELb0EEEvNS_16Flash_fwd_paramsE,@function
        .size           _ZN5flash16flash_fwd_kernelI23Flash_fwd_kernel_traitsILi128ELi128ELi64ELi4ELb0ELb0EN7cutlass10bfloat16_tE19Flash_kernel_traitsILi128ELi128ELi64ELi4ES3_EELb0ELb0ELb1ELb0ELb0ELb0ELb0ELb0EEEvNS_16Flash_fwd_paramsE,(.L_x_2849 - _ZN5flash16flash_fwd_kernelI23Flash_fwd_kernel_traitsILi128ELi128ELi64ELi4ELb0ELb0EN7cutlass10bfloat16_tE19Flash_kernel_traitsILi128ELi128ELi64ELi4ES3_EELb0ELb0ELb1ELb0ELb0ELb0ELb0ELb0EEEvNS_16Flash_fwd_paramsE)
        .other          _ZN5flash16flash_fwd_kernelI23Flash_fwd_kernel_traitsILi128ELi128ELi64ELi4ELb0ELb0EN7cutlass10bfloat16_tE19Flash_kernel_traitsILi128ELi128ELi64ELi4ES3_EELb0ELb0ELb1ELb0ELb0ELb0ELb0ELb0EEEvNS_16Flash_fwd_paramsE,@"STO_CUDA_ENTRY STV_DEFAULT"
_ZN5flash16flash_fwd_kernelI23Flash_fwd_kernel_traitsILi128ELi128ELi64ELi4ELb0ELb0EN7cutlass10bfloat16_tE19Flash_kernel_traitsILi128ELi128ELi64ELi4ES3_EELb0ELb0ELb1ELb0ELb0ELb0ELb0ELb0EEEvNS_16Flash_fwd_paramsE:
.text._ZN5flash16flash_fwd_kernelI23Flash_fwd_kernel_traitsILi128ELi128ELi64ELi4ELb0ELb0EN7cutlass10bfloat16_tE19Flash_kernel_traitsILi128ELi128ELi64ELi4ES3_EELb0ELb0ELb1ELb0ELb0ELb0ELb0ELb0EEEvNS_16Flash_fwd_paramsE:
        /* <DEDUP_REMOVED lines=52> */
[----:B------:R-:W-:-:S02]  /*0340*/  UMOV UR13, URZ ;  /* 0x000000ff000d7c82 */ /* 0x000fc40008000000 */
[----:B------:R-:W-:Y:S01]  /*0350*/  UISETP.NE.AND.EX UP1, UPT, UR7, URZ, UPT, UP1 ;  /* 0x000000ff0700728c */ /* 0x000fe2000bf25310 */
[----:B------:R-:W2:Y:S01]  /*0360*/  @!UP0 LDCU UR8, c[0x0][0x43c] ;  /* 0x00008780ff0887ac */ /* 0x000ea20008000800 */
[----:B-1----:R-:W-:-:S09]  /*0370*/  USHF.L.U32 UR26, UR30, 0x7, URZ ;  /* 0x000000071e1a7899 */ /* 0x002fd200080006ff */
        /* <DEDUP_REMOVED lines=16> */
.L_x_638:
[----:B-----5:R-:W-:Y:S01]  /*0480*/  @P0 R2UR UR27, R4 ;  /* 0x00000000041b02ca */ /* 0x020fe200000e0000 */
[----:B------:R-:W-:Y:S01]  /*0490*/  @!UP0 UISETP.NE.U32.AND UP1, UPT, UR4, URZ, UPT ;  /* 0x000000ff0400828c */ /* 0x000fe2000bf25070 */
[----:B------:R-:W-:-:S13]  /*04a0*/  @!P1 EXIT ;  /* 0x000000000000994d */ /* 0x000fda0003800000 */
[----:B------:R-:W1:Y:S01]  /*04b0*/  LDCU UR22, c[0x0][0x504] ;  /* 0x0000a080ff1677ac */ /* 0x000e620008000800 */
[----:B------:R-:W2:Y:S01]  /*04c0*/  S2R R232, SR_TID.X ;  /* 0x0000000000e87919 */ /* 0x000ea20000002100 */
[----:B------:R-:W3:Y:S01]  /*04d0*/  S2UR UR29, SR_CTAID.Z ;  /* 0x00000000001d79c3 */ /* 0x000ee20000002700 */
[----:B------:R-:W-:Y:S01]  /*04e0*/  @!UP0 UISETP.NE.AND.EX UP1, UPT, UR5, URZ, UPT, UP1 ;  /* 0x000000ff0500828c */ /* 0x000fe2000bf25310 */
[----:B------:R-:W4:Y:S03]  /*04f0*/  LDCU UR23, c[0x0][0x508] ;  /* 0x0000a100ff1777ac */ /* 0x000f260008000800 */
[----:B------:R-:W-:Y:S02]  /*0500*/  @!UP0 USEL UR8, UR8, URZ, UP1 ;  /* 0x000000ff08088287 */ /* 0x000fe40008800000 */
[----:B------:R-:W-:Y:S02]  /*0510*/  @UP0 UIADD3 UR27, UPT, UPT, UR27, -UR13, URZ ;  /* 0x8000000d1b1b0290 */ /* 0x000fe4000fffe0ff */
[----:B------:R-:W-:-:S04]  /*0520*/  @!UP0 UIADD3 UR27, UPT, UPT, UR8, UR6, -UR13 ;  /* 0x00000006081b8290 */ /* 0x000fc8000fffe80d */
[----:B------:R-:W-:Y:S02]  /*0530*/  UIADD3 UR7, UPT, UPT, UR27, 0x3f, URZ ;  /* 0x0000003f1b077890 */ /* 0x000fe4000fffe0ff */
[----:B-1----:R-:W-:Y:S02]  /*0540*/  UIADD3 UR22, UPT, UPT, UR28, UR22, URZ ;  /* 0x000000161c167290 */ /* 0x002fe4000fffe0ff */
[----:B------:R-:W-:Y:S02]  /*0550*/  UIADD3 UR5, UPT, UPT, UR7, UR26, -UR28 ;  /* 0x0000001a07057290 */ /* 0x000fe4000fffe81c */
[----:B------:R-:W-:Y:S02]  /*0560*/  UIADD3 UR6, UPT, UPT, -UR22, UR26, UR27 ;  /* 0x0000001a16067290 */ /* 0x000fe4000fffe11b */
[----:B----4-:R-:W-:Y:S02]  /*0570*/  UIADD3 UR5, UPT, UPT, UR5, 0x80, UR23 ;  /* 0x0000008005057890 */ /* 0x010fe4000fffe017 */
[----:B------:R-:W-:-:S02]  /*0580*/  USHF.R.S32.HI UR4, URZ, 0x1f, UR7 ;  /* 0x0000001fff047899 */ /* 0x000fc40008011407 */
[----:B------:R-:W-:Y:S02]  /*0590*/  USHF.R.S32.HI UR19, URZ, 0x1f, UR6 ;  /* 0x0000001fff137899 */ /* 0x000fe40008011406 */
[----:B------:R-:W-:Y:S02]  /*05a0*/  USHF.R.S32.HI UR21, URZ, 0x1f, UR5 ;  /* 0x0000001fff157899 */ /* 0x000fe40008011405 */
[----:B------:R-:W-:Y:S02]  /*05b0*/  ULEA.HI UR4, UR4, UR7, URZ, 0x6 ;  /* 0x0000000704047291 */ /* 0x000fe4000f8f30ff */
[----:B------:R-:W-:Y:S02]  /*05c0*/  ULEA.HI UR19, UR19, UR6, URZ, 0x6 ;  /* 0x0000000613137291 */ /* 0x000fe4000f8f30ff */
        /* <DEDUP_REMOVED lines=9> */
[----:B--23--:R-:W-:Y:S05]  /*0660*/  BRA.U UP0, `(.L_x_639) ;  /* 0x00000015000c7547 */ /* 0x00cfea000b800000 */
        /* <DEDUP_REMOVED lines=11> */
[----:B------:R-:W-:-:S03]  /*0720*/  @UP0 UIMAD UR9, UR20, UR7, UR15 ;  /* 0x00000007140902a4 */ /* 0x000fc6000f8e020f */
        /* <DEDUP_REMOVED lines=14> */
.L_x_640:
        /* <DEDUP_REMOVED lines=8> */
[----:B------:R-:W-:Y:S01]  /*0890*/  VIADD R16, R232, 0x30 ;  /* 0x00000030e8107836 */ /* 0x000fe20000000000 */
[----:B------:R-:W-:Y:S01]  /*08a0*/  IADD3 R2, P0, PT, R12, UR16, RZ ;  /* 0x000000100c027c10 */ /* 0x000fe2000ff1e0ff */
[----:B------:R-:W-:Y:S01]  /*08b0*/  UIADD3 UR28, UPT, UPT, -UR26, UR28, URZ ;  /* 0x0000001c1a1c7290 */ /* 0x000fe2000fffe1ff */
[C---:B------:R-:W-:Y:S01]  /*08c0*/  IADD3 R14, PT, PT, R232.reuse, 0x10, RZ ;  /* 0x00000010e80e7810 */ /* 0x040fe20007ffe0ff */
[----:B------:R-:W-:Y:S01]  /*08d0*/  UISETP.NE.AND UP0, UPT, UR20, -0x1, UPT ;  /* 0xffffffff1400788c */ /* 0x000fe2000bf05270 */
[C---:B------:R-:W-:Y:S01]  /*08e0*/  IADD3 R18, PT, PT, R232.reuse, 0x40, RZ ;  /* 0x00000040e8127810 */ /* 0x040fe20007ffe0ff */
[----:B------:R-:W-:Y:S01]  /*08f0*/  IMAD.X R3, RZ, RZ, UR9, P0 ;  /* 0x00000009ff037e24 */ /* 0x000fe200080e06ff */
[----:B---3--:R-:W-:Y:S01]  /*0900*/  UIMAD UR9, UR29, UR11, URZ ;  /* 0x0000000b1d0972a4 */ /* 0x008fe2000f8e02ff */
[----:B------:R-:W-:Y:S01]  /*0910*/  ISETP.GE.AND P0, PT, R232, UR28, PT ;  /* 0x0000001ce8007c0c */ /* 0x000fe2000bf06270 */
[----:B-1----:R-:W-:Y:S01]  /*0920*/  UIMAD UR6, UR12, UR6, URZ ;  /* 0x000000060c0672a4 */ /* 0x002fe2000f8e02ff */
[----:B------:R-:W-:Y:S01]  /*0930*/  ISETP.GE.AND P3, PT, R14, UR28, PT ;  /* 0x0000001c0e007c0c */ /* 0x000fe2000bf66270 */
[----:B------:R-:W-:Y:S01]  /*0940*/  @!UP1 UIMAD UR9, UR12, UR7, UR9 ;  /* 0x000000070c0992a4 */ /* 0x000fe2000f8e0209 */
[----:B------:R-:W-:Y:S01]  /*0950*/  ISETP.GE.AND P2, PT, R15, UR28, PT ;  /* 0x0000001c0f007c0c */ /* 0x000fe2000bf46270 */
[----:B------:R-:W-:Y:S01]  /*0960*/  USEL UR6, UR6, UR20, !UP0 ;  /* 0x0000001406067287 */ /* 0x000fe2000c000000 */
[----:B--2---:R-:W-:Y:S01]  /*0970*/  IMAD.U32 R0, RZ, RZ, UR4 ;  /* 0x00000004ff007e24 */ /* 0x004fe2000f8e00ff */
[----:B------:R-:W-:Y:S01]  /*0980*/  UIMAD UR26, UR26, UR8, URZ ;  /* 0x000000081a1a72a4 */ /* 0x000fe2000f8e02ff */
[----:B------:R-:W-:Y:S01]  /*0990*/  ISETP.GE.AND P1, PT, R16, UR28, PT ;  /* 0x0000001c10007c0c */ /* 0x000fe2000bf26270 */
[----:B------:R-:W-:Y:S01]  /*09a0*/  USHF.R.S32.HI UR4, URZ, 0x1f, UR6 ;  /* 0x0000001fff047899 */ /* 0x000fe20008011406 */
[----:B------:R-:W-:Y:S01]  /*09b0*/  IMAD.WIDE.U32 R10, R0, UR29, R2 ;  /* 0x0000001d000a7c25 */ /* 0x000fe2000f8e0002 */
[----:B------:R-:W-:Y:S01]  /*09c0*/  USEL UR6, UR6, URZ, UP1 ;  /* 0x000000ff06067287 */ /* 0x000fe20008800000 */
[----:B------:R-:W-:Y:S01]  /*09d0*/  ISETP.GE.AND P4, PT, R18, UR28, PT ;  /* 0x0000001c12007c0c */ /* 0x000fe2000bf86270 */
[----:B------:R-:W-:Y:S01]  /*09e0*/  USEL UR4, UR4, URZ, UP1 ;  /* 0x000000ff04047287 */ /* 0x000fe20008800000 */
[----:B------:R-:W-:Y:S01]  /*09f0*/  IMAD.U32 R0, RZ, RZ, UR5 ;  /* 0x00000005ff007e24 */ /* 0x000fe2000f8e00ff */
[----:B------:R-:W-:Y:S01]  /*0a00*/  USHF.R.S32.HI UR5, URZ, 0x1f, UR9 ;  /* 0x0000001fff057899 */ /* 0x000fe20008011409 */
[----:B------:R-:W-:Y:S01]  /*0a10*/  VIADD R20, R232, 0x50 ;  /* 0x00000050e8147836 */ /* 0x000fe20000000000 */
[----:B------:R-:W-:Y:S01]  /*0a20*/  USHF.R.S32.HI UR10, URZ, 0x1f, UR26 ;  /* 0x0000001fff0a7899 */ /* 0x000fe2000801141a */
[----:B------:R-:W-:Y:S01]  /*0a30*/  IMAD R9, R0, UR29, R11 ;  /* 0x0000001d00097c24 */ /* 0x000fe2000f8e020b */
[----:B------:R-:W-:Y:S01]  /*0a40*/  UIADD3 UR9, UP1, UP0, UR26, UR6, UR9 ;  /* 0x000000061a097290 */ /* 0x000fe2000f83e009 */
[----:B------:R-:W-:Y:S01]  /*0a50*/  LOP3.LUT R13, R12, 0x40, RZ, 0xfc, !PT ;  /* 0x000000400c0d7812 */ /* 0x000fe200078efcff */
[----:B------:R-:W-:-:S02]  /*0a60*/  UIMAD.WIDE.U32 UR30, UR30, 0x80, URZ ;  /* 0x000000801e1e78a5 */ /* 0x000fc4000f8e00ff */
[----:B------:R-:W-:-:S04]  /*0a70*/  UIADD3.X UR10, UPT, UPT, UR10, UR4, UR5, UP1, UP0 ;  /* 0x000000040a0a7290 */ /* 0x000fc80008fe0405 */
[----:B------:R-:W-:Y:S01]  /*0a80*/  LOP3.LUT R7, R232, UR30, RZ, 0xfc, !PT ;  /* 0x0000001ee8077c12 */ /* 0x000fe2000f8efcff */
[----:B------:R-:W-:Y:S07]  /*0a90*/  @P0 BRA `(.L_x_642) ;  /* 0x0000000000380947 */ /* 0x000fee0003800000 */
        /* <DEDUP_REMOVED lines=12> */
[----:B------:R1:W-:Y:S04]  /*0b60*/  @!P6 STG.E.128 desc[UR24][R2.64], RZ ;  /* 0x000000ff0200e986 */ /* 0x0003e8000c101d18 */
[----:B------:R1:W-:Y:S02]  /*0b70*/  @!P5 STG.E.128 desc[UR24][R2.64+0x80], RZ ;  /* 0x000080ff0200d986 */ /* 0x0003e4000c101d18 */
.L_x_642:
[----:B------:R-:W-:Y:S05]  /*0b80*/  BSYNC.RECONVERGENT B0 ;  /* 0x0000000000007941 */ /* 0x000fea0003800200 */
.L_x_641:
[----:B------:R-:W-:Y:S01]  /*0b90*/  BSSY.RECONVERGENT B0, `(.L_x_643) ;  /* 0x0000015000007945 */ /* 0x000fe20003800200 */
[----:B------:R-:W-:Y:S02]  /*0ba0*/  ISETP.GE.AND P0, PT, R20, UR28, PT ;  /* 0x0000001c14007c0c */ /* 0x000fe4000bf06270 */
[----:B------:R-:W-:Y:S01]  /*0bb0*/  IADD3 R19, PT, PT, R232, 0x60, RZ ;  /* 0x00000060e8137810 */ /* 0x000fe20007ffe0ff */
[----:B------:R-:W-:Y:S05]  /*0bc0*/  @P3 BRA `(.L_x_644) ;  /* 0x0000000000443947 */ /* 0x000fea0003800000 */
[----:B------:R-:W2:Y:S01]  /*0bd0*/  LDCU.64 UR6, c[0x0][0x408] ;  /* 0x00008100ff0677ac */ /* 0x000ea20008000a00 */
[----:B------:R-:W-:Y:S01]  /*0be0*/  IADD3 R6, P3, PT, R7, 0x10, RZ ;  /* 0x0000001007067810 */ /* 0x000fe20007f7e0ff */
[----:B-1----:R-:W-:Y:S01]  /*0bf0*/  IMAD.MOV.U32 R2, RZ, RZ, R10 ;  /* 0x000000ffff027224 */ /* 0x002fe200078e000a */
        /* <DEDUP_REMOVED lines=14> */
.L_x_644:
[----:B------:R-:W-:Y:S05]  /*0ce0*/  BSYNC.RECONVERGENT B0 ;  /* 0x0000000000007941 */ /* 0x000fea0003800200 */
.L_x_643:
[----:B------:R-:W-:Y:S01]  /*0cf0*/  BSSY.RECONVERGENT B0, `(.L_x_645) ;  /* 0x0000015000007945 */ /* 0x000fe20003800200 */
[----:B------:R-:W-:Y:S02]  /*0d00*/  ISETP.GE.AND P3, PT, R19, UR28, PT ;  /* 0x0000001c13007c0c */ /* 0x000fe4000bf66270 */
[----:B------:R-:W-:Y:S01]  /*0d10*/  IADD3 R17, PT, PT, R232, 0x70, RZ ;  /* 0x00000070e8117810 */ /* 0x000fe20007ffe0ff */
[----:B------:R-:W-:Y:S05]  /*0d20*/  @P2 BRA `(.L_x_646) ;  /* 0x0000000000442947 */ /* 0x000fea0003800000 */
[----:B------:R-:W3:Y:S01]  /*0d30*/  LDCU.64 UR6, c[0x0][0x408] ;  /* 0x00008100ff0677ac */ /* 0x000ee20008000a00 */
[----:B------:R-:W-:Y:S01]  /*0d40*/  IADD3 R6, P2, PT, R7, 0x20, RZ ;  /* 0x0000002007067810 */ /* 0x000fe20007f5e0ff */
[----:B-12---:R-:W-:Y:S01]  /*0d50*/  IMAD.MOV.U32 R2, RZ, RZ, R10 ;  /* 0x000000ffff027224 */ /* 0x006fe200078e000a */
[----:B------:R-:W-:Y:S01]  /*0d60*/  MOV R3, R9 ;  /* 0x0000000900037202 */ /* 0x000fe20000000f00 */
[----:B------:R-:W1:Y:S02]  /*0d70*/  LDCU UR11, c[0x0][0x440] ;  /* 0x00008800ff0b77ac */ /* 0x000e640008000800 */
[----:B------:R-:W-:Y:S01]  /*0d80*/  IMAD.X R0, RZ, RZ, UR31, P2 ;  /* 0x0000001fff007e24 */ /* 0x000fe200090e06ff */
        /* <DEDUP_REMOVED lines=11> */
.L_x_646:
[----:B------:R-:W-:Y:S05]  /*0e40*/  BSYNC.RECONVERGENT B0 ;  /* 0x0000000000007941 */ /* 0x000fea0003800200 */
.L_x_645:
[----:B------:R-:W-:Y:S01]  /*0e50*/  BSSY.RECONVERGENT B0, `(.L_x_647) ;  /* 0x0000014000007945 */ /* 0x000fe20003800200 */
[----:B------:R-:W-:-:S03]  /*0e60*/  ISETP.GE.AND P2, PT, R17, UR28, PT ;  /* 0x0000001c11007c0c */ /* 0x000fc6000bf46270 */
        /* <DEDUP_REMOVED lines=18> */
.L_x_648:
[----:B------:R-:W-:Y:S05]  /*0f90*/  BSYNC.RECONVERGENT B0 ;  /* 0x0000000000007941 */ /* 0x000fea0003800200 */
.L_x_647:
[----:B------:R-:W-:Y:S01]  /*0fa0*/  BSSY.RECONVERGENT B0, `(.L_x_649) ;  /* 0x0000014000007945 */ /* 0x000fe20003800200 */
[----:B------:R-:W-:-:S03]  /*0fb0*/  ISETP.NE.AND P1, PT, R12, RZ, PT ;  /* 0x000000ff0c00720c */ /* 0x000fc60003f25270 */
[----:B------:R-:W-:Y:S10]  /*0fc0*/  @P4 BRA `(.L_x_650) ;  /* 0x0000000000444947 */ /* 0x000ff40003800000 */
        /* <DEDUP_REMOVED lines=17> */
.L_x_650:
[----:B------:R-:W-:Y:S05]  /*10e0*/  BSYNC.RECONVERGENT B0 ;  /* 0x0000000000007941 */ /* 0x000fea0003800200 */
.L_x_649:
[----:B------:R-:W-:Y:S01]  /*10f0*/  BSSY.RECONVERGENT B0, `(.L_x_651) ;  /* 0x0000014000007945 */ /* 0x000fe20003800200 */
[----:B------:R-:W-:-:S03]  /*1100*/  ISETP.GE.OR P5, PT, R232, UR28, P1 ;  /* 0x0000001ce8007c0c */ /* 0x000fc60008fa6670 */
        /* <DEDUP_REMOVED lines=18> */
.L_x_652:
[----:B------:R-:W-:Y:S05]  /*1230*/  BSYNC.RECONVERGENT B0 ;  /* 0x0000000000007941 */ /* 0x000fea0003800200 */
.L_x_651:
        /* <DEDUP_REMOVED lines=20> */
.L_x_654:
[----:B------:R-:W-:Y:S05]  /*1380*/  BSYNC.RECONVERGENT B0 ;  /* 0x0000000000007941 */ /* 0x000fea0003800200 */
.L_x_653:
        /* <DEDUP_REMOVED lines=20> */
.L_x_656:
[----:B------:R-:W-:Y:S05]  /*14d0*/  BSYNC.RECONVERGENT B0 ;  /* 0x0000000000007941 */ /* 0x000fea0003800200 */
.L_x_655:
[----:B------:R-:W-:Y:S04]  /*14e0*/  BSSY.RECONVERGENT B0, `(.L_x_657) ;  /* 0x000000a000007945 */ /* 0x000fe80003800200 */
[----:B------:R-:W-:Y:S05]  /*14f0*/  @P5 BRA `(.L_x_658) ;  /* 0x0000000000205947 */ /* 0x000fea0003800000 */
[----:B------:R-:W5:Y:S01]  /*1500*/  LDCU.64 UR4, c[0x0][0x420] ;  /* 0x00008400ff0477ac */ /* 0x000f620008000a00 */
[----:B------:R-:W-:-:S05]  /*1510*/  IMAD R0, R232, UR8, RZ ;  /* 0x00000008e8007c24 */ /* 0x000fca000f8e02ff */
[----:B-1234-:R-:W-:-:S04]  /*1520*/  IADD3 R3, P2, PT, R0, UR9, RZ ;  /* 0x0000000900037c10 */ /* 0x01efc8000ff5e0ff */
[----:B------:R-:W-:Y:S02]  /*1530*/  LEA.HI.X.SX32 R0, R0, UR10, 0x1, P2 ;  /* 0x0000000a00007c11 */ /* 0x000fe400090f0eff */
[----:B-----5:R-:W-:-:S04]  /*1540*/  LEA R2, P2, R3, UR4, 0x2 ;  /* 0x0000000403027c11 */ /* 0x020fc8000f8410ff */
[----:B------:R-:W-:Y:S01]  /*1550*/  LEA.HI.X R3, R3, UR5, R0, 0x2, P2 ;  /* 0x0000000503037c11 */ /* 0x000fe200090f1400 */
[----:B------:R-:W-:-:S05]  /*1560*/  IMAD.MOV.U32 R0, RZ, RZ, 0x7f800000 ;  /* 0x7f800000ff007424 */ /* 0x000fca00078e00ff */
[----:B------:R1:W-:Y:S03]  /*1570*/  STG.E desc[UR24][R2.64], R0 ;  /* 0x0000000002007986 */ /* 0x0003e6000c101918 */
.L_x_658:
[----:B------:R-:W-:Y:S05]  /*1580*/  BSYNC.RECONVERGENT B0 ;  /* 0x0000000000007941 */ /* 0x000fea0003800200 */
.L_x_657:
[----:B------:R-:W-:Y:S01]  /*1590*/  BSSY.RECONVERGENT B0, `(.L_x_659) ;  /* 0x000000f000007945 */ /* 0x000fe20003800200 */
[----:B------:R-:W-:Y:S02]  /*15a0*/  ISETP.GE.OR P5, PT, R16, UR28, P1 ;  /* 0x0000001c10007c0c */ /* 0x000fe40008fa6670 */
[----:B------:R-:W-:Y:S02]  /*15b0*/  ISETP.GE.OR P4, PT, R18, UR28, P1 ;  /* 0x0000001c12007c0c */ /* 0x000fe40008f86670 */
[----:B------:R-:W-:Y:S02]  /*15c0*/  ISETP.GE.OR P3, PT, R20, UR28, P1 ;  /* 0x0000001c14007c0c */ /* 0x000fe40008f66670 */
[----:B------:R-:W-:Y:S02]  /*15d0*/  ISETP.GE.OR P2, PT, R19, UR28, P1 ;  /* 0x0000001c13007c0c */ /* 0x000fe40008f46670 */
[----:B------:R-:W-:Y:S01]  /*15e0*/  ISETP.GE.OR P1, PT, R17, UR28, P1 ;  /* 0x0000001c11007c0c */ /* 0x000fe20008f26670 */
[----:B------:R-:W-:-:S12]  /*15f0*/  @P0 BRA `(.L_x_660) ;  /* 0x0000000000200947 */ /* 0x000fd80003800000 */
[----:B------:R-:W5:Y:S01]  /*1600*/  LDCU.64 UR4, c[0x0][0x420] ;  /* 0x00008400ff0477ac */ /* 0x000f620008000a00 */
[----:B-1----:R-:W-:-:S05]  /*1610*/  IMAD R0, R14, UR8, RZ ;  /* 0x000000080e007c24 */ /* 0x002fca000f8e02ff */
[----:B--234-:R-:W-:-:S04]  /*1620*/  IADD3 R3, P0, PT, R0, UR9, RZ ;  /* 0x0000000900037c10 */ /* 0x01cfc8000ff1e0ff */
[----:B------:R-:W-:Y:S02]  /*1630*/  LEA.HI.X.SX32 R0, R0, UR10, 0x1, P0 ;  /* 0x0000000a00007c11 */ /* 0x000fe400080f0eff */
[----:B-----5:R-:W-:-:S04]  /*1640*/  LEA R2, P0, R3, UR4, 0x2 ;  /* 0x0000000403027c11 */ /* 0x020fc8000f8010ff */
[----:B------:R-:W-:Y:S01]  /*1650*/  LEA.HI.X R3, R3, UR5, R0, 0x2, P0 ;  /* 0x0000000503037c11 */ /* 0x000fe200080f1400 */
[----:B------:R-:W-:-:S05]  /*1660*/  IMAD.MOV.U32 R0, RZ, RZ, 0x7f800000 ;  /* 0x7f800000ff007424 */ /* 0x000fca00078e00ff */
[----:B------:R1:W-:Y:S03]  /*1670*/  STG.E desc[UR24][R2.64], R0 ;  /* 0x0000000002007986 */ /* 0x0003e6000c101918 */
.L_x_660:
[----:B------:R-:W-:Y:S05]  /*1680*/  BSYNC.RECONVERGENT B0 ;  /* 0x0000000000007941 */ /* 0x000fea0003800200 */
.L_x_659:
[----:B------:R-:W-:Y:S04]  /*1690*/  BSSY.RECONVERGENT B0, `(.L_x_661) ;  /* 0x000000a000007945 */ /* 0x000fe80003800200 */
[----:B------:R-:W-:Y:S05]  /*16a0*/  @P6 BRA `(.L_x_662) ;  /* 0x0000000000206947 */ /* 0x000fea0003800000 */
        /* <DEDUP_REMOVED lines=8> */
.L_x_662:
[----:B------:R-:W-:Y:S05]  /*1730*/  BSYNC.RECONVERGENT B0 ;  /* 0x0000000000007941 */ /* 0x000fea0003800200 */
.L_x_661:
        /* <DEDUP_REMOVED lines=10> */
.L_x_664:
[----:B------:R-:W-:Y:S05]  /*17e0*/  BSYNC.RECONVERGENT B0 ;  /* 0x0000000000007941 */ /* 0x000fea0003800200 */
.L_x_663:
        /* <DEDUP_REMOVED lines=10> */
.L_x_666:
[----:B------:R-:W-:Y:S05]  /*1890*/  BSYNC.RECONVERGENT B0 ;  /* 0x0000000000007941 */ /* 0x000fea0003800200 */
.L_x_665:
        /* <DEDUP_REMOVED lines=10> */
.L_x_668:
[----:B------:R-:W-:Y:S05]  /*1940*/  BSYNC.RECONVERGENT B0 ;  /* 0x0000000000007941 */ /* 0x000fea0003800200 */
.L_x_667:
        /* <DEDUP_REMOVED lines=10> */
.L_x_670:
[----:B------:R-:W-:Y:S05]  /*19f0*/  BSYNC.RECONVERGENT B0 ;  /* 0x0000000000007941 */ /* 0x000fea0003800200 */
.L_x_669:
[----:B------:R-:W-:Y:S05]  /*1a00*/  @P1 EXIT ;  /* 0x000000000000194d */ /* 0x000fea0003800000 */
[----:B------:R-:W5:Y:S01]  /*1a10*/  LDCU.64 UR4, c[0x0][0x420] ;  /* 0x00008400ff0477ac */ /* 0x000f620008000a00 */
[----:B-1----:R-:W-:-:S05]  /*1a20*/  IMAD R0, R17, UR8, RZ ;  /* 0x0000000811007c24 */ /* 0x002fca000f8e02ff */
[----:B--234-:R-:W-:-:S04]  /*1a30*/  IADD3 R3, P0, PT, R0, UR9, RZ ;  /* 0x0000000900037c10 */ /* 0x01cfc8000ff1e0ff */
[----:B------:R-:W-:Y:S02]  /*1a40*/  LEA.HI.X.SX32 R0, R0, UR10, 0x1, P0 ;  /* 0x0000000a00007c11 */ /* 0x000fe400080f0eff */
[----:B-----5:R-:W-:-:S04]  /*1a50*/  LEA R2, P0, R3, UR4, 0x2 ;  /* 0x0000000403027c11 */ /* 0x020fc8000f8010ff */
[----:B------:R-:W-:Y:S01]  /*1a60*/  LEA.HI.X R3, R3, UR5, R0, 0x2, P0 ;  /* 0x0000000503037c11 */ /* 0x000fe200080f1400 */
[----:B------:R-:W-:-:S05]  /*1a70*/  IMAD.MOV.U32 R0, RZ, RZ, 0x7f800000 ;  /* 0x7f800000ff007424 */ /* 0x000fca00078e00ff */
[----:B------:R-:W-:Y:S01]  /*1a80*/  STG.E desc[UR24][R2.64], R0 ;  /* 0x0000000002007986 */ /* 0x000fe2000c101918 */
[----:B------:R-:W-:Y:S05]  /*1a90*/  EXIT ;  /* 0x000000000000794d */ /* 0x000fea0003800000 */
.L_x_639:
[----:B------:R-:W-:Y:S02]  /*1aa0*/  UISETP.NE.AND UP0, UPT, UR20, -0x1, UPT ;  /* 0xffffffff1400788c */ /* 0x000fe4000bf05270 */
[----:B------:R-:W-:-:S09]  /*1ab0*/  UISETP.NE.AND UP1, UPT, UR17, -0x1, UPT ;  /* 0xffffffff1100788c */ /* 0x000fd2000bf25270 */
[----:B------:R-:W1:Y:S01]  /*1ac0*/  @!UP0 LDCU.64 UR6, c[0x0][0x398] ;  /* 0x00007300ff0687ac */ /* 0x000e620008000a00 */
[----:B------:R-:W2:Y:S01]  /*1ad0*/  @UP0 LDCU.64 UR4, c[0x0][0x3b0] ;  /* 0x00007600ff0407ac */ /* 0x000ea20008000a00 */
[----:B-1----:R-:W-:Y:S02]  /*1ae0*/  @!UP0 UIMAD.WIDE.U32 UR14, UR12, UR6, URZ ;  /* 0x000000060c0e82a5 */ /* 0x002fe4000f8e00ff */
[----:B--2---:R-:W-:Y:S02]  /*1af0*/  @UP0 UIMAD.WIDE.U32 UR8, UR20, UR4, URZ ;  /* 0x00000004140802a5 */ /* 0x004fe4000f8e00ff */
[----:B------:R-:W-:Y:S02]  /*1b00*/  @!UP0 UIMAD UR16, UR12, UR7, UR15 ;  /* 0x000000070c1082a4 */ /* 0x000fe4000f8e020f */
[----:B------:R-:W-:-:S03]  /*1b10*/  @UP0 UIMAD UR16, UR20, UR5, UR9 ;  /* 0x00000005141002a4 */ /* 0x000fc6000f8e0209 */
[----:B------:R-:W-:Y:S01]  /*1b20*/  @UP0 UMOV UR14, UR8 ;  /* 0x00000008000e0c82 */ /* 0x000fe20008000000 */
[----:B------:R-:W-:Y:S08]  /*1b30*/  BRA.U UP1, `(.L_x_671) ;  /* 0x00000001012c7547 */ /* 0x000ff0000b800000 */
        /* <DEDUP_REMOVED lines=11> */
.L_x_671:
[----:B------:R-:W1:Y:S01]  /*1bf0*/  LDCU.64 UR10, c[0x0][0x3b8] ;  /* 0x00007700ff0a77ac */ /* 0x000e620008000a00 */
[----:B------:R-:W-:-:S04]  /*1c00*/  UIADD3 UR15, UPT, UPT, UR13, UR17, URZ ;  /* 0x000000110d0f7290 */ /* 0x000fc8000fffe0ff */
[----:B-1----:R-:W-:Y:S02]  /*1c10*/  UIMAD.WIDE.U32 UR32, UR15, UR10, URZ ;  /* 0x0000000a0f2072a5 */ /* 0x002fe4000f8e00ff */
[----:B------:R-:W-:-:S04]  /*1c20*/  UIMAD UR15, UR15, UR11, URZ ;  /* 0x0000000b0f0f72a4 */ /* 0x000fc8000f8e02ff */
[----:B------:R-:W-:Y:S02]  /*1c30*/  UIADD3 UR15, UPT, UPT, UR33, UR15, URZ ;  /* 0x0000000f210f7290 */ /* 0x000fe4000fffe0ff */
.L_x_672:
[----:B------:R-:W1:Y:S01]  /*1c40*/  LDC R5, c[0x0][0x3e8] ;  /* 0x0000fa00ff057b82 */ /* 0x000e620000000800 */
[----:B------:R-:W2:Y:S01]  /*1c50*/  S2R R6, SR_CTAID.Z ;  /* 0x0000000000067919 */ /* 0x000ea20000002700 */
[----:B-1----:R-:W-:-:S04]  /*1c60*/  IABS R4, R5 ;  /* 0x0000000500047213 */ /* 0x002fc80000000000 */
[----:B------:R-:W1:Y:S01]  /*1c70*/  I2F.RP R2, R4 ;  /* 0x0000000400027306 */ /* 0x000e620000209400 */
[----:B--2---:R-:W-:-:S07]  /*1c80*/  IABS R6, R6 ;  /* 0x0000000600067213 */ /* 0x004fce0000000000 */
        /* <DEDUP_REMOVED lines=34> */
.L_x_673:
[----:B------:R-:W1:Y:S01]  /*1eb0*/  LDCU.64 UR8, c[0x0][0x3c0] ;  /* 0x00007800ff0877ac */ /* 0x000e620008000a00 */
[----:B------:R-:W-:-:S04]  /*1ec0*/  UIADD3 UR13, UPT, UPT, UR13, UR17, URZ ;  /* 0x000000110d0d7290 */ /* 0x000fc8000fffe0ff */
[----:B-1----:R-:W-:Y:S02]  /*1ed0*/  UIMAD.WIDE.U32 UR34, UR13, UR8, URZ ;  /* 0x000000080d2272a5 */ /* 0x002fe4000f8e00ff */
[----:B------:R-:W-:-:S04]  /*1ee0*/  UIMAD UR13, UR13, UR9, URZ ;  /* 0x000000090d0d72a4 */ /* 0x000fc8000f8e02ff */
[----:B------:R-:W-:-:S12]  /*1ef0*/  UIADD3 UR17, UPT, UPT, UR35, UR13, URZ ;  /* 0x0000000d23117290 */ /* 0x000fd8000fffe0ff */
.L_x_674:
[--C-:B------:R-:W-:Y:S01]  /*1f00*/  SHF.R.U32.HI R11, RZ, 0x3, R232.reuse ;  /* 0x00000003ff0b7819 */ /* 0x100fe200000116e8 */
[----:B------:R-:W-:Y:S01]  /*1f10*/  IMAD.SHL.U32 R4, R232, 0x8, RZ ;  /* 0x00000008e8047824 */ /* 0x000fe200078e00ff */
[----:B------:R-:W-:Y:S01]  /*1f20*/  UIADD3 UR18, UPT, UPT, -UR26, UR28, URZ ;  /* 0x0000001c1a127290 */ /* 0x000fe2000fffe1ff */
[----:B------:R-:W1:Y:S01]  /*1f30*/  S2UR UR31, SR_CgaCtaId ;  /* 0x00000000001f79c3 */ /* 0x000e620000008800 */
[----:B------:R-:W2:Y:S01]  /*1f40*/  LDCU.64 UR12, c[0x0][0x3c8] ;  /* 0x00007900ff0c77ac */ /* 0x000ea20008000a00 */
[C---:B------:R-:W-:Y:S01]  /*1f50*/  VIADD R2, R11.reuse, 0x50 ;  /* 0x000000500b027836 */ /* 0x040fe20000000000 */
[C---:B------:R-:W-:Y:S01]  /*1f60*/  LOP3.LUT R0, R4.reuse, 0x1f8, RZ, 0xc0, !PT ;  /* 0x000001f804007812 */ /* 0x040fe200078ec0ff */
[C---:B------:R-:W-:Y:S01]  /*1f70*/  VIADD R3, R11.reuse, 0x40 ;  /* 0x000000400b037836 */ /* 0x040fe20000000000 */
[----:B------:R-:W-:Y:S01]  /*1f80*/  LOP3.LUT R228, R4, 0x38, RZ, 0xc0, !PT ;  /* 0x0000003804e47812 */ /* 0x000fe200078ec0ff */
[----:B------:R-:W3:Y:S01]  /*1f90*/  LDCU.128 UR4, c[0x0][0x3d0] ;  /* 0x00007a00ff0477ac */ /* 0x000ee20008000c00 */
[----:B------:R-:W-:Y:S01]  /*1fa0*/  ISETP.GE.AND P2, PT, R2, UR18, PT ;  /* 0x0000001202007c0c */ /* 0x000fe2000bf46270 */
[----:B------:R4:W-:Y:S01]  /*1fb0*/  STL [R1+0x70], R4 ;  /* 0x0000700401007387 */ /* 0x0009e20000100800 */
[----:B------:R-:W-:Y:S01]  /*1fc0*/  LOP3.LUT R2, R4, 0x1e00, RZ, 0xc0, !PT ;  /* 0x00001e0004027812 */ /* 0x000fe200078ec0ff */
[----:B------:R-:W-:Y:S01]  /*1fd0*/  VIADD R15, R11, 0x10 ;  /* 0x000000100b0f7836 */ /* 0x000fe20000000000 */
[----:B------:R-:W-:Y:S01]  /*1fe0*/  LOP3.LUT R0, R0, 0x38, R232, 0x78, !PT ;  /* 0x0000003800007812 */ /* 0x000fe200078e78e8 */
[----:B------:R-:W-:Y:S01]  /*1ff0*/  BSSY.RECONVERGENT B0, `(.L_x_675) ;  /* 0x000004a000007945 */ /* 0x000fe20003800200 */
[----:B------:R-:W-:Y:S01]  /*2000*/  ISETP.GE.AND P3, PT, R3, UR18, PT ;  /* 0x0000001203007c0c */ /* 0x000fe2000bf66270 */
[C---:B------:R-:W-:Y:S01]  /*2010*/  VIADD R3, R11.reuse, 0x60 ;  /* 0x000000600b037836 */ /* 0x040fe20000000000 */
[----:B------:R-:W-:Y:S01]  /*2020*/  LOP3.LUT R236, R0, R2, RZ, 0xfc, !PT ;  /* 0x0000000200ec7212 */ /* 0x000fe200078efcff */
[----:B------:R-:W-:Y:S01]  /*2030*/  VIADD R14, R11, 0x20 ;  /* 0x000000200b0e7836 */ /* 0x000fe20000000000 */
[----:B------:R-:W-:-:S02]  /*2040*/  IADD3 R2, P4, PT, R228, UR34, RZ ;  /* 0x00000022e4027c10 */ /* 0x000fc4000ff9e0ff */
[C---:B------:R-:W-:Y:S01]  /*2050*/  IADD3 R8, P0, PT, R228.reuse, UR14, RZ ;  /* 0x0000000ee4087c10 */ /* 0x040fe2000ff1e0ff */
[----:B--2---:R-:W-:Y:S01]  /*2060*/  IMAD.U32 R7, RZ, RZ, UR12 ;  /* 0x0000000cff077e24 */ /* 0x004fe2000f8e00ff */
[----:B------:R-:W-:Y:S01]  /*2070*/  ISETP.GE.AND P1, PT, R3, UR18, PT ;  /* 0x0000001203007c0c */ /* 0x000fe2000bf26270 */
[----:B------:R-:W-:Y:S01]  /*2080*/  IMAD.X R3, RZ, RZ, UR17, P4 ;  /* 0x00000011ff037e24 */ /* 0x000fe2000a0e06ff */
[----:B------:R-:W-:Y:S01]  /*2090*/  SHF.R.S32.HI R0, RZ, 0x1f, R6 ;  /* 0x0000001fff007819 */ /* 0x000fe20000011406 */
[----:B------:R-:W-:Y:S01]  /*20a0*/  IMAD.X R9, RZ, RZ, UR16, P0 ;  /* 0x00000010ff097e24 */ /* 0x000fe200080e06ff */
[----:B------:R-:W2:Y:S01]  /*20b0*/  LDCU.64 UR16, c[0x0][0x390] ;  /* 0x00007200ff1077ac */ /* 0x000ea20008000a00 */
[----:B------:R-:W-:Y:S01]  /*20c0*/  IMAD.WIDE.U32 R2, R11, UR8, R2 ;  /* 0x000000080b027c25 */ /* 0x000fe2000f8e0002 */
[----:B------:R-:W-:-:S03]  /*20d0*/  LOP3.LUT R155, R228, 0x40, RZ, 0xfc, !PT ;  /* 0x00000040e49b7812 */ /* 0x000fc600078efcff */
[----:B---3--:R-:W-:Y:S02]  /*20e0*/  IMAD R10, R0, UR4, RZ ;  /* 0x00000004000a7c24 */ /* 0x008fe4000f8e02ff */
[----:B------:R-:W-:Y:S01]  /*20f0*/  IMAD R3, R11, UR9, R3 ;  /* 0x000000090b037c24 */ /* 0x000fe2000f8e0203 */
[----:B----4-:R-:W-:Y:S01]  /*2100*/  IADD3 R4, P5, PT, R228, UR32, RZ ;  /* 0x00000020e4047c10 */ /* 0x010fe2000ffbe0ff */
[----:B------:R-:W-:Y:S02]  /*2110*/  IMAD R0, R0, UR6, RZ ;  /* 0x0000000600007c24 */ /* 0x000fe4000f8e02ff */
[----:B------:R-:W-:Y:S01]  /*2120*/  IMAD.WIDE.U32 R8, R7, UR29, R8 ;  /* 0x0000001d07087c25 */ /* 0x000fe2000f8e0008 */
[----:B------:R-:W-:Y:S01]  /*2130*/  IADD3.X R5, PT, PT, RZ, UR15, RZ, P5, !PT ;  /* 0x0000000fff057c10 */ /* 0x000fe2000affe4ff */
[----:B------:R-:W3:Y:S02]  /*2140*/  LDCU.64 UR14, c[0x0][0x388] ;  /* 0x00007100ff0e77ac */ /* 0x000ee40008000a00 */
[----:B------:R-:W-:-:S02]  /*2150*/  IMAD R10, R6, UR5, R10 ;  /* 0x00000005060a7c24 */ /* 0x000fc4000f8e020a */
[C---:B------:R-:W-:Y:S01]  /*2160*/  IMAD.WIDE.U32 R4, R11.reuse, UR10, R4 ;  /* 0x0000000a0b047c25 */ /* 0x040fe2000f8e0004 */
[----:B------:R-:W-:Y:S02]  /*2170*/  UMOV UR5, 0x400 ;  /* 0x0000040000057882 */ /* 0x000fe40000000000 */
[----:B-1----:R-:W-:Y:S01]  /*2180*/  ULEA UR5, UR31, UR5, 0x18 ;  /* 0x000000051f057291 */ /* 0x002fe2000f8ec0ff */
[----:B------:R-:W-:Y:S02]  /*2190*/  IMAD R5, R11, UR11, R5 ;  /* 0x0000000b0b057c24 */ /* 0x000fe4000f8e0205 */
[C---:B------:R-:W-:Y:S02]  /*21a0*/  IMAD R7, R6.reuse, UR7, R0 ;  /* 0x0000000706077c24 */ /* 0x040fe4000f8e0200 */
[----:B------:R-:W-:Y:S01]  /*21b0*/  IMAD.WIDE.U32 R4, R6, UR4, R4 ;  /* 0x0000000406047c25 */ /* 0x000fe2000f8e0004 */
[----:B------:R-:W-:Y:S01]  /*21c0*/  USHF.L.U64.HI UR4, UR10, 0x6, UR11 ;  /* 0x000000060a047899 */ /* 0x000fe2000801020b */
[----:B------:R-:W-:-:S02]  /*21d0*/  LEA R236, R236, UR5, 0x1 ;  /* 0x00000005ecec7c11 */ /* 0x000fc4000f8e08ff */
[----:B------:R-:W-:Y:S01]  /*21e0*/  IMAD.WIDE.U32 R2, R6, UR6, R2 ;  /* 0x0000000606027c25 */ /* 0x000fe2000f8e0002 */
[----:B------:R-:W-:Y:S01]  /*21f0*/  IADD3 R0, PT, PT, R5, R10, RZ ;  /* 0x0000000a05007210 */ /* 0x000fe20007ffe0ff */
[----:B------:R-:W-:Y:S01]  /*2200*/  USHF.L.U32 UR6, UR30, 0x7, URZ ;  /* 0x000000071e067899 */ /* 0x000fe200080006ff */
[----:B---3--:R-:W-:Y:S01]  /*2210*/  LEA R154, P4, R4, UR14, 0x1 ;  /* 0x0000000e049a7c11 */ /* 0x008fe2000f8808ff */
[----:B------:R-:W-:Y:S01]  /*2220*/  IMAD.IADD R3, R3, 0x1, R7 ;  /* 0x0000000103037824 */ /* 0x000fe200078e0207 */
[----:B--2---:R-:W-:Y:S01]  /*2230*/  LEA R17, P0, R2, UR16, 0x1 ;  /* 0x0000001002117c11 */ /* 0x004fe2000f8008ff */
[----:B------:R-:W-:Y:S01]  /*2240*/  USHF.L.U32 UR14, UR10, 0x6, URZ ;  /* 0x000000060a0e7899 */ /* 0x000fe200080006ff */
[----:B------:R-:W-:Y:S01]  /*2250*/  LEA.HI.X R153, R4, UR15, R0, 0x1, P4 ;  /* 0x0000000f04997c11 */ /* 0x000fe2000a0f0c00 */
[----:B------:R1:W-:Y:S01]  /*2260*/  STL [R1+0x48], R154 ;  /* 0x0000489a01007387 */ /* 0x0003e20000100800 */
[----:B------:R-:W-:Y:S01]  /*2270*/  LEA.HI.X R16, R2, UR17, R3, 0x1, P0 ;  /* 0x0000001102107c11 */ /* 0x000fe200080f0c03 */
[----:B------:R-:W-:Y:S01]  /*2280*/  USHF.R.U32.HI UR16, URZ, 0x19, UR30 ;  /* 0x00000019ff107899 */ /* 0x000fe2000801161e */
[----:B------:R-:W-:Y:S01]  /*2290*/  ISETP.GE.AND P0, PT, R11, UR18, PT ;  /* 0x000000120b007c0c */ /* 0x000fe2000bf06270 */
[----:B------:R1:W-:Y:S01]  /*22a0*/  STL [R1+0x68], R17 ;  /* 0x0000681101007387 */ /* 0x0003e20000100800 */
[----:B------:R-:W-:-:S02]  /*22b0*/  MOV R0, UR13 ;  /* 0x0000000d00007c02 */ /* 0x000fc40008000f00 */
[----:B------:R-:W-:Y:S01]  /*22c0*/  LOP3.LUT R10, R11, UR6, RZ, 0xfc, !PT ;  /* 0x000000060b0a7c12 */ /* 0x000fe2000f8efcff */
[----:B------:R1:W-:Y:S01]  /*22d0*/  STL [R1+0x44], R153 ;  /* 0x0000449901007387 */ /* 0x0003e20000100800 */
[----:B------:R-:W-:Y:S01]  /*22e0*/  ISETP.GE.AND P4, PT, R15, UR18, PT ;  /* 0x000000120f007c0c */ /* 0x000fe2000bf86270 */
[----:B------:R-:W-:Y:S02]  /*22f0*/  IMAD R7, R0, UR29, R9 ;  /* 0x0000001d00077c24 */ /* 0x000fe4000f8e0209 */
[----:B------:R1:W-:Y:S04]  /*2300*/  STL [R1+0x58], R16 ;  /* 0x0000581001007387 */ /* 0x0003e80000100800 */
[----:B------:R1:W-:Y:S01]  /*2310*/  STL [R1+0x6c], R155 ;  /* 0x00006c9b01007387 */ /* 0x0003e20000100800 */
[----:B------:R-:W-:Y:S05]  /*2320*/  @P0 BRA `(.L_x_676) ;  /* 0x0000000000580947 */ /* 0x000fea0003800000 */
        /* <DEDUP_REMOVED lines=22> */
.L_x_676:
[----:B------:R-:W-:Y:S05]  /*2490*/  BSYNC.RECONVERGENT B0 ;  /* 0x0000000000007941 */ /* 0x000fea0003800200 */
.L_x_675:
[----:B------:R-:W-:Y:S01]  /*24a0*/  UIADD3 UR15, UPT, UPT, UR21, -0x1, URZ ;  /* 0xffffffff150f7890 */ /* 0x000fe2000fffe0ff */
[----:B------:R-:W-:Y:S01]  /*24b0*/  BSSY.RECONVERGENT B0, `(.L_x_677) ;  /* 0x000001d000007945 */ /* 0x000fe20003800200 */
[----:B------:R-:W-:Y:S02]  /*24c0*/  ISETP.GE.AND P0, PT, R14, UR18, PT ;  /* 0x000000120e007c0c */ /* 0x000fe4000bf06270 */
[----:B------:R-:W-:Y:S01]  /*24d0*/  IADD3 R13, PT, PT, R11, 0x30, RZ ;  /* 0x000000300b0d7810 */ /* 0x000fe20007ffe0ff */
[----:B------:R-:W-:Y:S05]  /*24e0*/  @P4 BRA `(.L_x_678) ;  /* 0x0000000000644947 */ /* 0x000fea0003800000 */
[----:B------:R-:W3:Y:S01]  /*24f0*/  LDCU.64 UR12, c[0x0][0x3b0] ;  /* 0x00007600ff0c77ac */ /* 0x000ee20008000a00 */
[----:B--2---:R-:W-:Y:S01]  /*2500*/  IADD3 R2, P4, PT, R10, 0x10, RZ ;  /* 0x000000100a027810 */ /* 0x004fe20007f9e0ff */
[----:B------:R-:W-:Y:S01]  /*2510*/  IMAD.MOV.U32 R4, RZ, RZ, R8 ;  /* 0x000000ffff047224 */ /* 0x000fe200078e0008 */
        /* <DEDUP_REMOVED lines=22> */
.L_x_678:
[----:B------:R-:W-:Y:S05]  /*2680*/  BSYNC.RECONVERGENT B0 ;  /* 0x0000000000007941 */ /* 0x000fea0003800200 */
.L_x_677:
[----:B------:R-:W-:Y:S01]  /*2690*/  USHF.L.U64.HI UR17, UR10, 0x4, UR11 ;  /* 0x000000040a117899 */ /* 0x000fe2000801020b */
[----:B------:R-:W-:Y:S01]  /*26a0*/  BSSY.RECONVERGENT B0, `(.L_x_679) ;  /* 0x000001d000007945 */ /* 0x000fe20003800200 */
[----:B------:R-:W-:Y:S02]  /*26b0*/  ISETP.GE.AND P4, PT, R13, UR18, PT ;  /* 0x000000120d007c0c */ /* 0x000fe4000bf86270 */
[----:B------:R-:W-:Y:S01]  /*26c0*/  IADD3 R12, PT, PT, R11, 0x70, RZ ;  /* 0x000000700b0c7810 */ /* 0x000fe20007ffe0ff */
[----:B------:R-:W-:Y:S05]  /*26d0*/  @P0 BRA `(.L_x_680) ;  /* 0x0000000000640947 */ /* 0x000fea0003800000 */
[----:B------:R-:W4:Y:S01]  /*26e0*/  LDCU.64 UR12, c[0x0][0x3b0] ;  /* 0x00007600ff0c77ac */ /* 0x000f220008000a00 */
[----:B--23--:R-:W-:Y:S01]  /*26f0*/  IADD3 R2, P0, PT, R10, 0x20, RZ ;  /* 0x000000200a027810 */ /* 0x00cfe20007f1e0ff */
[----:B------:R-:W-:Y:S01]  /*2700*/  IMAD.MOV.U32 R4, RZ, RZ, R8 ;  /* 0x000000ffff047224 */ /* 0x000fe200078e0008 */
[----:B------:R-:W-:Y:S01]  /*2710*/  MOV R5, R7 ;  /* 0x0000000700057202 */ /* 0x000fe20000000f00 */
[----:B------:R-:W2:Y:S02]  /*2720*/  LDCU UR29, c[0x0][0x440] ;  /* 0x00008800ff1d77ac */ /* 0x000ea40008000800 */
[----:B------:R-:W-:Y:S01]  /*2730*/  IMAD.X R0, RZ, RZ, UR16, P0 ;  /* 0x00000010ff007e24 */ /* 0x000fe200080e06ff */
[----:B------:R-:W3:Y:S03]  /*2740*/  LDCU.64 UR6, c[0x0][0x380] ;  /* 0x00007000ff0677ac */ /* 0x000ee60008000a00 */
[----:B----4-:R-:W-:-:S02]  /*2750*/  IMAD R0, R0, UR12, RZ ;  /* 0x0000000c00007c24 */ /* 0x010fc4000f8e02ff */
        /* <DEDUP_REMOVED lines=17> */
.L_x_680:
[----:B------:R-:W-:Y:S05]  /*2870*/  BSYNC.RECONVERGENT B0 ;  /* 0x0000000000007941 */ /* 0x000fea0003800200 */
.L_x_679:
[----:B------:R-:W-:Y:S01]  /*2880*/  UIMAD UR29, UR15, -0x40, UR27 ;  /* 0xffffffc00f1d78a4 */ /* 0x000fe2000f8e021b */
[----:B------:R-:W-:Y:S01]  /*2890*/  BSSY.RECONVERGENT B0, `(.L_x_681) ;  /* 0x000001c000007945 */ /* 0x000fe20003800200 */
[----:B------:R-:W-:-:S03]  /*28a0*/  ISETP.GE.AND P0, PT, R12, UR18, PT ;  /* 0x000000120c007c0c */ /* 0x000fc6000bf06270 */
[----:B------:R-:W-:Y:S10]  /*28b0*/  @P4 BRA `(.L_x_682) ;  /* 0x0000000000644947 */ /* 0x000ff40003800000 */
[----:B------:R-:W5:Y:S01]  /*28c0*/  LDCU.64 UR12, c[0x0][0x3b0] ;  /* 0x00007600ff0c77ac */ /* 0x000f620008000a00 */
[----:B--234-:R-:W-:Y:S01]  /*28d0*/  IADD3 R2, P4, PT, R10, 0x30, RZ ;  /* 0x000000300a027810 */ /* 0x01cfe20007f9e0ff */
[----:B------:R-:W-:Y:S01]  /*28e0*/  IMAD.MOV.U32 R4, RZ, RZ, R8 ;  /* 0x000000ffff047224 */ /* 0x000fe200078e0008 */
[----:B------:R-:W-:Y:S01]  /*28f0*/  MOV R5, R7 ;  /* 0x0000000700057202 */ /* 0x000fe20000000f00 */
[----:B------:R-:W2:Y:S02]  /*2900*/  LDCU UR30, c[0x0][0x440] ;  /* 0x00008800ff1e77ac */ /* 0x000ea40008000800 */
[----:B------:R-:W-:Y:S01]  /*2910*/  IMAD.X R0, RZ, RZ, UR16, P4 ;  /* 0x00000010ff007e24 */ /* 0x000fe2000a0e06ff */
        /* <DEDUP_REMOVED lines=19> */
.L_x_682:
[----:B------:R-:W-:Y:S05]  /*2a50*/  BSYNC.RECONVERGENT B0 ;  /* 0x0000000000007941 */ /* 0x000fea0003800200 */
.L_x_681:
[----:B------:R-:W-:Y:S01]  /*2a60*/  USHF.L.U32 UR30, UR10, 0x4, URZ ;  /* 0x000000040a1e7899 */ /* 0x000fe200080006ff */
        /* <DEDUP_REMOVED lines=28> */
.L_x_684:
[----:B------:R-:W-:Y:S05]  /*2c30*/  BSYNC.RECONVERGENT B0 ;  /* 0x0000000000007941 */ /* 0x000fea0003800200 */
.L_x_683:
[----:B------:R-:W-:Y:S01]  /*2c40*/  USHF.L.U64.HI UR31, UR8, 0x6, UR9 ;  /* 0x00000006081f7899 */ /* 0x000fe20008010209 */
        /* <DEDUP_REMOVED lines=28> */
.L_x_686:
[----:B------:R-:W-:Y:S05]  /*2e10*/  BSYNC.RECONVERGENT B0 ;  /* 0x0000000000007941 */ /* 0x000fea0003800200 */
.L_x_685:
        /* <DEDUP_REMOVED lines=29> */
.L_x_688:
[----:B------:R-:W-:Y:S05]  /*2ff0*/  BSYNC.RECONVERGENT B0 ;  /* 0x0000000000007941 */ /* 0x000fea0003800200 */
.L_x_687:
[----:B------:R-:W-:Y:S01]  /*3000*/  UIMAD.WIDE.U32 UR34, UR14, UR15, URZ ;  /* 0x0000000f0e2272a5 */ /* 0x000fe2000f8e00ff */
[----:B------:R-:W-:Y:S01]  /*3010*/  BSSY.RECONVERGENT B0, `(.L_x_689) ;  /* 0x000001c000007945 */ /* 0x000fe20003800200 */
[----:B------:R-:W-:-:S03]  /*3020*/  ISETP.GE.AND P3, PT, R13, UR29, PT ;  /* 0x0000001d0d007c0c */ /* 0x000fc6000bf66270 */
[----:B------:R-:W-:Y:S10]  /*3030*/  @P0 BRA `(.L_x_690) ;  /* 0x0000000000640947 */ /* 0x000ff40003800000 */
[----:B------:R-:W5:Y:S01]  /*3040*/  LDCU.64 UR12, c[0x0][0x3b0] ;  /* 0x00007600ff0c77ac */ /* 0x000f620008000a00 */
[----:B------:R-:W-:Y:S02]  /*3050*/  IADD3 R0, P0, PT, R10, 0x70, RZ ;  /* 0x000000700a007810 */ /* 0x000fe40007f1e0ff */
[----:B--234-:R-:W-:Y:S01]  /*3060*/  MOV R3, R7 ;  /* 0x0000000700037202 */ /* 0x01cfe20000000f00 */
[----:B------:R-:W2:Y:S02]  /*3070*/  LDCU UR33, c[0x0][0x440] ;  /* 0x00008800ff2177ac */ /* 0x000ea40008000800 */
[----:B------:R-:W-:Y:S01]  /*3080*/  IMAD.X R2, RZ, RZ, UR16, P0 ;  /* 0x00000010ff027e24 */ /* 0x000fe200080e06ff */
[----:B------:R-:W3:Y:S03]  /*3090*/  LDCU.64 UR6, c[0x0][0x380] ;  /* 0x00007000ff0677ac */ /* 0x000ee60008000a00 */
[----:B-----5:R-:W-:-:S02]  /*30a0*/  IMAD R6, R2, UR12, RZ ;  /* 0x0000000c02067c24 */ /* 0x020fc4000f8e02ff */
[----:B------:R-:W-:Y:S01]  /*30b0*/  IMAD.MOV.U32 R2, RZ, RZ, R8 ;  /* 0x000000ffff027224 */ /* 0x000fe200078e0008 */
[----:B--2---:R-:W-:-:S03]  /*30c0*/  ISETP.GE.AND P1, PT, R228, UR33, PT ;  /* 0x00000021e4007c0c */ /* 0x004fc6000bf26270 */
[----:B------:R-:W-:Y:S01]  /*30d0*/  IMAD.WIDE.U32 R4, R0, UR12, R2 ;  /* 0x0000000c00047c25 */ /* 0x000fe2000f8e0002 */
[----:B------:R-:W-:-:S03]  /*30e0*/  ISETP.GE.AND P0, PT, R155, UR33, PT ;  /* 0x000000219b007c0c */ /* 0x000fc6000bf06270 */
[----:B------:R-:W-:Y:S01]  /*30f0*/  IMAD R0, R0, UR13, R6 ;  /* 0x0000000d00007c24 */ /* 0x000fe2000f8e0206 */
[----:B---3--:R-:W-:-:S03]  /*3100*/  LEA R2, P2, R4, UR6, 0x1 ;  /* 0x0000000604027c11 */ /* 0x008fc6000f8408ff */
        /* <DEDUP_REMOVED lines=12> */
.L_x_690:
[----:B------:R-:W-:Y:S05]  /*31d0*/  BSYNC.RECONVERGENT B0 ;  /* 0x0000000000007941 */ /* 0x000fea0003800200 */
.L_x_689:
[----:B------:R-:W-:Y:S01]  /*31e0*/  UIMAD UR7, UR4, UR15, URZ ;  /* 0x0000000f040772a4 */ /* 0x000fe2000f8e02ff */
[----:B------:R-:W-:Y:S03]  /*31f0*/  BSSY.RECONVERGENT B0, `(.L_x_691) ;  /* 0x0000015000007945 */ /* 0x000fe60003800200 */
[----:B------:R-:W-:Y:S01]  /*3200*/  UIADD3 UR7, UPT, UPT, UR35, UR7, URZ ;  /* 0x0000000723077290 */ /* 0x000fe2000fffe0ff */
[----:B------:R-:W-:Y:S11]  /*3210*/  @P6 BRA `(.L_x_692) ;  /* 0x0000000000486947 */ /* 0x000ff60003800000 */
[----:B------:R-:W5:Y:S01]  /*3220*/  LDCU UR6, c[0x0][0x440] ;  /* 0x00008800ff0677ac */ /* 0x000f620008000800 */
[----:B------:R-:W-:Y:S02]  /*3230*/  IMAD.U32 R4, RZ, RZ, UR34 ;  /* 0x00000022ff047e24 */ /* 0x000fe4000f8e00ff */
[----:B------:R-:W-:Y:S02]  /*3240*/  IMAD.U32 R0, RZ, RZ, UR7 ;  /* 0x00000007ff007e24 */ /* 0x000fe4000f8e00ff */
[----:B------:R-:W-:Y:S01]  /*3250*/  IMAD.U32 R5, RZ, RZ, UR35 ;  /* 0x00000023ff057e24 */ /* 0x000fe2000f8e00ff */
[----:B--234-:R-:W-:-:S04]  /*3260*/  LEA R2, P2, R4, R154, 0x1 ;  /* 0x0000009a04027211 */ /* 0x01cfc800078408ff */
        /* <DEDUP_REMOVED lines=13> */
.L_x_692:
[----:B------:R-:W-:Y:S05]  /*3340*/  BSYNC.RECONVERGENT B0 ;  /* 0x0000000000007941 */ /* 0x000fea0003800200 */
.L_x_691:
[----:B------:R-:W-:Y:S04]  /*3350*/  BSSY.RECONVERGENT B0, `(.L_x_693) ;  /* 0x0000015000007945 */ /* 0x000fe80003800200 */
[----:B------:R-:W-:Y:S05]  /*3360*/  @P5 BRA `(.L_x_694) ;  /* 0x00000000004c5947 */ /* 0x000fea0003800000 */
[----:B------:R-:W5:Y:S01]  /*3370*/  LDCU UR6, c[0x0][0x440] ;  /* 0x00008800ff0677ac */ /* 0x000f620008000800 */
[----:B------:R-:W-:-:S04]  /*3380*/  UIADD3 UR13, UP0, UPT, UR30, UR34, URZ ;  /* 0x000000221e0d7290 */ /* 0x000fc8000ff1e0ff */
[----:B------:R-:W-:Y:S02]  /*3390*/  UIADD3.X UR12, UPT, UPT, UR17, UR7, URZ, UP0, !UPT ;  /* 0x00000007110c7290 */ /* 0x000fe400087fe4ff */
[----:B------:R-:W-:-:S04]  /*33a0*/  IMAD.U32 R0, RZ, RZ, UR13 ;  /* 0x0000000dff007e24 */ /* 0x000fc8000f8e00ff */
[----:B--234-:R-:W-:Y:S01]  /*33b0*/  IMAD.U32 R3, RZ, RZ, UR12 ;  /* 0x0000000cff037e24 */ /* 0x01cfe2000f8e00ff */
[----:B------:R-:W-:Y:S02]  /*33c0*/  LEA R2, P2, R0, R154, 0x1 ;  /* 0x0000009a00027211 */ /* 0x000fe400078408ff */
[----:B-----5:R-:W-:Y:S02]  /*33d0*/  ISETP.GE.AND P1, PT, R228, UR6, PT ;  /* 0x00000006e4007c0c */ /* 0x020fe4000bf26270 */
[----:B------:R-:W-:Y:S02]  /*33e0*/  ISETP.GE.AND P0, PT, R155, UR6, PT ;  /* 0x000000069b007c0c */ /* 0x000fe4000bf06270 */
[----:B------:R-:W-:-:S09]  /*33f0*/  LEA.HI.X R3, R0, R153, R3, 0x1, P2 ;  /* 0x0000009900037211 */ /* 0x000fd200010f0c03 */
        /* <DEDUP_REMOVED lines=10> */
.L_x_694:
[----:B------:R-:W-:Y:S05]  /*34a0*/  BSYNC.RECONVERGENT B0 ;  /* 0x0000000000007941 */ /* 0x000fea0003800200 */
.L_x_693:
[----:B------:R-:W-:Y:S04]  /*34b0*/  BSSY.RECONVERGENT B0, `(.L_x_695) ;  /* 0x0000017000007945 */ /* 0x000fe80003800200 */
[----:B------:R-:W-:Y:S05]  /*34c0*/  @P4 BRA `(.L_x_696) ;  /* 0x0000000000544947 */ /* 0x000fea0003800000 */
[----:B------:R-:W5:Y:S01]  /*34d0*/  LDCU UR6, c[0x0][0x440] ;  /* 0x00008800ff0677ac */ /* 0x000f620008000800 */
[----:B------:R-:W-:Y:S02]  /*34e0*/  UIMAD.WIDE.U32 UR36, UR10, 0x20, URZ ;  /* 0x000000200a2478a5 */ /* 0x000fe4000f8e00ff */
[----:B------:R-:W-:Y:S02]  /*34f0*/  USHF.L.U32 UR12, UR11, 0x5, URZ ;  /* 0x000000050b0c7899 */ /* 0x000fe400080006ff */
[----:B------:R-:W-:-:S04]  /*3500*/  UIADD3 UR13, UP0, UPT, UR34, UR36, URZ ;  /* 0x00000024220d7290 */ /* 0x000fc8000ff1e0ff */
[----:B------:R-:W-:Y:S02]  /*3510*/  UIADD3.X UR12, UPT, UPT, UR7, UR37, UR12, UP0, !UPT ;  /* 0x00000025070c7290 */ /* 0x000fe400087fe40c */
[----:B------:R-:W-:Y:S01]  /*3520*/  IMAD.U32 R0, RZ, RZ, UR13 ;  /* 0x0000000dff007e24 */ /* 0x000fe2000f8e00ff */
[----:B-----5:R-:W-:-:S03]  /*3530*/  ISETP.GE.AND P1, PT, R228, UR6, PT ;  /* 0x00000006e4007c0c */ /* 0x020fc6000bf26270 */
[----:B--234-:R-:W-:Y:S01]  /*3540*/  IMAD.U32 R3, RZ, RZ, UR12 ;  /* 0x0000000cff037e24 */ /* 0x01cfe2000f8e00ff */
[----:B------:R-:W-:Y:S02]  /*3550*/  ISETP.GE.AND P0, PT, R155, UR6, PT ;  /* 0x000000069b007c0c */ /* 0x000fe4000bf06270 */
[----:B------:R-:W-:-:S04]  /*3560*/  LEA R2, P2, R0, R154, 0x1 ;  /* 0x0000009a00027211 */ /* 0x000fc800078408ff */
[----:B------:R-:W-:-:S05]  /*3570*/  LEA.HI.X R3, R0, R153, R3, 0x1, P2 ;  /* 0x0000009900037211 */ /* 0x000fca00010f0c03 */
        /* <DEDUP_REMOVED lines=10> */
.L_x_696:
[----:B------:R-:W-:Y:S05]  /*3620*/  BSYNC.RECONVERGENT B0 ;  /* 0x0000000000007941 */ /* 0x000fea0003800200 */
.L_x_695:
[----:B------:R-:W-:Y:S04]  /*3630*/  BSSY.RECONVERGENT B0, `(.L_x_697) ;  /* 0x0000019000007945 */ /* 0x000fe80003800200 */
[----:B------:R-:W-:Y:S05]  /*3640*/  @P3 BRA `(.L_x_698) ;  /* 0x00000000005c3947 */ /* 0x000fea0003800000 */
[----:B------:R-:W5:Y:S01]  /*3650*/  LDCU UR6, c[0x0][0x440] ;  /* 0x00008800ff0677ac */ /* 0x000f620008000800 */
[----:B------:R-:W-:Y:S01]  /*3660*/  UMOV UR36, UR34 ;  /* 0x0000002200247c82 */ /* 0x000fe20008000000 */
[----:B------:R-:W-:Y:S01]  /*3670*/  UMOV UR37, UR7 ;  /* 0x0000000700257c82 */ /* 0x000fe20008000000 */
[----:B------:R-:W-:Y:S02]  /*3680*/  UIMAD UR12, UR11, 0x30, URZ ;  /* 0x000000300b0c78a4 */ /* 0x000fe4000f8e02ff */
[----:B------:R-:W-:-:S04]  /*3690*/  UIMAD.WIDE.U32 UR36, UR10, 0x30, UR36 ;  /* 0x000000300a2478a5 */ /* 0x000fc8000f8e0024 */
[----:B------:R-:W-:Y:S02]  /*36a0*/  UIADD3 UR12, UPT, UPT, UR37, UR12, URZ ;  /* 0x0000000c250c7290 */ /* 0x000fe4000fffe0ff */
[----:B------:R-:W-:Y:S02]  /*36b0*/  IMAD.U32 R4, RZ, RZ, UR36 ;  /* 0x00000024ff047e24 */ /* 0x000fe4000f8e00ff */
[----:B------:R-:W-:Y:S01]  /*36c0*/  IMAD.U32 R5, RZ, RZ, UR37 ;  /* 0x00000025ff057e24 */ /* 0x000fe2000f8e00ff */
[----:B-----5:R-:W-:Y:S01]  /*36d0*/  ISETP.GE.AND P1, PT, R228, UR6, PT ;  /* 0x00000006e4007c0c */ /* 0x020fe2000bf26270 */
[----:B------:R-:W-:Y:S01]  /*36e0*/  IMAD.U32 R0, RZ, RZ, UR12 ;  /* 0x0000000cff007e24 */ /* 0x000fe2000f8e00ff */
[----:B------:R-:W-:Y:S02]  /*36f0*/  ISETP.GE.AND P0, PT, R155, UR6, PT ;  /* 0x000000069b007c0c */ /* 0x000fe4000bf06270 */
[----:B--234-:R-:W-:-:S04]  /*3700*/  LEA R2, P2, R4, R154, 0x1 ;  /* 0x0000009a04027211 */ /* 0x01cfc800078408ff */
        /* <DEDUP_REMOVED lines=11> */
.L_x_698:
[----:B------:R-:W-:Y:S05]  /*37c0*/  BSYNC.RECONVERGENT B0 ;  /* 0x0000000000007941 */ /* 0x000fea0003800200 */
.L_x_697:
[----:B------:R-:W-:Y:S01]  /*37d0*/  IMAD.SHL.U32 R152, R232, 0x40, RZ ;  /* 0x00000040e8987824 */ /* 0x000fe200078e00ff */
[----:B------:R-:W0:Y:S01]  /*37e0*/  LDGDEPBAR ;  /* 0x00000000000079af */ /* 0x000e220000000000 */
[----:B------:R-:W-:Y:S01]  /*37f0*/  UIMAD.WIDE.U32 UR32, UR32, UR15, URZ ;  /* 0x0000000f202072a5 */ /* 0x000fe2000f8e00ff */
[----:B------:R-:W-:Y:S01]  /*3800*/  SHF.R.U32.HI R230, RZ, 0x1, R232 ;  /* 0x00000001ffe67819 */ /* 0x000fe200000116e8 */
[----:B------:R-:W-:Y:S01]  /*3810*/  UIMAD UR7, UR31, UR15, URZ ;  /* 0x0000000f1f0772a4 */ /* 0x000fe2000f8e02ff */
[----:B------:R-:W-:Y:S01]  /*3820*/  LOP3.LUT R6, R228, 0x1c0, R152, 0xf8, !PT ;  /* 0x000001c0e4067812 */ /* 0x000fe200078ef898 */
[----:B------:R-:W-:Y:S01]  /*3830*/  UIADD3 UR23, UPT, UPT, UR27, UR23, -UR28 ;  /* 0x000000171b177290 */ /* 0x000fe2000fffe81c */
[----:B------:R-:W-:Y:S01]  /*3840*/  BSSY.RECONVERGENT B0, `(.L_x_699) ;  /* 0x000001c000007945 */ /* 0x000fe20003800200 */
[----:B------:R-:W-:Y:S01]  /*3850*/  UIADD3 UR7, UPT, UPT, UR33, UR7, URZ ;  /* 0x0000000721077290 */ /* 0x000fe2000fffe0ff */
[----:B------:R-:W-:Y:S01]  /*3860*/  LOP3.LUT R145, R230, 0x1f0, RZ, 0xc0, !PT ;  /* 0x000001f0e6917812 */ /* 0x000fe200078ec0ff */
[----:B------:R1:W-:Y:S01]  /*3870*/  STL [R1+0x2c], R6 ;  /* 0x00002c0601007387 */ /* 0x0003e20000100800 */
[----:B------:R-:W-:-:S04]  /*3880*/  DEPBAR.LE SB0, 0x0 ;  /* 0x000080000000791a */ /* 0x000fc80000000000 */
[----:B------:R-:W-:Y:S06]  /*3890*/  BAR.SYNC.DEFER_BLOCKING 0x0 ;  /* 0x0000000000007b1d */ /* 0x000fec0000010000 */
[----:B------:R-:W-:Y:S05]  /*38a0*/  @P6 BRA `(.L_x_700) ;  /* 0x00000000004c6947 */ /* 0x000fea0003800000 */
        /* <DEDUP_REMOVED lines=19> */
.L_x_700:
[----:B------:R1:W-:Y:S04]  /*39e0*/  STS.128 [R236+0xc000], RZ ;  /* 0x00c000ffec007388 */ /* 0x0003e80000000c00 */
[----:B------:R1:W-:Y:S02]  /*39f0*/  STS.128 [R236+0xe000], RZ ;  /* 0x00e000ffec007388 */ /* 0x0003e40000000c00 */
.L_x_701:
[----:B------:R-:W-:Y:S05]  /*3a00*/  BSYNC.RECONVERGENT B0 ;  /* 0x0000000000007941 */ /* 0x000fea0003800200 */
.L_x_699:
[----:B------:R-:W-:Y:S01]  /*3a10*/  IMAD.SHL.U32 R231, R232, 0x20, RZ ;  /* 0x00000020e8e77824 */ /* 0x000fe200078e00ff */
[----:B------:R-:W-:Y:S01]  /*3a20*/  ISETP.GE.AND P0, PT, R15, UR29, PT ;  /* 0x0000001d0f007c0c */ /* 0x000fe2000bf06270 */
[----:B------:R-:W-:Y:S01]  /*3a30*/  BSSY.RECONVERGENT B0, `(.L_x_702) ;  /* 0x0000023000007945 */ /* 0x000fe20003800200 */
[----:B------:R-:W-:Y:S02]  /*3a40*/  LOP3.LUT R147, R6, 0x8, R230, 0x78, !PT ;  /* 0x0000000806937812 */ /* 0x000fe400078e78e6 */
[----:B------:R-:W-:Y:S02]  /*3a50*/  LOP3.LUT R231, R231, 0x7c00, RZ, 0xc0, !PT ;  /* 0x00007c00e7e77812 */ /* 0x000fe400078ec0ff */
[----:B------:R-:W-:Y:S01]  /*3a60*/  LOP3.LUT R0, R232, 0x8, RZ, 0xc0, !PT ;  /* 0x00000008e8007812 */ /* 0x000fe200078ec0ff */
[----:B------:R1:W-:Y:S01]  /*3a70*/  STL [R1+0x20], R147 ;  /* 0x0000209301007387 */ /* 0x0003e20000100800 */
[----:B--234-:R-:W-:Y:S02]  /*3a80*/  LOP3.LUT R2, R231, 0x200, R152, 0xf8, !PT ;  /* 0x00000200e7027812 */ /* 0x01cfe400078ef898 */
[----:B------:R-:W-:-:S02]  /*3a90*/  LOP3.LUT R20, R152, 0x400, RZ, 0xc0, !PT ;  /* 0x0000040098147812 */ /* 0x000fc400078ec0ff */
[----:B------:R-:W-:Y:S01]  /*3aa0*/  LOP3.LUT R0, R6, R0, RZ, 0x3c, !PT ;  /* 0x0000000006007212 */ /* 0x000fe200078e3cff */
[----:B------:R1:W-:Y:S01]  /*3ab0*/  @P0 STS.128 [R236+0xc800], RZ ;  /* 0x00c800ffec000388 */ /* 0x0003e20000000c00 */
[----:B------:R-:W-:Y:S02]  /*3ac0*/  ISETP.GE.AND P4, PT, R14, UR29, PT ;  /* 0x0000001d0e007c0c */ /* 0x000fe4000bf86270 */
[----:B------:R-:W-:Y:S01]  /*3ad0*/  ISETP.GE.AND P3, PT, R13, UR29, PT ;  /* 0x0000001d0d007c0c */ /* 0x000fe2000bf66270 */
[----:B------:R1:W-:Y:S01]  /*3ae0*/  STL [R1+0x28], R2 ;  /* 0x0000280201007387 */ /* 0x0003e20000100800 */
[----:B------:R-:W-:Y:S02]  /*3af0*/  IMAD R20, R0, 0x2, R20 ;  /* 0x0000000200147824 */ /* 0x000fe400078e0214 */
[----:B------:R-:W-:Y:S01]  /*3b00*/  IMAD.IADD R0, R147, 0x1, R2 ;  /* 0x0000000193007824 */ /* 0x000fe200078e0202 */
[----:B------:R1:W-:Y:S01]  /*3b10*/  @P0 STS.128 [R236+0xe800], RZ ;  /* 0x00e800ffec000388 */ /* 0x0003e20000000c00 */
[----:B------:R-:W-:Y:S07]  /*3b20*/  @P0 BRA `(.L_x_703) ;  /* 0x00000000004c0947 */ /* 0x000fee0003800000 */
[----:B------:R-:W2:Y:S01]  /*3b30*/  LDCU UR6, c[0x0][0x440] ;  /* 0x00008800ff0677ac */ /* 0x000ea20008000800 */
[----:B------:R-:W-:-:S04]  /*3b40*/  ULEA UR13, UP0, UR8, UR32, 0x4 ;  /* 0x00000020080d7291 */ /* 0x000fc8000f8020ff */
[----:B------:R-:W-:Y:S02]  /*3b50*/  ULEA.HI.X UR12, UR8, UR7, UR9, 0x4, UP0 ;  /* 0x00000007080c7291 */ /* 0x000fe400080f2409 */
[----:B------:R-:W-:-:S04]  /*3b60*/  IMAD.U32 R3, RZ, RZ, UR13 ;  /* 0x0000000dff037e24 */ /* 0x000fc8000f8e00ff */
[----:B------:R-:W-:Y:S01]  /*3b70*/  IMAD.U32 R4, RZ, RZ, UR12 ;  /* 0x0000000cff047e24 */ /* 0x000fe2000f8e00ff */
[----:B-1----:R-:W-:Y:S02]  /*3b80*/  LEA R2, P2, R3, R17, 0x1 ;  /* 0x0000001103027211 */ /* 0x002fe400078408ff */
[----:B--2---:R-:W-:Y:S02]  /*3b90*/  ISETP.GE.AND P1, PT, R228, UR6, PT ;  /* 0x00000006e4007c0c */ /* 0x004fe4000bf26270 */
        /* <DEDUP_REMOVED lines=12> */
.L_x_703:
[----:B------:R-:W-:Y:S05]  /*3c60*/  BSYNC.RECONVERGENT B0 ;  /* 0x0000000000007941 */ /* 0x000fea0003800200 */
.L_x_702:
[----:B------:R3:W-:Y:S01]  /*3c70*/  @P4 STS.128 [R236+0xd000], RZ ;  /* 0x00d000ffec004388 */ /* 0x0007e20000000c00 */
[----:B------:R-:W-:Y:S01]  /*3c80*/  BSSY.RECONVERGENT B0, `(.L_x_704) ;  /* 0x0000019000007945 */ /* 0x000fe20003800200 */
[----:B------:R-:W-:Y:S02]  /*3c90*/  LEA R21, R0, UR5, 0x1 ;  /* 0x0000000500157c11 */ /* 0x000fe4000f8e08ff */
[----:B------:R3:W-:Y:S01]  /*3ca0*/  @P4 STS.128 [R236+0xf000], RZ ;  /* 0x00f000ffec004388 */ /* 0x0007e20000000c00 */
[----:B------:R-:W-:Y:S05]  /*3cb0*/  @P4 BRA `(.L_x_705) ;  /* 0x0000000000544947 */ /* 0x000fea0003800000 */
[----:B------:R-:W4:Y:S01]  /*3cc0*/  LDCU UR6, c[0x0][0x440] ;  /* 0x00008800ff0677ac */ /* 0x000f220008000800 */
[----:B------:R-:W-:Y:S02]  /*3cd0*/  UIMAD.WIDE.U32 UR34, UR8, 0x20, URZ ;  /* 0x00000020082278a5 */ /* 0x000fe4000f8e00ff */
[----:B------:R-:W-:Y:S02]  /*3ce0*/  USHF.L.U32 UR12, UR9, 0x5, URZ ;  /* 0x00000005090c7899 */ /* 0x000fe400080006ff */
[----:B------:R-:W-:-:S04]  /*3cf0*/  UIADD3 UR13, UP0, UPT, UR32, UR34, URZ ;  /* 0x00000022200d7290 */ /* 0x000fc8000ff1e0ff */
[----:B------:R-:W-:Y:S02]  /*3d00*/  UIADD3.X UR12, UPT, UPT, UR7, UR35, UR12, UP0, !UPT ;  /* 0x00000023070c7290 */ /* 0x000fe400087fe40c */
[----:B------:R-:W-:Y:S01]  /*3d10*/  IMAD.U32 R0, RZ, RZ, UR13 ;  /* 0x0000000dff007e24 */ /* 0x000fe2000f8e00ff */
[----:B----4-:R-:W-:-:S03]  /*3d20*/  ISETP.GE.AND P1, PT, R228, UR6, PT ;  /* 0x00000006e4007c0c */ /* 0x010fc6000bf26270 */
[----:B--2---:R-:W-:Y:S01]  /*3d30*/  IMAD.U32 R3, RZ, RZ, UR12 ;  /* 0x0000000cff037e24 */ /* 0x004fe2000f8e00ff */
[----:B------:R-:W-:Y:S02]  /*3d40*/  ISETP.GE.AND P0, PT, R155, UR6, PT ;  /* 0x000000069b007c0c */ /* 0x000fe4000bf06270 */
[----:B-1----:R-:W-:-:S04]  /*3d50*/  LEA R2, P2, R0, R17, 0x1 ;  /* 0x0000001100027211 */ /* 0x002fc800078408ff */
        /* <DEDUP_REMOVED lines=11> */
.L_x_705:
[----:B------:R-:W-:Y:S05]  /*3e10*/  BSYNC.RECONVERGENT B0 ;  /* 0x0000000000007941 */ /* 0x000fea0003800200 */
.L_x_704:
[----:B------:R1:W-:Y:S01]  /*3e20*/  @P3 STS.128 [R236+0xd800], RZ ;  /* 0x00d800ffec003388 */ /* 0x0003e20000000c00 */
[----:B------:R-:W-:Y:S03]  /*3e30*/  BSSY.RECONVERGENT B0, `(.L_x_706) ;  /* 0x000001a000007945 */ /* 0x000fe60003800200 */
[----:B------:R1:W-:Y:S01]  /*3e40*/  @P3 STS.128 [R236+0xf800], RZ ;  /* 0x00f800ffec003388 */ /* 0x0003e20000000c00 */
        /* <DEDUP_REMOVED lines=12> */
[----:B-12-4-:R-:W-:-:S04]  /*3f10*/  LEA R2, P2, R4, R17, 0x1 ;  /* 0x0000001104027211 */ /* 0x016fc800078408ff */
        /* <DEDUP_REMOVED lines=11> */
.L_x_707:
[----:B------:R-:W-:Y:S05]  /*3fd0*/  BSYNC.RECONVERGENT B0 ;  /* 0x0000000000007941 */ /* 0x000fea0003800200 */
.L_x_706:
[----:B-1----:R-:W-:Y:S01]  /*3fe0*/  LDSM.16.M88.4 R16, [R21] ;  /* 0x000000001510783b */ /* 0x002fe20000000200 */
[----:B------:R-:W-:Y:S01]  /*3ff0*/  IMAD.MOV.U32 R146, RZ, RZ, 0x20 ;  /* 0x00000020ff927424 */ /* 0x000fe200078e00ff */
[----:B------:R-:W-:Y:S01]  /*4000*/  LOP3.LUT P4, RZ, R232, 0x2, RZ, 0xc0, !PT ;  /* 0x00000002e8ff7812 */ /* 0x000fe2000788c0ff */
[----:B------:R-:W-:Y:S01]  /*4010*/  VIADD R215, R20, UR5 ;  /* 0x0000000514d77c36 */ /* 0x000fe20008000000 */
[----:B------:R-:W1:Y:S01]  /*4020*/  LDSM.16.M88.4 R8, [R20+UR5+0x8000] ;  /* 0x008000051408783b */ /* 0x000e620008000200 */
[----:B--2-4-:R-:W-:Y:S01]  /*4030*/  IMAD.MOV.U32 R2, RZ, RZ, 0x40 ;  /* 0x00000040ff027424 */ /* 0x014fe200078e00ff */
[----:B------:R-:W-:Y:S01]  /*4040*/  SEL R0, R146, 0xffffffe0, !P4 ;  /* 0xffffffe092007807 */ /* 0x000fe20006000000 */
[C---:B------:R-:W-:Y:S01]  /*4050*/  IMAD.SHL.U32 R156, R232.reuse, 0x2, RZ ;  /* 0x00000002e89c7824 */ /* 0x040fe200078e00ff */
[----:B------:R-:W2:Y:S01]  /*4060*/  LDSM.16.M88.4 R4, [R21+0x2000] ;  /* 0x002000001504783b */ /* 0x000ea20000000200 */
[----:B------:R-:W-:Y:S01]  /*4070*/  LOP3.LUT P3, RZ, R232, 0x4, RZ, 0xc0, !PT ;  /* 0x00000004e8ff7812 */ /* 0x000fe2000786c0ff */
[----:B------:R-:W-:Y:S01]  /*4080*/  UISETP.GT.AND UP0, UPT, UR15, UR19, UPT ;  /* 0x000000130f00728c */ /* 0x000fe2000bf04270 */
[--C-:B------:R-:W-:Y:S01]  /*4090*/  IMAD.IADD R64, R215, 0x1, R0.reuse ;  /* 0x00000001d7407824 */ /* 0x100fe200078e0200 */
[----:B------:R-:W4:Y:S01]  /*40a0*/  LDSM.16.M88.4 R24, [R20+UR5+0x8800] ;  /* 0x008800051418783b */ /* 0x000f220008000200 */
[----:B------:R-:W-:Y:S01]  /*40b0*/  IMAD.IADD R144, R21, 0x1, R0 ;  /* 0x0000000115907824 */ /* 0x000fe200078e0200 */
[----:B------:R-:W-:-:S02]  /*40c0*/  SEL R2, R2, 0xffffffc0, !P3 ;  /* 0xffffffc002027807 */ /* 0x000fc40005800000 */
[----:B------:R-:W5:Y:S03]  /*40d0*/  LDSM.16.M88.4 R32, [R20+UR5+0x9000] ;  /* 0x009000051420783b */ /* 0x000f660008000200 */
[--C-:B------:R-:W-:Y:S01]  /*40e0*/  IMAD.IADD R3, R21, 0x1, R2.reuse ;  /* 0x0000000115037824 */ /* 0x100fe200078e0202 */
[----:B------:R-:W3:Y:S01]  /*40f0*/  LDSM.16.M88.4 R28, [R20+UR5+0x9800] ;  /* 0x00980005141c783b */ /* 0x000ee20008000200 */
[----:B------:R-:W-:Y:S02]  /*4100*/  IMAD.IADD R212, R215, 0x1, R2 ;  /* 0x00000001d7d47824 */ /* 0x000fe400078e0202 */
[C---:B------:R-:W-:Y:S01]  /*4110*/  IMAD.IADD R2, R0.reuse, 0x1, R3 ;  /* 0x0000000100027824 */ /* 0x040fe200078e0203 */
[----:B------:R-:W-:Y:S01]  /*4120*/  LDSM.16.M88.4 R48, [R64+0x8000] ;  /* 0x008000004030783b */ /* 0x000fe20000000200 */
[----:B------:R-:W-:Y:S02]  /*4130*/  IMAD.IADD R213, R0, 0x1, R212 ;  /* 0x0000000100d57824 */ /* 0x000fe400078e02d4 */
[----:B------:R-:W-:Y:S01]  /*4140*/  IMAD.U32 R0, RZ, RZ, UR15 ;  /* 0x0000000fff007e24 */ /* 0x000fe2000f8e00ff */
[----:B------:R-:W3:Y:S04]  /*4150*/  LDSM.16.M88.4 R12, [R144+0x2000] ;  /* 0x00200000900c783b */ /* 0x000ee80000000200 */
[----:B------:R-:W3:Y:S04]  /*4160*/  LDSM.16.M88.4 R44, [R64+0x8800] ;  /* 0x00880000402c783b */ /* 0x000ee80000000200 */
[----:B------:R-:W3:Y:S04]  /*4170*/  LDSM.16.M88.4 R40, [R64+0x9000] ;  /* 0x009000004028783b */ /* 0x000ee80000000200 */
[----:B------:R-:W3:Y:S01]  /*4180*/  LDSM.16.M88.4 R36, [R64+0x9800] ;  /* 0x009800004024783b */ /* 0x000ee20000000200 */
[-C--:B-1----:R-:W-:Y:S03]  /*4190*/  HMMA.16816.F32.BF16 R136, R16, R8.reuse, RZ ;  /* 0x000000081088723c */ /* 0x082fe600000418ff */
[----:B------:R-:W-:Y:S04]  /*41a0*/  LDSM.16.M88.4 R84, [R212+0x8800] ;  /* 0x00880000d454783b */ /* 0x000fe80000000200 */
[----:B------:R-:W-:Y:S01]  /*41b0*/  LDSM.16.M88.4 R108, [R212+0x9000] ;  /* 0x00900000d46c783b */ /* 0x000fe20000000200 */
[C---:B--2---:R-:W-:Y:S03]  /*41c0*/  HMMA.16816.F32.BF16 R60, R4.reuse, R8, RZ ;  /* 0x00000008043c723c */ /* 0x044fe600000418ff */
[----:B------:R-:W-:Y:S04]  /*41d0*/  LDSM.16.M88.4 R116, [R212+0x9800] ;  /* 0x00980000d474783b */ /* 0x000fe80000000200 */
[----:B------:R-:W0:Y:S01]  /*41e0*/  LDGDEPBAR ;  /* 0x00000000000079af */ /* 0x000e220000000000 */
[-C--:B------:R-:W-:Y:S03]  /*41f0*/  HMMA.16816.F32.BF16 R76, R4, R10.reuse, RZ ;  /* 0x0000000a044c723c */ /* 0x080fe600000418ff */
[----:B------:R-:W-:Y:S05]  /*4200*/  STL [R1+0x88], R156 ;  /* 0x0000889c01007387 */ /* 0x000fea0000100800 */
[----:B------:R-:W-:Y:S01]  /*4210*/  HMMA.16816.F32.BF16 R132, R16, R10, RZ ;  /* 0x0000000a1084723c */ /* 0x000fe200000418ff */
[----:B------:R-:W1:Y:S07]  /*4220*/  LDSM.16.M88.4 R8, [R144] ;  /* 0x000000009008783b */ /* 0x000e6e0000000200 */
[C---:B----4-:R-:W-:Y:S08]  /*4230*/  HMMA.16816.F32.BF16 R56, R4.reuse, R24, RZ ;  /* 0x000000180438723c */ /* 0x050ff000000418ff */
[C---:B-----5:R-:W-:Y:S08]  /*4240*/  HMMA.16816.F32.BF16 R52, R4.reuse, R32, RZ ;  /* 0x000000200434723c */ /* 0x060ff000000418ff */
[C---:B---3--:R-:W-:Y:S08]  /*4250*/  HMMA.16816.F32.BF16 R68, R4.reuse, R28, RZ ;  /* 0x0000001c0444723c */ /* 0x048ff000000418ff */
[C---:B------:R-:W-:Y:S08]  /*4260*/  HMMA.16816.F32.BF16 R88, R4.reuse, R26, RZ ;  /* 0x0000001a0458723c */ /* 0x040ff000000418ff */
[C---:B------:R-:W-:Y:S08]  /*4270*/  HMMA.16816.F32.BF16 R104, R4.reuse, R34, RZ ;  /* 0x000000220468723c */ /* 0x040ff000000418ff */
[----:B------:R-:W-:Y:S01]  /*4280*/  HMMA.16816.F32.BF16 R100, R4, R30, RZ ;  /* 0x0000001e0464723c */ /* 0x000fe200000418ff */
[----:B------:R-:W-:Y:S07]  /*4290*/  LDSM.16.M88.4 R4, [R3+0x2000] ;  /* 0x002000000304783b */ /* 0x000fee0000000200 */
[C---:B------:R-:W-:Y:S08]  /*42a0*/  HMMA.16816.F32.BF16 R120, R16.reuse, R24, RZ ;  /* 0x000000181078723c */ /* 0x040ff000000418ff */
[C---:B------:R-:W-:Y:S01]  /*42b0*/  HMMA.16816.F32.BF16 R128, R16.reuse, R26, RZ ;  /* 0x0000001a1080723c */ /* 0x040fe200000418ff */
[----:B------:R-:W2:Y:S07]  /*42c0*/  LDSM.16.M88.4 R24, [R212+0x8000] ;  /* 0x00800000d418783b */ /* 0x000eae0000000200 */
[C---:B------:R-:W-:Y:S08]  /*42d0*/  HMMA.16816.F32.BF16 R112, R16.reuse, R32, RZ ;  /* 0x000000201070723c */ /* 0x040ff000000418ff */
[C---:B------:R-:W-:Y:S08]  /*42e0*/  HMMA.16816.F32.BF16 R124, R16.reuse, R34, RZ ;  /* 0x00000022107c723c */ /* 0x040ff000000418ff */
[C---:B------:R-:W-:Y:S08]  /*42f0*/  HMMA.16816.F32.BF16 R96, R16.reuse, R28, RZ ;  /* 0x0000001c1060723c */ /* 0x040ff000000418ff */
[----:B------:R-:W-:Y:S01]  /*4300*/  HMMA.16816.F32.BF16 R92, R16, R30, RZ ;  /* 0x0000001e105c723c */ /* 0x000fe200000418ff */
[----:B------:R-:W3:Y:S07]  /*4310*/  LDSM.16.M88.4 R16, [R3] ;  /* 0x000000000310783b */ /* 0x000eee0000000200 */
        /* <DEDUP_REMOVED lines=9> */
[C---:B------:R-:W-:Y:S08]  /*43b0*/  HMMA.16816.F32.BF16 R136, R8.reuse, R40, R112 ;  /* 0x000000280888723c */ /* 0x040ff00000041870 */
[C---:B------:R-:W-:Y:S08]  /*43c0*/  HMMA.16816.F32.BF16 R140, R8.reuse, R36, R96 ;  /* 0x00000024088c723c */ /* 0x040ff00000041860 */
[C---:B------:R-:W-:Y:S08]  /*43d0*/  HMMA.16816.F32.BF16 R48, R8.reuse, R50, R132 ;  /* 0x000000320830723c */ /* 0x040ff00000041884 */
[C---:B------:R-:W-:Y:S08]  /*43e0*/  HMMA.16816.F32.BF16 R76, R8.reuse, R46, R128 ;  /* 0x0000002e084c723c */ /* 0x040ff00000041880 */
[----:B------:R-:W-:Y:S01]  /*43f0*/  HMMA.16816.F32.BF16 R92, R8, R38, R92 ;  /* 0x00000026085c723c */ /* 0x000fe2000004185c */
[----:B------:R-:W-:Y:S07]  /*4400*/  LDSM.16.M88.4 R36, [R213+0x8000] ;  /* 0x00800000d524783b */ /* 0x000fee0000000200 */
[C---:B--2---:R-:W-:Y:S08]  /*4410*/  HMMA.16816.F32.BF16 R104, R4.reuse, R24, R80 ;  /* 0x000000180468723c */ /* 0x044ff00000041850 */
[C---:B------:R-:W-:Y:S08]  /*4420*/  HMMA.16816.F32.BF16 R88, R4.reuse, R84, R72 ;  /* 0x000000540458723c */ /* 0x040ff00000041848 */
[C---:B------:R-:W-:Y:S08]  /*4430*/  HMMA.16816.F32.BF16 R128, R4.reuse, R108, R52 ;  /* 0x0000006c0480723c */ /* 0x040ff00000041834 */
[C---:B------:R-:W-:Y:S01]  /*4440*/  HMMA.16816.F32.BF16 R132, R4.reuse, R116, R28 ;  /* 0x000000740484723c */ /* 0x040fe2000004181c */
[----:B------:R-:W-:Y:S07]  /*4450*/  LDSM.16.M88.4 R28, [R213+0x9000] ;  /* 0x00900000d51c783b */ /* 0x000fee0000000200 */
[C---:B------:R-:W-:Y:S08]  /*4460*/  HMMA.16816.F32.BF16 R60, R4.reuse, R26, R60 ;  /* 0x0000001a043c723c */ /* 0x040ff0000004183c */
[C---:B------:R-:W-:Y:S08]  /*4470*/  HMMA.16816.F32.BF16 R96, R4.reuse, R86, R56 ;  /* 0x000000560460723c */ /* 0x040ff00000041838 */
[C---:B------:R-:W-:Y:S01]  /*4480*/  HMMA.16816.F32.BF16 R100, R4.reuse, R110, R32 ;  /* 0x0000006e0464723c */ /* 0x040fe20000041820 */
[----:B------:R-:W-:Y:S07]  /*4490*/  LDSM.16.M88.4 R32, [R213+0x8800] ;  /* 0x00880000d520783b */ /* 0x000fee0000000200 */
[----:B------:R-:W-:Y:S01]  /*44a0*/  HMMA.16816.F32.BF16 R112, R4, R118, R12 ;  /* 0x000000760470723c */ /* 0x000fe2000004180c */
[----:B------:R-:W1:Y:S04]  /*44b0*/  LDSM.16.M88.4 R4, [R2+0x2000] ;  /* 0x002000000204783b */ /* 0x000e680000000200 */
[----:B------:R-:W-:Y:S03]  /*44c0*/  LDSM.16.M88.4 R12, [R21+0x6000] ;  /* 0x00600000150c783b */ /* 0x000fe60000000200 */
[C---:B------:R-:W-:Y:S01]  /*44d0*/  HMMA.16816.F32.BF16 R120, R8.reuse, R44, R120 ;  /* 0x0000002c0878723c */ /* 0x040fe20000041878 */
[----:B------:R-:W-:Y:S07]  /*44e0*/  LDSM.16.M88.4 R44, [R20+UR5+0xa000] ;  /* 0x00a00005142c783b */ /* 0x000fee0008000200 */
[----:B------:R-:W-:Y:S01]  /*44f0*/  HMMA.16816.F32.BF16 R124, R8, R42, R124 ;  /* 0x0000002a087c723c */ /* 0x000fe2000004187c */
[----:B------:R-:W-:Y:S04]  /*4500*/  LDSM.16.M88.4 R8, [R2] ;  /* 0x000000000208783b */ /* 0x000fe80000000200 */
[----:B------:R-:W-:Y:S03]  /*4510*/  LDSM.16.M88.4 R40, [R20+UR5+0xa800] ;  /* 0x00a800051428783b */ /* 0x000fe60008000200 */
[C---:B---3--:R-:W-:Y:S08]  /*4520*/  HMMA.16816.F32.BF16 R72, R16.reuse, R24, R68 ;  /* 0x000000181048723c */ /* 0x048ff00000041844 */
[C---:B------:R-:W-:Y:S01]  /*4530*/  HMMA.16816.F32.BF16 R56, R16.reuse, R26, R48 ;  /* 0x0000001a1038723c */ /* 0x040fe20000041830 */
[----:B------:R-:W2:Y:S07]  /*4540*/  LDSM.16.M88.4 R24, [R213+0x9800] ;  /* 0x00980000d518783b */ /* 0x000eae0000000200 */
[C---:B------:R-:W-:Y:S08]  /*4550*/  HMMA.16816.F32.BF16 R52, R16.reuse, R84, R120 ;  /* 0x000000541034723c */ /* 0x040ff00000041878 */
[C---:B------:R-:W-:Y:S08]  /*4560*/  HMMA.16816.F32.BF16 R48, R16.reuse, R86, R76 ;  /* 0x000000561030723c */ /* 0x040ff0000004184c */
[C---:B------:R-:W-:Y:S08]  /*4570*/  HMMA.16816.F32.BF16 R68, R16.reuse, R108, R136 ;  /* 0x0000006c1044723c */ /* 0x040ff00000041888 */
[C---:B------:R-:W-:Y:S08]  /*4580*/  HMMA.16816.F32.BF16 R76, R16.reuse, R110, R124 ;  /* 0x0000006e104c723c */ /* 0x040ff0000004187c */
[C---:B------:R-:W-:Y:S08]  /*4590*/  HMMA.16816.F32.BF16 R84, R16.reuse, R116, R140 ;  /* 0x000000741054723c */ /* 0x040ff0000004188c */
[----:B------:R-:W-:Y:S01]  /*45a0*/  HMMA.16816.F32.BF16 R80, R16, R118, R92 ;  /* 0x000000761050723c */ /* 0x000fe2000004185c */
[----:B------:R-:W3:Y:S07]  /*45b0*/  LDSM.16.M88.4 R16, [R20+UR5+0xb000] ;  /* 0x00b000051410783b */ /* 0x000eee0008000200 */
[C---:B-1----:R-:W-:Y:S01]  /*45c0*/  HMMA.16816.F32.BF16 R92, R4.reuse, R38, R60 ;  /* 0x00000026045c723c */ /* 0x042fe2000004183c */
[----:B------:R-:W1:Y:S04]  /*45d0*/  LDSM.16.M88.4 R60, [R20+UR5+0xb800] ;  /* 0x00b80005143c783b */ /* 0x000e680008000200 */
[----:B------:R-:W4:Y:S03]  /*45e0*/  LDSM.16.M88.4 R20, [R21+0x4000] ;  /* 0x004000001514783b */ /* 0x000f260000000200 */
[C---:B------:R-:W-:Y:S08]  /*45f0*/  HMMA.16816.F32.BF16 R88, R4.reuse, R32, R88 ;  /* 0x000000200458723c */ /* 0x040ff00000041858 */
[C---:B------:R-:W-:Y:S08]  /*4600*/  HMMA.16816.F32.BF16 R128, R4.reuse, R28, R128 ;  /* 0x0000001c0480723c */ /* 0x040ff00000041880 */
[C---:B------:R-:W-:Y:S08]  /*4610*/  HMMA.16816.F32.BF16 R116, R4.reuse, R34, R96 ;  /* 0x000000220474723c */ /* 0x040ff00000041860 */
[C---:B------:R-:W-:Y:S08]  /*4620*/  HMMA.16816.F32.BF16 R124, R4.reuse, R30, R100 ;  /* 0x0000001e047c723c */ /* 0x040ff00000041864 */
[C---:B------:R-:W-:Y:S08]  /*4630*/  HMMA.16816.F32.BF16 R104, R4.reuse, R36, R104 ;  /* 0x000000240468723c */ /* 0x040ff00000041868 */
[C---:B--2---:R-:W-:Y:S08]  /*4640*/  HMMA.16816.F32.BF16 R120, R4.reuse, R24, R132 ;  /* 0x000000180478723c */ /* 0x044ff00000041884 */
[----:B------:R-:W-:Y:S01]  /*4650*/  HMMA.16816.F32.BF16 R112, R4, R26, R112 ;  /* 0x0000001a0470723c */ /* 0x000fe20000041870 */
[----:B------:R-:W-:Y:S07]  /*4660*/  LDSM.16.M88.4 R4, [R144+0x4000] ;  /* 0x004000009004783b */ /* 0x000fee0000000200 */
[----:B------:R-:W-:Y:S08]  /*4670*/  HMMA.16816.F32.BF16 R96, R8, R32, R52 ;  /* 0x000000200860723c */ /* 0x000ff00000041834 */
[----:B------:R-:W-:Y:S01]  /*4680*/  HMMA.16816.F32.BF16 R136, R12, R46, R92 ;  /* 0x0000002e0c88723c */ /* 0x000fe2000004185c */
[----:B------:R-:W2:Y:S07]  /*4690*/  LDSM.16.M88.4 R92, [R64+0xb000] ;  /* 0x00b00000405c783b */ /* 0x000eae0000000200 */
[C---:B------:R-:W-:Y:S01]  /*46a0*/  HMMA.16816.F32.BF16 R52, R8.reuse, R30, R76 ;  /* 0x0000001e0834723c */ /* 0x040fe2000004184c */
[----:B------:R-:W-:Y:S07]  /*46b0*/  LDSM.16.M88.4 R76, [R64+0xa800] ;  /* 0x00a80000404c783b */ /* 0x000fee0000000200 */
[C---:B------:R-:W-:Y:S08]  /*46c0*/  HMMA.16816.F32.BF16 R108, R8.reuse, R36, R72 ;  /* 0x00000024086c723c */ /* 0x040ff00000041848 */
[C---:B------:R-:W-:Y:S01]  /*46d0*/  HMMA.16816.F32.BF16 R100, R8.reuse, R38, R56 ;  /* 0x000000260864723c */ /* 0x040fe20000041838 */
[----:B------:R-:W5:Y:S07]  /*46e0*/  LDSM.16.M88.4 R56, [R64+0xa000] ;  /* 0x00a000004038783b */ /* 0x000f6e0000000200 */
[----:B------:R-:W-:Y:S08]  /*46f0*/  HMMA.16816.F32.BF16 R36, R8, R34, R48 ;  /* 0x000000220824723c */ /* 0x000ff00000041830 */
[----:B------:R-:W-:Y:S01]  /*4700*/  HMMA.16816.F32.BF16 R132, R12, R40, R88 ;  /* 0x000000280c84723c */ /* 0x000fe20000041858 */
[----:B------:R2:W5:Y:S07]  /*4710*/  LDSM.16.M88.4 R88, [R64+0xb800] ;  /* 0x00b800004058783b */ /* 0x00056e0000000200 */
[C---:B------:R-:W-:Y:S08]  /*4720*/  HMMA.16816.F32.BF16 R48, R8.reuse, R28, R68 ;  /* 0x0000001c0830723c */ /* 0x040ff00000041844 */
[----:B------:R-:W-:Y:S08]  /*4730*/  HMMA.16816.F32.BF16 R72, R8, R24, R84 ;  /* 0x000000180848723c */ /* 0x000ff00000041854 */
[C---:B---3--:R-:W-:Y:S08]  /*4740*/  HMMA.16816.F32.BF16 R148, R12.reuse, R16, R128 ;  /* 0x000000100c94723c */ /* 0x048ff00000041880 */
[C---:B------:R-:W-:Y:S08]  /*4750*/  HMMA.16816.F32.BF16 R128, R12.reuse, R18, R124 ;  /* 0x000000120c80723c */ /* 0x040ff0000004187c */
[C---:B------:R-:W-:Y:S08]  /*4760*/  HMMA.16816.F32.BF16 R140, R12.reuse, R44, R104 ;  /* 0x0000002c0c8c723c */ /* 0x040ff00000041868 */
[C---:B------:R-:W-:Y:S08]  /*4770*/  HMMA.16816.F32.BF16 R116, R12.reuse, R42, R116 ;  /* 0x0000002a0c74723c */ /* 0x040ff00000041874 */
[C---:B-1----:R-:W-:Y:S08]  /*4780*/  HMMA.16816.F32.BF16 R124, R12.reuse, R60, R120 ;  /* 0x0000003c0c7c723c */ /* 0x042ff00000041878 */
[----:B------:R-:W-:Y:S08]  /*4790*/  HMMA.16816.F32.BF16 R112, R12, R62, R112 ;  /* 0x0000003e0c70723c */ /* 0x000ff00000041870 */
[C---:B----4-:R-:W-:Y:S08]  /*47a0*/  HMMA.16816.F32.BF16 R12, R20.reuse, R18, R52 ;  /* 0x00000012140c723c */ /* 0x050ff00000041834 */
[C---:B--2---:R-:W-:Y:S08]  /*47b0*/  HMMA.16816.F32.BF16 R64, R20.reuse, R44, R108 ;  /* 0x0000002c1440723c */ /* 0x044ff0000004186c */
[----:B------:R-:W-:Y:S08]  /*47c0*/  HMMA.16816.F32.BF16 R44, R20, R46, R100 ;  /* 0x0000002e142c723c */ /* 0x000ff00000041864 */
[----:B------:R-:W-:Y:S08]  /*47d0*/  HMMA.16816.F32.BF16 R68, R8, R26, R80 ;  /* 0x0000001a0844723c */ /* 0x000ff00000041850 */
[C---:B------:R-:W-:Y:S01]  /*47e0*/  HMMA.16816.F32.BF16 R24, R20.reuse, R16, R48 ;  /* 0x000000101418723c */ /* 0x040fe20000041830 */
[----:B------:R-:W1:Y:S04]  /*47f0*/  LDSM.16.M88.4 R16, [R144+0x6000] ;  /* 0x006000009010783b */ /* 0x000e680000000200 */
[----:B------:R-:W-:Y:S03]  /*4800*/  LDSM.16.M88.4 R48, [R212+0xa000] ;  /* 0x00a00000d430783b */ /* 0x000fe60000000200 */
[----:B------:R-:W-:Y:S08]  /*4810*/  HMMA.16816.F32.BF16 R8, R20, R60, R72 ;  /* 0x0000003c1408723c */ /* 0x000ff00000041848 */
[C---:B------:R-:W-:Y:S01]  /*4820*/  HMMA.16816.F32.BF16 R80, R4.reuse, R94, R12 ;  /* 0x0000005e0450723c */ /* 0x040fe2000004180c */
[----:B------:R-:W2:Y:S07]  /*4830*/  LDSM.16.M88.4 R12, [R3+0x4000] ;  /* 0x00400000030c783b */ /* 0x000eae0000000200 */
[----:B-----5:R-:W-:Y:S01]  /*4840*/  HMMA.16816.F32.BF16 R104, R4, R58, R44 ;  /* 0x0000003a0468723c */ /* 0x020fe2000004182c */
[----:B------:R-:W3:Y:S07]  /*4850*/  LDSM.16.M88.4 R44, [R212+0xa800] ;  /* 0x00a80000d42c783b */ /* 0x000eee0000000200 */
[C---:B------:R-:W-:Y:S08]  /*4860*/  HMMA.16816.F32.BF16 R32, R20.reuse, R40, R96 ;  /* 0x000000281420723c */ /* 0x040ff00000041860 */
[C---:B------:R-:W-:Y:S01]  /*4870*/  HMMA.16816.F32.BF16 R28, R20.reuse, R42, R36 ;  /* 0x0000002a141c723c */ /* 0x040fe20000041824 */
[----:B------:R-:W4:Y:S04]  /*4880*/  LDSM.16.M88.4 R40, [R212+0xb000] ;  /* 0x00b00000d428783b */ /* 0x000f280000000200 */
[----:B------:R-:W5:Y:S03]  /*4890*/  LDSM.16.M88.4 R36, [R212+0xb800] ;  /* 0x00b80000d424783b */ /* 0x000f660000000200 */
[----:B------:R-:W-:Y:S01]  /*48a0*/  HMMA.16816.F32.BF16 R20, R20, R62, R68 ;  /* 0x0000003e1414723c */ /* 0x000fe20000041844 */
[----:B------:R-:W-:Y:S07]  /*48b0*/  LDSM.16.M88.4 R68, [R213+0xb800] ;  /* 0x00b80000d544783b */ /* 0x000fee0000000200 */
[C---:B------:R-:W-:Y:S01]  /*48c0*/  HMMA.16816.F32.BF16 R72, R4.reuse, R88, R8 ;  /* 0x000000580448723c */ /* 0x040fe20000041808 */
[----:B------:R1:W5:Y:S07]  /*48d0*/  LDSM.16.M88.4 R8, [R3+0x6000] ;  /* 0x006000000308783b */ /* 0x00036e0000000200 */
[C---:B------:R-:W-:Y:S08]  /*48e0*/  HMMA.16816.F32.BF16 R108, R4.reuse, R56, R64 ;  /* 0x00000038046c723c */ /* 0x040ff00000041840 */
[C---:B------:R-:W-:Y:S01]  /*48f0*/  HMMA.16816.F32.BF16 R100, R4.reuse, R76, R32 ;  /* 0x0000004c0464723c */ /* 0x040fe20000041820 */
[----:B------:R-:W-:Y:S07]  /*4900*/  LDSM.16.M88.4 R32, [R213+0xb000] ;  /* 0x00b00000d520783b */ /* 0x000fee0000000200 */
[----:B------:R-:W-:Y:S01]  /*4910*/  HMMA.16816.F32.BF16 R96, R4, R78, R28 ;  /* 0x0000004e0460723c */ /* 0x000fe2000004181c */
[----:B------:R-:W-:Y:S01]  /*4920*/  LDSM.16.M88.4 R28, [R213+0xa000] ;  /* 0x00a00000d51c783b */ /* 0x000fe20000000200 */
[----:B-1----:R-:W-:-:S06]  /*4930*/  IMAD.U32 R3, RZ, RZ, UR22 ;  /* 0x00000016ff037e24 */ /* 0x002fcc000f8e00ff */
[C---:B------:R-:W-:Y:S01]  /*4940*/  HMMA.16816.F32.BF16 R84, R4.reuse, R92, R24 ;  /* 0x0000005c0454723c */ /* 0x040fe20000041818 */
[----:B------:R-:W-:Y:S07]  /*4950*/  LDSM.16.M88.4 R24, [R213+0xa800] ;  /* 0x00a80000d518783b */ /* 0x000fee0000000200 */
[----:B------:R-:W-:Y:S01]  /*4960*/  HMMA.16816.F32.BF16 R64, R4, R90, R20 ;  /* 0x0000005a0440723c */ /* 0x000fe20000041814 */
[----:B------:R-:W1:Y:S04]  /*4970*/  LDSM.16.M88.4 R4, [R2+0x4000] ;  /* 0x004000000204783b */ /* 0x000e680000000200 */
[----:B------:R2:W1:Y:S01]  /*4980*/  LDSM.16.M88.4 R20, [R2+0x6000] ;  /* 0x006000000214783b */ /* 0x0004620000000200 */
[----:B------:R-:W-:-:S04]  /*4990*/  DEPBAR.LE SB0, 0x0 ;  /* 0x000080000000791a */ /* 0x000fc80000000000 */
[C---:B------:R-:W-:Y:S08]  /*49a0*/  HMMA.16816.F32.BF16 R120, R16.reuse, R92, R148 ;  /* 0x0000005c1078723c */ /* 0x040ff00000041894 */
[C---:B------:R-:W-:Y:S08]  /*49b0*/  HMMA.16816.F32.BF16 R52, R16.reuse, R76, R132 ;  /* 0x0000004c1034723c */ /* 0x040ff00000041884 */
[----:B------:R-:W-:Y:S01]  /*49c0*/  HMMA.16816.F32.BF16 R132, R16, R88, R124 ;  /* 0x000000581084723c */ /* 0x000fe2000004187c */
[----:B--2---:R-:W-:-:S04]  /*49d0*/  SHF.R.U32.HI R2, RZ, 0x2, R232 ;  /* 0x00000002ff027819 */ /* 0x004fc800000116e8 */
[----:B------:R-:W-:-:S03]  /*49e0*/  LOP3.LUT R2, R2, 0x7, RZ, 0xc0, !PT ;  /* 0x0000000702027812 */ /* 0x000fc600078ec0ff */
[----:B------:R-:W-:Y:S01]  /*49f0*/  HMMA.16816.F32.BF16 R124, R16, R90, R112 ;  /* 0x0000005a107c723c */ /* 0x000fe20000041870 */
[----:B------:R-:W-:-:S04]  /*4a00*/  IADD3 R2, PT, PT, R2, UR26, R145 ;  /* 0x0000001a02027c10 */ /* 0x000fc8000fffe091 */
[----:B------:R-:W-:-:S03]  /*4a10*/  IADD3 R237, PT, PT, R2, UR27, -R3 ;  /* 0x0000001b02ed7c10 */ /* 0x000fc6000fffe803 */
[C---:B------:R-:W-:Y:S08]  /*4a20*/  HMMA.16816.F32.BF16 R112, R12.reuse, R48, R108 ;  /* 0x000000300c70723c */ /* 0x040ff0000004186c */
[----:B------:R-:W-:Y:S08]  /*4a30*/  HMMA.16816.F32.BF16 R108, R12, R50, R104 ;  /* 0x000000320c6c723c */ /* 0x000ff00000041868 */
[----:B------:R-:W-:Y:S08]  /*4a40*/  HMMA.16816.F32.BF16 R60, R16, R56, R140 ;  /* 0x00000038103c723c */ /* 0x000ff0000004188c */
[----:B---3--:R-:W-:Y:S08]  /*4a50*/  HMMA.16816.F32.BF16 R104, R12, R44, R100 ;  /* 0x0000002c0c68723c */ /* 0x008ff00000041864 */
[----:B------:R-:W-:Y:S08]  /*4a60*/  HMMA.16816.F32.BF16 R56, R16, R58, R136 ;  /* 0x0000003a1038723c */ /* 0x000ff00000041888 */
[----:B------:R-:W-:Y:S08]  /*4a70*/  HMMA.16816.F32.BF16 R100, R12, R46, R96 ;  /* 0x0000002e0c64723c */ /* 0x000ff00000041860 */
[----:B------:R-:W-:Y:S08]  /*4a80*/  HMMA.16816.F32.BF16 R128, R16, R94, R128 ;  /* 0x0000005e1080723c */ /* 0x000ff00000041880 */
[C---:B----4-:R-:W-:Y:S08]  /*4a90*/  HMMA.16816.F32.BF16 R96, R12.reuse, R40, R84 ;  /* 0x000000280c60723c */ /* 0x050ff00000041854 */
[C---:B------:R-:W-:Y:S08]  /*4aa0*/  HMMA.16816.F32.BF16 R92, R12.reuse, R42, R80 ;  /* 0x0000002a0c5c723c */ /* 0x040ff00000041850 */
[C---:B-----5:R-:W-:Y:S08]  /*4ab0*/  HMMA.16816.F32.BF16 R88, R12.reuse, R36, R72 ;  /* 0x000000240c58723c */ /* 0x060ff00000041848 */
[----:B------:R-:W-:Y:S08]  /*4ac0*/  HMMA.16816.F32.BF16 R84, R12, R38, R64 ;  /* 0x000000260c54723c */ /* 0x000ff00000041840 */
[----:B------:R-:W-:Y:S08]  /*4ad0*/  HMMA.16816.F32.BF16 R116, R16, R78, R116 ;  /* 0x0000004e1074723c */ /* 0x000ff00000041874 */
        /* <DEDUP_REMOVED lines=9> */
[C---:B------:R-:W-:Y:S08]  /*4b70*/  HMMA.16816.F32.BF16 R92, R4.reuse, R34, R92 ;  /* 0x00000022045c723c */ /* 0x040ff0000004185c */
[C---:B------:R-:W-:Y:S08]  /*4b80*/  HMMA.16816.F32.BF16 R88, R4.reuse, R68, R88 ;  /* 0x000000440458723c */ /* 0x040ff00000041858 */
[----:B------:R-:W-:Y:S01]  /*4b90*/  HMMA.16816.F32.BF16 R84, R4, R70, R84 ;  /* 0x000000460454723c */ /* 0x000fe20000041854 */
[----:B------:R-:W-:Y:S01]  /*4ba0*/  LOP3.LUT R5, R156, 0x6, RZ, 0xc0, !PT ;  /* 0x000000069c057812 */ /* 0x000fe200078ec0ff */
[----:B------:R-:W-:-:S04]  /*4bb0*/  IMAD.U32 R4, RZ, RZ, UR23 ;  /* 0x00000017ff047e24 */ /* 0x000fc8000f8e00ff */
[----:B------:R-:W-:Y:S01]  /*4bc0*/  IMAD R0, R0, 0x40, R5 ;  /* 0x0000004000007824 */ /* 0x000fe200078e0205 */
[----:B------:R1:W-:Y:S01]  /*4bd0*/  STL [R1+0x84], R5 ;  /* 0x0000840501007387 */ /* 0x0003e20000100800 */
[C---:B------:R-:W-:Y:S02]  /*4be0*/  HMMA.16816.F32.BF16 R52, R8.reuse, R44, R52 ;  /* 0x0000002c0834723c */ /* 0x040fe40000041834 */
[C---:B------:R-:W-:Y:S01]  /*4bf0*/  VIADD R7, R0.reuse, 0x9 ;  /* 0x0000000900077836 */ /* 0x040fe20000000000 */
[C---:B------:R-:W-:Y:S01]  /*4c00*/  ISETP.GT.AND P5, PT, R237.reuse, R0, PT ;  /* 0x00000000ed00720c */ /* 0x040fe20003fa4270 */
[C---:B------:R-:W-:Y:S02]  /*4c10*/  VIADD R6, R0.reuse, 0x10 ;  /* 0x0000001000067836 */ /* 0x040fe40000000000 */
[----:B------:R-:W-:Y:S02]  /*4c20*/  VIADD R3, R0, 0x19 ;  /* 0x0000001900037836 */ /* 0x000fe40000000000 */
[----:B------:R-:W-:Y:S08]  /*4c30*/  HMMA.16816.F32.BF16 R44, R8, R46, R116 ;  /* 0x0000002e082c723c */ /* 0x000ff00000041874 */
[----:B------:R-:W-:Y:S01]  /*4c40*/  HMMA.16816.F32.BF16 R116, R20, R32, R16 ;  /* 0x000000201474723c */ /* 0x000fe20000041810 */
[----:B------:R-:W-:Y:S01]  /*4c50*/  IADD3 R18, PT, PT, R2, 0x1, R4 ;  /* 0x0000000102127810 */ /* 0x000fe20007ffe004 */
[----:B------:R-:W-:-:S02]  /*4c60*/  VIADD R2, R237, 0x8 ;  /* 0x00000008ed027836 */ /* 0x000fc40000000000 */
[----:B------:R-:W-:Y:S01]  /*4c70*/  VIADD R4, R0, 0x18 ;  /* 0x0000001800047836 */ /* 0x000fe20000000000 */
[----:B------:R-:W-:Y:S01]  /*4c80*/  VIMNMX R239, PT, PT, R18, UR27, PT ;  /* 0x0000001b12ef7c48 */ /* 0x000fe2000bfe0100 */
[----:B------:R-:W-:Y:S01]  /*4c90*/  VIADD R16, R0, 0x38 ;  /* 0x0000003800107836 */ /* 0x000fe20000000000 */
[----:B------:R-:W-:Y:S01]  /*4ca0*/  ISETP.GT.AND P1, PT, R2, R0, PT ;  /* 0x000000000200720c */ /* 0x000fe20003f24270 */
[----:B------:R-:W-:Y:S01]  /*4cb0*/  HMMA.16816.F32.BF16 R48, R8, R36, R132 ;  /* 0x000000240830723c */ /* 0x000fe20000041884 */
[C---:B-1----:R-:W-:Y:S02]  /*4cc0*/  VIADD R5, R0.reuse, 0x11 ;  /* 0x0000001100057836 */ /* 0x042fe40000000000 */
[----:B------:R-:W-:-:S05]  /*4cd0*/  VIADD R17, R0, 0x39 ;  /* 0x0000003900117836 */ /* 0x000fca0000000000 */
[----:B------:R-:W-:Y:S01]  /*4ce0*/  HMMA.16816.F32.BF16 R124, R8, R38, R124 ;  /* 0x00000026087c723c */ /* 0x000fe2000004187c */
[C---:B------:R-:W-:Y:S02]  /*4cf0*/  VIADD R9, R0.reuse, 0x1 ;  /* 0x0000000100097836 */ /* 0x040fe40000000000 */
[C---:B------:R-:W-:Y:S02]  /*4d00*/  VIADD R8, R0.reuse, 0x8 ;  /* 0x0000000800087836 */ /* 0x040fe40000000000 */
[----:B------:R-:W-:Y:S01]  /*4d10*/  VIADD R10, R0, 0x28 ;  /* 0x00000028000a7836 */ /* 0x000fe20000000000 */
[-C--:B------:R-:W-:Y:S01]  /*4d20*/  ISETP.GT.AND P0, PT, R2, R9.reuse, PT ;  /* 0x000000090200720c */ /* 0x080fe20003f04270 */
[----:B------:R-:W-:Y:S01]  /*4d30*/  VIADD R11, R0, 0x31 ;  /* 0x00000031000b7836 */ /* 0x000fe20000000000 */
[----:B------:R-:W-:Y:S01]  /*4d40*/  HMMA.16816.F32.BF16 R104, R20, R30, R64 ;  /* 0x0000001e1468723c */ /* 0x000fe20000041840 */
[----:B------:R-:W-:Y:S01]  /*4d50*/  BAR.SYNC.DEFER_BLOCKING 0x0 ;  /* 0x0000000000007b1d */ /* 0x000fe20000010000 */
[----:B------:R-:W-:-:S02]  /*4d60*/  ISETP.GT.AND P2, PT, R237, R9, PT ;  /* 0x00000009ed00720c */ /* 0x000fc40003f44270 */
[----:B------:R-:W-:Y:S01]  /*4d70*/  FSEL R64, R15, -INF , !P0 ;  /* 0xff8000000f407808 */ /* 0x000fe20004000000 */
[----:B------:R-:W-:Y:S01]  /*4d80*/  VIADD R15, R0, 0x20 ;  /* 0x00000020000f7836 */ /* 0x000fe20000000000 */
[-C--:B------:R-:W-:Y:S02]  /*4d90*/  ISETP.GT.AND P0, PT, R2, R7.reuse, PT ;  /* 0x000000070200720c */ /* 0x080fe40003f04270 */
[C---:B------:R-:W-:Y:S01]  /*4da0*/  HMMA.16816.F32.BF16 R108, R20.reuse, R34, R40 ;  /* 0x00000022146c723c */ /* 0x040fe20000041828 */
[----:B------:R-:W-:Y:S01]  /*4db0*/  FSEL R41, R12, -INF , !P5 ;  /* 0xff8000000c297808 */ /* 0x000fe20006800000 */
[C---:B------:R-:W-:Y:S01]  /*4dc0*/  VIADD R12, R0.reuse, 0x30 ;  /* 0x00000030000c7836 */ /* 0x040fe20000000000 */
[----:B------:R-:W-:Y:S01]  /*4dd0*/  FSEL R40, R13, -INF , !P2 ;  /* 0xff8000000d287808 */ /* 0x000fe20005000000 */
[----:B------:R-:W-:Y:S01]  /*4de0*/  VIADD R13, R0, 0x29 ;  /* 0x00000029000d7836 */ /* 0x000fe20000000000 */
[C---:B------:R-:W-:Y:S02]  /*4df0*/  ISETP.GT.AND P5, PT, R237.reuse, R8, PT ;  /* 0x00000008ed00720c */ /* 0x040fe40003fa4270 */
[----:B------:R-:W-:Y:S01]  /*4e00*/  ISETP.GT.AND P2, PT, R237, R7, PT ;  /* 0x00000007ed00720c */ /* 0x000fe20003f44270 */
[----:B------:R-:W-:Y:S01]  /*4e10*/  HMMA.16816.F32.BF16 R100, R20, R28, R76 ;  /* 0x0000001c1464723c */ /* 0x000fe2000004184c */
[----:B------:R-:W-:Y:S01]  /*4e20*/  FSEL R43, R14, -INF , !P1 ;  /* 0xff8000000e2b7808 */ /* 0x000fe20004800000 */
[----:B------:R-:W-:Y:S01]  /*4e30*/  VIADD R14, R0, 0x21 ;  /* 0x00000021000e7836 */ /* 0x000fe20000000000 */
[----:B------:R-:W-:-:S02]  /*4e40*/  FSEL R65, R59, -INF , !P0 ;  /* 0xff8000003b417808 */ /* 0x000fc40004000000 */
[C---:B------:R-:W-:Y:S02]  /*4e50*/  ISETP.GT.AND P1, PT, R2.reuse, R8, PT ;  /* 0x000000080200720c */ /* 0x040fe40003f24270 */
[-C--:B------:R-:W-:Y:S01]  /*4e60*/  ISETP.GT.AND P0, PT, R2, R5.reuse, PT ;  /* 0x000000050200720c */ /* 0x080fe20003f04270 */
        /* <DEDUP_REMOVED lines=11> */
[----:B------:R-:W-:Y:S02]  /*4f20*/  FSEL R38, R60, -INF , !P5 ;  /* 0xff8000003c267808 */ /* 0x000fe40006800000 */
[----:B------:R-:W-:Y:S02]  /*4f30*/  FSEL R37, R61, -INF , !P2 ;  /* 0xff8000003d257808 */ /* 0x000fe40005000000 */
[----:B------:R-:W-:-:S02]  /*4f40*/  ISETP.GT.AND P5, PT, R237, R4, PT ;  /* 0x00000004ed00720c */ /* 0x000fc40003fa4270 */
[----:B------:R-:W-:Y:S01]  /*4f50*/  ISETP.GT.AND P2, PT, R237, R3, PT ;  /* 0x00000003ed00720c */ /* 0x000fe20003f44270 */
[----:B------:R-:W-:Y:S01]  /*4f60*/  HMMA.16816.F32.BF16 R76, R20, R26, R44 ;  /* 0x0000001a144c723c */ /* 0x000fe2000004182c */
[----:B------:R-:W-:Y:S02]  /*4f70*/  FSEL R59, R62, -INF , !P1 ;  /* 0xff8000003e3b7808 */ /* 0x000fe40004800000 */
[----:B------:R-:W-:Y:S02]  /*4f80*/  FSEL R66, R75, -INF , !P0 ;  /* 0xff8000004b427808 */ /* 0x000fe40004000000 */
[C---:B------:R-:W-:Y:S02]  /*4f90*/  ISETP.GT.AND P1, PT, R2.reuse, R4, PT ;  /* 0x000000040200720c */ /* 0x040fe40003f24270 */
[----:B------:R-:W-:Y:S02]  /*4fa0*/  ISETP.GT.AND P0, PT, R2, R14, PT ;  /* 0x0000000e0200720c */ /* 0x000fe40003f04270 */
[----:B------:R-:W-:-:S02]  /*4fb0*/  FSEL R36, R72, -INF , !P5 ;  /* 0xff80000048247808 */ /* 0x000fc40006800000 */
[----:B------:R-:W-:Y:S02]  /*4fc0*/  FSEL R35, R73, -INF , !P2 ;  /* 0xff80000049237808 */ /* 0x000fe40005000000 */
[CC--:B------:R-:W-:Y:S02]  /*4fd0*/  ISETP.GT.AND P5, PT, R237.reuse, R15.reuse, PT ;  /* 0x0000000fed00720c */ /* 0x0c0fe40003fa4270 */
        /* <DEDUP_REMOVED lines=28> */
[C-C-:B------:R-:W-:Y:S02]  /*51a0*/  VIADDMNMX R240, R18.reuse, 0x8, R2.reuse, PT ;  /* 0x0000000812f07846 */ /* 0x140fe40003800102 */
[----:B------:R-:W-:-:S02]  /*51b0*/  VIADDMNMX R238, R18, 0x40, R2, PT ;  /* 0x0000004012ee7846 */ /* 0x000fc40003800102 */
[----:B------:R-:W-:Y:S01]  /*51c0*/  VIADDMNMX R241, R18, 0x48, R2, PT ;  /* 0x0000004812f17846 */ /* 0x000fe20003800102 */
[----:B------:R-:W-:Y:S01]  /*51d0*/  VIADD R2, R237, 0x40 ;  /* 0x00000040ed027836 */ /* 0x000fe20000000000 */
[----:B------:R-:W-:Y:S02]  /*51e0*/  FSEL R27, R84, -INF , !P5 ;  /* 0xff800000541b7808 */ /* 0x000fe40006800000 */
[----:B------:R-:W-:Y:S02]  /*51f0*/  FSEL R26, R85, -INF , !P2 ;  /* 0xff800000551a7808 */ /* 0x000fe40005000000 */
[----:B------:R-:W-:Y:S02]  /*5200*/  FSEL R54, R86, -INF , !P1 ;  /* 0xff80000056367808 */ /* 0x000fe40004800000 */
[----:B------:R-:W-:Y:S02]  /*5210*/  FSEL R44, R87, -INF , !P0 ;  /* 0xff800000572c7808 */ /* 0x000fe40004000000 */
[----:B------:R-:W-:-:S02]  /*5220*/  ISETP.GE.AND P6, PT, R0, R239, PT ;  /* 0x000000ef0000720c */ /* 0x000fc40003fc6270 */
[----:B------:R-:W-:Y:S01]  /*5230*/  ISETP.GE.AND P5, PT, R9, R239, PT ;  /* 0x000000ef0900720c */ /* 0x000fe20003fa6270 */
[----:B------:R-:W-:-:S12]  /*5240*/  BRA.U !UP0, `(.L_x_708) ;  /* 0x00000005081c7547 */ /* 0x000fd8000b800000 */
[----:B------:R-:W-:-:S04]  /*5250*/  UIADD3 UR7, UPT, UPT, UR21, -0x2, URZ ;  /* 0xfffffffe15077890 */ /* 0x000fc8000fffe0ff */
[----:B------:R-:W-:Y:S02]  /*5260*/  UIMAD.WIDE.U32 UR12, UR14, UR7, URZ ;  /* 0x000000070e0c72a5 */ /* 0x000fe4000f8e00ff */
[----:B------:R-:W-:Y:S01]  /*5270*/  UIMAD UR7, UR4, UR7, URZ ;  /* 0x00000007040772a4 */ /* 0x000fe2000f8e02ff */
[----:B------:R-:W1:Y:S03]  /*5280*/  LDCU UR4, c[0x0][0x440] ;  /* 0x00008800ff0477ac */ /* 0x000e660008000800 */
[----:B------:R-:W-:Y:S01]  /*5290*/  IMAD.U32 R18, RZ, RZ, UR12 ;  /* 0x0000000cff127e24 */ /* 0x000fe2000f8e00ff */
[----:B------:R-:W-:Y:S01]  /*52a0*/  UIADD3 UR6, UP0, UPT, UR30, UR12, URZ ;  /* 0x0000000c1e067290 */ /* 0x000fe2000ff1e0ff */
[----:B------:R-:W-:Y:S01]  /*52b0*/  IMAD.U32 R19, RZ, RZ, UR13 ;  /* 0x0000000dff137e24 */ /* 0x000fe2000f8e00ff */
[----:B------:R-:W-:Y:S02]  /*52c0*/  UIADD3 UR7, UPT, UPT, UR13, UR7, URZ ;  /* 0x000000070d077290 */ /* 0x000fe4000fffe0ff */
[----:B------:R-:W-:Y:S01]  /*52d0*/  LEA R24, P1, R18, R154, 0x1 ;  /* 0x0000009a12187211 */ /* 0x000fe200078208ff */
[----:B------:R-:W-:-:S02]  /*52e0*/  UIADD3 UR13, UP1, UPT, UR30, UR6, URZ ;  /* 0x000000061e0d7290 */ /* 0x000fc4000ff3e0ff */
[----:B------:R-:W-:Y:S01]  /*52f0*/  UIADD3.X UR12, UPT, UPT, UR17, UR7, URZ, UP0, !UPT ;  /* 0x00000007110c7290 */ /* 0x000fe200087fe4ff */
[----:B------:R-:W-:Y:S02]  /*5300*/  IMAD.U32 R21, RZ, RZ, UR6 ;  /* 0x00000006ff157e24 */ /* 0x000fe4000f8e00ff */
[----:B------:R-:W-:Y:S01]  /*5310*/  IMAD.U32 R20, RZ, RZ, UR7 ;  /* 0x00000007ff147e24 */ /* 0x000fe2000f8e00ff */
[----:B------:R-:W-:Y:S02]  /*5320*/  ULEA UR7, UP0, UR10, UR6, 0x5 ;  /* 0x000000060a077291 */ /* 0x000fe4000f8028ff */
[----:B------:R-:W-:Y:S01]  /*5330*/  IMAD.U32 R19, RZ, RZ, UR12 ;  /* 0x0000000cff137e24 */ /* 0x000fe2000f8e00ff */
[CC--:B------:R-:W-:Y:S01]  /*5340*/  LEA R22, P0, R21.reuse, R154.reuse, 0x1 ;  /* 0x0000009a15167211 */ /* 0x0c0fe200078008ff */
[----:B------:R-:W-:Y:S01]  /*5350*/  UIADD3.X UR6, UPT, UPT, UR17, UR12, URZ, UP1, !UPT ;  /* 0x0000000c11067290 */ /* 0x000fe20008ffe4ff */
[-C--:B------:R-:W-:Y:S01]  /*5360*/  LEA.HI.X R25, R18, R153.reuse, R20, 0x1, P1 ;  /* 0x0000009912197211 */ /* 0x080fe200008f0c14 */
[----:B------:R-:W-:Y:S01]  /*5370*/  IMAD.U32 R18, RZ, RZ, UR13 ;  /* 0x0000000dff127e24 */ /* 0x000fe2000f8e00ff */
[----:B-1----:R-:W-:Y:S01]  /*5380*/  ISETP.GE.AND P1, PT, R228, UR4, PT ;  /* 0x00000004e4007c0c */ /* 0x002fe2000bf26270 */
[----:B------:R-:W-:Y:S01]  /*5390*/  ULEA.HI.X UR12, UR10, UR12, UR11, 0x5, UP0 ;  /* 0x0000000c0a0c7291 */ /* 0x000fe200080f2c0b */
[----:B------:R-:W-:Y:S01]  /*53a0*/  LEA.HI.X R23, R21, R153, R19, 0x1, P0 ;  /* 0x0000009915177211 */ /* 0x000fe200000f0c13 */
[----:B------:R-:W-:Y:S01]  /*53b0*/  IMAD.U32 R21, RZ, RZ, UR6 ;  /* 0x00000006ff157e24 */ /* 0x000fe2000f8e00ff */
[----:B------:R-:W-:Y:S01]  /*53c0*/  ISETP.GE.AND P0, PT, R155, UR4, PT ;  /* 0x000000049b007c0c */ /* 0x000fe2000bf06270 */
[----:B------:R-:W-:Y:S01]  /*53d0*/  IMAD.U32 R19, RZ, RZ, UR7 ;  /* 0x00000007ff137e24 */ /* 0x000fe2000f8e00ff */
[----:B------:R-:W-:Y:S01]  /*53e0*/  LEA R20, P2, R18, R154, 0x1 ;  /* 0x0000009a12147211 */ /* 0x000fe200078408ff */
[----:B------:R-:W-:-:S03]  /*53f0*/  IMAD.U32 R42, RZ, RZ, UR12 ;  /* 0x0000000cff2a7e24 */ /* 0x000fc6000f8e00ff */
[-C--:B------:R-:W-:Y:S02]  /*5400*/  LEA.HI.X R21, R18, R153.reuse, R21, 0x1, P2 ;  /* 0x0000009912157211 */ /* 0x080fe400010f0c15 */
[C---:B------:R-:W-:Y:S01]  /*5410*/  LEA R18, P2, R19.reuse, R154, 0x1 ;  /* 0x0000009a13127211 */ /* 0x040fe200078408ff */
[----:B------:R-:W-:Y:S01]  /*5420*/  @!PT LDS RZ, [RZ] ;  /* 0x00000000fffff984 */ /* 0x000fe20000000800 */
[----:B------:R-:W-:Y:S01]  /*5430*/  @!PT LDS RZ, [RZ] ;  /* 0x00000000fffff984 */ /* 0x000fe20000000800 */
[----:B------:R-:W-:Y:S01]  /*5440*/  @!PT LDS RZ, [RZ] ;  /* 0x00000000fffff984 */ /* 0x000fe20000000800 */
[----:B------:R1:W-:Y:S03]  /*5450*/  @!P1 LDGSTS.E.BYPASS.LTC128B.128 [R236+0x8000], desc[UR24][R24.64] ;  /* 0x0800000018ec9fae */ /* 0x0003e6000b981a18 */
[----:B------:R-:W-:Y:S01]  /*5460*/  LEA.HI.X R19, R19, R153, R42, 0x1, P2 ;  /* 0x0000009913137211 */ /* 0x000fe200010f0c2a */
        /* <DEDUP_REMOVED lines=37> */
.L_x_708:
[-C--:B------:R-:W-:Y:S01]  /*56c0*/  ISETP.GE.AND P1, PT, R8, R239.reuse, PT ;  /* 0x000000ef0800720c */ /* 0x080fe20003f26270 */
[----:B------:R-:W2:Y:S01]  /*56d0*/  LDCU UR4, c[0x0][0x45c] ;  /* 0x00008b80ff0477ac */ /* 0x000ea20008000800 */
[----:B-1----:R-:W-:Y:S02]  /*56e0*/  FSEL R23, R40, -INF , !P5 ;  /* 0xff80000028177808 */ /* 0x002fe40006800000 */
[----:B------:R-:W-:Y:S01]  /*56f0*/  FSEL R28, R28, -INF , !P1 ;  /* 0xff8000001c1c7808 */ /* 0x000fe20004800000 */
[----:B------:R-:W-:Y:S01]  /*5700*/  UISETP.GT.AND UP0, UPT, UR15, UR19, UPT ;  /* 0x000000130f00728c */ /* 0x000fe2000bf04270 */
[-C--:B------:R-:W-:Y:S02]  /*5710*/  ISETP.GE.AND P0, PT, R7, R239.reuse, PT ;  /* 0x000000ef0700720c */ /* 0x080fe40003f06270 */
[-C--:B------:R-:W-:Y:S02]  /*5720*/  ISETP.GE.AND P5, PT, R5, R239.reuse, PT ;  /* 0x000000ef0500720c */ /* 0x080fe40003fa6270 */
[----:B------:R-:W-:-:S02]  /*5730*/  ISETP.GE.AND P1, PT, R4, R239, PT ;  /* 0x000000ef0400720c */ /* 0x000fc40003f26270 */
[-C--:B------:R-:W-:Y:S02]  /*5740*/  ISETP.GE.AND P2, PT, R6, R239.reuse, PT ;  /* 0x000000ef0600720c */ /* 0x080fe40003f46270 */
[----:B------:R-:W-:Y:S02]  /*5750*/  FSEL R39, R39, -INF , !P0 ;  /* 0xff80000027277808 */ /* 0x000fe40004000000 */
[----:B------:R-:W-:Y:S02]  /*5760*/  FSEL R37, R37, -INF , !P5 ;  /* 0xff80000025257808 */ /* 0x000fe40006800000 */
[----:B------:R-:W-:Y:S02]  /*5770*/  FSEL R36, R36, -INF , !P1 ;  /* 0xff80000024247808 */ /* 0x000fe40004800000 */
[-C--:B------:R-:W-:Y:S02]  /*5780*/  ISETP.GE.AND P0, PT, R3, R239.reuse, PT ;  /* 0x000000ef0300720c */ /* 0x080fe40003f06270 */
[----:B------:R-:W-:-:S02]  /*5790*/  ISETP.GE.AND P5, PT, R14, R239, PT ;  /* 0x000000ef0e00720c */ /* 0x000fc40003fa6270 */
[-C--:B------:R-:W-:Y:S02]  /*57a0*/  ISETP.GE.AND P1, PT, R10, R239.reuse, PT ;  /* 0x000000ef0a00720c */ /* 0x080fe40003f26270 */
[----:B------:R-:W-:Y:S02]  /*57b0*/  FSEL R38, R38, -INF , !P2 ;  /* 0xff80000026267808 */ /* 0x000fe40005000000 */
[----:B------:R-:W-:Y:S02]  /*57c0*/  FSEL R22, R41, -INF , !P6 ;  /* 0xff80000029167808 */ /* 0x000fe40007000000 */
[----:B------:R-:W-:Y:S02]  /*57d0*/  ISETP.GE.AND P2, PT, R15, R239, PT ;  /* 0x000000ef0f00720c */ /* 0x000fe40003f46270 */
[----:B------:R-:W-:Y:S02]  /*57e0*/  FSEL R35, R35, -INF , !P0 ;  /* 0xff80000023237808 */ /* 0x000fe40004000000 */
[----:B------:R-:W-:-:S02]  /*57f0*/  FSEL R80, R33, -INF , !P5 ;  /* 0xff80000021507808 */ /* 0x000fc40006800000 */
[----:B------:R-:W-:Y:S02]  /*5800*/  FSEL R81, R32, -INF , !P1 ;  /* 0xff80000020517808 */ /* 0x000fe40004800000 */
[-C--:B------:R-:W-:Y:S02]  /*5810*/  ISETP.GE.AND P0, PT, R13, R239.reuse, PT ;  /* 0x000000ef0d00720c */ /* 0x080fe40003f06270 */
[-C--:B------:R-:W-:Y:S02]  /*5820*/  ISETP.GE.AND P5, PT, R11, R239.reuse, PT ;  /* 0x000000ef0b00720c */ /* 0x080fe40003fa6270 */
[----:B------:R-:W-:Y:S02]  /*5830*/  ISETP.GE.AND P1, PT, R16, R239, PT ;  /* 0x000000ef1000720c */ /* 0x000fe40003f26270 */
[----:B------:R-:W-:Y:S02]  /*5840*/  FSEL R74, R34, -INF , !P2 ;  /* 0xff800000224a7808 */ /* 0x000fe40005000000 */
[----:B------:R-:W-:-:S02]  /*5850*/  FMNMX3.FTZ R133, R22, R23, R28, !PT ;  /* 0x0000001716857276 */ /* 0x000fc4000781001c */
[-C--:B------:R-:W-:Y:S02]  /*5860*/  ISETP.GE.AND P2, PT, R12, R239.reuse, PT ;  /* 0x000000ef0c00720c */ /* 0x080fe40003f46270 */
[----:B------:R-:W-:Y:S02]  /*5870*/  FSEL R82, R31, -INF , !P0 ;  /* 0xff8000001f527808 */ /* 0x000fe40004000000 */
[----:B------:R-:W-:Y:S02]  /*5880*/  FSEL R121, R29, -INF , !P5 ;  /* 0xff8000001d797808 */ /* 0x000fe40006800000 */
[----:B------:R-:W-:Y:S02]  /*5890*/  FSEL R122, R27, -INF , !P1 ;  /* 0xff8000001b7a7808 */ /* 0x000fe40004800000 */
[----:B------:R-:W-:Y:S02]  /*58a0*/  ISETP.GE.AND P0, PT, R17, R239, PT ;  /* 0x000000ef1100720c */ /* 0x000fe40003f06270 */
[----:B------:R-:W-:-:S02]  /*58b0*/  ISETP.GT.AND P5, PT, R2, R9, PT ;  /* 0x000000090200720c */ /* 0x000fc40003fa4270 */
[C---:B------:R-:W-:Y:S02]  /*58c0*/  ISETP.GT.AND P1, PT, R2.reuse, R8, PT ;  /* 0x000000080200720c */ /* 0x040fe40003f24270 */
[----:B------:R-:W-:Y:S02]  /*58d0*/  ISETP.GT.AND P6, PT, R2, R7, PT ;  /* 0x000000070200720c */ /* 0x000fe40003fc4270 */
[----:B------:R-:W-:Y:S02]  /*58e0*/  FMNMX3.FTZ R133, R133, R39, R38, !PT ;  /* 0x0000002785857276 */ /* 0x000fe40007810026 */
[----:B------:R-:W-:Y:S02]  /*58f0*/  FSEL R120, R30, -INF , !P2 ;  /* 0xff8000001e787808 */ /* 0x000fe40005000000 */
[----:B------:R-:W-:Y:S02]  /*5900*/  ISETP.GT.AND P2, PT, R2, R0, PT ;  /* 0x000000000200720c */ /* 0x000fe40003f44270 */
[----:B------:R-:W-:Y:S01]  /*5910*/  FSEL R123, R26, -INF , !P0 ;  /* 0xff8000001a7b7808 */ /* 0x000fe20004000000 */
[----:B------:R-:W-:Y:S01]  /*5920*/  VIADD R26, R237, 0x48 ;  /* 0x00000048ed1a7836 */ /* 0x000fe20000000000 */
[----:B------:R-:W-:-:S02]  /*5930*/  FSEL R19, R101, -INF , !P5 ;  /* 0xff80000065137808 */ /* 0x000fc40006800000 */
[----:B------:R-:W-:Y:S02]  /*5940*/  FSEL R20, R104, -INF , !P1 ;  /* 0xff80000068147808 */ /* 0x000fe40004800000 */
[C---:B------:R-:W-:Y:S02]  /*5950*/  ISETP.GT.AND P0, PT, R2.reuse, R6, PT ;  /* 0x000000060200720c */ /* 0x040fe40003f04270 */
[C---:B------:R-:W-:Y:S02]  /*5960*/  ISETP.GT.AND P5, PT, R2.reuse, R4, PT ;  /* 0x000000040200720c */ /* 0x040fe40003fa4270 */
[C---:B------:R-:W-:Y:S02]  /*5970*/  ISETP.GT.AND P1, PT, R2.reuse, R3, PT ;  /* 0x000000030200720c */ /* 0x040fe40003f24270 */
[----:B------:R-:W-:Y:S02]  /*5980*/  FSEL R21, R105, -INF , !P6 ;  /* 0xff80000069157808 */ /* 0x000fe40007000000 */
[----:B------:R-:W-:-:S02]  /*5990*/  ISETP.GT.AND P6, PT, R2, R15, PT ;  /* 0x0000000f0200720c */ /* 0x000fc40003fc4270 */
[----:B------:R-:W-:Y:S02]  /*59a0*/  FMNMX3.FTZ R133, R133, R37, R36, !PT ;  /* 0x0000002585857276 */ /* 0x000fe40007810024 */
[----:B------:R-:W-:Y:S02]  /*59b0*/  FSEL R18, R100, -INF , !P2 ;  /* 0xff80000064127808 */ /* 0x000fe40005000000 */
[----:B------:R-:W-:Y:S02]  /*59c0*/  ISETP.GT.AND P2, PT, R2, R5, PT ;  /* 0x000000050200720c */ /* 0x000fe40003f44270 */
[----:B------:R-:W-:Y:S02]  /*59d0*/  FSEL R24, R96, -INF , !P0 ;  /* 0xff80000060187808 */ /* 0x000fe40004000000 */
[----:B------:R-:W-:Y:S02]  /*59e0*/  FSEL R33, R76, -INF , !P5 ;  /* 0xff8000004c217808 */ /* 0x000fe40006800000 */
[----:B------:R-:W-:-:S02]  /*59f0*/  FSEL R41, R77, -INF , !P1 ;  /* 0xff8000004d297808 */ /* 0x000fc40004800000 */
[C---:B------:R-:W-:Y:S02]  /*5a00*/  ISETP.GT.AND P0, PT, R2.reuse, R14, PT ;  /* 0x0000000e0200720c */ /* 0x040fe40003f04270 */
[C---:B------:R-:W-:Y:S02]  /*5a10*/  ISETP.GT.AND P5, PT, R2.reuse, R13, PT ;  /* 0x0000000d0200720c */ /* 0x040fe40003fa4270 */
[----:B------:R-:W-:Y:S02]  /*5a20*/  ISETP.GT.AND P1, PT, R2, R12, PT ;  /* 0x0000000c0200720c */ /* 0x000fe40003f24270 */
[----:B------:R-:W-:Y:S02]  /*5a30*/  FSEL R47, R116, -INF , !P6 ;  /* 0xff800000742f7808 */ /* 0x000fe40007000000 */
[----:B------:R-:W-:Y:S02]  /*5a40*/  FMNMX3.FTZ R133, R133, R35, R74, !PT ;  /* 0x0000002385857276 */ /* 0x000fe4000781004a */
[----:B------:R-:W-:-:S02]  /*5a50*/  ISETP.GT.AND P6, PT, R2, R11, PT ;  /* 0x0000000b0200720c */ /* 0x000fc40003fc4270 */
[----:B------:R-:W-:Y:S02]  /*5a60*/  FSEL R25, R97, -INF , !P2 ;  /* 0xff80000061197808 */ /* 0x000fe40005000000 */
[----:B------:R-:W-:Y:S02]  /*5a70*/  ISETP.GT.AND P2, PT, R2, R10, PT ;  /* 0x0000000a0200720c */ /* 0x000fe40003f44270 */
[----:B------:R-:W-:Y:S02]  /*5a80*/  FSEL R46, R117, -INF , !P0 ;  /* 0xff800000752e7808 */ /* 0x000fe40004000000 */
[----:B------:R-:W-:Y:S02]  /*5a90*/  FSEL R49, R109, -INF , !P5 ;  /* 0xff8000006d317808 */ /* 0x000fe40006800000 */
[----:B------:R-:W-:Y:S02]  /*5aa0*/  FSEL R50, R112, -INF , !P1 ;  /* 0xff80000070327808 */ /* 0x000fe40004800000 */
[----:B------:R-:W-:-:S02]  /*5ab0*/  FMNMX3.FTZ R133, R133, R80, R81, !PT ;  /* 0x0000005085857276 */ /* 0x000fc40007810051 */
[----:B------:R-:W-:Y:S02]  /*5ac0*/  ISETP.GT.AND P0, PT, R2, R16, PT ;  /* 0x000000100200720c */ /* 0x000fe40003f04270 */
[C---:B------:R-:W-:Y:S02]  /*5ad0*/  ISETP.GE.AND P5, PT, R0.reuse, R240, PT ;  /* 0x000000f00000720c */ /* 0x040fe40003fa6270 */
[----:B------:R-:W-:Y:S02]  /*5ae0*/  ISETP.GE.AND P1, PT, R0, R238, PT ;  /* 0x000000ee0000720c */ /* 0x000fe40003f26270 */
[----:B------:R-:W-:Y:S02]  /*5af0*/  FSEL R51, R113, -INF , !P6 ;  /* 0xff80000071337808 */ /* 0x000fe40007000000 */
[----:B------:R-:W-:Y:S02]  /*5b00*/  ISETP.GT.AND P6, PT, R26, R0, PT ;  /* 0x000000001a00720c */ /* 0x000fe40003fc4270 */
[----:B------:R-:W-:-:S02]  /*5b10*/  FSEL R48, R108, -INF , !P2 ;  /* 0xff8000006c307808 */ /* 0x000fc40005000000 */
[----:B------:R-:W-:Y:S02]  /*5b20*/  FMNMX3.FTZ R133, R133, R82, R120, !PT ;  /* 0x0000005285857276 */ /* 0x000fe40007810078 */
[----:B------:R-:W-:Y:S02]  /*5b30*/  ISETP.GT.AND P2, PT, R2, R17, PT ;  /* 0x000000110200720c */ /* 0x000fe40003f44270 */
[----:B------:R-:W-:Y:S02]  /*5b40*/  FSEL R53, R68, -INF , !P0 ;  /* 0xff80000044357808 */ /* 0x000fe40004000000 */
[----:B------:R-:W-:Y:S02]  /*5b50*/  FSEL R32, R43, -INF , !P5 ;  /* 0xff8000002b207808 */ /* 0x000fe40006800000 */
[----:B------:R-:W-:Y:S02]  /*5b60*/  FSEL R45, R18, -INF , !P1 ;  /* 0xff800000122d7808 */ /* 0x000fe40004800000 */
[----:B------:R-:W-:-:S02]  /*5b70*/  ISETP.GE.AND P0, PT, R0, R241, PT ;  /* 0x000000f10000720c */ /* 0x000fc40003f06270 */
[----:B------:R-:W-:Y:S02]  /*5b80*/  ISETP.GE.AND P5, PT, R9, R238, PT ;  /* 0x000000ee0900720c */ /* 0x000fe40003fa6270 */
[----:B------:R-:W-:Y:S02]  /*5b90*/  ISETP.GT.AND P1, PT, R26, R9, PT ;  /* 0x000000091a00720c */ /* 0x000fe40003f24270 */
[----:B------:R-:W-:Y:S02]  /*5ba0*/  FSEL R2, R102, -INF , !P6 ;  /* 0xff80000066027808 */ /* 0x000fe40007000000 */
[----:B------:R-:W-:Y:S02]  /*5bb0*/  FMNMX3.FTZ R133, R133, R121, R122, !PT ;  /* 0x0000007985857276 */ /* 0x000fe4000781007a */
[----:B------:R-:W-:Y:S02]  /*5bc0*/  FSEL R0, R103, -INF , !P1 ;  /* 0xff80000067007808 */ /* 0x000fe40004800000 */
[----:B------:R-:W-:-:S02]  /*5bd0*/  FSEL R76, R2, -INF , !P0 ;  /* 0xff800000024c7808 */ /* 0x000fc40004000000 */
[----:B------:R-:W-:Y:S02]  /*5be0*/  FSEL R43, R19, -INF , !P5 ;  /* 0xff800000132b7808 */ /* 0x000fe40006800000 */
[----:B------:R-:W-:Y:S02]  /*5bf0*/  ISETP.GE.AND P6, PT, R9, R241, PT ;  /* 0x000000f10900720c */ /* 0x000fe40003fc6270 */
[C---:B------:R-:W-:Y:S02]  /*5c00*/  ISETP.GE.AND P0, PT, R8.reuse, R240, PT ;  /* 0x000000f00800720c */ /* 0x040fe40003f06270 */
[----:B------:R-:W-:Y:S02]  /*5c10*/  ISETP.GE.AND P1, PT, R8, R238, PT ;  /* 0x000000ee0800720c */ /* 0x000fe40003f26270 */
[----:B------:R-:W-:Y:S02]  /*5c20*/  ISETP.GT.AND P5, PT, R26, R8, PT ;  /* 0x000000081a00720c */ /* 0x000fe40003fa4270 */
[----:B------:R-:W-:-:S02]  /*5c30*/  FMNMX.FTZ R133, R123, R133, !PT ;  /* 0x000000857b857209 */ /* 0x000fc40007810000 */
[----:B------:R-:W-:Y:S02]  /*5c40*/  FSEL R75, R0, -INF , !P6 ;  /* 0xff800000004b7808 */ /* 0x000fe40007000000 */
[----:B------:R-:W-:Y:S02]  /*5c50*/  FSEL R30, R58, -INF , !P0 ;  /* 0xff8000003a1e7808 */ /* 0x000fe40004000000 */
[----:B------:R-:W-:Y:S02]  /*5c60*/  FSEL R42, R20, -INF , !P1 ;  /* 0xff800000142a7808 */ /* 0x000fe40004800000 */
[----:B------:R-:W-:Y:S02]  /*5c70*/  FSEL R2, R106, -INF , !P5 ;  /* 0xff8000006a027808 */ /* 0x000fe40006800000 */
[C---:B------:R-:W-:Y:S02]  /*5c80*/  ISETP.GE.AND P6, PT, R7.reuse, R240, PT ;  /* 0x000000f00700720c */ /* 0x040fe40003fc6270 */
[----:B------:R-:W-:-:S02]  /*5c90*/  ISETP.GE.AND P0, PT, R7, R238, PT ;  /* 0x000000ee0700720c */ /* 0x000fc40003f06270 */
[----:B------:R-:W-:Y:S02]  /*5ca0*/  ISETP.GT.AND P1, PT, R26, R7, PT ;  /* 0x000000071a00720c */ /* 0x000fe40003f24270 */
[----:B------:R-:W-:Y:S02]  /*5cb0*/  ISETP.GE.AND P5, PT, R7, R241, PT ;  /* 0x000000f10700720c */ /* 0x000fe40003fa6270 */
[----:B------:R-:W1:Y:S01]  /*5cc0*/  SHFL.BFLY PT, R7, R133, 0x2, 0x1f ;  /* 0x0c401f0085077f89 */ /* 0x000e6200000e0000 */
[----:B------:R-:W-:Y:S02]  /*5cd0*/  FSEL R52, R69, -INF , !P2 ;  /* 0xff80000045347808 */ /* 0x000fe40005000000 */
[----:B------:R-:W-:Y:S02]  /*5ce0*/  ISETP.GE.AND P2, PT, R9, R240, PT ;  /* 0x000000f00900720c */ /* 0x000fe40003f46270 */
[----:B------:R-:W-:Y:S02]  /*5cf0*/  FSEL R0, R107, -INF , !P1 ;  /* 0xff8000006b007808 */ /* 0x000fe40004800000 */
[----:B------:R-:W-:-:S02]  /*5d00*/  FSEL R31, R64, -INF , !P2 ;  /* 0xff800000401f7808 */ /* 0x000fc40005000000 */
[----:B------:R-:W-:Y:S02]  /*5d10*/  ISETP.GE.AND P2, PT, R8, R241, PT ;  /* 0x000000f10800720c */ /* 0x000fe40003f46270 */
[----:B------:R-:W-:Y:S02]  /*5d20*/  ISETP.GE.AND P1, PT, R6, R240, PT ;  /* 0x000000f00600720c */ /* 0x000fe40003f26270 */
[----:B------:R-:W-:Y:S02]  /*5d30*/  FSEL R29, R65, -INF , !P6 ;  /* 0xff800000411d7808 */ /* 0x000fe40007000000 */
[----:B------:R-:W-:Y:S02]  /*5d40*/  ISETP.GT.AND P6, PT, R26, R6, PT ;  /* 0x000000061a00720c */ /* 0x000fe40003fc4270 */
[----:B------:R-:W-:Y:S02]  /*5d50*/  FSEL R69, R2, -INF , !P2 ;  /* 0xff80000002457808 */ /* 0x000fe40005000000 */
[----:B------:R-:W-:-:S02]  /*5d60*/  FSEL R27, R59, -INF , !P1 ;  /* 0xff8000003b1b7808 */ /* 0x000fc40004800000 */
[----:B------:R-:W-:Y:S02]  /*5d70*/  ISETP.GE.AND P2, PT, R6, R238, PT ;  /* 0x000000ee0600720c */ /* 0x000fe40003f46270 */
[----:B------:R-:W-:Y:S02]  /*5d80*/  ISETP.GT.AND P1, PT, R26, R5, PT ;  /* 0x000000051a00720c */ /* 0x000fe40003f24270 */
[----:B------:R-:W-:Y:S02]  /*5d90*/  FSEL R40, R21, -INF , !P0 ;  /* 0xff80000015287808 */ /* 0x000fe40004000000 */
[----:B------:R-:W-:Y:S02]  /*5da0*/  ISETP.GE.AND P0, PT, R6, R241, PT ;  /* 0x000000f10600720c */ /* 0x000fe40003f06270 */
[----:B------:R-:W-:Y:S02]  /*5db0*/  FSEL R2, R98, -INF , !P6 ;  /* 0xff80000062027808 */ /* 0x000fe40007000000 */
[----:B------:R-:W-:-:S02]  /*5dc0*/  FSEL R68, R0, -INF , !P5 ;  /* 0xff80000000447808 */ /* 0x000fc40006800000 */
[----:B------:R-:W-:Y:S02]  /*5dd0*/  FSEL R34, R24, -INF , !P2 ;  /* 0xff80000018227808 */ /* 0x000fe40005000000 */
[----:B------:R-:W-:Y:S02]  /*5de0*/  FSEL R0, R99, -INF , !P1 ;  /* 0xff80000063007808 */ /* 0x000fe40004800000 */
[C---:B------:R-:W-:Y:S02]  /*5df0*/  ISETP.GE.AND P5, PT, R5.reuse, R240, PT ;  /* 0x000000f00500720c */ /* 0x040fe40003fa6270 */
[----:B------:R-:W-:Y:S02]  /*5e00*/  ISETP.GE.AND P2, PT, R5, R241, PT ;  /* 0x000000f10500720c */ /* 0x000fe40003f46270 */
[----:B-1----:R-:W-:Y:S02]  /*5e10*/  FMNMX.FTZ R133, R133, R7, !PT ;  /* 0x0000000785857209 */ /* 0x002fe40007810000 */
[----:B------:R-:W-:-:S02]  /*5e20*/  FSEL R59, R2, -INF , !P0 ;  /* 0xff800000023b7808 */ /* 0x000fc40004000000 */
[-C--:B------:R-:W-:Y:S02]  /*5e30*/  ISETP.GE.AND P0, PT, R4, R240.reuse, PT ;  /* 0x000000f00400720c */ /* 0x080fe40003f06270 */
[----:B------:R-:W-:Y:S02]  /*5e40*/  FMNMX3.FTZ R135, R32, R31, R30, !PT ;  /* 0x0000001f20877276 */ /* 0x000fe4000781001e */
[----:B------:R-:W-:Y:S02]  /*5e50*/  FSEL R20, R63, -INF , !P5 ;  /* 0xff8000003f147808 */ /* 0x000fe40006800000 */
[----:B------:R-:W-:Y:S02]  /*5e60*/  FSEL R58, R0, -INF , !P2 ;  /* 0xff800000003a7808 */ /* 0x000fe40005000000 */
[----:B------:R-:W-:Y:S01]  /*5e70*/  ISETP.GT.AND P5, PT, R26, R3, PT ;  /* 0x000000031a00720c */ /* 0x000fe20003fa4270 */
[----:B------:R-:W1:Y:S01]  /*5e80*/  SHFL.BFLY PT, R0, R133, 0x1, 0x1f ;  /* 0x0c201f0085007f89 */ /* 0x000e6200000e0000 */
[----:B------:R-:W-:-:S02]  /*5e90*/  ISETP.GE.AND P2, PT, R3, R240, PT ;  /* 0x000000f00300720c */ /* 0x000fc40003f46270 */
[----:B------:R-:W-:Y:S02]  /*5ea0*/  FSEL R18, R67, -INF , !P0 ;  /* 0xff80000043127808 */ /* 0x000fe40004000000 */
[----:B------:R-:W-:Y:S02]  /*5eb0*/  ISETP.GE.AND P0, PT, R15, R240, PT ;  /* 0x000000f00f00720c */ /* 0x000fe40003f06270 */
[----:B------:R-:W-:Y:S02]  /*5ec0*/  FMNMX3.FTZ R135, R135, R29, R27, !PT ;  /* 0x0000001d87877276 */ /* 0x000fe4000781001b */
[----:B------:R-:W-:Y:S02]  /*5ed0*/  ISETP.GE.AND P6, PT, R5, R238, PT ;  /* 0x000000ee0500720c */ /* 0x000fe40003fc6270 */
[----:B------:R-:W-:Y:S02]  /*5ee0*/  FSEL R5, R79, -INF , !P5 ;  /* 0xff8000004f057808 */ /* 0x000fe40006800000 */
[----:B------:R-:W-:-:S02]  /*5ef0*/  FSEL R19, R66, -INF , !P2 ;  /* 0xff80000042137808 */ /* 0x000fc40005000000 */
[-C--:B------:R-:W-:Y:S02]  /*5f00*/  ISETP.GE.AND P5, PT, R14, R240.reuse, PT ;  /* 0x000000f00e00720c */ /* 0x080fe40003fa6270 */
[----:B------:R-:W-:Y:S02]  /*5f10*/  ISETP.GE.AND P2, PT, R10, R240, PT ;  /* 0x000000f00a00720c */ /* 0x000fe40003f46270 */
[----:B------:R-:W-:Y:S02]  /*5f20*/  FSEL R62, R62, -INF , !P0 ;  /* 0xff8000003e3e7808 */ /* 0x000fe40004000000 */
[----:B------:R-:W-:Y:S02]  /*5f30*/  FMNMX3.FTZ R135, R135, R20, R18, !PT ;  /* 0x0000001487877276 */ /* 0x000fe40007810012 */
[----:B------:R-:W-:Y:S02]  /*5f40*/  ISETP.GE.AND P0, PT, R13, R240, PT ;  /* 0x000000f00d00720c */ /* 0x000fe40003f06270 */
[----:B------:R-:W-:-:S02]  /*5f50*/  FSEL R61, R61, -INF , !P5 ;  /* 0xff8000003d3d7808 */ /* 0x000fc40006800000 */
[-C--:B------:R-:W-:Y:S02]  /*5f60*/  ISETP.GE.AND P5, PT, R12, R240.reuse, PT ;  /* 0x000000f00c00720c */ /* 0x080fe40003fa6270 */
[----:B------:R-:W-:Y:S02]  /*5f70*/  FSEL R60, R60, -INF , !P2 ;  /* 0xff8000003c3c7808 */ /* 0x000fe40005000000 */
[----:B------:R-:W-:Y:S02]  /*5f80*/  FMNMX3.FTZ R135, R135, R19, R62, !PT ;  /* 0x0000001387877276 */ /* 0x000fe4000781003e */
[----:B------:R-:W-:Y:S02]  /*5f90*/  FSEL R63, R57, -INF , !P0 ;  /* 0xff800000393f7808 */ /* 0x000fe40004000000 */
[-C--:B------:R-:W-:Y:S02]  /*5fa0*/  ISETP.GE.AND P2, PT, R11, R240.reuse, PT ;  /* 0x000000f00b00720c */ /* 0x080fe40003f46270 */
[----:B------:R-:W-:-:S02]  /*5fb0*/  ISETP.GE.AND P0, PT, R16, R240, PT ;  /* 0x000000f01000720c */ /* 0x000fc40003f06270 */
[----:B------:R-:W-:Y:S02]  /*5fc0*/  FSEL R112, R56, -INF , !P5 ;  /* 0xff80000038707808 */ /* 0x000fe40006800000 */
[----:B------:R-:W-:Y:S02]  /*5fd0*/  FMNMX3.FTZ R135, R135, R61, R60, !PT ;  /* 0x0000003d87877276 */ /* 0x000fe4000781003c */
[----:B------:R-:W-:Y:S02]  /*5fe0*/  ISETP.GE.AND P5, PT, R17, R240, PT ;  /* 0x000000f01100720c */ /* 0x000fe40003fa6270 */
[----:B------:R-:W-:Y:S02]  /*5ff0*/  FSEL R113, R55, -INF , !P2 ;  /* 0xff80000037717808 */ /* 0x000fe40005000000 */
[----:B------:R-:W-:Y:S02]  /*6000*/  FSEL R116, R54, -INF , !P0 ;  /* 0xff80000036747808 */ /* 0x000fe40004000000 */
[----:B------:R-:W-:-:S02]  /*6010*/  FMNMX3.FTZ R135, R135, R63, R112, !PT ;  /* 0x0000003f87877276 */ /* 0x000fc40007810070 */
[----:B------:R-:W-:Y:S02]  /*6020*/  ISETP.GT.AND P1, PT, R26, R4, PT ;  /* 0x000000041a00720c */ /* 0x000fe40003f24270 */
[----:B------:R-:W-:Y:S02]  /*6030*/  FSEL R117, R44, -INF , !P5 ;  /* 0xff8000002c757808 */ /* 0x000fe40006800000 */
[----:B------:R-:W-:Y:S02]  /*6040*/  FMNMX3.FTZ R135, R135, R113, R116, !PT ;  /* 0x0000007187877276 */ /* 0x000fe40007810074 */
[----:B------:R-:W-:Y:S02]  /*6050*/  FSEL R25, R25, -INF , !P6 ;  /* 0xff80000019197808 */ /* 0x000fe40007000000 */
[----:B------:R-:W-:Y:S02]  /*6060*/  ISETP.GE.AND P6, PT, R4, R238, PT ;  /* 0x000000ee0400720c */ /* 0x000fe40003fc6270 */
[----:B------:R-:W-:-:S02]  /*6070*/  FSEL R2, R78, -INF , !P1 ;  /* 0xff8000004e027808 */ /* 0x000fc40004800000 */
[----:B-1----:R-:W-:Y:S02]  /*6080*/  FMNMX.FTZ R133, R133, R0, !PT ;  /* 0x0000000085857209 */ /* 0x002fe40007810000 */
[----:B------:R-:W-:Y:S02]  /*6090*/  ISETP.GE.AND P1, PT, R4, R241, PT ;  /* 0x000000f10400720c */ /* 0x000fe40003f26270 */
[----:B------:R-:W-:Y:S01]  /*60a0*/  FMNMX.FTZ R135, R117, R135, !PT ;  /* 0x0000008775877209 */ /* 0x000fe20007810000 */
[----:B--2---:R-:W-:Y:S01]  /*60b0*/  FMUL.FTZ R4, R133, UR4 ;  /* 0x0000000485047c20 */ /* 0x004fe20008410000 */
[----:B------:R-:W-:Y:S02]  /*60c0*/  FSEL R21, R33, -INF , !P6 ;  /* 0xff80000021157808 */ /* 0x000fe40007000000 */
[----:B------:R-:W-:Y:S02]  /*60d0*/  FSEL R33, R2, -INF , !P1 ;  /* 0xff80000002217808 */ /* 0x000fe40004800000 */
[----:B------:R-:W-:-:S02]  /*60e0*/  ISETP.GE.AND P2, PT, R3, R238, PT ;  /* 0x000000ee0300720c */ /* 0x000fc40003f46270 */
[----:B------:R-:W-:Y:S02]  /*60f0*/  ISETP.GE.AND P0, PT, R3, R241, PT ;  /* 0x000000f10300720c */ /* 0x000fe40003f06270 */
[----:B------:R-:W-:Y:S01]  /*6100*/  FSETP.NEU.FTZ.AND P1, PT, R133, -INF , PT ;  /* 0xff8000008500780b */ /* 0x000fe20003f3d000 */
[----:B------:R-:W1:Y:S01]  /*6110*/  SHFL.BFLY PT, R3, R135, 0x2, 0x1f ;  /* 0x0c401f0087037f89 */ /* 0x000e6200000e0000 */
[----:B------:R-:W-:Y:S02]  /*6120*/  FSEL R44, R5, -INF , !P0 ;  /* 0xff800000052c7808 */ /* 0x000fe40004000000 */
[----:B------:R-:W-:Y:S02]  /*6130*/  FSEL R4, R4, RZ, P1 ;  /* 0x000000ff04047208 */ /* 0x000fe40000800000 */
[----:B------:R-:W-:Y:S02]  /*6140*/  ISETP.GT.AND P1, PT, R26, R14, PT ;  /* 0x0000000e1a00720c */ /* 0x000fe40003f24270 */
[-C--:B------:R-:W-:Y:S01]  /*6150*/  ISETP.GE.AND P0, PT, R14, R238.reuse, PT ;  /* 0x000000ee0e00720c */ /* 0x080fe20003f06270 */
[--C-:B------:R-:W-:Y:S01]  /*6160*/  FFMA.FTZ R0, R22, UR4, -R4.reuse ;  /* 0x0000000416007c23 */ /* 0x100fe20008010804 */
[----:B------:R-:W-:Y:S01]  /*6170*/  FSEL R7, R119, -INF , !P1 ;  /* 0xff80000077077808 */ /* 0x000fe20004800000 */
[----:B------:R-:W-:Y:S01]  /*6180*/  FFMA.FTZ R2, R23, UR4, -R4 ;  /* 0x0000000417027c23 */ /* 0x000fe20008010804 */
[----:B------:R-:W-:Y:S01]  /*6190*/  ISETP.GE.AND P5, PT, R15, R238, PT ;  /* 0x000000ee0f00720c */ /* 0x000fe20003fa6270 */
[----:B------:R2:W-:Y:S01]  /*61a0*/  MUFU.EX2 R184, R0 ;  /* 0x0000000000b87308 */ /* 0x0005e20000000800 */
[----:B------:R-:W-:-:S02]  /*61b0*/  ISETP.GT.AND P1, PT, R26, R10, PT ;  /* 0x0000000a1a00720c */ /* 0x000fc40003f24270 */
[----:B------:R-:W-:Y:S02]  /*61c0*/  FSEL R72, R46, -INF , !P0 ;  /* 0xff8000002e487808 */ /* 0x000fe40004000000 */
[----:B------:R-:W-:Y:S02]  /*61d0*/  ISETP.GT.AND P0, PT, R26, R13, PT ;  /* 0x0000000d1a00720c */ /* 0x000fe40003f04270 */
[----:B------:R-:W-:Y:S01]  /*61e0*/  FSEL R66, R47, -INF , !P5 ;  /* 0xff8000002f427808 */ /* 0x000fe20006800000 */
[----:B------:R3:W4:Y:S01]  /*61f0*/  MUFU.EX2 R179, R2 ;  /* 0x0000000200b37308 */ /* 0x0007220000000800 */
[----:B------:R-:W-:Y:S02]  /*6200*/  FSEL R9, R110, -INF , !P1 ;  /* 0xff8000006e097808 */ /* 0x000fe40004800000 */
[C---:B------:R-:W-:Y:S02]  /*6210*/  ISETP.GE.AND P5, PT, R10.reuse, R238, PT ;  /* 0x000000ee0a00720c */ /* 0x040fe40003fa6270 */
[----:B------:R-:W-:-:S02]  /*6220*/  ISETP.GE.AND P1, PT, R10, R241, PT ;  /* 0x000000f10a00720c */ /* 0x000fc40003f26270 */
[----:B------:R-:W-:Y:S02]  /*6230*/  FSEL R10, R111, -INF , !P0 ;  /* 0xff8000006f0a7808 */ /* 0x000fe40004000000 */
[----:B--2---:R-:W-:Y:S02]  /*6240*/  FMNMX3.FTZ R0, R45, R43, R42, !PT ;  /* 0x0000002b2d007276 */ /* 0x004fe4000781002a */
[----:B------:R-:W-:Y:S02]  /*6250*/  ISETP.GE.AND P0, PT, R13, R238, PT ;  /* 0x000000ee0d00720c */ /* 0x000fe40003f06270 */
[----:B------:R-:W-:Y:S02]  /*6260*/  FMNMX3.FTZ R0, R0, R40, R34, !PT ;  /* 0x0000002800007276 */ /* 0x000fe40007810022 */
[----:B------:R-:W-:Y:S02]  /*6270*/  FSEL R24, R41, -INF , !P2 ;  /* 0xff80000029187808 */ /* 0x000fe40005000000 */
[----:B------:R-:W-:Y:S01]  /*6280*/  FMNMX3.FTZ R0, R0, R25, R21, !PT ;  /* 0x0000001900007276 */ /* 0x000fe20007810015 */
[----:B---3--:R-:W-:Y:S01]  /*6290*/  FFMA.FTZ R2, R28, UR4, -R4 ;  /* 0x000000041c027c23 */ /* 0x008fe20008010804 */
[----:B------:R-:W-:-:S02]  /*62a0*/  FSEL R67, R49, -INF , !P0 ;  /* 0xff80000031437808 */ /* 0x000fc40004000000 */
[----:B-1----:R-:W-:Y:S01]  /*62b0*/  FMNMX.FTZ R135, R135, R3, !PT ;  /* 0x0000000387877209 */ /* 0x002fe20007810000 */
[----:B------:R1:W-:Y:S01]  /*62c0*/  MUFU.EX2 R178, R2 ;  /* 0x0000000200b27308 */ /* 0x0003e20000000800 */
[----:B------:R-:W-:Y:S02]  /*62d0*/  ISETP.GE.AND P0, PT, R12, R238, PT ;  /* 0x000000ee0c00720c */ /* 0x000fe40003f06270 */
[----:B------:R-:W-:Y:S02]  /*62e0*/  FSEL R73, R48, -INF , !P5 ;  /* 0xff80000030497808 */ /* 0x000fe40006800000 */
[----:B------:R-:W-:Y:S02]  /*62f0*/  FMNMX3.FTZ R0, R0, R24, R66, !PT ;  /* 0x0000001800007276 */ /* 0x000fe40007810042 */
[----:B------:R-:W-:Y:S02]  /*6300*/  ISETP.GE.AND P5, PT, R11, R238, PT ;  /* 0x000000ee0b00720c */ /* 0x000fe40003fa6270 */
[----:B------:R-:W-:-:S02]  /*6310*/  FSEL R106, R50, -INF , !P0 ;  /* 0xff800000326a7808 */ /* 0x000fc40004000000 */
[----:B------:R-:W-:Y:S02]  /*6320*/  ISETP.GE.AND P0, PT, R16, R238, PT ;  /* 0x000000ee1000720c */ /* 0x000fe40003f06270 */
[----:B------:R-:W-:Y:S01]  /*6330*/  FMNMX3.FTZ R136, R0, R72, R73, !PT ;  /* 0x0000004800887276 */ /* 0x000fe20007810049 */
[----:B------:R-:W-:Y:S01]  /*6340*/  FFMA.FTZ R0, R39, UR4, -R4 ;  /* 0x0000000427007c23 */ /* 0x000fe20008010804 */
[----:B------:R-:W-:Y:S01]  /*6350*/  FSEL R107, R51, -INF , !P5 ;  /* 0xff800000336b7808 */ /* 0x000fe20006800000 */
[----:B-1----:R-:W1:Y:S01]  /*6360*/  SHFL.BFLY PT, R2, R135, 0x1, 0x1f ;  /* 0x0c201f0087027f89 */ /* 0x002e6200000e0000 */
[----:B------:R-:W-:Y:S01]  /*6370*/  ISETP.GE.AND P5, PT, R17, R238, PT ;  /* 0x000000ee1100720c */ /* 0x000fe20003fa6270 */
[----:B------:R2:W-:Y:S01]  /*6380*/  MUFU.EX2 R191, R0 ;  /* 0x0000000000bf7308 */ /* 0x0005e20000000800 */
[----:B------:R-:W-:Y:S02]  /*6390*/  FSEL R109, R53, -INF , !P0 ;  /* 0xff800000356d7808 */ /* 0x000fe40004000000 */
[----:B------:R-:W-:-:S02]  /*63a0*/  FMNMX3.FTZ R136, R136, R67, R106, !PT ;  /* 0x0000004388887276 */ /* 0x000fc4000781006a */
[----:B------:R-:W-:Y:S02]  /*63b0*/  ISETP.GT.AND P2, PT, R26, R15, PT ;  /* 0x0000000f1a00720c */ /* 0x000fe40003f44270 */
[----:B------:R-:W-:Y:S02]  /*63c0*/  FSEL R110, R52, -INF , !P5 ;  /* 0xff800000346e7808 */ /* 0x000fe40006800000 */
[----:B------:R-:W-:Y:S02]  /*63d0*/  FMNMX3.FTZ R136, R136, R107, R109, !PT ;  /* 0x0000006b88887276 */ /* 0x000fe4000781006d */
[----:B------:R-:W-:Y:S02]  /*63e0*/  FSEL R5, R118, -INF , !P2 ;  /* 0xff80000076057808 */ /* 0x000fe40005000000 */
[----:B------:R-:W-:Y:S02]  /*63f0*/  ISETP.GE.AND P6, PT, R15, R241, PT ;  /* 0x000000f10f00720c */ /* 0x000fe40003fc6270 */
[----:B------:R-:W-:Y:S01]  /*6400*/  FMNMX.FTZ R136, R110, R136, !PT ;  /* 0x000000886e887209 */ /* 0x000fe20007810000 */
[----:B--2---:R-:W-:Y:S01]  /*6410*/  FFMA.FTZ R0, R38, UR4, -R4 ;  /* 0x0000000426007c23 */ /* 0x004fe20008010804 */
[----:B------:R-:W-:-:S03]  /*6420*/  FSEL R118, R5, -INF , !P6 ;  /* 0xff80000005767808 */ /* 0x000fc60007000000 */
[----:B------:R-:W2:Y:S01]  /*6430*/  SHFL.BFLY PT, R5, R136, 0x2, 0x1f ;  /* 0x0c401f0088057f89 */ /* 0x000ea200000e0000 */
[----:B------:R3:W-:Y:S01]  /*6440*/  MUFU.EX2 R185, R0 ;  /* 0x0000000000b97308 */ /* 0x0007e20000000800 */
[----:B-1----:R-:W-:Y:S01]  /*6450*/  FMNMX.FTZ R135, R135, R2, !PT ;  /* 0x0000000287877209 */ /* 0x002fe20007810000 */
[----:B------:R-:W-:Y:S01]  /*6460*/  FFMA.FTZ R2, R35, UR4, -R4 ;  /* 0x0000000423027c23 */ /* 0x000fe20008010804 */
[----:B------:R-:W-:Y:S02]  /*6470*/  FSEL R65, R9, -INF , !P1 ;  /* 0xff80000009417808 */ /* 0x000fe40004800000 */
[C---:B------:R-:W-:Y:S01]  /*6480*/  ISETP.GT.AND P6, PT, R26.reuse, R11, PT ;  /* 0x0000000b1a00720c */ /* 0x040fe20003fc4270 */
[C---:B------:R-:W-:Y:S01]  /*6490*/  FMUL.FTZ R3, R135.reuse, UR4 ;  /* 0x0000000487037c20 */ /* 0x040fe20008410000 */
[----:B------:R-:W-:Y:S01]  /*64a0*/  FSETP.NEU.FTZ.AND P1, PT, R135, -INF , PT ;  /* 0xff8000008700780b */ /* 0x000fe20003f3d000 */
[----:B------:R1:W-:Y:S01]  /*64b0*/  MUFU.EX2 R140, R2 ;  /* 0x00000002008c7308 */ /* 0x0003e20000000800 */
[----:B------:R-:W-:-:S02]  /*64c0*/  ISETP.GT.AND P5, PT, R26, R12, PT ;  /* 0x0000000c1a00720c */ /* 0x000fc40003fa4270 */
[-C--:B------:R-:W-:Y:S02]  /*64d0*/  ISETP.GE.AND P2, PT, R14, R241.reuse, PT ;  /* 0x000000f10e00720c */ /* 0x080fe40003f46270 */
[----:B------:R-:W-:Y:S02]  /*64e0*/  FSEL R8, R115, -INF , !P6 ;  /* 0xff80000073087808 */ /* 0x000fe40007000000 */
[----:B------:R-:W-:Y:S01]  /*64f0*/  FSEL R3, R3, RZ, P1 ;  /* 0x000000ff03037208 */ /* 0x000fe20000800000 */
[----:B---3--:R-:W-:Y:S01]  /*6500*/  FFMA.FTZ R0, R37, UR4, -R4 ;  /* 0x0000000425007c23 */ /* 0x008fe20008010804 */
[----:B------:R-:W-:Y:S02]  /*6510*/  FSEL R6, R114, -INF , !P5 ;  /* 0xff80000072067808 */ /* 0x000fe40006800000 */
[----:B------:R-:W-:Y:S01]  /*6520*/  ISETP.GT.AND P6, PT, R26, R16, PT ;  /* 0x000000101a00720c */ /* 0x000fe20003fc4270 */
[----:B------:R3:W-:Y:S01]  /*6530*/  MUFU.EX2 R193, R0 ;  /* 0x0000000000c17308 */ /* 0x0007e20000000800 */
[----:B------:R-:W-:-:S02]  /*6540*/  ISETP.GE.AND P0, PT, R13, R241, PT ;  /* 0x000000f10d00720c */ /* 0x000fc40003f06270 */
[-C--:B------:R-:W-:Y:S01]  /*6550*/  ISETP.GE.AND P5, PT, R12, R241.reuse, PT ;  /* 0x000000f10c00720c */ /* 0x080fe20003fa6270 */
[----:B-1----:R-:W-:Y:S01]  /*6560*/  FFMA.FTZ R2, R32, UR4, -R3 ;  /* 0x0000000420027c23 */ /* 0x002fe20008010803 */
[----:B------:R-:W-:Y:S02]  /*6570*/  FSEL R111, R7, -INF , !P2 ;  /* 0xff800000076f7808 */ /* 0x000fe40005000000 */
[----:B------:R-:W-:Y:S01]  /*6580*/  FSEL R7, R70, -INF , !P6 ;  /* 0xff80000046077808 */ /* 0x000fe20007000000 */
[----:B------:R1:W-:Y:S01]  /*6590*/  MUFU.EX2 R177, R2 ;  /* 0x0000000200b17308 */ /* 0x0003e20000000800 */
[----:B------:R-:W-:Y:S02]  /*65a0*/  ISETP.GE.AND P2, PT, R11, R241, PT ;  /* 0x000000f10b00720c */ /* 0x000fe40003f46270 */
[----:B------:R-:W-:Y:S02]  /*65b0*/  ISETP.GT.AND P6, PT, R26, R17, PT ;  /* 0x000000111a00720c */ /* 0x000fe40003fc4270 */
[----:B------:R-:W-:-:S02]  /*65c0*/  FSEL R64, R10, -INF , !P0 ;  /* 0xff8000000a407808 */ /* 0x000fc40004000000 */
[----:B------:R-:W-:Y:S01]  /*65d0*/  ISETP.GE.AND P1, PT, R16, R241, PT ;  /* 0x000000f11000720c */ /* 0x000fe20003f26270 */
[----:B---3--:R-:W-:Y:S01]  /*65e0*/  FFMA.FTZ R0, R36, UR4, -R4 ;  /* 0x0000000424007c23 */ /* 0x008fe20008010804 */
[----:B------:R-:W-:Y:S02]  /*65f0*/  FSEL R104, R6, -INF , !P5 ;  /* 0xff80000006687808 */ /* 0x000fe40006800000 */
[----:B--2---:R-:W-:Y:S01]  /*6600*/  FMNMX.FTZ R136, R136, R5, !PT ;  /* 0x0000000588887209 */ /* 0x004fe20007810000 */
[----:B------:R2:W3:Y:S01]  /*6610*/  MUFU.EX2 R201, R0 ;  /* 0x0000000000c97308 */ /* 0x0004e20000000800 */
[----:B------:R-:W-:Y:S02]  /*6620*/  ISETP.GE.AND P0, PT, R17, R241, PT ;  /* 0x000000f11100720c */ /* 0x000fe40003f06270 */
[----:B------:R-:W-:Y:S01]  /*6630*/  FSEL R105, R8, -INF , !P2 ;  /* 0xff80000008697808 */ /* 0x000fe20005000000 */
[----:B------:R-:W5:Y:S01]  /*6640*/  SHFL.BFLY PT, R6, R136, 0x1, 0x1f ;  /* 0x0c201f0088067f89 */ /* 0x000f6200000e0000 */
[----:B-1----:R-:W-:-:S02]  /*6650*/  FSEL R2, R71, -INF , !P6 ;  /* 0xff80000047027808 */ /* 0x002fc40007000000 */
[----:B------:R-:W-:Y:S02]  /*6660*/  FSEL R108, R7, -INF , !P1 ;  /* 0xff800000076c7808 */ /* 0x000fe40004800000 */
[----:B------:R-:W-:Y:S02]  /*6670*/  FSEL R114, R2, -INF , !P0 ;  /* 0xff80000002727808 */ /* 0x000fe40004000000 */
[----:B------:R-:W-:Y:S02]  /*6680*/  SEL R119, R146, 0xffffffe0, !P4 ;  /* 0xffffffe092777807 */ /* 0x000fe40006000000 */
[----:B----4-:R-:W-:Y:S02]  /*6690*/  F2FP.BF16.F32.PACK_AB R28, R179, R184 ;  /* 0x000000b8b31c723e */ /* 0x010fe400000010ff */
[----:B--2---:R-:W-:Y:S02]  /*66a0*/  FMNMX3.FTZ R0, R76, R75, R69, !PT ;  /* 0x0000004b4c007276 */ /* 0x004fe40007810045 */
[----:B---3--:R-:W-:-:S02]  /*66b0*/  F2FP.BF16.F32.PACK_AB R22, R140, R201 ;  /* 0x000000c98c16723e */ /* 0x008fc400000010ff */
[----:B------:R-:W-:-:S04]  /*66c0*/  FMNMX3.FTZ R0, R0, R68, R59, !PT ;  /* 0x0000004400007276 */ /* 0x000fc8000781003b */
[----:B------:R-:W-:Y:S02]  /*66d0*/  FMNMX3.FTZ R0, R0, R58, R33, !PT ;  /* 0x0000003a00007276 */ /* 0x000fe40007810021 */
[----:B-----5:R-:W-:Y:S02]  /*66e0*/  FMNMX.FTZ R136, R136, R6, !PT ;  /* 0x0000000688887209 */ /* 0x020fe40007810000 */
[----:B------:R-:W-:Y:S02]  /*66f0*/  FMNMX3.FTZ R0, R0, R44, R118, !PT ;  /* 0x0000002c00007276 */ /* 0x000fe40007810076 */
[C---:B------:R-:W-:Y:S01]  /*6700*/  FSETP.NEU.FTZ.AND P0, PT, R136.reuse, -INF , PT ;  /* 0xff8000008800780b */ /* 0x040fe20003f1d000 */
[----:B------:R-:W-:Y:S01]  /*6710*/  FMUL.FTZ R2, R136, UR4 ;  /* 0x0000000488027c20 */ /* 0x000fe20008410000 */
[----:B------:R-:W-:Y:S01]  /*6720*/  FMNMX3.FTZ R134, R0, R111, R65, !PT ;  /* 0x0000006f00867276 */ /* 0x000fe20007810041 */
[----:B------:R-:W-:-:S03]  /*6730*/  FFMA.FTZ R0, R31, UR4, -R3 ;  /* 0x000000041f007c23 */ /* 0x000fc60008010803 */
[----:B------:R-:W-:Y:S01]  /*6740*/  FMNMX3.FTZ R134, R134, R64, R104, !PT ;  /* 0x0000004086867276 */ /* 0x000fe20007810068 */
[----:B------:R1:W2:Y:S01]  /*6750*/  MUFU.EX2 R176, R0 ;  /* 0x0000000000b07308 */ /* 0x0002a20000000800 */
[----:B------:R-:W-:Y:S02]  /*6760*/  FSEL R2, R2, RZ, P0 ;  /* 0x000000ff02027208 */ /* 0x000fe40000000000 */
[----:B------:R-:W-:-:S03]  /*6770*/  FMNMX3.FTZ R134, R134, R105, R108, !PT ;  /* 0x0000006986867276 */ /* 0x000fc6000781006c */
[----:B------:R-:W-:Y:S01]  /*6780*/  FFMA.FTZ R7, R24, UR4, -R2 ;  /* 0x0000000418077c23 */ /* 0x000fe20008010802 */
[----:B------:R-:W-:-:S03]  /*6790*/  FMNMX.FTZ R134, R114, R134, !PT ;  /* 0x0000008672867209 */ /* 0x000fc60007810000 */
[----:B------:R-:W-:Y:S02]  /*67a0*/  MUFU.EX2 R115, R7 ;  /* 0x0000000700737308 */ /* 0x000fe40000000800 */
[----:B------:R-:W3:Y:S01]  /*67b0*/  SHFL.BFLY PT, R5, R134, 0x2, 0x1f ;  /* 0x0c401f0086057f89 */ /* 0x000ee200000e0000 */
[----:B-1----:R-:W-:Y:S01]  /*67c0*/  FFMA.FTZ R0, R30, UR4, -R3 ;  /* 0x000000041e007c23 */ /* 0x002fe20008010803 */
[----:B------:R-:W-:-:S04]  /*67d0*/  F2FP.BF16.F32.PACK_AB R30, R191, R178 ;  /* 0x000000b2bf1e723e */ /* 0x000fc800000010ff */
[----:B------:R1:W-:Y:S01]  /*67e0*/  MUFU.EX2 R204, R0 ;  /* 0x0000000000cc7308 */ /* 0x0003e20000000800 */
[----:B---3--:R-:W-:Y:S01]  /*67f0*/  FMNMX.FTZ R134, R134, R5, !PT ;  /* 0x0000000586867209 */ /* 0x008fe20007810000 */
[----:B-1----:R-:W-:Y:S01]  /*6800*/  FFMA.FTZ R0, R29, UR4, -R3 ;  /* 0x000000041d007c23 */ /* 0x002fe20008010803 */
[----:B--2---:R-:W-:-:S03]  /*6810*/  F2FP.BF16.F32.PACK_AB R29, R176, R177 ;  /* 0x000000b1b01d723e */ /* 0x004fc600000010ff */
[----:B------:R-:W1:Y:S02]  /*6820*/  SHFL.BFLY PT, R5, R134, 0x1, 0x1f ;  /* 0x0c201f0086057f89 */ /* 0x000e6400000e0000 */
[----:B------:R2:W3:Y:S02]  /*6830*/  MUFU.EX2 R190, R0 ;  /* 0x0000000000be7308 */ /* 0x0004e40000000800 */
[----:B--2---:R-:W-:Y:S01]  /*6840*/  FFMA.FTZ R0, R27, UR4, -R3 ;  /* 0x000000041b007c23 */ /* 0x004fe20008010803 */
[----:B---3--:R-:W-:-:S05]  /*6850*/  F2FP.BF16.F32.PACK_AB R31, R190, R204 ;  /* 0x000000ccbe1f723e */ /* 0x008fca00000010ff */
[----:B------:R2:W-:Y:S01]  /*6860*/  MUFU.EX2 R186, R0 ;  /* 0x0000000000ba7308 */ /* 0x0005e20000000800 */
[----:B-1----:R-:W-:Y:S02]  /*6870*/  FMNMX.FTZ R134, R134, R5, !PT ;  /* 0x0000000586867209 */ /* 0x002fe40007810000 */
[----:B------:R-:W-:Y:S02]  /*6880*/  LOP3.LUT R5, R147, 0x200, R152, 0xf8, !PT ;  /* 0x0000020093057812 */ /* 0x000fe400078ef898 */
[C---:B------:R-:W-:Y:S01]  /*6890*/  FSETP.NEU.FTZ.AND P0, PT, R134.reuse, -INF , PT ;  /* 0xff8000008600780b */ /* 0x040fe20003f1d000 */
[----:B------:R-:W-:Y:S01]  /*68a0*/  FMUL.FTZ R6, R134, UR4 ;  /* 0x0000000486067c20 */ /* 0x000fe20008410000 */
[----:B------:R-:W-:-:S05]  /*68b0*/  LEA R5, R5, UR5, 0x1 ;  /* 0x0000000505057c11 */ /* 0x000fca000f8e08ff */
[----:B------:R-:W-:Y:S01]  /*68c0*/  LDSM.16.MT88.4 R156, [R5+0xd800] ;  /* 0x00d80000059c783b */ /* 0x000fe20000004200 */
[----:B--2---:R-:W-:Y:S01]  /*68d0*/  FFMA.FTZ R0, R20, UR4, -R3 ;  /* 0x0000000414007c23 */ /* 0x004fe20008010803 */
[----:B------:R-:W-:-:S03]  /*68e0*/  F2FP.BF16.F32.PACK_AB R20, R193, R185 ;  /* 0x000000b9c114723e */ /* 0x000fc600000010ff */
[----:B------:R1:W-:Y:S02]  /*68f0*/  MUFU.EX2 R194, R0 ;  /* 0x0000000000c27308 */ /* 0x0003e40000000800 */
[----:B-1----:R-:W-:-:S06]  /*6900*/  FFMA.FTZ R0, R18, UR4, -R3 ;  /* 0x0000000412007c23 */ /* 0x002fcc0008010803 */
        /* <DEDUP_REMOVED lines=8> */
[----:B-1----:R-:W-:Y:S01]  /*6990*/  FFMA.FTZ R0, R42, UR4, -R2 ;  /* 0x000000042a007c23 */ /* 0x002fe20008010802 */
[----:B--2---:R-:W-:Y:S01]  /*69a0*/  F2FP.BF16.F32.PACK_AB R24, R138, R139 ;  /* 0x0000008b8a18723e */ /* 0x004fe200000010ff */
[----:B------:R-:W-:Y:S01]  /*69b0*/  FADD.FTZ R138, R139, R138 ;  /* 0x0000008a8b8a7221 */ /* 0x000fe20000010000 */
[----:B------:R-:W-:-:S03]  /*69c0*/  IMAD.MOV.U32 R139, RZ, RZ, R202 ;  /* 0x000000ffff8b7224 */ /* 0x000fc600078e00ca */
        /* <DEDUP_REMOVED lines=9> */
[----:B--2---:R-:W-:Y:S02]  /*6a60*/  F2FP.BF16.F32.PACK_AB R16, R195, R187 ;  /* 0x000000bbc310723e */ /* 0x004fe400000010ff */
[----:B------:R-:W-:-:S03]  /*6a70*/  F2FP.BF16.F32.PACK_AB R21, R194, R186 ;  /* 0x000000bac215723e */ /* 0x000fc600000010ff */
[----:B------:R1:W2:Y:S02]  /*6a80*/  MUFU.EX2 R203, R0 ;  /* 0x0000000000cb7308 */ /* 0x0002a40000000800 */
[----:B-1----:R-:W-:Y:S01]  /*6a90*/  FSEL R0, R6, RZ, P0 ;  /* 0x000000ff06007208 */ /* 0x002fe20000000000 */
[----:B------:R-:W-:Y:S01]  /*6aa0*/  IMAD.IADD R6, R119, 0x1, R5 ;  /* 0x0000000177067824 */ /* 0x000fe200078e0205 */
[----:B--2---:R-:W-:-:S03]  /*6ab0*/  F2FP.BF16.F32.PACK_AB R18, R115, R203 ;  /* 0x000000cb7312723e */ /* 0x004fc600000010ff */
[--C-:B------:R-:W-:Y:S01]  /*6ac0*/  FFMA.FTZ R7, R76, UR4, -R0.reuse ;  /* 0x000000044c077c23 */ /* 0x100fe20008010800 */
[----:B------:R-:W1:Y:S01]  /*6ad0*/  LDSM.16.MT88.4 R12, [R6+0xc000] ;  /* 0x00c00000060c783b */ /* 0x000e620000004200 */
[--C-:B------:R-:W-:Y:S02]  /*6ae0*/  FFMA.FTZ R8, R44, UR4, -R0.reuse ;  /* 0x000000042c087c23 */ /* 0x100fe40008010800 */
[----:B------:R2:W-:Y:S01]  /*6af0*/  MUFU.EX2 R137, R7 ;  /* 0x0000000700897308 */ /* 0x0005e20000000800 */
[----:B------:R-:W3:Y:S04]  /*6b00*/  LDSM.16.MT88.4 R36, [R6+0xc800] ;  /* 0x00c800000624783b */ /* 0x000ee80000004200 */
[----:B------:R-:W4:Y:S03]  /*6b10*/  LDSM.16.MT88.4 R40, [R6+0xe000] ;  /* 0x00e000000628783b */ /* 0x000f260000004200 */
[----:B------:R5:W-:Y:S01]  /*6b20*/  MUFU.EX2 R142, R8 ;  /* 0x00000008008e7308 */ /* 0x000be20000000800 */
[----:B------:R-:W-:Y:S01]  /*6b30*/  LDSM.16.MT88.4 R172, [R6+0xd800] ;  /* 0x00d8000006ac783b */ /* 0x000fe20000004200 */
[----:B--2---:R-:W-:-:S06]  /*6b40*/  FFMA.FTZ R7, R75, UR4, -R0 ;  /* 0x000000044b077c23 */ /* 0x004fcc0008010800 */
[----:B------:R2:W2:Y:S01]  /*6b50*/  MUFU.EX2 R132, R7 ;  /* 0x0000000700847308 */ /* 0x0004a20000000800 */
[----:B-----5:R-:W5:Y:S01]  /*6b60*/  LDSM.16.MT88.4 R8, [R6+0xe800] ;  /* 0x00e800000608783b */ /* 0x020f620000004200 */
[C---:B-1----:R-:W-:Y:S01]  /*6b70*/  HMMA.16816.F32.BF16 R44, R28.reuse, R12, RZ ;  /* 0x0000000c1c2c723c */ /* 0x042fe200000418ff */
[----:B--2---:R-:W-:Y:S01]  /*6b80*/  FFMA.FTZ R7, R69, UR4, -R0 ;  /* 0x0000000445077c23 */ /* 0x004fe20008010800 */
[----:B------:R-:W-:Y:S01]  /*6b90*/  F2FP.BF16.F32.PACK_AB R25, R132, R137 ;  /* 0x000000898419723e */ /* 0x000fe200000010ff */
[----:B------:R-:W-:Y:S01]  /*6ba0*/  FADD.FTZ R132, R137, R132 ;  /* 0x0000008489847221 */ /* 0x000fe20000010000 */
[----:B------:R-:W-:Y:S02]  /*6bb0*/  IMAD.MOV.U32 R137, RZ, RZ, R201 ;  /* 0x000000ffff897224 */ /* 0x000fe400078e00c9 */
[----:B------:R1:W-:Y:S02]  /*6bc0*/  MUFU.EX2 R188, R7 ;  /* 0x0000000700bc7308 */ /* 0x0003e40000000800 */
[----:B------:R-:W-:-:S12]  /*6bd0*/  HMMA.16816.F32.BF16 R48, R28, R14, RZ ;  /* 0x0000000e1c30723c */ /* 0x000fd800000418ff */
[----:B---3--:R-:W-:Y:S01]  /*6be0*/  HMMA.16816.F32.BF16 R160, R20, R36, R44 ;  /* 0x0000002414a0723c */ /* 0x008fe2000004182c */
[----:B-1----:R-:W-:-:S04]  /*6bf0*/  FFMA.FTZ R7, R68, UR4, -R0 ;  /* 0x0000000444077c23 */ /* 0x002fc80008010800 */
[----:B------:R1:W2:Y:S03]  /*6c00*/  MUFU.EX2 R206, R7 ;  /* 0x0000000700ce7308 */ /* 0x0002a60000000800 */
[----:B----4-:R-:W-:Y:S08]  /*6c10*/  HMMA.16816.F32.BF16 R44, R28, R40, RZ ;  /* 0x000000281c2c723c */ /* 0x010ff000000418ff */
[----:B------:R-:W-:Y:S01]  /*6c20*/  HMMA.16816.F32.BF16 R84, R20, R38, R48 ;  /* 0x000000261454723c */ /* 0x000fe20000041830 */
[----:B-1----:R-:W-:Y:S01]  /*6c30*/  FFMA.FTZ R7, R59, UR4, -R0 ;  /* 0x000000043b077c23 */ /* 0x002fe20008010800 */
[----:B--2---:R-:W-:-:S03]  /*6c40*/  F2FP.BF16.F32.PACK_AB R27, R206, R188 ;  /* 0x000000bcce1b723e */ /* 0x004fc600000010ff */
[----:B------:R1:W-:Y:S07]  /*6c50*/  MUFU.EX2 R192, R7 ;  /* 0x0000000700c07308 */ /* 0x0003ee0000000800 */
[----:B-----5:R-:W-:Y:S08]  /*6c60*/  HMMA.16816.F32.BF16 R92, R20, R8, R44 ;  /* 0x00000008145c723c */ /* 0x020ff0000004182c */
[----:B------:R-:W-:Y:S01]  /*6c70*/  HMMA.16816.F32.BF16 R52, R24, R42, RZ ;  /* 0x0000002a1834723c */ /* 0x000fe200000418ff */
[----:B-1----:R-:W-:-:S07]  /*6c80*/  FFMA.FTZ R7, R58, UR4, -R0 ;  /* 0x000000043a077c23 */ /* 0x002fce0008010800 */
[----:B------:R-:W-:Y:S01]  /*6c90*/  HMMA.16816.F32.BF16 R56, R24, R14, RZ ;  /* 0x0000000e1838723c */ /* 0x000fe200000418ff */
[----:B------:R1:W2:Y:S02]  /*6ca0*/  MUFU.EX2 R200, R7 ;  /* 0x0000000700c87308 */ /* 0x0002a40000000800 */
[----:B-1----:R-:W-:Y:S01]  /*6cb0*/  FFMA.FTZ R7, R33, UR4, -R0 ;  /* 0x0000000421077c23 */ /* 0x002fe20008010800 */
[----:B--2---:R-:W-:-:S04]  /*6cc0*/  F2FP.BF16.F32.PACK_AB R17, R200, R192 ;  /* 0x000000c0c811723e */ /* 0x004fc800000010ff */
[C---:B------:R-:W-:Y:S01]  /*6cd0*/  HMMA.16816.F32.BF16 R32, R24.reuse, R12, RZ ;  /* 0x0000000c1820723c */ /* 0x040fe200000418ff */
[----:B------:R1:W2:Y:S07]  /*6ce0*/  MUFU.EX2 R207, R7 ;  /* 0x0000000700cf7308 */ /* 0x0002ae0000000800 */
[----:B------:R-:W-:Y:S08]  /*6cf0*/  HMMA.16816.F32.BF16 R12, R24, R40, RZ ;  /* 0x00000028180c723c */ /* 0x000ff000000418ff */
[----:B------:R-:W-:Y:S01]  /*6d00*/  HMMA.16816.F32.BF16 R40, R28, R42, RZ ;  /* 0x0000002a1c28723c */ /* 0x000fe200000418ff */
[----:B-1----:R-:W-:Y:S01]  /*6d10*/  FFMA.FTZ R7, R74, UR4, -R4 ;  /* 0x000000044a077c23 */ /* 0x002fe20008010804 */
[----:B--2---:R-:W-:-:S03]  /*6d20*/  F2FP.BF16.F32.PACK_AB R19, R142, R207 ;  /* 0x000000cf8e13723e */ /* 0x004fc600000010ff */
[----:B------:R1:W-:Y:S04]  /*6d30*/  MUFU.EX2 R249, R7 ;  /* 0x0000000700f97308 */ /* 0x0003e80000000800 */
[C---:B------:R-:W-:Y:S01]  /*6d40*/  HMMA.16816.F32.BF16 R164, R16.reuse, R36, R32 ;  /* 0x0000002410a4723c */ /* 0x040fe20000041820 */
[----:B------:R-:W2:Y:S07]  /*6d50*/  LDSM.16.MT88.4 R32, [R5+0xc000] ;  /* 0x00c000000520783b */ /* 0x000eae0000004200 */
[----:B------:R-:W-:Y:S01]  /*6d60*/  HMMA.16816.F32.BF16 R168, R16, R38, R56 ;  /* 0x0000002610a8723c */ /* 0x000fe20000041838 */
[----:B------:R-:W3:Y:S01]  /*6d70*/  LDSM.16.MT88.4 R36, [R5+0xc800] ;  /* 0x00c800000524783b */ /* 0x000ee20000004200 */
[----:B-1----:R-:W-:-:S06]  /*6d80*/  FFMA.FTZ R7, R80, UR4, -R4 ;  /* 0x0000000450077c23 */ /* 0x002fcc0008010804 */
[C---:B------:R-:W-:Y:S01]  /*6d90*/  HMMA.16816.F32.BF16 R88, R16.reuse, R8, R12 ;  /* 0x000000081058723c */ /* 0x040fe2000004180c */
[----:B------:R1:W4:Y:S01]  /*6da0*/  MUFU.EX2 R251, R7 ;  /* 0x0000000700fb7308 */ /* 0x0003220000000800 */
[----:B------:R-:W5:Y:S06]  /*6db0*/  LDSM.16.MT88.4 R12, [R5+0xe000] ;  /* 0x00e00000050c783b */ /* 0x000f6c0000004200 */
[-C--:B------:R-:W-:Y:S08]  /*6dc0*/  HMMA.16816.F32.BF16 R100, R16, R10.reuse, R52 ;  /* 0x0000000a1064723c */ /* 0x080ff00000041834 */
[----:B------:R-:W-:Y:S01]  /*6dd0*/  HMMA.16816.F32.BF16 R96, R20, R10, R40 ;  /* 0x0000000a1460723c */ /* 0x000fe20000041828 */
[----:B-1----:R-:W-:-:S04]  /*6de0*/  FFMA.FTZ R7, R81, UR4, -R4 ;  /* 0x0000000451077c23 */ /* 0x002fc80008010804 */
[----:B------:R1:W-:Y:S03]  /*6df0*/  MUFU.EX2 R250, R7 ;  /* 0x0000000700fa7308 */ /* 0x0003e60000000800 */
[-C--:B--2---:R-:W-:Y:S08]  /*6e00*/  HMMA.16816.F32.BF16 R8, R24, R32.reuse, RZ ;  /* 0x000000201808723c */ /* 0x084ff000000418ff */
[----:B------:R-:W-:Y:S01]  /*6e10*/  HMMA.16816.F32.BF16 R40, R28, R32, RZ ;  /* 0x000000201c28723c */ /* 0x000fe200000418ff */
[----:B-1----:R-:W-:-:S07]  /*6e20*/  FFMA.FTZ R7, R82, UR4, -R4 ;  /* 0x0000000452077c23 */ /* 0x002fce0008010804 */
[-C--:B------:R-:W-:Y:S01]  /*6e30*/  HMMA.16816.F32.BF16 R44, R24, R34.reuse, RZ ;  /* 0x00000022182c723c */ /* 0x080fe200000418ff */
[----:B------:R1:W-:Y:S07]  /*6e40*/  MUFU.EX2 R252, R7 ;  /* 0x0000000700fc7308 */ /* 0x0003ee0000000800 */
[----:B------:R-:W-:Y:S08]  /*6e50*/  HMMA.16816.F32.BF16 R32, R28, R34, RZ ;  /* 0x000000221c20723c */ /* 0x000ff000000418ff */
[----:B---3--:R-:W-:Y:S01]  /*6e60*/  HMMA.16816.F32.BF16 R76, R16, R36, R8 ;  /* 0x00000024104c723c */ /* 0x008fe20000041808 */
[----:B------:R-:W2:Y:S01]  /*6e70*/  LDSM.16.MT88.4 R8, [R5+0xe800] ;  /* 0x00e800000508783b */ /* 0x000ea20000004200 */
[----:B-1----:R-:W-:-:S04]  /*6e80*/  FFMA.FTZ R7, R62, UR4, -R3 ;  /* 0x000000043e077c23 */ /* 0x002fc80008010803 */
[----:B------:R1:W-:Y:S02]  /*6e90*/  MUFU.EX2 R248, R7 ;  /* 0x0000000700f87308 */ /* 0x0003e40000000800 */
[----:B------:R-:W-:Y:S08]  /*6ea0*/  HMMA.16816.F32.BF16 R80, R20, R36, R40 ;  /* 0x000000241450723c */ /* 0x000ff00000041828 */
[----:B------:R-:W-:Y:S01]  /*6eb0*/  HMMA.16816.F32.BF16 R68, R16, R38, R44 ;  /* 0x000000261044723c */ /* 0x000fe2000004182c */
[----:B-1----:R-:W-:-:S07]  /*6ec0*/  FFMA.FTZ R7, R61, UR4, -R3 ;  /* 0x000000043d077c23 */ /* 0x002fce0008010803 */
[----:B-----5:R-:W-:Y:S01]  /*6ed0*/  HMMA.16816.F32.BF16 R44, R28, R12, RZ ;  /* 0x0000000c1c2c723c */ /* 0x020fe200000418ff */
[----:B------:R1:W3:Y:S07]  /*6ee0*/  MUFU.EX2 R247, R7 ;  /* 0x0000000700f77308 */ /* 0x0002ee0000000800 */
[----:B------:R-:W-:Y:S01]  /*6ef0*/  HMMA.16816.F32.BF16 R40, R24, R14, RZ ;  /* 0x0000000e1828723c */ /* 0x000fe200000418ff */
[----:B-1----:R-:W-:-:S11]  /*6f00*/  FFMA.FTZ R7, R60, UR4, -R3 ;  /* 0x000000043c077c23 */ /* 0x002fd60008010803 */
[----:B--2---:R-:W-:Y:S01]  /*6f10*/  HMMA.16816.F32.BF16 R56, R20, R8, R44 ;  /* 0x000000081438723c */ /* 0x004fe2000004182c */
[----:B------:R1:W-:Y:S07]  /*6f20*/  MUFU.EX2 R246, R7 ;  /* 0x0000000700f67308 */ /* 0x0003ee0000000800 */
[----:B------:R-:W-:Y:S01]  /*6f30*/  HMMA.16816.F32.BF16 R48, R16, R10, R40 ;  /* 0x0000000a1030723c */ /* 0x000fe20000041828 */
[----:B------:R-:W-:Y:S01]  /*6f40*/  LDSM.16.MT88.4 R40, [R5+0xd000] ;  /* 0x00d000000528783b */ /* 0x000fe20000004200 */
[----:B-1----:R-:W-:-:S06]  /*6f50*/  FFMA.FTZ R7, R63, UR4, -R3 ;  /* 0x000000043f077c23 */ /* 0x002fcc0008010803 */
[----:B------:R-:W-:Y:S01]  /*6f60*/  HMMA.16816.F32.BF16 R60, R20, R38, R32 ;  /* 0x00000026143c723c */ /* 0x000fe20000041820 */
[----:B------:R-:W1:Y:S01]  /*6f70*/  LDSM.16.MT88.4 R32, [R6+0xd000] ;  /* 0x00d000000620783b */ /* 0x000e620000004200 */
[----:B------:R2:W5:Y:S06]  /*6f80*/  MUFU.EX2 R245, R7 ;  /* 0x0000000700f57308 */ /* 0x00056c0000000800 */
[----:B------:R-:W-:Y:S08]  /*6f90*/  HMMA.16816.F32.BF16 R36, R24, R12, RZ ;  /* 0x0000000c1824723c */ /* 0x000ff000000418ff */
[----:B------:R-:W-:Y:S01]  /*6fa0*/  HMMA.16816.F32.BF16 R12, R28, R14, RZ ;  /* 0x0000000e1c0c723c */ /* 0x000fe200000418ff */
[----:B--2---:R-:W-:-:S04]  /*6fb0*/  FFMA.FTZ R7, R66, UR4, -R2 ;  /* 0x0000000442077c23 */ /* 0x004fc80008010802 */
[----:B------:R2:W-:Y:S07]  /*6fc0*/  MUFU.EX2 R235, R7 ;  /* 0x0000000700eb7308 */ /* 0x0005ee0000000800 */
[----:B------:R-:W-:Y:S01]  /*6fd0*/  HMMA.16816.F32.BF16 R52, R16, R8, R36 ;  /* 0x000000081034723c */ /* 0x000fe20000041824 */
[----:B------:R-:W1:Y:S07]  /*6fe0*/  LDSM.16.MT88.4 R36, [R6+0xf000] ;  /* 0x00f000000624783b */ /* 0x000e6e0000004200 */
[----:B------:R-:W-:Y:S01]  /*6ff0*/  HMMA.16816.F32.BF16 R44, R20, R10, R12 ;  /* 0x0000000a142c723c */ /* 0x000fe2000004180c */
[----:B----4-:R-:W-:-:S02]  /*7000*/  F2FP.BF16.F32.PACK_AB R12, R251, R249 ;  /* 0x000000f9fb0c723e */ /* 0x010fc400000010ff */
[----:B---3--:R-:W-:Y:S01]  /*7010*/  F2FP.BF16.F32.PACK_AB R13, R247, R248 ;  /* 0x000000f8f70d723e */ /* 0x008fe200000010ff */
[--C-:B--2---:R-:W-:Y:S01]  /*7020*/  FFMA.FTZ R7, R72, UR4, -R2.reuse ;  /* 0x0000000448077c23 */ /* 0x104fe20008010802 */
[----:B------:R-:W-:Y:S02]  /*7030*/  F2FP.BF16.F32.PACK_AB R14, R252, R250 ;  /* 0x000000fafc0e723e */ /* 0x000fe400000010ff */
[----:B-----5:R-:W-:Y:S01]  /*7040*/  F2FP.BF16.F32.PACK_AB R15, R245, R246 ;  /* 0x000000f6f50f723e */ /* 0x020fe200000010ff */
[----:B------:R2:W3:Y:S06]  /*7050*/  MUFU.EX2 R243, R7 ;  /* 0x0000000700f37308 */ /* 0x0004ec0000000800 */
[C---:B-1----:R-:W-:Y:S08]  /*7060*/  HMMA.16816.F32.BF16 R160, R12.reuse, R32, R160 ;  /* 0x000000200ca0723c */ /* 0x042ff000000418a0 */
[----:B------:R-:W-:Y:S01]  /*7070*/  HMMA.16816.F32.BF16 R144, R12, R40, R80 ;  /* 0x000000280c90723c */ /* 0x000fe20000041850 */
[----:B------:R-:W-:Y:S01]  /*7080*/  LDSM.16.MT88.4 R80, [R5+0xf800] ;  /* 0x00f800000550783b */ /* 0x000fe20000004200 */
[----:B--2---:R-:W-:Y:S01]  /*7090*/  FFMA.FTZ R7, R73, UR4, -R2 ;  /* 0x0000000449077c23 */ /* 0x004fe20008010802 */
[----:B---3--:R-:W-:-:S03]  /*70a0*/  F2FP.BF16.F32.PACK_AB R8, R243, R235 ;  /* 0x000000ebf308723e */ /* 0x008fc600000010ff */
[----:B------:R1:W-:Y:S02]  /*70b0*/  MUFU.EX2 R242, R7 ;  /* 0x0000000700f27308 */ /* 0x0003e40000000800 */
[C---:B------:R-:W-:Y:S08]  /*70c0*/  HMMA.16816.F32.BF16 R60, R12.reuse, R42, R60 ;  /* 0x0000002a0c3c723c */ /* 0x040ff0000004183c */
[----:B------:R-:W-:Y:S01]  /*70d0*/  HMMA.16816.F32.BF16 R72, R12, R38, R96 ;  /* 0x000000260c48723c */ /* 0x000fe20000041860 */
[----:B------:R-:W-:Y:S01]  /*70e0*/  LDSM.16.MT88.4 R96, [R6+0xf800] ;  /* 0x00f800000660783b */ /* 0x000fe20000004200 */
        /* <DEDUP_REMOVED lines=10> */
[----:B-1----:R-:W-:Y:S02]  /*7190*/  FFMA.FTZ R7, R64, UR4, -R0 ;  /* 0x0000000440077c23 */ /* 0x002fe40008010800 */
[C---:B------:R-:W-:Y:S04]  /*71a0*/  HMMA.16816.F32.BF16 R64, R12.reuse, R34, R84 ;  /* 0x000000220c40723c */ /* 0x040fe80000041854 */
[----:B------:R1:W2:Y:S04]  /*71b0*/  MUFU.EX2 R227, R7 ;  /* 0x0000000700e37308 */ /* 0x0002a80000000800 */
[----:B------:R-:W-:Y:S01]  /*71c0*/  HMMA.16816.F32.BF16 R84, R12, R36, R92 ;  /* 0x000000240c54723c */ /* 0x000fe2000004185c */
[----:B-1----:R-:W-:Y:S01]  /*71d0*/  FFMA.FTZ R7, R120, UR4, -R4 ;  /* 0x0000000478077c23 */ /* 0x002fe20008010804 */
[----:B--2---:R-:W-:-:S03]  /*71e0*/  F2FP.BF16.F32.PACK_AB R11, R227, R229 ;  /* 0x000000e5e30b723e */ /* 0x004fc600000010ff */
[----:B------:R1:W-:Y:S04]  /*71f0*/  MUFU.EX2 R226, R7 ;  /* 0x0000000700e27308 */ /* 0x0003e80000000800 */
[C---:B------:R-:W-:Y:S08]  /*7200*/  HMMA.16816.F32.BF16 R164, R8.reuse, R32, R164 ;  /* 0x0000002008a4723c */ /* 0x040ff000000418a4 */
[----:B------:R-:W-:Y:S01]  /*7210*/  HMMA.16816.F32.BF16 R168, R8, R34, R168 ;  /* 0x0000002208a8723c */ /* 0x000fe200000418a8 */
[----:B------:R-:W2:Y:S01]  /*7220*/  LDSM.16.MT88.4 R32, [R5+0xf000] ;  /* 0x00f000000520783b */ /* 0x000ea20000004200 */
[----:B-1----:R-:W-:-:S06]  /*7230*/  FFMA.FTZ R7, R121, UR4, -R4 ;  /* 0x0000000479077c23 */ /* 0x002fcc0008010804 */
[C---:B------:R-:W-:Y:S01]  /*7240*/  HMMA.16816.F32.BF16 R88, R8.reuse, R36, R88 ;  /* 0x000000240858723c */ /* 0x040fe20000041858 */
[----:B------:R1:W3:Y:S07]  /*7250*/  MUFU.EX2 R225, R7 ;  /* 0x0000000700e17308 */ /* 0x0002ee0000000800 */
[C---:B------:R-:W-:Y:S08]  /*7260*/  HMMA.16816.F32.BF16 R92, R8.reuse, R38, R100 ;  /* 0x00000026085c723c */ /* 0x040ff00000041864 */
[----:B------:R-:W-:Y:S01]  /*7270*/  HMMA.16816.F32.BF16 R76, R8, R40, R76 ;  /* 0x00000028084c723c */ /* 0x000fe2000004184c */
[--C-:B-1----:R-:W-:Y:S01]  /*7280*/  FFMA.FTZ R7, R122, UR4, -R4.reuse ;  /* 0x000000047a077c23 */ /* 0x102fe20008010804 */
[----:B------:R-:W-:Y:S01]  /*7290*/  FFMA.FTZ R4, R123, UR4, -R4 ;  /* 0x000000047b047c23 */ /* 0x000fe20008010804 */
[----:B---3--:R-:W-:-:S02]  /*72a0*/  F2FP.BF16.F32.PACK_AB R128, R225, R226 ;  /* 0x000000e2e180723e */ /* 0x008fc400000010ff */
[----:B------:R-:W-:Y:S03]  /*72b0*/  MUFU.EX2 R224, R7 ;  /* 0x0000000700e07308 */ /* 0x000fe60000000800 */
[----:B------:R-:W-:Y:S05]  /*72c0*/  HMMA.16816.F32.BF16 R68, R8, R42, R68 ;  /* 0x0000002a0844723c */ /* 0x000fea0000041844 */
[----:B------:R1:W3:Y:S03]  /*72d0*/  MUFU.EX2 R223, R4 ;  /* 0x0000000400df7308 */ /* 0x0002e60000000800 */
[C---:B--2---:R-:W-:Y:S08]  /*72e0*/  HMMA.16816.F32.BF16 R100, R12.reuse, R34, R44 ;  /* 0x000000220c64723c */ /* 0x044ff0000004182c */
[----:B------:R-:W-:Y:S01]  /*72f0*/  HMMA.16816.F32.BF16 R40, R12, R32, R56 ;  /* 0x000000200c28723c */ /* 0x000fe20000041838 */
[----:B-1----:R-:W-:Y:S01]  /*7300*/  FFMA.FTZ R4, R112, UR4, -R3 ;  /* 0x0000000470047c23 */ /* 0x002fe20008010803 */
[----:B---3--:R-:W-:-:S03]  /*7310*/  F2FP.BF16.F32.PACK_AB R130, R223, R224 ;  /* 0x000000e0df82723e */ /* 0x008fc600000010ff */
[----:B------:R1:W-:Y:S02]  /*7320*/  MUFU.EX2 R222, R4 ;  /* 0x0000000400de7308 */ /* 0x0003e40000000800 */
[----:B-1----:R-:W-:-:S06]  /*7330*/  FFMA.FTZ R4, R113, UR4, -R3 ;  /* 0x0000000471047c23 */ /* 0x002fcc0008010803 */
[----:B------:R1:W2:Y:S02]  /*7340*/  MUFU.EX2 R221, R4 ;  /* 0x0000000400dd7308 */ /* 0x0002a40000000800 */
[--C-:B-1----:R-:W-:Y:S01]  /*7350*/  FFMA.FTZ R4, R116, UR4, -R3.reuse ;  /* 0x0000000474047c23 */ /* 0x102fe20008010803 */
[----:B------:R-:W-:Y:S01]  /*7360*/  FFMA.FTZ R3, R117, UR4, -R3 ;  /* 0x0000000475037c23 */ /* 0x000fe20008010803 */
[----:B--2---:R-:W-:-:S04]  /*7370*/  F2FP.BF16.F32.PACK_AB R129, R221, R222 ;  /* 0x000000dedd81723e */ /* 0x004fc800000010ff */
[----:B------:R-:W-:Y:S08]  /*7380*/  MUFU.EX2 R220, R4 ;  /* 0x0000000400dc7308 */ /* 0x000ff00000000800 */
[----:B------:R1:W2:Y:S02]  /*7390*/  MUFU.EX2 R219, R3 ;  /* 0x0000000300db7308 */ /* 0x0002a40000000800 */
[----:B-1----:R-:W-:Y:S01]  /*73a0*/  FFMA.FTZ R3, R106, UR4, -R2 ;  /* 0x000000046a037c23 */ /* 0x002fe20008010802 */
[----:B--2---:R-:W-:-:S05]  /*73b0*/  F2FP.BF16.F32.PACK_AB R131, R219, R220 ;  /* 0x000000dcdb83723e */ /* 0x004fca00000010ff */
[----:B------:R1:W-:Y:S02]  /*73c0*/  MUFU.EX2 R218, R3 ;  /* 0x0000000300da7308 */ /* 0x0003e40000000800 */
[C---:B------:R-:W-:Y:S08]  /*73d0*/  HMMA.16816.F32.BF16 R160, R128.reuse, R172, R160 ;  /* 0x000000ac80a0723c */ /* 0x040ff000000418a0 */
[----:B------:R-:W-:Y:S01]  /*73e0*/  HMMA.16816.F32.BF16 R144, R128, R156, R144 ;  /* 0x0000009c8090723c */ /* 0x000fe20000041890 */
[----:B-1----:R-:W-:-:S07]  /*73f0*/  FFMA.FTZ R3, R107, UR4, -R2 ;  /* 0x000000046b037c23 */ /* 0x002fce0008010802 */
[----:B------:R-:W-:Y:S01]  /*7400*/  HMMA.16816.F32.BF16 R84, R128, R96, R84 ;  /* 0x000000608054723c */ /* 0x000fe20000041854 */
[----:B------:R1:W-:Y:S02]  /*7410*/  MUFU.EX2 R217, R3 ;  /* 0x0000000300d97308 */ /* 0x0003e40000000800 */
[--C-:B-1----:R-:W-:Y:S01]  /*7420*/  FFMA.FTZ R3, R109, UR4, -R2.reuse ;  /* 0x000000046d037c23 */ /* 0x102fe20008010802 */
[----:B------:R-:W-:-:S05]  /*7430*/  FFMA.FTZ R2, R110, UR4, -R2 ;  /* 0x000000046e027c23 */ /* 0x000fca0008010802 */
[----:B------:R1:W-:Y:S08]  /*7440*/  MUFU.EX2 R216, R3 ;  /* 0x0000000300d87308 */ /* 0x0003f00000000800 */
[----:B------:R2:W3:Y:S01]  /*7450*/  MUFU.EX2 R214, R2 ;  /* 0x0000000200d67308 */ /* 0x0004e20000000800 */
[----:B-1----:R-:W-:Y:S01]  /*7460*/  FADD.FTZ R3, R184, R179 ;  /* 0x000000b3b8037221 */ /* 0x002fe20000010000 */
[----:B--2---:R-:W-:Y:S01]  /*7470*/  FFMA.FTZ R2, R104, UR4, -R0 ;  /* 0x0000000468027c23 */ /* 0x004fe20008010800 */
[----:B---3--:R-:W-:-:S05]  /*7480*/  F2FP.BF16.F32.PACK_AB R126, R214, R216 ;  /* 0x000000d8d67e723e */ /* 0x008fca00000010ff */
[----:B------:R1:W-:Y:S02]  /*7490*/  MUFU.EX2 R211, R2 ;  /* 0x0000000200d37308 */ /* 0x0003e40000000800 */
[--C-:B-1----:R-:W-:Y:S02]  /*74a0*/  FFMA.FTZ R2, R105, UR4, -R0.reuse ;  /* 0x0000000469027c23 */ /* 0x102fe40008010800 */
[C---:B------:R-:W-:Y:S04]  /*74b0*/  HMMA.16816.F32.BF16 R104, R8.reuse, R32, R52 ;  /* 0x000000200868723c */ /* 0x040fe80000041834 */
[----:B------:R1:W2:Y:S02]  /*74c0*/  MUFU.EX2 R210, R2 ;  /* 0x0000000200d27308 */ /* 0x0002a40000000800 */
[--C-:B-1----:R-:W-:Y:S01]  /*74d0*/  FFMA.FTZ R2, R108, UR4, -R0.reuse ;  /* 0x000000046c027c23 */ /* 0x102fe20008010800 */
[----:B------:R-:W-:Y:S01]  /*74e0*/  FFMA.FTZ R0, R114, UR4, -R0 ;  /* 0x0000000472007c23 */ /* 0x000fe20008010800 */
[----:B------:R-:W-:Y:S01]  /*74f0*/  HMMA.16816.F32.BF16 R108, R8, R34, R48 ;  /* 0x00000022086c723c */ /* 0x000fe20000041830 */
[----:B--2---:R-:W-:-:S03]  /*7500*/  F2FP.BF16.F32.PACK_AB R125, R210, R211 ;  /* 0x000000d3d27d723e */ /* 0x004fc600000010ff */
[----:B------:R1:W-:Y:S01]  /*7510*/  MUFU.EX2 R209, R2 ;  /* 0x0000000200d17308 */ /* 0x0003e20000000800 */
[----:B------:R-:W-:-:S07]  /*7520*/  UMOV UR4, UR15 ;  /* 0x0000000f00047c82 */ /* 0x000fce0008000000 */
[----:B------:R-:W2:Y:S01]  /*7530*/  MUFU.EX2 R208, R0 ;  /* 0x0000000000d07308 */ /* 0x000ea20000000800 */
[----:B-1----:R-:W-:-:S05]  /*7540*/  IMAD.MOV.U32 R2, RZ, RZ, 0x40 ;  /* 0x00000040ff027424 */ /* 0x002fca00078e00ff */
[----:B------:R-:W-:Y:S02]  /*7550*/  SEL R124, R2, 0xffffffc0, !P3 ;  /* 0xffffffc0027c7807 */ /* 0x000fe40005800000 */
[----:B--2---:R-:W-:-:S03]  /*7560*/  F2FP.BF16.F32.PACK_AB R127, R208, R209 ;  /* 0x000000d1d07f723e */ /* 0x004fc600000010ff */
[----:B------:R-:W-:Y:S01]  /*7570*/  IMAD.IADD R0, R124, 0x1, R5 ;  /* 0x000000017c007824 */ /* 0x000fe200078e0205 */
[----:B------:R1:W-:Y:S03]  /*7580*/  STL [R1+0x24], R124 ;  /* 0x0000247c01007387 */ /* 0x0003e60000100800 */
[----:B------:R-:W-:Y:S01]  /*7590*/  IMAD.IADD R2, R119, 0x1, R0 ;  /* 0x0000000177027824 */ /* 0x000fe200078e0200 */
[----:B------:R-:W2:Y:S04]  /*75a0*/  LDSM.16.MT88.4 R36, [R0+0xc000] ;  /* 0x00c000000024783b */ /* 0x000ea80000004200 */
[----:B------:R-:W3:Y:S04]  /*75b0*/  LDSM.16.MT88.4 R44, [R0+0xc800] ;  /* 0x00c80000002c783b */ /* 0x000ee80000004200 */
[----:B------:R-:W4:Y:S04]  /*75c0*/  LDSM.16.MT88.4 R56, [R2+0xc000] ;  /* 0x00c000000238783b */ /* 0x000f280000004200 */
[----:B------:R-:W5:Y:S04]  /*75d0*/  LDSM.16.MT88.4 R48, [R2+0xe000] ;  /* 0x00e000000230783b */ /* 0x000f680000004200 */
[----:B------:R-:W5:Y:S04]  /*75e0*/  LDSM.16.MT88.4 R4, [R2+0xc800] ;  /* 0x00c800000204783b */ /* 0x000f680000004200 */
[----:B------:R-:W5:Y:S01]  /*75f0*/  LDSM.16.MT88.4 R52, [R0+0xe000] ;  /* 0x00e000000034783b */ /* 0x000f620000004200 */
[----:B-1----:R-:W-:-:S03]  /*7600*/  F2FP.BF16.F32.PACK_AB R124, R217, R218 ;  /* 0x000000dad97c723e */ /* 0x002fc600000010ff */
[----:B------:R-:W1:Y:S04]  /*7610*/  LDSM.16.MT88.4 R32, [R2+0xe800] ;  /* 0x00e800000220783b */ /* 0x000e680000004200 */
[C---:B------:R-:W-:Y:S08]  /*7620*/  HMMA.16816.F32.BF16 R164, R124.reuse, R172, R164 ;  /* 0x000000ac7ca4723c */ /* 0x040ff000000418a4 */
[C---:B------:R-:W-:Y:S08]  /*7630*/  HMMA.16816.F32.BF16 R168, R124.reuse, R174, R168 ;  /* 0x000000ae7ca8723c */ /* 0x040ff000000418a8 */
[C---:B------:R-:W-:Y:S08]  /*7640*/  HMMA.16816.F32.BF16 R148, R124.reuse, R156, R76 ;  /* 0x0000009c7c94723c */ /* 0x040ff0000004184c */
[----:B------:R-:W-:Y:S08]  /*7650*/  HMMA.16816.F32.BF16 R152, R124, R158, R68 ;  /* 0x0000009e7c98723c */ /* 0x000ff00000041844 */
[C---:B------:R-:W-:Y:S08]  /*7660*/  HMMA.16816.F32.BF16 R172, R128.reuse, R174, R64 ;  /* 0x000000ae80ac723c */ /* 0x040ff00000041840 */
[----:B------:R-:W-:Y:S08]  /*7670*/  HMMA.16816.F32.BF16 R156, R128, R158, R60 ;  /* 0x0000009e809c723c */ /* 0x000ff0000004183c */
[-C--:B--2---:R-:W-:Y:S08]  /*7680*/  HMMA.16816.F32.BF16 R64, R28, R36.reuse, RZ ;  /* 0x000000241c40723c */ /* 0x084ff000000418ff */
[----:B------:R-:W-:Y:S08]  /*7690*/  HMMA.16816.F32.BF16 R60, R24, R36, RZ ;  /* 0x00000024183c723c */ /* 0x000ff000000418ff */
[----:B------:R-:W-:Y:S01]  /*76a0*/  HMMA.16816.F32.BF16 R68, R128, R80, R40 ;  /* 0x000000508044723c */ /* 0x000fe20000041828 */
[----:B------:R-:W2:Y:S07]  /*76b0*/  LDSM.16.MT88.4 R40, [R0+0xe800] ;  /* 0x00e800000028783b */ /* 0x000eae0000004200 */
[-C--:B---3--:R-:W-:Y:S08]  /*76c0*/  HMMA.16816.F32.BF16 R116, R20, R44.reuse, R64 ;  /* 0x0000002c1474723c */ /* 0x088ff00000041840 */
[----:B------:R-:W-:Y:S01]  /*76d0*/  HMMA.16816.F32.BF16 R180, R16, R44, R60 ;  /* 0x0000002c10b4723c */ /* 0x000fe2000004183c */
[----:B------:R-:W-:-:S02]  /*76e0*/  IMAD.MOV.U32 R44, RZ, RZ, R115 ;  /* 0x000000ffff2c7224 */ /* 0x000fc400078e0073 */
[----:B------:R-:W-:-:S05]  /*76f0*/  IMAD.MOV.U32 R45, RZ, RZ, R142 ;  /* 0x000000ffff2d7224 */ /* 0x000fca00078e008e */
[C---:B----4-:R-:W-:Y:S08]  /*7700*/  HMMA.16816.F32.BF16 R112, R28.reuse, R56, RZ ;  /* 0x000000381c70723c */ /* 0x050ff000000418ff */
[----:B-----5:R-:W-:Y:S08]  /*7710*/  HMMA.16816.F32.BF16 R64, R28, R48, RZ ;  /* 0x000000301c40723c */ /* 0x020ff000000418ff */
[C---:B------:R-:W-:Y:S08]  /*7720*/  HMMA.16816.F32.BF16 R88, R124.reuse, R96, R88 ;  /* 0x000000607c58723c */ /* 0x040ff00000041858 */
[-C--:B------:R-:W-:Y:S08]  /*7730*/  HMMA.16816.F32.BF16 R92, R124, R98.reuse, R92 ;  /* 0x000000627c5c723c */ /* 0x080ff0000004185c */
[----:B------:R-:W-:Y:S08]  /*7740*/  HMMA.16816.F32.BF16 R96, R128, R98, R72 ;  /* 0x000000628060723c */ /* 0x000ff00000041848 */
[C---:B------:R-:W-:Y:S08]  /*7750*/  HMMA.16816.F32.BF16 R72, R124.reuse, R80, R104 ;  /* 0x000000507c48723c */ /* 0x040ff00000041868 */
[----:B------:R-:W-:Y:S08]  /*7760*/  HMMA.16816.F32.BF16 R76, R124, R82, R108 ;  /* 0x000000527c4c723c */ /* 0x000ff0000004186c */
[----:B------:R-:W-:Y:S08]  /*7770*/  HMMA.16816.F32.BF16 R196, R20, R4, R112 ;  /* 0x0000000414c4723c */ /* 0x000ff00000041870 */
[----:B------:R-:W-:Y:S08]  /*7780*/  HMMA.16816.F32.BF16 R80, R128, R82, R100 ;  /* 0x000000528050723c */ /* 0x000ff00000041864 */
[----:B------:R-:W-:Y:S08]  /*7790*/  HMMA.16816.F32.BF16 R104, R28, R52, RZ ;  /* 0x000000341c68723c */ /* 0x000ff000000418ff */
[----:B-1----:R-:W-:Y:S08]  /*77a0*/  HMMA.16816.F32.BF16 R112, R20, R32, R64 ;  /* 0x000000201470723c */ /* 0x002ff00000041840 */
[C---:B------:R-:W-:Y:S08]  /*77b0*/  HMMA.16816.F32.BF16 R108, R24.reuse, R56, RZ ;  /* 0x00000038186c723c */ /* 0x040ff000000418ff */
[C---:B------:R-:W-:Y:S08]  /*77c0*/  HMMA.16816.F32.BF16 R100, R24.reuse, R52, RZ ;  /* 0x000000341864723c */ /* 0x040ff000000418ff */
[-C--:B------:R-:W-:Y:S08]  /*77d0*/  HMMA.16816.F32.BF16 R64, R24, R58.reuse, RZ ;  /* 0x0000003a1840723c */ /* 0x080ff000000418ff */
[----:B------:R-:W-:Y:S08]  /*77e0*/  HMMA.16816.F32.BF16 R56, R28, R58, RZ ;  /* 0x0000003a1c38723c */ /* 0x000ff000000418ff */
[----:B------:R-:W-:Y:S01]  /*77f0*/  HMMA.16816.F32.BF16 R60, R24, R48, RZ ;  /* 0x00000030183c723c */ /* 0x000fe200000418ff */
[----:B------:R-:W-:-:S02]  /*7800*/  IMAD.MOV.U32 R49, RZ, RZ, R141 ;  /* 0x000000ffff317224 */ /* 0x000fc400078e008d */
[----:B------:R-:W-:-:S05]  /*7810*/  IMAD.MOV.U32 R48, RZ, RZ, R140 ;  /* 0x000000ffff307224 */ /* 0x000fca00078e008c */
[-C--:B--2---:R-:W-:Y:S08]  /*7820*/  HMMA.16816.F32.BF16 R140, R20, R40.reuse, R104 ;  /* 0x00000028148c723c */ /* 0x084ff00000041868 */
[----:B------:R-:W-:Y:S01]  /*7830*/  HMMA.16816.F32.BF16 R104, R16, R40, R100 ;  /* 0x000000281068723c */ /* 0x000fe20000041864 */
[----:B------:R-:W-:Y:S02]  /*7840*/  IMAD.MOV.U32 R40, RZ, RZ, R203 ;  /* 0x000000ffff287224 */ /* 0x000fe400078e00cb */
[----:B------:R-:W-:-:S05]  /*7850*/  IMAD.MOV.U32 R41, RZ, RZ, R207 ;  /* 0x000000ffff297224 */ /* 0x000fca00078e00cf */
[----:B------:R-:W-:Y:S08]  /*7860*/  HMMA.16816.F32.BF16 R108, R16, R4, R108 ;  /* 0x00000004106c723c */ /* 0x000ff0000004186c */
[----:B------:R-:W-:Y:S08]  /*7870*/  HMMA.16816.F32.BF16 R100, R24, R38, RZ ;  /* 0x000000261864723c */ /* 0x000ff000000418ff */
[-C--:B------:R-:W-:Y:S08]  /*7880*/  HMMA.16816.F32.BF16 R64, R16, R6.reuse, R64 ;  /* 0x000000061040723c */ /* 0x080ff00000041840 */
[----:B------:R-:W-:Y:S01]  /*7890*/  HMMA.16816.F32.BF16 R56, R20, R6, R56 ;  /* 0x000000061438723c */ /* 0x000fe20000041838 */
[----:B------:R-:W1:Y:S07]  /*78a0*/  LDSM.16.MT88.4 R4, [R0+0xd000] ;  /* 0x00d000000004783b */ /* 0x000e6e0000004200 */
[----:B------:R-:W-:Y:S08]  /*78b0*/  HMMA.16816.F32.BF16 R36, R28, R38, RZ ;  /* 0x000000261c24723c */ /* 0x000ff000000418ff */
[----:B------:R-:W-:Y:S01]  /*78c0*/  HMMA.16816.F32.BF16 R120, R16, R32, R60 ;  /* 0x000000201078723c */ /* 0x000fe2000004183c */
[----:B------:R-:W-:Y:S01]  /*78d0*/  FADD.FTZ R33, R177, R176 ;  /* 0x000000b0b1217221 */ /* 0x000fe20000010000 */
[----:B------:R-:W-:Y:S01]  /*78e0*/  FADD.FTZ R32, R178, R3 ;  /* 0x00000003b2207221 */ /* 0x000fe20000010000 */
[----:B------:R-:W-:-:S04]  /*78f0*/  IMAD.MOV.U32 R3, RZ, RZ, R204 ;  /* 0x000000ffff037224 */ /* 0x000fc800078e00cc */
[----:B------:R-:W-:Y:S01]  /*7900*/  FADD.FTZ R3, R3, R33 ;  /* 0x0000002103037221 */ /* 0x000fe20000010000 */
[-C--:B------:R-:W-:Y:S08]  /*7910*/  HMMA.16816.F32.BF16 R60, R24, R54.reuse, RZ ;  /* 0x00000036183c723c */ /* 0x080ff000000418ff */
[C---:B------:R-:W-:Y:S08]  /*7920*/  HMMA.16816.F32.BF16 R52, R28.reuse, R54, RZ ;  /* 0x000000361c34723c */ /* 0x040ff000000418ff */
[-C--:B------:R-:W-:Y:S08]  /*7930*/  HMMA.16816.F32.BF16 R28, R28, R50.reuse, RZ ;  /* 0x000000321c1c723c */ /* 0x080ff000000418ff */
[----:B------:R-:W-:Y:S01]  /*7940*/  HMMA.16816.F32.BF16 R24, R24, R50, RZ ;  /* 0x000000321818723c */ /* 0x000fe200000418ff */
[----:B------:R-:W-:-:S02]  /*7950*/  IMAD.MOV.U32 R51, RZ, RZ, R194 ;  /* 0x000000ffff337224 */ /* 0x000fc400078e00c2 */
[----:B------:R-:W-:-:S05]  /*7960*/  IMAD.MOV.U32 R50, RZ, RZ, R193 ;  /* 0x000000ffff327224 */ /* 0x000fca00078e00c1 */
[-C--:B------:R-:W-:Y:S08]  /*7970*/  HMMA.16816.F32.BF16 R100, R16, R46.reuse, R100 ;  /* 0x0000002e1064723c */ /* 0x080ff00000041864 */
[----:B------:R-:W-:Y:S01]  /*7980*/  HMMA.16816.F32.BF16 R36, R20, R46, R36 ;  /* 0x0000002e1424723c */ /* 0x000fe20000041824 */
[----:B------:R-:W-:Y:S02]  /*7990*/  IMAD.MOV.U32 R46, RZ, RZ, R195 ;  /* 0x000000ffff2e7224 */ /* 0x000fe400078e00c3 */
[----:B------:R-:W-:-:S05]  /*79a0*/  IMAD.MOV.U32 R47, RZ, RZ, R200 ;  /* 0x000000ffff2f7224 */ /* 0x000fca00078e00c8 */
[C---:B------:R-:W-:Y:S08]  /*79b0*/  HMMA.16816.F32.BF16 R52, R20.reuse, R42, R52 ;  /* 0x0000002a1434723c */ /* 0x040ff00000041834 */
[----:B------:R-:W-:Y:S01]  /*79c0*/  HMMA.16816.F32.BF16 R28, R20, R34, R28 ;  /* 0x00000022141c723c */ /* 0x000fe2000004181c */
[----:B------:R-:W2:Y:S07]  /*79d0*/  LDSM.16.MT88.4 R20, [R2+0xd000] ;  /* 0x00d000000214783b */ /* 0x000eae0000004200 */
[----:B------:R-:W-:Y:S01]  /*79e0*/  HMMA.16816.F32.BF16 R60, R16, R42, R60 ;  /* 0x0000002a103c723c */ /* 0x000fe2000004183c */
[----:B------:R-:W-:-:S02]  /*79f0*/  IMAD.MOV.U32 R42, RZ, RZ, R187 ;  /* 0x000000ffff2a7224 */ /* 0x000fc400078e00bb */
[----:B------:R-:W-:-:S05]  /*7a00*/  IMAD.MOV.U32 R43, RZ, RZ, R192 ;  /* 0x000000ffff2b7224 */ /* 0x000fca00078e00c0 */
[----:B------:R-:W-:Y:S01]  /*7a10*/  HMMA.16816.F32.BF16 R24, R16, R34, R24 ;  /* 0x000000221018723c */ /* 0x000fe20000041818 */
[----:B------:R-:W3:Y:S01]  /*7a20*/  LDSM.16.MT88.4 R16, [R0+0xf000] ;  /* 0x00f000000010783b */ /* 0x000ee20000004200 */
[----:B------:R-:W-:Y:S02]  /*7a30*/  IMAD.MOV.U32 R35, RZ, RZ, R186 ;  /* 0x000000ffff237224 */ /* 0x000fe400078e00ba */
[----:B------:R-:W-:-:S04]  /*7a40*/  IMAD.MOV.U32 R34, RZ, RZ, R185 ;  /* 0x000000ffff227224 */ /* 0x000fc800078e00b9 */
[-C--:B-1----:R-:W-:Y:S08]  /*7a50*/  HMMA.16816.F32.BF16 R176, R12, R4.reuse, R116 ;  /* 0x000000040cb0723c */ /* 0x082ff00000041874 */
[C---:B------:R-:W-:Y:S08]  /*7a60*/  HMMA.16816.F32.BF16 R180, R8.reuse, R4, R180 ;  /* 0x0000000408b4723c */ /* 0x040ff000000418b4 */
[-C--:B------:R-:W-:Y:S08]  /*7a70*/  HMMA.16816.F32.BF16 R184, R8, R6.reuse, R100 ;  /* 0x0000000608b8723c */ /* 0x080ff00000041864 */
[----:B------:R-:W-:Y:S01]  /*7a80*/  HMMA.16816.F32.BF16 R36, R12, R6, R36 ;  /* 0x000000060c24723c */ /* 0x000fe20000041824 */
[----:B------:R-:W1:Y:S07]  /*7a90*/  LDSM.16.MT88.4 R4, [R2+0xf000] ;  /* 0x00f000000204783b */ /* 0x000e6e0000004200 */
[C---:B--2---:R-:W-:Y:S08]  /*7aa0*/  HMMA.16816.F32.BF16 R192, R8.reuse, R20, R108 ;  /* 0x0000001408c0723c */ /* 0x044ff0000004186c */
[----:B---3--:R-:W-:Y:S01]  /*7ab0*/  HMMA.16816.F32.BF16 R108, R8, R18, R60 ;  /* 0x00000012086c723c */ /* 0x008fe2000004183c */
[----:B------:R-:W-:-:S02]  /*7ac0*/  IMAD.MOV.U32 R62, RZ, RZ, R189 ;  /* 0x000000ffff3e7224 */ /* 0x000fc400078e00bd */
[----:B------:R-:W-:-:S05]  /*7ad0*/  IMAD.MOV.U32 R63, RZ, RZ, R188 ;  /* 0x000000ffff3f7224 */ /* 0x000fca00078e00bc */
[C---:B------:R-:W-:Y:S01]  /*7ae0*/  HMMA.16816.F32.BF16 R200, R8.reuse, R22, R64 ;  /* 0x0000001608c8723c */ /* 0x040fe20000041840 */
[----:B------:R-:W-:Y:S02]  /*7af0*/  IMAD.MOV.U32 R67, RZ, RZ, R206 ;  /* 0x000000ffff437224 */ /* 0x000fe400078e00ce */
[----:B------:R-:W-:Y:S02]  /*7b00*/  IMAD.MOV.U32 R66, RZ, RZ, R205 ;  /* 0x000000ffff427224 */ /* 0x000fe400078e00cd */
[----:B------:R-:W-:Y:S01]  /*7b10*/  IMAD.MOV.U32 R64, RZ, RZ, R191 ;  /* 0x000000ffff407224 */ /* 0x000fe200078e00bf */
[----:B------:R-:W-:Y:S01]  /*7b20*/  LDSM.16.MT88.4 R204, [R2+0xd800] ;  /* 0x00d8000002cc783b */ /* 0x000fe20000004200 */
[----:B------:R-:W-:Y:S01]  /*7b30*/  IMAD.MOV.U32 R65, RZ, RZ, R190 ;  /* 0x000000ffff417224 */ /* 0x000fe200078e00be */
[----:B------:R-:W-:Y:S02]  /*7b40*/  HMMA.16816.F32.BF16 R104, R8, R16, R104 ;  /* 0x000000100868723c */ /* 0x000fe40000041868 */
[----:B------:R-:W2:Y:S01]  /*7b50*/  LDSM.16.MT88.4 R188, [R0+0xd800] ;  /* 0x00d8000000bc783b */ /* 0x000ea20000004200 */
[----:B------:R-:W-:-:S05]  /*7b60*/  FADD.FTZ R3, R65, R3 ;  /* 0x0000000341037221 */ /* 0x000fca0000010000 */
[----:B------:R-:W-:Y:S08]  /*7b70*/  HMMA.16816.F32.BF16 R196, R12, R20, R196 ;  /* 0x000000140cc4723c */ /* 0x000ff000000418c4 */
[C---:B-1----:R-:W-:Y:S08]  /*7b80*/  HMMA.16816.F32.BF16 R120, R8.reuse, R4, R120 ;  /* 0x000000040878723c */ /* 0x042ff00000041878 */
[----:B------:R-:W-:Y:S01]  /*7b90*/  HMMA.16816.F32.BF16 R24, R8, R6, R24 ;  /* 0x000000060818723c */ /* 0x000fe20000041818 */
[----:B------:R1:W-:Y:S07]  /*7ba0*/  LDSM.16.MT88.4 R8, [R2+0xf800] ;  /* 0x00f800000208783b */ /* 0x0003ee0000004200 */
[----:B------:R-:W-:Y:S01]  /*7bb0*/  HMMA.16816.F32.BF16 R116, R12, R4, R112 ;  /* 0x000000040c74723c */ /* 0x000fe20000041870 */
[----:B------:R3:W4:Y:S01]  /*7bc0*/  LDSM.16.MT88.4 R112, [R0+0xf800] ;  /* 0x00f800000070783b */ /* 0x0007220000004200 */
[----:B------:R-:W-:-:S06]  /*7bd0*/  FADD.FTZ R4, R64, R32 ;  /* 0x0000002040047221 */ /* 0x000fcc0000010000 */
[----:B------:R-:W-:Y:S01]  /*7be0*/  HMMA.16816.F32.BF16 R28, R12, R6, R28 ;  /* 0x000000060c1c723c */ /* 0x000fe2000004181c */
[----:B------:R-:W-:Y:S01]  /*7bf0*/  FADD.FTZ R7, R34, R4 ;  /* 0x0000000422077221 */ /* 0x000fe20000010000 */
[----:B------:R-:W-:-:S03]  /*7c00*/  FADD.FTZ R6, R35, R3 ;  /* 0x0000000323067221 */ /* 0x000fc60000010000 */
[----:B------:R-:W-:Y:S01]  /*7c10*/  FADD.FTZ R3, R50, R7 ;  /* 0x0000000732037221 */ /* 0x000fe20000010000 */
[----:B-1----:R-:W-:Y:S02]  /*7c20*/  FADD.FTZ R2, R62, R138 ;  /* 0x0000008a3e027221 */ /* 0x002fe40000010000 */
[----:B------:R-:W-:Y:S02]  /*7c30*/  HMMA.16816.F32.BF16 R100, R12, R16, R140 ;  /* 0x000000100c64723c */ /* 0x000fe4000004188c */
[----:B------:R-:W-:Y:S01]  /*7c40*/  FADD.FTZ R2, R66, R2 ;  /* 0x0000000242027221 */ /* 0x000fe20000010000 */
[----:B---3--:R-:W-:-:S03]  /*7c50*/  FADD.FTZ R0, R63, R132 ;  /* 0x000000843f007221 */ /* 0x008fc60000010000 */
[----:B------:R-:W-:Y:S01]  /*7c60*/  FADD.FTZ R5, R42, R2 ;  /* 0x000000022a057221 */ /* 0x000fe20000010000 */
[----:B------:R-:W-:Y:S01]  /*7c70*/  FADD.FTZ R2, R51, R6 ;  /* 0x0000000633027221 */ /* 0x000fe20000010000 */
[----:B------:R-:W-:Y:S01]  /*7c80*/  HMMA.16816.F32.BF16 R56, R12, R22, R56 ;  /* 0x000000160c38723c */ /* 0x000fe20000041838 */
[----:B------:R-:W-:-:S04]  /*7c90*/  FADD.FTZ R0, R67, R0 ;  /* 0x0000000043007221 */ /* 0x000fc80000010000 */
        /* <DEDUP_REMOVED lines=43> */
[----:B--2---:R-:W-:Y:S01]  /*7f50*/  HMMA.16816.F32.BF16 R180, R124, R188, R180 ;  /* 0x000000bc7cb4723c */ /* 0x004fe200000418b4 */
[----:B------:R-:W-:-:S02]  /*7f60*/  FADD.FTZ R0, R208, R0 ;  /* 0x00000000d0007221 */ /* 0x000fc40000010000 */
[----:B------:R1:W-:Y:S04]  /*7f70*/  STL [R1+0x74], R4 ;  /* 0x0000740401007387 */ /* 0x0003e80000100800 */
[----:B------:R1:W-:Y:S01]  /*7f80*/  STL [R1+0x78], R3 ;  /* 0x0000780301007387 */ /* 0x0003e20000100800 */
[C---:B------:R-:W-:Y:S03]  /*7f90*/  HMMA.16816.F32.BF16 R184, R124.reuse, R190, R184 ;  /* 0x000000be7cb8723c */ /* 0x040fe600000418b8 */
[----:B------:R1:W-:Y:S04]  /*7fa0*/  STL [R1+0x7c], R2 ;  /* 0x00007c0201007387 */ /* 0x0003e80000100800 */
[----:B------:R1:W-:Y:S01]  /*7fb0*/  STL [R1+0x80], R0 ;  /* 0x0000800001007387 */ /* 0x0003e20000100800 */
[C---:B------:R-:W-:Y:S08]  /*7fc0*/  HMMA.16816.F32.BF16 R192, R124.reuse, R204, R192 ;  /* 0x000000cc7cc0723c */ /* 0x040ff000000418c0 */
[C---:B------:R-:W-:Y:S08]  /*7fd0*/  HMMA.16816.F32.BF16 R200, R124.reuse, R206, R200 ;  /* 0x000000ce7cc8723c */ /* 0x040ff000000418c8 */
[C---:B----4-:R-:W-:Y:S08]  /*7fe0*/  HMMA.16816.F32.BF16 R104, R124.reuse, R112, R104 ;  /* 0x000000707c68723c */ /* 0x050ff00000041868 */
[----:B------:R-:W-:Y:S08]  /*7ff0*/  HMMA.16816.F32.BF16 R108, R124, R114, R108 ;  /* 0x000000727c6c723c */ /* 0x000ff0000004186c */
[C---:B------:R-:W-:Y:S08]  /*8000*/  HMMA.16816.F32.BF16 R176, R128.reuse, R188, R176 ;  /* 0x000000bc80b0723c */ /* 0x040ff000000418b0 */
[C---:B------:R-:W-:Y:S08]  /*8010*/  HMMA.16816.F32.BF16 R100, R128.reuse, R112, R100 ;  /* 0x000000708064723c */ /* 0x040ff00000041864 */
[----:B------:R-:W-:Y:S08]  /*8020*/  HMMA.16816.F32.BF16 R196, R128, R204, R196 ;  /* 0x000000cc80c4723c */ /* 0x000ff000000418c4 */
[----:B------:R-:W-:Y:S08]  /*8030*/  HMMA.16816.F32.BF16 R120, R124, R8, R120 ;  /* 0x000000087c78723c */ /* 0x000ff00000041878 */
        /* <DEDUP_REMOVED lines=8> */
[----:B------:R-:W2:Y:S01]  /*80c0*/  LDL R139, [R1+0x6c] ;  /* 0x00006c00018b7983 */ /* 0x000ea20000100800 */
[----:B------:R-:W1:Y:S01]  /*80d0*/  LDCU UR4, c[0x0][0x440] ;  /* 0x00008800ff0477ac */ /* 0x000e620008000800 */
[----:B------:R-:W-:-:S04]  /*80e0*/  DEPBAR.LE SB0, 0x0 ;  /* 0x000080000000791a */ /* 0x000fc80000000000 */
[----:B------:R-:W3:Y:S04]  /*80f0*/  LDL R40, [R1+0x68] ;  /* 0x0000680001287983 */ /* 0x000ee80000100800 */
[----:B------:R-:W4:Y:S04]  /*8100*/  LDL R49, [R1+0x58] ;  /* 0x0000580001317983 */ /* 0x000f280000100800 */
[----:B------:R-:W5:Y:S04]  /*8110*/  LDL R45, [R1+0x24] ;  /* 0x00002400012d7983 */ /* 0x000f680000100800 */
[----:B------:R-:W5:Y:S04]  /*8120*/  LDL.LU R48, [R1+0x28] ;  /* 0x0000280001307983 */ /* 0x000f680000300800 */
[----:B------:R-:W5:Y:S04]  /*8130*/  LDL.LU R41, [R1+0x20] ;  /* 0x0000200001297983 */ /* 0x000f680000300800 */
[----:B------:R-:W5:Y:S01]  /*8140*/  LDL R44, [R1+0x84] ;  /* 0x00008400012c7983 */ /* 0x000f620000100800 */
[----:B------:R-:W-:Y:S01]  /*8150*/  UIADD3 UR7, UPT, UPT, UR21, -0x2, URZ ;  /* 0xfffffffe15077890 */ /* 0x000fe2000fffe0ff */
[----:B-1----:R-:W-:Y:S01]  /*8160*/  ISETP.GE.AND P2, PT, R228, UR4, PT ;  /* 0x00000004e4007c0c */ /* 0x002fe2000bf46270 */
[----:B------:R-:W-:-:S02]  /*8170*/  USHF.L.U32 UR14, UR8, 0x4, URZ ;  /* 0x00000004080e7899 */ /* 0x000fc400080006ff */
[----:B------:R-:W-:Y:S02]  /*8180*/  UIMAD.WIDE.U32 UR26, UR7, UR8, URZ ;  /* 0x00000008071a72a5 */ /* 0x000fe4000f8e00ff */
[----:B------:R-:W-:Y:S02]  /*8190*/  UIMAD.WIDE.U32 UR22, UR7, UR8, URZ ;  /* 0x00000008071672a5 */ /* 0x000fe4000f8e00ff */
[----:B------:R-:W-:Y:S02]  /*81a0*/  UIMAD UR12, UR7, UR9, UR27 ;  /* 0x00000009070c72a4 */ /* 0x000fe4000f8e021b */
[----:B------:R-:W-:Y:S01]  /*81b0*/  USHF.L.U64.HI UR13, UR8, 0x4, UR9 ;  /* 0x00000004080d7899 */ /* 0x000fe20008010209 */
[----:B------:R-:W-:Y:S01]  /*81c0*/  IMAD.U32 R2, RZ, RZ, UR26 ;  /* 0x0000001aff027e24 */ /* 0x000fe2000f8e00ff */
[----:B------:R-:W-:Y:S01]  /*81d0*/  UIMAD UR7, UR7, UR9, UR23 ;  /* 0x00000009070772a4 */ /* 0x000fe2000f8e0217 */
[----:B------:R-:W-:Y:S01]  /*81e0*/  IMAD.U32 R3, RZ, RZ, UR27 ;  /* 0x0000001bff037e24 */ /* 0x000fe2000f8e00ff */
[----:B------:R-:W-:Y:S01]  /*81f0*/  ULEA UR6, UP0, UR22, UR14, 0x6 ;  /* 0x0000000e16067291 */ /* 0x000fe2000f8030ff */
[----:B------:R-:W-:-:S03]  /*8200*/  IMAD.U32 R0, RZ, RZ, UR12 ;  /* 0x0000000cff007e24 */ /* 0x000fc6000f8e00ff */
[----:B------:R-:W-:Y:S02]  /*8210*/  ULEA.HI.X UR7, UR22, UR13, UR7, 0x6, UP0 ;  /* 0x0000000d16077291 */ /* 0x000fe400080f3407 */
[----:B------:R-:W-:Y:S01]  /*8220*/  UIADD3 UR12, UP1, UPT, UR6, UR14, URZ ;  /* 0x0000000e060c7290 */ /* 0x000fe2000ff3e0ff */
[----:B------:R-:W-:Y:S01]  /*8230*/  IMAD.U32 R7, RZ, RZ, UR6 ;  /* 0x00000006ff077e24 */ /* 0x000fe2000f8e00ff */
[----:B------:R-:W-:Y:S02]  /*8240*/  ULEA UR15, UP0, UR8, UR6, 0x5 ;  /* 0x00000006080f7291 */ /* 0x000fe4000f8028ff */
[----:B------:R-:W-:Y:S01]  /*8250*/  UIADD3.X UR6, UPT, UPT, UR7, UR13, URZ, UP1, !UPT ;  /* 0x0000000d07067290 */ /* 0x000fe20008ffe4ff */
[----:B------:R-:W-:Y:S02]  /*8260*/  IMAD.U32 R3, RZ, RZ, UR7 ;  /* 0x00000007ff037e24 */ /* 0x000fe4000f8e00ff */
[----:B------:R-:W-:Y:S02]  /*8270*/  IMAD.U32 R5, RZ, RZ, UR12 ;  /* 0x0000000cff057e24 */ /* 0x000fe4000f8e00ff */
[----:B------:R-:W-:Y:S01]  /*8280*/  IMAD.U32 R11, RZ, RZ, UR15 ;  /* 0x0000000fff0b7e24 */ /* 0x000fe2000f8e00ff */
[----:B------:R-:W-:Y:S01]  /*8290*/  BAR.SYNC.DEFER_BLOCKING 0x0 ;  /* 0x0000000000007b1d */ /* 0x000fe20000010000 */
[----:B--2---:R-:W-:Y:S01]  /*82a0*/  ISETP.GE.AND P1, PT, R139, UR4, PT ;  /* 0x000000048b007c0c */ /* 0x004fe2000bf26270 */
[----:B------:R-:W-:Y:S01]  /*82b0*/  ULEA.HI.X UR4, UR8, UR7, UR9, 0x5, UP0 ;  /* 0x0000000708047291 */ /* 0x000fe200080f2c09 */
[----:B---3--:R-:W-:-:S05]  /*82c0*/  LEA R8, P0, R2, R40, 0x7 ;  /* 0x0000002802087211 */ /* 0x008fca00078038ff */
[----:B------:R-:W-:Y:S01]  /*82d0*/  IMAD.U32 R12, RZ, RZ, UR4 ;  /* 0x00000004ff0c7e24 */ /* 0x000fe2000f8e00ff */
[-C--:B------:R-:W-:Y:S01]  /*82e0*/  LEA R6, P6, R7, R40.reuse, 0x1 ;  /* 0x0000002807067211 */ /* 0x080fe200078c08ff */
[----:B------:R-:W-:Y:S01]  /*82f0*/  UIADD3 UR4, UPT, UPT, UR21, -0x2, URZ ;  /* 0xfffffffe15047890 */ /* 0x000fe2000fffe0ff */
[-C--:B----4-:R-:W-:Y:S01]  /*8300*/  LEA.HI.X R9, R2, R49.reuse, R0, 0x7, P0 ;  /* 0x0000003102097211 */ /* 0x090fe200000f3c00 */
[----:B------:R-:W-:Y:S01]  /*8310*/  IMAD.U32 R0, RZ, RZ, UR6 ;  /* 0x00000006ff007e24 */ /* 0x000fe2000f8e00ff */
[-C--:B------:R-:W-:Y:S01]  /*8320*/  LEA R4, P5, R5, R40.reuse, 0x1 ;  /* 0x0000002805047211 */ /* 0x080fe200078a08ff */
[----:B------:R-:W-:Y:S01]  /*8330*/  UISETP.GT.AND UP0, UPT, UR4, UR19, UPT ;  /* 0x000000130400728c */ /* 0x000fe2000bf04270 */
[-C--:B------:R-:W-:Y:S01]  /*8340*/  LEA.HI.X R7, R7, R49.reuse, R3, 0x1, P6 ;  /* 0x0000003107077211 */ /* 0x080fe200030f0c03 */
[----:B------:R-:W-:Y:S01]  /*8350*/  @!PT LDS RZ, [RZ] ;  /* 0x00000000fffff984 */ /* 0x000fe20000000800 */
[----:B------:R-:W-:Y:S01]  /*8360*/  @!PT LDS RZ, [RZ] ;  /* 0x00000000fffff984 */ /* 0x000fe20000000800 */
[----:B------:R-:W-:Y:S01]  /*8370*/  @!PT LDS RZ, [RZ] ;  /* 0x00000000fffff984 */ /* 0x000fe20000000800 */
[----:B------:R-:W-:Y:S01]  /*8380*/  @!P2 LDGSTS.E.BYPASS.LTC128B.128 [R236+0xc000], desc[UR24][R8.64] ;  /* 0x0c00000008ecafae */ /* 0x000fe2000b981a18 */
[----:B------:R-:W-:Y:S01]  /*8390*/  LEA R2, P0, R11, R40, 0x1 ;  /* 0x000000280b027211 */ /* 0x000fe200078008ff */
[----:B-----5:R-:W-:Y:S01]  /*83a0*/  IMAD.MOV.U32 R229, RZ, RZ, R45 ;  /* 0x000000ffffe57224 */ /* 0x020fe200078e002d */
[-C--:B------:R-:W-:Y:S01]  /*83b0*/  LEA.HI.X R5, R5, R49.reuse, R0, 0x1, P5 ;  /* 0x0000003105057211 */ /* 0x080fe200028f0c00 */
[----:B------:R-:W-:Y:S01]  /*83c0*/  @P2 STS.128 [R236+0xc000], RZ ;  /* 0x00c000ffec002388 */ /* 0x000fe20000000c00 */
[----:B------:R-:W-:Y:S01]  /*83d0*/  LEA.HI.X R3, R11, R49, R12, 0x1, P0 ;  /* 0x000000310b037211 */ /* 0x000fe200000f0c0c */
[----:B------:R-:W-:Y:S01]  /*83e0*/  IMAD.MOV.U32 R49, RZ, RZ, 0x20 ;  /* 0x00000020ff317424 */ /* 0x000fe200078e00ff */
[----:B------:R-:W-:Y:S01]  /*83f0*/  LOP3.LUT R10, R48, R41, RZ, 0xfc, !PT ;  /* 0x00000029300a7212 */ /* 0x000fe200078efcff */
[----:B------:R-:W-:Y:S01]  /*8400*/  @!PT LDS RZ, [RZ] ;  /* 0x00000000fffff984 */ /* 0x000fe20000000800 */
[----:B------:R-:W-:Y:S01]  /*8410*/  @!PT LDS RZ, [RZ] ;  /* 0x00000000fffff984 */ /* 0x000fe20000000800 */
[----:B------:R-:W-:Y:S01]  /*8420*/  @!PT LDS RZ, [RZ] ;  /* 0x00000000fffff984 */ /* 0x000fe20000000800 */
[----:B------:R1:W-:Y:S03]  /*8430*/  @!P1 LDGSTS.E.BYPASS.LTC128B.128 [R236+0xe000], desc[UR24][R8.64+0x80] ;  /* 0x0e00008008ec9fae */ /* 0x0003e6000b981a18 */
[----:B------:R-:W-:Y:S01]  /*8440*/  LEA R214, R10, UR5, 0x1 ;  /* 0x000000050ad67c11 */ /* 0x000fe2000f8e08ff */
[----:B------:R-:W-:Y:S01]  /*8450*/  @P1 STS.128 [R236+0xe000], RZ ;  /* 0x00e000ffec001388 */ /* 0x000fe20000000c00 */
[C---:B------:R-:W-:Y:S01]  /*8460*/  SEL R137, R49.reuse, 0xffffffe0, !P4 ;  /* 0xffffffe031897807 */ /* 0x040fe20006000000 */
[----:B------:R-:W-:Y:S01]  /*8470*/  IMAD.MOV.U32 R139, RZ, RZ, R44 ;  /* 0x000000ffff8b7224 */ /* 0x000fe200078e002c */
[----:B------:R-:W-:Y:S01]  /*8480*/  SEL R0, R49, 0xffffffe0, !P4 ;  /* 0xffffffe031007807 */ /* 0x000fe20006000000 */
[----:B------:R-:W-:Y:S01]  /*8490*/  @!PT LDS RZ, [RZ] ;  /* 0x00000000fffff984 */ /* 0x000fe20000000800 */
[----:B------:R-:W-:Y:S01]  /*84a0*/  @!PT LDS RZ, [RZ] ;  /* 0x00000000fffff984 */ /* 0x000fe20000000800 */
[----:B------:R-:W-:Y:S01]  /*84b0*/  @!PT LDS RZ, [RZ] ;  /* 0x00000000fffff984 */ /* 0x000fe20000000800 */
[----:B------:R-:W-:Y:S01]  /*84c0*/  @!P2 LDGSTS.E.BYPASS.LTC128B.128 [R236+0xc800], desc[UR24][R6.64] ;  /* 0x0c80000006ecafae */ /* 0x000fe2000b981a18 */
[----:B------:R-:W-:-:S03]  /*84d0*/  IMAD.IADD R229, R229, 0x1, R214 ;  /* 0x00000001e5e57824 */ /* 0x000fc600078e02d6 */
[----:B------:R-:W-:Y:S01]  /*84e0*/  @P2 STS.128 [R236+0xc800], RZ ;  /* 0x00c800ffec002388 */ /* 0x000fe20000000c00 */
[----:B------:R-:W-:-:S03]  /*84f0*/  IMAD.IADD R0, R215, 0x1, R0 ;  /* 0x00000001d7007824 */ /* 0x000fc600078e0200 */
[----:B------:R-:W-:Y:S01]  /*8500*/  @!PT LDS RZ, [RZ] ;  /* 0x00000000fffff984 */ /* 0x000fe20000000800 */
[----:B------:R-:W-:Y:S01]  /*8510*/  @!PT LDS RZ, [RZ] ;  /* 0x00000000fffff984 */ /* 0x000fe20000000800 */
[----:B------:R-:W-:Y:S01]  /*8520*/  @!PT LDS RZ, [RZ] ;  /* 0x00000000fffff984 */ /* 0x000fe20000000800 */
[----:B------:R-:W-:Y:S04]  /*8530*/  @!P1 LDGSTS.E.BYPASS.LTC128B.128 [R236+0xe800], desc[UR24][R6.64+0x80] ;  /* 0x0e80008006ec9fae */ /* 0x000fe8000b981a18 */
[----:B------:R-:W-:Y:S04]  /*8540*/  @P1 STS.128 [R236+0xe800], RZ ;  /* 0x00e800ffec001388 */ /* 0x000fe80000000c00 */
        /* <DEDUP_REMOVED lines=18> */
[----:B------:R2:W-:Y:S04]  /*8670*/  @!P1 LDGSTS.E.BYPASS.LTC128B.128 [R236+0xf800], desc[UR24][R2.64+0x80] ;  /* 0x0f80008002ec9fae */ /* 0x0005e8000b981a18 */
[----:B------:R-:W-:Y:S04]  /*8680*/  @P1 STS.128 [R236+0xf800], RZ ;  /* 0x00f800ffec001388 */ /* 0x000fe80000000c00 */
[----:B-1----:R-:W-:Y:S04]  /*8690*/  LDSM.16.M88.4 R8, [R214+0x2000] ;  /* 0x00200000d608783b */ /* 0x002fe80000000200 */
[----:B------:R-:W1:Y:S04]  /*86a0*/  LDSM.16.M88.4 R32, [R215+0x8800] ;  /* 0x00880000d720783b */ /* 0x000e680000000200 */
[----:B------:R-:W3:Y:S04]  /*86b0*/  LDSM.16.M88.4 R36, [R215+0x8000] ;  /* 0x00800000d724783b */ /* 0x000ee80000000200 */
[----:B------:R-:W4:Y:S04]  /*86c0*/  LDSM.16.M88.4 R28, [R215+0x9000] ;  /* 0x00900000d71c783b */ /* 0x000f280000000200 */
[----:B------:R-:W5:Y:S01]  /*86d0*/  LDSM.16.M88.4 R24, [R215+0x9800] ;  /* 0x00980000d718783b */ /* 0x000f620000000200 */
[----:B--2---:R-:W-:-:S03]  /*86e0*/  IMAD.IADD R2, R137, 0x1, R214 ;  /* 0x0000000189027824 */ /* 0x004fc600078e02d6 */
[----:B------:R-:W-:Y:S04]  /*86f0*/  LDSM.16.M88.4 R16, [R0+0x8800] ;  /* 0x008800000010783b */ /* 0x000fe80000000200 */
[----:B------:R-:W2:Y:S04]  /*8700*/  LDSM.16.M88.4 R4, [R2+0x2000] ;  /* 0x002000000204783b */ /* 0x000ea80000000200 */
[----:B------:R-:W-:Y:S04]  /*8710*/  LDSM.16.M88.4 R40, [R0+0x9800] ;  /* 0x009800000028783b */ /* 0x000fe80000000200 */
[----:B------:R-:W2:Y:S04]  /*8720*/  LDSM.16.M88.4 R20, [R0+0x8000] ;  /* 0x008000000014783b */ /* 0x000ea80000000200 */
[----:B------:R-:W2:Y:S04]  /*8730*/  LDSM.16.M88.4 R44, [R0+0x9000] ;  /* 0x00900000002c783b */ /* 0x000ea80000000200 */
[----:B------:R-:W2:Y:S01]  /*8740*/  LDSM.16.M88.4 R12, [R214] ;  /* 0x00000000d60c783b */ /* 0x000ea20000000200 */
[C---:B-1----:R-:W-:Y:S03]  /*8750*/  HMMA.16816.F32.BF16 R64, R8.reuse, R32, RZ ;  /* 0x000000200840723c */ /* 0x042fe600000418ff */
[----:B------:R-:W0:Y:S05]  /*8760*/  LDGDEPBAR ;  /* 0x00000000000079af */ /* 0x000e2a0000000000 */
[C---:B---3--:R-:W-:Y:S08]  /*8770*/  HMMA.16816.F32.BF16 R208, R8.reuse, R36, RZ ;  /* 0x0000002408d0723c */ /* 0x048ff000000418ff */
[C---:B----4-:R-:W-:Y:S08]  /*8780*/  HMMA.16816.F32.BF16 R56, R8.reuse, R28, RZ ;  /* 0x0000001c0838723c */ /* 0x050ff000000418ff */
[C---:B-----5:R-:W-:Y:S08]  /*8790*/  HMMA.16816.F32.BF16 R48, R8.reuse, R24, RZ ;  /* 0x000000180830723c */ /* 0x060ff000000418ff */
[C---:B------:R-:W-:Y:S08]  /*87a0*/  HMMA.16816.F32.BF16 R140, R8.reuse, R38, RZ ;  /* 0x00000026088c723c */ /* 0x040ff000000418ff */
[C---:B------:R-:W-:Y:S08]  /*87b0*/  HMMA.16816.F32.BF16 R60, R8.reuse, R34, RZ ;  /* 0x00000022083c723c */ /* 0x040ff000000418ff */
[C---:B------:R-:W-:Y:S08]  /*87c0*/  HMMA.16816.F32.BF16 R52, R8.reuse, R30, RZ ;  /* 0x0000001e0834723c */ /* 0x040ff000000418ff */
[----:B------:R-:W-:Y:S08]  /*87d0*/  HMMA.16816.F32.BF16 R8, R8, R26, RZ ;  /* 0x0000001a0808723c */ /* 0x000ff000000418ff */
        /* <DEDUP_REMOVED lines=8> */
[C---:B------:R-:W-:Y:S01]  /*8860*/  HMMA.16816.F32.BF16 R220, R4.reuse, R42, R8 ;  /* 0x0000002a04dc723c */ /* 0x040fe20000041808 */
[----:B------:R-:W1:Y:S02]  /*8870*/  LDSM.16.M88.4 R8, [R2] ;  /* 0x000000000208783b */ /* 0x000e640000000200 */
[----:B------:R-:W-:Y:S02]  /*8880*/  IMAD.MOV.U32 R243, RZ, RZ, R56 ;  /* 0x000000fffff37224 */ /* 0x000fe400078e0038 */
[----:B------:R-:W-:Y:S02]  /*8890*/  IMAD.MOV.U32 R242, RZ, RZ, R57 ;  /* 0x000000fffff27224 */ /* 0x000fe400078e0039 */
[----:B------:R-:W-:Y:S01]  /*88a0*/  IMAD.MOV.U32 R235, RZ, RZ, R58 ;  /* 0x000000ffffeb7224 */ /* 0x000fe200078e003a */
[----:B------:R-:W-:Y:S01]  /*88b0*/  HMMA.16816.F32.BF16 R208, R4, R22, R140 ;  /* 0x0000001604d0723c */ /* 0x000fe2000004188c */
[----:B------:R-:W-:-:S07]  /*88c0*/  IMAD.MOV.U32 R234, RZ, RZ, R59 ;  /* 0x000000ffffea7224 */ /* 0x000fce00078e003b */
[C---:B------:R-:W-:Y:S08]  /*88d0*/  HMMA.16816.F32.BF16 R64, R4.reuse, R18, R60 ;  /* 0x000000120440723c */ /* 0x040ff0000004183c */
[----:B------:R-:W-:Y:S08]  /*88e0*/  HMMA.16816.F32.BF16 R224, R4, R46, R52 ;  /* 0x0000002e04e0723c */ /* 0x000ff00000041834 */
[----:B------:R-:W-:Y:S03]  /*88f0*/  HMMA.16816.F32.BF16 R4, R12, R36, RZ ;  /* 0x000000240c04723c */ /* 0x000fe600000418ff */
[----:B------:R-:W-:-:S02]  /*8900*/  IMAD.MOV.U32 R57, RZ, RZ, R65 ;  /* 0x000000ffff397224 */ /* 0x000fc400078e0041 */
[----:B------:R-:W-:Y:S02]  /*8910*/  IMAD.MOV.U32 R56, RZ, RZ, R66 ;  /* 0x000000ffff387224 */ /* 0x000fe400078e0042 */
[----:B------:R-:W-:Y:S01]  /*8920*/  IMAD.MOV.U32 R60, RZ, RZ, R64 ;  /* 0x000000ffff3c7224 */ /* 0x000fe200078e0040 */
[----:B------:R-:W-:Y:S01]  /*8930*/  HMMA.16816.F32.BF16 R48, R12, R32, RZ ;  /* 0x000000200c30723c */ /* 0x000fe200000418ff */
[----:B------:R-:W-:-:S07]  /*8940*/  IMAD.MOV.U32 R252, RZ, RZ, R67 ;  /* 0x000000fffffc7224 */ /* 0x000fce00078e0043 */
[----:B------:R-:W-:Y:S08]  /*8950*/  HMMA.16816.F32.BF16 R32, R12, R34, RZ ;  /* 0x000000220c20723c */ /* 0x000ff000000418ff */
[----:B-1----:R-:W-:Y:S08]  /*8960*/  HMMA.16816.F32.BF16 R64, R8, R20, R4 ;  /* 0x000000140840723c */ /* 0x002ff00000041804 */
[----:B------:R-:W-:Y:S01]  /*8970*/  HMMA.16816.F32.BF16 R4, R12, R24, RZ ;  /* 0x000000180c04723c */ /* 0x000fe200000418ff */
[----:B------:R-:W-:-:S02]  /*8980*/  IMAD.MOV.U32 R24, RZ, RZ, R57 ;  /* 0x000000ffff187224 */ /* 0x000fc400078e0039 */
[----:B------:R-:W-:-:S05]  /*8990*/  IMAD.MOV.U32 R25, RZ, RZ, R56 ;  /* 0x000000ffff197224 */ /* 0x000fca00078e0038 */
[C---:B------:R-:W-:Y:S08]  /*89a0*/  HMMA.16816.F32.BF16 R52, R12.reuse, R38, RZ ;  /* 0x000000260c34723c */ /* 0x040ff000000418ff */
[C---:B------:R-:W-:Y:S08]  /*89b0*/  HMMA.16816.F32.BF16 R36, R12.reuse, R28, RZ ;  /* 0x0000001c0c24723c */ /* 0x040ff000000418ff */
[C---:B------:R-:W-:Y:S08]  /*89c0*/  HMMA.16816.F32.BF16 R56, R12.reuse, R30, RZ ;  /* 0x0000001e0c38723c */ /* 0x040ff000000418ff */
[----:B------:R-:W-:Y:S01]  /*89d0*/  HMMA.16816.F32.BF16 R28, R12, R26, RZ ;  /* 0x0000001a0c1c723c */ /* 0x000fe200000418ff */
[----:B------:R-:W-:Y:S01]  /*89e0*/  IMAD.MOV.U32 R27, RZ, RZ, R60 ;  /* 0x000000ffff1b7224 */ /* 0x000fe200078e003c */
[----:B------:R-:W-:Y:S06]  /*89f0*/  LDSM.16.M88.4 R12, [R229] ;  /* 0x00000000e50c783b */ /* 0x000fec0000000200 */
[C---:B------:R-:W-:Y:S08]  /*8a00*/  HMMA.16816.F32.BF16 R60, R8.reuse, R16, R48 ;  /* 0x00000010083c723c */ /* 0x040ff00000041830 */
[C---:B------:R-:W-:Y:S01]  /*8a10*/  HMMA.16816.F32.BF16 R248, R8.reuse, R40, R4 ;  /* 0x0000002808f8723c */ /* 0x040fe20000041804 */
[----:B------:R-:W-:Y:S07]  /*8a20*/  LDSM.16.M88.4 R4, [R229+0x2000] ;  /* 0x00200000e504783b */ /* 0x000fee0000000200 */
[C---:B------:R-:W-:Y:S01]  /*8a30*/  HMMA.16816.F32.BF16 R32, R8.reuse, R18, R32 ;  /* 0x000000120820723c */ /* 0x040fe20000041820 */
[----:B------:R-:W1:Y:S07]  /*8a40*/  LDSM.16.M88.4 R16, [R212+0x8000] ;  /* 0x00800000d410783b */ /* 0x000e6e0000000200 */
[----:B------:R-:W-:Y:S01]  /*8a50*/  HMMA.16816.F32.BF16 R20, R8, R22, R52 ;  /* 0x000000160814723c */ /* 0x000fe20000041834 */
[----:B------:R-:W-:-:S02]  /*8a60*/  IMAD.MOV.U32 R52, RZ, RZ, R27 ;  /* 0x000000ffff347224 */ /* 0x000fc400078e001b */
[----:B------:R-:W-:Y:S02]  /*8a70*/  IMAD.MOV.U32 R53, RZ, RZ, R24 ;  /* 0x000000ffff357224 */ /* 0x000fe400078e0018 */
[----:B------:R-:W-:Y:S02]  /*8a80*/  IMAD.MOV.U32 R54, RZ, RZ, R25 ;  /* 0x000000ffff367224 */ /* 0x000fe400078e0019 */
[----:B------:R-:W-:Y:S01]  /*8a90*/  IMAD.MOV.U32 R55, RZ, RZ, R252 ;  /* 0x000000ffff377224 */ /* 0x000fe200078e00fc */
[C---:B------:R-:W-:Y:S08]  /*8aa0*/  HMMA.16816.F32.BF16 R140, R8.reuse, R44, R36 ;  /* 0x0000002c088c723c */ /* 0x040ff00000041824 */
[----:B------:R-:W-:Y:S01]  /*8ab0*/  HMMA.16816.F32.BF16 R24, R8, R46, R56 ;  /* 0x0000002e0818723c */ /* 0x000fe20000041838 */
[----:B------:R-:W-:-:S02]  /*8ac0*/  IMAD.MOV.U32 R56, RZ, RZ, R243 ;  /* 0x000000ffff387224 */ /* 0x000fc400078e00f3 */
[----:B------:R-:W-:Y:S02]  /*8ad0*/  IMAD.MOV.U32 R57, RZ, RZ, R242 ;  /* 0x000000ffff397224 */ /* 0x000fe400078e00f2 */
[----:B------:R-:W-:Y:S02]  /*8ae0*/  IMAD.MOV.U32 R58, RZ, RZ, R235 ;  /* 0x000000ffff3a7224 */ /* 0x000fe400078e00eb */
[----:B------:R-:W-:Y:S01]  /*8af0*/  IMAD.MOV.U32 R59, RZ, RZ, R234 ;  /* 0x000000ffff3b7224 */ /* 0x000fe200078e00ea */
[----:B------:R-:W-:Y:S01]  /*8b00*/  HMMA.16816.F32.BF16 R40, R8, R42, R28 ;  /* 0x0000002a0828723c */ /* 0x000fe2000004181c */
[----:B------:R-:W2:Y:S07]  /*8b10*/  LDSM.16.M88.4 R8, [R212+0x9000] ;  /* 0x00900000d408783b */ /* 0x000eae0000000200 */
[----:B-1----:R-:W-:Y:S01]  /*8b20*/  HMMA.16816.F32.BF16 R36, R4, R16, R216 ;  /* 0x000000100424723c */ /* 0x002fe200000418d8 */
[----:B------:R-:W-:-:S02]  /*8b30*/  IMAD.MOV.U32 R216, RZ, RZ, R233 ;  /* 0x000000ffffd87224 */ /* 0x000fc400078e00e9 */
[----:B------:R-:W-:Y:S02]  /*8b40*/  IMAD.MOV.U32 R217, RZ, RZ, R138 ;  /* 0x000000ffffd97224 */ /* 0x000fe400078e008a */
[----:B------:R-:W-:Y:S02]  /*8b50*/  IMAD.MOV.U32 R218, RZ, RZ, R132 ;  /* 0x000000ffffda7224 */ /* 0x000fe400078e0084 */
[----:B------:R-:W-:Y:S01]  /*8b60*/  IMAD.MOV.U32 R219, RZ, RZ, R3 ;  /* 0x000000ffffdb7224 */ /* 0x000fe200078e0003 */
[----:B------:R-:W-:Y:S01]  /*8b70*/  HMMA.16816.F32.BF16 R28, R12, R16, R64 ;  /* 0x000000100c1c723c */ /* 0x000fe20000041840 */
[----:B------:R-:W-:-:S07]  /*8b80*/  IMAD.IADD R233, R137, 0x1, R229 ;  /* 0x0000000189e97824 */ /* 0x000fce00078e02e5 */
[-C--:B------:R-:W-:Y:S08]  /*8b90*/  HMMA.16816.F32.BF16 R44, R4, R18.reuse, R208 ;  /* 0x00000012042c723c */ /* 0x080ff000000418d0 */
[----:B------:R-:W-:Y:S01]  /*8ba0*/  HMMA.16816.F32.BF16 R48, R12, R18, R20 ;  /* 0x000000120c30723c */ /* 0x000fe20000041814 */
[----:B------:R-:W1:Y:S04]  /*8bb0*/  LDSM.16.M88.4 R16, [R212+0x8800] ;  /* 0x00880000d410783b */ /* 0x000e680000000200 */
[----:B------:R-:W3:Y:S03]  /*8bc0*/  LDSM.16.M88.4 R20, [R212+0x9800] ;  /* 0x00980000d414783b */ /* 0x000ee60000000200 */
[-C--:B--2---:R-:W-:Y:S08]  /*8bd0*/  HMMA.16816.F32.BF16 R224, R4, R10.reuse, R224 ;  /* 0x0000000a04e0723c */ /* 0x084ff000000418e0 */
[----:B------:R-:W-:Y:S08]  /*8be0*/  HMMA.16816.F32.BF16 R24, R12, R10, R24 ;  /* 0x0000000a0c18723c */ /* 0x000ff00000041818 */
[C---:B-1----:R-:W-:Y:S08]  /*8bf0*/  HMMA.16816.F32.BF16 R64, R4.reuse, R16, R216 ;  /* 0x000000100440723c */ /* 0x042ff000000418d8 */
[C---:B------:R-:W-:Y:S08]  /*8c00*/  HMMA.16816.F32.BF16 R216, R4.reuse, R8, R56 ;  /* 0x0000000804d8723c */ /* 0x040ff00000041838 */
[C---:B------:R-:W-:Y:S08]  /*8c10*/  HMMA.16816.F32.BF16 R208, R4.reuse, R18, R52 ;  /* 0x0000001204d0723c */ /* 0x040ff00000041834 */
[C---:B---3--:R-:W-:Y:S08]  /*8c20*/  HMMA.16816.F32.BF16 R244, R4.reuse, R20, R244 ;  /* 0x0000001404f4723c */ /* 0x048ff000000418f4 */
[----:B------:R-:W-:Y:S01]  /*8c30*/  HMMA.16816.F32.BF16 R220, R4, R22, R220 ;  /* 0x0000001604dc723c */ /* 0x000fe200000418dc */
[----:B------:R-:W-:Y:S07]  /*8c40*/  LDSM.16.M88.4 R4, [R233+0x2000] ;  /* 0x00200000e904783b */ /* 0x000fee0000000200 */
[C---:B------:R-:W-:Y:S08]  /*8c50*/  HMMA.16816.F32.BF16 R60, R12.reuse, R16, R60 ;  /* 0x000000100c3c723c */ /* 0x040ff0000004183c */
[C---:B------:R-:W-:Y:S01]  /*8c60*/  HMMA.16816.F32.BF16 R56, R12.reuse, R18, R32 ;  /* 0x000000120c38723c */ /* 0x040fe20000041820 */
[----:B------:R-:W1:Y:S07]  /*8c70*/  LDSM.16.M88.4 R16, [R213+0x8000] ;  /* 0x00800000d510783b */ /* 0x000e6e0000000200 */
[C---:B------:R-:W-:Y:S01]  /*8c80*/  HMMA.16816.F32.BF16 R52, R12.reuse, R8, R140 ;  /* 0x000000080c34723c */ /* 0x040fe2000004188c */
[----:B------:R-:W2:Y:S07]  /*8c90*/  LDSM.16.M88.4 R8, [R233] ;  /* 0x00000000e908783b */ /* 0x000eae0000000200 */
[C---:B------:R-:W-:Y:S08]  /*8ca0*/  HMMA.16816.F32.BF16 R248, R12.reuse, R20, R248 ;  /* 0x000000140cf8723c */ /* 0x040ff000000418f8 */
[----:B------:R-:W-:Y:S01]  /*8cb0*/  HMMA.16816.F32.BF16 R40, R12, R22, R40 ;  /* 0x000000160c28723c */ /* 0x000fe20000041828 */
[----:B------:R-:W3:Y:S04]  /*8cc0*/  LDSM.16.M88.4 R20, [R213+0x9800] ;  /* 0x00980000d514783b */ /* 0x000ee80000000200 */
[----:B------:R-:W4:Y:S03]  /*8cd0*/  LDSM.16.M88.4 R12, [R213+0x9000] ;  /* 0x00900000d50c783b */ /* 0x000f260000000200 */
[-C--:B-1----:R-:W-:Y:S08]  /*8ce0*/  HMMA.16816.F32.BF16 R36, R4, R16.reuse, R36 ;  /* 0x000000100424723c */ /* 0x082ff00000041824 */
[----:B--2---:R-:W-:Y:S08]  /*8cf0*/  HMMA.16816.F32.BF16 R28, R8, R16, R28 ;  /* 0x00000010081c723c */ /* 0x004ff0000004181c */
[-C--:B------:R-:W-:Y:S08]  /*8d00*/  HMMA.16816.F32.BF16 R44, R4, R18.reuse, R44 ;  /* 0x00000012042c723c */ /* 0x080ff0000004182c */
[----:B------:R-:W-:Y:S01]  /*8d10*/  HMMA.16816.F32.BF16 R32, R8, R18, R48 ;  /* 0x000000120820723c */ /* 0x000fe20000041830 */
[----:B------:R-:W1:Y:S07]  /*8d20*/  LDSM.16.M88.4 R16, [R213+0x8800] ;  /* 0x00880000d510783b */ /* 0x000e6e0000000200 */
[C---:B---3--:R-:W-:Y:S08]  /*8d30*/  HMMA.16816.F32.BF16 R140, R4.reuse, R20, R244 ;  /* 0x00000014048c723c */ /* 0x048ff000000418f4 */
[C---:B----4-:R-:W-:Y:S08]  /*8d40*/  HMMA.16816.F32.BF16 R216, R4.reuse, R12, R216 ;  /* 0x0000000c04d8723c */ /* 0x050ff000000418d8 */
[----:B------:R-:W-:Y:S03]  /*8d50*/  HMMA.16816.F32.BF16 R224, R4, R14, R224 ;  /* 0x0000000e04e0723c */ /* 0x000fe600000418e0 */
[----:B------:R-:W-:-:S02]  /*8d60*/  IMAD.MOV.U32 R243, RZ, RZ, R140 ;  /* 0x000000fffff37224 */ /* 0x000fc400078e008c */
[----:B------:R-:W-:Y:S02]  /*8d70*/  IMAD.MOV.U32 R242, RZ, RZ, R141 ;  /* 0x000000fffff27224 */ /* 0x000fe400078e008d */
[----:B------:R-:W-:Y:S01]  /*8d80*/  IMAD.MOV.U32 R235, RZ, RZ, R142 ;  /* 0x000000ffffeb7224 */ /* 0x000fe200078e008e */
[----:B------:R-:W-:Y:S01]  /*8d90*/  HMMA.16816.F32.BF16 R220, R4, R22, R220 ;  /* 0x0000001604dc723c */ /* 0x000fe200000418dc */
[----:B------:R-:W-:-:S07]  /*8da0*/  IMAD.MOV.U32 R234, RZ, RZ, R143 ;  /* 0x000000ffffea7224 */ /* 0x000fce00078e008f */
[----:B------:R-:W-:Y:S08]  /*8db0*/  HMMA.16816.F32.BF16 R248, R8, R20, R248 ;  /* 0x0000001408f8723c */ /* 0x000ff000000418f8 */
        /* <DEDUP_REMOVED lines=9> */
[----:B------:R-:W-:Y:S01]  /*8e50*/  HMMA.16816.F32.BF16 R52, R8, R22, R40 ;  /* 0x000000160834723c */ /* 0x000fe20000041828 */
[----:B------:R-:W3:Y:S07]  /*8e60*/  LDSM.16.M88.4 R20, [R215+0xb800] ;  /* 0x00b80000d714783b */ /* 0x000eee0000000200 */
[C---:B-1----:R-:W-:Y:S08]  /*8e70*/  HMMA.16816.F32.BF16 R44, R4.reuse, R18, R44 ;  /* 0x00000012042c723c */ /* 0x042ff0000004182c */
[----:B------:R-:W-:Y:S08]  /*8e80*/  HMMA.16816.F32.BF16 R48, R4, R16, R36 ;  /* 0x000000100430723c */ /* 0x000ff00000041824 */
[----:B--2---:R-:W-:Y:S03]  /*8e90*/  HMMA.16816.F32.BF16 R8, R12, R18, R32 ;  /* 0x000000120c08723c */ /* 0x004fe60000041820 */
[----:B------:R-:W-:-:S02]  /*8ea0*/  IMAD.MOV.U32 R137, RZ, RZ, R45 ;  /* 0x000000ffff897224 */ /* 0x000fc400078e002d */
[----:B------:R-:W-:Y:S02]  /*8eb0*/  IMAD.MOV.U32 R132, RZ, RZ, R46 ;  /* 0x000000ffff847224 */ /* 0x000fe400078e002e */
[----:B------:R-:W-:Y:S01]  /*8ec0*/  IMAD.MOV.U32 R3, RZ, RZ, R47 ;  /* 0x000000ffff037224 */ /* 0x000fe200078e002f */
[----:B------:R-:W-:Y:S01]  /*8ed0*/  HMMA.16816.F32.BF16 R24, R12, R16, R28 ;  /* 0x000000100c18723c */ /* 0x000fe2000004181c */
[----:B------:R-:W-:Y:S01]  /*8ee0*/  IMAD.MOV.U32 R45, RZ, RZ, R242 ;  /* 0x000000ffff2d7224 */ /* 0x000fe200078e00f2 */
[----:B------:R-:W1:Y:S01]  /*8ef0*/  LDSM.16.M88.4 R16, [R215+0xa800] ;  /* 0x00a80000d710783b */ /* 0x000e620000000200 */
[----:B------:R-:W-:Y:S02]  /*8f00*/  IMAD.MOV.U32 R46, RZ, RZ, R235 ;  /* 0x000000ffff2e7224 */ /* 0x000fe400078e00eb */
[----:B------:R-:W-:Y:S02]  /*8f10*/  IMAD.MOV.U32 R47, RZ, RZ, R234 ;  /* 0x000000ffff2f7224 */ /* 0x000fe400078e00ea */
[----:B------:R-:W-:-:S02]  /*8f20*/  IMAD.MOV.U32 R138, RZ, RZ, R44 ;  /* 0x000000ffff8a7224 */ /* 0x000fc400078e002c */
[----:B------:R-:W-:Y:S02]  /*8f30*/  IMAD.MOV.U32 R44, RZ, RZ, R243 ;  /* 0x000000ffff2c7224 */ /* 0x000fe400078e00f3 */
[----:B------:R-:W-:Y:S02]  /*8f40*/  IMAD.MOV.U32 R242, RZ, RZ, R9 ;  /* 0x000000fffff27224 */ /* 0x000fe400078e0009 */
[----:B------:R-:W-:Y:S02]  /*8f50*/  IMAD.MOV.U32 R235, RZ, RZ, R10 ;  /* 0x000000ffffeb7224 */ /* 0x000fe400078e000a */
[----:B------:R-:W-:Y:S01]  /*8f60*/  IMAD.MOV.U32 R234, RZ, RZ, R8 ;  /* 0x000000ffffea7224 */ /* 0x000fe200078e0008 */
[C---:B---3--:R-:W-:Y:S01]  /*8f70*/  HMMA.16816.F32.BF16 R44, R4.reuse, R20, R44 ;  /* 0x00000014042c723c */ /* 0x048fe2000004182c */
[----:B------:R-:W-:Y:S02]  /*8f80*/  IMAD.MOV.U32 R252, RZ, RZ, R11 ;  /* 0x000000fffffc7224 */ /* 0x000fe400078e000b */
[----:B------:R-:W2:Y:S05]  /*8f90*/  LDSM.16.M88.4 R8, [R215+0xb000] ;  /* 0x00b00000d708783b */ /* 0x000eaa0000000200 */
[----:B-1----:R-:W-:Y:S11]  /*8fa0*/  HMMA.16816.F32.BF16 R40, R4, R16, R64 ;  /* 0x000000100428723c */ /* 0x002ff60000041840 */
[----:B------:R-:W-:-:S02]  /*8fb0*/  IMAD.MOV.U32 R67, RZ, RZ, R44 ;  /* 0x000000ffff437224 */ /* 0x000fc400078e002c */
[----:B------:R-:W-:Y:S02]  /*8fc0*/  IMAD.MOV.U32 R66, RZ, RZ, R45 ;  /* 0x000000ffff427224 */ /* 0x000fe400078e002d */
[----:B------:R-:W-:Y:S02]  /*8fd0*/  IMAD.MOV.U32 R65, RZ, RZ, R46 ;  /* 0x000000ffff417224 */ /* 0x000fe400078e002e */
[----:B------:R-:W-:Y:S01]  /*8fe0*/  IMAD.MOV.U32 R64, RZ, RZ, R47 ;  /* 0x000000ffff407224 */ /* 0x000fe200078e002f */
[C---:B------:R-:W-:Y:S08]  /*8ff0*/  HMMA.16816.F32.BF16 R36, R4.reuse, R18, R208 ;  /* 0x000000120424723c */ /* 0x040ff000000418d0 */
[C---:B------:R-:W-:Y:S08]  /*9000*/  HMMA.16816.F32.BF16 R44, R4.reuse, R22, R220 ;  /* 0x00000016042c723c */ /* 0x040ff000000418dc */
[C---:B--2---:R-:W-:Y:S08]  /*9010*/  HMMA.16816.F32.BF16 R32, R4.reuse, R8, R216 ;  /* 0x000000080420723c */ /* 0x044ff000000418d8 */
[-C--:B------:R-:W-:Y:S08]  /*9020*/  HMMA.16816.F32.BF16 R28, R4, R10.reuse, R224 ;  /* 0x0000000a041c723c */ /* 0x080ff000000418e0 */
[C---:B------:R-:W-:Y:S08]  /*9030*/  HMMA.16816.F32.BF16 R4, R12.reuse, R10, R56 ;  /* 0x0000000a0c04723c */ /* 0x040ff00000041838 */
[C---:B------:R-:W-:Y:S08]  /*9040*/  HMMA.16816.F32.BF16 R244, R12.reuse, R16, R244 ;  /* 0x000000100cf4723c */ /* 0x040ff000000418f4 */
[----:B------:R-:W-:Y:S01]  /*9050*/  HMMA.16816.F32.BF16 R224, R12, R18, R140 ;  /* 0x000000120ce0723c */ /* 0x000fe2000004188c */
[----:B------:R-:W-:Y:S01]  /*9060*/  LDSM.16.M88.4 R16, [R0+0xa000] ;  /* 0x00a000000010783b */ /* 0x000fe20000000200 */
[----:B------:R-:W-:-:S02]  /*9070*/  IMAD.MOV.U32 R142, RZ, RZ, R242 ;  /* 0x000000ffff8e7224 */ /* 0x000fc400078e00f2 */
[----:B------:R-:W-:Y:S02]  /*9080*/  IMAD.MOV.U32 R143, RZ, RZ, R235 ;  /* 0x000000ffff8f7224 */ /* 0x000fe400078e00eb */
[----:B------:R-:W-:Y:S02]  /*9090*/  IMAD.MOV.U32 R141, RZ, RZ, R234 ;  /* 0x000000ffff8d7224 */ /* 0x000fe400078e00ea */
[----:B------:R-:W-:Y:S01]  /*90a0*/  HMMA.16816.F32.BF16 R220, R12, R8, R60 ;  /* 0x000000080cdc723c */ /* 0x000fe2000004183c */
[----:B------:R-:W1:Y:S01]  /*90b0*/  LDSM.16.M88.4 R8, [R2+0x4000] ;  /* 0x004000000208783b */ /* 0x000e620000000200 */
[----:B------:R-:W-:Y:S02]  /*90c0*/  IMAD.MOV.U32 R60, RZ, RZ, R138 ;  /* 0x000000ffff3c7224 */ /* 0x000fe400078e008a */
[----:B------:R-:W-:Y:S02]  /*90d0*/  IMAD.MOV.U32 R61, RZ, RZ, R137 ;  /* 0x000000ffff3d7224 */ /* 0x000fe400078e0089 */
[----:B------:R-:W-:-:S02]  /*90e0*/  IMAD.MOV.U32 R62, RZ, RZ, R132 ;  /* 0x000000ffff3e7224 */ /* 0x000fc400078e0084 */
[----:B------:R-:W-:Y:S01]  /*90f0*/  IMAD.MOV.U32 R63, RZ, RZ, R3 ;  /* 0x000000ffff3f7224 */ /* 0x000fe200078e0003 */
[C---:B------:R-:W-:Y:S01]  /*9100*/  HMMA.16816.F32.BF16 R56, R12.reuse, R20, R248 ;  /* 0x000000140c38723c */ /* 0x040fe200000418f8 */
[----:B------:R-:W-:Y:S02]  /*9110*/  IMAD.MOV.U32 R138, RZ, RZ, R4 ;  /* 0x000000ffff8a7224 */ /* 0x000fe400078e0004 */
[----:B------:R-:W-:Y:S02]  /*9120*/  IMAD.MOV.U32 R137, RZ, RZ, R5 ;  /* 0x000000ffff897224 */ /* 0x000fe400078e0005 */
[----:B------:R-:W-:Y:S02]  /*9130*/  IMAD.MOV.U32 R132, RZ, RZ, R6 ;  /* 0x000000ffff847224 */ /* 0x000fe400078e0006 */
[----:B------:R-:W-:Y:S01]  /*9140*/  IMAD.MOV.U32 R3, RZ, RZ, R7 ;  /* 0x000000ffff037224 */ /* 0x000fe200078e0007 */
[----:B------:R-:W-:Y:S01]  /*9150*/  HMMA.16816.F32.BF16 R216, R12, R22, R52 ;  /* 0x000000160cd8723c */ /* 0x000fe20000041834 */
[----:B------:R-:W2:Y:S01]  /*9160*/  LDSM.16.M88.4 R4, [R2+0x6000] ;  /* 0x006000000204783b */ /* 0x000ea20000000200 */
[----:B------:R-:W-:-:S02]  /*9170*/  IMAD.MOV.U32 R52, RZ, RZ, R67 ;  /* 0x000000ffff347224 */ /* 0x000fc400078e0043 */
[----:B------:R-:W-:Y:S01]  /*9180*/  IMAD.MOV.U32 R53, RZ, RZ, R66 ;  /* 0x000000ffff357224 */ /* 0x000fe200078e0042 */
[----:B------:R-:W-:Y:S01]  /*9190*/  LDSM.16.M88.4 R20, [R0+0xb000] ;  /* 0x00b000000014783b */ /* 0x000fe20000000200 */
[----:B------:R-:W-:Y:S02]  /*91a0*/  IMAD.MOV.U32 R54, RZ, RZ, R65 ;  /* 0x000000ffff367224 */ /* 0x000fe400078e0041 */
[----:B------:R-:W-:Y:S01]  /*91b0*/  IMAD.MOV.U32 R55, RZ, RZ, R64 ;  /* 0x000000ffff377224 */ /* 0x000fe200078e0040 */
[----:B------:R-:W3:Y:S02]  /*91c0*/  LDSM.16.M88.4 R12, [R0+0xa800] ;  /* 0x00a80000000c783b */ /* 0x000ee40000000200 */
[----:B------:R-:W-:Y:S02]  /*91d0*/  IMAD.MOV.U32 R243, RZ, RZ, R56 ;  /* 0x000000fffff37224 */ /* 0x000fe400078e0038 */
[----:B------:R-:W-:Y:S02]  /*91e0*/  IMAD.MOV.U32 R242, RZ, RZ, R57 ;  /* 0x000000fffff27224 */ /* 0x000fe400078e0039 */
[----:B------:R-:W-:-:S02]  /*91f0*/  IMAD.MOV.U32 R235, RZ, RZ, R58 ;  /* 0x000000ffffeb7224 */ /* 0x000fc400078e003a */
[----:B------:R-:W-:Y:S01]  /*9200*/  IMAD.MOV.U32 R234, RZ, RZ, R59 ;  /* 0x000000ffffea7224 */ /* 0x000fe200078e003b */
[----:B-1----:R-:W-:Y:S01]  /*9210*/  HMMA.16816.F32.BF16 R64, R8, R16, R24 ;  /* 0x000000100840723c */ /* 0x002fe20000041818 */
[----:B------:R1:W4:Y:S07]  /*9220*/  LDSM.16.M88.4 R24, [R0+0xb800] ;  /* 0x00b800000018783b */ /* 0x00032e0000000200 */
[C---:B--2---:R-:W-:Y:S08]  /*9230*/  HMMA.16816.F32.BF16 R56, R4.reuse, R18, R60 ;  /* 0x000000120438723c */ /* 0x044ff0000004183c */
[C---:B------:R-:W-:Y:S08]  /*9240*/  HMMA.16816.F32.BF16 R208, R4.reuse, R16, R48 ;  /* 0x0000001004d0723c */ /* 0x040ff00000041830 */
[----:B---3--:R-:W-:Y:S01]  /*9250*/  HMMA.16816.F32.BF16 R248, R4, R12, R40 ;  /* 0x0000000c04f8723c */ /* 0x008fe20000041828 */
[----:B------:R-:W-:-:S02]  /*9260*/  IMAD.MOV.U32 R40, RZ, RZ, R141 ;  /* 0x000000ffff287224 */ /* 0x000fc400078e008d */
[----:B------:R-:W-:Y:S02]  /*9270*/  IMAD.MOV.U32 R17, RZ, RZ, R56 ;  /* 0x000000ffff117224 */ /* 0x000fe400078e0038 */
[----:B------:R-:W-:Y:S02]  /*9280*/  IMAD.MOV.U32 R16, RZ, RZ, R57 ;  /* 0x000000ffff107224 */ /* 0x000fe400078e0039 */
[----:B------:R-:W-:Y:S01]  /*9290*/  IMAD.MOV.U32 R2, RZ, RZ, R58 ;  /* 0x000000ffff027224 */ /* 0x000fe200078e003a */
[----:B------:R-:W-:Y:S01]  /*92a0*/  HMMA.16816.F32.BF16 R60, R4, R20, R32 ;  /* 0x00000014043c723c */ /* 0x000fe20000041820 */
[----:B-1----:R-:W-:Y:S02]  /*92b0*/  IMAD.MOV.U32 R0, RZ, RZ, R59 ;  /* 0x000000ffff007224 */ /* 0x002fe400078e003b */
        /* <DEDUP_REMOVED lines=8> */
[----:B------:R-:W-:Y:S08]  /*9340*/  HMMA.16816.F32.BF16 R140, R4, R14, R36 ;  /* 0x0000000e048c723c */ /* 0x000ff00000041824 */
[C---:B----4-:R-:W-:Y:S08]  /*9350*/  HMMA.16816.F32.BF16 R28, R8.reuse, R24, R28 ;  /* 0x00000018081c723c */ /* 0x050ff0000004181c */
[----:B------:R-:W-:Y:S01]  /*9360*/  HMMA.16816.F32.BF16 R36, R8, R14, R224 ;  /* 0x0000000e0824723c */ /* 0x000fe200000418e0 */
[----:B------:R-:W-:-:S02]  /*9370*/  IMAD.MOV.U32 R224, RZ, RZ, R138 ;  /* 0x000000ffffe07224 */ /* 0x000fc400078e008a */
[----:B------:R-:W-:Y:S02]  /*9380*/  IMAD.MOV.U32 R225, RZ, RZ, R137 ;  /* 0x000000ffffe17224 */ /* 0x000fe400078e0089 */
[----:B------:R-:W-:Y:S02]  /*9390*/  IMAD.MOV.U32 R226, RZ, RZ, R132 ;  /* 0x000000ffffe27224 */ /* 0x000fe400078e0084 */
[----:B------:R-:W-:Y:S01]  /*93a0*/  IMAD.MOV.U32 R227, RZ, RZ, R3 ;  /* 0x000000ffffe37224 */ /* 0x000fe200078e0003 */
[----:B------:R-:W-:Y:S03]  /*93b0*/  HMMA.16816.F32.BF16 R48, R4, R26, R44 ;  /* 0x0000001a0430723c */ /* 0x000fe6000004182c */
[----:B------:R-:W-:-:S05]  /*93c0*/  IMAD.MOV.U32 R132, RZ, RZ, R28 ;  /* 0x000000ffff847224 */ /* 0x000fca00078e001c */
[C---:B------:R-:W-:Y:S08]  /*93d0*/  HMMA.16816.F32.BF16 R44, R8.reuse, R18, R40 ;  /* 0x00000012082c723c */ /* 0x040ff00000041828 */
[----:B------:R-:W-:Y:S01]  /*93e0*/  HMMA.16816.F32.BF16 R32, R8, R20, R220 ;  /* 0x000000140820723c */ /* 0x000fe200000418dc */
[----:B------:R-:W-:-:S07]  /*93f0*/  IMAD.MOV.U32 R21, RZ, RZ, R31 ;  /* 0x000000ffff157224 */ /* 0x000fce00078e001f */
[----:B------:R-:W-:Y:S01]  /*9400*/  HMMA.16816.F32.BF16 R52, R4, R24, R52 ;  /* 0x000000180434723c */ /* 0x000fe20000041834 */
[----:B------:R-:W-:Y:S07]  /*9410*/  LDSM.16.M88.4 R4, [R229+0x6000] ;  /* 0x00600000e504783b */ /* 0x000fee0000000200 */
[----:B------:R-:W-:Y:S01]  /*9420*/  HMMA.16816.F32.BF16 R40, R8, R12, R244 ;  /* 0x0000000c0828723c */ /* 0x000fe200000418f4 */
[----:B------:R-:W-:Y:S01]  /*9430*/  IMAD.MOV.U32 R244, RZ, RZ, R17 ;  /* 0x000000fffff47224 */ /* 0x000fe200078e0011 */
[----:B------:R-:W-:Y:S01]  /*9440*/  LDSM.16.M88.4 R12, [R229+0x4000] ;  /* 0x00400000e50c783b */ /* 0x000fe20000000200 */
[----:B------:R-:W-:-:S02]  /*9450*/  IMAD.MOV.U32 R245, RZ, RZ, R16 ;  /* 0x000000fffff57224 */ /* 0x000fc400078e0010 */
[----:B------:R-:W-:Y:S01]  /*9460*/  IMAD.MOV.U32 R246, RZ, RZ, R2 ;  /* 0x000000fffff67224 */ /* 0x000fe200078e0002 */
[----:B------:R-:W1:Y:S01]  /*9470*/  LDSM.16.M88.4 R16, [R212+0xa000] ;  /* 0x00a00000d410783b */ /* 0x000e620000000200 */
[----:B------:R-:W-:Y:S01]  /*9480*/  IMAD.MOV.U32 R247, RZ, RZ, R0 ;  /* 0x000000fffff77224 */ /* 0x000fe200078e0000 */
[C---:B------:R-:W-:Y:S01]  /*9490*/  HMMA.16816.F32.BF16 R224, R8.reuse, R22, R224 ;  /* 0x0000001608e0723c */ /* 0x040fe200000418e0 */
[----:B------:R-:W-:Y:S02]  /*94a0*/  IMAD.MOV.U32 R23, RZ, RZ, R29 ;  /* 0x000000ffff177224 */ /* 0x000fe400078e001d */
[----:B------:R-:W-:Y:S02]  /*94b0*/  IMAD.MOV.U32 R22, RZ, RZ, R30 ;  /* 0x000000ffff167224 */ /* 0x000fe400078e001e */
[----:B------:R-:W-:Y:S03]  /*94c0*/  LDSM.16.M88.4 R28, [R212+0xb800] ;  /* 0x00b80000d41c783b */ /* 0x000fe60000000200 */
[----:B------:R-:W-:Y:S01]  /*94d0*/  HMMA.16816.F32.BF16 R220, R8, R26, R216 ;  /* 0x0000001a08dc723c */ /* 0x000fe200000418d8 */
[----:B------:R-:W2:Y:S04]  /*94e0*/  LDSM.16.M88.4 R8, [R212+0xa800] ;  /* 0x00a80000d408783b */ /* 0x000ea80000000200 */
[----:B------:R-:W3:Y:S06]  /*94f0*/  LDSM.16.M88.4 R24, [R212+0xb000] ;  /* 0x00b00000d418783b */ /* 0x000eec0000000200 */
[----:B------:R-:W-:-:S02]  /*9500*/  IMAD.MOV.U32 R20, RZ, RZ, R224 ;  /* 0x000000ffff147224 */ /* 0x000fc400078e00e0 */
[----:B------:R-:W-:Y:S02]  /*9510*/  IMAD.MOV.U32 R3, RZ, RZ, R225 ;  /* 0x000000ffff037224 */ /* 0x000fe400078e00e1 */
[----:B------:R-:W-:Y:S02]  /*9520*/  IMAD.MOV.U32 R2, RZ, RZ, R226 ;  /* 0x000000ffff027224 */ /* 0x000fe400078e00e2 */
[----:B------:R-:W-:Y:S01]  /*9530*/  IMAD.MOV.U32 R0, RZ, RZ, R227 ;  /* 0x000000ffff007224 */ /* 0x000fe200078e00e3 */
[-C--:B-1----:R-:W-:Y:S08]  /*9540*/  HMMA.16816.F32.BF16 R216, R4, R16.reuse, R208 ;  /* 0x0000001004d8723c */ /* 0x082ff000000418d0 */
[----:B------:R-:W-:Y:S01]  /*9550*/  HMMA.16816.F32.BF16 R208, R12, R16, R64 ;  /* 0x000000100cd0723c */ /* 0x000fe20000041840 */
[----:B------:R-:W-:-:S02]  /*9560*/  IMAD.MOV.U32 R17, RZ, RZ, R23 ;  /* 0x000000ffff117224 */ /* 0x000fc400078e0017 */
[----:B------:R-:W-:-:S05]  /*9570*/  IMAD.MOV.U32 R16, RZ, RZ, R132 ;  /* 0x000000ffff107224 */ /* 0x000fca00078e0084 */
[C---:B--2---:R-:W-:Y:S08]  /*9580*/  HMMA.16816.F32.BF16 R224, R4.reuse, R10, R140 ;  /* 0x0000000a04e0723c */ /* 0x044ff0000004188c */
[C---:B---3--:R-:W-:Y:S08]  /*9590*/  HMMA.16816.F32.BF16 R140, R4.reuse, R24, R60 ;  /* 0x00000018048c723c */ /* 0x048ff0000004183c */
[----:B------:R-:W-:Y:S08]  /*95a0*/  HMMA.16816.F32.BF16 R60, R4, R28, R52 ;  /* 0x0000001c043c723c */ /* 0x000ff00000041834 */
[C---:B------:R-:W-:Y:S08]  /*95b0*/  HMMA.16816.F32.BF16 R52, R12.reuse, R18, R44 ;  /* 0x000000120c34723c */ /* 0x040ff0000004182c */
[----:B------:R-:W-:Y:S01]  /*95c0*/  HMMA.16816.F32.BF16 R44, R12, R10, R36 ;  /* 0x0000000a0c2c723c */ /* 0x000fe20000041824 */
[----:B------:R-:W-:-:S02]  /*95d0*/  IMAD.MOV.U32 R36, RZ, RZ, R20 ;  /* 0x000000ffff247224 */ /* 0x000fc400078e0014 */
[----:B------:R-:W-:Y:S02]  /*95e0*/  IMAD.MOV.U32 R37, RZ, RZ, R3 ;  /* 0x000000ffff257224 */ /* 0x000fe400078e0003 */
[----:B------:R-:W-:Y:S02]  /*95f0*/  IMAD.MOV.U32 R38, RZ, RZ, R2 ;  /* 0x000000ffff267224 */ /* 0x000fe400078e0002 */
[----:B------:R-:W-:Y:S01]  /*9600*/  IMAD.MOV.U32 R39, RZ, RZ, R0 ;  /* 0x000000ffff277224 */ /* 0x000fe200078e0000 */
[----:B------:R-:W-:Y:S01]  /*9610*/  HMMA.16816.F32.BF16 R64, R4, R26, R56 ;  /* 0x0000001a0440723c */ /* 0x000fe20000041838 */
[----:B------:R-:W-:-:S04]  /*9620*/  IMAD.U32 R0, RZ, RZ, UR21 ;  /* 0x00000015ff007e24 */ /* 0x000fc8000f8e00ff */
[----:B------:R-:W-:-:S03]  /*9630*/  IMAD R0, R0, 0x40, R139 ;  /* 0x0000004000007824 */ /* 0x000fc600078e028b */
[----:B------:R-:W-:Y:S08]  /*9640*/  HMMA.16816.F32.BF16 R56, R4, R30, R48 ;  /* 0x0000001e0438723c */ /* 0x000ff00000041830 */
[----:B------:R-:W-:Y:S08]  /*9650*/  HMMA.16816.F32.BF16 R48, R12, R8, R40 ;  /* 0x000000080c30723c */ /* 0x000ff00000041828 */
[----:B------:R-:W-:Y:S01]  /*9660*/  HMMA.16816.F32.BF16 R244, R4, R18, R244 ;  /* 0x0000001204f4723c */ /* 0x000fe200000418f4 */
[----:B------:R-:W-:-:S02]  /*9670*/  IMAD.MOV.U32 R18, RZ, RZ, R22 ;  /* 0x000000ffff127224 */ /* 0x000fc400078e0016 */
[----:B------:R-:W-:Y:S02]  /*9680*/  IMAD.MOV.U32 R19, RZ, RZ, R21 ;  /* 0x000000ffff137224 */ /* 0x000fe400078e0015 */
[----:B------:R-:W-:Y:S03]  /*9690*/  LDSM.16.M88.4 R20, [R213+0xa000] ;  /* 0x00a00000d514783b */ /* 0x000fe60000000200 */
[----:B------:R-:W-:Y:S01]  /*96a0*/  HMMA.16816.F32.BF16 R248, R4, R8, R248 ;  /* 0x0000000804f8723c */ /* 0x000fe200000418f8 */
[----:B------:R-:W1:Y:S04]  /*96b0*/  LDSM.16.M88.4 R4, [R233+0x6000] ;  /* 0x00600000e904783b */ /* 0x000e680000000200 */
[----:B------:R-:W2:Y:S03]  /*96c0*/  LDSM.16.M88.4 R8, [R233+0x4000] ;  /* 0x00400000e908783b */ /* 0x000ea60000000200 */
[C---:B------:R-:W-:Y:S08]  /*96d0*/  HMMA.16816.F32.BF16 R40, R12.reuse, R24, R32 ;  /* 0x000000180c28723c */ /* 0x040ff00000041820 */
[C---:B------:R-:W-:Y:S01]  /*96e0*/  HMMA.16816.F32.BF16 R36, R12.reuse, R26, R36 ;  /* 0x0000001a0c24723c */ /* 0x040fe20000041824 */
[----:B------:R-:W3:Y:S07]  /*96f0*/  LDSM.16.M88.4 R24, [R213+0xb800] ;  /* 0x00b80000d518783b */ /* 0x000eee0000000200 */
[C---:B------:R-:W-:Y:S01]  /*9700*/  HMMA.16816.F32.BF16 R32, R12.reuse, R28, R16 ;  /* 0x0000001c0c20723c */ /* 0x040fe20000041810 */
[----:B------:R-:W4:Y:S07]  /*9710*/  LDSM.16.M88.4 R16, [R213+0xa800] ;  /* 0x00a80000d510783b */ /* 0x000f2e0000000200 */
[----:B------:R-:W-:Y:S01]  /*9720*/  HMMA.16816.F32.BF16 R28, R12, R30, R220 ;  /* 0x0000001e0c1c723c */ /* 0x000fe200000418dc */
[----:B------:R-:W5:Y:S01]  /*9730*/  LDSM.16.M88.4 R12, [R213+0xb000] ;  /* 0x00b00000d50c783b */ /* 0x000f620000000200 */
[----:B------:R-:W-:-:S06]  /*9740*/  DEPBAR.LE SB0, 0x0 ;  /* 0x000080000000791a */ /* 0x000fcc0000000000 */
[-C--:B-1----:R-:W-:Y:S08]  /*9750*/  HMMA.16816.F32.BF16 R220, R4, R20.reuse, R216 ;  /* 0x0000001404dc723c */ /* 0x082ff000000418d8 */
[----:B--2---:R-:W-:Y:S01]  /*9760*/  HMMA.16816.F32.BF16 R208, R8, R20, R208 ;  /* 0x0000001408d0723c */ /* 0x004fe200000418d0 */
[----:B------:R-:W-:-:S05]  /*9770*/  VIADD R20, R0, 0xffffff80 ;  /* 0xffffff8000147836 */ /* 0x000fca0000000000 */
[----:B------:R-:W-:Y:S02]  /*9780*/  ISETP.GT.AND P0, PT, R237, R20, PT ;  /* 0x00000014ed00720c */ /* 0x000fe40003f04270 */
[----:B---3--:R-:W-:Y:S01]  /*9790*/  HMMA.16816.F32.BF16 R60, R4, R24, R60 ;  /* 0x00000018043c723c */ /* 0x008fe2000004183c */
[----:B------:R-:W-:-:S07]  /*97a0*/  ISETP.GE.AND P6, PT, R20, R239, PT ;  /* 0x000000ef1400720c */ /* 0x000fce0003fc6270 */
[----:B----4-:R-:W-:Y:S03]  /*97b0*/  HMMA.16816.F32.BF16 R224, R4, R18, R224 ;  /* 0x0000001204e0723c */ /* 0x010fe600000418e0 */
[----:B------:R-:W-:-:S05]  /*97c0*/  FSEL R3, R208, -INF , !P0 ;  /* 0xff800000d0037808 */ /* 0x000fca0004000000 */
[----:B------:R-:W-:Y:S03]  /*97d0*/  HMMA.16816.F32.BF16 R248, R4, R16, R248 ;  /* 0x0000001004f8723c */ /* 0x000fe600000418f8 */
[----:B------:R-:W-:Y:S01]  /*97e0*/  IMAD.MOV.U32 R234, RZ, RZ, R60 ;  /* 0x000000ffffea7224 */ /* 0x000fe200078e003c */
[----:B------:R1:W-:Y:S01]  /*97f0*/  STL.64 [R1], R62 ;  /* 0x0000003e01007387 */ /* 0x0003e20000100a00 */
[----:B------:R-:W-:-:S03]  /*9800*/  IMAD.MOV.U32 R138, RZ, RZ, R61 ;  /* 0x000000ffff8a7224 */ /* 0x000fc600078e003d */
[C---:B------:R-:W-:Y:S08]  /*9810*/  HMMA.16816.F32.BF16 R244, R4.reuse, R22, R244 ;  /* 0x0000001604f4723c */ /* 0x040ff000000418f4 */
[C---:B-----5:R-:W-:Y:S08]  /*9820*/  HMMA.16816.F32.BF16 R140, R4.reuse, R12, R140 ;  /* 0x0000000c048c723c */ /* 0x060ff0000004188c */
[----:B------:R-:W-:Y:S08]  /*9830*/  HMMA.16816.F32.BF16 R216, R4, R14, R64 ;  /* 0x0000000e04d8723c */ /* 0x000ff00000041840 */
[C---:B-1----:R-:W-:Y:S08]  /*9840*/  HMMA.16816.F32.BF16 R60, R8.reuse, R22, R52 ;  /* 0x00000016083c723c */ /* 0x042ff00000041834 */
[----:B------:R-:W-:Y:S01]  /*9850*/  HMMA.16816.F32.BF16 R52, R8, R16, R48 ;  /* 0x000000100834723c */ /* 0x000fe20000041830 */
[----:B------:R-:W-:-:S02]  /*9860*/  VIADD R17, R0, 0xffffff89 ;  /* 0xffffff8900117836 */ /* 0x000fc40000000000 */
[----:B------:R-:W-:-:S05]  /*9870*/  VIADD R16, R0, 0xffffff90 ;  /* 0xffffff9000107836 */ /* 0x000fca0000000000 */
[C---:B------:R-:W-:Y:S01]  /*9880*/  HMMA.16816.F32.BF16 R48, R8.reuse, R18, R44 ;  /* 0x000000120830723c */ /* 0x040fe2000004182c */
[C---:B------:R-:W-:Y:S02]  /*9890*/  VIADD R19, R0.reuse, 0xffffff81 ;  /* 0xffffff8100137836 */ /* 0x040fe40000000000 */
[C---:B------:R-:W-:Y:S01]  /*98a0*/  VIADD R18, R0.reuse, 0xffffff88 ;  /* 0xffffff8800127836 */ /* 0x040fe20000000000 */
[----:B------:R-:W-:Y:S02]  /*98b0*/  BAR.SYNC.DEFER_BLOCKING 0x0 ;  /* 0x0000000000007b1d */ /* 0x000fe40000010000 */
[----:B------:R-:W-:Y:S02]  /*98c0*/  ISETP.GT.AND P5, PT, R237, R19, PT ;  /* 0x00000013ed00720c */ /* 0x000fe40003fa4270 */
[----:B------:R-:W-:Y:S01]  /*98d0*/  ISETP.GE.AND P0, PT, R19, R239, PT ;  /* 0x000000ef1300720c */ /* 0x000fe20003f06270 */
[----:B------:R-:W-:Y:S01]  /*98e0*/  HMMA.16816.F32.BF16 R44, R8, R12, R40 ;  /* 0x0000000c082c723c */ /* 0x000fe20000041828 */
[----:B------:R-:W-:Y:S01]  /*98f0*/  FSEL R2, R209, -INF , !P5 ;  /* 0xff800000d1027808 */ /* 0x000fe20006800000 */
[----:B------:R-:W-:Y:S01]  /*9900*/  VIADD R13, R0, 0xffffff99 ;  /* 0xffffff99000d7836 */ /* 0x000fe20000000000 */
[----:B------:R-:W-:-:S02]  /*9910*/  ISETP.GT.AND P5, PT, R237, R18, PT ;  /* 0x00000012ed00720c */ /* 0x000fc40003fa4270 */
[----:B------:R-:W-:Y:S02]  /*9920*/  FSEL R40, R3, -INF , !P6 ;  /* 0xff80000003287808 */ /* 0x000fe40007000000 */
[----:B------:R-:W-:Y:S01]  /*9930*/  FSEL R43, R2, -INF , !P0 ;  /* 0xff800000022b7808 */ /* 0x000fe20004000000 */
[----:B------:R-:W-:Y:S01]  /*9940*/  HMMA.16816.F32.BF16 R4, R4, R26, R56 ;  /* 0x0000001a0404723c */ /* 0x000fe20000041838 */
[----:B------:R-:W-:Y:S02]  /*9950*/  ISETP.GE.AND P6, PT, R18, R239, PT ;  /* 0x000000ef1200720c */ /* 0x000fe40003fc6270 */
[----:B------:R-:W-:Y:S02]  /*9960*/  FSEL R2, R60, -INF , !P5 ;  /* 0xff8000003c027808 */ /* 0x000fe40006800000 */
[----:B------:R-:W-:Y:S02]  /*9970*/  ISETP.GT.AND P0, PT, R237, R17, PT ;  /* 0x00000011ed00720c */ /* 0x000fe40003f04270 */
[----:B------:R-:W-:Y:S01]  /*9980*/  FSEL R57, R2, -INF , !P6 ;  /* 0xff80000002397808 */ /* 0x000fe20007000000 */
[----:B------:R-:W-:Y:S01]  /*9990*/  HMMA.16816.F32.BF16 R36, R8, R14, R36 ;  /* 0x0000000e0824723c */ /* 0x000fe20000041824 */
[----:B------:R-:W-:Y:S01]  /*99a0*/  ISETP.GE.AND P5, PT, R17, R239, PT ;  /* 0x000000ef1100720c */ /* 0x000fe20003fa6270 */
[C---:B------:R-:W-:Y:S01]  /*99b0*/  VIADD R15, R0.reuse, 0xffffff91 ;  /* 0xffffff91000f7836 */ /* 0x040fe20000000000 */
[----:B------:R-:W-:Y:S01]  /*99c0*/  FSEL R3, R61, -INF , !P0 ;  /* 0xff8000003d037808 */ /* 0x000fe20004000000 */
[----:B------:R-:W-:Y:S01]  /*99d0*/  VIADD R14, R0, 0xffffff98 ;  /* 0xffffff98000e7836 */ /* 0x000fe20000000000 */
[----:B------:R-:W-:-:S02]  /*99e0*/  ISETP.GT.AND P6, PT, R237, R16, PT ;  /* 0x00000010ed00720c */ /* 0x000fc40003fc4270 */
[----:B------:R-:W-:Y:S01]  /*99f0*/  ISETP.GE.AND P0, PT, R16, R239, PT ;  /* 0x000000ef1000720c */ /* 0x000fe20003f06270 */
[C---:B------:R-:W-:Y:S01]  /*9a00*/  HMMA.16816.F32.BF16 R32, R8.reuse, R24, R32 ;  /* 0x000000180820723c */ /* 0x040fe20000041820 */
[----:B------:R-:W-:Y:S01]  /*9a10*/  FSEL R59, R3, -INF , !P5 ;  /* 0xff800000033b7808 */ /* 0x000fe20006800000 */
[C---:B------:R-:W-:Y:S01]  /*9a20*/  VIADD R3, R237.reuse, 0x8 ;  /* 0x00000008ed037836 */ /* 0x040fe20000000000 */
[----:B------:R-:W-:Y:S01]  /*9a30*/  FSEL R2, R52, -INF , !P6 ;  /* 0xff80000034027808 */ /* 0x000fe20007000000 */
[----:B------:R1:W-:Y:S01]  /*9a40*/  STL.64 [R1+0x8], R6 ;  /* 0x0000080601007387 */ /* 0x0003e20000100a00 */
[----:B------:R-:W-:Y:S01]  /*9a50*/  ISETP.GT.AND P5, PT, R237, R15, PT ;  /* 0x0000000fed00720c */ /* 0x000fe20003fa4270 */
[----:B------:R-:W-:Y:S01]  /*9a60*/  IMAD.MOV.U32 R132, RZ, RZ, R5 ;  /* 0x000000ffff847224 */ /* 0x000fe200078e0005 */
[----:B------:R-:W-:Y:S01]  /*9a70*/  FSEL R67, R2, -INF , !P0 ;  /* 0xff80000002437808 */ /* 0x000fe20004000000 */
[----:B------:R-:W-:Y:S01]  /*9a80*/  HMMA.16816.F32.BF16 R28, R8, R26, R28 ;  /* 0x0000001a081c723c */ /* 0x000fe2000004181c */
[-C--:B------:R-:W-:Y:S01]  /*9a90*/  ISETP.GE.AND P6, PT, R15, R239.reuse, PT ;  /* 0x000000ef0f00720c */ /* 0x080fe20003fc6270 */
[C---:B------:R-:W-:Y:S01]  /*9aa0*/  VIADD R11, R0.reuse, 0xffffffa0 ;  /* 0xffffffa0000b7836 */ /* 0x040fe20000000000 */
[----:B------:R-:W-:Y:S01]  /*9ab0*/  FSEL R2, R53, -INF , !P5 ;  /* 0xff80000035027808 */ /* 0x000fe20006800000 */
[C---:B------:R-:W-:Y:S01]  /*9ac0*/  VIADD R10, R0.reuse, 0xffffffa1 ;  /* 0xffffffa1000a7836 */ /* 0x040fe20000000000 */
[C---:B------:R-:W-:Y:S01]  /*9ad0*/  ISETP.GT.AND P0, PT, R237.reuse, R14, PT ;  /* 0x0000000eed00720c */ /* 0x040fe20003f04270 */
[----:B------:R-:W-:Y:S01]  /*9ae0*/  VIADD R9, R0, 0xffffffa8 ;  /* 0xffffffa800097836 */ /* 0x000fe20000000000 */
[----:B------:R-:W-:Y:S01]  /*9af0*/  FSEL R66, R2, -INF , !P6 ;  /* 0xff80000002427808 */ /* 0x000fe20007000000 */
[----:B------:R-:W-:Y:S01]  /*9b00*/  VIADD R8, R0, 0xffffffa9 ;  /* 0xffffffa900087836 */ /* 0x000fe20000000000 */
[----:B------:R-:W-:Y:S01]  /*9b10*/  ISETP.GE.AND P5, PT, R14, R239, PT ;  /* 0x000000ef0e00720c */ /* 0x000fe20003fa6270 */
[----:B------:R-:W-:Y:S01]  /*9b20*/  VIADD R5, R0, 0xffffffb8 ;  /* 0xffffffb800057836 */ /* 0x000fe20000000000 */
[----:B------:R-:W-:Y:S01]  /*9b30*/  FSEL R2, R48, -INF , !P0 ;  /* 0xff80000030027808 */ /* 0x000fe20004000000 */
[----:B------:R-:W-:Y:S01]  /*9b40*/  IMAD.MOV.U32 R137, RZ, RZ, R4 ;  /* 0x000000ffff897224 */ /* 0x000fe200078e0004 */
[----:B------:R-:W-:Y:S01]  /*9b50*/  ISETP.GT.AND P6, PT, R237, R13, PT ;  /* 0x0000000ded00720c */ /* 0x000fe20003fc4270 */
[----:B------:R-:W-:Y:S01]  /*9b60*/  VIADD R4, R0, 0xffffffb9 ;  /* 0xffffffb900047836 */ /* 0x000fe20000000000 */
[----:B------:R-:W-:-:S02]  /*9b70*/  FSEL R65, R2, -INF , !P5 ;  /* 0xff80000002417808 */ /* 0x000fc40006800000 */
[----:B------:R-:W-:Y:S02]  /*9b80*/  ISETP.GE.AND P0, PT, R13, R239, PT ;  /* 0x000000ef0d00720c */ /* 0x000fe40003f06270 */
[----:B------:R-:W-:Y:S02]  /*9b90*/  FSEL R2, R49, -INF , !P6 ;  /* 0xff80000031027808 */ /* 0x000fe40007000000 */
[----:B------:R-:W-:Y:S02]  /*9ba0*/  ISETP.GT.AND P5, PT, R237, R11, PT ;  /* 0x0000000bed00720c */ /* 0x000fe40003fa4270 */
[----:B------:R-:W-:Y:S01]  /*9bb0*/  FSEL R64, R2, -INF , !P0 ;  /* 0xff80000002407808 */ /* 0x000fe20004000000 */
[C---:B-1----:R-:W-:Y:S01]  /*9bc0*/  VIADD R7, R0.reuse, 0xffffffb0 ;  /* 0xffffffb000077836 */ /* 0x042fe20000000000 */
[----:B------:R-:W-:Y:S01]  /*9bd0*/  ISETP.GE.AND P6, PT, R11, R239, PT ;  /* 0x000000ef0b00720c */ /* 0x000fe20003fc6270 */
[----:B------:R-:W-:Y:S01]  /*9be0*/  VIADD R6, R0, 0xffffffb1 ;  /* 0xffffffb100067836 */ /* 0x000fe20000000000 */
[----:B------:R-:W-:-:S02]  /*9bf0*/  FSEL R2, R44, -INF , !P5 ;  /* 0xff8000002c027808 */ /* 0x000fc40006800000 */
[----:B------:R-:W-:Y:S02]  /*9c00*/  ISETP.GT.AND P0, PT, R237, R10, PT ;  /* 0x0000000aed00720c */ /* 0x000fe40003f04270 */
[----:B------:R-:W-:Y:S02]  /*9c10*/  FSEL R61, R2, -INF , !P6 ;  /* 0xff800000023d7808 */ /* 0x000fe40007000000 */
[----:B------:R-:W-:Y:S02]  /*9c20*/  ISETP.GE.AND P5, PT, R10, R239, PT ;  /* 0x000000ef0a00720c */ /* 0x000fe40003fa6270 */
[----:B------:R-:W-:Y:S02]  /*9c30*/  FSEL R2, R45, -INF , !P0 ;  /* 0xff8000002d027808 */ /* 0x000fe40004000000 */
[----:B------:R-:W-:Y:S02]  /*9c40*/  ISETP.GT.AND P6, PT, R237, R9, PT ;  /* 0x00000009ed00720c */ /* 0x000fe40003fc4270 */
[----:B------:R-:W-:-:S02]  /*9c50*/  FSEL R60, R2, -INF , !P5 ;  /* 0xff800000023c7808 */ /* 0x000fc40006800000 */
[-C--:B------:R-:W-:Y:S02]  /*9c60*/  ISETP.GE.AND P0, PT, R9, R239.reuse, PT ;  /* 0x000000ef0900720c */ /* 0x080fe40003f06270 */
[----:B------:R-:W-:Y:S02]  /*9c70*/  FSEL R2, R36, -INF , !P6 ;  /* 0xff80000024027808 */ /* 0x000fe40007000000 */
[----:B------:R-:W-:Y:S02]  /*9c80*/  ISETP.GT.AND P5, PT, R237, R8, PT ;  /* 0x00000008ed00720c */ /* 0x000fe40003fa4270 */
[----:B------:R-:W-:Y:S02]  /*9c90*/  FSEL R58, R2, -INF , !P0 ;  /* 0xff800000023a7808 */ /* 0x000fe40004000000 */
[----:B------:R-:W-:Y:S02]  /*9ca0*/  ISETP.GE.AND P6, PT, R8, R239, PT ;  /* 0x000000ef0800720c */ /* 0x000fe40003fc6270 */
[----:B------:R-:W-:-:S02]  /*9cb0*/  FSEL R2, R37, -INF , !P5 ;  /* 0xff80000025027808 */ /* 0x000fc40006800000 */
[----:B------:R-:W-:Y:S02]  /*9cc0*/  ISETP.GT.AND P0, PT, R237, R7, PT ;  /* 0x00000007ed00720c */ /* 0x000fe40003f04270 */
[----:B------:R-:W-:Y:S02]  /*9cd0*/  FSEL R56, R2, -INF , !P6 ;  /* 0xff80000002387808 */ /* 0x000fe40007000000 */
[----:B------:R-:W-:Y:S02]  /*9ce0*/  ISETP.GE.AND P5, PT, R7, R239, PT ;  /* 0x000000ef0700720c */ /* 0x000fe40003fa6270 */
[----:B------:R-:W-:Y:S02]  /*9cf0*/  FSEL R2, R32, -INF , !P0 ;  /* 0xff80000020027808 */ /* 0x000fe40004000000 */
[----:B------:R-:W-:Y:S02]  /*9d00*/  ISETP.GT.AND P6, PT, R237, R6, PT ;  /* 0x00000006ed00720c */ /* 0x000fe40003fc4270 */
[----:B------:R-:W-:-:S02]  /*9d10*/  FSEL R53, R2, -INF , !P5 ;  /* 0xff80000002357808 */ /* 0x000fc40006800000 */
[----:B------:R-:W-:Y:S02]  /*9d20*/  ISETP.GE.AND P0, PT, R6, R239, PT ;  /* 0x000000ef0600720c */ /* 0x000fe40003f06270 */
[----:B------:R-:W-:Y:S02]  /*9d30*/  FSEL R2, R33, -INF , !P6 ;  /* 0xff80000021027808 */ /* 0x000fe40007000000 */
[C---:B------:R-:W-:Y:S02]  /*9d40*/  ISETP.GT.AND P5, PT, R237.reuse, R5, PT ;  /* 0x00000005ed00720c */ /* 0x040fe40003fa4270 */
[----:B------:R-:W-:Y:S02]  /*9d50*/  FSEL R52, R2, -INF , !P0 ;  /* 0xff80000002347808 */ /* 0x000fe40004000000 */
[----:B------:R-:W-:Y:S02]  /*9d60*/  ISETP.GT.AND P6, PT, R237, R4, PT ;  /* 0x00000004ed00720c */ /* 0x000fe40003fc4270 */
[----:B------:R-:W-:-:S02]  /*9d70*/  ISETP.GT.AND P0, PT, R3, R20, PT ;  /* 0x000000140300720c */ /* 0x000fc40003f04270 */
[----:B------:R-:W-:Y:S02]  /*9d80*/  FSEL R12, R28, -INF , !P5 ;  /* 0xff8000001c0c7808 */ /* 0x000fe40006800000 */
[----:B------:R-:W-:Y:S02]  /*9d90*/  ISETP.GT.AND P5, PT, R3, R19, PT ;  /* 0x000000130300720c */ /* 0x000fe40003fa4270 */
[----:B------:R-:W-:Y:S02]  /*9da0*/  FSEL R2, R29, -INF , !P6 ;  /* 0xff8000001d027808 */ /* 0x000fe40007000000 */
[----:B------:R-:W-:Y:S02]  /*9db0*/  FSEL R22, R210, -INF , !P0 ;  /* 0xff800000d2167808 */ /* 0x000fe40004000000 */
[-C--:B------:R-:W-:Y:S02]  /*9dc0*/  ISETP.GE.AND P6, PT, R5, R239.reuse, PT ;  /* 0x000000ef0500720c */ /* 0x080fe40003fc6270 */
[----:B------:R-:W-:-:S02]  /*9dd0*/  ISETP.GE.AND P0, PT, R4, R239, PT ;  /* 0x000000ef0400720c */ /* 0x000fc40003f06270 */
[----:B------:R-:W-:Y:S02]  /*9de0*/  FSEL R21, R211, -INF , !P5 ;  /* 0xff800000d3157808 */ /* 0x000fe40006800000 */
[C---:B------:R-:W-:Y:S02]  /*9df0*/  ISETP.GT.AND P5, PT, R3.reuse, R18, PT ;  /* 0x000000120300720c */ /* 0x040fe40003fa4270 */
[----:B------:R-:W-:Y:S02]  /*9e00*/  FSEL R49, R12, -INF , !P6 ;  /* 0xff8000000c317808 */ /* 0x000fe40007000000 */
[----:B------:R-:W-:Y:S02]  /*9e10*/  FSEL R48, R2, -INF , !P0 ;  /* 0xff80000002307808 */ /* 0x000fe40004000000 */
[----:B------:R-:W-:Y:S02]  /*9e20*/  ISETP.GT.AND P0, PT, R3, R17, PT ;  /* 0x000000110300720c */ /* 0x000fe40003f04270 */
[----:B------:R-:W-:-:S02]  /*9e30*/  FSEL R12, R62, -INF , !P5 ;  /* 0xff8000003e0c7808 */ /* 0x000fc40006800000 */
[-C--:B------:R-:W-:Y:S02]  /*9e40*/  ISETP.GE.AND P5, PT, R19, R240.reuse, PT ;  /* 0x000000f01300720c */ /* 0x080fe40003fa6270 */
[----:B------:R-:W-:Y:S02]  /*9e50*/  ISETP.GE.AND P6, PT, R20, R240, PT ;  /* 0x000000f01400720c */ /* 0x000fe40003fc6270 */
[----:B------:R-:W-:Y:S02]  /*9e60*/  FSEL R2, R63, -INF , !P0 ;  /* 0xff8000003f027808 */ /* 0x000fe40004000000 */
[----:B------:R-:W-:Y:S02]  /*9e70*/  ISETP.GT.AND P0, PT, R3, R16, PT ;  /* 0x000000100300720c */ /* 0x000fe40003f04270 */
[----:B------:R-:W-:Y:S02]  /*9e80*/  FSEL R27, R21, -INF , !P5 ;  /* 0xff800000151b7808 */ /* 0x000fe40006800000 */
[----:B------:R-:W-:-:S02]  /*9e90*/  ISETP.GT.AND P5, PT, R3, R15, PT ;  /* 0x0000000f0300720c */ /* 0x000fc40003fa4270 */
[----:B------:R-:W-:Y:S02]  /*9ea0*/  FSEL R28, R22, -INF , !P6 ;  /* 0xff800000161c7808 */ /* 0x000fe40007000000 */
[----:B------:R-:W-:Y:S02]  /*9eb0*/  FSEL R22, R54, -INF , !P0 ;  /* 0xff80000036167808 */ /* 0x000fe40004000000 */
[-C--:B------:R-:W-:Y:S02]  /*9ec0*/  ISETP.GE.AND P6, PT, R18, R240.reuse, PT ;  /* 0x000000f01200720c */ /* 0x080fe40003fc6270 */
[----:B------:R-:W-:Y:S02]  /*9ed0*/  ISETP.GE.AND P0, PT, R17, R240, PT ;  /* 0x000000f01100720c */ /* 0x000fe40003f06270 */
[----:B------:R-:W-:Y:S02]  /*9ee0*/  FSEL R21, R55, -INF , !P5 ;  /* 0xff80000037157808 */ /* 0x000fe40006800000 */
[----:B------:R-:W-:-:S02]  /*9ef0*/  ISETP.GT.AND P5, PT, R3, R14, PT ;  /* 0x0000000e0300720c */ /* 0x000fc40003fa4270 */
[----:B------:R-:W-:Y:S02]  /*9f00*/  FSEL R33, R12, -INF , !P6 ;  /* 0xff8000000c217808 */ /* 0x000fe40007000000 */
[----:B------:R-:W-:Y:S02]  /*9f10*/  FSEL R36, R2, -INF , !P0 ;  /* 0xff80000002247808 */ /* 0x000fe40004000000 */
[----:B------:R-:W-:Y:S02]  /*9f20*/  ISETP.GT.AND P0, PT, R3, R13, PT ;  /* 0x0000000d0300720c */ /* 0x000fe40003f04270 */
[----:B------:R-:W-:Y:S02]  /*9f30*/  FSEL R12, R50, -INF , !P5 ;  /* 0xff800000320c7808 */ /* 0x000fe40006800000 */
[-C--:B------:R-:W-:Y:S02]  /*9f40*/  ISETP.GE.AND P5, PT, R15, R240.reuse, PT ;  /* 0x000000f00f00720c */ /* 0x080fe40003fa6270 */
[----:B------:R-:W-:-:S02]  /*9f50*/  ISETP.GE.AND P6, PT, R16, R240, PT ;  /* 0x000000f01000720c */ /* 0x000fc40003fc6270 */
[----:B------:R-:W-:Y:S02]  /*9f60*/  FSEL R2, R51, -INF , !P0 ;  /* 0xff80000033027808 */ /* 0x000fe40004000000 */
[----:B------:R-:W-:Y:S02]  /*9f70*/  ISETP.GT.AND P0, PT, R3, R11, PT ;  /* 0x0000000b0300720c */ /* 0x000fe40003f04270 */
[----:B------:R-:W-:Y:S02]  /*9f80*/  FSEL R44, R21, -INF , !P5 ;  /* 0xff800000152c7808 */ /* 0x000fe40006800000 */
[----:B------:R-:W-:Y:S02]  /*9f90*/  ISETP.GT.AND P5, PT, R3, R10, PT ;  /* 0x0000000a0300720c */ /* 0x000fe40003fa4270 */
[----:B------:R-:W-:Y:S02]  /*9fa0*/  FSEL R45, R22, -INF , !P6 ;  /* 0xff800000162d7808 */ /* 0x000fe40007000000 */
[----:B------:R-:W-:-:S02]  /*9fb0*/  FSEL R22, R46, -INF , !P0 ;  /* 0xff8000002e167808 */ /* 0x000fc40004000000 */
[-C--:B------:R-:W-:Y:S02]  /*9fc0*/  ISETP.GE.AND P6, PT, R14, R240.reuse, PT ;  /* 0x000000f00e00720c */ /* 0x080fe40003fc6270 */
[----:B------:R-:W-:Y:S02]  /*9fd0*/  ISETP.GE.AND P0, PT, R13, R240, PT ;  /* 0x000000f00d00720c */ /* 0x000fe40003f06270 */
[----:B------:R-:W-:Y:S02]  /*9fe0*/  FSEL R21, R47, -INF , !P5 ;  /* 0xff8000002f157808 */ /* 0x000fe40006800000 */
[----:B------:R-:W-:Y:S02]  /*9ff0*/  ISETP.GT.AND P5, PT, R3, R9, PT ;  /* 0x000000090300720c */ /* 0x000fe40003fa4270 */
[----:B------:R-:W-:Y:S02]  /*a000*/  FSEL R42, R12, -INF , !P6 ;  /* 0xff8000000c2a7808 */ /* 0x000fe40007000000 */
[----:B------:R-:W-:-:S02]  /*a010*/  FSEL R41, R2, -INF , !P0 ;  /* 0xff80000002297808 */ /* 0x000fc40004000000 */
[----:B------:R-:W-:Y:S02]  /*a020*/  ISETP.GT.AND P0, PT, R3, R8, PT ;  /* 0x000000080300720c */ /* 0x000fe40003f04270 */
[----:B------:R-:W-:Y:S02]  /*a030*/  FSEL R12, R38, -INF , !P5 ;  /* 0xff800000260c7808 */ /* 0x000fe40006800000 */
[-C--:B------:R-:W-:Y:S02]  /*a040*/  ISETP.GE.AND P5, PT, R10, R240.reuse, PT ;  /* 0x000000f00a00720c */ /* 0x080fe40003fa6270 */
[----:B------:R-:W-:Y:S02]  /*a050*/  FSEL R2, R39, -INF , !P0 ;  /* 0xff80000027027808 */ /* 0x000fe40004000000 */
[----:B------:R-:W-:Y:S02]  /*a060*/  ISETP.GE.AND P6, PT, R11, R240, PT ;  /* 0x000000f00b00720c */ /* 0x000fe40003fc6270 */
[----:B------:R-:W-:-:S02]  /*a070*/  ISETP.GT.AND P0, PT, R3, R7, PT ;  /* 0x000000070300720c */ /* 0x000fc40003f04270 */
[----:B------:R-:W-:Y:S02]  /*a080*/  FSEL R37, R21, -INF , !P5 ;  /* 0xff80000015257808 */ /* 0x000fe40006800000 */
[----:B------:R-:W-:Y:S02]  /*a090*/  ISETP.GT.AND P5, PT, R3, R6, PT ;  /* 0x000000060300720c */ /* 0x000fe40003fa4270 */
[----:B------:R-:W-:Y:S02]  /*a0a0*/  FSEL R38, R22, -INF , !P6 ;  /* 0xff80000016267808 */ /* 0x000fe40007000000 */
[----:B------:R-:W-:Y:S02]  /*a0b0*/  FSEL R23, R34, -INF , !P0 ;  /* 0xff80000022177808 */ /* 0x000fe40004000000 */
[----:B------:R-:W-:Y:S02]  /*a0c0*/  ISETP.GE.AND P0, PT, R8, R240, PT ;  /* 0x000000f00800720c */ /* 0x000fe40003f06270 */
[----:B------:R-:W-:-:S02]  /*a0d0*/  FSEL R22, R35, -INF , !P5 ;  /* 0xff80000023167808 */ /* 0x000fc40006800000 */
[----:B------:R-:W-:Y:S02]  /*a0e0*/  ISETP.GT.AND P5, PT, R3, R5, PT ;  /* 0x000000050300720c */ /* 0x000fe40003fa4270 */
[----:B------:R-:W-:Y:S02]  /*a0f0*/  ISETP.GE.AND P6, PT, R9, R240, PT ;  /* 0x000000f00900720c */ /* 0x000fe40003fc6270 */
[----:B------:R-:W-:Y:S01]  /*a100*/  FSEL R34, R2, -INF , !P0 ;  /* 0xff80000002227808 */ /* 0x000fe20004000000 */
[----:B------:R-:W-:Y:S01]  /*a110*/  VIADD R2, R237, 0x40 ;  /* 0x00000040ed027836 */ /* 0x000fe20000000000 */
[----:B------:R-:W-:Y:S02]  /*a120*/  ISETP.GT.AND P0, PT, R3, R4, PT ;  /* 0x000000040300720c */ /* 0x000fe40003f04270 */
[----:B------:R-:W-:Y:S02]  /*a130*/  FSEL R21, R30, -INF , !P5 ;  /* 0xff8000001e157808 */ /* 0x000fe40006800000 */
[----:B------:R-:W-:-:S02]  /*a140*/  ISETP.GE.AND P5, PT, R6, R240, PT ;  /* 0x000000f00600720c */ /* 0x000fc40003fa6270 */
[----:B------:R-:W-:Y:S02]  /*a150*/  FSEL R35, R12, -INF , !P6 ;  /* 0xff8000000c237808 */ /* 0x000fe40007000000 */
[----:B------:R-:W-:Y:S02]  /*a160*/  FSEL R12, R31, -INF , !P0 ;  /* 0xff8000001f0c7808 */ /* 0x000fe40004000000 */
[-C--:B------:R-:W-:Y:S02]  /*a170*/  ISETP.GE.AND P0, PT, R5, R240.reuse, PT ;  /* 0x000000f00500720c */ /* 0x080fe40003f06270 */
[----:B------:R-:W-:Y:S02]  /*a180*/  FSEL R31, R22, -INF , !P5 ;  /* 0xff800000161f7808 */ /* 0x000fe40006800000 */
[----:B------:R-:W-:Y:S02]  /*a190*/  ISETP.GE.AND P5, PT, R4, R240, PT ;  /* 0x000000f00400720c */ /* 0x000fe40003fa6270 */
[----:B------:R-:W-:-:S02]  /*a1a0*/  FSEL R30, R21, -INF , !P0 ;  /* 0xff800000151e7808 */ /* 0x000fc40004000000 */
[----:B------:R-:W-:Y:S02]  /*a1b0*/  ISETP.GT.AND P0, PT, R2, R20, PT ;  /* 0x000000140200720c */ /* 0x000fe40003f04270 */
[----:B------:R-:W-:Y:S02]  /*a1c0*/  FSEL R29, R12, -INF , !P5 ;  /* 0xff8000000c1d7808 */ /* 0x000fe40006800000 */
[----:B------:R-:W-:Y:S02]  /*a1d0*/  ISETP.GT.AND P5, PT, R2, R19, PT ;  /* 0x000000130200720c */ /* 0x000fe40003fa4270 */
[----:B------:R-:W-:Y:S02]  /*a1e0*/  ISETP.GE.AND P6, PT, R7, R240, PT ;  /* 0x000000f00700720c */ /* 0x000fe40003fc6270 */
[----:B------:R-:W-:Y:S02]  /*a1f0*/  FSEL R21, R220, -INF , !P0 ;  /* 0xff800000dc157808 */ /* 0x000fe40004000000 */
[----:B------:R-:W-:-:S02]  /*a200*/  ISETP.GE.AND P0, PT, R19, R238, PT ;  /* 0x000000ee1300720c */ /* 0x000fc40003f06270 */
[----:B------:R-:W-:Y:S02]  /*a210*/  FSEL R12, R221, -INF , !P5 ;  /* 0xff800000dd0c7808 */ /* 0x000fe40006800000 */
[----:B------:R-:W-:Y:S02]  /*a220*/  FSEL R32, R23, -INF , !P6 ;  /* 0xff80000017207808 */ /* 0x000fe40007000000 */
[----:B------:R-:W-:Y:S02]  /*a230*/  ISETP.GE.AND P6, PT, R20, R238, PT ;  /* 0x000000ee1400720c */ /* 0x000fe40003fc6270 */
[----:B------:R-:W-:Y:S02]  /*a240*/  ISETP.GT.AND P5, PT, R2, R18, PT ;  /* 0x000000120200720c */ /* 0x000fe40003fa4270 */
[----:B------:R-:W-:Y:S02]  /*a250*/  FSEL R23, R12, -INF , !P0 ;  /* 0xff8000000c177808 */ /* 0x000fe40004000000 */
[----:B------:R-:W-:-:S02]  /*a260*/  ISETP.GT.AND P0, PT, R2, R17, PT ;  /* 0x000000110200720c */ /* 0x000fc40003f04270 */
[----:B------:R-:W-:Y:S02]  /*a270*/  FSEL R24, R21, -INF , !P6 ;  /* 0xff80000015187808 */ /* 0x000fe40007000000 */
        /* <DEDUP_REMOVED lines=11> */
[----:B------:R-:W-:Y:S02]  /*a330*/  ISETP.GE.AND P6, PT, R16, R238, PT ;  /* 0x000000ee1000720c */ /* 0x000fe40003fc6270 */
[----:B------:R-:W-:Y:S02]  /*a340*/  ISETP.GT.AND P5, PT, R2, R14, PT ;  /* 0x0000000e0200720c */ /* 0x000fe40003fa4270 */
[----:B------:R-:W-:Y:S02]  /*a350*/  FSEL R209, R12, -INF , !P0 ;  /* 0xff8000000cd17808 */ /* 0x000fe40004000000 */
[----:B------:R-:W-:Y:S02]  /*a360*/  ISETP.GT.AND P0, PT, R2, R13, PT ;  /* 0x0000000d0200720c */ /* 0x000fe40003f04270 */
[----:B------:R-:W-:Y:S02]  /*a370*/  FSEL R210, R21, -INF , !P6 ;  /* 0xff80000015d27808 */ /* 0x000fe40007000000 */
[----:B------:R-:W-:-:S02]  /*a380*/  FSEL R21, R224, -INF , !P5 ;  /* 0xff800000e0157808 */ /* 0x000fc40006800000 */
[-C--:B------:R-:W-:Y:S02]  /*a390*/  ISETP.GE.AND P5, PT, R13, R238.reuse, PT ;  /* 0x000000ee0d00720c */ /* 0x080fe40003fa6270 */
        /* <DEDUP_REMOVED lines=27> */
[----:B------:R-:W-:Y:S01]  /*a550*/  FSEL R245, R12, -INF , !P0 ;  /* 0xff8000000cf57808 */ /* 0x000fe20004000000 */
[----:B------:R-:W-:Y:S01]  /*a560*/  VIADD R12, R237, 0x48 ;  /* 0x00000048ed0c7836 */ /* 0x000fe20000000000 */
        /* <DEDUP_REMOVED lines=10> */
[-C--:B------:R-:W-:Y:S02]  /*a610*/  ISETP.GE.AND P6, PT, R20, R241.reuse, PT ;  /* 0x000000f11400720c */ /* 0x080fe40003fc6270 */
[----:B------:R-:W-:Y:S02]  /*a620*/  FSEL R21, R222, -INF , !P0 ;  /* 0xff800000de157808 */ /* 0x000fe40004000000 */
[----:B------:R-:W-:-:S02]  /*a630*/  ISETP.GE.AND P0, PT, R19, R241, PT ;  /* 0x000000f11300720c */ /* 0x000fc40003f06270 */
[----:B------:R-:W-:Y:S02]  /*a640*/  FSEL R20, R223, -INF , !P5 ;  /* 0xff800000df147808 */ /* 0x000fe40006800000 */
[----:B------:R-:W-:Y:S02]  /*a650*/  FSEL R19, R21, -INF , !P6 ;  /* 0xff80000015137808 */ /* 0x000fe40007000000 */
[----:B------:R-:W-:Y:S02]  /*a660*/  ISETP.GT.AND P5, PT, R12, R18, PT ;  /* 0x000000120c00720c */ /* 0x000fe40003fa4270 */
[----:B------:R-:W-:Y:S02]  /*a670*/  ISETP.GE.AND P6, PT, R18, R241, PT ;  /* 0x000000f11200720c */ /* 0x000fe40003fc6270 */
[----:B------:R-:W-:Y:S02]  /*a680*/  FSEL R18, R20, -INF , !P0 ;  /* 0xff80000014127808 */ /* 0x000fe40004000000 */
[----:B------:R-:W-:-:S02]  /*a690*/  ISETP.GT.AND P0, PT, R12, R17, PT ;  /* 0x000000110c00720c */ /* 0x000fc40003f04270 */
[----:B------:R-:W-:Y:S02]  /*a6a0*/  FSEL R21, R246, -INF , !P5 ;  /* 0xff800000f6157808 */ /* 0x000fe40006800000 */
[-C--:B------:R-:W-:Y:S02]  /*a6b0*/  ISETP.GE.AND P5, PT, R17, R241.reuse, PT ;  /* 0x000000f11100720c */ /* 0x080fe40003fa6270 */
[----:B------:R-:W-:Y:S02]  /*a6c0*/  FSEL R20, R247, -INF , !P0 ;  /* 0xff800000f7147808 */ /* 0x000fe40004000000 */
[----:B------:R-:W-:Y:S02]  /*a6d0*/  FSEL R17, R21, -INF , !P6 ;  /* 0xff80000015117808 */ /* 0x000fe40007000000 */
[----:B------:R-:W-:Y:S02]  /*a6e0*/  ISETP.GT.AND P0, PT, R12, R16, PT ;  /* 0x000000100c00720c */ /* 0x000fe40003f04270 */
[----:B------:R-:W-:-:S02]  /*a6f0*/  ISETP.GE.AND P6, PT, R16, R241, PT ;  /* 0x000000f11000720c */ /* 0x000fc40003fc6270 */
[----:B------:R-:W-:Y:S02]  /*a700*/  FSEL R16, R20, -INF , !P5 ;  /* 0xff80000014107808 */ /* 0x000fe40006800000 */
[----:B------:R-:W-:Y:S02]  /*a710*/  ISETP.GT.AND P5, PT, R12, R15, PT ;  /* 0x0000000f0c00720c */ /* 0x000fe40003fa4270 */
[----:B------:R-:W-:Y:S02]  /*a720*/  FSEL R20, R250, -INF , !P0 ;  /* 0xff800000fa147808 */ /* 0x000fe40004000000 */
[----:B------:R-:W-:Y:S02]  /*a730*/  ISETP.GE.AND P0, PT, R15, R241, PT ;  /* 0x000000f10f00720c */ /* 0x000fe40003f06270 */
[----:B------:R-:W-:Y:S02]  /*a740*/  FSEL R15, R251, -INF , !P5 ;  /* 0xff800000fb0f7808 */ /* 0x000fe40006800000 */
[----:B------:R-:W-:-:S02]  /*a750*/  ISETP.GT.AND P5, PT, R12, R14, PT ;  /* 0x0000000e0c00720c */ /* 0x000fc40003fa4270 */
[----:B------:R-:W-:Y:S02]  /*a760*/  FSEL R137, R15, -INF , !P0 ;  /* 0xff8000000f897808 */ /* 0x000fe40004000000 */
[----:B------:R-:W-:Y:S02]  /*a770*/  FSEL R138, R20, -INF , !P6 ;  /* 0xff800000148a7808 */ /* 0x000fe40007000000 */
[----:B------:R-:W-:Y:S02]  /*a780*/  ISETP.GT.AND P0, PT, R12, R13, PT ;  /* 0x0000000d0c00720c */ /* 0x000fe40003f04270 */
[-C--:B------:R-:W-:Y:S02]  /*a790*/  ISETP.GE.AND P6, PT, R14, R241.reuse, PT ;  /* 0x000000f10e00720c */ /* 0x080fe40003fc6270 */
[----:B------:R-:W-:Y:S02]  /*a7a0*/  FSEL R14, R226, -INF , !P5 ;  /* 0xff800000e20e7808 */ /* 0x000fe40006800000 */
        /* <DEDUP_REMOVED lines=8> */
[----:B------:R-:W-:Y:S02]  /*a830*/  ISETP.GE.AND P0, PT, R10, R241, PT ;  /* 0x000000f10a00720c */ /* 0x000fe40003f06270 */
[----:B------:R-:W-:Y:S02]  /*a840*/  FSEL R10, R143, -INF , !P5 ;  /* 0xff8000008f0a7808 */ /* 0x000fe40006800000 */
[----:B------:R-:W-:Y:S02]  /*a850*/  FSEL R220, R11, -INF , !P6 ;  /* 0xff8000000bdc7808 */ /* 0x000fe40007000000 */
[----:B------:R-:W-:Y:S02]  /*a860*/  ISETP.GT.AND P6, PT, R12, R9, PT ;  /* 0x000000090c00720c */ /* 0x000fe40003fc4270 */
[----:B------:R-:W-:-:S02]  /*a870*/  ISETP.GE.AND P5, PT, R9, R241, PT ;  /* 0x000000f10900720c */ /* 0x000fc40003fa6270 */
[----:B------:R-:W-:Y:S02]  /*a880*/  FMNMX3.FTZ R9, R133, R40, R43, !PT ;  /* 0x0000002885097276 */ /* 0x000fe4000781002b */
[----:B------:R-:W-:Y:S02]  /*a890*/  FSEL R221, R10, -INF , !P0 ;  /* 0xff8000000add7808 */ /* 0x000fe40004000000 */
[----:B------:R-:W-:Y:S02]  /*a8a0*/  FMNMX3.FTZ R9, R9, R57, R59, !PT ;  /* 0x0000003909097276 */ /* 0x000fe4000781003b */
[----:B------:R-:W-:Y:S02]  /*a8b0*/  FSEL R10, R218, -INF , !P6 ;  /* 0xff800000da0a7808 */ /* 0x000fe40007000000 */
[----:B------:R-:W-:Y:S02]  /*a8c0*/  FMNMX3.FTZ R9, R9, R67, R66, !PT ;  /* 0x0000004309097276 */ /* 0x000fe40007810042 */
[----:B------:R-:W-:-:S02]  /*a8d0*/  ISETP.GT.AND P0, PT, R12, R8, PT ;  /* 0x000000080c00720c */ /* 0x000fc40003f04270 */
[----:B------:R-:W-:Y:S02]  /*a8e0*/  FMNMX3.FTZ R9, R9, R65, R64, !PT ;  /* 0x0000004109097276 */ /* 0x000fe40007810040 */
[----:B------:R-:W-:Y:S02]  /*a8f0*/  ISETP.GE.AND P6, PT, R8, R241, PT ;  /* 0x000000f10800720c */ /* 0x000fe40003fc6270 */
[----:B------:R-:W-:Y:S02]  /*a900*/  FMNMX3.FTZ R8, R9, R61, R60, !PT ;  /* 0x0000003d09087276 */ /* 0x000fe4000781003c */
[----:B------:R-:W-:Y:S02]  /*a910*/  FSEL R21, R219, -INF , !P0 ;  /* 0xff800000db157808 */ /* 0x000fe40004000000 */
[----:B------:R-:W-:Y:S02]  /*a920*/  FMNMX3.FTZ R8, R8, R58, R56, !PT ;  /* 0x0000003a08087276 */ /* 0x000fe40007810038 */
[----:B------:R-:W-:-:S02]  /*a930*/  FSEL R219, R10, -INF , !P5 ;  /* 0xff8000000adb7808 */ /* 0x000fc40006800000 */
[----:B------:R-:W-:Y:S02]  /*a940*/  FMNMX3.FTZ R13, R8, R53, R52, !PT ;  /* 0x00000035080d7276 */ /* 0x000fe40007810034 */
[----:B------:R-:W-:Y:S02]  /*a950*/  FMNMX3.FTZ R8, R135, R28, R27, !PT ;  /* 0x0000001c87087276 */ /* 0x000fe4000781001b */
[----:B------:R-:W-:Y:S02]  /*a960*/  ISETP.GT.AND P5, PT, R12, R7, PT ;  /* 0x000000070c00720c */ /* 0x000fe40003fa4270 */
[----:B------:R-:W-:Y:S02]  /*a970*/  FMNMX3.FTZ R20, R8, R33, R36, !PT ;  /* 0x0000002108147276 */ /* 0x000fe40007810024 */
[----:B------:R-:W-:Y:S01]  /*a980*/  FMNMX3.FTZ R13, R13, R49, R48, !PT ;  /* 0x000000310d0d7276 */ /* 0x000fe20007810030 */
[----:B------:R-:W-:Y:S08]  /*a990*/  BRA.U !UP0, `(.L_x_710) ;  /* 0x00000005087c7547 */ /* 0x000ff0000b800000 */
[----:B------:R-:W2:Y:S04]  /*a9a0*/  LDL R211, [R1+0x48] ;  /* 0x0000480001d37983 */ /* 0x000ea80000100800 */
[----:B------:R-:W3:Y:S01]  /*a9b0*/  LDL R252, [R1+0x44] ;  /* 0x0000440001fc7983 */ /* 0x000ee20000100800 */
[----:B------:R-:W-:Y:S01]  /*a9c0*/  UIADD3 UR6, UPT, UPT, UR21, -0x3, URZ ;  /* 0xfffffffd15067890 */ /* 0x000fe2000fffe0ff */
[----:B------:R-:W-:-:S03]  /*a9d0*/  IMAD.U32 R10, RZ, RZ, UR21 ;  /* 0x00000015ff0a7e24 */ /* 0x000fc6000f8e00ff */
[----:B------:R-:W-:Y:S01]  /*a9e0*/  UIMAD.WIDE.U32 UR22, UR6, UR10, URZ ;  /* 0x0000000a061672a5 */ /* 0x000fe2000f8e00ff */
[----:B------:R-:W-:-:S03]  /*a9f0*/  @!P1 VIADD R10, R10, 0xfffffffd ;  /* 0xfffffffd0a0a9836 */ /* 0x000fc60000000000 */
[----:B------:R-:W-:Y:S02]  /*aa00*/  UIMAD UR6, UR6, UR11, UR23 ;  /* 0x0000000b060672a4 */ /* 0x000fe4000f8e0217 */
[----:B------:R-:W-:Y:S01]  /*aa10*/  IMAD.U32 R14, RZ, RZ, UR22 ;  /* 0x00000016ff0e7e24 */ /* 0x000fe2000f8e00ff */
[----:B------:R-:W-:Y:S01]  /*aa20*/  ULEA UR5, UP0, UR22, UR30, 0x6 ;  /* 0x0000001e16057291 */ /* 0x000fe2000f8030ff */
[----:B------:R-:W-:Y:S02]  /*aa30*/  IMAD.U32 R9, RZ, RZ, UR22 ;  /* 0x00000016ff097e24 */ /* 0x000fe4000f8e00ff */
[----:B------:R-:W-:Y:S01]  /*aa40*/  IMAD.U32 R8, RZ, RZ, UR6 ;  /* 0x00000006ff087e24 */ /* 0x000fe2000f8e00ff */
[----:B------:R-:W-:Y:S01]  /*aa50*/  ULEA.HI.X UR6, UR22, UR17, UR6, 0x6, UP0 ;  /* 0x0000001116067291 */ /* 0x000fe200080f3406 */
[----:B--2---:R-:W-:-:S04]  /*aa60*/  @!P2 LEA R14, P0, R14, R211, 0x7 ;  /* 0x000000d30e0ea211 */ /* 0x004fc800078038ff */
[----:B---3--:R-:W-:Y:S01]  /*aa70*/  @!P2 LEA.HI.X R15, R9, R252, R8, 0x7, P0 ;  /* 0x000000fc090fa211 */ /* 0x008fe200000f3c08 */
[----:B------:R-:W-:-:S04]  /*aa80*/  @!P1 IMAD.WIDE.U32 R8, R10, UR10, RZ ;  /* 0x0000000a0a089c25 */ /* 0x000fc8000f8e00ff */
[----:B------:R-:W-:Y:S01]  /*aa90*/  @!P1 IMAD R9, R10, UR11, R9 ;  /* 0x0000000b0a099c24 */ /* 0x000fe2000f8e0209 */
[C---:B------:R-:W-:Y:S01]  /*aaa0*/  @!P1 LEA R10, P0, R8.reuse, R211, 0x7 ;  /* 0x000000d3080a9211 */ /* 0x040fe200078038ff */
[----:B------:R-:W-:Y:S01]  /*aab0*/  @!PT LDS RZ, [RZ] ;  /* 0x00000000fffff984 */ /* 0x000fe20000000800 */
[----:B------:R-:W-:Y:S01]  /*aac0*/  @!PT LDS RZ, [RZ] ;  /* 0x00000000fffff984 */ /* 0x000fe20000000800 */
[----:B------:R-:W-:Y:S01]  /*aad0*/  @!PT LDS RZ, [RZ] ;  /* 0x00000000fffff984 */ /* 0x000fe20000000800 */
[----:B------:R1:W-:Y:S03]  /*aae0*/  @!P2 LDGSTS.E.BYPASS.LTC128B.128 [R236+0x8000], desc[UR24][R14.64] ;  /* 0x080000000eecafae */ /* 0x0003e6000b981a18 */
[----:B------:R-:W-:Y:S01]  /*aaf0*/  @!P1 LEA.HI.X R11, R8, R252, R9, 0x7, P0 ;  /* 0x000000fc080b9211 */ /* 0x000fe200000f3c09 */
[----:B------:R2:W-:Y:S01]  /*ab00*/  @P2 STS.128 [R236+0x8000], RZ ;  /* 0x008000ffec002388 */ /* 0x0005e20000000c00 */
[----:B------:R-:W-:Y:S02]  /*ab10*/  IMAD.U32 R9, RZ, RZ, UR5 ;  /* 0x00000005ff097e24 */ /* 0x000fe4000f8e00ff */
[----:B------:R-:W-:Y:S01]  /*ab20*/  IMAD.U32 R8, RZ, RZ, UR6 ;  /* 0x00000006ff087e24 */ /* 0x000fe2000f8e00ff */
[----:B------:R-:W-:Y:S01]  /*ab30*/  @!PT LDS RZ, [RZ] ;  /* 0x00000000fffff984 */ /* 0x000fe20000000800 */
[----:B------:R-:W-:Y:S01]  /*ab40*/  @!PT LDS RZ, [RZ] ;  /* 0x00000000fffff984 */ /* 0x000fe20000000800 */
[----:B------:R-:W-:Y:S01]  /*ab50*/  @!PT LDS RZ, [RZ] ;  /* 0x00000000fffff984 */ /* 0x000fe20000000800 */
[----:B------:R3:W-:Y:S04]  /*ab60*/  @!P1 LDGSTS.E.BYPASS.LTC128B.128 [R236+0xa000], desc[UR24][R10.64+0x80] ;  /* 0x0a0000800aec9fae */ /* 0x0007e8000b981a18 */
[----:B------:R2:W-:Y:S01]  /*ab70*/  @P1 STS.128 [R236+0xa000], RZ ;  /* 0x00a000ffec001388 */ /* 0x0005e20000000c00 */
[----:B-1----:R-:W-:-:S02]  /*ab80*/  IMAD.U32 R14, RZ, RZ, UR5 ;  /* 0x00000005ff0e7e24 */ /* 0x002fc4000f8e00ff */
[----:B---3--:R-:W-:-:S05]  /*ab90*/  IMAD.U32 R10, RZ, RZ, UR5 ;  /* 0x00000005ff0a7e24 */ /* 0x008fca000f8e00ff */
[----:B------:R-:W-:-:S04]  /*aba0*/  @!P2 LEA R10, P0, R10, R211, 0x1 ;  /* 0x000000d30a0aa211 */ /* 0x000fc800078008ff */
[----:B------:R-:W-:Y:S01]  /*abb0*/  @!P2 LEA.HI.X R11, R9, R252, R8, 0x1, P0 ;  /* 0x000000fc090ba211 */ /* 0x000fe200000f0c08 */
[----:B------:R-:W-:Y:S02]  /*abc0*/  IMAD.U32 R8, RZ, RZ, UR5 ;  /* 0x00000005ff087e24 */ /* 0x000fe4000f8e00ff */
[----:B------:R-:W-:Y:S02]  /*abd0*/  IMAD.U32 R9, RZ, RZ, UR6 ;  /* 0x00000006ff097e24 */ /* 0x000fe4000f8e00ff */
[----:B------:R-:W-:Y:S01]  /*abe0*/  @!PT LDS RZ, [RZ] ;  /* 0x00000000fffff984 */ /* 0x000fe20000000800 */
[----:B------:R-:W-:Y:S01]  /*abf0*/  @!PT LDS RZ, [RZ] ;  /* 0x00000000fffff984 */ /* 0x000fe20000000800 */
[----:B------:R-:W-:Y:S01]  /*ac00*/  @!PT LDS RZ, [RZ] ;  /* 0x00000000fffff984 */ /* 0x000fe20000000800 */
[----:B------:R-:W-:Y:S01]  /*ac10*/  @!P2 LDGSTS.E.BYPASS.LTC128B.128 [R236+0x8800], desc[UR24][R10.64] ;  /* 0x088000000aecafae */ /* 0x000fe2000b981a18 */
[----:B------:R-:W-:-:S03]  /*ac20*/  @!P1 LEA R8, P0, R8, R211, 0x1 ;  /* 0x000000d308089211 */ /* 0x000fc600078008ff */
[----:B------:R2:W-:Y:S01]  /*ac30*/  @P2 STS.128 [R236+0x8800], RZ ;  /* 0x008800ffec002388 */ /* 0x0005e20000000c00 */
[----:B------:R-:W-:-:S05]  /*ac40*/  @!P1 LEA.HI.X R9, R14, R252, R9, 0x1, P0 ;  /* 0x000000fc0e099211 */ /* 0x000fca00000f0c09 */
[----:B------:R-:W-:Y:S01]  /*ac50*/  @!PT LDS RZ, [RZ] ;  /* 0x00000000fffff984 */ /* 0x000fe20000000800 */
[----:B------:R-:W-:Y:S01]  /*ac60*/  @!PT LDS RZ, [RZ] ;  /* 0x00000000fffff984 */ /* 0x000fe20000000800 */
[----:B------:R-:W-:Y:S01]  /*ac70*/  @!PT LDS RZ, [RZ] ;  /* 0x00000000fffff984 */ /* 0x000fe20000000800 */
[----:B------:R1:W-:Y:S04]  /*ac80*/  @!P1 LDGSTS.E.BYPASS.LTC128B.128 [R236+0xa800], desc[UR24][R8.64+0x80] ;  /* 0x0a80008008ec9fae */ /* 0x0003e8000b981a18 */
[----:B------:R2:W-:Y:S01]  /*ac90*/  @P1 STS.128 [R236+0xa800], RZ ;  /* 0x00a800ffec001388 */ /* 0x0005e20000000c00 */
[----:B-1----:R-:W-:Y:S02]  /*aca0*/  IMAD.U32 R8, RZ, RZ, UR30 ;  /* 0x0000001eff087e24 */ /* 0x002fe4000f8e00ff */
[----:B------:R-:W-:-:S03]  /*acb0*/  IMAD.U32 R9, RZ, RZ, UR17 ;  /* 0x00000011ff097e24 */ /* 0x000fc6000f8e00ff */
[----:B------:R-:W-:-:S04]  /*acc0*/  @!P2 IADD3 R8, P0, PT, R8, UR5, RZ ;  /* 0x000000050808ac10 */ /* 0x000fc8000ff1e0ff */
[----:B------:R-:W-:Y:S02]  /*acd0*/  @!P2 IADD3.X R9, PT, PT, R9, UR6, RZ, P0, !PT ;  /* 0x000000060909ac10 */ /* 0x000fe400087fe4ff */
[----:B------:R-:W-:-:S04]  /*ace0*/  @!P2 LEA R10, P0, R8, R211, 0x1 ;  /* 0x000000d3080aa211 */ /* 0x000fc800078008ff */
[----:B------:R-:W-:Y:S01]  /*acf0*/  @!P2 LEA.HI.X R11, R8, R252, R9, 0x1, P0 ;  /* 0x000000fc080ba211 */ /* 0x000fe200000f0c09 */
[----:B------:R-:W-:Y:S02]  /*ad00*/  IMAD.U32 R9, RZ, RZ, UR30 ;  /* 0x0000001eff097e24 */ /* 0x000fe4000f8e00ff */
[----:B------:R-:W-:Y:S02]  /*ad10*/  IMAD.U32 R8, RZ, RZ, UR17 ;  /* 0x00000011ff087e24 */ /* 0x000fe4000f8e00ff */
[----:B------:R-:W-:Y:S01]  /*ad20*/  @!PT LDS RZ, [RZ] ;  /* 0x00000000fffff984 */ /* 0x000fe20000000800 */
[----:B------:R-:W-:Y:S01]  /*ad30*/  @!PT LDS RZ, [RZ] ;  /* 0x00000000fffff984 */ /* 0x000fe20000000800 */
[----:B------:R-:W-:Y:S01]  /*ad40*/  @!PT LDS RZ, [RZ] ;  /* 0x00000000fffff984 */ /* 0x000fe20000000800 */
[----:B------:R1:W-:Y:S01]  /*ad50*/  @!P2 LDGSTS.E.BYPASS.LTC128B.128 [R236+0x9000], desc[UR24][R10.64] ;  /* 0x090000000aecafae */ /* 0x0003e2000b981a18 */
[----:B------:R-:W-:-:S03]  /*ad60*/  @!P1 IADD3 R9, P0, PT, R9, UR5, RZ ;  /* 0x0000000509099c10 */ /* 0x000fc6000ff1e0ff */
[----:B------:R2:W-:Y:S01]  /*ad70*/  @P2 STS.128 [R236+0x9000], RZ ;  /* 0x009000ffec002388 */ /* 0x0005e20000000c00 */
[----:B------:R-:W-:Y:S02]  /*ad80*/  @!P1 IADD3.X R14, PT, PT, R8, UR6, RZ, P0, !PT ;  /* 0x00000006080e9c10 */ /* 0x000fe400087fe4ff */
[----:B------:R-:W-:-:S04]  /*ad90*/  @!P1 LEA R8, P0, R9, R211, 0x1 ;  /* 0x000000d309089211 */ /* 0x000fc800078008ff */
[----:B------:R-:W-:Y:S01]  /*ada0*/  @!P1 LEA.HI.X R9, R9, R252, R14, 0x1, P0 ;  /* 0x000000fc09099211 */ /* 0x000fe200000f0c0e */
[----:B------:R-:W-:-:S04]  /*adb0*/  IMAD.U32 R14, RZ, RZ, UR10 ;  /* 0x0000000aff0e7e24 */ /* 0x000fc8000f8e00ff */
[----:B------:R-:W-:Y:S01]  /*adc0*/  @!PT LDS RZ, [RZ] ;  /* 0x00000000fffff984 */ /* 0x000fe20000000800 */
[----:B------:R-:W-:Y:S01]  /*add0*/  @!PT LDS RZ, [RZ] ;  /* 0x00000000fffff984 */ /* 0x000fe20000000800 */
[----:B------:R-:W-:Y:S01]  /*ade0*/  @!PT LDS RZ, [RZ] ;  /* 0x00000000fffff984 */ /* 0x000fe20000000800 */
[----:B------:R3:W-:Y:S04]  /*adf0*/  @!P1 LDGSTS.E.BYPASS.LTC128B.128 [R236+0xb000], desc[UR24][R8.64+0x80] ;  /* 0x0b00008008ec9fae */ /* 0x0007e8000b981a18 */
[----:B------:R2:W-:Y:S01]  /*ae00*/  @P1 STS.128 [R236+0xb000], RZ ;  /* 0x00b000ffec001388 */ /* 0x0005e20000000c00 */
[----:B-1----:R-:W-:Y:S02]  /*ae10*/  IMAD.U32 R10, RZ, RZ, UR10 ;  /* 0x0000000aff0a7e24 */ /* 0x002fe4000f8e00ff */
[----:B---3--:R-:W-:Y:S02]  /*ae20*/  IMAD.U32 R8, RZ, RZ, UR10 ;  /* 0x0000000aff087e24 */ /* 0x008fe4000f8e00ff */
[----:B------:R-:W-:-:S03]  /*ae30*/  IMAD.U32 R9, RZ, RZ, UR11 ;  /* 0x0000000bff097e24 */ /* 0x000fc6000f8e00ff */
[----:B------:R-:W-:-:S04]  /*ae40*/  @!P2 LEA R8, P0, R8, UR5, 0x5 ;  /* 0x000000050808ac11 */ /* 0x000fc8000f8028ff */
[----:B------:R-:W-:Y:S02]  /*ae50*/  @!P2 LEA.HI.X R9, R10, UR6, R9, 0x5, P0 ;  /* 0x000000060a09ac11 */ /* 0x000fe400080f2c09 */
        /* <DEDUP_REMOVED lines=8> */
[----:B------:R-:W-:-:S03]  /*aee0*/  @!P1 LEA R9, P0, R9, UR5, 0x5 ;  /* 0x0000000509099c11 */ /* 0x000fc6000f8028ff */
[----:B------:R2:W-:Y:S01]  /*aef0*/  @P2 STS.128 [R236+0x9800], RZ ;  /* 0x009800ffec002388 */ /* 0x0005e20000000c00 */
[----:B------:R-:W-:Y:S02]  /*af00*/  @!P1 LEA.HI.X R14, R14, UR6, R8, 0x5, P0 ;  /* 0x000000060e0e9c11 */ /* 0x000fe400080f2c08 */
[----:B------:R-:W-:-:S04]  /*af10*/  @!P1 LEA R8, P0, R9, R211, 0x1 ;  /* 0x000000d309089211 */ /* 0x000fc800078008ff */
[----:B------:R-:W-:-:S05]  /*af20*/  @!P1 LEA.HI.X R9, R9, R252, R14, 0x1, P0 ;  /* 0x000000fc09099211 */ /* 0x000fca00000f0c0e */
[----:B------:R-:W-:Y:S01]  /*af30*/  @!PT LDS RZ, [RZ] ;  /* 0x00000000fffff984 */ /* 0x000fe20000000800 */
[----:B------:R-:W-:Y:S01]  /*af40*/  @!PT LDS RZ, [RZ] ;  /* 0x00000000fffff984 */ /* 0x000fe20000000800 */
[----:B------:R-:W-:Y:S01]  /*af50*/  @!PT LDS RZ, [RZ] ;  /* 0x00000000fffff984 */ /* 0x000fe20000000800 */
[----:B------:R2:W-:Y:S04]  /*af60*/  @!P1 LDGSTS.E.BYPASS.LTC128B.128 [R236+0xb800], desc[UR24][R8.64+0x80] ;  /* 0x0b80008008ec9fae */ /* 0x0005e8000b981a18 */
[----:B------:R2:W-:Y:S04]  /*af70*/  @P1 STS.128 [R236+0xb800], RZ ;  /* 0x00b800ffec001388 */ /* 0x0005e80000000c00 */
[----:B------:R-:W0:Y:S02]  /*af80*/  LDGDEPBAR ;  /* 0x00000000000079af */ /* 0x000e240000000000 */
.L_x_710:
[----:B--2---:R-:W2:Y:S04]  /*af90*/  LDL.LU R8, [R1] ;  /* 0x0000000001087983 */ /* 0x004ea80000300800 */
[----:B------:R-:W1:Y:S01]  /*afa0*/  SHFL.BFLY PT, R10, R13, 0x2, 0x1f ;  /* 0x0c401f000d0a7f89 */ /* 0x000e6200000e0000 */
[----:B------:R-:W-:Y:S01]  /*afb0*/  ISETP.GE.AND P0, PT, R7, R241, PT ;  /* 0x000000f10700720c */ /* 0x000fe20003f06270 */
[----:B------:R-:W3:Y:S02]  /*afc0*/  LDCU UR6, c[0x0][0x45c] ;  /* 0x00008b80ff0677ac */ /* 0x000ee40008000800 */
[----:B------:R-:W4:Y:S04]  /*afd0*/  LDL.LU R9, [R1+0x4] ;  /* 0x0000040001097983 */ /* 0x000f280000300800 */
[----:B------:R-:W5:Y:S04]  /*afe0*/  LDL.LU R14, [R1+0x8] ;  /* 0x00000800010e7983 */ /* 0x000f680000300800 */
[----:B------:R-:W3:Y:S01]  /*aff0*/  LDL.LU R15, [R1+0xc] ;  /* 0x00000c00010f7983 */ /* 0x000ee20000300800 */
[----:B------:R-:W-:-:S02]  /*b000*/  FMNMX3.FTZ R7, R20, R45, R44, !PT ;  /* 0x0000002d14077276 */ /* 0x000fc4000781002c */
[----:B------:R-:W-:Y:S02]  /*b010*/  FSEL R143, R21, -INF , !P6 ;  /* 0xff800000158f7808 */ /* 0x000fe40007000000 */
[----:B------:R-:W-:Y:S02]  /*b020*/  FMNMX3.FTZ R7, R7, R42, R41, !PT ;  /* 0x0000002a07077276 */ /* 0x000fe40007810029 */
[----:B------:R-:W-:Y:S02]  /*b030*/  ISETP.GT.AND P6, PT, R12, R6, PT ;  /* 0x000000060c00720c */ /* 0x000fe40003fc4270 */
[----:B------:R-:W-:Y:S02]  /*b040*/  FMNMX3.FTZ R7, R7, R38, R37, !PT ;  /* 0x0000002607077276 */ /* 0x000fe40007810025 */
[----:B--2---:R-:W-:Y:S02]  /*b050*/  FSEL R8, R8, -INF , !P5 ;  /* 0xff80000008087808 */ /* 0x004fe40006800000 */
[----:B------:R-:W-:-:S02]  /*b060*/  ISETP.GE.AND P5, PT, R6, R241, PT ;  /* 0x000000f10600720c */ /* 0x000fc40003fa6270 */
[----:B------:R-:W-:Y:S02]  /*b070*/  FMNMX3.FTZ R6, R7, R35, R34, !PT ;  /* 0x0000002307067276 */ /* 0x000fe40007810022 */
[----:B------:R-:W-:Y:S02]  /*b080*/  FSEL R55, R8, -INF , !P0 ;  /* 0xff80000008377808 */ /* 0x000fe40004000000 */
[----:B----4-:R-:W-:Y:S02]  /*b090*/  FSEL R9, R9, -INF , !P6 ;  /* 0xff80000009097808 */ /* 0x010fe40007000000 */
[----:B------:R-:W-:Y:S02]  /*b0a0*/  FMNMX3.FTZ R6, R6, R32, R31, !PT ;  /* 0x0000002006067276 */ /* 0x000fe4000781001f */
[----:B------:R-:W-:Y:S02]  /*b0b0*/  ISETP.GT.AND P6, PT, R12, R5, PT ;  /* 0x000000050c00720c */ /* 0x000fe40003fc4270 */
[----:B------:R-:W-:-:S02]  /*b0c0*/  ISETP.GE.AND P0, PT, R5, R241, PT ;  /* 0x000000f10500720c */ /* 0x000fc40003f06270 */
[----:B-1----:R-:W-:Y:S02]  /*b0d0*/  FMNMX.FTZ R5, R13, R10, !PT ;  /* 0x0000000a0d057209 */ /* 0x002fe40007810000 */
[----:B------:R-:W-:Y:S02]  /*b0e0*/  FMNMX3.FTZ R6, R6, R30, R29, !PT ;  /* 0x0000001e06067276 */ /* 0x000fe4000781001d */
[----:B------:R-:W-:Y:S01]  /*b0f0*/  FMNMX3.FTZ R7, R136, R24, R23, !PT ;  /* 0x0000001888077276 */ /* 0x000fe20007810017 */
[----:B------:R-:W1:Y:S01]  /*b100*/  SHFL.BFLY PT, R11, R5, 0x1, 0x1f ;  /* 0x0c201f00050b7f89 */ /* 0x000e6200000e0000 */
[----:B------:R-:W-:Y:S02]  /*b110*/  FSEL R63, R9, -INF , !P5 ;  /* 0xff800000093f7808 */ /* 0x000fe40006800000 */
[----:B------:R-:W-:Y:S01]  /*b120*/  FMNMX3.FTZ R7, R7, R25, R26, !PT ;  /* 0x0000001907077276 */ /* 0x000fe2000781001a */
[----:B------:R-:W2:Y:S01]  /*b130*/  SHFL.BFLY PT, R10, R6, 0x2, 0x1f ;  /* 0x0c401f00060a7f89 */ /* 0x000ea200000e0000 */
[----:B-----5:R-:W-:-:S02]  /*b140*/  FSEL R9, R14, -INF , !P6 ;  /* 0xff8000000e097808 */ /* 0x020fc40007000000 */
[----:B------:R-:W-:Y:S02]  /*b150*/  FMNMX3.FTZ R7, R7, R210, R209, !PT ;  /* 0x000000d207077276 */ /* 0x000fe400078100d1 */
[----:B------:R-:W-:Y:S02]  /*b160*/  ISETP.GT.AND P5, PT, R12, R4, PT ;  /* 0x000000040c00720c */ /* 0x000fe40003fa4270 */
[----:B------:R-:W-:Y:S02]  /*b170*/  FMNMX3.FTZ R7, R7, R208, R139, !PT ;  /* 0x000000d007077276 */ /* 0x000fe4000781008b */
[----:B------:R-:W-:Y:S02]  /*b180*/  ISETP.GE.AND P6, PT, R4, R241, PT ;  /* 0x000000f10400720c */ /* 0x000fe40003fc6270 */
[----:B------:R-:W-:Y:S02]  /*b190*/  FMNMX3.FTZ R7, R7, R242, R235, !PT ;  /* 0x000000f207077276 */ /* 0x000fe400078100eb */
[----:B------:R-:W-:-:S02]  /*b1a0*/  FMNMX3.FTZ R4, R134, R19, R18, !PT ;  /* 0x0000001386047276 */ /* 0x000fc40007810012 */
[----:B------:R-:W-:Y:S02]  /*b1b0*/  FMNMX3.FTZ R8, R7, R225, R224, !PT ;  /* 0x000000e107087276 */ /* 0x000fe400078100e0 */
[----:B------:R-:W-:Y:S02]  /*b1c0*/  FMNMX3.FTZ R4, R4, R17, R16, !PT ;  /* 0x0000001104047276 */ /* 0x000fe40007810010 */
[----:B-1----:R-:W-:Y:S02]  /*b1d0*/  FMNMX.FTZ R14, R5, R11, !PT ;  /* 0x0000000b050e7209 */ /* 0x002fe40007810000 */
[----:B------:R-:W-:Y:S02]  /*b1e0*/  FMNMX3.FTZ R4, R4, R138, R137, !PT ;  /* 0x0000008a04047276 */ /* 0x000fe40007810089 */
[----:B--2---:R-:W-:Y:S01]  /*b1f0*/  FMNMX.FTZ R7, R6, R10, !PT ;  /* 0x0000000a06077209 */ /* 0x004fe20007810000 */
[----:B------:R-:W-:Y:S01]  /*b200*/  STL [R1+0x3c], R14 ;  /* 0x00003c0e01007387 */ /* 0x000fe20000100800 */
[----:B------:R-:W-:-:S02]  /*b210*/  FMNMX3.FTZ R6, R8, R244, R245, !PT ;  /* 0x000000f408067276 */ /* 0x000fc400078100f5 */
[----:B---3--:R-:W-:Y:S02]  /*b220*/  FSEL R8, R15, -INF , !P5 ;  /* 0xff8000000f087808 */ /* 0x008fe40006800000 */
[----:B------:R-:W2:Y:S01]  /*b230*/  LDL.LU R15, [R1+0x2c] ;  /* 0x00002c00010f7983 */ /* 0x000ea20000300800 */
[----:B------:R-:W-:-:S04]  /*b240*/  FMNMX3.FTZ R4, R4, R132, R47, !PT ;  /* 0x0000008404047276 */ /* 0x000fc8000781002f */
[----:B------:R-:W-:Y:S02]  /*b250*/  FMNMX3.FTZ R5, R4, R220, R221, !PT ;  /* 0x000000dc04057276 */ /* 0x000fe400078100dd */
[----:B------:R-:W-:Y:S02]  /*b260*/  FMNMX3.FTZ R4, R6, R243, R234, !PT ;  /* 0x000000f306047276 */ /* 0x000fe400078100ea */
[----:B------:R-:W-:-:S03]  /*b270*/  FSEL R62, R9, -INF , !P0 ;  /* 0xff800000093e7808 */ /* 0x000fc60004000000 */
[----:B------:R-:W-:Y:S04]  /*b280*/  SHFL.BFLY PT, R9, R4, 0x2, 0x1f ;  /* 0x0c401f0004097f89 */ /* 0x000fe800000e0000 */
[----:B------:R-:W1:Y:S01]  /*b290*/  SHFL.BFLY PT, R11, R7, 0x1, 0x1f ;  /* 0x0c201f00070b7f89 */ /* 0x000e6200000e0000 */
[----:B------:R-:W-:Y:S01]  /*b2a0*/  FMNMX3.FTZ R6, R5, R219, R143, !PT ;  /* 0x000000db05067276 */ /* 0x000fe2000781008f */
[C---:B------:R-:W-:Y:S01]  /*b2b0*/  FMUL.FTZ R5, R14.reuse, UR6 ;  /* 0x000000060e057c20 */ /* 0x040fe20008410000 */
[----:B------:R-:W-:Y:S02]  /*b2c0*/  FSETP.NEU.FTZ.AND P0, PT, R14, -INF , PT ;  /* 0xff8000000e00780b */ /* 0x000fe40003f1d000 */
[----:B------:R-:W-:Y:S02]  /*b2d0*/  FSEL R46, R8, -INF , !P6 ;  /* 0xff800000082e7808 */ /* 0x000fe40007000000 */
[----:B------:R-:W-:-:S02]  /*b2e0*/  FMNMX3.FTZ R6, R6, R55, R63, !PT ;  /* 0x0000003706067276 */ /* 0x000fc4000781003f */
[----:B------:R-:W-:Y:S02]  /*b2f0*/  FSEL R5, R5, RZ, P0 ;  /* 0x000000ff05057208 */ /* 0x000fe40000000000 */
[----:B------:R-:W-:-:S03]  /*b300*/  FMNMX3.FTZ R8, R6, R62, R46, !PT ;  /* 0x0000003e06087276 */ /* 0x000fc6000781002e */
[----:B------:R-:W-:-:S04]  /*b310*/  FFMA.FTZ R6, R40, UR6, -R5 ;  /* 0x0000000628067c23 */ /* 0x000fc80008010805 */
[----:B------:R3:W-:Y:S01]  /*b320*/  MUFU.EX2 R20, R6 ;  /* 0x0000000600147308 */ /* 0x0007e20000000800 */
[----:B-1----:R-:W-:Y:S02]  /*b330*/  FMNMX.FTZ R13, R7, R11, !PT ;  /* 0x0000000b070d7209 */ /* 0x002fe40007810000 */
[----:B---3--:R-:W-:-:S05]  /*b340*/  FMNMX.FTZ R6, R4, R9, !PT ;  /* 0x0000000904067209 */ /* 0x008fca0007810000 */
[----:B------:R-:W1:Y:S01]  /*b350*/  SHFL.BFLY PT, R11, R6, 0x1, 0x1f ;  /* 0x0c201f00060b7f89 */ /* 0x000e6200000e0000 */
[----:B------:R-:W-:-:S04]  /*b360*/  FFMA.FTZ R4, R43, UR6, -R5 ;  /* 0x000000062b047c23 */ /* 0x000fc80008010805 */
[----:B------:R3:W-:Y:S01]  /*b370*/  MUFU.EX2 R50, R4 ;  /* 0x0000000400327308 */ /* 0x0007e20000000800 */
[----:B------:R-:W-:Y:S01]  /*b380*/  FSETP.NEU.FTZ.AND P6, PT, R13, -INF , PT ;  /* 0xff8000000d00780b */ /* 0x000fe20003fdd000 */
[----:B------:R-:W4:Y:S01]  /*b390*/  SHFL.BFLY PT, R10, R8, 0x2, 0x1f ;  /* 0x0c401f00080a7f89 */ /* 0x000f2200000e0000 */
[--C-:B------:R-:W-:Y:S01]  /*b3a0*/  FFMA.FTZ R7, R59, UR6, -R5.reuse ;  /* 0x000000063b077c23 */ /* 0x100fe20008010805 */
[----:B---3--:R-:W-:-:S04]  /*b3b0*/  FFMA.FTZ R4, R57, UR6, -R5 ;  /* 0x0000000639047c23 */ /* 0x008fc80008010805 */
[----:B------:R3:W5:Y:S01]  /*b3c0*/  MUFU.EX2 R51, R4 ;  /* 0x0000000400337308 */ /* 0x0007620000000800 */
[----:B-1----:R-:W-:Y:S01]  /*b3d0*/  FMNMX.FTZ R59, R6, R11, !PT ;  /* 0x0000000b063b7209 */ /* 0x002fe20007810000 */
[----:B---3--:R-:W-:-:S05]  /*b3e0*/  FMUL.FTZ R4, R13, UR6 ;  /* 0x000000060d047c20 */ /* 0x008fca0008410000 */
[----:B------:R-:W-:-:S05]  /*b3f0*/  FSEL R4, R4, RZ, P6 ;  /* 0x000000ff04047208 */ /* 0x000fca0003000000 */
[----:B------:R-:W-:-:S04]  /*b400*/  FFMA.FTZ R6, R33, UR6, -R4 ;  /* 0x0000000621067c23 */ /* 0x000fc80008010804 */
[----:B------:R-:W-:Y:S08]  /*b410*/  MUFU.EX2 R54, R6 ;  /* 0x0000000600367308 */ /* 0x000ff00000000800 */
[----:B------:R4:W-:Y:S01]  /*b420*/  MUFU.EX2 R39, R7 ;  /* 0x0000000700277308 */ /* 0x0009e20000000800 */
[----:B------:R-:W-:Y:S01]  /*b430*/  STL [R1+0x38], R13 ;  /* 0x0000380d01007387 */ /* 0x000fe20000100800 */
[----:B----4-:R-:W-:Y:S01]  /*b440*/  FMNMX.FTZ R7, R8, R10, !PT ;  /* 0x0000000a08077209 */ /* 0x010fe20007810000 */
[----:B------:R-:W-:-:S04]  /*b450*/  FFMA.FTZ R8, R28, UR6, -R4 ;  /* 0x000000061c087c23 */ /* 0x000fc80008010804 */
[----:B------:R-:W1:Y:S01]  /*b460*/  SHFL.BFLY PT, R9, R7, 0x1, 0x1f ;  /* 0x0c201f0007097f89 */ /* 0x000e6200000e0000 */
[----:B------:R3:W-:Y:S01]  /*b470*/  MUFU.EX2 R10, R8 ;  /* 0x00000008000a7308 */ /* 0x0007e20000000800 */
[----:B------:R-:W-:Y:S02]  /*b480*/  FSETP.NEU.FTZ.AND P5, PT, R59, -INF , PT ;  /* 0xff8000003b00780b */ /* 0x000fe40003fbd000 */
[----:B------:R-:W-:Y:S04]  /*b490*/  STL [R1+0x34], R59 ;  /* 0x0000343b01007387 */ /* 0x000fe80000100800 */
[----:B------:R-:W4:Y:S01]  /*b4a0*/  LDL.LU R40, [R1+0x74] ;  /* 0x0000740001287983 */ /* 0x000f220000300800 */
[----:B---3--:R-:W-:Y:S01]  /*b4b0*/  FFMA.FTZ R8, R27, UR6, -R4 ;  /* 0x000000061b087c23 */ /* 0x008fe20008010804 */
[----:B------:R-:W-:Y:S01]  /*b4c0*/  MOV R27, R14 ;  /* 0x0000000e001b7202 */ /* 0x000fe20000000f00 */
[----:B------:R-:W-:-:S05]  /*b4d0*/  FMUL.FTZ R14, R59, UR6 ;  /* 0x000000063b0e7c20 */ /* 0x000fca0008410000 */
[----:B------:R-:W-:Y:S02]  /*b4e0*/  FSEL R14, R14, RZ, P5 ;  /* 0x000000ff0e0e7208 */ /* 0x000fe40002800000 */
[----:B-1----:R-:W-:Y:S01]  /*b4f0*/  FMNMX.FTZ R11, R7, R9, !PT ;  /* 0x00000009070b7209 */ /* 0x002fe20007810000 */
[----:B------:R1:W-:Y:S01]  /*b500*/  MUFU.EX2 R43, R8 ;  /* 0x00000008002b7308 */ /* 0x0003e20000000800 */
[--C-:B------:R-:W-:Y:S01]  /*b510*/  FFMA.FTZ R217, R66, UR6, -R5.reuse ;  /* 0x0000000642d97c23 */ /* 0x100fe20008010805 */
[----:B------:R-:W-:Y:S01]  /*b520*/  MOV R9, R13 ;  /* 0x0000000d00097202 */ /* 0x000fe20000000f00 */
[--C-:B------:R-:W-:Y:S01]  /*b530*/  FFMA.FTZ R218, R67, UR6, -R5.reuse ;  /* 0x0000000643da7c23 */ /* 0x100fe20008010805 */
[--C-:B------:R-:W-:Y:S01]  /*b540*/  FFMA.FTZ R216, R65, UR6, -R5.reuse ;  /* 0x0000000641d87c23 */ /* 0x100fe20008010805 */
[--C-:B------:R-:W-:Y:S01]  /*b550*/  FFMA.FTZ R211, R64, UR6, -R5.reuse ;  /* 0x0000000640d37c23 */ /* 0x100fe20008010805 */
[--C-:B------:R-:W-:Y:S01]  /*b560*/  FFMA.FTZ R249, R61, UR6, -R5.reuse ;  /* 0x000000063df97c23 */ /* 0x100fe20008010805 */
[--C-:B------:R-:W-:Y:S01]  /*b570*/  FFMA.FTZ R248, R60, UR6, -R5.reuse ;  /* 0x000000063cf87c23 */ /* 0x100fe20008010805 */
[--C-:B------:R-:W-:Y:S01]  /*b580*/  FFMA.FTZ R247, R58, UR6, -R5.reuse ;  /* 0x000000063af77c23 */ /* 0x100fe20008010805 */
[--C-:B------:R-:W-:Y:S01]  /*b590*/  FFMA.FTZ R246, R56, UR6, -R5.reuse ;  /* 0x0000000638f67c23 */ /* 0x100fe20008010805 */
[----:B------:R-:W-:Y:S01]  /*b5a0*/  FFMA.FTZ R22, R48, UR6, -R5 ;  /* 0x0000000630167c23 */ /* 0x000fe20008010805 */
[----:B------:R-:W-:Y:S01]  /*b5b0*/  FMUL.FTZ R13, R11, UR6 ;  /* 0x000000060b0d7c20 */ /* 0x000fe20008410000 */
[----:B-1----:R-:W-:-:S04]  /*b5c0*/  FFMA.FTZ R8, R36, UR6, -R4 ;  /* 0x0000000624087c23 */ /* 0x002fc80008010804 */
[----:B------:R1:W-:Y:S01]  /*b5d0*/  MUFU.EX2 R33, R8 ;  /* 0x0000000800217308 */ /* 0x0003e20000000800 */
[--C-:B------:R-:W-:Y:S01]  /*b5e0*/  FFMA.FTZ R142, R45, UR6, -R4.reuse ;  /* 0x000000062d8e7c23 */ /* 0x100fe20008010804 */
[--C-:B------:R-:W-:Y:S01]  /*b5f0*/  FFMA.FTZ R141, R44, UR6, -R4.reuse ;  /* 0x000000062c8d7c23 */ /* 0x100fe20008010804 */
[--C-:B------:R-:W-:Y:S01]  /*b600*/  FFMA.FTZ R140, R42, UR6, -R4.reuse ;  /* 0x000000062a8c7c23 */ /* 0x100fe20008010804 */
[--C-:B------:R-:W-:Y:S01]  /*b610*/  FFMA.FTZ R227, R38, UR6, -R4.reuse ;  /* 0x0000000626e37c23 */ /* 0x100fe20008010804 */
[--C-:B------:R-:W-:Y:S01]  /*b620*/  FFMA.FTZ R226, R37, UR6, -R4.reuse ;  /* 0x0000000625e27c23 */ /* 0x100fe20008010804 */
[--C-:B------:R-:W-:Y:S01]  /*b630*/  FFMA.FTZ R223, R35, UR6, -R4.reuse ;  /* 0x0000000623df7c23 */ /* 0x100fe20008010804 */
[--C-:B------:R-:W-:Y:S01]  /*b640*/  FFMA.FTZ R222, R34, UR6, -R4.reuse ;  /* 0x0000000622de7c23 */ /* 0x100fe20008010804 */
[----:B-1----:R-:W-:Y:S01]  /*b650*/  FFMA.FTZ R8, R53, UR6, -R5 ;  /* 0x0000000635087c23 */ /* 0x002fe20008010805 */
[--C-:B------:R-:W-:Y:S01]  /*b660*/  FFMA.FTZ R21, R32, UR6, -R4.reuse ;  /* 0x0000000620157c23 */ /* 0x100fe20008010804 */
[--C-:B------:R-:W-:Y:S01]  /*b670*/  FFMA.FTZ R252, R31, UR6, -R4.reuse ;  /* 0x000000061ffc7c23 */ /* 0x100fe20008010804 */
[--C-:B------:R-:W-:Y:S01]  /*b680*/  FFMA.FTZ R251, R30, UR6, -R4.reuse ;  /* 0x000000061efb7c23 */ /* 0x100fe20008010804 */
[----:B------:R-:W-:Y:S01]  /*b690*/  FFMA.FTZ R250, R29, UR6, -R4 ;  /* 0x000000061dfa7c23 */ /* 0x000fe20008010804 */
[----:B--2---:R-:W-:-:S02]  /*b6a0*/  LOP3.LUT R6, R15, 0x8, R230, 0x78, !PT ;  /* 0x000000080f067812 */ /* 0x004fc400078e78e6 */
[----:B------:R-:W1:Y:S02]  /*b6b0*/  S2R R15, SR_TID.X ;  /* 0x00000000000f7919 */ /* 0x000e640000002100 */
[----:B-1----:R-:W-:-:S04]  /*b6c0*/  SHF.L.U32 R15, R15, 0x6, RZ ;  /* 0x000000060f0f7819 */ /* 0x002fc800000006ff */
[----:B------:R-:W-:Y:S01]  /*b6d0*/  LOP3.LUT R15, R6, 0x200, R15, 0xf8, !PT ;  /* 0x00000200060f7812 */ /* 0x000fe200078ef80f */
[----:B------:R-:W-:-:S04]  /*b6e0*/  FFMA.FTZ R6, R24, UR6, -R14 ;  /* 0x0000000618067c23 */ /* 0x000fc8000801080e */
[----:B------:R1:W-:Y:S01]  /*b6f0*/  MUFU.EX2 R7, R6 ;  /* 0x0000000600077308 */ /* 0x0003e20000000800 */
[----:B------:R-:W-:Y:S01]  /*b700*/  FFMA.FTZ R24, R49, UR6, -R5 ;  /* 0x0000000631187c23 */ /* 0x000fe20008010805 */
[----:B-1----:R-:W-:-:S06]  /*b710*/  FFMA.FTZ R6, R23, UR6, -R14 ;  /* 0x0000000617067c23 */ /* 0x002fcc000801080e */
[----:B------:R1:W-:Y:S01]  /*b720*/  MUFU.EX2 R66, R6 ;  /* 0x0000000600427308 */ /* 0x0003e20000000800 */
[----:B------:R2:W-:Y:S01]  /*b730*/  STL [R1+0x40], R15 ;  /* 0x0000400f01007387 */ /* 0x0005e20000100800 */
[----:B-1----:R-:W-:Y:S01]  /*b740*/  FFMA.FTZ R6, R25, UR6, -R14 ;  /* 0x0000000619067c23 */ /* 0x002fe2000801080e */
[----:B------:R-:W-:Y:S01]  /*b750*/  FFMA.FTZ R25, R52, UR6, -R5 ;  /* 0x0000000634197c23 */ /* 0x000fe20008010805 */
[----:B------:R-:W-:Y:S02]  /*b760*/  FSEL R5, R27, RZ, P0 ;  /* 0x000000ff1b057208 */ /* 0x000fe40000000000 */
[----:B------:R-:W-:-:S04]  /*b770*/  FSETP.NEU.FTZ.AND P0, PT, R11, -INF , PT ;  /* 0xff8000000b00780b */ /* 0x000fc80003f1d000 */
[----:B------:R-:W-:Y:S01]  /*b780*/  FSEL R13, R13, RZ, P0 ;  /* 0x000000ff0d0d7208 */ /* 0x000fe20000000000 */
[----:B------:R-:W-:Y:S01]  /*b790*/  FADD.FTZ R5, R133, -R5 ;  /* 0x8000000585057221 */ /* 0x000fe20000010000 */
[----:B------:R-:W-:-:S03]  /*b7a0*/  FFMA.FTZ R133, R41, UR6, -R4 ;  /* 0x0000000629857c23 */ /* 0x000fc60008010804 */
[--C-:B------:R-:W-:Y:S01]  /*b7b0*/  FFMA.FTZ R4, R18, UR6, -R13.reuse ;  /* 0x0000000612047c23 */ /* 0x100fe2000801080d */
[----:B------:R1:W-:Y:S01]  /*b7c0*/  STL [R1+0x30], R11 ;  /* 0x0000300b01007387 */ /* 0x0003e20000100800 */
[----:B------:R-:W-:Y:S02]  /*b7d0*/  MOV R18, R15 ;  /* 0x0000000f00127202 */ /* 0x000fe40000000f00 */
[----:B------:R3:W-:Y:S01]  /*b7e0*/  MUFU.EX2 R67, R4 ;  /* 0x0000000400437308 */ /* 0x0007e20000000800 */
[----:B--2---:R-:W2:Y:S01]  /*b7f0*/  LDL.LU R15, [R1+0x78] ;  /* 0x00007800010f7983 */ /* 0x004ea20000300800 */
[----:B---3--:R-:W-:-:S03]  /*b800*/  FFMA.FTZ R4, R17, UR6, -R13 ;  /* 0x0000000611047c23 */ /* 0x008fc6000801080d */
[----:B------:R-:W3:Y:S01]  /*b810*/  LDL.LU R17, [R1+0x7c] ;  /* 0x00007c0001117983 */ /* 0x000ee20000300800 */
[----:B------:R-:W-:-:S06]  /*b820*/  FMUL.FTZ R5, R5, UR6 ;  /* 0x0000000605057c20 */ /* 0x000fcc0008410000 */
[----:B------:R-:W1:Y:S01]  /*b830*/  MUFU.EX2 R5, R5 ;  /* 0x0000000500057308 */ /* 0x000e620000000800 */
[----:B-----5:R-:W-:Y:S01]  /*b840*/  MOV R23, R51 ;  /* 0x0000003300177202 */ /* 0x020fe20000000f00 */
[----:B-1----:R-:W-:-:S03]  /*b850*/  FMUL.FTZ R48, R96, R5 ;  /* 0x0000000560307220 */ /* 0x002fc60000410000 */
[----:B------:R-:W-:Y:S02]  /*b860*/  MOV R96, R23 ;  /* 0x0000001700607202 */ /* 0x000fe40000000f00 */
[----:B------:R-:W-:Y:S02]  /*b870*/  MOV R23, R46 ;  /* 0x0000002e00177202 */ /* 0x000fe40000000f00 */
[----:B------:R-:W5:Y:S01]  /*b880*/  LDL.LU R46, [R1+0x24] ;  /* 0x00002400012e7983 */ /* 0x000f620000300800 */
[----:B------:R1:W-:Y:S02]  /*b890*/  MUFU.EX2 R64, R6 ;  /* 0x0000000600407308 */ /* 0x0003e40000000800 */
[----:B-1----:R-:W-:-:S06]  /*b8a0*/  FFMA.FTZ R6, R26, UR6, -R14 ;  /* 0x000000061a067c23 */ /* 0x002fcc000801080e */
[----:B------:R1:W4:Y:S01]  /*b8b0*/  MUFU.EX2 R28, R6 ;  /* 0x00000006001c7308 */ /* 0x0003220000000800 */
[----:B------:R-:W4:Y:S01]  /*b8c0*/  S2UR UR5, SR_CgaCtaId ;  /* 0x00000000000579c3 */ /* 0x000f220000008800 */
[----:B-1----:R-:W-:-:S06]  /*b8d0*/  FFMA.FTZ R6, R19, UR6, -R13 ;  /* 0x0000000613067c23 */ /* 0x002fcc000801080d */
[----:B------:R1:W-:Y:S02]  /*b8e0*/  MUFU.EX2 R232, R6 ;  /* 0x0000000600e87308 */ /* 0x0003e40000000800 */
[----:B-1----:R-:W-:-:S05]  /*b8f0*/  FSEL R6, R9, RZ, P6 ;  /* 0x000000ff09067208 */ /* 0x002fca0003000000 */
[----:B------:R-:W-:Y:S01]  /*b900*/  FADD.FTZ R6, R135, -R6 ;  /* 0x8000000687067221 */ /* 0x000fe20000010000 */
[-C--:B----4-:R-:W-:Y:S01]  /*b910*/  FFMA.FTZ R135, R40, R5.reuse, R20 ;  /* 0x0000000528877223 */ /* 0x090fe20000010014 */
[----:B------:R-:W-:Y:S01]  /*b920*/  FMUL.FTZ R40, R100, R5 ;  /* 0x0000000564287220 */ /* 0x000fe20000410000 */
[----:B------:R-:W-:Y:S01]  /*b930*/  MOV R100, R59 ;  /* 0x0000003b00647202 */ /* 0x000fe20000000f00 */
[----:B------:R1:W-:Y:S01]  /*b940*/  MUFU.EX2 R61, R4 ;  /* 0x00000004003d7308 */ /* 0x0003e20000000800 */
[----:B------:R-:W-:Y:S01]  /*b950*/  FMUL.FTZ R6, R6, UR6 ;  /* 0x0000000606067c20 */ /* 0x000fe20008410000 */
[----:B------:R-:W-:Y:S01]  /*b960*/  MOV R60, R33 ;  /* 0x00000021003c7202 */ /* 0x000fe20000000f00 */
[----:B------:R-:W-:Y:S01]  /*b970*/  FMUL.FTZ R144, R144, R5 ;  /* 0x0000000590907220 */ /* 0x000fe20000410000 */
[----:B------:R-:W-:Y:S02]  /*b980*/  MOV R45, R28 ;  /* 0x0000001c002d7202 */ /* 0x000fe40000000f00 */
[----:B-1----:R-:W-:-:S05]  /*b990*/  FSEL R4, R100, RZ, P5 ;  /* 0x000000ff64047208 */ /* 0x002fca0002800000 */
[----:B------:R-:W-:-:S04]  /*b9a0*/  FADD.FTZ R4, R136, -R4 ;  /* 0x8000000488047221 */ /* 0x000fc80000010000 */
[----:B------:R-:W-:Y:S01]  /*b9b0*/  FMUL.FTZ R4, R4, UR6 ;  /* 0x0000000604047c20 */ /* 0x000fe20008410000 */
        /* <DEDUP_REMOVED lines=29> */
[----:B------:R-:W-:Y:S01]  /*bb90*/  MUFU.EX2 R4, R4 ;  /* 0x0000000400047308 */ /* 0x000fe20000000800 */
[----:B------:R-:W-:-:S07]  /*bba0*/  UMOV UR7, 0x400 ;  /* 0x0000040000077882 */ /* 0x000fce0000000000 */
[----:B------:R-:W1:Y:S01]  /*bbb0*/  MUFU.EX2 R5, R6 ;  /* 0x0000000600057308 */ /* 0x000e620000000800 */
[----:B------:R-:W-:Y:S01]  /*bbc0*/  ULEA UR5, UR5, UR7, 0x18 ;  /* 0x0000000705057291 */ /* 0x000fe2000f8ec0ff */
[----:B------:R-:W-:-:S05]  /*bbd0*/  MOV R19, R39 ;  /* 0x0000002700137202 */ /* 0x000fca0000000f00 */
[----:B------:R-:W-:Y:S01]  /*bbe0*/  LEA R112, R18, UR5, 0x1 ;  /* 0x0000000512707c11 */ /* 0x000fe2000f8e08ff */
[-C--:B-1----:R-:W-:Y:S01]  /*bbf0*/  FMUL.FTZ R38, R114, R5.reuse ;  /* 0x0000000572267220 */ /* 0x082fe20000410000 */
[----:B------:R-:W-:Y:S01]  /*bc00*/  FMUL.FTZ R35, R119, R5 ;  /* 0x0000000577237220 */ /* 0x000fe20000410000 */
[----:B------:R-:W-:Y:S01]  /*bc10*/  FFMA.FTZ R6, R16, UR6, -R13 ;  /* 0x0000000610067c23 */ /* 0x000fe2000801080d */
[----:B------:R-:W-:Y:S02]  /*bc20*/  MOV R119, R19 ;  /* 0x0000001300777202 */ /* 0x000fe40000000f00 */
[----:B------:R-:W-:Y:S01]  /*bc30*/  MOV R101, R11 ;  /* 0x0000000b00657202 */ /* 0x000fe20000000f00 */
[----:B------:R1:W-:Y:S01]  /*bc40*/  MUFU.EX2 R116, R6 ;  /* 0x0000000600747308 */ /* 0x0003e20000000800 */
[----:B------:R-:W-:Y:S02]  /*bc50*/  MOV R26, R43 ;  /* 0x0000002b001a7202 */ /* 0x000fe40000000f00 */
[----:B------:R-:W-:-:S02]  /*bc60*/  MOV R65, R54 ;  /* 0x0000003600417202 */ /* 0x000fc40000000f00 */
[----:B------:R-:W-:Y:S02]  /*bc70*/  MOV R44, R50 ;  /* 0x00000032002c7202 */ /* 0x000fe40000000f00 */
[----:B-1----:R-:W-:-:S05]  /*bc80*/  FSEL R6, R101, RZ, P0 ;  /* 0x000000ff65067208 */ /* 0x002fca0000000000 */
[----:B------:R-:W-:-:S04]  /*bc90*/  FADD.FTZ R6, R134, -R6 ;  /* 0x8000000686067221 */ /* 0x000fc80000010000 */
[----:B------:R-:W-:Y:S01]  /*bca0*/  FMUL.FTZ R6, R6, UR6 ;  /* 0x0000000606067c20 */ /* 0x000fe20008410000 */
[----:B------:R-:W-:Y:S02]  /*bcb0*/  MOV R11, R55 ;  /* 0x00000037000b7202 */ /* 0x000fe40000000f00 */
[----:B------:R-:W-:Y:S02]  /*bcc0*/  MOV R80, R26 ;  /* 0x0000001a00507202 */ /* 0x000fe40000000f00 */
[----:B------:R-:W-:Y:S02]  /*bcd0*/  MOV R85, R44 ;  /* 0x0000002c00557202 */ /* 0x000fe40000000f00 */
[----:B------:R-:W-:Y:S02]  /*bce0*/  MOV R134, R60 ;  /* 0x0000003c00867202 */ /* 0x000fe40000000f00 */
[----:B------:R-:W-:Y:S02]  /*bcf0*/  MOV R81, R65 ;  /* 0x0000004100517202 */ /* 0x000fe40000000f00 */
[----:B------:R-:W-:-:S02]  /*bd00*/  MOV R97, R67 ;  /* 0x0000004300617202 */ /* 0x000fc40000000f00 */
[----:B------:R-:W-:Y:S01]  /*bd10*/  MOV R84, R9 ;  /* 0x0000000900547202 */ /* 0x000fe20000000f00 */
[-C--:B------:R-:W-:Y:S01]  /*bd20*/  FMUL.FTZ R146, R146, R5.reuse ;  /* 0x0000000592927220 */ /* 0x080fe20000410000 */
[----:B------:R-:W-:Y:S01]  /*bd30*/  MOV R26, R8 ;  /* 0x00000008001a7202 */ /* 0x000fe20000000f00 */
[----:B------:R-:W-:Y:S01]  /*bd40*/  FMUL.FTZ R147, R147, R5 ;  /* 0x0000000593937220 */ /* 0x000fe20000410000 */
[----:B------:R-:W-:Y:S02]  /*bd50*/  MOV R67, R11 ;  /* 0x0000000b00437202 */ /* 0x000fe40000000f00 */
[----:B------:R-:W-:Y:S02]  /*bd60*/  F2FP.BF16.F32.PACK_AB R9, R80, R10 ;  /* 0x0000000a5009723e */ /* 0x000fe400000010ff */
[----:B------:R-:W-:Y:S02]  /*bd70*/  F2FP.BF16.F32.PACK_AB R8, R85, R20 ;  /* 0x000000145508723e */ /* 0x000fe400000010ff */
[----:B------:R-:W-:Y:S01]  /*bd80*/  F2FP.BF16.F32.PACK_AB R11, R134, R81 ;  /* 0x00000051860b723e */ /* 0x000fe200000010ff */
[----:B------:R-:W-:Y:S01]  /*bd90*/  FMUL.FTZ R34, R118, R5 ;  /* 0x0000000576227220 */ /* 0x000fe20000410000 */
[----:B------:R-:W-:-:S02]  /*bda0*/  MOV R136, R66 ;  /* 0x0000004200887202 */ /* 0x000fc40000000f00 */
[----:B------:R-:W-:Y:S02]  /*bdb0*/  MOV R118, R61 ;  /* 0x0000003d00767202 */ /* 0x000fe40000000f00 */
[----:B------:R-:W-:Y:S02]  /*bdc0*/  MOV R66, R63 ;  /* 0x0000003f00427202 */ /* 0x000fe40000000f00 */
[----:B------:R-:W-:Y:S02]  /*bdd0*/  MOV R65, R62 ;  /* 0x0000003e00417202 */ /* 0x000fe40000000f00 */
[----:B------:R-:W-:Y:S02]  /*bde0*/  MOV R20, 0x20 ;  /* 0x0000002000147802 */ /* 0x000fe40000000f00 */
        /* <DEDUP_REMOVED lines=11> */
[----:B---3--:R-:W-:-:S02]  /*bea0*/  FFMA.FTZ R114, R17, R4, R7 ;  /* 0x0000000411727223 */ /* 0x008fc40000010007 */
[----:B------:R-:W1:Y:S01]  /*beb0*/  LDSM.16.MT88.4 R16, [R112+0xc000] ;  /* 0x00c000007010783b */ /* 0x000e620000004200 */
[-C--:B--2---:R-:W-:Y:S02]  /*bec0*/  FFMA.FTZ R113, R15, R5.reuse, R10 ;  /* 0x000000050f717223 */ /* 0x084fe4000001000a */
[----:B------:R-:W2:Y:S01]  /*bed0*/  MUFU.EX2 R15, R6 ;  /* 0x00000006000f7308 */ /* 0x000ea20000000800 */
        /* <DEDUP_REMOVED lines=33> */
[----:B-1----:R-:W-:Y:S01]  /*c0f0*/  HMMA.16816.F32.BF16 R60, R8, R16, R144 ;  /* 0x00000010083c723c */ /* 0x002fe20000041890 */
        /* <DEDUP_REMOVED lines=18> */
[----:B------:R-:W-:Y:S01]  /*c220*/  F2FP.BF16.F32.PACK_AB R4, R136, R7 ;  /* 0x000000078804723e */ /* 0x000fe200000010ff */
[-C--:B--2---:R-:W-:Y:S01]  /*c230*/  FMUL.FTZ R150, R150, R15.reuse ;  /* 0x0000000f96967220 */ /* 0x084fe20000410000 */
[----:B------:R-:W-:Y:S01]  /*c240*/  SEL R44, R20, 0xffffffe0, !P4 ;  /* 0xffffffe0142c7807 */ /* 0x000fe20006000000 */
[----:B------:R-:W-:Y:S01]  /*c250*/  FMUL.FTZ R151, R151, R15 ;  /* 0x0000000f97977220 */ /* 0x000fe20000410000 */
[----:B------:R-:W-:Y:S01]  /*c260*/  F2FP.BF16.F32.PACK_AB R6, R117, R147 ;  /* 0x000000937506723e */ /* 0x000fe200000010ff */
[-C--:B------:R-:W-:Y:S01]  /*c270*/  FMUL.FTZ R154, R154, R15.reuse ;  /* 0x0000000f9a9a7220 */ /* 0x080fe20000410000 */
[----:B------:R-:W-:Y:S01]  /*c280*/  F2FP.BF16.F32.PACK_AB R5, R97, R232 ;  /* 0x000000e86105723e */ /* 0x000fe200000010ff */
[----:B------:R-:W-:Y:S01]  /*c290*/  FMUL.FTZ R155, R155, R15 ;  /* 0x0000000f9b9b7220 */ /* 0x000fe20000410000 */
[----:B------:R-:W-:-:S02]  /*c2a0*/  F2FP.BF16.F32.PACK_AB R7, R116, R118 ;  /* 0x000000767407723e */ /* 0x000fc400000010ff */
[-C--:B------:R-:W-:Y:S02]  /*c2b0*/  IADD3 R45, PT, PT, R44, R112.reuse, RZ ;  /* 0x000000702c2d7210 */ /* 0x080fe40007ffe0ff */
[----:B-----5:R-:W-:Y:S02]  /*c2c0*/  IADD3 R46, PT, PT, R46, R112, RZ ;  /* 0x000000702e2e7210 */ /* 0x020fe40007ffe0ff */
[----:B------:R-:W-:Y:S01]  /*c2d0*/  MOV R129, R65 ;  /* 0x0000004100817202 */ /* 0x000fe20000000f00 */
[----:B------:R-:W-:Y:S01]  /*c2e0*/  HMMA.16816.F32.BF16 R148, R4, R16, R148 ;  /* 0x000000100494723c */ /* 0x000fe20000041894 */
[----:B------:R-:W-:Y:S02]  /*c2f0*/  MOV R82, R66 ;  /* 0x0000004200527202 */ /* 0x000fe40000000f00 */
[----:B------:R-:W-:Y:S02]  /*c300*/  MOV R83, R67 ;  /* 0x0000004300537202 */ /* 0x000fe40000000f00 */
[----:B------:R-:W-:-:S02]  /*c310*/  MOV R128, R23 ;  /* 0x0000001700807202 */ /* 0x000fc40000000f00 */
[----:B------:R-:W-:Y:S01]  /*c320*/  MOV R87, R22 ;  /* 0x0000001600577202 */ /* 0x000fe20000000f00 */
[-C--:B------:R-:W-:Y:S01]  /*c330*/  HMMA.16816.F32.BF16 R152, R4, R18.reuse, R152 ;  /* 0x000000120498723c */ /* 0x080fe20000041898 */
[----:B------:R-:W-:Y:S02]  /*c340*/  MOV R86, R21 ;  /* 0x0000001500567202 */ /* 0x000fe40000000f00 */
[----:B------:R-:W1:Y:S05]  /*c350*/  LDSM.16.MT88.4 R20, [R45+0xc000] ;  /* 0x00c000002d14783b */ /* 0x000e6a0000004200 */
[C---:B------:R-:W-:Y:S01]  /*c360*/  HMMA.16816.F32.BF16 R64, R8.reuse, R18, R156 ;  /* 0x000000120840723c */ /* 0x040fe2000004189c */
        /* <DEDUP_REMOVED lines=9> */
[----:B------:R-:W-:Y:S01]  /*c400*/  IADD3 R44, PT, PT, R44, R46, RZ ;  /* 0x0000002e2c2c7210 */ /* 0x000fe20007ffe0ff */
        /* <DEDUP_REMOVED lines=18> */
[----:B------:R-:W-:Y:S01]  /*c530*/  MOV R98, R87 ;  /* 0x0000005700627202 */ /* 0x000fe20000000f00 */
[----:B-1----:R-:W-:Y:S01]  /*c540*/  HMMA.16816.F32.BF16 R196, R8, R20, R196 ;  /* 0x0000001408c4723c */ /* 0x002fe200000418c4 */
[----:B------:R-:W-:-:S02]  /*c550*/  MOV R99, R86 ;  /* 0x0000005600637202 */ /* 0x000fc40000000f00 */
[----:B------:R-:W-:Y:S02]  /*c560*/  MOV R102, R83 ;  /* 0x0000005300667202 */ /* 0x000fe40000000f00 */
[----:B------:R-:W-:Y:S02]  /*c570*/  MOV R103, R82 ;  /* 0x0000005200677202 */ /* 0x000fe40000000f00 */
        /* <DEDUP_REMOVED lines=8> */
[----:B------:R-:W-:Y:S02]  /*c600*/  MOV R87, R24 ;  /* 0x0000001800577202 */ /* 0x000fe40000000f00 */
[----:B------:R-:W-:Y:S02]  /*c610*/  MOV R96, R27 ;  /* 0x0000001b00607202 */ /* 0x000fe40000000f00 */
[----:B------:R-:W1:Y:S01]  /*c620*/  LDSM.16.MT88.4 R24, [R45+0xe000] ;  /* 0x00e000002d18783b */ /* 0x000e620000004200 */
[C---:B------:R-:W-:Y:S03]  /*c630*/  HMMA.16816.F32.BF16 R80, R8.reuse, R22, R204 ;  /* 0x000000160850723c */ /* 0x040fe600000418cc */
[----:B------:R-:W3:Y:S05]  /*c640*/  LDSM.16.MT88.4 R20, [R46+0xe000] ;  /* 0x00e000002e14783b */ /* 0x000eea0000004200 */
        /* <DEDUP_REMOVED lines=18> */
[----:B------:R-:W-:-:S07]  /*c770*/  MOV R146, R129 ;  /* 0x0000008100927202 */ /* 0x000fce0000000f00 */
[C---:B------:R-:W-:Y:S08]  /*c780*/  HMMA.16816.F32.BF16 R92, R4.reuse, R26, R92 ;  /* 0x0000001a045c723c */ /* 0x040ff0000004185c */
[C---:B---3--:R-:W-:Y:S08]  /*c790*/  HMMA.16816.F32.BF16 R104, R4.reuse, R20, R104 ;  /* 0x000000140468723c */ /* 0x048ff00000041868 */
[C---:B------:R-:W-:Y:S08]  /*c7a0*/  HMMA.16816.F32.BF16 R108, R4.reuse, R22, R108 ;  /* 0x00000016046c723c */ /* 0x040ff0000004186c */
[C---:B--2---:R-:W-:Y:S08]  /*c7b0*/  HMMA.16816.F32.BF16 R120, R4.reuse, R16, R120 ;  /* 0x000000100478723c */ /* 0x044ff00000041878 */
[----:B------:R-:W-:Y:S01]  /*c7c0*/  HMMA.16816.F32.BF16 R124, R4, R18, R124 ;  /* 0x00000012047c723c */ /* 0x000fe2000004187c */
[----:B------:R-:W-:-:S04]  /*c7d0*/  FFMA.FTZ R4, R210, UR6, -R14 ;  /* 0x00000006d2047c23 */ /* 0x000fc8000801080e */
[----:B------:R1:W-:Y:S01]  /*c7e0*/  MUFU.EX2 R129, R4 ;  /* 0x0000000400817308 */ /* 0x0003e20000000800 */
[----:B------:R-:W-:-:S07]  /*c7f0*/  MOV R145, R128 ;  /* 0x0000008000917202 */ /* 0x000fce0000000f00 */
[----:B------:R-:W2:Y:S01]  /*c800*/  MUFU.EX2 R128, R211 ;  /* 0x000000d300807308 */ /* 0x000ea20000000800 */
[----:B-1----:R-:W-:-:S07]  /*c810*/  FFMA.FTZ R4, R209, UR6, -R14 ;  /* 0x00000006d1047c23 */ /* 0x002fce000801080e */
[----:B------:R1:W-:Y:S01]  /*c820*/  MUFU.EX2 R204, R4 ;  /* 0x0000000400cc7308 */ /* 0x0003e20000000800 */
[----:B------:R-:W-:Y:S01]  /*c830*/  HMMA.16816.F32.BF16 R40, R8, R20, R40 ;  /* 0x000000140828723c */ /* 0x000fe20000041828 */
[----:B-1----:R-:W-:-:S06]  /*c840*/  FFMA.FTZ R4, R208, UR6, -R14 ;  /* 0x00000006d0047c23 */ /* 0x002fcc000801080e */
[----:B------:R1:W3:Y:S01]  /*c850*/  MUFU.EX2 R5, R4 ;  /* 0x0000000400057308 */ /* 0x0002e20000000800 */
[----:B------:R-:W-:Y:S01]  /*c860*/  HMMA.16816.F32.BF16 R36, R8, R22, R36 ;  /* 0x000000160824723c */ /* 0x000fe20000041824 */
[----:B------:R-:W4:Y:S01]  /*c870*/  LDSM.16.MT88.4 R20, [R112+0xc800] ;  /* 0x00c800007014783b */ /* 0x000f220000004200 */
[----:B-1----:R-:W-:-:S05]  /*c880*/  FFMA.FTZ R4, R139, UR6, -R14 ;  /* 0x000000068b047c23 */ /* 0x002fca000801080e */
[----:B------:R1:W5:Y:S01]  /*c890*/  MUFU.EX2 R6, R4 ;  /* 0x0000000400067308 */ /* 0x0003620000000800 */
[----:B--2---:R-:W-:Y:S01]  /*c8a0*/  MOV R139, R128 ;  /* 0x00000080008b7202 */ /* 0x004fe20000000f00 */
[C---:B------:R-:W-:Y:S08]  /*c8b0*/  HMMA.16816.F32.BF16 R52, R8.reuse, R24, R52 ;  /* 0x000000180834723c */ /* 0x040ff00000041834 */
[----:B------:R-:W-:Y:S01]  /*c8c0*/  HMMA.16816.F32.BF16 R48, R8, R26, R48 ;  /* 0x0000001a0830723c */ /* 0x000fe20000041830 */
[----:B------:R-:W2:Y:S01]  /*c8d0*/  LDSM.16.MT88.4 R24, [R46+0xc800] ;  /* 0x00c800002e18783b */ /* 0x000ea20000004200 */
[----:B-1----:R-:W-:-:S04]  /*c8e0*/  FFMA.FTZ R4, R138, UR6, -R13 ;  /* 0x000000068a047c23 */ /* 0x002fc8000801080d */
[----:B------:R1:W-:Y:S02]  /*c8f0*/  MUFU.EX2 R128, R4 ;  /* 0x0000000400807308 */ /* 0x0003e40000000800 */
[----:B------:R-:W-:Y:S01]  /*c900*/  HMMA.16816.F32.BF16 R32, R8, R16, R32 ;  /* 0x000000100820723c */ /* 0x000fe20000041820 */
[----:B---3--:R-:W-:-:S07]  /*c910*/  MOV R138, R5 ;  /* 0x00000005008a7202 */ /* 0x008fce0000000f00 */
[----:B------:R-:W-:Y:S01]  /*c920*/  HMMA.16816.F32.BF16 R28, R8, R18, R28 ;  /* 0x00000012081c723c */ /* 0x000fe2000004181c */
[----:B------:R-:W3:Y:S01]  /*c930*/  LDSM.16.MT88.4 R16, [R45+0xc800] ;  /* 0x00c800002d10783b */ /* 0x000ee20000004200 */
[----:B-1----:R-:W-:-:S04]  /*c940*/  FFMA.FTZ R4, R137, UR6, -R13 ;  /* 0x0000000689047c23 */ /* 0x002fc8000801080d */
[----:B------:R1:W4:Y:S01]  /*c950*/  MUFU.EX2 R5, R4 ;  /* 0x0000000400057308 */ /* 0x0003220000000800 */
[----:B------:R-:W-:Y:S02]  /*c960*/  MOV R206, R85 ;  /* 0x0000005500ce7202 */ /* 0x000fe40000000f00 */
[----:B------:R-:W-:Y:S02]  /*c970*/  MOV R157, R97 ;  /* 0x00000061009d7202 */ /* 0x000fe40000000f00 */
[----:B------:R-:W-:-:S03]  /*c980*/  MOV R97, R84 ;  /* 0x0000005400617202 */ /* 0x000fc60000000f00 */
[----:B------:R-:W-:Y:S01]  /*c990*/  MUFU.EX2 R85, R140 ;  /* 0x0000008c00557308 */ /* 0x000fe20000000800 */
[----:B-1----:R-:W-:-:S07]  /*c9a0*/  FFMA.FTZ R4, R132, UR6, -R13 ;  /* 0x0000000684047c23 */ /* 0x002fce000801080d */
[----:B------:R1:W-:Y:S08]  /*c9b0*/  MUFU.EX2 R137, R4 ;  /* 0x0000000400897308 */ /* 0x0003f00000000800 */
[----:B------:R-:W-:Y:S01]  /*c9c0*/  MUFU.EX2 R140, R133 ;  /* 0x00000085008c7308 */ /* 0x000fe20000000800 */
[----:B-1----:R-:W-:-:S07]  /*c9d0*/  FFMA.FTZ R4, R47, UR6, -R13 ;  /* 0x000000062f047c23 */ /* 0x002fce000801080d */
[----:B------:R-:W-:Y:S08]  /*c9e0*/  MUFU.EX2 R115, R218 ;  /* 0x000000da00737308 */ /* 0x000ff00000000800 */
[----:B------:R-:W1:Y:S08]  /*c9f0*/  MUFU.EX2 R207, R217 ;  /* 0x000000d900cf7308 */ /* 0x000e700000000800 */
[----:B------:R-:W-:Y:S08]  /*ca00*/  MUFU.EX2 R84, R216 ;  /* 0x000000d800547308 */ /* 0x000ff00000000800 */
[----:B------:R-:W-:Y:S08]  /*ca10*/  MUFU.EX2 R130, R142 ;  /* 0x0000008e00827308 */ /* 0x000ff00000000800 */
[----:B------:R-:W2:Y:S08]  /*ca20*/  MUFU.EX2 R131, R141 ;  /* 0x0000008d00837308 */ /* 0x000eb00000000800 */
[----:B------:R3:W3:Y:S01]  /*ca30*/  MUFU.EX2 R133, R4 ;  /* 0x0000000400857308 */ /* 0x0006e20000000800 */
[----:B------:R-:W-:-:S02]  /*ca40*/  MOV R208, R204 ;  /* 0x000000cc00d07202 */ /* 0x000fc40000000f00 */
[----:B-----5:R-:W-:Y:S02]  /*ca50*/  MOV R132, R6 ;  /* 0x0000000600847202 */ /* 0x020fe40000000f00 */
[----:B----4-:R-:W-:Y:S02]  /*ca60*/  MOV R47, R5 ;  /* 0x00000005002f7202 */ /* 0x010fe40000000f00 */
[----:B-1----:R-:W-:Y:S02]  /*ca70*/  F2FP.BF16.F32.PACK_AB R8, R207, R115 ;  /* 0x00000073cf08723e */ /* 0x002fe400000010ff */
[----:B--2---:R-:W-:Y:S02]  /*ca80*/  F2FP.BF16.F32.PACK_AB R9, R131, R130 ;  /* 0x000000828309723e */ /* 0x004fe400000010ff */
[----:B------:R-:W-:Y:S02]  /*ca90*/  F2FP.BF16.F32.PACK_AB R10, R139, R84 ;  /* 0x000000548b0a723e */ /* 0x000fe400000010ff */
[----:B------:R-:W-:-:S02]  /*caa0*/  F2FP.BF16.F32.PACK_AB R11, R140, R85 ;  /* 0x000000558c0b723e */ /* 0x000fc400000010ff */
[----:B------:R-:W-:Y:S02]  /*cab0*/  F2FP.BF16.F32.PACK_AB R6, R132, R138 ;  /* 0x0000008a8406723e */ /* 0x000fe400000010ff */
[----:B---3--:R-:W-:Y:S02]  /*cac0*/  F2FP.BF16.F32.PACK_AB R4, R208, R129 ;  /* 0x00000081d004723e */ /* 0x008fe400000010ff */
[----:B------:R-:W-:Y:S02]  /*cad0*/  F2FP.BF16.F32.PACK_AB R5, R47, R128 ;  /* 0x000000802f05723e */ /* 0x000fe400000010ff */
[----:B------:R-:W-:Y:S01]  /*cae0*/  F2FP.BF16.F32.PACK_AB R7, R133, R137 ;  /* 0x000000898507723e */ /* 0x000fe200000010ff */
        /* <DEDUP_REMOVED lines=13> */
[----:B------:R-:W-:Y:S01]  /*cbc0*/  HMMA.16816.F32.BF16 R172, R8, R18, R172 ;  /* 0x0000001208ac723c */ /* 0x000fe200000418ac */
[----:B------:R-:W3:Y:S01]  /*cbd0*/  LDSM.16.MT88.4 R16, [R112+0xe800] ;  /* 0x00e800007010783b */ /* 0x000ee20000004200 */
[----:B------:R-:W-:-:S02]  /*cbe0*/  MOV R217, R156 ;  /* 0x0000009c00d97202 */ /* 0x000fc40000000f00 */
[----:B------:R-:W-:-:S04]  /*cbf0*/  MOV R218, R206 ;  /* 0x000000ce00da7202 */ /* 0x000fc80000000f00 */
[----:B-1----:R-:W-:Y:S01]  /*cc00*/  HMMA.16816.F32.BF16 R196, R8, R20, R196 ;  /* 0x0000001408c4723c */ /* 0x002fe200000418c4 */
[----:B------:R-:W-:Y:S02]  /*cc10*/  MOV R156, R144 ;  /* 0x00000090009c7202 */ /* 0x000fe40000000f00 */
[----:B------:R-:W-:-:S05]  /*cc20*/  MOV R216, R145 ;  /* 0x0000009100d87202 */ /* 0x000fca0000000f00 */
[C---:B------:R-:W-:Y:S01]  /*cc30*/  HMMA.16816.F32.BF16 R192, R4.reuse, R20, R192 ;  /* 0x0000001404c0723c */ /* 0x040fe200000418c0 */
[----:B------:R-:W-:Y:S02]  /*cc40*/  MOV R20, R85 ;  /* 0x0000005500147202 */ /* 0x000fe40000000f00 */
[----:B------:R-:W-:Y:S02]  /*cc50*/  MOV R21, R84 ;  /* 0x0000005400157202 */ /* 0x000fe40000000f00 */
[----:B------:R-:W-:Y:S02]  /*cc60*/  MOV R211, R146 ;  /* 0x0000009200d37202 */ /* 0x000fe40000000f00 */
[----:B------:R-:W-:Y:S01]  /*cc70*/  MOV R204, R87 ;  /* 0x0000005700cc7202 */ /* 0x000fe20000000f00 */
[----:B--2---:R-:W-:Y:S01]  /*cc80*/  HMMA.16816.F32.BF16 R88, R4, R24, R88 ;  /* 0x000000180458723c */ /* 0x004fe20000041858 */
[----:B------:R-:W-:Y:S02]  /*cc90*/  MOV R141, R86 ;  /* 0x00000056008d7202 */ /* 0x000fe40000000f00 */
[----:B------:R-:W-:-:S02]  /*cca0*/  MOV R210, R103 ;  /* 0x0000006700d27202 */ /* 0x000fc40000000f00 */
[----:B------:R-:W-:Y:S02]  /*ccb0*/  MOV R209, R102 ;  /* 0x0000006600d17202 */ /* 0x000fe40000000f00 */
[----:B------:R-:W-:Y:S01]  /*ccc0*/  MOV R206, R99 ;  /* 0x0000006300ce7202 */ /* 0x000fe20000000f00 */
[----:B------:R-:W-:Y:S01]  /*ccd0*/  HMMA.16816.F32.BF16 R84, R8, R24, R52 ;  /* 0x000000180854723c */ /* 0x000fe20000041834 */
[----:B------:R-:W-:Y:S02]  /*cce0*/  MOV R205, R98 ;  /* 0x0000006200cd7202 */ /* 0x000fe40000000f00 */
[----:B------:R-:W-:Y:S02]  /*ccf0*/  MOV R142, R101 ;  /* 0x00000065008e7202 */ /* 0x000fe40000000f00 */
[----:B------:R-:W-:Y:S02]  /*cd00*/  MOV R144, R100 ;  /* 0x0000006400907202 */ /* 0x000fe40000000f00 */
[----:B------:R-:W-:Y:S01]  /*cd10*/  MOV R145, R97 ;  /* 0x0000006100917202 */ /* 0x000fe20000000f00 */
[----:B------:R-:W-:Y:S01]  /*cd20*/  HMMA.16816.F32.BF16 R200, R4, R22, R200 ;  /* 0x0000001604c8723c */ /* 0x000fe200000418c8 */
[----:B------:R-:W-:-:S02]  /*cd30*/  MOV R146, R96 ;  /* 0x0000006000927202 */ /* 0x000fc40000000f00 */
[----:B------:R-:W-:Y:S02]  /*cd40*/  MOV R25, R20 ;  /* 0x0000001400197202 */ /* 0x000fe40000000f00 */
[----:B------:R-:W-:-:S03]  /*cd50*/  MOV R24, R21 ;  /* 0x0000001500187202 */ /* 0x000fc60000000f00 */
[C---:B------:R-:W-:Y:S01]  /*cd60*/  HMMA.16816.F32.BF16 R80, R8.reuse, R22, R80 ;  /* 0x000000160850723c */ /* 0x040fe20000041850 */
[----:B------:R-:W1:Y:S07]  /*cd70*/  LDSM.16.MT88.4 R20, [R46+0xe800] ;  /* 0x00e800002e14783b */ /* 0x000e6e0000004200 */
[-C--:B---3--:R-:W-:Y:S08]  /*cd80*/  HMMA.16816.F32.BF16 R100, R8, R16.reuse, R68 ;  /* 0x000000100864723c */ /* 0x088ff00000041844 */
[C---:B------:R-:W-:Y:S08]  /*cd90*/  HMMA.16816.F32.BF16 R72, R4.reuse, R16, R72 ;  /* 0x000000100448723c */ /* 0x040ff00000041848 */
[-C--:B------:R-:W-:Y:S08]  /*cda0*/  HMMA.16816.F32.BF16 R76, R4, R18.reuse, R76 ;  /* 0x00000012044c723c */ /* 0x080ff0000004184c */
[----:B------:R-:W-:Y:S01]  /*cdb0*/  HMMA.16816.F32.BF16 R96, R8, R18, R56 ;  /* 0x000000120860723c */ /* 0x000fe20000041838 */
[----:B------:R-:W2:Y:S07]  /*cdc0*/  LDSM.16.MT88.4 R16, [R44+0xe800] ;  /* 0x00e800002c10783b */ /* 0x000eae0000004200 */
[C---:B------:R-:W-:Y:S08]  /*cdd0*/  HMMA.16816.F32.BF16 R92, R4.reuse, R26, R92 ;  /* 0x0000001a045c723c */ /* 0x040ff0000004185c */
[C---:B-1----:R-:W-:Y:S08]  /*cde0*/  HMMA.16816.F32.BF16 R104, R4.reuse, R20, R104 ;  /* 0x000000140468723c */ /* 0x042ff00000041868 */
[C---:B------:R-:W-:Y:S08]  /*cdf0*/  HMMA.16816.F32.BF16 R108, R4.reuse, R22, R108 ;  /* 0x00000016046c723c */ /* 0x040ff0000004186c */
[C---:B--2---:R-:W-:Y:S08]  /*ce00*/  HMMA.16816.F32.BF16 R120, R4.reuse, R16, R120 ;  /* 0x000000100478723c */ /* 0x044ff00000041878 */
[----:B------:R-:W-:Y:S01]  /*ce10*/  HMMA.16816.F32.BF16 R124, R4, R18, R124 ;  /* 0x00000012047c723c */ /* 0x000fe2000004187c */
[----:B------:R-:W2:Y:S01]  /*ce20*/  LDL.LU R7, [R1+0x80] ;  /* 0x0000800001077983 */ /* 0x000ea20000300800 */
[----:B------:R-:W-:-:S06]  /*ce30*/  FFMA.FTZ R4, R242, UR6, -R14 ;  /* 0x00000006f2047c23 */ /* 0x000fcc000801080e */
[C---:B------:R-:W-:Y:S01]  /*ce40*/  HMMA.16816.F32.BF16 R56, R8.reuse, R20, R40 ;  /* 0x000000140838723c */ /* 0x040fe20000041828 */
[----:B------:R-:W-:Y:S02]  /*ce50*/  MOV R21, R211 ;  /* 0x000000d300157202 */ /* 0x000fe40000000f00 */
[----:B------:R1:W-:Y:S05]  /*ce60*/  MUFU.EX2 R211, R4 ;  /* 0x0000000400d37308 */ /* 0x0003ea0000000800 */
[----:B------:R-:W-:Y:S01]  /*ce70*/  HMMA.16816.F32.BF16 R68, R8, R26, R48 ;  /* 0x0000001a0844723c */ /* 0x000fe20000041830 */
[----:B------:R-:W-:Y:S01]  /*ce80*/  MOV R26, R216 ;  /* 0x000000d8001a7202 */ /* 0x000fe20000000f00 */
[----:B-1----:R-:W-:-:S06]  /*ce90*/  FFMA.FTZ R4, R235, UR6, -R14 ;  /* 0x00000006eb047c23 */ /* 0x002fcc000801080e */
[----:B------:R-:W-:Y:S01]  /*cea0*/  HMMA.16816.F32.BF16 R52, R8, R22, R36 ;  /* 0x000000160834723c */ /* 0x000fe20000041824 */
[----:B------:R1:W-:Y:S01]  /*ceb0*/  MUFU.EX2 R216, R4 ;  /* 0x0000000400d87308 */ /* 0x0003e20000000800 */
[----:B------:R-:W-:-:S06]  /*cec0*/  MOV R27, R218 ;  /* 0x000000da001b7202 */ /* 0x000fcc0000000f00 */
[----:B------:R-:W-:Y:S01]  /*ced0*/  HMMA.16816.F32.BF16 R48, R8, R16, R32 ;  /* 0x000000100830723c */ /* 0x000fe20000041820 */
[----:B-1----:R-:W-:-:S07]  /*cee0*/  FFMA.FTZ R4, R225, UR6, -R14 ;  /* 0x00000006e1047c23 */ /* 0x002fce000801080e */
[----:B------:R-:W-:Y:S01]  /*cef0*/  HMMA.16816.F32.BF16 R40, R8, R18, R28 ;  /* 0x000000120828723c */ /* 0x000fe2000004181c */
[----:B------:R-:W1:Y:S01]  /*cf00*/  LDSM.16.MT88.4 R16, [R112+0xd000] ;  /* 0x00d000007010783b */ /* 0x000e620000004200 */
[----:B------:R-:W-:Y:S02]  /*cf10*/  MOV R20, R210 ;  /* 0x000000d200147202 */ /* 0x000fe40000000f00 */
[----:B------:R-:W-:Y:S01]  /*cf20*/  MOV R6, R208 ;  /* 0x000000d000067202 */ /* 0x000fe20000000f00 */
[--C-:B------:R-:W-:Y:S01]  /*cf30*/  FFMA.FTZ R5, R220, UR6, -R13.reuse ;  /* 0x00000006dc057c23 */ /* 0x100fe2000801080d */
[----:B------:R-:W-:Y:S01]  /*cf40*/  MOV R39, R209 ;  /* 0x000000d100277202 */ /* 0x000fe20000000f00 */
[----:B------:R-:W-:Y:S08]  /*cf50*/  MUFU.EX2 R249, R249 ;  /* 0x000000f900f97308 */ /* 0x000ff00000000800 */
[----:B------:R-:W3:Y:S08]  /*cf60*/  MUFU.EX2 R248, R248 ;  /* 0x000000f800f87308 */ /* 0x000ef00000000800 */
[----:B------:R-:W-:Y:S08]  /*cf70*/  MUFU.EX2 R247, R247 ;  /* 0x000000f700f77308 */ /* 0x000ff00000000800 */
[----:B------:R-:W-:Y:S08]  /*cf80*/  MUFU.EX2 R246, R246 ;  /* 0x000000f600f67308 */ /* 0x000ff00000000800 */
[----:B------:R-:W-:Y:S08]  /*cf90*/  MUFU.EX2 R227, R227 ;  /* 0x000000e300e37308 */ /* 0x000ff00000000800 */
[----:B------:R-:W4:Y:S08]  /*cfa0*/  MUFU.EX2 R226, R226 ;  /* 0x000000e200e27308 */ /* 0x000f300000000800 */
[----:B------:R-:W-:Y:S08]  /*cfb0*/  MUFU.EX2 R223, R223 ;  /* 0x000000df00df7308 */ /* 0x000ff00000000800 */
[----:B------:R-:W5:Y:S08]  /*cfc0*/  MUFU.EX2 R222, R222 ;  /* 0x000000de00de7308 */ /* 0x000f700000000800 */
[----:B------:R-:W-:Y:S01]  /*cfd0*/  MUFU.EX2 R209, R5 ;  /* 0x0000000500d17308 */ /* 0x000fe20000000800 */
[--C-:B------:R-:W-:Y:S01]  /*cfe0*/  FFMA.FTZ R35, R245, UR6, -R14.reuse ;  /* 0x00000006f5237c23 */ /* 0x100fe2000801080e */
[--C-:B------:R-:W-:Y:S01]  /*cff0*/  FFMA.FTZ R34, R243, UR6, -R14.reuse ;  /* 0x00000006f3227c23 */ /* 0x100fe2000801080e */
[--C-:B------:R-:W-:Y:S01]  /*d000*/  FFMA.FTZ R36, R244, UR6, -R14.reuse ;  /* 0x00000006f4247c23 */ /* 0x100fe2000801080e */
[----:B------:R-:W-:Y:S01]  /*d010*/  FFMA.FTZ R32, R234, UR6, -R14 ;  /* 0x00000006ea207c23 */ /* 0x000fe2000801080e */
[----:B------:R-:W-:Y:S01]  /*d020*/  MOV R243, R6 ;  /* 0x0000000600f37202 */ /* 0x000fe20000000f00 */
[----:B------:R-:W-:Y:S01]  /*d030*/  FFMA.FTZ R33, R21, UR6, -R13 ;  /* 0x0000000615217c23 */ /* 0x000fe2000801080d */
[----:B---3--:R-:W-:-:S02]  /*d040*/  F2FP.BF16.F32.PACK_AB R8, R248, R249 ;  /* 0x000000f9f808723e */ /* 0x008fc400000010ff */
[----:B----4-:R-:W-:Y:S02]  /*d050*/  F2FP.BF16.F32.PACK_AB R9, R226, R227 ;  /* 0x000000e3e209723e */ /* 0x010fe400000010ff */
[----:B------:R-:W-:Y:S02]  /*d060*/  F2FP.BF16.F32.PACK_AB R10, R246, R247 ;  /* 0x000000f7f60a723e */ /* 0x000fe400000010ff */
[----:B-----5:R-:W-:Y:S02]  /*d070*/  F2FP.BF16.F32.PACK_AB R11, R222, R223 ;  /* 0x000000dfde0b723e */ /* 0x020fe400000010ff */
[----:B------:R-:W-:Y:S02]  /*d080*/  MOV R244, R25 ;  /* 0x0000001900f47202 */ /* 0x000fe40000000f00 */
[----:B------:R-:W-:Y:S02]  /*d090*/  MOV R29, R140 ;  /* 0x0000008c001d7202 */ /* 0x000fe40000000f00 */
[----:B------:R-:W-:-:S02]  /*d0a0*/  MOV R225, R144 ;  /* 0x0000009000e17202 */ /* 0x000fc40000000f00 */
[----:B------:R-:W-:Y:S02]  /*d0b0*/  MOV R235, R145 ;  /* 0x0000009100eb7202 */ /* 0x000fe40000000f00 */
[----:B------:R-:W-:Y:S02]  /*d0c0*/  MOV R242, R146 ;  /* 0x0000009200f27202 */ /* 0x000fe40000000f00 */
[----:B------:R-:W-:Y:S02]  /*d0d0*/  MOV R31, R147 ;  /* 0x00000093001f7202 */ /* 0x000fe40000000f00 */
[----:B-1----:R-:W-:Y:S01]  /*d0e0*/  HMMA.16816.F32.BF16 R144, R8, R16, R60 ;  /* 0x000000100890723c */ /* 0x002fe2000004183c */
[----:B------:R-:W-:Y:S02]  /*d0f0*/  MOV R220, R137 ;  /* 0x0000008900dc7202 */ /* 0x000fe40000000f00 */
[----:B------:R-:W-:Y:S02]  /*d100*/  MOV R28, R139 ;  /* 0x0000008b001c7202 */ /* 0x000fe40000000f00 */
[----:B------:R-:W-:-:S02]  /*d110*/  MOV R30, R136 ;  /* 0x00000088001e7202 */ /* 0x000fc40000000f00 */
[----:B------:R-:W-:Y:S02]  /*d120*/  MOV R234, R244 ;  /* 0x000000f400ea7202 */ /* 0x000fe40000000f00 */
[----:B------:R-:W-:Y:S01]  /*d130*/  MOV R244, R29 ;  /* 0x0000001d00f47202 */ /* 0x000fe20000000f00 */
[----:B--2---:R-:W-:Y:S01]  /*d140*/  FFMA.FTZ R37, R7, R15, R232 ;  /* 0x0000000f07257223 */ /* 0x004fe200000100e8 */
[----:B------:R-:W-:Y:S02]  /*d150*/  MOV R7, R47 ;  /* 0x0000002f00077202 */ /* 0x000fe40000000f00 */
[----:B------:R-:W-:Y:S02]  /*d160*/  MOV R47, R217 ;  /* 0x000000d9002f7202 */ /* 0x000fe40000000f00 */
[----:B------:R1:W-:Y:S02]  /*d170*/  MUFU.EX2 R217, R4 ;  /* 0x0000000400d97308 */ /* 0x0003e40000000800 */
[----:B-1----:R-:W-:-:S06]  /*d180*/  FFMA.FTZ R4, R224, UR6, -R14 ;  /* 0x00000006e0047c23 */ /* 0x002fcc000801080e */
[----:B------:R1:W2:Y:S02]  /*d190*/  MUFU.EX2 R218, R4 ;  /* 0x0000000400da7308 */ /* 0x0002a40000000800 */
[----:B-1----:R-:W-:-:S06]  /*d1a0*/  FFMA.FTZ R4, R221, UR6, -R13 ;  /* 0x00000006dd047c23 */ /* 0x002fcc000801080d */
[----:B------:R1:W3:Y:S02]  /*d1b0*/  MUFU.EX2 R210, R4 ;  /* 0x0000000400d27308 */ /* 0x0002e40000000800 */
[----:B-1----:R-:W-:-:S06]  /*d1c0*/  FFMA.FTZ R4, R219, UR6, -R13 ;  /* 0x00000006db047c23 */ /* 0x002fcc000801080d */
[----:B------:R1:W-:Y:S02]  /*d1d0*/  MUFU.EX2 R208, R4 ;  /* 0x0000000400d07308 */ /* 0x0003e40000000800 */
[----:B-1----:R-:W-:-:S06]  /*d1e0*/  FFMA.FTZ R4, R143, UR6, -R13 ;  /* 0x000000068f047c23 */ /* 0x002fcc000801080d */
[----:B------:R1:W4:Y:S01]  /*d1f0*/  MUFU.EX2 R38, R4 ;  /* 0x0000000400267308 */ /* 0x0003220000000800 */
[----:B------:R-:W-:Y:S01]  /*d200*/  MOV R245, R7 ;  /* 0x0000000700f57202 */ /* 0x000fe20000000f00 */
[--C-:B------:R-:W-:Y:S01]  /*d210*/  FFMA.FTZ R15, R39, UR6, -R13.reuse ;  /* 0x00000006270f7c23 */ /* 0x100fe2000801080d */
[--C-:B------:R-:W-:Y:S01]  /*d220*/  FFMA.FTZ R14, R20, UR6, -R13.reuse ;  /* 0x00000006140e7c23 */ /* 0x100fe2000801080d */
[----:B--2---:R-:W-:Y:S01]  /*d230*/  F2FP.BF16.F32.PACK_AB R6, R218, R217 ;  /* 0x000000d9da06723e */ /* 0x004fe200000010ff */
[----:B------:R-:W-:Y:S01]  /*d240*/  FFMA.FTZ R13, R26, UR6, -R13 ;  /* 0x000000061a0d7c23 */ /* 0x000fe2000801080d */
[----:B---3--:R-:W-:Y:S01]  /*d250*/  F2FP.BF16.F32.PACK_AB R5, R210, R209 ;  /* 0x000000d1d205723e */ /* 0x008fe200000010ff */
[----:B------:R-:W-:Y:S01]  /*d260*/  FADD.FTZ R39, R27, R135 ;  /* 0x000000871b277221 */ /* 0x000fe20000010000 */
[----:B------:R-:W-:Y:S01]  /*d270*/  MOV R219, R24 ;  /* 0x0000001800db7202 */ /* 0x000fe20000000f00 */
[----:B------:R-:W-:Y:S01]  /*d280*/  FADD.FTZ R47, R47, R113 ;  /* 0x000000712f2f7221 */ /* 0x000fe20000010000 */
[----:B------:R-:W2:Y:S01]  /*d290*/  LDSM.16.MT88.4 R24, [R45+0xd000] ;  /* 0x00d000002d18783b */ /* 0x000ea20000004200 */
[----:B------:R-:W-:-:S02]  /*d2a0*/  MOV R224, R141 ;  /* 0x0000008d00e07202 */ /* 0x000fc40000000f00 */
[----:B-1----:R-:W-:Y:S01]  /*d2b0*/  F2FP.BF16.F32.PACK_AB R4, R216, R211 ;  /* 0x000000d3d804723e */ /* 0x002fe200000010ff */
[----:B------:R-:W1:Y:S01]  /*d2c0*/  LDSM.16.MT88.4 R20, [R46+0xd000] ;  /* 0x00d000002e14783b */ /* 0x000e620000004200 */
[----:B----4-:R-:W-:Y:S02]  /*d2d0*/  F2FP.BF16.F32.PACK_AB R7, R38, R208 ;  /* 0x000000d02607723e */ /* 0x010fe400000010ff */
[----:B------:R-:W-:Y:S02]  /*d2e0*/  MOV R113, R142 ;  /* 0x0000008e00717202 */ /* 0x000fe40000000f00 */
[----:B------:R-:W-:Y:S08]  /*d2f0*/  HMMA.16816.F32.BF16 R140, R8, R18, R64 ;  /* 0x00000012088c723c */ /* 0x000ff00000041840 */
[C---:B------:R-:W-:Y:S08]  /*d300*/  HMMA.16816.F32.BF16 R148, R4.reuse, R16, R148 ;  /* 0x000000100494723c */ /* 0x040ff00000041894 */
[----:B------:R-:W-:Y:S01]  /*d310*/  HMMA.16816.F32.BF16 R152, R4, R18, R152 ;  /* 0x000000120498723c */ /* 0x000fe20000041898 */
[----:B------:R-:W3:Y:S01]  /*d320*/  LDSM.16.MT88.4 R16, [R44+0xd000] ;  /* 0x00d000002c10783b */ /* 0x000ee20000004200 */
[----:B------:R-:W-:-:S06]  /*d330*/  MOV R221, R138 ;  /* 0x0000008a00dd7202 */ /* 0x000fcc0000000f00 */
[----:B--2---:R-:W-:Y:S01]  /*d340*/  HMMA.16816.F32.BF16 R136, R8, R26, R172 ;  /* 0x0000001a0888723c */ /* 0x004fe200000418ac */
[----:B------:R-:W-:Y:S02]  /*d350*/  MOV R175, R243 ;  /* 0x000000f300af7202 */ /* 0x000fe40000000f00 */
[----:B------:R-:W-:Y:S02]  /*d360*/  MOV R174, R245 ;  /* 0x000000f500ae7202 */ /* 0x000fe40000000f00 */
[----:B------:R-:W-:Y:S02]  /*d370*/  MOV R243, R221 ;  /* 0x000000dd00f37202 */ /* 0x000fe40000000f00 */
[----:B------:R-:W-:Y:S02]  /*d380*/  MOV R245, R220 ;  /* 0x000000dc00f57202 */ /* 0x000fe40000000f00 */
[----:B------:R-:W-:Y:S02]  /*d390*/  MOV R221, R132 ;  /* 0x0000008400dd7202 */ /* 0x000fe40000000f00 */
[----:B------:R-:W-:-:S02]  /*d3a0*/  MOV R220, R133 ;  /* 0x0000008500dc7202 */ /* 0x000fc40000000f00 */
[----:B------:R-:W-:Y:S02]  /*d3b0*/  MOV R172, R134 ;  /* 0x0000008600ac7202 */ /* 0x000fe40000000f00 */
[C---:B-1----:R-:W-:Y:S01]  /*d3c0*/  HMMA.16816.F32.BF16 R132, R8.reuse, R22, R188 ;  /* 0x000000160884723c */ /* 0x042fe200000418bc */
[----:B------:R-:W-:Y:S02]  /*d3d0*/  MOV R191, R119 ;  /* 0x0000007700bf7202 */ /* 0x000fe40000000f00 */
[----:B------:R-:W-:Y:S02]  /*d3e0*/  MOV R190, R118 ;  /* 0x0000007600be7202 */ /* 0x000fe40000000f00 */
[----:B------:R-:W-:Y:S02]  /*d3f0*/  MOV R189, R117 ;  /* 0x0000007500bd7202 */ /* 0x000fe40000000f00 */
[----:B------:R-:W-:Y:S01]  /*d400*/  MOV R188, R116 ;  /* 0x0000007400bc7202 */ /* 0x000fe20000000f00 */
[----:B------:R-:W-:Y:S01]  /*d410*/  HMMA.16816.F32.BF16 R160, R8, R24, R160 ;  /* 0x0000001808a0723c */ /* 0x000fe200000418a0 */
[----:B------:R-:W-:-:S02]  /*d420*/  MOV R173, R219 ;  /* 0x000000db00ad7202 */ /* 0x000fc40000000f00 */
[----:B------:R-:W-:-:S05]  /*d430*/  MOV R219, R28 ;  /* 0x0000001c00db7202 */ /* 0x000fca0000000f00 */
[----:B---3--:R-:W-:Y:S01]  /*d440*/  HMMA.16816.F32.BF16 R116, R8, R18, R80 ;  /* 0x000000120874723c */ /* 0x008fe20000041850 */
[----:B------:R-:W-:Y:S02]  /*d450*/  MOV R82, R30 ;  /* 0x0000001e00527202 */ /* 0x000fe40000000f00 */
[----:B------:R-:W-:Y:S02]  /*d460*/  MOV R83, R31 ;  /* 0x0000001f00537202 */ /* 0x000fe40000000f00 */
[----:B------:R-:W1:Y:S03]  /*d470*/  LDSM.16.MT88.4 R28, [R112+0xf000] ;  /* 0x00f00000701c783b */ /* 0x000e660000004200 */
[C---:B------:R-:W-:Y:S08]  /*d480*/  HMMA.16816.F32.BF16 R164, R4.reuse, R24, R164 ;  /* 0x0000001804a4723c */ /* 0x040ff000000418a4 */
[----:B------:R-:W-:Y:S01]  /*d490*/  HMMA.16816.F32.BF16 R168, R4, R26, R168 ;  /* 0x0000001a04a8723c */ /* 0x000fe200000418a8 */
[----:B------:R-:W2:Y:S07]  /*d4a0*/  LDSM.16.MT88.4 R24, [R45+0xf000] ;  /* 0x00f000002d18783b */ /* 0x000eae0000004200 */
[-C--:B------:R-:W-:Y:S08]  /*d4b0*/  HMMA.16816.F32.BF16 R176, R8, R20.reuse, R176 ;  /* 0x0000001408b0723c */ /* 0x080ff000000418b0 */
[C---:B------:R-:W-:Y:S08]  /*d4c0*/  HMMA.16816.F32.BF16 R180, R4.reuse, R20, R180 ;  /* 0x0000001404b4723c */ /* 0x040ff000000418b4 */
[----:B------:R-:W-:Y:S01]  /*d4d0*/  HMMA.16816.F32.BF16 R184, R4, R22, R184 ;  /* 0x0000001604b8723c */ /* 0x000fe200000418b8 */
[----:B------:R-:W3:Y:S07]  /*d4e0*/  LDSM.16.MT88.4 R20, [R46+0xf000] ;  /* 0x00f000002e14783b */ /* 0x000eee0000004200 */
[-C--:B------:R-:W-:Y:S08]  /*d4f0*/  HMMA.16816.F32.BF16 R196, R8, R16.reuse, R196 ;  /* 0x0000001008c4723c */ /* 0x080ff000000418c4 */
[C---:B------:R-:W-:Y:S08]  /*d500*/  HMMA.16816.F32.BF16 R192, R4.reuse, R16, R192 ;  /* 0x0000001004c0723c */ /* 0x040ff000000418c0 */
[C---:B------:R-:W-:Y:S01]  /*d510*/  HMMA.16816.F32.BF16 R200, R4.reuse, R18, R200 ;  /* 0x0000001204c8723c */ /* 0x040fe200000418c8 */
[----:B------:R-:W4:Y:S07]  /*d520*/  LDSM.16.MT88.4 R16, [R44+0xf000] ;  /* 0x00f000002c10783b */ /* 0x000f2e0000004200 */
[C---:B-1----:R-:W-:Y:S08]  /*d530*/  HMMA.16816.F32.BF16 R72, R4.reuse, R28, R72 ;  /* 0x0000001c0448723c */ /* 0x042ff00000041848 */
[C---:B------:R-:W-:Y:S08]  /*d540*/  HMMA.16816.F32.BF16 R76, R4.reuse, R30, R76 ;  /* 0x0000001e044c723c */ /* 0x040ff0000004184c */
[C---:B--2---:R-:W-:Y:S08]  /*d550*/  HMMA.16816.F32.BF16 R88, R4.reuse, R24, R88 ;  /* 0x000000180458723c */ /* 0x044ff00000041858 */
[C---:B------:R-:W-:Y:S08]  /*d560*/  HMMA.16816.F32.BF16 R92, R4.reuse, R26, R92 ;  /* 0x0000001a045c723c */ /* 0x040ff0000004185c */
[C---:B---3--:R-:W-:Y:S08]  /*d570*/  HMMA.16816.F32.BF16 R104, R4.reuse, R20, R104 ;  /* 0x000000140468723c */ /* 0x048ff00000041868 */
[C---:B------:R-:W-:Y:S08]  /*d580*/  HMMA.16816.F32.BF16 R108, R4.reuse, R22, R108 ;  /* 0x00000016046c723c */ /* 0x040ff0000004186c */
[C---:B----4-:R-:W-:Y:S08]  /*d590*/  HMMA.16816.F32.BF16 R120, R4.reuse, R16, R120 ;  /* 0x000000100478723c */ /* 0x050ff00000041878 */
[----:B------:R-:W-:Y:S01]  /*d5a0*/  HMMA.16816.F32.BF16 R60, R4, R18, R124 ;  /* 0x00000012043c723c */ /* 0x000fe2000004187c */
[----:B------:R-:W-:Y:S01]  /*d5b0*/  FADD.FTZ R7, R82, R114 ;  /* 0x0000007252077221 */ /* 0x000fe20000010000 */
        /* <DEDUP_REMOVED lines=10> */
[----:B------:R-:W-:Y:S01]  /*d660*/  HMMA.16816.F32.BF16 R52, R8, R22, R52 ;  /* 0x000000160834723c */ /* 0x000fe20000041834 */
[----:B------:R-:W-:Y:S02]  /*d670*/  MOV R113, R224 ;  /* 0x000000e000717202 */ /* 0x000fe40000000f00 */
[----:B------:R-:W-:Y:S01]  /*d680*/  MOV R224, R204 ;  /* 0x000000cc00e07202 */ /* 0x000fe20000000f00 */
[----:B------:R-:W-:Y:S01]  /*d690*/  FADD.FTZ R6, R157, R37 ;  /* 0x000000259d067221 */ /* 0x000fe20000010000 */
[----:B------:R-:W-:-:S02]  /*d6a0*/  MOV R204, R205 ;  /* 0x000000cd00cc7202 */ /* 0x000fc40000000f00 */
[----:B------:R-:W-:Y:S01]  /*d6b0*/  MOV R22, R189 ;  /* 0x000000bd00167202 */ /* 0x000fe20000000f00 */
[----:B------:R-:W-:Y:S01]  /*d6c0*/  HMMA.16816.F32.BF16 R84, R8, R24, R84 ;  /* 0x000000180854723c */ /* 0x000fe20000041854 */
[----:B------:R-:W-:Y:S01]  /*d6d0*/  MOV R23, R190 ;  /* 0x000000be00177202 */ /* 0x000fe20000000f00 */
[----:B------:R-:W-:Y:S01]  /*d6e0*/  FADD.FTZ R5, R158, R39 ;  /* 0x000000279e057221 */ /* 0x000fe20000010000 */
[----:B------:R-:W-:Y:S01]  /*d6f0*/  FADD.FTZ R4, R159, R47 ;  /* 0x0000002f9f047221 */ /* 0x000fe20000010000 */
[----:B------:R-:W-:-:S04]  /*d700*/  MOV R126, R188 ;  /* 0x000000bc007e7202 */ /* 0x000fc80000000f00 */
[----:B------:R-:W-:Y:S01]  /*d710*/  HMMA.16816.F32.BF16 R24, R8, R26, R68 ;  /* 0x0000001a0818723c */ /* 0x000fe20000041844 */
[----:B------:R-:W-:Y:S02]  /*d720*/  MOV R69, R113 ;  /* 0x0000007100457202 */ /* 0x000fe40000000f00 */
[----:B------:R-:W-:Y:S01]  /*d730*/  MOV R70, R224 ;  /* 0x000000e000467202 */ /* 0x000fe20000000f00 */
[----:B------:R-:W-:Y:S01]  /*d740*/  FADD.FTZ R6, R22, R6 ;  /* 0x0000000616067221 */ /* 0x000fe20000010000 */
[----:B------:R-:W-:-:S03]  /*d750*/  MOV R205, R206 ;  /* 0x000000ce00cd7202 */ /* 0x000fc60000000f00 */
[C---:B------:R-:W-:Y:S01]  /*d760*/  HMMA.16816.F32.BF16 R56, R8.reuse, R20, R56 ;  /* 0x000000140838723c */ /* 0x040fe20000041838 */
[----:B------:R-:W-:Y:S02]  /*d770*/  MOV R21, R191 ;  /* 0x000000bf00157202 */ /* 0x000fe40000000f00 */
[----:B------:R-:W-:Y:S02]  /*d780*/  MOV R127, R83 ;  /* 0x00000053007f7202 */ /* 0x000fe40000000f00 */
[----:B------:R-:W-:Y:S01]  /*d790*/  MOV R71, R204 ;  /* 0x000000cc00477202 */ /* 0x000fe20000000f00 */
[----:B------:R-:W-:Y:S01]  /*d7a0*/  FADD.FTZ R5, R23, R5 ;  /* 0x0000000517057221 */ /* 0x000fe20000010000 */
[----:B------:R-:W-:Y:S01]  /*d7b0*/  MOV R125, R115 ;  /* 0x00000073007d7202 */ /* 0x000fe20000000f00 */
[----:B------:R-:W-:Y:S01]  /*d7c0*/  HMMA.16816.F32.BF16 R64, R8, R28, R100 ;  /* 0x0000001c0840723c */ /* 0x000fe20000041864 */
[----:B------:R-:W-:Y:S01]  /*d7d0*/  MOV R22, R69 ;  /* 0x0000004500167202 */ /* 0x000fe20000000f00 */
[----:B------:R-:W-:Y:S01]  /*d7e0*/  FADD.FTZ R4, R21, R4 ;  /* 0x0000000415047221 */ /* 0x000fe20000010000 */
[----:B------:R-:W-:Y:S01]  /*d7f0*/  MOV R68, R175 ;  /* 0x000000af00447202 */ /* 0x000fe20000000f00 */
[----:B------:R-:W-:Y:S01]  /*d800*/  FADD.FTZ R7, R82, R7 ;  /* 0x0000000752077221 */ /* 0x000fe20000010000 */
[----:B------:R-:W-:-:S02]  /*d810*/  MOV R23, R70 ;  /* 0x0000004600177202 */ /* 0x000fc40000000f00 */
[----:B------:R-:W-:Y:S01]  /*d820*/  MOV R124, R207 ;  /* 0x000000cf007c7202 */ /* 0x000fe20000000f00 */
[----:B------:R-:W-:Y:S01]  /*d830*/  HMMA.16816.F32.BF16 R48, R8, R16, R48 ;  /* 0x000000100830723c */ /* 0x000fe20000041830 */
[----:B------:R-:W-:Y:S01]  /*d840*/  MOV R69, R126 ;  /* 0x0000007e00457202 */ /* 0x000fe20000000f00 */
[----:B------:R-:W-:Y:S01]  /*d850*/  MUFU.EX2 R20, R15 ;  /* 0x0000000f00147308 */ /* 0x000fe20000000800 */
[----:B------:R-:W-:Y:S01]  /*d860*/  MOV R100, R205 ;  /* 0x000000cd00647202 */ /* 0x000fe20000000f00 */
[----:B------:R-:W-:Y:S01]  /*d870*/  LDSM.16.MT88.4 R188, [R46+0xd800] ;  /* 0x00d800002ebc783b */ /* 0x000fe20000004200 */
[----:B------:R-:W-:Y:S02]  /*d880*/  MOV R21, R71 ;  /* 0x0000004700157202 */ /* 0x000fe40000000f00 */
[----:B------:R-:W-:Y:S02]  /*d890*/  MOV R70, R127 ;  /* 0x0000007f00467202 */ /* 0x000fe40000000f00 */
[----:B------:R-:W-:-:S02]  /*d8a0*/  MOV R101, R174 ;  /* 0x000000ae00657202 */ /* 0x000fc40000000f00 */
[----:B------:R-:W-:Y:S02]  /*d8b0*/  MOV R102, R173 ;  /* 0x000000ad00667202 */ /* 0x000fe40000000f00 */
[----:B------:R-:W-:Y:S01]  /*d8c0*/  MOV R103, R172 ;  /* 0x000000ac00677202 */ /* 0x000fe20000000f00 */
[C---:B------:R-:W-:Y:S01]  /*d8d0*/  HMMA.16816.F32.BF16 R28, R8.reuse, R30, R96 ;  /* 0x0000001e081c723c */ /* 0x040fe20000041860 */
[----:B------:R-:W-:Y:S01]  /*d8e0*/  MOV R71, R125 ;  /* 0x0000007d00477202 */ /* 0x000fe20000000f00 */
[----:B------:R-:W-:Y:S01]  /*d8f0*/  FADD.FTZ R7, R69, R7 ;  /* 0x0000000745077221 */ /* 0x000fe20000010000 */
[----:B------:R-:W-:Y:S01]  /*d900*/  MOV R17, R68 ;  /* 0x0000004400117202 */ /* 0x000fe20000000f00 */
[----:B------:R-:W-:Y:S01]  /*d910*/  FADD.FTZ R6, R70, R6 ;  /* 0x0000000646067221 */ /* 0x000fe20000010000 */
[----:B------:R-:W-:Y:S01]  /*d920*/  MOV R68, R100 ;  /* 0x0000006400447202 */ /* 0x000fe20000000f00 */
[----:B------:R1:W-:Y:S01]  /*d930*/  MUFU.EX2 R15, R33 ;  /* 0x00000021000f7308 */ /* 0x0003e20000000800 */
[----:B------:R-:W-:Y:S01]  /*d940*/  MOV R100, R124 ;  /* 0x0000007c00647202 */ /* 0x000fe20000000f00 */
[----:B------:R-:W-:Y:S01]  /*d950*/  FADD.FTZ R5, R71, R5 ;  /* 0x0000000547057221 */ /* 0x000fe20000010000 */
[----:B------:R-:W-:Y:S01]  /*d960*/  HMMA.16816.F32.BF16 R40, R8, R18, R40 ;  /* 0x000000120828723c */ /* 0x000fe20000041828 */
[----:B------:R-:W-:Y:S01]  /*d970*/  FADD.FTZ R4, R130, R4 ;  /* 0x0000000482047221 */ /* 0x000fe20000010000 */
[----:B------:R-:W-:Y:S01]  /*d980*/  FADD.FTZ R10, R129, R7 ;  /* 0x00000007810a7221 */ /* 0x000fe20000010000 */
[----:B------:R-:W-:Y:S01]  /*d990*/  MOV R37, R102 ;  /* 0x0000006600257202 */ /* 0x000fe20000000f00 */
[----:B------:R-:W-:Y:S01]  /*d9a0*/  FADD.FTZ R9, R128, R6 ;  /* 0x0000000680097221 */ /* 0x000fe20000010000 */
[----:B------:R2:W-:Y:S01]  /*d9b0*/  MUFU.EX2 R18, R23 ;  /* 0x0000001700127308 */ /* 0x0005e20000000800 */
[----:B------:R-:W-:Y:S01]  /*d9c0*/  FADD.FTZ R7, R100, R5 ;  /* 0x0000000564077221 */ /* 0x000fe20000010000 */
[----:B------:R-:W-:Y:S01]  /*d9d0*/  MOV R206, R156 ;  /* 0x0000009c00ce7202 */ /* 0x000fe20000000f00 */
[----:B------:R-:W-:Y:S01]  /*d9e0*/  FADD.FTZ R6, R131, R4 ;  /* 0x0000000483067221 */ /* 0x000fe20000010000 */
[----:B------:R-:W-:Y:S04]  /*d9f0*/  LDSM.16.MT88.4 R80, [R112+0xf800] ;  /* 0x00f800007050783b */ /* 0x000fe80000004200 */
[----:B------:R-:W-:Y:S01]  /*da00*/  LDSM.16.MT88.4 R172, [R45+0xd800] ;  /* 0x00d800002dac783b */ /* 0x000fe20000004200 */
[----:B-1----:R-:W-:Y:S01]  /*da10*/  MOV R33, R101 ;  /* 0x0000006500217202 */ /* 0x002fe20000000f00 */
[----:B------:R-:W-:Y:S01]  /*da20*/  FADD.FTZ R4, R37, R9 ;  /* 0x0000000925047221 */ /* 0x000fe20000010000 */
[----:B------:R-:W-:Y:S01]  /*da30*/  FADD.FTZ R6, R234, R6 ;  /* 0x00000006ea067221 */ /* 0x000fe20000010000 */
[----:B------:R-:W-:Y:S02]  /*da40*/  LDSM.16.MT88.4 R156, [R112+0xd800] ;  /* 0x00d80000709c783b */ /* 0x000fe40000004200 */
[----:B------:R-:W-:-:S02]  /*da50*/  FADD.FTZ R5, R33, R10 ;  /* 0x0000000a21057221 */ /* 0x000fc40000010000 */
[----:B------:R-:W-:Y:S01]  /*da60*/  LDSM.16.MT88.4 R96, [R45+0xf800] ;  /* 0x00f800002d60783b */ /* 0x000fe20000004200 */
[----:B--2---:R-:W-:Y:S01]  /*da70*/  MOV R23, R103 ;  /* 0x0000006700177202 */ /* 0x004fe20000000f00 */
[----:B------:R-:W-:Y:S01]  /*da80*/  FADD.FTZ R5, R243, R5 ;  /* 0x00000005f3057221 */ /* 0x000fe20000010000 */
[----:B------:R-:W-:Y:S01]  /*da90*/  MOV R224, R206 ;  /* 0x000000ce00e07202 */ /* 0x000fe20000000f00 */
[----:B------:R-:W-:Y:S01]  /*daa0*/  FADD.FTZ R4, R245, R4 ;  /* 0x00000004f5047221 */ /* 0x000fe20000010000 */
[----:B------:R-:W1:Y:S01]  /*dab0*/  LDSM.16.MT88.4 R204, [R44+0xd800] ;  /* 0x00d800002ccc783b */ /* 0x000e620000004200 */
[----:B------:R-:W-:Y:S01]  /*dac0*/  FADD.FTZ R7, R23, R7 ;  /* 0x0000000717077221 */ /* 0x000fe20000010000 */
[----:B------:R-:W-:Y:S02]  /*dad0*/  FADD.FTZ R6, R244, R6 ;  /* 0x00000006f4067221 */ /* 0x000fe40000010000 */
[----:B------:R-:W2:Y:S01]  /*dae0*/  LDSM.16.MT88.4 R112, [R46+0xf800] ;  /* 0x00f800002e70783b */ /* 0x000ea20000004200 */
[----:B------:R-:W-:Y:S01]  /*daf0*/  FADD.FTZ R7, R219, R7 ;  /* 0x00000007db077221 */ /* 0x000fe20000010000 */
[----:B------:R-:W-:-:S02]  /*db00*/  FADD.FTZ R5, R221, R5 ;  /* 0x00000005dd057221 */ /* 0x000fc40000010000 */
[----:B------:R-:W3:Y:S01]  /*db10*/  LDSM.16.MT88.4 R44, [R44+0xf800] ;  /* 0x00f800002c2c783b */ /* 0x000ee20000004200 */
[----:B------:R-:W-:Y:S01]  /*db20*/  MUFU.EX2 R8, R13 ;  /* 0x0000000d00087308 */ /* 0x000fe20000000800 */
[----:B------:R-:W-:Y:S01]  /*db30*/  FADD.FTZ R4, R220, R4 ;  /* 0x00000004dc047221 */ /* 0x000fe20000010000 */
[----:B------:R-:W-:Y:S01]  /*db40*/  FADD.FTZ R7, R249, R7 ;  /* 0x00000007f9077221 */ /* 0x000fe20000010000 */
[----:B------:R-:W-:Y:S01]  /*db50*/  FADD.FTZ R6, R227, R6 ;  /* 0x00000006e3067221 */ /* 0x000fe20000010000 */
[----:B------:R-:W-:-:S04]  /*db60*/  FADD.FTZ R5, R211, R5 ;  /* 0x00000005d3057221 */ /* 0x000fc80000010000 */
[----:B------:R-:W4:Y:S01]  /*db70*/  MUFU.EX2 R11, R17 ;  /* 0x00000011000b7308 */ /* 0x000f220000000800 */
[----:B------:R-:W-:Y:S01]  /*db80*/  FADD.FTZ R4, R209, R4 ;  /* 0x00000004d1047221 */ /* 0x000fe20000010000 */
[----:B------:R-:W-:Y:S01]  /*db90*/  FADD.FTZ R7, R248, R7 ;  /* 0x00000007f8077221 */ /* 0x000fe20000010000 */
[----:B------:R-:W-:-:S05]  /*dba0*/  FADD.FTZ R6, R226, R6 ;  /* 0x00000006e2067221 */ /* 0x000fca0000010000 */
[----:B------:R-:W5:Y:S01]  /*dbb0*/  MUFU.EX2 R13, R68 ;  /* 0x00000044000d7308 */ /* 0x000f620000000800 */
[----:B------:R-:W-:Y:S01]  /*dbc0*/  FADD.FTZ R5, R216, R5 ;  /* 0x00000005d8057221 */ /* 0x000fe20000010000 */
[----:B------:R-:W-:-:S06]  /*dbd0*/  FADD.FTZ R4, R210, R4 ;  /* 0x00000004d2047221 */ /* 0x000fcc0000010000 */
[----:B------:R-:W1:Y:S01]  /*dbe0*/  MUFU.EX2 R36, R36 ;  /* 0x0000002400247308 */ /* 0x000e620000000800 */
[----:B------:R-:W-:Y:S01]  /*dbf0*/  FADD.FTZ R7, R247, R7 ;  /* 0x00000007f7077221 */ /* 0x000fe20000010000 */
[----:B------:R-:W-:-:S06]  /*dc00*/  FADD.FTZ R6, R223, R6 ;  /* 0x00000006df067221 */ /* 0x000fcc0000010000 */
[----:B------:R-:W2:Y:S01]  /*dc10*/  MUFU.EX2 R16, R22 ;  /* 0x0000001600107308 */ /* 0x000ea20000000800 */
[----:B------:R-:W-:-:S07]  /*dc20*/  FADD.FTZ R5, R217, R5 ;  /* 0x00000005d9057221 */ /* 0x000fce0000010000 */
[----:B------:R-:W3:Y:S01]  /*dc30*/  MUFU.EX2 R17, R252 ;  /* 0x000000fc00117308 */ /* 0x000ee20000000800 */
[----:B------:R-:W-:-:S07]  /*dc40*/  FADD.FTZ R4, R208, R4 ;  /* 0x00000004d0047221 */ /* 0x000fce0000010000 */
[----:B------:R-:W3:Y:S01]  /*dc50*/  MUFU.EX2 R35, R35 ;  /* 0x0000002300237308 */ /* 0x000ee20000000800 */
[----:B------:R-:W-:-:S07]  /*dc60*/  FADD.FTZ R7, R246, R7 ;  /* 0x00000007f6077221 */ /* 0x000fce0000010000 */
[----:B------:R-:W3:Y:S01]  /*dc70*/  MUFU.EX2 R14, R14 ;  /* 0x0000000e000e7308 */ /* 0x000ee20000000800 */
[----:B------:R-:W-:Y:S01]  /*dc80*/  FADD.FTZ R6, R222, R6 ;  /* 0x00000006de067221 */ /* 0x000fe20000010000 */
[----:B------:R-:W-:-:S06]  /*dc90*/  FADD.FTZ R5, R218, R5 ;  /* 0x00000005da057221 */ /* 0x000fcc0000010000 */
[----:B------:R-:W3:Y:S01]  /*dca0*/  MUFU.EX2 R19, R251 ;  /* 0x000000fb00137308 */ /* 0x000ee20000000800 */
[----:B------:R-:W-:-:S07]  /*dcb0*/  FADD.FTZ R4, R38, R4 ;  /* 0x0000000426047221 */ /* 0x000fce0000010000 */
[----:B------:R-:W3:Y:S01]  /*dcc0*/  MUFU.EX2 R34, R34 ;  /* 0x0000002200227308 */ /* 0x000ee20000000800 */
[----:B----4-:R-:W-:Y:S01]  /*dcd0*/  FADD.FTZ R7, R11, R7 ;  /* 0x000000070b077221 */ /* 0x010fe20000010000 */
[----:B-----5:R-:W-:-:S06]  /*dce0*/  FADD.FTZ R6, R13, R6 ;  /* 0x000000060d067221 */ /* 0x020fcc0000010000 */
[----:B------:R-:W-:Y:S01]  /*dcf0*/  MUFU.EX2 R32, R32 ;  /* 0x0000002000207308 */ /* 0x000fe20000000800 */
[----:B-1----:R-:W-:-:S07]  /*dd00*/  FADD.FTZ R5, R36, R5 ;  /* 0x0000000524057221 */ /* 0x002fce0000010000 */
[----:B------:R-:W1:Y:S08]  /*dd10*/  MUFU.EX2 R21, R21 ;  /* 0x0000001500157308 */ /* 0x000e700000000800 */
[----:B------:R-:W4:Y:S01]  /*dd20*/  MUFU.EX2 R22, R250 ;  /* 0x000000fa00167308 */ /* 0x000f220000000800 */
[----:B------:R-:W-:Y:S01]  /*dd30*/  FADD.FTZ R4, R20, R4 ;  /* 0x0000000414047221 */ /* 0x000fe20000010000 */
[----:B--2---:R-:W-:Y:S01]  /*dd40*/  FADD.FTZ R7, R16, R7 ;  /* 0x0000000710077221 */ /* 0x004fe20000010000 */
[----:B---3--:R-:W-:Y:S01]  /*dd50*/  FADD.FTZ R6, R17, R6 ;  /* 0x0000000611067221 */ /* 0x008fe20000010000 */
[----:B------:R-:W-:Y:S01]  /*dd60*/  FADD.FTZ R5, R35, R5 ;  /* 0x0000000523057221 */ /* 0x000fe20000010000 */
[----:B------:R-:W-:Y:S01]  /*dd70*/  FADD.FTZ R4, R14, R4 ;  /* 0x000000040e047221 */ /* 0x000fe20000010000 */
[----:B------:R-:W-:Y:S01]  /*dd80*/  FADD.FTZ R7, R18, R7 ;  /* 0x0000000712077221 */ /* 0x000fe20000010000 */
[----:B------:R-:W-:Y:S01]  /*dd90*/  FADD.FTZ R6, R19, R6 ;  /* 0x0000000613067221 */ /* 0x000fe20000010000 */
[----:B------:R-:W-:Y:S01]  /*dda0*/  FADD.FTZ R5, R34, R5 ;  /* 0x0000000522057221 */ /* 0x000fe20000010000 */
[----:B------:R-:W-:Y:S01]  /*ddb0*/  FADD.FTZ R4, R15, R4 ;  /* 0x000000040f047221 */ /* 0x000fe20000010000 */
[----:B------:R-:W-:Y:S01]  /*ddc0*/  F2FP.BF16.F32.PACK_AB R124, R35, R36 ;  /* 0x00000024237c723e */ /* 0x000fe200000010ff */
[----:B-1----:R-:W-:Y:S01]  /*ddd0*/  FADD.FTZ R7, R21, R7 ;  /* 0x0000000715077221 */ /* 0x002fe20000010000 */
[----:B------:R-:W-:-:S02]  /*dde0*/  F2FP.BF16.F32.PACK_AB R126, R32, R34 ;  /* 0x00000022207e723e */ /* 0x000fc400000010ff */
[----:B------:R-:W-:Y:S02]  /*ddf0*/  F2FP.BF16.F32.PACK_AB R125, R14, R20 ;  /* 0x000000140e7d723e */ /* 0x000fe400000010ff */
[----:B------:R-:W-:Y:S01]  /*de00*/  F2FP.BF16.F32.PACK_AB R127, R8, R15 ;  /* 0x0000000f087f723e */ /* 0x000fe200000010ff */
[----:B----4-:R-:W-:Y:S01]  /*de10*/  FADD.FTZ R6, R22, R6 ;  /* 0x0000000616067221 */ /* 0x010fe20000010000 */
[----:B------:R-:W-:Y:S02]  /*de20*/  F2FP.BF16.F32.PACK_AB R128, R16, R11 ;  /* 0x0000000b1080723e */ /* 0x000fe400000010ff */
[----:B------:R-:W-:Y:S02]  /*de30*/  F2FP.BF16.F32.PACK_AB R129, R17, R13 ;  /* 0x0000000d1181723e */ /* 0x000fe400000010ff */
[----:B------:R-:W-:Y:S02]  /*de40*/  F2FP.BF16.F32.PACK_AB R130, R21, R18 ;  /* 0x000000121582723e */ /* 0x000fe400000010ff */
[----:B------:R-:W-:Y:S01]  /*de50*/  F2FP.BF16.F32.PACK_AB R131, R22, R19 ;  /* 0x000000131683723e */ /* 0x000fe200000010ff */
[----:B------:R-:W-:Y:S01]  /*de60*/  FADD.FTZ R5, R32, R5 ;  /* 0x0000000520057221 */ /* 0x000fe20000010000 */
[----:B------:R-:W-:Y:S01]  /*de70*/  FADD.FTZ R4, R8, R4 ;  /* 0x0000000408047221 */ /* 0x000fe20000010000 */
[----:B------:R1:W-:Y:S01]  /*de80*/  STL [R1+0x74], R7 ;  /* 0x0000740701007387 */ /* 0x0003e20000100800 */
[C---:B------:R-:W-:Y:S03]  /*de90*/  HMMA.16816.F32.BF16 R192, R124.reuse, R204, R192 ;  /* 0x000000cc7cc0723c */ /* 0x040fe600000418c0 */
[----:B------:R1:W-:Y:S04]  /*dea0*/  STL [R1+0x78], R6 ;  /* 0x0000780601007387 */ /* 0x0003e80000100800 */
[----:B------:R1:W-:Y:S01]  /*deb0*/  STL [R1+0x7c], R5 ;  /* 0x00007c0501007387 */ /* 0x0003e20000100800 */
[----:B------:R-:W-:Y:S01]  /*dec0*/  HMMA.16816.F32.BF16 R200, R124, R206, R200 ;  /* 0x000000ce7cc8723c */ /* 0x000fe200000418c8 */
[----:B------:R-:W2:Y:S02]  /*ded0*/  S2R R232, SR_TID.X ;  /* 0x0000000000e87919 */ /* 0x000ea40000002100 */
[----:B------:R1:W-:Y:S05]  /*dee0*/  STL [R1+0x80], R4 ;  /* 0x0000800401007387 */ /* 0x0003ea0000100800 */
        /* <DEDUP_REMOVED lines=26> */
[C---:B------:R-:W-:Y:S08]  /*e090*/  HMMA.16816.F32.BF16 R112, R128.reuse, R114, R52 ;  /* 0x000000728070723c */ /* 0x040ff00000041834 */
[----:B------:R-:W-:Y:S01]  /*e0a0*/  HMMA.16816.F32.BF16 R116, R128, R44, R48 ;  /* 0x0000002c8074723c */ /* 0x000fe20000041830 */
[----:B------:R-:W-:-:S07]  /*e0b0*/  UISETP.GT.AND UP0, UPT, UR4, UR19, UPT ;  /* 0x000000130400728c */ /* 0x000fce000bf04270 */
[-C--:B------:R-:W-:Y:S08]  /*e0c0*/  HMMA.16816.F32.BF16 R124, R124, R46.reuse, R60 ;  /* 0x0000002e7c7c723c */ /* 0x080ff0000004183c */
[----:B------:R-:W-:Y:S01]  /*e0d0*/  HMMA.16816.F32.BF16 R128, R128, R46, R40 ;  /* 0x0000002e8080723c */ /* 0x000fe20000041828 */
[----:B------:R-:W-:Y:S02]  /*e0e0*/  MOV R134, R224 ;  /* 0x000000e000867202 */ /* 0x000fe40000000f00 */
[----:B------:R-:W-:-:S02]  /*e0f0*/  MOV R136, R225 ;  /* 0x000000e100887202 */ /* 0x000fc40000000f00 */
[----:B------:R-:W-:Y:S02]  /*e100*/  MOV R135, R235 ;  /* 0x000000eb00877202 */ /* 0x000fe40000000f00 */
[----:B------:R-:W-:Y:S01]  /*e110*/  MOV R133, R242 ;  /* 0x000000f200857202 */ /* 0x000fe20000000f00 */
[----:B-12---:R-:W-:-:S12]  /*e120*/  BRA.U !UP0, `(.L_x_709) ;  /* 0x0000006908807547 */ /* 0x006fd8000b800000 */
[----:B------:R-:W2:Y:S04]  /*e130*/  LDL R235, [R1+0x68] ;  /* 0x0000680001eb7983 */ /* 0x000ea80000100800 */
[----:B------:R-:W3:Y:S01]  /*e140*/  LDL R242, [R1+0x58] ;  /* 0x0000580001f27983 */ /* 0x000ee20000100800 */
[----:B------:R-:W-:Y:S01]  /*e150*/  UIADD3 UR6, UPT, UPT, UR21, -0x3, URZ ;  /* 0xfffffffd15067890 */ /* 0x000fe2000fffe0ff */
[----:B------:R-:W-:-:S04]  /*e160*/  DEPBAR.LE SB0, 0x0 ;  /* 0x000080000000791a */ /* 0x000fc80000000000 */
[----:B------:R-:W-:Y:S02]  /*e170*/  UIMAD.WIDE.U32 UR26, UR6, UR8, URZ ;  /* 0x00000008061a72a5 */ /* 0x000fe4000f8e00ff */
[----:B------:R-:W-:Y:S02]  /*e180*/  UIMAD.WIDE.U32 UR22, UR6, UR8, URZ ;  /* 0x00000008061672a5 */ /* 0x000fe4000f8e00ff */
[----:B------:R-:W-:Y:S02]  /*e190*/  UIMAD UR7, UR6, UR9, UR27 ;  /* 0x00000009060772a4 */ /* 0x000fe4000f8e021b */
[----:B------:R-:W-:Y:S01]  /*e1a0*/  UIMAD UR6, UR6, UR9, UR23 ;  /* 0x00000009060672a4 */ /* 0x000fe2000f8e0217 */
[----:B------:R-:W-:Y:S01]  /*e1b0*/  IMAD.U32 R4, RZ, RZ, UR26 ;  /* 0x0000001aff047e24 */ /* 0x000fe2000f8e00ff */
[----:B------:R-:W-:Y:S01]  /*e1c0*/  ULEA UR4, UP0, UR22, UR14, 0x6 ;  /* 0x0000000e16047291 */ /* 0x000fe2000f8030ff */
[----:B------:R-:W-:Y:S02]  /*e1d0*/  IMAD.U32 R5, RZ, RZ, UR27 ;  /* 0x0000001bff057e24 */ /* 0x000fe4000f8e00ff */
[----:B------:R-:W-:Y:S01]  /*e1e0*/  IMAD.U32 R5, RZ, RZ, UR7 ;  /* 0x00000007ff057e24 */ /* 0x000fe2000f8e00ff */
[----:B------:R-:W-:-:S02]  /*e1f0*/  ULEA.HI.X UR6, UR22, UR13, UR6, 0x6, UP0 ;  /* 0x0000000d16067291 */ /* 0x000fc400080f3406 */
[----:B------:R-:W-:Y:S01]  /*e200*/  UIADD3 UR14, UP1, UPT, UR4, UR14, URZ ;  /* 0x0000000e040e7290 */ /* 0x000fe2000ff3e0ff */
[----:B------:R-:W-:Y:S01]  /*e210*/  IMAD.U32 R9, RZ, RZ, UR4 ;  /* 0x00000004ff097e24 */ /* 0x000fe2000f8e00ff */
[----:B------:R-:W-:Y:S02]  /*e220*/  ULEA UR7, UP0, UR8, UR4, 0x5 ;  /* 0x0000000408077291 */ /* 0x000fe4000f8028ff */
[----:B------:R-:W-:Y:S01]  /*e230*/  UIADD3.X UR13, UPT, UPT, UR6, UR13, URZ, UP1, !UPT ;  /* 0x0000000d060d7290 */ /* 0x000fe20008ffe4ff */
[----:B------:R-:W-:Y:S01]  /*e240*/  IMAD.U32 R7, RZ, RZ, UR6 ;  /* 0x00000006ff077e24 */ /* 0x000fe2000f8e00ff */
[----:B------:R-:W-:Y:S01]  /*e250*/  ULEA.HI.X UR8, UR8, UR6, UR9, 0x5, UP0 ;  /* 0x0000000608087291 */ /* 0x000fe200080f2c09 */
[----:B------:R-:W-:Y:S01]  /*e260*/  IMAD.U32 R14, RZ, RZ, UR14 ;  /* 0x0000000eff0e7e24 */ /* 0x000fe2000f8e00ff */
[----:B------:R-:W-:Y:S01]  /*e270*/  UIADD3 UR4, UPT, UPT, UR21, -0x3, URZ ;  /* 0xfffffffd15047890 */ /* 0x000fe2000fffe0ff */
[----:B------:R-:W-:-:S03]  /*e280*/  IMAD.U32 R13, RZ, RZ, UR7 ;  /* 0x00000007ff0d7e24 */ /* 0x000fc6000f8e00ff */
[----:B------:R-:W-:Y:S01]  /*e290*/  IMAD.U32 R15, RZ, RZ, UR8 ;  /* 0x00000008ff0f7e24 */ /* 0x000fe2000f8e00ff */
[----:B------:R-:W-:Y:S01]  /*e2a0*/  UISETP.GT.AND UP0, UPT, UR4, UR19, UPT ;  /* 0x000000130400728c */ /* 0x000fe2000bf04270 */
[----:B------:R-:W-:Y:S01]  /*e2b0*/  BAR.SYNC.DEFER_BLOCKING 0x0 ;  /* 0x0000000000007b1d */ /* 0x000fe20000010000 */
[CC--:B--2---:R-:W-:Y:S02]  /*e2c0*/  LEA R10, P0, R4.reuse, R235.reuse, 0x7 ;  /* 0x000000eb040a7211 */ /* 0x0c4fe400078038ff */
[CC--:B------:R-:W-:Y:S02]  /*e2d0*/  LEA R8, P6, R9.reuse, R235.reuse, 0x1 ;  /* 0x000000eb09087211 */ /* 0x0c0fe400078c08ff */
[-C--:B---3--:R-:W-:Y:S01]  /*e2e0*/  LEA.HI.X R11, R4, R242.reuse, R5, 0x7, P0 ;  /* 0x000000f2040b7211 */ /* 0x088fe200000f3c05 */
[----:B------:R-:W-:Y:S01]  /*e2f0*/  IMAD.U32 R5, RZ, RZ, UR13 ;  /* 0x0000000dff057e24 */ /* 0x000fe2000f8e00ff */
[CC--:B------:R-:W-:Y:S02]  /*e300*/  LEA R6, P5, R14.reuse, R235.reuse, 0x1 ;  /* 0x000000eb0e067211 */ /* 0x0c0fe400078a08ff */
[-C--:B------:R-:W-:Y:S01]  /*e310*/  LEA.HI.X R9, R9, R242.reuse, R7, 0x1, P6 ;  /* 0x000000f209097211 */ /* 0x080fe200030f0c07 */
[----:B------:R-:W-:Y:S01]  /*e320*/  @!PT LDS RZ, [RZ] ;  /* 0x00000000fffff984 */ /* 0x000fe20000000800 */
[----:B------:R-:W-:Y:S01]  /*e330*/  @!PT LDS RZ, [RZ] ;  /* 0x00000000fffff984 */ /* 0x000fe20000000800 */
[----:B------:R-:W-:Y:S01]  /*e340*/  @!PT LDS RZ, [RZ] ;  /* 0x00000000fffff984 */ /* 0x000fe20000000800 */
[----:B------:R-:W-:Y:S01]  /*e350*/  @!P2 LDGSTS.E.BYPASS.LTC128B.128 [R236+0xc000], desc[UR24][R10.64] ;  /* 0x0c0000000aecafae */ /* 0x000fe2000b981a18 */
[C---:B------:R-:W-:Y:S01]  /*e360*/  LEA R4, P0, R13.reuse, R235, 0x1 ;  /* 0x000000eb0d047211 */ /* 0x040fe200078008ff */
[----:B------:R-:W-:Y:S01]  /*e370*/  IMAD.MOV.U32 R235, RZ, RZ, 0x20 ;  /* 0x00000020ffeb7424 */ /* 0x000fe200078e00ff */
[-C--:B------:R-:W-:Y:S01]  /*e380*/  LEA.HI.X R7, R14, R242.reuse, R5, 0x1, P5 ;  /* 0x000000f20e077211 */ /* 0x080fe200028f0c05 */
[----:B------:R-:W-:Y:S01]  /*e390*/  @P2 STS.128 [R236+0xc000], RZ ;  /* 0x00c000ffec002388 */ /* 0x000fe20000000c00 */
[----:B------:R-:W-:-:S02]  /*e3a0*/  LEA.HI.X R5, R13, R242, R15, 0x1, P0 ;  /* 0x000000f20d057211 */ /* 0x000fc400000f0c0f */
[C---:B------:R-:W-:Y:S01]  /*e3b0*/  SEL R242, R235.reuse, 0xffffffe0, !P4 ;  /* 0xffffffe0ebf27807 */ /* 0x040fe20006000000 */
[----:B------:R-:W-:Y:S01]  /*e3c0*/  @!PT LDS RZ, [RZ] ;  /* 0x00000000fffff984 */ /* 0x000fe20000000800 */
[----:B------:R-:W-:Y:S01]  /*e3d0*/  @!PT LDS RZ, [RZ] ;  /* 0x00000000fffff984 */ /* 0x000fe20000000800 */
[----:B------:R-:W-:Y:S01]  /*e3e0*/  @!PT LDS RZ, [RZ] ;  /* 0x00000000fffff984 */ /* 0x000fe20000000800 */
[----:B------:R-:W-:Y:S01]  /*e3f0*/  @!P1 LDGSTS.E.BYPASS.LTC128B.128 [R236+0xe000], desc[UR24][R10.64+0x80] ;  /* 0x0e0000800aec9fae */ /* 0x000fe2000b981a18 */
[----:B------:R-:W-:-:S03]  /*e400*/  SEL R13, R235, 0xffffffe0, !P4 ;  /* 0xffffffe0eb0d7807 */ /* 0x000fc60006000000 */
[----:B------:R-:W-:Y:S01]  /*e410*/  @P1 STS.128 [R236+0xe000], RZ ;  /* 0x00e000ffec001388 */ /* 0x000fe20000000c00 */
[----:B------:R-:W-:Y:S02]  /*e420*/  IMAD.IADD R14, R242, 0x1, R214 ;  /* 0x00000001f20e7824 */ /* 0x000fe400078e02d6 */
[----:B------:R-:W-:Y:S01]  /*e430*/  IMAD.IADD R13, R215, 0x1, R13 ;  /* 0x00000001d70d7824 */ /* 0x000fe200078e020d */
        /* <DEDUP_REMOVED lines=33> */
[----:B------:R-:W-:Y:S04]  /*e650*/  LDSM.16.M88.4 R20, [R13+0x9000] ;  /* 0x009000000d14783b */ /* 0x000fe80000000200 */
[----:B------:R-:W4:Y:S04]  /*e660*/  LDSM.16.M88.4 R44, [R215+0x8000] ;  /* 0x00800000d72c783b */ /* 0x000f280000000200 */
[----:B--2---:R-:W2:Y:S04]  /*e670*/  LDSM.16.M88.4 R4, [R14+0x2000] ;  /* 0x002000000e04783b */ /* 0x004ea80000000200 */
[----:B------:R-:W5:Y:S04]  /*e680*/  LDSM.16.M88.4 R40, [R215+0x8800] ;  /* 0x00880000d728783b */ /* 0x000f680000000200 */
[----:B------:R-:W5:Y:S04]  /*e690*/  LDSM.16.M88.4 R16, [R13+0x9800] ;  /* 0x009800000d10783b */ /* 0x000f680000000200 */
[----:B------:R-:W5:Y:S04]  /*e6a0*/  LDSM.16.M88.4 R28, [R13+0x8000] ;  /* 0x008000000d1c783b */ /* 0x000f680000000200 */
[----:B------:R-:W5:Y:S04]  /*e6b0*/  LDSM.16.M88.4 R24, [R13+0x8800] ;  /* 0x008800000d18783b */ /* 0x000f680000000200 */
[----:B------:R-:W0:Y:S01]  /*e6c0*/  LDGDEPBAR ;  /* 0x00000000000079af */ /* 0x000e220000000000 */
[C---:B-1----:R-:W-:Y:S08]  /*e6d0*/  HMMA.16816.F32.BF16 R52, R8.reuse, R36, RZ ;  /* 0x000000240834723c */ /* 0x042ff000000418ff */
[C---:B---3--:R-:W-:Y:S08]  /*e6e0*/  HMMA.16816.F32.BF16 R64, R8.reuse, R32, RZ ;  /* 0x000000200840723c */ /* 0x048ff000000418ff */
[----:B----4-:R-:W-:Y:S08]  /*e6f0*/  HMMA.16816.F32.BF16 R60, R8, R44, RZ ;  /* 0x0000002c083c723c */ /* 0x010ff000000418ff */
[----:B--2---:R-:W-:Y:S08]  /*e700*/  HMMA.16816.F32.BF16 R216, R4, R20, R52 ;  /* 0x0000001404d8723c */ /* 0x004ff00000041834 */
[C---:B-----5:R-:W-:Y:S08]  /*e710*/  HMMA.16816.F32.BF16 R56, R8.reuse, R40, RZ ;  /* 0x000000280838723c */ /* 0x060ff000000418ff */
[----:B------:R-:W-:Y:S03]  /*e720*/  HMMA.16816.F32.BF16 R140, R8, R46, RZ ;  /* 0x0000002e088c723c */ /* 0x000fe600000418ff */
[----:B------:R-:W-:-:S02]  /*e730*/  IMAD.MOV.U32 R210, RZ, RZ, R216 ;  /* 0x000000ffffd27224 */ /* 0x000fc400078e00d8 */
[----:B------:R-:W-:Y:S02]  /*e740*/  IMAD.MOV.U32 R209, RZ, RZ, R217 ;  /* 0x000000ffffd17224 */ /* 0x000fe400078e00d9 */
[----:B------:R-:W-:Y:S01]  /*e750*/  IMAD.MOV.U32 R208, RZ, RZ, R218 ;  /* 0x000000ffffd07224 */ /* 0x000fe200078e00da */
[----:B------:R-:W-:Y:S01]  /*e760*/  HMMA.16816.F32.BF16 R136, R8, R42, RZ ;  /* 0x0000002a0888723c */ /* 0x000fe200000418ff */
[----:B------:R-:W-:-:S07]  /*e770*/  IMAD.MOV.U32 R15, RZ, RZ, R219 ;  /* 0x000000ffff0f7224 */ /* 0x000fce00078e00db */
[C---:B------:R-:W-:Y:S08]  /*e780*/  HMMA.16816.F32.BF16 R132, R8.reuse, R38, RZ ;  /* 0x000000260884723c */ /* 0x040ff000000418ff */
[----:B------:R-:W-:Y:S01]  /*e790*/  HMMA.16816.F32.BF16 R48, R8, R34, RZ ;  /* 0x000000220830723c */ /* 0x000fe200000418ff */
[----:B------:R-:W1:Y:S07]  /*e7a0*/  LDSM.16.M88.4 R8, [R214] ;  /* 0x00000000d608783b */ /* 0x000e6e0000000200 */
[C---:B------:R-:W-:Y:S08]  /*e7b0*/  HMMA.16816.F32.BF16 R52, R4.reuse, R16, R64 ;  /* 0x000000100434723c */ /* 0x040ff00000041840 */
[C---:B------:R-:W-:Y:S08]  /*e7c0*/  HMMA.16816.F32.BF16 R60, R4.reuse, R28, R60 ;  /* 0x0000001c043c723c */ /* 0x040ff0000004183c */
[----:B------:R-:W-:Y:S03]  /*e7d0*/  HMMA.16816.F32.BF16 R244, R4, R24, R56 ;  /* 0x0000001804f4723c */ /* 0x000fe60000041838 */
        /* <DEDUP_REMOVED lines=8> */
[----:B------:R-:W2:Y:S07]  /*e860*/  LDSM.16.M88.4 R4, [R14] ;  /* 0x000000000e04783b */ /* 0x000eae0000000200 */
[----:B-1----:R-:W-:Y:S03]  /*e870*/  HMMA.16816.F32.BF16 R48, R8, R44, RZ ;  /* 0x0000002c0830723c */ /* 0x002fe600000418ff */
[----:B------:R-:W-:-:S02]  /*e880*/  IMAD.MOV.U32 R135, RZ, RZ, R52 ;  /* 0x000000ffff877224 */ /* 0x000fc400078e0034 */
[----:B------:R-:W-:Y:S02]  /*e890*/  IMAD.MOV.U32 R134, RZ, RZ, R53 ;  /* 0x000000ffff867224 */ /* 0x000fe400078e0035 */
[----:B------:R-:W-:Y:S02]  /*e8a0*/  IMAD.MOV.U32 R133, RZ, RZ, R54 ;  /* 0x000000ffff857224 */ /* 0x000fe400078e0036 */
[----:B------:R-:W-:Y:S02]  /*e8b0*/  IMAD.MOV.U32 R132, RZ, RZ, R55 ;  /* 0x000000ffff847224 */ /* 0x000fe400078e0037 */
[C---:B------:R-:W-:Y:S08]  /*e8c0*/  HMMA.16816.F32.BF16 R52, R8.reuse, R40, RZ ;  /* 0x000000280834723c */ /* 0x040ff000000418ff */
[----:B------:R-:W-:Y:S08]  /*e8d0*/  HMMA.16816.F32.BF16 R40, R8, R42, RZ ;  /* 0x0000002a0828723c */ /* 0x000ff000000418ff */
[----:B--2---:R-:W-:Y:S08]  /*e8e0*/  HMMA.16816.F32.BF16 R56, R4, R28, R48 ;  /* 0x0000001c0438723c */ /* 0x004ff00000041830 */
[----:B------:R-:W-:Y:S08]  /*e8f0*/  HMMA.16816.F32.BF16 R48, R8, R36, RZ ;  /* 0x000000240830723c */ /* 0x000ff000000418ff */
[----:B------:R-:W-:-:S12]  /*e900*/  HMMA.16816.F32.BF16 R52, R4, R24, R52 ;  /* 0x000000180434723c */ /* 0x000fd80000041834 */
[----:B------:R-:W-:Y:S08]  /*e910*/  HMMA.16816.F32.BF16 R224, R4, R20, R48 ;  /* 0x0000001404e0723c */ /* 0x000ff00000041830 */
[C---:B------:R-:W-:Y:S08]  /*e920*/  HMMA.16816.F32.BF16 R48, R8.reuse, R46, RZ ;  /* 0x0000002e0830723c */ /* 0x040ff000000418ff */
[C---:B------:R-:W-:Y:S08]  /*e930*/  HMMA.16816.F32.BF16 R44, R8.reuse, R38, RZ ;  /* 0x00000026082c723c */ /* 0x040ff000000418ff */
[C---:B------:R-:W-:Y:S08]  /*e940*/  HMMA.16816.F32.BF16 R36, R8.reuse, R32, RZ ;  /* 0x000000200824723c */ /* 0x040ff000000418ff */
[----:B------:R-:W-:Y:S08]  /*e950*/  HMMA.16816.F32.BF16 R8, R8, R34, RZ ;  /* 0x000000220808723c */ /* 0x000ff000000418ff */
        /* <DEDUP_REMOVED lines=11> */
[C---:B------:R-:W-:Y:S01]  /*ea10*/  HMMA.16816.F32.BF16 R44, R4.reuse, R22, R44 ;  /* 0x00000016042c723c */ /* 0x040fe2000004182c */
[----:B------:R-:W-:Y:S07]  /*ea20*/  LDSM.16.M88.4 R20, [R212+0x8000] ;  /* 0x00800000d414783b */ /* 0x000fee0000000200 */
[----:B------:R-:W-:Y:S01]  /*ea30*/  HMMA.16816.F32.BF16 R24, R4, R18, R8 ;  /* 0x000000120418723c */ /* 0x000fe20000041808 */
[----:B------:R-:W1:Y:S04]  /*ea40*/  LDSM.16.M88.4 R4, [R229+0x2000] ;  /* 0x00200000e504783b */ /* 0x000e680000000200 */
[----:B------:R-:W2:Y:S04]  /*ea50*/  LDSM.16.M88.4 R8, [R229] ;  /* 0x00000000e508783b */ /* 0x000ea80000000200 */
[----:B------:R-:W3:Y:S01]  /*ea60*/  LDSM.16.M88.4 R16, [R212+0x8800] ;  /* 0x00880000d410783b */ /* 0x000ee20000000200 */
[----:B-1----:R-:W-:Y:S01]  /*ea70*/  HMMA.16816.F32.BF16 R216, R4, R20, R60 ;  /* 0x0000001404d8723c */ /* 0x002fe2000004183c */
[----:B------:R-:W-:-:S02]  /*ea80*/  IMAD.MOV.U32 R60, RZ, RZ, R210 ;  /* 0x000000ffff3c7224 */ /* 0x000fc400078e00d2 */
[----:B------:R-:W-:Y:S02]  /*ea90*/  IMAD.MOV.U32 R61, RZ, RZ, R209 ;  /* 0x000000ffff3d7224 */ /* 0x000fe400078e00d1 */
[----:B------:R-:W-:Y:S02]  /*eaa0*/  IMAD.MOV.U32 R62, RZ, RZ, R208 ;  /* 0x000000ffff3e7224 */ /* 0x000fe400078e00d0 */
[----:B------:R-:W-:Y:S01]  /*eab0*/  IMAD.MOV.U32 R63, RZ, RZ, R15 ;  /* 0x000000ffff3f7224 */ /* 0x000fe200078e000f */
[----:B--2---:R-:W-:Y:S08]  /*eac0*/  HMMA.16816.F32.BF16 R208, R8, R20, R56 ;  /* 0x0000001408d0723c */ /* 0x004ff00000041838 */
[-C--:B------:R-:W-:Y:S08]  /*ead0*/  HMMA.16816.F32.BF16 R140, R4, R22.reuse, R140 ;  /* 0x00000016048c723c */ /* 0x080ff0000004188c */
[C---:B------:R-:W-:Y:S01]  /*eae0*/  HMMA.16816.F32.BF16 R136, R8.reuse, R22, R48 ;  /* 0x000000160888723c */ /* 0x040fe20000041830 */
[----:B------:R-:W1:Y:S07]  /*eaf0*/  LDSM.16.M88.4 R20, [R212+0x9000] ;  /* 0x00900000d414783b */ /* 0x000e6e0000000200 */
[-C--:B---3--:R-:W-:Y:S08]  /*eb00*/  HMMA.16816.F32.BF16 R132, R8, R16.reuse, R52 ;  /* 0x000000100884723c */ /* 0x088ff00000041834 */
[C---:B------:R-:W-:Y:S08]  /*eb10*/  HMMA.16816.F32.BF16 R52, R4.reuse, R16, R244 ;  /* 0x000000100434723c */ /* 0x040ff000000418f4 */
[-C--:B------:R-:W-:Y:S08]  /*eb20*/  HMMA.16816.F32.BF16 R48, R4, R18.reuse, R64 ;  /* 0x000000120430723c */ /* 0x080ff00000041840 */
[----:B------:R-:W-:Y:S01]  /*eb30*/  HMMA.16816.F32.BF16 R32, R8, R18, R28 ;  /* 0x000000120820723c */ /* 0x000fe2000004181c */
[----:B------:R-:W2:Y:S07]  /*eb40*/  LDSM.16.M88.4 R16, [R212+0x9800] ;  /* 0x00980000d410783b */ /* 0x000eae0000000200 */
[C---:B-1----:R-:W-:Y:S08]  /*eb50*/  HMMA.16816.F32.BF16 R64, R4.reuse, R20, R60 ;  /* 0x000000140440723c */ /* 0x042ff0000004183c */
[----:B------:R-:W-:Y:S08]  /*eb60*/  HMMA.16816.F32.BF16 R60, R4, R22, R36 ;  /* 0x00000016043c723c */ /* 0x000ff00000041824 */
[C---:B------:R-:W-:Y:S08]  /*eb70*/  HMMA.16816.F32.BF16 R36, R8.reuse, R20, R224 ;  /* 0x000000140824723c */ /* 0x040ff000000418e0 */
[----:B------:R-:W-:Y:S01]  /*eb80*/  HMMA.16816.F32.BF16 R44, R8, R22, R44 ;  /* 0x00000016082c723c */ /* 0x000fe2000004182c */
[----:B------:R-:W-:Y:S07]  /*eb90*/  LDSM.16.M88.4 R20, [R213+0x8000] ;  /* 0x00800000d514783b */ /* 0x000fee0000000200 */
[C---:B--2---:R-:W-:Y:S08]  /*eba0*/  HMMA.16816.F32.BF16 R56, R4.reuse, R16, R40 ;  /* 0x000000100438723c */ /* 0x044ff00000041828 */
[----:B------:R-:W-:Y:S01]  /*ebb0*/  HMMA.16816.F32.BF16 R40, R4, R18, R248 ;  /* 0x000000120428723c */ /* 0x000fe200000418f8 */
[----:B------:R-:W1:Y:S07]  /*ebc0*/  LDSM.16.M88.4 R4, [R233+0x2000] ;  /* 0x00200000e904783b */ /* 0x000e6e0000000200 */
[C---:B------:R-:W-:Y:S08]  /*ebd0*/  HMMA.16816.F32.BF16 R28, R8.reuse, R16, R220 ;  /* 0x00000010081c723c */ /* 0x040ff000000418dc */
[----:B------:R-:W-:Y:S01]  /*ebe0*/  HMMA.16816.F32.BF16 R24, R8, R18, R24 ;  /* 0x000000120818723c */ /* 0x000fe20000041818 */
[----:B------:R-:W2:Y:S04]  /*ebf0*/  LDSM.16.M88.4 R8, [R233] ;  /* 0x00000000e908783b */ /* 0x000ea80000000200 */
[----:B------:R-:W3:Y:S03]  /*ec00*/  LDSM.16.M88.4 R16, [R213+0x8800] ;  /* 0x00880000d510783b */ /* 0x000ee60000000200 */
[C---:B-1----:R-:W-:Y:S08]  /*ec10*/  HMMA.16816.F32.BF16 R244, R4.reuse, R20, R216 ;  /* 0x0000001404f4723c */ /* 0x042ff000000418d8 */
[----:B------:R-:W-:Y:S08]  /*ec20*/  HMMA.16816.F32.BF16 R248, R4, R22, R140 ;  /* 0x0000001604f8723c */ /* 0x000ff0000004188c */
[----:B--2---:R-:W-:Y:S03]  /*ec30*/  HMMA.16816.F32.BF16 R220, R8, R20, R208 ;  /* 0x0000001408dc723c */ /* 0x004fe600000418d0 */
[----:B------:R-:W-:-:S02]  /*ec40*/  IMAD.MOV.U32 R15, RZ, RZ, R245 ;  /* 0x000000ffff0f7224 */ /* 0x000fc400078e00f5 */
[----:B------:R-:W-:Y:S02]  /*ec50*/  IMAD.MOV.U32 R216, RZ, RZ, R244 ;  /* 0x000000ffffd87224 */ /* 0x000fe400078e00f4 */
[----:B------:R-:W-:Y:S01]  /*ec60*/  IMAD.MOV.U32 R143, RZ, RZ, R15 ;  /* 0x000000ffff8f7224 */ /* 0x000fe200078e000f */
[----:B---3--:R-:W-:Y:S01]  /*ec70*/  HMMA.16816.F32.BF16 R32, R8, R18, R32 ;  /* 0x000000120820723c */ /* 0x008fe20000041820 */
[----:B------:R-:W-:Y:S02]  /*ec80*/  IMAD.MOV.U32 R252, RZ, RZ, R246 ;  /* 0x000000fffffc7224 */ /* 0x000fe400078e00f6 */
[----:B------:R-:W-:Y:S02]  /*ec90*/  IMAD.MOV.U32 R243, RZ, RZ, R247 ;  /* 0x000000fffff37224 */ /* 0x000fe400078e00f7 */
[----:B------:R-:W-:-:S03]  /*eca0*/  IMAD.MOV.U32 R142, RZ, RZ, R216 ;  /* 0x000000ffff8e7224 */ /* 0x000fc600078e00d8 */
[-C--:B------:R-:W-:Y:S03]  /*ecb0*/  HMMA.16816.F32.BF16 R216, R8, R16.reuse, R132 ;  /* 0x0000001008d8723c */ /* 0x080fe60000041884 */
        /* <DEDUP_REMOVED lines=8> */
[----:B------:R-:W-:Y:S01]  /*ed40*/  HMMA.16816.F32.BF16 R220, R8, R22, R136 ;  /* 0x0000001608dc723c */ /* 0x000fe20000041888 */
[----:B------:R-:W-:Y:S02]  /*ed50*/  IMAD.MOV.U32 R35, RZ, RZ, R20 ;  /* 0x000000ffff237224 */ /* 0x000fe400078e0014 */
[----:B------:R-:W1:Y:S01]  /*ed60*/  LDSM.16.M88.4 R20, [R213+0x9000] ;  /* 0x00900000d514783b */ /* 0x000e620000000200 */
[----:B------:R-:W-:Y:S02]  /*ed70*/  IMAD.MOV.U32 R242, RZ, RZ, R32 ;  /* 0x000000fffff27224 */ /* 0x000fe400078e0020 */
[----:B------:R-:W-:Y:S02]  /*ed80*/  IMAD.MOV.U32 R235, RZ, RZ, R33 ;  /* 0x000000ffffeb7224 */ /* 0x000fe400078e0021 */
[----:B------:R-:W-:Y:S01]  /*ed90*/  HMMA.16816.F32.BF16 R244, R4, R18, R48 ;  /* 0x0000001204f4723c */ /* 0x000fe20000041830 */
[----:B------:R-:W2:Y:S01]  /*eda0*/  LDSM.16.M88.4 R16, [R213+0x9800] ;  /* 0x00980000d510783b */ /* 0x000ea20000000200 */
[----:B------:R-:W-:-:S02]  /*edb0*/  IMAD.MOV.U32 R32, RZ, RZ, R209 ;  /* 0x000000ffff207224 */ /* 0x000fc400078e00d1 */
[----:B------:R-:W-:-:S04]  /*edc0*/  IMAD.MOV.U32 R33, RZ, RZ, R208 ;  /* 0x000000ffff217224 */ /* 0x000fc800078e00d0 */
[----:B-1----:R-:W-:Y:S08]  /*edd0*/  HMMA.16816.F32.BF16 R208, R4, R20, R64 ;  /* 0x0000001404d0723c */ /* 0x002ff00000041840 */
[-C--:B------:R-:W-:Y:S08]  /*ede0*/  HMMA.16816.F32.BF16 R48, R8, R22.reuse, R44 ;  /* 0x000000160830723c */ /* 0x080ff0000004182c */
[----:B------:R-:W-:Y:S01]  /*edf0*/  HMMA.16816.F32.BF16 R224, R4, R22, R60 ;  /* 0x0000001604e0723c */ /* 0x000fe2000004183c */
[----:B------:R-:W-:-:S02]  /*ee00*/  IMAD.MOV.U32 R60, RZ, RZ, R142 ;  /* 0x000000ffff3c7224 */ /* 0x000fc400078e008e */
[----:B------:R-:W-:Y:S02]  /*ee10*/  IMAD.MOV.U32 R61, RZ, RZ, R143 ;  /* 0x000000ffff3d7224 */ /* 0x000fe400078e008f */
[----:B------:R-:W-:Y:S02]  /*ee20*/  IMAD.MOV.U32 R62, RZ, RZ, R252 ;  /* 0x000000ffff3e7224 */ /* 0x000fe400078e00fc */
[----:B------:R-:W-:Y:S01]  /*ee30*/  IMAD.MOV.U32 R63, RZ, RZ, R243 ;  /* 0x000000ffff3f7224 */ /* 0x000fe200078e00f3 */
[C---:B------:R-:W-:Y:S01]  /*ee40*/  HMMA.16816.F32.BF16 R132, R8.reuse, R20, R36 ;  /* 0x000000140884723c */ /* 0x040fe20000041824 */
[----:B------:R-:W-:Y:S07]  /*ee50*/  LDSM.16.M88.4 R20, [R215+0xa800] ;  /* 0x00a80000d714783b */ /* 0x000fee0000000200 */
[C---:B--2---:R-:W-:Y:S08]  /*ee60*/  HMMA.16816.F32.BF16 R64, R8.reuse, R16, R28 ;  /* 0x000000100840723c */ /* 0x044ff0000004181c */
[----:B------:R-:W-:Y:S01]  /*ee70*/  HMMA.16816.F32.BF16 R44, R8, R18, R24 ;  /* 0x00000012082c723c */ /* 0x000fe20000041818 */
[----:B------:R-:W1:Y:S07]  /*ee80*/  LDSM.16.M88.4 R8, [R214+0x4000] ;  /* 0x00400000d608783b */ /* 0x000e6e0000000200 */
[C---:B------:R-:W-:Y:S08]  /*ee90*/  HMMA.16816.F32.BF16 R140, R4.reuse, R16, R56 ;  /* 0x00000010048c723c */ /* 0x040ff00000041838 */
[----:B------:R-:W-:Y:S01]  /*eea0*/  HMMA.16816.F32.BF16 R136, R4, R18, R40 ;  /* 0x000000120488723c */ /* 0x000fe20000041828 */
[----:B------:R-:W2:Y:S04]  /*eeb0*/  LDSM.16.M88.4 R16, [R215+0xa000] ;  /* 0x00a00000d710783b */ /* 0x000ea80000000200 */
[----:B------:R3:W4:Y:S03]  /*eec0*/  LDSM.16.M88.4 R4, [R214+0x6000] ;  /* 0x00600000d604783b */ /* 0x0007260000000200 */
[C---:B-1----:R-:W-:Y:S08]  /*eed0*/  HMMA.16816.F32.BF16 R24, R8.reuse, R20, R216 ;  /* 0x000000140818723c */ /* 0x042ff000000418d8 */
[-C--:B--2---:R-:W-:Y:S11]  /*eee0*/  HMMA.16816.F32.BF16 R36, R8, R16.reuse, R32 ;  /* 0x000000100824723c */ /* 0x084ff60000041820 */
[----:B---3--:R-:W-:Y:S01]  /*eef0*/  IMAD.MOV.U32 R214, RZ, RZ, R27 ;  /* 0x000000ffffd67224 */ /* 0x008fe200078e001b */
[C---:B----4-:R-:W-:Y:S08]  /*ef00*/  HMMA.16816.F32.BF16 R40, R4.reuse, R16, R60 ;  /* 0x000000100428723c */ /* 0x050ff0000004183c */
[----:B------:R-:W-:Y:S01]  /*ef10*/  HMMA.16816.F32.BF16 R32, R4, R18, R248 ;  /* 0x000000120420723c */ /* 0x000fe200000418f8 */
[----:B------:R-:W-:-:S02]  /*ef20*/  IMAD.MOV.U32 R248, RZ, RZ, R242 ;  /* 0x000000fffff87224 */ /* 0x000fc400078e00f2 */
[----:B------:R-:W-:Y:S02]  /*ef30*/  IMAD.MOV.U32 R249, RZ, RZ, R235 ;  /* 0x000000fffff97224 */ /* 0x000fe400078e00eb */
[----:B------:R-:W-:Y:S02]  /*ef40*/  IMAD.MOV.U32 R250, RZ, RZ, R234 ;  /* 0x000000fffffa7224 */ /* 0x000fe400078e00ea */
[----:B------:R-:W-:Y:S01]  /*ef50*/  IMAD.MOV.U32 R242, RZ, RZ, R24 ;  /* 0x000000fffff27224 */ /* 0x000fe200078e0018 */
[----:B------:R-:W-:Y:S01]  /*ef60*/  HMMA.16816.F32.BF16 R28, R8, R18, R220 ;  /* 0x00000012081c723c */ /* 0x000fe200000418dc */
[----:B------:R-:W1:Y:S01]  /*ef70*/  LDSM.16.M88.4 R16, [R215+0xb000] ;  /* 0x00b00000d710783b */ /* 0x000e620000000200 */
[----:B------:R-:W-:Y:S02]  /*ef80*/  IMAD.MOV.U32 R235, RZ, RZ, R25 ;  /* 0x000000ffffeb7224 */ /* 0x000fe400078e0019 */
[----:B------:R-:W-:Y:S02]  /*ef90*/  IMAD.MOV.U32 R234, RZ, RZ, R26 ;  /* 0x000000ffffea7224 */ /* 0x000fe400078e001a */
[----:B------:R-:W2:Y:S01]  /*efa0*/  LDSM.16.M88.4 R24, [R215+0xb800] ;  /* 0x00b80000d718783b */ /* 0x000ea20000000200 */
[----:B------:R-:W-:Y:S01]  /*efb0*/  IMAD.MOV.U32 R251, RZ, RZ, R15 ;  /* 0x000000fffffb7224 */ /* 0x000fe200078e000f */
[----:B------:R-:W-:Y:S08]  /*efc0*/  HMMA.16816.F32.BF16 R60, R4, R20, R52 ;  /* 0x00000014043c723c */ /* 0x000ff00000041834 */
[-C--:B------:R-:W-:Y:S08]  /*efd0*/  HMMA.16816.F32.BF16 R248, R8, R22.reuse, R248 ;  /* 0x0000001608f8723c */ /* 0x080ff000000418f8 */
[----:B------:R-:W-:Y:S08]  /*efe0*/  HMMA.16816.F32.BF16 R56, R4, R22, R244 ;  /* 0x000000160438723c */ /* 0x000ff000000418f4 */
[----:B-1----:R-:W-:Y:S08]  /*eff0*/  HMMA.16816.F32.BF16 R20, R8, R18, R48 ;  /* 0x000000120814723c */ /* 0x002ff00000041830 */
[C---:B------:R-:W-:Y:S08]  /*f000*/  HMMA.16816.F32.BF16 R52, R4.reuse, R16, R208 ;  /* 0x000000100434723c */ /* 0x040ff000000418d0 */
[C---:B------:R-:W-:Y:S08]  /*f010*/  HMMA.16816.F32.BF16 R224, R4.reuse, R18, R224 ;  /* 0x0000001204e0723c */ /* 0x040ff000000418e0 */
[C---:B--2---:R-:W-:Y:S08]  /*f020*/  HMMA.16816.F32.BF16 R220, R4.reuse, R24, R140 ;  /* 0x0000001804dc723c */ /* 0x044ff0000004188c */
[----:B------:R-:W-:Y:S01]  /*f030*/  HMMA.16816.F32.BF16 R216, R4, R26, R136 ;  /* 0x0000001a04d8723c */ /* 0x000fe20000041888 */
[----:B------:R-:W-:-:S02]  /*f040*/  IMAD.MOV.U32 R7, RZ, RZ, R248 ;  /* 0x000000ffff077224 */ /* 0x000fc400078e00f8 */
[----:B------:R-:W-:Y:S02]  /*f050*/  IMAD.MOV.U32 R6, RZ, RZ, R249 ;  /* 0x000000ffff067224 */ /* 0x000fe400078e00f9 */
[----:B------:R-:W-:Y:S02]  /*f060*/  IMAD.MOV.U32 R5, RZ, RZ, R250 ;  /* 0x000000ffff057224 */ /* 0x000fe400078e00fa */
[----:B------:R-:W-:Y:S01]  /*f070*/  IMAD.MOV.U32 R4, RZ, RZ, R251 ;  /* 0x000000ffff047224 */ /* 0x000fe200078e00fb */
[----:B------:R-:W-:Y:S01]  /*f080*/  HMMA.16816.F32.BF16 R244, R8, R16, R132 ;  /* 0x0000001008f4723c */ /* 0x000fe20000041884 */
[----:B------:R-:W-:Y:S01]  /*f090*/  IMAD.MOV.U32 R135, RZ, RZ, R20 ;  /* 0x000000ffff877224 */ /* 0x000fe200078e0014 */
[----:B------:R-:W-:Y:S01]  /*f0a0*/  LDSM.16.M88.4 R16, [R14+0x4000] ;  /* 0x004000000e10783b */ /* 0x000fe20000000200 */
[----:B------:R-:W-:Y:S02]  /*f0b0*/  IMAD.MOV.U32 R134, RZ, RZ, R21 ;  /* 0x000000ffff867224 */ /* 0x000fe400078e0015 */
[----:B------:R-:W-:-:S02]  /*f0c0*/  IMAD.MOV.U32 R133, RZ, RZ, R22 ;  /* 0x000000ffff857224 */ /* 0x000fc400078e0016 */
[----:B------:R-:W-:Y:S01]  /*f0d0*/  IMAD.MOV.U32 R132, RZ, RZ, R23 ;  /* 0x000000ffff847224 */ /* 0x000fe200078e0017 */
[C---:B------:R-:W-:Y:S01]  /*f0e0*/  HMMA.16816.F32.BF16 R64, R8.reuse, R24, R64 ;  /* 0x000000180840723c */ /* 0x040fe20000041840 */
[----:B------:R-:W1:Y:S01]  /*f0f0*/  LDSM.16.M88.4 R20, [R13+0xa000] ;  /* 0x00a000000d14783b */ /* 0x000e620000000200 */
[----:B------:R-:W-:Y:S02]  /*f100*/  IMAD.MOV.U32 R48, RZ, RZ, R7 ;  /* 0x000000ffff307224 */ /* 0x000fe400078e0007 */
[----:B------:R-:W-:Y:S02]  /*f110*/  IMAD.MOV.U32 R49, RZ, RZ, R6 ;  /* 0x000000ffff317224 */ /* 0x000fe400078e0006 */
[----:B------:R-:W-:Y:S02]  /*f120*/  IMAD.MOV.U32 R50, RZ, RZ, R5 ;  /* 0x000000ffff327224 */ /* 0x000fe400078e0005 */
[----:B------:R-:W-:Y:S01]  /*f130*/  IMAD.MOV.U32 R51, RZ, RZ, R4 ;  /* 0x000000ffff337224 */ /* 0x000fe200078e0004 */
[----:B------:R-:W-:Y:S01]  /*f140*/  HMMA.16816.F32.BF16 R44, R8, R26, R44 ;  /* 0x0000001a082c723c */ /* 0x000fe2000004182c */
[----:B------:R2:W3:Y:S09]  /*f150*/  LDSM.16.M88.4 R4, [R14+0x6000] ;  /* 0x006000000e04783b */ /* 0x0004f20000000200 */
[----:B------:R-:W-:-:S02]  /*f160*/  IMAD.MOV.U32 R25, RZ, RZ, R64 ;  /* 0x000000ffff197224 */ /* 0x000fc400078e0040 */
[----:B------:R-:W-:Y:S02]  /*f170*/  IMAD.MOV.U32 R24, RZ, RZ, R65 ;  /* 0x000000ffff187224 */ /* 0x000fe400078e0041 */
[----:B------:R-:W-:-:S05]  /*f180*/  IMAD.MOV.U32 R15, RZ, RZ, R66 ;  /* 0x000000ffff0f7224 */ /* 0x000fca00078e0042 */
[----:B------:R-:W-:Y:S02]  /*f190*/  IMAD.MOV.U32 R11, RZ, RZ, R44 ;  /* 0x000000ffff0b7224 */ /* 0x000fe400078e002c */
[----:B------:R-:W-:Y:S02]  /*f1a0*/  IMAD.MOV.U32 R10, RZ, RZ, R45 ;  /* 0x000000ffff0a7224 */ /* 0x000fe400078e002d */
[----:B------:R-:W-:Y:S02]  /*f1b0*/  IMAD.MOV.U32 R9, RZ, RZ, R46 ;  /* 0x000000ffff097224 */ /* 0x000fe400078e002e */
[----:B------:R-:W-:Y:S02]  /*f1c0*/  IMAD.MOV.U32 R8, RZ, RZ, R47 ;  /* 0x000000ffff087224 */ /* 0x000fe400078e002f */
[----:B--2---:R-:W-:Y:S02]  /*f1d0*/  IMAD.MOV.U32 R14, RZ, RZ, R67 ;  /* 0x000000ffff0e7224 */ /* 0x004fe400078e0043 */
[----:B------:R-:W-:-:S02]  /*f1e0*/  IMAD.MOV.U32 R47, RZ, RZ, R214 ;  /* 0x000000ffff2f7224 */ /* 0x000fc400078e00d6 */
[----:B------:R-:W-:Y:S01]  /*f1f0*/  IMAD.MOV.U32 R44, RZ, RZ, R242 ;  /* 0x000000ffff2c7224 */ /* 0x000fe200078e00f2 */
[----:B-1----:R-:W-:Y:S01]  /*f200*/  HMMA.16816.F32.BF16 R208, R16, R20, R36 ;  /* 0x0000001410d0723c */ /* 0x002fe20000041824 */
        /* <DEDUP_REMOVED lines=15> */
[----:B------:R-:W1:Y:S01]  /*f300*/  LDSM.16.M88.4 R20, [R13+0xb000] ;  /* 0x00b000000d14783b */ /* 0x000e620000000200 */
[----:B------:R-:W-:Y:S02]  /*f310*/  IMAD.MOV.U32 R42, RZ, RZ, R133 ;  /* 0x000000ffff2a7224 */ /* 0x000fe400078e0085 */
[----:B------:R-:W-:Y:S01]  /*f320*/  IMAD.MOV.U32 R243, RZ, RZ, R24 ;  /* 0x000000fffff37224 */ /* 0x000fe200078e0018 */
[----:B------:R-:W-:Y:S01]  /*f330*/  LDSM.16.M88.4 R28, [R212+0xa000] ;  /* 0x00a00000d41c783b */ /* 0x000fe20000000200 */
[----:B------:R-:W-:Y:S02]  /*f340*/  IMAD.MOV.U32 R242, RZ, RZ, R25 ;  /* 0x000000fffff27224 */ /* 0x000fe400078e0019 */
[----:B------:R-:W-:Y:S02]  /*f350*/  IMAD.MOV.U32 R235, RZ, RZ, R26 ;  /* 0x000000ffffeb7224 */ /* 0x000fe400078e001a */
[----:B------:R-:W-:-:S02]  /*f360*/  IMAD.MOV.U32 R234, RZ, RZ, R27 ;  /* 0x000000ffffea7224 */ /* 0x000fc400078e001b */
[----:B------:R-:W2:Y:S01]  /*f370*/  LDSM.16.M88.4 R24, [R13+0xb800] ;  /* 0x00b800000d18783b */ /* 0x000ea20000000200 */
[----:B------:R-:W-:-:S06]  /*f380*/  IMAD.MOV.U32 R43, RZ, RZ, R132 ;  /* 0x000000ffff2b7224 */ /* 0x000fcc00078e0084 */
[----:B------:R-:W-:Y:S02]  /*f390*/  IMAD.MOV.U32 R215, RZ, RZ, R8 ;  /* 0x000000ffffd77224 */ /* 0x000fe400078e0008 */
[----:B------:R-:W-:Y:S02]  /*f3a0*/  IMAD.MOV.U32 R214, RZ, RZ, R9 ;  /* 0x000000ffffd67224 */ /* 0x000fe400078e0009 */
[----:B------:R-:W-:Y:S02]  /*f3b0*/  IMAD.MOV.U32 R15, RZ, RZ, R10 ;  /* 0x000000ffff0f7224 */ /* 0x000fe400078e000a */
[----:B------:R-:W-:Y:S02]  /*f3c0*/  IMAD.MOV.U32 R14, RZ, RZ, R11 ;  /* 0x000000ffff0e7224 */ /* 0x000fe400078e000b */
[----:B------:R3:W4:Y:S01]  /*f3d0*/  LDSM.16.M88.4 R8, [R13+0xa800] ;  /* 0x00a800000d08783b */ /* 0x0007220000000200 */
[C---:B-1----:R-:W-:Y:S08]  /*f3e0*/  HMMA.16816.F32.BF16 R132, R4.reuse, R20, R52 ;  /* 0x000000140484723c */ /* 0x042ff00000041834 */
[----:B------:R-:W-:Y:S01]  /*f3f0*/  HMMA.16816.F32.BF16 R64, R4, R22, R224 ;  /* 0x000000160440723c */ /* 0x000fe200000418e0 */
[----:B------:R-:W-:-:S02]  /*f400*/  IMAD.MOV.U32 R224, RZ, RZ, R243 ;  /* 0x000000ffffe07224 */ /* 0x000fc400078e00f3 */
[----:B------:R-:W-:Y:S02]  /*f410*/  IMAD.MOV.U32 R225, RZ, RZ, R242 ;  /* 0x000000ffffe17224 */ /* 0x000fe400078e00f2 */
[----:B------:R-:W-:Y:S02]  /*f420*/  IMAD.MOV.U32 R226, RZ, RZ, R235 ;  /* 0x000000ffffe27224 */ /* 0x000fe400078e00eb */
[----:B------:R-:W-:Y:S01]  /*f430*/  IMAD.MOV.U32 R227, RZ, RZ, R234 ;  /* 0x000000ffffe37224 */ /* 0x000fe200078e00ea */
[----:B------:R-:W-:Y:S01]  /*f440*/  HMMA.16816.F32.BF16 R40, R16, R22, R40 ;  /* 0x000000161028723c */ /* 0x000fe20000041828 */
[----:B---3--:R-:W-:-:S07]  /*f450*/  VIADD R13, R0, 0xffffff58 ;  /* 0xffffff58000d7836 */ /* 0x008fce0000000000 */
[----:B--2---:R-:W-:Y:S08]  /*f460*/  HMMA.16816.F32.BF16 R36, R16, R24, R36 ;  /* 0x000000181024723c */ /* 0x004ff00000041824 */
[C---:B----4-:R-:W-:Y:S08]  /*f470*/  HMMA.16816.F32.BF16 R140, R4.reuse, R8, R60 ;  /* 0x00000008048c723c */ /* 0x050ff0000004183c */
[----:B------:R-:W-:Y:S08]  /*f480*/  HMMA.16816.F32.BF16 R136, R4, R10, R56 ;  /* 0x0000000a0488723c */ /* 0x000ff00000041838 */
[C---:B------:R-:W-:Y:S08]  /*f490*/  HMMA.16816.F32.BF16 R52, R16.reuse, R8, R44 ;  /* 0x000000081034723c */ /* 0x040ff0000004182c */
[----:B------:R-:W-:Y:S01]  /*f4a0*/  HMMA.16816.F32.BF16 R48, R16, R10, R48 ;  /* 0x0000000a1030723c */ /* 0x000fe20000041830 */
[----:B------:R-:W1:Y:S07]  /*f4b0*/  LDSM.16.M88.4 R8, [R229+0x4000] ;  /* 0x00400000e508783b */ /* 0x000e6e0000000200 */
[C---:B------:R-:W-:Y:S08]  /*f4c0*/  HMMA.16816.F32.BF16 R60, R4.reuse, R24, R220 ;  /* 0x00000018043c723c */ /* 0x040ff000000418dc */
[----:B------:R-:W-:Y:S01]  /*f4d0*/  HMMA.16816.F32.BF16 R56, R4, R26, R216 ;  /* 0x0000001a0438723c */ /* 0x000fe200000418d8 */
[----:B------:R-:W2:Y:S07]  /*f4e0*/  LDSM.16.M88.4 R4, [R229+0x6000] ;  /* 0x00600000e504783b */ /* 0x000eae0000000200 */
[C---:B------:R-:W-:Y:S01]  /*f4f0*/  HMMA.16816.F32.BF16 R44, R16.reuse, R20, R244 ;  /* 0x00000014102c723c */ /* 0x040fe200000418f4 */
[----:B------:R-:W3:Y:S07]  /*f500*/  LDSM.16.M88.4 R20, [R212+0xb000] ;  /* 0x00b00000d414783b */ /* 0x000eee0000000200 */
[----:B------:R-:W-:Y:S01]  /*f510*/  HMMA.16816.F32.BF16 R32, R16, R26, R32 ;  /* 0x0000001a1020723c */ /* 0x000fe20000041820 */
[----:B------:R-:W4:Y:S04]  /*f520*/  LDSM.16.M88.4 R24, [R212+0xa800] ;  /* 0x00a80000d418783b */ /* 0x000f280000000200 */
[----:B------:R-:W5:Y:S03]  /*f530*/  LDSM.16.M88.4 R16, [R212+0xb800] ;  /* 0x00b80000d410783b */ /* 0x000f660000000200 */
[-C--:B-1----:R-:W-:Y:S08]  /*f540*/  HMMA.16816.F32.BF16 R244, R8, R28.reuse, R208 ;  /* 0x0000001c08f4723c */ /* 0x082ff000000418d0 */
[C---:B--2---:R-:W-:Y:S08]  /*f550*/  HMMA.16816.F32.BF16 R248, R4.reuse, R28, R248 ;  /* 0x0000001c04f8723c */ /* 0x044ff000000418f8 */
[----:B---3--:R-:W-:Y:S01]  /*f560*/  HMMA.16816.F32.BF16 R208, R4, R20, R132 ;  /* 0x0000001404d0723c */ /* 0x008fe20000041884 */
[----:B------:R-:W-:-:S02]  /*f570*/  IMAD.MOV.U32 R132, RZ, RZ, R215 ;  /* 0x000000ffff847224 */ /* 0x000fc400078e00d7 */
[----:B------:R-:W-:Y:S02]  /*f580*/  IMAD.MOV.U32 R133, RZ, RZ, R214 ;  /* 0x000000ffff857224 */ /* 0x000fe400078e00d6 */
[----:B------:R-:W-:Y:S02]  /*f590*/  IMAD.MOV.U32 R134, RZ, RZ, R15 ;  /* 0x000000ffff867224 */ /* 0x000fe400078e000f */
[----:B------:R-:W-:Y:S01]  /*f5a0*/  IMAD.MOV.U32 R135, RZ, RZ, R14 ;  /* 0x000000ffff877224 */ /* 0x000fe200078e000e */
[----:B----4-:R-:W-:Y:S01]  /*f5b0*/  HMMA.16816.F32.BF16 R220, R4, R24, R140 ;  /* 0x0000001804dc723c */ /* 0x010fe2000004188c */
[C---:B------:R-:W-:Y:S02]  /*f5c0*/  VIADD R15, R0.reuse, 0xffffff50 ;  /* 0xffffff50000f7836 */ /* 0x040fe40000000000 */
[----:B------:R-:W-:-:S05]  /*f5d0*/  VIADD R14, R0, 0xffffff51 ;  /* 0xffffff51000e7836 */ /* 0x000fca0000000000 */
[C---:B------:R-:W-:Y:S08]  /*f5e0*/  HMMA.16816.F32.BF16 R216, R4.reuse, R26, R136 ;  /* 0x0000001a04d8723c */ /* 0x040ff00000041888 */
[C---:B------:R-:W-:Y:S08]  /*f5f0*/  HMMA.16816.F32.BF16 R140, R4.reuse, R22, R64 ;  /* 0x00000016048c723c */ /* 0x040ff00000041840 */
[C---:B-----5:R-:W-:Y:S08]  /*f600*/  HMMA.16816.F32.BF16 R136, R4.reuse, R16, R60 ;  /* 0x000000100488723c */ /* 0x060ff0000004183c */
[----:B------:R-:W-:Y:S08]  /*f610*/  HMMA.16816.F32.BF16 R64, R4, R18, R56 ;  /* 0x000000120440723c */ /* 0x000ff00000041838 */
[C---:B------:R-:W-:Y:S08]  /*f620*/  HMMA.16816.F32.BF16 R60, R8.reuse, R24, R52 ;  /* 0x00000018083c723c */ /* 0x040ff00000041834 */
[C---:B------:R-:W-:Y:S01]  /*f630*/  HMMA.16816.F32.BF16 R56, R8.reuse, R26, R48 ;  /* 0x0000001a0838723c */ /* 0x040fe20000041830 */
[----:B------:R-:W-:Y:S07]  /*f640*/  LDSM.16.M88.4 R24, [R213+0xa800] ;  /* 0x00a80000d518783b */ /* 0x000fee0000000200 */
[C---:B------:R-:W-:Y:S08]  /*f650*/  HMMA.16816.F32.BF16 R52, R8.reuse, R20, R44 ;  /* 0x000000140834723c */ /* 0x040ff0000004182c */
[----:B------:R-:W-:Y:S01]  /*f660*/  HMMA.16816.F32.BF16 R48, R8, R22, R40 ;  /* 0x000000160830723c */ /* 0x000fe20000041828 */
[----:B------:R-:W-:Y:S07]  /*f670*/  LDSM.16.M88.4 R20, [R213+0xb000] ;  /* 0x00b00000d514783b */ /* 0x000fee0000000200 */
[-C--:B------:R-:W-:Y:S01]  /*f680*/  HMMA.16816.F32.BF16 R224, R4, R30.reuse, R224 ;  /* 0x0000001e04e0723c */ /* 0x080fe200000418e0 */
[----:B------:R-:W1:Y:S07]  /*f690*/  LDSM.16.M88.4 R4, [R233+0x6000] ;  /* 0x00600000e904783b */ /* 0x000e6e0000000200 */
[C---:B------:R-:W-:Y:S01]  /*f6a0*/  HMMA.16816.F32.BF16 R132, R8.reuse, R30, R132 ;  /* 0x0000001e0884723c */ /* 0x040fe20000041884 */
[----:B------:R-:W2:Y:S07]  /*f6b0*/  LDSM.16.M88.4 R28, [R213+0xa000] ;  /* 0x00a00000d51c783b */ /* 0x000eae0000000200 */
[C---:B------:R-:W-:Y:S08]  /*f6c0*/  HMMA.16816.F32.BF16 R44, R8.reuse, R16, R36 ;  /* 0x00000010082c723c */ /* 0x040ff00000041824 */
[----:B------:R-:W-:Y:S01]  /*f6d0*/  HMMA.16816.F32.BF16 R40, R8, R18, R32 ;  /* 0x000000120828723c */ /* 0x000fe20000041820 */
[----:B------:R-:W3:Y:S04]  /*f6e0*/  LDSM.16.M88.4 R8, [R233+0x4000] ;  /* 0x00400000e908783b */ /* 0x000ee80000000200 */
[----:B------:R4:W5:Y:S01]  /*f6f0*/  LDSM.16.M88.4 R16, [R213+0xb800] ;  /* 0x00b80000d510783b */ /* 0x0009620000000200 */
[----:B------:R-:W-:-:S04]  /*f700*/  DEPBAR.LE SB0, 0x0 ;  /* 0x000080000000791a */ /* 0x000fc80000000000 */
[C---:B-1----:R-:W-:Y:S08]  /*f710*/  HMMA.16816.F32.BF16 R220, R4.reuse, R24, R220 ;  /* 0x0000001804dc723c */ /* 0x042ff000000418dc */
[C---:B--2---:R-:W-:Y:S08]  /*f720*/  HMMA.16816.F32.BF16 R36, R4.reuse, R28, R248 ;  /* 0x0000001c0424723c */ /* 0x044ff000000418f8 */
[----:B------:R-:W-:Y:S08]  /*f730*/  HMMA.16816.F32.BF16 R224, R4, R30, R224 ;  /* 0x0000001e04e0723c */ /* 0x000ff000000418e0 */
[----:B---3--:R-:W-:Y:S08]  /*f740*/  HMMA.16816.F32.BF16 R32, R8, R28, R244 ;  /* 0x0000001c0820723c */ /* 0x008ff000000418f4 */
[C---:B------:R-:W-:Y:S08]  /*f750*/  HMMA.16816.F32.BF16 R216, R4.reuse, R26, R216 ;  /* 0x0000001a04d8723c */ /* 0x040ff000000418d8 */
[C---:B------:R-:W-:Y:S08]  /*f760*/  HMMA.16816.F32.BF16 R208, R4.reuse, R20, R208 ;  /* 0x0000001404d0723c */ /* 0x040ff000000418d0 */
[C---:B----4-:R-:W-:Y:S08]  /*f770*/  HMMA.16816.F32.BF16 R212, R4.reuse, R22, R140 ;  /* 0x0000001604d4723c */ /* 0x050ff0000004188c */
[C---:B-----5:R-:W-:Y:S08]  /*f780*/  HMMA.16816.F32.BF16 R136, R4.reuse, R16, R136 ;  /* 0x000000100488723c */ /* 0x060ff00000041888 */
[----:B------:R-:W-:Y:S01]  /*f790*/  HMMA.16816.F32.BF16 R248, R4, R18, R64 ;  /* 0x0000001204f8723c */ /* 0x000fe20000041840 */
[----:B------:R-:W-:-:S05]  /*f7a0*/  VIADD R5, R0, 0xffffff40 ;  /* 0xffffff4000057836 */ /* 0x000fca0000000000 */
[----:B------:R-:W-:Y:S02]  /*f7b0*/  ISETP.GT.AND P0, PT, R237, R5, PT ;  /* 0x00000005ed00720c */ /* 0x000fe40003f04270 */
[----:B------:R-:W-:Y:S01]  /*f7c0*/  ISETP.GE.AND P5, PT, R5, R239, PT ;  /* 0x000000ef0500720c */ /* 0x000fe20003fa6270 */
[C---:B------:R-:W-:Y:S01]  /*f7d0*/  HMMA.16816.F32.BF16 R140, R8.reuse, R24, R60 ;  /* 0x00000018088c723c */ /* 0x040fe2000004183c */
[----:B------:R-:W-:Y:S01]  /*f7e0*/  FSEL R4, R32, -INF , !P0 ;  /* 0xff80000020047808 */ /* 0x000fe20004000000 */
[----:B------:R-:W-:Y:S01]  /*f7f0*/  IMAD.MOV.U32 R233, RZ, RZ, R136 ;  /* 0x000000ffffe97224 */ /* 0x000fe200078e0088 */
[----:B------:R-:W-:Y:S01]  /*f800*/  BAR.SYNC.DEFER_BLOCKING 0x0 ;  /* 0x0000000000007b1d */ /* 0x000fe20000010000 */
[----:B------:R-:W-:Y:S01]  /*f810*/  ISETP.GT.AND P0, PT, R3, R5, PT ;  /* 0x000000050300720c */ /* 0x000fe20003f04270 */
[----:B------:R-:W-:Y:S01]  /*f820*/  IMAD.MOV.U32 R229, RZ, RZ, R137 ;  /* 0x000000ffffe57224 */ /* 0x000fe200078e0089 */
[----:B------:R-:W-:Y:S02]  /*f830*/  ISETP.GE.AND P6, PT, R5, R240, PT ;  /* 0x000000f00500720c */ /* 0x000fe40003fc6270 */
[----:B------:R-:W-:Y:S01]  /*f840*/  HMMA.16816.F32.BF16 R60, R8, R22, R48 ;  /* 0x00000016083c723c */ /* 0x000fe20000041830 */
[----:B------:R-:W-:-:S02]  /*f850*/  FSEL R48, R4, -INF , !P5 ;  /* 0xff80000004307808 */ /* 0x000fc40006800000 */
[----:B------:R-:W-:Y:S01]  /*f860*/  FSEL R4, R34, -INF , !P0 ;  /* 0xff80000022047808 */ /* 0x000fe20004000000 */
[----:B------:R1:W-:Y:S01]  /*f870*/  STL.64 [R1], R138 ;  /* 0x0000008a01007387 */ /* 0x0003e20000100a00 */
[-C--:B------:R-:W-:Y:S02]  /*f880*/  ISETP.GT.AND P5, PT, R2, R5.reuse, PT ;  /* 0x000000050200720c */ /* 0x080fe40003fa4270 */
[----:B------:R-:W-:Y:S01]  /*f890*/  FSEL R49, R4, -INF , !P6 ;  /* 0xff80000004317808 */ /* 0x000fe20007000000 */
[----:B------:R-:W-:Y:S01]  /*f8a0*/  VIADD R4, R0, 0xffffff41 ;  /* 0xffffff4100047836 */ /* 0x000fe20000000000 */
[----:B------:R-:W-:Y:S01]  /*f8b0*/  ISETP.GE.AND P0, PT, R5, R238, PT ;  /* 0x000000ee0500720c */ /* 0x000fe20003f06270 */
[----:B------:R-:W-:Y:S01]  /*f8c0*/  HMMA.16816.F32.BF16 R132, R8, R30, R132 ;  /* 0x0000001e0884723c */ /* 0x000fe20000041884 */
[----:B------:R-:W-:Y:S02]  /*f8d0*/  FSEL R6, R36, -INF , !P5 ;  /* 0xff80000024067808 */ /* 0x000fe40006800000 */
[----:B------:R-:W-:-:S02]  /*f8e0*/  ISETP.GT.AND P6, PT, R12, R5, PT ;  /* 0x000000050c00720c */ /* 0x000fc40003fc4270 */
[----:B------:R-:W-:Y:S02]  /*f8f0*/  FSEL R50, R6, -INF , !P0 ;  /* 0xff80000006327808 */ /* 0x000fe40004000000 */
[-C--:B------:R-:W-:Y:S01]  /*f900*/  ISETP.GT.AND P0, PT, R237, R4.reuse, PT ;  /* 0x00000004ed00720c */ /* 0x080fe20003f04270 */
[C---:B------:R-:W-:Y:S01]  /*f910*/  HMMA.16816.F32.BF16 R64, R8.reuse, R20, R52 ;  /* 0x000000140840723c */ /* 0x040fe20000041834 */
[----:B------:R-:W-:Y:S02]  /*f920*/  ISETP.GE.AND P5, PT, R5, R241, PT ;  /* 0x000000f10500720c */ /* 0x000fe40003fa6270 */
[----:B------:R-:W-:Y:S02]  /*f930*/  FSEL R7, R38, -INF , !P6 ;  /* 0xff80000026077808 */ /* 0x000fe40007000000 */
[----:B------:R-:W-:Y:S02]  /*f940*/  ISETP.GT.AND P6, PT, R3, R4, PT ;  /* 0x000000040300720c */ /* 0x000fe40003fc4270 */
[----:B------:R-:W-:Y:S01]  /*f950*/  FSEL R6, R33, -INF , !P0 ;  /* 0xff80000021067808 */ /* 0x000fe20004000000 */
[C---:B------:R-:W-:Y:S01]  /*f960*/  HMMA.16816.F32.BF16 R52, R8.reuse, R16, R44 ;  /* 0x000000100834723c */ /* 0x040fe2000004182c */
[----:B------:R-:W-:Y:S01]  /*f970*/  ISETP.GE.AND P0, PT, R4, R239, PT ;  /* 0x000000ef0400720c */ /* 0x000fe20003f06270 */
[C---:B------:R-:W-:Y:S01]  /*f980*/  VIADD R17, R0.reuse, 0xffffff48 ;  /* 0xffffff4800117836 */ /* 0x040fe20000000000 */
[----:B------:R-:W-:Y:S01]  /*f990*/  FSEL R45, R7, -INF , !P5 ;  /* 0xff800000072d7808 */ /* 0x000fe20006800000 */
[C---:B------:R-:W-:Y:S01]  /*f9a0*/  VIADD R16, R0.reuse, 0xffffff49 ;  /* 0xffffff4900107836 */ /* 0x040fe20000000000 */
[----:B------:R-:W-:Y:S01]  /*f9b0*/  FSEL R5, R35, -INF , !P6 ;  /* 0xff80000023057808 */ /* 0x000fe20007000000 */
[----:B------:R-:W-:Y:S01]  /*f9c0*/  VIADD R7, R0, 0xffffff61 ;  /* 0xffffff6100077836 */ /* 0x000fe20000000000 */
[----:B------:R-:W-:Y:S01]  /*f9d0*/  ISETP.GE.AND P5, PT, R4, R240, PT ;  /* 0x000000f00400720c */ /* 0x000fe20003fa6270 */
[----:B-1----:R-:W-:Y:S01]  /*f9e0*/  HMMA.16816.F32.BF16 R136, R8, R26, R56 ;  /* 0x0000001a0888723c */ /* 0x002fe20000041838 */
[----:B------:R-:W-:Y:S01]  /*f9f0*/  FSEL R33, R6, -INF , !P0 ;  /* 0xff80000006217808 */ /* 0x000fe20004000000 */
[----:B------:R-:W-:Y:S01]  /*fa00*/  VIADD R6, R0, 0xffffff68 ;  /* 0xffffff6800067836 */ /* 0x000fe20000000000 */
[----:B------:R-:W-:-:S02]  /*fa10*/  ISETP.GT.AND P0, PT, R2, R4, PT ;  /* 0x000000040200720c */ /* 0x000fc40003f04270 */
[----:B------:R-:W-:Y:S02]  /*fa20*/  FSEL R44, R5, -INF , !P5 ;  /* 0xff800000052c7808 */ /* 0x000fe40006800000 */
[----:B------:R-:W-:Y:S01]  /*fa30*/  ISETP.GT.AND P5, PT, R12, R4, PT ;  /* 0x000000040c00720c */ /* 0x000fe20003fa4270 */
[----:B------:R-:W-:Y:S01]  /*fa40*/  HMMA.16816.F32.BF16 R56, R8, R18, R40 ;  /* 0x000000120838723c */ /* 0x000fe20000041828 */
[----:B------:R-:W-:Y:S01]  /*fa50*/  FSEL R5, R37, -INF , !P0 ;  /* 0xff80000025057808 */ /* 0x000fe20004000000 */
[----:B------:R-:W-:Y:S01]  /*fa60*/  VIADD R11, R0, 0xffffff59 ;  /* 0xffffff59000b7836 */ /* 0x000fe20000000000 */
[----:B------:R-:W-:Y:S01]  /*fa70*/  ISETP.GE.AND P6, PT, R4, R238, PT ;  /* 0x000000ee0400720c */ /* 0x000fe20003fc6270 */
[----:B------:R-:W-:Y:S01]  /*fa80*/  VIADD R8, R0, 0xffffff60 ;  /* 0xffffff6000087836 */ /* 0x000fe20000000000 */
[----:B------:R-:W-:Y:S01]  /*fa90*/  ISETP.GE.AND P0, PT, R4, R241, PT ;  /* 0x000000f10400720c */ /* 0x000fe20003f06270 */
[C---:B------:R-:W-:Y:S01]  /*faa0*/  VIADD R10, R0.reuse, 0xffffff71 ;  /* 0xffffff71000a7836 */ /* 0x040fe20000000000 */
[----:B------:R-:W-:Y:S01]  /*fab0*/  FSEL R4, R39, -INF , !P5 ;  /* 0xff80000027047808 */ /* 0x000fe20006800000 */
[----:B------:R-:W-:Y:S01]  /*fac0*/  VIADD R9, R0, 0xffffff78 ;  /* 0xffffff7800097836 */ /* 0x000fe20000000000 */
[----:B------:R-:W-:-:S02]  /*fad0*/  ISETP.GT.AND P5, PT, R237, R17, PT ;  /* 0x00000011ed00720c */ /* 0x000fc40003fa4270 */
[----:B------:R-:W-:Y:S01]  /*fae0*/  FSEL R39, R4, -INF , !P0 ;  /* 0xff80000004277808 */ /* 0x000fe20004000000 */
[C---:B------:R-:W-:Y:S01]  /*faf0*/  VIADD R4, R0.reuse, 0xffffff70 ;  /* 0xffffff7000047836 */ /* 0x040fe20000000000 */
[----:B------:R-:W-:Y:S01]  /*fb00*/  FSEL R37, R5, -INF , !P6 ;  /* 0xff80000005257808 */ /* 0x000fe20007000000 */
[C---:B------:R-:W-:Y:S01]  /*fb10*/  VIADD R5, R0.reuse, 0xffffff69 ;  /* 0xffffff6900057836 */ /* 0x040fe20000000000 */
[----:B------:R-:W-:Y:S01]  /*fb20*/  ISETP.GT.AND P0, PT, R3, R17, PT ;  /* 0x000000110300720c */ /* 0x000fe20003f04270 */
[----:B------:R-:W-:Y:S01]  /*fb30*/  VIADD R0, R0, 0xffffff79 ;  /* 0xffffff7900007836 */ /* 0x000fe20000000000 */
[----:B------:R-:W-:Y:S02]  /*fb40*/  ISETP.GE.AND P6, PT, R17, R239, PT ;  /* 0x000000ef1100720c */ /* 0x000fe40003fc6270 */
[----:B------:R-:W-:Y:S02]  /*fb50*/  FSEL R19, R132, -INF , !P5 ;  /* 0xff80000084137808 */ /* 0x000fe40006800000 */
[----:B------:R-:W-:-:S02]  /*fb60*/  FSEL R18, R134, -INF , !P0 ;  /* 0xff80000086127808 */ /* 0x000fc40004000000 */
[----:B------:R-:W-:Y:S02]  /*fb70*/  ISETP.GE.AND P5, PT, R17, R240, PT ;  /* 0x000000f01100720c */ /* 0x000fe40003fa6270 */
[----:B------:R-:W-:Y:S02]  /*fb80*/  FSEL R31, R19, -INF , !P6 ;  /* 0xff800000131f7808 */ /* 0x000fe40007000000 */
[-C--:B------:R-:W-:Y:S02]  /*fb90*/  ISETP.GT.AND P0, PT, R2, R17.reuse, PT ;  /* 0x000000110200720c */ /* 0x080fe40003f04270 */
[----:B------:R-:W-:Y:S02]  /*fba0*/  ISETP.GT.AND P6, PT, R12, R17, PT ;  /* 0x000000110c00720c */ /* 0x000fe40003fc4270 */
[----:B------:R-:W-:Y:S02]  /*fbb0*/  FSEL R36, R18, -INF , !P5 ;  /* 0xff80000012247808 */ /* 0x000fe40006800000 */
[----:B------:R-:W-:-:S02]  /*fbc0*/  FSEL R20, R224, -INF , !P0 ;  /* 0xff800000e0147808 */ /* 0x000fc40004000000 */
[C---:B------:R-:W-:Y:S02]  /*fbd0*/  ISETP.GT.AND P5, PT, R3.reuse, R16, PT ;  /* 0x000000100300720c */ /* 0x040fe40003fa4270 */
[C---:B------:R-:W-:Y:S02]  /*fbe0*/  ISETP.GT.AND P0, PT, R3.reuse, R15, PT ;  /* 0x0000000f0300720c */ /* 0x040fe40003f04270 */
[----:B------:R-:W-:Y:S02]  /*fbf0*/  FSEL R18, R226, -INF , !P6 ;  /* 0xff800000e2127808 */ /* 0x000fe40007000000 */
[----:B------:R-:W-:Y:S02]  /*fc00*/  ISETP.GT.AND P6, PT, R3, R14, PT ;  /* 0x0000000e0300720c */ /* 0x000fe40003fc4270 */
[----:B------:R-:W-:Y:S02]  /*fc10*/  FSEL R21, R135, -INF , !P5 ;  /* 0xff80000087157808 */ /* 0x000fe40006800000 */
[----:B------:R-:W-:-:S02]  /*fc20*/  FSEL R22, R142, -INF , !P0 ;  /* 0xff8000008e167808 */ /* 0x000fc40004000000 */
[C---:B------:R-:W-:Y:S02]  /*fc30*/  ISETP.GT.AND P5, PT, R3.reuse, R13, PT ;  /* 0x0000000d0300720c */ /* 0x040fe40003fa4270 */
[----:B------:R-:W-:Y:S02]  /*fc40*/  ISETP.GT.AND P0, PT, R3, R11, PT ;  /* 0x0000000b0300720c */ /* 0x000fe40003f04270 */
[----:B------:R-:W-:Y:S02]  /*fc50*/  FSEL R25, R143, -INF , !P6 ;  /* 0xff8000008f197808 */ /* 0x000fe40007000000 */
        /* <DEDUP_REMOVED lines=33> */
[----:B------:R-:W-:Y:S02]  /*fe70*/  ISETP.GT.AND P5, PT, R3, R0, PT ;  /* 0x000000000300720c */ /* 0x000fe40003fa4270 */
[----:B------:R-:W-:Y:S02]  /*fe80*/  ISETP.GT.AND P0, PT, R2, R4, PT ;  /* 0x000000040200720c */ /* 0x000fe40003f04270 */
[----:B------:R-:W-:Y:S02]  /*fe90*/  FSEL R58, R58, -INF , !P6 ;  /* 0xff8000003a3a7808 */ /* 0x000fe40007000000 */
[----:B------:R-:W-:Y:S02]  /*fea0*/  ISETP.GT.AND P6, PT, R2, R10, PT ;  /* 0x0000000a0200720c */ /* 0x000fe40003fc4270 */
[----:B------:R-:W-:Y:S02]  /*feb0*/  FSEL R55, R59, -INF , !P5 ;  /* 0xff8000003b377808 */ /* 0x000fe40006800000 */
[----:B------:R-:W-:-:S02]  /*fec0*/  FSEL R54, R233, -INF , !P0 ;  /* 0xff800000e9367808 */ /* 0x000fc40004000000 */
[C---:B------:R-:W-:Y:S02]  /*fed0*/  ISETP.GT.AND P0, PT, R2.reuse, R0, PT ;  /* 0x000000000200720c */ /* 0x040fe40003f04270 */
[----:B------:R-:W-:Y:S02]  /*fee0*/  FSEL R59, R229, -INF , !P6 ;  /* 0xff800000e53b7808 */ /* 0x000fe40007000000 */
[----:B------:R-:W-:Y:S02]  /*fef0*/  ISETP.GT.AND P5, PT, R2, R9, PT ;  /* 0x000000090200720c */ /* 0x000fe40003fa4270 */
[----:B------:R-:W-:Y:S02]  /*ff00*/  ISETP.GT.AND P6, PT, R237, R16, PT ;  /* 0x00000010ed00720c */ /* 0x000fe40003fc4270 */
[----:B------:R-:W-:Y:S02]  /*ff10*/  FSEL R208, R249, -INF , !P0 ;  /* 0xff800000f9d07808 */ /* 0x000fe40004000000 */
[----:B------:R-:W-:-:S02]  /*ff20*/  FSEL R143, R248, -INF , !P5 ;  /* 0xff800000f88f7808 */ /* 0x000fc40006800000 */
[----:B------:R-:W-:Y:S02]  /*ff30*/  ISETP.GE.AND P0, PT, R17, R241, PT ;  /* 0x000000f11100720c */ /* 0x000fe40003f06270 */
[----:B------:R-:W-:Y:S02]  /*ff40*/  FSEL R2, R133, -INF , !P6 ;  /* 0xff80000085027808 */ /* 0x000fe40007000000 */
[----:B------:R-:W-:Y:S02]  /*ff50*/  ISETP.GE.AND P5, PT, R17, R238, PT ;  /* 0x000000ee1100720c */ /* 0x000fe40003fa6270 */
[----:B------:R-:W-:Y:S02]  /*ff60*/  ISETP.GE.AND P6, PT, R16, R239, PT ;  /* 0x000000ef1000720c */ /* 0x000fe40003fc6270 */
[----:B------:R-:W-:Y:S02]  /*ff70*/  FSEL R40, R18, -INF , !P0 ;  /* 0xff80000012287808 */ /* 0x000fe40004000000 */
[----:B------:R-:W-:-:S02]  /*ff80*/  FSEL R38, R20, -INF , !P5 ;  /* 0xff80000014267808 */ /* 0x000fc40006800000 */
[----:B------:R-:W-:Y:S02]  /*ff90*/  ISETP.GE.AND P0, PT, R16, R240, PT ;  /* 0x000000f01000720c */ /* 0x000fe40003f06270 */
[----:B------:R-:W-:Y:S02]  /*ffa0*/  FSEL R30, R2, -INF , !P6 ;  /* 0xff800000021e7808 */ /* 0x000fe40007000000 */
[----:B------:R-:W-:Y:S02]  /*ffb0*/  ISETP.GE.AND P5, PT, R16, R238, PT ;  /* 0x000000ee1000720c */ /* 0x000fe40003fa6270 */
[----:B------:R-:W-:Y:S02]  /*ffc0*/  ISETP.GT.AND P6, PT, R12, R16, PT ;  /* 0x000000100c00720c */ /* 0x000fe40003fc4270 */
[----:B------:R-:W-:Y:S02]  /*ffd0*/  FSEL R34, R21, -INF , !P0 ;  /* 0xff80000015227808 */ /* 0x000fe40004000000 */
[----:B------:R-:W-:-:S02]  /*ffe0*/  ISETP.GE.AND P0, PT, R16, R241, PT ;  /* 0x000000f11000720c */ /* 0x000fc40003f06270 */
[----:B------:R-:W-:Y:S02]  /*fff0*/  FSEL R35, R19, -INF , !P5 ;  /* 0xff80000013237808 */ /* 0x000fe40006800000 */
[----:B------:R-:W-:Y:S02]  /*10000*/  FSEL R41, R227, -INF , !P6 ;  /* 0xff800000e3297808 */ /* 0x000fe40007000000 */
[-C--:B------:R-:W-:Y:S02]  /*10010*/  ISETP.GT.AND P5, PT, R237, R15.reuse, PT ;  /* 0x0000000fed00720c */ /* 0x080fe40003fa4270 */
[----:B------:R-:W-:Y:S02]  /*10020*/  FSEL R41, R41, -INF , !P0 ;  /* 0xff80000029297808 */ /* 0x000fe40004000000 */
[----:B------:R-:W-:Y:S02]  /*10030*/  FSEL R2, R140, -INF , !P5 ;  /* 0xff8000008c027808 */ /* 0x000fe40006800000 */
[----:B------:R-:W-:-:S02]  /*10040*/  ISETP.GT.AND P0, PT, R12, R15, PT ;  /* 0x0000000f0c00720c */ /* 0x000fc40003f04270 */
[C---:B------:R-:W-:Y:S02]  /*10050*/  ISETP.GE.AND P5, PT, R15.reuse, R240, PT ;  /* 0x000000f00f00720c */ /* 0x040fe40003fa6270 */
[C---:B------:R-:W-:Y:S02]  /*10060*/  ISETP.GE.AND P6, PT, R15.reuse, R239, PT ;  /* 0x000000ef0f00720c */ /* 0x040fe40003fc6270 */
[----:B------:R-:W-:Y:S02]  /*10070*/  FSEL R3, R222, -INF , !P0 ;  /* 0xff800000de037808 */ /* 0x000fe40004000000 */
[----:B------:R-:W-:Y:S02]  /*10080*/  FSEL R226, R22, -INF , !P5 ;  /* 0xff80000016e27808 */ /* 0x000fe40006800000 */
[C---:B------:R-:W-:Y:S02]  /*10090*/  ISETP.GE.AND P0, PT, R15.reuse, R241, PT ;  /* 0x000000f10f00720c */ /* 0x040fe40003f06270 */
[----:B------:R-:W-:-:S02]  /*100a0*/  ISETP.GE.AND P5, PT, R15, R238, PT ;  /* 0x000000ee0f00720c */ /* 0x000fc40003fa6270 */
[----:B------:R-:W-:Y:S02]  /*100b0*/  FSEL R224, R2, -INF , !P6 ;  /* 0xff80000002e07808 */ /* 0x000fe40007000000 */
[----:B------:R-:W-:Y:S02]  /*100c0*/  ISETP.GT.AND P6, PT, R237, R14, PT ;  /* 0x0000000eed00720c */ /* 0x000fe40003fc4270 */
[----:B------:R-:W-:Y:S02]  /*100d0*/  FSEL R227, R3, -INF , !P0 ;  /* 0xff80000003e37808 */ /* 0x000fe40004000000 */
[----:B------:R-:W-:Y:S02]  /*100e0*/  FSEL R225, R24, -INF , !P5 ;  /* 0xff80000018e17808 */ /* 0x000fe40006800000 */
[----:B------:R-:W-:Y:S02]  /*100f0*/  ISETP.GE.AND P0, PT, R14, R240, PT ;  /* 0x000000f00e00720c */ /* 0x000fe40003f06270 */
[----:B------:R-:W-:-:S02]  /*10100*/  ISETP.GT.AND P5, PT, R12, R14, PT ;  /* 0x0000000e0c00720c */ /* 0x000fc40003fa4270 */
[----:B------:R-:W-:Y:S02]  /*10110*/  FSEL R2, R141, -INF , !P6 ;  /* 0xff8000008d027808 */ /* 0x000fe40007000000 */
[C---:B------:R-:W-:Y:S02]  /*10120*/  ISETP.GE.AND P6, PT, R14.reuse, R239, PT ;  /* 0x000000ef0e00720c */ /* 0x040fe40003fc6270 */
[----:B------:R-:W-:Y:S02]  /*10130*/  FSEL R221, R25, -INF , !P0 ;  /* 0xff80000019dd7808 */ /* 0x000fe40004000000 */
[----:B------:R-:W-:Y:S02]  /*10140*/  ISETP.GE.AND P0, PT, R14, R241, PT ;  /* 0x000000f10e00720c */ /* 0x000fe40003f06270 */
[----:B------:R-:W-:Y:S02]  /*10150*/  FSEL R223, R223, -INF , !P5 ;  /* 0xff800000dfdf7808 */ /* 0x000fe40006800000 */
[----:B------:R-:W-:-:S02]  /*10160*/  FSEL R220, R2, -INF , !P6 ;  /* 0xff80000002dc7808 */ /* 0x000fc40007000000 */
[----:B------:R-:W-:Y:S02]  /*10170*/  ISETP.GT.AND P5, PT, R237, R13, PT ;  /* 0x0000000ded00720c */ /* 0x000fe40003fa4270 */
[----:B------:R-:W-:Y:S02]  /*10180*/  ISETP.GE.AND P6, PT, R14, R238, PT ;  /* 0x000000ee0e00720c */ /* 0x000fe40003fc6270 */
[----:B------:R-:W-:Y:S02]  /*10190*/  FSEL R223, R223, -INF , !P0 ;  /* 0xff800000dfdf7808 */ /* 0x000fe40004000000 */
[----:B------:R-:W-:Y:S02]  /*101a0*/  ISETP.GT.AND P0, PT, R237, R11, PT ;  /* 0x0000000bed00720c */ /* 0x000fe40003f04270 */
[----:B------:R-:W-:Y:S02]  /*101b0*/  FSEL R15, R136, -INF , !P5 ;  /* 0xff800000880f7808 */ /* 0x000fe40006800000 */
[----:B------:R-:W-:-:S02]  /*101c0*/  FSEL R222, R23, -INF , !P6 ;  /* 0xff80000017de7808 */ /* 0x000fc40007000000 */
[C---:B------:R-:W-:Y:S02]  /*101d0*/  ISETP.GT.AND P5, PT, R12.reuse, R11, PT ;  /* 0x0000000b0c00720c */ /* 0x040fe40003fa4270 */
[----:B------:R-:W-:Y:S02]  /*101e0*/  ISETP.GT.AND P6, PT, R12, R13, PT ;  /* 0x0000000d0c00720c */ /* 0x000fe40003fc4270 */
[----:B------:R-:W-:Y:S02]  /*101f0*/  FSEL R14, R137, -INF , !P0 ;  /* 0xff800000890e7808 */ /* 0x000fe40004000000 */
[----:B------:R-:W-:Y:S02]  /*10200*/  ISETP.GE.AND P0, PT, R13, R240, PT ;  /* 0x000000f00d00720c */ /* 0x000fe40003f06270 */
[----:B------:R-:W-:Y:S02]  /*10210*/  FSEL R2, R219, -INF , !P5 ;  /* 0xff800000db027808 */ /* 0x000fe40006800000 */
[----:B------:R-:W-:-:S02]  /*10220*/  FSEL R3, R218, -INF , !P6 ;  /* 0xff800000da037808 */ /* 0x000fc40007000000 */
[-C--:B------:R-:W-:Y:S02]  /*10230*/  ISETP.GT.AND P5, PT, R237, R8.reuse, PT ;  /* 0x00000008ed00720c */ /* 0x080fe40003fa4270 */
        /* <DEDUP_REMOVED lines=11> */
[----:B------:R-:W-:Y:S02]  /*102f0*/  ISETP.GT.AND P5, PT, R237, R6, PT ;  /* 0x00000006ed00720c */ /* 0x000fe40003fa4270 */
[----:B------:R-:W-:Y:S02]  /*10300*/  FSEL R217, R3, -INF , !P0 ;  /* 0xff80000003d97808 */ /* 0x000fe40004000000 */
[----:B------:R-:W-:Y:S02]  /*10310*/  ISETP.GE.AND P6, PT, R11, R239, PT ;  /* 0x000000ef0b00720c */ /* 0x000fe40003fc6270 */
[----:B------:R-:W-:Y:S02]  /*10320*/  ISETP.GT.AND P0, PT, R237, R5, PT ;  /* 0x00000005ed00720c */ /* 0x000fe40003f04270 */
[----:B------:R-:W-:Y:S02]  /*10330*/  FSEL R43, R60, -INF , !P5 ;  /* 0xff8000003c2b7808 */ /* 0x000fe40006800000 */
[----:B------:R-:W-:-:S02]  /*10340*/  FSEL R60, R14, -INF , !P6 ;  /* 0xff8000000e3c7808 */ /* 0x000fc40007000000 */
[----:B------:R-:W-:Y:S02]  /*10350*/  ISETP.GE.AND P5, PT, R11, R240, PT ;  /* 0x000000f00b00720c */ /* 0x000fe40003fa6270 */
[----:B------:R-:W-:Y:S02]  /*10360*/  FSEL R42, R61, -INF , !P0 ;  /* 0xff8000003d2a7808 */ /* 0x000fe40004000000 */
[C---:B------:R-:W-:Y:S02]  /*10370*/  ISETP.GT.AND P6, PT, R237.reuse, R10, PT ;  /* 0x0000000aed00720c */ /* 0x040fe40003fc4270 */
[----:B------:R-:W-:Y:S02]  /*10380*/  ISETP.GT.AND P0, PT, R237, R4, PT ;  /* 0x00000004ed00720c */ /* 0x000fe40003f04270 */
[----:B------:R-:W-:Y:S02]  /*10390*/  FSEL R61, R28, -INF , !P5 ;  /* 0xff8000001c3d7808 */ /* 0x000fe40006800000 */
[----:B------:R-:W-:-:S02]  /*103a0*/  FSEL R32, R53, -INF , !P6 ;  /* 0xff80000035207808 */ /* 0x000fc40007000000 */
[C---:B------:R-:W-:Y:S02]  /*103b0*/  ISETP.GE.AND P5, PT, R11.reuse, R238, PT ;  /* 0x000000ee0b00720c */ /* 0x040fe40003fa6270 */
[----:B------:R-:W-:Y:S02]  /*103c0*/  FSEL R52, R52, -INF , !P0 ;  /* 0xff80000034347808 */ /* 0x000fe40004000000 */
[----:B------:R-:W-:Y:S02]  /*103d0*/  ISETP.GE.AND P6, PT, R8, R239, PT ;  /* 0x000000ef0800720c */ /* 0x000fe40003fc6270 */
[----:B------:R-:W-:Y:S02]  /*103e0*/  ISETP.GE.AND P0, PT, R11, R241, PT ;  /* 0x000000f10b00720c */ /* 0x000fe40003f06270 */
[----:B------:R-:W-:Y:S02]  /*103f0*/  FSEL R209, R26, -INF , !P5 ;  /* 0xff8000001ad17808 */ /* 0x000fe40006800000 */
[----:B------:R-:W-:-:S02]  /*10400*/  P2R R29, PR, RZ, 0x40 ;  /* 0x00000040ff1d7803 */ /* 0x000fc40000000000 */
[----:B------:R-:W-:Y:S02]  /*10410*/  FSEL R210, R2, -INF , !P0 ;  /* 0xff80000002d27808 */ /* 0x000fe40004000000 */
[----:B------:R-:W-:Y:S02]  /*10420*/  ISETP.GE.AND P5, PT, R8, R240, PT ;  /* 0x000000f00800720c */ /* 0x000fe40003fa6270 */
[----:B------:R-:W-:Y:S01]  /*10430*/  ISETP.GT.AND P6, PT, R237, R9, PT ;  /* 0x00000009ed00720c */ /* 0x000fe20003fc4270 */
[----:B------:R-:W-:-:S12]  /*10440*/  BRA.U !UP0, `(.L_x_711) ;  /* 0x0000000508747547 */ /* 0x000fd8000b800000 */
[----:B------:R-:W2:Y:S04]  /*10450*/  LDL R235, [R1+0x48] ;  /* 0x0000480001eb7983 */ /* 0x000ea80000100800 */
[----:B------:R-:W3:Y:S01]  /*10460*/  LDL R242, [R1+0x44] ;  /* 0x0000440001f27983 */ /* 0x000ee20000100800 */
[----:B------:R-:W-:Y:S01]  /*10470*/  IMAD.U32 R2, RZ, RZ, UR21 ;  /* 0x00000015ff027e24 */ /* 0x000fe2000f8e00ff */
[----:B------:R-:W-:Y:S01]  /*10480*/  UIADD3 UR7, UPT, UPT, UR21, -0x4, URZ ;  /* 0xfffffffc15077890 */ /* 0x000fe2000fffe0ff */
[----:B------:R-:W-:Y:S02]  /*10490*/  IMAD.U32 R13, RZ, RZ, UR11 ;  /* 0x0000000bff0d7e24 */ /* 0x000fe4000f8e00ff */
[----:B------:R-:W-:Y:S01]  /*104a0*/  @!P1 VIADD R11, R2, 0xfffffffc ;  /* 0xfffffffc020b9836 */ /* 0x000fe20000000000 */
[----:B------:R-:W-:Y:S01]  /*104b0*/  UIMAD.WIDE.U32 UR8, UR7, UR10, URZ ;  /* 0x0000000a070872a5 */ /* 0x000fe2000f8e00ff */
[----:B------:R-:W-:-:S02]  /*104c0*/  IMAD.U32 R14, RZ, RZ, UR10 ;  /* 0x0000000aff0e7e24 */ /* 0x000fc4000f8e00ff */
[C---:B------:R-:W-:Y:S01]  /*104d0*/  @!P1 IMAD.WIDE.U32 R2, R11.reuse, UR10, RZ ;  /* 0x0000000a0b029c25 */ /* 0x040fe2000f8e00ff */
[----:B------:R-:W-:Y:S02]  /*104e0*/  UIMAD UR7, UR7, UR11, UR9 ;  /* 0x0000000b070772a4 */ /* 0x000fe4000f8e0209 */
[----:B------:R-:W-:Y:S01]  /*104f0*/  ULEA UR6, UP0, UR8, UR30, 0x6 ;  /* 0x0000001e08067291 */ /* 0x000fe2000f8030ff */
[----:B------:R-:W-:Y:S02]  /*10500*/  @!P1 IMAD R3, R11, UR11, R3 ;  /* 0x0000000b0b039c24 */ /* 0x000fe4000f8e0203 */
[----:B------:R-:W-:-:S03]  /*10510*/  IMAD.U32 R11, RZ, RZ, UR8 ;  /* 0x00000008ff0b7e24 */ /* 0x000fc6000f8e00ff */
[----:B------:R-:W-:Y:S02]  /*10520*/  IMAD.U32 R22, RZ, RZ, UR6 ;  /* 0x00000006ff167e24 */ /* 0x000fe4000f8e00ff */
[----:B------:R-:W-:Y:S01]  /*10530*/  IMAD.U32 R16, RZ, RZ, UR6 ;  /* 0x00000006ff107e24 */ /* 0x000fe2000f8e00ff */
[----:B--2---:R-:W-:-:S04]  /*10540*/  @!P1 LEA R26, P0, R2, R235, 0x7 ;  /* 0x000000eb021a9211 */ /* 0x004fc800078038ff */
[----:B---3--:R-:W-:Y:S01]  /*10550*/  @!P1 LEA.HI.X R27, R2, R242, R3, 0x7, P0 ;  /* 0x000000f2021b9211 */ /* 0x008fe200000f3c03 */
[----:B------:R-:W-:Y:S02]  /*10560*/  IMAD.U32 R2, RZ, RZ, UR8 ;  /* 0x00000008ff027e24 */ /* 0x000fe4000f8e00ff */
[----:B------:R-:W-:Y:S01]  /*10570*/  IMAD.U32 R3, RZ, RZ, UR7 ;  /* 0x00000007ff037e24 */ /* 0x000fe2000f8e00ff */
[----:B------:R-:W-:Y:S02]  /*10580*/  ULEA.HI.X UR7, UR8, UR17, UR7, 0x6, UP0 ;  /* 0x0000001108077291 */ /* 0x000fe400080f3407 */
[----:B------:R-:W-:Y:S01]  /*10590*/  @!P2 LEA R24, P0, R2, R235, 0x7 ;  /* 0x000000eb0218a211 */ /* 0x000fe200078038ff */
[----:B------:R-:W-:-:S03]  /*105a0*/  IMAD.U32 R2, RZ, RZ, UR11 ;  /* 0x0000000bff027e24 */ /* 0x000fc6000f8e00ff */
        /* <DEDUP_REMOVED lines=9> */
[----:B------:R-:W-:Y:S01]  /*10640*/  @!P2 LEA.HI.X R19, R11, UR7, R2, 0x5, P0 ;  /* 0x000000070b13ac11 */ /* 0x000fe200080f2c02 */
[----:B------:R-:W-:Y:S02]  /*10650*/  IMAD.U32 R2, RZ, RZ, UR10 ;  /* 0x0000000aff027e24 */ /* 0x000fe4000f8e00ff */
[----:B------:R-:W-:Y:S01]  /*10660*/  @!PT LDS RZ, [RZ] ;  /* 0x00000000fffff984 */ /* 0x000fe20000000800 */
[----:B------:R-:W-:Y:S01]  /*10670*/  @!PT LDS RZ, [RZ] ;  /* 0x00000000fffff984 */ /* 0x000fe20000000800 */
[----:B------:R-:W-:Y:S01]  /*10680*/  @!PT LDS RZ, [RZ] ;  /* 0x00000000fffff984 */ /* 0x000fe20000000800 */
[----:B------:R1:W-:Y:S03]  /*10690*/  @!P1 LDGSTS.E.BYPASS.LTC128B.128 [R236+0xa000], desc[UR24][R26.64+0x80] ;  /* 0x0a0000801aec9fae */ /* 0x0003e6000b981a18 */
[----:B------:R-:W-:Y:S01]  /*106a0*/  @!P1 LEA R11, P0, R2, UR6, 0x5 ;  /* 0x00000006020b9c11 */ /* 0x000fe2000f8028ff */
[----:B------:R-:W-:Y:S01]  /*106b0*/  IMAD.U32 R2, RZ, RZ, UR7 ;  /* 0x00000007ff027e24 */ /* 0x000fe2000f8e00ff */
[----:B------:R1:W-:Y:S02]  /*106c0*/  @P1 STS.128 [R236+0xa000], RZ ;  /* 0x00a000ffec001388 */ /* 0x0003e40000000c00 */
[----:B------:R-:W-:Y:S01]  /*106d0*/  @!P1 LEA.HI.X R28, R14, UR7, R13, 0x5, P0 ;  /* 0x000000070e1c9c11 */ /* 0x000fe200080f2c0d */
[----:B------:R-:W-:Y:S01]  /*106e0*/  IMAD.U32 R13, RZ, RZ, UR6 ;  /* 0x00000006ff0d7e24 */ /* 0x000fe2000f8e00ff */
[----:B------:R-:W-:-:S04]  /*106f0*/  @!P2 LEA R22, P0, R22, R235, 0x1 ;  /* 0x000000eb1616a211 */ /* 0x000fc800078008ff */
[----:B------:R-:W-:Y:S02]  /*10700*/  @!P2 LEA.HI.X R23, R13, R242, R2, 0x1, P0 ;  /* 0x000000f20d17a211 */ /* 0x000fe400000f0c02 */
[----:B------:R-:W-:-:S03]  /*10710*/  @!P1 LEA R16, P0, R16, R235, 0x1 ;  /* 0x000000eb10109211 */ /* 0x000fc600078008ff */
[----:B------:R-:W-:Y:S01]  /*10720*/  @!PT LDS RZ, [RZ] ;  /* 0x00000000fffff984 */ /* 0x000fe20000000800 */
[----:B------:R-:W-:Y:S01]  /*10730*/  @!PT LDS RZ, [RZ] ;  /* 0x00000000fffff984 */ /* 0x000fe20000000800 */
[----:B------:R-:W-:Y:S01]  /*10740*/  @!PT LDS RZ, [RZ] ;  /* 0x00000000fffff984 */ /* 0x000fe20000000800 */
[----:B------:R1:W-:Y:S01]  /*10750*/  @!P2 LDGSTS.E.BYPASS.LTC128B.128 [R236+0x8800], desc[UR24][R22.64] ;  /* 0x0880000016ecafae */ /* 0x0003e2000b981a18 */
[----:B------:R-:W-:Y:S01]  /*10760*/  @!P1 LEA.HI.X R17, R13, R242, R2, 0x1, P0 ;  /* 0x000000f20d119211 */ /* 0x000fe200000f0c02 */
[----:B------:R-:W-:Y:S02]  /*10770*/  IMAD.U32 R2, RZ, RZ, UR30 ;  /* 0x0000001eff027e24 */ /* 0x000fe4000f8e00ff */
[----:B------:R-:W-:Y:S01]  /*10780*/  IMAD.U32 R13, RZ, RZ, UR17 ;  /* 0x00000011ff0d7e24 */ /* 0x000fe2000f8e00ff */
[----:B------:R1:W-:Y:S02]  /*10790*/  @P2 STS.128 [R236+0x8800], RZ ;  /* 0x008800ffec002388 */ /* 0x0003e40000000c00 */
[----:B------:R-:W-:Y:S02]  /*107a0*/  @!P2 IADD3 R2, P0, PT, R2, UR6, RZ ;  /* 0x000000060202ac10 */ /* 0x000fe4000ff1e0ff */
[----:B------:R-:W-:Y:S01]  /*107b0*/  @!PT LDS RZ, [RZ] ;  /* 0x00000000fffff984 */ /* 0x000fe20000000800 */
[----:B------:R-:W-:Y:S01]  /*107c0*/  @!PT LDS RZ, [RZ] ;  /* 0x00000000fffff984 */ /* 0x000fe20000000800 */
[----:B------:R-:W-:Y:S01]  /*107d0*/  @!PT LDS RZ, [RZ] ;  /* 0x00000000fffff984 */ /* 0x000fe20000000800 */
[----:B------:R1:W-:Y:S02]  /*107e0*/  @!P1 LDGSTS.E.BYPASS.LTC128B.128 [R236+0xa800], desc[UR24][R16.64+0x80] ;  /* 0x0a80008010ec9fae */ /* 0x0003e4000b981a18 */
[----:B------:R-:W-:-:S02]  /*107f0*/  @!P2 IADD3.X R13, PT, PT, R13, UR7, RZ, P0, !PT ;  /* 0x000000070d0dac10 */ /* 0x000fc400087fe4ff */
[C---:B------:R-:W-:Y:S01]  /*10800*/  @!P2 LEA R20, P0, R2.reuse, R235, 0x1 ;  /* 0x000000eb0214a211 */ /* 0x040fe200078008ff */
[----:B------:R1:W-:Y:S03]  /*10810*/  @P1 STS.128 [R236+0xa800], RZ ;  /* 0x00a800ffec001388 */ /* 0x0003e60000000c00 */
        /* <DEDUP_REMOVED lines=11> */
[----:B------:R-:W-:Y:S02]  /*108d0*/  @!P1 LEA.HI.X R15, R2, R242, R13, 0x1, P0 ;  /* 0x000000f2020f9211 */ /* 0x000fe400000f0c0d */
[----:B------:R-:W-:-:S03]  /*108e0*/  @!P2 LEA R18, P0, R3, R235, 0x1 ;  /* 0x000000eb0312a211 */ /* 0x000fc600078008ff */
[----:B------:R-:W-:Y:S01]  /*108f0*/  @!PT LDS RZ, [RZ] ;  /* 0x00000000fffff984 */ /* 0x000fe20000000800 */
[----:B------:R-:W-:Y:S01]  /*10900*/  @!PT LDS RZ, [RZ] ;  /* 0x00000000fffff984 */ /* 0x000fe20000000800 */
[----:B------:R-:W-:Y:S01]  /*10910*/  @!PT LDS RZ, [RZ] ;  /* 0x00000000fffff984 */ /* 0x000fe20000000800 */
[----:B------:R1:W-:Y:S01]  /*10920*/  @!P1 LDGSTS.E.BYPASS.LTC128B.128 [R236+0xb000], desc[UR24][R14.64+0x80] ;  /* 0x0b0000800eec9fae */ /* 0x0003e2000b981a18 */
[-C--:B------:R-:W-:Y:S02]  /*10930*/  @!P2 LEA.HI.X R19, R3, R242.reuse, R19, 0x1, P0 ;  /* 0x000000f20313a211 */ /* 0x080fe400000f0c13 */
[C---:B------:R-:W-:Y:S01]  /*10940*/  @!P1 LEA R2, P0, R11.reuse, R235, 0x1 ;  /* 0x000000eb0b029211 */ /* 0x040fe200078008ff */
[----:B------:R1:W-:Y:S03]  /*10950*/  @P1 STS.128 [R236+0xb000], RZ ;  /* 0x00b000ffec001388 */ /* 0x0003e60000000c00 */
[----:B------:R-:W-:Y:S01]  /*10960*/  @!P1 LEA.HI.X R3, R11, R242, R28, 0x1, P0 ;  /* 0x000000f20b039211 */ /* 0x000fe200000f0c1c */
        /* <DEDUP_REMOVED lines=11> */
.L_x_711:
[----:B------:R-:W2:Y:S01]  /*10a20*/  LDL.LU R11, [R1] ;  /* 0x00000000010b7983 */ /* 0x000ea20000300800 */
[----:B------:R-:W-:Y:S01]  /*10a30*/  ISETP.GT.AND P1, PT, R237, R0, PT ;  /* 0x00000000ed00720c */ /* 0x000fe20003f24270 */
[----:B------:R-:W3:Y:S02]  /*10a40*/  LDCU UR6, c[0x0][0x45c] ;  /* 0x00008b80ff0677ac */ /* 0x000ee40008000800 */
[----:B-1----:R-:W4:Y:S04]  /*10a50*/  LDL.LU R16, [R1+0x3c] ;  /* 0x00003c0001107983 */ /* 0x002f280000300800 */
[----:B------:R-:W3:Y:S01]  /*10a60*/  LDL.LU R64, [R1+0x38] ;  /* 0x0000380001407983 */ /* 0x000ee20000300800 */
[----:B------:R-:W-:Y:S02]  /*10a70*/  FSEL R2, R57, -INF , !P1 ;  /* 0xff80000039027808 */ /* 0x000fe40004800000 */
[----:B------:R-:W-:Y:S01]  /*10a80*/  FSEL R3, R56, -INF , !P6 ;  /* 0xff80000038037808 */ /* 0x000fe20007000000 */
[----:B------:R-:W-:Y:S01]  /*10a90*/  STL [R1+0xa0], R236 ;  /* 0x0000a0ec01007387 */ /* 0x000fe20000100800 */
[----:B------:R-:W-:-:S02]  /*10aa0*/  ISETP.GE.AND P1, PT, R6, R239, PT ;  /* 0x000000ef0600720c */ /* 0x000fc40003f26270 */
[----:B------:R-:W-:Y:S01]  /*10ab0*/  ISETP.NE.AND P6, PT, R29, RZ, PT ;  /* 0x000000ff1d00720c */ /* 0x000fe20003fc5270 */
[----:B------:R-:W-:Y:S01]  /*10ac0*/  STL [R1+0x9c], R231 ;  /* 0x00009ce701007387 */ /* 0x000fe20000100800 */
[----:B------:R-:W-:Y:S02]  /*10ad0*/  FSEL R14, R66, -INF , !P5 ;  /* 0xff800000420e7808 */ /* 0x000fe40006800000 */
[-C--:B------:R-:W-:Y:S01]  /*10ae0*/  ISETP.GE.AND P5, PT, R5, R239.reuse, PT ;  /* 0x000000ef0500720c */ /* 0x080fe20003fa6270 */
[----:B------:R-:W-:Y:S01]  /*10af0*/  STL [R1+0x98], R230 ;  /* 0x000098e601007387 */ /* 0x000fe20000100800 */
[----:B------:R-:W-:Y:S02]  /*10b00*/  FSEL R252, R43, -INF , !P1 ;  /* 0xff8000002bfc7808 */ /* 0x000fe40004800000 */
[----:B------:R-:W-:Y:S01]  /*10b10*/  FSEL R15, R47, -INF , !P6 ;  /* 0xff8000002f0f7808 */ /* 0x000fe20007000000 */
[----:B------:R-:W-:Y:S01]  /*10b20*/  STL [R1+0x94], R228 ;  /* 0x000094e401007387 */ /* 0x000fe20000100800 */
[----:B------:R-:W-:-:S02]  /*10b30*/  ISETP.GE.AND P1, PT, R4, R239, PT ;  /* 0x000000ef0400720c */ /* 0x000fc40003f26270 */
[-C--:B------:R-:W-:Y:S01]  /*10b40*/  ISETP.GE.AND P6, PT, R7, R239.reuse, PT ;  /* 0x000000ef0700720c */ /* 0x080fe20003fc6270 */
[----:B------:R-:W-:Y:S01]  /*10b50*/  STL [R1+0xa4], R237 ;  /* 0x0000a4ed01007387 */ /* 0x000fe20000100800 */
[----:B------:R-:W-:Y:S02]  /*10b60*/  FSEL R22, R42, -INF , !P5 ;  /* 0xff8000002a167808 */ /* 0x000fe40006800000 */
[-C--:B------:R-:W-:Y:S02]  /*10b70*/  ISETP.GE.AND P5, PT, R10, R239.reuse, PT ;  /* 0x000000ef0a00720c */ /* 0x080fe40003fa6270 */
[----:B------:R-:W-:Y:S02]  /*10b80*/  FSEL R18, R52, -INF , !P1 ;  /* 0xff80000034127808 */ /* 0x000fe40004800000 */
[----:B------:R-:W-:Y:S02]  /*10b90*/  FSEL R218, R46, -INF , !P6 ;  /* 0xff8000002eda7808 */ /* 0x000fe40007000000 */
[-C--:B------:R-:W-:Y:S01]  /*10ba0*/  ISETP.GE.AND P1, PT, R9, R239.reuse, PT ;  /* 0x000000ef0900720c */ /* 0x080fe20003f26270 */
[----:B------:R-:W-:Y:S01]  /*10bb0*/  STL [R1+0x1c], R18 ;  /* 0x00001c1201007387 */ /* 0x000fe20000100800 */
[----:B------:R-:W-:-:S02]  /*10bc0*/  ISETP.GE.AND P6, PT, R0, R239, PT ;  /* 0x000000ef0000720c */ /* 0x000fc40003fc6270 */
[----:B------:R-:W-:Y:S01]  /*10bd0*/  FSEL R19, R32, -INF , !P5 ;  /* 0xff80000020137808 */ /* 0x000fe20006800000 */
[----:B------:R-:W-:Y:S01]  /*10be0*/  STL [R1+0xa8], R239 ;  /* 0x0000a8ef01007387 */ /* 0x000fe20000100800 */
[----:B------:R-:W-:Y:S02]  /*10bf0*/  FSEL R13, R3, -INF , !P1 ;  /* 0xff800000030d7808 */ /* 0x000fe40004800000 */
[----:B------:R-:W-:Y:S01]  /*10c00*/  FSEL R17, R2, -INF , !P6 ;  /* 0xff80000002117808 */ /* 0x000fe20007000000 */
[----:B------:R-:W-:Y:S01]  /*10c10*/  STL [R1+0x18], R19 ;  /* 0x0000181301007387 */ /* 0x000fe20000100800 */
[----:B------:R-:W-:Y:S02]  /*10c20*/  ISETP.GE.AND P5, PT, R7, R240, PT ;  /* 0x000000f00700720c */ /* 0x000fe40003fa6270 */
[----:B------:R-:W-:Y:S01]  /*10c30*/  ISETP.GE.AND P0, PT, R8, R238, PT ;  /* 0x000000ee0800720c */ /* 0x000fe20003f06270 */
[----:B------:R-:W-:Y:S01]  /*10c40*/  STL [R1+0x14], R13 ;  /* 0x0000140d01007387 */ /* 0x000fe20000100800 */
[----:B------:R-:W-:-:S02]  /*10c50*/  FSEL R235, R134, -INF , !P5 ;  /* 0xff80000086eb7808 */ /* 0x000fc40006800000 */
[----:B------:R-:W-:Y:S01]  /*10c60*/  ISETP.GT.AND P1, PT, R12, R7, PT ;  /* 0x000000070c00720c */ /* 0x000fe20003f24270 */
[----:B------:R2:W-:Y:S01]  /*10c70*/  STL [R1+0x10], R17 ;  /* 0x0000101101007387 */ /* 0x0005e20000100800 */
[----:B------:R-:W-:Y:S02]  /*10c80*/  FSEL R26, R62, -INF , !P0 ;  /* 0xff8000003e1a7808 */ /* 0x000fe40004000000 */
[----:B------:R-:W-:Y:S01]  /*10c90*/  ISETP.GT.AND P5, PT, R12, R6, PT ;  /* 0x000000060c00720c */ /* 0x000fe20003fa4270 */
[----:B------:R-:W3:Y:S01]  /*10ca0*/  LDL.LU R53, [R1+0x34] ;  /* 0x0000340001357983 */ /* 0x000ee20000300800 */
[----:B------:R-:W-:Y:S02]  /*10cb0*/  ISETP.GE.AND P0, PT, R7, R241, PT ;  /* 0x000000f10700720c */ /* 0x000fe40003f06270 */
[----:B------:R-:W-:Y:S02]  /*10cc0*/  FSEL R3, R214, -INF , !P5 ;  /* 0xff800000d6037808 */ /* 0x000fe40006800000 */
[----:B------:R-:W-:-:S02]  /*10cd0*/  MOV R214, R14 ;  /* 0x0000000e00d67202 */ /* 0x000fc40000000f00 */
[----:B------:R-:W3:Y:S01]  /*10ce0*/  LDL.LU R14, [R1+0x4] ;  /* 0x00000400010e7983 */ /* 0x000ee20000300800 */
[----:B------:R-:W-:Y:S02]  /*10cf0*/  ISETP.GE.AND P2, PT, R8, R241, PT ;  /* 0x000000f10800720c */ /* 0x000fe40003f46270 */
[----:B----4-:R-:W-:Y:S02]  /*10d00*/  FMNMX3.FTZ R133, R16, R48, R33, !PT ;  /* 0x0000003010857276 */ /* 0x010fe40007810021 */
[----:B------:R-:W-:Y:S02]  /*10d10*/  ISETP.GE.AND P6, PT, R7, R238, PT ;  /* 0x000000ee0700720c */ /* 0x000fe40003fc6270 */
[----:B------:R-:W-:-:S04]  /*10d20*/  FMNMX3.FTZ R133, R133, R31, R30, !PT ;  /* 0x0000001f85857276 */ /* 0x000fc8000781001e */
[----:B------:R-:W-:-:S04]  /*10d30*/  FMNMX3.FTZ R133, R133, R224, R220, !PT ;  /* 0x000000e085857276 */ /* 0x000fc800078100dc */
[----:B------:R-:W-:-:S04]  /*10d40*/  FMNMX3.FTZ R133, R133, R212, R60, !PT ;  /* 0x000000d485857276 */ /* 0x000fc8000781003c */
[----:B------:R-:W-:-:S04]  /*10d50*/  FMNMX3.FTZ R133, R133, R15, R218, !PT ;  /* 0x0000000f85857276 */ /* 0x000fc800078100da */
[----:B------:R-:W-:-:S04]  /*10d60*/  FMNMX3.FTZ R133, R133, R252, R22, !PT ;  /* 0x000000fc85857276 */ /* 0x000fc80007810016 */
[----:B------:R-:W-:-:S04]  /*10d70*/  FMNMX3.FTZ R133, R133, R18, R19, !PT ;  /* 0x0000001285857276 */ /* 0x000fc80007810013 */
[----:B------:R-:W-:Y:S01]  /*10d80*/  FMNMX3.FTZ R133, R133, R13, R17, !PT ;  /* 0x0000000d85857276 */ /* 0x000fe20007810011 */
[----:B--2---:R-:W-:Y:S02]  /*10d90*/  IMAD.MOV.U32 R17, RZ, RZ, R11 ;  /* 0x000000ffff117224 */ /* 0x004fe400078e000b */
[----:B------:R-:W2:Y:S01]  /*10da0*/  LDL.LU R11, [R1+0x30] ;  /* 0x00003000010b7983 */ /* 0x000ea20000300800 */
[----:B------:R-:W-:Y:S02]  /*10db0*/  FSEL R2, R211, -INF , !P1 ;  /* 0xff800000d3027808 */ /* 0x000fe40004800000 */
[----:B------:R-:W-:Y:S02]  /*10dc0*/  ISETP.GE.AND P1, PT, R6, R240, PT ;  /* 0x000000f00600720c */ /* 0x000fe40003f26270 */
[----:B------:R-:W-:Y:S02]  /*10dd0*/  FSEL R13, R2, -INF , !P0 ;  /* 0xff800000020d7808 */ /* 0x000fe40004000000 */
[----:B---3--:R-:W-:-:S02]  /*10de0*/  FMNMX3.FTZ R2, R64, R49, R44, !PT ;  /* 0x0000003140027276 */ /* 0x008fc4000781002c */
[----:B------:R-:W-:Y:S02]  /*10df0*/  FSEL R219, R132, -INF , !P1 ;  /* 0xff80000084db7808 */ /* 0x000fe40004800000 */
[----:B------:R-:W-:Y:S02]  /*10e00*/  FMNMX3.FTZ R2, R2, R36, R34, !PT ;  /* 0x0000002402027276 */ /* 0x000fe40007810022 */
[----:B------:R-:W-:Y:S01]  /*10e10*/  ISETP.GT.AND P1, PT, R12, R5, PT ;  /* 0x000000050c00720c */ /* 0x000fe20003f24270 */
[----:B------:R-:W1:Y:S01]  /*10e20*/  SHFL.BFLY PT, R7, R133, 0x2, 0x1f ;  /* 0x0c401f0085077f89 */ /* 0x000e6200000e0000 */
[----:B------:R-:W-:Y:S02]  /*10e30*/  FSEL R211, R51, -INF , !P2 ;  /* 0xff80000033d37808 */ /* 0x000fe40005000000 */
[----:B------:R-:W-:Y:S02]  /*10e40*/  FSEL R243, R67, -INF , !P6 ;  /* 0xff80000043f37808 */ /* 0x000fe40007000000 */
[----:B------:R-:W-:-:S02]  /*10e50*/  ISETP.GE.AND P2, PT, R6, R238, PT ;  /* 0x000000ee0600720c */ /* 0x000fc40003f46270 */
[----:B------:R-:W-:Y:S02]  /*10e60*/  ISETP.GE.AND P6, PT, R6, R241, PT ;  /* 0x000000f10600720c */ /* 0x000fe40003fc6270 */
[----:B------:R-:W-:Y:S02]  /*10e70*/  FMNMX3.FTZ R2, R2, R226, R221, !PT ;  /* 0x000000e202027276 */ /* 0x000fe400078100dd */
[----:B------:R-:W-:Y:S02]  /*10e80*/  FSEL R6, R215, -INF , !P1 ;  /* 0xff800000d7067808 */ /* 0x000fe40004800000 */
[-C--:B------:R-:W-:Y:S02]  /*10e90*/  ISETP.GE.AND P0, PT, R5, R240.reuse, PT ;  /* 0x000000f00500720c */ /* 0x080fe40003f06270 */
[----:B------:R-:W-:Y:S02]  /*10ea0*/  ISETP.GE.AND P1, PT, R4, R240, PT ;  /* 0x000000f00400720c */ /* 0x000fe40003f26270 */
[----:B------:R-:W-:-:S02]  /*10eb0*/  FMNMX3.FTZ R2, R2, R216, R61, !PT ;  /* 0x000000d802027276 */ /* 0x000fc4000781003d */
[----:B------:R-:W-:Y:S02]  /*10ec0*/  FSEL R29, R135, -INF , !P0 ;  /* 0xff800000871d7808 */ /* 0x000fe40004000000 */
[----:B------:R-:W-:Y:S02]  /*10ed0*/  FSEL R20, R142, -INF , !P1 ;  /* 0xff8000008e147808 */ /* 0x000fe40004800000 */
[----:B------:R-:W-:Y:S02]  /*10ee0*/  FSEL R23, R3, -INF , !P6 ;  /* 0xff80000003177808 */ /* 0x000fe40007000000 */
[----:B------:R-:W-:Y:S02]  /*10ef0*/  ISETP.GE.AND P0, PT, R4, R238, PT ;  /* 0x000000ee0400720c */ /* 0x000fe40003f06270 */
[----:B------:R-:W-:Y:S02]  /*10f00*/  ISETP.GE.AND P1, PT, R10, R240, PT ;  /* 0x000000f00a00720c */ /* 0x000fe40003f26270 */
[----:B------:R-:W-:-:S02]  /*10f10*/  FMNMX3.FTZ R3, R2, R214, R235, !PT ;  /* 0x000000d602037276 */ /* 0x000fc400078100eb */
[----:B------:R-:W-:Y:S02]  /*10f20*/  FSEL R242, R63, -INF , !P2 ;  /* 0xff8000003ff27808 */ /* 0x000fe40005000000 */
[----:B------:R-:W-:Y:S02]  /*10f30*/  FSEL R63, R54, -INF , !P0 ;  /* 0xff800000363f7808 */ /* 0x000fe40004000000 */
[----:B------:R-:W-:Y:S02]  /*10f40*/  FSEL R239, R139, -INF , !P1 ;  /* 0xff8000008bef7808 */ /* 0x000fe40004800000 */
[-C--:B------:R-:W-:Y:S02]  /*10f50*/  ISETP.GE.AND P0, PT, R9, R240.reuse, PT ;  /* 0x000000f00900720c */ /* 0x080fe40003f06270 */
[----:B------:R-:W-:Y:S02]  /*10f60*/  ISETP.GE.AND P1, PT, R0, R240, PT ;  /* 0x000000f00000720c */ /* 0x000fe40003f26270 */
[----:B------:R-:W-:-:S02]  /*10f70*/  FMNMX3.FTZ R3, R3, R219, R29, !PT ;  /* 0x000000db03037276 */ /* 0x000fc4000781001d */
[----:B------:R-:W-:Y:S02]  /*10f80*/  FSEL R215, R58, -INF , !P0 ;  /* 0xff8000003ad77808 */ /* 0x000fe40004000000 */
[----:B------:R-:W-:Y:S02]  /*10f90*/  FSEL R27, R55, -INF , !P1 ;  /* 0xff800000371b7808 */ /* 0x000fe40004800000 */
[----:B------:R-:W-:Y:S02]  /*10fa0*/  FMNMX3.FTZ R135, R3, R20, R239, !PT ;  /* 0x0000001403877276 */ /* 0x000fe400078100ef */
[----:B------:R-:W-:Y:S02]  /*10fb0*/  ISETP.GE.AND P2, PT, R5, R238, PT ;  /* 0x000000ee0500720c */ /* 0x000fe40003f46270 */
[----:B------:R-:W-:Y:S02]  /*10fc0*/  FMNMX3.FTZ R135, R135, R215, R27, !PT ;  /* 0x000000d787877276 */ /* 0x000fe4000781001b */
[----:B------:R-:W-:-:S02]  /*10fd0*/  FSEL R138, R138, -INF , !P2 ;  /* 0xff8000008a8a7808 */ /* 0x000fc40005000000 */
[----:B------:R-:W-:Y:S02]  /*10fe0*/  ISETP.GE.AND P6, PT, R4, R241, PT ;  /* 0x000000f10400720c */ /* 0x000fe40003fc6270 */
[----:B------:R-:W-:Y:S02]  /*10ff0*/  ISETP.GT.AND P2, PT, R12, R4, PT ;  /* 0x000000040c00720c */ /* 0x000fe40003f44270 */
[----:B-1----:R-:W-:Y:S01]  /*11000*/  FMNMX.FTZ R133, R133, R7, !PT ;  /* 0x0000000785857209 */ /* 0x002fe20007810000 */
[----:B------:R-:W1:Y:S01]  /*11010*/  SHFL.BFLY PT, R4, R135, 0x2, 0x1f ;  /* 0x0c401f0087047f89 */ /* 0x000e6200000e0000 */
[----:B------:R-:W-:-:S03]  /*11020*/  ISETP.GE.AND P5, PT, R5, R241, PT ;  /* 0x000000f10500720c */ /* 0x000fc60003fa6270 */
[----:B------:R-:W3:Y:S01]  /*11030*/  SHFL.BFLY PT, R5, R133, 0x1, 0x1f ;  /* 0x0c201f0085057f89 */ /* 0x000ee200000e0000 */
[----:B------:R-:W-:-:S04]  /*11040*/  FMNMX3.FTZ R2, R53, R50, R37, !PT ;  /* 0x0000003235027276 */ /* 0x000fc80007810025 */
[----:B------:R-:W-:-:S04]  /*11050*/  FMNMX3.FTZ R2, R2, R38, R35, !PT ;  /* 0x0000002602027276 */ /* 0x000fc80007810023 */
[----:B------:R-:W-:-:S04]  /*11060*/  FMNMX3.FTZ R2, R2, R225, R222, !PT ;  /* 0x000000e102027276 */ /* 0x000fc800078100de */
[----:B------:R-:W-:Y:S02]  /*11070*/  FMNMX3.FTZ R2, R2, R213, R209, !PT ;  /* 0x000000d502027276 */ /* 0x000fe400078100d1 */
[----:B------:R-:W-:Y:S02]  /*11080*/  ISETP.GE.AND P1, PT, R10, R238, PT ;  /* 0x000000ee0a00720c */ /* 0x000fe40003f26270 */
[----:B------:R-:W-:Y:S02]  /*11090*/  ISETP.GT.AND P0, PT, R12, R10, PT ;  /* 0x0000000a0c00720c */ /* 0x000fe40003f04270 */
[----:B------:R-:W-:Y:S02]  /*110a0*/  FMNMX3.FTZ R3, R2, R26, R243, !PT ;  /* 0x0000001a02037276 */ /* 0x000fe400078100f3 */
[----:B-1----:R-:W-:Y:S02]  /*110b0*/  FMNMX.FTZ R135, R135, R4, !PT ;  /* 0x0000000487877209 */ /* 0x002fe40007810000 */
[----:B------:R-:W-:-:S02]  /*110c0*/  FSEL R7, R14, -INF , !P0 ;  /* 0xff8000000e077808 */ /* 0x000fc40004000000 */
[----:B------:R-:W-:Y:S02]  /*110d0*/  FSEL R234, R59, -INF , !P1 ;  /* 0xff8000003bea7808 */ /* 0x000fe40004800000 */
[-C--:B------:R-:W-:Y:S02]  /*110e0*/  ISETP.GE.AND P0, PT, R9, R238.reuse, PT ;  /* 0x000000ee0900720c */ /* 0x080fe40003f06270 */
[----:B------:R-:W-:Y:S02]  /*110f0*/  ISETP.GE.AND P1, PT, R0, R238, PT ;  /* 0x000000ee0000720c */ /* 0x000fe40003f26270 */
[----:B------:R-:W-:Y:S02]  /*11100*/  FMNMX3.FTZ R3, R3, R242, R138, !PT ;  /* 0x000000f203037276 */ /* 0x000fe4000781008a */
[----:B---3--:R-:W-:Y:S02]  /*11110*/  FMNMX.FTZ R133, R133, R5, !PT ;  /* 0x0000000585857209 */ /* 0x008fe40007810000 */
[----:B------:R-:W1:Y:S01]  /*11120*/  SHFL.BFLY PT, R5, R135, 0x1, 0x1f ;  /* 0x0c201f0087057f89 */ /* 0x000e6200000e0000 */
[----:B------:R-:W-:-:S02]  /*11130*/  FSEL R233, R143, -INF , !P0 ;  /* 0xff8000008fe97808 */ /* 0x000fc40004000000 */
[----:B------:R-:W-:Y:S02]  /*11140*/  FSEL R229, R208, -INF , !P1 ;  /* 0xff800000d0e57808 */ /* 0x000fe40004800000 */
[----:B------:R-:W-:Y:S02]  /*11150*/  FMNMX3.FTZ R136, R3, R63, R234, !PT ;  /* 0x0000003f03887276 */ /* 0x000fe400078100ea */
[----:B------:R-:W-:Y:S02]  /*11160*/  FSEL R62, R6, -INF , !P5 ;  /* 0xff800000063e7808 */ /* 0x000fe40006800000 */
[----:B------:R-:W-:Y:S02]  /*11170*/  ISETP.GT.AND P5, PT, R12, R9, PT ;  /* 0x000000090c00720c */ /* 0x000fe40003fa4270 */
[----:B------:R-:W-:Y:S02]  /*11180*/  FMNMX3.FTZ R136, R136, R233, R229, !PT ;  /* 0x000000e988887276 */ /* 0x000fe400078100e5 */
[----:B------:R-:W-:-:S02]  /*11190*/  ISETP.GT.AND P1, PT, R12, R0, PT ;  /* 0x000000000c00720c */ /* 0x000fc40003f24270 */
[----:B------:R-:W-:Y:S02]  /*111a0*/  FSEL R3, R250, -INF , !P5 ;  /* 0xff800000fa037808 */ /* 0x000fe40006800000 */
[----:B------:R-:W-:Y:S01]  /*111b0*/  ISETP.GE.AND P5, PT, R0, R241, PT ;  /* 0x000000f10000720c */ /* 0x000fe20003fa6270 */
[----:B------:R-:W-:Y:S01]  /*111c0*/  FMUL.FTZ R32, R133, UR6 ;  /* 0x0000000685207c20 */ /* 0x000fe20008410000 */
[----:B------:R-:W3:Y:S01]  /*111d0*/  SHFL.BFLY PT, R6, R136, 0x2, 0x1f ;  /* 0x0c401f0088067f89 */ /* 0x000ee200000e0000 */
[----:B------:R-:W-:-:S03]  /*111e0*/  MOV R139, R13 ;  /* 0x0000000d008b7202 */ /* 0x000fc60000000f00 */
[----:B------:R-:W-:Y:S01]  /*111f0*/  STL [R1+0xac], R240 ;  /* 0x0000acf001007387 */ /* 0x000fe20000100800 */
[----:B-1----:R-:W-:-:S03]  /*11200*/  FMNMX.FTZ R135, R135, R5, !PT ;  /* 0x0000000587877209 */ /* 0x002fc60007810000 */
[----:B------:R1:W-:Y:S01]  /*11210*/  STL [R1+0xb0], R238 ;  /* 0x0000b0ee01007387 */ /* 0x0003e20000100800 */
[----:B------:R-:W-:-:S03]  /*11220*/  FSEL R8, R17, -INF , !P2 ;  /* 0xff80000011087808 */ /* 0x000fc60005000000 */
[----:B------:R-:W-:Y:S01]  /*11230*/  STL [R1+0xc0], R234 ;  /* 0x0000c0ea01007387 */ /* 0x000fe20000100800 */
[-C--:B------:R-:W-:Y:S02]  /*11240*/  ISETP.GE.AND P2, PT, R10, R241.reuse, PT ;  /* 0x000000f10a00720c */ /* 0x080fe40003f46270 */
[----:B------:R-:W-:Y:S02]  /*11250*/  ISETP.GE.AND P0, PT, R9, R241, PT ;  /* 0x000000f10900720c */ /* 0x000fe40003f06270 */
[----:B------:R-:W-:Y:S02]  /*11260*/  FSEL R208, R7, -INF , !P2 ;  /* 0xff80000007d07808 */ /* 0x000fe40005000000 */
[----:B------:R-:W-:Y:S02]  /*11270*/  FSEL R14, R3, -INF , !P0 ;  /* 0xff800000030e7808 */ /* 0x000fe40004000000 */
[----:B---3--:R-:W-:Y:S02]  /*11280*/  FMNMX.FTZ R136, R136, R6, !PT ;  /* 0x0000000688887209 */ /* 0x008fe40007810000 */
[----:B-1----:R-:W-:-:S03]  /*11290*/  FSEL R238, R8, -INF , !P6 ;  /* 0xff80000008ee7808 */ /* 0x002fc60007000000 */
[----:B------:R-:W1:Y:S04]  /*112a0*/  SHFL.BFLY PT, R4, R136, 0x1, 0x1f ;  /* 0x0c201f0088047f89 */ /* 0x000e6800000e0000 */
[----:B------:R-:W-:Y:S04]  /*112b0*/  STL [R1+0xb4], R241 ;  /* 0x0000b4f101007387 */ /* 0x000fe80000100800 */
[----:B------:R-:W3:Y:S01]  /*112c0*/  LDL.LU R17, [R1+0x40] ;  /* 0x0000400001117983 */ /* 0x000ee20000300800 */
[----:B-1----:R-:W-:-:S04]  /*112d0*/  FMNMX.FTZ R136, R136, R4, !PT ;  /* 0x0000000488887209 */ /* 0x002fc80007810000 */
[----:B------:R-:W-:Y:S02]  /*112e0*/  FSETP.NEU.FTZ.AND P2, PT, R136, -INF , PT ;  /* 0xff8000008800780b */ /* 0x000fe40003f5d000 */
[----:B--2---:R-:W-:-:S04]  /*112f0*/  FMNMX3.FTZ R2, R11, R45, R39, !PT ;  /* 0x0000002d0b027276 */ /* 0x004fc80007810027 */
[----:B------:R-:W-:-:S04]  /*11300*/  FMNMX3.FTZ R2, R2, R40, R41, !PT ;  /* 0x0000002802027276 */ /* 0x000fc80007810029 */
[----:B------:R-:W-:-:S04]  /*11310*/  FMNMX3.FTZ R2, R2, R227, R223, !PT ;  /* 0x000000e302027276 */ /* 0x000fc800078100df */
[----:B------:R-:W-:Y:S02]  /*11320*/  FMNMX3.FTZ R0, R2, R217, R210, !PT ;  /* 0x000000d902007276 */ /* 0x000fe400078100d2 */
[----:B------:R-:W-:Y:S02]  /*11330*/  FSEL R2, R251, -INF , !P1 ;  /* 0xff800000fb027808 */ /* 0x000fe40004800000 */
[----:B------:R-:W-:-:S04]  /*11340*/  FSETP.NEU.FTZ.AND P1, PT, R133, -INF , PT ;  /* 0xff8000008500780b */ /* 0x000fc80003f3d000 */
[----:B------:R-:W-:Y:S02]  /*11350*/  FSEL R32, R32, RZ, P1 ;  /* 0x000000ff20207208 */ /* 0x000fe40000800000 */
[----:B------:R-:W-:-:S03]  /*11360*/  FSEL R13, R2, -INF , !P5 ;  /* 0xff800000020d7808 */ /* 0x000fc60006800000 */
[----:B------:R-:W-:Y:S01]  /*11370*/  FFMA.FTZ R2, R48, UR6, -R32 ;  /* 0x0000000630027c23 */ /* 0x000fe20008010820 */
[----:B------:R-:W-:-:S03]  /*11380*/  FMNMX3.FTZ R0, R0, R211, R139, !PT ;  /* 0x000000d300007276 */ /* 0x000fc6000781008b */
[----:B------:R1:W-:Y:S01]  /*11390*/  MUFU.EX2 R234, R2 ;  /* 0x0000000200ea7308 */ /* 0x0003e20000000800 */
[----:B------:R-:W-:Y:S02]  /*113a0*/  FMNMX3.FTZ R0, R0, R23, R62, !PT ;  /* 0x0000001700007276 */ /* 0x000fe4000781003e */
[----:B------:R-:W-:Y:S02]  /*113b0*/  FSETP.NEU.FTZ.AND P5, PT, R135, -INF , PT ;  /* 0xff8000008700780b */ /* 0x000fe40003fbd000 */
[----:B------:R-:W-:Y:S01]  /*113c0*/  FMNMX3.FTZ R0, R0, R238, R208, !PT ;  /* 0x000000ee00007276 */ /* 0x000fe200078100d0 */
[----:B-1----:R-:W-:Y:S01]  /*113d0*/  FFMA.FTZ R2, R33, UR6, -R32 ;  /* 0x0000000621027c23 */ /* 0x002fe20008010820 */
[----:B------:R-:W-:-:S03]  /*113e0*/  FMUL.FTZ R33, R135, UR6 ;  /* 0x0000000687217c20 */ /* 0x000fc60008410000 */
[----:B------:R1:W-:Y:S02]  /*113f0*/  MUFU.EX2 R236, R2 ;  /* 0x0000000200ec7308 */ /* 0x0003e40000000800 */
[----:B------:R-:W-:Y:S02]  /*11400*/  FSEL R33, R33, RZ, P5 ;  /* 0x000000ff21217208 */ /* 0x000fe40002800000 */
[----:B------:R-:W-:Y:S01]  /*11410*/  FMNMX3.FTZ R0, R0, R14, R13, !PT ;  /* 0x0000000e00007276 */ /* 0x000fe2000781000d */
[----:B-1----:R-:W-:-:S04]  /*11420*/  FFMA.FTZ R2, R31, UR6, -R32 ;  /* 0x000000061f027c23 */ /* 0x002fc80008010820 */
[----:B------:R1:W-:Y:S01]  /*11430*/  MUFU.EX2 R232, R2 ;  /* 0x0000000200e87308 */ /* 0x0003e20000000800 */
[----:B------:R-:W2:Y:S01]  /*11440*/  SHFL.BFLY PT, R3, R0, 0x2, 0x1f ;  /* 0x0c401f0000037f89 */ /* 0x000ea200000e0000 */
[----:B-1----:R-:W-:-:S06]  /*11450*/  FFMA.FTZ R2, R30, UR6, -R32 ;  /* 0x000000061e027c23 */ /* 0x002fcc0008010820 */
[----:B------:R1:W-:Y:S02]  /*11460*/  MUFU.EX2 R240, R2 ;  /* 0x0000000200f07308 */ /* 0x0003e40000000800 */
[----:B-1----:R-:W-:-:S06]  /*11470*/  FFMA.FTZ R2, R49, UR6, -R33 ;  /* 0x0000000631027c23 */ /* 0x002fcc0008010821 */
[----:B------:R-:W1:Y:S01]  /*11480*/  MUFU.EX2 R2, R2 ;  /* 0x0000000200027308 */ /* 0x000e620000000800 */
[----:B--2---:R-:W-:Y:S01]  /*11490*/  FMNMX.FTZ R0, R0, R3, !PT ;  /* 0x0000000300007209 */ /* 0x004fe20007810000 */
[----:B------:R-:W-:-:S04]  /*114a0*/  FFMA.FTZ R3, R36, UR6, -R33 ;  /* 0x0000000624037c23 */ /* 0x000fc80008010821 */
[----:B------:R-:W2:Y:S04]  /*114b0*/  SHFL.BFLY PT, R134, R0, 0x1, 0x1f ;  /* 0x0c201f0000867f89 */ /* 0x000ea800000e0000 */
[----:B-1----:R1:W-:Y:S01]  /*114c0*/  STL [R1+0x4c], R2 ;  /* 0x00004c0201007387 */ /* 0x0023e20000100800 */
[----:B------:R4:W-:Y:S01]  /*114d0*/  MUFU.EX2 R25, R3 ;  /* 0x0000000300197308 */ /* 0x0009e20000000800 */
[----:B-1----:R-:W-:-:S07]  /*114e0*/  FFMA.FTZ R2, R44, UR6, -R33 ;  /* 0x000000062c027c23 */ /* 0x002fce0008010821 */
[----:B------:R1:W-:Y:S01]  /*114f0*/  MUFU.EX2 R231, R2 ;  /* 0x0000000200e77308 */ /* 0x0003e20000000800 */
[----:B----4-:R-:W-:-:S07]  /*11500*/  FFMA.FTZ R3, R34, UR6, -R33 ;  /* 0x0000000622037c23 */ /* 0x010fce0008010821 */
[----:B------:R4:W-:Y:S01]  /*11510*/  MUFU.EX2 R5, R3 ;  /* 0x0000000300057308 */ /* 0x0009e20000000800 */
[----:B-1----:R-:W-:-:S05]  /*11520*/  FMUL.FTZ R2, R136, UR6 ;  /* 0x0000000688027c20 */ /* 0x002fca0008410000 */
[----:B------:R-:W-:-:S05]  /*11530*/  FSEL R2, R2, RZ, P2 ;  /* 0x000000ff02027208 */ /* 0x000fca0001000000 */
[----:B----4-:R-:W-:-:S06]  /*11540*/  FFMA.FTZ R3, R50, UR6, -R2 ;  /* 0x0000000632037c23 */ /* 0x010fcc0008010802 */
[----:B------:R-:W1:Y:S01]  /*11550*/  MUFU.EX2 R3, R3 ;  /* 0x0000000300037308 */ /* 0x000e620000000800 */
[----:B--2---:R-:W-:Y:S01]  /*11560*/  FMNMX.FTZ R134, R0, R134, !PT ;  /* 0x0000008600867209 */ /* 0x004fe20007810000 */
[----:B------:R-:W-:-:S03]  /*11570*/  FFMA.FTZ R0, R37, UR6, -R2 ;  /* 0x0000000625007c23 */ /* 0x000fc60008010802 */
[----:B------:R-:W-:-:S03]  /*11580*/  FSETP.NEU.FTZ.AND P0, PT, R134, -INF , PT ;  /* 0xff8000008600780b */ /* 0x000fc60003f1d000 */
[----:B------:R2:W-:Y:S01]  /*11590*/  MUFU.EX2 R230, R0 ;  /* 0x0000000000e67308 */ /* 0x0005e20000000800 */
[----:B-1----:R1:W-:Y:S01]  /*115a0*/  STL [R1+0x50], R3 ;  /* 0x0000500301007387 */ /* 0x0023e20000100800 */
[----:B--2---:R-:W-:-:S06]  /*115b0*/  FFMA.FTZ R0, R38, UR6, -R2 ;  /* 0x0000000626007c23 */ /* 0x004fcc0008010802 */
[----:B------:R2:W-:Y:S01]  /*115c0*/  MUFU.EX2 R21, R0 ;  /* 0x0000000000157308 */ /* 0x0005e20000000800 */
[----:B-1----:R-:W-:Y:S01]  /*115d0*/  FMUL.FTZ R3, R134, UR6 ;  /* 0x0000000686037c20 */ /* 0x002fe20008410000 */
[----:B--2---:R-:W-:-:S04]  /*115e0*/  FFMA.FTZ R0, R35, UR6, -R2 ;  /* 0x0000000623007c23 */ /* 0x004fc80008010802 */
[----:B------:R-:W-:Y:S02]  /*115f0*/  FSEL R3, R3, RZ, P0 ;  /* 0x000000ff03037208 */ /* 0x000fe40000000000 */
[----:B------:R1:W-:Y:S01]  /*11600*/  MUFU.EX2 R30, R0 ;  /* 0x00000000001e7308 */ /* 0x0003e20000000800 */
[----:B------:R-:W-:Y:S01]  /*11610*/  FSEL R4, R133, RZ, P1 ;  /* 0x000000ff85047208 */ /* 0x000fe20000800000 */
[----:B------:R2:W-:Y:S01]  /*11620*/  STL [R1+0xb8], R133 ;  /* 0x0000b88501007387 */ /* 0x0005e20000100800 */
[----:B-1----:R-:W-:-:S05]  /*11630*/  FFMA.FTZ R0, R45, UR6, -R3 ;  /* 0x000000062d007c23 */ /* 0x002fca0008010803 */
[----:B------:R1:W-:Y:S01]  /*11640*/  MUFU.EX2 R237, R0 ;  /* 0x0000000000ed7308 */ /* 0x0003e20000000800 */
[----:B--2---:R-:W2:Y:S01]  /*11650*/  LDL.LU R133, [R1+0x50] ;  /* 0x0000500001857983 */ /* 0x004ea20000300800 */
[----:B-1----:R-:W-:-:S06]  /*11660*/  FFMA.FTZ R0, R39, UR6, -R3 ;  /* 0x0000000627007c23 */ /* 0x002fcc0008010803 */
[----:B------:R1:W-:Y:S01]  /*11670*/  MUFU.EX2 R228, R0 ;  /* 0x0000000000e47308 */ /* 0x0003e20000000800 */
[----:B------:R4:W-:Y:S01]  /*11680*/  STL [R1+0xbc], R135 ;  /* 0x0000bc8701007387 */ /* 0x0009e20000100800 */
[----:B-1----:R-:W-:-:S06]  /*11690*/  FFMA.FTZ R0, R40, UR6, -R3 ;  /* 0x0000000628007c23 */ /* 0x002fcc0008010803 */
[----:B------:R1:W-:Y:S02]  /*116a0*/  MUFU.EX2 R38, R0 ;  /* 0x0000000000267308 */ /* 0x0003e40000000800 */
[----:B-1----:R-:W-:Y:S02]  /*116b0*/  FSEL R0, R135, RZ, P5 ;  /* 0x000000ff87007208 */ /* 0x002fe40002800000 */
[----:B----4-:R-:W4:Y:S01]  /*116c0*/  LDL.LU R135, [R1+0x4c] ;  /* 0x00004c0001877983 */ /* 0x010f220000300800 */
[----:B---3--:R-:W-:Y:S02]  /*116d0*/  LEA R24, R17, UR5, 0x1 ;  /* 0x0000000511187c11 */ /* 0x008fe4000f8e08ff */
[----:B------:R-:W-:Y:S01]  /*116e0*/  FADD.FTZ R0, R64, -R0 ;  /* 0x8000000040007221 */ /* 0x000fe20000010000 */
[----:B------:R-:W-:Y:S02]  /*116f0*/  FADD.FTZ R4, R16, -R4 ;  /* 0x8000000410047221 */ /* 0x000fe40000010000 */
[----:B------:R-:W1:Y:S01]  /*11700*/  LDSM.16.MT88.4 R16, [R24+0xc000] ;  /* 0x00c000001810783b */ /* 0x000e620000004200 */
[----:B------:R-:W-:Y:S01]  /*11710*/  FMUL.FTZ R36, R0, UR6 ;  /* 0x0000000600247c20 */ /* 0x000fe20008410000 */
[----:B------:R-:W-:Y:S01]  /*11720*/  FSEL R0, R134, RZ, P0 ;  /* 0x000000ff86007208 */ /* 0x000fe20000000000 */
[----:B------:R-:W-:Y:S01]  /*11730*/  FMUL.FTZ R28, R4, UR6 ;  /* 0x00000006041c7c20 */ /* 0x000fe20008410000 */
[----:B------:R-:W-:-:S03]  /*11740*/  FSEL R4, R136, RZ, P2 ;  /* 0x000000ff88047208 */ /* 0x000fc60001000000 */
[----:B------:R-:W-:Y:S02]  /*11750*/  FADD.FTZ R0, R11, -R0 ;  /* 0x800000000b007221 */ /* 0x000fe40000010000 */
[----:B------:R-:W-:Y:S02]  /*11760*/  FADD.FTZ R4, R53, -R4 ;  /* 0x8000000435047221 */ /* 0x000fe40000010000 */
[----:B------:R-:W-:Y:S02]  /*11770*/  FMUL.FTZ R0, R0, UR6 ;  /* 0x0000000600007c20 */ /* 0x000fe40008410000 */
[----:B------:R-:W-:Y:S02]  /*11780*/  FMUL.FTZ R4, R4, UR6 ;  /* 0x0000000604047c20 */ /* 0x000fe40008410000 */
[----:B------:R3:W-:Y:S08]  /*11790*/  MUFU.EX2 R37, R0 ;  /* 0x0000000000257308 */ /* 0x0007f00000000800 */
[----:B------:R-:W1:Y:S01]  /*117a0*/  MUFU.EX2 R28, R28 ;  /* 0x0000001c001c7308 */ /* 0x000e620000000800 */
[----:B---3--:R-:W-:-:S07]  /*117b0*/  FFMA.FTZ R0, R41, UR6, -R3 ;  /* 0x0000000629007c23 */ /* 0x008fce0008010803 */
[----:B------:R-:W3:Y:S08]  /*117c0*/  MUFU.EX2 R36, R36 ;  /* 0x0000002400247308 */ /* 0x000ef00000000800 */
[----:B------:R-:W3:Y:S08]  /*117d0*/  MUFU.EX2 R35, R4 ;  /* 0x0000000400237308 */ /* 0x000ef00000000800 */
[----:B------:R-:W3:Y:S01]  /*117e0*/  MUFU.EX2 R241, R0 ;  /* 0x0000000000f17308 */ /* 0x000ee20000000800 */
[----:B------:R-:W-:Y:S01]  /*117f0*/  IMAD.MOV.U32 R39, RZ, RZ, R5 ;  /* 0x000000ffff277224 */ /* 0x000fe200078e0005 */
[----:B------:R-:W-:Y:S01]  /*11800*/  MOV R53, 0x20 ;  /* 0x0000002000357802 */ /* 0x000fe20000000f00 */
[----:B-1----:R-:W-:Y:S01]  /*11810*/  FMUL.FTZ R144, R144, R28 ;  /* 0x0000001c90907220 */ /* 0x002fe20000410000 */
[----:B------:R-:W-:Y:S01]  /*11820*/  F2FP.BF16.F32.PACK_AB R8, R236, R234 ;  /* 0x000000eaec08723e */ /* 0x000fe200000010ff */
[----:B------:R-:W-:Y:S01]  /*11830*/  FMUL.FTZ R145, R145, R28 ;  /* 0x0000001c91917220 */ /* 0x000fe20000410000 */
[----:B------:R-:W-:Y:S01]  /*11840*/  SEL R137, R53, 0xffffffe0, !P4 ;  /* 0xffffffe035897807 */ /* 0x000fe20006000000 */
[-C--:B---3--:R-:W-:Y:S01]  /*11850*/  FMUL.FTZ R146, R146, R36.reuse ;  /* 0x0000002492927220 */ /* 0x088fe20000410000 */
[----:B------:R-:W-:Y:S01]  /*11860*/  FMUL.FTZ R147, R147, R36 ;  /* 0x0000002493937220 */ /* 0x000fe20000410000 */
[----:B------:R-:W-:-:S02]  /*11870*/  F2FP.BF16.F32.PACK_AB R10, R240, R232 ;  /* 0x000000e8f00a723e */ /* 0x000fc400000010ff */
[----:B------:R-:W-:Y:S01]  /*11880*/  F2FP.BF16.F32.PACK_AB R11, R39, R25 ;  /* 0x00000019270b723e */ /* 0x000fe200000010ff */
[----:B------:R-:W-:Y:S01]  /*11890*/  FMUL.FTZ R152, R152, R35 ;  /* 0x0000002398987220 */ /* 0x000fe20000410000 */
[----:B------:R-:W-:Y:S01]  /*118a0*/  F2FP.BF16.F32.PACK_AB R5, R228, R237 ;  /* 0x000000ede405723e */ /* 0x000fe200000010ff */
[----:B------:R-:W-:Y:S01]  /*118b0*/  FMUL.FTZ R153, R153, R35 ;  /* 0x0000002399997220 */ /* 0x000fe20000410000 */
[----:B------:R-:W-:Y:S01]  /*118c0*/  F2FP.BF16.F32.PACK_AB R6, R30, R21 ;  /* 0x000000151e06723e */ /* 0x000fe200000010ff */
[-C--:B------:R-:W-:Y:S01]  /*118d0*/  FMUL.FTZ R154, R154, R37.reuse ;  /* 0x000000259a9a7220 */ /* 0x080fe20000410000 */
[----:B------:R-:W-:Y:S01]  /*118e0*/  F2FP.BF16.F32.PACK_AB R7, R241, R38 ;  /* 0x00000026f107723e */ /* 0x000fe200000010ff */
[----:B------:R-:W-:Y:S01]  /*118f0*/  FMUL.FTZ R155, R155, R37 ;  /* 0x000000259b9b7220 */ /* 0x000fe20000410000 */
[----:B------:R-:W-:Y:S02]  /*11900*/  IMAD.IADD R132, R137, 0x1, R24 ;  /* 0x0000000189847824 */ /* 0x000fe400078e0218 */
        /* <DEDUP_REMOVED lines=8> */
[C---:B------:R-:W-:Y:S01]  /*11990*/  VIADD R0, R24.reuse, 0xc000 ;  /* 0x0000c00018007836 */ /* 0x040fe20000000000 */
[----:B------:R-:W-:Y:S01]  /*119a0*/  IADD3 R34, PT, PT, R24, 0xc040, RZ ;  /* 0x0000c04018227810 */ /* 0x000fe20007ffe0ff */
[-C--:B------:R-:W-:Y:S01]  /*119b0*/  FMUL.FTZ R160, R160, R28.reuse ;  /* 0x0000001ca0a07220 */ /* 0x080fe20000410000 */
[----:B------:R-:W-:-:S02]  /*119c0*/  FMUL.FTZ R161, R161, R28 ;  /* 0x0000001ca1a17220 */ /* 0x000fc40000410000 */
[----:B------:R-:W-:Y:S01]  /*119d0*/  @P3 IADD3 R34, PT, PT, R0, -0x40, RZ ;  /* 0xffffffc000223810 */ /* 0x000fe20007ffe0ff */
        /* <DEDUP_REMOVED lines=35> */
[----:B--2---:R-:W-:-:S07]  /*11c10*/  F2FP.BF16.F32.PACK_AB R4, R230, R133 ;  /* 0x00000085e604723e */ /* 0x004fce00000010ff */
[C---:B------:R-:W-:Y:S08]  /*11c20*/  HMMA.16816.F32.BF16 R52, R4.reuse, R18, R152 ;  /* 0x000000120434723c */ /* 0x040ff00000041898 */
[----:B------:R-:W-:Y:S11]  /*11c30*/  HMMA.16816.F32.BF16 R44, R4, R16, R148 ;  /* 0x00000010042c723c */ /* 0x000ff60000041894 */
[----:B------:R-:W-:Y:S01]  /*11c40*/  MOV R50, R54 ;  /* 0x0000003600327202 */ /* 0x000fe20000000f00 */
[----:B------:R-:W-:Y:S01]  /*11c50*/  IMAD.MOV.U32 R49, RZ, RZ, R55 ;  /* 0x000000ffff317224 */ /* 0x000fe200078e0037 */
[----:B----4-:R-:W-:-:S07]  /*11c60*/  F2FP.BF16.F32.PACK_AB R9, R231, R135 ;  /* 0x00000087e709723e */ /* 0x010fce00000010ff */
[C---:B------:R-:W-:Y:S01]  /*11c70*/  HMMA.16816.F32.BF16 R40, R8.reuse, R16, R144 ;  /* 0x000000100828723c */ /* 0x040fe20000041890 */
[----:B------:R-:W-:Y:S01]  /*11c80*/  MOV R146, R15 ;  /* 0x0000000f00927202 */ /* 0x000fe20000000f00 */
[----:B------:R-:W-:Y:S01]  /*11c90*/  IMAD.MOV.U32 R145, RZ, RZ, R14 ;  /* 0x000000ffff917224 */ /* 0x000fe200078e000e */
[----:B------:R-:W-:Y:S02]  /*11ca0*/  MOV R144, R13 ;  /* 0x0000000d00907202 */ /* 0x000fe40000000f00 */
[----:B------:R-:W1:Y:S01]  /*11cb0*/  LDSM.16.MT88.4 R12, [R132+0xc000] ;  /* 0x00c00000840c783b */ /* 0x000e620000004200 */
[----:B------:R-:W-:Y:S02]  /*11cc0*/  MOV R16, R52 ;  /* 0x0000003400107202 */ /* 0x000fe40000000f00 */
[----:B------:R-:W-:Y:S02]  /*11cd0*/  MOV R48, R53 ;  /* 0x0000003500307202 */ /* 0x000fe40000000f00 */
[----:B------:R-:W-:Y:S01]  /*11ce0*/  HMMA.16816.F32.BF16 R52, R8, R18, R156 ;  /* 0x000000120834723c */ /* 0x000fe2000004189c */
[----:B------:R-:W-:-:S02]  /*11cf0*/  IMAD.MOV.U32 R147, RZ, RZ, R27 ;  /* 0x000000ffff937224 */ /* 0x000fc400078e001b */
[----:B------:R-:W-:Y:S02]  /*11d00*/  IMAD.MOV.U32 R0, RZ, RZ, R16 ;  /* 0x000000ffff007224 */ /* 0x000fe400078e0010 */
[----:B------:R-:W2:-:S14]  /*11d10*/  LDSM.16.MT88.4 R16, [R34] ;  /* 0x000000002210783b */ /* 0x000e9c0000004200 */
[----:B------:R-:W-:Y:S01]  /*11d20*/  MOV R65, R55 ;  /* 0x0000003700417202 */ /* 0x000fe20000000f00 */
[----:B------:R-:W-:Y:S01]  /*11d30*/  IMAD.MOV.U32 R64, RZ, RZ, R52 ;  /* 0x000000ffff407224 */ /* 0x000fe200078e0034 */
[----:B------:R-:W-:Y:S02]  /*11d40*/  MOV R31, R54 ;  /* 0x00000036001f7202 */ /* 0x000fe40000000f00 */
[----:B------:R-:W-:Y:S01]  /*11d50*/  MOV R27, R53 ;  /* 0x00000035001b7202 */ /* 0x000fe20000000f00 */
[-C--:B-1----:R-:W-:Y:S08]  /*11d60*/  HMMA.16816.F32.BF16 R248, R8, R12.reuse, R160 ;  /* 0x0000000c08f8723c */ /* 0x082ff000000418a0 */
[C---:B------:R-:W-:Y:S08]  /*11d70*/  HMMA.16816.F32.BF16 R244, R4.reuse, R12, R164 ;  /* 0x0000000c04f4723c */ /* 0x040ff000000418a4 */
[-C--:B------:R-:W-:Y:S08]  /*11d80*/  HMMA.16816.F32.BF16 R56, R4, R14.reuse, R168 ;  /* 0x0000000e0438723c */ /* 0x080ff000000418a8 */
[----:B------:R-:W-:Y:S01]  /*11d90*/  HMMA.16816.F32.BF16 R52, R8, R14, R172 ;  /* 0x0000000e0834723c */ /* 0x000fe200000418ac */
[----:B------:R-:W1:Y:S01]  /*11da0*/  LDSM.16.MT88.4 R12, [R137] ;  /* 0x00000000890c783b */ /* 0x000e620000004200 */
[----:B------:R-:W-:Y:S01]  /*11db0*/  MOV R174, R50 ;  /* 0x0000003200ae7202 */ /* 0x000fe20000000f00 */
[----:B------:R-:W-:Y:S01]  /*11dc0*/  IMAD.MOV.U32 R172, RZ, RZ, R48 ;  /* 0x000000ffffac7224 */ /* 0x000fe200078e0030 */
[----:B------:R-:W-:-:S04]  /*11dd0*/  MOV R175, R49 ;  /* 0x0000003100af7202 */ /* 0x000fc80000000f00 */
[----:B--2---:R-:W-:Y:S01]  /*11de0*/  HMMA.16816.F32.BF16 R48, R8, R16, R176 ;  /* 0x000000100830723c */ /* 0x004fe200000418b0 */
[----:B------:R-:W-:Y:S02]  /*11df0*/  MOV R178, R65 ;  /* 0x0000004100b27202 */ /* 0x000fe40000000f00 */
[----:B------:R-:W-:Y:S01]  /*11e00*/  MOV R179, R64 ;  /* 0x0000004000b37202 */ /* 0x000fe20000000f00 */
[----:B------:R-:W-:Y:S01]  /*11e10*/  IMAD.MOV.U32 R176, RZ, RZ, R22 ;  /* 0x000000ffffb07224 */ /* 0x000fe200078e0016 */
[----:B------:R-:W-:-:S03]  /*11e20*/  MOV R177, R21 ;  /* 0x0000001500b17202 */ /* 0x000fc60000000f00 */
[-C--:B-1----:R-:W-:Y:S01]  /*11e30*/  HMMA.16816.F32.BF16 R64, R8, R12.reuse, R196 ;  /* 0x0000000c0840723c */ /* 0x082fe200000418c4 */
[----:B------:R-:W-:Y:S02]  /*11e40*/  MOV R198, R31 ;  /* 0x0000001f00c67202 */ /* 0x000fe40000000f00 */
[----:B------:R-:W-:Y:S02]  /*11e50*/  MOV R199, R23 ;  /* 0x0000001700c77202 */ /* 0x000fe40000000f00 */
[----:B------:R-:W-:Y:S02]  /*11e60*/  MOV R31, R20 ;  /* 0x00000014001f7202 */ /* 0x000fe40000000f00 */
[----:B------:R-:W1:Y:S01]  /*11e70*/  LDSM.16.MT88.4 R20, [R24+0xe000] ;  /* 0x00e000001814783b */ /* 0x000e620000004200 */
[C---:B------:R-:W-:Y:S08]  /*11e80*/  HMMA.16816.F32.BF16 R192, R4.reuse, R12, R192 ;  /* 0x0000000c04c0723c */ /* 0x040ff000000418c0 */
[-C--:B------:R-:W-:Y:S08]  /*11e90*/  HMMA.16816.F32.BF16 R200, R4, R14.reuse, R200 ;  /* 0x0000000e04c8723c */ /* 0x080ff000000418c8 */
[C---:B------:R-:W-:Y:S01]  /*11ea0*/  HMMA.16816.F32.BF16 R204, R8.reuse, R14, R204 ;  /* 0x0000000e08cc723c */ /* 0x040fe200000418cc */
[----:B------:R-:W2:Y:S01]  /*11eb0*/  LDSM.16.MT88.4 R12, [R132+0xe000] ;  /* 0x00e00000840c783b */ /* 0x000ea20000004200 */
        /* <DEDUP_REMOVED lines=14> */
[----:B-1----:R-:W-:Y:S01]  /*11fa0*/  HMMA.16816.F32.BF16 R168, R8, R20, R68 ;  /* 0x0000001408a8723c */ /* 0x002fe20000041844 */
[----:B------:R-:W-:-:S07]  /*11fb0*/  MOV R69, R178 ;  /* 0x000000b200457202 */ /* 0x000fce0000000f00 */
[C---:B------:R-:W-:Y:S01]  /*11fc0*/  HMMA.16816.F32.BF16 R156, R4.reuse, R20, R72 ;  /* 0x00000014049c723c */ /* 0x040fe20000041848 */
[----:B------:R-:W-:Y:S01]  /*11fd0*/  MOV R20, R0 ;  /* 0x0000000000147202 */ /* 0x000fe20000000f00 */
[--C-:B------:R-:W-:Y:S01]  /*11fe0*/  FFMA.FTZ R0, R224, UR6, -R32.reuse ;  /* 0x00000006e0007c23 */ /* 0x100fe20008010820 */
[-C--:B------:R-:W-:Y:S01]  /*11ff0*/  FMUL.FTZ R78, R78, R37.reuse ;  /* 0x000000254e4e7220 */ /* 0x080fe20000410000 */
[----:B------:R-:W-:Y:S02]  /*12000*/  FMUL.FTZ R79, R79, R37 ;  /* 0x000000254f4f7220 */ /* 0x000fe40000410000 */
[----:B------:R1:W-:Y:S01]  /*12010*/  MUFU.EX2 R178, R0 ;  /* 0x0000000000b27308 */ /* 0x0003e20000000800 */
[-C--:B------:R-:W-:Y:S01]  /*12020*/  FMUL.FTZ R180, R180, R35.reuse ;  /* 0x00000023b4b47220 */ /* 0x080fe20000410000 */
[----:B------:R-:W-:Y:S01]  /*12030*/  FMUL.FTZ R181, R181, R35 ;  /* 0x00000023b5b57220 */ /* 0x000fe20000410000 */
[-C--:B------:R-:W-:Y:S01]  /*12040*/  FMUL.FTZ R182, R182, R37.reuse ;  /* 0x00000025b6b67220 */ /* 0x080fe20000410000 */
[----:B--2---:R-:W-:Y:S01]  /*12050*/  HMMA.16816.F32.BF16 R152, R4, R14, R92 ;  /* 0x0000000e0498723c */ /* 0x004fe2000004185c */
        /* <DEDUP_REMOVED lines=9> */
[----:B-1----:R-:W-:-:S04]  /*120f0*/  FFMA.FTZ R0, R220, UR6, -R32 ;  /* 0x00000006dc007c23 */ /* 0x002fc80008010820 */
[----:B------:R1:W-:Y:S01]  /*12100*/  MUFU.EX2 R92, R0 ;  /* 0x00000000005c7308 */ /* 0x0003e20000000800 */
[----:B------:R-:W-:Y:S01]  /*12110*/  HMMA.16816.F32.BF16 R164, R4, R22, R76 ;  /* 0x0000001604a4723c */ /* 0x000fe2000004184c */
[----:B------:R-:W-:Y:S01]  /*12120*/  MOV R72, R174 ;  /* 0x000000ae00487202 */ /* 0x000fe20000000f00 */
[----:B------:R-:W-:-:S06]  /*12130*/  IMAD.MOV.U32 R174, RZ, RZ, R241 ;  /* 0x000000ffffae7224 */ /* 0x000fcc00078e00f1 */
[----:B------:R-:W-:Y:S01]  /*12140*/  HMMA.16816.F32.BF16 R180, R4, R16, R180 ;  /* 0x0000001004b4723c */ /* 0x000fe200000418b4 */
[----:B-1----:R-:W-:-:S07]  /*12150*/  FFMA.FTZ R0, R212, UR6, -R32 ;  /* 0x00000006d4007c23 */ /* 0x002fce0008010820 */
[-C--:B------:R-:W-:Y:S01]  /*12160*/  HMMA.16816.F32.BF16 R184, R4, R18.reuse, R184 ;  /* 0x0000001204b8723c */ /* 0x080fe200000418b8 */
[----:B------:R1:W2:Y:S07]  /*12170*/  MUFU.EX2 R76, R0 ;  /* 0x00000000004c7308 */ /* 0x0002ae0000000800 */
[----:B------:R-:W-:Y:S01]  /*12180*/  HMMA.16816.F32.BF16 R188, R8, R18, R188 ;  /* 0x0000001208bc723c */ /* 0x000fe200000418bc */
[----:B------:R-:W3:Y:S01]  /*12190*/  LDSM.16.MT88.4 R16, [R34+0x2000] ;  /* 0x002000002210783b */ /* 0x000ee20000004200 */
[----:B------:R-:W-:-:S02]  /*121a0*/  IMAD.MOV.U32 R74, RZ, RZ, R179 ;  /* 0x000000ffff4a7224 */ /* 0x000fc400078e00b3 */
[----:B-1----:R-:W-:-:S04]  /*121b0*/  FFMA.FTZ R0, R60, UR6, -R32 ;  /* 0x000000063c007c23 */ /* 0x002fc80008010820 */
[----:B------:R1:W-:Y:S01]  /*121c0*/  MUFU.EX2 R241, R0 ;  /* 0x0000000000f17308 */ /* 0x0003e20000000800 */
[----:B------:R-:W-:Y:S01]  /*121d0*/  IMAD.MOV.U32 R196, RZ, RZ, R26 ;  /* 0x000000ffffc47224 */ /* 0x000fe200078e001a */
[----:B------:R-:W-:Y:S02]  /*121e0*/  MOV R21, R172 ;  /* 0x000000ac00157202 */ /* 0x000fe40000000f00 */
[----:B------:R-:W-:Y:S01]  /*121f0*/  MOV R172, R240 ;  /* 0x000000f000ac7202 */ /* 0x000fe20000000f00 */
[----:B-1----:R-:W-:-:S04]  /*12200*/  FFMA.FTZ R0, R226, UR6, -R33 ;  /* 0x00000006e2007c23 */ /* 0x002fc80008010821 */
[----:B------:R1:W-:Y:S01]  /*12210*/  MUFU.EX2 R179, R0 ;  /* 0x0000000000b37308 */ /* 0x0003e20000000800 */
[----:B------:R-:W-:Y:S02]  /*12220*/  MOV R70, R196 ;  /* 0x000000c400467202 */ /* 0x000fe40000000f00 */
[----:B------:R-:W-:Y:S01]  /*12230*/  MOV R68, R198 ;  /* 0x000000c600447202 */ /* 0x000fe20000000f00 */
[----:B-1----:R-:W-:-:S04]  /*12240*/  FFMA.FTZ R0, R221, UR6, -R33 ;  /* 0x00000006dd007c23 */ /* 0x002fc80008010821 */
[----:B------:R1:W-:Y:S01]  /*12250*/  MUFU.EX2 R224, R0 ;  /* 0x0000000000e07308 */ /* 0x0003e20000000800 */
[----:B------:R-:W-:Y:S01]  /*12260*/  MOV R196, R238 ;  /* 0x000000ee00c47202 */ /* 0x000fe20000000f00 */
        /* <DEDUP_REMOVED lines=9> */
[----:B------:R-:W-:Y:S02]  /*12300*/  IMAD.MOV.U32 R73, RZ, RZ, R175 ;  /* 0x000000ffff497224 */ /* 0x000fe400078e00af */
[-C--:B------:R-:W-:Y:S01]  /*12310*/  FMUL.FTZ R108, R108, R35.reuse ;  /* 0x000000236c6c7220 */ /* 0x080fe20000410000 */
[----:B------:R-:W-:Y:S01]  /*12320*/  FMUL.FTZ R109, R109, R35 ;  /* 0x000000236d6d7220 */ /* 0x000fe20000410000 */
[-C--:B------:R-:W-:Y:S01]  /*12330*/  FMUL.FTZ R110, R110, R37.reuse ;  /* 0x000000256e6e7220 */ /* 0x080fe20000410000 */
[----:B------:R-:W-:Y:S01]  /*12340*/  FMUL.FTZ R111, R111, R37 ;  /* 0x000000256f6f7220 */ /* 0x000fe20000410000 */
[----:B------:R-:W-:Y:S02]  /*12350*/  IMAD.MOV.U32 R75, RZ, RZ, R197 ;  /* 0x000000ffff4b7224 */ /* 0x000fe400078e00c5 */
[----:B-1----:R-:W-:-:S04]  /*12360*/  FFMA.FTZ R0, R225, UR6, -R2 ;  /* 0x00000006e1007c23 */ /* 0x002fc80008010802 */
[----:B------:R1:W-:Y:S01]  /*12370*/  MUFU.EX2 R176, R0 ;  /* 0x0000000000b07308 */ /* 0x0003e20000000800 */
[----:B------:R-:W-:Y:S01]  /*12380*/  IMAD.MOV.U32 R71, RZ, RZ, R24 ;  /* 0x000000ffff477224 */ /* 0x000fe200078e0018 */
[----:B------:R-:W-:Y:S01]  /*12390*/  MOV R173, R25 ;  /* 0x0000001900ad7202 */ /* 0x000fe20000000f00 */
[-C--:B------:R-:W-:Y:S01]  /*123a0*/  FMUL.FTZ R104, R104, R35.reuse ;  /* 0x0000002368687220 */ /* 0x080fe20000410000 */
[----:B------:R-:W-:Y:S01]  /*123b0*/  FMUL.FTZ R105, R105, R35 ;  /* 0x0000002369697220 */ /* 0x000fe20000410000 */
[-C--:B------:R-:W-:Y:S01]  /*123c0*/  FMUL.FTZ R106, R106, R37.reuse ;  /* 0x000000256a6a7220 */ /* 0x080fe20000410000 */
[----:B------:R-:W-:Y:S01]  /*123d0*/  FMUL.FTZ R107, R107, R37 ;  /* 0x000000256b6b7220 */ /* 0x000fe20000410000 */
[----:B------:R-:W-:Y:S01]  /*123e0*/  MOV R79, R73 ;  /* 0x00000049004f7202 */ /* 0x000fe20000000f00 */
[----:B------:R-:W4:Y:S01]  /*123f0*/  LDSM.16.MT88.4 R24, [R137+0x2000] ;  /* 0x002000008918783b */ /* 0x000f220000004200 */
[----:B-1----:R-:W-:-:S04]  /*12400*/  FFMA.FTZ R0, R222, UR6, -R2 ;  /* 0x00000006de007c23 */ /* 0x002fc80008010802 */
[----:B------:R1:W4:Y:S01]  /*12410*/  MUFU.EX2 R226, R0 ;  /* 0x0000000000e27308 */ /* 0x0003220000000800 */
[-C--:B------:R-:W-:Y:S01]  /*12420*/  FMUL.FTZ R80, R80, R28.reuse ;  /* 0x0000001c50507220 */ /* 0x080fe20000410000 */
[----:B------:R-:W-:Y:S01]  /*12430*/  FMUL.FTZ R81, R81, R28 ;  /* 0x0000001c51517220 */ /* 0x000fe20000410000 */
[-C--:B------:R-:W-:Y:S01]  /*12440*/  FMUL.FTZ R82, R82, R36.reuse ;  /* 0x0000002452527220 */ /* 0x080fe20000410000 */
[----:B------:R-:W-:Y:S01]  /*12450*/  FMUL.FTZ R83, R83, R36 ;  /* 0x0000002453537220 */ /* 0x000fe20000410000 */
[----:B------:R-:W-:Y:S02]  /*12460*/  IMAD.MOV.U32 R73, RZ, RZ, R75 ;  /* 0x000000ffff497224 */ /* 0x000fe400078e004b */
[-C--:B------:R-:W-:Y:S01]  /*12470*/  FMUL.FTZ R88, R88, R35.reuse ;  /* 0x0000002358587220 */ /* 0x080fe20000410000 */
[----:B------:R-:W-:Y:S01]  /*12480*/  FMUL.FTZ R89, R89, R35 ;  /* 0x0000002359597220 */ /* 0x000fe20000410000 */
[-C--:B------:R-:W-:Y:S01]  /*12490*/  FMUL.FTZ R90, R90, R37.reuse ;  /* 0x000000255a5a7220 */ /* 0x080fe20000410000 */
[----:B------:R-:W-:Y:S01]  /*124a0*/  FMUL.FTZ R91, R91, R37 ;  /* 0x000000255b5b7220 */ /* 0x000fe20000410000 */
[----:B------:R-:W-:Y:S01]  /*124b0*/  MOV R75, R69 ;  /* 0x00000045004b7202 */ /* 0x000fe20000000f00 */
[----:B-1----:R-:W-:Y:S01]  /*124c0*/  FFMA.FTZ R0, R213, UR6, -R2 ;  /* 0x00000006d5007c23 */ /* 0x002fe20008010802 */
[----:B---3--:R-:W-:Y:S03]  /*124d0*/  HMMA.16816.F32.BF16 R148, R4, R18, R108 ;  /* 0x000000120494723c */ /* 0x008fe6000004186c */
[----:B------:R1:W-:Y:S01]  /*124e0*/  MUFU.EX2 R213, R0 ;  /* 0x0000000000d57308 */ /* 0x0003e20000000800 */
        /* <DEDUP_REMOVED lines=9> */
[----:B------:R-:W-:-:S02]  /*12580*/  MOV R111, R71 ;  /* 0x00000047006f7202 */ /* 0x000fc40000000f00 */
[----:B------:R-:W-:Y:S01]  /*12590*/  MOV R199, R177 ;  /* 0x000000b100c77202 */ /* 0x000fe20000000f00 */
[----:B-1----:R-:W-:Y:S01]  /*125a0*/  FFMA.FTZ R0, R209, UR6, -R2 ;  /* 0x00000006d1007c23 */ /* 0x002fe20008010802 */
[----:B------:R-:W-:Y:S01]  /*125b0*/  HMMA.16816.F32.BF16 R140, R4, R16, R104 ;  /* 0x00000010048c723c */ /* 0x000fe20000041868 */
[----:B--2---:R-:W-:Y:S02]  /*125c0*/  IMAD.MOV.U32 R225, RZ, RZ, R76 ;  /* 0x000000ffffe17224 */ /* 0x004fe400078e004c */
[----:B------:R1:W-:Y:S01]  /*125d0*/  MUFU.EX2 R177, R0 ;  /* 0x0000000000b17308 */ /* 0x0003e20000000800 */
[----:B------:R-:W-:Y:S02]  /*125e0*/  MOV R76, R20 ;  /* 0x00000014004c7202 */ /* 0x000fe40000000f00 */
[----:B------:R-:W-:Y:S02]  /*125f0*/  MOV R77, R21 ;  /* 0x00000015004d7202 */ /* 0x000fe40000000f00 */
[----:B------:R-:W-:Y:S01]  /*12600*/  HMMA.16816.F32.BF16 R104, R8, R22, R80 ;  /* 0x000000160868723c */ /* 0x000fe20000041850 */
[----:B------:R-:W2:Y:S07]  /*12610*/  LDSM.16.MT88.4 R20, [R111+0xc800] ;  /* 0x00c800006f14783b */ /* 0x000eae0000004200 */
[----:B------:R-:W-:Y:S01]  /*12620*/  HMMA.16816.F32.BF16 R160, R4, R12, R88 ;  /* 0x0000000c04a0723c */ /* 0x000fe20000041858 */
[----:B-1----:R-:W-:-:S07]  /*12630*/  FFMA.FTZ R0, R227, UR6, -R3 ;  /* 0x00000006e3007c23 */ /* 0x002fce0008010803 */
[C---:B------:R-:W-:Y:S01]  /*12640*/  HMMA.16816.F32.BF16 R88, R8.reuse, R12, R84 ;  /* 0x0000000c0858723c */ /* 0x040fe20000041854 */
[----:B------:R1:W-:Y:S07]  /*12650*/  MUFU.EX2 R222, R0 ;  /* 0x0000000000de7308 */ /* 0x0003ee0000000800 */
[----:B------:R-:W-:Y:S01]  /*12660*/  HMMA.16816.F32.BF16 R96, R8, R14, R96 ;  /* 0x0000000e0860723c */ /* 0x000fe20000041860 */
[----:B------:R-:W3:Y:S01]  /*12670*/  LDSM.16.MT88.4 R12, [R132+0xc800] ;  /* 0x00c80000840c783b */ /* 0x000ee20000004200 */
[----:B------:R-:W-:Y:S01]  /*12680*/  MOV R93, R196 ;  /* 0x000000c4005d7202 */ /* 0x000fe20000000f00 */
[----:B-1----:R-:W-:-:S04]  /*12690*/  FFMA.FTZ R0, R223, UR6, -R3 ;  /* 0x00000006df007c23 */ /* 0x002fc80008010803 */
[----:B------:R1:W2:Y:S01]  /*126a0*/  MUFU.EX2 R223, R0 ;  /* 0x0000000000df7308 */ /* 0x0002a20000000800 */
[----:B------:R-:W-:Y:S01]  /*126b0*/  MOV R196, R239 ;  /* 0x000000ef00c47202 */ /* 0x000fe20000000f00 */
[----:B------:R-:W-:Y:S02]  /*126c0*/  IMAD.MOV.U32 R94, RZ, RZ, R172 ;  /* 0x000000ffff5e7224 */ /* 0x000fe400078e00ac */
[----:B-1----:R-:W-:-:S04]  /*126d0*/  FFMA.FTZ R0, R217, UR6, -R3 ;  /* 0x00000006d9007c23 */ /* 0x002fc80008010803 */
[----:B------:R1:W-:Y:S01]  /*126e0*/  MUFU.EX2 R239, R0 ;  /* 0x0000000000ef7308 */ /* 0x0003e20000000800 */
[-C--:B------:R-:W-:Y:S01]  /*126f0*/  FMUL.FTZ R120, R120, R35.reuse ;  /* 0x0000002378787220 */ /* 0x080fe20000410000 */
[----:B------:R-:W-:Y:S01]  /*12700*/  FMUL.FTZ R121, R121, R35 ;  /* 0x0000002379797220 */ /* 0x000fe20000410000 */
[-C--:B------:R-:W-:Y:S01]  /*12710*/  FMUL.FTZ R122, R122, R37.reuse ;  /* 0x000000257a7a7220 */ /* 0x080fe20000410000 */
[----:B------:R-:W-:Y:S01]  /*12720*/  FMUL.FTZ R123, R123, R37 ;  /* 0x000000257b7b7220 */ /* 0x000fe20000410000 */
[----:B-1----:R-:W-:-:S04]  /*12730*/  FFMA.FTZ R0, R210, UR6, -R3 ;  /* 0x00000006d2007c23 */ /* 0x002fc80008010803 */
[----:B------:R-:W1:Y:S01]  /*12740*/  MUFU.EX2 R172, R0 ;  /* 0x0000000000ac7308 */ /* 0x000e620000000800 */
        /* <DEDUP_REMOVED lines=23> */
[----:B------:R-:W-:Y:S01]  /*128c0*/  MOV R71, R146 ;  /* 0x0000009200477202 */ /* 0x000fe20000000f00 */
[----:B----4-:R-:W-:Y:S01]  /*128d0*/  HMMA.16816.F32.BF16 R124, R4, R26, R124 ;  /* 0x0000001a047c723c */ /* 0x010fe2000004187c */
[----:B------:R-:W-:-:S07]  /*128e0*/  MOV R175, R147 ;  /* 0x0000009300af7202 */ /* 0x000fce0000000f00 */
[----:B------:R-:W-:Y:S01]  /*128f0*/  HMMA.16816.F32.BF16 R144, R4, R24, R120 ;  /* 0x000000180490723c */ /* 0x000fe20000041878 */
[----:B------:R-:W-:Y:S02]  /*12900*/  F2FP.BF16.F32.PACK_AB R4, R226, R176 ;  /* 0x000000b0e204723e */ /* 0x000fe400000010ff */
[----:B--2---:R-:W-:Y:S02]  /*12910*/  F2FP.BF16.F32.PACK_AB R5, R223, R222 ;  /* 0x000000dedf05723e */ /* 0x004fe400000010ff */
[----:B------:R-:W-:Y:S02]  /*12920*/  F2FP.BF16.F32.PACK_AB R6, R177, R213 ;  /* 0x000000d5b106723e */ /* 0x000fe400000010ff */
[----:B-1----:R-:W-:Y:S01]  /*12930*/  F2FP.BF16.F32.PACK_AB R7, R172, R239 ;  /* 0x000000efac07723e */ /* 0x002fe200000010ff */
[C---:B------:R-:W-:Y:S08]  /*12940*/  HMMA.16816.F32.BF16 R100, R8.reuse, R16, R100 ;  /* 0x000000100864723c */ /* 0x040ff00000041864 */
[C---:B------:R-:W-:Y:S08]  /*12950*/  HMMA.16816.F32.BF16 R112, R8.reuse, R18, R112 ;  /* 0x000000120870723c */ /* 0x040ff00000041870 */
[C---:B------:R-:W-:Y:S08]  /*12960*/  HMMA.16816.F32.BF16 R116, R8.reuse, R24, R116 ;  /* 0x000000180874723c */ /* 0x040ff00000041874 */
[----:B------:R-:W-:Y:S01]  /*12970*/  HMMA.16816.F32.BF16 R128, R8, R26, R128 ;  /* 0x0000001a0880723c */ /* 0x000fe20000041880 */
[----:B------:R-:W-:Y:S01]  /*12980*/  F2FP.BF16.F32.PACK_AB R8, R217, R178 ;  /* 0x000000b2d908723e */ /* 0x000fe200000010ff */
[----:B------:R-:W1:Y:S01]  /*12990*/  LDSM.16.MT88.4 R16, [R34+0x800] ;  /* 0x000800002210783b */ /* 0x000e620000004200 */
[----:B------:R-:W-:-:S02]  /*129a0*/  F2FP.BF16.F32.PACK_AB R9, R224, R179 ;  /* 0x000000b3e009723e */ /* 0x000fc400000010ff */
[----:B------:R-:W-:Y:S02]  /*129b0*/  F2FP.BF16.F32.PACK_AB R10, R241, R225 ;  /* 0x000000e1f10a723e */ /* 0x000fe400000010ff */
[----:B------:R-:W-:Y:S01]  /*129c0*/  F2FP.BF16.F32.PACK_AB R11, R238, R240 ;  /* 0x000000f0ee0b723e */ /* 0x000fe200000010ff */
[-C--:B------:R-:W-:Y:S08]  /*129d0*/  HMMA.16816.F32.BF16 R80, R4, R22.reuse, R76 ;  /* 0x000000160450723c */ /* 0x080ff0000004184c */
[C---:B------:R-:W-:Y:S08]  /*129e0*/  HMMA.16816.F32.BF16 R76, R8.reuse, R22, R72 ;  /* 0x00000016084c723c */ /* 0x040ff00000041848 */
[----:B---3--:R-:W-:Y:S01]  /*129f0*/  HMMA.16816.F32.BF16 R72, R8, R12, R248 ;  /* 0x0000000c0848723c */ /* 0x008fe200000418f8 */
[----:B------:R-:W-:-:S02]  /*12a00*/  MOV R248, R222 ;  /* 0x000000de00f87202 */ /* 0x000fc40000000f00 */
[----:B------:R-:W2:Y:S01]  /*12a10*/  LDL.LU R222, [R1+0x74] ;  /* 0x0000740001de7983 */ /* 0x000ea20000300800 */
[----:B------:R-:W-:Y:S02]  /*12a20*/  MOV R92, R68 ;  /* 0x00000044005c7202 */ /* 0x000fe40000000f00 */
[----:B------:R-:W-:Y:S01]  /*12a30*/  MOV R95, R39 ;  /* 0x00000027005f7202 */ /* 0x000fe20000000f00 */
[----:B------:R-:W-:Y:S01]  /*12a40*/  IMAD.MOV.U32 R39, RZ, RZ, R63 ;  /* 0x000000ffff277224 */ /* 0x000fe200078e003f */
[----:B------:R-:W-:Y:S01]  /*12a50*/  MOV R68, R62 ;  /* 0x0000003e00447202 */ /* 0x000fe20000000f00 */
[C---:B------:R-:W-:Y:S08]  /*12a60*/  HMMA.16816.F32.BF16 R56, R4.reuse, R14, R56 ;  /* 0x0000000e0438723c */ /* 0x040ff00000041838 */
[----:B------:R-:W-:Y:S08]  /*12a70*/  HMMA.16816.F32.BF16 R60, R4, R12, R244 ;  /* 0x0000000c043c723c */ /* 0x000ff000000418f4 */
[----:B------:R-:W-:Y:S01]  /*12a80*/  HMMA.16816.F32.BF16 R52, R8, R14, R52 ;  /* 0x0000000e0834723c */ /* 0x000fe20000041834 */
[----:B------:R-:W3:Y:S01]  /*12a90*/  LDSM.16.MT88.4 R12, [R137+0x800] ;  /* 0x00080000890c783b */ /* 0x000ee20000004200 */
[----:B------:R-:W-:Y:S01]  /*12aa0*/  MOV R244, R111 ;  /* 0x0000006f00f47202 */ /* 0x000fe20000000f00 */
[----:B------:R-:W-:Y:S01]  /*12ab0*/  IMAD.MOV.U32 R210, RZ, RZ, R70 ;  /* 0x000000ffffd27224 */ /* 0x000fe200078e0046 */
[----:B------:R-:W-:-:S03]  /*12ac0*/  MOV R0, R71 ;  /* 0x0000004700007202 */ /* 0x000fc60000000f00 */
[----:B------:R-:W4:Y:S01]  /*12ad0*/  LDSM.16.MT88.4 R24, [R244+0xe800] ;  /* 0x00e80000f418783b */ /* 0x000f220000004200 */
[----:B------:R-:W-:Y:S01]  /*12ae0*/  HMMA.16816.F32.BF16 R40, R8, R20, R40 ;  /* 0x000000140828723c */ /* 0x000fe20000041828 */
[----:B------:R-:W-:Y:S01]  /*12af0*/  MOV R216, R94 ;  /* 0x0000005e00d87202 */ /* 0x000fe20000000f00 */
[----:B------:R-:W-:-:S06]  /*12b00*/  FFMA.FTZ R0, R0, UR6, -R32 ;  /* 0x0000000600007c23 */ /* 0x000fcc0008010820 */
[----:B------:R-:W-:Y:S01]  /*12b10*/  HMMA.16816.F32.BF16 R44, R4, R20, R44 ;  /* 0x00000014042c723c */ /* 0x000fe2000004182c */
[----:B------:R-:W-:Y:S01]  /*12b20*/  LDSM.16.MT88.4 R20, [R132+0xe800] ;  /* 0x00e800008414783b */ /* 0x000fe20000004200 */
[----:B------:R-:W-:Y:S02]  /*12b30*/  MOV R249, R210 ;  /* 0x000000d200f97202 */ /* 0x000fe40000000f00 */
[----:B------:R-:W-:Y:S02]  /*12b40*/  MOV R212, R68 ;  /* 0x0000004400d47202 */ /* 0x000fe40000000f00 */
[----:B------:R-:W-:Y:S02]  /*12b50*/  MOV R209, R69 ;  /* 0x0000004500d17202 */ /* 0x000fe40000000f00 */
[----:B------:R-:W-:Y:S01]  /*12b60*/  MOV R210, R216 ;  /* 0x000000d800d27202 */ /* 0x000fe20000000f00 */
[----:B-1----:R-:W-:Y:S01]  /*12b70*/  HMMA.16816.F32.BF16 R48, R8, R16, R48 ;  /* 0x000000100830723c */ /* 0x002fe20000041830 */
[----:B------:R-:W-:-:S02]  /*12b80*/  MOV R216, R215 ;  /* 0x000000d700d87202 */ /* 0x000fc40000000f00 */
[----:B------:R1:W-:Y:S05]  /*12b90*/  MUFU.EX2 R215, R0 ;  /* 0x0000000000d77308 */ /* 0x0003ea0000000800 */
[-C--:B---3--:R-:W-:Y:S08]  /*12ba0*/  HMMA.16816.F32.BF16 R64, R8, R12.reuse, R64 ;  /* 0x0000000c0840723c */ /* 0x088ff00000041840 */
[C---:B------:R-:W-:Y:S08]  /*12bb0*/  HMMA.16816.F32.BF16 R192, R4.reuse, R12, R192 ;  /* 0x0000000c04c0723c */ /* 0x040ff000000418c0 */
[-C--:B------:R-:W-:Y:S08]  /*12bc0*/  HMMA.16816.F32.BF16 R200, R4, R14.reuse, R200 ;  /* 0x0000000e04c8723c */ /* 0x080ff000000418c8 */
[----:B------:R-:W-:Y:S01]  /*12bd0*/  HMMA.16816.F32.BF16 R204, R8, R14, R204 ;  /* 0x0000000e08cc723c */ /* 0x000fe200000418cc */
[----:B------:R-:W3:Y:S01]  /*12be0*/  LDSM.16.MT88.4 R12, [R137+0x2800] ;  /* 0x00280000890c783b */ /* 0x000ee20000004200 */
[----:B-1----:R-:W-:Y:S01]  /*12bf0*/  FFMA.FTZ R0, R218, UR6, -R32 ;  /* 0x00000006da007c23 */ /* 0x002fe20008010820 */
[----:B------:R-:W-:-:S05]  /*12c00*/  IMAD.MOV.U32 R227, RZ, RZ, R95 ;  /* 0x000000ffffe37224 */ /* 0x000fca00078e005f */
[C---:B------:R-:W-:Y:S01]  /*12c10*/  HMMA.16816.F32.BF16 R180, R4.reuse, R16, R180 ;  /* 0x0000001004b4723c */ /* 0x040fe200000418b4 */
[----:B------:R-:W-:Y:S01]  /*12c20*/  MOV R220, R93 ;  /* 0x0000005d00dc7202 */ /* 0x000fe20000000f00 */
[----:B--2---:R-:W-:Y:S02]  /*12c30*/  FFMA.FTZ R222, R222, R28, R234 ;  /* 0x0000001cdede7223 */ /* 0x004fe400000100ea */
[----:B------:R-:W2:Y:S04]  /*12c40*/  LDL.LU R234, [R1+0xc0] ;  /* 0x0000c00001ea7983 */ /* 0x000ea80000300800 */
[-C--:B------:R-:W-:Y:S01]  /*12c50*/  HMMA.16816.F32.BF16 R184, R4, R18.reuse, R184 ;  /* 0x0000001204b8723c */ /* 0x080fe200000418b8 */
[----:B------:R1:W3:Y:S07]  /*12c60*/  MUFU.EX2 R218, R0 ;  /* 0x0000000000da7308 */ /* 0x0002ee0000000800 */
[----:B------:R-:W-:Y:S01]  /*12c70*/  HMMA.16816.F32.BF16 R68, R8, R18, R188 ;  /* 0x000000120844723c */ /* 0x000fe200000418bc */
[----:B------:R-:W3:Y:S01]  /*12c80*/  LDSM.16.MT88.4 R16, [R34+0x2800] ;  /* 0x002800002210783b */ /* 0x000ee20000004200 */
[----:B------:R-:W-:Y:S01]  /*12c90*/  IMAD.MOV.U32 R221, RZ, RZ, R92 ;  /* 0x000000ffffdd7224 */ /* 0x000fe200078e005c */
[----:B------:R-:W-:Y:S01]  /*12ca0*/  MOV R251, R227 ;  /* 0x000000e300fb7202 */ /* 0x000fe20000000f00 */
[----:B------:R-:W-:-:S02]  /*12cb0*/  IMAD.MOV.U32 R227, RZ, RZ, R220 ;  /* 0x000000ffffe37224 */ /* 0x000fc400078e00dc */
[----:B-1----:R-:W-:-:S04]  /*12cc0*/  FFMA.FTZ R0, R252, UR6, -R32 ;  /* 0x00000006fc007c23 */ /* 0x002fc80008010820 */
[----:B------:R1:W-:Y:S01]  /*12cd0*/  MUFU.EX2 R220, R0 ;  /* 0x0000000000dc7308 */ /* 0x0003e20000000800 */
[----:B------:R-:W-:Y:S01]  /*12ce0*/  MOV R191, R211 ;  /* 0x000000d300bf7202 */ /* 0x000fe20000000f00 */
[----:B-1----:R-:W-:-:S06]  /*12cf0*/  FFMA.FTZ R0, R221, UR6, -R32 ;  /* 0x00000006dd007c23 */ /* 0x002fcc0008010820 */
[----:B------:R1:W-:Y:S01]  /*12d00*/  MUFU.EX2 R221, R0 ;  /* 0x0000000000dd7308 */ /* 0x0003e20000000800 */
[----:B----4-:R-:W-:Y:S01]  /*12d10*/  HMMA.16816.F32.BF16 R84, R4, R24, R156 ;  /* 0x000000180454723c */ /* 0x010fe2000004189c */
[----:B------:R-:W-:Y:S02]  /*12d20*/  IMAD.MOV.U32 R250, RZ, RZ, R217 ;  /* 0x000000fffffa7224 */ /* 0x000fe400078e00d9 */
[----:B-1----:R-:W-:-:S04]  /*12d30*/  FFMA.FTZ R0, R214, UR6, -R33 ;  /* 0x00000006d6007c23 */ /* 0x002fc80008010821 */
[----:B------:R1:W-:Y:S01]  /*12d40*/  MUFU.EX2 R211, R0 ;  /* 0x0000000000d37308 */ /* 0x0003e20000000800 */
[----:B---3--:R-:W-:Y:S01]  /*12d50*/  HMMA.16816.F32.BF16 R156, R4, R12, R144 ;  /* 0x0000000c049c723c */ /* 0x008fe20000041890 */
[----:B------:R-:W-:Y:S01]  /*12d60*/  MOV R247, R227 ;  /* 0x000000e300f77202 */ /* 0x000fe20000000f00 */
[----:B-1----:R-:W-:-:S05]  /*12d70*/  FFMA.FTZ R0, R235, UR6, -R33 ;  /* 0x00000006eb007c23 */ /* 0x002fca0008010821 */
[----:B------:R1:W3:Y:S01]  /*12d80*/  MUFU.EX2 R214, R0 ;  /* 0x0000000000d67308 */ /* 0x0002e20000000800 */
[----:B------:R-:W-:Y:S01]  /*12d90*/  HMMA.16816.F32.BF16 R108, R4, R20, R160 ;  /* 0x00000014046c723c */ /* 0x000fe200000418a0 */
[----:B------:R-:W-:-:S07]  /*12da0*/  MOV R227, R196 ;  /* 0x000000c400e37202 */ /* 0x000fce0000000f00 */
[----:B------:R-:W-:Y:S01]  /*12db0*/  HMMA.16816.F32.BF16 R120, R4, R22, R152 ;  /* 0x000000160478723c */ /* 0x000fe20000041898 */
[----:B-1----:R-:W-:-:S07]  /*12dc0*/  FFMA.FTZ R0, R219, UR6, -R33 ;  /* 0x00000006db007c23 */ /* 0x002fce0008010821 */
[C---:B------:R-:W-:Y:S01]  /*12dd0*/  HMMA.16816.F32.BF16 R144, R8.reuse, R20, R88 ;  /* 0x000000140890723c */ /* 0x040fe20000041858 */
[----:B------:R1:W-:Y:S07]  /*12de0*/  MUFU.EX2 R217, R0 ;  /* 0x0000000000d97308 */ /* 0x0003ee0000000800 */
[----:B------:R-:W-:Y:S01]  /*12df0*/  HMMA.16816.F32.BF16 R96, R8, R22, R96 ;  /* 0x000000160860723c */ /* 0x000fe20000041860 */
[----:B------:R-:W4:Y:S01]  /*12e00*/  LDSM.16.MT88.4 R20, [R244+0xd000] ;  /* 0x00d00000f414783b */ /* 0x000f220000004200 */
[----:B------:R-:W-:Y:S01]  /*12e10*/  MOV R196, R197 ;  /* 0x000000c500c47202 */ /* 0x000fe20000000f00 */
[----:B------:R-:W-:Y:S01]  /*12e20*/  IMAD.MOV.U32 R197, RZ, RZ, R198 ;  /* 0x000000ffffc57224 */ /* 0x000fe200078e00c6 */
[----:B------:R-:W-:Y:S01]  /*12e30*/  MOV R198, R208 ;  /* 0x000000d000c67202 */ /* 0x000fe20000000f00 */
[----:B-1----:R-:W-:-:S04]  /*12e40*/  FFMA.FTZ R0, R29, UR6, -R33 ;  /* 0x000000061d007c23 */ /* 0x002fc80008010821 */
[----:B------:R1:W3:Y:S01]  /*12e50*/  MUFU.EX2 R219, R0 ;  /* 0x0000000000db7308 */ /* 0x0002e20000000800 */
[----:B------:R-:W-:Y:S01]  /*12e60*/  HMMA.16816.F32.BF16 R140, R4, R16, R140 ;  /* 0x00000010048c723c */ /* 0x000fe2000004188c */
[----:B------:R-:W-:-:S07]  /*12e70*/  IMAD.MOV.U32 R246, RZ, RZ, R210 ;  /* 0x000000fffff67224 */ /* 0x000fce00078e00d2 */
[----:B------:R-:W-:Y:S01]  /*12e80*/  HMMA.16816.F32.BF16 R148, R4, R18, R148 ;  /* 0x000000120494723c */ /* 0x000fe20000041894 */
[----:B-1----:R-:W-:-:S07]  /*12e90*/  FFMA.FTZ R0, R249, UR6, -R2 ;  /* 0x00000006f9007c23 */ /* 0x002fce0008010802 */
[C---:B------:R-:W-:Y:S01]  /*12ea0*/  HMMA.16816.F32.BF16 R100, R8.reuse, R16, R100 ;  /* 0x000000100864723c */ /* 0x040fe20000041864 */
[----:B------:R1:W-:Y:S07]  /*12eb0*/  MUFU.EX2 R208, R0 ;  /* 0x0000000000d07308 */ /* 0x0003ee0000000800 */
[----:B------:R-:W-:Y:S01]  /*12ec0*/  HMMA.16816.F32.BF16 R112, R8, R18, R112 ;  /* 0x000000120870723c */ /* 0x000fe20000041870 */
[----:B------:R-:W4:Y:S01]  /*12ed0*/  LDSM.16.MT88.4 R16, [R132+0xd000] ;  /* 0x00d000008410783b */ /* 0x000f220000004200 */
[----:B------:R-:W-:Y:S01]  /*12ee0*/  IMAD.MOV.U32 R249, RZ, RZ, R250 ;  /* 0x000000fffff97224 */ /* 0x000fe200078e00fa */
[----:B------:R-:W-:Y:S01]  /*12ef0*/  MOV R250, R213 ;  /* 0x000000d500fa7202 */ /* 0x000fe20000000f00 */
[----:B-1----:R-:W-:-:S04]  /*12f00*/  FFMA.FTZ R0, R243, UR6, -R2 ;  /* 0x00000006f3007c23 */ /* 0x002fc80008010802 */
[----:B------:R1:W4:Y:S01]  /*12f10*/  MUFU.EX2 R210, R0 ;  /* 0x0000000000d27308 */ /* 0x0003220000000800 */
[----:B------:R-:W-:Y:S01]  /*12f20*/  MOV R245, R251 ;  /* 0x000000fb00f57202 */ /* 0x000fe20000000f00 */
[----:B------:R-:W-:Y:S02]  /*12f30*/  IMAD.MOV.U32 R251, RZ, RZ, R216 ;  /* 0x000000fffffb7224 */ /* 0x000fe400078e00d8 */
[----:B-1----:R-:W-:-:S04]  /*12f40*/  FFMA.FTZ R0, R242, UR6, -R2 ;  /* 0x00000006f2007c23 */ /* 0x002fc80008010802 */
[----:B------:R1:W-:Y:S01]  /*12f50*/  MUFU.EX2 R213, R0 ;  /* 0x0000000000d57308 */ /* 0x0003e20000000800 */
[----:B------:R-:W-:Y:S01]  /*12f60*/  HMMA.16816.F32.BF16 R124, R4, R14, R124 ;  /* 0x0000000e047c723c */ /* 0x000fe2000004187c */
[----:B-1----:R-:W-:-:S06]  /*12f70*/  FFMA.FTZ R0, R138, UR6, -R2 ;  /* 0x000000068a007c23 */ /* 0x002fcc0008010802 */
[----:B------:R1:W-:Y:S01]  /*12f80*/  MUFU.EX2 R216, R0 ;  /* 0x0000000000d87308 */ /* 0x0003e20000000800 */
[C---:B------:R-:W-:Y:S08]  /*12f90*/  HMMA.16816.F32.BF16 R116, R8.reuse, R12, R116 ;  /* 0x0000000c0874723c */ /* 0x040ff00000041874 */
[----:B------:R-:W-:Y:S01]  /*12fa0*/  HMMA.16816.F32.BF16 R128, R8, R14, R128 ;  /* 0x0000000e0880723c */ /* 0x000fe20000041880 */
[----:B------:R-:W2:Y:S01]  /*12fb0*/  LDSM.16.MT88.4 R12, [R34+0x1000] ;  /* 0x00100000220c783b */ /* 0x000ea20000004200 */
[----:B-1----:R-:W-:-:S04]  /*12fc0*/  FFMA.FTZ R0, R191, UR6, -R3 ;  /* 0x00000006bf007c23 */ /* 0x002fc80008010803 */
[----:B------:R1:W-:Y:S02]  /*12fd0*/  MUFU.EX2 R138, R0 ;  /* 0x00000000008a7308 */ /* 0x0003e40000000800 */
[C---:B------:R-:W-:Y:S08]  /*12fe0*/  HMMA.16816.F32.BF16 R168, R8.reuse, R24, R168 ;  /* 0x0000001808a8723c */ /* 0x040ff000000418a8 */
[----:B------:R-:W-:Y:S01]  /*12ff0*/  HMMA.16816.F32.BF16 R152, R8, R26, R104 ;  /* 0x0000001a0898723c */ /* 0x000fe20000041868 */
[----:B------:R-:W-:-:S02]  /*13000*/  F2FP.BF16.F32.PACK_AB R8, R218, R215 ;  /* 0x000000d7da08723e */ /* 0x000fc400000010ff */
[----:B---3--:R-:W-:Y:S01]  /*13010*/  F2FP.BF16.F32.PACK_AB R9, R214, R211 ;  /* 0x000000d3d609723e */ /* 0x008fe200000010ff */
[--C-:B-1----:R-:W-:Y:S01]  /*13020*/  FFMA.FTZ R0, R139, UR6, -R3.reuse ;  /* 0x000000068b007c23 */ /* 0x102fe20008010803 */
[----:B------:R-:W-:Y:S02]  /*13030*/  F2FP.BF16.F32.PACK_AB R10, R221, R220 ;  /* 0x000000dcdd0a723e */ /* 0x000fe400000010ff */
[----:B------:R-:W-:Y:S01]  /*13040*/  F2FP.BF16.F32.PACK_AB R11, R219, R217 ;  /* 0x000000d9db0b723e */ /* 0x000fe200000010ff */
[----:B------:R1:W3:Y:S01]  /*13050*/  MUFU.EX2 R139, R0 ;  /* 0x00000000008b7308 */ /* 0x0002e20000000800 */
[----:B------:R-:W-:Y:S08]  /*13060*/  HMMA.16816.F32.BF16 R92, R4, R26, R164 ;  /* 0x0000001a045c723c */ /* 0x000ff000000418a4 */
[----:B----4-:R-:W-:Y:S01]  /*13070*/  HMMA.16816.F32.BF16 R4, R8, R20, R40 ;  /* 0x000000140804723c */ /* 0x010fe20000041828 */
[----:B-1----:R-:W-:-:S04]  /*13080*/  FFMA.FTZ R0, R209, UR6, -R3 ;  /* 0x00000006d1007c23 */ /* 0x002fc80008010803 */
[----:B------:R1:W-:Y:S03]  /*13090*/  MUFU.EX2 R209, R0 ;  /* 0x0000000000d17308 */ /* 0x0003e60000000800 */
[----:B------:R-:W-:Y:S01]  /*130a0*/  HMMA.16816.F32.BF16 R40, R8, R16, R72 ;  /* 0x000000100828723c */ /* 0x000fe20000041848 */
[----:B-1----:R-:W-:-:S04]  /*130b0*/  FFMA.FTZ R0, R212, UR6, -R3 ;  /* 0x00000006d4007c23 */ /* 0x002fc80008010803 */
[----:B------:R-:W1:Y:S01]  /*130c0*/  MUFU.EX2 R212, R0 ;  /* 0x0000000000d47308 */ /* 0x000e620000000800 */
        /* <DEDUP_REMOVED lines=8> */
[----:B------:R-:W-:Y:S02]  /*13150*/  MOV R172, R4 ;  /* 0x0000000400ac7202 */ /* 0x000fe40000000f00 */
[----:B------:R-:W-:Y:S02]  /*13160*/  F2FP.BF16.F32.PACK_AB R4, R210, R208 ;  /* 0x000000d0d204723e */ /* 0x000fe400000010ff */
[----:B---3--:R-:W-:Y:S02]  /*13170*/  F2FP.BF16.F32.PACK_AB R5, R139, R138 ;  /* 0x0000008a8b05723e */ /* 0x008fe400000010ff */
[----:B------:R-:W-:Y:S02]  /*13180*/  F2FP.BF16.F32.PACK_AB R6, R216, R213 ;  /* 0x000000d5d806723e */ /* 0x000fe400000010ff */
[----:B-1----:R-:W-:Y:S01]  /*13190*/  F2FP.BF16.F32.PACK_AB R7, R212, R209 ;  /* 0x000000d1d407723e */ /* 0x002fe200000010ff */
[----:B------:R-:W-:-:S02]  /*131a0*/  IMAD.MOV.U32 R190, RZ, RZ, R246 ;  /* 0x000000ffffbe7224 */ /* 0x000fc400078e00f6 */
[----:B------:R-:W-:Y:S02]  /*131b0*/  IMAD.MOV.U32 R246, RZ, RZ, R249 ;  /* 0x000000fffff67224 */ /* 0x000fe400078e00f9 */
[----:B------:R-:W-:Y:S01]  /*131c0*/  IMAD.MOV.U32 R249, RZ, RZ, R38 ;  /* 0x000000fffff97224 */ /* 0x000fe200078e0026 */
[----:B------:R-:W-:Y:S01]  /*131d0*/  MOV R107, R25 ;  /* 0x00000019006b7202 */ /* 0x000fe20000000f00 */
[----:B------:R-:W-:Y:S01]  /*131e0*/  IMAD.MOV.U32 R106, RZ, RZ, R190 ;  /* 0x000000ffff6a7224 */ /* 0x000fe200078e00be */
[----:B------:R-:W-:Y:S01]  /*131f0*/  HMMA.16816.F32.BF16 R160, R4, R22, R80 ;  /* 0x0000001604a0723c */ /* 0x000fe20000041850 */
[----:B------:R-:W-:Y:S01]  /*13200*/  IMAD.MOV.U32 R83, RZ, RZ, R244 ;  /* 0x000000ffff537224 */ /* 0x000fe200078e00f4 */
[----:B------:R-:W-:Y:S02]  /*13210*/  MOV R190, R41 ;  /* 0x0000002900be7202 */ /* 0x000fe40000000f00 */
[----:B------:R-:W-:Y:S01]  /*13220*/  MOV R80, R40 ;  /* 0x0000002800507202 */ /* 0x000fe20000000f00 */
[----:B------:R-:W-:Y:S01]  /*13230*/  IMAD.MOV.U32 R40, RZ, RZ, R179 ;  /* 0x000000ffff287224 */ /* 0x000fe200078e00b3 */
[----:B------:R-:W-:-:S02]  /*13240*/  MOV R27, R30 ;  /* 0x0000001e001b7202 */ /* 0x000fc40000000f00 */
[----:B------:R-:W-:Y:S01]  /*13250*/  HMMA.16816.F32.BF16 R164, R4, R20, R44 ;  /* 0x0000001404a4723c */ /* 0x000fe2000004182c */
[----:B------:R-:W-:Y:S01]  /*13260*/  MOV R24, R245 ;  /* 0x000000f500187202 */ /* 0x000fe20000000f00 */
[----:B--2---:R-:W-:Y:S01]  /*13270*/  FFMA.FTZ R38, R234, UR6, -R2 ;  /* 0x00000006ea267c23 */ /* 0x004fe20008010802 */
[----:B------:R-:W-:Y:S02]  /*13280*/  MOV R25, R246 ;  /* 0x000000f600197202 */ /* 0x000fe40000000f00 */
[----:B------:R-:W-:Y:S02]  /*13290*/  MOV R235, R177 ;  /* 0x000000b100eb7202 */ /* 0x000fe40000000f00 */
[----:B------:R-:W-:Y:S02]  /*132a0*/  MOV R41, R178 ;  /* 0x000000b200297202 */ /* 0x000fe40000000f00 */
[----:B------:R-:W-:Y:S01]  /*132b0*/  MOV R44, R176 ;  /* 0x000000b0002c7202 */ /* 0x000fe20000000f00 */
[----:B------:R-:W-:Y:S01]  /*132c0*/  IMAD.MOV.U32 R234, RZ, RZ, R250 ;  /* 0x000000ffffea7224 */ /* 0x000fe200078e00fa */
[----:B------:R-:W-:Y:S01]  /*132d0*/  MOV R105, R191 ;  /* 0x000000bf00697202 */ /* 0x000fe20000000f00 */
[----:B------:R-:W-:Y:S01]  /*132e0*/  HMMA.16816.F32.BF16 R176, R8, R18, R52 ;  /* 0x0000001208b0723c */ /* 0x000fe20000041834 */
[----:B------:R-:W-:Y:S01]  /*132f0*/  IMAD.MOV.U32 R191, RZ, RZ, R247 ;  /* 0x000000ffffbf7224 */ /* 0x000fe200078e00f7 */
[----:B------:R-:W-:-:S02]  /*13300*/  MOV R252, R248 ;  /* 0x000000f800fc7202 */ /* 0x000fc40000000f00 */
[----:B------:R-:W-:Y:S02]  /*13310*/  MOV R52, R249 ;  /* 0x000000f900347202 */ /* 0x000fe40000000f00 */
[----:B------:R-:W-:Y:S02]  /*13320*/  MOV R242, R251 ;  /* 0x000000fb00f27202 */ /* 0x000fe40000000f00 */
[C---:B------:R-:W-:Y:S01]  /*13330*/  HMMA.16816.F32.BF16 R244, R8.reuse, R22, R76 ;  /* 0x0000001608f4723c */ /* 0x040fe2000004184c */
[----:B------:R-:W1:Y:S01]  /*13340*/  LDSM.16.MT88.4 R20, [R83+0xf000] ;  /* 0x00f000005314783b */ /* 0x000e620000004200 */
[----:B------:R-:W-:Y:S01]  /*13350*/  MOV R47, R27 ;  /* 0x0000001b002f7202 */ /* 0x000fe20000000f00 */
[----:B------:R-:W-:Y:S01]  /*13360*/  IMAD.MOV.U32 R54, RZ, RZ, R25 ;  /* 0x000000ffff367224 */ /* 0x000fe200078e0019 */
[----:B------:R-:W-:Y:S02]  /*13370*/  MOV R55, R24 ;  /* 0x0000001800377202 */ /* 0x000fe40000000f00 */
[----:B------:R-:W-:Y:S02]  /*13380*/  LDSM.16.MT88.4 R24, [R137+0x3000] ;  /* 0x003000008918783b */ /* 0x000fe40000004200 */
[----:B------:R-:W-:Y:S01]  /*13390*/  HMMA.16816.F32.BF16 R248, R8, R12, R48 ;  /* 0x0000000c08f8723c */ /* 0x000fe20000041830 */
[----:B------:R-:W-:Y:S01]  /*133a0*/  IMAD.MOV.U32 R48, RZ, RZ, R196 ;  /* 0x000000ffff307224 */ /* 0x000fe200078e00c4 */
[----:B------:R-:W-:Y:S01]  /*133b0*/  MOV R49, R197 ;  /* 0x000000c500317202 */ /* 0x000fe20000000f00 */
[----:B------:R-:W-:Y:S01]  /*133c0*/  IMAD.MOV.U32 R51, RZ, RZ, R199 ;  /* 0x000000ffff337224 */ /* 0x000fe200078e00c7 */
[----:B------:R-:W-:-:S04]  /*133d0*/  MOV R50, R198 ;  /* 0x000000c600327202 */ /* 0x000fc80000000f00 */
[C---:B------:R-:W-:Y:S08]  /*133e0*/  HMMA.16816.F32.BF16 R60, R4.reuse, R16, R60 ;  /* 0x00000010043c723c */ /* 0x040ff0000004183c */
[C---:B------:R-:W-:Y:S01]  /*133f0*/  HMMA.16816.F32.BF16 R56, R4.reuse, R18, R56 ;  /* 0x000000120438723c */ /* 0x040fe20000041838 */
[----:B------:R-:W2:Y:S07]  /*13400*/  LDSM.16.MT88.4 R16, [R132+0xf000] ;  /* 0x00f000008410783b */ /* 0x000eae0000004200 */
[C---:B------:R-:W-:Y:S08]  /*13410*/  HMMA.16816.F32.BF16 R180, R4.reuse, R12, R180 ;  /* 0x0000000c04b4723c */ /* 0x040ff000000418b4 */
[-C--:B------:R-:W-:Y:S08]  /*13420*/  HMMA.16816.F32.BF16 R184, R4, R14.reuse, R184 ;  /* 0x0000000e04b8723c */ /* 0x080ff000000418b8 */
[----:B------:R-:W-:Y:S01]  /*13430*/  HMMA.16816.F32.BF16 R196, R8, R14, R68 ;  /* 0x0000000e08c4723c */ /* 0x000fe20000041844 */
[----:B------:R-:W3:Y:S01]  /*13440*/  LDSM.16.MT88.4 R12, [R34+0x3000] ;  /* 0x00300000220c783b */ /* 0x000ee20000004200 */
[----:B------:R-:W-:Y:S01]  /*13450*/  MOV R104, R174 ;  /* 0x000000ae00687202 */ /* 0x000fe20000000f00 */
[----:B------:R-:W-:Y:S01]  /*13460*/  IMAD.MOV.U32 R81, RZ, RZ, R43 ;  /* 0x000000ffff517224 */ /* 0x000fe200078e002b */
[----:B------:R-:W-:Y:S01]  /*13470*/  MOV R82, R42 ;  /* 0x0000002a00527202 */ /* 0x000fe20000000f00 */
[----:B------:R-:W-:Y:S01]  /*13480*/  IMAD.MOV.U32 R42, RZ, RZ, R107 ;  /* 0x000000ffff2a7224 */ /* 0x000fe200078e006b */
[----:B------:R-:W-:Y:S01]  /*13490*/  MOV R43, R106 ;  /* 0x0000006a002b7202 */ /* 0x000fe20000000f00 */
[----:B------:R-:W-:Y:S01]  /*134a0*/  IMAD.MOV.U32 R46, RZ, RZ, R104 ;  /* 0x000000ffff2e7224 */ /* 0x000fe200078e0068 */
[----:B-1----:R-:W-:Y:S01]  /*134b0*/  HMMA.16816.F32.BF16 R76, R4, R22, R92 ;  /* 0x00000016044c723c */ /* 0x002fe2000004185c */
[----:B------:R-:W-:-:S07]  /*134c0*/  MOV R45, R105 ;  /* 0x00000069002d7202 */ /* 0x000fce0000000f00 */
[C---:B--2---:R-:W-:Y:S08]  /*134d0*/  HMMA.16816.F32.BF16 R88, R4.reuse, R16, R108 ;  /* 0x000000100458723c */ /* 0x044ff0000004186c */
[C---:B------:R-:W-:Y:S08]  /*134e0*/  HMMA.16816.F32.BF16 R92, R4.reuse, R18, R120 ;  /* 0x00000012045c723c */ /* 0x040ff00000041878 */
[----:B------:R-:W-:Y:S01]  /*134f0*/  HMMA.16816.F32.BF16 R120, R4, R24, R156 ;  /* 0x000000180478723c */ /* 0x000fe2000004189c */
[----:B------:R-:W-:-:S07]  /*13500*/  IMAD.MOV.U32 R156, RZ, RZ, R42 ;  /* 0x000000ffff9c7224 */ /* 0x000fce00078e002a */
[----:B---3--:R-:W-:Y:S01]  /*13510*/  HMMA.16816.F32.BF16 R104, R4, R12, R140 ;  /* 0x0000000c0468723c */ /* 0x008fe2000004188c */
[----:B------:R-:W-:Y:S02]  /*13520*/  MOV R141, R40 ;  /* 0x00000028008d7202 */ /* 0x000fe40000000f00 */
[----:B------:R-:W-:-:S05]  /*13530*/  MOV R140, R41 ;  /* 0x00000029008c7202 */ /* 0x000fca0000000f00 */
[----:B------:R-:W-:Y:S01]  /*13540*/  HMMA.16816.F32.BF16 R108, R4, R14, R148 ;  /* 0x0000000e046c723c */ /* 0x000fe20000041894 */
[----:B------:R-:W-:-:S07]  /*13550*/  MOV R148, R43 ;  /* 0x0000002b00947202 */ /* 0x000fce0000000f00 */
[----:B------:R-:W-:Y:S01]  /*13560*/  HMMA.16816.F32.BF16 R40, R4, R26, R124 ;  /* 0x0000001a0428723c */ /* 0x000fe2000004187c */
[----:B------:R-:W2:Y:S01]  /*13570*/  LDL.LU R124, [R1+0x78] ;  /* 0x00007800017c7983 */ /* 0x000ea20000300800 */
[----:B------:R-:W-:Y:S01]  /*13580*/  IMAD.MOV.U32 R174, RZ, RZ, R175 ;  /* 0x000000ffffae7224 */ /* 0x000fe200078e00af */
[----:B------:R-:W-:Y:S02]  /*13590*/  MOV R175, R31 ;  /* 0x0000001f00af7202 */ /* 0x000fe40000000f00 */
[----:B------:R-:W1:Y:S01]  /*135a0*/  LDSM.16.MT88.4 R28, [R137+0x1000] ;  /* 0x00100000891c783b */ /* 0x000e620000004200 */
[----:B------:R-:W-:Y:S01]  /*135b0*/  MOV R53, R227 ;  /* 0x000000e300357202 */ /* 0x000fe20000000f00 */
[--C-:B------:R-:W-:Y:S01]  /*135c0*/  FFMA.FTZ R39, R39, UR6, -R2.reuse ;  /* 0x0000000627277c23 */ /* 0x100fe20008010802 */
[--C-:B------:R-:W-:Y:S01]  /*135d0*/  FFMA.FTZ R0, R233, UR6, -R2.reuse ;  /* 0x00000006e9007c23 */ /* 0x100fe20008010802 */
[----:B------:R-:W-:Y:S01]  /*135e0*/  FFMA.FTZ R2, R229, UR6, -R2 ;  /* 0x00000006e5027c23 */ /* 0x000fe20008010802 */
        /* <DEDUP_REMOVED lines=9> */
[----:B------:R-:W-:Y:S02]  /*13680*/  MOV R127, R47 ;  /* 0x0000002f007f7202 */ /* 0x000fe40000000f00 */
[C---:B------:R-:W-:Y:S08]  /*13690*/  HMMA.16816.F32.BF16 R44, R8.reuse, R22, R152 ;  /* 0x00000016082c723c */ /* 0x040ff00000041898 */
[-C--:B-1----:R-:W-:Y:S08]  /*136a0*/  HMMA.16816.F32.BF16 R224, R8, R28.reuse, R64 ;  /* 0x0000001c08e0723c */ /* 0x082ff00000041840 */
[----:B------:R-:W-:Y:S01]  /*136b0*/  HMMA.16816.F32.BF16 R192, R4, R28, R192 ;  /* 0x0000001c04c0723c */ /* 0x000fe200000418c0 */
[----:B------:R-:W-:-:S07]  /*136c0*/  MOV R29, R54 ;  /* 0x00000036001d7202 */ /* 0x000fce0000000f00 */
[----:B------:R-:W-:Y:S01]  /*136d0*/  HMMA.16816.F32.BF16 R52, R8, R14, R112 ;  /* 0x0000000e0834723c */ /* 0x000fe20000041870 */
[----:B------:R1:W-:Y:S01]  /*136e0*/  MUFU.EX2 R28, R0 ;  /* 0x00000000001c7308 */ /* 0x0003e20000000800 */
[----:B------:R-:W-:Y:S01]  /*136f0*/  IMAD.MOV.U32 R157, RZ, RZ, R50 ;  /* 0x000000ffff9d7224 */ /* 0x000fe200078e0032 */
[----:B------:R-:W-:Y:S01]  /*13700*/  MOV R159, R48 ;  /* 0x00000030009f7202 */ /* 0x000fe20000000f00 */
[----:B------:R-:W-:Y:S01]  /*13710*/  LDSM.16.MT88.4 R112, [R34+0x3800] ;  /* 0x003800002270783b */ /* 0x000fe20000004200 */
[----:B--2---:R-:W-:-:S03]  /*13720*/  FFMA.FTZ R15, R124, R36, R135 ;  /* 0x000000247c0f7223 */ /* 0x004fc60000010087 */
[----:B------:R2:W5:Y:S04]  /*13730*/  LDL.LU R135, [R1+0xbc] ;  /* 0x0000bc0001877983 */ /* 0x0005680000300800 */
[----:B------:R-:W3:Y:S01]  /*13740*/  LDL.LU R155, [R1+0x7c] ;  /* 0x00007c00019b7983 */ /* 0x000ee20000300800 */
[----:B-1----:R-:W-:Y:S01]  /*13750*/  FFMA.FTZ R0, R125, UR6, -R3 ;  /* 0x000000067d007c23 */ /* 0x002fe20008010803 */
[----:B------:R-:W-:Y:S02]  /*13760*/  MOV R158, R49 ;  /* 0x00000031009e7202 */ /* 0x000fe40000000f00 */
[----:B------:R-:W-:Y:S02]  /*13770*/  MOV R150, R51 ;  /* 0x0000003300967202 */ /* 0x000fe40000000f00 */
[----:B------:R-:W-:Y:S01]  /*13780*/  HMMA.16816.F32.BF16 R48, R8, R18, R96 ;  /* 0x000000120830723c */ /* 0x000fe20000041860 */
[----:B------:R1:W-:Y:S01]  /*13790*/  MUFU.EX2 R18, R0 ;  /* 0x0000000000127308 */ /* 0x0003e20000000800 */
[----:B---3--:R-:W-:-:S06]  /*137a0*/  FFMA.FTZ R14, R155, R35, R133 ;  /* 0x000000239b0e7223 */ /* 0x008fcc0000010085 */
[-C--:B------:R-:W-:Y:S01]  /*137b0*/  HMMA.16816.F32.BF16 R72, R4, R20.reuse, R84 ;  /* 0x000000140448723c */ /* 0x080fe20000041854 */
[----:B------:R2:W5:Y:S04]  /*137c0*/  LDL.LU R133, [R1+0xb8] ;  /* 0x0000b80001857983 */ /* 0x0005680000300800 */
[----:B------:R-:W3:Y:S01]  /*137d0*/  LDL.LU R155, [R1+0x1c] ;  /* 0x00001c00019b7983 */ /* 0x000ee20000300800 */
[--C-:B-1----:R-:W-:Y:S02]  /*137e0*/  FFMA.FTZ R0, R157, UR6, -R3.reuse ;  /* 0x000000069d007c23 */ /* 0x102fe40008010803 */
[C---:B------:R-:W-:Y:S01]  /*137f0*/  HMMA.16816.F32.BF16 R68, R8.reuse, R20, R168 ;  /* 0x000000140844723c */ /* 0x040fe200000418a8 */
[----:B------:R-:W-:Y:S07]  /*13800*/  MUFU.EX2 R23, R2 ;  /* 0x0000000200177308 */ /* 0x000fee0000000800 */
[C---:B------:R-:W-:Y:S01]  /*13810*/  HMMA.16816.F32.BF16 R116, R8.reuse, R24, R116 ;  /* 0x000000180874723c */ /* 0x040fe20000041874 */
[----:B------:R1:W-:Y:S07]  /*13820*/  MUFU.EX2 R19, R0 ;  /* 0x0000000000137308 */ /* 0x0003ee0000000800 */
[C---:B------:R-:W-:Y:S08]  /*13830*/  HMMA.16816.F32.BF16 R64, R8.reuse, R30, R204 ;  /* 0x0000001e0840723c */ /* 0x040ff000000418cc */
[C---:B------:R-:W-:Y:S01]  /*13840*/  HMMA.16816.F32.BF16 R100, R8.reuse, R12, R100 ;  /* 0x0000000c0864723c */ /* 0x040fe20000041864 */
[----:B------:R-:W-:Y:S01]  /*13850*/  MOV R125, R126 ;  /* 0x0000007e007d7202 */ /* 0x000fe20000000f00 */
[----:B-1----:R-:W-:Y:S01]  /*13860*/  FFMA.FTZ R0, R158, UR6, -R3 ;  /* 0x000000069e007c23 */ /* 0x002fe20008010803 */
[----:B------:R-:W-:Y:S01]  /*13870*/  MUFU.EX2 R22, R38 ;  /* 0x0000002600167308 */ /* 0x000fe20000000800 */
[----:B------:R-:W-:Y:S01]  /*13880*/  MOV R124, R80 ;  /* 0x00000050007c7202 */ /* 0x000fe20000000f00 */
[----:B------:R-:W-:Y:S03]  /*13890*/  LDSM.16.MT88.4 R96, [R132+0xf800] ;  /* 0x00f800008460783b */ /* 0x000fe60000004200 */
[----:B------:R-:W-:Y:S03]  /*138a0*/  HMMA.16816.F32.BF16 R84, R8, R16, R144 ;  /* 0x000000100854723c */ /* 0x000fe60000041890 */
[----:B------:R-:W1:Y:S01]  /*138b0*/  MUFU.EX2 R20, R39 ;  /* 0x0000002700147308 */ /* 0x000e620000000800 */
[----:B------:R-:W-:Y:S01]  /*138c0*/  MOV R171, R150 ;  /* 0x0000009600ab7202 */ /* 0x000fe20000000f00 */
[----:B------:R-:W-:-:S03]  /*138d0*/  IMAD.MOV.U32 R170, RZ, RZ, R149 ;  /* 0x000000ffffaa7224 */ /* 0x000fc600078e0095 */
[----:B------:R-:W-:Y:S01]  /*138e0*/  HMMA.16816.F32.BF16 R200, R4, R30, R200 ;  /* 0x0000001e04c8723c */ /* 0x000fe200000418c8 */
[----:B------:R-:W-:Y:S01]  /*138f0*/  MOV R169, R148 ;  /* 0x0000009400a97202 */ /* 0x000fe20000000f00 */
[----:B------:R-:W-:Y:S01]  /*13900*/  LDSM.16.MT88.4 R204, [R137+0x1800] ;  /* 0x0018000089cc783b */ /* 0x000fe20000004200 */
[----:B------:R4:W-:Y:S02]  /*13910*/  MUFU.EX2 R21, R0 ;  /* 0x0000000000157308 */ /* 0x0009e40000000800 */
[----:B----4-:R-:W-:-:S06]  /*13920*/  FFMA.FTZ R0, R159, UR6, -R3 ;  /* 0x000000069f007c23 */ /* 0x010fcc0008010803 */
[----:B------:R3:W4:Y:S02]  /*13930*/  MUFU.EX2 R17, R0 ;  /* 0x0000000000117308 */ /* 0x0007240000000800 */
[--C-:B---3--:R-:W-:Y:S02]  /*13940*/  FFMA.FTZ R0, R155, UR6, -R32.reuse ;  /* 0x000000069b007c23 */ /* 0x108fe40008010820 */
[----:B------:R-:W3:Y:S02]  /*13950*/  LDL.LU R155, [R1+0x18] ;  /* 0x00001800019b7983 */ /* 0x000ee40000300800 */
[----:B---3--:R-:W-:Y:S02]  /*13960*/  FFMA.FTZ R2, R155, UR6, -R32 ;  /* 0x000000069b027c23 */ /* 0x008fe40008010820 */
[----:B------:R-:W3:Y:S01]  /*13970*/  LDL.LU R155, [R1+0x14] ;  /* 0x00001400019b7983 */ /* 0x000ee20000300800 */
[----:B------:R-:W-:Y:S01]  /*13980*/  HMMA.16816.F32.BF16 R24, R8, R26, R128 ;  /* 0x0000001a0818723c */ /* 0x000fe20000041880 */
[----:B------:R-:W-:Y:S01]  /*13990*/  IMAD.MOV.U32 R126, RZ, RZ, R127 ;  /* 0x000000ffff7e7224 */ /* 0x000fe200078e007f */
[----:B------:R-:W-:-:S02]  /*139a0*/  MOV R127, R156 ;  /* 0x0000009c007f7202 */ /* 0x000fc40000000f00 */
[----:B------:R-:W2:Y:S01]  /*139b0*/  LDSM.16.MT88.4 R156, [R83+0xd800] ;  /* 0x00d80000539c783b */ /* 0x000ea20000004200 */
[----:B------:R-:W-:Y:S01]  /*139c0*/  MOV R150, R175 ;  /* 0x000000af00967202 */ /* 0x000fe20000000f00 */
[----:B---3--:R-:W-:Y:S02]  /*139d0*/  FFMA.FTZ R11, R155, UR6, -R32 ;  /* 0x000000069b0b7c23 */ /* 0x008fe40008010820 */
        /* <DEDUP_REMOVED lines=12> */
[----:B------:R2:W-:Y:S01]  /*13aa0*/  LDSM.16.MT88.4 R188, [R34+0x1800] ;  /* 0x0018000022bc783b */ /* 0x0005e20000004200 */
[----:B------:R-:W-:Y:S02]  /*13ab0*/  MOV R148, R172 ;  /* 0x000000ac00947202 */ /* 0x000fe40000000f00 */
[----:B------:R-:W-:Y:S01]  /*13ac0*/  MOV R35, R150 ;  /* 0x0000009600237202 */ /* 0x000fe20000000f00 */
[----:B------:R2:W3:Y:S01]  /*13ad0*/  LDSM.16.MT88.4 R172, [R132+0xd800] ;  /* 0x00d8000084ac783b */ /* 0x0004e20000004200 */
        /* <DEDUP_REMOVED lines=8> */
[----:B-1----:R-:W-:-:S02]  /*13b60*/  F2FP.BF16.F32.PACK_AB R124, R22, R20 ;  /* 0x00000014167c723e */ /* 0x002fc400000010ff */
[----:B------:R-:W-:Y:S02]  /*13b70*/  F2FP.BF16.F32.PACK_AB R125, R19, R18 ;  /* 0x00000012137d723e */ /* 0x000fe400000010ff */
[----:B------:R-:W-:Y:S02]  /*13b80*/  F2FP.BF16.F32.PACK_AB R126, R23, R28 ;  /* 0x0000001c177e723e */ /* 0x000fe400000010ff */
[----:B----4-:R-:W-:Y:S02]  /*13b90*/  F2FP.BF16.F32.PACK_AB R127, R17, R21 ;  /* 0x00000015117f723e */ /* 0x010fe400000010ff */
[----:B--2---:R-:W-:Y:S02]  /*13ba0*/  MOV R34, R151 ;  /* 0x0000009700227202 */ /* 0x004fe40000000f00 */
[----:B------:R-:W-:Y:S01]  /*13bb0*/  MOV R128, R6 ;  /* 0x0000000600807202 */ /* 0x000fe20000000f00 */
[----:B------:R-:W-:Y:S01]  /*13bc0*/  IMAD.MOV.U32 R132, RZ, RZ, R242 ;  /* 0x000000ffff847224 */ /* 0x000fe200078e00f2 */
[----:B------:R-:W-:Y:S01]  /*13bd0*/  MOV R131, R171 ;  /* 0x000000ab00837202 */ /* 0x000fe20000000f00 */
[----:B------:R-:W-:Y:S01]  /*13be0*/  FFMA.FTZ R0, R35, UR6, -R33 ;  /* 0x0000000623007c23 */ /* 0x000fe20008010821 */
        /* <DEDUP_REMOVED lines=10> */
[----:B------:R-:W1:Y:S01]  /*13c90*/  LDSM.16.MT88.4 R4, [R137+0x3800] ;  /* 0x003800008904783b */ /* 0x000e620000004200 */
[----:B------:R-:W-:-:S02]  /*13ca0*/  MOV R130, R131 ;  /* 0x0000008300827202 */ /* 0x000fc40000000f00 */
[----:B------:R-:W-:Y:S01]  /*13cb0*/  MOV R131, R38 ;  /* 0x0000002600837202 */ /* 0x000fe20000000f00 */
[----:B------:R-:W-:Y:S01]  /*13cc0*/  IMAD.MOV.U32 R38, RZ, RZ, R39 ;  /* 0x000000ffff267224 */ /* 0x000fe200078e0027 */
[----:B------:R-:W-:Y:S01]  /*13cd0*/  MOV R39, R16 ;  /* 0x0000001000277202 */ /* 0x000fe20000000f00 */
[----:B------:R-:W2:Y:S01]  /*13ce0*/  LDSM.16.MT88.4 R80, [R83+0xf800] ;  /* 0x00f800005350783b */ /* 0x000ea20000004200 */
        /* <DEDUP_REMOVED lines=10> */
[----:B------:R4:W5:Y:S01]  /*13d90*/  LDL.LU R241, [R1+0xb4] ;  /* 0x0000b40001f17983 */ /* 0x0009620000300800 */
[----:B------:R-:W-:-:S03]  /*13da0*/  MOV R243, R238 ;  /* 0x000000ee00f37202 */ /* 0x000fc60000000f00 */
[----:B------:R4:W5:Y:S01]  /*13db0*/  LDL.LU R238, [R1+0xb0] ;  /* 0x0000b00001ee7983 */ /* 0x0009620000300800 */
[----:B---3--:R-:W-:Y:S01]  /*13dc0*/  FFMA.FTZ R3, R155, UR6, -R32 ;  /* 0x000000069b037c23 */ /* 0x008fe20008010820 */
[----:B------:R-:W-:Y:S02]  /*13dd0*/  MOV R32, R34 ;  /* 0x0000002200207202 */ /* 0x000fe40000000f00 */
[----:B------:R-:W-:Y:S01]  /*13de0*/  MOV R34, R36 ;  /* 0x0000002400227202 */ /* 0x000fe20000000f00 */
[----:B------:R-:W-:Y:S01]  /*13df0*/  IMAD.MOV.U32 R36, RZ, RZ, R9 ;  /* 0x000000ffff247224 */ /* 0x000fe200078e0009 */
[----:B------:R-:W-:Y:S01]  /*13e00*/  HMMA.16816.F32.BF16 R152, R124, R158, R160 ;  /* 0x0000009e7c98723c */ /* 0x000fe200000418a0 */
[----:B------:R3:W-:Y:S01]  /*13e10*/  MUFU.EX2 R9, R0 ;  /* 0x0000000000097308 */ /* 0x0007e20000000800 */
[----:B------:R-:W-:Y:S01]  /*13e20*/  IMAD.MOV.U32 R163, RZ, RZ, R35 ;  /* 0x000000ffffa37224 */ /* 0x000fe200078e0023 */
[----:B------:R-:W-:Y:S02]  /*13e30*/  MOV R35, R132 ;  /* 0x0000008400237202 */ /* 0x000fe40000000f00 */
[----:B------:R-:W-:Y:S01]  /*13e40*/  MOV R132, R8 ;  /* 0x0000000800847202 */ /* 0x000fe20000000f00 */
[----:B---3--:R-:W-:Y:S01]  /*13e50*/  FFMA.FTZ R0, R32, UR6, -R33 ;  /* 0x0000000620007c23 */ /* 0x008fe20008010821 */
[----:B------:R-:W-:Y:S01]  /*13e60*/  MOV R32, R34 ;  /* 0x0000002200207202 */ /* 0x000fe20000000f00 */
[----:B------:R-:W-:-:S02]  /*13e70*/  IMAD.MOV.U32 R34, RZ, RZ, R36 ;  /* 0x000000ffff227224 */ /* 0x000fc400078e0024 */
[----:B------:R3:W-:Y:S01]  /*13e80*/  MUFU.EX2 R8, R0 ;  /* 0x0000000000087308 */ /* 0x0007e20000000800 */
[----:B------:R-:W-:Y:S01]  /*13e90*/  MOV R36, R128 ;  /* 0x0000008000247202 */ /* 0x000fe20000000f00 */
[----:B------:R-:W-:Y:S01]  /*13ea0*/  IMAD.MOV.U32 R128, RZ, RZ, R129 ;  /* 0x000000ffff807224 */ /* 0x000fe200078e0081 */
[----:B------:R-:W-:Y:S02]  /*13eb0*/  MOV R129, R130 ;  /* 0x0000008200817202 */ /* 0x000fe40000000f00 */
[----:B------:R-:W-:Y:S01]  /*13ec0*/  MOV R130, R131 ;  /* 0x0000008300827202 */ /* 0x000fe20000000f00 */
[----:B------:R-:W-:Y:S01]  /*13ed0*/  IMAD.MOV.U32 R131, RZ, RZ, R38 ;  /* 0x000000ffff837224 */ /* 0x000fe200078e0026 */
[----:B------:R-:W-:Y:S02]  /*13ee0*/  MOV R38, R39 ;  /* 0x0000002700267202 */ /* 0x000fe40000000f00 */
[----:B------:R-:W-:Y:S01]  /*13ef0*/  MOV R39, R16 ;  /* 0x0000001000277202 */ /* 0x000fe20000000f00 */
[----:B---3--:R-:W-:Y:S01]  /*13f00*/  FFMA.FTZ R0, R163, UR6, -R33 ;  /* 0x00000006a3007c23 */ /* 0x008fe20008010821 */
        /* <DEDUP_REMOVED lines=26> */
[----:B------:R-:W-:Y:S01]  /*140b0*/  MUFU.EX2 R10, R3 ;  /* 0x00000003000a7308 */ /* 0x000fe20000000800 */
[----:B------:R-:W-:Y:S01]  /*140c0*/  MOV R141, R142 ;  /* 0x0000008e008d7202 */ /* 0x000fe20000000f00 */
[----:B------:R-:W-:Y:S01]  /*140d0*/  IMAD.MOV.U32 R142, RZ, RZ, R143 ;  /* 0x000000ffff8e7224 */ /* 0x000fe200078e008f */
[----:B------:R-:W-:Y:S01]  /*140e0*/  MOV R143, R29 ;  /* 0x0000001d008f7202 */ /* 0x000fe20000000f00 */
[----:B------:R4:W5:Y:S01]  /*140f0*/  LDL.LU R240, [R1+0xac] ;  /* 0x0000ac0001f07983 */ /* 0x0009620000300800 */
[----:B------:R-:W-:Y:S01]  /*14100*/  MOV R29, R229 ;  /* 0x000000e5001d7202 */ /* 0x000fe20000000f00 */
[----:B------:R-:W-:Y:S01]  /*14110*/  IMAD.MOV.U32 R229, RZ, RZ, R233 ;  /* 0x000000ffffe57224 */ /* 0x000fe200078e00e9 */
[----:B------:R-:W-:Y:S01]  /*14120*/  MOV R233, R234 ;  /* 0x000000ea00e97202 */ /* 0x000fe20000000f00 */
[----:B------:R3:W-:Y:S01]  /*14130*/  MUFU.EX2 R3, R0 ;  /* 0x0000000000037308 */ /* 0x0007e20000000800 */
[----:B------:R-:W-:-:S02]  /*14140*/  MOV R234, R239 ;  /* 0x000000ef00ea7202 */ /* 0x000fc40000000f00 */
[----:B------:R4:W5:Y:S01]  /*14150*/  LDL.LU R239, [R1+0xa8] ;  /* 0x0000a80001ef7983 */ /* 0x0009620000300800 */
[----:B---3--:R-:W-:-:S03]  /*14160*/  FFMA.FTZ R0, R163, UR6, -R33 ;  /* 0x00000006a3007c23 */ /* 0x008fc60008010821 */
[----:B------:R-:W3:Y:S01]  /*14170*/  LDL.LU R163, [R1+0x80] ;  /* 0x0000800001a37983 */ /* 0x000ee20000300800 */
[----:B------:R-:W4:Y:S08]  /*14180*/  MUFU.EX2 R12, R2 ;  /* 0x00000002000c7308 */ /* 0x000f300000000800 */
[----:B------:R3:W-:Y:S08]  /*14190*/  MUFU.EX2 R2, R0 ;  /* 0x0000000000027308 */ /* 0x0007f00000000800 */
[----:B------:R-:W4:Y:S01]  /*141a0*/  MUFU.EX2 R11, R11 ;  /* 0x0000000b000b7308 */ /* 0x000f220000000800 */
[----:B------:R-:W-:-:S02]  /*141b0*/  MOV R144, R148 ;  /* 0x0000009400907202 */ /* 0x000fc40000000f00 */
[C---:B------:R-:W-:Y:S08]  /*141c0*/  HMMA.16816.F32.BF16 R148, R124.reuse, R156, R164 ;  /* 0x0000009c7c94723c */ /* 0x040ff000000418a4 */
[----:B------:R-:W-:Y:S01]  /*141d0*/  HMMA.16816.F32.BF16 R164, R124, R172, R60 ;  /* 0x000000ac7ca4723c */ /* 0x000fe2000004183c */
[----:B------:R-:W-:-:S07]  /*141e0*/  FADD.FTZ R14, R230, R14 ;  /* 0x0000000ee60e7221 */ /* 0x000fce0000010000 */
[C---:B-1----:R-:W-:Y:S08]  /*141f0*/  HMMA.16816.F32.BF16 R120, R124.reuse, R4, R120 ;  /* 0x000000047c78723c */ /* 0x042ff00000041878 */
[C---:B------:R-:W-:Y:S08]  /*14200*/  HMMA.16816.F32.BF16 R168, R124.reuse, R174, R56 ;  /* 0x000000ae7ca8723c */ /* 0x040ff00000041838 */
[C---:B------:R-:W-:Y:S08]  /*14210*/  HMMA.16816.F32.BF16 R180, R124.reuse, R188, R180 ;  /* 0x000000bc7cb4723c */ /* 0x040ff000000418b4 */
[C---:B------:R-:W-:Y:S08]  /*14220*/  HMMA.16816.F32.BF16 R184, R124.reuse, R190, R184 ;  /* 0x000000be7cb8723c */ /* 0x040ff000000418b8 */
[C---:B------:R-:W-:Y:S08]  /*14230*/  HMMA.16816.F32.BF16 R192, R124.reuse, R204, R192 ;  /* 0x000000cc7cc0723c */ /* 0x040ff000000418c0 */
[C---:B------:R-:W-:Y:S08]  /*14240*/  HMMA.16816.F32.BF16 R200, R124.reuse, R206, R200 ;  /* 0x000000ce7cc8723c */ /* 0x040ff000000418c8 */
[C---:B--2---:R-:W-:Y:S08]  /*14250*/  HMMA.16816.F32.BF16 R72, R124.reuse, R80, R72 ;  /* 0x000000507c48723c */ /* 0x044ff00000041848 */
[C---:B------:R-:W-:Y:S08]  /*14260*/  HMMA.16816.F32.BF16 R76, R124.reuse, R82, R76 ;  /* 0x000000527c4c723c */ /* 0x040ff0000004184c */
[C---:B------:R-:W-:Y:S08]  /*14270*/  HMMA.16816.F32.BF16 R88, R124.reuse, R96, R88 ;  /* 0x000000607c58723c */ /* 0x040ff00000041858 */
[C---:B------:R-:W-:Y:S08]  /*14280*/  HMMA.16816.F32.BF16 R92, R124.reuse, R98, R92 ;  /* 0x000000627c5c723c */ /* 0x040ff0000004185c */
[C---:B------:R-:W-:Y:S08]  /*14290*/  HMMA.16816.F32.BF16 R104, R124.reuse, R112, R104 ;  /* 0x000000707c68723c */ /* 0x040ff00000041868 */
[C---:B------:R-:W-:Y:S08]  /*142a0*/  HMMA.16816.F32.BF16 R108, R124.reuse, R114, R108 ;  /* 0x000000727c6c723c */ /* 0x040ff0000004186c */
[----:B------:R-:W-:Y:S01]  /*142b0*/  HMMA.16816.F32.BF16 R124, R124, R6, R40 ;  /* 0x000000067c7c723c */ /* 0x000fe20000041828 */
[----:B------:R-:W-:-:S11]  /*142c0*/  UISETP.GT.AND UP0, UPT, UR4, UR19, UPT ;  /* 0x000000130400728c */ /* 0x000fd6000bf04270 */
[----:B------:R-:W-:Y:S01]  /*142d0*/  @UP0 UIADD3 UR21, UPT, UPT, UR21, -0x4, URZ ;  /* 0xfffffffc15150890 */ /* 0x000fe2000fffe0ff */
[----:B---3--:R-:W-:Y:S01]  /*142e0*/  FFMA.FTZ R0, R163, R37, R237 ;  /* 0x00000025a3007223 */ /* 0x008fe200000100ed */
[----:B------:R-:W-:Y:S01]  /*142f0*/  IMAD.MOV.U32 R163, RZ, RZ, R32 ;  /* 0x000000ffffa37224 */ /* 0x000fe200078e0020 */
[----:B------:R-:W-:Y:S01]  /*14300*/  MOV R32, R35 ;  /* 0x0000002300207202 */ /* 0x000fe20000000f00 */
[----:B------:R1:W5:Y:S01]  /*14310*/  LDL.LU R237, [R1+0xa4] ;  /* 0x0000a40001ed7983 */ /* 0x0003620000300800 */
        /* <DEDUP_REMOVED lines=33> */
[----:B------:R-:W-:Y:S01]  /*14530*/  IMAD.MOV.U32 R140, RZ, RZ, R141 ;  /* 0x000000ffff8c7224 */ /* 0x000fe200078e008d */
[----:B------:R-:W-:Y:S02]  /*14540*/  MOV R35, R128 ;  /* 0x0000008000237202 */ /* 0x000fe40000000f00 */
[----:B------:R-:W-:-:S02]  /*14550*/  MOV R132, R130 ;  /* 0x0000008200847202 */ /* 0x000fc40000000f00 */
[----:B------:R-:W-:Y:S02]  /*14560*/  MOV R36, R131 ;  /* 0x0000008300247202 */ /* 0x000fe40000000f00 */
[----:B----4-:R-:W-:Y:S02]  /*14570*/  F2FP.BF16.F32.PACK_AB R128, R12, R13 ;  /* 0x0000000d0c80723e */ /* 0x010fe400000010ff */
[----:B------:R-:W-:Y:S02]  /*14580*/  F2FP.BF16.F32.PACK_AB R129, R8, R9 ;  /* 0x000000090881723e */ /* 0x000fe400000010ff */
[----:B------:R-:W-:Y:S02]  /*14590*/  F2FP.BF16.F32.PACK_AB R130, R10, R11 ;  /* 0x0000000b0a82723e */ /* 0x000fe400000010ff */
[----:B------:R-:W-:Y:S02]  /*145a0*/  F2FP.BF16.F32.PACK_AB R131, R2, R3 ;  /* 0x000000030283723e */ /* 0x000fe400000010ff */
[----:B------:R-:W-:Y:S01]  /*145b0*/  MOV R141, R142 ;  /* 0x0000008e008d7202 */ /* 0x000fe20000000f00 */
[----:B------:R-:W-:Y:S01]  /*145c0*/  FADD.FTZ R16, R236, R222 ;  /* 0x000000deec107221 */ /* 0x000fe20000010000 */
[----:B------:R-:W-:Y:S01]  /*145d0*/  MOV R142, R143 ;  /* 0x0000008f008e7202 */ /* 0x000fe20000000f00 */
[----:B------:R-:W-:-:S02]  /*145e0*/  IMAD.MOV.U32 R143, RZ, RZ, R29 ;  /* 0x000000ffff8f7224 */ /* 0x000fc400078e001d */
[----:B------:R-:W-:Y:S01]  /*145f0*/  FADD.FTZ R29, R231, R15 ;  /* 0x0000000fe71d7221 */ /* 0x000fe20000010000 */
[----:B------:R-:W-:Y:S01]  /*14600*/  FADD.FTZ R15, R228, R0 ;  /* 0x00000000e40f7221 */ /* 0x000fe20000010000 */
[----:B------:R-:W-:Y:S01]  /*14610*/  FADD.FTZ R0, R232, R16 ;  /* 0x00000010e8007221 */ /* 0x000fe20000010000 */
[C---:B------:R-:W-:Y:S01]  /*14620*/  HMMA.16816.F32.BF16 R116, R128.reuse, R4, R116 ;  /* 0x000000048074723c */ /* 0x040fe20000041874 */
[----:B------:R-:W-:Y:S01]  /*14630*/  FADD.FTZ R4, R62, R29 ;  /* 0x0000001d3e047221 */ /* 0x000fe20000010000 */
[----:B------:R-:W-:Y:S01]  /*14640*/  FADD.FTZ R5, R63, R14 ;  /* 0x0000000e3f057221 */ /* 0x000fe20000010000 */
[----:B------:R-:W-:Y:S01]  /*14650*/  FADD.FTZ R15, R32, R15 ;  /* 0x0000000f200f7221 */ /* 0x000fe20000010000 */
[----:B------:R-:W-:Y:S01]  /*14660*/  FADD.FTZ R0, R35, R0 ;  /* 0x0000000023007221 */ /* 0x000fe20000010000 */
[----:B------:R-:W-:Y:S01]  /*14670*/  FADD.FTZ R4, R34, R4 ;  /* 0x0000000422047221 */ /* 0x000fe20000010000 */
[----:B------:R-:W-:Y:S02]  /*14680*/  FADD.FTZ R14, R132, R5 ;  /* 0x00000005840e7221 */ /* 0x000fe40000010000 */
[C---:B------:R-:W-:Y:S01]  /*14690*/  HMMA.16816.F32.BF16 R160, R128.reuse, R172, R160 ;  /* 0x000000ac80a0723c */ /* 0x040fe200000418a0 */
[----:B------:R-:W-:Y:S01]  /*146a0*/  FADD.FTZ R15, R36, R15 ;  /* 0x0000000f240f7221 */ /* 0x000fe20000010000 */
[----:B------:R-:W-:Y:S01]  /*146b0*/  FADD.FTZ R5, R38, R0 ;  /* 0x0000000026057221 */ /* 0x000fe20000010000 */
[----:B------:R-:W-:Y:S01]  /*146c0*/  FADD.FTZ R4, R39, R4 ;  /* 0x0000000427047221 */ /* 0x000fe20000010000 */
[----:B------:R1:W5:Y:S04]  /*146d0*/  LDL.LU R236, [R1+0xa0] ;  /* 0x0000a00001ec7983 */ /* 0x0003680000300800 */
[C---:B------:R-:W-:Y:S01]  /*146e0*/  HMMA.16816.F32.BF16 R172, R128.reuse, R174, R176 ;  /* 0x000000ae80ac723c */ /* 0x040fe200000418b0 */
[----:B------:R-:W-:Y:S01]  /*146f0*/  FADD.FTZ R0, R30, R14 ;  /* 0x0000000e1e007221 */ /* 0x000fe20000010000 */
[----:B------:R-:W-:Y:S01]  /*14700*/  FADD.FTZ R5, R140, R5 ;  /* 0x000000058c057221 */ /* 0x000fe20000010000 */
[----:B------:R-:W-:Y:S01]  /*14710*/  FADD.FTZ R4, R141, R4 ;  /* 0x000000048d047221 */ /* 0x000fe20000010000 */
[----:B------:R1:W5:Y:S04]  /*14720*/  LDL.LU R231, [R1+0x9c] ;  /* 0x00009c0001e77983 */ /* 0x0003680000300800 */
[C---:B------:R-:W-:Y:S01]  /*14730*/  HMMA.16816.F32.BF16 R176, R128.reuse, R188, R248 ;  /* 0x000000bc80b0723c */ /* 0x040fe200000418f8 */
[----:B------:R-:W-:Y:S01]  /*14740*/  FADD.FTZ R0, R142, R0 ;  /* 0x000000008e007221 */ /* 0x000fe20000010000 */
[----:B------:R1:W5:Y:S04]  /*14750*/  LDL.LU R230, [R1+0x98] ;  /* 0x0000980001e67983 */ /* 0x0003680000300800 */
[----:B------:R1:W5:Y:S02]  /*14760*/  LDL.LU R228, [R1+0x94] ;  /* 0x0000940001e47983 */ /* 0x0003640000300800 */
        /* <DEDUP_REMOVED lines=57> */
[----:B------:R-:W2:Y:S03]  /*14b00*/  S2R R232, SR_TID.X ;  /* 0x0000000000e87919 */ /* 0x000ea60000002100 */
[----:B------:R1:W-:Y:S01]  /*14b10*/  STL [R1+0x80], R0 ;  /* 0x0000800001007387 */ /* 0x0003e20000100800 */
[----:B------:R-:W-:Y:S05]  /*14b20*/  BRA.U UP0, `(.L_x_712) ;  /* 0x0000000100047547 */ /* 0x000fea000b800000 */
.L_x_709:
[----:B------:R-:W-:-:S12]  /*14b30*/  UIADD3 UR21, UPT, UPT, UR4, -0x1, URZ ;  /* 0xffffffff04157890 */ /* 0x000fd8000fffe0ff */
.L_x_712:
[----:B------:R-:W-:-:S09]  /*14b40*/  UISETP.GE.AND UP0, UPT, UR21, UR19, UPT ;  /* 0x000000131500728c */ /* 0x000fd2000bf06270 */
[----:B------:R-:W-:Y:S05]  /*14b50*/  BRA.U !UP0, `(.L_x_713) ;  /* 0x0000005908087547 */ /* 0x000fea000b800000 */
[----:B-1----:R-:W1:Y:S01]  /*14b60*/  LDC.64 R4, c[0x0][0x3c0] ;  /* 0x0000f000ff047b82 */ /* 0x002e620000000a00 */
[----:B--2---:R-:W2:Y:S01]  /*14b70*/  S2R R232, SR_TID.X ;  /* 0x0000000000e87919 */ /* 0x004ea20000002100 */
[----:B------:R-:W3:Y:S01]  /*14b80*/  LDCU UR4, c[0x0][0x440] ;  /* 0x00008800ff0477ac */ /* 0x000ee20008000800 */
[----:B------:R-:W-:Y:S01]  /*14b90*/  IMAD.MOV.U32 R229, RZ, RZ, 0x20 ;  /* 0x00000020ffe57424 */ /* 0x000fe200078e00ff */
[----:B------:R-:W-:Y:S01]  /*14ba0*/  MOV R139, R134 ;  /* 0x00000086008b7202 */ /* 0x000fe20000000f00 */
[----:B------:R-:W-:Y:S01]  /*14bb0*/  IMAD.MOV.U32 R132, RZ, RZ, R136 ;  /* 0x000000ffff847224 */ /* 0x000fe200078e0088 */
[----:B-----5:R-:W-:Y:S01]  /*14bc0*/  MOV R3, R133 ;  /* 0x0000008500037202 */ /* 0x020fe20000000f00 */
[----:B------:R-:W-:Y:S01]  /*14bd0*/  IMAD.MOV.U32 R140, RZ, RZ, R135 ;  /* 0x000000ffff8c7224 */ /* 0x000fe200078e0087 */
[----:B------:R-:W4:Y:S01]  /*14be0*/  S2UR UR5, SR_CgaCtaId ;  /* 0x00000000000579c3 */ /* 0x000f220000008800 */
[----:B------:R-:W-:Y:S01]  /*14bf0*/  IMAD.MOV.U32 R235, RZ, RZ, 0x40 ;  /* 0x00000040ffeb7424 */ /* 0x000fe200078e00ff */
[C---:B------:R-:W-:Y:S01]  /*14c00*/  IADD3 R244, PT, PT, R237.reuse, 0x8, RZ ;  /* 0x00000008edf47810 */ /* 0x040fe20007ffe0ff */
[C---:B------:R-:W-:Y:S01]  /*14c10*/  VIADD R243, R237.reuse, 0x40 ;  /* 0x00000040edf37836 */ /* 0x040fe20000000000 */
[----:B------:R-:W-:Y:S01]  /*14c20*/  IADD3 R242, PT, PT, R237, 0x48, RZ ;  /* 0x00000048edf27810 */ /* 0x000fe20007ffe0ff */
[----:B------:R-:W-:Y:S01]  /*14c30*/  UMOV UR7, 0x400 ;  /* 0x0000040000077882 */ /* 0x000fe20000000000 */
[----:B------:R-:W1:Y:S01]  /*14c40*/  LDCU UR6, c[0x0][0x440] ;  /* 0x00008800ff0677ac */ /* 0x000e620008000800 */
[----:B---3--:R-:W-:Y:S01]  /*14c50*/  ISETP.GE.AND P4, PT, R228, UR4, PT ;  /* 0x00000004e4007c0c */ /* 0x008fe2000bf86270 */
[----:B------:R-:W3:Y:S01]  /*14c60*/  LDCU UR4, c[0x0][0x45c] ;  /* 0x00008b80ff0477ac */ /* 0x000ee20008000800 */
[----:B-1----:R-:W-:Y:S01]  /*14c70*/  IMAD.MOV.U32 R2, RZ, RZ, R5 ;  /* 0x000000ffff027224 */ /* 0x002fe200078e0005 */
[----:B------:R1:W-:Y:S01]  /*14c80*/  STL.64 [R1+0x60], R4 ;  /* 0x0000600401007387 */ /* 0x0003e20000100a00 */
[----:B------:R-:W-:-:S05]  /*14c90*/  IMAD.MOV.U32 R0, RZ, RZ, R4 ;  /* 0x000000ffff007224 */ /* 0x000fca00078e0004 */
[C---:B------:R-:W-:Y:S01]  /*14ca0*/  SHF.L.U64.HI R2, R0.reuse, 0x4, R2 ;  /* 0x0000000400027819 */ /* 0x040fe20000010202 */
[----:B----4-:R-:W-:Y:S01]  /*14cb0*/  ULEA UR5, UR5, UR7, 0x18 ;  /* 0x0000000705057291 */ /* 0x010fe2000f8ec0ff */
[----:B------:R-:W-:Y:S01]  /*14cc0*/  SHF.L.U32 R0, R0, 0x4, RZ ;  /* 0x0000000400007819 */ /* 0x000fe200000006ff */
[C---:B--2---:R-:W-:Y:S01]  /*14cd0*/  IMAD.SHL.U32 R233, R232.reuse, 0x40, RZ ;  /* 0x00000040e8e97824 */ /* 0x044fe200078e00ff */
[----:B------:R-:W-:Y:S01]  /*14ce0*/  LOP3.LUT P0, RZ, R232, 0x2, RZ, 0xc0, !PT ;  /* 0x00000002e8ff7812 */ /* 0x000fe2000780c0ff */
[----:B------:R1:W-:Y:S03]  /*14cf0*/  STL [R1+0x90], R2 ;  /* 0x0000900201007387 */ /* 0x0003e60000100800 */
[----:B------:R-:W-:Y:S01]  /*14d00*/  SEL R229, R229, 0xffffffe0, !P0 ;  /* 0xffffffe0e5e57807 */ /* 0x000fe20004000000 */
[----:B------:R1:W-:Y:S01]  /*14d10*/  STL [R1+0x8c], R0 ;  /* 0x00008c0001007387 */ /* 0x0003e20000100800 */
[----:B------:R-:W-:Y:S01]  /*14d20*/  LOP3.LUT R234, R233, 0x400, RZ, 0xc0, !PT ;  /* 0x00000400e9ea7812 */ /* 0x000fe200078ec0ff */
[----:B---3--:R-:W-:Y:S06]  /*14d30*/  BRA `(.L_x_714) ;  /* 0x0000000400607947 */ /* 0x008fec0003800000 */
.L_x_716:
[----:B------:R-:W2:Y:S01]  /*14d40*/  LDL R138, [R1+0x48] ;  /* 0x00004800018a7983 */ /* 0x000ea20000100800 */
[----:B------:R-:W1:Y:S01]  /*14d50*/  LDC.64 R8, c[0x0][0x3b8] ;  /* 0x0000ee00ff087b82 */ /* 0x000e620000000a00 */
[----:B------:R-:W-:Y:S01]  /*14d60*/  UIADD3 UR7, UPT, UPT, UR21, -0x1, URZ ;  /* 0xffffffff15077890 */ /* 0x000fe2000fffe0ff */
[----:B------:R-:W-:Y:S01]  /*14d70*/  LOP3.LUT R12, R142, 0x1f8, RZ, 0xc0, !PT ;  /* 0x000001f88e0c7812 */ /* 0x000fe200078ec0ff */
[----:B------:R-:W3:Y:S01]  /*14d80*/  LDL R137, [R1+0x44] ;  /* 0x0000440001897983 */ /* 0x000ee20000100800 */
[----:B------:R-:W-:Y:S02]  /*14d90*/  IMAD.U32 R4, RZ, RZ, UR21 ;  /* 0x00000015ff047e24 */ /* 0x000fe4000f8e00ff */
[----:B------:R-:W-:Y:S02]  /*14da0*/  LOP3.LUT R14, R12, 0x38, R232, 0x78, !PT ;  /* 0x000000380c0e7812 */ /* 0x000fe400078e78e8 */
[----:B------:R-:W-:Y:S02]  /*14db0*/  @!P2 VIADD R4, R4, 0xffffffff ;  /* 0xffffffff0404a836 */ /* 0x000fe40000000000 */
[----:B------:R-:W-:Y:S04]  /*14dc0*/  LOP3.LUT R236, R14, 0x1e00, R142, 0xf8, !PT ;  /* 0x00001e000eec7812 */ /* 0x000fe800078ef88e */
[----:B------:R-:W-:Y:S01]  /*14dd0*/  LEA R236, R236, UR5, 0x1 ;  /* 0x00000005ecec7c11 */ /* 0x000fe2000f8e08ff */
[C---:B-1----:R-:W-:Y:S01]  /*14de0*/  IMAD.WIDE.U32 R10, R8.reuse, UR7, RZ ;  /* 0x00000007080a7c25 */ /* 0x042fe2000f8e00ff */
[----:B------:R-:W-:Y:S03]  /*14df0*/  SHF.L.U64.HI R19, R8, 0x4, R9 ;  /* 0x0000000408137819 */ /* 0x000fe60000010209 */
[C---:B------:R-:W-:Y:S04]  /*14e00*/  @!P2 IMAD.WIDE.U32 R12, R4.reuse, R8, RZ ;  /* 0x00000008040ca225 */ /* 0x040fe800078e00ff */
[----:B------:R-:W-:Y:S02]  /*14e10*/  IMAD R11, R9, UR7, R11 ;  /* 0x00000007090b7c24 */ /* 0x000fe4000f8e020b */
[----:B------:R-:W-:Y:S02]  /*14e20*/  @!P2 IMAD R13, R4, R9, R13 ;  /* 0x00000009040da224 */ /* 0x000fe400078e020d */
[----:B------:R-:W-:Y:S01]  /*14e30*/  IMAD.SHL.U32 R18, R8, 0x10, RZ ;  /* 0x0000001008127824 */ /* 0x000fe200078e00ff */
[-C--:B--2---:R-:W-:Y:S02]  /*14e40*/  @!P4 LEA R16, P1, R10, R138.reuse, 0x7 ;  /* 0x0000008a0a10c211 */ /* 0x084fe400078238ff */
[----:B------:R-:W-:Y:S02]  /*14e50*/  @!P2 LEA R14, P0, R12, R138, 0x7 ;  /* 0x0000008a0c0ea211 */ /* 0x000fe400078038ff */
[-C--:B---3--:R-:W-:Y:S02]  /*14e60*/  @!P4 LEA.HI.X R4, R10, R137.reuse, R11, 0x7, P1 ;  /* 0x000000890a04c211 */ /* 0x088fe400008f3c0b */
[----:B------:R-:W-:Y:S01]  /*14e70*/  @!P2 LEA.HI.X R15, R12, R137, R13, 0x7, P0 ;  /* 0x000000890c0fa211 */ /* 0x000fe200000f3c0d */
[----:B------:R-:W-:Y:S02]  /*14e80*/  @!P4 IMAD.MOV.U32 R12, RZ, RZ, R16 ;  /* 0x000000ffff0cc224 */ /* 0x000fe400078e0010 */
[----:B------:R-:W-:Y:S01]  /*14e90*/  @!P4 IMAD.MOV.U32 R13, RZ, RZ, R4 ;  /* 0x000000ffff0dc224 */ /* 0x000fe200078e0004 */
[C---:B------:R-:W-:Y:S04]  /*14ea0*/  LEA R4, P0, R10.reuse, R18, 0x6 ;  /* 0x000000120a047211 */ /* 0x040fe800078030ff */
[----:B------:R-:W-:Y:S01]  /*14eb0*/  @!PT LDS RZ, [RZ] ;  /* 0x00000000fffff984 */ /* 0x000fe20000000800 */
[----:B------:R-:W-:Y:S01]  /*14ec0*/  @!PT LDS RZ, [RZ] ;  /* 0x00000000fffff984 */ /* 0x000fe20000000800 */
[----:B------:R-:W-:Y:S01]  /*14ed0*/  @!PT LDS RZ, [RZ] ;  /* 0x00000000fffff984 */ /* 0x000fe20000000800 */
[----:B------:R1:W-:Y:S01]  /*14ee0*/  @!P4 LDGSTS.E.BYPASS.LTC128B.128 [R236+0x8000], desc[UR24][R12.64] ;  /* 0x080000000ceccfae */ /* 0x0003e2000b981a18 */
[----:B------:R-:W-:Y:S02]  /*14ef0*/  LEA.HI.X R10, R10, R19, R11, 0x6, P0 ;  /* 0x000000130a0a7211 */ /* 0x000fe400000f340b */
[CC--:B------:R-:W-:Y:S01]  /*14f00*/  @!P4 LEA R16, P0, R4.reuse, R138.reuse, 0x1 ;  /* 0x0000008a0410c211 */ /* 0x0c0fe200078008ff */
[----:B------:R2:W-:Y:S03]  /*14f10*/  @P4 STS.128 [R236+0x8000], RZ ;  /* 0x008000ffec004388 */ /* 0x0005e60000000c00 */
[CCC-:B------:R-:W-:Y:S01]  /*14f20*/  @!P4 LEA.HI.X R17, R4.reuse, R137.reuse, R10.reuse, 0x1, P0 ;  /* 0x000000890411c211 */ /* 0x1c0fe200000f0c0a */
        /* <DEDUP_REMOVED lines=10> */
[C---:B-1----:R-:W-:Y:S04]  /*14fd0*/  @!P2 LEA R12, P1, R4.reuse, R138, 0x1 ;  /* 0x0000008a040ca211 */ /* 0x042fe800078208ff */
[-CC-:B------:R-:W-:Y:S02]  /*14fe0*/  @!P2 LEA.HI.X R13, R4, R137.reuse, R10.reuse, 0x1, P1 ;  /* 0x00000089040da211 */ /* 0x180fe400008f0c0a */
[-C--:B------:R-:W-:Y:S02]  /*14ff0*/  @!P2 IADD3 R11, P1, PT, R18, R4.reuse, RZ ;  /* 0x00000004120ba210 */ /* 0x080fe40007f3e0ff */
[-C--:B---3--:R-:W-:Y:S01]  /*15000*/  @!P4 LEA R15, P5, R8, R4.reuse, 0x5 ;  /* 0x00000004080fc211 */ /* 0x088fe200078a28ff */
[----:B------:R-:W-:Y:S01]  /*15010*/  @!PT LDS RZ, [RZ] ;  /* 0x00000000fffff984 */ /* 0x000fe20000000800 */
[----:B------:R-:W-:Y:S01]  /*15020*/  @!PT LDS RZ, [RZ] ;  /* 0x00000000fffff984 */ /* 0x000fe20000000800 */
[----:B------:R-:W-:Y:S01]  /*15030*/  @!PT LDS RZ, [RZ] ;  /* 0x00000000fffff984 */ /* 0x000fe20000000800 */
[----:B------:R1:W-:Y:S01]  /*15040*/  @!P2 LDGSTS.E.BYPASS.LTC128B.128 [R236+0xa800], desc[UR24][R12.64+0x80] ;  /* 0x0a8000800cecafae */ /* 0x0003e2000b981a18 */
[----:B------:R-:W-:Y:S03]  /*15050*/  @!P4 IADD3 R14, P0, PT, R18, R4, RZ ;  /* 0x00000004120ec210 */ /* 0x000fe60007f1e0ff */
[----:B------:R2:W-:Y:S02]  /*15060*/  @P2 STS.128 [R236+0xa800], RZ ;  /* 0x00a800ffec002388 */ /* 0x0005e40000000c00 */
[C---:B----4-:R-:W-:Y:S01]  /*15070*/  @!P4 IMAD.X R16, R19.reuse, 0x1, R10, P0 ;  /* 0x000000011310c824 */ /* 0x050fe200000e060a */
[----:B------:R-:W-:Y:S02]  /*15080*/  @!P4 LEA R17, P6, R14, R138, 0x1 ;  /* 0x0000008a0e11c211 */ /* 0x000fe400078c08ff */
[----:B------:R-:W-:Y:S02]  /*15090*/  @!P2 LEA R4, P0, R8, R4, 0x5 ;  /* 0x000000040804a211 */ /* 0x000fe400078028ff */
[-C--:B------:R-:W-:Y:S02]  /*150a0*/  @!P4 LEA.HI.X R16, R14, R137.reuse, R16, 0x1, P6 ;  /* 0x000000890e10c211 */ /* 0x080fe400030f0c10 */
[CCC-:B------:R-:W-:Y:S02]  /*150b0*/  @!P4 LEA.HI.X R14, R8.reuse, R10.reuse, R9.reuse, 0x5, P5 ;  /* 0x0000000a080ec211 */ /* 0x1c0fe400028f2c09 */
[----:B------:R-:W-:Y:S02]  /*150c0*/  @!P2 LEA.HI.X R9, R8, R10, R9, 0x5, P0 ;  /* 0x0000000a0809a211 */ /* 0x000fe400000f2c09 */
[CC--:B------:R-:W-:Y:S04]  /*150d0*/  @!P2 LEA R8, P0, R4.reuse, R138.reuse, 0x1 ;  /* 0x0000008a0408a211 */ /* 0x0c0fe800078008ff */
[-C--:B------:R-:W-:Y:S01]  /*150e0*/  @!P2 LEA.HI.X R9, R4, R137.reuse, R9, 0x1, P0 ;  /* 0x000000890409a211 */ /* 0x080fe200000f0c09 */
[----:B-1----:R-:W-:Y:S01]  /*150f0*/  @!P2 IMAD.X R13, R19, 0x1, R10, P1 ;  /* 0x00000001130da824 */ /* 0x002fe200008e060a */
[CC--:B------:R-:W-:Y:S04]  /*15100*/  @!P2 LEA R12, P1, R11.reuse, R138.reuse, 0x1 ;  /* 0x0000008a0b0ca211 */ /* 0x0c0fe800078208ff */
[-C--:B------:R-:W-:Y:S02]  /*15110*/  @!P2 LEA.HI.X R13, R11, R137.reuse, R13, 0x1, P1 ;  /* 0x000000890b0da211 */ /* 0x080fe400008f0c0d */
[C---:B------:R-:W-:Y:S04]  /*15120*/  @!P4 LEA R10, P1, R15.reuse, R138, 0x1 ;  /* 0x0000008a0f0ac211 */ /* 0x040fe800078208ff */
[----:B------:R-:W-:Y:S01]  /*15130*/  @!P4 LEA.HI.X R11, R15, R137, R14, 0x1, P1 ;  /* 0x000000890f0bc211 */ /* 0x000fe200008f0c0e */
[----:B------:R-:W-:Y:S02]  /*15140*/  @!P4 IMAD.MOV.U32 R14, RZ, RZ, R17 ;  /* 0x000000ffff0ec224 */ /* 0x000fe400078e0011 */
        /* <DEDUP_REMOVED lines=23> */
.L_x_714:
[----:B------:R-:W2:Y:S01]  /*152c0*/  LDL R13, [R1+0x60] ;  /* 0x00006000010d7983 */ /* 0x000ea20000100800 */
[----:B------:R-:W-:Y:S05]  /*152d0*/  DEPBAR.LE SB0, 0x0 ;  /* 0x000080000000791a */ /* 0x000fea0000000000 */
[----:B------:R-:W1:Y:S01]  /*152e0*/  LDL R14, [R1+0x64] ;  /* 0x00006400010e7983 */ /* 0x000e620000100800 */
[C---:B------:R-:W-:Y:S01]  /*152f0*/  IMAD.SHL.U32 R142, R232.reuse, 0x8, RZ ;  /* 0x00000008e88e7824 */ /* 0x040fe200078e00ff */
[----:B-----5:R-:W-:Y:S01]  /*15300*/  SHF.R.U32.HI R230, RZ, 0x1, R232 ;  /* 0x00000001ffe67819 */ /* 0x020fe200000116e8 */
[----:B------:R-:W-:Y:S03]  /*15310*/  IMAD.SHL.U32 R138, R232, 0x2, RZ ;  /* 0x00000002e88a7824 */ /* 0x000fe600078e00ff */
[----:B---3--:R-:W3:Y:S01]  /*15320*/  LDL R10, [R1+0x68] ;  /* 0x00006800010a7983 */ /* 0x008ee20000100800 */
[----:B------:R-:W-:Y:S01]  /*15330*/  UISETP.GT.AND UP0, UPT, UR21, UR19, UPT ;  /* 0x000000131500728c */ /* 0x000fe2000bf04270 */
[----:B------:R-:W-:Y:S04]  /*15340*/  LOP3.LUT R228, R142, 0x38, RZ, 0xc0, !PT ;  /* 0x000000388ee47812 */ /* 0x000fe800078ec0ff */
[----:B------:R-:W4:Y:S01]  /*15350*/  LDL R15, [R1+0x58] ;  /* 0x00005800010f7983 */ /* 0x000f220000100800 */
[----:B------:R-:W-:Y:S05]  /*15360*/  LOP3.LUT R12, R228, 0x40, RZ, 0xfc, !PT ;  /* 0x00000040e40c7812 */ /* 0x000fea00078efcff */
[----:B------:R-:W5:Y:S01]  /*15370*/  LDL R9, [R1+0x8c] ;  /* 0x00008c0001097983 */ /* 0x000f620000100800 */
[----:B------:R-:W-:Y:S01]  /*15380*/  BAR.SYNC.DEFER_BLOCKING 0x0 ;  /* 0x0000000000007b1d */ /* 0x000fe20000010000 */
[----:B------:R-:W-:Y:S05]  /*15390*/  ISETP.GE.AND P2, PT, R12, UR6, PT ;  /* 0x000000060c007c0c */ /* 0x000fea000bf46270 */
[----:B------:R-:W5:Y:S06]  /*153a0*/  LDL R8, [R1+0x90] ;  /* 0x0000900001087983 */ /* 0x000f6c0000100800 */
[----:B------:R-:W-:Y:S06]  /*153b0*/  STL [R1+0x70], R142 ;  /* 0x0000708e01007387 */ /* 0x000fec0000100800 */
[----:B------:R5:W-:Y:S06]  /*153c0*/  STL [R1+0x6c], R12 ;  /* 0x00006c0c01007387 */ /* 0x000bec0000100800 */
[----:B------:R-:W-:Y:S01]  /*153d0*/  STL [R1+0x88], R138 ;  /* 0x0000888a01007387 */ /* 0x000fe20000100800 */
[C---:B--2---:R-:W-:Y:S04]  /*153e0*/  IMAD.WIDE.U32 R6, R13.reuse, UR21, RZ ;  /* 0x000000150d067c25 */ /* 0x044fe8000f8e00ff */
[----:B-1----:R-:W-:Y:S01]  /*153f0*/  IMAD R2, R14, UR21, R7 ;  /* 0x000000150e027c24 */ /* 0x002fe2000f8e0207 */
[C---:B---3--:R-:W-:Y:S04]  /*15400*/  LEA R4, P1, R6.reuse, R10, 0x7 ;  /* 0x0000000a06047211 */ /* 0x048fe800078238ff */
[C-C-:B----4-:R-:W-:Y:S02]  /*15410*/  LEA.HI.X R5, R6.reuse, R15, R2.reuse, 0x7, P1 ;  /* 0x0000000f06057211 */ /* 0x150fe400008f3c02 */
[-C--:B-----5:R-:W-:Y:S03]  /*15420*/  LEA R0, P0, R6, R9.reuse, 0x6 ;  /* 0x0000000906007211 */ /* 0x0a0fe600078030ff */
[----:B------:R-:W-:Y:S01]  /*15430*/  @!PT LDS RZ, [RZ] ;  /* 0x00000000fffff984 */ /* 0x000fe20000000800 */
[----:B------:R-:W-:Y:S01]  /*15440*/  @!PT LDS RZ, [RZ] ;  /* 0x00000000fffff984 */ /* 0x000fe20000000800 */
[----:B------:R-:W-:Y:S01]  /*15450*/  @!PT LDS RZ, [RZ] ;  /* 0x00000000fffff984 */ /* 0x000fe20000000800 */
[----:B------:R-:W-:Y:S01]  /*15460*/  @!P4 LDGSTS.E.BYPASS.LTC128B.128 [R236+0xc000], desc[UR24][R4.64] ;  /* 0x0c00000004eccfae */ /* 0x000fe2000b981a18 */
[----:B------:R-:W-:Y:S05]  /*15470*/  IADD3 R9, P1, PT, R0, R9, RZ ;  /* 0x0000000900097210 */ /* 0x000fea0007f3e0ff */
[----:B------:R-:W-:Y:S01]  /*15480*/  @P4 STS.128 [R236+0xc000], RZ ;  /* 0x00c000ffec004388 */ /* 0x000fe20000000c00 */
[----:B------:R-:W-:Y:S05]  /*15490*/  ISETP.GE.AND P4, PT, R228, UR6, PT ;  /* 0x00000006e4007c0c */ /* 0x000fea000bf86270 */
[----:B------:R-:W-:Y:S01]  /*154a0*/  @!PT LDS RZ, [RZ] ;  /* 0x00000000fffff984 */ /* 0x000fe20000000800 */
[----:B------:R-:W-:Y:S01]  /*154b0*/  @!PT LDS RZ, [RZ] ;  /* 0x00000000fffff984 */ /* 0x000fe20000000800 */
[----:B------:R-:W-:Y:S01]  /*154c0*/  @!PT LDS RZ, [RZ] ;  /* 0x00000000fffff984 */ /* 0x000fe20000000800 */
[----:B------:R1:W-:Y:S01]  /*154d0*/  @!P2 LDGSTS.E.BYPASS.LTC128B.128 [R236+0xe000], desc[UR24][R4.64+0x80] ;  /* 0x0e00008004ecafae */ /* 0x0003e2000b981a18 */
[----:B------:R-:W-:Y:S05]  /*154e0*/  LEA.HI.X R2, R6, R8, R2, 0x6, P0 ;  /* 0x0000000806027211 */ /* 0x000fea00000f3402 */
[----:B------:R-:W-:Y:S01]  /*154f0*/  @P2 STS.128 [R236+0xe000], RZ ;  /* 0x00e000ffec002388 */ /* 0x000fe20000000c00 */
[----:B------:R-:W-:Y:S02]  /*15500*/  LEA R6, P3, R0, R10, 0x1 ;  /* 0x0000000a00067211 */ /* 0x000fe400078608ff */
[----:B------:R-:W-:Y:S01]  /*15510*/  LEA R11, P0, R13, R0, 0x5 ;  /* 0x000000000d0b7211 */ /* 0x000fe200078028ff */
[----:B------:R-:W-:Y:S01]  /*15520*/  IMAD.X R12, R2, 0x1, R8, P1 ;  /* 0x00000001020c7824 */ /* 0x000fe200008e0608 */
[-C--:B------:R-:W-:Y:S02]  /*15530*/  LEA.HI.X R7, R0, R15.reuse, R2, 0x1, P3 ;  /* 0x0000000f00077211 */ /* 0x080fe400018f0c02 */
[----:B------:R-:W-:Y:S02]  /*15540*/  LEA R8, P1, R9, R10, 0x1 ;  /* 0x0000000a09087211 */ /* 0x000fe400078208ff */
[----:B------:R-:W-:Y:S01]  /*15550*/  LEA.HI.X R13, R13, R2, R14, 0x5, P0 ;  /* 0x000000020d0d7211 */ /* 0x000fe200000f2c0e */
[----:B------:R-:W-:Y:S01]  /*15560*/  @!PT LDS RZ, [RZ] ;  /* 0x00000000fffff984 */ /* 0x000fe20000000800 */
[----:B------:R-:W-:Y:S01]  /*15570*/  @!PT LDS RZ, [RZ] ;  /* 0x00000000fffff984 */ /* 0x000fe20000000800 */
[----:B------:R-:W-:Y:S01]  /*15580*/  @!PT LDS RZ, [RZ] ;  /* 0x00000000fffff984 */ /* 0x000fe20000000800 */
[----:B------:R-:W-:Y:S01]  /*15590*/  @!P4 LDGSTS.E.BYPASS.LTC128B.128 [R236+0xc800], desc[UR24][R6.64] ;  /* 0x0c80000006eccfae */ /* 0x000fe2000b981a18 */
[-C--:B------:R-:W-:Y:S01]  /*155a0*/  LEA.HI.X R9, R9, R15.reuse, R12, 0x1, P1 ;  /* 0x0000000f09097211 */ /* 0x080fe200008f0c0c */
[----:B------:R-:W-:Y:S01]  /*155b0*/  IMAD.SHL.U32 R14, R232, 0x20, RZ ;  /* 0x00000020e80e7824 */ /* 0x000fe200078e00ff */
[C---:B------:R-:W-:Y:S03]  /*155c0*/  LEA R10, P0, R11.reuse, R10, 0x1 ;  /* 0x0000000a0b0a7211 */ /* 0x040fe600078008ff */
[----:B------:R-:W-:Y:S01]  /*155d0*/  @P4 STS.128 [R236+0xc800], RZ ;  /* 0x00c800ffec004388 */ /* 0x000fe20000000c00 */
[----:B------:R-:W-:Y:S02]  /*155e0*/  LOP3.LUT R2, R230, 0x8, RZ, 0xc0, !PT ;  /* 0x00000008e6027812 */ /* 0x000fe400078ec0ff */
[----:B------:R-:W-:Y:S03]  /*155f0*/  LEA.HI.X R11, R11, R15, R13, 0x1, P0 ;  /* 0x0000000f0b0b7211 */ /* 0x000fe600000f0c0d */
[----:B------:R-:W-:Y:S01]  /*15600*/  @!PT LDS RZ, [RZ] ;  /* 0x00000000fffff984 */ /* 0x000fe20000000800 */
[----:B------:R-:W-:Y:S01]  /*15610*/  @!PT LDS RZ, [RZ] ;  /* 0x00000000fffff984 */ /* 0x000fe20000000800 */
[----:B------:R-:W-:Y:S01]  /*15620*/  @!PT LDS RZ, [RZ] ;  /* 0x00000000fffff984 */ /* 0x000fe20000000800 */
[----:B------:R2:W-:Y:S01]  /*15630*/  @!P2 LDGSTS.E.BYPASS.LTC128B.128 [R236+0xe800], desc[UR24][R6.64+0x80] ;  /* 0x0e80008006ecafae */ /* 0x0005e2000b981a18 */
[----:B------:R-:W-:Y:S02]  /*15640*/  LOP3.LUT R231, R14, 0x7c00, RZ, 0xc0, !PT ;  /* 0x00007c000ee77812 */ /* 0x000fe400078ec0ff */
[--C-:B------:R-:W-:Y:S03]  /*15650*/  LOP3.LUT R0, R228, 0x1c0, R233.reuse, 0xf8, !PT ;  /* 0x000001c0e4007812 */ /* 0x100fe600078ef8e9 */
[----:B------:R-:W-:Y:S01]  /*15660*/  @P2 STS.128 [R236+0xe800], RZ ;  /* 0x00e800ffec002388 */ /* 0x000fe20000000c00 */
[----:B-1----:R-:W-:Y:S02]  /*15670*/  LOP3.LUT R4, R231, 0x200, R233, 0xf8, !PT ;  /* 0x00000200e7047812 */ /* 0x002fe400078ef8e9 */
[C---:B------:R-:W-:Y:S03]  /*15680*/  LOP3.LUT R141, R0.reuse, R2, RZ, 0x3c, !PT ;  /* 0x00000002008d7212 */ /* 0x040fe600078e3cff */
[----:B------:R-:W-:Y:S01]  /*15690*/  @!PT LDS RZ, [RZ] ;  /* 0x00000000fffff984 */ /* 0x000fe20000000800 */
[----:B------:R-:W-:Y:S01]  /*156a0*/  @!PT LDS RZ, [RZ] ;  /* 0x00000000fffff984 */ /* 0x000fe20000000800 */
[----:B------:R-:W-:Y:S01]  /*156b0*/  @!PT LDS RZ, [RZ] ;  /* 0x00000000fffff984 */ /* 0x000fe20000000800 */
[----:B------:R-:W-:Y:S01]  /*156c0*/  @!P4 LDGSTS.E.BYPASS.LTC128B.128 [R236+0xd000], desc[UR24][R8.64] ;  /* 0x0d00000008eccfae */ /* 0x000fe2000b981a18 */
[----:B------:R-:W-:Y:S02]  /*156d0*/  LOP3.LUT R0, R0, 0x8, R232, 0x78, !PT ;  /* 0x0000000800007812 */ /* 0x000fe400078e78e8 */
[----:B------:R-:W-:Y:S03]  /*156e0*/  LOP3.LUT R2, R4, R141, RZ, 0xfc, !PT ;  /* 0x0000008d04027212 */ /* 0x000fe600078efcff */
[----:B------:R-:W-:Y:S01]  /*156f0*/  @P4 STS.128 [R236+0xd000], RZ ;  /* 0x00d000ffec004388 */ /* 0x000fe20000000c00 */
[----:B------:R-:W-:Y:S01]  /*15700*/  LOP3.LUT P3, RZ, R232, 0x4, RZ, 0xc0, !PT ;  /* 0x00000004e8ff7812 */ /* 0x000fe2000786c0ff */
[----:B------:R-:W-:Y:S01]  /*15710*/  IMAD R0, R0, 0x2, R234 ;  /* 0x0000000200007824 */ /* 0x000fe200078e02ea */
[----:B------:R-:W-:Y:S03]  /*15720*/  LEA R134, R2, UR5, 0x1 ;  /* 0x0000000502867c11 */ /* 0x000fe6000f8e08ff */
[----:B------:R-:W-:Y:S01]  /*15730*/  @!PT LDS RZ, [RZ] ;  /* 0x00000000fffff984 */ /* 0x000fe20000000800 */
[----:B------:R-:W-:Y:S01]  /*15740*/  @!PT LDS RZ, [RZ] ;  /* 0x00000000fffff984 */ /* 0x000fe20000000800 */
[----:B------:R-:W-:Y:S01]  /*15750*/  @!PT LDS RZ, [RZ] ;  /* 0x00000000fffff984 */ /* 0x000fe20000000800 */
[----:B------:R-:W-:Y:S01]  /*15760*/  @!P2 LDGSTS.E.BYPASS.LTC128B.128 [R236+0xf000], desc[UR24][R8.64+0x80] ;  /* 0x0f00008008ecafae */ /* 0x000fe2000b981a18 */
[----:B------:R-:W-:Y:S01]  /*15770*/  SEL R224, R235, 0xffffffc0, !P3 ;  /* 0xffffffc0ebe07807 */ /* 0x000fe20005800000 */
[----:B------:R-:W-:Y:S04]  /*15780*/  VIADD R2, R0, UR5 ;  /* 0x0000000500027c36 */ /* 0x000fe80008000000 */
[----:B------:R-:W-:Y:S01]  /*15790*/  @P2 STS.128 [R236+0xf000], RZ ;  /* 0x00f000ffec002388 */ /* 0x000fe20000000c00 */
[C-C-:B------:R-:W-:Y:S02]  /*157a0*/  IMAD.IADD R137, R229.reuse, 0x1, R134.reuse ;  /* 0x00000001e5897824 */ /* 0x140fe400078e0286 */
[----:B------:R-:W-:Y:S03]  /*157b0*/  IMAD.IADD R133, R2, 0x1, R229 ;  /* 0x0000000102857824 */ /* 0x000fe600078e02e5 */
[----:B------:R-:W-:Y:S01]  /*157c0*/  @!PT LDS RZ, [RZ] ;  /* 0x00000000fffff984 */ /* 0x000fe20000000800 */
[----:B------:R-:W-:Y:S01]  /*157d0*/  @!PT LDS RZ, [RZ] ;  /* 0x00000000fffff984 */ /* 0x000fe20000000800 */
[----:B------:R-:W-:Y:S01]  /*157e0*/  @!PT LDS RZ, [RZ] ;  /* 0x00000000fffff984 */ /* 0x000fe20000000800 */
[----:B------:R-:W-:Y:S01]  /*157f0*/  @!P4 LDGSTS.E.BYPASS.LTC128B.128 [R236+0xd800], desc[UR24][R10.64] ;  /* 0x0d8000000aeccfae */ /* 0x000fe2000b981a18 */
[----:B------:R-:W-:Y:S02]  /*15800*/  IMAD.IADD R135, R224, 0x1, R134 ;  /* 0x00000001e0877824 */ /* 0x000fe400078e0286 */
[----:B------:R-:W-:Y:S03]  /*15810*/  IMAD.IADD R224, R2, 0x1, R224 ;  /* 0x0000000102e07824 */ /* 0x000fe600078e02e0 */
[----:B------:R-:W-:Y:S01]  /*15820*/  @P4 STS.128 [R236+0xd800], RZ ;  /* 0x00d800ffec004388 */ /* 0x000fe20000000c00 */
[C---:B------:R-:W-:Y:S02]  /*15830*/  IMAD.IADD R136, R229.reuse, 0x1, R135 ;  /* 0x00000001e5887824 */ /* 0x040fe400078e0287 */
[----:B------:R-:W-:Y:S03]  /*15840*/  IMAD.IADD R2, R229, 0x1, R224 ;  /* 0x00000001e5027824 */ /* 0x000fe600078e02e0 */
[----:B------:R-:W-:Y:S01]  /*15850*/  @!PT LDS RZ, [RZ] ;  /* 0x00000000fffff984 */ /* 0x000fe20000000800 */
[----:B------:R-:W-:Y:S01]  /*15860*/  @!PT LDS RZ, [RZ] ;  /* 0x00000000fffff984 */ /* 0x000fe20000000800 */
[----:B------:R-:W-:Y:S01]  /*15870*/  @!PT LDS RZ, [RZ] ;  /* 0x00000000fffff984 */ /* 0x000fe20000000800 */
[----:B------:R1:W-:Y:S06]  /*15880*/  @!P2 LDGSTS.E.BYPASS.LTC128B.128 [R236+0xf800], desc[UR24][R10.64+0x80] ;  /* 0x0f8000800aecafae */ /* 0x0003ec000b981a18 */
[----:B------:R-:W-:Y:S06]  /*15890*/  @P2 STS.128 [R236+0xf800], RZ ;  /* 0x00f800ffec002388 */ /* 0x000fec0000000c00 */
[----:B------:R-:W-:Y:S06]  /*158a0*/  LDSM.16.M88.4 R64, [R134] ;  /* 0x000000008640783b */ /* 0x000fec0000000200 */
[----:B------:R-:W2:Y:S06]  /*158b0*/  LDSM.16.M88.4 R16, [R0+UR5+0x8000] ;  /* 0x008000050010783b */ /* 0x000eac0008000200 */
[----:B------:R-:W1:Y:S06]  /*158c0*/  LDSM.16.M88.4 R60, [R134+0x2000] ;  /* 0x00200000863c783b */ /* 0x000e6c0000000200 */
[----:B------:R-:W3:Y:S06]  /*158d0*/  LDSM.16.M88.4 R32, [R0+UR5+0x8800] ;  /* 0x008800050020783b */ /* 0x000eec0008000200 */
[----:B------:R-:W0:Y:S06]  /*158e0*/  LDGDEPBAR ;  /* 0x00000000000079af */ /* 0x000e2c0000000000 */
[----:B------:R-:W4:Y:S06]  /*158f0*/  LDSM.16.M88.4 R48, [R0+UR5+0x9000] ;  /* 0x009000050030783b */ /* 0x000f2c0008000200 */
[----:B------:R-:W5:Y:S06]  /*15900*/  LDSM.16.M88.4 R208, [R0+UR5+0x9800] ;  /* 0x0098000500d0783b */ /* 0x000f6c0008000200 */
[----:B------:R-:W-:Y:S01]  /*15910*/  LDSM.16.M88.4 R212, [R137] ;  /* 0x0000000089d4783b */ /* 0x000fe20000000200 */
[-C--:B--2---:R-:W-:Y:S05]  /*15920*/  HMMA.16816.F32.BF16 R4, R64, R16.reuse, RZ ;  /* 0x000000104004723c */ /* 0x084fea00000418ff */
[----:B------:R-:W2:Y:S06]  /*15930*/  LDSM.16.M88.4 R216, [R133+0x8000] ;  /* 0x0080000085d8783b */ /* 0x000eac0000000200 */
[----:B------:R-:W2:Y:S01]  /*15940*/  LDSM.16.M88.4 R220, [R137+0x2000] ;  /* 0x0020000089dc783b */ /* 0x000ea20000000200 */
[C---:B-1----:R-:W-:Y:S08]  /*15950*/  HMMA.16816.F32.BF16 R8, R60.reuse, R16, RZ ;  /* 0x000000103c08723c */ /* 0x042ff000000418ff */
        /* <DEDUP_REMOVED lines=55> */
[----:B------:R-:W-:Y:S07]  /*15cd0*/  LDSM.16.M88.4 R208, [R136] ;  /* 0x0000000088d0783b */ /* 0x000fee0000000200 */
[----:B------:R-:W-:Y:S01]  /*15ce0*/  HMMA.16816.F32.BF16 R64, R216, R214, R64 ;  /* 0x000000d6d840723c */ /* 0x000fe20000041840 */
[----:B------:R-:W1:Y:S06]  /*15cf0*/  LDSM.16.M88.4 R212, [R2+0x8000] ;  /* 0x0080000002d4783b */ /* 0x000e6c0000000200 */
        /* <DEDUP_REMOVED lines=21> */
[----:B------:R-:W1:Y:S06]  /*15e50*/  LDSM.16.M88.4 R208, [R0+UR5+0xa000] ;  /* 0x00a0000500d0783b */ /* 0x000e6c0008000200 */
        /* <DEDUP_REMOVED lines=10> */
[----:B------:R1:W2:Y:S02]  /*15f00*/  LDSM.16.M88.4 R208, [R0+UR5+0xb000] ;  /* 0x00b0000500d0783b */ /* 0x0002a40008000200 */
[----:B-1----:R-:W-:Y:S05]  /*15f10*/  IMAD.U32 R0, RZ, RZ, UR21 ;  /* 0x00000015ff007e24 */ /* 0x002fea000f8e00ff */
[-C--:B--2---:R-:W-:Y:S08]  /*15f20*/  HMMA.16816.F32.BF16 R36, R216, R208.reuse, R36 ;  /* 0x000000d0d824723c */ /* 0x084ff00000041824 */
[C---:B------:R-:W-:Y:S08]  /*15f30*/  HMMA.16816.F32.BF16 R40, R212.reuse, R208, R40 ;  /* 0x000000d0d428723c */ /* 0x040ff00000041828 */
[-C--:B------:R-:W-:Y:S08]  /*15f40*/  HMMA.16816.F32.BF16 R44, R212, R210.reuse, R44 ;  /* 0x000000d2d42c723c */ /* 0x080ff0000004182c */
[C---:B------:R-:W-:Y:S01]  /*15f50*/  HMMA.16816.F32.BF16 R48, R216.reuse, R210, R48 ;  /* 0x000000d2d830723c */ /* 0x040fe20000041830 */
[----:B------:R-:W-:Y:S07]  /*15f60*/  LDSM.16.M88.4 R208, [R137+0x4000] ;  /* 0x0040000089d0783b */ /* 0x000fee0000000200 */
[-C--:B------:R-:W-:Y:S08]  /*15f70*/  HMMA.16816.F32.BF16 R52, R216, R220.reuse, R52 ;  /* 0x000000dcd834723c */ /* 0x080ff00000041834 */
        /* <DEDUP_REMOVED lines=32> */
[----:B------:R-:W1:Y:S06]  /*16180*/  LDSM.16.M88.4 R216, [R224+0xb000] ;  /* 0x00b00000e0d8783b */ /* 0x000e6c0000000200 */
[----:B------:R-:W2:Y:S01]  /*16190*/  LDSM.16.M88.4 R224, [R224+0xb800] ;  /* 0x00b80000e0e0783b */ /* 0x000ea20000000200 */
        /* <DEDUP_REMOVED lines=20> */
[C---:B------:R-:W-:Y:S08]  /*162e0*/  HMMA.16816.F32.BF16 R16, R216.reuse, R222, R16 ;  /* 0x000000ded810723c */ /* 0x040ff00000041810 */
[-C--:B---3--:R-:W-:Y:S08]  /*162f0*/  HMMA.16816.F32.BF16 R20, R216, R212.reuse, R20 ;  /* 0x000000d4d814723c */ /* 0x088ff00000041814 */
[C---:B------:R-:W-:Y:S08]  /*16300*/  HMMA.16816.F32.BF16 R24, R208.reuse, R212, R24 ;  /* 0x000000d4d018723c */ /* 0x040ff00000041818 */
[-C--:B------:R-:W-:Y:S08]  /*16310*/  HMMA.16816.F32.BF16 R28, R208, R214.reuse, R28 ;  /* 0x000000d6d01c723c */ /* 0x080ff0000004181c */
[C---:B------:R-:W-:Y:S01]  /*16320*/  HMMA.16816.F32.BF16 R32, R216.reuse, R214, R32 ;  /* 0x000000d6d820723c */ /* 0x040fe20000041820 */
[----:B------:R1:W2:Y:S01]  /*16330*/  LDSM.16.M88.4 R212, [R2+0xb800] ;  /* 0x00b8000002d4783b */ /* 0x0002a20000000200 */
[----:B------:R-:W-:Y:S04]  /*16340*/  DEPBAR.LE SB0, 0x0 ;  /* 0x000080000000791a */ /* 0x000fe80000000000 */
[----:B------:R-:W-:Y:S02]  /*16350*/  BAR.SYNC.DEFER_BLOCKING 0x0 ;  /* 0x0000000000007b1d */ /* 0x000fe40000010000 */
[-C--:B----4-:R-:W-:Y:S08]  /*16360*/  HMMA.16816.F32.BF16 R36, R216, R224.reuse, R36 ;  /* 0x000000e0d824723c */ /* 0x090ff00000041824 */
[C---:B------:R-:W-:Y:S04]  /*16370*/  HMMA.16816.F32.BF16 R40, R208.reuse, R224, R40 ;  /* 0x000000e0d028723c */ /* 0x040fe80000041828 */
[----:B-1----:R-:W-:Y:S04]  /*16380*/  LOP3.LUT R2, R138, 0x6, RZ, 0xc0, !PT ;  /* 0x000000068a027812 */ /* 0x002fe800078ec0ff */
[-C--:B------:R-:W-:Y:S01]  /*16390*/  HMMA.16816.F32.BF16 R44, R208, R226.reuse, R44 ;  /* 0x000000e2d02c723c */ /* 0x080fe2000004182c */
[----:B------:R1:W-:Y:S02]  /*163a0*/  STL [R1+0x84], R2 ;  /* 0x0000840201007387 */ /* 0x0003e40000100800 */
[----:B------:R-:W-:Y:S05]  /*163b0*/  IMAD R0, R0, 0x40, R2 ;  /* 0x0000004000007824 */ /* 0x000fea00078e0202 */
[C---:B------:R-:W-:Y:S04]  /*163c0*/  HMMA.16816.F32.BF16 R48, R216.reuse, R226, R48 ;  /* 0x000000e2d830723c */ /* 0x040fe80000041830 */
[CC--:B------:R-:W-:Y:S01]  /*163d0*/  ISETP.GT.AND P6, PT, R237.reuse, R0.reuse, PT ;  /* 0x00000000ed00720c */ /* 0x0c0fe20003fc4270 */
[----:B------:R-:W-:Y:S01]  /*163e0*/  VIADD R134, R0, 0x1 ;  /* 0x0000000100867836 */ /* 0x000fe20000000000 */
[----:B------:R-:W-:Y:S01]  /*163f0*/  ISETP.GT.AND P1, PT, R244, R0, PT ;  /* 0x00000000f400720c */ /* 0x000fe20003f24270 */
[----:B------:R-:W-:Y:S01]  /*16400*/  VIADD R133, R0, 0x8 ;  /* 0x0000000800857836 */ /* 0x000fe20000000000 */
[----:B------:R-:W-:Y:S01]  /*16410*/  FSEL R135, R4, -INF , !P6 ;  /* 0xff80000004877808 */ /* 0x000fe20007000000 */
[-C--:B--2---:R-:W-:Y:S03]  /*16420*/  HMMA.16816.F32.BF16 R52, R216, R212.reuse, R52 ;  /* 0x000000d4d834723c */ /* 0x084fe60000041834 */
[-C--:B------:R-:W-:Y:S02]  /*16430*/  ISETP.GT.AND P5, PT, R237, R134.reuse, PT ;  /* 0x00000086ed00720c */ /* 0x080fe40003fa4270 */
[----:B------:R-:W-:Y:S02]  /*16440*/  ISETP.GT.AND P0, PT, R244, R134, PT ;  /* 0x00000086f400720c */ /* 0x000fe40003f04270 */
[----:B------:R-:W-:Y:S01]  /*16450*/  FSEL R136, R5, -INF , !P5 ;  /* 0xff80000005887808 */ /* 0x000fe20006800000 */
[C---:B------:R-:W-:Y:S04]  /*16460*/  HMMA.16816.F32.BF16 R56, R208.reuse, R212, R56 ;  /* 0x000000d4d038723c */ /* 0x040fe80000041838 */
[----:B------:R-:W-:Y:S01]  /*16470*/  FSEL R252, R6, -INF , !P1 ;  /* 0xff80000006fc7808 */ /* 0x000fe20004800000 */
[C---:B------:R-:W-:Y:S01]  /*16480*/  VIADD R6, R0.reuse, 0x10 ;  /* 0x0000001000067836 */ /* 0x040fe20000000000 */
[----:B------:R-:W-:Y:S01]  /*16490*/  FSEL R251, R7, -INF , !P0 ;  /* 0xff80000007fb7808 */ /* 0x000fe20004000000 */
[----:B------:R-:W-:Y:S01]  /*164a0*/  VIADD R7, R0, 0x9 ;  /* 0x0000000900077836 */ /* 0x000fe20000000000 */
[CC--:B------:R-:W-:Y:S01]  /*164b0*/  ISETP.GT.AND P6, PT, R243.reuse, R0.reuse, PT ;  /* 0x00000000f300720c */ /* 0x0c0fe20003fc4270 */
[-C--:B------:R-:W-:Y:S03]  /*164c0*/  HMMA.16816.F32.BF16 R60, R208, R214.reuse, R60 ;  /* 0x000000d6d03c723c */ /* 0x080fe6000004183c */
[----:B------:R-:W-:Y:S01]  /*164d0*/  ISETP.GT.AND P1, PT, R242, R0, PT ;  /* 0x00000000f200720c */ /* 0x000fe20003f24270 */
[C---:B------:R-:W-:Y:S01]  /*164e0*/  VIADD R5, R0.reuse, 0x11 ;  /* 0x0000001100057836 */ /* 0x040fe20000000000 */
[-C--:B------:R-:W-:Y:S01]  /*164f0*/  ISETP.GT.AND P5, PT, R243, R134.reuse, PT ;  /* 0x00000086f300720c */ /* 0x080fe20003fa4270 */
[----:B-1----:R-:W-:Y:S01]  /*16500*/  VIADD R2, R0, 0x18 ;  /* 0x0000001800027836 */ /* 0x002fe20000000000 */
[----:B------:R-:W-:Y:S01]  /*16510*/  ISETP.GT.AND P0, PT, R242, R134, PT ;  /* 0x00000086f200720c */ /* 0x000fe20003f04270 */
[----:B------:R-:W-:Y:S04]  /*16520*/  HMMA.16816.F32.BF16 R64, R216, R214, R64 ;  /* 0x000000d6d840723c */ /* 0x000fe80000041840 */
[----:B------:R-:W-:Y:S02]  /*16530*/  FSEL R250, R8, -INF , !P6 ;  /* 0xff80000008fa7808 */ /* 0x000fe40007000000 */
[----:B------:R-:W-:Y:S02]  /*16540*/  FSEL R249, R9, -INF , !P5 ;  /* 0xff80000009f97808 */ /* 0x000fe40006800000 */
[----:B------:R-:W-:Y:S02]  /*16550*/  FSEL R248, R10, -INF , !P1 ;  /* 0xff8000000af87808 */ /* 0x000fe40004800000 */
[----:B------:R-:W-:Y:S02]  /*16560*/  FSEL R247, R11, -INF , !P0 ;  /* 0xff8000000bf77808 */ /* 0x000fe40004000000 */
[C---:B------:R-:W-:Y:S02]  /*16570*/  ISETP.GT.AND P6, PT, R243.reuse, R133, PT ;  /* 0x00000085f300720c */ /* 0x040fe40003fc4270 */
[----:B------:R-:W-:Y:S02]  /*16580*/  ISETP.GT.AND P5, PT, R243, R7, PT ;  /* 0x00000007f300720c */ /* 0x000fe40003fa4270 */
[C---:B------:R-:W-:Y:S02]  /*16590*/  ISETP.GT.AND P1, PT, R242.reuse, R133, PT ;  /* 0x00000085f200720c */ /* 0x040fe40003f24270 */
[----:B------:R-:W-:Y:S02]  /*165a0*/  ISETP.GT.AND P0, PT, R242, R7, PT ;  /* 0x00000007f200720c */ /* 0x000fe40003f04270 */
        /* <DEDUP_REMOVED lines=12> */
[CC--:B------:R-:W-:Y:S02]  /*16670*/  ISETP.GT.AND P6, PT, R237.reuse, R6.reuse, PT ;  /* 0x00000006ed00720c */ /* 0x0c0fe40003fc4270 */
[-C--:B------:R-:W-:Y:S02]  /*16680*/  ISETP.GT.AND P5, PT, R237, R5.reuse, PT ;  /* 0x00000005ed00720c */ /* 0x080fe40003fa4270 */
[C---:B------:R-:W-:Y:S02]  /*16690*/  ISETP.GT.AND P1, PT, R244.reuse, R6, PT ;  /* 0x00000006f400720c */ /* 0x040fe40003f24270 */
[----:B------:R-:W-:Y:S02]  /*166a0*/  ISETP.GT.AND P0, PT, R244, R5, PT ;  /* 0x00000005f400720c */ /* 0x000fe40003f04270 */
[----:B------:R-:W-:Y:S02]  /*166b0*/  FSEL R221, R20, -INF , !P6 ;  /* 0xff80000014dd7808 */ /* 0x000fe40007000000 */
[----:B------:R-:W-:Y:S02]  /*166c0*/  FSEL R220, R21, -INF , !P5 ;  /* 0xff80000015dc7808 */ /* 0x000fe40006800000 */
[----:B------:R-:W-:Y:S02]  /*166d0*/  FSEL R213, R22, -INF , !P1 ;  /* 0xff80000016d57808 */ /* 0x000fe40004800000 */
[----:B------:R-:W-:Y:S01]  /*166e0*/  FSEL R212, R23, -INF , !P0 ;  /* 0xff80000017d47808 */ /* 0x000fe20004000000 */
[----:B------:R-:W-:Y:S06]  /*166f0*/  BRA.U.ANY UP0, `(.L_x_716) ;  /* 0xffffffe500907547 */ /* 0x000fec000b93ffff */
.L_x_715:
[CC--:B------:R-:W-:Y:S01]  /*16700*/  ISETP.GT.AND P5, PT, R243.reuse, R6.reuse, PT ;  /* 0x00000006f300720c */ /* 0x0c0fe20003fa4270 */
[----:B--2---:R-:W-:Y:S01]  /*16710*/  IMAD.MOV.U32 R9, RZ, RZ, R135 ;  /* 0x000000ffff097224 */ /* 0x004fe200078e0087 */
[C---:B------:R-:W-:Y:S01]  /*16720*/  ISETP.GT.AND P2, PT, R243.reuse, R5, PT ;  /* 0x00000005f300720c */ /* 0x040fe20003f44270 */
[----:B------:R-:W-:Y:S01]  /*16730*/  IMAD.MOV.U32 R8, RZ, RZ, R136 ;  /* 0x000000ffff087224 */ /* 0x000fe200078e0088 */
[----:B------:R-:W-:Y:S01]  /*16740*/  ISETP.GT.AND P1, PT, R242, R6, PT ;  /* 0x00000006f200720c */ /* 0x000fe20003f24270 */
[C---:B------:R-:W-:Y:S01]  /*16750*/  VIADD R4, R0.reuse, 0x30 ;  /* 0x0000003000047836 */ /* 0x040fe20000000000 */
[C---:B------:R-:W-:Y:S01]  /*16760*/  IADD3 R135, PT, PT, R0.reuse, 0x19, RZ ;  /* 0x0000001900877810 */ /* 0x040fe20007ffe0ff */
[----:B------:R-:W-:Y:S01]  /*16770*/  VIADD R23, R0, 0x38 ;  /* 0x0000003800177836 */ /* 0x000fe20000000000 */
[----:B------:R-:W-:Y:S01]  /*16780*/  FSEL R211, R24, -INF , !P5 ;  /* 0xff80000018d37808 */ /* 0x000fe20006800000 */
[----:B------:R-:W-:Y:S01]  /*16790*/  VIADD R24, R0, 0x29 ;  /* 0x0000002900187836 */ /* 0x000fe20000000000 */
[-C--:B------:R-:W-:Y:S01]  /*167a0*/  ISETP.GT.AND P5, PT, R243, R2.reuse, PT ;  /* 0x00000002f300720c */ /* 0x080fe20003fa4270 */
[----:B------:R-:W-:Y:S01]  /*167b0*/  STL [R1+0xa0], R236 ;  /* 0x0000a0ec01007387 */ /* 0x000fe20000100800 */
[----:B------:R-:W-:Y:S01]  /*167c0*/  FSEL R210, R25, -INF , !P2 ;  /* 0xff80000019d27808 */ /* 0x000fe20005000000 */
[----:B------:R-:W-:Y:S01]  /*167d0*/  UISETP.GT.AND UP0, UPT, UR21, UR19, UPT ;  /* 0x000000131500728c */ /* 0x000fe2000bf04270 */
[----:B------:R-:W-:Y:S01]  /*167e0*/  FSEL R208, R26, -INF , !P1 ;  /* 0xff8000001ad07808 */ /* 0x000fe20004800000 */
[----:B------:R-:W-:Y:S01]  /*167f0*/  VIADD R26, R0, 0x20 ;  /* 0x00000020001a7836 */ /* 0x000fe20000000000 */
[----:B------:R-:W-:Y:S01]  /*16800*/  ISETP.GT.AND P2, PT, R243, R135, PT ;  /* 0x00000087f300720c */ /* 0x000fe20003f44270 */
[----:B------:R-:W-:Y:S01]  /*16810*/  STL [R1+0x9c], R231 ;  /* 0x00009ce701007387 */ /* 0x000fe20000100800 */
[-C--:B------:R-:W-:Y:S01]  /*16820*/  ISETP.GT.AND P1, PT, R242, R2.reuse, PT ;  /* 0x00000002f200720c */ /* 0x080fe20003f24270 */
[----:B------:R-:W-:Y:S01]  /*16830*/  UIADD3 UR21, UPT, UPT, UR21, -0x1, URZ ;  /* 0xffffffff15157890 */ /* 0x000fe2000fffe0ff */
[----:B------:R-:W-:Y:S01]  /*16840*/  FSEL R142, R28, -INF , !P5 ;  /* 0xff8000001c8e7808 */ /* 0x000fe20006800000 */
[----:B------:R-:W-:Y:S01]  /*16850*/  STL [R1+0x98], R230 ;  /* 0x000098e601007387 */ /* 0x000fe20000100800 */
[-C--:B------:R-:W-:Y:S02]  /*16860*/  ISETP.GT.AND P5, PT, R237, R2.reuse, PT ;  /* 0x00000002ed00720c */ /* 0x080fe40003fa4270 */
[----:B------:R-:W-:Y:S01]  /*16870*/  FSEL R138, R29, -INF , !P2 ;  /* 0xff8000001d8a7808 */ /* 0x000fe20005000000 */
[----:B------:R-:W-:Y:S01]  /*16880*/  STL [R1+0x94], R228 ;  /* 0x000094e401007387 */ /* 0x000fe20000100800 */
[----:B------:R-:W-:Y:S02]  /*16890*/  FSEL R29, R30, -INF , !P1 ;  /* 0xff8000001e1d7808 */ /* 0x000fe40004800000 */
[----:B------:R-:W-:Y:S01]  /*168a0*/  ISETP.GT.AND P1, PT, R244, R2, PT ;  /* 0x00000002f400720c */ /* 0x000fe20003f24270 */
[----:B------:R-:W-:Y:S01]  /*168b0*/  STL [R1+0xa4], R243 ;  /* 0x0000a4f301007387 */ /* 0x000fe20000100800 */
[----:B------:R-:W-:Y:S02]  /*168c0*/  FSEL R32, R32, -INF , !P5 ;  /* 0xff80000020207808 */ /* 0x000fe40006800000 */
[-C--:B------:R-:W-:Y:S01]  /*168d0*/  ISETP.GT.AND P5, PT, R237, R26.reuse, PT ;  /* 0x0000001aed00720c */ /* 0x080fe20003fa4270 */
[----:B------:R-:W-:Y:S01]  /*168e0*/  STL [R1+0xa8], R242 ;  /* 0x0000a8f201007387 */ /* 0x000fe20000100800 */
[----:B------:R-:W-:Y:S02]  /*168f0*/  FSEL R136, R34, -INF , !P1 ;  /* 0xff80000022887808 */ /* 0x000fe40004800000 */
[----:B------:R-:W-:Y:S01]  /*16900*/  ISETP.GT.AND P0, PT, R242, R5, PT ;  /* 0x00000005f200720c */ /* 0x000fe20003f04270 */
[----:B------:R-:W-:Y:S01]  /*16910*/  STL [R1+0xac], R238 ;  /* 0x0000acee01007387 */ /* 0x000fe20000100800 */
[-C--:B------:R-:W-:Y:S02]  /*16920*/  ISETP.GT.AND P1, PT, R244, R26.reuse, PT ;  /* 0x0000001af400720c */ /* 0x080fe40003f24270 */
[----:B------:R-:W-:Y:S01]  /*16930*/  FSEL R36, R36, -INF , !P5 ;  /* 0xff80000024247808 */ /* 0x000fe20006800000 */
[----:B------:R-:W-:Y:S01]  /*16940*/  STL [R1+0xb0], R241 ;  /* 0x0000b0f101007387 */ /* 0x000fe20000100800 */
[-C--:B------:R-:W-:Y:S02]  /*16950*/  ISETP.GT.AND P5, PT, R243, R26.reuse, PT ;  /* 0x0000001af300720c */ /* 0x080fe40003fa4270 */
[C---:B------:R-:W-:Y:S01]  /*16960*/  IADD3 R25, PT, PT, R0.reuse, 0x28, RZ ;  /* 0x0000002800197810 */ /* 0x040fe20007ffe0ff */
[----:B------:R-:W-:Y:S01]  /*16970*/  STL [R1+0xb4], R237 ;  /* 0x0000b4ed01007387 */ /* 0x000fe20000100800 */
[----:B------:R-:W-:Y:S01]  /*16980*/  FSEL R143, R27, -INF , !P0 ;  /* 0xff8000001b8f7808 */ /* 0x000fe20004000000 */
[----:B------:R-:W-:Y:S01]  /*16990*/  VIADD R27, R0, 0x21 ;  /* 0x00000021001b7836 */ /* 0x000fe20000000000 */
[----:B------:R-:W-:Y:S01]  /*169a0*/  FSEL R38, R38, -INF , !P1 ;  /* 0xff80000026267808 */ /* 0x000fe20004800000 */
[----:B------:R-:W-:Y:S01]  /*169b0*/  STL [R1+0xb8], R239 ;  /* 0x0000b8ef01007387 */ /* 0x000fe20000100800 */
[C---:B------:R-:W-:Y:S02]  /*169c0*/  ISETP.GT.AND P0, PT, R242.reuse, R135, PT ;  /* 0x00000087f200720c */ /* 0x040fe40003f04270 */
[----:B------:R-:W-:Y:S01]  /*169d0*/  ISETP.GT.AND P1, PT, R242, R26, PT ;  /* 0x0000001af200720c */ /* 0x000fe20003f24270 */
[----:B------:R-:W-:Y:S01]  /*169e0*/  STL [R1+0xbc], R244 ;  /* 0x0000bcf401007387 */ /* 0x000fe20000100800 */
[----:B------:R-:W-:Y:S02]  /*169f0*/  FSEL R40, R40, -INF , !P5 ;  /* 0xff80000028287808 */ /* 0x000fe40006800000 */
[----:B------:R-:W-:Y:S02]  /*16a00*/  ISETP.GT.AND P5, PT, R243, R25, PT ;  /* 0x00000019f300720c */ /* 0x000fe40003fa4270 */
[----:B------:R-:W-:Y:S01]  /*16a10*/  FSEL R28, R31, -INF , !P0 ;  /* 0xff8000001f1c7808 */ /* 0x000fe20004000000 */
[----:B------:R-:W-:Y:S01]  /*16a20*/  VIADD R31, R0, 0x39 ;  /* 0x00000039001f7836 */ /* 0x000fe20000000000 */
[----:B------:R-:W-:Y:S02]  /*16a30*/  FSEL R42, R42, -INF , !P1 ;  /* 0xff8000002a2a7808 */ /* 0x000fe40004800000 */
[----:B------:R-:W-:Y:S02]  /*16a40*/  ISETP.GT.AND P0, PT, R244, R135, PT ;  /* 0x00000087f400720c */ /* 0x000fe40003f04270 */
[-C--:B------:R-:W-:Y:S02]  /*16a50*/  ISETP.GT.AND P1, PT, R242, R25.reuse, PT ;  /* 0x00000019f200720c */ /* 0x080fe40003f24270 */
[----:B------:R-:W-:Y:S02]  /*16a60*/  FSEL R44, R44, -INF , !P5 ;  /* 0xff8000002c2c7808 */ /* 0x000fe40006800000 */
[C---:B------:R-:W-:Y:S02]  /*16a70*/  ISETP.GT.AND P5, PT, R237.reuse, R25, PT ;  /* 0x00000019ed00720c */ /* 0x040fe40003fa4270 */
[----:B------:R-:W-:Y:S02]  /*16a80*/  ISETP.GT.AND P2, PT, R237, R135, PT ;  /* 0x00000087ed00720c */ /* 0x000fe40003f44270 */
[----:B------:R-:W-:Y:S02]  /*16a90*/  FSEL R209, R35, -INF , !P0 ;  /* 0xff80000023d17808 */ /* 0x000fe40004000000 */
[----:B------:R-:W-:Y:S02]  /*16aa0*/  FSEL R46, R46, -INF , !P1 ;  /* 0xff8000002e2e7808 */ /* 0x000fe40004800000 */
[C---:B------:R-:W-:Y:S02]  /*16ab0*/  ISETP.GT.AND P0, PT, R244.reuse, R27, PT ;  /* 0x0000001bf400720c */ /* 0x040fe40003f04270 */
[----:B------:R-:W-:Y:S02]  /*16ac0*/  ISETP.GT.AND P1, PT, R244, R25, PT ;  /* 0x00000019f400720c */ /* 0x000fe40003f24270 */
[----:B------:R-:W-:Y:S02]  /*16ad0*/  FSEL R48, R48, -INF , !P5 ;  /* 0xff80000030307808 */ /* 0x000fe40006800000 */
[-C--:B------:R-:W-:Y:S02]  /*16ae0*/  ISETP.GT.AND P5, PT, R237, R4.reuse, PT ;  /* 0x00000004ed00720c */ /* 0x080fe40003fa4270 */
[----:B------:R-:W-:Y:S02]  /*16af0*/  FSEL R137, R33, -INF , !P2 ;  /* 0xff80000021897808 */ /* 0x000fe40005000000 */
[-C--:B------:R-:W-:Y:S02]  /*16b00*/  ISETP.GT.AND P2, PT, R237, R27.reuse, PT ;  /* 0x0000001bed00720c */ /* 0x080fe40003f44270 */
[----:B------:R-:W-:Y:S02]  /*16b10*/  FSEL R39, R39, -INF , !P0 ;  /* 0xff80000027277808 */ /* 0x000fe40004000000 */
[----:B------:R-:W-:Y:S02]  /*16b20*/  FSEL R50, R50, -INF , !P1 ;  /* 0xff80000032327808 */ /* 0x000fe40004800000 */
[-C--:B------:R-:W-:Y:S02]  /*16b30*/  ISETP.GT.AND P0, PT, R242, R27.reuse, PT ;  /* 0x0000001bf200720c */ /* 0x080fe40003f04270 */
[-C--:B------:R-:W-:Y:S02]  /*16b40*/  ISETP.GT.AND P1, PT, R244, R4.reuse, PT ;  /* 0x00000004f400720c */ /* 0x080fe40003f24270 */
[----:B------:R-:W-:Y:S02]  /*16b50*/  FSEL R52, R52, -INF , !P5 ;  /* 0xff80000034347808 */ /* 0x000fe40006800000 */
        /* <DEDUP_REMOVED lines=14> */
[----:B------:R-:W-:Y:S02]  /*16c40*/  ISETP.GT.AND P1, PT, R242, R23, PT ;  /* 0x00000017f200720c */ /* 0x000fe40003f24270 */
[----:B------:R-:W-:Y:S02]  /*16c50*/  IADD3 R30, PT, PT, R0, 0x31, RZ ;  /* 0x00000031001e7810 */ /* 0x000fe40007ffe0ff */
[----:B------:R-:W-:Y:S02]  /*16c60*/  FSEL R60, R60, -INF , !P5 ;  /* 0xff8000003c3c7808 */ /* 0x000fe40006800000 */
[-C--:B------:R-:W-:Y:S02]  /*16c70*/  ISETP.GE.AND P5, PT, R0, R239.reuse, PT ;  /* 0x000000ef0000720c */ /* 0x080fe40003fa6270 */
[----:B------:R-:W-:Y:S02]  /*16c80*/  FSEL R45, R45, -INF , !P2 ;  /* 0xff8000002d2d7808 */ /* 0x000fe40005000000 */
[----:B------:R-:W-:Y:S02]  /*16c90*/  ISETP.GT.AND P2, PT, R237, R24, PT ;  /* 0x00000018ed00720c */ /* 0x000fe40003f44270 */
[----:B------:R-:W-:Y:S02]  /*16ca0*/  FSEL R62, R62, -INF , !P1 ;  /* 0xff8000003e3e7808 */ /* 0x000fe40004800000 */
[----:B------:R-:W-:Y:S02]  /*16cb0*/  FSEL R51, R51, -INF , !P0 ;  /* 0xff80000033337808 */ /* 0x000fe40004000000 */
[----:B------:R-:W-:Y:S02]  /*16cc0*/  ISETP.GT.AND P0, PT, R244, R30, PT ;  /* 0x0000001ef400720c */ /* 0x000fe40003f04270 */
[C---:B------:R-:W-:Y:S02]  /*16cd0*/  ISETP.GE.AND P1, PT, R134.reuse, R239, PT ;  /* 0x000000ef8600720c */ /* 0x040fe40003f26270 */
[----:B------:R-:W-:Y:S02]  /*16ce0*/  FSEL R16, R9, -INF , !P5 ;  /* 0xff80000009107808 */ /* 0x000fe40006800000 */
[----:B------:R-:W-:Y:S02]  /*16cf0*/  FSEL R49, R49, -INF , !P2 ;  /* 0xff80000031317808 */ /* 0x000fe40005000000 */
[----:B------:R-:W-:Y:S02]  /*16d00*/  ISETP.GE.AND P5, PT, R134, R240, PT ;  /* 0x000000f08600720c */ /* 0x000fe40003fa6270 */
[-C--:B------:R-:W-:Y:S02]  /*16d10*/  ISETP.GT.AND P2, PT, R237, R30.reuse, PT ;  /* 0x0000001eed00720c */ /* 0x080fe40003f44270 */
[----:B------:R-:W-:Y:S02]  /*16d20*/  FSEL R55, R55, -INF , !P0 ;  /* 0xff80000037377808 */ /* 0x000fe40004000000 */
[----:B------:R-:W-:Y:S02]  /*16d30*/  FSEL R18, R8, -INF , !P1 ;  /* 0xff80000008127808 */ /* 0x000fe40004800000 */
[----:B------:R-:W-:Y:S02]  /*16d40*/  ISETP.GT.AND P0, PT, R242, R30, PT ;  /* 0x0000001ef200720c */ /* 0x000fe40003f04270 */
[-C--:B------:R-:W-:Y:S02]  /*16d50*/  ISETP.GE.AND P6, PT, R0, R238.reuse, PT ;  /* 0x000000ee0000720c */ /* 0x080fe40003fc6270 */
[-C--:B------:R-:W-:Y:S02]  /*16d60*/  ISETP.GE.AND P1, PT, R134, R238.reuse, PT ;  /* 0x000000ee8600720c */ /* 0x080fe40003f26270 */
[----:B------:R-:W-:Y:S02]  /*16d70*/  FSEL R15, R251, -INF , !P5 ;  /* 0xff800000fb0f7808 */ /* 0x000fe40006800000 */
[----:B------:R-:W-:Y:S02]  /*16d80*/  FSEL R53, R53, -INF , !P2 ;  /* 0xff80000035357808 */ /* 0x000fe40005000000 */
[----:B------:R-:W-:Y:S02]  /*16d90*/  ISETP.GE.AND P5, PT, R133, R238, PT ;  /* 0x000000ee8500720c */ /* 0x000fe40003fa6270 */
[----:B------:R-:W-:Y:S02]  /*16da0*/  ISETP.GT.AND P2, PT, R243, R30, PT ;  /* 0x0000001ef300720c */ /* 0x000fe40003f44270 */
[----:B------:R-:W-:Y:S02]  /*16db0*/  FSEL R59, R59, -INF , !P0 ;  /* 0xff8000003b3b7808 */ /* 0x000fe40004000000 */
[----:B------:R-:W-:Y:S02]  /*16dc0*/  FSEL R9, R250, -INF , !P6 ;  /* 0xff800000fa097808 */ /* 0x000fe40007000000 */
[----:B------:R-:W-:Y:S02]  /*16dd0*/  FSEL R8, R249, -INF , !P1 ;  /* 0xff800000f9087808 */ /* 0x000fe40004800000 */
[----:B------:R-:W-:Y:S02]  /*16de0*/  ISETP.GT.AND P0, PT, R242, R31, PT ;  /* 0x0000001ff200720c */ /* 0x000fe40003f04270 */
[----:B------:R-:W-:Y:S02]  /*16df0*/  ISETP.GE.AND P6, PT, R7, R238, PT ;  /* 0x000000ee0700720c */ /* 0x000fe40003fc6270 */
[-C--:B------:R-:W-:Y:S02]  /*16e00*/  ISETP.GE.AND P1, PT, R133, R241.reuse, PT ;  /* 0x000000f18500720c */ /* 0x080fe40003f26270 */
[----:B------:R-:W-:Y:S02]  /*16e10*/  FSEL R12, R246, -INF , !P5 ;  /* 0xff800000f60c7808 */ /* 0x000fe40006800000 */
[----:B------:R-:W-:Y:S02]  /*16e20*/  ISETP.GE.AND P5, PT, R7, R241, PT ;  /* 0x000000f10700720c */ /* 0x000fe40003fa6270 */
[----:B------:R-:W-:Y:S02]  /*16e30*/  FSEL R57, R57, -INF , !P2 ;  /* 0xff80000039397808 */ /* 0x000fe40005000000 */
[----:B------:R-:W-:Y:S02]  /*16e40*/  ISETP.GT.AND P2, PT, R243, R31, PT ;  /* 0x0000001ff300720c */ /* 0x000fe40003f44270 */
[----:B------:R-:W-:Y:S02]  /*16e50*/  FSEL R63, R63, -INF , !P0 ;  /* 0xff8000003f3f7808 */ /* 0x000fe40004000000 */
[----:B------:R-:W-:Y:S02]  /*16e60*/  FSEL R13, R245, -INF , !P6 ;  /* 0xff800000f50d7808 */ /* 0x000fe40007000000 */
[----:B------:R-:W-:Y:S02]  /*16e70*/  FSEL R14, R227, -INF , !P1 ;  /* 0xff800000e30e7808 */ /* 0x000fe40004800000 */
[CC--:B------:R-:W-:Y:S02]  /*16e80*/  ISETP.GE.AND P6, PT, R7.reuse, R239.reuse, PT ;  /* 0x000000ef0700720c */ /* 0x0c0fe40003fc6270 */
[-C--:B------:R-:W-:Y:S02]  /*16e90*/  ISETP.GE.AND P0, PT, R0, R240.reuse, PT ;  /* 0x000000f00000720c */ /* 0x080fe40003f06270 */
[-C--:B------:R-:W-:Y:S02]  /*16ea0*/  ISETP.GE.AND P1, PT, R7, R240.reuse, PT ;  /* 0x000000f00700720c */ /* 0x080fe40003f26270 */
[----:B------:R-:W-:Y:S02]  /*16eb0*/  FSEL R7, R226, -INF , !P5 ;  /* 0xff800000e2077808 */ /* 0x000fe40006800000 */
[----:B------:R-:W-:Y:S02]  /*16ec0*/  ISETP.GE.AND P5, PT, R6, R239, PT ;  /* 0x000000ef0600720c */ /* 0x000fe40003fa6270 */
[----:B------:R-:W-:Y:S02]  /*16ed0*/  FSEL R61, R61, -INF , !P2 ;  /* 0xff8000003d3d7808 */ /* 0x000fe40005000000 */
[-C--:B------:R-:W-:Y:S02]  /*16ee0*/  ISETP.GE.AND P2, PT, R0, R241.reuse, PT ;  /* 0x000000f10000720c */ /* 0x080fe40003f46270 */
        /* <DEDUP_REMOVED lines=16> */
[-C--:B------:R-:W-:Y:S02]  /*16ff0*/  ISETP.GE.AND P0, PT, R6, R238.reuse, PT ;  /* 0x000000ee0600720c */ /* 0x080fe40003f06270 */
[----:B------:R-:W-:Y:S02]  /*17000*/  FSEL R22, R222, -INF , !P1 ;  /* 0xff800000de167808 */ /* 0x000fe40004800000 */
[-C--:B------:R-:W-:Y:S02]  /*17010*/  ISETP.GE.AND P6, PT, R5, R241.reuse, PT ;  /* 0x000000f10500720c */ /* 0x080fe40003fc6270 */
[----:B------:R-:W-:Y:S02]  /*17020*/  FSEL R221, R142, -INF , !P5 ;  /* 0xff8000008edd7808 */ /* 0x000fe40006800000 */
[-C--:B------:R-:W-:Y:S02]  /*17030*/  ISETP.GE.AND P1, PT, R6, R241.reuse, PT ;  /* 0x000000f10600720c */ /* 0x080fe40003f26270 */
[----:B------:R-:W-:Y:S02]  /*17040*/  ISETP.GE.AND P5, PT, R135, R241, PT ;  /* 0x000000f18700720c */ /* 0x000fe40003fa6270 */
[----:B------:R-:W-:Y:S02]  /*17050*/  FSEL R34, R220, -INF , !P2 ;  /* 0xff800000dc227808 */ /* 0x000fe40005000000 */
[-C--:B------:R-:W-:Y:S02]  /*17060*/  ISETP.GE.AND P2, PT, R5, R238.reuse, PT ;  /* 0x000000ee0500720c */ /* 0x080fe40003f46270 */
[----:B------:R-:W-:Y:S02]  /*17070*/  FMNMX3.FTZ R0, R132, R9, R8, !PT ;  /* 0x0000000984007276 */ /* 0x000fe40007810008 */
[----:B------:R-:W-:Y:S02]  /*17080*/  FSEL R222, R211, -INF , !P0 ;  /* 0xff800000d3de7808 */ /* 0x000fe40004000000 */
[----:B------:R-:W-:Y:S02]  /*17090*/  FSEL R247, R143, -INF , !P6 ;  /* 0xff8000008ff77808 */ /* 0x000fe40007000000 */
[C---:B------:R-:W-:Y:S02]  /*170a0*/  ISETP.GE.AND P0, PT, R135.reuse, R238, PT ;  /* 0x000000ee8700720c */ /* 0x040fe40003f06270 */
[----:B------:R-:W-:Y:S02]  /*170b0*/  FSEL R226, R208, -INF , !P1 ;  /* 0xff800000d0e27808 */ /* 0x000fe40004800000 */
[C---:B------:R-:W-:Y:S02]  /*170c0*/  ISETP.GE.AND P6, PT, R2.reuse, R240, PT ;  /* 0x000000f00200720c */ /* 0x040fe40003fc6270 */
[-C--:B------:R-:W-:Y:S02]  /*170d0*/  ISETP.GE.AND P1, PT, R2, R239.reuse, PT ;  /* 0x000000ef0200720c */ /* 0x080fe40003f26270 */
[----:B------:R-:W-:Y:S02]  /*170e0*/  FSEL R28, R28, -INF , !P5 ;  /* 0xff8000001c1c7808 */ /* 0x000fe40006800000 */
[----:B------:R-:W-:Y:S02]  /*170f0*/  FSEL R224, R210, -INF , !P2 ;  /* 0xff800000d2e07808 */ /* 0x000fe40005000000 */
[----:B------:R-:W-:Y:S02]  /*17100*/  ISETP.GE.AND P5, PT, R26, R238, PT ;  /* 0x000000ee1a00720c */ /* 0x000fe40003fa6270 */
[----:B------:R-:W-:Y:S02]  /*17110*/  FMNMX3.FTZ R0, R0, R12, R13, !PT ;  /* 0x0000000c00007276 */ /* 0x000fe4000781000d */
[----:B------:R-:W-:Y:S02]  /*17120*/  FSEL R219, R138, -INF , !P0 ;  /* 0xff8000008adb7808 */ /* 0x000fe40004000000 */
[----:B------:R-:W-:Y:S02]  /*17130*/  FSEL R136, R136, -INF , !P6 ;  /* 0xff80000088887808 */ /* 0x000fe40007000000 */
[----:B------:R-:W-:Y:S02]  /*17140*/  ISETP.GE.AND P0, PT, R135, R239, PT ;  /* 0x000000ef8700720c */ /* 0x000fe40003f06270 */
[----:B------:R-:W-:Y:S02]  /*17150*/  ISETP.GE.AND P6, PT, R24, R238, PT ;  /* 0x000000ee1800720c */ /* 0x000fe40003fc6270 */
[----:B------:R-:W-:Y:S02]  /*17160*/  FSEL R33, R32, -INF , !P1 ;  /* 0xff80000020217808 */ /* 0x000fe40004800000 */
[----:B------:R-:W-:Y:S02]  /*17170*/  FMNMX3.FTZ R0, R0, R222, R224, !PT ;  /* 0x000000de00007276 */ /* 0x000fe400078100e0 */
[-C--:B------:R-:W-:Y:S02]  /*17180*/  ISETP.GE.AND P1, PT, R27, R238.reuse, PT ;  /* 0x000000ee1b00720c */ /* 0x080fe40003f26270 */
[----:B------:R-:W-:Y:S02]  /*17190*/  FSEL R40, R40, -INF , !P5 ;  /* 0xff80000028287808 */ /* 0x000fe40006800000 */
[----:B------:R-:W-:Y:S02]  /*171a0*/  FSEL R215, R45, -INF , !P6 ;  /* 0xff8000002dd77808 */ /* 0x000fe40007000000 */
[----:B------:R-:W-:Y:S02]  /*171b0*/  FSEL R32, R137, -INF , !P0 ;  /* 0xff80000089207808 */ /* 0x000fe40004000000 */
[----:B------:R-:W-:Y:S02]  /*171c0*/  FMNMX3.FTZ R0, R0, R221, R219, !PT ;  /* 0x000000dd00007276 */ /* 0x000fe400078100db */
[----:B------:R-:W-:Y:S02]  /*171d0*/  ISETP.GE.AND P0, PT, R25, R238, PT ;  /* 0x000000ee1900720c */ /* 0x000fe40003f06270 */
[----:B------:R-:W-:Y:S02]  /*171e0*/  FSEL R220, R41, -INF , !P1 ;  /* 0xff80000029dc7808 */ /* 0x000fe40004800000 */
[----:B------:R-:W-:Y:S02]  /*171f0*/  MOV R45, R40 ;  /* 0x00000028002d7202 */ /* 0x000fe40000000f00 */
[-C--:B------:R-:W-:Y:S02]  /*17200*/  ISETP.GE.AND P5, PT, R4, R238.reuse, PT ;  /* 0x000000ee0400720c */ /* 0x080fe40003fa6270 */
[-C--:B------:R-:W-:Y:S02]  /*17210*/  ISETP.GE.AND P1, PT, R30, R238.reuse, PT ;  /* 0x000000ee1e00720c */ /* 0x080fe40003f26270 */
[----:B------:R-:W-:Y:S02]  /*17220*/  FMNMX3.FTZ R0, R0, R45, R220, !PT ;  /* 0x0000002d00007276 */ /* 0x000fe400078100dc */
[----:B------:R-:W-:Y:S02]  /*17230*/  FSEL R44, R44, -INF , !P0 ;  /* 0xff8000002c2c7808 */ /* 0x000fe40004000000 */
[-C--:B------:R-:W-:Y:S02]  /*17240*/  ISETP.GE.AND P0, PT, R23, R238.reuse, PT ;  /* 0x000000ee1700720c */ /* 0x080fe40003f06270 */
[----:B------:R-:W-:Y:S02]  /*17250*/  ISETP.GE.AND P6, PT, R31, R238, PT ;  /* 0x000000ee1f00720c */ /* 0x000fe40003fc6270 */
[----:B------:R-:W-:Y:S01]  /*17260*/  FSEL R40, R56, -INF , !P5 ;  /* 0xff80000038287808 */ /* 0x000fe20006800000 */
[----:B------:R-:W-:Y:S01]  /*17270*/  IMAD.MOV.U32 R56, RZ, RZ, R28 ;  /* 0x000000ffff387224 */ /* 0x000fe200078e001c */
[----:B------:R-:W-:Y:S01]  /*17280*/  FSEL R216, R57, -INF , !P1 ;  /* 0xff80000039d87808 */ /* 0x000fe20004800000 */
[----:B------:R-:W-:Y:S01]  /*17290*/  IMAD.MOV.U32 R57, RZ, RZ, R136 ;  /* 0x000000ffff397224 */ /* 0x000fe200078e0088 */
[----:B------:R-:W-:Y:S02]  /*172a0*/  FMNMX3.FTZ R0, R0, R44, R215, !PT ;  /* 0x0000002c00007276 */ /* 0x000fe400078100d7 */
[----:B------:R-:W-:Y:S02]  /*172b0*/  FSEL R251, R60, -INF , !P0 ;  /* 0xff8000003cfb7808 */ /* 0x000fe40004000000 */
[----:B------:R-:W-:Y:S02]  /*172c0*/  FSEL R250, R61, -INF , !P6 ;  /* 0xff8000003dfa7808 */ /* 0x000fe40007000000 */
[----:B------:R-:W-:Y:S02]  /*172d0*/  FMNMX3.FTZ R0, R0, R40, R216, !PT ;  /* 0x0000002800007276 */ /* 0x000fe400078100d8 */
[----:B------:R-:W-:Y:S02]  /*172e0*/  ISETP.GE.AND P2, PT, R2, R241, PT ;  /* 0x000000f10200720c */ /* 0x000fe40003f46270 */
[----:B------:R-:W-:Y:S02]  /*172f0*/  FMNMX3.FTZ R0, R0, R251, R250, !PT ;  /* 0x000000fb00007276 */ /* 0x000fe400078100fa */
[C---:B------:R-:W-:Y:S02]  /*17300*/  ISETP.GE.AND P0, PT, R26.reuse, R241, PT ;  /* 0x000000f11a00720c */ /* 0x040fe40003f06270 */
[----:B------:R-:W-:Y:S01]  /*17310*/  FMNMX3.FTZ R2, R139, R10, R11, !PT ;  /* 0x0000000a8b027276 */ /* 0x000fe2000781000b */
[----:B------:R-:W1:Y:S01]  /*17320*/  SHFL.BFLY PT, R136, R0, 0x2, 0x1f ;  /* 0x0c401f0000887f89 */ /* 0x000e6200000e0000 */
[----:B------:R-:W-:Y:S02]  /*17330*/  FSEL R223, R29, -INF , !P2 ;  /* 0xff8000001ddf7808 */ /* 0x000fe40005000000 */
[----:B------:R-:W-:Y:S02]  /*17340*/  ISETP.GE.AND P5, PT, R26, R239, PT ;  /* 0x000000ef1a00720c */ /* 0x000fe40003fa6270 */
[----:B------:R-:W-:Y:S02]  /*17350*/  ISETP.GE.AND P2, PT, R135, R240, PT ;  /* 0x000000f08700720c */ /* 0x000fe40003f46270 */
[----:B------:R-:W-:Y:S02]  /*17360*/  FSEL R246, R42, -INF , !P0 ;  /* 0xff8000002af67808 */ /* 0x000fe40004000000 */
[----:B------:R-:W-:Y:S02]  /*17370*/  FMNMX3.FTZ R2, R2, R14, R7, !PT ;  /* 0x0000000e02027276 */ /* 0x000fe40007810007 */
[-C--:B------:R-:W-:Y:S02]  /*17380*/  ISETP.GE.AND P1, PT, R26, R240.reuse, PT ;  /* 0x000000f01a00720c */ /* 0x080fe40003f26270 */
[----:B------:R-:W-:Y:S02]  /*17390*/  ISETP.GE.AND P0, PT, R24, R241, PT ;  /* 0x000000f11800720c */ /* 0x000fe40003f06270 */
[----:B------:R-:W-:Y:S02]  /*173a0*/  ISETP.GE.AND P6, PT, R27, R239, PT ;  /* 0x000000ef1b00720c */ /* 0x000fe40003fc6270 */
[----:B------:R-:W-:Y:S02]  /*173b0*/  FSEL R248, R209, -INF , !P2 ;  /* 0xff800000d1f87808 */ /* 0x000fe40005000000 */
[----:B------:R-:W-:Y:S01]  /*173c0*/  FSEL R29, R36, -INF , !P5 ;  /* 0xff800000241d7808 */ /* 0x000fe20006800000 */
[----:B------:R-:W-:Y:S01]  /*173d0*/  IMAD.MOV.U32 R36, RZ, RZ, R40 ;  /* 0x000000ffff247224 */ /* 0x000fe200078e0028 */
[C---:B------:R-:W-:Y:S02]  /*173e0*/  ISETP.GE.AND P2, PT, R27.reuse, R240, PT ;  /* 0x000000f01b00720c */ /* 0x040fe40003f46270 */
[----:B------:R-:W-:Y:S02]  /*173f0*/  ISETP.GE.AND P5, PT, R27, R241, PT ;  /* 0x000000f11b00720c */ /* 0x000fe40003fa6270 */
[----:B-1----:R-:W-:Y:S02]  /*17400*/  FMNMX.FTZ R136, R0, R136, !PT ;  /* 0x0000008800887209 */ /* 0x002fe40007810000 */
[----:B------:R-:W-:Y:S02]  /*17410*/  FMNMX3.FTZ R0, R2, R226, R247, !PT ;  /* 0x000000e202007276 */ /* 0x000fe400078100f7 */
[----:B------:R-:W-:Y:S02]  /*17420*/  FSEL R38, R38, -INF , !P1 ;  /* 0xff80000026267808 */ /* 0x000fe40004800000 */
[----:B------:R-:W-:Y:S02]  /*17430*/  FSEL R225, R47, -INF , !P0 ;  /* 0xff8000002fe17808 */ /* 0x000fe40004000000 */
[-C--:B------:R-:W-:Y:S02]  /*17440*/  ISETP.GE.AND P1, PT, R25, R239.reuse, PT ;  /* 0x000000ef1900720c */ /* 0x080fe40003f26270 */
[----:B------:R-:W-:Y:S02]  /*17450*/  ISETP.GE.AND P0, PT, R4, R239, PT ;  /* 0x000000ef0400720c */ /* 0x000fe40003f06270 */
[----:B------:R-:W-:Y:S01]  /*17460*/  FSEL R28, R37, -INF , !P6 ;  /* 0xff800000251c7808 */ /* 0x000fe20007000000 */
[----:B------:R-:W-:Y:S01]  /*17470*/  IMAD.MOV.U32 R37, RZ, RZ, R215 ;  /* 0x000000ffff257224 */ /* 0x000fe200078e00d7 */
[----:B------:R-:W-:Y:S02]  /*17480*/  FSEL R39, R39, -INF , !P2 ;  /* 0xff80000027277808 */ /* 0x000fe40005000000 */
[----:B------:R-:W-:Y:S02]  /*17490*/  FMNMX3.FTZ R0, R0, R223, R56, !PT ;  /* 0x000000df00007276 */ /* 0x000fe40007810038 */
[-C--:B------:R-:W-:Y:S02]  /*174a0*/  ISETP.GE.AND P6, PT, R25, R241.reuse, PT ;  /* 0x000000f11900720c */ /* 0x080fe40003fc6270 */
[----:B------:R-:W-:Y:S02]  /*174b0*/  FSEL R245, R43, -INF , !P5 ;  /* 0xff8000002bf57808 */ /* 0x000fe40006800000 */
[----:B------:R-:W-:Y:S02]  /*174c0*/  ISETP.GE.AND P2, PT, R25, R240, PT ;  /* 0x000000f01900720c */ /* 0x000fe40003f46270 */
[----:B------:R-:W-:Y:S01]  /*174d0*/  FSEL R25, R52, -INF , !P0 ;  /* 0xff80000034197808 */ /* 0x000fe20004000000 */
[----:B------:R-:W-:Y:S01]  /*174e0*/  IMAD.MOV.U32 R52, RZ, RZ, R216 ;  /* 0x000000ffff347224 */ /* 0x000fe200078e00d8 */
[----:B------:R-:W-:Y:S02]  /*174f0*/  FSEL R27, R48, -INF , !P1 ;  /* 0xff800000301b7808 */ /* 0x000fe40004800000 */
[-C--:B------:R-:W-:Y:S02]  /*17500*/  ISETP.GE.AND P1, PT, R4, R241.reuse, PT ;  /* 0x000000f10400720c */ /* 0x080fe40003f26270 */
[-C--:B------:R-:W-:Y:S02]  /*17510*/  ISETP.GE.AND P0, PT, R30, R241.reuse, PT ;  /* 0x000000f11e00720c */ /* 0x080fe40003f06270 */
[----:B------:R-:W-:Y:S02]  /*17520*/  FSEL R227, R46, -INF , !P6 ;  /* 0xff8000002ee37808 */ /* 0x000fe40007000000 */
[----:B------:R-:W-:Y:S02]  /*17530*/  FMNMX3.FTZ R0, R0, R246, R245, !PT ;  /* 0x000000f600007276 */ /* 0x000fe400078100f5 */
[----:B------:R-:W-:Y:S02]  /*17540*/  FSEL R217, R58, -INF , !P1 ;  /* 0xff8000003ad97808 */ /* 0x000fe40004800000 */
[----:B------:R-:W-:Y:S02]  /*17550*/  FSEL R218, R59, -INF , !P0 ;  /* 0xff8000003bda7808 */ /* 0x000fe40004000000 */
[----:B------:R-:W-:Y:S02]  /*17560*/  FMNMX3.FTZ R2, R3, R16, R18, !PT ;  /* 0x0000001003027276 */ /* 0x000fe40007810012 */
[-C--:B------:R-:W-:Y:S02]  /*17570*/  ISETP.GE.AND P1, PT, R23, R241.reuse, PT ;  /* 0x000000f11700720c */ /* 0x080fe40003f26270 */
[----:B------:R-:W-:Y:S02]  /*17580*/  ISETP.GE.AND P0, PT, R31, R241, PT ;  /* 0x000000f11f00720c */ /* 0x000fe40003f06270 */
[----:B------:R-:W-:Y:S02]  /*17590*/  FMNMX3.FTZ R0, R0, R227, R225, !PT ;  /* 0x000000e300007276 */ /* 0x000fe400078100e1 */
[----:B------:R-:W-:Y:S02]  /*175a0*/  FMNMX3.FTZ R2, R2, R21, R20, !PT ;  /* 0x0000001502027276 */ /* 0x000fe40007810014 */
[----:B------:R-:W-:Y:S02]  /*175b0*/  FSEL R138, R62, -INF , !P1 ;  /* 0xff8000003e8a7808 */ /* 0x000fe40004800000 */
[----:B------:R-:W-:Y:S02]  /*175c0*/  FMNMX3.FTZ R0, R0, R217, R218, !PT ;  /* 0x000000d900007276 */ /* 0x000fe400078100da */
[----:B------:R-:W-:Y:S02]  /*175d0*/  FSEL R137, R63, -INF , !P0 ;  /* 0xff8000003f897808 */ /* 0x000fe40004000000 */
[----:B------:R-:W-:Y:S01]  /*175e0*/  FSEL R5, R50, -INF , !P2 ;  /* 0xff80000032057808 */ /* 0x000fe20005000000 */
[----:B------:R-:W-:Y:S01]  /*175f0*/  IMAD.MOV.U32 R50, RZ, RZ, R36 ;  /* 0x000000ffff327224 */ /* 0x000fe200078e0024 */
[----:B------:R-:W-:Y:S02]  /*17600*/  FMNMX3.FTZ R2, R2, R35, R34, !PT ;  /* 0x0000002302027276 */ /* 0x000fe40007810022 */
[----:B------:R-:W-:Y:S02]  /*17610*/  FMNMX3.FTZ R0, R0, R138, R137, !PT ;  /* 0x0000008a00007276 */ /* 0x000fe40007810089 */
[----:B------:R-:W-:Y:S02]  /*17620*/  MOV R63, R5 ;  /* 0x00000005003f7202 */ /* 0x000fe40000000f00 */
[----:B------:R-:W-:Y:S02]  /*17630*/  FMNMX3.FTZ R5, R2, R33, R32, !PT ;  /* 0x0000002102057276 */ /* 0x000fe40007810020 */
[----:B------:R-:W-:Y:S01]  /*17640*/  ISETP.GE.AND P5, PT, R24, R239, PT ;  /* 0x000000ef1800720c */ /* 0x000fe20003fa6270 */
[----:B------:R-:W1:Y:S01]  /*17650*/  SHFL.BFLY PT, R2, R0, 0x2, 0x1f ;  /* 0x0c401f0000027f89 */ /* 0x000e6200000e0000 */
[C---:B------:R-:W-:Y:S02]  /*17660*/  ISETP.GT.AND P1, PT, R237.reuse, R23, PT ;  /* 0x00000017ed00720c */ /* 0x040fe40003f24270 */
[----:B------:R-:W-:Y:S02]  /*17670*/  ISETP.GT.AND P0, PT, R237, R31, PT ;  /* 0x0000001fed00720c */ /* 0x000fe40003f04270 */
[----:B------:R-:W-:Y:S02]  /*17680*/  FSEL R26, R49, -INF , !P5 ;  /* 0xff800000311a7808 */ /* 0x000fe40006800000 */
[----:B------:R-:W-:Y:S02]  /*17690*/  FSEL R6, R64, -INF , !P1 ;  /* 0xff80000040067808 */ /* 0x000fe40004800000 */
[----:B------:R-:W-:Y:S02]  /*176a0*/  FSEL R65, R65, -INF , !P0 ;  /* 0xff80000041417808 */ /* 0x000fe40004000000 */
[----:B------:R-:W-:Y:S02]  /*176b0*/  FMNMX3.FTZ R5, R5, R29, R28, !PT ;  /* 0x0000001d05057276 */ /* 0x000fe4000781001c */
[-C--:B------:R-:W-:Y:S02]  /*176c0*/  ISETP.GE.AND P1, PT, R23, R239.reuse, PT ;  /* 0x000000ef1700720c */ /* 0x080fe40003f26270 */
[----:B------:R-:W-:Y:S02]  /*176d0*/  ISETP.GE.AND P0, PT, R31, R239, PT ;  /* 0x000000ef1f00720c */ /* 0x000fe40003f06270 */
[----:B------:R-:W-:Y:S02]  /*176e0*/  FMNMX3.FTZ R133, R5, R27, R26, !PT ;  /* 0x0000001b05857276 */ /* 0x000fe4000781001a */
[----:B------:R-:W-:Y:S02]  /*176f0*/  FSEL R6, R6, -INF , !P1 ;  /* 0xff80000006067808 */ /* 0x000fe40004800000 */
[----:B------:R-:W-:Y:S02]  /*17700*/  FSEL R5, R65, -INF , !P0 ;  /* 0xff80000041057808 */ /* 0x000fe40004000000 */
[----:B------:R-:W-:Y:S02]  /*17710*/  ISETP.GT.AND P1, PT, R244, R23, PT ;  /* 0x00000017f400720c */ /* 0x000fe40003f24270 */
[----:B------:R-:W-:Y:S02]  /*17720*/  ISETP.GE.AND P0, PT, R23, R240, PT ;  /* 0x000000f01700720c */ /* 0x000fe40003f06270 */
[----:B------:R-:W2:Y:S01]  /*17730*/  SHFL.BFLY PT, R23, R136, 0x1, 0x1f ;  /* 0x0c201f0088177f89 */ /* 0x000ea200000e0000 */
[----:B-1----:R-:W-:Y:S02]  /*17740*/  FMNMX.FTZ R0, R0, R2, !PT ;  /* 0x0000000200007209 */ /* 0x002fe40007810000 */
[----:B------:R-:W-:Y:S02]  /*17750*/  FSEL R66, R66, -INF , !P1 ;  /* 0xff80000042427808 */ /* 0x000fe40004800000 */
[-C--:B------:R-:W-:Y:S03]  /*17760*/  ISETP.GE.AND P5, PT, R4, R240.reuse, PT ;  /* 0x000000f00400720c */ /* 0x080fe60003fa6270 */
[----:B------:R-:W1:Y:S01]  /*17770*/  SHFL.BFLY PT, R2, R0, 0x1, 0x1f ;  /* 0x0c201f0000027f89 */ /* 0x000e6200000e0000 */
[----:B------:R-:W-:Y:S02]  /*17780*/  ISETP.GE.AND P2, PT, R30, R239, PT ;  /* 0x000000ef1e00720c */ /* 0x000fe40003f46270 */
[----:B------:R-:W-:Y:S02]  /*17790*/  FMNMX3.FTZ R4, R140, R17, R15, !PT ;  /* 0x000000118c047276 */ /* 0x000fe4000781000f */
[----:B------:R-:W-:Y:S02]  /*177a0*/  ISETP.GE.AND P6, PT, R24, R240, PT ;  /* 0x000000f01800720c */ /* 0x000fe40003fc6270 */
[----:B------:R-:W-:Y:S02]  /*177b0*/  FSEL R24, R53, -INF , !P2 ;  /* 0xff80000035187808 */ /* 0x000fe40005000000 */
[----:B------:R-:W-:Y:S02]  /*177c0*/  FMNMX3.FTZ R4, R4, R19, R22, !PT ;  /* 0x0000001304047276 */ /* 0x000fe40007810016 */
[----:B------:R-:W-:Y:S02]  /*177d0*/  FMNMX3.FTZ R133, R133, R25, R24, !PT ;  /* 0x0000001985857276 */ /* 0x000fe40007810018 */
[----:B------:R-:W-:Y:S02]  /*177e0*/  FMNMX3.FTZ R4, R4, R249, R252, !PT ;  /* 0x000000f904047276 */ /* 0x000fe400078100fc */
[----:B------:R-:W-:Y:S02]  /*177f0*/  FMNMX3.FTZ R133, R133, R6, R5, !PT ;  /* 0x0000000685857276 */ /* 0x000fe40007810005 */
[----:B------:R-:W-:Y:S02]  /*17800*/  FMNMX3.FTZ R4, R4, R57, R248, !PT ;  /* 0x0000003904047276 */ /* 0x000fe400078100f8 */
[----:B--2---:R-:W-:Y:S02]  /*17810*/  FMNMX.FTZ R136, R136, R23, !PT ;  /* 0x0000001788887209 */ /* 0x004fe40007810000 */
[----:B------:R-:W-:Y:S02]  /*17820*/  ISETP.GE.AND P2, PT, R30, R240, PT ;  /* 0x000000f01e00720c */ /* 0x000fe40003f46270 */
[C---:B------:R-:W-:Y:S01]  /*17830*/  FSETP.NEU.FTZ.AND P1, PT, R136.reuse, -INF , PT ;  /* 0xff8000008800780b */ /* 0x040fe20003f3d000 */
[----:B------:R-:W-:Y:S01]  /*17840*/  FMUL.FTZ R213, R136, UR4 ;  /* 0x0000000488d57c20 */ /* 0x000fe20008410000 */
[----:B-1----:R-:W-:Y:S01]  /*17850*/  FMNMX.FTZ R134, R0, R2, !PT ;  /* 0x0000000200867209 */ /* 0x002fe20007810000 */
[----:B------:R-:W1:Y:S01]  /*17860*/  SHFL.BFLY PT, R30, R133, 0x2, 0x1f ;  /* 0x0c401f00851e7f89 */ /* 0x000e6200000e0000 */
[----:B------:R-:W-:Y:S02]  /*17870*/  LOP3.LUT R2, R141, 0x200, R233, 0xf8, !PT ;  /* 0x000002008d027812 */ /* 0x000fe400078ef8e9 */
[----:B------:R-:W-:Y:S01]  /*17880*/  FSEL R213, R213, RZ, P1 ;  /* 0x000000ffd5d57208 */ /* 0x000fe20000800000 */
[----:B------:R-:W-:Y:S01]  /*17890*/  FMUL.FTZ R214, R134, UR4 ;  /* 0x0000000486d67c20 */ /* 0x000fe20008410000 */
[----:B------:R-:W-:Y:S02]  /*178a0*/  FSEL R62, R51, -INF , !P6 ;  /* 0xff800000333e7808 */ /* 0x000fe40007000000 */
[----:B------:R-:W-:Y:S01]  /*178b0*/  FMNMX3.FTZ R4, R4, R38, R39, !PT ;  /* 0x0000002604047276 */ /* 0x000fe20007810027 */
[--C-:B------:R-:W-:Y:S01]  /*178c0*/  FFMA.FTZ R13, R13, UR4, -R213.reuse ;  /* 0x000000040d0d7c23 */ /* 0x100fe200080108d5 */
[----:B------:R-:W-:Y:S01]  /*178d0*/  ISETP.GT.AND P6, PT, R244, R31, PT ;  /* 0x0000001ff400720c */ /* 0x000fe20003fc4270 */
[--C-:B------:R-:W-:Y:S01]  /*178e0*/  FFMA.FTZ R9, R9, UR4, -R213.reuse ;  /* 0x0000000409097c23 */ /* 0x100fe200080108d5 */
[----:B------:R-:W-:Y:S01]  /*178f0*/  FSEL R54, R54, -INF , !P5 ;  /* 0xff80000036367808 */ /* 0x000fe20006800000 */
[----:B------:R-:W2:Y:S01]  /*17900*/  MUFU.EX2 R0, R13 ;  /* 0x0000000d00007308 */ /* 0x000ea20000000800 */
[----:B------:R-:W-:Y:S01]  /*17910*/  FSEL R55, R55, -INF , !P2 ;  /* 0xff80000037377808 */ /* 0x000fe20005000000 */
[--C-:B------:R-:W-:Y:S01]  /*17920*/  FFMA.FTZ R8, R8, UR4, -R213.reuse ;  /* 0x0000000408087c23 */ /* 0x100fe200080108d5 */
[----:B------:R-:W-:Y:S01]  /*17930*/  FMNMX3.FTZ R4, R4, R63, R62, !PT ;  /* 0x0000003f04047276 */ /* 0x000fe2000781003e */
[----:B------:R-:W-:Y:S01]  /*17940*/  FFMA.FTZ R12, R12, UR4, -R213 ;  /* 0x000000040c0c7c23 */ /* 0x000fe200080108d5 */
[----:B------:R-:W-:Y:S02]  /*17950*/  FSEL R67, R67, -INF , !P6 ;  /* 0xff80000043437808 */ /* 0x000fe40007000000 */
[----:B------:R-:W-:Y:S03]  /*17960*/  ISETP.GE.AND P5, PT, R31, R240, PT ;  /* 0x000000f01f00720c */ /* 0x000fe60003fa6270 */
[----:B------:R-:W-:Y:S01]  /*17970*/  MUFU.EX2 R53, R9 ;  /* 0x0000000900357308 */ /* 0x000fe20000000800 */
[----:B------:R-:W-:Y:S02]  /*17980*/  FMNMX3.FTZ R4, R4, R54, R55, !PT ;  /* 0x0000003604047276 */ /* 0x000fe40007810037 */
[----:B------:R-:W-:Y:S02]  /*17990*/  FSEL R59, R66, -INF , !P0 ;  /* 0xff800000423b7808 */ /* 0x000fe40004000000 */
[----:B------:R-:W-:Y:S02]  /*179a0*/  FSEL R58, R67, -INF , !P5 ;  /* 0xff800000433a7808 */ /* 0x000fe40006800000 */
[----:B-1----:R-:W-:Y:S03]  /*179b0*/  FMNMX.FTZ R133, R133, R30, !PT ;  /* 0x0000001e85857209 */ /* 0x002fe60007810000 */
[----:B------:R-:W-:Y:S01]  /*179c0*/  MUFU.EX2 R236, R12 ;  /* 0x0000000c00ec7308 */ /* 0x000fe20000000800 */
[----:B--2---:R-:W-:Y:S01]  /*179d0*/  STL [R1+0x54], R0 ;  /* 0x0000540001007387 */ /* 0x004fe20000100800 */
[----:B------:R-:W-:Y:S02]  /*179e0*/  FMNMX3.FTZ R4, R4, R59, R58, !PT ;  /* 0x0000003b04047276 */ /* 0x000fe4000781003a */
[----:B------:R-:W-:Y:S01]  /*179f0*/  LEA R212, R2, UR5, 0x1 ;  /* 0x0000000502d47c11 */ /* 0x000fe2000f8e08ff */
[----:B------:R-:W2:Y:S01]  /*17a00*/  LDL.LU R233, [R1+0x54] ;  /* 0x0000540001e97983 */ /* 0x000ea20000300800 */
[----:B------:R-:W-:Y:S04]  /*17a10*/  FSETP.NEU.FTZ.AND P0, PT, R134, -INF , PT ;  /* 0xff8000008600780b */ /* 0x000fe80003f1d000 */
[----:B------:R-:W1:Y:S01]  /*17a20*/  MUFU.EX2 R60, R8 ;  /* 0x00000008003c7308 */ /* 0x000e620000000800 */
[----:B------:R-:W3:Y:S01]  /*17a30*/  SHFL.BFLY PT, R23, R4, 0x2, 0x1f ;  /* 0x0c401f0004177f89 */ /* 0x000ee200000e0000 */
[----:B------:R-:W-:Y:S02]  /*17a40*/  FSEL R214, R214, RZ, P0 ;  /* 0x000000ffd6d67208 */ /* 0x000fe40000000000 */
[----:B------:R-:W-:Y:S05]  /*17a50*/  IADD3 R216, PT, PT, R229, R212, RZ ;  /* 0x000000d4e5d87210 */ /* 0x000fea0007ffe0ff */
[----:B------:R-:W4:Y:S01]  /*17a60*/  SHFL.BFLY PT, R30, R133, 0x1, 0x1f ;  /* 0x0c201f00851e7f89 */ /* 0x000f2200000e0000 */
[----:B------:R-:W-:Y:S01]  /*17a70*/  MOV R49, R37 ;  /* 0x0000002500317202 */ /* 0x000fe20000000f00 */
[--C-:B------:R-:W-:Y:S01]  /*17a80*/  FFMA.FTZ R14, R14, UR4, -R214.reuse ;  /* 0x000000040e0e7c23 */ /* 0x100fe200080108d6 */
[--C-:B------:R-:W-:Y:S01]  /*17a90*/  FFMA.FTZ R7, R7, UR4, -R214.reuse ;  /* 0x0000000407077c23 */ /* 0x100fe200080108d6 */
[--C-:B------:R-:W-:Y:S01]  /*17aa0*/  FFMA.FTZ R10, R10, UR4, -R214.reuse ;  /* 0x000000040a0a7c23 */ /* 0x100fe200080108d6 */
[----:B------:R-:W-:Y:S01]  /*17ab0*/  FFMA.FTZ R11, R11, UR4, -R214 ;  /* 0x000000040b0b7c23 */ /* 0x000fe200080108d6 */
[----:B------:R-:W-:Y:S01]  /*17ac0*/  MUFU.EX2 R231, R14 ;  /* 0x0000000e00e77308 */ /* 0x000fe20000000800 */
[----:B------:R-:W-:Y:S02]  /*17ad0*/  MOV R61, R44 ;  /* 0x0000002c003d7202 */ /* 0x000fe40000000f00 */
[----:B-1----:R-:W-:Y:S07]  /*17ae0*/  F2FP.BF16.F32.PACK_AB R208, R60, R53 ;  /* 0x000000353cd0723e */ /* 0x002fee00000010ff */
[----:B------:R-:W1:Y:S01]  /*17af0*/  MUFU.EX2 R235, R7 ;  /* 0x0000000700eb7308 */ /* 0x000e620000000800 */
[----:B---3--:R-:W-:Y:S09]  /*17b00*/  FMNMX.FTZ R4, R4, R23, !PT ;  /* 0x0000001704047209 */ /* 0x008ff20007810000 */
[----:B------:R-:W-:Y:S01]  /*17b10*/  MUFU.EX2 R238, R11 ;  /* 0x0000000b00ee7308 */ /* 0x000fe20000000800 */
[----:B----4-:R-:W-:Y:S01]  /*17b20*/  FMNMX.FTZ R133, R133, R30, !PT ;  /* 0x0000001e85857209 */ /* 0x010fe20007810000 */
[----:B------:R-:W3:Y:S03]  /*17b30*/  SHFL.BFLY PT, R135, R4, 0x1, 0x1f ;  /* 0x0c201f0004877f89 */ /* 0x000ee600000e0000 */
[----:B------:R-:W-:Y:S05]  /*17b40*/  FSETP.NEU.FTZ.AND P2, PT, R133, -INF , PT ;  /* 0xff8000008500780b */ /* 0x000fea0003f5d000 */
[----:B------:R-:W4:Y:S01]  /*17b50*/  MUFU.EX2 R51, R10 ;  /* 0x0000000a00337308 */ /* 0x000f220000000800 */
[----:B-1----:R-:W-:Y:S02]  /*17b60*/  F2FP.BF16.F32.PACK_AB R211, R235, R231 ;  /* 0x000000e7ebd3723e */ /* 0x002fe400000010ff */
[C---:B------:R-:W-:Y:S05]  /*17b70*/  FSEL R0, R133.reuse, RZ, P2 ;  /* 0x000000ff85007208 */ /* 0x040fea0001000000 */
[----:B------:R-:W-:Y:S01]  /*17b80*/  FADD.FTZ R3, -R0, R3 ;  /* 0x0000000300037221 */ /* 0x000fe20000010100 */
[----:B------:R-:W-:Y:S03]  /*17b90*/  FMUL.FTZ R0, R133, UR4 ;  /* 0x0000000485007c20 */ /* 0x000fe60008410000 */
[----:B------:R-:W-:Y:S01]  /*17ba0*/  FMUL.FTZ R3, R3, UR4 ;  /* 0x0000000403037c20 */ /* 0x000fe20008410000 */
[----:B----4-:R-:W-:Y:S05]  /*17bb0*/  F2FP.BF16.F32.PACK_AB R209, R238, R51 ;  /* 0x00000033eed1723e */ /* 0x010fea00000010ff */
[----:B------:R-:W1:Y:S01]  /*17bc0*/  MUFU.EX2 R3, R3 ;  /* 0x0000000300037308 */ /* 0x000e620000000800 */
[----:B---3--:R-:W-:Y:S02]  /*17bd0*/  FMNMX.FTZ R135, R4, R135, !PT ;  /* 0x0000008704877209 */ /* 0x008fe40007810000 */
[----:B------:R-:W-:Y:S02]  /*17be0*/  FSEL R4, R0, RZ, P2 ;  /* 0x000000ff00047208 */ /* 0x000fe40001000000 */
[----:B------:R-:W-:Y:S01]  /*17bf0*/  FSEL R0, R136, RZ, P1 ;  /* 0x000000ff88007208 */ /* 0x000fe20000800000 */
[C---:B------:R-:W-:Y:S01]  /*17c00*/  FMUL.FTZ R215, R135.reuse, UR4 ;  /* 0x0000000487d77c20 */ /* 0x040fe20008410000 */
[----:B------:R-:W-:Y:S01]  /*17c10*/  FSETP.NEU.FTZ.AND P2, PT, R135, -INF , PT ;  /* 0xff8000008700780b */ /* 0x000fe20003f5d000 */
[--C-:B------:R-:W-:Y:S01]  /*17c20*/  FFMA.FTZ R21, R21, UR4, -R4.reuse ;  /* 0x0000000415157c23 */ /* 0x100fe20008010804 */
[----:B------:R-:W-:Y:S01]  /*17c30*/  FFMA.FTZ R20, R20, UR4, -R4 ;  /* 0x0000000414147c23 */ /* 0x000fe20008010804 */
[----:B------:R-:W-:Y:S01]  /*17c40*/  FADD.FTZ R0, -R0, R132 ;  /* 0x0000008400007221 */ /* 0x000fe20000010100 */
[----:B------:R-:W-:Y:S01]  /*17c50*/  FSEL R215, R215, RZ, P2 ;  /* 0x000000ffd7d77208 */ /* 0x000fe20001000000 */
[----:B------:R-:W-:Y:S01]  /*17c60*/  MUFU.EX2 R230, R21 ;  /* 0x0000001500e67308 */ /* 0x000fe20000000800 */
[--C-:B------:R-:W-:Y:S01]  /*17c70*/  FFMA.FTZ R16, R16, UR4, -R4.reuse ;  /* 0x0000000410107c23 */ /* 0x100fe20008010804 */
[----:B------:R-:W-:Y:S01]  /*17c80*/  FMUL.FTZ R2, R0, UR4 ;  /* 0x0000000400027c20 */ /* 0x000fe20008410000 */
[----:B------:R-:W-:Y:S01]  /*17c90*/  FSEL R0, R134, RZ, P0 ;  /* 0x000000ff86007208 */ /* 0x000fe20000000000 */
[--C-:B------:R-:W-:Y:S01]  /*17ca0*/  FFMA.FTZ R22, R22, UR4, -R215.reuse ;  /* 0x0000000416167c23 */ /* 0x100fe200080108d7 */
[--C-:B------:R-:W-:Y:S01]  /*17cb0*/  FFMA.FTZ R19, R19, UR4, -R215.reuse ;  /* 0x0000000413137c23 */ /* 0x100fe200080108d7 */
[--C-:B------:R-:W-:Y:S01]  /*17cc0*/  FFMA.FTZ R18, R18, UR4, -R4.reuse ;  /* 0x0000000412127c23 */ /* 0x100fe20008010804 */
[----:B------:R-:W-:Y:S03]  /*17cd0*/  FFMA.FTZ R17, R17, UR4, -R215 ;  /* 0x0000000411117c23 */ /* 0x000fe600080108d7 */
[----:B------:R3:W4:Y:S01]  /*17ce0*/  MUFU.EX2 R132, R2 ;  /* 0x0000000200847308 */ /* 0x0007220000000800 */
[----:B------:R-:W-:Y:S01]  /*17cf0*/  FADD.FTZ R0, -R0, R139 ;  /* 0x0000008b00007221 */ /* 0x000fe20000010100 */
[----:B------:R-:W-:Y:S01]  /*17d00*/  FFMA.FTZ R15, R15, UR4, -R215 ;  /* 0x000000040f0f7c23 */ /* 0x000fe200080108d7 */
[--C-:B------:R-:W-:Y:S01]  /*17d10*/  FFMA.FTZ R244, R25, UR4, -R4.reuse ;  /* 0x0000000419f47c23 */ /* 0x100fe20008010804 */
[--C-:B------:R-:W-:Y:S01]  /*17d20*/  FFMA.FTZ R239, R24, UR4, -R4.reuse ;  /* 0x0000000418ef7c23 */ /* 0x100fe20008010804 */
[----:B------:R-:W-:Y:S01]  /*17d30*/  FMUL.FTZ R0, R0, UR4 ;  /* 0x0000000400007c20 */ /* 0x000fe20008410000 */
[--C-:B------:R-:W-:Y:S01]  /*17d40*/  FFMA.FTZ R237, R6, UR4, -R4.reuse ;  /* 0x0000000406ed7c23 */ /* 0x100fe20008010804 */
[--C-:B------:R-:W-:Y:S03]  /*17d50*/  FFMA.FTZ R241, R5, UR4, -R4.reuse ;  /* 0x0000000405f17c23 */ /* 0x100fe60008010804 */
[----:B------:R-:W4:Y:S01]  /*17d60*/  MUFU.EX2 R234, R20 ;  /* 0x0000001400ea7308 */ /* 0x000f220000000800 */
[--C-:B------:R-:W-:Y:S01]  /*17d70*/  FFMA.FTZ R43, R35, UR4, -R4.reuse ;  /* 0x00000004232b7c23 */ /* 0x100fe20008010804 */
[--C-:B------:R-:W-:Y:S01]  /*17d80*/  FFMA.FTZ R44, R34, UR4, -R4.reuse ;  /* 0x00000004222c7c23 */ /* 0x100fe20008010804 */
[--C-:B------:R-:W-:Y:S01]  /*17d90*/  FFMA.FTZ R48, R33, UR4, -R4.reuse ;  /* 0x0000000421307c23 */ /* 0x100fe20008010804 */
[--C-:B------:R-:W-:Y:S01]  /*17da0*/  FFMA.FTZ R40, R32, UR4, -R4.reuse ;  /* 0x0000000420287c23 */ /* 0x100fe20008010804 */
[--C-:B------:R-:W-:Y:S01]  /*17db0*/  FFMA.FTZ R41, R29, UR4, -R4.reuse ;  /* 0x000000041d297c23 */ /* 0x100fe20008010804 */
[--C-:B------:R-:W-:Y:S01]  /*17dc0*/  FFMA.FTZ R47, R28, UR4, -R4.reuse ;  /* 0x000000041c2f7c23 */ /* 0x100fe20008010804 */
[--C-:B------:R-:W-:Y:S03]  /*17dd0*/  FFMA.FTZ R27, R27, UR4, -R4.reuse ;  /* 0x000000041b1b7c23 */ /* 0x100fe60008010804 */
[----:B------:R4:W-:Y:S01]  /*17de0*/  MUFU.EX2 R232, R22 ;  /* 0x0000001600e87308 */ /* 0x0009e20000000800 */
[----:B---3--:R-:W-:Y:S01]  /*17df0*/  FSEL R2, R135, RZ, P2 ;  /* 0x000000ff87027208 */ /* 0x008fe20001000000 */
[----:B------:R-:W-:Y:S01]  /*17e00*/  FFMA.FTZ R26, R26, UR4, -R4 ;  /* 0x000000041a1a7c23 */ /* 0x000fe20008010804 */
[C---:B-1----:R-:W-:Y:S01]  /*17e10*/  FMUL.FTZ R4, R3.reuse, R144 ;  /* 0x0000009003047220 */ /* 0x042fe20000410000 */
[C---:B------:R-:W-:Y:S01]  /*17e20*/  FMUL.FTZ R5, R3.reuse, R145 ;  /* 0x0000009103057220 */ /* 0x040fe20000410000 */
[----:B----4-:R-:W-:Y:S01]  /*17e30*/  FMUL.FTZ R8, R132, R148 ;  /* 0x0000009484087220 */ /* 0x010fe20000410000 */
[----:B------:R-:W-:Y:S01]  /*17e40*/  FADD.FTZ R2, -R2, R140 ;  /* 0x0000008c02027221 */ /* 0x000fe20000010100 */
[----:B------:R-:W-:Y:S03]  /*17e50*/  FMUL.FTZ R9, R132, R149 ;  /* 0x0000009584097220 */ /* 0x000fe60000410000 */
[----:B------:R-:W1:Y:S01]  /*17e60*/  MUFU.EX2 R228, R19 ;  /* 0x0000001300e47308 */ /* 0x000e620000000800 */
[----:B------:R-:W-:Y:S01]  /*17e70*/  F2FP.BF16.F32.PACK_AB R142, R234, R230 ;  /* 0x000000e6ea8e723e */ /* 0x000fe200000010ff */
[----:B------:R-:W-:Y:S01]  /*17e80*/  FMUL.FTZ R2, R2, UR4 ;  /* 0x0000000402027c20 */ /* 0x000fe20008410000 */
[C---:B------:R-:W-:Y:S01]  /*17e90*/  FMUL.FTZ R12, R132.reuse, R152 ;  /* 0x00000098840c7220 */ /* 0x040fe20000410000 */
[C---:B------:R-:W-:Y:S01]  /*17ea0*/  FMUL.FTZ R13, R132.reuse, R153 ;  /* 0x00000099840d7220 */ /* 0x040fe20000410000 */
[C---:B------:R-:W-:Y:S01]  /*17eb0*/  FMUL.FTZ R25, R132.reuse, R165 ;  /* 0x000000a584197220 */ /* 0x040fe20000410000 */
[----:B------:R-:W-:Y:S02]  /*17ec0*/  IMAD.MOV.U32 R165, RZ, RZ, R26 ;  /* 0x000000ffffa57224 */ /* 0x000fe400078e001a */
[C---:B------:R-:W-:Y:S02]  /*17ed0*/  FMUL.FTZ R24, R132.reuse, R164 ;  /* 0x000000a484187220 */ /* 0x040fe40000410000 */
[----:B------:R-:W3:Y:S01]  /*17ee0*/  MUFU.EX2 R2, R2 ;  /* 0x0000000200027308 */ /* 0x000ee20000000800 */
[----:B------:R-:W4:Y:S01]  /*17ef0*/  LDSM.16.MT88.4 R20, [R212+0xc000] ;  /* 0x00c00000d414783b */ /* 0x000f220000004200 */
[C---:B------:R-:W-:Y:S01]  /*17f00*/  FMUL.FTZ R28, R132.reuse, R168 ;  /* 0x000000a8841c7220 */ /* 0x040fe20000410000 */
[----:B------:R-:W-:Y:S01]  /*17f10*/  FMUL.FTZ R29, R132, R169 ;  /* 0x000000a9841d7220 */ /* 0x000fe20000410000 */
[C---:B------:R-:W-:Y:S01]  /*17f20*/  FMUL.FTZ R32, R3.reuse, R172 ;  /* 0x000000ac03207220 */ /* 0x040fe20000410000 */
[----:B------:R-:W-:Y:S01]  /*17f30*/  IMAD.MOV.U32 R168, RZ, RZ, R54 ;  /* 0x000000ffffa87224 */ /* 0x000fe200078e0036 */
[----:B------:R-:W-:Y:S01]  /*17f40*/  MOV R169, R55 ;  /* 0x0000003700a97202 */ /* 0x000fe20000000f00 */
[C---:B------:R-:W-:Y:S03]  /*17f50*/  FMUL.FTZ R33, R3.reuse, R173 ;  /* 0x000000ad03217220 */ /* 0x040fe60000410000 */
[----:B------:R-:W3:Y:S01]  /*17f60*/  MUFU.EX2 R0, R0 ;  /* 0x0000000000007308 */ /* 0x000ee20000000800 */
[----:B-1----:R-:W-:Y:S01]  /*17f70*/  F2FP.BF16.F32.PACK_AB R143, R232, R228 ;  /* 0x000000e4e88f723e */ /* 0x002fe200000010ff */
[----:B------:R-:W-:Y:S01]  /*17f80*/  IMAD.MOV.U32 R153, RZ, RZ, R47 ;  /* 0x000000ffff997224 */ /* 0x000fe200078e002f */
[----:B------:R-:W-:Y:S01]  /*17f90*/  MOV R172, R53 ;  /* 0x0000003500ac7202 */ /* 0x000fe20000000f00 */
[----:B------:R-:W-:Y:S01]  /*17fa0*/  IMAD.MOV.U32 R173, RZ, RZ, R51 ;  /* 0x000000ffffad7224 */ /* 0x000fe200078e0033 */
[----:B------:R-:W-:Y:S01]  /*17fb0*/  MOV R149, R41 ;  /* 0x0000002900957202 */ /* 0x000fe20000000f00 */
[----:B------:R-:W-:Y:S01]  /*17fc0*/  FMUL.FTZ R41, R132, R181 ;  /* 0x000000b584297220 */ /* 0x000fe20000410000 */
[----:B------:R-:W-:Y:S03]  /*17fd0*/  IMAD.MOV.U32 R181, RZ, RZ, R57 ;  /* 0x000000ffffb57224 */ /* 0x000fe600078e0039 */
[----:B------:R1:W-:Y:S01]  /*17fe0*/  MUFU.EX2 R242, R18 ;  /* 0x0000001200f27308 */ /* 0x0003e20000000800 */
[C---:B---3--:R-:W-:Y:S01]  /*17ff0*/  FMUL.FTZ R19, R2.reuse, R159 ;  /* 0x0000009f02137220 */ /* 0x048fe20000410000 */
[----:B------:R-:W-:Y:S02]  /*18000*/  IMAD.MOV.U32 R159, RZ, RZ, R39 ;  /* 0x000000ffff9f7224 */ /* 0x000fe400078e0027 */
[C---:B------:R-:W-:Y:S01]  /*18010*/  FMUL.FTZ R6, R2.reuse, R146 ;  /* 0x0000009202067220 */ /* 0x040fe20000410000 */
[C---:B------:R-:W-:Y:S01]  /*18020*/  FMUL.FTZ R7, R2.reuse, R147 ;  /* 0x0000009302077220 */ /* 0x040fe20000410000 */
[C---:B------:R-:W-:Y:S01]  /*18030*/  FMUL.FTZ R34, R2.reuse, R174 ;  /* 0x000000ae02227220 */ /* 0x040fe20000410000 */
[----:B------:R-:W-:Y:S02]  /*18040*/  IMAD.MOV.U32 R174, RZ, RZ, R52 ;  /* 0x000000ffffae7224 */ /* 0x000fe400078e0034 */
[----:B------:R-:W-:Y:S01]  /*18050*/  FMUL.FTZ R35, R2, R175 ;  /* 0x000000af02237220 */ /* 0x000fe20000410000 */
[----:B------:R3:W-:Y:S01]  /*18060*/  MUFU.EX2 R243, R15 ;  /* 0x0000000f00f37308 */ /* 0x0007e20000000800 */
[C---:B------:R-:W-:Y:S01]  /*18070*/  FMUL.FTZ R14, R0.reuse, R154 ;  /* 0x0000009a000e7220 */ /* 0x040fe20000410000 */
[----:B------:R-:W-:Y:S02]  /*18080*/  IMAD.MOV.U32 R154, RZ, RZ, R38 ;  /* 0x000000ffff9a7224 */ /* 0x000fe400078e0026 */
[C---:B------:R-:W-:Y:S01]  /*18090*/  FMUL.FTZ R10, R0.reuse, R150 ;  /* 0x00000096000a7220 */ /* 0x040fe20000410000 */
[----:B------:R-:W2:Y:S01]  /*180a0*/  LDSM.16.MT88.4 R36, [R216+0xc000] ;  /* 0x00c00000d824783b */ /* 0x000ea20000004200 */
[C---:B------:R-:W-:Y:S01]  /*180b0*/  FMUL.FTZ R11, R0.reuse, R151 ;  /* 0x00000097000b7220 */ /* 0x040fe20000410000 */
[C---:B------:R-:W-:Y:S01]  /*180c0*/  FMUL.FTZ R26, R0.reuse, R166 ;  /* 0x000000a6001a7220 */ /* 0x040fe20000410000 */
[----:B------:R-:W-:Y:S02]  /*180d0*/  FMUL.FTZ R30, R0, R170 ;  /* 0x000000aa001e7220 */ /* 0x000fe40000410000 */
[----:B------:R-:W4:Y:S01]  /*180e0*/  MUFU.EX2 R46, R16 ;  /* 0x00000010002e7308 */ /* 0x000f220000000800 */
[----:B-1----:R-:W-:Y:S01]  /*180f0*/  FMUL.FTZ R18, R2, R158 ;  /* 0x0000009e02127220 */ /* 0x002fe20000410000 */
[----:B------:R-:W-:Y:S01]  /*18100*/  FMUL.FTZ R31, R0, R171 ;  /* 0x000000ab001f7220 */ /* 0x000fe20000410000 */
[----:B------:R-:W-:Y:S02]  /*18110*/  IMAD.MOV.U32 R158, RZ, RZ, R45 ;  /* 0x000000ffff9e7224 */ /* 0x000fe400078e002d */
[----:B------:R-:W-:Y:S01]  /*18120*/  FMUL.FTZ R45, R132, R185 ;  /* 0x000000b9842d7220 */ /* 0x000fe20000410000 */
[----:B------:R-:W-:Y:S01]  /*18130*/  FMUL.FTZ R47, R0, R187 ;  /* 0x000000bb002f7220 */ /* 0x000fe20000410000 */
[----:B------:R-:W-:Y:S01]  /*18140*/  MOV R175, R50 ;  /* 0x0000003200af7202 */ /* 0x000fe20000000f00 */
[----:B------:R-:W-:Y:S02]  /*18150*/  FMUL.FTZ R50, R2, R190 ;  /* 0x000000be02327220 */ /* 0x000fe40000410000 */
[----:B------:R-:W1:Y:S01]  /*18160*/  MUFU.EX2 R42, R17 ;  /* 0x00000011002a7308 */ /* 0x000e620000000800 */
[----:B---3--:R-:W-:Y:S01]  /*18170*/  FMUL.FTZ R15, R0, R155 ;  /* 0x0000009b000f7220 */ /* 0x008fe20000410000 */
[----:B------:R-:W-:Y:S02]  /*18180*/  IMAD.MOV.U32 R155, RZ, RZ, R49 ;  /* 0x000000ffff9b7224 */ /* 0x000fe400078e0031 */
[C---:B------:R-:W-:Y:S01]  /*18190*/  FMUL.FTZ R49, R3.reuse, R189 ;  /* 0x000000bd03317220 */ /* 0x040fe20000410000 */
[----:B------:R-:W-:Y:S01]  /*181a0*/  FMUL.FTZ R51, R2, R191 ;  /* 0x000000bf02337220 */ /* 0x000fe20000410000 */
[----:B------:R-:W-:Y:S02]  /*181b0*/  IMAD.MOV.U32 R170, RZ, RZ, R59 ;  /* 0x000000ffffaa7224 */ /* 0x000fe400078e003b */
[----:B------:R-:W-:Y:S01]  /*181c0*/  FMUL.FTZ R57, R132, R193 ;  /* 0x000000c184397220 */ /* 0x000fe20000410000 */
[----:B------:R-:W-:Y:S02]  /*181d0*/  IMAD.MOV.U32 R171, RZ, RZ, R58 ;  /* 0x000000ffffab7224 */ /* 0x000fe400078e003a */
[----:B------:R-:W-:Y:S01]  /*181e0*/  FMUL.FTZ R58, R0, R194 ;  /* 0x000000c2003a7220 */ /* 0x000fe20000410000 */
[----:B----4-:R-:W-:Y:S01]  /*181f0*/  F2FP.BF16.F32.PACK_AB R140, R242, R46 ;  /* 0x0000002ef28c723e */ /* 0x010fe200000010ff */
[----:B------:R-:W-:Y:S01]  /*18200*/  FMUL.FTZ R16, R3, R156 ;  /* 0x0000009c03107220 */ /* 0x000fe20000410000 */
[----:B------:R-:W-:Y:S02]  /*18210*/  IMAD.MOV.U32 R151, RZ, RZ, R46 ;  /* 0x000000ffff977224 */ /* 0x000fe400078e002e */
[C---:B------:R-:W-:Y:S01]  /*18220*/  FMUL.FTZ R46, R0.reuse, R186 ;  /* 0x000000ba002e7220 */ /* 0x040fe20000410000 */
[----:B------:R-:W-:Y:S01]  /*18230*/  FMUL.FTZ R59, R0, R195 ;  /* 0x000000c3003b7220 */ /* 0x000fe20000410000 */
[----:B------:R-:W-:Y:S01]  /*18240*/  IMAD.MOV.U32 R156, RZ, RZ, R61 ;  /* 0x000000ffff9c7224 */ /* 0x000fe200078e003d */
[----:B------:R-:W-:Y:S01]  /*18250*/  MOV R152, R60 ;  /* 0x0000003c00987202 */ /* 0x000fe20000000f00 */
[----:B------:R-:W-:Y:S01]  /*18260*/  FMUL.FTZ R60, R132, R200 ;  /* 0x000000c8843c7220 */ /* 0x000fe20000410000 */
[----:B-1----:R-:W-:Y:S01]  /*18270*/  F2FP.BF16.F32.PACK_AB R141, R243, R42 ;  /* 0x0000002af38d723e */ /* 0x002fe200000010ff */
[C---:B------:R-:W-:Y:S01]  /*18280*/  FMUL.FTZ R64, R3.reuse, R204 ;  /* 0x000000cc03407220 */ /* 0x040fe20000410000 */
[C---:B------:R-:W-:Y:S01]  /*18290*/  FMUL.FTZ R65, R3.reuse, R205 ;  /* 0x000000cd03417220 */ /* 0x040fe20000410000 */
[C---:B------:R-:W-:Y:S01]  /*182a0*/  FMUL.FTZ R66, R2.reuse, R206 ;  /* 0x000000ce02427220 */ /* 0x040fe20000410000 */
[----:B------:R-:W-:Y:S01]  /*182b0*/  FMUL.FTZ R67, R2, R207 ;  /* 0x000000cf02437220 */ /* 0x000fe20000410000 */
[--C-:B------:R-:W-:Y:S01]  /*182c0*/  FFMA.FTZ R156, R156, UR4, -R213.reuse ;  /* 0x000000049c9c7c23 */ /* 0x100fe200080108d5 */
[--C-:B------:R-:W-:Y:S01]  /*182d0*/  FFMA.FTZ R158, R158, UR4, -R213.reuse ;  /* 0x000000049e9e7c23 */ /* 0x100fe200080108d5 */
[-C--:B------:R-:W-:Y:S02]  /*182e0*/  HMMA.16816.F32.BF16 R4, R140, R20.reuse, R4 ;  /* 0x000000148c04723c */ /* 0x080fe40000041804 */
[----:B------:R-:W-:Y:S03]  /*182f0*/  MUFU.EX2 R200, R156 ;  /* 0x0000009c00c87308 */ /* 0x000fe60000000800 */
[C---:B------:R-:W-:Y:S01]  /*18300*/  FMUL.FTZ R17, R3.reuse, R157 ;  /* 0x0000009d03117220 */ /* 0x040fe20000410000 */
[----:B------:R-:W-:Y:S01]  /*18310*/  MOV R157, R220 ;  /* 0x000000dc009d7202 */ /* 0x000fe20000000f00 */
[----:B------:R-:W-:Y:S01]  /*18320*/  VIADD R220, R212, 0xc040 ;  /* 0x0000c040d4dc7836 */ /* 0x000fe20000000000 */
[----:B------:R-:W-:Y:S01]  /*18330*/  MOV R166, R63 ;  /* 0x0000003f00a67202 */ /* 0x000fe20000000f00 */
[----:B------:R-:W-:Y:S02]  /*18340*/  IMAD.MOV.U32 R150, RZ, RZ, R42 ;  /* 0x000000ffff967224 */ /* 0x000fe400078e002a */
[----:B------:R-:W-:Y:S01]  /*18350*/  FMUL.FTZ R42, R0, R182 ;  /* 0x000000b6002a7220 */ /* 0x000fe20000410000 */
[----:B------:R-:W-:Y:S02]  /*18360*/  IMAD.MOV.U32 R182, RZ, RZ, R44 ;  /* 0x000000ffffb67224 */ /* 0x000fe400078e002c */
[C---:B------:R-:W-:Y:S01]  /*18370*/  FMUL.FTZ R44, R132.reuse, R184 ;  /* 0x000000b8842c7220 */ /* 0x040fe20000410000 */
[----:B------:R-:W-:Y:S01]  /*18380*/  FMUL.FTZ R61, R132, R201 ;  /* 0x000000c9843d7220 */ /* 0x000fe20000410000 */
        /* <DEDUP_REMOVED lines=65> */
[----:B------:R-:W-:Y:S01]  /*187a0*/  MUFU.EX2 R182, R182 ;  /* 0x000000b600b67308 */ /* 0x000fe20000000800 */
[--C-:B------:R-:W-:Y:S01]  /*187b0*/  FFMA.FTZ R148, R224, UR4, -R213.reuse ;  /* 0x00000004e0947c23 */ /* 0x100fe200080108d5 */
[--C-:B------:R-:W-:Y:S01]  /*187c0*/  FFMA.FTZ R157, R157, UR4, -R213.reuse ;  /* 0x000000049d9d7c23 */ /* 0x100fe200080108d5 */
[----:B------:R-:W-:Y:S07]  /*187d0*/  FFMA.FTZ R155, R155, UR4, -R213 ;  /* 0x000000049b9b7c23 */ /* 0x000fee00080108d5 */
[----:B------:R-:W-:Y:S10]  /*187e0*/  MUFU.EX2 R164, R148 ;  /* 0x0000009400a47308 */ /* 0x000ff40000000800 */
[----:B------:R-:W-:Y:S01]  /*187f0*/  MUFU.EX2 R186, R155 ;  /* 0x0000009b00ba7308 */ /* 0x000fe20000000800 */
[----:B--2---:R-:W-:Y:S07]  /*18800*/  F2FP.BF16.F32.PACK_AB R210, R233, R236 ;  /* 0x000000ece9d2723e */ /* 0x004fee00000010ff */
[C---:B------:R-:W-:Y:S04]  /*18810*/  HMMA.16816.F32.BF16 R8, R208.reuse, R20, R8 ;  /* 0x00000014d008723c */ /* 0x040fe80000041808 */
[C---:B------:R-:W-:Y:S01]  /*18820*/  FMUL.FTZ R20, R3.reuse, R160 ;  /* 0x000000a003147220 */ /* 0x040fe20000410000 */
[C---:B------:R-:W-:Y:S01]  /*18830*/  FMUL.FTZ R21, R3.reuse, R161 ;  /* 0x000000a103157220 */ /* 0x040fe20000410000 */
[----:B------:R-:W-:Y:S02]  /*18840*/  IMAD.MOV.U32 R161, RZ, RZ, R27 ;  /* 0x000000ffffa17224 */ /* 0x000fe400078e001b */
[C---:B------:R-:W-:Y:S01]  /*18850*/  FMUL.FTZ R27, R0.reuse, R167 ;  /* 0x000000a7001b7220 */ /* 0x040fe20000410000 */
[-C--:B------:R-:W-:Y:S03]  /*18860*/  HMMA.16816.F32.BF16 R12, R208, R22.reuse, R12 ;  /* 0x00000016d00c723c */ /* 0x080fe6000004180c */
[----:B------:R-:W-:Y:S02]  /*18870*/  IMAD.MOV.U32 R167, RZ, RZ, R62 ;  /* 0x000000ffffa77224 */ /* 0x000fe400078e003e */
[----:B------:R-:W-:Y:S03]  /*18880*/  FMUL.FTZ R62, R0, R202 ;  /* 0x000000ca003e7220 */ /* 0x000fe60000410000 */
[C---:B------:R-:W-:Y:S04]  /*18890*/  HMMA.16816.F32.BF16 R16, R140.reuse, R22, R16 ;  /* 0x000000168c10723c */ /* 0x040fe80000041810 */
[C---:B------:R-:W-:Y:S01]  /*188a0*/  FMUL.FTZ R22, R2.reuse, R162 ;  /* 0x000000a202167220 */ /* 0x040fe20000410000 */
[----:B------:R-:W-:Y:S01]  /*188b0*/  FMUL.FTZ R23, R2, R163 ;  /* 0x000000a302177220 */ /* 0x000fe20000410000 */
[----:B------:R-:W-:Y:S01]  /*188c0*/  MOV R162, R43 ;  /* 0x0000002b00a27202 */ /* 0x000fe20000000f00 */
[----:B------:R-:W-:Y:S01]  /*188d0*/  FMUL.FTZ R43, R0, R183 ;  /* 0x000000b7002b7220 */ /* 0x000fe20000410000 */
[----:B------:R-:W-:Y:S04]  /*188e0*/  IMAD.MOV.U32 R183, RZ, RZ, R181 ;  /* 0x000000ffffb77224 */ /* 0x000fe800078e00b5 */
[-C--:B------:R-:W-:Y:S01]  /*188f0*/  HMMA.16816.F32.BF16 R20, R140, R36.reuse, R20 ;  /* 0x000000248c14723c */ /* 0x080fe20000041814 */
[----:B------:R-:W-:Y:S07]  /*18900*/  MUFU.EX2 R162, R162 ;  /* 0x000000a200a27308 */ /* 0x000fee0000000800 */
[C---:B------:R-:W-:Y:S04]  /*18910*/  HMMA.16816.F32.BF16 R24, R208.reuse, R36, R24 ;  /* 0x00000024d018723c */ /* 0x040fe80000041818 */
[----:B------:R-:W-:Y:S02]  /*18920*/  VIADD R36, R212, 0xc000 ;  /* 0x0000c000d4247836 */ /* 0x000fe40000000000 */
[C---:B------:R-:W-:Y:S02]  /*18930*/  FMUL.FTZ R37, R3.reuse, R177 ;  /* 0x000000b103257220 */ /* 0x040fe40000410000 */
[-C--:B------:R-:W-:Y:S03]  /*18940*/  HMMA.16816.F32.BF16 R28, R208, R38.reuse, R28 ;  /* 0x00000026d01c723c */ /* 0x080fe6000004181c */
[----:B------:R-:W-:Y:S01]  /*18950*/  @P3 IADD3 R220, PT, PT, R36, -0x40, RZ ;  /* 0xffffffc024dc3810 */ /* 0x000fe20007ffe0ff */
[----:B------:R-:W-:Y:S04]  /*18960*/  FMUL.FTZ R36, R3, R176 ;  /* 0x000000b003247220 */ /* 0x000fe80000410000 */
[C---:B------:R-:W-:Y:S01]  /*18970*/  HMMA.16816.F32.BF16 R32, R140.reuse, R38, R32 ;  /* 0x000000268c20723c */ /* 0x040fe20000041820 */
[----:B------:R-:W1:Y:S03]  /*18980*/  LDSM.16.MT88.4 R52, [R220] ;  /* 0x00000000dc34783b */ /* 0x000e660000004200 */
[----:B------:R-:W-:Y:S02]  /*18990*/  IMAD.IADD R139, R229, 0x1, R220 ;  /* 0x00000001e58b7824 */ /* 0x000fe400078e02dc */
[C---:B------:R-:W-:Y:S01]  /*189a0*/  FMUL.FTZ R38, R2.reuse, R178 ;  /* 0x000000b202267220 */ /* 0x040fe20000410000 */
[----:B------:R-:W-:Y:S01]  /*189b0*/  FMUL.FTZ R39, R2, R179 ;  /* 0x000000b302277220 */ /* 0x000fe20000410000 */
[----:B------:R-:W-:Y:S02]  /*189c0*/  IMAD.MOV.U32 R178, RZ, RZ, R48 ;  /* 0x000000ffffb27224 */ /* 0x000fe400078e0030 */
[----:B------:R-:W-:Y:S01]  /*189d0*/  FMUL.FTZ R48, R3, R188 ;  /* 0x000000bc03307220 */ /* 0x000fe20000410000 */
[----:B------:R-:W2:Y:S01]  /*189e0*/  LDSM.16.MT88.4 R144, [R139] ;  /* 0x000000008b90783b */ /* 0x000ea20000004200 */
[----:B------:R-:W-:Y:S02]  /*189f0*/  IMAD.MOV.U32 R179, RZ, RZ, R40 ;  /* 0x000000ffffb37224 */ /* 0x000fe400078e0028 */
[C---:B------:R-:W-:Y:S01]  /*18a00*/  FMUL.FTZ R40, R132.reuse, R180 ;  /* 0x000000b484287220 */ /* 0x040fe20000410000 */
[----:B------:R-:W-:Y:S01]  /*18a10*/  MOV R180, R56 ;  /* 0x0000003800b47202 */ /* 0x000fe20000000f00 */
[----:B------:R-:W-:Y:S01]  /*18a20*/  FMUL.FTZ R56, R132, R192 ;  /* 0x000000c084387220 */ /* 0x000fe20000410000 */
[----:B------:R-:W-:Y:S01]  /*18a30*/  IMAD.MOV.U32 R181, RZ, RZ, R178 ;  /* 0x000000ffffb57224 */ /* 0x000fe200078e00b2 */
[----:B------:R-:W-:Y:S01]  /*18a40*/  MOV R184, R179 ;  /* 0x000000b300b87202 */ /* 0x000fe20000000f00 */
[----:B------:R-:W-:Y:S01]  /*18a50*/  IMAD.MOV.U32 R179, RZ, RZ, R175 ;  /* 0x000000ffffb37224 */ /* 0x000fe200078e00af */
[----:B------:R-:W-:Y:S01]  /*18a60*/  LDSM.16.MT88.4 R204, [R139+0x1800] ;  /* 0x001800008bcc783b */ /* 0x000fe20000004200 */
[----:B------:R-:W-:Y:S01]  /*18a70*/  MOV R175, R174 ;  /* 0x000000ae00af7202 */ /* 0x000fe20000000f00 */
[----:B------:R-:W-:Y:S01]  /*18a80*/  IMAD.MOV.U32 R174, RZ, RZ, R173 ;  /* 0x000000ffffae7224 */ /* 0x000fe200078e00ad */
[----:B------:R-:W-:Y:S01]  /*18a90*/  MUFU.EX2 R181, R181 ;  /* 0x000000b500b57308 */ /* 0x000fe20000000800 */
[----:B------:R-:W-:Y:S01]  /*18aa0*/  IMAD.MOV.U32 R173, RZ, RZ, R172 ;  /* 0x000000ffffad7224 */ /* 0x000fe200078e00ac */
[----:B------:R-:W-:Y:S01]  /*18ab0*/  MOV R172, R171 ;  /* 0x000000ab00ac7202 */ /* 0x000fe20000000f00 */
[----:B------:R-:W-:Y:S02]  /*18ac0*/  IMAD.MOV.U32 R171, RZ, RZ, R170 ;  /* 0x000000ffffab7224 */ /* 0x000fe400078e00aa */
        /* <DEDUP_REMOVED lines=8> */
[----:B------:R-:W-:Y:S01]  /*18b50*/  FFMA.FTZ R152, R227, UR4, -R214 ;  /* 0x00000004e3987c23 */ /* 0x000fe200080108d6 */
[----:B------:R-:W-:Y:S01]  /*18b60*/  MUFU.EX2 R171, R157 ;  /* 0x0000009d00ab7308 */ /* 0x000fe20000000800 */
[----:B------:R-:W-:Y:S01]  /*18b70*/  FFMA.FTZ R224, R190, UR4, -R215 ;  /* 0x00000004bee07c23 */ /* 0x000fe200080108d7 */
[----:B------:R-:W-:Y:S02]  /*18b80*/  IMAD.MOV.U32 R168, RZ, RZ, R167 ;  /* 0x000000ffffa87224 */ /* 0x000fe400078e00a7 */
[----:B------:R-:W-:Y:S02]  /*18b90*/  IMAD.MOV.U32 R170, RZ, RZ, R154 ;  /* 0x000000ffffaa7224 */ /* 0x000fe400078e009a */
[----:B------:R-:W-:Y:S01]  /*18ba0*/  FFMA.FTZ R154, R246, UR4, -R214 ;  /* 0x00000004f69a7c23 */ /* 0x000fe200080108d6 */
[----:B------:R-:W-:Y:S01]  /*18bb0*/  IMAD.MOV.U32 R167, RZ, RZ, R166 ;  /* 0x000000ffffa77224 */ /* 0x000fe200078e00a6 */
[-C--:B-1----:R-:W-:Y:S02]  /*18bc0*/  HMMA.16816.F32.BF16 R36, R140, R52.reuse, R36 ;  /* 0x000000348c24723c */ /* 0x082fe40000041824 */
[----:B------:R-:W-:Y:S01]  /*18bd0*/  MUFU.EX2 R201, R152 ;  /* 0x0000009800c97308 */ /* 0x000fe20000000800 */
[----:B------:R-:W-:Y:S01]  /*18be0*/  MOV R166, R165 ;  /* 0x000000a500a67202 */ /* 0x000fe20000000f00 */
[----:B------:R-:W-:Y:S01]  /*18bf0*/  IMAD.MOV.U32 R165, RZ, RZ, R161 ;  /* 0x000000ffffa57224 */ /* 0x000fe200078e00a1 */
[----:B------:R-:W-:Y:S01]  /*18c00*/  MOV R185, R167 ;  /* 0x000000a700b97202 */ /* 0x000fe20000000f00 */
[----:B------:R-:W-:Y:S02]  /*18c10*/  IMAD.MOV.U32 R167, RZ, RZ, R153 ;  /* 0x000000ffffa77224 */ /* 0x000fe400078e0099 */
[--C-:B------:R-:W-:Y:S01]  /*18c20*/  FFMA.FTZ R153, R245, UR4, -R214.reuse ;  /* 0x00000004f5997c23 */ /* 0x100fe200080108d6 */
[C---:B------:R-:W-:Y:S03]  /*18c30*/  HMMA.16816.F32.BF16 R40, R208.reuse, R52, R40 ;  /* 0x00000034d028723c */ /* 0x040fe60000041828 */
[----:B------:R-:W-:Y:S01]  /*18c40*/  MUFU.EX2 R246, R244 ;  /* 0x000000f400f67308 */ /* 0x000fe20000000800 */
[C---:B------:R-:W-:Y:S01]  /*18c50*/  FMUL.FTZ R52, R3.reuse, R196 ;  /* 0x000000c403347220 */ /* 0x040fe20000410000 */
[----:B------:R-:W-:Y:S01]  /*18c60*/  FMUL.FTZ R53, R3, R197 ;  /* 0x000000c503357220 */ /* 0x000fe20000410000 */
[----:B------:R-:W-:Y:S01]  /*18c70*/  IMAD.MOV.U32 R195, RZ, RZ, R169 ;  /* 0x000000ffffc37224 */ /* 0x000fe200078e00a9 */
[----:B------:R-:W-:Y:S01]  /*18c80*/  MOV R169, R149 ;  /* 0x0000009500a97202 */ /* 0x000fe20000000f00 */
[-C--:B------:R-:W-:Y:S05]  /*18c90*/  HMMA.16816.F32.BF16 R44, R208, R54.reuse, R44 ;  /* 0x00000036d02c723c */ /* 0x080fea000004182c */
[----:B------:R-:W-:Y:S01]  /*18ca0*/  MUFU.EX2 R245, R237 ;  /* 0x000000ed00f57308 */ /* 0x000fe20000000800 */
[----:B------:R-:W-:Y:S01]  /*18cb0*/  FFMA.FTZ R227, R195, UR4, -R215 ;  /* 0x00000004c3e37c23 */ /* 0x000fe200080108d7 */
[----:B------:R-:W-:Y:S02]  /*18cc0*/  IMAD.MOV.U32 R202, RZ, RZ, R165 ;  /* 0x000000ffffca7224 */ /* 0x000fe400078e00a5 */
[--C-:B------:R-:W-:Y:S01]  /*18cd0*/  FFMA.FTZ R165, R251, UR4, -R213.reuse ;  /* 0x00000004fba57c23 */ /* 0x100fe200080108d5 */
[--C-:B------:R-:W-:Y:S01]  /*18ce0*/  FFMA.FTZ R251, R218, UR4, -R214.reuse ;  /* 0x00000004dafb7c23 */ /* 0x100fe200080108d6 */
[C---:B------:R-:W-:Y:S04]  /*18cf0*/  HMMA.16816.F32.BF16 R48, R140.reuse, R54, R48 ;  /* 0x000000368c30723c */ /* 0x040fe80000041830 */
[----:B------:R1:W3:Y:S01]  /*18d00*/  MUFU.EX2 R196, R184 ;  /* 0x000000b800c47308 */ /* 0x0002e20000000800 */
[C---:B------:R-:W-:Y:S01]  /*18d10*/  FMUL.FTZ R54, R2.reuse, R198 ;  /* 0x000000c602367220 */ /* 0x040fe20000410000 */
[----:B------:R-:W-:Y:S01]  /*18d20*/  FMUL.FTZ R55, R2, R199 ;  /* 0x000000c702377220 */ /* 0x000fe20000410000 */
[----:B------:R-:W-:Y:S01]  /*18d30*/  MOV R199, R159 ;  /* 0x0000009f00c77202 */ /* 0x000fe20000000f00 */
[----:B------:R-:W-:Y:S06]  /*18d40*/  FFMA.FTZ R159, R225, UR4, -R214 ;  /* 0x00000004e19f7c23 */ /* 0x000fec00080108d6 */
[----:B------:R-:W-:Y:S01]  /*18d50*/  MUFU.EX2 R198, R158 ;  /* 0x0000009e00c67308 */ /* 0x000fe20000000800 */
[-C--:B--2---:R-:W-:Y:S09]  /*18d60*/  HMMA.16816.F32.BF16 R52, R140, R144.reuse, R52 ;  /* 0x000000908c34723c */ /* 0x084ff20000041834 */
[----:B------:R-:W-:Y:S01]  /*18d70*/  MUFU.EX2 R225, R241 ;  /* 0x000000f100e17308 */ /* 0x000fe20000000800 */
[----:B-1----:R-:W-:Y:S01]  /*18d80*/  IMAD.MOV.U32 R184, RZ, RZ, R166 ;  /* 0x000000ffffb87224 */ /* 0x002fe200078e00a6 */
[C---:B------:R-:W-:Y:S08]  /*18d90*/  HMMA.16816.F32.BF16 R56, R208.reuse, R144, R56 ;  /* 0x00000090d038723c */ /* 0x040ff00000041838 */
[----:B------:R-:W-:Y:S01]  /*18da0*/  MUFU.EX2 R166, R153 ;  /* 0x0000009900a67308 */ /* 0x000fe20000000800 */
[-C--:B------:R-:W-:Y:S09]  /*18db0*/  HMMA.16816.F32.BF16 R60, R208, R146.reuse, R60 ;  /* 0x00000092d03c723c */ /* 0x080ff2000004183c */
[----:B------:R-:W-:Y:S01]  /*18dc0*/  MUFU.EX2 R169, R169 ;  /* 0x000000a900a97308 */ /* 0x000fe20000000800 */
[C---:B------:R-:W-:Y:S01]  /*18dd0*/  HMMA.16816.F32.BF16 R64, R140.reuse, R146, R64 ;  /* 0x000000928c40723c */ /* 0x040fe20000041840 */
[----:B------:R-:W1:Y:S08]  /*18de0*/  LDSM.16.MT88.4 R144, [R212+0xe000] ;  /* 0x00e00000d490783b */ /* 0x000e700000004200 */
[----:B------:R-:W-:Y:S10]  /*18df0*/  MUFU.EX2 R167, R167 ;  /* 0x000000a700a77308 */ /* 0x000ff40000000800 */
[----:B------:R-:W-:Y:S10]  /*18e00*/  MUFU.EX2 R202, R202 ;  /* 0x000000ca00ca7308 */ /* 0x000ff40000000800 */
[----:B------:R-:W-:Y:S10]  /*18e10*/  MUFU.EX2 R184, R184 ;  /* 0x000000b800b87308 */ /* 0x000ff40000000800 */
[----:B------:R-:W-:Y:S10]  /*18e20*/  MUFU.EX2 R227, R227 ;  /* 0x000000e300e37308 */ /* 0x000ff40000000800 */
[----:B------:R-:W-:Y:S01]  /*18e30*/  MUFU.EX2 R224, R224 ;  /* 0x000000e000e07308 */ /* 0x000fe20000000800 */
[-C--:B-1----:R-:W-:Y:S09]  /*18e40*/  HMMA.16816.F32.BF16 R68, R140, R144.reuse, R68 ;  /* 0x000000908c44723c */ /* 0x082ff20000041844 */
[----:B------:R-:W-:Y:S01]  /*18e50*/  MUFU.EX2 R195, R165 ;  /* 0x000000a500c37308 */ /* 0x000fe20000000800 */
[C---:B------:R-:W-:Y:S09]  /*18e60*/  HMMA.16816.F32.BF16 R72, R208.reuse, R144, R72 ;  /* 0x00000090d048723c */ /* 0x040ff20000041848 */
[----:B------:R-:W-:Y:S01]  /*18e70*/  MUFU.EX2 R251, R251 ;  /* 0x000000fb00fb7308 */ /* 0x000fe20000000800 */
        /* <DEDUP_REMOVED lines=15> */
[----:B------:R-:W-:Y:S04]  /*18f70*/  FFMA.FTZ R144, R222, UR4, -R213 ;  /* 0x00000004de907c23 */ /* 0x000fe800080108d5 */
[-C--:B------:R-:W-:Y:S01]  /*18f80*/  HMMA.16816.F32.BF16 R124, R208, R146.reuse, R124 ;  /* 0x00000092d07c723c */ /* 0x080fe2000004187c */
[----:B------:R1:W2:Y:S07]  /*18f90*/  MUFU.EX2 R163, R144 ;  /* 0x0000009000a37308 */ /* 0x0002ae0000000800 */
[----:B------:R-:W-:Y:S04]  /*18fa0*/  HMMA.16816.F32.BF16 R128, R140, R146, R128 ;  /* 0x000000928c80723c */ /* 0x000fe80000041880 */
[--C-:B------:R-:W-:Y:S01]  /*18fb0*/  FFMA.FTZ R140, R183, UR4, -R215.reuse ;  /* 0x00000004b78c7c23 */ /* 0x100fe200080108d7 */
[----:B------:R-:W-:Y:S01]  /*18fc0*/  FFMA.FTZ R141, R248, UR4, -R215 ;  /* 0x00000004f88d7c23 */ /* 0x000fe200080108d7 */
[----:B---3--:R-:W-:Y:S01]  /*18fd0*/  F2FP.BF16.F32.PACK_AB R142, R196, R181 ;  /* 0x000000b5c48e723e */ /* 0x008fe200000010ff */
[--C-:B------:R-:W-:Y:S01]  /*18fe0*/  FFMA.FTZ R248, R179, UR4, -R213.reuse ;  /* 0x00000004b3f87c23 */ /* 0x100fe200080108d5 */
[----:B------:R3:W-:Y:S01]  /*18ff0*/  MUFU.EX2 R192, R140 ;  /* 0x0000008c00c07308 */ /* 0x0007e20000000800 */
[----:B------:R-:W-:Y:S02]  /*19000*/  IMAD.MOV.U32 R179, RZ, RZ, R174 ;  /* 0x000000ffffb37224 */ /* 0x000fe400078e00ae */
[----:B-1----:R-:W-:Y:S01]  /*19010*/  FFMA.FTZ R144, R221, UR4, -R213 ;  /* 0x00000004dd907c23 */ /* 0x002fe200080108d5 */
[----:B------:R-:W-:Y:S01]  /*19020*/  IMAD.MOV.U32 R174, RZ, RZ, R151 ;  /* 0x000000ffffae7224 */ /* 0x000fe200078e0097 */
[----:B--2---:R-:W-:Y:S01]  /*19030*/  F2FP.BF16.F32.PACK_AB R148, R164, R163 ;  /* 0x000000a3a494723e */ /* 0x004fe200000010ff */
[----:B------:R-:W-:Y:S04]  /*19040*/  IMAD.MOV.U32 R183, RZ, RZ, R168 ;  /* 0x000000ffffb77224 */ /* 0x000fe800078e00a8 */
[----:B------:R1:W-:Y:S10]  /*19050*/  MUFU.EX2 R177, R144 ;  /* 0x0000009000b17308 */ /* 0x0003f40000000800 */
[----:B------:R-:W2:Y:S01]  /*19060*/  MUFU.EX2 R197, R141 ;  /* 0x0000008d00c57308 */ /* 0x000ea20000000800 */
[--C-:B---3--:R-:W-:Y:S02]  /*19070*/  FFMA.FTZ R140, R180, UR4, -R214.reuse ;  /* 0x00000004b48c7c23 */ /* 0x108fe400080108d6 */
[----:B------:R-:W3:Y:S07]  /*19080*/  LDL.LU R180, [R1+0x7c] ;  /* 0x00007c0001b47983 */ /* 0x000eee0000300800 */
[----:B------:R4:W-:Y:S01]  /*19090*/  MUFU.EX2 R194, R140 ;  /* 0x0000008c00c27308 */ /* 0x0009e20000000800 */
[----:B-1----:R-:W-:Y:S09]  /*190a0*/  FFMA.FTZ R144, R219, UR4, -R213 ;  /* 0x00000004db907c23 */ /* 0x002ff200080108d5 */
[----:B------:R1:W1:Y:S01]  /*190b0*/  MUFU.EX2 R193, R144 ;  /* 0x0000009000c17308 */ /* 0x0002620000000800 */
[----:B--2---:R-:W-:Y:S09]  /*190c0*/  F2FP.BF16.F32.PACK_AB R143, R197, R192 ;  /* 0x000000c0c58f723e */ /* 0x004ff200000010ff */
[----:B------:R2:W-:Y:S01]  /*190d0*/  MUFU.EX2 R168, R154 ;  /* 0x0000009a00a87308 */ /* 0x0005e20000000800 */
[----:B----4-:R-:W-:Y:S09]  /*190e0*/  F2FP.BF16.F32.PACK_AB R140, R182, R162 ;  /* 0x000000a2b68c723e */ /* 0x010ff200000010ff */
[----:B------:R-:W-:Y:S01]  /*190f0*/  MUFU.EX2 R248, R248 ;  /* 0x000000f800f87308 */ /* 0x000fe20000000800 */
[--C-:B-1----:R-:W-:Y:S01]  /*19100*/  FFMA.FTZ R144, R226, UR4, -R214.reuse ;  /* 0x00000004e2907c23 */ /* 0x102fe200080108d6 */
[----:B------:R-:W-:Y:S01]  /*19110*/  F2FP.BF16.F32.PACK_AB R150, R193, R177 ;  /* 0x000000b1c196723e */ /* 0x000fe200000010ff */
[--C-:B------:R-:W-:Y:S07]  /*19120*/  FFMA.FTZ R226, R191, UR4, -R215.reuse ;  /* 0x00000004bfe27c23 */ /* 0x100fee00080108d7 */
[----:B------:R1:W-:Y:S01]  /*19130*/  MUFU.EX2 R160, R144 ;  /* 0x0000009000a07308 */ /* 0x0003e20000000800 */
[----:B--2---:R-:W-:Y:S09]  /*19140*/  LDSM.16.MT88.4 R152, [R216+0xd000] ;  /* 0x00d00000d898783b */ /* 0x004ff20000004200 */
[----:B------:R-:W-:Y:S01]  /*19150*/  MUFU.EX2 R226, R226 ;  /* 0x000000e200e27308 */ /* 0x000fe20000000800 */
[--C-:B-1----:R-:W-:Y:S09]  /*19160*/  FFMA.FTZ R144, R247, UR4, -R214.reuse ;  /* 0x00000004f7907c23 */ /* 0x102ff200080108d6 */
[----:B------:R-:W-:Y:S10]  /*19170*/  MUFU.EX2 R247, R239 ;  /* 0x000000ef00f77308 */ /* 0x000ff40000000800 */
[----:B------:R1:W2:Y:S02]  /*19180*/  MUFU.EX2 R187, R144 ;  /* 0x0000009000bb7308 */ /* 0x0002a40000000800 */
[--C-:B-1----:R-:W-:Y:S01]  /*19190*/  FFMA.FTZ R144, R223, UR4, -R214.reuse ;  /* 0x00000004df907c23 */ /* 0x102fe200080108d6 */
[----:B--2---:R-:W-:Y:S07]  /*191a0*/  F2FP.BF16.F32.PACK_AB R149, R187, R160 ;  /* 0x000000a0bb95723e */ /* 0x004fee00000010ff */
[----:B------:R1:W2:Y:S02]  /*191b0*/  MUFU.EX2 R176, R144 ;  /* 0x0000009000b07308 */ /* 0x0002a40000000800 */
[--C-:B-1----:R-:W-:Y:S01]  /*191c0*/  FFMA.FTZ R144, R249, UR4, -R215.reuse ;  /* 0x00000004f9907c23 */ /* 0x102fe200080108d7 */
[----:B--2---:R-:W-:Y:S01]  /*191d0*/  F2FP.BF16.F32.PACK_AB R151, R194, R176 ;  /* 0x000000b0c297723e */ /* 0x004fe200000010ff */
[--C-:B------:R-:W-:Y:S06]  /*191e0*/  FFMA.FTZ R249, R217, UR4, -R214.reuse ;  /* 0x00000004d9f97c23 */ /* 0x100fec00080108d6 */
[----:B------:R1:W-:Y:S10]  /*191f0*/  MUFU.EX2 R161, R144 ;  /* 0x0000009000a17308 */ /* 0x0003f40000000800 */
[----:B------:R-:W2:Y:S01]  /*19200*/  MUFU.EX2 R249, R249 ;  /* 0x000000f900f97308 */ /* 0x000ea20000000800 */
[----:B-1----:R-:W-:Y:S01]  /*19210*/  FFMA.FTZ R144, R252, UR4, -R215 ;  /* 0x00000004fc907c23 */ /* 0x002fe200080108d7 */
[--C-:B------:R-:W-:Y:S01]  /*19220*/  FFMA.FTZ R252, R175, UR4, -R213.reuse ;  /* 0x00000004affc7c23 */ /* 0x100fe200080108d5 */
[----:B------:R-:W-:Y:S01]  /*19230*/  FFMA.FTZ R213, R250, UR4, -R213 ;  /* 0x00000004fad57c23 */ /* 0x000fe200080108d5 */
[----:B------:R-:W4:Y:S06]  /*19240*/  LDL.LU R175, [R1+0x80] ;  /* 0x0000800001af7983 */ /* 0x000f2c0000300800 */
[----:B------:R-:W1:Y:S01]  /*19250*/  MUFU.EX2 R178, R144 ;  /* 0x0000009000b27308 */ /* 0x000e620000000800 */
[--C-:B------:R-:W-:Y:S01]  /*19260*/  FFMA.FTZ R250, R138, UR4, -R214.reuse ;  /* 0x000000048afa7c23 */ /* 0x100fe200080108d6 */
[----:B------:R-:W-:Y:S01]  /*19270*/  FFMA.FTZ R214, R137, UR4, -R214 ;  /* 0x0000000489d67c23 */ /* 0x000fe200080108d6 */
[----:B------:R-:W4:Y:S01]  /*19280*/  LDL.LU R156, [R1+0x74] ;  /* 0x00007400019c7983 */ /* 0x000f220000300800 */
[--C-:B------:R-:W-:Y:S01]  /*19290*/  FFMA.FTZ R137, R170, UR4, -R215.reuse ;  /* 0x00000004aa897c23 */ /* 0x100fe200080108d7 */
[----:B--2---:R-:W-:Y:S02]  /*192a0*/  F2FP.BF16.F32.PACK_AB R209, R251, R249 ;  /* 0x000000f9fbd1723e */ /* 0x004fe400000010ff */
[----:B------:R-:W2:Y:S03]  /*192b0*/  LDL.LU R138, [R1+0x78] ;  /* 0x00007800018a7983 */ /* 0x000ea60000300800 */
[----:B------:R-:W2:Y:S01]  /*192c0*/  MUFU.EX2 R208, R213 ;  /* 0x000000d500d07308 */ /* 0x000ea20000000800 */
[----:B------:R2:W5:Y:S04]  /*192d0*/  LDL.LU R244, [R1+0xbc] ;  /* 0x0000bc0001f47983 */ /* 0x0005680000300800 */
[----:B------:R2:W5:Y:S05]  /*192e0*/  LDL.LU R239, [R1+0xb8] ;  /* 0x0000b80001ef7983 */ /* 0x00056a0000300800 */
[----:B------:R1:W-:Y:S02]  /*192f0*/  MUFU.EX2 R170, R137 ;  /* 0x0000008900aa7308 */ /* 0x0003e40000000800 */
[----:B-1----:R-:W-:Y:S01]  /*19300*/  F2FP.BF16.F32.PACK_AB R141, R178, R161 ;  /* 0x000000a1b28d723e */ /* 0x002fe200000010ff */
[----:B------:R-:W1:Y:S07]  /*19310*/  LDSM.16.MT88.4 R144, [R212+0xc800] ;  /* 0x00c80000d490783b */ /* 0x000e6e0000004200 */
[----:B------:R-:W-:Y:S01]  /*19320*/  MUFU.EX2 R250, R250 ;  /* 0x000000fa00fa7308 */ /* 0x000fe20000000800 */
[----:B------:R1:W5:Y:S04]  /*19330*/  LDL.LU R237, [R1+0xb4] ;  /* 0x0000b40001ed7983 */ /* 0x0003680000300800 */
[----:B------:R1:W5:Y:S05]  /*19340*/  LDL.LU R241, [R1+0xb0] ;  /* 0x0000b00001f17983 */ /* 0x00036a0000300800 */
[----:B------:R-:W2:Y:S01]  /*19350*/  MUFU.EX2 R252, R252 ;  /* 0x000000fc00fc7308 */ /* 0x000ea20000000800 */
[--C-:B------:R-:W-:Y:S09]  /*19360*/  FFMA.FTZ R137, R199, UR4, -R215.reuse ;  /* 0x00000004c7897c23 */ /* 0x100ff200080108d7 */
[----:B------:R1:W-:Y:S02]  /*19370*/  MUFU.EX2 R199, R137 ;  /* 0x0000008900c77308 */ /* 0x0003e40000000800 */
[--C-:B-1----:R-:W-:Y:S01]  /*19380*/  FFMA.FTZ R137, R185, UR4, -R215.reuse ;  /* 0x00000004b9897c23 */ /* 0x102fe200080108d7 */
[-C--:B------:R-:W-:Y:S07]  /*19390*/  HMMA.16816.F32.BF16 R4, R140, R144.reuse, R4 ;  /* 0x000000908c04723c */ /* 0x080fee0000041804 */
[----:B------:R-:W-:Y:S01]  /*193a0*/  MUFU.EX2 R185, R159 ;  /* 0x0000009f00b97308 */ /* 0x000fe20000000800 */
[C---:B------:R-:W-:Y:S09]  /*193b0*/  HMMA.16816.F32.BF16 R8, R148.reuse, R144, R8 ;  /* 0x000000909408723c */ /* 0x040ff20000041808 */
[----:B------:R1:W-:Y:S01]  /*193c0*/  MUFU.EX2 R203, R137 ;  /* 0x0000008900cb7308 */ /* 0x0003e20000000800 */
[-C--:B------:R-:W-:Y:S08]  /*193d0*/  HMMA.16816.F32.BF16 R12, R148, R146.reuse, R12 ;  /* 0x00000092940c723c */ /* 0x080ff0000004180c */
[C---:B------:R-:W-:Y:S01]  /*193e0*/  HMMA.16816.F32.BF16 R16, R140.reuse, R146, R16 ;  /* 0x000000928c10723c */ /* 0x040fe20000041810 */
[----:B------:R-:W3:Y:S03]  /*193f0*/  LDSM.16.MT88.4 R144, [R216+0xc800] ;  /* 0x00c80000d890783b */ /* 0x000ee60000004200 */
[--C-:B-1----:R-:W-:Y:S01]  /*19400*/  FFMA.FTZ R137, R183, UR4, -R215.reuse ;  /* 0x00000004b7897c23 */ /* 0x102fe200080108d7 */
[----:B------:R-:W-:Y:S03]  /*19410*/  FFMA.FTZ R215, R189, UR4, -R215 ;  /* 0x00000004bdd77c23 */ /* 0x000fe600080108d7 */
[----:B------:R1:W-:Y:S01]  /*19420*/  MUFU.EX2 R183, R137 ;  /* 0x0000008900b77308 */ /* 0x0003e20000000800 */
[-C--:B---3--:R-:W-:Y:S08]  /*19430*/  HMMA.16816.F32.BF16 R20, R140, R144.reuse, R20 ;  /* 0x000000908c14723c */ /* 0x088ff00000041814 */
[C---:B------:R-:W-:Y:S08]  /*19440*/  HMMA.16816.F32.BF16 R24, R148.reuse, R144, R24 ;  /* 0x000000909418723c */ /* 0x040ff00000041818 */
[-C--:B------:R-:W-:Y:S08]  /*19450*/  HMMA.16816.F32.BF16 R28, R148, R146.reuse, R28 ;  /* 0x00000092941c723c */ /* 0x080ff0000004181c */
[C---:B------:R-:W-:Y:S01]  /*19460*/  HMMA.16816.F32.BF16 R32, R140.reuse, R146, R32 ;  /* 0x000000928c20723c */ /* 0x040fe20000041820 */
[----:B------:R-:W3:Y:S03]  /*19470*/  LDSM.16.MT88.4 R144, [R220+0x800] ;  /* 0x00080000dc90783b */ /* 0x000ee60000004200 */
[----:B------:R-:W-:Y:S05]  /*19480*/  FFMA.FTZ R132, R132, R180, R188 ;  /* 0x000000b484847223 */ /* 0x000fea00000100bc */
[----:B------:R-:W-:Y:S01]  /*19490*/  LDSM.16.MT88.4 R188, [R220+0x1800] ;  /* 0x00180000dcbc783b */ /* 0x000fe20000004200 */
[----:B------:R-:W-:Y:S01]  /*194a0*/  FADD.FTZ R132, R172, R132 ;  /* 0x00000084ac847221 */ /* 0x000fe20000010000 */
[-C--:B---3--:R-:W-:Y:S08]  /*194b0*/  HMMA.16816.F32.BF16 R36, R140, R144.reuse, R36 ;  /* 0x000000908c24723c */ /* 0x088ff00000041824 */
[C---:B------:R-:W-:Y:S08]  /*194c0*/  HMMA.16816.F32.BF16 R40, R148.reuse, R144, R40 ;  /* 0x000000909428723c */ /* 0x040ff00000041828 */
[-C--:B------:R-:W-:Y:S08]  /*194d0*/  HMMA.16816.F32.BF16 R44, R148, R146.reuse, R44 ;  /* 0x00000092942c723c */ /* 0x080ff0000004182c */
[C---:B------:R-:W-:Y:S01]  /*194e0*/  HMMA.16816.F32.BF16 R48, R140.reuse, R146, R48 ;  /* 0x000000928c30723c */ /* 0x040fe20000041830 */
[----:B------:R-:W3:Y:S07]  /*194f0*/  LDSM.16.MT88.4 R144, [R139+0x800] ;  /* 0x000800008b90783b */ /* 0x000eee0000004200 */
[-C--:B---3--:R-:W-:Y:S08]  /*19500*/  HMMA.16816.F32.BF16 R52, R140, R144.reuse, R52 ;  /* 0x000000908c34723c */ /* 0x088ff00000041834 */
[C---:B------:R-:W-:Y:S08]  /*19510*/  HMMA.16816.F32.BF16 R56, R148.reuse, R144, R56 ;  /* 0x000000909438723c */ /* 0x040ff00000041838 */
[-C--:B------:R-:W-:Y:S08]  /*19520*/  HMMA.16816.F32.BF16 R60, R148, R146.reuse, R60 ;  /* 0x00000092943c723c */ /* 0x080ff0000004183c */
[C---:B------:R-:W-:Y:S01]  /*19530*/  HMMA.16816.F32.BF16 R64, R140.reuse, R146, R64 ;  /* 0x000000928c40723c */ /* 0x040fe20000041840 */
[----:B------:R-:W3:Y:S03]  /*19540*/  LDSM.16.MT88.4 R144, [R212+0xe800] ;  /* 0x00e80000d490783b */ /* 0x000ee60000004200 */
[----:B----4-:R-:W-:Y:S01]  /*19550*/  FFMA.FTZ R0, R0, R175, R179 ;  /* 0x000000af00007223 */ /* 0x010fe200000100b3 */
[----:B-1----:R-:W-:Y:S03]  /*19560*/  FFMA.FTZ R137, R3, R156, R174 ;  /* 0x0000009c03897223 */ /* 0x002fe600000100ae */
[----:B------:R-:W-:Y:S01]  /*19570*/  FADD.FTZ R0, R238, R0 ;  /* 0x00000000ee007221 */ /* 0x000fe20000010000 */
[----:B------:R-:W-:Y:S01]  /*19580*/  LDSM.16.MT88.4 R156, [R220+0x1000] ;  /* 0x00100000dc9c783b */ /* 0x000fe20000004200 */
[----:B--2---:R-:W-:Y:S01]  /*19590*/  FFMA.FTZ R3, R2, R138, R173 ;  /* 0x0000008a02037223 */ /* 0x004fe200000100ad */
[----:B------:R-:W-:Y:S01]  /*195a0*/  FADD.FTZ R2, R242, R137 ;  /* 0x00000089f2027221 */ /* 0x000fe20000010000 */
[----:B------:R-:W-:Y:S01]  /*195b0*/  FADD.FTZ R137, R236, R132 ;  /* 0x00000084ec897221 */ /* 0x000fe20000010000 */
[----:B------:R-:W-:Y:S01]  /*195c0*/  FADD.FTZ R132, R231, R0 ;  /* 0x00000000e7847221 */ /* 0x000fe20000010000 */
[----:B------:R-:W-:Y:S01]  /*195d0*/  MUFU.EX2 R138, R215 ;  /* 0x000000d7008a7308 */ /* 0x000fe20000000800 */
[----:B------:R-:W-:Y:S02]  /*195e0*/  FADD.FTZ R3, R243, R3 ;  /* 0x00000003f3037221 */ /* 0x000fe40000010000 */
[----:B------:R-:W-:Y:S01]  /*195f0*/  LDSM.16.MT88.4 R172, [R216+0xd800] ;  /* 0x00d80000d8ac783b */ /* 0x000fe20000004200 */
[----:B------:R-:W-:Y:S01]  /*19600*/  FADD.FTZ R0, R230, R2 ;  /* 0x00000002e6007221 */ /* 0x000fe20000010000 */
[----:B------:R-:W-:Y:S01]  /*19610*/  FADD.FTZ R132, R235, R132 ;  /* 0x00000084eb847221 */ /* 0x000fe20000010000 */
[----:B------:R-:W-:Y:S01]  /*19620*/  FADD.FTZ R2, R228, R3 ;  /* 0x00000003e4027221 */ /* 0x000fe20000010000 */
[----:B------:R-:W-:Y:S01]  /*19630*/  FADD.FTZ R137, R233, R137 ;  /* 0x00000089e9897221 */ /* 0x000fe20000010000 */
[----:B------:R-:W-:Y:S01]  /*19640*/  FADD.FTZ R3, R234, R0 ;  /* 0x00000000ea037221 */ /* 0x000fe20000010000 */
[-C--:B---3--:R-:W-:Y:S01]  /*19650*/  HMMA.16816.F32.BF16 R68, R140, R144.reuse, R68 ;  /* 0x000000908c44723c */ /* 0x088fe20000041844 */
[----:B------:R-:W-:Y:S01]  /*19660*/  IMAD.MOV.U32 R235, RZ, RZ, 0x40 ;  /* 0x00000040ffeb7424 */ /* 0x000fe200078e00ff */
[----:B------:R3:W5:Y:S01]  /*19670*/  LDL.LU R238, [R1+0xac] ;  /* 0x0000ac0001ee7983 */ /* 0x0007620000300800 */
[----:B------:R-:W-:Y:S01]  /*19680*/  FADD.FTZ R180, R160, R132 ;  /* 0x00000084a0b47221 */ /* 0x000fe20000010000 */
[----:B------:R-:W-:Y:S01]  /*19690*/  FADD.FTZ R137, R163, R137 ;  /* 0x00000089a3897221 */ /* 0x000fe20000010000 */
[----:B------:R-:W1:Y:S01]  /*196a0*/  MUFU.EX2 R132, R214 ;  /* 0x000000d600847308 */ /* 0x000e620000000800 */
[----:B------:R3:W5:Y:S01]  /*196b0*/  LDL.LU R242, [R1+0xa8] ;  /* 0x0000a80001f27983 */ /* 0x0007620000300800 */
[----:B------:R-:W-:Y:S01]  /*196c0*/  FADD.FTZ R0, R232, R2 ;  /* 0x00000002e8007221 */ /* 0x000fe20000010000 */
[C---:B------:R-:W-:Y:S02]  /*196d0*/  HMMA.16816.F32.BF16 R72, R148.reuse, R144, R72 ;  /* 0x000000909448723c */ /* 0x040fe40000041848 */
[----:B------:R3:W5:Y:S02]  /*196e0*/  LDL.LU R243, [R1+0xa4] ;  /* 0x0000a40001f37983 */ /* 0x0007640000300800 */
[----:B------:R-:W-:Y:S01]  /*196f0*/  FADD.FTZ R2, R164, R137 ;  /* 0x00000089a4027221 */ /* 0x000fe20000010000 */
[----:B------:R-:W-:Y:S01]  /*19700*/  MOV R137, R208 ;  /* 0x000000d000897202 */ /* 0x000fe20000000f00 */
[----:B------:R3:W5:Y:S01]  /*19710*/  LDL.LU R236, [R1+0xa0] ;  /* 0x0000a00001ec7983 */ /* 0x0007620000300800 */
[----:B------:R-:W-:Y:S01]  /*19720*/  F2FP.BF16.F32.PACK_AB R208, R252, R248 ;  /* 0x000000f8fcd0723e */ /* 0x000fe200000010ff */
[-C--:B------:R-:W-:Y:S02]  /*19730*/  HMMA.16816.F32.BF16 R76, R148, R146.reuse, R76 ;  /* 0x00000092944c723c */ /* 0x080fe4000004184c */
[----:B------:R3:W5:Y:S01]  /*19740*/  LDL.LU R231, [R1+0x9c] ;  /* 0x00009c0001e77983 */ /* 0x0007620000300800 */
[----:B------:R-:W-:Y:S01]  /*19750*/  F2FP.BF16.F32.PACK_AB R210, R137, R195 ;  /* 0x000000c389d2723e */ /* 0x000fe200000010ff */
[----:B------:R-:W-:Y:S01]  /*19760*/  FADD.FTZ R3, R162, R3 ;  /* 0x00000003a2037221 */ /* 0x000fe20000010000 */
[----:B------:R-:W-:Y:S01]  /*19770*/  FADD.FTZ R179, R161, R0 ;  /* 0x00000000a1b37221 */ /* 0x000fe20000010000 */
[----:B------:R3:W5:Y:S01]  /*19780*/  LDL.LU R230, [R1+0x98] ;  /* 0x0000980001e67983 */ /* 0x0007620000300800 */
[----:B-1----:R-:W-:Y:S01]  /*19790*/  F2FP.BF16.F32.PACK_AB R211, R132, R250 ;  /* 0x000000fa84d3723e */ /* 0x002fe200000010ff */
[C---:B------:R-:W-:Y:S02]  /*197a0*/  HMMA.16816.F32.BF16 R80, R140.reuse, R146, R80 ;  /* 0x000000928c50723c */ /* 0x040fe40000041850 */
[----:B------:R-:W1:Y:S02]  /*197b0*/  LDSM.16.MT88.4 R144, [R216+0xe800] ;  /* 0x00e80000d890783b */ /* 0x000e640000004200 */
[----:B------:R-:W-:Y:S06]  /*197c0*/  IMAD.MOV.U32 R0, RZ, RZ, R187 ;  /* 0x000000ffff007224 */ /* 0x000fec00078e00bb */
[----:B------:R3:W5:Y:S01]  /*197d0*/  LDL.LU R228, [R1+0x94] ;  /* 0x0000940001e47983 */ /* 0x0007620000300800 */
[----:B------:R-:W2:Y:S01]  /*197e0*/  S2R R233, SR_TID.X ;  /* 0x0000000000e97919 */ /* 0x000ea20000002100 */
[----:B------:R-:W4:Y:S01]  /*197f0*/  S2R R232, SR_TID.X ;  /* 0x0000000000e87919 */ /* 0x000f220000002100 */
[-C--:B-1----:R-:W-:Y:S03]  /*19800*/  HMMA.16816.F32.BF16 R84, R140, R144.reuse, R84 ;  /* 0x000000908c54723c */ /* 0x082fe60000041854 */
[----:B--2---:R-:W-:Y:S05]  /*19810*/  IMAD.SHL.U32 R233, R233, 0x40, RZ ;  /* 0x00000040e9e97824 */ /* 0x004fea00078e00ff */
[C---:B------:R-:W-:Y:S04]  /*19820*/  HMMA.16816.F32.BF16 R88, R148.reuse, R144, R88 ;  /* 0x000000909458723c */ /* 0x040fe80000041858 */
[----:B------:R-:W-:Y:S04]  /*19830*/  LOP3.LUT R234, R233, 0x400, RZ, 0xc0, !PT ;  /* 0x00000400e9ea7812 */ /* 0x000fe800078ec0ff */
        /* <DEDUP_REMOVED lines=10> */
[----:B------:R-:W-:Y:S02]  /*198e0*/  F2FP.BF16.F32.PACK_AB R144, R171, R198 ;  /* 0x000000c6ab90723e */ /* 0x000fe400000010ff */
[----:B------:R-:W-:Y:S02]  /*198f0*/  F2FP.BF16.F32.PACK_AB R145, R166, R168 ;  /* 0x000000a8a691723e */ /* 0x000fe400000010ff */
[-C--:B------:R-:W-:Y:S01]  /*19900*/  HMMA.16816.F32.BF16 R124, R148, R146.reuse, R124 ;  /* 0x00000092947c723c */ /* 0x080fe2000004187c */
[----:B------:R-:W1:Y:S07]  /*19910*/  LDSM.16.MT88.4 R148, [R212+0xd000] ;  /* 0x00d00000d494783b */ /* 0x000e6e0000004200 */
[----:B------:R-:W-:Y:S04]  /*19920*/  HMMA.16816.F32.BF16 R128, R140, R146, R128 ;  /* 0x000000928c80723c */ /* 0x000fe80000041880 */
[----:B------:R-:W-:Y:S02]  /*19930*/  F2FP.BF16.F32.PACK_AB R140, R167, R169 ;  /* 0x000000a9a78c723e */ /* 0x000fe400000010ff */
[----:B------:R-:W-:Y:S02]  /*19940*/  F2FP.BF16.F32.PACK_AB R141, R199, R170 ;  /* 0x000000aac78d723e */ /* 0x000fe400000010ff */
[----:B------:R-:W-:Y:S02]  /*19950*/  F2FP.BF16.F32.PACK_AB R142, R184, R202 ;  /* 0x000000cab88e723e */ /* 0x000fe400000010ff */
[----:B------:R-:W-:Y:S02]  /*19960*/  F2FP.BF16.F32.PACK_AB R143, R183, R203 ;  /* 0x000000cbb78f723e */ /* 0x000fe400000010ff */
[----:B------:R-:W-:Y:S02]  /*19970*/  F2FP.BF16.F32.PACK_AB R146, R186, R200 ;  /* 0x000000c8ba92723e */ /* 0x000fe400000010ff */
[----:B------:R-:W-:Y:S03]  /*19980*/  F2FP.BF16.F32.PACK_AB R147, R185, R201 ;  /* 0x000000c9b993723e */ /* 0x000fe600000010ff */
        /* <DEDUP_REMOVED lines=31> */
[----:B------:R-:W3:Y:S07]  /*19b80*/  LDSM.16.MT88.4 R156, [R212+0xd800] ;  /* 0x00d80000d49c783b */ /* 0x000eee0000004200 */
[-C--:B-1----:R-:W-:Y:S01]  /*19b90*/  HMMA.16816.F32.BF16 R100, R140, R148.reuse, R100 ;  /* 0x000000948c64723c */ /* 0x082fe20000041864 */
[----:B------:R-:W1:Y:S07]  /*19ba0*/  LDSM.16.MT88.4 R212, [R212+0xf800] ;  /* 0x00f80000d4d4783b */ /* 0x000e6e0000004200 */
[C---:B------:R-:W-:Y:S08]  /*19bb0*/  HMMA.16816.F32.BF16 R104, R144.reuse, R148, R104 ;  /* 0x000000949068723c */ /* 0x040ff00000041868 */
[-C--:B------:R-:W-:Y:S08]  /*19bc0*/  HMMA.16816.F32.BF16 R108, R144, R150.reuse, R108 ;  /* 0x00000096906c723c */ /* 0x080ff0000004186c */
[C---:B------:R-:W-:Y:S08]  /*19bd0*/  HMMA.16816.F32.BF16 R112, R140.reuse, R150, R112 ;  /* 0x000000968c70723c */ /* 0x040ff00000041870 */
[-C--:B--2---:R-:W-:Y:S08]  /*19be0*/  HMMA.16816.F32.BF16 R116, R140, R152.reuse, R116 ;  /* 0x000000988c74723c */ /* 0x084ff00000041874 */
[C---:B------:R-:W-:Y:S08]  /*19bf0*/  HMMA.16816.F32.BF16 R120, R144.reuse, R152, R120 ;  /* 0x000000989078723c */ /* 0x040ff00000041878 */
[-C--:B------:R-:W-:Y:S08]  /*19c00*/  HMMA.16816.F32.BF16 R124, R144, R154.reuse, R124 ;  /* 0x0000009a907c723c */ /* 0x080ff0000004187c */
[----:B------:R-:W-:Y:S04]  /*19c10*/  HMMA.16816.F32.BF16 R128, R140, R154, R128 ;  /* 0x0000009a8c80723c */ /* 0x000fe80000041880 */
[----:B------:R-:W-:Y:S02]  /*19c20*/  F2FP.BF16.F32.PACK_AB R140, R247, R246 ;  /* 0x000000f6f78c723e */ /* 0x000fe400000010ff */
[----:B------:R-:W-:Y:S02]  /*19c30*/  F2FP.BF16.F32.PACK_AB R141, R226, R227 ;  /* 0x000000e3e28d723e */ /* 0x000fe400000010ff */
[----:B------:R-:W-:Y:S02]  /*19c40*/  F2FP.BF16.F32.PACK_AB R142, R225, R245 ;  /* 0x000000f5e18e723e */ /* 0x000fe400000010ff */
[----:B------:R-:W-:Y:S07]  /*19c50*/  F2FP.BF16.F32.PACK_AB R143, R138, R224 ;  /* 0x000000e08a8f723e */ /* 0x000fee00000010ff */
[-C--:B---3--:R-:W-:Y:S01]  /*19c60*/  HMMA.16816.F32.BF16 R144, R140, R156.reuse, R4 ;  /* 0x0000009c8c90723c */ /* 0x088fe20000041804 */
[----:B------:R2:W3:Y:S07]  /*19c70*/  LDSM.16.MT88.4 R4, [R139+0x3800] ;  /* 0x003800008b04783b */ /* 0x0004ee0000004200 */
[C---:B------:R-:W-:Y:S04]  /*19c80*/  HMMA.16816.F32.BF16 R148, R208.reuse, R156, R8 ;  /* 0x0000009cd094723c */ /* 0x040fe80000041808 */
[----:B------:R-:W-:Y:S01]  /*19c90*/  IMAD.MOV.U32 R9, RZ, RZ, R193 ;  /* 0x000000ffff097224 */ /* 0x000fe200078e00c1 */
[----:B------:R-:W-:Y:S01]  /*19ca0*/  MOV R8, R182 ;  /* 0x000000b600087202 */ /* 0x000fe20000000f00 */
[----:B------:R-:W-:Y:S01]  /*19cb0*/  IMAD.MOV.U32 R11, RZ, RZ, R181 ;  /* 0x000000ffff0b7224 */ /* 0x000fe200078e00b5 */
[----:B------:R-:W-:Y:S01]  /*19cc0*/  MOV R10, R192 ;  /* 0x000000c0000a7202 */ /* 0x000fe20000000f00 */
[-C--:B------:R-:W-:Y:S03]  /*19cd0*/  HMMA.16816.F32.BF16 R152, R208, R158.reuse, R12 ;  /* 0x0000009ed098723c */ /* 0x080fe6000004180c */
[----:B------:R-:W-:Y:S01]  /*19ce0*/  IMAD.MOV.U32 R15, RZ, RZ, R195 ;  /* 0x000000ffff0f7224 */ /* 0x000fe200078e00c3 */
[----:B------:R-:W-:Y:S01]  /*19cf0*/  MOV R13, R184 ;  /* 0x000000b8000d7202 */ /* 0x000fe20000000f00 */
[----:B------:R-:W-:Y:S02]  /*19d00*/  IMAD.MOV.U32 R14, RZ, RZ, R183 ;  /* 0x000000ffff0e7224 */ /* 0x000fe400078e00b7 */
[----:B------:R-:W-:Y:S01]  /*19d10*/  FADD.FTZ R8, R8, R3 ;  /* 0x0000000308087221 */ /* 0x000fe20000010000 */
[----:B------:R-:W-:Y:S01]  /*19d20*/  IMAD.MOV.U32 R12, RZ, RZ, R185 ;  /* 0x000000ffff0c7224 */ /* 0x000fe200078e00b9 */
[C---:B------:R-:W-:Y:S04]  /*19d30*/  HMMA.16816.F32.BF16 R156, R140.reuse, R158, R16 ;  /* 0x0000009e8c9c723c */ /* 0x040fe80000041810 */
[----:B------:R-:W-:Y:S01]  /*19d40*/  IMAD.MOV.U32 R18, RZ, RZ, R203 ;  /* 0x000000ffff127224 */ /* 0x000fe200078e00cb */
[----:B------:R-:W-:Y:S01]  /*19d50*/  MOV R19, R186 ;  /* 0x000000ba00137202 */ /* 0x000fe20000000f00 */
[----:B------:R-:W-:Y:S01]  /*19d60*/  IMAD.MOV.U32 R17, RZ, RZ, R202 ;  /* 0x000000ffff117224 */ /* 0x000fe200078e00ca */
[----:B------:R-:W-:Y:S01]  /*19d70*/  MOV R16, R201 ;  /* 0x000000c900107202 */ /* 0x000fe20000000f00 */
[-C--:B------:R-:W-:Y:S03]  /*19d80*/  HMMA.16816.F32.BF16 R160, R140, R172.reuse, R20 ;  /* 0x000000ac8ca0723c */ /* 0x080fe60000041814 */
[----:B------:R-:W-:Y:S01]  /*19d90*/  MOV R21, R167 ;  /* 0x000000a700157202 */ /* 0x000fe20000000f00 */
[----:B------:R-:W-:Y:S02]  /*19da0*/  IMAD.MOV.U32 R20, RZ, RZ, R166 ;  /* 0x000000ffff147224 */ /* 0x000fe400078e00a6 */
[----:B------:R-:W-:Y:S01]  /*19db0*/  FADD.FTZ R11, R11, R8 ;  /* 0x000000080b0b7221 */ /* 0x000fe20000010000 */
[----:B------:R-:W-:Y:S01]  /*19dc0*/  IMAD.MOV.U32 R22, RZ, RZ, R199 ;  /* 0x000000ffff167224 */ /* 0x000fe200078e00c7 */
[C---:B------:R-:W-:Y:S04]  /*19dd0*/  HMMA.16816.F32.BF16 R164, R208.reuse, R172, R24 ;  /* 0x000000acd0a4723c */ /* 0x040fe80000041818 */
[----:B------:R-:W-:Y:S01]  /*19de0*/  MOV R27, R171 ;  /* 0x000000ab001b7202 */ /* 0x000fe20000000f00 */
[----:B------:R-:W-:Y:S01]  /*19df0*/  IMAD.MOV.U32 R26, RZ, RZ, R170 ;  /* 0x000000ffff1a7224 */ /* 0x000fe200078e00aa */
[----:B------:R-:W-:Y:S01]  /*19e00*/  MOV R25, R169 ;  /* 0x000000a900197202 */ /* 0x000fe20000000f00 */
[----:B------:R-:W-:Y:S02]  /*19e10*/  IMAD.MOV.U32 R24, RZ, RZ, R168 ;  /* 0x000000ffff187224 */ /* 0x000fe400078e00a8 */
[-C--:B------:R-:W-:Y:S03]  /*19e20*/  HMMA.16816.F32.BF16 R168, R208, R174.reuse, R28 ;  /* 0x000000aed0a8723c */ /* 0x080fe6000004181c */
[----:B------:R-:W-:Y:S01]  /*19e30*/  IMAD.MOV.U32 R23, RZ, RZ, R200 ;  /* 0x000000ffff177224 */ /* 0x000fe200078e00c8 */
[----:B------:R-:W-:Y:S01]  /*19e40*/  MOV R31, R198 ;  /* 0x000000c6001f7202 */ /* 0x000fe20000000f00 */
[----:B------:R-:W-:Y:S01]  /*19e50*/  IMAD.MOV.U32 R30, RZ, RZ, R197 ;  /* 0x000000ffff1e7224 */ /* 0x000fe200078e00c5 */
[----:B------:R-:W-:Y:S01]  /*19e60*/  MOV R28, R194 ;  /* 0x000000c2001c7202 */ /* 0x000fe20000000f00 */
[----:B--2---:R-:W-:Y:S01]  /*19e70*/  IMAD.MOV.U32 R139, RZ, RZ, R134 ;  /* 0x000000ffff8b7224 */ /* 0x004fe200078e0086 */
[C---:B------:R-:W-:Y:S04]  /*19e80*/  HMMA.16816.F32.BF16 R172, R140.reuse, R174, R32 ;  /* 0x000000ae8cac723c */ /* 0x040fe80000041820 */
[----:B------:R-:W-:Y:S01]  /*19e90*/  MOV R34, R177 ;  /* 0x000000b100227202 */ /* 0x000fe20000000f00 */
[----:B------:R-:W-:Y:S01]  /*19ea0*/  IMAD.MOV.U32 R35, RZ, RZ, R176 ;  /* 0x000000ffff237224 */ /* 0x000fe200078e00b0 */
[----:B------:R-:W-:Y:S01]  /*19eb0*/  MOV R32, R179 ;  /* 0x000000b300207202 */ /* 0x000fe20000000f00 */
[----:B------:R-:W-:Y:S01]  /*19ec0*/  IMAD.MOV.U32 R33, RZ, RZ, R178 ;  /* 0x000000ffff217224 */ /* 0x000fe200078e00b2 */
[----:B------:R-:W-:Y:S01]  /*19ed0*/  MOV R29, R196 ;  /* 0x000000c4001d7202 */ /* 0x000fe20000000f00 */
[-C--:B------:R-:W-:Y:S03]  /*19ee0*/  HMMA.16816.F32.BF16 R176, R140, R188.reuse, R36 ;  /* 0x000000bc8cb0723c */ /* 0x080fe60000041824 */
[----:B------:R-:W-:Y:S01]  /*19ef0*/  MOV R39, R180 ;  /* 0x000000b400277202 */ /* 0x000fe20000000f00 */
[----:B------:R-:W-:Y:S01]  /*19f00*/  FADD.FTZ R2, R34, R2 ;  /* 0x0000000222027221 */ /* 0x000fe20000010000 */
[----:B------:R-:W-:Y:S03]  /*19f10*/  FADD.FTZ R3, R33, R32 ;  /* 0x0000002021037221 */ /* 0x000fe60000010000 */
        /* <DEDUP_REMOVED lines=33> */
[----:B------:R-:W-:Y:S03]  /*1a130*/  FADD.FTZ R0, R249, R0 ;  /* 0x00000000f9007221 */ /* 0x000fe60000010000 */
[-C--:B-1----:R-:W-:Y:S03]  /*1a140*/  HMMA.16816.F32.BF16 R68, R140, R212.reuse, R68 ;  /* 0x000000d48c44723c */ /* 0x082fe60000041844 */
[----:B------:R-:W-:Y:S05]  /*1a150*/  FADD.FTZ R0, R251, R0 ;  /* 0x00000000fb007221 */ /* 0x000fea0000010000 */
        /* <DEDUP_REMOVED lines=11> */
[-C--:B---3--:R-:W-:Y:S08]  /*1a210*/  HMMA.16816.F32.BF16 R116, R140, R4.reuse, R116 ;  /* 0x000000048c74723c */ /* 0x088ff00000041874 */
[C---:B------:R-:W-:Y:S04]  /*1a220*/  HMMA.16816.F32.BF16 R120, R208.reuse, R4, R120 ;  /* 0x00000004d078723c */ /* 0x040fe80000041878 */
[----:B------:R-:W-:Y:S04]  /*1a230*/  FADD.FTZ R4, R14, R9 ;  /* 0x000000090e047221 */ /* 0x000fe80000010000 */
[-C--:B------:R-:W-:Y:S03]  /*1a240*/  HMMA.16816.F32.BF16 R124, R208, R6.reuse, R124 ;  /* 0x00000006d07c723c */ /* 0x080fe6000004187c */
        /* <DEDUP_REMOVED lines=8> */
[----:B------:R-:W-:Y:S01]  /*1a2d0*/  HMMA.16816.F32.BF16 R128, R140, R6, R128 ;  /* 0x000000068c80723c */ /* 0x000fe20000041880 */
[----:B------:R-:W-:Y:S03]  /*1a2e0*/  STL [R1+0x7c], R4 ;  /* 0x00007c0401007387 */ /* 0x000fe60000100800 */
[----:B------:R-:W-:Y:S01]  /*1a2f0*/  FADD.FTZ R3, R132, R3 ;  /* 0x0000000384037221 */ /* 0x000fe20000010000 */
[----:B------:R-:W-:Y:S01]  /*1a300*/  FADD.FTZ R0, R138, R0 ;  /* 0x000000008a007221 */ /* 0x000fe20000010000 */
[----:B------:R-:W-:Y:S01]  /*1a310*/  MOV R132, R136 ;  /* 0x0000008800847202 */ /* 0x000fe20000000f00 */
[----:B------:R-:W-:Y:S02]  /*1a320*/  IMAD.MOV.U32 R140, RZ, RZ, R135 ;  /* 0x000000ffff8c7224 */ /* 0x000fe400078e0087 */
[----:B------:R1:W-:Y:S04]  /*1a330*/  STL [R1+0x80], R3 ;  /* 0x0000800301007387 */ /* 0x0003e80000100800 */
[----:B------:R3:W-:Y:S04]  /*1a340*/  STL [R1+0x74], R2 ;  /* 0x0000740201007387 */ /* 0x0007e80000100800 */
[----:B------:R3:W-:Y:S01]  /*1a350*/  STL [R1+0x78], R0 ;  /* 0x0000780001007387 */ /* 0x0007e20000100800 */
[----:B-1----:R-:W-:Y:S01]  /*1a360*/  MOV R3, R133 ;  /* 0x0000008500037202 */ /* 0x002fe20000000f00 */
[----:B----4-:R-:W-:Y:S06]  /*1a370*/  BRA.U UP0, `(.L_x_714) ;  /* 0xffffffad00d07547 */ /* 0x010fec000b83ffff */
.L_x_713:
[----:B------:R-:W3:Y:S01]  /*1a380*/  LDL.LU R4, [R1+0x74] ;  /* 0x0000740001047983 */ /* 0x000ee20000300800 */
[----:B------:R-:W-:Y:S01]  /*1a390*/  MOV R67, 0x10 ;  /* 0x0000001000437802 */ /* 0x000fe20000000f00 */
[----:B------:R-:W-:Y:S02]  /*1a3a0*/  UISETP.NE.AND UP3, UPT, UR20, -0x1, UPT ;  /* 0xffffffff1400788c */ /* 0x000fe4000bf65270 */
[----:B------:R-:W4:Y:S01]  /*1a3b0*/  LDL.LU R10, [R1+0x78] ;  /* 0x00007800010a7983 */ /* 0x000f220000300800 */
[----:B------:R-:W2:Y:S01]  /*1a3c0*/  S2UR UR12, SR_CTAID.Y ;  /* 0x00000000000c79c3 */ /* 0x000ea20000002600 */
[----:B------:R-:W2:Y:S02]  /*1a3d0*/  LDCU.U8 UR4, c[0x0][0x549] ;  /* 0x0000a920ff0477ac */ /* 0x000ea40008000000 */
[----:B------:R-:W4:Y:S01]  /*1a3e0*/  LDL.LU R9, [R1+0x7c] ;  /* 0x00007c0001097983 */ /* 0x000f220000300800 */
[----:B------:R-:W2:Y:S03]  /*1a3f0*/  LDCU UR10, c[0x0][0x434] ;  /* 0x00008680ff0a77ac */ /* 0x000ea60008000800 */
[----:B-1----:R-:W4:Y:S01]  /*1a400*/  LDL.LU R5, [R1+0x80] ;  /* 0x0000800001057983 */ /* 0x002f220000300800 */
[----:B------:R-:W-:Y:S01]  /*1a410*/  SEL R67, R67, 0xfffffff0, !P3 ;  /* 0xfffffff043437807 */ /* 0x000fe20005800000 */
[----:B------:R-:W1:Y:S02]  /*1a420*/  @!UP3 LDCU.64 UR8, c[0x0][0x400] ;  /* 0x00008000ff08b7ac */ /* 0x000e640008000a00 */
[----:B------:R-:W4:Y:S01]  /*1a430*/  LDL.LU R8, [R1+0x88] ;  /* 0x0000880001087983 */ /* 0x000f220000300800 */
[----:B------:R-:W1:Y:S03]  /*1a440*/  @UP3 LDCU.64 UR6, c[0x0][0x408] ;  /* 0x00008100ff0637ac */ /* 0x000e660008000a00 */
[----:B------:R-:W4:Y:S01]  /*1a450*/  LDL.LU R6, [R1+0x84] ;  /* 0x0000840001067983 */ /* 0x000f220000300800 */
[----:B------:R-:W1:Y:S03]  /*1a460*/  LDCU.U8 UR11, c[0x0][0x548] ;  /* 0x0000a900ff0b77ac */ /* 0x000e660008000000 */
[----:B------:R-:W4:Y:S01]  /*1a470*/  LDL.LU R7, [R1+0x70] ;  /* 0x0000700001077983 */ /* 0x000f220000300800 */
[----:B--2---:R-:W-:Y:S01]  /*1a480*/  LOP3.LUT P3, RZ, R232, 0x8, RZ, 0xc0, !PT ;  /* 0x00000008e8ff7812 */ /* 0x004fe2000786c0ff */
[----:B------:R-:W-:-:S02]  /*1a490*/  UISETP.NE.AND UP1, UPT, UR4, URZ, UPT ;  /* 0x000000ff0400728c */ /* 0x000fc4000bf25270 */
[----:B------:R-:W-:Y:S01]  /*1a4a0*/  UISETP.NE.AND UP2, UPT, UR20, -0x1, UPT ;  /* 0xffffffff1400788c */ /* 0x000fe2000bf45270 */
[----:B------:R-:W2:Y:S01]  /*1a4b0*/  LDCU UR13, c[0x0][0x434] ;  /* 0x00008680ff0d77ac */ /* 0x000ea20008000800 */
[----:B-1----:R-:W-:Y:S01]  /*1a4c0*/  @!UP3 UIMAD.WIDE.U32 UR14, UR12, UR8, URZ ;  /* 0x000000080c0eb2a5 */ /* 0x002fe2000f8e00ff */
[----:B------:R-:W1:Y:S01]  /*1a4d0*/  S2UR UR8, SR_CTAID.X ;  /* 0x00000000000879c3 */ /* 0x000e620000002500 */
[----:B------:R-:W-:-:S05]  /*1a4e0*/  @UP3 UIMAD.WIDE.U32 UR16, UR20, UR6, URZ ;  /* 0x00000006141032a5 */ /* 0x000fca000f8e00ff */
[----:B------:R-:W2:Y:S01]  /*1a4f0*/  @UP1 LDCU UR4, c[0x0][0x430] ;  /* 0x00008600ff0417ac */ /* 0x000ea20008000800 */
[----:B------:R-:W-:Y:S01]  /*1a500*/  @!UP3 UIMAD UR9, UR12, UR9, UR15 ;  /* 0x000000090c09b2a4 */ /* 0x000fe2000f8e020f */
[----:B------:R-:W1:Y:S01]  /*1a510*/  S2UR UR6, SR_CTAID.Z ;  /* 0x00000000000679c3 */ /* 0x000e620000002700 */
[----:B------:R-:W-:Y:S02]  /*1a520*/  @UP3 UIMAD UR9, UR20, UR7, UR17 ;  /* 0x00000007140932a4 */ /* 0x000fe4000f8e0211 */
[----:B------:R-:W-:Y:S02]  /*1a530*/  @!UP2 UIMAD UR20, UR12, UR10, URZ ;  /* 0x0000000a0c14a2a4 */ /* 0x000fe4000f8e02ff */
[----:B------:R-:W-:Y:S01]  /*1a540*/  UISETP.NE.AND UP0, UPT, UR11, URZ, !UP1 ;  /* 0x000000ff0b00728c */ /* 0x000fe2000cf05270 */
[----:B------:R-:W1:Y:S01]  /*1a550*/  @UP1 LDCU UR15, c[0x0][0x430] ;  /* 0x00008600ff0f17ac */ /* 0x000e620008000800 */
[----:B------:R-:W-:Y:S01]  /*1a560*/  @UP1 UMOV UR7, 0x1 ;  /* 0x0000000100071882 */ /* 0x000fe20000000000 */
[----:B------:R-:W-:Y:S01]  /*1a570*/  @UP3 UMOV UR14, UR16 ;  /* 0x00000010000e3c82 */ /* 0x000fe20008000000 */
[----:B--2---:R-:W-:-:S02]  /*1a580*/  @UP1 UIMAD UR13, UR4, UR10, URZ ;  /* 0x0000000a040d12a4 */ /* 0x004fc4000f8e02ff */
[----:B------:R-:W-:Y:S01]  /*1a590*/  USHF.R.S32.HI UR4, URZ, 0x1f, UR20 ;  /* 0x0000001fff047899 */ /* 0x000fe20008011414 */
[----:B---3--:R-:W2:Y:S04]  /*1a5a0*/  SHFL.BFLY PT, R2, R4, 0x2, 0x1f ;  /* 0x0c401f0004027f89 */ /* 0x008ea800000e0000 */
[----:B----4-:R-:W3:Y:S04]  /*1a5b0*/  SHFL.BFLY PT, R0, R10, 0x2, 0x1f ;  /* 0x0c401f000a007f89 */ /* 0x010ee800000e0000 */
[----:B------:R-:W4:Y:S01]  /*1a5c0*/  SHFL.BFLY PT, R3, R5, 0x2, 0x1f ;  /* 0x0c401f0005037f89 */ /* 0x000f2200000e0000 */
[----:B--2---:R-:W-:Y:S01]  /*1a5d0*/  FADD.FTZ R2, R2, R4 ;  /* 0x0000000402027221 */ /* 0x004fe20000010000 */
[----:B------:R-:W-:-:S02]  /*1a5e0*/  MOV R141, R7 ;  /* 0x00000007008d7202 */ /* 0x000fc40000000f00 */
[----:B------:R-:W2:Y:S01]  /*1a5f0*/  SHFL.BFLY PT, R4, R9, 0x2, 0x1f ;  /* 0x0c401f0009047f89 */ /* 0x000ea200000e0000 */
[----:B---3--:R-:W-:-:S03]  /*1a600*/  FADD.FTZ R0, R0, R10 ;  /* 0x0000000a00007221 */ /* 0x008fc60000010000 */
[----:B------:R-:W3:Y:S04]  /*1a610*/  SHFL.BFLY PT, R137, R2, 0x1, 0x1f ;  /* 0x0c201f0002897f89 */ /* 0x000ee800000e0000 */
[----:B------:R-:W1:Y:S01]  /*1a620*/  SHFL.BFLY PT, R138, R0, 0x1, 0x1f ;  /* 0x0c201f00008a7f89 */ /* 0x000e6200000e0000 */
[----:B----4-:R-:W-:-:S05]  /*1a630*/  FADD.FTZ R3, R3, R5 ;  /* 0x0000000503037221 */ /* 0x010fca0000010000 */
[----:B------:R-:W4:Y:S01]  /*1a640*/  SHFL.BFLY PT, R139, R3, 0x1, 0x1f ;  /* 0x0c201f00038b7f89 */ /* 0x000f2200000e0000 */
[----:B--2---:R-:W-:Y:S01]  /*1a650*/  FADD.FTZ R4, R4, R9 ;  /* 0x0000000904047221 */ /* 0x004fe20000010000 */
[----:B---3--:R-:W-:-:S04]  /*1a660*/  FADD.FTZ R137, R2, R137 ;  /* 0x0000008902897221 */ /* 0x008fc80000010000 */
[----:B------:R-:W2:Y:S01]  /*1a670*/  SHFL.BFLY PT, R132, R4, 0x1, 0x1f ;  /* 0x0c201f0004847f89 */ /* 0x000ea200000e0000 */
[----:B------:R-:W3:Y:S01]  /*1a680*/  MUFU.RCP R2, R137 ;  /* 0x0000008900027308 */ /* 0x000ee20000001000 */
[----:B-1----:R-:W-:Y:S01]  /*1a690*/  FADD.FTZ R138, R0, R138 ;  /* 0x0000008a008a7221 */ /* 0x002fe20000010000 */
[----:B------:R-:W-:Y:S02]  /*1a6a0*/  SHF.L.U32 R0, R232, 0x4, RZ ;  /* 0x00000004e8007819 */ /* 0x000fe400000006ff */
[----:B------:R-:W-:Y:S02]  /*1a6b0*/  FSETP.NE.FTZ.AND P4, PT, R137, RZ, PT ;  /* 0x000000ff8900720b */ /* 0x000fe40003f95000 */
[----:B------:R-:W-:Y:S01]  /*1a6c0*/  LOP3.LUT R0, R0, 0x1c0, RZ, 0xc0, !PT ;  /* 0x000001c000007812 */ /* 0x000fe200078ec0ff */
[----:B----4-:R-:W-:Y:S01]  /*1a6d0*/  FADD.FTZ R139, R3, R139 ;  /* 0x0000008b038b7221 */ /* 0x010fe20000010000 */
[----:B------:R-:W1:Y:S01]  /*1a6e0*/  MUFU.RCP R5, R138 ;  /* 0x0000008a00057308 */ /* 0x000e620000001000 */
[----:B------:R-:W-:-:S02]  /*1a6f0*/  FSETP.NE.FTZ.AND P2, PT, R138, RZ, PT ;  /* 0x000000ff8a00720b */ /* 0x000fc40003f55000 */
[----:B------:R-:W-:Y:S02]  /*1a700*/  LOP3.LUT R0, R0, 0x38, R8, 0xf8, !PT ;  /* 0x0000003800007812 */ /* 0x000fe400078ef808 */
[----:B------:R-:W-:Y:S02]  /*1a710*/  FSETP.NE.FTZ.AND P0, PT, R139, RZ, PT ;  /* 0x000000ff8b00720b */ /* 0x000fe40003f15000 */
[----:B-----5:R-:W-:Y:S01]  /*1a720*/  LOP3.LUT R6, R0, R6, R231, 0xfe, !PT ;  /* 0x0000000600067212 */ /* 0x020fe200078efee7 */
[----:B------:R-:W-:Y:S01]  /*1a730*/  MUFU.RCP R3, R139 ;  /* 0x0000008b00037308 */ /* 0x000fe20000001000 */
[----:B---3--:R-:W-:Y:S02]  /*1a740*/  FSEL R2, R2, 1, P4 ;  /* 0x3f80000002027808 */ /* 0x008fe40002000000 */
[----:B------:R-:W-:Y:S01]  /*1a750*/  LEA R6, R6, UR5, 0x1 ;  /* 0x0000000506067c11 */ /* 0x000fe2000f8e08ff */
[----:B--2---:R-:W-:Y:S02]  /*1a760*/  FADD.FTZ R132, R4, R132 ;  /* 0x0000008404847221 */ /* 0x004fe40000010000 */
        /* <DEDUP_REMOVED lines=34> */
[----:B------:R-:W1:Y:S01]  /*1a990*/  MUFU.RCP R2, R132 ;  /* 0x0000008400027308 */ /* 0x000e620000001000 */
[----:B------:R-:W-:Y:S01]  /*1a9a0*/  FMUL.FTZ R4, R0, R147 ;  /* 0x0000009300047220 */ /* 0x000fe20000410000 */
[----:B------:R-:W-:Y:S01]  /*1a9b0*/  F2FP.BF16.F32.PACK_AB R56, R56, R68 ;  /* 0x000000443838723e */ /* 0x000fe200000010ff */
[C---:B------:R-:W-:Y:S01]  /*1a9c0*/  FMUL.FTZ R158, R0.reuse, R158 ;  /* 0x0000009e009e7220 */ /* 0x040fe20000410000 */
[----:B------:R-:W-:Y:S01]  /*1a9d0*/  MOV R68, 0x20 ;  /* 0x0000002000447802 */ /* 0x000fe20000000f00 */
[----:B------:R-:W-:Y:S01]  /*1a9e0*/  FMUL.FTZ R159, R0, R159 ;  /* 0x0000009f009f7220 */ /* 0x000fe20000410000 */
[----:B------:R-:W-:Y:S01]  /*1a9f0*/  F2FP.BF16.F32.PACK_AB R4, R4, R146 ;  /* 0x000000920404723e */ /* 0x000fe200000010ff */
[----:B------:R-:W-:Y:S01]  /*1aa00*/  FMUL.FTZ R162, R0, R162 ;  /* 0x000000a200a27220 */ /* 0x000fe20000410000 */
[----:B------:R-:W-:Y:S01]  /*1aa10*/  FSETP.NE.FTZ.AND P1, PT, R132, RZ, PT ;  /* 0x000000ff8400720b */ /* 0x000fe20003f35000 */
[C---:B------:R-:W-:Y:S01]  /*1aa20*/  FMUL.FTZ R14, R0.reuse, R163 ;  /* 0x000000a3000e7220 */ /* 0x040fe20000410000 */
[C---:B------:R-:W-:Y:S01]  /*1aa30*/  FMUL.FTZ R174, R0.reuse, R174 ;  /* 0x000000ae00ae7220 */ /* 0x040fe20000410000 */
[----:B------:R2:W-:Y:S01]  /*1aa40*/  STS [R6+0x400], R4 ;  /* 0x0004000406007388 */ /* 0x0005e20000000800 */
        /* <DEDUP_REMOVED lines=25> */
[----:B--2---:R-:W-:-:S02]  /*1abe0*/  SEL R4, R68, 0xffffffe0, !P3 ;  /* 0xffffffe044047807 */ /* 0x004fc40005800000 */
[----:B-1----:R-:W-:Y:S02]  /*1abf0*/  FSEL R2, R2, 1, P1 ;  /* 0x3f80000002027808 */ /* 0x002fe40000800000 */
[----:B------:R-:W-:Y:S02]  /*1ac00*/  FSEL R0, R3, 1, P0 ;  /* 0x3f80000003007808 */ /* 0x000fe40000000000 */
[----:B------:R-:W-:Y:S01]  /*1ac10*/  LOP3.LUT P3, RZ, R232, 0x10, RZ, 0xc0, !PT ;  /* 0x00000010e8ff7812 */ /* 0x000fe2000786c0ff */
[C---:B------:R-:W-:Y:S01]  /*1ac20*/  FMUL.FTZ R148, R2.reuse, R148 ;  /* 0x0000009402947220 */ /* 0x040fe20000410000 */
[----:B------:R-:W-:Y:S01]  /*1ac30*/  F2FP.BF16.F32.PACK_AB R5, R5, R144 ;  /* 0x000000900505723e */ /* 0x000fe200000010ff */
        /* <DEDUP_REMOVED lines=64> */
[----:B------:R1:W-:Y:S01]  /*1b040*/  STS [R6], R5 ;  /* 0x0000000506007388 */ /* 0x0003e20000000800 */
[----:B------:R-:W-:-:S02]  /*1b050*/  IADD3 R3, PT, PT, R6, R67, RZ ;  /* 0x0000004306037210 */ /* 0x000fc40007ffe0ff */
[----:B------:R-:W-:Y:S02]  /*1b060*/  F2FP.BF16.F32.PACK_AB R2, R157, R156 ;  /* 0x0000009c9d02723e */ /* 0x000fe400000010ff */
[----:B------:R-:W-:Y:S01]  /*1b070*/  F2FP.BF16.F32.PACK_AB R66, R66, R148 ;  /* 0x000000944242723e */ /* 0x000fe200000010ff */
[----:B------:R2:W-:Y:S01]  /*1b080*/  STS [R3+0x400], R0 ;  /* 0x0004000003007388 */ /* 0x0005e20000000800 */
[----:B------:R-:W-:Y:S02]  /*1b090*/  F2FP.BF16.F32.PACK_AB R8, R8, R150 ;  /* 0x000000960808723e */ /* 0x000fe400000010ff */
[----:B------:R-:W-:Y:S01]  /*1b0a0*/  F2FP.BF16.F32.PACK_AB R7, R7, R152 ;  /* 0x000000980707723e */ /* 0x000fe200000010ff */
[----:B------:R3:W-:Y:S01]  /*1b0b0*/  STS [R3], R2 ;  /* 0x0000000203007388 */ /* 0x0007e20000000800 */
[----:B------:R-:W-:Y:S02]  /*1b0c0*/  F2FP.BF16.F32.PACK_AB R9, R9, R154 ;  /* 0x0000009a0909723e */ /* 0x000fe400000010ff */
[----:B------:R-:W-:Y:S01]  /*1b0d0*/  F2FP.BF16.F32.PACK_AB R15, R15, R160 ;  /* 0x000000a00f0f723e */ /* 0x000fe200000010ff */
[----:B------:R-:W-:Y:S01]  /*1b0e0*/  STS [R6+0x2000], R66 ;  /* 0x0020004206007388 */ /* 0x000fe20000000800 */
[----:B------:R-:W-:-:S02]  /*1b0f0*/  F2FP.BF16.F32.PACK_AB R14, R14, R162 ;  /* 0x000000a20e0e723e */ /* 0x000fc400000010ff */
[----:B------:R-:W-:Y:S01]  /*1b100*/  F2FP.BF16.F32.PACK_AB R11, R11, R172 ;  /* 0x000000ac0b0b723e */ /* 0x000fe200000010ff */
[----:B------:R4:W-:Y:S01]  /*1b110*/  STS [R6+0x2400], R8 ;  /* 0x0024000806007388 */ /* 0x0009e20000000800 */
[----:B------:R-:W-:Y:S02]  /*1b120*/  F2FP.BF16.F32.PACK_AB R10, R10, R174 ;  /* 0x000000ae0a0a723e */ /* 0x000fe400000010ff */
[----:B------:R-:W-:Y:S01]  /*1b130*/  F2FP.BF16.F32.PACK_AB R13, R13, R164 ;  /* 0x000000a40d0d723e */ /* 0x000fe200000010ff */
[----:B------:R4:W-:Y:S01]  /*1b140*/  STS [R3+0x2000], R7 ;  /* 0x0020000703007388 */ /* 0x0009e20000000800 */
[----:B------:R-:W-:Y:S02]  /*1b150*/  F2FP.BF16.F32.PACK_AB R12, R12, R166 ;  /* 0x000000a60c0c723e */ /* 0x000fe400000010ff */
[----:B-1----:R-:W-:Y:S01]  /*1b160*/  IADD3 R5, PT, PT, R6, R4, RZ ;  /* 0x0000000406057210 */ /* 0x002fe20007ffe0ff */
[----:B------:R1:W-:Y:S01]  /*1b170*/  STS [R3+0x2400], R9 ;  /* 0x0024000903007388 */ /* 0x0003e20000000800 */
[----:B------:R-:W-:-:S02]  /*1b180*/  F2FP.BF16.F32.PACK_AB R22, R22, R168 ;  /* 0x000000a81616723e */ /* 0x000fc400000010ff */
[----:B------:R-:W-:Y:S01]  /*1b190*/  F2FP.BF16.F32.PACK_AB R21, R21, R170 ;  /* 0x000000aa1515723e */ /* 0x000fe200000010ff */
[----:B------:R-:W-:Y:S01]  /*1b1a0*/  STS [R5], R15 ;  /* 0x0000000f05007388 */ /* 0x000fe20000000800 */
[C---:B--2---:R-:W-:Y:S02]  /*1b1b0*/  IADD3 R0, PT, PT, R6.reuse, 0x40, RZ ;  /* 0x0000004006007810 */ /* 0x044fe40007ffe0ff */
[----:B------:R-:W-:Y:S01]  /*1b1c0*/  @P3 IADD3 R0, PT, PT, R6, -0x40, RZ ;  /* 0xffffffc006003810 */ /* 0x000fe20007ffe0ff */
[----:B------:R-:W-:Y:S01]  /*1b1d0*/  STS [R5+0x400], R14 ;  /* 0x0004000e05007388 */ /* 0x000fe20000000800 */
[----:B---3--:R-:W-:Y:S02]  /*1b1e0*/  IADD3 R2, PT, PT, R67, R5, RZ ;  /* 0x0000000543027210 */ /* 0x008fe40007ffe0ff */
[----:B------:R-:W-:Y:S02]  /*1b1f0*/  F2FP.BF16.F32.PACK_AB R20, R20, R176 ;  /* 0x000000b01414723e */ /* 0x000fe400000010ff */
[----:B------:R-:W-:Y:S01]  /*1b200*/  F2FP.BF16.F32.PACK_AB R19, R19, R178 ;  /* 0x000000b21313723e */ /* 0x000fe200000010ff */
[----:B------:R-:W-:Y:S01]  /*1b210*/  STS [R2], R11 ;  /* 0x0000000b02007388 */ /* 0x000fe20000000800 */
[----:B------:R-:W-:-:S02]  /*1b220*/  F2FP.BF16.F32.PACK_AB R17, R17, R188 ;  /* 0x000000bc1111723e */ /* 0x000fc400000010ff */
[----:B------:R-:W-:Y:S01]  /*1b230*/  F2FP.BF16.F32.PACK_AB R16, R16, R190 ;  /* 0x000000be1010723e */ /* 0x000fe200000010ff */
[----:B------:R-:W-:Y:S01]  /*1b240*/  STS [R2+0x400], R10 ;  /* 0x0004000a02007388 */ /* 0x000fe20000000800 */
[-C--:B----4-:R-:W-:Y:S02]  /*1b250*/  IADD3 R8, PT, PT, R4, R0.reuse, RZ ;  /* 0x0000000004087210 */ /* 0x090fe40007ffe0ff */
[----:B------:R-:W-:Y:S01]  /*1b260*/  IADD3 R7, PT, PT, R67, R0, RZ ;  /* 0x0000000043077210 */ /* 0x000fe20007ffe0ff */
[----:B------:R-:W-:Y:S01]  /*1b270*/  STS [R5+0x2000], R13 ;  /* 0x0020000d05007388 */ /* 0x000fe20000000800 */
[----:B------:R-:W-:Y:S02]  /*1b280*/  F2FP.BF16.F32.PACK_AB R18, R18, R180 ;  /* 0x000000b41212723e */ /* 0x000fe400000010ff */
[----:B------:R-:W-:Y:S01]  /*1b290*/  F2FP.BF16.F32.PACK_AB R24, R24, R182 ;  /* 0x000000b61818723e */ /* 0x000fe200000010ff */
[----:B------:R-:W-:Y:S01]  /*1b2a0*/  STS [R5+0x2400], R12 ;  /* 0x0024000c05007388 */ /* 0x000fe20000000800 */
[----:B------:R-:W-:Y:S01]  /*1b2b0*/  F2FP.BF16.F32.PACK_AB R23, R23, R184 ;  /* 0x000000b81717723e */ /* 0x000fe200000010ff */
[----:B-1----:R1:W2:Y:S01]  /*1b2c0*/  @P2 MUFU.LG2 R9, R138 ;  /* 0x0000008a00092308 */ /* 0x0022a20000000c00 */
[----:B------:R-:W-:Y:S01]  /*1b2d0*/  F2FP.BF16.F32.PACK_AB R65, R65, R186 ;  /* 0x000000ba4141723e */ /* 0x000fe200000010ff */
[----:B------:R-:W-:Y:S01]  /*1b2e0*/  STS [R2+0x2000], R22 ;  /* 0x0020001602007388 */ /* 0x000fe20000000800 */
[----:B------:R-:W-:-:S02]  /*1b2f0*/  F2FP.BF16.F32.PACK_AB R64, R64, R196 ;  /* 0x000000c44040723e */ /* 0x000fc400000010ff */
[----:B------:R-:W-:Y:S01]  /*1b300*/  F2FP.BF16.F32.PACK_AB R63, R63, R198 ;  /* 0x000000c63f3f723e */ /* 0x000fe200000010ff */
[----:B------:R-:W-:Y:S01]  /*1b310*/  STS [R2+0x2400], R21 ;  /* 0x0024001502007388 */ /* 0x000fe20000000800 */
[----:B------:R-:W-:Y:S02]  /*1b320*/  F2FP.BF16.F32.PACK_AB R60, R60, R204 ;  /* 0x000000cc3c3c723e */ /* 0x000fe400000010ff */
[----:B------:R-:W-:Y:S01]  /*1b330*/  F2FP.BF16.F32.PACK_AB R59, R59, R206 ;  /* 0x000000ce3b3b723e */ /* 0x000fe200000010ff */
[----:B------:R-:W-:Y:S01]  /*1b340*/  STS [R0], R20 ;  /* 0x0000001400007388 */ /* 0x000fe20000000800 */
[----:B------:R-:W-:Y:S02]  /*1b350*/  IADD3 R4, PT, PT, R67, R8, RZ ;  /* 0x0000000843047210 */ /* 0x000fe40007ffe0ff */
        /* <DEDUP_REMOVED lines=64> */
[----:B---3--:R1:W3:Y:S03]  /*1b760*/  @P4 MUFU.LG2 R3, R137 ;  /* 0x0000008900034308 */ /* 0x0082e60000000c00 */
        /* <DEDUP_REMOVED lines=14> */
[----:B----4-:R-:W-:-:S03]  /*1b850*/  LOP3.LUT R0, R141, 0x1f8, RZ, 0xc0, !PT ;  /* 0x000001f88d007812 */ /* 0x010fc600078ec0ff */
[----:B------:R-:W-:Y:S01]  /*1b860*/  STS [R8+0x6000], R30 ;  /* 0x0060001e08007388 */ /* 0x000fe20000000800 */
[----:B------:R-:W-:-:S03]  /*1b870*/  LOP3.LUT R0, R0, 0x38, R232, 0x78, !PT ;  /* 0x0000003800007812 */ /* 0x000fc600078e78e8 */
[----:B------:R4:W-:Y:S01]  /*1b880*/  STS [R8+0x6400], R29 ;  /* 0x0064001d08007388 */ /* 0x0009e20000000800 */
[----:B------:R-:W-:-:S03]  /*1b890*/  LOP3.LUT R0, R0, 0x1e00, R141, 0xf8, !PT ;  /* 0x00001e0000007812 */ /* 0x000fc600078ef88d */
[----:B------:R1:W-:Y:S01]  /*1b8a0*/  STS [R4+0x6000], R26 ;  /* 0x0060001a04007388 */ /* 0x0003e20000000800 */
[----:B------:R-:W-:-:S03]  /*1b8b0*/  LEA R19, R0, UR5, 0x1 ;  /* 0x0000000500137c11 */ /* 0x000fc6000f8e08ff */
[----:B------:R1:W-:Y:S01]  /*1b8c0*/  STS [R4+0x6400], R25 ;  /* 0x0064001904007388 */ /* 0x0003e20000000800 */
[----:B----4-:R-:W4:Y:S01]  /*1b8d0*/  @P4 LDC R8, c[0x0][0x458] ;  /* 0x00011600ff084b82 */ /* 0x010f220000000800 */
[----:B--23--:R-:W-:Y:S05]  /*1b8e0*/  BRA.U UP1, `(.L_x_717) ;  /* 0x0000000101207547 */ /* 0x00cfea000b800000 */
[----:B------:R-:W-:Y:S01]  /*1b8f0*/  UISETP.NE.AND UP1, UPT, UR11, URZ, UPT ;  /* 0x000000ff0b00728c */ /* 0x000fe2000bf25270 */
[----:B------:R-:W2:Y:S10]  /*1b900*/  LDCU UR5, c[0x0][0x3e0] ;  /* 0x00007c00ff0577ac */ /* 0x000eb40008000800 */
[----:B------:R-:W2:Y:S01]  /*1b910*/  @UP1 LDCU UR7, c[0x0][0x454] ;  /* 0x00008a80ff0717ac */ /* 0x000ea20008000800 */
[----:B------:R-:W-:Y:S01]  /*1b920*/  @UP1 UMOV UR15, 0x1 ;  /* 0x00000001000f1882 */ /* 0x000fe20000000000 */
[----:B------:R-:W3:Y:S01]  /*1b930*/  @UP1 LDCU UR13, c[0x0][0x454] ;  /* 0x00008a80ff0d17ac */ /* 0x000ee20008000800 */
[----:B------:R-:W-:Y:S01]  /*1b940*/  @!UP1 UMOV UR15, 0x1 ;  /* 0x00000001000f9882 */ /* 0x000fe20000000000 */
[----:B--2---:R-:W-:-:S02]  /*1b950*/  @UP1 UIMAD UR7, UR7, UR5, URZ ;  /* 0x00000005070712a4 */ /* 0x004fc4000f8e02ff */
[----:B---3--:R-:W-:-:S12]  /*1b960*/  @!UP1 UIMAD UR7, UR10, UR5, URZ ;  /* 0x000000050a0792a4 */ /* 0x008fd8000f8e02ff */
.L_x_717:
[----:B------:R-:W-:Y:S01]  /*1b970*/  BAR.SYNC.DEFER_BLOCKING 0x0 ;  /* 0x0000000000007b1d */ /* 0x000fe20000010000 */
[----:B------:R-:W-:Y:S01]  /*1b980*/  UIMAD UR13, UR6, UR13, URZ ;  /* 0x0000000d060d72a4 */ /* 0x000fe2000f8e02ff */
[----:B------:R-:W-:Y:S01]  /*1b990*/  LOP3.LUT P3, RZ, R232, 0x3, RZ, 0xc0, !PT ;  /* 0x00000003e8ff7812 */ /* 0x000fe2000786c0ff */
[----:B------:R-:W-:Y:S01]  /*1b9a0*/  UIMAD UR10, UR8, UR15, URZ ;  /* 0x0000000f080a72a4 */ /* 0x000fe2000f8e02ff */
[----:B------:R-:W-:Y:S01]  /*1b9b0*/  @P4 FMUL.FTZ R0, R3, 0.69314718246459960938 ;  /* 0x3f31721803004820 */ /* 0x000fe20000410000 */
[----:B------:R-:W-:-:S03]  /*1b9c0*/  USEL UR20, UR20, URZ, UP0 ;  /* 0x000000ff14147287 */ /* 0x000fc60008000000 */
[----:B------:R-:W2:Y:S01]  /*1b9d0*/  @P2 LDC R7, c[0x0][0x458] ;  /* 0x00011600ff072b82 */ /* 0x000ea20000000800 */
[----:B------:R-:W3:Y:S01]  /*1b9e0*/  @P1 MUFU.LG2 R2, R132 ;  /* 0x0000008400021308 */ /* 0x000ee20000000c00 */
[----:B------:R-:W-:Y:S01]  /*1b9f0*/  @!UP0 UIMAD UR13, UR12, UR7, UR13 ;  /* 0x000000070c0d82a4 */ /* 0x000fe2000f8e020d */
[----:B------:R-:W-:Y:S01]  /*1ba00*/  MOV R15, 0x7f800000 ;  /* 0x7f800000000f7802 */ /* 0x000fe20000000f00 */
[----:B------:R-:W-:Y:S01]  /*1ba10*/  USHF.L.U32 UR10, UR10, 0x7, URZ ;  /* 0x000000070a0a7899 */ /* 0x000fe200080006ff */
[----:B----4-:R-:W-:Y:S01]  /*1ba20*/  @P4 FFMA.FTZ R15, R133, R8, R0 ;  /* 0x00000008850f4223 */ /* 0x010fe20000010000 */
[----:B------:R-:W-:Y:S01]  /*1ba30*/  USEL UR4, UR4, URZ, UP0 ;  /* 0x000000ff04047287 */ /* 0x000fe20008000000 */
[----:B------:R-:W-:Y:S01]  /*1ba40*/  @P2 FMUL.FTZ R3, R9, 0.69314718246459960938 ;  /* 0x3f31721809032820 */ /* 0x000fe20000410000 */
[----:B------:R-:W4:Y:S01]  /*1ba50*/  @P1 LDC R6, c[0x0][0x458] ;  /* 0x00011600ff061b82 */ /* 0x000f220000000800 */
[----:B-1----:R-:W1:Y:S01]  /*1ba60*/  @P0 MUFU.LG2 R4, R139 ;  /* 0x0000008b00040308 */ /* 0x002e620000000c00 */
[----:B------:R-:W-:Y:S01]  /*1ba70*/  USHF.R.S32.HI UR7, URZ, 0x1f, UR13 ;  /* 0x0000001fff077899 */ /* 0x000fe2000801140d */
[----:B------:R-:W-:Y:S01]  /*1ba80*/  BSSY.RECONVERGENT B0, `(.L_x_718) ;  /* 0x0000035000007945 */ /* 0x000fe20003800200 */
[----:B------:R-:W-:Y:S01]  /*1ba90*/  USHF.R.S32.HI UR5, URZ, 0x1f, UR10 ;  /* 0x0000001fff057899 */ /* 0x000fe2000801140a */
[----:B------:R-:W-:Y:S01]  /*1baa0*/  MOV R14, 0x7f800000 ;  /* 0x7f800000000e7802 */ /* 0x000fe20000000f00 */
[----:B------:R-:W-:Y:S01]  /*1bab0*/  UIADD3 UR20, UP1, UP0, UR10, UR20, UR13 ;  /* 0x000000140a147290 */ /* 0x000fe2000f83e00d */
[----:B------:R-:W-:Y:S01]  /*1bac0*/  MOV R13, 0x7f800000 ;  /* 0x7f800000000d7802 */ /* 0x000fe20000000f00 */
[----:B------:R-:W5:Y:S01]  /*1bad0*/  @P0 LDC R5, c[0x0][0x458] ;  /* 0x00011600ff050b82 */ /* 0x000f620000000800 */
[----:B------:R-:W-:Y:S01]  /*1bae0*/  MOV R12, 0x7f800000 ;  /* 0x7f800000000c7802 */ /* 0x000fe20000000f00 */
[----:B------:R1:W5:Y:S01]  /*1baf0*/  LDS.128 R24, [R19+0x3800] ;  /* 0x0038000013187984 */ /* 0x0003620000000c00 */
[----:B---3--:R-:W-:Y:S01]  /*1bb00*/  @P1 FMUL.FTZ R2, R2, 0.69314718246459960938 ;  /* 0x3f31721802021820 */ /* 0x008fe20000410000 */
[----:B------:R-:W-:Y:S01]  /*1bb10*/  UIADD3.X UR4, UPT, UPT, UR5, UR4, UR7, UP1, UP0 ;  /* 0x0000000405047290 */ /* 0x000fe20008fe0407 */
[----:B--2---:R-:W-:Y:S01]  /*1bb20*/  @P2 FFMA.FTZ R14, R135, R7, R3 ;  /* 0x00000007870e2223 */ /* 0x004fe20000010003 */
[----:B-1----:R-:W-:Y:S01]  /*1bb30*/  @P0 FMUL.FTZ R0, R4, 0.69314718246459960938 ;  /* 0x3f31721804000820 */ /* 0x002fe20000410000 */
[----:B----4-:R-:W-:-:S03]  /*1bb40*/  @P1 FFMA.FTZ R13, R136, R6, R2 ;  /* 0x00000006880d1223 */ /* 0x010fc60000010002 */
[----:B-----5:R-:W-:Y:S01]  /*1bb50*/  @P0 FFMA.FTZ R12, R134, R5, R0 ;  /* 0x00000005860c0223 */ /* 0x020fe20000010000 */
[----:B------:R-:W-:Y:S06]  /*1bb60*/  @P3 BRA `(.L_x_719) ;  /* 0x0000000000983947 */ /* 0x000fec0003800000 */
        /* <DEDUP_REMOVED lines=21> */
[----:B------:R-:W4:Y:S01]  /*1bcc0*/  @!P3 LDC.64 R20, c[0x0][0x420] ;  /* 0x00010800ff14bb82 */ /* 0x000f220000000a00 */
        /* <DEDUP_REMOVED lines=12> */
[----:B----4-:R-:W-:-:S03]  /*1bd90*/  @!P3 LEA R2, P0, R10, R20, 0x2 ;  /* 0x000000140a02b211 */ /* 0x010fc600078010ff */
[----:B------:R1:W-:Y:S01]  /*1bda0*/  @!P4 STG.E desc[UR24][R4.64], R13 ;  /* 0x0000000d0400c986 */ /* 0x0003e2000c101918 */
[----:B------:R-:W-:-:S05]  /*1bdb0*/  @!P3 LEA.HI.X R3, R10, R21, R3, 0x2, P0 ;  /* 0x000000150a03b211 */ /* 0x000fca00000f1403 */
[----:B------:R1:W-:Y:S04]  /*1bdc0*/  @!P3 STG.E desc[UR24][R2.64], R12 ;  /* 0x0000000c0200b986 */ /* 0x0003e8000c101918 */
.L_x_719:
[----:B------:R-:W-:Y:S05]  /*1bdd0*/  BSYNC.RECONVERGENT B0 ;  /* 0x0000000000007941 */ /* 0x000fea0003800200 */
.L_x_718:
[----:B------:R2:W5:Y:S01]  /*1bde0*/  LDL R22, [R1+0x6c] ;  /* 0x00006c0001167983 */ /* 0x0005620000100800 */
[----:B------:R-:W-:Y:S01]  /*1bdf0*/  SHF.R.U32.HI R18, RZ, 0x3, R232 ;  /* 0x00000003ff127819 */ /* 0x000fe200000116e8 */
[----:B------:R-:W3:Y:S01]  /*1be00*/  LDCU.64 UR4, c[0x0][0x410] ;  /* 0x00008200ff0477ac */ /* 0x000ee20008000a00 */
[----:B------:R-:W-:Y:S01]  /*1be10*/  BSSY.RECONVERGENT B0, `(.L_x_720) ;  /* 0x0000027000007945 */ /* 0x000fe20003800200 */
[----:B-1----:R2:W1:Y:S01]  /*1be20*/  LDS.128 R12, [R19] ;  /* 0x00000000130c7984 */ /* 0x0024620000000c00 */
[C---:B------:R-:W-:Y:S01]  /*1be30*/  IADD3 R4, PT, PT, R18.reuse, 0x50, RZ ;  /* 0x0000005012047810 */ /* 0x040fe20007ffe0ff */
[C---:B------:R-:W-:Y:S02]  /*1be40*/  VIADD R2, R18.reuse, 0x10 ;  /* 0x0000001012027836 */ /* 0x040fe40000000000 */
[----:B------:R2:W4:Y:S01]  /*1be50*/  LDS.128 R8, [R19+0x4000] ;  /* 0x0040000013087984 */ /* 0x0005220000000c00 */
[----:B------:R-:W-:Y:S01]  /*1be60*/  VIADD R0, R18, 0x20 ;  /* 0x0000002012007836 */ /* 0x000fe20000000000 */
[----:B------:R-:W-:Y:S01]  /*1be70*/  ISETP.GE.AND P2, PT, R4, UR18, PT ;  /* 0x0000001204007c0c */ /* 0x000fe2000bf46270 */
[----:B------:R-:W-:Y:S01]  /*1be80*/  VIADD R3, R18, 0x30 ;  /* 0x0000003012037836 */ /* 0x000fe20000000000 */
[----:B------:R-:W-:Y:S01]  /*1be90*/  ISETP.GE.AND P0, PT, R2, UR18, PT ;  /* 0x0000001202007c0c */ /* 0x000fe2000bf06270 */
[----:B------:R-:W-:Y:S01]  /*1bea0*/  VIADD R21, R18, 0x60 ;  /* 0x0000006012157836 */ /* 0x000fe20000000000 */
[----:B------:R-:W-:-:S02]  /*1beb0*/  IADD3 R2, P1, PT, R228, UR14, RZ ;  /* 0x0000000ee4027c10 */ /* 0x000fc4000ff3e0ff */
[----:B------:R-:W-:Y:S01]  /*1bec0*/  ISETP.GE.AND P5, PT, R0, UR18, PT ;  /* 0x0000001200007c0c */ /* 0x000fe2000bfa6270 */
[C---:B------:R-:W-:Y:S01]  /*1bed0*/  VIADD R0, R18.reuse, 0x40 ;  /* 0x0000004012007836 */ /* 0x040fe20000000000 */
[----:B------:R-:W-:Y:S01]  /*1bee0*/  ISETP.GE.AND P4, PT, R3, UR18, PT ;  /* 0x0000001203007c0c */ /* 0x000fe2000bf86270 */
[----:B------:R-:W-:Y:S01]  /*1bef0*/  IMAD.X R3, RZ, RZ, UR9, P1 ;  /* 0x00000009ff037e24 */ /* 0x000fe200088e06ff */
[----:B------:R-:W-:Y:S01]  /*1bf00*/  ISETP.GE.AND P1, PT, R18, UR18, PT ;  /* 0x0000001212007c0c */ /* 0x000fe2000bf26270 */
[----:B------:R-:W-:Y:S01]  /*1bf10*/  UIMAD.WIDE.U32 UR8, UR8, 0x80, URZ ;  /* 0x00000080080878a5 */ /* 0x000fe2000f8e00ff */
[----:B------:R-:W-:Y:S01]  /*1bf20*/  ISETP.GE.AND P3, PT, R0, UR18, PT ;  /* 0x0000001200007c0c */ /* 0x000fe2000bf66270 */
[----:B---3--:R-:W-:-:S04]  /*1bf30*/  IMAD.U32 R0, RZ, RZ, UR4 ;  /* 0x00000004ff007e24 */ /* 0x008fc8000f8e00ff */
[----:B------:R-:W-:Y:S01]  /*1bf40*/  IMAD.WIDE.U32 R16, R0, UR6, R2 ;  /* 0x0000000600107c25 */ /* 0x000fe2000f8e0002 */
[----:B------:R-:W-:Y:S02]  /*1bf50*/  MOV R0, UR5 ;  /* 0x0000000500007c02 */ /* 0x000fe40008000f00 */
[----:B------:R-:W-:-:S03]  /*1bf60*/  LOP3.LUT R20, R18, UR8, RZ, 0xfc, !PT ;  /* 0x0000000812147c12 */ /* 0x000fc6000f8efcff */
[----:B------:R-:W-:Y:S01]  /*1bf70*/  IMAD R7, R0, UR6, R17 ;  /* 0x0000000600077c24 */ /* 0x000fe2000f8e0211 */
[----:B--2---:R-:W-:Y:S06]  /*1bf80*/  @P1 BRA `(.L_x_721) ;  /* 0x00000000003c1947 */ /* 0x004fec0003800000 */
[----:B------:R-:W2:Y:S01]  /*1bf90*/  LDCU.64 UR6, c[0x0][0x408] ;  /* 0x00008100ff0677ac */ /* 0x000ea20008000a00 */
[----:B------:R-:W-:Y:S01]  /*1bfa0*/  MOV R6, R16 ;  /* 0x0000001000067202 */ /* 0x000fe20000000f00 */
[----:B------:R-:W3:Y:S01]  /*1bfb0*/  LDCU.64 UR4, c[0x0][0x3f0] ;  /* 0x00007e00ff0477ac */ /* 0x000ee20008000a00 */
[----:B------:R-:W1:Y:S01]  /*1bfc0*/  LDCU UR11, c[0x0][0x440] ;  /* 0x00008800ff0b77ac */ /* 0x000e620008000800 */
[----:B--2---:R-:W-:Y:S02]  /*1bfd0*/  UIMAD UR10, UR9, UR6, URZ ;  /* 0x00000006090a72a4 */ /* 0x004fe4000f8e02ff */
[----:B------:R-:W-:-:S04]  /*1bfe0*/  IMAD.WIDE.U32 R4, R20, UR6, R6 ;  /* 0x0000000614047c25 */ /* 0x000fc8000f8e0006 */
[----:B------:R-:W-:Y:S01]  /*1bff0*/  IMAD.U32 R0, RZ, RZ, UR10 ;  /* 0x0000000aff007e24 */ /* 0x000fe2000f8e00ff */
[----:B---3--:R-:W-:Y:S02]  /*1c000*/  LEA R2, P1, R4, UR4, 0x1 ;  /* 0x0000000404027c11 */ /* 0x008fe4000f8208ff */
[----:B-1----:R-:W-:Y:S01]  /*1c010*/  ISETP.GE.AND P6, PT, R228, UR11, PT ;  /* 0x0000000be4007c0c */ /* 0x002fe2000bfc6270 */
[----:B------:R-:W-:-:S04]  /*1c020*/  IMAD R0, R20, UR7, R0 ;  /* 0x0000000714007c24 */ /* 0x000fc8000f8e0200 */
[----:B------:R-:W-:-:S05]  /*1c030*/  IMAD.IADD R0, R0, 0x1, R5 ;  /* 0x0000000100007824 */ /* 0x000fca00078e0205 */
[----:B------:R-:W-:Y:S02]  /*1c040*/  LEA.HI.X R3, R4, UR5, R0, 0x1, P1 ;  /* 0x0000000504037c11 */ /* 0x000fe400088f0c00 */
[----:B-----5:R-:W-:-:S03]  /*1c050*/  ISETP.GE.AND P1, PT, R22, UR11, PT ;  /* 0x0000000b16007c0c */ /* 0x020fc6000bf26270 */
[----:B------:R2:W-:Y:S10]  /*1c060*/  @!P6 STG.E.128 desc[UR24][R2.64], R12 ;  /* 0x0000000c0200e986 */ /* 0x0005f4000c101d18 */
[----:B----4-:R2:W-:Y:S02]  /*1c070*/  @!P1 STG.E.128 desc[UR24][R2.64+0x80], R8 ;  /* 0x0000800802009986 */ /* 0x0105e4000c101d18 */
.L_x_721:
[----:B------:R-:W-:Y:S05]  /*1c080*/  BSYNC.RECONVERGENT B0 ;  /* 0x0000000000007941 */ /* 0x000fea0003800200 */
.L_x_720:
[----:B-12---:R1:W2:Y:S01]  /*1c090*/  LDS.128 R12, [R19+0x800] ;  /* 0x00080000130c7984 */ /* 0x0062a20000000c00 */
[----:B------:R-:W-:Y:S01]  /*1c0a0*/  BSSY.RECONVERGENT B0, `(.L_x_722) ;  /* 0x0000016000007945 */ /* 0x000fe20003800200 */
[----:B------:R-:W-:Y:S02]  /*1c0b0*/  ISETP.GE.AND P1, PT, R21, UR18, PT ;  /* 0x0000001215007c0c */ /* 0x000fe4000bf26270 */
[----:B----4-:R1:W3:Y:S01]  /*1c0c0*/  LDS.128 R8, [R19+0x4800] ;  /* 0x0048000013087984 */ /* 0x0102e20000000c00 */
[----:B------:R-:W-:Y:S01]  /*1c0d0*/  IADD3 R21, PT, PT, R18, 0x70, RZ ;  /* 0x0000007012157810 */ /* 0x000fe20007ffe0ff */
[----:B------:R-:W-:Y:S09]  /*1c0e0*/  @P0 BRA `(.L_x_723) ;  /* 0x0000000000440947 */ /* 0x000ff20003800000 */
[----:B------:R-:W4:Y:S01]  /*1c0f0*/  LDCU.64 UR6, c[0x0][0x408] ;  /* 0x00008100ff0677ac */ /* 0x000f220008000a00 */
[----:B------:R-:W-:Y:S02]  /*1c100*/  IADD3 R0, P0, PT, R20, 0x10, RZ ;  /* 0x0000001014007810 */ /* 0x000fe40007f1e0ff */
[----:B------:R-:W-:Y:S01]  /*1c110*/  MOV R3, R7 ;  /* 0x0000000700037202 */ /* 0x000fe20000000f00 */
[----:B------:R-:W1:Y:S02]  /*1c120*/  LDCU.64 UR4, c[0x0][0x3f0] ;  /* 0x00007e00ff0477ac */ /* 0x000e640008000a00 */
[----:B------:R-:W-:Y:S01]  /*1c130*/  IMAD.X R2, RZ, RZ, UR9, P0 ;  /* 0x00000009ff027e24 */ /* 0x000fe200080e06ff */
[----:B------:R-:W1:Y:S03]  /*1c140*/  LDCU UR10, c[0x0][0x440] ;  /* 0x00008800ff0a77ac */ /* 0x000e660008000800 */
[----:B----4-:R-:W-:-:S02]  /*1c150*/  IMAD R18, R2, UR6, RZ ;  /* 0x0000000602127c24 */ /* 0x010fc4000f8e02ff */
[----:B------:R-:W-:-:S04]  /*1c160*/  IMAD.MOV.U32 R2, RZ, RZ, R16 ;  /* 0x000000ffff027224 */ /* 0x000fc800078e0010 */
[----:B------:R-:W-:Y:S01]  /*1c170*/  IMAD.WIDE.U32 R4, R0, UR6, R2 ;  /* 0x0000000600047c25 */ /* 0x000fe2000f8e0002 */
[----:B-1----:R-:W-:-:S03]  /*1c180*/  ISETP.GE.AND P6, PT, R228, UR10, PT ;  /* 0x0000000ae4007c0c */ /* 0x002fc6000bfc6270 */
[----:B------:R-:W-:Y:S01]  /*1c190*/  IMAD R0, R0, UR7, R18 ;  /* 0x0000000700007c24 */ /* 0x000fe2000f8e0212 */
[----:B------:R-:W-:-:S03]  /*1c1a0*/  LEA R2, P0, R4, UR4, 0x1 ;  /* 0x0000000404027c11 */ /* 0x000fc6000f8008ff */
[----:B------:R-:W-:-:S05]  /*1c1b0*/  IMAD.IADD R0, R0, 0x1, R5 ;  /* 0x0000000100007824 */ /* 0x000fca00078e0205 */
[----:B------:R-:W-:Y:S02]  /*1c1c0*/  LEA.HI.X R3, R4, UR5, R0, 0x1, P0 ;  /* 0x0000000504037c11 */ /* 0x000fe400080f0c00 */
[----:B-----5:R-:W-:-:S03]  /*1c1d0*/  ISETP.GE.AND P0, PT, R22, UR10, PT ;  /* 0x0000000a16007c0c */ /* 0x020fc6000bf06270 */
[----:B--2---:R4:W-:Y:S10]  /*1c1e0*/  @!P6 STG.E.128 desc[UR24][R2.64], R12 ;  /* 0x0000000c0200e986 */ /* 0x0049f4000c101d18 */
[----:B---3--:R4:W-:Y:S02]  /*1c1f0*/  @!P0 STG.E.128 desc[UR24][R2.64+0x80], R8 ;  /* 0x0000800802008986 */ /* 0x0089e4000c101d18 */
.L_x_723:
[----:B------:R-:W-:Y:S05]  /*1c200*/  BSYNC.RECONVERGENT B0 ;  /* 0x0000000000007941 */ /* 0x000fea0003800200 */
.L_x_722:
[----:B--2-4-:R2:W4:Y:S01]  /*1c210*/  LDS.128 R12, [R19+0x1000] ;  /* 0x00100000130c7984 */ /* 0x0145220000000c00 */
[----:B------:R-:W-:Y:S01]  /*1c220*/  BSSY.RECONVERGENT B0, `(.L_x_724) ;  /* 0x0000015000007945 */ /* 0x000fe20003800200 */
[----:B------:R-:W-:Y:S02]  /*1c230*/  ISETP.GE.AND P0, PT, R21, UR18, PT ;  /* 0x0000001215007c0c */ /* 0x000fe4000bf06270 */
[----:B---3--:R2:W3:Y:S01]  /*1c240*/  LDS.128 R8, [R19+0x5000] ;  /* 0x0050000013087984 */ /* 0x0084e20000000c00 */
[----:B------:R-:W-:Y:S05]  /*1c250*/  @P5 BRA `(.L_x_725) ;  /* 0x0000000000445947 */ /* 0x000fea0003800000 */
[----:B------:R-:W1:Y:S01]  /*1c260*/  LDCU.64 UR6, c[0x0][0x408] ;  /* 0x00008100ff0677ac */ /* 0x000e620008000a00 */
[----:B------:R-:W-:Y:S02]  /*1c270*/  IADD3 R0, P5, PT, R20, 0x20, RZ ;  /* 0x0000002014007810 */ /* 0x000fe40007fbe0ff */
[----:B------:R-:W-:Y:S01]  /*1c280*/  MOV R3, R7 ;  /* 0x0000000700037202 */ /* 0x000fe20000000f00 */
[----:B------:R-:W2:Y:S02]  /*1c290*/  LDCU.64 UR4, c[0x0][0x3f0] ;  /* 0x00007e00ff0477ac */ /* 0x000ea40008000a00 */
[----:B------:R-:W-:Y:S01]  /*1c2a0*/  IMAD.X R2, RZ, RZ, UR9, P5 ;  /* 0x00000009ff027e24 */ /* 0x000fe2000a8e06ff */
[----:B------:R-:W2:Y:S03]  /*1c2b0*/  LDCU UR10, c[0x0][0x440] ;  /* 0x00008800ff0a77ac */ /* 0x000ea60008000800 */
[----:B-1----:R-:W-:-:S02]  /*1c2c0*/  IMAD R18, R2, UR6, RZ ;  /* 0x0000000602127c24 */ /* 0x002fc4000f8e02ff */
        /* <DEDUP_REMOVED lines=9> */
[----:B---3--:R1:W-:Y:S02]  /*1c360*/  @!P5 STG.E.128 desc[UR24][R2.64+0x80], R8 ;  /* 0x000080080200d986 */ /* 0x0083e4000c101d18 */
.L_x_725:
[----:B------:R-:W-:Y:S05]  /*1c370*/  BSYNC.RECONVERGENT B0 ;  /* 0x0000000000007941 */ /* 0x000fea0003800200 */
.L_x_724:
[----:B-1--4-:R1:W4:Y:S01]  /*1c380*/  LDS.128 R12, [R19+0x1800] ;  /* 0x00180000130c7984 */ /* 0x0123220000000c00 */
[----:B------:R-:W-:Y:S03]  /*1c390*/  BSSY.RECONVERGENT B0, `(.L_x_726) ;  /* 0x0000014000007945 */ /* 0x000fe60003800200 */
[----:B---3--:R1:W3:Y:S01]  /*1c3a0*/  LDS.128 R8, [R19+0x5800] ;  /* 0x0058000013087984 */ /* 0x0082e20000000c00 */
[----:B------:R-:W-:Y:S05]  /*1c3b0*/  @P4 BRA `(.L_x_727) ;  /* 0x0000000000444947 */ /* 0x000fea0003800000 */
[----:B------:R-:W2:Y:S01]  /*1c3c0*/  LDCU.64 UR6, c[0x0][0x408] ;  /* 0x00008100ff0677ac */ /* 0x000ea20008000a00 */
[----:B------:R-:W-:Y:S02]  /*1c3d0*/  IADD3 R0, P4, PT, R20, 0x30, RZ ;  /* 0x0000003014007810 */ /* 0x000fe40007f9e0ff */
[----:B------:R-:W-:Y:S01]  /*1c3e0*/  MOV R3, R7 ;  /* 0x0000000700037202 */ /* 0x000fe20000000f00 */
[----:B------:R-:W1:Y:S02]  /*1c3f0*/  LDCU UR10, c[0x0][0x440] ;  /* 0x00008800ff0a77ac */ /* 0x000e640008000800 */
[----:B------:R-:W-:Y:S01]  /*1c400*/  IMAD.X R2, RZ, RZ, UR9, P4 ;  /* 0x00000009ff027e24 */ /* 0x000fe2000a0e06ff */
[----:B------:R-:W4:Y:S03]  /*1c410*/  LDCU.64 UR4, c[0x0][0x3f0] ;  /* 0x00007e00ff0477ac */ /* 0x000f260008000a00 */
[----:B--2---:R-:W-:-:S02]  /*1c420*/  IMAD R18, R2, UR6, RZ ;  /* 0x0000000602127c24 */ /* 0x004fc4000f8e02ff */
[----:B------:R-:W-:Y:S01]  /*1c430*/  IMAD.MOV.U32 R2, RZ, RZ, R16 ;  /* 0x000000ffff027224 */ /* 0x000fe200078e0010 */
[----:B-1----:R-:W-:-:S03]  /*1c440*/  ISETP.GE.AND P5, PT, R228, UR10, PT ;  /* 0x0000000ae4007c0c */ /* 0x002fc6000bfa6270 */
[----:B------:R-:W-:Y:S01]  /*1c450*/  IMAD.WIDE.U32 R4, R0, UR6, R2 ;  /* 0x0000000600047c25 */ /* 0x000fe2000f8e0002 */
[----:B-----5:R-:W-:-:S03]  /*1c460*/  ISETP.GE.AND P4, PT, R22, UR10, PT ;  /* 0x0000000a16007c0c */ /* 0x020fc6000bf86270 */
[----:B------:R-:W-:Y:S01]  /*1c470*/  IMAD R0, R0, UR7, R18 ;  /* 0x0000000700007c24 */ /* 0x000fe2000f8e0212 */
[----:B----4-:R-:W-:-:S03]  /*1c480*/  LEA R2, P6, R4, UR4, 0x1 ;  /* 0x0000000404027c11 */ /* 0x010fc6000f8c08ff */
[----:B------:R-:W-:-:S05]  /*1c490*/  IMAD.IADD R0, R0, 0x1, R5 ;  /* 0x0000000100007824 */ /* 0x000fca00078e0205 */
[----:B------:R-:W-:-:S05]  /*1c4a0*/  LEA.HI.X R3, R4, UR5, R0, 0x1, P6 ;  /* 0x0000000504037c11 */ /* 0x000fca000b0f0c00 */
[----:B------:R1:W-:Y:S04]  /*1c4b0*/  @!P5 STG.E.128 desc[UR24][R2.64], R12 ;  /* 0x0000000c0200d986 */ /* 0x0003e8000c101d18 */
[----:B---3--:R1:W-:Y:S02]  /*1c4c0*/  @!P4 STG.E.128 desc[UR24][R2.64+0x80], R8 ;  /* 0x000080080200c986 */ /* 0x0083e4000c101d18 */
.L_x_727:
[----:B------:R-:W-:Y:S05]  /*1c4d0*/  BSYNC.RECONVERGENT B0 ;  /* 0x0000000000007941 */ /* 0x000fea0003800200 */
.L_x_726:
        /* <DEDUP_REMOVED lines=21> */
.L_x_729:
[----:B------:R-:W-:Y:S05]  /*1c630*/  BSYNC.RECONVERGENT B0 ;  /* 0x0000000000007941 */ /* 0x000fea0003800200 */
.L_x_728:
        /* <DEDUP_REMOVED lines=21> */
.L_x_731:
[----:B------:R-:W-:Y:S05]  /*1c790*/  BSYNC.RECONVERGENT B0 ;  /* 0x0000000000007941 */ /* 0x000fea0003800200 */
.L_x_730:
        /* <DEDUP_REMOVED lines=21> */
.L_x_733:
[----:B------:R-:W-:Y:S05]  /*1c8f0*/  BSYNC.RECONVERGENT B0 ;  /* 0x0000000000007941 */ /* 0x000fea0003800200 */
.L_x_732:
[----:B------:R-:W-:Y:S05]  /*1c900*/  @P0 EXIT ;  /* 0x000000000000094d */ /* 0x000fea0003800000 */
[----:B------:R-:W2:Y:S01]  /*1c910*/  LDCU.64 UR6, c[0x0][0x408] ;  /* 0x00008100ff0677ac */ /* 0x000ea20008000a00 */
[----:B-1-3--:R1:W3:Y:S01]  /*1c920*/  LDS.128 R8, [R19+0x7800] ;  /* 0x0078000013087984 */ /* 0x00a2e20000000c00 */
[----:B------:R-:W-:Y:S01]  /*1c930*/  IADD3 R4, P0, PT, R20, 0x70, RZ ;  /* 0x0000007014047810 */ /* 0x000fe20007f1e0ff */
[----:B------:R-:W-:Y:S01]  /*1c940*/  IMAD.MOV.U32 R2, RZ, RZ, R16 ;  /* 0x000000ffff027224 */ /* 0x000fe200078e0010 */
[----:B------:R-:W4:Y:S01]  /*1c950*/  LDCU UR10, c[0x0][0x440] ;  /* 0x00008800ff0a77ac */ /* 0x000f220008000800 */
[----:B------:R-:W-:Y:S02]  /*1c960*/  MOV R3, R7 ;  /* 0x0000000700037202 */ /* 0x000fe40000000f00 */
[----:B------:R-:W-:Y:S01]  /*1c970*/  IMAD.X R0, RZ, RZ, UR9, P0 ;  /* 0x00000009ff007e24 */ /* 0x000fe200080e06ff */
[----:B------:R-:W1:Y:S03]  /*1c980*/  LDCU.64 UR4, c[0x0][0x3f0] ;  /* 0x00007e00ff0477ac */ /* 0x000e660008000a00 */
[----:B--2---:R-:W-:-:S02]  /*1c990*/  IMAD R0, R0, UR6, RZ ;  /* 0x0000000600007c24 */ /* 0x004fc4000f8e02ff */
        /* <DEDUP_REMOVED lines=9> */
[----:B---3--:R-:W-:Y:S01]  /*1ca30*/  STG.E.128 desc[UR24][R2.64+0x80], R8 ;  /* 0x0000800802007986 */ /* 0x008fe2000c101d18 */
[----:B------:R-:W-:Y:S05]  /*1ca40*/  EXIT ;  /* 0x000000000000794d */ /* 0x000fea0003800000 */
.L_x_734:
        /* <DEDUP_REMOVED lines=11> */
.L_x_2849:


//--------------------- .text._ZN5flash16flash_fwd_kernelI23Flash_fwd_kernel_traitsILi128ELi128ELi64ELi4ELb0ELb0EN7cutlass10bfloat16_tE19Flash_kernel_traitsILi128ELi128ELi64ELi4ES3_EELb0ELb0ELb1ELb0ELb0ELb0ELb1ELb0EEEvNS_16Flash_fwd_paramsE --------------------------
	.section	.text._ZN5flash16flash_fwd_kernelI23Flash_fwd_kernel_traitsILi128ELi128ELi64ELi4ELb0ELb0EN7cutlass10bfloat16_tE19Flash_kernel_traitsILi128ELi128ELi64ELi4ES3_EELb0ELb0ELb1ELb0ELb0ELb0ELb1ELb0EEEvNS_16Flash_fwd_paramsE,"ax",@progbits
	.align	128
        .global         _ZN5flash16flash_fwd_kernelI23Flash_fwd_kernel_traitsILi128ELi128ELi64ELi4ELb0ELb0EN7cutlass10bfloat16_tE19Flash_kernel_traitsILi128ELi128ELi64ELi4ES3_EELb0ELb0ELb1ELb0ELb0ELb0ELb1ELb0EEEvNS_16Flash_fwd_paramsE
        .type           _ZN5flash16flash_fwd_kernelI23Flash_fwd_kernel_traitsILi128ELi128ELi64ELi4ELb0ELb0EN7cutlass10bfloat16_tE19Flash_kernel_traitsILi128ELi128ELi64ELi4ES3_EELb0ELb0ELb1ELb0ELb0ELb0ELb1ELb0EEEvNS_16Flash_fwd_paramsE,@function
        .size           _ZN5flash16flash_fwd_kernelI23Flash_fwd_kernel_traitsILi128ELi128ELi64ELi4ELb0ELb0EN7cutlass10bfloat16_tE19Flash_kernel_traitsILi128ELi128ELi64ELi4ES3_EELb0ELb0ELb1ELb0ELb0ELb0ELb1ELb0EEEvNS_16Flash_fwd_paramsE,(.L_x_2850 - _ZN5flash16flash_fwd_kernelI23Flash_fwd_kernel_traitsILi128ELi128ELi64ELi4ELb0ELb0EN7cutlass10bfloat16_tE19Flash_kernel_traitsILi128ELi128ELi64ELi4ES3_EELb0ELb0ELb1ELb0ELb0ELb0ELb1ELb0EEEvNS_16Flash_fwd_paramsE)
        .other          _ZN5flash16flash_fwd_kernelI23Flash_fwd_kernel_traitsILi128ELi128ELi64ELi4ELb0ELb0EN7cutlass10bfloat16_tE19Flash_kernel_traitsILi128ELi128ELi64ELi4ES3_EELb0ELb0ELb1ELb0ELb0ELb0ELb1ELb0EEEvNS_16Flash_fwd_paramsE,@"STO_CUDA_ENTRY STV_DEFAULT"
_ZN5flash16flash_fwd_kernelI23Flash_fwd_kernel_traitsILi128ELi128ELi64ELi4ELb0ELb0EN7cutlass10bfloat16_tE19Flash_kernel_traitsILi128ELi128ELi64ELi4ES3_EELb0ELb0ELb1ELb0ELb0ELb0ELb1ELb0EEEvNS_16Flash_fwd_paramsE:
.text._ZN5flash16flash_fwd_kernelI23Flash_fwd_kernel_traitsILi128ELi128ELi64ELi4ELb0ELb0EN7cutlass10bfloat16_tE19Flash_kernel_traitsILi128ELi128ELi64ELi4ES3_EELb0ELb0ELb1ELb0ELb0ELb0ELb1ELb0EEEvNS_16Flash_fwd_paramsE:
        /* <DEDUP_REMOVED lines=72> */
.L_x_735:
        /* <DEDUP_REMOVED lines=57> */
.L_x_737:
        /* <DEDUP_REMOVED lines=55> */
.L_x_739:
[----:B------:R-:W-:Y:S05]  /*0b80*/  BSYNC.RECONVERGENT B0 ;  /* 0x0000000000007941 */ /* 0x000fea0003800200 */
.L_x_738:
        /* <DEDUP_REMOVED lines=21> */
.L_x_741:
[----:B------:R-:W-:Y:S05]  /*0ce0*/  BSYNC.RECONVERGENT B0 ;  /* 0x0000000000007941 */ /* 0x000fea0003800200 */
.L_x_740:
        /* <DEDUP_REMOVED lines=21> */
.L_x_743:
[----:B------:R-:W-:Y:S05]  /*0e40*/  BSYNC.RECONVERGENT B0 ;  /* 0x0000000000007941 */ /* 0x000fea0003800200 */
.L_x_742:
        /* <DEDUP_REMOVED lines=20> */
.L_x_745:
[----:B------:R-:W-:Y:S05]  /*0f90*/  BSYNC.RECONVERGENT B0 ;  /* 0x0000000000007941 */ /* 0x000fea0003800200 */
.L_x_744:
        /* <DEDUP_REMOVED lines=20> */
.L_x_747:
[----:B------:R-:W-:Y:S05]  /*10e0*/  BSYNC.RECONVERGENT B0 ;  /* 0x0000000000007941 */ /* 0x000fea0003800200 */
.L_x_746:
        /* <DEDUP_REMOVED lines=20> */
.L_x_749:
[----:B------:R-:W-:Y:S05]  /*1230*/  BSYNC.RECONVERGENT B0 ;  /* 0x0000000000007941 */ /* 0x000fea0003800200 */
.L_x_748:
        /* <DEDUP_REMOVED lines=20> */
.L_x_751:
[----:B------:R-:W-:Y:S05]  /*1380*/  BSYNC.RECONVERGENT B0 ;  /* 0x0000000000007941 */ /* 0x000fea0003800200 */
.L_x_750:
        /* <DEDUP_REMOVED lines=20> */
.L_x_753:
[----:B------:R-:W-:Y:S05]  /*14d0*/  BSYNC.RECONVERGENT B0 ;  /* 0x0000000000007941 */ /* 0x000fea0003800200 */
.L_x_752:
        /* <DEDUP_REMOVED lines=10> */
.L_x_755:
[----:B------:R-:W-:Y:S05]  /*1580*/  BSYNC.RECONVERGENT B0 ;  /* 0x0000000000007941 */ /* 0x000fea0003800200 */
.L_x_754:
        /* <DEDUP_REMOVED lines=15> */
.L_x_757:
[----:B------:R-:W-:Y:S05]  /*1680*/  BSYNC.RECONVERGENT B0 ;  /* 0x0000000000007941 */ /* 0x000fea0003800200 */
.L_x_756:
        /* <DEDUP_REMOVED lines=10> */
.L_x_759:
[----:B------:R-:W-:Y:S05]  /*1730*/  BSYNC.RECONVERGENT B0 ;  /* 0x0000000000007941 */ /* 0x000fea0003800200 */
.L_x_758:
        /* <DEDUP_REMOVED lines=10> */
.L_x_761:
[----:B------:R-:W-:Y:S05]  /*17e0*/  BSYNC.RECONVERGENT B0 ;  /* 0x0000000000007941 */ /* 0x000fea0003800200 */
.L_x_760:
        /* <DEDUP_REMOVED lines=10> */
.L_x_763:
[----:B------:R-:W-:Y:S05]  /*1890*/  BSYNC.RECONVERGENT B0 ;  /* 0x0000000000007941 */ /* 0x000fea0003800200 */
.L_x_762:
        /* <DEDUP_REMOVED lines=10> */
.L_x_765:
[----:B------:R-:W-:Y:S05]  /*1940*/  BSYNC.RECONVERGENT B0 ;  /* 0x0000000000007941 */ /* 0x000fea0003800200 */
.L_x_764:
        /* <DEDUP_REMOVED lines=10> */
.L_x_767:
[----:B------:R-:W-:Y:S05]  /*19f0*/  BSYNC.RECONVERGENT B0 ;  /* 0x0000000000007941 */ /* 0x000fea0003800200 */
.L_x_766:
        /* <DEDUP_REMOVED lines=10> */
.L_x_736:
        /* <DEDUP_REMOVED lines=21> */
.L_x_768:
[----:B------:R-:W1:Y:S01]  /*1bf0*/  LDCU.64 UR10, c[0x0][0x3b8] ;  /* 0x00007700ff0a77ac */ /* 0x000e620008000a00 */
[----:B------:R-:W-:-:S04]  /*1c00*/  UIADD3 UR15, UPT, UPT, UR13, UR17, URZ ;  /* 0x000000110d0f7290 */ /* 0x000fc8000fffe0ff */
[----:B-1----:R-:W-:Y:S02]  /*1c10*/  UIMAD.WIDE.U32 UR32, UR15, UR10, URZ ;  /* 0x0000000a0f2072a5 */ /* 0x002fe4000f8e00ff */
[----:B------:R-:W-:-:S04]  /*1c20*/  UIMAD UR15, UR15, UR11, URZ ;  /* 0x0000000b0f0f72a4 */ /* 0x000fc8000f8e02ff */
[----:B------:R-:W-:Y:S02]  /*1c30*/  UIADD3 UR15, UPT, UPT, UR33, UR15, URZ ;  /* 0x0000000f210f7290 */ /* 0x000fe4000fffe0ff */
.L_x_769:
        /* <DEDUP_REMOVED lines=39> */
.L_x_770:
[----:B------:R-:W1:Y:S01]  /*1eb0*/  LDCU.64 UR8, c[0x0][0x3c0] ;  /* 0x00007800ff0877ac */ /* 0x000e620008000a00 */
[----:B------:R-:W-:-:S04]  /*1ec0*/  UIADD3 UR13, UPT, UPT, UR13, UR17, URZ ;  /* 0x000000110d0d7290 */ /* 0x000fc8000fffe0ff */
[----:B-1----:R-:W-:Y:S02]  /*1ed0*/  UIMAD.WIDE.U32 UR34, UR13, UR8, URZ ;  /* 0x000000080d2272a5 */ /* 0x002fe4000f8e00ff */
[----:B------:R-:W-:-:S04]  /*1ee0*/  UIMAD UR13, UR13, UR9, URZ ;  /* 0x000000090d0d72a4 */ /* 0x000fc8000f8e02ff */
[----:B------:R-:W-:-:S12]  /*1ef0*/  UIADD3 UR17, UPT, UPT, UR35, UR13, URZ ;  /* 0x0000000d23117290 */ /* 0x000fd8000fffe0ff */
.L_x_771:
        /* <DEDUP_REMOVED lines=89> */
.L_x_773:
[----:B------:R-:W-:Y:S05]  /*2490*/  BSYNC.RECONVERGENT B0 ;  /* 0x0000000000007941 */ /* 0x000fea0003800200 */
.L_x_772:
        /* <DEDUP_REMOVED lines=30> */
.L_x_775:
[----:B------:R-:W-:Y:S05]  /*2680*/  BSYNC.RECONVERGENT B0 ;  /* 0x0000000000007941 */ /* 0x000fea0003800200 */
.L_x_774:
        /* <DEDUP_REMOVED lines=30> */
.L_x_777:
[----:B------:R-:W-:Y:S05]  /*2870*/  BSYNC.RECONVERGENT B0 ;  /* 0x0000000000007941 */ /* 0x000fea0003800200 */
.L_x_776:
        /* <DEDUP_REMOVED lines=29> */
.L_x_779:
[----:B------:R-:W-:Y:S05]  /*2a50*/  BSYNC.RECONVERGENT B0 ;  /* 0x0000000000007941 */ /* 0x000fea0003800200 */
.L_x_778:
        /* <DEDUP_REMOVED lines=29> */
.L_x_781:
[----:B------:R-:W-:Y:S05]  /*2c30*/  BSYNC.RECONVERGENT B0 ;  /* 0x0000000000007941 */ /* 0x000fea0003800200 */
.L_x_780:
        /* <DEDUP_REMOVED lines=29> */
.L_x_783:
[----:B------:R-:W-:Y:S05]  /*2e10*/  BSYNC.RECONVERGENT B0 ;  /* 0x0000000000007941 */ /* 0x000fea0003800200 */
.L_x_782:
        /* <DEDUP_REMOVED lines=29> */
.L_x_785:
[----:B------:R-:W-:Y:S05]  /*2ff0*/  BSYNC.RECONVERGENT B0 ;  /* 0x0000000000007941 */ /* 0x000fea0003800200 */
.L_x_784:
        /* <DEDUP_REMOVED lines=29> */
.L_x_787:
[----:B------:R-:W-:Y:S05]  /*31d0*/  BSYNC.RECONVERGENT B0 ;  /* 0x0000000000007941 */ /* 0x000fea0003800200 */
.L_x_786:
        /* <DEDUP_REMOVED lines=22> */
.L_x_789:
[----:B------:R-:W-:Y:S05]  /*3340*/  BSYNC.RECONVERGENT B0 ;  /* 0x0000000000007941 */ /* 0x000fea0003800200 */
.L_x_788:
        /* <DEDUP_REMOVED lines=21> */
.L_x_791:
[----:B------:R-:W-:Y:S05]  /*34a0*/  BSYNC.RECONVERGENT B0 ;  /* 0x0000000000007941 */ /* 0x000fea0003800200 */
.L_x_790:
        /* <DEDUP_REMOVED lines=23> */
.L_x_793:
[----:B------:R-:W-:Y:S05]  /*3620*/  BSYNC.RECONVERGENT B0 ;  /* 0x0000000000007941 */ /* 0x000fea0003800200 */
.L_x_792:
        /* <DEDUP_REMOVED lines=25> */
.L_x_795:
[----:B------:R-:W-:Y:S05]  /*37c0*/  BSYNC.RECONVERGENT B0 ;  /* 0x0000000000007941 */ /* 0x000fea0003800200 */
.L_x_794:
        /* <DEDUP_REMOVED lines=33> */
.L_x_797:
[----:B------:R1:W-:Y:S04]  /*39e0*/  STS.128 [R236+0xc000], RZ ;  /* 0x00c000ffec007388 */ /* 0x0003e80000000c00 */
[----:B------:R1:W-:Y:S02]  /*39f0*/  STS.128 [R236+0xe000], RZ ;  /* 0x00e000ffec007388 */ /* 0x0003e40000000c00 */
.L_x_798:
[----:B------:R-:W-:Y:S05]  /*3a00*/  BSYNC.RECONVERGENT B0 ;  /* 0x0000000000007941 */ /* 0x000fea0003800200 */
.L_x_796:
        /* <DEDUP_REMOVED lines=23> */
[C---:B-1----:R-:W-:Y:S02]  /*3b80*/  LEA R2, P2, R3.reuse, R17, 0x1 ;  /* 0x0000001103027211 */ /* 0x042fe400078408ff */
        /* <DEDUP_REMOVED lines=13> */
.L_x_800:
[----:B------:R-:W-:Y:S05]  /*3c60*/  BSYNC.RECONVERGENT B0 ;  /* 0x0000000000007941 */ /* 0x000fea0003800200 */
.L_x_799:
        /* <DEDUP_REMOVED lines=26> */
.L_x_802:
[----:B------:R-:W-:Y:S05]  /*3e10*/  BSYNC.RECONVERGENT B0 ;  /* 0x0000000000007941 */ /* 0x000fea0003800200 */
.L_x_801:
        /* <DEDUP_REMOVED lines=27> */
.L_x_804:
[----:B------:R-:W-:Y:S05]  /*3fd0*/  BSYNC.RECONVERGENT B0 ;  /* 0x0000000000007941 */ /* 0x000fea0003800200 */
.L_x_803:
[----:B------:R-:W-:Y:S01]  /*3fe0*/  LDSM.16.M88.4 R8, [R21] ;  /* 0x000000001508783b */ /* 0x000fe20000000200 */
[----:B------:R-:W-:Y:S01]  /*3ff0*/  LOP3.LUT P4, RZ, R232, 0x2, RZ, 0xc0, !PT ;  /* 0x00000002e8ff7812 */ /* 0x000fe2000788c0ff */
[----:B------:R-:W5:Y:S01]  /*4000*/  LDCU UR6, c[0x0][0x50c] ;  /* 0x0000a180ff0677ac */ /* 0x000f620008000800 */
[----:B------:R-:W-:Y:S01]  /*4010*/  MOV R157, 0x20 ;  /* 0x00000020009d7802 */ /* 0x000fe20000000f00 */
[----:B------:R-:W3:Y:S01]  /*4020*/  LDSM.16.M88.4 R32, [R20+UR5+0x8000] ;  /* 0x008000051420783b */ /* 0x000ee20008000200 */
[----:B------:R-:W-:Y:S01]  /*4030*/  IADD3 R227, PT, PT, R20, UR5, RZ ;  /* 0x0000000514e37c10 */ /* 0x000fe2000fffe0ff */
[----:B------:R-:W-:Y:S01]  /*4040*/  UISETP.GT.AND UP0, UPT, UR15, UR19, UPT ;  /* 0x000000130f00728c */ /* 0x000fe2000bf04270 */
[----:B-12-4-:R-:W-:Y:S01]  /*4050*/  SEL R2, R157, 0xffffffe0, !P4 ;  /* 0xffffffe09d027807 */ /* 0x016fe20006000000 */
[----:B------:R-:W1:Y:S01]  /*4060*/  LDSM.16.M88.4 R4, [R21+0x2000] ;  /* 0x002000001504783b */ /* 0x000e620000000200 */
[----:B------:R-:W-:Y:S02]  /*4070*/  LOP3.LUT P3, RZ, R232, 0x4, RZ, 0xc0, !PT ;  /* 0x00000004e8ff7812 */ /* 0x000fe4000786c0ff */
[-C--:B------:R-:W-:Y:S01]  /*4080*/  IADD3 R88, PT, PT, R227, R2.reuse, RZ ;  /* 0x00000002e3587210 */ /* 0x080fe20007ffe0ff */
[----:B------:R-:W2:Y:S01]  /*4090*/  LDSM.16.M88.4 R28, [R20+UR5+0x8800] ;  /* 0x00880005141c783b */ /* 0x000ea20008000200 */
[----:B------:R-:W-:-:S02]  /*40a0*/  IADD3 R22, PT, PT, R21, R2, RZ ;  /* 0x0000000215167210 */ /* 0x000fc40007ffe0ff */
[----:B------:R-:W-:Y:S01]  /*40b0*/  MOV R0, 0x40 ;  /* 0x0000004000007802 */ /* 0x000fe20000000f00 */
[----:B------:R-:W4:Y:S01]  /*40c0*/  LDSM.16.M88.4 R24, [R20+UR5+0x9000] ;  /* 0x009000051418783b */ /* 0x000f220008000200 */
[----:B------:R-:W-:Y:S02]  /*40d0*/  SHF.L.U32 R163, R232, 0x1, RZ ;  /* 0x00000001e8a37819 */ /* 0x000fe400000006ff */
[----:B------:R-:W-:Y:S01]  /*40e0*/  SEL R0, R0, 0xffffffc0, !P3 ;  /* 0xffffffc000007807 */ /* 0x000fe20005800000 */
[----:B------:R-:W5:Y:S01]  /*40f0*/  LDSM.16.M88.4 R16, [R20+UR5+0x9800] ;  /* 0x009800051410783b */ /* 0x000f620008000200 */
[----:B------:R-:W-:Y:S02]  /*4100*/  MOV R240, UR27 ;  /* 0x0000001b00f07c02 */ /* 0x000fe40008000f00 */
[-C--:B------:R-:W-:Y:S01]  /*4110*/  IADD3 R3, PT, PT, R21, R0.reuse, RZ ;  /* 0x0000000015037210 */ /* 0x080fe20007ffe0ff */
[----:B------:R-:W-:Y:S01]  /*4120*/  LDSM.16.M88.4 R12, [R22+0x2000] ;  /* 0x00200000160c783b */ /* 0x000fe20000000200 */
[----:B------:R-:W-:-:S02]  /*4130*/  IADD3 R224, PT, PT, R227, R0, RZ ;  /* 0x00000000e3e07210 */ /* 0x000fc40007ffe0ff */
[C---:B------:R-:W-:Y:S01]  /*4140*/  IADD3 R0, PT, PT, R2.reuse, R3, RZ ;  /* 0x0000000302007210 */ /* 0x040fe20007ffe0ff */
[----:B------:R-:W5:Y:S01]  /*4150*/  LDSM.16.M88.4 R44, [R88+0x9000] ;  /* 0x00900000582c783b */ /* 0x000f620000000200 */
[----:B------:R-:W-:Y:S02]  /*4160*/  IADD3 R225, PT, PT, R2, R224, RZ ;  /* 0x000000e002e17210 */ /* 0x000fe40007ffe0ff */
[----:B------:R-:W-:Y:S01]  /*4170*/  SHF.R.U32.HI R2, RZ, 0x2, R232 ;  /* 0x00000002ff027819 */ /* 0x000fe200000116e8 */
[----:B------:R-:W5:Y:S04]  /*4180*/  LDSM.16.M88.4 R48, [R88+0x8800] ;  /* 0x008800005830783b */ /* 0x000f680000000200 */
[----:B------:R-:W5:Y:S04]  /*4190*/  LDSM.16.M88.4 R40, [R88+0x9800] ;  /* 0x009800005828783b */ /* 0x000f680000000200 */
[----:B------:R-:W-:Y:S01]  /*41a0*/  LDSM.16.M88.4 R52, [R88+0x8000] ;  /* 0x008000005834783b */ /* 0x000fe20000000200 */
[-C--:B---3--:R-:W-:Y:S03]  /*41b0*/  HMMA.16816.F32.BF16 R112, R8, R32.reuse, RZ ;  /* 0x000000200870723c */ /* 0x088fe600000418ff */
[----:B------:R-:W0:Y:S04]  /*41c0*/  LDGDEPBAR ;  /* 0x00000000000079af */ /* 0x000e280000000000 */
[----:B------:R-:W-:Y:S01]  /*41d0*/  STL [R1+0x94], R163 ;  /* 0x000094a301007387 */ /* 0x000fe20000100800 */
[C---:B-1----:R-:W-:Y:S08]  /*41e0*/  HMMA.16816.F32.BF16 R60, R4.reuse, R32, RZ ;  /* 0x00000020043c723c */ /* 0x042ff000000418ff */
[-C--:B------:R-:W-:Y:S08]  /*41f0*/  HMMA.16816.F32.BF16 R68, R4, R34.reuse, RZ ;  /* 0x000000220444723c */ /* 0x080ff000000418ff */
[----:B------:R-:W-:Y:S08]  /*4200*/  HMMA.16816.F32.BF16 R104, R8, R34, RZ ;  /* 0x000000220868723c */ /* 0x000ff000000418ff */
[C---:B--2---:R-:W-:Y:S08]  /*4210*/  HMMA.16816.F32.BF16 R36, R4.reuse, R28, RZ ;  /* 0x0000001c0424723c */ /* 0x044ff000000418ff */
[C---:B----4-:R-:W-:Y:S08]  /*4220*/  HMMA.16816.F32.BF16 R32, R4.reuse, R24, RZ ;  /* 0x000000180420723c */ /* 0x050ff000000418ff */
[C---:B-----5:R-:W-:Y:S08]  /*4230*/  HMMA.16816.F32.BF16 R56, R4.reuse, R16, RZ ;  /* 0x000000100438723c */ /* 0x060ff000000418ff */
[C---:B------:R-:W-:Y:S08]  /*4240*/  HMMA.16816.F32.BF16 R76, R4.reuse, R30, RZ ;  /* 0x0000001e044c723c */ /* 0x040ff000000418ff */
[C---:B------:R-:W-:Y:S08]  /*4250*/  HMMA.16816.F32.BF16 R92, R4.reuse, R26, RZ ;  /* 0x0000001a045c723c */ /* 0x040ff000000418ff */
[----:B------:R-:W-:Y:S01]  /*4260*/  HMMA.16816.F32.BF16 R84, R4, R18, RZ ;  /* 0x000000120454723c */ /* 0x000fe200000418ff */
[----:B------:R-:W1:Y:S07]  /*4270*/  LDSM.16.M88.4 R4, [R22] ;  /* 0x000000001604783b */ /* 0x000e6e0000000200 */
[C---:B------:R-:W-:Y:S08]  /*4280*/  HMMA.16816.F32.BF16 R100, R8.reuse, R28, RZ ;  /* 0x0000001c0864723c */ /* 0x040ff000000418ff */
[C---:B------:R-:W-:Y:S01]  /*4290*/  HMMA.16816.F32.BF16 R96, R8.reuse, R30, RZ ;  /* 0x0000001e0860723c */ /* 0x040fe200000418ff */
[----:B------:R-:W-:Y:S07]  /*42a0*/  LDSM.16.M88.4 R28, [R224+0x9000] ;  /* 0x00900000e01c783b */ /* 0x000fee0000000200 */
[C---:B------:R-:W-:Y:S08]  /*42b0*/  HMMA.16816.F32.BF16 R80, R8.reuse, R24, RZ ;  /* 0x000000180850723c */ /* 0x040ff000000418ff */
[C---:B------:R-:W-:Y:S01]  /*42c0*/  HMMA.16816.F32.BF16 R72, R8.reuse, R26, RZ ;  /* 0x0000001a0848723c */ /* 0x040fe200000418ff */
[----:B------:R-:W-:Y:S07]  /*42d0*/  LDSM.16.M88.4 R24, [R224+0x9800] ;  /* 0x00980000e018783b */ /* 0x000fee0000000200 */
[C---:B------:R-:W-:Y:S08]  /*42e0*/  HMMA.16816.F32.BF16 R64, R8.reuse, R16, RZ ;  /* 0x000000100840723c */ /* 0x040ff000000418ff */
[----:B------:R-:W-:Y:S01]  /*42f0*/  HMMA.16816.F32.BF16 R8, R8, R18, RZ ;  /* 0x000000120808723c */ /* 0x000fe200000418ff */
[----:B------:R-:W-:Y:S07]  /*4300*/  LDSM.16.M88.4 R16, [R3+0x2000] ;  /* 0x002000000310783b */ /* 0x000fee0000000200 */
[C---:B------:R-:W-:Y:S01]  /*4310*/  HMMA.16816.F32.BF16 R116, R12.reuse, R44, R32 ;  /* 0x0000002c0c74723c */ /* 0x040fe20000041820 */
[----:B------:R-:W2:Y:S07]  /*4320*/  LDSM.16.M88.4 R32, [R224+0x8800] ;  /* 0x00880000e020783b */ /* 0x000eae0000000200 */
[C---:B------:R-:W-:Y:S08]  /*4330*/  HMMA.16816.F32.BF16 R144, R12.reuse, R50, R76 ;  /* 0x000000320c90723c */ /* 0x040ff0000004184c */
[C---:B------:R-:W-:Y:S01]  /*4340*/  HMMA.16816.F32.BF16 R108, R12.reuse, R48, R36 ;  /* 0x000000300c6c723c */ /* 0x040fe20000041824 */
[----:B------:R-:W3:Y:S07]  /*4350*/  LDSM.16.M88.4 R36, [R224+0x8000] ;  /* 0x00800000e024783b */ /* 0x000eee0000000200 */
[----:B------:R-:W-:Y:S08]  /*4360*/  HMMA.16816.F32.BF16 R76, R12, R42, R84 ;  /* 0x0000002a0c4c723c */ /* 0x000ff00000041854 */
[C---:B-1----:R-:W-:Y:S08]  /*4370*/  HMMA.16816.F32.BF16 R128, R4.reuse, R48, R100 ;  /* 0x000000300480723c */ /* 0x042ff00000041864 */
[C---:B------:R-:W-:Y:S08]  /*4380*/  HMMA.16816.F32.BF16 R84, R4.reuse, R54, R104 ;  /* 0x000000360454723c */ /* 0x040ff00000041868 */
[C---:B------:R-:W-:Y:S08]  /*4390*/  HMMA.16816.F32.BF16 R100, R4.reuse, R46, R72 ;  /* 0x0000002e0464723c */ /* 0x040ff00000041848 */
[C---:B------:R-:W-:Y:S08]  /*43a0*/  HMMA.16816.F32.BF16 R112, R4.reuse, R52, R112 ;  /* 0x000000340470723c */ /* 0x040ff00000041870 */
[C---:B------:R-:W-:Y:S08]  /*43b0*/  HMMA.16816.F32.BF16 R132, R4.reuse, R44, R80 ;  /* 0x0000002c0484723c */ /* 0x040ff00000041850 */
[C---:B------:R-:W-:Y:S08]  /*43c0*/  HMMA.16816.F32.BF16 R136, R4.reuse, R40, R64 ;  /* 0x000000280488723c */ /* 0x040ff00000041840 */
[C---:B------:R-:W-:Y:S01]  /*43d0*/  HMMA.16816.F32.BF16 R104, R4.reuse, R50, R96 ;  /* 0x000000320468723c */ /* 0x040fe20000041860 */
[----:B------:R-:W-:Y:S07]  /*43e0*/  LDSM.16.M88.4 R48, [R225+0x8800] ;  /* 0x00880000e130783b */ /* 0x000fee0000000200 */
[----:B------:R-:W-:Y:S01]  /*43f0*/  HMMA.16816.F32.BF16 R72, R4, R42, R8 ;  /* 0x0000002a0448723c */ /* 0x000fe20000041808 */
[----:B------:R-:W1:Y:S04]  /*4400*/  LDSM.16.M88.4 R4, [R3] ;  /* 0x000000000304783b */ /* 0x000e680000000200 */
[----:B------:R-:W4:Y:S03]  /*4410*/  LDSM.16.M88.4 R8, [R0+0x2000] ;  /* 0x002000000008783b */ /* 0x000f260000000200 */
[C---:B------:R-:W-:Y:S08]  /*4420*/  HMMA.16816.F32.BF16 R60, R12.reuse, R52, R60 ;  /* 0x000000340c3c723c */ /* 0x040ff0000004183c */
[C---:B------:R-:W-:Y:S01]  /*4430*/  HMMA.16816.F32.BF16 R124, R12.reuse, R40, R56 ;  /* 0x000000280c7c723c */ /* 0x040fe20000041838 */
[----:B------:R-:W-:Y:S07]  /*4440*/  LDSM.16.M88.4 R56, [R225+0x9000] ;  /* 0x00900000e138783b */ /* 0x000fee0000000200 */
[C---:B------:R-:W-:Y:S01]  /*4450*/  HMMA.16816.F32.BF16 R120, R12.reuse, R54, R68 ;  /* 0x000000360c78723c */ /* 0x040fe20000041844 */
[----:B------:R-:W-:Y:S07]  /*4460*/  LDSM.16.M88.4 R52, [R225+0x9800] ;  /* 0x00980000e134783b */ /* 0x000fee0000000200 */
[----:B------:R-:W-:Y:S01]  /*4470*/  HMMA.16816.F32.BF16 R140, R12, R46, R92 ;  /* 0x0000002e0c8c723c */ /* 0x000fe2000004185c */
[----:B------:R-:W5:Y:S04]  /*4480*/  LDSM.16.M88.4 R44, [R225+0x8000] ;  /* 0x00800000e12c783b */ /* 0x000f680000000200 */
[----:B------:R-:W5:Y:S03]  /*4490*/  LDSM.16.M88.4 R12, [R0] ;  /* 0x00000000000c783b */ /* 0x000f660000000200 */
[C---:B--2---:R-:W-:Y:S08]  /*44a0*/  HMMA.16816.F32.BF16 R40, R16.reuse, R34, R144 ;  /* 0x000000221028723c */ /* 0x044ff00000041890 */
[C---:B---3--:R-:W-:Y:S08]  /*44b0*/  HMMA.16816.F32.BF16 R68, R16.reuse, R36, R60 ;  /* 0x000000241044723c */ /* 0x048ff0000004183c */
        /* <DEDUP_REMOVED lines=9> */
[----:B------:R-:W-:Y:S01]  /*4550*/  HMMA.16816.F32.BF16 R108, R4, R26, R72 ;  /* 0x0000001a046c723c */ /* 0x000fe20000041848 */
[----:B------:R-:W-:Y:S07]  /*4560*/  LDSM.16.M88.4 R24, [R21+0x4000] ;  /* 0x004000001518783b */ /* 0x000fee0000000200 */
[----:B----4-:R-:W-:Y:S01]  /*4570*/  HMMA.16816.F32.BF16 R144, R8, R50, R40 ;  /* 0x000000320890723c */ /* 0x010fe20000041828 */
[----:B------:R-:W1:Y:S07]  /*4580*/  LDSM.16.M88.4 R40, [R20+UR5+0xa000] ;  /* 0x00a000051428783b */ /* 0x000e6e0008000200 */
[C---:B------:R-:W-:Y:S08]  /*4590*/  HMMA.16816.F32.BF16 R84, R4.reuse, R32, R128 ;  /* 0x000000200454723c */ /* 0x040ff00000041880 */
[C---:B------:R-:W-:Y:S01]  /*45a0*/  HMMA.16816.F32.BF16 R104, R4.reuse, R34, R104 ;  /* 0x000000220468723c */ /* 0x040fe20000041868 */
[----:B------:R-:W-:Y:S07]  /*45b0*/  LDSM.16.M88.4 R32, [R20+UR5+0xa800] ;  /* 0x00a800051420783b */ /* 0x000fee0008000200 */
[C---:B------:R-:W-:Y:S08]  /*45c0*/  HMMA.16816.F32.BF16 R120, R4.reuse, R28, R132 ;  /* 0x0000001c0478723c */ /* 0x040ff00000041884 */
[----:B------:R-:W-:Y:S01]  /*45d0*/  HMMA.16816.F32.BF16 R112, R4, R30, R100 ;  /* 0x0000001e0470723c */ /* 0x000fe20000041864 */
[----:B------:R-:W2:Y:S04]  /*45e0*/  LDSM.16.M88.4 R4, [R21+0x6000] ;  /* 0x006000001504783b */ /* 0x000ea80000000200 */
[----:B------:R-:W-:Y:S03]  /*45f0*/  LDSM.16.M88.4 R28, [R22+0x4000] ;  /* 0x00400000161c783b */ /* 0x000fe60000000200 */
[C---:B-----5:R-:W-:Y:S08]  /*4600*/  HMMA.16816.F32.BF16 R100, R8.reuse, R44, R68 ;  /* 0x0000002c0864723c */ /* 0x060ff00000041844 */
[C---:B------:R-:W-:Y:S01]  /*4610*/  HMMA.16816.F32.BF16 R152, R8.reuse, R46, R64 ;  /* 0x0000002e0898723c */ /* 0x040fe20000041840 */
[----:B------:R-:W-:Y:S07]  /*4620*/  LDSM.16.M88.4 R64, [R88+0xb800] ;  /* 0x00b800005840783b */ /* 0x000fee0000000200 */
[C---:B------:R-:W-:Y:S01]  /*4630*/  HMMA.16816.F32.BF16 R148, R8.reuse, R48, R60 ;  /* 0x000000300894723c */ /* 0x040fe2000004183c */
[----:B------:R-:W-:Y:S07]  /*4640*/  LDSM.16.M88.4 R60, [R88+0xa000] ;  /* 0x00a00000583c783b */ /* 0x000fee0000000200 */
[C---:B------:R-:W-:Y:S08]  /*4650*/  HMMA.16816.F32.BF16 R140, R8.reuse, R56, R80 ;  /* 0x00000038088c723c */ /* 0x040ff00000041850 */
[C---:B------:R-:W-:Y:S08]  /*4660*/  HMMA.16816.F32.BF16 R136, R8.reuse, R58, R96 ;  /* 0x0000003a0888723c */ /* 0x040ff00000041860 */
[C---:B------:R-:W-:Y:S08]  /*4670*/  HMMA.16816.F32.BF16 R132, R8.reuse, R52, R92 ;  /* 0x000000340884723c */ /* 0x040ff0000004185c */
[----:B------:R-:W-:Y:S01]  /*4680*/  HMMA.16816.F32.BF16 R128, R8, R54, R76 ;  /* 0x000000360880723c */ /* 0x000fe2000004184c */
[----:B------:R-:W3:Y:S07]  /*4690*/  LDSM.16.M88.4 R8, [R20+UR5+0xb000] ;  /* 0x00b000051408783b */ /* 0x000eee0008000200 */
[C---:B------:R-:W-:Y:S01]  /*46a0*/  HMMA.16816.F32.BF16 R124, R12.reuse, R46, R36 ;  /* 0x0000002e0c7c723c */ /* 0x040fe20000041824 */
[----:B------:R-:W4:Y:S04]  /*46b0*/  LDSM.16.M88.4 R36, [R20+UR5+0xb800] ;  /* 0x00b800051424783b */ /* 0x000f280008000200 */
[----:B------:R-:W5:Y:S03]  /*46c0*/  LDSM.16.M88.4 R20, [R22+0x6000] ;  /* 0x006000001614783b */ /* 0x000f660000000200 */
[C---:B------:R-:W-:Y:S01]  /*46d0*/  HMMA.16816.F32.BF16 R16, R12.reuse, R44, R16 ;  /* 0x0000002c0c10723c */ /* 0x040fe20000041810 */
[----:B------:R-:W-:Y:S07]  /*46e0*/  LDSM.16.M88.4 R44, [R88+0xa800] ;  /* 0x00a80000582c783b */ /* 0x000fee0000000200 */
[C---:B------:R-:W-:Y:S08]  /*46f0*/  HMMA.16816.F32.BF16 R68, R12.reuse, R52, R116 ;  /* 0x000000340c44723c */ /* 0x040ff00000041874 */
[C---:B------:R-:W-:Y:S08]  /*4700*/  HMMA.16816.F32.BF16 R92, R12.reuse, R48, R84 ;  /* 0x000000300c5c723c */ /* 0x040ff00000041854 */
[C---:B------:R-:W-:Y:S01]  /*4710*/  HMMA.16816.F32.BF16 R80, R12.reuse, R50, R104 ;  /* 0x000000320c50723c */ /* 0x040fe20000041868 */
[----:B------:R3:W-:Y:S07]  /*4720*/  LDSM.16.M88.4 R48, [R88+0xb000] ;  /* 0x00b000005830783b */ /* 0x0007ee0000000200 */
[C---:B------:R-:W-:Y:S08]  /*4730*/  HMMA.16816.F32.BF16 R76, R12.reuse, R56, R120 ;  /* 0x000000380c4c723c */ /* 0x040ff00000041878 */
[C---:B------:R-:W-:Y:S01]  /*4740*/  HMMA.16816.F32.BF16 R72, R12.reuse, R58, R112 ;  /* 0x0000003a0c48723c */ /* 0x040fe20000041870 */
[----:B------:R-:W-:Y:S07]  /*4750*/  LDSM.16.M88.4 R56, [R224+0xa000] ;  /* 0x00a00000e038783b */ /* 0x000fee0000000200 */
[----:B------:R-:W-:Y:S08]  /*4760*/  HMMA.16816.F32.BF16 R52, R12, R54, R108 ;  /* 0x000000360c34723c */ /* 0x000ff0000004186c */
[-C--:B-1----:R-:W-:Y:S01]  /*4770*/  HMMA.16816.F32.BF16 R12, R24, R40.reuse, R16 ;  /* 0x00000028180c723c */ /* 0x082fe20000041810 */
[----:B------:R-:W1:Y:S07]  /*4780*/  LDSM.16.M88.4 R16, [R3+0x4000] ;  /* 0x004000000310783b */ /* 0x000e6e0000000200 */
[C---:B--2---:R-:W-:Y:S08]  /*4790*/  HMMA.16816.F32.BF16 R96, R4.reuse, R40, R100 ;  /* 0x000000280460723c */ /* 0x044ff00000041864 */
[C---:B------:R-:W-:Y:S08]  /*47a0*/  HMMA.16816.F32.BF16 R84, R4.reuse, R42, R152 ;  /* 0x0000002a0454723c */ /* 0x040ff00000041898 */
[C---:B---3--:R-:W-:Y:S08]  /*47b0*/  HMMA.16816.F32.BF16 R88, R4.reuse, R32, R148 ;  /* 0x000000200458723c */ /* 0x048ff00000041894 */
[C---:B------:R-:W-:Y:S08]  /*47c0*/  HMMA.16816.F32.BF16 R100, R4.reuse, R34, R144 ;  /* 0x000000220464723c */ /* 0x040ff00000041890 */
[C---:B------:R-:W-:Y:S08]  /*47d0*/  HMMA.16816.F32.BF16 R104, R4.reuse, R8, R140 ;  /* 0x000000080468723c */ /* 0x040ff0000004188c */
[C---:B------:R-:W-:Y:S08]  /*47e0*/  HMMA.16816.F32.BF16 R108, R4.reuse, R10, R136 ;  /* 0x0000000a046c723c */ /* 0x040ff00000041888 */
[C---:B----4-:R-:W-:Y:S08]  /*47f0*/  HMMA.16816.F32.BF16 R112, R4.reuse, R36, R132 ;  /* 0x000000240470723c */ /* 0x050ff00000041884 */
[----:B------:R-:W-:Y:S08]  /*4800*/  HMMA.16816.F32.BF16 R128, R4, R38, R128 ;  /* 0x000000260480723c */ /* 0x000ff00000041880 */
[C---:B------:R-:W-:Y:S08]  /*4810*/  HMMA.16816.F32.BF16 R136, R24.reuse, R42, R124 ;  /* 0x0000002a1888723c */ /* 0x040ff0000004187c */
[----:B------:R-:W-:Y:S08]  /*4820*/  HMMA.16816.F32.BF16 R132, R24, R32, R92 ;  /* 0x000000201884723c */ /* 0x000ff0000004185c */
[----:B------:R-:W-:Y:S01]  /*4830*/  HMMA.16816.F32.BF16 R4, R28, R60, R12 ;  /* 0x0000003c1c04723c */ /* 0x000fe2000004180c */
[----:B------:R2:W3:Y:S07]  /*4840*/  LDSM.16.M88.4 R12, [R3+0x6000] ;  /* 0x00600000030c783b */ /* 0x0004ee0000000200 */
[C---:B------:R-:W-:Y:S01]  /*4850*/  HMMA.16816.F32.BF16 R124, R24.reuse, R34, R80 ;  /* 0x00000022187c723c */ /* 0x040fe20000041850 */
[----:B------:R-:W-:Y:S07]  /*4860*/  LDSM.16.M88.4 R32, [R224+0xa800] ;  /* 0x00a80000e020783b */ /* 0x000fee0000000200 */
[C---:B------:R-:W-:Y:S08]  /*4870*/  HMMA.16816.F32.BF16 R116, R24.reuse, R8, R76 ;  /* 0x000000081874723c */ /* 0x040ff0000004184c */
[----:B------:R-:W-:Y:S01]  /*4880*/  HMMA.16816.F32.BF16 R120, R24, R10, R72 ;  /* 0x0000000a1878723c */ /* 0x000fe20000041848 */
[----:B------:R-:W-:Y:S01]  /*4890*/  LDSM.16.M88.4 R8, [R0+0x4000] ;  /* 0x004000000008783b */ /* 0x000fe20000000200 */
[----:B--2---:R-:W-:-:S06]  /*48a0*/  MOV R3, UR23 ;  /* 0x0000001700037c02 */ /* 0x004fcc0008000f00 */
[C---:B------:R-:W-:Y:S08]  /*48b0*/  HMMA.16816.F32.BF16 R140, R24.reuse, R36, R68 ;  /* 0x00000024188c723c */ /* 0x040ff00000041844 */
[----:B------:R-:W-:Y:S01]  /*48c0*/  HMMA.16816.F32.BF16 R92, R24, R38, R52 ;  /* 0x00000026185c723c */ /* 0x000fe20000041834 */
[----:B------:R-:W2:Y:S04]  /*48d0*/  LDSM.16.M88.4 R24, [R225+0xa000] ;  /* 0x00a00000e118783b */ /* 0x000ea80000000200 */
[----:B------:R-:W-:Y:S03]  /*48e0*/  LDSM.16.M88.4 R52, [R224+0xb000] ;  /* 0x00b00000e034783b */ /* 0x000fe60000000200 */
[----:B-----5:R-:W-:Y:S08]  /*48f0*/  HMMA.16816.F32.BF16 R40, R20, R60, R96 ;  /* 0x0000003c1428723c */ /* 0x020ff00000041860 */
[----:B-1----:R-:W-:Y:S01]  /*4900*/  HMMA.16816.F32.BF16 R36, R16, R56, R4 ;  /* 0x000000381024723c */ /* 0x002fe20000041804 */
[----:B------:R1:W4:Y:S07]  /*4910*/  LDSM.16.M88.4 R4, [R0+0x6000] ;  /* 0x006000000004783b */ /* 0x00032e0000000200 */
        /* <DEDUP_REMOVED lines=9> */
[----:B------:R-:W-:Y:S08]  /*49b0*/  HMMA.16816.F32.BF16 R124, R28, R46, R124 ;  /* 0x0000002e1c7c723c */ /* 0x000ff0000004187c */
[----:B---3--:R-:W-:Y:S08]  /*49c0*/  HMMA.16816.F32.BF16 R44, R12, R56, R40 ;  /* 0x000000380c2c723c */ /* 0x008ff00000041828 */
[----:B--2---:R-:W-:Y:S01]  /*49d0*/  HMMA.16816.F32.BF16 R40, R8, R24, R36 ;  /* 0x000000180828723c */ /* 0x004fe20000041824 */
[----:B------:R-:W2:Y:S07]  /*49e0*/  LDSM.16.M88.4 R36, [R224+0xb800] ;  /* 0x00b80000e024783b */ /* 0x000eae0000000200 */
[----:B------:R-:W-:Y:S08]  /*49f0*/  HMMA.16816.F32.BF16 R20, R16, R58, R20 ;  /* 0x0000003a1014723c */ /* 0x000ff00000041814 */
[----:B------:R-:W-:Y:S03]  /*4a00*/  HMMA.16816.F32.BF16 R116, R28, R48, R116 ;  /* 0x000000301c74723c */ /* 0x000fe60000041874 */
[----:B-1----:R-:W-:-:S05]  /*4a10*/  FMUL.FTZ R0, R40, UR6 ;  /* 0x0000000628007c20 */ /* 0x002fca0008410000 */
[C---:B------:R-:W-:Y:S01]  /*4a20*/  HMMA.16816.F32.BF16 R96, R28.reuse, R50, R120 ;  /* 0x000000321c60723c */ /* 0x040fe20000041878 */
[----:B------:R1:W3:Y:S07]  /*4a30*/  MUFU.TANH R121, R0 ;  /* 0x0000000000797308 */ /* 0x0002ee0000002400 */
[C---:B------:R-:W-:Y:S08]  /*4a40*/  HMMA.16816.F32.BF16 R100, R28.reuse, R64, R140 ;  /* 0x000000401c64723c */ /* 0x040ff0000004188c */
[----:B------:R-:W-:Y:S01]  /*4a50*/  HMMA.16816.F32.BF16 R104, R28, R66, R92 ;  /* 0x000000421c68723c */ /* 0x000fe2000004185c */
[----:B------:R-:W5:Y:S01]  /*4a60*/  LDSM.16.M88.4 R28, [R225+0xa800] ;  /* 0x00a80000e11c783b */ /* 0x000f620000000200 */
[----:B-1----:R-:W-:-:S04]  /*4a70*/  FMUL.FTZ R0, R41, UR6 ;  /* 0x0000000629007c20 */ /* 0x002fc80008410000 */
[----:B------:R1:W1:Y:S02]  /*4a80*/  MUFU.TANH R120, R0 ;  /* 0x0000000000787308 */ /* 0x0002640000002400 */
[----:B----4-:R-:W-:Y:S08]  /*4a90*/  HMMA.16816.F32.BF16 R92, R4, R24, R44 ;  /* 0x00000018045c723c */ /* 0x010ff0000004182c */
[----:B------:R-:W-:Y:S01]  /*4aa0*/  HMMA.16816.F32.BF16 R48, R12, R58, R68 ;  /* 0x0000003a0c30723c */ /* 0x000fe20000041844 */
[----:B-1----:R-:W-:-:S07]  /*4ab0*/  FMUL.FTZ R0, R42, UR6 ;  /* 0x000000062a007c20 */ /* 0x002fce0008410000 */
[----:B------:R-:W-:Y:S01]  /*4ac0*/  HMMA.16816.F32.BF16 R20, R8, R26, R20 ;  /* 0x0000001a0814723c */ /* 0x000fe20000041814 */
[----:B------:R1:W4:Y:S02]  /*4ad0*/  MUFU.TANH R123, R0 ;  /* 0x00000000007b7308 */ /* 0x0003240000002400 */
[----:B------:R-:W-:Y:S01]  /*4ae0*/  FMUL.FTZ R94, R94, UR6 ;  /* 0x000000065e5e7c20 */ /* 0x000fe20008410000 */
[----:B------:R-:W-:-:S04]  /*4af0*/  FMUL.FTZ R95, R95, UR6 ;  /* 0x000000065f5f7c20 */ /* 0x000fc80008410000 */
[C---:B------:R-:W-:Y:S08]  /*4b00*/  HMMA.16816.F32.BF16 R44, R12.reuse, R32, R72 ;  /* 0x000000200c2c723c */ /* 0x040ff00000041848 */
[----:B------:R-:W-:Y:S01]  /*4b10*/  HMMA.16816.F32.BF16 R76, R12, R34, R76 ;  /* 0x000000220c4c723c */ /* 0x000fe2000004184c */
[----:B-1----:R-:W-:-:S04]  /*4b20*/  FMUL.FTZ R0, R43, UR6 ;  /* 0x000000062b007c20 */ /* 0x002fc80008410000 */
[----:B------:R1:W1:Y:S03]  /*4b30*/  MUFU.TANH R122, R0 ;  /* 0x00000000007a7308 */ /* 0x0002660000002400 */
[C---:B------:R-:W-:Y:S08]  /*4b40*/  HMMA.16816.F32.BF16 R80, R12.reuse, R52, R80 ;  /* 0x000000340c50723c */ /* 0x040ff00000041850 */
[C---:B------:R-:W-:Y:S08]  /*4b50*/  HMMA.16816.F32.BF16 R84, R12.reuse, R54, R84 ;  /* 0x000000360c54723c */ /* 0x040ff00000041854 */
[----:B--2---:R-:W-:Y:S01]  /*4b60*/  HMMA.16816.F32.BF16 R72, R12, R36, R112 ;  /* 0x000000240c48723c */ /* 0x004fe20000041870 */
[----:B-1----:R-:W-:-:S04]  /*4b70*/  FMUL.FTZ R0, R92, UR6 ;  /* 0x000000065c007c20 */ /* 0x002fc80008410000 */
[----:B------:R1:W2:Y:S03]  /*4b80*/  MUFU.TANH R115, R0 ;  /* 0x0000000000737308 */ /* 0x0002a60000002400 */
[----:B------:R-:W-:Y:S08]  /*4b90*/  HMMA.16816.F32.BF16 R88, R12, R38, R88 ;  /* 0x000000260c58723c */ /* 0x000ff00000041858 */
[----:B------:R-:W-:Y:S01]  /*4ba0*/  HMMA.16816.F32.BF16 R12, R16, R32, R60 ;  /* 0x00000020100c723c */ /* 0x000fe2000004183c */
[----:B-1----:R-:W-:-:S07]  /*4bb0*/  FMUL.FTZ R0, R93, UR6 ;  /* 0x000000065d007c20 */ /* 0x002fce0008410000 */
[----:B------:R-:W-:Y:S01]  /*4bc0*/  HMMA.16816.F32.BF16 R64, R4, R26, R48 ;  /* 0x0000001a0440723c */ /* 0x000fe20000041830 */
[----:B------:R1:W1:Y:S07]  /*4bd0*/  MUFU.TANH R114, R0 ;  /* 0x0000000000727308 */ /* 0x00026e0000002400 */
[----:B------:R-:W-:Y:S08]  /*4be0*/  HMMA.16816.F32.BF16 R32, R16, R34, R124 ;  /* 0x000000221020723c */ /* 0x000ff0000004187c */
[----:B-----5:R-:W-:Y:S01]  /*4bf0*/  HMMA.16816.F32.BF16 R24, R8, R28, R12 ;  /* 0x0000001c0818723c */ /* 0x020fe2000004180c */
[----:B------:R-:W5:Y:S01]  /*4c00*/  LDSM.16.M88.4 R12, [R225+0xb000] ;  /* 0x00b00000e10c783b */ /* 0x000f620000000200 */
[----:B-1----:R-:W-:Y:S01]  /*4c10*/  FMUL.FTZ R0, R20, UR6 ;  /* 0x0000000614007c20 */ /* 0x002fe20008410000 */
[----:B------:R-:W-:Y:S01]  /*4c20*/  FMUL.FTZ R66, R66, UR6 ;  /* 0x0000000642427c20 */ /* 0x000fe20008410000 */
[----:B------:R-:W-:-:S02]  /*4c30*/  FMUL.FTZ R67, R67, UR6 ;  /* 0x0000000643437c20 */ /* 0x000fc40008410000 */
[----:B------:R1:W1:Y:S02]  /*4c40*/  MUFU.TANH R109, R0 ;  /* 0x00000000006d7308 */ /* 0x0002640000002400 */
[----:B------:R-:W-:Y:S08]  /*4c50*/  HMMA.16816.F32.BF16 R40, R4, R28, R44 ;  /* 0x0000001c0428723c */ /* 0x000ff0000004182c */
[----:B------:R-:W-:Y:S01]  /*4c60*/  HMMA.16816.F32.BF16 R48, R16, R52, R116 ;  /* 0x000000341030723c */ /* 0x000fe20000041874 */
[----:B-1----:R-:W-:-:S07]  /*4c70*/  FMUL.FTZ R0, R21, UR6 ;  /* 0x0000000615007c20 */ /* 0x002fce0008410000 */
[C---:B------:R-:W-:Y:S01]  /*4c80*/  HMMA.16816.F32.BF16 R60, R16.reuse, R54, R96 ;  /* 0x00000036103c723c */ /* 0x040fe20000041860 */
[----:B------:R1:W1:Y:S07]  /*4c90*/  MUFU.TANH R108, R0 ;  /* 0x00000000006c7308 */ /* 0x00026e0000002400 */
[C---:B------:R-:W-:Y:S08]  /*4ca0*/  HMMA.16816.F32.BF16 R68, R16.reuse, R36, R100 ;  /* 0x000000241044723c */ /* 0x040ff00000041864 */
[----:B------:R-:W-:Y:S01]  /*4cb0*/  HMMA.16816.F32.BF16 R56, R16, R38, R104 ;  /* 0x000000261038723c */ /* 0x000fe20000041868 */
[----:B-1----:R-:W-:-:S04]  /*4cc0*/  FMUL.FTZ R0, R22, UR6 ;  /* 0x0000000616007c20 */ /* 0x002fc80008410000 */
[----:B------:R1:W1:Y:S03]  /*4cd0*/  MUFU.TANH R112, R0 ;  /* 0x0000000000707308 */ /* 0x0002660000002400 */
[-C--:B------:R-:W-:Y:S08]  /*4ce0*/  HMMA.16816.F32.BF16 R16, R8, R30.reuse, R32 ;  /* 0x0000001e0810723c */ /* 0x080ff00000041820 */
[----:B------:R-:W-:Y:S01]  /*4cf0*/  HMMA.16816.F32.BF16 R28, R4, R30, R76 ;  /* 0x0000001e041c723c */ /* 0x000fe2000004184c */
[----:B-1----:R-:W-:-:S07]  /*4d00*/  FMUL.FTZ R0, R23, UR6 ;  /* 0x0000000617007c20 */ /* 0x002fce0008410000 */
[----:B-----5:R-:W-:Y:S01]  /*4d10*/  HMMA.16816.F32.BF16 R44, R4, R12, R80 ;  /* 0x0000000c042c723c */ /* 0x020fe20000041850 */
[----:B------:R-:W1:Y:S01]  /*4d20*/  LDSM.16.M88.4 R20, [R225+0xb800] ;  /* 0x00b80000e114783b */ /* 0x000e620000000200 */
[----:B------:R-:W-:-:S04]  /*4d30*/  DEPBAR.LE SB0, 0x0 ;  /* 0x000080000000791a */ /* 0x000fc80000000000 */
[----:B------:R5:W1:Y:S02]  /*4d40*/  MUFU.TANH R110, R0 ;  /* 0x00000000006e7308 */ /* 0x000a640000002400 */
[----:B------:R-:W-:Y:S03]  /*4d50*/  HMMA.16816.F32.BF16 R36, R4, R14, R84 ;  /* 0x0000000e0424723c */ /* 0x000fe60000041854 */
[----:B------:R-:W-:-:S08]  /*4d60*/  FMUL.FTZ R77, R31, UR6 ;  /* 0x000000061f4d7c20 */ /* 0x000fd00008410000 */
[----:B------:R-:W-:Y:S01]  /*4d70*/  FMUL.FTZ R76, R46, UR6 ;  /* 0x000000062e4c7c20 */ /* 0x000fe20008410000 */
[----:B------:R-:W-:Y:S01]  /*4d80*/  FMUL.FTZ R79, R47, UR6 ;  /* 0x000000062f4f7c20 */ /* 0x000fe20008410000 */
[----:B-----5:R-:W-:-:S04]  /*4d90*/  FMUL.FTZ R0, R64, UR6 ;  /* 0x0000000640007c20 */ /* 0x020fc80008410000 */
[----:B------:R5:W2:Y:S02]  /*4da0*/  MUFU.TANH R113, R0 ;  /* 0x0000000000717308 */ /* 0x000aa40000002400 */
[----:B------:R-:W-:Y:S01]  /*4db0*/  FMUL.FTZ R81, R38, UR6 ;  /* 0x0000000626517c20 */ /* 0x000fe20008410000 */
[----:B------:R-:W-:Y:S01]  /*4dc0*/  FMUL.FTZ R83, R39, UR6 ;  /* 0x0000000627537c20 */ /* 0x000fe20008410000 */
[----:B-1----:R-:W-:Y:S01]  /*4dd0*/  HMMA.16816.F32.BF16 R52, R4, R20, R72 ;  /* 0x000000140434723c */ /* 0x002fe20000041848 */
[----:B------:R-:W-:Y:S01]  /*4de0*/  FMUL.FTZ R75, R30, UR6 ;  /* 0x000000061e4b7c20 */ /* 0x000fe20008410000 */
[----:B-----5:R-:W-:-:S04]  /*4df0*/  FMUL.FTZ R0, R65, UR6 ;  /* 0x0000000641007c20 */ /* 0x020fc80008410000 */
[----:B------:R1:W1:Y:S02]  /*4e00*/  MUFU.TANH R111, R0 ;  /* 0x00000000006f7308 */ /* 0x0002640000002400 */
[----:B------:R-:W-:Y:S08]  /*4e10*/  HMMA.16816.F32.BF16 R32, R4, R22, R88 ;  /* 0x000000160420723c */ /* 0x000ff00000041858 */
[----:B------:R-:W-:Y:S01]  /*4e20*/  HMMA.16816.F32.BF16 R4, R8, R20, R68 ;  /* 0x000000140804723c */ /* 0x000fe20000041844 */
[----:B------:R-:W-:Y:S01]  /*4e30*/  FMUL.FTZ R70, R43, UR6 ;  /* 0x000000062b467c20 */ /* 0x000fe20008410000 */
[----:B------:R-:W-:Y:S01]  /*4e40*/  FMUL.FTZ R43, R37, UR6 ;  /* 0x00000006252b7c20 */ /* 0x000fe20008410000 */
[----:B------:R-:W-:Y:S01]  /*4e50*/  FMUL.FTZ R80, R55, UR6 ;  /* 0x0000000637507c20 */ /* 0x000fe20008410000 */
[----:B------:R-:W-:Y:S01]  /*4e60*/  FMUL.FTZ R78, R54, UR6 ;  /* 0x00000006364e7c20 */ /* 0x000fe20008410000 */
[----:B------:R-:W-:Y:S01]  /*4e70*/  FMUL.FTZ R52, R52, UR6 ;  /* 0x0000000634347c20 */ /* 0x000fe20008410000 */
[----:B------:R-:W-:Y:S01]  /*4e80*/  FMUL.FTZ R46, R53, UR6 ;  /* 0x00000006352e7c20 */ /* 0x000fe20008410000 */
[----:B-1----:R-:W-:-:S04]  /*4e90*/  FMUL.FTZ R0, R24, UR6 ;  /* 0x0000000618007c20 */ /* 0x002fc80008410000 */
[----:B------:R-:W-:Y:S01]  /*4ea0*/  FMUL.FTZ R54, R33, UR6 ;  /* 0x0000000621367c20 */ /* 0x000fe20008410000 */
[----:B------:R1:W1:Y:S01]  /*4eb0*/  MUFU.TANH R93, R0 ;  /* 0x00000000005d7308 */ /* 0x0002620000002400 */
[----:B------:R-:W-:Y:S01]  /*4ec0*/  FMUL.FTZ R82, R34, UR6 ;  /* 0x0000000622527c20 */ /* 0x000fe20008410000 */
[----:B------:R-:W-:-:S05]  /*4ed0*/  FMUL.FTZ R84, R35, UR6 ;  /* 0x0000000623547c20 */ /* 0x000fca0008410000 */
[----:B------:R-:W-:Y:S01]  /*4ee0*/  FMUL.FTZ R31, R4, UR6 ;  /* 0x00000006041f7c20 */ /* 0x000fe20008410000 */
[----:B------:R-:W-:Y:S01]  /*4ef0*/  LOP3.LUT R4, R163, 0x6, RZ, 0xc0, !PT ;  /* 0x00000006a3047812 */ /* 0x000fe200078ec0ff */
[----:B------:R-:W-:Y:S01]  /*4f00*/  FMUL.FTZ R37, R6, UR6 ;  /* 0x0000000606257c20 */ /* 0x000fe20008410000 */
[----:B------:R-:W-:-:S03]  /*4f10*/  FMUL.FTZ R39, R7, UR6 ;  /* 0x0000000607277c20 */ /* 0x000fc60008410000 */
[----:B------:R5:W-:Y:S01]  /*4f20*/  STL [R1+0x90], R4 ;  /* 0x0000900401007387 */ /* 0x000be20000100800 */
[----:B-1----:R-:W-:-:S04]  /*4f30*/  FMUL.FTZ R0, R25, UR6 ;  /* 0x0000000619007c20 */ /* 0x002fc80008410000 */
[----:B------:R1:W1:Y:S02]  /*4f40*/  MUFU.TANH R92, R0 ;  /* 0x00000000005c7308 */ /* 0x0002640000002400 */
[----:B-1----:R-:W-:-:S06]  /*4f50*/  FMUL.FTZ R0, R26, UR6 ;  /* 0x000000061a007c20 */ /* 0x002fcc0008410000 */
[----:B------:R1:W1:Y:S02]  /*4f60*/  MUFU.TANH R98, R0 ;  /* 0x0000000000627308 */ /* 0x0002640000002400 */
[----:B-1----:R-:W-:Y:S02]  /*4f70*/  FMUL.FTZ R0, R27, UR6 ;  /* 0x000000061b007c20 */ /* 0x002fe40008410000 */
[C---:B------:R-:W-:Y:S04]  /*4f80*/  HMMA.16816.F32.BF16 R24, R8.reuse, R12, R48 ;  /* 0x0000000c0818723c */ /* 0x040fe80000041830 */
[----:B------:R1:W1:Y:S04]  /*4f90*/  MUFU.TANH R96, R0 ;  /* 0x0000000000607308 */ /* 0x0002680000002400 */
[----:B------:R-:W-:Y:S01]  /*4fa0*/  HMMA.16816.F32.BF16 R12, R8, R14, R60 ;  /* 0x0000000e080c723c */ /* 0x000fe2000004183c */
[----:B------:R-:W-:-:S07]  /*4fb0*/  FMUL.FTZ R62, R42, UR6 ;  /* 0x000000062a3e7c20 */ /* 0x000fce0008410000 */
[----:B------:R-:W-:Y:S01]  /*4fc0*/  HMMA.16816.F32.BF16 R8, R8, R22, R56 ;  /* 0x000000160808723c */ /* 0x000fe20000041838 */
[----:B-1----:R-:W-:Y:S01]  /*4fd0*/  FMUL.FTZ R0, R40, UR6 ;  /* 0x0000000628007c20 */ /* 0x002fe20008410000 */
[----:B------:R-:W-:Y:S01]  /*4fe0*/  FMUL.FTZ R40, R36, UR6 ;  /* 0x0000000624287c20 */ /* 0x000fe20008410000 */
[----:B------:R-:W-:Y:S02]  /*4ff0*/  FMUL.FTZ R36, R5, UR6 ;  /* 0x0000000605247c20 */ /* 0x000fe40008410000 */
[----:B------:R1:W1:Y:S06]  /*5000*/  MUFU.TANH R101, R0 ;  /* 0x0000000000657308 */ /* 0x00026c0000002400 */
[----:B------:R-:W-:-:S08]  /*5010*/  FMUL.FTZ R13, R13, UR6 ;  /* 0x000000060d0d7c20 */ /* 0x000fd00008410000 */
[----:B------:R-:W-:Y:S01]  /*5020*/  FMUL.FTZ R30, R9, UR6 ;  /* 0x00000006091e7c20 */ /* 0x000fe20008410000 */
[----:B------:R-:W-:Y:S01]  /*5030*/  FMUL.FTZ R38, R11, UR6 ;  /* 0x000000060b267c20 */ /* 0x000fe20008410000 */
[----:B-1----:R-:W-:Y:S01]  /*5040*/  FMUL.FTZ R0, R41, UR6 ;  /* 0x0000000629007c20 */ /* 0x002fe20008410000 */
[----:B------:R-:W-:-:S03]  /*5050*/  FMUL.FTZ R41, R14, UR6 ;  /* 0x000000060e297c20 */ /* 0x000fc60008410000 */
[----:B------:R1:W1:Y:S08]  /*5060*/  MUFU.TANH R100, R0 ;  /* 0x0000000000647308 */ /* 0x0002700000002400 */
[----:B------:R-:W2:Y:S01]  /*5070*/  MUFU.TANH R41, R41 ;  /* 0x0000002900297308 */ /* 0x000ea20000002400 */
[----:B-1----:R-:W-:Y:S01]  /*5080*/  FMUL.FTZ R0, R16, UR6 ;  /* 0x0000000610007c20 */ /* 0x002fe20008410000 */
[----:B------:R-:W-:Y:S01]  /*5090*/  FMUL.FTZ R16, R29, UR6 ;  /* 0x000000061d107c20 */ /* 0x000fe20008410000 */
[----:B------:R-:W-:-:S05]  /*50a0*/  FMUL.FTZ R29, R15, UR6 ;  /* 0x000000060f1d7c20 */ /* 0x000fca0008410000 */
[----:B------:R1:W1:Y:S08]  /*50b0*/  MUFU.TANH R65, R0 ;  /* 0x0000000000417308 */ /* 0x0002700000002400 */
[----:B------:R3:W2:Y:S01]  /*50c0*/  MUFU.TANH R61, R16 ;  /* 0x00000010003d7308 */ /* 0x0006a20000002400 */
[----:B-1----:R-:W-:-:S07]  /*50d0*/  FMUL.FTZ R0, R17, UR6 ;  /* 0x0000000611007c20 */ /* 0x002fce0008410000 */
[----:B------:R1:W1:Y:S01]  /*50e0*/  MUFU.TANH R64, R0 ;  /* 0x0000000000407308 */ /* 0x0002620000002400 */
[----:B---3--:R-:W-:-:S07]  /*50f0*/  FMUL.FTZ R16, R25, UR6 ;  /* 0x0000000619107c20 */ /* 0x008fce0008410000 */
[----:B------:R3:W2:Y:S01]  /*5100*/  MUFU.TANH R56, R16 ;  /* 0x0000001000387308 */ /* 0x0006a20000002400 */
[----:B-1----:R-:W-:-:S07]  /*5110*/  FMUL.FTZ R0, R18, UR6 ;  /* 0x0000000612007c20 */ /* 0x002fce0008410000 */
[----:B------:R1:W1:Y:S01]  /*5120*/  MUFU.TANH R73, R0 ;  /* 0x0000000000497308 */ /* 0x0002620000002400 */
[----:B---3--:R-:W-:Y:S01]  /*5130*/  FMUL.FTZ R16, R45, UR6 ;  /* 0x000000062d107c20 */ /* 0x008fe20008410000 */
[----:B------:R-:W-:Y:S01]  /*5140*/  FMUL.FTZ R45, R32, UR6 ;  /* 0x00000006202d7c20 */ /* 0x000fe20008410000 */
[----:B------:R-:W-:-:S05]  /*5150*/  FMUL.FTZ R32, R10, UR6 ;  /* 0x000000060a207c20 */ /* 0x000fca0008410000 */
[----:B------:R-:W3:Y:S01]  /*5160*/  MUFU.TANH R55, R16 ;  /* 0x0000001000377308 */ /* 0x000ee20000002400 */
[----:B-1----:R-:W-:-:S07]  /*5170*/  FMUL.FTZ R0, R19, UR6 ;  /* 0x0000000613007c20 */ /* 0x002fce0008410000 */
[----:B------:R1:W1:Y:S02]  /*5180*/  MUFU.TANH R72, R0 ;  /* 0x0000000000487308 */ /* 0x0002640000002400 */
[----:B-1----:R-:W-:Y:S01]  /*5190*/  LOP3.LUT R0, R2, 0x7, RZ, 0xc0, !PT ;  /* 0x0000000702007812 */ /* 0x002fe200078ec0ff */
[----:B------:R-:W-:Y:S01]  /*51a0*/  FMUL.FTZ R2, R28, UR6 ;  /* 0x000000061c027c20 */ /* 0x000fe20008410000 */
[----:B------:R-:W-:Y:S02]  /*51b0*/  FMUL.FTZ R28, R8, UR6 ;  /* 0x00000006081c7c20 */ /* 0x000fe40008410000 */
[----:B------:R-:W-:Y:S02]  /*51c0*/  IADD3 R0, PT, PT, R0, UR26, R156 ;  /* 0x0000001a00007c10 */ /* 0x000fe4000fffe09c */
[----:B------:R1:W1:Y:S02]  /*51d0*/  MUFU.TANH R74, R2 ;  /* 0x00000002004a7308 */ /* 0x0002640000002400 */
[----:B------:R-:W-:Y:S01]  /*51e0*/  IADD3 R17, PT, PT, R0, 0x1, R3 ;  /* 0x0000000100117810 */ /* 0x000fe20007ffe003 */
[----:B------:R-:W-:-:S03]  /*51f0*/  FMUL.FTZ R3, R44, UR6 ;  /* 0x000000062c037c20 */ /* 0x000fc60008410000 */
[C-C-:B------:R-:W-:Y:S02]  /*5200*/  VIADDMNMX R241, R17.reuse, 0x8, R240.reuse, PT ;  /* 0x0000000811f17846 */ /* 0x140fe400038001f0 */
[----:B------:R-:W2:Y:S01]  /*5210*/  MUFU.TANH R60, R3 ;  /* 0x00000003003c7308 */ /* 0x000ea20000002400 */
[C-C-:B------:R-:W-:Y:S02]  /*5220*/  VIADDMNMX R238, R17.reuse, 0x40, R240.reuse, PT ;  /* 0x0000004011ee7846 */ /* 0x140fe400038001f0 */
[C---:B------:R-:W-:Y:S02]  /*5230*/  VIADDMNMX R240, R17.reuse, 0x48, R240, PT ;  /* 0x0000004811f07846 */ /* 0x040fe400038001f0 */
[----:B------:R-:W-:Y:S02]  /*5240*/  VIMNMX R239, PT, PT, R17, UR27, PT ;  /* 0x0000001b11ef7c48 */ /* 0x000fe4000bfe0100 */
[----:B-1----:R-:W-:-:S04]  /*5250*/  MOV R2, UR22 ;  /* 0x0000001600027c02 */ /* 0x002fc80008000f00 */
[----:B------:R-:W-:Y:S01]  /*5260*/  IADD3 R237, PT, PT, R0, UR27, -R2 ;  /* 0x0000001b00ed7c10 */ /* 0x000fe2000fffe802 */
[----:B------:R-:W-:Y:S01]  /*5270*/  FMUL.FTZ R0, R24, UR6 ;  /* 0x0000000618007c20 */ /* 0x000fe20008410000 */
[----:B------:R-:W-:-:S03]  /*5280*/  FMUL.FTZ R2, R26, UR6 ;  /* 0x000000061a027c20 */ /* 0x000fc60008410000 */
[----:B------:R1:W1:Y:S08]  /*5290*/  MUFU.TANH R57, R0 ;  /* 0x0000000000397308 */ /* 0x0002700000002400 */
[----:B------:R4:W2:Y:S01]  /*52a0*/  MUFU.TANH R59, R2 ;  /* 0x00000002003b7308 */ /* 0x0008a20000002400 */
[----:B-1----:R-:W-:-:S07]  /*52b0*/  FMUL.FTZ R0, R27, UR6 ;  /* 0x000000061b007c20 */ /* 0x002fce0008410000 */
[----:B------:R-:W1:Y:S01]  /*52c0*/  MUFU.TANH R27, R13 ;  /* 0x0000000d001b7308 */ /* 0x000e620000002400 */
[----:B----4-:R-:W-:-:S07]  /*52d0*/  FMUL.FTZ R2, R12, UR6 ;  /* 0x000000060c027c20 */ /* 0x010fce0008410000 */
[----:B------:R4:W1:Y:S08]  /*52e0*/  MUFU.TANH R58, R0 ;  /* 0x00000000003a7308 */ /* 0x0008700000002400 */
[----:B------:R3:W1:Y:S01]  /*52f0*/  MUFU.TANH R26, R2 ;  /* 0x00000002001a7308 */ /* 0x0006620000002400 */
[----:B----4-:R-:W-:-:S04]  /*5300*/  MOV R0, UR15 ;  /* 0x0000000f00007c02 */ /* 0x010fc80008000f00 */
[----:B------:R-:W-:-:S04]  /*5310*/  LEA R0, R0, R4, 0x6 ;  /* 0x0000000400007211 */ /* 0x000fc800078e30ff */
[C---:B------:R-:W-:Y:S02]  /*5320*/  IADD3 R8, PT, PT, R0.reuse, 0x1, RZ ;  /* 0x0000000100087810 */ /* 0x040fe40007ffe0ff */
[C---:B------:R-:W-:Y:S02]  /*5330*/  IADD3 R7, PT, PT, R0.reuse, 0x8, RZ ;  /* 0x0000000800077810 */ /* 0x040fe40007ffe0ff */
[C---:B------:R-:W-:Y:S02]  /*5340*/  IADD3 R6, PT, PT, R0.reuse, 0x9, RZ ;  /* 0x0000000900067810 */ /* 0x040fe40007ffe0ff */
[C---:B------:R-:W-:Y:S02]  /*5350*/  IADD3 R5, PT, PT, R0.reuse, 0x10, RZ ;  /* 0x0000001000057810 */ /* 0x040fe40007ffe0ff */
[C---:B-----5:R-:W-:Y:S02]  /*5360*/  IADD3 R4, PT, PT, R0.reuse, 0x11, RZ ;  /* 0x0000001100047810 */ /* 0x060fe40007ffe0ff */
[----:B------:R-:W-:-:S02]  /*5370*/  IADD3 R3, PT, PT, R0, 0x18, RZ ;  /* 0x0000001800037810 */ /* 0x000fc40007ffe0ff */
[C---:B---3--:R-:W-:Y:S02]  /*5380*/  IADD3 R2, PT, PT, R0.reuse, 0x19, RZ ;  /* 0x0000001900027810 */ /* 0x048fe40007ffe0ff */
[C---:B------:R-:W-:Y:S02]  /*5390*/  IADD3 R9, PT, PT, R0.reuse, 0x20, RZ ;  /* 0x0000002000097810 */ /* 0x040fe40007ffe0ff */
[C---:B------:R-:W-:Y:S02]  /*53a0*/  IADD3 R12, PT, PT, R0.reuse, 0x21, RZ ;  /* 0x00000021000c7810 */ /* 0x040fe40007ffe0ff */
[C---:B------:R-:W-:Y:S02]  /*53b0*/  IADD3 R11, PT, PT, R0.reuse, 0x28, RZ ;  /* 0x00000028000b7810 */ /* 0x040fe40007ffe0ff */
[C---:B------:R-:W-:Y:S02]  /*53c0*/  IADD3 R14, PT, PT, R0.reuse, 0x29, RZ ;  /* 0x00000029000e7810 */ /* 0x040fe40007ffe0ff */
[----:B------:R-:W-:-:S02]  /*53d0*/  IADD3 R13, PT, PT, R0, 0x30, RZ ;  /* 0x00000030000d7810 */ /* 0x000fc40007ffe0ff */
[C---:B------:R-:W-:Y:S02]  /*53e0*/  IADD3 R10, PT, PT, R0.reuse, 0x31, RZ ;  /* 0x00000031000a7810 */ /* 0x040fe40007ffe0ff */
[C---:B------:R-:W-:Y:S02]  /*53f0*/  IADD3 R15, PT, PT, R0.reuse, 0x38, RZ ;  /* 0x00000038000f7810 */ /* 0x040fe40007ffe0ff */
[----:B------:R-:W-:Y:S01]  /*5400*/  IADD3 R16, PT, PT, R0, 0x39, RZ ;  /* 0x0000003900107810 */ /* 0x000fe20007ffe0ff */
[----:B------:R-:W-:Y:S01]  /*5410*/  BAR.SYNC.DEFER_BLOCKING 0x0 ;  /* 0x0000000000007b1d */ /* 0x000fe20000010000 */
[C---:B------:R-:W-:Y:S02]  /*5420*/  ISETP.GT.AND P6, PT, R237.reuse, R0, PT ;  /* 0x00000000ed00720c */ /* 0x040fe40003fc4270 */
[----:B------:R-:W-:-:S03]  /*5430*/  ISETP.GT.AND P5, PT, R237, R8, PT ;  /* 0x00000008ed00720c */ /* 0x000fc60003fa4270 */
[----:B-12---:R-:W-:Y:S10]  /*5440*/  BRA.U !UP0, `(.L_x_805) ;  /* 0x00000005081c7547 */ /* 0x006ff4000b800000 */
        /* <DEDUP_REMOVED lines=15> */
[----:B------:R-:W-:Y:S01]  /*5540*/  LEA R22, P0, R20, R161, 0x1 ;  /* 0x000000a114167211 */ /* 0x000fe200078008ff */
[----:B------:R-:W-:Y:S01]  /*5550*/  UIADD3.X UR7, UPT, UPT, UR17, UR13, URZ, UP1, !UPT ;  /* 0x0000000d11077290 */ /* 0x000fe20008ffe4ff */
[-C--:B------:R-:W-:Y:S01]  /*5560*/  LEA.HI.X R25, R18, R160.reuse, R19, 0x1, P1 ;  /* 0x000000a012197211 */ /* 0x080fe200008f0c13 */
[----:B------:R-:W-:Y:S01]  /*5570*/  ULEA.HI.X UR13, UR10, UR13, UR11, 0x5, UP0 ;  /* 0x0000000d0a0d7291 */ /* 0x000fe200080f2c0b */
[----:B-1----:R-:W-:Y:S01]  /*5580*/  ISETP.GE.AND P1, PT, R228, UR4, PT ;  /* 0x00000004e4007c0c */ /* 0x002fe2000bf26270 */
[----:B------:R-:W-:Y:S01]  /*5590*/  IMAD.U32 R19, RZ, RZ, UR12 ;  /* 0x0000000cff137e24 */ /* 0x000fe2000f8e00ff */
[----:B------:R-:W-:Y:S01]  /*55a0*/  LEA.HI.X R23, R20, R160, R17, 0x1, P0 ;  /* 0x000000a014177211 */ /* 0x000fe200000f0c11 */
[----:B------:R-:W-:Y:S01]  /*55b0*/  IMAD.U32 R17, RZ, RZ, UR14 ;  /* 0x0000000eff117e24 */ /* 0x000fe2000f8e00ff */
[----:B------:R-:W-:Y:S01]  /*55c0*/  ISETP.GE.AND P0, PT, R162, UR4, PT ;  /* 0x00000004a2007c0c */ /* 0x000fe2000bf06270 */
[----:B------:R-:W-:-:S03]  /*55d0*/  IMAD.U32 R18, RZ, RZ, UR7 ;  /* 0x00000007ff127e24 */ /* 0x000fc6000f8e00ff */
[----:B------:R-:W-:-:S04]  /*55e0*/  LEA R20, P2, R17, R161, 0x1 ;  /* 0x000000a111147211 */ /* 0x000fc800078408ff */
[-C--:B------:R-:W-:Y:S01]  /*55f0*/  LEA.HI.X R21, R17, R160.reuse, R18, 0x1, P2 ;  /* 0x000000a011157211 */ /* 0x080fe200010f0c12 */
[----:B------:R-:W-:Y:S01]  /*5600*/  @!PT LDS RZ, [RZ] ;  /* 0x00000000fffff984 */ /* 0x000fe20000000800 */
[----:B------:R-:W-:Y:S01]  /*5610*/  @!PT LDS RZ, [RZ] ;  /* 0x00000000fffff984 */ /* 0x000fe20000000800 */
[----:B------:R-:W-:Y:S01]  /*5620*/  @!PT LDS RZ, [RZ] ;  /* 0x00000000fffff984 */ /* 0x000fe20000000800 */
[----:B------:R1:W-:Y:S01]  /*5630*/  @!P1 LDGSTS.E.BYPASS.LTC128B.128 [R236+0x8000], desc[UR24][R24.64] ;  /* 0x0800000018ec9fae */ /* 0x0003e2000b981a18 */
[----:B------:R-:W-:Y:S01]  /*5640*/  IMAD.U32 R17, RZ, RZ, UR13 ;  /* 0x0000000dff117e24 */ /* 0x000fe2000f8e00ff */
[C---:B------:R-:W-:Y:S02]  /*5650*/  LEA R18, P2, R19.reuse, R161, 0x1 ;  /* 0x000000a113127211 */ /* 0x040fe400078408ff */
[----:B------:R1:W-:Y:S02]  /*5660*/  @P1 STS.128 [R236+0x8000], RZ ;  /* 0x008000ffec001388 */ /* 0x0003e40000000c00 */
[----:B------:R-:W-:Y:S02]  /*5670*/  LEA.HI.X R19, R19, R160, R17, 0x1, P2 ;  /* 0x000000a013137211 */ /* 0x000fe400010f0c11 */
        /* <DEDUP_REMOVED lines=36> */
.L_x_805:
[----:B------:R-:W-:Y:S01]  /*58c0*/  ISETP.GE.AND P2, PT, R0, R239, PT ;  /* 0x000000ef0000720c */ /* 0x000fe20003f46270 */
[----:B-1----:R-:W1:Y:S01]  /*58d0*/  MUFU.TANH R19, R31 ;  /* 0x0000001f00137308 */ /* 0x002e620000002400 */
[----:B------:R-:W-:Y:S01]  /*58e0*/  FSEL R18, R121, -INF , !P6 ;  /* 0xff80000079127808 */ /* 0x000fe20007000000 */
[----:B------:R-:W2:Y:S01]  /*58f0*/  LDCU UR4, c[0x0][0x45c] ;  /* 0x00008b80ff0477ac */ /* 0x000ea20008000800 */
[C---:B------:R-:W-:Y:S02]  /*5900*/  ISETP.GT.AND P1, PT, R237.reuse, R7, PT ;  /* 0x00000007ed00720c */ /* 0x040fe40003f24270 */
[----:B------:R-:W-:Y:S01]  /*5910*/  ISETP.GE.AND P6, PT, R8, R239, PT ;  /* 0x000000ef0800720c */ /* 0x000fe20003fc6270 */
[----:B------:R-:W-:Y:S01]  /*5920*/  UISETP.GT.AND UP0, UPT, UR15, UR19, UPT ;  /* 0x000000130f00728c */ /* 0x000fe2000bf04270 */
[----:B------:R-:W-:Y:S01]  /*5930*/  FSEL R17, R120, -INF , !P5 ;  /* 0xff80000078117808 */ /* 0x000fe20006800000 */
[----:B------:R-:W3:Y:S01]  /*5940*/  MUFU.TANH R22, R36 ;  /* 0x0000002400167308 */ /* 0x000ee20000002400 */
[----:B------:R-:W-:-:S02]  /*5950*/  ISETP.GT.AND P0, PT, R237, R6, PT ;  /* 0x00000006ed00720c */ /* 0x000fc40003f04270 */
[----:B------:R-:W-:Y:S02]  /*5960*/  FSEL R42, R18, -INF , !P2 ;  /* 0xff800000122a7808 */ /* 0x000fe40005000000 */
[----:B------:R-:W-:Y:S02]  /*5970*/  FSEL R44, R17, -INF , !P6 ;  /* 0xff800000112c7808 */ /* 0x000fe40007000000 */
[----:B------:R-:W-:Y:S01]  /*5980*/  FSEL R18, R109, -INF , !P1 ;  /* 0xff8000006d127808 */ /* 0x000fe20004800000 */
[----:B------:R-:W4:Y:S01]  /*5990*/  MUFU.TANH R20, R28 ;  /* 0x0000001c00147308 */ /* 0x000f220000002400 */
[-C--:B------:R-:W-:Y:S02]  /*59a0*/  ISETP.GE.AND P6, PT, R7, R239.reuse, PT ;  /* 0x000000ef0700720c */ /* 0x080fe40003fc6270 */
[----:B------:R-:W-:Y:S02]  /*59b0*/  ISETP.GE.AND P1, PT, R6, R239, PT ;  /* 0x000000ef0600720c */ /* 0x000fe40003f26270 */
[----:B------:R-:W-:-:S02]  /*59c0*/  FSEL R17, R108, -INF , !P0 ;  /* 0xff8000006c117808 */ /* 0x000fc40004000000 */
[C---:B------:R-:W-:Y:S01]  /*59d0*/  ISETP.GT.AND P5, PT, R237.reuse, R5, PT ;  /* 0x00000005ed00720c */ /* 0x040fe20003fa4270 */
[----:B------:R-:W5:Y:S01]  /*59e0*/  MUFU.TANH R21, R30 ;  /* 0x0000001e00157308 */ /* 0x000f620000002400 */
[----:B------:R-:W-:Y:S02]  /*59f0*/  ISETP.GT.AND P2, PT, R237, R4, PT ;  /* 0x00000004ed00720c */ /* 0x000fe40003f44270 */
[----:B------:R-:W-:Y:S02]  /*5a00*/  FSEL R47, R18, -INF , !P6 ;  /* 0xff800000122f7808 */ /* 0x000fe40007000000 */
[----:B------:R-:W-:Y:S02]  /*5a10*/  FSEL R48, R17, -INF , !P1 ;  /* 0xff80000011307808 */ /* 0x000fe40004800000 */
[----:B------:R-:W-:Y:S01]  /*5a20*/  ISETP.GE.AND P1, PT, R5, R239, PT ;  /* 0x000000ef0500720c */ /* 0x000fe20003f26270 */
[----:B------:R-:W2:Y:S01]  /*5a30*/  MUFU.TANH R29, R29 ;  /* 0x0000001d001d7308 */ /* 0x000ea20000002400 */
[----:B------:R-:W-:-:S02]  /*5a40*/  FSEL R18, R93, -INF , !P5 ;  /* 0xff8000005d127808 */ /* 0x000fc40006800000 */
[C---:B------:R-:W-:Y:S02]  /*5a50*/  ISETP.GT.AND P6, PT, R237.reuse, R3, PT ;  /* 0x00000003ed00720c */ /* 0x040fe40003fc4270 */
[----:B------:R-:W-:Y:S02]  /*5a60*/  ISETP.GE.AND P5, PT, R4, R239, PT ;  /* 0x000000ef0400720c */ /* 0x000fe40003fa6270 */
[----:B------:R-:W-:Y:S01]  /*5a70*/  FSEL R17, R92, -INF , !P2 ;  /* 0xff8000005c117808 */ /* 0x000fe20005000000 */
[----:B------:R2:W-:Y:S01]  /*5a80*/  MUFU.TANH R23, R37 ;  /* 0x0000002500177308 */ /* 0x0005e20000002400 */
[----:B------:R-:W-:Y:S02]  /*5a90*/  ISETP.GT.AND P0, PT, R237, R2, PT ;  /* 0x00000002ed00720c */ /* 0x000fe40003f04270 */
[----:B------:R-:W-:Y:S02]  /*5aa0*/  FSEL R49, R18, -INF , !P1 ;  /* 0xff80000012317808 */ /* 0x000fe40004800000 */
[----:B------:R-:W-:-:S02]  /*5ab0*/  FSEL R50, R17, -INF , !P5 ;  /* 0xff80000011327808 */ /* 0x000fc40006800000 */
[----:B------:R-:W-:Y:S01]  /*5ac0*/  FSEL R18, R65, -INF , !P6 ;  /* 0xff80000041127808 */ /* 0x000fe20007000000 */
[----:B------:R-:W-:Y:S01]  /*5ad0*/  MUFU.TANH R34, R40 ;  /* 0x0000002800227308 */ /* 0x000fe20000002400 */
[-C--:B------:R-:W-:Y:S02]  /*5ae0*/  ISETP.GE.AND P5, PT, R3, R239.reuse, PT ;  /* 0x000000ef0300720c */ /* 0x080fe40003fa6270 */
[----:B------:R-:W-:Y:S02]  /*5af0*/  ISETP.GE.AND P6, PT, R2, R239, PT ;  /* 0x000000ef0200720c */ /* 0x000fe40003fc6270 */
[----:B------:R-:W-:Y:S02]  /*5b00*/  FSEL R17, R64, -INF , !P0 ;  /* 0xff80000040117808 */ /* 0x000fe40004000000 */
[C---:B------:R-:W-:Y:S02]  /*5b10*/  ISETP.GT.AND P2, PT, R237.reuse, R9, PT ;  /* 0x00000009ed00720c */ /* 0x040fe40003f44270 */
[----:B------:R-:W-:-:S02]  /*5b20*/  ISETP.GT.AND P1, PT, R237, R12, PT ;  /* 0x0000000ced00720c */ /* 0x000fc40003f24270 */
[----:B------:R-:W-:Y:S02]  /*5b30*/  FSEL R51, R18, -INF , !P5 ;  /* 0xff80000012337808 */ /* 0x000fe40006800000 */
[----:B------:R-:W-:Y:S02]  /*5b40*/  FSEL R53, R17, -INF , !P6 ;  /* 0xff80000011357808 */ /* 0x000fe40007000000 */
[----:B------:R-:W-:Y:S02]  /*5b50*/  ISETP.GE.AND P6, PT, R9, R239, PT ;  /* 0x000000ef0900720c */ /* 0x000fe40003fc6270 */
[----:B------:R-:W-:Y:S02]  /*5b60*/  FSEL R18, R57, -INF , !P2 ;  /* 0xff80000039127808 */ /* 0x000fe40005000000 */
[----:B------:R-:W-:Y:S02]  /*5b70*/  ISETP.GT.AND P5, PT, R237, R11, PT ;  /* 0x0000000bed00720c */ /* 0x000fe40003fa4270 */
[----:B------:R-:W-:-:S02]  /*5b80*/  ISETP.GE.AND P2, PT, R12, R239, PT ;  /* 0x000000ef0c00720c */ /* 0x000fc40003f46270 */
[----:B------:R-:W-:Y:S02]  /*5b90*/  FSEL R17, R56, -INF , !P1 ;  /* 0xff80000038117808 */ /* 0x000fe40004800000 */
[----:B------:R-:W-:Y:S02]  /*5ba0*/  ISETP.GT.AND P0, PT, R237, R14, PT ;  /* 0x0000000eed00720c */ /* 0x000fe40003f04270 */
[----:B------:R-:W-:Y:S02]  /*5bb0*/  FSEL R97, R18, -INF , !P6 ;  /* 0xff80000012617808 */ /* 0x000fe40007000000 */
[----:B------:R-:W-:Y:S02]  /*5bc0*/  FSEL R99, R17, -INF , !P2 ;  /* 0xff80000011637808 */ /* 0x000fe40005000000 */
[----:B------:R-:W-:Y:S02]  /*5bd0*/  FSEL R18, R26, -INF , !P5 ;  /* 0xff8000001a127808 */ /* 0x000fe40006800000 */
[----:B------:R-:W-:-:S02]  /*5be0*/  ISETP.GE.AND P5, PT, R14, R239, PT ;  /* 0x000000ef0e00720c */ /* 0x000fc40003fa6270 */
[----:B------:R-:W-:Y:S02]  /*5bf0*/  FSEL R17, R27, -INF , !P0 ;  /* 0xff8000001b117808 */ /* 0x000fe40004000000 */
[----:B------:R-:W-:Y:S01]  /*5c00*/  ISETP.GT.AND P6, PT, R237, R13, PT ;  /* 0x0000000ded00720c */ /* 0x000fe20003fc4270 */
[----:B------:R-:W-:Y:S01]  /*5c10*/  MUFU.TANH R27, R43 ;  /* 0x0000002b001b7308 */ /* 0x000fe20000002400 */
[-C--:B------:R-:W-:Y:S02]  /*5c20*/  ISETP.GE.AND P2, PT, R11, R239.reuse, PT ;  /* 0x000000ef0b00720c */ /* 0x080fe40003f46270 */
[----:B------:R-:W-:Y:S01]  /*5c30*/  FSEL R109, R17, -INF , !P5 ;  /* 0xff800000116d7808 */ /* 0x000fe20006800000 */
[----:B------:R-:W-:Y:S01]  /*5c40*/  VIADD R17, R237, 0x40 ;  /* 0x00000040ed117836 */ /* 0x000fe20000000000 */
[----:B------:R-:W-:Y:S02]  /*5c50*/  ISETP.GE.AND P5, PT, R13, R239, PT ;  /* 0x000000ef0d00720c */ /* 0x000fe40003fa6270 */
[----:B-1----:R-:W-:-:S02]  /*5c60*/  FSEL R19, R19, -INF , !P6 ;  /* 0xff80000013137808 */ /* 0x002fc40007000000 */
[C---:B------:R-:W-:Y:S02]  /*5c70*/  ISETP.GT.AND P1, PT, R237.reuse, R10, PT ;  /* 0x0000000aed00720c */ /* 0x040fe40003f24270 */
[----:B------:R-:W-:Y:S01]  /*5c80*/  FSEL R105, R18, -INF , !P2 ;  /* 0xff80000012697808 */ /* 0x000fe20005000000 */
[C---:B------:R-:W-:Y:S01]  /*5c90*/  VIADD R18, R237.reuse, 0x8 ;  /* 0x00000008ed127836 */ /* 0x040fe20000000000 */
[----:B------:R-:W-:Y:S02]  /*5ca0*/  ISETP.GT.AND P2, PT, R237, R15, PT ;  /* 0x0000000fed00720c */ /* 0x000fe40003f44270 */
[----:B------:R-:W-:Y:S02]  /*5cb0*/  FSEL R116, R19, -INF , !P5 ;  /* 0xff80000013747808 */ /* 0x000fe40006800000 */
[----:B------:R-:W-:Y:S02]  /*5cc0*/  ISETP.GE.AND P6, PT, R10, R239, PT ;  /* 0x000000ef0a00720c */ /* 0x000fe40003fc6270 */
[----:B---3--:R-:W-:-:S02]  /*5cd0*/  FSEL R19, R22, -INF , !P1 ;  /* 0xff80000016137808 */ /* 0x008fc40004800000 */
[----:B------:R-:W-:Y:S01]  /*5ce0*/  ISETP.GT.AND P0, PT, R237, R16, PT ;  /* 0x00000010ed00720c */ /* 0x000fe20003f04270 */
[----:B------:R-:W-:Y:S01]  /*5cf0*/  MUFU.TANH R22, R52 ;  /* 0x0000003400167308 */ /* 0x000fe20000002400 */
[----:B----4-:R-:W-:Y:S02]  /*5d00*/  FSEL R20, R20, -INF , !P2 ;  /* 0xff80000014147808 */ /* 0x010fe40005000000 */
[-C--:B------:R-:W-:Y:S02]  /*5d10*/  ISETP.GE.AND P5, PT, R15, R239.reuse, PT ;  /* 0x000000ef0f00720c */ /* 0x080fe40003fa6270 */
[----:B------:R-:W-:Y:S02]  /*5d20*/  FSEL R118, R19, -INF , !P6 ;  /* 0xff80000013767808 */ /* 0x000fe40007000000 */
[----:B-----5:R-:W-:Y:S02]  /*5d30*/  FSEL R19, R21, -INF , !P0 ;  /* 0xff80000015137808 */ /* 0x020fe40004000000 */
[----:B------:R-:W-:Y:S01]  /*5d40*/  ISETP.GE.AND P1, PT, R16, R239, PT ;  /* 0x000000ef1000720c */ /* 0x000fe20003f26270 */
[----:B------:R1:W3:Y:S01]  /*5d50*/  MUFU.TANH R21, R39 ;  /* 0x0000002700157308 */ /* 0x0002e20000002400 */
[----:B------:R-:W-:-:S02]  /*5d60*/  FSEL R119, R20, -INF , !P5 ;  /* 0xff80000014777808 */ /* 0x000fc40006800000 */
[C---:B------:R-:W-:Y:S02]  /*5d70*/  ISETP.GT.AND P6, PT, R18.reuse, R0, PT ;  /* 0x000000001200720c */ /* 0x040fe40003fc4270 */
[C---:B------:R-:W-:Y:S02]  /*5d80*/  ISETP.GT.AND P2, PT, R18.reuse, R8, PT ;  /* 0x000000081200720c */ /* 0x040fe40003f44270 */
[----:B------:R-:W-:Y:S01]  /*5d90*/  FSEL R120, R19, -INF , !P1 ;  /* 0xff80000013787808 */ /* 0x000fe20004800000 */
[----:B------:R-:W4:Y:S01]  /*5da0*/  MUFU.TANH R20, R32 ;  /* 0x0000002000147308 */ /* 0x000f220000002400 */
[C---:B------:R-:W-:Y:S02]  /*5db0*/  ISETP.GT.AND P0, PT, R18.reuse, R6, PT ;  /* 0x000000061200720c */ /* 0x040fe40003f04270 */
[----:B------:R-:W-:Y:S02]  /*5dc0*/  ISETP.GT.AND P1, PT, R18, R5, PT ;  /* 0x000000051200720c */ /* 0x000fe40003f24270 */
[----:B------:R-:W-:-:S02]  /*5dd0*/  FSEL R24, R123, -INF , !P6 ;  /* 0xff8000007b187808 */ /* 0x000fc40007000000 */
[----:B------:R-:W-:Y:S01]  /*5de0*/  FSEL R25, R122, -INF , !P2 ;  /* 0xff8000007a197808 */ /* 0x000fe20005000000 */
[----:B------:R5:W4:Y:S01]  /*5df0*/  MUFU.TANH R19, R38 ;  /* 0x0000002600137308 */ /* 0x000b220000002400 */
[C---:B------:R-:W-:Y:S02]  /*5e00*/  ISETP.GT.AND P5, PT, R18.reuse, R7, PT ;  /* 0x000000071200720c */ /* 0x040fe40003fa4270 */
[C---:B------:R-:W-:Y:S02]  /*5e10*/  ISETP.GT.AND P6, PT, R18.reuse, R4, PT ;  /* 0x000000041200720c */ /* 0x040fe40003fc4270 */
[----:B------:R-:W-:Y:S02]  /*5e20*/  ISETP.GT.AND P2, PT, R18, R3, PT ;  /* 0x000000031200720c */ /* 0x000fe40003f44270 */
[----:B------:R-:W-:Y:S02]  /*5e30*/  FSEL R31, R110, -INF , !P0 ;  /* 0xff8000006e1f7808 */ /* 0x000fe40004000000 */
[----:B------:R-:W-:-:S02]  /*5e40*/  FSEL R33, R98, -INF , !P1 ;  /* 0xff80000062217808 */ /* 0x000fc40004800000 */
[C---:B------:R-:W-:Y:S02]  /*5e50*/  ISETP.GT.AND P0, PT, R18.reuse, R9, PT ;  /* 0x000000091200720c */ /* 0x040fe40003f04270 */
[----:B------:R-:W-:Y:S02]  /*5e60*/  ISETP.GT.AND P1, PT, R18, R12, PT ;  /* 0x0000000c1200720c */ /* 0x000fe40003f24270 */
[----:B------:R-:W-:Y:S02]  /*5e70*/  FSEL R28, R112, -INF , !P5 ;  /* 0xff800000701c7808 */ /* 0x000fe40006800000 */
[----:B------:R-:W-:Y:S02]  /*5e80*/  FSEL R35, R96, -INF , !P6 ;  /* 0xff80000060237808 */ /* 0x000fe40007000000 */
[----:B--2---:R-:W-:Y:S02]  /*5e90*/  FSEL R37, R73, -INF , !P2 ;  /* 0xff80000049257808 */ /* 0x004fe40005000000 */
[----:B------:R-:W-:-:S02]  /*5ea0*/  ISETP.GT.AND P5, PT, R18, R2, PT ;  /* 0x000000021200720c */ /* 0x000fc40003fa4270 */
[C---:B------:R-:W-:Y:S02]  /*5eb0*/  ISETP.GT.AND P6, PT, R18.reuse, R11, PT ;  /* 0x0000000b1200720c */ /* 0x040fe40003fc4270 */
[----:B------:R-:W-:Y:S02]  /*5ec0*/  ISETP.GT.AND P2, PT, R18, R14, PT ;  /* 0x0000000e1200720c */ /* 0x000fe40003f44270 */
[----:B-1----:R-:W-:Y:S02]  /*5ed0*/  FSEL R39, R59, -INF , !P0 ;  /* 0xff8000003b277808 */ /* 0x002fe40004000000 */
[----:B------:R-:W-:Y:S02]  /*5ee0*/  FSEL R40, R58, -INF , !P1 ;  /* 0xff8000003a287808 */ /* 0x000fe40004800000 */
[C---:B------:R-:W-:Y:S02]  /*5ef0*/  ISETP.GT.AND P0, PT, R18.reuse, R10, PT ;  /* 0x0000000a1200720c */ /* 0x040fe40003f04270 */
[----:B------:R-:W-:-:S02]  /*5f00*/  ISETP.GT.AND P1, PT, R18, R15, PT ;  /* 0x0000000f1200720c */ /* 0x000fc40003f24270 */
[----:B-----5:R-:W-:Y:S02]  /*5f10*/  FSEL R38, R72, -INF , !P5 ;  /* 0xff80000048267808 */ /* 0x020fe40006800000 */
[----:B------:R-:W-:Y:S02]  /*5f20*/  FSEL R43, R41, -INF , !P6 ;  /* 0xff800000292b7808 */ /* 0x000fe40007000000 */
[----:B------:R-:W-:Y:S02]  /*5f30*/  FSEL R63, R29, -INF , !P2 ;  /* 0xff8000001d3f7808 */ /* 0x000fe40005000000 */
[C---:B------:R-:W-:Y:S02]  /*5f40*/  ISETP.GT.AND P5, PT, R18.reuse, R13, PT ;  /* 0x0000000d1200720c */ /* 0x040fe40003fa4270 */
[----:B------:R-:W-:Y:S02]  /*5f50*/  ISETP.GT.AND P6, PT, R18, R16, PT ;  /* 0x000000101200720c */ /* 0x000fe40003fc4270 */
[----:B------:R-:W-:-:S02]  /*5f60*/  ISETP.GT.AND P2, PT, R17, R0, PT ;  /* 0x000000001100720c */ /* 0x000fc40003f44270 */
[----:B---3--:R-:W-:Y:S02]  /*5f70*/  FSEL R71, R21, -INF , !P0 ;  /* 0xff80000015477808 */ /* 0x008fe40004000000 */
[----:B----4-:R-:W-:Y:S01]  /*5f80*/  FSEL R65, R20, -INF , !P1 ;  /* 0xff80000014417808 */ /* 0x010fe20004800000 */
[----:B------:R1:W2:Y:S01]  /*5f90*/  MUFU.TANH R21, R46 ;  /* 0x0000002e00157308 */ /* 0x0002a20000002400 */
[----:B------:R-:W-:Y:S02]  /*5fa0*/  FSEL R72, R23, -INF , !P5 ;  /* 0xff80000017487808 */ /* 0x000fe40006800000 */
[----:B------:R-:W-:Y:S02]  /*5fb0*/  FSEL R64, R19, -INF , !P6 ;  /* 0xff80000013407808 */ /* 0x000fe40007000000 */
[----:B------:R-:W-:Y:S02]  /*5fc0*/  FSEL R18, R115, -INF , !P2 ;  /* 0xff80000073127808 */ /* 0x000fe40005000000 */
[C---:B------:R-:W-:Y:S01]  /*5fd0*/  ISETP.GT.AND P5, PT, R17.reuse, R8, PT ;  /* 0x000000081100720c */ /* 0x040fe20003fa4270 */
[----:B------:R-:W3:Y:S01]  /*5fe0*/  MUFU.TANH R20, R45 ;  /* 0x0000002d00147308 */ /* 0x000ee20000002400 */
[----:B------:R-:W-:-:S02]  /*5ff0*/  ISETP.GT.AND P0, PT, R17, R7, PT ;  /* 0x000000071100720c */ /* 0x000fc40003f04270 */
[C---:B------:R-:W-:Y:S02]  /*6000*/  ISETP.GT.AND P1, PT, R17.reuse, R6, PT ;  /* 0x000000061100720c */ /* 0x040fe40003f24270 */
[C---:B------:R-:W-:Y:S02]  /*6010*/  ISETP.GT.AND P6, PT, R17.reuse, R5, PT ;  /* 0x000000051100720c */ /* 0x040fe40003fc4270 */
[----:B------:R-:W-:Y:S01]  /*6020*/  ISETP.GT.AND P2, PT, R17, R4, PT ;  /* 0x000000041100720c */ /* 0x000fe20003f44270 */
[----:B------:R4:W-:Y:S01]  /*6030*/  MUFU.TANH R19, R54 ;  /* 0x0000003600137308 */ /* 0x0009e20000002400 */
[----:B------:R-:W-:Y:S02]  /*6040*/  FSEL R23, R114, -INF , !P5 ;  /* 0xff80000072177808 */ /* 0x000fe40006800000 */
[----:B------:R-:W-:Y:S02]  /*6050*/  FSEL R26, R113, -INF , !P0 ;  /* 0xff800000711a7808 */ /* 0x000fe40004000000 */
[----:B------:R-:W-:-:S02]  /*6060*/  FSEL R29, R111, -INF , !P1 ;  /* 0xff8000006f1d7808 */ /* 0x000fc40004800000 */
[----:B------:R-:W-:Y:S02]  /*6070*/  FSEL R30, R101, -INF , !P6 ;  /* 0xff800000651e7808 */ /* 0x000fe40007000000 */
[----:B------:R-:W-:Y:S02]  /*6080*/  FSEL R32, R100, -INF , !P2 ;  /* 0xff80000064207808 */ /* 0x000fe40005000000 */
[C---:B------:R-:W-:Y:S02]  /*6090*/  ISETP.GT.AND P5, PT, R17.reuse, R3, PT ;  /* 0x000000031100720c */ /* 0x040fe40003fa4270 */
[C---:B------:R-:W-:Y:S02]  /*60a0*/  ISETP.GT.AND P0, PT, R17.reuse, R2, PT ;  /* 0x000000021100720c */ /* 0x040fe40003f04270 */
[C---:B------:R-:W-:Y:S02]  /*60b0*/  ISETP.GT.AND P1, PT, R17.reuse, R9, PT ;  /* 0x000000091100720c */ /* 0x040fe40003f24270 */
[----:B------:R-:W-:-:S02]  /*60c0*/  ISETP.GT.AND P6, PT, R17, R12, PT ;  /* 0x0000000c1100720c */ /* 0x000fc40003fc4270 */
[----:B------:R-:W-:Y:S02]  /*60d0*/  ISETP.GT.AND P2, PT, R17, R11, PT ;  /* 0x0000000b1100720c */ /* 0x000fe40003f44270 */
[----:B------:R-:W-:Y:S02]  /*60e0*/  FMNMX3.FTZ R133, R42, R44, R47, !PT ;  /* 0x0000002c2a857276 */ /* 0x000fe4000781002f */
[----:B-1----:R-:W-:Y:S02]  /*60f0*/  FSEL R46, R74, -INF , !P5 ;  /* 0xff8000004a2e7808 */ /* 0x002fe40006800000 */
[----:B------:R-:W-:Y:S02]  /*6100*/  FSEL R52, R61, -INF , !P0 ;  /* 0xff8000003d347808 */ /* 0x000fe40004000000 */
[----:B----4-:R-:W-:Y:S02]  /*6110*/  FSEL R54, R60, -INF , !P1 ;  /* 0xff8000003c367808 */ /* 0x010fe40004800000 */
[----:B------:R-:W-:-:S02]  /*6120*/  FSEL R55, R55, -INF , !P6 ;  /* 0xff80000037377808 */ /* 0x000fc40007000000 */
[----:B------:R-:W-:Y:S01]  /*6130*/  FSEL R56, R34, -INF , !P2 ;  /* 0xff80000022387808 */ /* 0x000fe20005000000 */
[----:B------:R-:W-:Y:S01]  /*6140*/  VIADD R34, R237, 0x48 ;  /* 0x00000048ed227836 */ /* 0x000fe20000000000 */
[C---:B------:R-:W-:Y:S02]  /*6150*/  ISETP.GT.AND P5, PT, R17.reuse, R14, PT ;  /* 0x0000000e1100720c */ /* 0x040fe40003fa4270 */
[C---:B------:R-:W-:Y:S02]  /*6160*/  ISETP.GT.AND P0, PT, R17.reuse, R13, PT ;  /* 0x0000000d1100720c */ /* 0x040fe40003f04270 */
[C---:B------:R-:W-:Y:S02]  /*6170*/  ISETP.GT.AND P1, PT, R17.reuse, R10, PT ;  /* 0x0000000a1100720c */ /* 0x040fe40003f24270 */
[----:B------:R-:W-:Y:S02]  /*6180*/  ISETP.GT.AND P6, PT, R17, R15, PT ;  /* 0x0000000f1100720c */ /* 0x000fe40003fc4270 */
[----:B------:R-:W-:-:S02]  /*6190*/  FMNMX3.FTZ R133, R133, R48, R49, !PT ;  /* 0x0000003085857276 */ /* 0x000fc40007810031 */
[----:B------:R-:W-:Y:S02]  /*61a0*/  ISETP.GT.AND P2, PT, R17, R16, PT ;  /* 0x000000101100720c */ /* 0x000fe40003f44270 */
[----:B------:R-:W1:Y:S01]  /*61b0*/  MUFU.TANH R17, R94 ;  /* 0x0000005e00117308 */ /* 0x000e620000002400 */
[----:B------:R-:W-:Y:S02]  /*61c0*/  FSEL R73, R27, -INF , !P5 ;  /* 0xff8000001b497808 */ /* 0x000fe40006800000 */
[----:B------:R-:W-:Y:S02]  /*61d0*/  FSEL R98, R22, -INF , !P0 ;  /* 0xff80000016627808 */ /* 0x000fe40004000000 */
[----:B--2---:R-:W-:Y:S02]  /*61e0*/  FSEL R106, R21, -INF , !P1 ;  /* 0xff800000156a7808 */ /* 0x004fe40004800000 */
[----:B---3--:R-:W-:Y:S02]  /*61f0*/  FSEL R107, R20, -INF , !P6 ;  /* 0xff800000146b7808 */ /* 0x008fe40007000000 */
[----:B------:R-:W-:Y:S01]  /*6200*/  FMNMX3.FTZ R133, R133, R50, R51, !PT ;  /* 0x0000003285857276 */ /* 0x000fe20007810033 */
[----:B------:R-:W-:Y:S01]  /*6210*/  MUFU.TANH R20, R78 ;  /* 0x0000004e00147308 */ /* 0x000fe20000002400 */
[----:B------:R-:W-:-:S02]  /*6220*/  ISETP.GE.AND P5, PT, R0, R241, PT ;  /* 0x000000f10000720c */ /* 0x000fc40003fa6270 */
[----:B------:R-:W-:Y:S02]  /*6230*/  ISETP.GE.AND P0, PT, R0, R238, PT ;  /* 0x000000ee0000720c */ /* 0x000fe40003f06270 */
[----:B------:R-:W-:Y:S02]  /*6240*/  ISETP.GT.AND P1, PT, R34, R0, PT ;  /* 0x000000002200720c */ /* 0x000fe40003f24270 */
[----:B------:R-:W-:Y:S02]  /*6250*/  ISETP.GE.AND P6, PT, R0, R240, PT ;  /* 0x000000f00000720c */ /* 0x000fe40003fc6270 */
[----:B------:R-:W2:Y:S01]  /*6260*/  MUFU.TANH R0, R95 ;  /* 0x0000005f00007308 */ /* 0x000ea20000002400 */
[----:B------:R-:W-:Y:S02]  /*6270*/  FMNMX3.FTZ R133, R133, R53, R97, !PT ;  /* 0x0000003585857276 */ /* 0x000fe40007810061 */
[----:B------:R-:W-:Y:S02]  /*6280*/  FSEL R45, R18, -INF , !P0 ;  /* 0xff800000122d7808 */ /* 0x000fe40004000000 */
[----:B------:R-:W-:-:S02]  /*6290*/  FMNMX3.FTZ R133, R133, R99, R105, !PT ;  /* 0x0000006385857276 */ /* 0x000fc40007810069 */
[----:B------:R-:W-:Y:S01]  /*62a0*/  ISETP.GT.AND P0, PT, R34, R8, PT ;  /* 0x000000082200720c */ /* 0x000fe20003f04270 */
[----:B------:R-:W3:Y:S01]  /*62b0*/  MUFU.TANH R18, R66 ;  /* 0x0000004200127308 */ /* 0x000ee20000002400 */
[----:B------:R-:W-:Y:S02]  /*62c0*/  FMNMX3.FTZ R133, R133, R109, R116, !PT ;  /* 0x0000006d85857276 */ /* 0x000fe40007810074 */
[----:B-1----:R-:W-:Y:S02]  /*62d0*/  FSEL R17, R17, -INF , !P1 ;  /* 0xff80000011117808 */ /* 0x002fe40004800000 */
[----:B------:R-:W-:Y:S02]  /*62e0*/  FMNMX3.FTZ R133, R133, R118, R119, !PT ;  /* 0x0000007685857276 */ /* 0x000fe40007810077 */
[----:B------:R-:W-:Y:S02]  /*62f0*/  ISETP.GE.AND P1, PT, R8, R240, PT ;  /* 0x000000f00800720c */ /* 0x000fe40003f26270 */
[----:B--2---:R-:W-:-:S02]  /*6300*/  FSEL R0, R0, -INF , !P0 ;  /* 0xff80000000007808 */ /* 0x004fc40004000000 */
[----:B------:R-:W-:Y:S02]  /*6310*/  FMNMX.FTZ R133, R120, R133, !PT ;  /* 0x0000008578857209 */ /* 0x000fe40007810000 */
[----:B------:R-:W-:Y:S02]  /*6320*/  FSEL R108, R19, -INF , !P2 ;  /* 0xff800000136c7808 */ /* 0x000fe40005000000 */
[----:B------:R-:W-:Y:S01]  /*6330*/  FSEL R36, R24, -INF , !P5 ;  /* 0xff80000018247808 */ /* 0x000fe20006800000 */
[----:B------:R-:W-:Y:S01]  /*6340*/  MUFU.TANH R19, R83 ;  /* 0x0000005300137308 */ /* 0x000fe20000002400 */
[----:B------:R-:W-:Y:S02]  /*6350*/  FSEL R69, R17, -INF , !P6 ;  /* 0xff80000011457808 */ /* 0x000fe40007000000 */
[C---:B------:R-:W-:Y:S02]  /*6360*/  ISETP.GE.AND P2, PT, R8.reuse, R241, PT ;  /* 0x000000f10800720c */ /* 0x040fe40003f46270 */
[----:B------:R-:W-:-:S02]  /*6370*/  ISETP.GE.AND P5, PT, R8, R238, PT ;  /* 0x000000ee0800720c */ /* 0x000fc40003fa6270 */
[----:B------:R-:W-:Y:S01]  /*6380*/  FSEL R68, R0, -INF , !P1 ;  /* 0xff80000000447808 */ /* 0x000fe20004800000 */
[----:B------:R-:W1:Y:S01]  /*6390*/  MUFU.TANH R17, R67 ;  /* 0x0000004300117308 */ /* 0x000e620000002400 */
[----:B------:R-:W2:Y:S01]  /*63a0*/  SHFL.BFLY PT, R0, R133, 0x2, 0x1f ;  /* 0x0c401f0085007f89 */ /* 0x000ea200000e0000 */
[----:B------:R-:W-:Y:S02]  /*63b0*/  ISETP.GE.AND P6, PT, R7, R241, PT ;  /* 0x000000f10700720c */ /* 0x000fe40003fc6270 */
[----:B------:R-:W-:Y:S02]  /*63c0*/  FSEL R27, R25, -INF , !P2 ;  /* 0xff800000191b7808 */ /* 0x000fe40005000000 */
[----:B------:R-:W-:Y:S02]  /*63d0*/  FSEL R41, R23, -INF , !P5 ;  /* 0xff80000017297808 */ /* 0x000fe40006800000 */
[----:B------:R-:W4:Y:S01]  /*63e0*/  MUFU.TANH R8, R62 ;  /* 0x0000003e00087308 */ /* 0x000f220000002400 */
[----:B------:R-:W-:-:S02]  /*63f0*/  ISETP.GE.AND P2, PT, R7, R238, PT ;  /* 0x000000ee0700720c */ /* 0x000fc40003f46270 */
[----:B------:R-:W-:Y:S02]  /*6400*/  ISETP.GT.AND P5, PT, R34, R7, PT ;  /* 0x000000072200720c */ /* 0x000fe40003fa4270 */
[----:B------:R-:W-:Y:S02]  /*6410*/  ISETP.GE.AND P0, PT, R7, R240, PT ;  /* 0x000000f00700720c */ /* 0x000fe40003f06270 */
[----:B------:R-:W-:Y:S01]  /*6420*/  FSEL R28, R28, -INF , !P6 ;  /* 0xff8000001c1c7808 */ /* 0x000fe20007000000 */
[----:B------:R-:W5:Y:S01]  /*6430*/  MUFU.TANH R7, R70 ;  /* 0x0000004600077308 */ /* 0x000f620000002400 */
[----:B------:R-:W-:Y:S02]  /*6440*/  ISETP.GE.AND P6, PT, R6, R238, PT ;  /* 0x000000ee0600720c */ /* 0x000fe40003fc6270 */
[----:B------:R-:W-:Y:S02]  /*6450*/  FSEL R26, R26, -INF , !P2 ;  /* 0xff8000001a1a7808 */ /* 0x000fe40005000000 */
[----:B------:R-:W-:-:S02]  /*6460*/  ISETP.GE.AND P1, PT, R6, R241, PT ;  /* 0x000000f10600720c */ /* 0x000fc40003f26270 */
[C---:B------:R-:W-:Y:S02]  /*6470*/  ISETP.GT.AND P2, PT, R34.reuse, R6, PT ;  /* 0x000000062200720c */ /* 0x040fe40003f44270 */
[----:B------:R-:W-:Y:S02]  /*6480*/  FSEL R29, R29, -INF , !P6 ;  /* 0xff8000001d1d7808 */ /* 0x000fe40007000000 */
[----:B------:R-:W-:Y:S02]  /*6490*/  ISETP.GT.AND P6, PT, R34, R5, PT ;  /* 0x000000052200720c */ /* 0x000fe40003fc4270 */
[----:B---3--:R-:W-:Y:S02]  /*64a0*/  FSEL R18, R18, -INF , !P5 ;  /* 0xff80000012127808 */ /* 0x008fe40006800000 */
[----:B------:R-:W-:Y:S02]  /*64b0*/  ISETP.GE.AND P5, PT, R6, R240, PT ;  /* 0x000000f00600720c */ /* 0x000fe40003fa6270 */
[----:B------:R-:W-:Y:S01]  /*64c0*/  FSEL R31, R31, -INF , !P1 ;  /* 0xff8000001f1f7808 */ /* 0x000fe20004800000 */
[----:B------:R-:W-:Y:S01]  /*64d0*/  MUFU.TANH R6, R81 ;  /* 0x0000005100067308 */ /* 0x000fe20000002400 */
[----:B-1----:R-:W-:-:S02]  /*64e0*/  FSEL R17, R17, -INF , !P2 ;  /* 0xff80000011117808 */ /* 0x002fc40005000000 */
[C---:B------:R-:W-:Y:S02]  /*64f0*/  ISETP.GE.AND P1, PT, R5.reuse, R238, PT ;  /* 0x000000ee0500720c */ /* 0x040fe40003f26270 */
[----:B----4-:R-:W-:Y:S02]  /*6500*/  FSEL R8, R8, -INF , !P6 ;  /* 0xff80000008087808 */ /* 0x010fe40007000000 */
[----:B------:R-:W-:Y:S02]  /*6510*/  ISETP.GE.AND P2, PT, R5, R240, PT ;  /* 0x000000f00500720c */ /* 0x000fe40003f46270 */
[----:B------:R-:W-:Y:S02]  /*6520*/  ISETP.GT.AND P6, PT, R34, R4, PT ;  /* 0x000000042200720c */ /* 0x000fe40003fc4270 */
[----:B------:R-:W-:Y:S02]  /*6530*/  FSEL R58, R17, -INF , !P5 ;  /* 0xff800000113a7808 */ /* 0x000fe40006800000 */
[----:B------:R-:W-:Y:S01]  /*6540*/  ISETP.GE.AND P5, PT, R4, R241, PT ;  /* 0x000000f10400720c */ /* 0x000fe20003fa6270 */
[----:B------:R-:W-:Y:S01]  /*6550*/  MUFU.TANH R17, R77 ;  /* 0x0000004d00117308 */ /* 0x000fe20000002400 */
[----:B------:R-:W-:-:S02]  /*6560*/  FSEL R30, R30, -INF , !P1 ;  /* 0xff8000001e1e7808 */ /* 0x000fc40004800000 */
[----:B------:R-:W-:Y:S02]  /*6570*/  FSEL R59, R18, -INF , !P0 ;  /* 0xff800000123b7808 */ /* 0x000fe40004000000 */
[----:B------:R-:W-:Y:S02]  /*6580*/  ISETP.GE.AND P1, PT, R4, R240, PT ;  /* 0x000000f00400720c */ /* 0x000fe40003f26270 */
[----:B------:R-:W-:Y:S01]  /*6590*/  FSEL R57, R8, -INF , !P2 ;  /* 0xff80000008397808 */ /* 0x000fe20005000000 */
[----:B------:R-:W1:Y:S01]  /*65a0*/  MUFU.TANH R18, R75 ;  /* 0x0000004b00127308 */ /* 0x000e620000002400 */
[----:B-----5:R-:W-:Y:S02]  /*65b0*/  FSEL R7, R7, -INF , !P6 ;  /* 0xff80000007077808 */ /* 0x020fe40007000000 */
[-C--:B------:R-:W-:Y:S02]  /*65c0*/  ISETP.GE.AND P0, PT, R5, R241.reuse, PT ;  /* 0x000000f10500720c */ /* 0x080fe40003f06270 */
[----:B------:R-:W-:-:S02]  /*65d0*/  ISETP.GE.AND P2, PT, R3, R241, PT ;  /* 0x000000f10300720c */ /* 0x000fc40003f46270 */
[----:B------:R-:W-:Y:S01]  /*65e0*/  FSEL R23, R35, -INF , !P5 ;  /* 0xff80000023177808 */ /* 0x000fe20006800000 */
[----:B------:R-:W3:Y:S01]  /*65f0*/  MUFU.TANH R8, R76 ;  /* 0x0000004c00087308 */ /* 0x000ee20000002400 */
[----:B--2---:R-:W-:Y:S02]  /*6600*/  FMNMX.FTZ R133, R133, R0, !PT ;  /* 0x0000000085857209 */ /* 0x004fe40007810000 */
[----:B------:R-:W-:Y:S02]  /*6610*/  FSEL R35, R7, -INF , !P1 ;  /* 0xff80000007237808 */ /* 0x000fe40004800000 */
[----:B------:R-:W-:Y:S02]  /*6620*/  FSEL R24, R33, -INF , !P0 ;  /* 0xff80000021187808 */ /* 0x000fe40004000000 */
[----:B------:R-:W-:Y:S01]  /*6630*/  ISETP.GE.AND P1, PT, R2, R241, PT ;  /* 0x000000f10200720c */ /* 0x000fe20003f26270 */
[----:B------:R-:W2:Y:S01]  /*6640*/  MUFU.TANH R5, R79 ;  /* 0x0000004f00057308 */ /* 0x000ea20000002400 */
[----:B------:R-:W-:-:S02]  /*6650*/  FSEL R21, R37, -INF , !P2 ;  /* 0xff80000025157808 */ /* 0x000fc40005000000 */
[----:B------:R-:W-:Y:S02]  /*6660*/  FMNMX3.FTZ R0, R36, R27, R28, !PT ;  /* 0x0000001b24007276 */ /* 0x000fe4000781001c */
[----:B------:R-:W-:Y:S02]  /*6670*/  ISETP.GE.AND P2, PT, R9, R241, PT ;  /* 0x000000f10900720c */ /* 0x000fe40003f46270 */
[----:B------:R-:W-:Y:S01]  /*6680*/  FSEL R22, R38, -INF , !P1 ;  /* 0xff80000026167808 */ /* 0x000fe20004800000 */
[----:B------:R-:W-:Y:S01]  /*6690*/  MUFU.TANH R7, R80 ;  /* 0x0000005000077308 */ /* 0x000fe20000002400 */
[----:B------:R-:W-:Y:S02]  /*66a0*/  FMNMX3.FTZ R0, R0, R31, R24, !PT ;  /* 0x0000001f00007276 */ /* 0x000fe40007810018 */
[----:B------:R-:W-:Y:S02]  /*66b0*/  ISETP.GE.AND P1, PT, R12, R241, PT ;  /* 0x000000f10c00720c */ /* 0x000fe40003f26270 */
[----:B------:R-:W-:-:S02]  /*66c0*/  FSEL R62, R39, -INF , !P2 ;  /* 0xff800000273e7808 */ /* 0x000fc40005000000 */
[----:B------:R-:W-:Y:S02]  /*66d0*/  ISETP.GE.AND P2, PT, R11, R241, PT ;  /* 0x000000f10b00720c */ /* 0x000fe40003f46270 */
[----:B------:R-:W-:Y:S02]  /*66e0*/  FMNMX3.FTZ R0, R0, R23, R21, !PT ;  /* 0x0000001700007276 */ /* 0x000fe40007810015 */
[----:B------:R-:W-:Y:S02]  /*66f0*/  FSEL R61, R40, -INF , !P1 ;  /* 0xff800000283d7808 */ /* 0x000fe40004800000 */
[-C--:B------:R-:W-:Y:S02]  /*6700*/  ISETP.GE.AND P1, PT, R14, R241.reuse, PT ;  /* 0x000000f10e00720c */ /* 0x080fe40003f26270 */
[----:B------:R-:W-:Y:S02]  /*6710*/  FSEL R60, R43, -INF , !P2 ;  /* 0xff8000002b3c7808 */ /* 0x000fe40005000000 */
[----:B------:R-:W-:-:S02]  /*6720*/  ISETP.GE.AND P2, PT, R13, R241, PT ;  /* 0x000000f10d00720c */ /* 0x000fc40003f46270 */
[----:B------:R-:W-:Y:S02]  /*6730*/  FMNMX3.FTZ R0, R0, R22, R62, !PT ;  /* 0x0000001600007276 */ /* 0x000fe4000781003e */
[----:B------:R-:W-:Y:S02]  /*6740*/  ISETP.GE.AND P0, PT, R4, R238, PT ;  /* 0x000000ee0400720c */ /* 0x000fe40003f06270 */
[----:B------:R-:W-:Y:S02]  /*6750*/  FSEL R63, R63, -INF , !P1 ;  /* 0xff8000003f3f7808 */ /* 0x000fe40004800000 */
[-C--:B------:R-:W-:Y:S02]  /*6760*/  ISETP.GE.AND P1, PT, R10, R241.reuse, PT ;  /* 0x000000f10a00720c */ /* 0x080fe40003f26270 */
[----:B------:R-:W-:Y:S02]  /*6770*/  FSEL R110, R72, -INF , !P2 ;  /* 0xff800000486e7808 */ /* 0x000fe40005000000 */
[----:B------:R-:W-:-:S02]  /*6780*/  ISETP.GE.AND P2, PT, R15, R241, PT ;  /* 0x000000f10f00720c */ /* 0x000fc40003f46270 */
[----:B------:R-:W-:Y:S02]  /*6790*/  FMNMX3.FTZ R0, R0, R61, R60, !PT ;  /* 0x0000003d00007276 */ /* 0x000fe4000781003c */
[----:B------:R-:W-:Y:S02]  /*67a0*/  FSEL R32, R32, -INF , !P0 ;  /* 0xff80000020207808 */ /* 0x000fe40004000000 */
[C---:B------:R-:W-:Y:S02]  /*67b0*/  ISETP.GE.AND P5, PT, R3.reuse, R238, PT ;  /* 0x000000ee0300720c */ /* 0x040fe40003fa6270 */
[----:B------:R-:W-:Y:S02]  /*67c0*/  ISETP.GT.AND P6, PT, R34, R3, PT ;  /* 0x000000032200720c */ /* 0x000fe40003fc4270 */
[----:B------:R-:W-:Y:S02]  /*67d0*/  ISETP.GE.AND P0, PT, R3, R240, PT ;  /* 0x000000f00300720c */ /* 0x000fe40003f06270 */
[----:B------:R-:W-:Y:S01]  /*67e0*/  FSEL R111, R71, -INF , !P1 ;  /* 0xff800000476f7808 */ /* 0x000fe20004800000 */
[----:B------:R-:W4:Y:S01]  /*67f0*/  SHFL.BFLY PT, R3, R133, 0x1, 0x1f ;  /* 0x0c201f0085037f89 */ /* 0x000f2200000e0000 */
[----:B------:R-:W-:-:S02]  /*6800*/  ISETP.GE.AND P1, PT, R16, R241, PT ;  /* 0x000000f11000720c */ /* 0x000fc40003f26270 */
[----:B------:R-:W-:Y:S02]  /*6810*/  FSEL R112, R65, -INF , !P2 ;  /* 0xff80000041707808 */ /* 0x000fe40005000000 */
[----:B------:R-:W-:Y:S02]  /*6820*/  FMNMX3.FTZ R0, R0, R63, R110, !PT ;  /* 0x0000003f00007276 */ /* 0x000fe4000781006e */
[----:B------:R-:W-:Y:S02]  /*6830*/  FSEL R113, R64, -INF , !P1 ;  /* 0xff80000040717808 */ /* 0x000fe40004800000 */
[----:B------:R-:W-:Y:S02]  /*6840*/  FMNMX3.FTZ R0, R0, R111, R112, !PT ;  /* 0x0000006f00007276 */ /* 0x000fe40007810070 */
[----:B------:R-:W-:Y:S02]  /*6850*/  FSEL R25, R46, -INF , !P5 ;  /* 0xff8000002e197808 */ /* 0x000fe40006800000 */
[----:B------:R-:W-:-:S02]  /*6860*/  FMNMX.FTZ R0, R113, R0, !PT ;  /* 0x0000000071007209 */ /* 0x000fc40007810000 */
[----:B------:R-:W-:Y:S02]  /*6870*/  ISETP.GE.AND P2, PT, R2, R238, PT ;  /* 0x000000ee0200720c */ /* 0x000fe40003f46270 */
[----:B------:R-:W-:Y:S01]  /*6880*/  ISETP.GT.AND P5, PT, R34, R2, PT ;  /* 0x000000022200720c */ /* 0x000fe20003fa4270 */
[----:B------:R-:W5:Y:S01]  /*6890*/  SHFL.BFLY PT, R135, R0, 0x2, 0x1f ;  /* 0x0c401f0000877f89 */ /* 0x000f6200000e0000 */
[----:B------:R-:W-:Y:S02]  /*68a0*/  ISETP.GE.AND P1, PT, R2, R240, PT ;  /* 0x000000f00200720c */ /* 0x000fe40003f26270 */
[----:B-1----:R-:W-:Y:S02]  /*68b0*/  FSEL R2, R18, -INF , !P6 ;  /* 0xff80000012027808 */ /* 0x002fe40007000000 */
[----:B------:R-:W-:Y:S02]  /*68c0*/  ISETP.GE.AND P6, PT, R9, R238, PT ;  /* 0x000000ee0900720c */ /* 0x000fe40003fc6270 */
[----:B----4-:R-:W-:-:S02]  /*68d0*/  FMNMX.FTZ R133, R133, R3, !PT ;  /* 0x0000000385857209 */ /* 0x010fc40007810000 */
[----:B------:R-:W-:Y:S01]  /*68e0*/  FSEL R18, R2, -INF , !P0 ;  /* 0xff80000002127808 */ /* 0x000fe20004000000 */
[----:B------:R-:W1:Y:S01]  /*68f0*/  MUFU.TANH R3, R82 ;  /* 0x0000005200037308 */ /* 0x000e620000002400 */
[----:B------:R-:W-:Y:S01]  /*6900*/  FSEL R2, R17, -INF , !P5 ;  /* 0xff80000011027808 */ /* 0x000fe20006800000 */
[C---:B------:R-:W-:Y:S01]  /*6910*/  FMUL.FTZ R4, R133.reuse, UR4 ;  /* 0x0000000485047c20 */ /* 0x040fe20008410000 */
[----:B------:R-:W-:Y:S02]  /*6920*/  ISETP.GT.AND P0, PT, R34, R9, PT ;  /* 0x000000092200720c */ /* 0x000fe40003f04270 */
[----:B------:R-:W-:Y:S02]  /*6930*/  FSEL R33, R2, -INF , !P1 ;  /* 0xff80000002217808 */ /* 0x000fe40004800000 */
[----:B------:R-:W-:Y:S02]  /*6940*/  FSETP.NEU.FTZ.AND P1, PT, R133, -INF , PT ;  /* 0xff8000008500780b */ /* 0x000fe40003f3d000 */
[----:B------:R-:W-:-:S02]  /*6950*/  FSEL R17, R52, -INF , !P2 ;  /* 0xff80000034117808 */ /* 0x000fc40005000000 */
[----:B------:R-:W-:Y:S02]  /*6960*/  ISETP.GE.AND P2, PT, R9, R240, PT ;  /* 0x000000f00900720c */ /* 0x000fe40003f46270 */
[----:B---3--:R-:W-:Y:S02]  /*6970*/  FSEL R2, R8, -INF , !P0 ;  /* 0xff80000008027808 */ /* 0x008fe40004000000 */
[----:B------:R-:W-:Y:S02]  /*6980*/  FSEL R4, R4, RZ, P1 ;  /* 0x000000ff04047208 */ /* 0x000fe40000800000 */
[----:B-----5:R-:W-:Y:S02]  /*6990*/  FMNMX.FTZ R135, R0, R135, !PT ;  /* 0x0000008700877209 */ /* 0x020fe40007810000 */
[----:B------:R-:W-:Y:S01]  /*69a0*/  FSEL R121, R2, -INF , !P2 ;  /* 0xff80000002797808 */ /* 0x000fe20005000000 */
[----:B------:R-:W-:Y:S01]  /*69b0*/  FFMA.FTZ R2, R42, UR4, -R4 ;  /* 0x000000042a027c23 */ /* 0x000fe20008010804 */
[----:B------:R-:W-:-:S02]  /*69c0*/  FMNMX3.FTZ R0, R45, R41, R26, !PT ;  /* 0x000000292d007276 */ /* 0x000fc4000781001a */
[----:B------:R-:W-:Y:S01]  /*69d0*/  ISETP.GE.AND P5, PT, R12, R238, PT ;  /* 0x000000ee0c00720c */ /* 0x000fe20003fa6270 */
[----:B------:R3:W-:Y:S01]  /*69e0*/  MUFU.EX2 R184, R2 ;  /* 0x0000000200b87308 */ /* 0x0007e20000000800 */
[----:B------:R-:W-:Y:S02]  /*69f0*/  FSEL R67, R54, -INF , !P6 ;  /* 0xff80000036437808 */ /* 0x000fe40007000000 */
[----:B------:R-:W-:Y:S02]  /*6a00*/  FMNMX3.FTZ R0, R0, R29, R30, !PT ;  /* 0x0000001d00007276 */ /* 0x000fe4000781001e */
[C---:B------:R-:W-:Y:S02]  /*6a10*/  ISETP.GT.AND P6, PT, R34.reuse, R12, PT ;  /* 0x0000000c2200720c */ /* 0x040fe40003fc4270 */
[----:B------:R-:W-:Y:S02]  /*6a20*/  ISETP.GT.AND P2, PT, R34, R11, PT ;  /* 0x0000000b2200720c */ /* 0x000fe40003f44270 */
[----:B------:R-:W-:-:S02]  /*6a30*/  ISETP.GE.AND P1, PT, R11, R238, PT ;  /* 0x000000ee0b00720c */ /* 0x000fc40003f26270 */
[----:B------:R-:W-:Y:S02]  /*6a40*/  FSEL R66, R55, -INF , !P5 ;  /* 0xff80000037427808 */ /* 0x000fe40006800000 */
[----:B------:R-:W-:Y:S02]  /*6a50*/  FMNMX3.FTZ R0, R0, R32, R25, !PT ;  /* 0x0000002000007276 */ /* 0x000fe40007810019 */
[----:B------:R-:W-:Y:S01]  /*6a60*/  ISETP.GE.AND P5, PT, R11, R240, PT ;  /* 0x000000f00b00720c */ /* 0x000fe20003fa6270 */
[----:B---3--:R-:W-:Y:S01]  /*6a70*/  FFMA.FTZ R2, R44, UR4, -R4 ;  /* 0x000000042c027c23 */ /* 0x008fe20008010804 */
[----:B--2---:R-:W-:Y:S02]  /*6a80*/  FSEL R5, R5, -INF , !P6 ;  /* 0xff80000005057808 */ /* 0x004fe40007000000 */
[----:B------:R-:W-:Y:S01]  /*6a90*/  ISETP.GE.AND P6, PT, R14, R238, PT ;  /* 0x000000ee0e00720c */ /* 0x000fe20003fc6270 */
[----:B------:R2:W-:Y:S01]  /*6aa0*/  MUFU.EX2 R179, R2 ;  /* 0x0000000200b37308 */ /* 0x0005e20000000800 */
[----:B------:R-:W-:-:S02]  /*6ab0*/  FSEL R11, R6, -INF , !P2 ;  /* 0xff800000060b7808 */ /* 0x000fc40005000000 */
[-C--:B------:R-:W-:Y:S02]  /*6ac0*/  ISETP.GE.AND P2, PT, R13, R238.reuse, PT ;  /* 0x000000ee0d00720c */ /* 0x080fe40003f46270 */
[----:B------:R-:W-:Y:S02]  /*6ad0*/  FSEL R64, R56, -INF , !P1 ;  /* 0xff80000038407808 */ /* 0x000fe40004800000 */
[----:B------:R-:W-:Y:S02]  /*6ae0*/  FMNMX3.FTZ R0, R0, R17, R67, !PT ;  /* 0x0000001100007276 */ /* 0x000fe40007810043 */
[----:B------:R-:W-:Y:S02]  /*6af0*/  FSEL R65, R73, -INF , !P6 ;  /* 0xff80000049417808 */ /* 0x000fe40007000000 */
[----:B------:R-:W-:Y:S02]  /*6b00*/  ISETP.GE.AND P6, PT, R10, R238, PT ;  /* 0x000000ee0a00720c */ /* 0x000fe40003fc6270 */
[----:B------:R-:W-:-:S02]  /*6b10*/  FSEL R98, R98, -INF , !P2 ;  /* 0xff80000062627808 */ /* 0x000fc40005000000 */
[----:B------:R-:W-:Y:S01]  /*6b20*/  ISETP.GE.AND P2, PT, R15, R238, PT ;  /* 0x000000ee0f00720c */ /* 0x000fe20003f46270 */
[----:B--2---:R-:W-:Y:S01]  /*6b30*/  FFMA.FTZ R2, R47, UR4, -R4 ;  /* 0x000000042f027c23 */ /* 0x004fe20008010804 */
[----:B------:R-:W-:Y:S01]  /*6b40*/  FMNMX3.FTZ R136, R0, R66, R64, !PT ;  /* 0x0000004200887276 */ /* 0x000fe20007810040 */
[----:B------:R-:W-:Y:S01]  /*6b50*/  FFMA.FTZ R0, R48, UR4, -R4 ;  /* 0x0000000430007c23 */ /* 0x000fe20008010804 */
[----:B------:R-:W-:Y:S01]  /*6b60*/  FSEL R106, R106, -INF , !P6 ;  /* 0xff8000006a6a7808 */ /* 0x000fe20007000000 */
[----:B------:R2:W-:Y:S01]  /*6b70*/  MUFU.EX2 R178, R2 ;  /* 0x0000000200b27308 */ /* 0x0005e20000000800 */
[----:B------:R-:W-:Y:S02]  /*6b80*/  ISETP.GE.AND P6, PT, R16, R238, PT ;  /* 0x000000ee1000720c */ /* 0x000fe40003fc6270 */
[----:B------:R-:W-:Y:S02]  /*6b90*/  FSEL R107, R107, -INF , !P2 ;  /* 0xff8000006b6b7808 */ /* 0x000fe40005000000 */
[----:B------:R-:W-:-:S02]  /*6ba0*/  FMNMX3.FTZ R136, R136, R65, R98, !PT ;  /* 0x0000004188887276 */ /* 0x000fc40007810062 */
[----:B------:R-:W-:Y:S01]  /*6bb0*/  FSEL R108, R108, -INF , !P6 ;  /* 0xff8000006c6c7808 */ /* 0x000fe20007000000 */
[----:B------:R3:W-:Y:S01]  /*6bc0*/  MUFU.EX2 R191, R0 ;  /* 0x0000000000bf7308 */ /* 0x0007e20000000800 */
[----:B------:R-:W-:Y:S02]  /*6bd0*/  FMNMX3.FTZ R136, R136, R106, R107, !PT ;  /* 0x0000006a88887276 */ /* 0x000fe4000781006b */
[----:B------:R-:W-:Y:S02]  /*6be0*/  ISETP.GE.AND P0, PT, R12, R240, PT ;  /* 0x000000f00c00720c */ /* 0x000fe40003f06270 */
[----:B------:R-:W-:Y:S02]  /*6bf0*/  FMNMX.FTZ R136, R108, R136, !PT ;  /* 0x000000886c887209 */ /* 0x000fe40007810000 */
[----:B------:R-:W-:Y:S01]  /*6c00*/  FSEL R117, R5, -INF , !P0 ;  /* 0xff80000005757808 */ /* 0x000fe20004000000 */
[----:B------:R-:W4:Y:S01]  /*6c10*/  MUFU.TANH R12, R84 ;  /* 0x00000054000c7308 */ /* 0x000f220000002400 */
[----:B--2---:R-:W2:Y:S01]  /*6c20*/  SHFL.BFLY PT, R2, R135, 0x1, 0x1f ;  /* 0x0c201f0087027f89 */ /* 0x004ea200000e0000 */
[----:B------:R-:W-:-:S02]  /*6c30*/  ISETP.GT.AND P6, PT, R34, R13, PT ;  /* 0x0000000d2200720c */ /* 0x000fc40003fc4270 */
[----:B------:R-:W-:Y:S01]  /*6c40*/  ISETP.GT.AND P1, PT, R34, R14, PT ;  /* 0x0000000e2200720c */ /* 0x000fe20003f24270 */
[----:B------:R-:W5:Y:S01]  /*6c50*/  SHFL.BFLY PT, R5, R136, 0x2, 0x1f ;  /* 0x0c401f0088057f89 */ /* 0x000f6200000e0000 */
[----:B------:R-:W-:Y:S02]  /*6c60*/  FSEL R9, R20, -INF , !P6 ;  /* 0xff80000014097808 */ /* 0x000fe40007000000 */
[----:B------:R-:W-:Y:S01]  /*6c70*/  ISETP.GT.AND P6, PT, R34, R15, PT ;  /* 0x0000000f2200720c */ /* 0x000fe20003fc4270 */
[----:B---3--:R-:W-:Y:S01]  /*6c80*/  FFMA.FTZ R0, R49, UR4, -R4 ;  /* 0x0000000431007c23 */ /* 0x008fe20008010804 */
[----:B------:R-:W-:Y:S02]  /*6c90*/  FSEL R115, R11, -INF , !P5 ;  /* 0xff8000000b737808 */ /* 0x000fe40006800000 */
[----:B-1----:R-:W-:Y:S01]  /*6ca0*/  FSEL R6, R3, -INF , !P6 ;  /* 0xff80000003067808 */ /* 0x002fe20007000000 */
[----:B------:R1:W-:Y:S01]  /*6cb0*/  MUFU.EX2 R185, R0 ;  /* 0x0000000000b97308 */ /* 0x0003e20000000800 */
[----:B------:R-:W-:-:S02]  /*6cc0*/  FSEL R8, R19, -INF , !P1 ;  /* 0xff80000013087808 */ /* 0x000fc40004800000 */
[----:B------:R-:W-:Y:S02]  /*6cd0*/  ISETP.GT.AND P1, PT, R34, R10, PT ;  /* 0x0000000a2200720c */ /* 0x000fe40003f24270 */
[-C--:B------:R-:W-:Y:S02]  /*6ce0*/  ISETP.GE.AND P2, PT, R14, R240.reuse, PT ;  /* 0x000000f00e00720c */ /* 0x080fe40003f46270 */
[-C--:B------:R-:W-:Y:S02]  /*6cf0*/  ISETP.GE.AND P0, PT, R13, R240.reuse, PT ;  /* 0x000000f00d00720c */ /* 0x080fe40003f06270 */
[----:B------:R-:W-:Y:S02]  /*6d00*/  FSEL R7, R7, -INF , !P1 ;  /* 0xff80000007077808 */ /* 0x000fe40004800000 */
[----:B------:R-:W-:Y:S02]  /*6d10*/  ISETP.GE.AND P1, PT, R10, R240, PT ;  /* 0x000000f00a00720c */ /* 0x000fe40003f26270 */
[----:B--2---:R-:W-:Y:S01]  /*6d20*/  FMNMX.FTZ R135, R135, R2, !PT ;  /* 0x0000000287877209 */ /* 0x004fe20007810000 */
[--C-:B------:R-:W-:Y:S01]  /*6d30*/  FFMA.FTZ R2, R53, UR4, -R4.reuse ;  /* 0x0000000435027c23 */ /* 0x100fe20008010804 */
[----:B------:R-:W-:Y:S01]  /*6d40*/  ISETP.GT.AND P6, PT, R34, R16, PT ;  /* 0x000000102200720c */ /* 0x000fe20003fc4270 */
[----:B-1----:R-:W-:-:S02]  /*6d50*/  FFMA.FTZ R0, R50, UR4, -R4 ;  /* 0x0000000432007c23 */ /* 0x002fc40008010804 */
[C---:B------:R-:W-:Y:S01]  /*6d60*/  FMUL.FTZ R3, R135.reuse, UR4 ;  /* 0x0000000487037c20 */ /* 0x040fe20008410000 */
[----:B------:R-:W-:Y:S01]  /*6d70*/  FSETP.NEU.FTZ.AND P5, PT, R135, -INF , PT ;  /* 0xff8000008700780b */ /* 0x000fe20003fbd000 */
[----:B------:R1:W-:Y:S01]  /*6d80*/  MUFU.EX2 R140, R2 ;  /* 0x00000002008c7308 */ /* 0x0003e20000000800 */
[----:B------:R-:W-:Y:S02]  /*6d90*/  FSEL R114, R8, -INF , !P2 ;  /* 0xff80000008727808 */ /* 0x000fe40005000000 */
[----:B------:R-:W-:Y:S02]  /*6da0*/  FSEL R3, R3, RZ, P5 ;  /* 0x000000ff03037208 */ /* 0x000fe40002800000 */
[----:B------:R-:W-:Y:S02]  /*6db0*/  ISETP.GE.AND P5, PT, R15, R240, PT ;  /* 0x000000f00f00720c */ /* 0x000fe40003fa6270 */
[----:B------:R-:W-:Y:S01]  /*6dc0*/  FSEL R122, R9, -INF , !P0 ;  /* 0xff800000097a7808 */ /* 0x000fe20004000000 */
[----:B------:R2:W3:Y:S01]  /*6dd0*/  MUFU.EX2 R193, R0 ;  /* 0x0000000000c17308 */ /* 0x0004e20000000800 */
[----:B-----5:R-:W-:-:S02]  /*6de0*/  FMNMX.FTZ R136, R136, R5, !PT ;  /* 0x0000000588887209 */ /* 0x020fc40007810000 */
[----:B------:R-:W-:Y:S02]  /*6df0*/  ISETP.GE.AND P2, PT, R16, R240, PT ;  /* 0x000000f01000720c */ /* 0x000fe40003f46270 */
[----:B----4-:R-:W-:Y:S02]  /*6e00*/  FSEL R5, R12, -INF , !P6 ;  /* 0xff8000000c057808 */ /* 0x010fe40007000000 */
[----:B------:R-:W-:Y:S01]  /*6e10*/  FSEL R96, R7, -INF , !P1 ;  /* 0xff80000007607808 */ /* 0x000fe20004800000 */
[----:B-1----:R-:W-:Y:S01]  /*6e20*/  FFMA.FTZ R2, R36, UR4, -R3 ;  /* 0x0000000424027c23 */ /* 0x002fe20008010803 */
[----:B------:R-:W-:Y:S02]  /*6e30*/  FSEL R104, R6, -INF , !P5 ;  /* 0xff80000006687808 */ /* 0x000fe40006800000 */
[----:B------:R-:W-:Y:S01]  /*6e40*/  FSEL R123, R5, -INF , !P2 ;  /* 0xff800000057b7808 */ /* 0x000fe20005000000 */
[----:B------:R1:W-:Y:S01]  /*6e50*/  MUFU.EX2 R177, R2 ;  /* 0x0000000200b17308 */ /* 0x0003e20000000800 */
[----:B------:R-:W-:Y:S01]  /*6e60*/  SEL R144, R157, 0xffffffe0, !P4 ;  /* 0xffffffe09d907807 */ /* 0x000fe20006000000 */
[----:B--2---:R-:W-:Y:S01]  /*6e70*/  FFMA.FTZ R0, R51, UR4, -R4 ;  /* 0x0000000433007c23 */ /* 0x004fe20008010804 */
[----:B---3--:R-:W-:-:S05]  /*6e80*/  F2FP.BF16.F32.PACK_AB R20, R193, R185 ;  /* 0x000000b9c114723e */ /* 0x008fca00000010ff */
[----:B------:R2:W-:Y:S01]  /*6e90*/  MUFU.EX2 R201, R0 ;  /* 0x0000000000c97308 */ /* 0x0005e20000000800 */
[----:B-1----:R-:W1:Y:S01]  /*6ea0*/  SHFL.BFLY PT, R2, R136, 0x1, 0x1f ;  /* 0x0c201f0088027f89 */ /* 0x002e6200000e0000 */
[----:B--2---:R-:W-:-:S04]  /*6eb0*/  FMNMX3.FTZ R0, R69, R68, R59, !PT ;  /* 0x0000004445007276 */ /* 0x004fc8000781003b */
[----:B------:R-:W-:-:S04]  /*6ec0*/  FMNMX3.FTZ R0, R0, R58, R57, !PT ;  /* 0x0000003a00007276 */ /* 0x000fc80007810039 */
[----:B------:R-:W-:-:S04]  /*6ed0*/  FMNMX3.FTZ R0, R0, R35, R18, !PT ;  /* 0x0000002300007276 */ /* 0x000fc80007810012 */
[----:B------:R-:W-:-:S04]  /*6ee0*/  FMNMX3.FTZ R0, R0, R33, R121, !PT ;  /* 0x0000002100007276 */ /* 0x000fc80007810079 */
[----:B------:R-:W-:Y:S01]  /*6ef0*/  FMNMX3.FTZ R134, R0, R117, R115, !PT ;  /* 0x0000007500867276 */ /* 0x000fe20007810073 */
[----:B------:R-:W-:Y:S01]  /*6f00*/  FFMA.FTZ R0, R27, UR4, -R3 ;  /* 0x000000041b007c23 */ /* 0x000fe20008010803 */
[----:B-1----:R-:W-:Y:S02]  /*6f10*/  FMNMX.FTZ R136, R136, R2, !PT ;  /* 0x0000000288887209 */ /* 0x002fe40007810000 */
[----:B------:R-:W-:Y:S01]  /*6f20*/  FMNMX3.FTZ R134, R134, R114, R122, !PT ;  /* 0x0000007286867276 */ /* 0x000fe2000781007a */
[----:B------:R1:W-:Y:S01]  /*6f30*/  MUFU.EX2 R176, R0 ;  /* 0x0000000000b07308 */ /* 0x0003e20000000800 */
[C---:B------:R-:W-:Y:S01]  /*6f40*/  FSETP.NEU.FTZ.AND P0, PT, R136.reuse, -INF , PT ;  /* 0xff8000008800780b */ /* 0x040fe20003f1d000 */
[----:B------:R-:W-:Y:S01]  /*6f50*/  FMUL.FTZ R2, R136, UR4 ;  /* 0x0000000488027c20 */ /* 0x000fe20008410000 */
[----:B------:R-:W-:-:S04]  /*6f60*/  FMNMX3.FTZ R134, R134, R96, R104, !PT ;  /* 0x0000006086867276 */ /* 0x000fc80007810068 */
[----:B------:R-:W-:Y:S02]  /*6f70*/  FMNMX.FTZ R134, R123, R134, !PT ;  /* 0x000000867b867209 */ /* 0x000fe40007810000 */
[----:B------:R-:W-:-:S03]  /*6f80*/  FSEL R2, R2, RZ, P0 ;  /* 0x000000ff02027208 */ /* 0x000fc60000000000 */
[----:B------:R-:W2:Y:S02]  /*6f90*/  SHFL.BFLY PT, R5, R134, 0x2, 0x1f ;  /* 0x0c401f0086057f89 */ /* 0x000ea400000e0000 */
[----:B------:R-:W-:Y:S01]  /*6fa0*/  FFMA.FTZ R7, R17, UR4, -R2 ;  /* 0x0000000411077c23 */ /* 0x000fe20008010802 */
[----:B-1----:R-:W-:-:S03]  /*6fb0*/  FFMA.FTZ R0, R28, UR4, -R3 ;  /* 0x000000041c007c23 */ /* 0x002fc60008010803 */
[----:B------:R-:W-:Y:S01]  /*6fc0*/  MUFU.EX2 R142, R7 ;  /* 0x00000007008e7308 */ /* 0x000fe20000000800 */
[----:B------:R-:W-:-:S07]  /*6fd0*/  F2FP.BF16.F32.PACK_AB R28, R179, R184 ;  /* 0x000000b8b31c723e */ /* 0x000fce00000010ff */
[----:B------:R1:W-:Y:S01]  /*6fe0*/  MUFU.EX2 R204, R0 ;  /* 0x0000000000cc7308 */ /* 0x0003e20000000800 */
[----:B--2---:R-:W-:-:S05]  /*6ff0*/  FMNMX.FTZ R134, R134, R5, !PT ;  /* 0x0000000586867209 */ /* 0x004fca0007810000 */
[----:B------:R-:W2:Y:S01]  /*7000*/  SHFL.BFLY PT, R5, R134, 0x1, 0x1f ;  /* 0x0c201f0086057f89 */ /* 0x000ea200000e0000 */
[----:B-1----:R-:W-:-:S04]  /*7010*/  FFMA.FTZ R0, R31, UR4, -R3 ;  /* 0x000000041f007c23 */ /* 0x002fc80008010803 */
[----:B------:R1:W3:Y:S02]  /*7020*/  MUFU.EX2 R190, R0 ;  /* 0x0000000000be7308 */ /* 0x0002e40000000800 */
[----:B-1----:R-:W-:Y:S01]  /*7030*/  FFMA.FTZ R0, R24, UR4, -R3 ;  /* 0x0000000418007c23 */ /* 0x002fe20008010803 */
[----:B--2---:R-:W-:Y:S02]  /*7040*/  FMNMX.FTZ R134, R134, R5, !PT ;  /* 0x0000000586867209 */ /* 0x004fe40007810000 */
[----:B------:R-:W-:-:S03]  /*7050*/  LOP3.LUT R5, R158, 0x200, R159, 0xf8, !PT ;  /* 0x000002009e057812 */ /* 0x000fc600078ef89f */
[----:B------:R1:W-:Y:S01]  /*7060*/  MUFU.EX2 R186, R0 ;  /* 0x0000000000ba7308 */ /* 0x0003e20000000800 */
[C---:B------:R-:W-:Y:S01]  /*7070*/  FSETP.NEU.FTZ.AND P0, PT, R134.reuse, -INF , PT ;  /* 0xff8000008600780b */ /* 0x040fe20003f1d000 */
[----:B------:R-:W-:Y:S01]  /*7080*/  FMUL.FTZ R6, R134, UR4 ;  /* 0x0000000486067c20 */ /* 0x000fe20008410000 */
[----:B------:R-:W-:Y:S02]  /*7090*/  LEA R5, R5, UR5, 0x1 ;  /* 0x0000000505057c11 */ /* 0x000fe4000f8e08ff */
[----:B---3--:R-:W-:-:S03]  /*70a0*/  F2FP.BF16.F32.PACK_AB R31, R190, R204 ;  /* 0x000000ccbe1f723e */ /* 0x008fc600000010ff */
[----:B------:R-:W-:Y:S01]  /*70b0*/  LDSM.16.MT88.4 R156, [R5+0xd800] ;  /* 0x00d80000059c783b */ /* 0x000fe20000004200 */
[----:B-1----:R-:W-:-:S04]  /*70c0*/  FFMA.FTZ R0, R23, UR4, -R3 ;  /* 0x0000000417007c23 */ /* 0x002fc80008010803 */
[----:B------:R1:W2:Y:S02]  /*70d0*/  MUFU.EX2 R194, R0 ;  /* 0x0000000000c27308 */ /* 0x0002a40000000800 */
[----:B-1----:R-:W-:Y:S01]  /*70e0*/  FFMA.FTZ R0, R21, UR4, -R3 ;  /* 0x0000000415007c23 */ /* 0x002fe20008010803 */
[----:B--2---:R-:W-:-:S05]  /*70f0*/  F2FP.BF16.F32.PACK_AB R21, R194, R186 ;  /* 0x000000bac215723e */ /* 0x004fca00000010ff */
[----:B------:R1:W-:Y:S02]  /*7100*/  MUFU.EX2 R202, R0 ;  /* 0x0000000000ca7308 */ /* 0x0003e40000000800 */
[----:B-1----:R-:W-:Y:S01]  /*7110*/  FFMA.FTZ R0, R22, UR4, -R3 ;  /* 0x0000000416007c23 */ /* 0x002fe20008010803 */
[----:B------:R-:W-:-:S05]  /*7120*/  F2FP.BF16.F32.PACK_AB R22, R140, R201 ;  /* 0x000000c98c16723e */ /* 0x000fca00000010ff */
        /* <DEDUP_REMOVED lines=11> */
[----:B-1----:R-:W-:Y:S01]  /*71e0*/  FFMA.FTZ R0, R29, UR4, -R2 ;  /* 0x000000041d007c23 */ /* 0x002fe20008010802 */
[----:B------:R-:W-:-:S05]  /*71f0*/  F2FP.BF16.F32.PACK_AB R29, R176, R177 ;  /* 0x000000b1b01d723e */ /* 0x000fca00000010ff */
        /* <DEDUP_REMOVED lines=10> */
[----:B-1----:R-:W-:Y:S01]  /*72a0*/  FSEL R0, R6, RZ, P0 ;  /* 0x000000ff06007208 */ /* 0x002fe20000000000 */
[----:B------:R-:W-:-:S04]  /*72b0*/  IMAD.IADD R6, R144, 0x1, R5 ;  /* 0x0000000190067824 */ /* 0x000fc800078e0205 */
        /* <DEDUP_REMOVED lines=29> */
[C---:B------:R-:W-:Y:S01]  /*7490*/  HMMA.16816.F32.BF16 R52, R24.reuse, R42, RZ ;  /* 0x0000002a1834723c */ /* 0x040fe200000418ff */
[----:B------:R1:W2:Y:S07]  /*74a0*/  MUFU.EX2 R200, R7 ;  /* 0x0000000700c87308 */ /* 0x0002ae0000000800 */
[C---:B------:R-:W-:Y:S08]  /*74b0*/  HMMA.16816.F32.BF16 R32, R24.reuse, R12, RZ ;  /* 0x0000000c1820723c */ /* 0x040ff000000418ff */
[----:B------:R-:W-:Y:S01]  /*74c0*/  HMMA.16816.F32.BF16 R12, R24, R40, RZ ;  /* 0x00000028180c723c */ /* 0x000fe200000418ff */
[----:B-1----:R-:W-:Y:S01]  /*74d0*/  FFMA.FTZ R7, R18, UR4, -R0 ;  /* 0x0000000412077c23 */ /* 0x002fe20008010800 */
[----:B------:R-:W-:-:S02]  /*74e0*/  F2FP.BF16.F32.PACK_AB R18, R142, R203 ;  /* 0x000000cb8e12723e */ /* 0x000fc400000010ff */
[----:B--2---:R-:W-:Y:S01]  /*74f0*/  F2FP.BF16.F32.PACK_AB R17, R200, R192 ;  /* 0x000000c0c811723e */ /* 0x004fe200000010ff */
[----:B------:R1:W2:Y:S03]  /*7500*/  MUFU.EX2 R207, R7 ;  /* 0x0000000700cf7308 */ /* 0x0002a60000000800 */
[----:B------:R-:W-:Y:S01]  /*7510*/  HMMA.16816.F32.BF16 R40, R28, R42, RZ ;  /* 0x0000002a1c28723c */ /* 0x000fe200000418ff */
[----:B-1----:R-:W-:Y:S01]  /*7520*/  FFMA.FTZ R7, R97, UR4, -R4 ;  /* 0x0000000461077c23 */ /* 0x002fe20008010804 */
[----:B--2---:R-:W-:-:S03]  /*7530*/  F2FP.BF16.F32.PACK_AB R19, R143, R207 ;  /* 0x000000cf8f13723e */ /* 0x004fc600000010ff */
[----:B------:R1:W-:-:S15]  /*7540*/  MUFU.EX2 R249, R7 ;  /* 0x0000000700f97308 */ /* 0x0003de0000000800 */
[----:B------:R-:W-:Y:S08]  /*7550*/  HMMA.16816.F32.BF16 R100, R20, R10, R40 ;  /* 0x0000000a1464723c */ /* 0x000ff00000041828 */
[----:B------:R-:W-:Y:S01]  /*7560*/  HMMA.16816.F32.BF16 R164, R16, R36, R32 ;  /* 0x0000002410a4723c */ /* 0x000fe20000041820 */
[----:B------:R-:W2:Y:S01]  /*7570*/  LDSM.16.MT88.4 R32, [R5+0xc000] ;  /* 0x00c000000520783b */ /* 0x000ea20000004200 */
[----:B-1----:R-:W-:-:S06]  /*7580*/  FFMA.FTZ R7, R99, UR4, -R4 ;  /* 0x0000000463077c23 */ /* 0x002fcc0008010804 */
[C---:B------:R-:W-:Y:S01]  /*7590*/  HMMA.16816.F32.BF16 R168, R16.reuse, R38, R56 ;  /* 0x0000002610a8723c */ /* 0x040fe20000041838 */
[----:B------:R-:W1:Y:S01]  /*75a0*/  LDSM.16.MT88.4 R36, [R5+0xc800] ;  /* 0x00c800000524783b */ /* 0x000e620000004200 */
[----:B------:R3:W4:Y:S06]  /*75b0*/  MUFU.EX2 R251, R7 ;  /* 0x0000000700fb7308 */ /* 0x00072c0000000800 */
[C---:B------:R-:W-:Y:S01]  /*75c0*/  HMMA.16816.F32.BF16 R88, R16.reuse, R8, R12 ;  /* 0x000000081058723c */ /* 0x040fe2000004180c */
[----:B------:R-:W5:Y:S07]  /*75d0*/  LDSM.16.MT88.4 R12, [R5+0xe000] ;  /* 0x00e00000050c783b */ /* 0x000f6e0000004200 */
[----:B------:R-:W-:Y:S01]  /*75e0*/  HMMA.16816.F32.BF16 R92, R16, R10, R52 ;  /* 0x0000000a105c723c */ /* 0x000fe20000041834 */
[----:B---3--:R-:W-:-:S04]  /*75f0*/  FFMA.FTZ R7, R105, UR4, -R4 ;  /* 0x0000000469077c23 */ /* 0x008fc80008010804 */
[----:B------:R3:W-:Y:S03]  /*7600*/  MUFU.EX2 R250, R7 ;  /* 0x0000000700fa7308 */ /* 0x0007e60000000800 */
[-C--:B--2---:R-:W-:Y:S08]  /*7610*/  HMMA.16816.F32.BF16 R8, R24, R32.reuse, RZ ;  /* 0x000000201808723c */ /* 0x084ff000000418ff */
[----:B------:R-:W-:Y:S01]  /*7620*/  HMMA.16816.F32.BF16 R40, R28, R32, RZ ;  /* 0x000000201c28723c */ /* 0x000fe200000418ff */
[----:B---3--:R-:W-:-:S04]  /*7630*/  FFMA.FTZ R7, R109, UR4, -R4 ;  /* 0x000000046d077c23 */ /* 0x008fc80008010804 */
[----:B------:R2:W-:Y:S03]  /*7640*/  MUFU.EX2 R252, R7 ;  /* 0x0000000700fc7308 */ /* 0x0005e60000000800 */
[-C--:B------:R-:W-:Y:S08]  /*7650*/  HMMA.16816.F32.BF16 R44, R24, R34.reuse, RZ ;  /* 0x00000022182c723c */ /* 0x080ff000000418ff */
[----:B------:R-:W-:Y:S01]  /*7660*/  HMMA.16816.F32.BF16 R32, R28, R34, RZ ;  /* 0x000000221c20723c */ /* 0x000fe200000418ff */
[----:B--2---:R-:W-:-:S07]  /*7670*/  FFMA.FTZ R7, R62, UR4, -R3 ;  /* 0x000000043e077c23 */ /* 0x004fce0008010803 */
[-C--:B-1----:R-:W-:Y:S01]  /*7680*/  HMMA.16816.F32.BF16 R72, R16, R36.reuse, R8 ;  /* 0x000000241048723c */ /* 0x082fe20000041808 */
[----:B------:R-:W1:Y:S01]  /*7690*/  LDSM.16.MT88.4 R8, [R5+0xe800] ;  /* 0x00e800000508783b */ /* 0x000e620000004200 */
[----:B------:R2:W-:Y:S06]  /*76a0*/  MUFU.EX2 R248, R7 ;  /* 0x0000000700f87308 */ /* 0x0005ec0000000800 */
[----:B------:R-:W-:Y:S08]  /*76b0*/  HMMA.16816.F32.BF16 R76, R20, R36, R40 ;  /* 0x00000024144c723c */ /* 0x000ff00000041828 */
[----:B------:R-:W-:Y:S01]  /*76c0*/  HMMA.16816.F32.BF16 R68, R16, R38, R44 ;  /* 0x000000261044723c */ /* 0x000fe2000004182c */
[----:B--2---:R-:W-:-:S04]  /*76d0*/  FFMA.FTZ R7, R61, UR4, -R3 ;  /* 0x000000043d077c23 */ /* 0x004fc80008010803 */
[----:B------:R2:W3:Y:S03]  /*76e0*/  MUFU.EX2 R247, R7 ;  /* 0x0000000700f77308 */ /* 0x0004e60000000800 */
[----:B-----5:R-:W-:Y:S08]  /*76f0*/  HMMA.16816.F32.BF16 R44, R28, R12, RZ ;  /* 0x0000000c1c2c723c */ /* 0x020ff000000418ff */
[----:B------:R-:W-:Y:S01]  /*7700*/  HMMA.16816.F32.BF16 R40, R24, R14, RZ ;  /* 0x0000000e1828723c */ /* 0x000fe200000418ff */
[----:B--2---:R-:W-:-:S04]  /*7710*/  FFMA.FTZ R7, R60, UR4, -R3 ;  /* 0x000000043c077c23 */ /* 0x004fc80008010803 */
[----:B------:R2:W-:Y:S07]  /*7720*/  MUFU.EX2 R246, R7 ;  /* 0x0000000700f67308 */ /* 0x0005ee0000000800 */
[----:B-1----:R-:W-:Y:S08]  /*7730*/  HMMA.16816.F32.BF16 R56, R20, R8, R44 ;  /* 0x000000081438723c */ /* 0x002ff0000004182c */
[----:B------:R-:W-:Y:S01]  /*7740*/  HMMA.16816.F32.BF16 R48, R16, R10, R40 ;  /* 0x0000000a1030723c */ /* 0x000fe20000041828 */
[----:B------:R-:W-:Y:S01]  /*7750*/  LDSM.16.MT88.4 R40, [R5+0xd000] ;  /* 0x00d000000528783b */ /* 0x000fe20000004200 */
[----:B--2---:R-:W-:-:S06]  /*7760*/  FFMA.FTZ R7, R63, UR4, -R3 ;  /* 0x000000043f077c23 */ /* 0x004fcc0008010803 */
        /* <DEDUP_REMOVED lines=18> */
[----:B--2---:R-:W-:Y:S01]  /*7890*/  FFMA.FTZ R7, R64, UR4, -R2 ;  /* 0x0000000440077c23 */ /* 0x004fe20008010802 */
[----:B---3--:R-:W-:-:S03]  /*78a0*/  F2FP.BF16.F32.PACK_AB R8, R243, R235 ;  /* 0x000000ebf308723e */ /* 0x008fc600000010ff */
[----:B------:R1:W-:Y:S03]  /*78b0*/  MUFU.EX2 R242, R7 ;  /* 0x0000000700f27308 */ /* 0x0003e60000000800 */
[C---:B------:R-:W-:Y:S08]  /*78c0*/  HMMA.16816.F32.BF16 R60, R12.reuse, R42, R60 ;  /* 0x0000002a0c3c723c */ /* 0x040ff0000004183c */
[----:B------:R-:W-:Y:S01]  /*78d0*/  HMMA.16816.F32.BF16 R84, R12, R36, R84 ;  /* 0x000000240c54723c */ /* 0x000fe20000041854 */
[----:B-1----:R-:W-:-:S07]  /*78e0*/  FFMA.FTZ R7, R65, UR4, -R2 ;  /* 0x0000000441077c23 */ /* 0x002fce0008010802 */
[C---:B------:R-:W-:Y:S01]  /*78f0*/  HMMA.16816.F32.BF16 R100, R12.reuse, R38, R100 ;  /* 0x000000260c64723c */ /* 0x040fe20000041864 */
[----:B------:R1:W2:Y:S07]  /*7900*/  MUFU.EX2 R244, R7 ;  /* 0x0000000700f47308 */ /* 0x0002ae0000000800 */
[----:B------:R-:W-:Y:S01]  /*7910*/  HMMA.16816.F32.BF16 R64, R12, R34, R80 ;  /* 0x000000220c40723c */ /* 0x000fe20000041850 */
[----:B------:R-:W-:Y:S01]  /*7920*/  LDSM.16.MT88.4 R80, [R5+0xf800] ;  /* 0x00f800000550783b */ /* 0x000fe20000004200 */
        /* <DEDUP_REMOVED lines=27> */
[----:B--2---:R-:W-:Y:S01]  /*7ae0*/  HMMA.16816.F32.BF16 R40, R12, R32, R56 ;  /* 0x000000200c28723c */ /* 0x004fe20000041838 */
[----:B-1----:R-:W-:Y:S01]  /*7af0*/  FFMA.FTZ R4, R110, UR4, -R3 ;  /* 0x000000046e047c23 */ /* 0x002fe20008010803 */
[----:B---3--:R-:W-:-:S03]  /*7b00*/  F2FP.BF16.F32.PACK_AB R130, R220, R221 ;  /* 0x000000dddc82723e */ /* 0x008fc600000010ff */
[----:B------:R1:W-:Y:S02]  /*7b10*/  MUFU.EX2 R219, R4 ;  /* 0x0000000400db7308 */ /* 0x0003e40000000800 */
[----:B-1----:R-:W-:-:S06]  /*7b20*/  FFMA.FTZ R4, R111, UR4, -R3 ;  /* 0x000000046f047c23 */ /* 0x002fcc0008010803 */
[----:B------:R1:W2:Y:S02]  /*7b30*/  MUFU.EX2 R218, R4 ;  /* 0x0000000400da7308 */ /* 0x0002a40000000800 */
[--C-:B-1----:R-:W-:Y:S01]  /*7b40*/  FFMA.FTZ R4, R112, UR4, -R3.reuse ;  /* 0x0000000470047c23 */ /* 0x102fe20008010803 */
[----:B------:R-:W-:Y:S01]  /*7b50*/  FFMA.FTZ R3, R113, UR4, -R3 ;  /* 0x0000000471037c23 */ /* 0x000fe20008010803 */
[----:B--2---:R-:W-:Y:S01]  /*7b60*/  F2FP.BF16.F32.PACK_AB R129, R218, R219 ;  /* 0x000000dbda81723e */ /* 0x004fe200000010ff */
[----:B------:R-:W-:Y:S03]  /*7b70*/  HMMA.16816.F32.BF16 R112, R8, R34, R48 ;  /* 0x000000220870723c */ /* 0x000fe60000041830 */
[----:B------:R-:W-:Y:S08]  /*7b80*/  MUFU.EX2 R217, R4 ;  /* 0x0000000400d97308 */ /* 0x000ff00000000800 */
[----:B------:R1:W2:Y:S02]  /*7b90*/  MUFU.EX2 R216, R3 ;  /* 0x0000000300d87308 */ /* 0x0002a40000000800 */
[----:B-1----:R-:W-:Y:S01]  /*7ba0*/  FFMA.FTZ R3, R98, UR4, -R2 ;  /* 0x0000000462037c23 */ /* 0x002fe20008010802 */
[----:B--2---:R-:W-:-:S05]  /*7bb0*/  F2FP.BF16.F32.PACK_AB R131, R216, R217 ;  /* 0x000000d9d883723e */ /* 0x004fca00000010ff */
[----:B------:R1:W-:Y:S02]  /*7bc0*/  MUFU.EX2 R215, R3 ;  /* 0x0000000300d77308 */ /* 0x0003e40000000800 */
[----:B------:R-:W-:Y:S01]  /*7bd0*/  HMMA.16816.F32.BF16 R160, R128, R172, R160 ;  /* 0x000000ac80a0723c */ /* 0x000fe200000418a0 */
[----:B-1----:R-:W-:-:S05]  /*7be0*/  FFMA.FTZ R3, R106, UR4, -R2 ;  /* 0x000000046a037c23 */ /* 0x002fca0008010802 */
[----:B------:R1:W-:Y:S02]  /*7bf0*/  MUFU.EX2 R214, R3 ;  /* 0x0000000300d67308 */ /* 0x0003e40000000800 */
[--C-:B-1----:R-:W-:Y:S01]  /*7c00*/  FFMA.FTZ R3, R107, UR4, -R2.reuse ;  /* 0x000000046b037c23 */ /* 0x102fe20008010802 */
[----:B------:R-:W-:Y:S02]  /*7c10*/  FFMA.FTZ R2, R108, UR4, -R2 ;  /* 0x000000046c027c23 */ /* 0x000fe40008010802 */
[----:B------:R-:W-:Y:S03]  /*7c20*/  HMMA.16816.F32.BF16 R108, R8, R32, R52 ;  /* 0x00000020086c723c */ /* 0x000fe60000041834 */
[----:B------:R1:W-:Y:S08]  /*7c30*/  MUFU.EX2 R213, R3 ;  /* 0x0000000300d57308 */ /* 0x0003f00000000800 */
[----:B------:R2:W3:Y:S01]  /*7c40*/  MUFU.EX2 R212, R2 ;  /* 0x0000000200d47308 */ /* 0x0004e20000000800 */
[----:B-1----:R-:W-:Y:S01]  /*7c50*/  FADD.FTZ R3, R184, R179 ;  /* 0x000000b3b8037221 */ /* 0x002fe20000010000 */
[----:B--2---:R-:W-:Y:S01]  /*7c60*/  FFMA.FTZ R2, R122, UR4, -R0 ;  /* 0x000000047a027c23 */ /* 0x004fe20008010800 */
[----:B---3--:R-:W-:-:S05]  /*7c70*/  F2FP.BF16.F32.PACK_AB R126, R212, R213 ;  /* 0x000000d5d47e723e */ /* 0x008fca00000010ff */
[----:B------:R1:W-:Y:S02]  /*7c80*/  MUFU.EX2 R211, R2 ;  /* 0x0000000200d37308 */ /* 0x0003e40000000800 */
[--C-:B-1----:R-:W-:Y:S02]  /*7c90*/  FFMA.FTZ R2, R96, UR4, -R0.reuse ;  /* 0x0000000460027c23 */ /* 0x102fe40008010800 */
[----:B------:R-:W1:Y:S04]  /*7ca0*/  LDSM.16.MT88.4 R96, [R6+0xf800] ;  /* 0x00f800000660783b */ /* 0x000e680000004200 */
[----:B------:R2:W3:Y:S02]  /*7cb0*/  MUFU.EX2 R210, R2 ;  /* 0x0000000200d27308 */ /* 0x0004e40000000800 */
[--C-:B--2---:R-:W-:Y:S01]  /*7cc0*/  FFMA.FTZ R2, R104, UR4, -R0.reuse ;  /* 0x0000000468027c23 */ /* 0x104fe20008010800 */
[----:B------:R-:W-:Y:S01]  /*7cd0*/  FFMA.FTZ R0, R123, UR4, -R0 ;  /* 0x000000047b007c23 */ /* 0x000fe20008010800 */
[----:B------:R-:W-:Y:S01]  /*7ce0*/  HMMA.16816.F32.BF16 R104, R12, R34, R44 ;  /* 0x000000220c68723c */ /* 0x000fe2000004182c */
[----:B---3--:R-:W-:-:S03]  /*7cf0*/  F2FP.BF16.F32.PACK_AB R125, R210, R211 ;  /* 0x000000d3d27d723e */ /* 0x008fc600000010ff */
[----:B------:R2:W-:Y:S01]  /*7d00*/  MUFU.EX2 R209, R2 ;  /* 0x0000000200d17308 */ /* 0x0005e20000000800 */
[----:B------:R-:W-:-:S07]  /*7d10*/  UMOV UR4, UR15 ;  /* 0x0000000f00047c82 */ /* 0x000fce0008000000 */
[----:B------:R-:W3:Y:S01]  /*7d20*/  MUFU.EX2 R208, R0 ;  /* 0x0000000000d07308 */ /* 0x000ee20000000800 */
[----:B--2---:R-:W-:Y:S01]  /*7d30*/  IMAD.MOV.U32 R2, RZ, RZ, 0x40 ;  /* 0x00000040ff027424 */ /* 0x004fe200078e00ff */
[----:B-1----:R-:W-:Y:S04]  /*7d40*/  HMMA.16816.F32.BF16 R84, R128, R96, R84 ;  /* 0x000000608054723c */ /* 0x002fe80000041854 */
[----:B------:R-:W-:Y:S02]  /*7d50*/  SEL R124, R2, 0xffffffc0, !P3 ;  /* 0xffffffc0027c7807 */ /* 0x000fe40005800000 */
[----:B---3--:R-:W-:-:S03]  /*7d60*/  F2FP.BF16.F32.PACK_AB R127, R208, R209 ;  /* 0x000000d1d07f723e */ /* 0x008fc600000010ff */
[----:B------:R-:W-:Y:S01]  /*7d70*/  IMAD.IADD R0, R124, 0x1, R5 ;  /* 0x000000017c007824 */ /* 0x000fe200078e0205 */
[----:B------:R1:W-:Y:S03]  /*7d80*/  STL [R1+0x30], R124 ;  /* 0x0000307c01007387 */ /* 0x0003e60000100800 */
[----:B------:R-:W-:Y:S01]  /*7d90*/  IMAD.IADD R2, R144, 0x1, R0 ;  /* 0x0000000190027824 */ /* 0x000fe200078e0200 */
[----:B------:R-:W2:Y:S01]  /*7da0*/  LDSM.16.MT88.4 R36, [R0+0xc000] ;  /* 0x00c000000024783b */ /* 0x000ea20000004200 */
[----:B------:R-:W-:Y:S03]  /*7db0*/  HMMA.16816.F32.BF16 R144, R128, R156, R76 ;  /* 0x0000009c8090723c */ /* 0x000fe6000004184c */
        /* <DEDUP_REMOVED lines=8> */
[-C--:B------:R-:W-:Y:S08]  /*7e40*/  HMMA.16816.F32.BF16 R168, R124, R174.reuse, R168 ;  /* 0x000000ae7ca8723c */ /* 0x080ff000000418a8 */
[----:B------:R-:W-:Y:S08]  /*7e50*/  HMMA.16816.F32.BF16 R172, R128, R174, R64 ;  /* 0x000000ae80ac723c */ /* 0x000ff00000041840 */
[----:B--2---:R-:W-:Y:S08]  /*7e60*/  HMMA.16816.F32.BF16 R64, R28, R36, RZ ;  /* 0x000000241c40723c */ /* 0x004ff000000418ff */
[C---:B------:R-:W-:Y:S08]  /*7e70*/  HMMA.16816.F32.BF16 R152, R124.reuse, R158, R68 ;  /* 0x0000009e7c98723c */ /* 0x040ff00000041844 */
[----:B------:R-:W-:Y:S08]  /*7e80*/  HMMA.16816.F32.BF16 R76, R124, R82, R112 ;  /* 0x000000527c4c723c */ /* 0x000ff00000041870 */
[----:B------:R-:W-:Y:S01]  /*7e90*/  HMMA.16816.F32.BF16 R68, R128, R80, R40 ;  /* 0x000000508044723c */ /* 0x000fe20000041828 */
[----:B------:R-:W2:Y:S07]  /*7ea0*/  LDSM.16.MT88.4 R40, [R0+0xe800] ;  /* 0x00e800000028783b */ /* 0x000eae0000004200 */
[----:B---3--:R-:W-:Y:S08]  /*7eb0*/  HMMA.16816.F32.BF16 R116, R20, R44, R64 ;  /* 0x0000002c1474723c */ /* 0x008ff00000041840 */
[C---:B----4-:R-:W-:Y:S08]  /*7ec0*/  HMMA.16816.F32.BF16 R112, R28.reuse, R56, RZ ;  /* 0x000000381c70723c */ /* 0x050ff000000418ff */
[----:B-----5:R-:W-:Y:S08]  /*7ed0*/  HMMA.16816.F32.BF16 R64, R28, R48, RZ ;  /* 0x000000301c40723c */ /* 0x020ff000000418ff */
[----:B------:R-:W-:Y:S08]  /*7ee0*/  HMMA.16816.F32.BF16 R148, R124, R156, R72 ;  /* 0x0000009c7c94723c */ /* 0x000ff00000041848 */
[----:B------:R-:W-:Y:S08]  /*7ef0*/  HMMA.16816.F32.BF16 R156, R128, R158, R60 ;  /* 0x0000009e809c723c */ /* 0x000ff0000004183c */
[----:B------:R-:W-:Y:S08]  /*7f00*/  HMMA.16816.F32.BF16 R60, R24, R36, RZ ;  /* 0x00000024183c723c */ /* 0x000ff000000418ff */
[C---:B------:R-:W-:Y:S08]  /*7f10*/  HMMA.16816.F32.BF16 R72, R124.reuse, R80, R108 ;  /* 0x000000507c48723c */ /* 0x040ff0000004186c */
[C---:B------:R-:W-:Y:S08]  /*7f20*/  HMMA.16816.F32.BF16 R88, R124.reuse, R96, R88 ;  /* 0x000000607c58723c */ /* 0x040ff00000041858 */
[----:B------:R-:W-:Y:S08]  /*7f30*/  HMMA.16816.F32.BF16 R92, R124, R98, R92 ;  /* 0x000000627c5c723c */ /* 0x000ff0000004185c */
        /* <DEDUP_REMOVED lines=9> */
[----:B------:R-:W-:Y:S01]  /*7fd0*/  HMMA.16816.F32.BF16 R180, R16, R44, R60 ;  /* 0x0000002c10b4723c */ /* 0x000fe2000004183c */
[----:B------:R-:W-:-:S02]  /*7fe0*/  IMAD.MOV.U32 R45, RZ, RZ, R143 ;  /* 0x000000ffff2d7224 */ /* 0x000fc400078e008f */
[----:B------:R-:W-:-:S05]  /*7ff0*/  IMAD.MOV.U32 R44, RZ, RZ, R142 ;  /* 0x000000ffff2c7224 */ /* 0x000fca00078e008e */
[----:B------:R-:W-:Y:S01]  /*8000*/  HMMA.16816.F32.BF16 R60, R24, R48, RZ ;  /* 0x00000030183c723c */ /* 0x000fe200000418ff */
[----:B------:R-:W-:Y:S02]  /*8010*/  IMAD.MOV.U32 R49, RZ, RZ, R141 ;  /* 0x000000ffff317224 */ /* 0x000fe400078e008d */
        /* <DEDUP_REMOVED lines=232> */
[----:B------:R-:W-:Y:S04]  /*8ea0*/  LDSM.16.M88.4 R36, [R227+0x8000] ;  /* 0x00800000e324783b */ /* 0x000fe80000000200 */
[----:B-1----:R-:W1:Y:S04]  /*8eb0*/  LDSM.16.M88.4 R8, [R226+0x2000] ;  /* 0x00200000e208783b */ /* 0x002e680000000200 */
        /* <DEDUP_REMOVED lines=21> */
[----:B------:R-:W-:Y:S01]  /*9010*/  HMMA.16816.F32.BF16 R248, R4, R42, R8 ;  /* 0x0000002a04f8723c */ /* 0x000fe20000041808 */
[----:B------:R-:W1:Y:S02]  /*9020*/  LDSM.16.M88.4 R8, [R2] ;  /* 0x000000000208783b */ /* 0x000e640000000200 */
[----:B------:R-:W-:-:S02]  /*9030*/  IMAD.MOV.U32 R138, RZ, RZ, R212 ;  /* 0x000000ffff8a7224 */ /* 0x000fc400078e00d4 */
[----:B------:R-:W-:Y:S02]  /*9040*/  IMAD.MOV.U32 R137, RZ, RZ, R213 ;  /* 0x000000ffff897224 */ /* 0x000fe400078e00d5 */
[----:B------:R-:W-:Y:S01]  /*9050*/  IMAD.MOV.U32 R132, RZ, RZ, R214 ;  /* 0x000000ffff847224 */ /* 0x000fe200078e00d6 */
[----:B------:R-:W-:Y:S01]  /*9060*/  HMMA.16816.F32.BF16 R220, R4, R44, R56 ;  /* 0x0000002c04dc723c */ /* 0x000fe20000041838 */
[----:B------:R-:W-:-:S07]  /*9070*/  IMAD.MOV.U32 R3, RZ, RZ, R215 ;  /* 0x000000ffff037224 */ /* 0x000fce00078e00d7 */
[C---:B------:R-:W-:Y:S08]  /*9080*/  HMMA.16816.F32.BF16 R216, R4.reuse, R40, R48 ;  /* 0x0000002804d8723c */ /* 0x040ff00000041830 */
[C---:B------:R-:W-:Y:S08]  /*9090*/  HMMA.16816.F32.BF16 R140, R4.reuse, R22, R140 ;  /* 0x00000016048c723c */ /* 0x040ff0000004188c */
[C---:B------:R-:W-:Y:S08]  /*90a0*/  HMMA.16816.F32.BF16 R212, R4.reuse, R18, R60 ;  /* 0x0000001204d4723c */ /* 0x040ff0000004183c */
[----:B------:R-:W-:Y:S08]  /*90b0*/  HMMA.16816.F32.BF16 R244, R4, R46, R52 ;  /* 0x0000002e04f4723c */ /* 0x000ff00000041834 */
[C---:B------:R-:W-:Y:S08]  /*90c0*/  HMMA.16816.F32.BF16 R4, R12.reuse, R36, RZ ;  /* 0x000000240c04723c */ /* 0x040ff000000418ff */
[C---:B------:R-:W-:Y:S08]  /*90d0*/  HMMA.16816.F32.BF16 R52, R12.reuse, R38, RZ ;  /* 0x000000260c34723c */ /* 0x040ff000000418ff */
[----:B------:R-:W-:Y:S08]  /*90e0*/  HMMA.16816.F32.BF16 R48, R12, R32, RZ ;  /* 0x000000200c30723c */ /* 0x000ff000000418ff */
[----:B-1----:R-:W-:Y:S08]  /*90f0*/  HMMA.16816.F32.BF16 R64, R8, R20, R4 ;  /* 0x000000140840723c */ /* 0x002ff00000041804 */
[C---:B------:R-:W-:Y:S08]  /*9100*/  HMMA.16816.F32.BF16 R4, R12.reuse, R24, RZ ;  /* 0x000000180c04723c */ /* 0x040ff000000418ff */
[C---:B------:R-:W-:Y:S08]  /*9110*/  HMMA.16816.F32.BF16 R36, R12.reuse, R28, RZ ;  /* 0x0000001c0c24723c */ /* 0x040ff000000418ff */
[C---:B------:R-:W-:Y:S08]  /*9120*/  HMMA.16816.F32.BF16 R32, R12.reuse, R34, RZ ;  /* 0x000000220c20723c */ /* 0x040ff000000418ff */
[C---:B------:R-:W-:Y:S08]  /*9130*/  HMMA.16816.F32.BF16 R28, R12.reuse, R30, RZ ;  /* 0x0000001e0c1c723c */ /* 0x040ff000000418ff */
[----:B------:R-:W-:Y:S08]  /*9140*/  HMMA.16816.F32.BF16 R24, R12, R26, RZ ;  /* 0x0000001a0c18723c */ /* 0x000ff000000418ff */
[C---:B------:R-:W-:Y:S08]  /*9150*/  HMMA.16816.F32.BF16 R12, R8.reuse, R40, R4 ;  /* 0x00000028080c723c */ /* 0x040ff00000041804 */
[C---:B------:R-:W-:Y:S08]  /*9160*/  HMMA.16816.F32.BF16 R60, R8.reuse, R16, R48 ;  /* 0x00000010083c723c */ /* 0x040ff00000041830 */
[----:B------:R-:W-:Y:S01]  /*9170*/  HMMA.16816.F32.BF16 R32, R8, R18, R32 ;  /* 0x000000120820723c */ /* 0x000fe20000041820 */
[----:B------:R-:W-:Y:S02]  /*9180*/  LDSM.16.M88.4 R16, [R224+0x8000] ;  /* 0x00800000e010783b */ /* 0x000fe40000000200 */
[----:B------:R-:W-:-:S02]  /*9190*/  IMAD.MOV.U32 R7, RZ, RZ, R12 ;  /* 0x000000ffff077224 */ /* 0x000fc400078e000c */
[----:B------:R-:W-:Y:S02]  /*91a0*/  IMAD.MOV.U32 R6, RZ, RZ, R13 ;  /* 0x000000ffff067224 */ /* 0x000fe400078e000d */
[----:B------:R-:W-:Y:S01]  /*91b0*/  IMAD.MOV.U32 R5, RZ, RZ, R14 ;  /* 0x000000ffff057224 */ /* 0x000fe200078e000e */
[C---:B------:R-:W-:Y:S01]  /*91c0*/  HMMA.16816.F32.BF16 R20, R8.reuse, R22, R52 ;  /* 0x000000160814723c */ /* 0x040fe20000041834 */
[----:B------:R-:W-:Y:S02]  /*91d0*/  IMAD.MOV.U32 R4, RZ, RZ, R15 ;  /* 0x000000ffff047224 */ /* 0x000fe400078e000f */
[----:B------:R-:W1:Y:S01]  /*91e0*/  LDSM.16.M88.4 R12, [R229] ;  /* 0x00000000e50c783b */ /* 0x000e620000000200 */
[----:B------:R-:W-:Y:S02]  /*91f0*/  IMAD.MOV.U32 R52, RZ, RZ, R7 ;  /* 0x000000ffff347224 */ /* 0x000fe400078e0007 */
[----:B------:R-:W-:Y:S02]  /*9200*/  IMAD.MOV.U32 R53, RZ, RZ, R6 ;  /* 0x000000ffff357224 */ /* 0x000fe400078e0006 */
[----:B------:R-:W-:Y:S01]  /*9210*/  IMAD.MOV.U32 R54, RZ, RZ, R5 ;  /* 0x000000ffff367224 */ /* 0x000fe200078e0005 */
[----:B------:R-:W-:Y:S01]  /*9220*/  HMMA.16816.F32.BF16 R56, R8, R44, R36 ;  /* 0x0000002c0838723c */ /* 0x000fe20000041824 */
[----:B------:R-:W-:-:S02]  /*9230*/  IMAD.MOV.U32 R55, RZ, RZ, R4 ;  /* 0x000000ffff377224 */ /* 0x000fc400078e0004 */
[----:B------:R-:W2:Y:S05]  /*9240*/  LDSM.16.M88.4 R4, [R229+0x2000] ;  /* 0x00200000e504783b */ /* 0x000eaa0000000200 */
[C---:B------:R-:W-:Y:S08]  /*9250*/  HMMA.16816.F32.BF16 R44, R8.reuse, R46, R28 ;  /* 0x0000002e082c723c */ /* 0x040ff0000004181c */
[----:B------:R-:W-:Y:S01]  /*9260*/  HMMA.16816.F32.BF16 R40, R8, R42, R24 ;  /* 0x0000002a0828723c */ /* 0x000fe20000041818 */
[----:B------:R-:W3:Y:S07]  /*9270*/  LDSM.16.M88.4 R8, [R224+0x9000] ;  /* 0x00900000e008783b */ /* 0x000eee0000000200 */
[C---:B-1----:R-:W-:Y:S01]  /*9280*/  HMMA.16816.F32.BF16 R36, R12.reuse, R18, R20 ;  /* 0x000000120c24723c */ /* 0x042fe20000041814 */
[----:B------:R-:W1:Y:S07]  /*9290*/  LDSM.16.M88.4 R20, [R224+0x9800] ;  /* 0x00980000e014783b */ /* 0x000e6e0000000200 */
[-C--:B------:R-:W-:Y:S08]  /*92a0*/  HMMA.16816.F32.BF16 R24, R12, R16.reuse, R64 ;  /* 0x000000100c18723c */ /* 0x080ff00000041840 */
[----:B--2---:R-:W-:Y:S01]  /*92b0*/  HMMA.16816.F32.BF16 R28, R4, R16, R208 ;  /* 0x00000010041c723c */ /* 0x004fe200000418d0 */
[----:B------:R-:W-:-:S02]  /*92c0*/  IMAD.MOV.U32 R208, RZ, RZ, R138 ;  /* 0x000000ffffd07224 */ /* 0x000fc400078e008a */
[----:B------:R-:W-:Y:S02]  /*92d0*/  IMAD.MOV.U32 R209, RZ, RZ, R137 ;  /* 0x000000ffffd17224 */ /* 0x000fe400078e0089 */
[----:B------:R-:W-:Y:S02]  /*92e0*/  IMAD.MOV.U32 R210, RZ, RZ, R132 ;  /* 0x000000ffffd27224 */ /* 0x000fe400078e0084 */
[----:B------:R-:W-:Y:S01]  /*92f0*/  IMAD.MOV.U32 R211, RZ, RZ, R3 ;  /* 0x000000ffffd37224 */ /* 0x000fe200078e0003 */
[----:B------:R-:W-:Y:S01]  /*9300*/  HMMA.16816.F32.BF16 R48, R4, R18, R140 ;  /* 0x000000120430723c */ /* 0x000fe2000004188c */
[----:B------:R-:W2:Y:S01]  /*9310*/  LDSM.16.M88.4 R16, [R224+0x8800] ;  /* 0x00880000e010783b */ /* 0x000ea20000000200 */
[----:B------:R-:W-:-:S05]  /*9320*/  IMAD.IADD R3, R235, 0x1, R229 ;  /* 0x00000001eb037824 */ /* 0x000fca00078e02e5 */
[----:B------:R-:W-:Y:S01]  /*9330*/  STL [R1+0x3c], R3 ;  /* 0x00003c0301007387 */ /* 0x000fe20000100800 */
[C---:B---3--:R-:W-:Y:S08]  /*9340*/  HMMA.16816.F32.BF16 R220, R4.reuse, R8, R220 ;  /* 0x0000000804dc723c */ /* 0x048ff000000418dc */
[C---:B------:R-:W-:Y:S08]  /*9350*/  HMMA.16816.F32.BF16 R244, R4.reuse, R10, R244 ;  /* 0x0000000a04f4723c */ /* 0x040ff000000418f4 */
[C---:B-1----:R-:W-:Y:S08]  /*9360*/  HMMA.16816.F32.BF16 R64, R4.reuse, R20, R216 ;  /* 0x000000140440723c */ /* 0x042ff000000418d8 */
[----:B------:R-:W-:Y:S08]  /*9370*/  HMMA.16816.F32.BF16 R248, R4, R22, R248 ;  /* 0x0000001604f8723c */ /* 0x000ff000000418f8 */
[----:B--2---:R-:W-:Y:S03]  /*9380*/  HMMA.16816.F32.BF16 R216, R12, R16, R60 ;  /* 0x000000100cd8723c */ /* 0x004fe6000004183c */
[----:B------:R-:W-:-:S02]  /*9390*/  IMAD.MOV.U32 R233, RZ, RZ, R64 ;  /* 0x000000ffffe97224 */ /* 0x000fc400078e0040 */
[----:B------:R-:W-:Y:S02]  /*93a0*/  IMAD.MOV.U32 R138, RZ, RZ, R65 ;  /* 0x000000ffff8a7224 */ /* 0x000fe400078e0041 */
[----:B------:R-:W-:Y:S02]  /*93b0*/  IMAD.MOV.U32 R137, RZ, RZ, R66 ;  /* 0x000000ffff897224 */ /* 0x000fe400078e0042 */
[----:B------:R-:W-:Y:S01]  /*93c0*/  IMAD.MOV.U32 R132, RZ, RZ, R67 ;  /* 0x000000ffff847224 */ /* 0x000fe200078e0043 */
[C---:B------:R-:W-:Y:S08]  /*93d0*/  HMMA.16816.F32.BF16 R208, R4.reuse, R16, R208 ;  /* 0x0000001004d0723c */ /* 0x040ff000000418d0 */
[-C--:B------:R-:W-:Y:S01]  /*93e0*/  HMMA.16816.F32.BF16 R212, R4, R18.reuse, R212 ;  /* 0x0000001204d4723c */ /* 0x080fe200000418d4 */
[----:B------:R-:W-:Y:S07]  /*93f0*/  LDSM.16.M88.4 R4, [R3+0x2000] ;  /* 0x002000000304783b */ /* 0x000fee0000000200 */
[C---:B------:R-:W-:Y:S01]  /*9400*/  HMMA.16816.F32.BF16 R140, R12.reuse, R18, R32 ;  /* 0x000000120c8c723c */ /* 0x040fe20000041820 */
[----:B------:R-:W1:Y:S07]  /*9410*/  LDSM.16.M88.4 R16, [R225+0x8000] ;  /* 0x00800000e110783b */ /* 0x000e6e0000000200 */
[C---:B------:R-:W-:Y:S08]  /*9420*/  HMMA.16816.F32.BF16 R64, R12.reuse, R8, R56 ;  /* 0x000000080c40723c */ /* 0x040ff00000041838 */
[C---:B------:R-:W-:Y:S01]  /*9430*/  HMMA.16816.F32.BF16 R60, R12.reuse, R10, R44 ;  /* 0x0000000a0c3c723c */ /* 0x040fe2000004182c */
[----:B------:R-:W2:Y:S07]  /*9440*/  LDSM.16.M88.4 R8, [R3] ;  /* 0x000000000308783b */ /* 0x000eae0000000200 */
[C---:B------:R-:W-:Y:S08]  /*9450*/  HMMA.16816.F32.BF16 R32, R12.reuse, R20, R52 ;  /* 0x000000140c20723c */ /* 0x040ff00000041834 */
[----:B------:R-:W-:Y:S01]  /*9460*/  HMMA.16816.F32.BF16 R56, R12, R22, R40 ;  /* 0x000000160c38723c */ /* 0x000fe20000041828 */
[----:B------:R-:W3:Y:S04]  /*9470*/  LDSM.16.M88.4 R12, [R225+0x9000] ;  /* 0x00900000e10c783b */ /* 0x000ee80000000200 */
[----:B------:R-:W4:Y:S03]  /*9480*/  LDSM.16.M88.4 R20, [R225+0x9800] ;  /* 0x00980000e114783b */ /* 0x000f260000000200 */
[----:B-1----:R-:W-:Y:S03]  /*9490*/  HMMA.16816.F32.BF16 R52, R4, R16, R28 ;  /* 0x000000100434723c */ /* 0x002fe6000004181c */
[----:B------:R-:W-:-:S02]  /*94a0*/  IMAD.MOV.U32 R243, RZ, RZ, R32 ;  /* 0x000000fffff37224 */ /* 0x000fc400078e0020 */
[----:B------:R-:W-:Y:S02]  /*94b0*/  IMAD.MOV.U32 R242, RZ, RZ, R33 ;  /* 0x000000fffff27224 */ /* 0x000fe400078e0021 */
[----:B------:R-:W-:Y:S02]  /*94c0*/  IMAD.MOV.U32 R235, RZ, RZ, R34 ;  /* 0x000000ffffeb7224 */ /* 0x000fe400078e0022 */
[----:B------:R-:W-:Y:S01]  /*94d0*/  IMAD.MOV.U32 R234, RZ, RZ, R35 ;  /* 0x000000ffffea7224 */ /* 0x000fe200078e0023 */
[----:B------:R-:W-:Y:S08]  /*94e0*/  HMMA.16816.F32.BF16 R28, R4, R18, R48 ;  /* 0x00000012041c723c */ /* 0x000ff00000041830 */
[C---:B--2---:R-:W-:Y:S08]  /*94f0*/  HMMA.16816.F32.BF16 R32, R8.reuse, R16, R24 ;  /* 0x000000100820723c */ /* 0x044ff00000041818 */
[----:B------:R-:W-:Y:S01]  /*9500*/  HMMA.16816.F32.BF16 R24, R8, R18, R36 ;  /* 0x000000120818723c */ /* 0x000fe20000041824 */
[----:B------:R-:W1:Y:S07]  /*9510*/  LDSM.16.M88.4 R16, [R225+0x8800] ;  /* 0x00880000e110783b */ /* 0x000e6e0000000200 */
[C---:B---3--:R-:W-:Y:S08]  /*9520*/  HMMA.16816.F32.BF16 R36, R4.reuse, R12, R220 ;  /* 0x0000000c0424723c */ /* 0x048ff000000418dc */
[C---:B------:R-:W-:Y:S08]  /*9530*/  HMMA.16816.F32.BF16 R48, R4.reuse, R14, R244 ;  /* 0x0000000e0430723c */ /* 0x040ff000000418f4 */
[C---:B----4-:R-:W-:Y:S08]  /*9540*/  HMMA.16816.F32.BF16 R248, R4.reuse, R22, R248 ;  /* 0x0000001604f8723c */ /* 0x050ff000000418f8 */
        /* <DEDUP_REMOVED lines=11> */
[----:B------:R-:W-:Y:S07]  /*9600*/  LDSM.16.M88.4 R4, [R226+0x6000] ;  /* 0x00600000e204783b */ /* 0x000fee0000000200 */
[C---:B------:R-:W-:Y:S08]  /*9610*/  HMMA.16816.F32.BF16 R244, R8.reuse, R16, R216 ;  /* 0x0000001008f4723c */ /* 0x040ff000000418d8 */
[----:B------:R-:W-:Y:S01]  /*9620*/  HMMA.16816.F32.BF16 R220, R8, R18, R140 ;  /* 0x0000001208dc723c */ /* 0x000fe2000004188c */
[----:B------:R-:W1:Y:S02]  /*9630*/  LDSM.16.M88.4 R16, [R227+0xa000] ;  /* 0x00a00000e310783b */ /* 0x000e640000000200 */
[----:B------:R-:W-:-:S02]  /*9640*/  IMAD.MOV.U32 R243, RZ, RZ, R212 ;  /* 0x000000fffff37224 */ /* 0x000fc400078e00d4 */
[----:B------:R-:W-:Y:S02]  /*9650*/  IMAD.MOV.U32 R242, RZ, RZ, R213 ;  /* 0x000000fffff27224 */ /* 0x000fe400078e00d5 */
[----:B------:R-:W-:Y:S01]  /*9660*/  IMAD.MOV.U32 R235, RZ, RZ, R214 ;  /* 0x000000ffffeb7224 */ /* 0x000fe200078e00d6 */
[----:B------:R-:W-:Y:S01]  /*9670*/  HMMA.16816.F32.BF16 R216, R8, R12, R64 ;  /* 0x0000000c08d8723c */ /* 0x000fe20000041840 */
[----:B------:R-:W-:-:S07]  /*9680*/  IMAD.MOV.U32 R234, RZ, RZ, R215 ;  /* 0x000000ffffea7224 */ /* 0x000fce00078e00d7 */
[C---:B------:R-:W-:Y:S01]  /*9690*/  HMMA.16816.F32.BF16 R212, R8.reuse, R14, R60 ;  /* 0x0000000e08d4723c */ /* 0x040fe2000004183c */
[----:B------:R-:W2:Y:S07]  /*96a0*/  LDSM.16.M88.4 R12, [R226+0x4000] ;  /* 0x00400000e20c783b */ /* 0x000eae0000000200 */
[----:B------:R-:W-:Y:S08]  /*96b0*/  HMMA.16816.F32.BF16 R208, R8, R20, R208 ;  /* 0x0000001408d0723c */ /* 0x000ff000000418d0 */
[----:B-1----:R-:W-:Y:S11]  /*96c0*/  HMMA.16816.F32.BF16 R140, R4, R16, R52 ;  /* 0x00000010048c723c */ /* 0x002ff60000041834 */
[----:B------:R-:W-:-:S02]  /*96d0*/  IMAD.MOV.U32 R233, RZ, RZ, R208 ;  /* 0x000000ffffe97224 */ /* 0x000fc400078e00d0 */
[----:B------:R-:W-:Y:S02]  /*96e0*/  IMAD.MOV.U32 R138, RZ, RZ, R209 ;  /* 0x000000ffff8a7224 */ /* 0x000fe400078e00d1 */
[----:B------:R-:W-:Y:S02]  /*96f0*/  IMAD.MOV.U32 R137, RZ, RZ, R210 ;  /* 0x000000ffff897224 */ /* 0x000fe400078e00d2 */
[----:B------:R-:W-:Y:S02]  /*9700*/  IMAD.MOV.U32 R132, RZ, RZ, R211 ;  /* 0x000000ffff847224 */ /* 0x000fe400078e00d3 */
[----:B------:R-:W-:Y:S01]  /*9710*/  HMMA.16816.F32.BF16 R208, R8, R22, R56 ;  /* 0x0000001608d0723c */ /* 0x000fe20000041838 */
[----:B------:R-:W-:Y:S07]  /*9720*/  LDSM.16.M88.4 R20, [R227+0xb800] ;  /* 0x00b80000e314783b */ /* 0x000fee0000000200 */
[----:B------:R-:W-:Y:S08]  /*9730*/  HMMA.16816.F32.BF16 R8, R4, R18, R28 ;  /* 0x000000120408723c */ /* 0x000ff0000004181c */
[----:B--2---:R-:W-:Y:S01]  /*9740*/  HMMA.16816.F32.BF16 R64, R12, R16, R32 ;  /* 0x000000100c40723c */ /* 0x004fe20000041820 */
[----:B------:R-:W-:-:S02]  /*9750*/  IMAD.MOV.U32 R32, RZ, RZ, R243 ;  /* 0x000000ffff207224 */ /* 0x000fc400078e00f3 */
[----:B------:R-:W-:Y:S02]  /*9760*/  IMAD.MOV.U32 R33, RZ, RZ, R242 ;  /* 0x000000ffff217224 */ /* 0x000fe400078e00f2 */
[----:B------:R-:W-:Y:S02]  /*9770*/  IMAD.MOV.U32 R34, RZ, RZ, R235 ;  /* 0x000000ffff227224 */ /* 0x000fe400078e00eb */
[----:B------:R-:W-:-:S04]  /*9780*/  IMAD.MOV.U32 R35, RZ, RZ, R234 ;  /* 0x000000ffff237224 */ /* 0x000fc800078e00ea */
[----:B------:R-:W-:Y:S02]  /*9790*/  IMAD.MOV.U32 R31, RZ, RZ, R8 ;  /* 0x000000ffff1f7224 */ /* 0x000fe400078e0008 */
[----:B------:R-:W-:Y:S02]  /*97a0*/  IMAD.MOV.U32 R30, RZ, RZ, R9 ;  /* 0x000000ffff1e7224 */ /* 0x000fe400078e0009 */
[----:B------:R-:W-:Y:S02]  /*97b0*/  IMAD.MOV.U32 R29, RZ, RZ, R10 ;  /* 0x000000ffff1d7224 */ /* 0x000fe400078e000a */
[----:B------:R-:W-:Y:S02]  /*97c0*/  IMAD.MOV.U32 R28, RZ, RZ, R11 ;  /* 0x000000ffff1c7224 */ /* 0x000fe400078e000b */
[----:B------:R-:W-:Y:S01]  /*97d0*/  HMMA.16816.F32.BF16 R8, R12, R18, R24 ;  /* 0x000000120c08723c */ /* 0x000fe20000041818 */
[----:B------:R-:W1:-:S15]  /*97e0*/  LDSM.16.M88.4 R16, [R227+0xa800] ;  /* 0x00a80000e310783b */ /* 0x000e5e0000000200 */
[----:B------:R-:W-:-:S03]  /*97f0*/  NOP ;  /* 0x0000000000007918 */ /* 0x000fc60000000000 */
[----:B------:R-:W-:Y:S02]  /*9800*/  IMAD.MOV.U32 R27, RZ, RZ, R8 ;  /* 0x000000ffff1b7224 */ /* 0x000fe400078e0008 */
[----:B------:R-:W-:Y:S02]  /*9810*/  IMAD.MOV.U32 R26, RZ, RZ, R9 ;  /* 0x000000ffff1a7224 */ /* 0x000fe400078e0009 */
[----:B------:R-:W-:Y:S02]  /*9820*/  IMAD.MOV.U32 R25, RZ, RZ, R10 ;  /* 0x000000ffff197224 */ /* 0x000fe400078e000a */
[----:B------:R-:W-:Y:S02]  /*9830*/  IMAD.MOV.U32 R24, RZ, RZ, R11 ;  /* 0x000000ffff187224 */ /* 0x000fe400078e000b */
[----:B------:R-:W2:Y:S01]  /*9840*/  LDSM.16.M88.4 R8, [R227+0xb000] ;  /* 0x00b00000e308783b */ /* 0x000ea20000000200 */
[C---:B-1----:R-:W-:Y:S08]  /*9850*/  HMMA.16816.F32.BF16 R56, R4.reuse, R18, R40 ;  /* 0x000000120438723c */ /* 0x042ff00000041828 */
[C---:B------:R-:W-:Y:S08]  /*9860*/  HMMA.16816.F32.BF16 R60, R4.reuse, R16, R44 ;  /* 0x00000010043c723c */ /* 0x040ff0000004182c */
[----:B------:R-:W-:Y:S01]  /*9870*/  HMMA.16816.F32.BF16 R40, R4, R22, R248 ;  /* 0x000000160428723c */ /* 0x000fe200000418f8 */
[----:B------:R-:W-:-:S02]  /*9880*/  IMAD.MOV.U32 R248, RZ, RZ, R31 ;  /* 0x000000fffff87224 */ /* 0x000fc400078e001f */
[----:B------:R-:W-:Y:S02]  /*9890*/  IMAD.MOV.U32 R249, RZ, RZ, R30 ;  /* 0x000000fffff97224 */ /* 0x000fe400078e001e */
[----:B------:R-:W-:Y:S02]  /*98a0*/  IMAD.MOV.U32 R250, RZ, RZ, R29 ;  /* 0x000000fffffa7224 */ /* 0x000fe400078e001d */
[----:B------:R-:W-:Y:S01]  /*98b0*/  IMAD.MOV.U32 R251, RZ, RZ, R28 ;  /* 0x000000fffffb7224 */ /* 0x000fe200078e001c */
[C---:B------:R-:W-:Y:S08]  /*98c0*/  HMMA.16816.F32.BF16 R44, R4.reuse, R20, R32 ;  /* 0x00000014042c723c */ /* 0x040ff00000041820 */
[C---:B--2---:R-:W-:Y:S08]  /*98d0*/  HMMA.16816.F32.BF16 R52, R4.reuse, R8, R36 ;  /* 0x000000080434723c */ /* 0x044ff00000041824 */
[----:B------:R-:W-:Y:S08]  /*98e0*/  HMMA.16816.F32.BF16 R48, R4, R10, R48 ;  /* 0x0000000a0430723c */ /* 0x000ff00000041830 */
[----:B------:R-:W-:Y:S01]  /*98f0*/  HMMA.16816.F32.BF16 R36, R12, R16, R244 ;  /* 0x000000100c24723c */ /* 0x000fe200000418f4 */
[----:B------:R-:W-:-:S02]  /*9900*/  IMAD.MOV.U32 R244, RZ, RZ, R233 ;  /* 0x000000fffff47224 */ /* 0x000fc400078e00e9 */
[----:B------:R-:W-:Y:S02]  /*9910*/  IMAD.MOV.U32 R245, RZ, RZ, R138 ;  /* 0x000000fffff57224 */ /* 0x000fe400078e008a */
[----:B------:R-:W-:Y:S02]  /*9920*/  IMAD.MOV.U32 R246, RZ, RZ, R137 ;  /* 0x000000fffff67224 */ /* 0x000fe400078e0089 */
[----:B------:R-:W-:Y:S01]  /*9930*/  IMAD.MOV.U32 R247, RZ, RZ, R132 ;  /* 0x000000fffff77224 */ /* 0x000fe200078e0084 */
[C---:B------:R-:W-:Y:S01]  /*9940*/  HMMA.16816.F32.BF16 R28, R12.reuse, R18, R220 ;  /* 0x000000120c1c723c */ /* 0x040fe200000418dc */
[----:B------:R-:W-:Y:S07]  /*9950*/  LDSM.16.M88.4 R16, [R0+0xa000] ;  /* 0x00a000000010783b */ /* 0x000fee0000000200 */
[C---:B------:R-:W-:Y:S08]  /*9960*/  HMMA.16816.F32.BF16 R32, R12.reuse, R8, R216 ;  /* 0x000000080c20723c */ /* 0x040ff000000418d8 */
[C---:B------:R-:W-:Y:S01]  /*9970*/  HMMA.16816.F32.BF16 R4, R12.reuse, R10, R212 ;  /* 0x0000000a0c04723c */ /* 0x040fe200000418d4 */
[----:B------:R-:W1:Y:S07]  /*9980*/  LDSM.16.M88.4 R8, [R2+0x4000] ;  /* 0x004000000208783b */ /* 0x000e6e0000000200 */
[C---:B------:R-:W-:Y:S08]  /*9990*/  HMMA.16816.F32.BF16 R216, R12.reuse, R20, R244 ;  /* 0x000000140cd8723c */ /* 0x040ff000000418f4 */
[----:B------:R-:W-:Y:S01]  /*99a0*/  HMMA.16816.F32.BF16 R244, R12, R22, R208 ;  /* 0x000000160cf4723c */ /* 0x000fe200000418d0 */
[----:B------:R-:W-:Y:S02]  /*99b0*/  LDSM.16.M88.4 R12, [R0+0xa800] ;  /* 0x00a80000000c783b */ /* 0x000fe40000000200 */
[----:B------:R-:W-:-:S02]  /*99c0*/  IMAD.MOV.U32 R215, RZ, RZ, R4 ;  /* 0x000000ffffd77224 */ /* 0x000fc400078e0004 */
[----:B------:R-:W-:Y:S01]  /*99d0*/  IMAD.MOV.U32 R214, RZ, RZ, R5 ;  /* 0x000000ffffd67224 */ /* 0x000fe200078e0005 */
[----:B------:R-:W2:Y:S01]  /*99e0*/  LDSM.16.M88.4 R20, [R0+0xb000] ;  /* 0x00b000000014783b */ /* 0x000ea20000000200 */
[----:B------:R-:W-:Y:S02]  /*99f0*/  IMAD.MOV.U32 R213, RZ, RZ, R6 ;  /* 0x000000ffffd57224 */ /* 0x000fe400078e0006 */
[----:B------:R-:W-:Y:S02]  /*9a00*/  IMAD.MOV.U32 R212, RZ, RZ, R7 ;  /* 0x000000ffffd47224 */ /* 0x000fe400078e0007 */
[----:B------:R3:W4:Y:S01]  /*9a10*/  LDSM.16.M88.4 R4, [R2+0x6000] ;  /* 0x006000000204783b */ /* 0x0007220000000200 */
[----:B------:R-:W-:Y:S02]  /*9a20*/  IMAD.MOV.U32 R252, RZ, RZ, R217 ;  /* 0x000000fffffc7224 */ /* 0x000fe400078e00d9 */
[----:B------:R-:W-:Y:S02]  /*9a30*/  IMAD.MOV.U32 R243, RZ, RZ, R218 ;  /* 0x000000fffff37224 */ /* 0x000fe400078e00da */
[----:B------:R-:W-:-:S02]  /*9a40*/  IMAD.MOV.U32 R242, RZ, RZ, R219 ;  /* 0x000000fffff27224 */ /* 0x000fc400078e00db */
[----:B---3--:R-:W-:Y:S02]  /*9a50*/  IMAD.MOV.U32 R2, RZ, RZ, R216 ;  /* 0x000000ffff027224 */ /* 0x008fe400078e00d8 */
[C---:B-1----:R-:W-:Y:S01]  /*9a60*/  HMMA.16816.F32.BF16 R216, R8.reuse, R16, R64 ;  /* 0x0000001008d8723c */ /* 0x042fe20000041840 */
[----:B------:R-:W-:Y:S02]  /*9a70*/  IMAD.MOV.U32 R64, RZ, RZ, R27 ;  /* 0x000000ffff407224 */ /* 0x000fe400078e001b */
[----:B------:R-:W-:Y:S02]  /*9a80*/  IMAD.MOV.U32 R65, RZ, RZ, R26 ;  /* 0x000000ffff417224 */ /* 0x000fe400078e001a */
[----:B------:R-:W-:Y:S02]  /*9a90*/  IMAD.MOV.U32 R66, RZ, RZ, R25 ;  /* 0x000000ffff427224 */ /* 0x000fe400078e0019 */
[----:B------:R-:W-:Y:S02]  /*9aa0*/  IMAD.MOV.U32 R67, RZ, RZ, R24 ;  /* 0x000000ffff437224 */ /* 0x000fe400078e0018 */
[----:B------:R1:W3:Y:S01]  /*9ab0*/  LDSM.16.M88.4 R24, [R0+0xb800] ;  /* 0x00b800000018783b */ /* 0x0002e20000000200 */
[----:B------:R-:W-:Y:S01]  /*9ac0*/  IMAD.MOV.U32 R211, RZ, RZ, R2 ;  /* 0x000000ffffd37224 */ /* 0x000fe200078e0002 */
[----:B--2---:R-:W-:Y:S08]  /*9ad0*/  HMMA.16816.F32.BF16 R32, R8, R20, R32 ;  /* 0x000000140820723c */ /* 0x004ff00000041820 */
        /* <DEDUP_REMOVED lines=13> */
[----:B-1----:R-:W-:Y:S01]  /*9bb0*/  IMAD.MOV.U32 R0, RZ, RZ, R143 ;  /* 0x000000ffff007224 */ /* 0x002fe200078e008f */
[C---:B------:R-:W-:Y:S01]  /*9bc0*/  HMMA.16816.F32.BF16 R212, R4.reuse, R22, R48 ;  /* 0x0000001604d4723c */ /* 0x040fe20000041830 */
        /* <DEDUP_REMOVED lines=9> */
[C---:B------:R-:W-:Y:S08]  /*9c60*/  HMMA.16816.F32.BF16 R60, R4.reuse, R14, R56 ;  /* 0x0000000e043c723c */ /* 0x040ff00000041838 */
[----:B------:R-:W-:Y:S01]  /*9c70*/  HMMA.16816.F32.BF16 R208, R4, R24, R44 ;  /* 0x0000001804d0723c */ /* 0x000fe2000004182c */
[----:B------:R-:W1:Y:S07]  /*9c80*/  LDSM.16.M88.4 R4, [R229+0x6000] ;  /* 0x00600000e504783b */ /* 0x000e6e0000000200 */
[----:B------:R-:W-:Y:S01]  /*9c90*/  HMMA.16816.F32.BF16 R44, R8, R14, R28 ;  /* 0x0000000e082c723c */ /* 0x000fe2000004181c */
[----:B------:R-:W-:Y:S02]  /*9ca0*/  LDSM.16.M88.4 R28, [R224+0xb800] ;  /* 0x00b80000e01c783b */ /* 0x000fe40000000200 */
[----:B------:R-:W-:-:S02]  /*9cb0*/  IMAD.MOV.U32 R59, RZ, RZ, R60 ;  /* 0x000000ffff3b7224 */ /* 0x000fc400078e003c */
[----:B------:R-:W-:Y:S02]  /*9cc0*/  IMAD.MOV.U32 R58, RZ, RZ, R61 ;  /* 0x000000ffff3a7224 */ /* 0x000fe400078e003d */
[----:B------:R-:W-:Y:S01]  /*9cd0*/  IMAD.MOV.U32 R57, RZ, RZ, R62 ;  /* 0x000000ffff397224 */ /* 0x000fe200078e003e */
[C---:B------:R-:W-:Y:S01]  /*9ce0*/  HMMA.16816.F32.BF16 R52, R8.reuse, R22, R52 ;  /* 0x000000160834723c */ /* 0x040fe20000041834 */
[----:B------:R-:W-:Y:S01]  /*9cf0*/  IMAD.MOV.U32 R56, RZ, RZ, R63 ;  /* 0x000000ffff387224 */ /* 0x000fe200078e003f */
[----:B------:R-:W2:Y:S06]  /*9d00*/  LDSM.16.M88.4 R20, [R224+0xb000] ;  /* 0x00b00000e014783b */ /* 0x000eac0000000200 */
[C---:B------:R-:W-:Y:S01]  /*9d10*/  HMMA.16816.F32.BF16 R60, R8.reuse, R12, R36 ;  /* 0x0000000c083c723c */ /* 0x040fe20000041824 */
[----:B------:R-:W3:Y:S07]  /*9d20*/  LDSM.16.M88.4 R12, [R229+0x4000] ;  /* 0x00400000e50c783b */ /* 0x000eee0000000200 */
[----:B------:R-:W-:Y:S01]  /*9d30*/  HMMA.16816.F32.BF16 R48, R8, R24, R48 ;  /* 0x000000180830723c */ /* 0x000fe20000041830 */
[----:B------:R-:W-:-:S02]  /*9d40*/  IMAD.MOV.U32 R24, RZ, RZ, R59 ;  /* 0x000000ffff187224 */ /* 0x000fc400078e003b */
[----:B------:R-:W-:-:S05]  /*9d50*/  IMAD.MOV.U32 R25, RZ, RZ, R58 ;  /* 0x000000ffff197224 */ /* 0x000fca00078e003a */
[----:B------:R-:W-:Y:S01]  /*9d60*/  HMMA.16816.F32.BF16 R40, R8, R26, R244 ;  /* 0x0000001a0828723c */ /* 0x000fe200000418f4 */
[----:B------:R-:W4:Y:S01]  /*9d70*/  LDSM.16.M88.4 R8, [R224+0xa800] ;  /* 0x00a80000e008783b */ /* 0x000f220000000200 */
[----:B------:R-:W-:Y:S02]  /*9d80*/  IMAD.MOV.U32 R244, RZ, RZ, R235 ;  /* 0x000000fffff47224 */ /* 0x000fe400078e00eb */
[----:B------:R-:W-:Y:S02]  /*9d90*/  IMAD.MOV.U32 R245, RZ, RZ, R234 ;  /* 0x000000fffff57224 */ /* 0x000fe400078e00ea */
[----:B------:R-:W-:Y:S02]  /*9da0*/  IMAD.MOV.U32 R246, RZ, RZ, R233 ;  /* 0x000000fffff67224 */ /* 0x000fe400078e00e9 */
[----:B-1----:R-:W-:Y:S01]  /*9db0*/  HMMA.16816.F32.BF16 R36, R4, R16, R220 ;  /* 0x000000100424723c */ /* 0x002fe200000418dc */
[----:B------:R-:W-:Y:S02]  /*9dc0*/  IMAD.MOV.U32 R220, RZ, RZ, R137 ;  /* 0x000000ffffdc7224 */ /* 0x000fe400078e0089 */
[----:B------:R-:W-:-:S02]  /*9dd0*/  IMAD.MOV.U32 R221, RZ, RZ, R132 ;  /* 0x000000ffffdd7224 */ /* 0x000fc400078e0084 */
[----:B------:R-:W-:Y:S02]  /*9de0*/  IMAD.MOV.U32 R222, RZ, RZ, R2 ;  /* 0x000000ffffde7224 */ /* 0x000fe400078e0002 */
[----:B------:R-:W-:Y:S02]  /*9df0*/  IMAD.MOV.U32 R223, RZ, RZ, R0 ;  /* 0x000000ffffdf7224 */ /* 0x000fe400078e0000 */
[----:B------:R-:W-:Y:S01]  /*9e00*/  IMAD.MOV.U32 R247, RZ, RZ, R138 ;  /* 0x000000fffff77224 */ /* 0x000fe200078e008a */
[----:B--2---:R-:W-:Y:S01]  /*9e10*/  HMMA.16816.F32.BF16 R248, R4, R20, R248 ;  /* 0x0000001404f8723c */ /* 0x004fe200000418f8 */
[----:B------:R-:W-:Y:S02]  /*9e20*/  IMAD.MOV.U32 R26, RZ, RZ, R57 ;  /* 0x000000ffff1a7224 */ /* 0x000fe400078e0039 */
[----:B------:R-:W-:-:S05]  /*9e30*/  IMAD.MOV.U32 R27, RZ, RZ, R56 ;  /* 0x000000ffff1b7224 */ /* 0x000fca00078e0038 */
[----:B------:R-:W-:Y:S08]  /*9e40*/  HMMA.16816.F32.BF16 R220, R4, R18, R220 ;  /* 0x0000001204dc723c */ /* 0x000ff000000418dc */
[----:B---3--:R-:W-:Y:S08]  /*9e50*/  HMMA.16816.F32.BF16 R56, R12, R16, R216 ;  /* 0x000000100c38723c */ /* 0x008ff000000418d8 */
[----:B------:R-:W-:Y:S03]  /*9e60*/  HMMA.16816.F32.BF16 R216, R4, R22, R212 ;  /* 0x0000001604d8723c */ /* 0x000fe600000418d4 */
[----:B------:R-:W-:-:S02]  /*9e70*/  IMAD.MOV.U32 R17, RZ, RZ, R220 ;  /* 0x000000ffff117224 */ /* 0x000fc400078e00dc */
[----:B------:R-:W-:Y:S02]  /*9e80*/  IMAD.MOV.U32 R16, RZ, RZ, R221 ;  /* 0x000000ffff107224 */ /* 0x000fe400078e00dd */
[----:B------:R-:W-:Y:S01]  /*9e90*/  IMAD.MOV.U32 R2, RZ, RZ, R222 ;  /* 0x000000ffff027224 */ /* 0x000fe200078e00de */
[----:B------:R-:W-:Y:S01]  /*9ea0*/  HMMA.16816.F32.BF16 R212, R4, R28, R208 ;  /* 0x0000001c04d4723c */ /* 0x000fe200000418d0 */
[----:B------:R-:W-:-:S07]  /*9eb0*/  IMAD.MOV.U32 R0, RZ, RZ, R223 ;  /* 0x000000ffff007224 */ /* 0x000fce00078e00df */
[----:B------:R-:W-:Y:S08]  /*9ec0*/  HMMA.16816.F32.BF16 R208, R4, R30, R140 ;  /* 0x0000001e04d0723c */ /* 0x000ff0000004188c */
[----:B------:R-:W-:Y:S08]  /*9ed0*/  HMMA.16816.F32.BF16 R140, R12, R18, R64 ;  /* 0x000000120c8c723c */ /* 0x000ff00000041840 */
[C---:B----4-:R-:W-:Y:S08]  /*9ee0*/  HMMA.16816.F32.BF16 R244, R4.reuse, R8, R244 ;  /* 0x0000000804f4723c */ /* 0x050ff000000418f4 */
[----:B------:R-:W-:Y:S01]  /*9ef0*/  HMMA.16816.F32.BF16 R220, R4, R10, R24 ;  /* 0x0000000a04dc723c */ /* 0x000fe20000041818 */
[----:B------:R-:W-:Y:S04]  /*9f00*/  LDSM.16.M88.4 R24, [R225+0xa000] ;  /* 0x00a00000e118783b */ /* 0x000fe80000000200 */
[----:B------:R-:W1:Y:S03]  /*9f10*/  LDSM.16.M88.4 R4, [R3+0x6000] ;  /* 0x006000000304783b */ /* 0x000e660000000200 */
[C---:B------:R-:W-:Y:S08]  /*9f20*/  HMMA.16816.F32.BF16 R64, R12.reuse, R8, R60 ;  /* 0x000000080c40723c */ /* 0x040ff0000004183c */
[C---:B------:R-:W-:Y:S01]  /*9f30*/  HMMA.16816.F32.BF16 R44, R12.reuse, R10, R44 ;  /* 0x0000000a0c2c723c */ /* 0x040fe2000004182c */
[----:B------:R-:W2:Y:S07]  /*9f40*/  LDSM.16.M88.4 R8, [R3+0x4000] ;  /* 0x004000000308783b */ /* 0x000eae0000000200 */
[----:B------:R-:W-:Y:S01]  /*9f50*/  HMMA.16816.F32.BF16 R60, R12, R20, R32 ;  /* 0x000000140c3c723c */ /* 0x000fe20000041820 */
[----:B------:R-:W-:-:S02]  /*9f60*/  IMAD.MOV.U32 R32, RZ, RZ, R17 ;  /* 0x000000ffff207224 */ /* 0x000fc400078e0011 */
[----:B------:R-:W-:Y:S02]  /*9f70*/  IMAD.MOV.U32 R33, RZ, RZ, R16 ;  /* 0x000000ffff217224 */ /* 0x000fe400078e0010 */
[----:B------:R-:W-:Y:S01]  /*9f80*/  LDSM.16.M88.4 R16, [R225+0xb000] ;  /* 0x00b00000e110783b */ /* 0x000fe20000000200 */
[----:B------:R-:W-:Y:S02]  /*9f90*/  IMAD.MOV.U32 R34, RZ, RZ, R2 ;  /* 0x000000ffff227224 */ /* 0x000fe400078e0002 */
[----:B------:R-:W-:Y:S01]  /*9fa0*/  HMMA.16816.F32.BF16 R52, R12, R22, R52 ;  /* 0x000000160c34723c */ /* 0x000fe20000041834 */
[----:B------:R-:W3:Y:S01]  /*9fb0*/  LDSM.16.M88.4 R20, [R225+0xa800] ;  /* 0x00a80000e114783b */ /* 0x000ee20000000200 */
[----:B------:R-:W-:-:S06]  /*9fc0*/  IMAD.MOV.U32 R35, RZ, RZ, R0 ;  /* 0x000000ffff237224 */ /* 0x000fcc00078e0000 */
[C---:B------:R-:W-:Y:S08]  /*9fd0*/  HMMA.16816.F32.BF16 R48, R12.reuse, R28, R48 ;  /* 0x0000001c0c30723c */ /* 0x040ff00000041830 */
[----:B------:R-:W-:Y:S01]  /*9fe0*/  HMMA.16816.F32.BF16 R40, R12, R30, R40 ;  /* 0x0000001e0c28723c */ /* 0x000fe20000041828 */
[----:B------:R-:W4:Y:S01]  /*9ff0*/  LDSM.16.M88.4 R12, [R225+0xb800] ;  /* 0x00b80000e10c783b */ /* 0x000f220000000200 */
[----:B------:R-:W-:-:S06]  /*a000*/  DEPBAR.LE SB0, 0x0 ;  /* 0x000080000000791a */ /* 0x000fcc0000000000 */
[-C--:B-1----:R-:W-:Y:S08]  /*a010*/  HMMA.16816.F32.BF16 R36, R4, R24.reuse, R36 ;  /* 0x000000180424723c */ /* 0x082ff00000041824 */
[----:B--2---:R-:W-:Y:S08]  /*a020*/  HMMA.16816.F32.BF16 R28, R8, R24, R56 ;  /* 0x00000018081c723c */ /* 0x004ff00000041838 */
[C---:B------:R-:W-:Y:S08]  /*a030*/  HMMA.16816.F32.BF16 R32, R4.reuse, R26, R32 ;  /* 0x0000001a0420723c */ /* 0x040ff00000041820 */
[----:B---3--:R-:W-:Y:S03]  /*a040*/  HMMA.16816.F32.BF16 R244, R4, R20, R244 ;  /* 0x0000001404f4723c */ /* 0x008fe600000418f4 */
[----:B------:R-:W-:-:S05]  /*a050*/  FMUL.FTZ R0, R28, UR6 ;  /* 0x000000061c007c20 */ /* 0x000fca0008410000 */
[----:B------:R-:W-:Y:S03]  /*a060*/  HMMA.16816.F32.BF16 R220, R4, R22, R220 ;  /* 0x0000001604dc723c */ /* 0x000fe600000418dc */
[----:B------:R-:W-:-:S05]  /*a070*/  FMUL.FTZ R2, R35, UR6 ;  /* 0x0000000623027c20 */ /* 0x000fca0008410000 */
[C---:B------:R-:W-:Y:S08]  /*a080*/  HMMA.16816.F32.BF16 R248, R4.reuse, R16, R248 ;  /* 0x0000001004f8723c */ /* 0x040ff000000418f8 */
[C---:B------:R-:W-:Y:S08]  /*a090*/  HMMA.16816.F32.BF16 R216, R4.reuse, R18, R216 ;  /* 0x0000001204d8723c */ /* 0x040ff000000418d8 */
[C---:B----4-:R-:W-:Y:S08]  /*a0a0*/  HMMA.16816.F32.BF16 R212, R4.reuse, R12, R212 ;  /* 0x0000000c04d4723c */ /* 0x050ff000000418d4 */
[----:B------:R-:W-:Y:S08]  /*a0b0*/  HMMA.16816.F32.BF16 R208, R4, R14, R208 ;  /* 0x0000000e04d0723c */ /* 0x000ff000000418d0 */
[C---:B------:R-:W-:Y:S01]  /*a0c0*/  HMMA.16816.F32.BF16 R4, R8.reuse, R20, R64 ;  /* 0x000000140804723c */ /* 0x040fe20000041840 */
[----:B------:R1:W2:Y:S07]  /*a0d0*/  MUFU.TANH R21, R0 ;  /* 0x0000000000157308 */ /* 0x0002ae0000002400 */
[C---:B------:R-:W-:Y:S08]  /*a0e0*/  HMMA.16816.F32.BF16 R44, R8.reuse, R22, R44 ;  /* 0x00000016082c723c */ /* 0x040ff0000004182c */
[----:B------:R-:W-:Y:S01]  /*a0f0*/  HMMA.16816.F32.BF16 R24, R8, R26, R140 ;  /* 0x0000001a0818723c */ /* 0x000fe2000004188c */
[----:B-1----:R-:W-:-:S02]  /*a100*/  FMUL.FTZ R0, R29, UR6 ;  /* 0x000000061d007c20 */ /* 0x002fc40008410000 */
[----:B------:R-:W-:Y:S01]  /*a110*/  FMUL.FTZ R3, R5, UR6 ;  /* 0x0000000605037c20 */ /* 0x000fe20008410000 */
[----:B------:R-:W-:Y:S01]  /*a120*/  FMUL.FTZ R23, R6, UR6 ;  /* 0x0000000606177c20 */ /* 0x000fe20008410000 */
[----:B------:R1:W3:Y:S03]  /*a130*/  MUFU.TANH R22, R0 ;  /* 0x0000000000167308 */ /* 0x0002e60000002400 */
[C---:B------:R-:W-:Y:S03]  /*a140*/  HMMA.16816.F32.BF16 R48, R8.reuse, R12, R48 ;  /* 0x0000000c0830723c */ /* 0x040fe60000041830 */
[----:B------:R-:W-:Y:S02]  /*a150*/  FMUL.FTZ R5, R44, UR6 ;  /* 0x000000062c057c20 */ /* 0x000fe40008410000 */
[----:B------:R-:W-:Y:S03]  /*a160*/  MUFU.TANH R6, R3 ;  /* 0x0000000300067308 */ /* 0x000fe60000002400 */
[----:B------:R-:W-:Y:S01]  /*a170*/  HMMA.16816.F32.BF16 R52, R8, R18, R52 ;  /* 0x000000120834723c */ /* 0x000fe20000041834 */
[----:B-1----:R-:W-:-:S07]  /*a180*/  FMUL.FTZ R0, R30, UR6 ;  /* 0x000000061e007c20 */ /* 0x002fce0008410000 */
[C---:B------:R-:W-:Y:S01]  /*a190*/  HMMA.16816.F32.BF16 R60, R8.reuse, R16, R60 ;  /* 0x00000010083c723c */ /* 0x040fe2000004183c */
[----:B------:R1:W-:Y:S07]  /*a1a0*/  MUFU.TANH R29, R0 ;  /* 0x00000000001d7308 */ /* 0x0003ee0000002400 */
[----:B------:R-:W-:Y:S01]  /*a1b0*/  HMMA.16816.F32.BF16 R40, R8, R14, R40 ;  /* 0x0000000e0828723c */ /* 0x000fe20000041828 */
[----:B-1----:R-:W-:-:S04]  /*a1c0*/  FMUL.FTZ R0, R31, UR6 ;  /* 0x000000061f007c20 */ /* 0x002fc80008410000 */
        /* <DEDUP_REMOVED lines=8> */
[----:B------:R1:W-:Y:S08]  /*a250*/  MUFU.TANH R39, R2 ;  /* 0x0000000200277308 */ /* 0x0003f00000002400 */
[----:B------:R4:W-:Y:S01]  /*a260*/  MUFU.TANH R58, R0 ;  /* 0x00000000003a7308 */ /* 0x0009e20000002400 */
[----:B-1----:R-:W-:-:S07]  /*a270*/  FMUL.FTZ R2, R4, UR6 ;  /* 0x0000000604027c20 */ /* 0x002fce0008410000 */
[----:B------:R-:W-:Y:S01]  /*a280*/  MUFU.TANH R4, R2 ;  /* 0x0000000200047308 */ /* 0x000fe20000002400 */
[----:B----4-:R-:W-:Y:S01]  /*a290*/  FMUL.FTZ R0, R24, UR6 ;  /* 0x0000000618007c20 */ /* 0x010fe20008410000 */
[----:B------:R-:W-:-:S06]  /*a2a0*/  FMUL.FTZ R24, R7, UR6 ;  /* 0x0000000607187c20 */ /* 0x000fcc0008410000 */
[----:B------:R1:W4:Y:S02]  /*a2b0*/  MUFU.TANH R12, R0 ;  /* 0x00000000000c7308 */ /* 0x0003240000002400 */
[----:B-1----:R-:W-:-:S06]  /*a2c0*/  FMUL.FTZ R0, R25, UR6 ;  /* 0x0000000619007c20 */ /* 0x002fcc0008410000 */
[----:B------:R1:W5:Y:S02]  /*a2d0*/  MUFU.TANH R13, R0 ;  /* 0x00000000000d7308 */ /* 0x0003640000002400 */
[----:B-1----:R-:W-:-:S06]  /*a2e0*/  FMUL.FTZ R0, R26, UR6 ;  /* 0x000000061a007c20 */ /* 0x002fcc0008410000 */
[----:B------:R1:W-:Y:S02]  /*a2f0*/  MUFU.TANH R56, R0 ;  /* 0x0000000000387308 */ /* 0x0003e40000002400 */
[----:B-1----:R-:W-:Y:S01]  /*a300*/  FMUL.FTZ R0, R27, UR6 ;  /* 0x000000061b007c20 */ /* 0x002fe20008410000 */
[----:B------:R-:W-:-:S05]  /*a310*/  FMUL.FTZ R27, R46, UR6 ;  /* 0x000000062e1b7c20 */ /* 0x000fca0008410000 */
[----:B------:R1:W-:Y:S08]  /*a320*/  MUFU.TANH R65, R0 ;  /* 0x0000000000417308 */ /* 0x0003f00000002400 */
[----:B------:R2:W-:Y:S01]  /*a330*/  MUFU.TANH R44, R27 ;  /* 0x0000001b002c7308 */ /* 0x0005e20000002400 */
[----:B-1----:R-:W-:-:S07]  /*a340*/  FMUL.FTZ R0, R32, UR6 ;  /* 0x0000000620007c20 */ /* 0x002fce0008410000 */
[----:B------:R1:W-:Y:S01]  /*a350*/  MUFU.TANH R36, R0 ;  /* 0x0000000000247308 */ /* 0x0003e20000002400 */
[----:B--2---:R-:W-:Y:S01]  /*a360*/  FMUL.FTZ R27, R220, UR6 ;  /* 0x00000006dc1b7c20 */ /* 0x004fe20008410000 */
[----:B-1----:R-:W-:-:S06]  /*a370*/  FMUL.FTZ R0, R33, UR6 ;  /* 0x0000000621007c20 */ /* 0x002fcc0008410000 */
[----:B------:R1:W-:Y:S02]  /*a380*/  MUFU.TANH R64, R0 ;  /* 0x0000000000407308 */ /* 0x0003e40000002400 */
[----:B-1----:R-:W-:-:S06]  /*a390*/  FMUL.FTZ R0, R34, UR6 ;  /* 0x0000000622007c20 */ /* 0x002fcc0008410000 */
[----:B------:R1:W-:Y:S08]  /*a3a0*/  MUFU.TANH R34, R23 ;  /* 0x0000001700227308 */ /* 0x0003f00000002400 */
[----:B------:R2:W-:Y:S01]  /*a3b0*/  MUFU.TANH R33, R0 ;  /* 0x0000000000217308 */ /* 0x0005e20000002400 */
[----:B-1----:R-:W-:-:S07]  /*a3c0*/  FMUL.FTZ R23, R246, UR6 ;  /* 0x00000006f6177c20 */ /* 0x002fce0008410000 */
[----:B------:R-:W-:Y:S01]  /*a3d0*/  MUFU.TANH R37, R23 ;  /* 0x0000001700257308 */ /* 0x000fe20000002400 */
[----:B--2---:R-:W-:-:S04]  /*a3e0*/  IMAD.U32 R0, RZ, RZ, UR21 ;  /* 0x00000015ff007e24 */ /* 0x004fc8000f8e00ff */
[----:B------:R-:W-:-:S04]  /*a3f0*/  IMAD R0, R0, 0x40, R139 ;  /* 0x0000004000007824 */ /* 0x000fc800078e028b */
[C---:B------:R-:W-:Y:S02]  /*a400*/  VIADD R20, R0.reuse, 0xffffff80 ;  /* 0xffffff8000147836 */ /* 0x040fe40000000000 */
[C---:B------:R-:W-:Y:S02]  /*a410*/  VIADD R19, R0.reuse, 0xffffff81 ;  /* 0xffffff8100137836 */ /* 0x040fe40000000000 */
[C---:B------:R-:W-:Y:S01]  /*a420*/  VIADD R18, R0.reuse, 0xffffff88 ;  /* 0xffffff8800127836 */ /* 0x040fe20000000000 */
[----:B------:R-:W-:Y:S01]  /*a430*/  ISETP.GT.AND P0, PT, R237, R20, PT ;  /* 0x00000014ed00720c */ /* 0x000fe20003f04270 */
[----:B------:R-:W-:Y:S01]  /*a440*/  VIADD R17, R0, 0xffffff89 ;  /* 0xffffff8900117836 */ /* 0x000fe20000000000 */
[----:B------:R-:W-:Y:S01]  /*a450*/  ISETP.GE.AND P5, PT, R20, R239, PT ;  /* 0x000000ef1400720c */ /* 0x000fe20003fa6270 */
[C---:B------:R-:W-:Y:S01]  /*a460*/  VIADD R16, R0.reuse, 0xffffff90 ;  /* 0xffffff9000107836 */ /* 0x040fe20000000000 */
[----:B------:R-:W-:Y:S01]  /*a470*/  FSEL R2, R21, -INF , !P0 ;  /* 0xff80000015027808 */ /* 0x000fe20004000000 */
[C---:B------:R-:W-:Y:S01]  /*a480*/  VIADD R15, R0.reuse, 0xffffff91 ;  /* 0xffffff91000f7836 */ /* 0x040fe20000000000 */
[----:B------:R-:W-:Y:S01]  /*a490*/  ISETP.GT.AND P0, PT, R237, R19, PT ;  /* 0x00000013ed00720c */ /* 0x000fe20003f04270 */
[----:B------:R-:W-:Y:S01]  /*a4a0*/  VIADD R14, R0, 0xffffff98 ;  /* 0xffffff98000e7836 */ /* 0x000fe20000000000 */
[----:B------:R-:W-:Y:S01]  /*a4b0*/  FSEL R25, R2, -INF , !P5 ;  /* 0xff80000002197808 */ /* 0x000fe20006800000 */
[----:B------:R-:W-:Y:S01]  /*a4c0*/  VIADD R11, R0, 0xffffffa0 ;  /* 0xffffffa0000b7836 */ /* 0x000fe20000000000 */
[----:B---3--:R-:W-:Y:S01]  /*a4d0*/  FSEL R3, R22, -INF , !P0 ;  /* 0xff80000016037808 */ /* 0x008fe20004000000 */
[C---:B------:R-:W-:Y:S01]  /*a4e0*/  VIADD R10, R0.reuse, 0xffffffa1 ;  /* 0xffffffa1000a7836 */ /* 0x040fe20000000000 */
[----:B------:R-:W-:Y:S01]  /*a4f0*/  BAR.SYNC.DEFER_BLOCKING 0x0 ;  /* 0x0000000000007b1d */ /* 0x000fe20000010000 */
[-C--:B------:R-:W-:Y:S01]  /*a500*/  ISETP.GE.AND P6, PT, R19, R239.reuse, PT ;  /* 0x000000ef1300720c */ /* 0x080fe20003fc6270 */
[C---:B------:R-:W-:Y:S01]  /*a510*/  VIADD R9, R0.reuse, 0xffffffa8 ;  /* 0xffffffa800097836 */ /* 0x040fe20000000000 */
[----:B------:R-:W-:Y:S01]  /*a520*/  ISETP.GT.AND P5, PT, R237, R18, PT ;  /* 0x00000012ed00720c */ /* 0x000fe20003fa4270 */
[----:B------:R-:W-:Y:S01]  /*a530*/  VIADD R8, R0, 0xffffffa9 ;  /* 0xffffffa900087836 */ /* 0x000fe20000000000 */
[----:B------:R-:W-:-:S02]  /*a540*/  ISETP.GE.AND P0, PT, R18, R239, PT ;  /* 0x000000ef1200720c */ /* 0x000fc40003f06270 */
[----:B----4-:R-:W-:Y:S01]  /*a550*/  FSEL R2, R12, -INF , !P5 ;  /* 0xff8000000c027808 */ /* 0x010fe20006800000 */
[----:B------:R-:W-:Y:S01]  /*a560*/  FMUL.FTZ R12, R41, UR6 ;  /* 0x00000006290c7c20 */ /* 0x000fe20008410000 */
[----:B------:R-:W-:Y:S02]  /*a570*/  FSEL R26, R3, -INF , !P6 ;  /* 0xff800000031a7808 */ /* 0x000fe40007000000 */
[----:B------:R-:W-:Y:S01]  /*a580*/  ISETP.GT.AND P6, PT, R237, R17, PT ;  /* 0x00000011ed00720c */ /* 0x000fe20003fc4270 */
[----:B------:R1:W2:Y:S01]  /*a590*/  MUFU.TANH R3, R5 ;  /* 0x0000000500037308 */ /* 0x0002a20000002400 */
[----:B------:R-:W-:Y:S02]  /*a5a0*/  FSEL R31, R2, -INF , !P0 ;  /* 0xff800000021f7808 */ /* 0x000fe40004000000 */
[----:B------:R-:W-:Y:S02]  /*a5b0*/  ISETP.GE.AND P5, PT, R17, R239, PT ;  /* 0x000000ef1100720c */ /* 0x000fe40003fa6270 */
[----:B-----5:R-:W-:Y:S01]  /*a5c0*/  FSEL R2, R13, -INF , !P6 ;  /* 0xff8000000d027808 */ /* 0x020fe20007000000 */
[----:B------:R-:W-:Y:S01]  /*a5d0*/  VIADD R13, R0, 0xffffff99 ;  /* 0xffffff99000d7836 */ /* 0x000fe20000000000 */
[----:B------:R-:W-:Y:S01]  /*a5e0*/  ISETP.GT.AND P0, PT, R237, R16, PT ;  /* 0x00000010ed00720c */ /* 0x000fe20003f04270 */
[----:B------:R-:W-:Y:S01]  /*a5f0*/  MUFU.TANH R12, R12 ;  /* 0x0000000c000c7308 */ /* 0x000fe20000002400 */
[----:B------:R-:W-:-:S02]  /*a600*/  FSEL R32, R2, -INF , !P5 ;  /* 0xff80000002207808 */ /* 0x000fc40006800000 */
[----:B------:R-:W-:Y:S02]  /*a610*/  ISETP.GE.AND P6, PT, R16, R239, PT ;  /* 0x000000ef1000720c */ /* 0x000fe40003fc6270 */
[----:B------:R-:W-:Y:S02]  /*a620*/  FSEL R2, R4, -INF , !P0 ;  /* 0xff80000004027808 */ /* 0x000fe40004000000 */
[----:B------:R-:W-:Y:S01]  /*a630*/  ISETP.GT.AND P5, PT, R237, R15, PT ;  /* 0x0000000fed00720c */ /* 0x000fe20003fa4270 */
[----:B-1----:R-:W-:Y:S01]  /*a640*/  FMUL.FTZ R5, R45, UR6 ;  /* 0x000000062d057c20 */ /* 0x002fe20008410000 */
[----:B------:R-:W-:Y:S02]  /*a650*/  FSEL R66, R2, -INF , !P6 ;  /* 0xff80000002427808 */ /* 0x000fe40007000000 */
[----:B------:R-:W-:Y:S01]  /*a660*/  ISETP.GE.AND P0, PT, R15, R239, PT ;  /* 0x000000ef0f00720c */ /* 0x000fe20003f06270 */
[----:B------:R1:W3:Y:S01]  /*a670*/  MUFU.TANH R7, R5 ;  /* 0x0000000500077308 */ /* 0x0002e20000002400 */
[----:B------:R-:W-:-:S02]  /*a680*/  FSEL R2, R6, -INF , !P5 ;  /* 0xff80000006027808 */ /* 0x000fc40006800000 */
[----:B------:R-:W-:Y:S02]  /*a690*/  ISETP.GT.AND P6, PT, R237, R14, PT ;  /* 0x0000000eed00720c */ /* 0x000fe40003fc4270 */
[----:B------:R-:W-:Y:S02]  /*a6a0*/  FSEL R67, R2, -INF , !P0 ;  /* 0xff80000002437808 */ /* 0x000fe40004000000 */
[----:B------:R-:W-:Y:S02]  /*a6b0*/  ISETP.GE.AND P5, PT, R14, R239, PT ;  /* 0x000000ef0e00720c */ /* 0x000fe40003fa6270 */
[----:B--2---:R-:W-:Y:S02]  /*a6c0*/  FSEL R2, R3, -INF , !P6 ;  /* 0xff80000003027808 */ /* 0x004fe40007000000 */
[----:B------:R-:W-:Y:S02]  /*a6d0*/  ISETP.GT.AND P0, PT, R237, R13, PT ;  /* 0x0000000ded00720c */ /* 0x000fe40003f04270 */
[----:B------:R-:W-:-:S02]  /*a6e0*/  FSEL R137, R2, -INF , !P5 ;  /* 0xff80000002897808 */ /* 0x000fc40006800000 */
[----:B------:R-:W-:Y:S01]  /*a6f0*/  ISETP.GE.AND P6, PT, R13, R239, PT ;  /* 0x000000ef0d00720c */ /* 0x000fe20003fc6270 */
[----:B-1----:R-:W-:Y:S01]  /*a700*/  FMUL.FTZ R5, R60, UR6 ;  /* 0x000000063c057c20 */ /* 0x002fe20008410000 */
[----:B---3--:R-:W-:Y:S01]  /*a710*/  FSEL R2, R7, -INF , !P0 ;  /* 0xff80000007027808 */ /* 0x008fe20004000000 */
[----:B------:R-:W-:Y:S01]  /*a720*/  VIADD R7, R0, 0xffffffb0 ;  /* 0xffffffb000077836 */ /* 0x000fe20000000000 */
[----:B------:R-:W-:Y:S01]  /*a730*/  ISETP.GT.AND P5, PT, R237, R11, PT ;  /* 0x0000000bed00720c */ /* 0x000fe20003fa4270 */
[----:B------:R1:W2:Y:S01]  /*a740*/  MUFU.TANH R4, R5 ;  /* 0x0000000500047308 */ /* 0x0002a20000002400 */
[----:B------:R-:W-:Y:S02]  /*a750*/  FSEL R252, R2, -INF , !P6 ;  /* 0xff80000002fc7808 */ /* 0x000fe40007000000 */
[-C--:B------:R-:W-:Y:S02]  /*a760*/  ISETP.GE.AND P0, PT, R11, R239.reuse, PT ;  /* 0x000000ef0b00720c */ /* 0x080fe40003f06270 */
[----:B------:R-:W-:Y:S01]  /*a770*/  ISETP.GT.AND P6, PT, R237, R10, PT ;  /* 0x0000000aed00720c */ /* 0x000fe20003fc4270 */
[----:B-1----:R-:W-:Y:S01]  /*a780*/  FMUL.FTZ R5, R61, UR6 ;  /* 0x000000063d057c20 */ /* 0x002fe20008410000 */
[----:B--2---:R-:W-:Y:S01]  /*a790*/  FSEL R2, R4, -INF , !P5 ;  /* 0xff80000004027808 */ /* 0x004fe20006800000 */
[----:B------:R-:W-:Y:S01]  /*a7a0*/  FMUL.FTZ R4, R49, UR6 ;  /* 0x0000000631047c20 */ /* 0x000fe20008410000 */
[----:B------:R-:W-:Y:S01]  /*a7b0*/  ISETP.GE.AND P5, PT, R10, R239, PT ;  /* 0x000000ef0a00720c */ /* 0x000fe20003fa6270 */
[----:B------:R1:W2:Y:S01]  /*a7c0*/  MUFU.TANH R6, R5 ;  /* 0x0000000500067308 */ /* 0x0002a20000002400 */
[----:B------:R-:W-:-:S02]  /*a7d0*/  FSEL R143, R2, -INF , !P0 ;  /* 0xff800000028f7808 */ /* 0x000fc40004000000 */
[----:B------:R-:W-:-:S03]  /*a7e0*/  ISETP.GT.AND P0, PT, R237, R9, PT ;  /* 0x00000009ed00720c */ /* 0x000fc60003f04270 */
[----:B------:R-:W-:Y:S02]  /*a7f0*/  STL [R1+0x28], R143 ;  /* 0x0000288f01007387 */ /* 0x000fe40000100800 */
[----:B------:R-:W-:Y:S08]  /*a800*/  MUFU.TANH R4, R4 ;  /* 0x0000000400047308 */ /* 0x000ff00000002400 */
[----:B------:R-:W-:Y:S01]  /*a810*/  MUFU.TANH R49, R24 ;  /* 0x0000001800317308 */ /* 0x000fe20000002400 */
[----:B-1----:R-:W-:Y:S01]  /*a820*/  FMUL.FTZ R5, R52, UR6 ;  /* 0x0000000634057c20 */ /* 0x002fe20008410000 */
[----:B--2---:R-:W-:Y:S01]  /*a830*/  FSEL R2, R6, -INF , !P6 ;  /* 0xff80000006027808 */ /* 0x004fe20007000000 */
[----:B------:R-:W-:Y:S01]  /*a840*/  FMUL.FTZ R6, R40, UR6 ;  /* 0x0000000628067c20 */ /* 0x000fe20008410000 */
[----:B------:R-:W-:-:S02]  /*a850*/  ISETP.GE.AND P6, PT, R9, R239, PT ;  /* 0x000000ef0900720c */ /* 0x000fc40003fc6270 */
[----:B------:R-:W-:Y:S02]  /*a860*/  FSEL R243, R2, -INF , !P5 ;  /* 0xff80000002f37808 */ /* 0x000fe40006800000 */
[----:B------:R1:W2:Y:S01]  /*a870*/  MUFU.TANH R3, R5 ;  /* 0x0000000500037308 */ /* 0x0002a20000002400 */
[----:B------:R-:W-:Y:S02]  /*a880*/  ISETP.GT.AND P5, PT, R237, R8, PT ;  /* 0x00000008ed00720c */ /* 0x000fe40003fa4270 */
[----:B------:R-:W-:Y:S01]  /*a890*/  STL [R1+0x20], R243 ;  /* 0x000020f301007387 */ /* 0x000fe20000100800 */
[----:B-1----:R-:W-:Y:S01]  /*a8a0*/  FMUL.FTZ R5, R53, UR6 ;  /* 0x0000000635057c20 */ /* 0x002fe20008410000 */
[----:B--2---:R-:W-:-:S03]  /*a8b0*/  FSEL R2, R3, -INF , !P0 ;  /* 0xff80000003027808 */ /* 0x004fc60004000000 */
[----:B------:R1:W-:Y:S01]  /*a8c0*/  MUFU.TANH R3, R6 ;  /* 0x0000000600037308 */ /* 0x0003e20000002400 */
[----:B------:R-:W-:Y:S02]  /*a8d0*/  ISETP.GE.AND P0, PT, R8, R239, PT ;  /* 0x000000ef0800720c */ /* 0x000fe40003f06270 */
[----:B------:R-:W-:Y:S02]  /*a8e0*/  FSEL R140, R2, -INF , !P6 ;  /* 0xff800000028c7808 */ /* 0x000fe40007000000 */
[----:B------:R-:W-:-:S03]  /*a8f0*/  ISETP.GT.AND P6, PT, R237, R7, PT ;  /* 0x00000007ed00720c */ /* 0x000fc60003fc4270 */
[----:B------:R2:W3:Y:S01]  /*a900*/  MUFU.TANH R21, R5 ;  /* 0x0000000500157308 */ /* 0x0004e20000002400 */
[----:B------:R-:W-:Y:S01]  /*a910*/  STL [R1+0x18], R140 ;  /* 0x0000188c01007387 */ /* 0x000fe20000100800 */
[----:B-1----:R-:W-:Y:S02]  /*a920*/  VIADD R6, R0, 0xffffffb1 ;  /* 0xffffffb100067836 */ /* 0x002fe40000000000 */
[----:B--2---:R-:W-:Y:S01]  /*a930*/  FMUL.FTZ R5, R48, UR6 ;  /* 0x0000000630057c20 */ /* 0x004fe20008410000 */
[----:B---3--:R-:W-:Y:S01]  /*a940*/  FSEL R2, R21, -INF , !P5 ;  /* 0xff80000015027808 */ /* 0x008fe20006800000 */
[----:B------:R-:W-:Y:S01]  /*a950*/  FMUL.FTZ R21, R244, UR6 ;  /* 0x00000006f4157c20 */ /* 0x000fe20008410000 */
[----:B------:R-:W-:Y:S02]  /*a960*/  ISETP.GE.AND P5, PT, R7, R239, PT ;  /* 0x000000ef0700720c */ /* 0x000fe40003fa6270 */
[----:B------:R-:W-:Y:S01]  /*a970*/  FSEL R142, R2, -INF , !P0 ;  /* 0xff800000028e7808 */ /* 0x000fe20004000000 */
[----:B------:R-:W1:Y:S01]  /*a980*/  MUFU.TANH R5, R5 ;  /* 0x0000000500057308 */ /* 0x000e620000002400 */
[----:B------:R-:W-:-:S03]  /*a990*/  ISETP.GT.AND P0, PT, R237, R6, PT ;  /* 0x00000006ed00720c */ /* 0x000fc60003f04270 */
[----:B------:R-:W-:Y:S04]  /*a9a0*/  STL [R1+0x10], R142 ;  /* 0x0000108e01007387 */ /* 0x000fe80000100800 */
[----:B------:R2:W3:Y:S01]  /*a9b0*/  MUFU.TANH R38, R21 ;  /* 0x0000001500267308 */ /* 0x0004e20000002400 */
[----:B-1----:R-:W-:Y:S01]  /*a9c0*/  FSEL R2, R5, -INF , !P6 ;  /* 0xff80000005027808 */ /* 0x002fe20007000000 */
[----:B------:R-:W-:Y:S01]  /*a9d0*/  VIADD R5, R0, 0xffffffb8 ;  /* 0xffffffb800057836 */ /* 0x000fe20000000000 */
[----:B------:R-:W-:Y:S02]  /*a9e0*/  ISETP.GE.AND P6, PT, R6, R239, PT ;  /* 0x000000ef0600720c */ /* 0x000fe40003fc6270 */
[----:B------:R-:W-:Y:S02]  /*a9f0*/  FSEL R132, R2, -INF , !P5 ;  /* 0xff80000002847808 */ /* 0x000fe40006800000 */
[----:B------:R-:W-:Y:S01]  /*aa00*/  FSEL R2, R4, -INF , !P0 ;  /* 0xff80000004027808 */ /* 0x000fe20004000000 */
[----:B------:R-:W-:Y:S01]  /*aa10*/  VIADD R4, R0, 0xffffffb9 ;  /* 0xffffffb900047836 */ /* 0x000fe20000000000 */
[----:B------:R-:W-:Y:S01]  /*aa20*/  ISETP.GT.AND P5, PT, R237, R5, PT ;  /* 0x00000005ed00720c */ /* 0x000fe20003fa4270 */
[----:B------:R-:W-:Y:S01]  /*aa30*/  STL [R1+0x24], R132 ;  /* 0x0000248401007387 */ /* 0x000fe20000100800 */
[----:B------:R-:W-:Y:S01]  /*aa40*/  ISETP.GE.AND P0, PT, R5, R239, PT ;  /* 0x000000ef0500720c */ /* 0x000fe20003f06270 */
[----:B--2---:R-:W-:Y:S01]  /*aa50*/  FMUL.FTZ R21, R245, UR6 ;  /* 0x00000006f5157c20 */ /* 0x004fe20008410000 */
[----:B------:R-:W-:Y:S01]  /*aa60*/  FSEL R139, R2, -INF , !P6 ;  /* 0xff800000028b7808 */ /* 0x000fe20007000000 */
[----:B------:R-:W-:Y:S01]  /*aa70*/  VIADD R2, R237, 0x8 ;  /* 0x00000008ed027836 */ /* 0x000fe20000000000 */
[----:B------:R-:W-:Y:S01]  /*aa80*/  FSEL R3, R3, -INF , !P5 ;  /* 0xff80000003037808 */ /* 0x000fe20006800000 */
[----:B------:R1:W2:Y:S01]  /*aa90*/  MUFU.TANH R48, R21 ;  /* 0x0000001500307308 */ /* 0x0002a20000002400 */
[----:B------:R-:W-:Y:S01]  /*aaa0*/  ISETP.GT.AND P6, PT, R237, R4, PT ;  /* 0x00000004ed00720c */ /* 0x000fe20003fc4270 */
[----:B------:R-:W-:Y:S01]  /*aab0*/  STL [R1+0x1c], R139 ;  /* 0x00001c8b01007387 */ /* 0x000fe20000100800 */
[----:B------:R-:W-:-:S02]  /*aac0*/  FSEL R3, R3, -INF , !P0 ;  /* 0xff80000003037808 */ /* 0x000fc40004000000 */
[----:B------:R-:W-:Y:S02]  /*aad0*/  ISETP.GE.AND P5, PT, R4, R239, PT ;  /* 0x000000ef0400720c */ /* 0x000fe40003fa6270 */
[----:B------:R-:W-:Y:S01]  /*aae0*/  FSEL R12, R12, -INF , !P6 ;  /* 0xff8000000c0c7808 */ /* 0x000fe20007000000 */
[----:B------:R4:W-:Y:S01]  /*aaf0*/  STL [R1+0x14], R3 ;  /* 0x0000140301007387 */ /* 0x0009e20000100800 */
[----:B------:R-:W-:Y:S02]  /*ab00*/  ISETP.GT.AND P0, PT, R2, R20, PT ;  /* 0x000000140200720c */ /* 0x000fe40003f04270 */
[----:B------:R-:W-:Y:S02]  /*ab10*/  FSEL R12, R12, -INF , !P5 ;  /* 0xff8000000c0c7808 */ /* 0x000fe40006800000 */
[C---:B------:R-:W-:Y:S02]  /*ab20*/  ISETP.GE.AND P6, PT, R20.reuse, R241, PT ;  /* 0x000000f11400720c */ /* 0x040fe40003fc6270 */
[----:B------:R-:W-:Y:S01]  /*ab30*/  FSEL R22, R29, -INF , !P0 ;  /* 0xff8000001d167808 */ /* 0x000fe20004000000 */
[----:B------:R5:W-:Y:S01]  /*ab40*/  STL [R1+0xc], R12 ;  /* 0x00000c0c01007387 */ /* 0x000be20000100800 */
[----:B------:R-:W-:-:S02]  /*ab50*/  ISETP.GE.AND P0, PT, R20, R238, PT ;  /* 0x000000ee1400720c */ /* 0x000fc40003f06270 */
[----:B------:R-:W-:Y:S01]  /*ab60*/  FSEL R22, R22, -INF , !P6 ;  /* 0xff80000016167808 */ /* 0x000fe20007000000 */
[----:B----4-:R-:W-:-:S05]  /*ab70*/  VIADD R3, R237, 0x40 ;  /* 0x00000040ed037836 */ /* 0x010fca0000000000 */
[----:B------:R-:W-:Y:S01]  /*ab80*/  ISETP.GT.AND P5, PT, R3, R20, PT ;  /* 0x000000140300720c */ /* 0x000fe20003fa4270 */
[----:B-----5:R-:W-:-:S03]  /*ab90*/  VIADD R12, R237, 0x48 ;  /* 0x00000048ed0c7836 */ /* 0x020fc60000000000 */
[----:B-1----:R-:W-:Y:S02]  /*aba0*/  FSEL R21, R28, -INF , !P5 ;  /* 0xff8000001c157808 */ /* 0x002fe40006800000 */
[----:B------:R-:W-:Y:S02]  /*abb0*/  ISETP.GE.AND P5, PT, R20, R240, PT ;  /* 0x000000f01400720c */ /* 0x000fe40003fa6270 */
[----:B------:R-:W-:Y:S01]  /*abc0*/  ISETP.GT.AND P6, PT, R12, R20, PT ;  /* 0x000000140c00720c */ /* 0x000fe20003fc4270 */
[----:B------:R-:W-:Y:S01]  /*abd0*/  FMUL.FTZ R20, R247, UR6 ;  /* 0x00000006f7147c20 */ /* 0x000fe20008410000 */
[----:B------:R-:W-:Y:S02]  /*abe0*/  FSEL R24, R21, -INF , !P0 ;  /* 0xff80000015187808 */ /* 0x000fe40004000000 */
[----:B------:R-:W-:Y:S01]  /*abf0*/  ISETP.GT.AND P0, PT, R2, R19, PT ;  /* 0x000000130200720c */ /* 0x000fe20003f04270 */
[----:B------:R1:W4:Y:S01]  /*ac00*/  MUFU.TANH R45, R20 ;  /* 0x00000014002d7308 */ /* 0x0003220000002400 */
[----:B------:R-:W-:-:S02]  /*ac10*/  FSEL R23, R30, -INF , !P6 ;  /* 0xff8000001e177808 */ /* 0x000fc40007000000 */
[----:B------:R-:W-:Y:S02]  /*ac20*/  ISETP.GT.AND P6, PT, R3, R19, PT ;  /* 0x000000130300720c */ /* 0x000fe40003fc4270 */
[----:B------:R-:W-:Y:S02]  /*ac30*/  FSEL R21, R59, -INF , !P0 ;  /* 0xff8000003b157808 */ /* 0x000fe40004000000 */
[----:B------:R-:W-:Y:S02]  /*ac40*/  ISETP.GE.AND P0, PT, R19, R238, PT ;  /* 0x000000ee1300720c */ /* 0x000fe40003f06270 */
[----:B------:R-:W-:Y:S02]  /*ac50*/  FSEL R29, R23, -INF , !P5 ;  /* 0xff800000171d7808 */ /* 0x000fe40006800000 */
[----:B------:R-:W-:-:S04]  /*ac60*/  ISETP.GE.AND P5, PT, R19, R241, PT ;  /* 0x000000f11300720c */ /* 0x000fc80003fa6270 */
[----:B------:R-:W-:Y:S02]  /*ac70*/  FSEL R21, R21, -INF , !P5 ;  /* 0xff80000015157808 */ /* 0x000fe40006800000 */
[----:B-1----:R-:W-:Y:S02]  /*ac80*/  FSEL R20, R57, -INF , !P6 ;  /* 0xff80000039147808 */ /* 0x002fe40007000000 */
[----:B------:R-:W-:Y:S02]  /*ac90*/  ISETP.GT.AND P6, PT, R12, R19, PT ;  /* 0x000000130c00720c */ /* 0x000fe40003fc4270 */
[----:B------:R-:W-:Y:S02]  /*aca0*/  FSEL R23, R20, -INF , !P0 ;  /* 0xff80000014177808 */ /* 0x000fe40004000000 */
[----:B------:R-:W-:Y:S01]  /*acb0*/  ISETP.GE.AND P0, PT, R19, R240, PT ;  /* 0x000000f01300720c */ /* 0x000fe20003f06270 */
[----:B------:R-:W-:Y:S01]  /*acc0*/  FMUL.FTZ R19, R47, UR6 ;  /* 0x000000062f137c20 */ /* 0x000fe20008410000 */
[----:B------:R-:W-:-:S02]  /*acd0*/  FSEL R20, R58, -INF , !P6 ;  /* 0xff8000003a147808 */ /* 0x000fc40007000000 */
[-C--:B------:R-:W-:Y:S01]  /*ace0*/  ISETP.GT.AND P6, PT, R2, R18.reuse, PT ;  /* 0x000000120200720c */ /* 0x080fe20003fc4270 */
[----:B------:R1:W-:Y:S01]  /*acf0*/  MUFU.TANH R46, R19 ;  /* 0x00000013002e7308 */ /* 0x0003e20000002400 */
[----:B------:R-:W-:Y:S02]  /*ad00*/  ISETP.GE.AND P5, PT, R18, R241, PT ;  /* 0x000000f11200720c */ /* 0x000fe40003fa6270 */
[----:B------:R-:W-:Y:S02]  /*ad10*/  FSEL R28, R20, -INF , !P0 ;  /* 0xff800000141c7808 */ /* 0x000fe40004000000 */
[----:B------:R-:W-:Y:S02]  /*ad20*/  ISETP.GT.AND P0, PT, R3, R18, PT ;  /* 0x000000120300720c */ /* 0x000fe40003f04270 */
[----:B-1----:R-:W-:Y:S02]  /*ad30*/  FSEL R19, R56, -INF , !P6 ;  /* 0xff80000038137808 */ /* 0x002fe40007000000 */
[----:B------:R-:W-:-:S02]  /*ad40*/  ISETP.GE.AND P6, PT, R18, R238, PT ;  /* 0x000000ee1200720c */ /* 0x000fc40003fc6270 */
[----:B------:R-:W-:Y:S02]  /*ad50*/  FSEL R20, R19, -INF , !P5 ;  /* 0xff80000013147808 */ /* 0x000fe40006800000 */
[----:B------:R-:W-:Y:S02]  /*ad60*/  FSEL R19, R36, -INF , !P0 ;  /* 0xff80000024137808 */ /* 0x000fe40004000000 */
[----:B------:R-:W-:Y:S01]  /*ad70*/  ISETP.GT.AND P5, PT, R12, R18, PT ;  /* 0x000000120c00720c */ /* 0x000fe20003fa4270 */
[----:B------:R1:W5:Y:S01]  /*ad80*/  MUFU.TANH R36, R27 ;  /* 0x0000001b00247308 */ /* 0x0003620000002400 */
[----:B------:R-:W-:Y:S01]  /*ad90*/  ISETP.GE.AND P0, PT, R18, R240, PT ;  /* 0x000000f01200720c */ /* 0x000fe20003f06270 */
[----:B------:R-:W-:-:S06]  /*ada0*/  FMUL.FTZ R18, R221, UR6 ;  /* 0x00000006dd127c20 */ /* 0x000fcc0008410000 */
[----:B------:R3:W-:Y:S01]  /*adb0*/  MUFU.TANH R41, R18 ;  /* 0x0000001200297308 */ /* 0x0007e20000002400 */
[----:B-1----:R-:W-:Y:S02]  /*adc0*/  FSEL R27, R19, -INF , !P6 ;  /* 0xff800000131b7808 */ /* 0x002fe40007000000 */
[----:B------:R-:W-:Y:S02]  /*add0*/  ISETP.GT.AND P6, PT, R2, R17, PT ;  /* 0x000000110200720c */ /* 0x000fe40003fc4270 */
[----:B------:R-:W-:Y:S01]  /*ade0*/  FSEL R19, R33, -INF , !P5 ;  /* 0xff80000021137808 */ /* 0x000fe20006800000 */
[----:B------:R-:W-:Y:S01]  /*adf0*/  FMUL.FTZ R33, R222, UR6 ;  /* 0x00000006de217c20 */ /* 0x000fe20008410000 */
[----:B------:R-:W-:Y:S02]  /*ae00*/  ISETP.GE.AND P5, PT, R17, R241, PT ;  /* 0x000000f11100720c */ /* 0x000fe40003fa6270 */
[----:B---3--:R-:W-:Y:S01]  /*ae10*/  FSEL R18, R65, -INF , !P6 ;  /* 0xff80000041127808 */ /* 0x008fe20007000000 */
[----:B------:R1:W3:Y:S01]  /*ae20*/  MUFU.TANH R35, R33 ;  /* 0x0000002100237308 */ /* 0x0002e20000002400 */
[----:B------:R-:W-:-:S02]  /*ae30*/  FSEL R30, R19, -INF , !P0 ;  /* 0xff800000131e7808 */ /* 0x000fc40004000000 */
[-C--:B------:R-:W-:Y:S02]  /*ae40*/  ISETP.GT.AND P0, PT, R3, R17.reuse, PT ;  /* 0x000000110300720c */ /* 0x080fe40003f04270 */
[----:B------:R-:W-:Y:S02]  /*ae50*/  FSEL R19, R18, -INF , !P5 ;  /* 0xff80000012137808 */ /* 0x000fe40006800000 */
[C---:B------:R-:W-:Y:S02]  /*ae60*/  ISETP.GE.AND P6, PT, R17.reuse, R238, PT ;  /* 0x000000ee1100720c */ /* 0x040fe40003fc6270 */
[----:B------:R-:W-:Y:S02]  /*ae70*/  FSEL R18, R64, -INF , !P0 ;  /* 0xff80000040127808 */ /* 0x000fe40004000000 */
[----:B------:R-:W-:Y:S02]  /*ae80*/  ISETP.GT.AND P5, PT, R12, R17, PT ;  /* 0x000000110c00720c */ /* 0x000fe40003fa4270 */
[----:B------:R-:W-:Y:S01]  /*ae90*/  ISETP.GE.AND P0, PT, R17, R240, PT ;  /* 0x000000f01100720c */ /* 0x000fe20003f06270 */
[----:B------:R-:W-:Y:S01]  /*aea0*/  FMUL.FTZ R17, R223, UR6 ;  /* 0x00000006df117c20 */ /* 0x000fe20008410000 */
[----:B------:R-:W-:-:S02]  /*aeb0*/  FSEL R18, R18, -INF , !P6 ;  /* 0xff80000012127808 */ /* 0x000fc40007000000 */
[-C--:B------:R-:W-:Y:S02]  /*aec0*/  ISETP.GT.AND P6, PT, R2, R16.reuse, PT ;  /* 0x000000100200720c */ /* 0x080fe40003fc4270 */
[----:B-1----:R-:W-:Y:S02]  /*aed0*/  FSEL R33, R39, -INF , !P5 ;  /* 0xff80000027217808 */ /* 0x002fe40006800000 */
[----:B------:R1:W3:Y:S01]  /*aee0*/  MUFU.TANH R39, R17 ;  /* 0x0000001100277308 */ /* 0x0002e20000002400 */
[----:B------:R-:W-:Y:S02]  /*aef0*/  ISETP.GE.AND P5, PT, R16, R241, PT ;  /* 0x000000f11000720c */ /* 0x000fe40003fa6270 */
[----:B------:R-:W-:Y:S02]  /*af00*/  FSEL R33, R33, -INF , !P0 ;  /* 0xff80000021217808 */ /* 0x000fe40004000000 */
[----:B------:R-:W-:Y:S02]  /*af10*/  ISETP.GT.AND P0, PT, R3, R16, PT ;  /* 0x000000100300720c */ /* 0x000fe40003f04270 */
[----:B-1----:R-:W-:Y:S01]  /*af20*/  FSEL R17, R34, -INF , !P6 ;  /* 0xff80000022117808 */ /* 0x002fe20007000000 */
[----:B------:R-:W-:Y:S01]  /*af30*/  FMUL.FTZ R34, R62, UR6 ;  /* 0x000000063e227c20 */ /* 0x000fe20008410000 */
[----:B------:R-:W-:-:S02]  /*af40*/  ISETP.GE.AND P6, PT, R16, R238, PT ;  /* 0x000000ee1000720c */ /* 0x000fc40003fc6270 */
[----:B------:R-:W-:Y:S02]  /*af50*/  FSEL R235, R17, -INF , !P5 ;  /* 0xff80000011eb7808 */ /* 0x000fe40006800000 */
[----:B------:R-:W-:Y:S02]  /*af60*/  FSEL R17, R38, -INF , !P0 ;  /* 0xff80000026117808 */ /* 0x000fe40004000000 */
[----:B------:R-:W-:Y:S01]  /*af70*/  ISETP.GT.AND P5, PT, R12, R16, PT ;  /* 0x000000100c00720c */ /* 0x000fe20003fa4270 */
[----:B------:R-:W1:Y:S01]  /*af80*/  MUFU.TANH R38, R34 ;  /* 0x0000002200267308 */ /* 0x000e620000002400 */
[----:B------:R-:W-:Y:S01]  /*af90*/  ISETP.GE.AND P0, PT, R16, R240, PT ;  /* 0x000000f01000720c */ /* 0x000fe20003f06270 */
[----:B------:R-:W-:Y:S01]  /*afa0*/  FMUL.FTZ R16, R63, UR6 ;  /* 0x000000063f107c20 */ /* 0x000fe20008410000 */
[----:B------:R-:W-:Y:S02]  /*afb0*/  FSEL R234, R17, -INF , !P6 ;  /* 0xff80000011ea7808 */ /* 0x000fe40007000000 */
[----:B------:R-:W-:-:S02]  /*afc0*/  ISETP.GT.AND P6, PT, R2, R15, PT ;  /* 0x0000000f0200720c */ /* 0x000fc40003fc4270 */
[----:B------:R-:W-:Y:S01]  /*afd0*/  FSEL R17, R37, -INF , !P5 ;  /* 0xff80000025117808 */ /* 0x000fe20006800000 */
[----:B------:R2:W-:Y:S01]  /*afe0*/  MUFU.TANH R40, R16 ;  /* 0x0000001000287308 */ /* 0x0005e20000002400 */
[----:B------:R-:W-:Y:S02]  /*aff0*/  ISETP.GE.AND P5, PT, R15, R241, PT ;  /* 0x000000f10f00720c */ /* 0x000fe40003fa6270 */
[----:B------:R-:W-:Y:S01]  /*b000*/  FSEL R242, R17, -INF , !P0 ;  /* 0xff80000011f27808 */ /* 0x000fe20004000000 */
[----:B------:R-:W-:Y:S01]  /*b010*/  FMUL.FTZ R17, R248, UR6 ;  /* 0x00000006f8117c20 */ /* 0x000fe20008410000 */
[----:B------:R-:W-:-:S05]  /*b020*/  ISETP.GT.AND P0, PT, R3, R15, PT ;  /* 0x0000000f0300720c */ /* 0x000fca0003f04270 */
[----:B------:R-:W1:Y:S01]  /*b030*/  MUFU.TANH R17, R17 ;  /* 0x0000001100117308 */ /* 0x000e620000002400 */
[----:B--2---:R-:W-:Y:S02]  /*b040*/  FSEL R16, R49, -INF , !P6 ;  /* 0xff80000031107808 */ /* 0x004fe40007000000 */
[C---:B------:R-:W-:Y:S02]  /*b050*/  ISETP.GE.AND P6, PT, R15.reuse, R238, PT ;  /* 0x000000ee0f00720c */ /* 0x040fe40003fc6270 */
[----:B------:R-:W-:Y:S02]  /*b060*/  FSEL R223, R16, -INF , !P5 ;  /* 0xff80000010df7808 */ /* 0x000fe40006800000 */
[----:B------:R-:W-:Y:S02]  /*b070*/  FSEL R16, R48, -INF , !P0 ;  /* 0xff80000030107808 */ /* 0x000fe40004000000 */
[----:B------:R-:W-:Y:S02]  /*b080*/  ISETP.GT.AND P5, PT, R12, R15, PT ;  /* 0x0000000f0c00720c */ /* 0x000fe40003fa4270 */
[----:B------:R-:W-:Y:S01]  /*b090*/  ISETP.GE.AND P0, PT, R15, R240, PT ;  /* 0x000000f00f00720c */ /* 0x000fe20003f06270 */
[----:B------:R-:W-:Y:S01]  /*b0a0*/  FMUL.FTZ R15, R249, UR6 ;  /* 0x00000006f90f7c20 */ /* 0x000fe20008410000 */
[----:B------:R-:W-:-:S02]  /*b0b0*/  FSEL R222, R16, -INF , !P6 ;  /* 0xff80000010de7808 */ /* 0x000fc40007000000 */
[-C--:B------:R-:W-:Y:S01]  /*b0c0*/  ISETP.GT.AND P6, PT, R2, R14.reuse, PT ;  /* 0x0000000e0200720c */ /* 0x080fe20003fc4270 */
[----:B------:R2:W-:Y:S01]  /*b0d0*/  MUFU.TANH R37, R15 ;  /* 0x0000000f00257308 */ /* 0x0005e20000002400 */
[----:B----4-:R-:W-:Y:S02]  /*b0e0*/  FSEL R16, R45, -INF , !P5 ;  /* 0xff8000002d107808 */ /* 0x010fe40006800000 */
[----:B------:R-:W-:Y:S02]  /*b0f0*/  ISETP.GE.AND P5, PT, R14, R241, PT ;  /* 0x000000f10e00720c */ /* 0x000fe40003fa6270 */
[----:B------:R-:W-:Y:S01]  /*b100*/  FSEL R233, R16, -INF , !P0 ;  /* 0xff80000010e97808 */ /* 0x000fe20004000000 */
[----:B------:R-:W-:Y:S01]  /*b110*/  FMUL.FTZ R16, R250, UR6 ;  /* 0x00000006fa107c20 */ /* 0x000fe20008410000 */
[----:B------:R-:W-:-:S05]  /*b120*/  ISETP.GT.AND P0, PT, R3, R14, PT ;  /* 0x0000000e0300720c */ /* 0x000fca0003f04270 */
[----:B------:R-:W4:Y:S01]  /*b130*/  MUFU.TANH R16, R16 ;  /* 0x0000001000107308 */ /* 0x000f220000002400 */
[----:B--2---:R-:W-:Y:S02]  /*b140*/  FSEL R15, R44, -INF , !P6 ;  /* 0xff8000002c0f7808 */ /* 0x004fe40007000000 */
[----:B------:R-:W-:Y:S02]  /*b150*/  ISETP.GE.AND P6, PT, R14, R238, PT ;  /* 0x000000ee0e00720c */ /* 0x000fe40003fc6270 */
[----:B------:R-:W-:Y:S02]  /*b160*/  FSEL R220, R15, -INF , !P5 ;  /* 0xff8000000fdc7808 */ /* 0x000fe40006800000 */
[----:B-----5:R-:W-:Y:S02]  /*b170*/  FSEL R15, R36, -INF , !P0 ;  /* 0xff800000240f7808 */ /* 0x020fe40004000000 */
[----:B------:R-:W-:Y:S02]  /*b180*/  ISETP.GT.AND P5, PT, R12, R14, PT ;  /* 0x0000000e0c00720c */ /* 0x000fe40003fa4270 */
[----:B------:R-:W-:Y:S01]  /*b190*/  ISETP.GE.AND P0, PT, R14, R240, PT ;  /* 0x000000f00e00720c */ /* 0x000fe20003f06270 */
[----:B------:R-:W-:Y:S01]  /*b1a0*/  FMUL.FTZ R14, R251, UR6 ;  /* 0x00000006fb0e7c20 */ /* 0x000fe20008410000 */
[----:B------:R-:W-:-:S02]  /*b1b0*/  FSEL R49, R15, -INF , !P6 ;  /* 0xff8000000f317808 */ /* 0x000fc40007000000 */
[----:B------:R-:W-:Y:S02]  /*b1c0*/  ISETP.GT.AND P6, PT, R2, R13, PT ;  /* 0x0000000d0200720c */ /* 0x000fe40003fc4270 */
[----:B---3--:R-:W-:Y:S02]  /*b1d0*/  FSEL R15, R35, -INF , !P5 ;  /* 0xff800000230f7808 */ /* 0x008fe40006800000 */
[----:B------:R2:W3:Y:S01]  /*b1e0*/  MUFU.TANH R35, R14 ;  /* 0x0000000e00237308 */ /* 0x0004e20000002400 */
[----:B------:R-:W-:Y:S02]  /*b1f0*/  ISETP.GE.AND P5, PT, R13, R241, PT ;  /* 0x000000f10d00720c */ /* 0x000fe40003fa6270 */
[----:B------:R-:W-:Y:S01]  /*b200*/  FSEL R221, R15, -INF , !P0 ;  /* 0xff8000000fdd7808 */ /* 0x000fe20004000000 */
[----:B------:R-:W-:Y:S01]  /*b210*/  FMUL.FTZ R15, R54, UR6 ;  /* 0x00000006360f7c20 */ /* 0x000fe20008410000 */
[----:B------:R-:W-:-:S03]  /*b220*/  ISETP.GT.AND P0, PT, R3, R13, PT ;  /* 0x0000000d0300720c */ /* 0x000fc60003f04270 */
[----:B------:R-:W5:Y:S01]  /*b230*/  MUFU.TANH R34, R15 ;  /* 0x0000000f00227308 */ /* 0x000f620000002400 */
[----:B--2---:R-:W-:Y:S02]  /*b240*/  FSEL R14, R46, -INF , !P6 ;  /* 0xff8000002e0e7808 */ /* 0x004fe40007000000 */
[----:B------:R-:W-:Y:S02]  /*b250*/  ISETP.GE.AND P6, PT, R13, R238, PT ;  /* 0x000000ee0d00720c */ /* 0x000fe40003fc6270 */
[----:B------:R-:W-:Y:S02]  /*b260*/  FSEL R48, R14, -INF , !P5 ;  /* 0xff8000000e307808 */ /* 0x000fe40006800000 */
[----:B------:R-:W-:Y:S02]  /*b270*/  FSEL R14, R41, -INF , !P0 ;  /* 0xff800000290e7808 */ /* 0x000fe40004000000 */
[----:B------:R-:W-:Y:S02]  /*b280*/  ISETP.GT.AND P5, PT, R12, R13, PT ;  /* 0x0000000d0c00720c */ /* 0x000fe40003fa4270 */
[----:B------:R-:W-:Y:S01]  /*b290*/  ISETP.GE.AND P0, PT, R13, R240, PT ;  /* 0x000000f00d00720c */ /* 0x000fe20003f06270 */
[----:B------:R-:W-:Y:S01]  /*b2a0*/  FMUL.FTZ R13, R55, UR6 ;  /* 0x00000006370d7c20 */ /* 0x000fe20008410000 */
[----:B------:R-:W-:-:S02]  /*b2b0*/  FSEL R41, R14, -INF , !P6 ;  /* 0xff8000000e297808 */ /* 0x000fc40007000000 */
[----:B------:R-:W-:Y:S01]  /*b2c0*/  ISETP.GT.AND P6, PT, R2, R11, PT ;  /* 0x0000000b0200720c */ /* 0x000fe20003fc4270 */
[----:B------:R1:W-:Y:S01]  /*b2d0*/  MUFU.TANH R36, R13 ;  /* 0x0000000d00247308 */ /* 0x0003e20000002400 */
[----:B------:R-:W-:Y:S02]  /*b2e0*/  FSEL R14, R39, -INF , !P5 ;  /* 0xff800000270e7808 */ /* 0x000fe40006800000 */
[----:B------:R-:W-:Y:S02]  /*b2f0*/  ISETP.GE.AND P5, PT, R11, R241, PT ;  /* 0x000000f10b00720c */ /* 0x000fe40003fa6270 */
[----:B-1----:R-:W-:Y:S02]  /*b300*/  FSEL R13, R38, -INF , !P6 ;  /* 0xff800000260d7808 */ /* 0x002fe40007000000 */
[----:B------:R-:W-:Y:S01]  /*b310*/  FSEL R38, R14, -INF , !P0 ;  /* 0xff8000000e267808 */ /* 0x000fe20004000000 */
[----:B------:R-:W-:Y:S01]  /*b320*/  FMUL.FTZ R14, R216, UR6 ;  /* 0x00000006d80e7c20 */ /* 0x000fe20008410000 */
[----:B------:R-:W-:-:S02]  /*b330*/  ISETP.GT.AND P0, PT, R3, R11, PT ;  /* 0x0000000b0300720c */ /* 0x000fc40003f04270 */
[----:B------:R-:W-:Y:S02]  /*b340*/  FSEL R53, R13, -INF , !P5 ;  /* 0xff8000000d357808 */ /* 0x000fe40006800000 */
[----:B------:R-:W-:Y:S01]  /*b350*/  ISETP.GE.AND P6, PT, R11, R238, PT ;  /* 0x000000ee0b00720c */ /* 0x000fe20003fc6270 */
[----:B------:R-:W1:Y:S01]  /*b360*/  MUFU.TANH R14, R14 ;  /* 0x0000000e000e7308 */ /* 0x000e620000002400 */
[----:B------:R-:W-:Y:S01]  /*b370*/  FSEL R13, R17, -INF , !P0 ;  /* 0xff800000110d7808 */ /* 0x000fe20004000000 */
[----:B------:R-:W-:Y:S01]  /*b380*/  STL [R1+0x8], R53 ;  /* 0x0000083501007387 */ /* 0x000fe20000100800 */
[----:B------:R-:W-:Y:S02]  /*b390*/  ISETP.GT.AND P5, PT, R12, R11, PT ;  /* 0x0000000b0c00720c */ /* 0x000fe40003fa4270 */
[----:B------:R-:W-:Y:S01]  /*b3a0*/  ISETP.GE.AND P0, PT, R11, R240, PT ;  /* 0x000000f00b00720c */ /* 0x000fe20003f06270 */
[----:B------:R-:W-:Y:S01]  /*b3b0*/  FMUL.FTZ R11, R217, UR6 ;  /* 0x00000006d90b7c20 */ /* 0x000fe20008410000 */
[----:B------:R-:W-:-:S02]  /*b3c0*/  FSEL R52, R13, -INF , !P6 ;  /* 0xff8000000d347808 */ /* 0x000fc40007000000 */
[-C--:B------:R-:W-:Y:S01]  /*b3d0*/  ISETP.GT.AND P6, PT, R2, R10.reuse, PT ;  /* 0x0000000a0200720c */ /* 0x080fe20003fc4270 */
[----:B------:R2:W-:Y:S01]  /*b3e0*/  MUFU.TANH R17, R11 ;  /* 0x0000000b00117308 */ /* 0x0005e20000002400 */
[----:B----4-:R-:W-:Y:S01]  /*b3f0*/  FSEL R13, R16, -INF , !P5 ;  /* 0xff800000100d7808 */ /* 0x010fe20006800000 */
[----:B------:R-:W-:Y:S01]  /*b400*/  FMUL.FTZ R16, R51, UR6 ;  /* 0x0000000633107c20 */ /* 0x000fe20008410000 */
        /* <DEDUP_REMOVED lines=8> */
[----:B------:R-:W-:Y:S02]  /*b490*/  FSEL R11, R37, -INF , !P0 ;  /* 0xff800000250b7808 */ /* 0x000fe40004000000 */
[----:B------:R-:W-:Y:S01]  /*b4a0*/  ISETP.GT.AND P5, PT, R12, R10, PT ;  /* 0x0000000a0c00720c */ /* 0x000fe20003fa4270 */
[----:B------:R-:W-:Y:S01]  /*b4b0*/  STL [R1], R60 ;  /* 0x0000003c01007387 */ /* 0x000fe20000100800 */
[----:B------:R-:W-:Y:S01]  /*b4c0*/  ISETP.GE.AND P0, PT, R10, R240, PT ;  /* 0x000000f00a00720c */ /* 0x000fe20003f06270 */
[----:B------:R-:W-:Y:S01]  /*b4d0*/  FMUL.FTZ R10, R219, UR6 ;  /* 0x00000006db0a7c20 */ /* 0x000fe20008410000 */
[----:B------:R-:W-:-:S02]  /*b4e0*/  FSEL R251, R11, -INF , !P6 ;  /* 0xff8000000bfb7808 */ /* 0x000fc40007000000 */
[----:B------:R-:W-:Y:S01]  /*b4f0*/  ISETP.GT.AND P6, PT, R2, R9, PT ;  /* 0x000000090200720c */ /* 0x000fe20003fc4270 */
[----:B------:R5:W2:Y:S01]  /*b500*/  MUFU.TANH R15, R10 ;  /* 0x0000000a000f7308 */ /* 0x000aa20000002400 */
[----:B---3--:R-:W-:Y:S02]  /*b510*/  FSEL R11, R35, -INF , !P5 ;  /* 0xff800000230b7808 */ /* 0x008fe40006800000 */
[----:B------:R-:W-:Y:S02]  /*b520*/  ISETP.GE.AND P5, PT, R9, R241, PT ;  /* 0x000000f10900720c */ /* 0x000fe40003fa6270 */
[----:B------:R-:W-:Y:S01]  /*b530*/  FSEL R138, R11, -INF , !P0 ;  /* 0xff8000000b8a7808 */ /* 0x000fe20004000000 */
[----:B------:R-:W-:Y:S01]  /*b540*/  FMUL.FTZ R11, R50, UR6 ;  /* 0x00000006320b7c20 */ /* 0x000fe20008410000 */
[----:B------:R-:W-:Y:S02]  /*b550*/  ISETP.GT.AND P0, PT, R3, R9, PT ;  /* 0x000000090300720c */ /* 0x000fe40003f04270 */
[----:B-----5:R-:W-:-:S02]  /*b560*/  FSEL R10, R34, -INF , !P6 ;  /* 0xff800000220a7808 */ /* 0x020fc40007000000 */
[----:B------:R-:W-:Y:S02]  /*b570*/  ISETP.GE.AND P6, PT, R9, R238, PT ;  /* 0x000000ee0900720c */ /* 0x000fe40003fc6270 */
[----:B------:R-:W-:Y:S02]  /*b580*/  FSEL R249, R10, -INF , !P5 ;  /* 0xff8000000af97808 */ /* 0x000fe40006800000 */
[----:B-1----:R-:W-:Y:S02]  /*b590*/  FSEL R10, R14, -INF , !P0 ;  /* 0xff8000000e0a7808 */ /* 0x002fe40004000000 */
[----:B------:R-:W-:Y:S01]  /*b5a0*/  ISETP.GT.AND P5, PT, R12, R9, PT ;  /* 0x000000090c00720c */ /* 0x000fe20003fa4270 */
[----:B------:R1:W3:Y:S01]  /*b5b0*/  MUFU.TANH R14, R11 ;  /* 0x0000000b000e7308 */ /* 0x0002e20000002400 */
[----:B------:R-:W-:Y:S02]  /*b5c0*/  FSEL R217, R10, -INF , !P6 ;  /* 0xff8000000ad97808 */ /* 0x000fe40007000000 */
[----:B------:R-:W-:-:S02]  /*b5d0*/  ISETP.GT.AND P6, PT, R2, R8, PT ;  /* 0x000000080200720c */ /* 0x000fc40003fc4270 */
[----:B------:R-:W-:Y:S02]  /*b5e0*/  ISETP.GE.AND P0, PT, R9, R240, PT ;  /* 0x000000f00900720c */ /* 0x000fe40003f06270 */
[----:B----4-:R-:W-:Y:S01]  /*b5f0*/  FSEL R10, R13, -INF , !P5 ;  /* 0xff8000000d0a7808 */ /* 0x010fe20006800000 */
[----:B------:R-:W-:Y:S01]  /*b600*/  FMUL.FTZ R13, R42, UR6 ;  /* 0x000000062a0d7c20 */ /* 0x000fe20008410000 */
[----:B------:R-:W-:Y:S02]  /*b610*/  ISETP.GE.AND P5, PT, R8, R241, PT ;  /* 0x000000f10800720c */ /* 0x000fe40003fa6270 */
[----:B------:R-:W-:Y:S02]  /*b620*/  FSEL R9, R36, -INF , !P6 ;  /* 0xff80000024097808 */ /* 0x000fe40007000000 */
[----:B------:R-:W-:Y:S02]  /*b630*/  FSEL R10, R10, -INF , !P0 ;  /* 0xff8000000a0a7808 */ /* 0x000fe40004000000 */
[-C--:B------:R-:W-:Y:S01]  /*b640*/  ISETP.GT.AND P0, PT, R3, R8.reuse, PT ;  /* 0x000000080300720c */ /* 0x080fe20003f04270 */
[----:B-1----:R-:W-:Y:S01]  /*b650*/  FMUL.FTZ R11, R212, UR6 ;  /* 0x00000006d40b7c20 */ /* 0x002fe20008410000 */
[----:B------:R-:W-:Y:S01]  /*b660*/  FSEL R216, R9, -INF , !P5 ;  /* 0xff80000009d87808 */ /* 0x000fe20006800000 */
[----:B------:R1:W-:Y:S01]  /*b670*/  STL [R1+0x4], R10 ;  /* 0x0000040a01007387 */ /* 0x0003e20000100800 */
[----:B------:R-:W-:-:S02]  /*b680*/  ISETP.GT.AND P5, PT, R12, R8, PT ;  /* 0x000000080c00720c */ /* 0x000fc40003fa4270 */
[----:B------:R-:W-:Y:S01]  /*b690*/  FSEL R9, R17, -INF , !P0 ;  /* 0xff80000011097808 */ /* 0x000fe20004000000 */
[----:B------:R-:W4:Y:S01]  /*b6a0*/  MUFU.TANH R11, R11 ;  /* 0x0000000b000b7308 */ /* 0x000f220000002400 */
[----:B------:R-:W-:Y:S01]  /*b6b0*/  ISETP.GE.AND P6, PT, R8, R238, PT ;  /* 0x000000ee0800720c */ /* 0x000fe20003fc6270 */
[----:B------:R-:W-:Y:S01]  /*b6c0*/  FMUL.FTZ R17, R208, UR6 ;  /* 0x00000006d0117c20 */ /* 0x000fe20008410000 */
[----:B------:R-:W-:Y:S02]  /*b6d0*/  ISETP.GE.AND P0, PT, R8, R240, PT ;  /* 0x000000f00800720c */ /* 0x000fe40003f06270 */
[----:B--2---:R-:W-:Y:S02]  /*b6e0*/  FSEL R8, R15, -INF , !P5 ;  /* 0xff8000000f087808 */ /* 0x004fe40006800000 */
[----:B------:R-:W-:Y:S02]  /*b6f0*/  ISETP.GT.AND P5, PT, R2, R7, PT ;  /* 0x000000070200720c */ /* 0x000fe40003fa4270 */
[----:B------:R-:W-:-:S02]  /*b700*/  FSEL R212, R9, -INF , !P6 ;  /* 0xff80000009d47808 */ /* 0x000fc40007000000 */
[----:B---3--:R-:W-:Y:S02]  /*b710*/  FSEL R9, R14, -INF , !P5 ;  /* 0xff8000000e097808 */ /* 0x008fe40006800000 */
[----:B------:R-:W-:Y:S02]  /*b720*/  ISETP.GE.AND P6, PT, R7, R241, PT ;  /* 0x000000f10700720c */ /* 0x000fe40003fc6270 */
[----:B------:R-:W-:Y:S02]  /*b730*/  FSEL R250, R8, -INF , !P0 ;  /* 0xff80000008fa7808 */ /* 0x000fe40004000000 */
[----:B------:R-:W-:Y:S02]  /*b740*/  ISETP.GT.AND P0, PT, R3, R7, PT ;  /* 0x000000070300720c */ /* 0x000fe40003f04270 */
[----:B------:R-:W-:Y:S01]  /*b750*/  FSEL R247, R9, -INF , !P6 ;  /* 0xff80000009f77808 */ /* 0x000fe20007000000 */
[----:B-1----:R-:W1:Y:S01]  /*b760*/  MUFU.TANH R10, R16 ;  /* 0x00000010000a7308 */ /* 0x002e620000002400 */
[----:B------:R-:W-:-:S02]  /*b770*/  ISETP.GE.AND P5, PT, R7, R238, PT ;  /* 0x000000ee0700720c */ /* 0x000fc40003fa6270 */
[----:B----4-:R-:W-:Y:S01]  /*b780*/  FSEL R8, R11, -INF , !P0 ;  /* 0xff8000000b087808 */ /* 0x010fe20004000000 */
[----:B------:R-:W-:Y:S01]  /*b790*/  FMUL.FTZ R11, R214, UR6 ;  /* 0x00000006d60b7c20 */ /* 0x000fe20008410000 */
[----:B------:R-:W-:Y:S02]  /*b7a0*/  ISETP.GT.AND P0, PT, R2, R6, PT ;  /* 0x000000060200720c */ /* 0x000fe40003f04270 */
[----:B------:R-:W-:Y:S01]  /*b7b0*/  FSEL R248, R8, -INF , !P5 ;  /* 0xff80000008f87808 */ /* 0x000fe20006800000 */
[----:B------:R2:W3:Y:S01]  /*b7c0*/  MUFU.TANH R9, R13 ;  /* 0x0000000d00097308 */ /* 0x0004e20000002400 */
[----:B------:R-:W-:Y:S02]  /*b7d0*/  ISETP.GT.AND P6, PT, R12, R7, PT ;  /* 0x000000070c00720c */ /* 0x000fe40003fc4270 */
[----:B------:R-:W-:-:S05]  /*b7e0*/  ISETP.GE.AND P5, PT, R7, R240, PT ;  /* 0x000000f00700720c */ /* 0x000fca0003fa6270 */
[----:B------:R-:W-:Y:S01]  /*b7f0*/  MUFU.TANH R35, R11 ;  /* 0x0000000b00237308 */ /* 0x000fe20000002400 */
[----:B-1----:R-:W-:Y:S01]  /*b800*/  FSEL R7, R10, -INF , !P0 ;  /* 0xff8000000a077808 */ /* 0x002fe20004000000 */
[----:B------:R-:W-:Y:S01]  /*b810*/  FMUL.FTZ R10, R43, UR6 ;  /* 0x000000062b0a7c20 */ /* 0x000fe20008410000 */
[----:B------:R-:W-:-:S04]  /*b820*/  ISETP.GE.AND P0, PT, R6, R241, PT ;  /* 0x000000f10600720c */ /* 0x000fc80003f06270 */
[----:B------:R-:W-:Y:S01]  /*b830*/  FSEL R246, R7, -INF , !P0 ;  /* 0xff80000007f67808 */ /* 0x000fe20004000000 */
[----:B------:R-:W-:Y:S01]  /*b840*/  FMUL.FTZ R7, R213, UR6 ;  /* 0x00000006d5077c20 */ /* 0x000fe20008410000 */
[----:B------:R-:W-:Y:S01]  /*b850*/  ISETP.GT.AND P0, PT, R2, R5, PT ;  /* 0x000000050200720c */ /* 0x000fe20003f04270 */
[----:B------:R-:W1:Y:S01]  /*b860*/  MUFU.TANH R10, R10 ;  /* 0x0000000a000a7308 */ /* 0x000e620000002400 */
[----:B--2---:R-:W-:Y:S02]  /*b870*/  FMUL.FTZ R13, R215, UR6 ;  /* 0x00000006d70d7c20 */ /* 0x004fe40008410000 */
[----:B---3--:R-:W-:Y:S02]  /*b880*/  FSEL R8, R9, -INF , !P0 ;  /* 0xff80000009087808 */ /* 0x008fe40004000000 */
[----:B------:R-:W-:Y:S02]  /*b890*/  ISETP.GE.AND P0, PT, R5, R241, PT ;  /* 0x000000f10500720c */ /* 0x000fe40003f06270 */
[----:B------:R-:W-:Y:S01]  /*b8a0*/  FMNMX3.FTZ R9, R135, R22, R21, !PT ;  /* 0x0000001687097276 */ /* 0x000fe20007810015 */
[----:B------:R2:W3:Y:S01]  /*b8b0*/  MUFU.TANH R36, R7 ;  /* 0x0000000700247308 */ /* 0x0004e20000002400 */
[----:B------:R-:W-:-:S02]  /*b8c0*/  FSEL R245, R8, -INF , !P0 ;  /* 0xff80000008f57808 */ /* 0x000fc40004000000 */
[----:B------:R-:W-:-:S05]  /*b8d0*/  ISETP.GT.AND P0, PT, R2, R4, PT ;  /* 0x000000040200720c */ /* 0x000fca0003f04270 */
[----:B------:R4:W1:Y:S01]  /*b8e0*/  MUFU.TANH R34, R13 ;  /* 0x0000000d00227308 */ /* 0x0008620000002400 */
[----:B--2---:R-:W-:-:S04]  /*b8f0*/  FMNMX3.FTZ R7, R133, R25, R26, !PT ;  /* 0x0000001985077276 */ /* 0x004fc8000781001a */
[----:B------:R-:W-:Y:S02]  /*b900*/  FMNMX3.FTZ R8, R7, R31, R32, !PT ;  /* 0x0000001f07087276 */ /* 0x000fe40007810020 */
[----:B------:R-:W-:Y:S02]  /*b910*/  FMNMX3.FTZ R7, R9, R20, R19, !PT ;  /* 0x0000001409077276 */ /* 0x000fe40007810013 */
[----:B------:R-:W-:Y:S02]  /*b920*/  FMNMX3.FTZ R8, R8, R66, R67, !PT ;  /* 0x0000004208087276 */ /* 0x000fe40007810043 */
[----:B------:R-:W-:Y:S02]  /*b930*/  FMNMX3.FTZ R7, R7, R235, R223, !PT ;  /* 0x000000eb07077276 */ /* 0x000fe400078100df */
[----:B------:R-:W-:Y:S02]  /*b940*/  FMNMX3.FTZ R8, R8, R137, R252, !PT ;  /* 0x0000008908087276 */ /* 0x000fe400078100fc */
[----:B------:R-:W-:-:S02]  /*b950*/  FMNMX3.FTZ R7, R7, R220, R48, !PT ;  /* 0x000000dc07077276 */ /* 0x000fc40007810030 */
[----:B------:R-:W-:Y:S02]  /*b960*/  FMNMX3.FTZ R8, R8, R143, R243, !PT ;  /* 0x0000008f08087276 */ /* 0x000fe400078100f3 */
[----:B------:R-:W-:Y:S02]  /*b970*/  FMNMX3.FTZ R7, R7, R53, R60, !PT ;  /* 0x0000003507077276 */ /* 0x000fe4000781003c */
[----:B-1----:R-:W-:Y:S02]  /*b980*/  FSEL R9, R10, -INF , !P0 ;  /* 0xff8000000a097808 */ /* 0x002fe40004000000 */
[----:B------:R-:W-:Y:S02]  /*b990*/  ISETP.GE.AND P0, PT, R4, R241, PT ;  /* 0x000000f10400720c */ /* 0x000fe40003f06270 */
[----:B------:R-:W-:Y:S02]  /*b9a0*/  FMNMX3.FTZ R8, R8, R140, R142, !PT ;  /* 0x0000008c08087276 */ /* 0x000fe4000781008e */
[----:B------:R-:W-:-:S02]  /*b9b0*/  FMNMX3.FTZ R7, R7, R249, R216, !PT ;  /* 0x000000f907077276 */ /* 0x000fc400078100d8 */
[----:B------:R-:W-:Y:S02]  /*b9c0*/  FSEL R244, R9, -INF , !P0 ;  /* 0xff80000009f47808 */ /* 0x000fe40004000000 */
[----:B------:R-:W-:Y:S02]  /*b9d0*/  FMNMX3.FTZ R16, R8, R132, R139, !PT ;  /* 0x0000008408107276 */ /* 0x000fe4000781008b */
[----:B----4-:R-:W-:Y:S01]  /*b9e0*/  FMNMX3.FTZ R13, R7, R247, R246, !PT ;  /* 0x000000f7070d7276 */ /* 0x010fe200078100f6 */
[----:B---3--:R-:W-:Y:S06]  /*b9f0*/  BRA.U !UP0, `(.L_x_807) ;  /* 0x0000000508707547 */ /* 0x008fec000b800000 */
        /* <DEDUP_REMOVED lines=20> */
[----:B------:R-:W-:Y:S01]  /*bb40*/  @!P2 LDGSTS.E.BYPASS.LTC128B.128 [R236+0x8000], desc[UR24][R14.64] ;  /* 0x080000000eecafae */ /* 0x000fe2000b981a18 */
[----:B------:R-:W-:Y:S02]  /*bb50*/  IMAD.U32 R9, RZ, RZ, UR5 ;  /* 0x00000005ff097e24 */ /* 0x000fe4000f8e00ff */
        /* <DEDUP_REMOVED lines=9> */
[----:B--2---:R-:W-:-:S05]  /*bbf0*/  IMAD.U32 R10, RZ, RZ, UR5 ;  /* 0x00000005ff0a7e24 */ /* 0x004fca000f8e00ff */
[----:B------:R-:W-:-:S04]  /*bc00*/  @!P2 LEA R10, P0, R10, R132, 0x1 ;  /* 0x000000840a0aa211 */ /* 0x000fc800078008ff */
[C---:B------:R-:W-:Y:S02]  /*bc10*/  @!P2 LEA.HI.X R11, R8.reuse, R139, R7, 0x1, P0 ;  /* 0x0000008b080ba211 */ /* 0x040fe400000f0c07 */
[----:B------:R-:W-:-:S03]  /*bc20*/  @!P1 LEA R8, P0, R8, R132, 0x1 ;  /* 0x0000008408089211 */ /* 0x000fc600078008ff */
[----:B------:R-:W-:Y:S01]  /*bc30*/  @!PT LDS RZ, [RZ] ;  /* 0x00000000fffff984 */ /* 0x000fe20000000800 */
[----:B------:R-:W-:Y:S01]  /*bc40*/  @!PT LDS RZ, [RZ] ;  /* 0x00000000fffff984 */ /* 0x000fe20000000800 */
[----:B------:R-:W-:Y:S01]  /*bc50*/  @!PT LDS RZ, [RZ] ;  /* 0x00000000fffff984 */ /* 0x000fe20000000800 */
[----:B------:R-:W-:Y:S01]  /*bc60*/  @!P2 LDGSTS.E.BYPASS.LTC128B.128 [R236+0x8800], desc[UR24][R10.64] ;  /* 0x088000000aecafae */ /* 0x000fe2000b981a18 */
[----:B------:R-:W-:Y:S01]  /*bc70*/  @!P1 LEA.HI.X R9, R9, R139, R7, 0x1, P0 ;  /* 0x0000008b09099211 */ /* 0x000fe200000f0c07 */
[----:B------:R-:W-:Y:S02]  /*bc80*/  IMAD.U32 R7, RZ, RZ, UR30 ;  /* 0x0000001eff077e24 */ /* 0x000fe4000f8e00ff */
[----:B------:R1:W-:Y:S03]  /*bc90*/  @P2 STS.128 [R236+0x8800], RZ ;  /* 0x008800ffec002388 */ /* 0x0003e60000000c00 */
[----:B------:R-:W-:Y:S01]  /*bca0*/  @!P2 IADD3 R7, P0, PT, R7, UR5, RZ ;  /* 0x000000050707ac10 */ /* 0x000fe2000ff1e0ff */
[----:B------:R-:W-:Y:S01]  /*bcb0*/  @!PT LDS RZ, [RZ] ;  /* 0x00000000fffff984 */ /* 0x000fe20000000800 */
[----:B------:R-:W-:Y:S01]  /*bcc0*/  @!PT LDS RZ, [RZ] ;  /* 0x00000000fffff984 */ /* 0x000fe20000000800 */
[----:B------:R-:W-:Y:S01]  /*bcd0*/  @!PT LDS RZ, [RZ] ;  /* 0x00000000fffff984 */ /* 0x000fe20000000800 */
[----:B------:R2:W-:Y:S04]  /*bce0*/  @!P1 LDGSTS.E.BYPASS.LTC128B.128 [R236+0xa800], desc[UR24][R8.64+0x80] ;  /* 0x0a80008008ec9fae */ /* 0x0005e8000b981a18 */
[----:B------:R1:W-:Y:S01]  /*bcf0*/  @P1 STS.128 [R236+0xa800], RZ ;  /* 0x00a800ffec001388 */ /* 0x0003e20000000c00 */
[----:B--2---:R-:W-:-:S05]  /*bd00*/  IMAD.U32 R8, RZ, RZ, UR17 ;  /* 0x00000011ff087e24 */ /* 0x004fca000f8e00ff */
        /* <DEDUP_REMOVED lines=18> */
[----:B------:R2:W-:Y:S01]  /*be30*/  @!P1 LDGSTS.E.BYPASS.LTC128B.128 [R236+0xb000], desc[UR24][R8.64+0x80] ;  /* 0x0b00008008ec9fae */ /* 0x0005e2000b981a18 */
[----:B------:R-:W-:-:S03]  /*be40*/  @!P2 LEA R7, P0, R7, UR5, 0x5 ;  /* 0x000000050707ac11 */ /* 0x000fc6000f8028ff */
[----:B------:R1:W-:Y:S01]  /*be50*/  @P1 STS.128 [R236+0xb000], RZ ;  /* 0x00b000ffec001388 */ /* 0x0003e20000000c00 */
[----:B--2---:R-:W-:Y:S02]  /*be60*/  IMAD.U32 R9, RZ, RZ, UR10 ;  /* 0x0000000aff097e24 */ /* 0x004fe4000f8e00ff */
[----:B------:R-:W-:-:S05]  /*be70*/  IMAD.U32 R8, RZ, RZ, UR11 ;  /* 0x0000000bff087e24 */ /* 0x000fca000f8e00ff */
        /* <DEDUP_REMOVED lines=20> */
.L_x_807:
[----:B------:R-:W2:Y:S01]  /*bfc0*/  LDL.LU R42, [R1+0x38] ;  /* 0x00003800012a7983 */ /* 0x000ea20000300800 */
[----:B------:R-:W-:-:S03]  /*bfd0*/  MOV R40, R52 ;  /* 0x0000003400287202 */ /* 0x000fc60000000f00 */
[----:B------:R-:W3:Y:S04]  /*bfe0*/  LDL.LU R215, [R1+0x14] ;  /* 0x0000140001d77983 */ /* 0x000ee80000300800 */
[----:B------:R-:W3:Y:S04]  /*bff0*/  LDL.LU R214, [R1+0xc] ;  /* 0x00000c0001d67983 */ /* 0x000ee80000300800 */
[----:B------:R4:W-:Y:S04]  /*c000*/  STL [R1+0xb8], R228 ;  /* 0x0000b8e401007387 */ /* 0x0009e80000100800 */
[----:B----4-:R-:W4:Y:S01]  /*c010*/  LDL.LU R228, [R1+0x4] ;  /* 0x0000040001e47983 */ /* 0x010f220000300800 */
[----:B-1----:R-:W1:Y:S01]  /*c020*/  MUFU.TANH R10, R17 ;  /* 0x00000011000a7308 */ /* 0x002e620000002400 */
[----:B------:R-:W-:-:S02]  /*c030*/  FSEL R9, R35, -INF , !P6 ;  /* 0xff80000023097808 */ /* 0x000fc40007000000 */
[----:B------:R-:W-:Y:S02]  /*c040*/  ISETP.GT.AND P0, PT, R3, R6, PT ;  /* 0x000000060300720c */ /* 0x000fe40003f04270 */
[----:B------:R-:W-:Y:S02]  /*c050*/  FSEL R243, R9, -INF , !P5 ;  /* 0xff80000009f37808 */ /* 0x000fe40006800000 */
[----:B------:R-:W-:Y:S02]  /*c060*/  ISETP.GE.AND P6, PT, R6, R238, PT ;  /* 0x000000ee0600720c */ /* 0x000fe40003fc6270 */
[----:B------:R-:W-:Y:S02]  /*c070*/  FSEL R9, R36, -INF , !P0 ;  /* 0xff80000024097808 */ /* 0x000fe40004000000 */
[----:B------:R-:W-:Y:S02]  /*c080*/  FMNMX3.FTZ R7, R13, R245, R244, !PT ;  /* 0x000000f50d077276 */ /* 0x000fe400078100f4 */
[----:B------:R-:W-:-:S02]  /*c090*/  ISETP.GT.AND P5, PT, R12, R6, PT ;  /* 0x000000060c00720c */ /* 0x000fc40003fa4270 */
[----:B------:R-:W-:Y:S02]  /*c0a0*/  ISETP.GE.AND P0, PT, R6, R240, PT ;  /* 0x000000f00600720c */ /* 0x000fe40003f06270 */
[----:B------:R-:W-:Y:S01]  /*c0b0*/  FSEL R219, R9, -INF , !P6 ;  /* 0xff80000009db7808 */ /* 0x000fe20007000000 */
[----:B------:R-:W1:Y:S01]  /*c0c0*/  SHFL.BFLY PT, R11, R7, 0x2, 0x1f ;  /* 0x0c401f00070b7f89 */ /* 0x000e6200000e0000 */
[----:B------:R-:W-:Y:S02]  /*c0d0*/  FSEL R6, R34, -INF , !P5 ;  /* 0xff80000022067808 */ /* 0x000fe40006800000 */
[----:B------:R-:W-:Y:S01]  /*c0e0*/  ISETP.GT.AND P6, PT, R3, R5, PT ;  /* 0x000000050300720c */ /* 0x000fe20003fc4270 */
[----:B------:R1:W-:Y:S01]  /*c0f0*/  STL [R1+0xb4], R227 ;  /* 0x0000b4e301007387 */ /* 0x0003e20000100800 */
[----:B------:R-:W-:Y:S02]  /*c100*/  ISETP.GE.AND P5, PT, R5, R238, PT ;  /* 0x000000ee0500720c */ /* 0x000fe40003fa6270 */
[----:B-1----:R-:W-:-:S02]  /*c110*/  FSEL R10, R10, -INF , !P6 ;  /* 0xff8000000a0a7808 */ /* 0x002fc40007000000 */
[----:B------:R-:W-:Y:S02]  /*c120*/  ISETP.GE.AND P6, PT, R5, R240, PT ;  /* 0x000000f00500720c */ /* 0x000fe40003fc6270 */
[----:B------:R-:W-:Y:S02]  /*c130*/  FSEL R218, R10, -INF , !P5 ;  /* 0xff8000000ada7808 */ /* 0x000fe40006800000 */
[----:B------:R-:W-:Y:S01]  /*c140*/  FSEL R227, R6, -INF , !P0 ;  /* 0xff80000006e37808 */ /* 0x000fe20004000000 */
[----:B------:R-:W-:Y:S01]  /*c150*/  FMUL.FTZ R6, R209, UR6 ;  /* 0x00000006d1067c20 */ /* 0x000fe20008410000 */
[----:B------:R-:W-:Y:S02]  /*c160*/  ISETP.GT.AND P0, PT, R12, R5, PT ;  /* 0x000000050c00720c */ /* 0x000fe40003f04270 */
[----:B------:R-:W-:Y:S01]  /*c170*/  FMNMX3.FTZ R5, R136, R24, R23, !PT ;  /* 0x0000001888057276 */ /* 0x000fe20007810017 */
[----:B------:R1:W1:Y:S03]  /*c180*/  MUFU.TANH R14, R6 ;  /* 0x00000006000e7308 */ /* 0x0002660000002400 */
[----:B------:R-:W-:-:S04]  /*c190*/  FMNMX3.FTZ R5, R5, R27, R18, !PT ;  /* 0x0000001b05057276 */ /* 0x000fc80007810012 */
[----:B------:R-:W-:-:S04]  /*c1a0*/  FMNMX3.FTZ R5, R5, R234, R222, !PT ;  /* 0x000000ea05057276 */ /* 0x000fc800078100de */
[----:B------:R-:W-:Y:S02]  /*c1b0*/  FMNMX3.FTZ R5, R5, R49, R41, !PT ;  /* 0x0000003105057276 */ /* 0x000fe40007810029 */
[----:B------:R-:W-:Y:S02]  /*c1c0*/  ISETP.GT.AND P5, PT, R3, R4, PT ;  /* 0x000000040300720c */ /* 0x000fe40003fa4270 */
[----:B------:R-:W-:Y:S01]  /*c1d0*/  FMNMX3.FTZ R5, R5, R40, R251, !PT ;  /* 0x0000002805057276 */ /* 0x000fe200078100fb */
[----:B-1----:R-:W-:Y:S01]  /*c1e0*/  FMUL.FTZ R6, R210, UR6 ;  /* 0x00000006d2067c20 */ /* 0x002fe20008410000 */
[----:B------:R-:W-:Y:S02]  /*c1f0*/  FMNMX.FTZ R11, R7, R11, !PT ;  /* 0x0000000b070b7209 */ /* 0x000fe40007810000 */
[----:B------:R-:W-:Y:S01]  /*c200*/  FMNMX3.FTZ R7, R5, R217, R212, !PT ;  /* 0x000000d905077276 */ /* 0x000fe200078100d4 */
[----:B------:R1:W1:Y:S01]  /*c210*/  MUFU.TANH R9, R6 ;  /* 0x0000000600097308 */ /* 0x0002620000002400 */
[----:B------:R-:W-:-:S02]  /*c220*/  FMNMX3.FTZ R5, R134, R29, R28, !PT ;  /* 0x0000001d86057276 */ /* 0x000fc4000781001c */
[----:B------:R-:W-:Y:S02]  /*c230*/  FMNMX3.FTZ R7, R7, R248, R219, !PT ;  /* 0x000000f807077276 */ /* 0x000fe400078100db */
[----:B------:R-:W-:Y:S02]  /*c240*/  FMNMX3.FTZ R5, R5, R30, R33, !PT ;  /* 0x0000001e05057276 */ /* 0x000fe40007810021 */
[----:B-1----:R-:W-:Y:S02]  /*c250*/  FSEL R6, R14, -INF , !P5 ;  /* 0xff8000000e067808 */ /* 0x002fe40006800000 */
[----:B------:R-:W-:-:S04]  /*c260*/  ISETP.GE.AND P5, PT, R4, R238, PT ;  /* 0x000000ee0400720c */ /* 0x000fc80003fa6270 */
[----:B------:R-:W-:Y:S02]  /*c270*/  FSEL R36, R6, -INF , !P5 ;  /* 0xff80000006247808 */ /* 0x000fe40006800000 */
[----:B------:R-:W-:Y:S02]  /*c280*/  FMNMX3.FTZ R6, R5, R242, R233, !PT ;  /* 0x000000f205067276 */ /* 0x000fe400078100e9 */
[----:B------:R-:W-:Y:S02]  /*c290*/  FMNMX3.FTZ R5, R7, R218, R36, !PT ;  /* 0x000000da07057276 */ /* 0x000fe40007810024 */
[----:B------:R-:W-:Y:S02]  /*c2a0*/  FSEL R7, R9, -INF , !P0 ;  /* 0xff80000009077808 */ /* 0x000fe40004000000 */
[----:B------:R-:W1:Y:S01]  /*c2b0*/  SHFL.BFLY PT, R9, R11, 0x1, 0x1f ;  /* 0x0c201f000b097f89 */ /* 0x000e6200000e0000 */
[----:B------:R-:W-:Y:S02]  /*c2c0*/  ISETP.GT.AND P5, PT, R12, R4, PT ;  /* 0x000000040c00720c */ /* 0x000fe40003fa4270 */
[----:B------:R-:W-:-:S02]  /*c2d0*/  ISETP.GE.AND P0, PT, R4, R240, PT ;  /* 0x000000f00400720c */ /* 0x000fc40003f06270 */
[----:B------:R-:W-:-:S04]  /*c2e0*/  FMNMX3.FTZ R4, R6, R221, R38, !PT ;  /* 0x000000dd06047276 */ /* 0x000fc80007810026 */
[----:B------:R-:W-:Y:S01]  /*c2f0*/  FMNMX3.FTZ R4, R4, R141, R138, !PT ;  /* 0x0000008d04047276 */ /* 0x000fe2000781008a */
[----:B------:R1:W-:Y:S04]  /*c300*/  STL [R1+0xb0], R226 ;  /* 0x0000b0e201007387 */ /* 0x0003e80000100800 */
[----:B------:R-:W-:Y:S01]  /*c310*/  STL [R1+0xac], R225 ;  /* 0x0000ace101007387 */ /* 0x000fe20000100800 */
[----:B-1----:R-:W-:Y:S02]  /*c320*/  FMNMX.FTZ R140, R11, R9, !PT ;  /* 0x000000090b8c7209 */ /* 0x002fe40007810000 */
[----:B------:R-:W-:Y:S02]  /*c330*/  FSEL R226, R7, -INF , !P6 ;  /* 0xff80000007e27808 */ /* 0x000fe40007000000 */
[----:B------:R-:W-:Y:S01]  /*c340*/  FSETP.NEU.FTZ.AND P6, PT, R140, -INF , PT ;  /* 0xff8000008c00780b */ /* 0x000fe20003fdd000 */
[----:B------:R-:W-:Y:S04]  /*c350*/  STL [R1+0xa8], R224 ;  /* 0x0000a8e001007387 */ /* 0x000fe80000100800 */
[----:B------:R-:W-:Y:S04]  /*c360*/  STL [R1+0xa4], R2 ;  /* 0x0000a40201007387 */ /* 0x000fe80000100800 */
[----:B------:R-:W-:Y:S01]  /*c370*/  STL [R1+0xa0], R0 ;  /* 0x0000a00001007387 */ /* 0x000fe20000100800 */
[----:B------:R-:W1:Y:S01]  /*c380*/  S2R R37, SR_TID.X ;  /* 0x0000000000257919 */ /* 0x000e620000002100 */
[----:B---3--:R-:W-:-:S05]  /*c390*/  FMNMX3.FTZ R8, R16, R215, R214, !PT ;  /* 0x000000d710087276 */ /* 0x008fca00078100d6 */
[----:B------:R-:W3:Y:S02]  /*c3a0*/  SHFL.BFLY PT, R13, R8, 0x2, 0x1f ;  /* 0x0c401f00080d7f89 */ /* 0x000ee400000e0000 */
[----:B---3--:R-:W-:Y:S01]  /*c3b0*/  FMNMX.FTZ R13, R8, R13, !PT ;  /* 0x0000000d080d7209 */ /* 0x008fe20007810000 */
[----:B------:R-:W-:Y:S01]  /*c3c0*/  FMUL.FTZ R8, R211, UR6 ;  /* 0x00000006d3087c20 */ /* 0x000fe20008410000 */
[----:B----4-:R-:W-:Y:S01]  /*c3d0*/  FMNMX3.FTZ R4, R4, R228, R250, !PT ;  /* 0x000000e404047276 */ /* 0x010fe200078100fa */
[----:B------:R-:W3:Y:S02]  /*c3e0*/  LDCU UR6, c[0x0][0x45c] ;  /* 0x00008b80ff0677ac */ /* 0x000ee40008000800 */
[----:B------:R4:W1:Y:S01]  /*c3f0*/  MUFU.TANH R14, R8 ;  /* 0x00000008000e7308 */ /* 0x0008620000002400 */
[----:B------:R-:W2:Y:S04]  /*c400*/  SHFL.BFLY PT, R10, R13, 0x1, 0x1f ;  /* 0x0c201f000d0a7f89 */ /* 0x000ea800000e0000 */
[----:B----4-:R-:W4:Y:S01]  /*c410*/  SHFL.BFLY PT, R8, R5, 0x2, 0x1f ;  /* 0x0c401f0005087f89 */ /* 0x010f2200000e0000 */
[----:B-1----:R-:W-:-:S02]  /*c420*/  FSEL R6, R14, -INF , !P5 ;  /* 0xff8000000e067808 */ /* 0x002fc40006800000 */
[----:B------:R-:W-:Y:S02]  /*c430*/  FMNMX3.FTZ R4, R4, R243, R227, !PT ;  /* 0x000000f304047276 */ /* 0x000fe400078100e3 */
[----:B------:R-:W-:-:S04]  /*c440*/  FSEL R225, R6, -INF , !P0 ;  /* 0xff80000006e17808 */ /* 0x000fc80004000000 */
[----:B------:R-:W-:Y:S02]  /*c450*/  FMNMX3.FTZ R6, R4, R226, R225, !PT ;  /* 0x000000e204067276 */ /* 0x000fe400078100e1 */
[----:B--2---:R-:W-:Y:S02]  /*c460*/  FMNMX.FTZ R50, R13, R10, !PT ;  /* 0x0000000a0d327209 */ /* 0x004fe40007810000 */
[----:B----4-:R-:W-:-:S05]  /*c470*/  FMNMX.FTZ R4, R5, R8, !PT ;  /* 0x0000000805047209 */ /* 0x010fca0007810000 */
[----:B------:R-:W1:Y:S01]  /*c480*/  SHFL.BFLY PT, R9, R4, 0x1, 0x1f ;  /* 0x0c201f0004097f89 */ /* 0x000e6200000e0000 */
[C---:B---3--:R-:W-:Y:S01]  /*c490*/  FMUL.FTZ R13, R50.reuse, UR6 ;  /* 0x00000006320d7c20 */ /* 0x048fe20008410000 */
[----:B------:R-:W-:Y:S02]  /*c4a0*/  FSETP.NEU.FTZ.AND P5, PT, R50, -INF , PT ;  /* 0xff8000003200780b */ /* 0x000fe40003fbd000 */
[----:B------:R-:W2:Y:S01]  /*c4b0*/  SHFL.BFLY PT, R8, R6, 0x2, 0x1f ;  /* 0x0c401f0006087f89 */ /* 0x000ea200000e0000 */
[----:B------:R-:W-:Y:S01]  /*c4c0*/  FMUL.FTZ R14, R140, UR6 ;  /* 0x000000068c0e7c20 */ /* 0x000fe20008410000 */
[----:B------:R-:W-:-:S04]  /*c4d0*/  FSEL R13, R13, RZ, P5 ;  /* 0x000000ff0d0d7208 */ /* 0x000fc80002800000 */
[----:B------:R-:W-:Y:S01]  /*c4e0*/  FSEL R14, R14, RZ, P6 ;  /* 0x000000ff0e0e7208 */ /* 0x000fe20003000000 */
[----:B------:R-:W-:-:S04]  /*c4f0*/  FFMA.FTZ R5, R26, UR6, -R13 ;  /* 0x000000061a057c23 */ /* 0x000fc8000801080d */
[----:B------:R3:W-:Y:S01]  /*c500*/  MUFU.EX2 R224, R5 ;  /* 0x0000000500e07308 */ /* 0x0007e20000000800 */
[----:B-1----:R-:W-:Y:S01]  /*c510*/  FMNMX.FTZ R64, R4, R9, !PT ;  /* 0x0000000904407209 */ /* 0x002fe20007810000 */
[----:B------:R-:W-:Y:S01]  /*c520*/  FFMA.FTZ R4, R21, UR6, -R14 ;  /* 0x0000000615047c23 */ /* 0x000fe2000801080e */
[----:B---3--:R-:W-:-:S05]  /*c530*/  FFMA.FTZ R5, R31, UR6, -R13 ;  /* 0x000000061f057c23 */ /* 0x008fca000801080d */
[----:B------:R1:W-:Y:S01]  /*c540*/  MUFU.EX2 R2, R4 ;  /* 0x0000000400027308 */ /* 0x0003e20000000800 */
[C---:B------:R-:W-:Y:S01]  /*c550*/  FMUL.FTZ R15, R64.reuse, UR6 ;  /* 0x00000006400f7c20 */ /* 0x040fe20008410000 */
[----:B------:R-:W-:-:S06]  /*c560*/  FSETP.NEU.FTZ.AND P0, PT, R64, -INF , PT ;  /* 0xff8000004000780b */ /* 0x000fcc0003f1d000 */
[----:B------:R3:W-:Y:S01]  /*c570*/  MUFU.EX2 R0, R5 ;  /* 0x0000000500007308 */ /* 0x0007e20000000800 */
[----:B------:R-:W-:Y:S01]  /*c580*/  FSEL R15, R15, RZ, P0 ;  /* 0x000000ff0f0f7208 */ /* 0x000fe20000000000 */
[----:B-1----:R-:W-:Y:S01]  /*c590*/  FFMA.FTZ R4, R20, UR6, -R14 ;  /* 0x0000000614047c23 */ /* 0x002fe2000801080e */
[----:B---3--:R-:W-:-:S05]  /*c5a0*/  FFMA.FTZ R5, R32, UR6, -R13 ;  /* 0x0000000620057c23 */ /* 0x008fca000801080d */
[----:B------:R1:W-:Y:S08]  /*c5b0*/  MUFU.EX2 R232, R4 ;  /* 0x0000000400e87308 */ /* 0x0003f00000000800 */
[----:B------:R2:W-:Y:S01]  /*c5c0*/  MUFU.EX2 R43, R5 ;  /* 0x00000005002b7308 */ /* 0x0005e20000000800 */
[----:B-1----:R-:W-:Y:S01]  /*c5d0*/  FFMA.FTZ R4, R19, UR6, -R14 ;  /* 0x0000000613047c23 */ /* 0x002fe2000801080e */
[----:B--2---:R-:W-:-:S06]  /*c5e0*/  FMNMX.FTZ R5, R6, R8, !PT ;  /* 0x0000000806057209 */ /* 0x004fcc0007810000 */
[----:B------:R1:W-:Y:S01]  /*c5f0*/  MUFU.EX2 R51, R4 ;  /* 0x0000000400337308 */ /* 0x0003e20000000800 */
[----:B------:R-:W2:Y:S01]  /*c600*/  SHFL.BFLY PT, R6, R5, 0x1, 0x1f ;  /* 0x0c201f0005067f89 */ /* 0x000ea200000e0000 */
[----:B-1----:R-:W-:-:S06]  /*c610*/  FFMA.FTZ R4, R24, UR6, -R15 ;  /* 0x0000000618047c23 */ /* 0x002fcc000801080f */
[----:B------:R1:W-:Y:S01]  /*c620*/  MUFU.EX2 R39, R4 ;  /* 0x0000000400277308 */ /* 0x0003e20000000800 */
[----:B------:R-:W-:Y:S01]  /*c630*/  FFMA.FTZ R7, R25, UR6, -R13 ;  /* 0x0000000619077c23 */ /* 0x000fe2000801080d */
[----:B------:R-:W-:Y:S01]  /*c640*/  SHF.L.U32 R37, R37, 0x6, RZ ;  /* 0x0000000625257819 */ /* 0x000fe200000006ff */
[----:B-1----:R-:W-:-:S05]  /*c650*/  FFMA.FTZ R4, R23, UR6, -R15 ;  /* 0x0000000617047c23 */ /* 0x002fca000801080f */
[----:B------:R1:W-:Y:S01]  /*c660*/  MUFU.EX2 R142, R4 ;  /* 0x00000004008e7308 */ /* 0x0003e20000000800 */
[----:B--2---:R-:W-:-:S07]  /*c670*/  FMNMX.FTZ R65, R5, R6, !PT ;  /* 0x0000000605417209 */ /* 0x004fce0007810000 */
[----:B------:R2:W-:Y:S01]  /*c680*/  MUFU.EX2 R213, R7 ;  /* 0x0000000700d57308 */ /* 0x0005e20000000800 */
[----:B-1----:R-:W-:-:S07]  /*c690*/  FFMA.FTZ R4, R27, UR6, -R15 ;  /* 0x000000061b047c23 */ /* 0x002fce000801080f */
[----:B------:R1:W-:Y:S01]  /*c6a0*/  MUFU.EX2 R27, R4 ;  /* 0x00000004001b7308 */ /* 0x0003e20000000800 */
[----:B--2---:R-:W-:Y:S01]  /*c6b0*/  FFMA.FTZ R7, R22, UR6, -R14 ;  /* 0x0000000616077c23 */ /* 0x004fe2000801080e */
[----:B------:R-:W-:Y:S06]  /*c6c0*/  STL [R1+0x4c], R50 ;  /* 0x00004c3201007387 */ /* 0x000fec0000100800 */
[----:B------:R-:W-:Y:S01]  /*c6d0*/  MUFU.EX2 R26, R7 ;  /* 0x00000007001a7308 */ /* 0x000fe20000000800 */
[----:B-1----:R-:W-:-:S07]  /*c6e0*/  FFMA.FTZ R4, R18, UR6, -R15 ;  /* 0x0000000612047c23 */ /* 0x002fce000801080f */
[----:B------:R1:W-:Y:S01]  /*c6f0*/  MUFU.EX2 R139, R4 ;  /* 0x00000004008b7308 */ /* 0x0003e20000000800 */
[----:B------:R-:W-:Y:S04]  /*c700*/  STL [R1+0x48], R140 ;  /* 0x0000488c01007387 */ /* 0x000fe80000100800 */
[----:B------:R-:W-:Y:S04]  /*c710*/  STL [R1+0x44], R64 ;  /* 0x0000444001007387 */ /* 0x000fe80000100800 */
[----:B------:R-:W-:Y:S01]  /*c720*/  STL [R1+0x40], R65 ;  /* 0x0000404101007387 */ /* 0x000fe20000100800 */
[----:B-1----:R-:W-:-:S04]  /*c730*/  LOP3.LUT R4, R42, 0x8, R230, 0x78, !PT ;  /* 0x000000082a047812 */ /* 0x002fc800078e78e6 */
[----:B------:R-:W-:-:S05]  /*c740*/  LOP3.LUT R7, R4, 0x200, R37, 0xf8, !PT ;  /* 0x0000020004077812 */ /* 0x000fca00078ef825 */
[----:B------:R1:W-:Y:S04]  /*c750*/  STL [R1+0x60], R7 ;  /* 0x0000600701007387 */ /* 0x0003e80000100800 */
[----:B------:R-:W2:Y:S01]  /*c760*/  LDL.LU R37, [R1+0x30] ;  /* 0x0000300001257983 */ /* 0x000ea20000300800 */
[----:B------:R-:W3:Y:S01]  /*c770*/  S2UR UR5, SR_CgaCtaId ;  /* 0x00000000000579c3 */ /* 0x000ee20000008800 */
[----:B------:R-:W-:Y:S01]  /*c780*/  FSEL R6, R50, RZ, P5 ;  /* 0x000000ff32067208 */ /* 0x000fe20002800000 */
[C---:B------:R-:W-:Y:S01]  /*c790*/  FMUL.FTZ R20, R65.reuse, UR6 ;  /* 0x0000000641147c20 */ /* 0x040fe20008410000 */
[----:B------:R-:W-:-:S04]  /*c7a0*/  FSETP.NEU.FTZ.AND P5, PT, R65, -INF , PT ;  /* 0xff8000004100780b */ /* 0x000fc80003fbd000 */
[----:B------:R-:W-:-:S05]  /*c7b0*/  FSEL R20, R20, RZ, P5 ;  /* 0x000000ff14147208 */ /* 0x000fca0002800000 */
[----:B------:R-:W-:Y:S01]  /*c7c0*/  FFMA.FTZ R4, R28, UR6, -R20 ;  /* 0x000000061c047c23 */ /* 0x000fe20008010814 */
[----:B------:R-:W-:Y:S01]  /*c7d0*/  UMOV UR7, 0x400 ;  /* 0x0000040000077882 */ /* 0x000fe20000000000 */
[----:B------:R-:W-:Y:S02]  /*c7e0*/  FADD.FTZ R6, R133, -R6 ;  /* 0x8000000685067221 */ /* 0x000fe40000010000 */
[----:B------:R4:W-:Y:S02]  /*c7f0*/  MUFU.EX2 R34, R4 ;  /* 0x0000000400227308 */ /* 0x0009e40000000800 */
[----:B------:R-:W-:Y:S01]  /*c800*/  FMUL.FTZ R6, R6, UR6 ;  /* 0x0000000606067c20 */ /* 0x000fe20008410000 */
[----:B---3--:R-:W-:Y:S01]  /*c810*/  ULEA UR5, UR5, UR7, 0x18 ;  /* 0x0000000705057291 */ /* 0x008fe2000f8ec0ff */
[----:B----4-:R-:W-:-:S04]  /*c820*/  FFMA.FTZ R4, R30, UR6, -R20 ;  /* 0x000000061e047c23 */ /* 0x010fc80008010814 */
[----:B------:R3:W-:Y:S01]  /*c830*/  MUFU.EX2 R42, R4 ;  /* 0x00000004002a7308 */ /* 0x0007e20000000800 */
[----:B------:R-:W-:Y:S01]  /*c840*/  LEA R35, R7, UR5, 0x1 ;  /* 0x0000000507237c11 */ /* 0x000fe2000f8e08ff */
[----:B------:R-:W-:-:S04]  /*c850*/  FFMA.FTZ R5, R29, UR6, -R20 ;  /* 0x000000061d057c23 */ /* 0x000fc80008010814 */
[----:B------:R-:W4:Y:S02]  /*c860*/  LDSM.16.MT88.4 R16, [R35+0xc000] ;  /* 0x00c000002310783b */ /* 0x000f240000004200 */
[----:B------:R1:W4:Y:S01]  /*c870*/  MUFU.EX2 R24, R6 ;  /* 0x0000000600187308 */ /* 0x0003220000000800 */
[----:B---3--:R-:W-:-:S07]  /*c880*/  FSEL R4, R64, RZ, P0 ;  /* 0x000000ff40047208 */ /* 0x008fce0000000000 */
[----:B------:R3:W-:Y:S01]  /*c890*/  MUFU.EX2 R25, R5 ;  /* 0x0000000500197308 */ /* 0x0007e20000000800 */
[----:B-1----:R-:W-:Y:S01]  /*c8a0*/  FADD.FTZ R6, R136, -R4 ;  /* 0x8000000488067221 */ /* 0x002fe20000010000 */
[----:B------:R-:W-:-:S05]  /*c8b0*/  FSEL R4, R65, RZ, P5 ;  /* 0x000000ff41047208 */ /* 0x000fca0002800000 */
[----:B------:R-:W-:Y:S01]  /*c8c0*/  FADD.FTZ R4, R134, -R4 ;  /* 0x8000000486047221 */ /* 0x000fe20000010000 */
[----:B---3--:R-:W-:-:S03]  /*c8d0*/  FSEL R5, R140, RZ, P6 ;  /* 0x000000ff8c057208 */ /* 0x008fc60003000000 */
[----:B------:R-:W-:Y:S02]  /*c8e0*/  FMUL.FTZ R4, R4, UR6 ;  /* 0x0000000604047c20 */ /* 0x000fe40008410000 */
[----:B------:R-:W-:Y:S02]  /*c8f0*/  FADD.FTZ R5, R135, -R5 ;  /* 0x8000000587057221 */ /* 0x000fe40000010000 */
[----:B------:R1:W-:Y:S01]  /*c900*/  MUFU.EX2 R21, R4 ;  /* 0x0000000400157308 */ /* 0x0003e20000000800 */
[----:B------:R-:W-:Y:S01]  /*c910*/  FMUL.FTZ R6, R6, UR6 ;  /* 0x0000000606067c20 */ /* 0x000fe20008410000 */
[----:B------:R-:W-:-:S06]  /*c920*/  FMUL.FTZ R5, R5, UR6 ;  /* 0x0000000605057c20 */ /* 0x000fcc0008410000 */
[----:B------:R-:W3:Y:S01]  /*c930*/  MUFU.EX2 R23, R5 ;  /* 0x0000000500177308 */ /* 0x000ee20000000800 */
[----:B-1----:R-:W-:-:S07]  /*c940*/  FFMA.FTZ R4, R33, UR6, -R20 ;  /* 0x0000000621047c23 */ /* 0x002fce0008010814 */
[----:B------:R-:W1:Y:S08]  /*c950*/  MUFU.EX2 R22, R6 ;  /* 0x0000000600167308 */ /* 0x000e700000000800 */
[----:B------:R1:W1:Y:S01]  /*c960*/  MUFU.EX2 R32, R4 ;  /* 0x0000000400207308 */ /* 0x0002620000000800 */
[----:B------:R-:W-:Y:S01]  /*c970*/  MOV R52, 0x20 ;  /* 0x0000002000347802 */ /* 0x000fe20000000f00 */
[-C--:B----4-:R-:W-:Y:S01]  /*c980*/  FMUL.FTZ R144, R144, R24.reuse ;  /* 0x0000001890907220 */ /* 0x090fe20000410000 */
[----:B------:R-:W-:Y:S01]  /*c990*/  FMUL.FTZ R145, R145, R24 ;  /* 0x0000001891917220 */ /* 0x000fe20000410000 */
[-C--:B---3--:R-:W-:Y:S01]  /*c9a0*/  FMUL.FTZ R146, R146, R23.reuse ;  /* 0x0000001792927220 */ /* 0x088fe20000410000 */
[----:B------:R-:W-:Y:S01]  /*c9b0*/  SEL R33, R52, 0xffffffe0, !P4 ;  /* 0xffffffe034217807 */ /* 0x000fe20006000000 */
[----:B------:R-:W-:Y:S01]  /*c9c0*/  FMUL.FTZ R147, R147, R23 ;  /* 0x0000001793937220 */ /* 0x000fe20000410000 */
[----:B------:R-:W-:Y:S01]  /*c9d0*/  F2FP.BF16.F32.PACK_AB R8, R224, R213 ;  /* 0x000000d5e008723e */ /* 0x000fe200000010ff */
[-C--:B------:R-:W-:Y:S01]  /*c9e0*/  FMUL.FTZ R150, R150, R21.reuse ;  /* 0x0000001596967220 */ /* 0x080fe20000410000 */
[----:B------:R-:W-:Y:S01]  /*c9f0*/  F2FP.BF16.F32.PACK_AB R9, R2, R26 ;  /* 0x0000001a0209723e */ /* 0x000fe200000010ff */
[----:B-1----:R-:W-:Y:S01]  /*ca00*/  FMUL.FTZ R148, R148, R22 ;  /* 0x0000001694947220 */ /* 0x002fe20000410000 */
        /* <DEDUP_REMOVED lines=8> */
[----:B------:R-:W-:Y:S01]  /*ca90*/  F2FP.BF16.F32.PACK_AB R5, R34, R25 ;  /* 0x000000192205723e */ /* 0x000fe200000010ff */
[-C--:B------:R-:W-:Y:S01]  /*caa0*/  FMUL.FTZ R154, R154, R21.reuse ;  /* 0x000000159a9a7220 */ /* 0x080fe20000410000 */
[----:B------:R-:W-:Y:S01]  /*cab0*/  F2FP.BF16.F32.PACK_AB R7, R32, R42 ;  /* 0x0000002a2007723e */ /* 0x000fe200000010ff */
[----:B------:R-:W-:Y:S01]  /*cac0*/  FMUL.FTZ R155, R155, R21 ;  /* 0x000000159b9b7220 */ /* 0x000fe20000410000 */
[-C--:B------:R-:W-:Y:S01]  /*cad0*/  FMUL.FTZ R156, R156, R24.reuse ;  /* 0x000000189c9c7220 */ /* 0x080fe20000410000 */
[-C--:B------:R-:W-:Y:S01]  /*cae0*/  FMUL.FTZ R157, R157, R24.reuse ;  /* 0x000000189d9d7220 */ /* 0x080fe20000410000 */
[-C--:B------:R-:W-:Y:S01]  /*caf0*/  FMUL.FTZ R158, R158, R23.reuse ;  /* 0x000000179e9e7220 */ /* 0x080fe20000410000 */
[----:B------:R-:W-:Y:S01]  /*cb00*/  FMUL.FTZ R159, R159, R23 ;  /* 0x000000179f9f7220 */ /* 0x000fe20000410000 */
[----:B------:R-:W-:Y:S01]  /*cb10*/  IADD3 R132, PT, PT, R33, R35, RZ ;  /* 0x0000002321847210 */ /* 0x000fe20007ffe0ff */
[-C--:B------:R-:W-:Y:S08]  /*cb20*/  HMMA.16816.F32.BF16 R208, R8, R16.reuse, R144 ;  /* 0x0000001008d0723c */ /* 0x080ff00000041890 */
[C---:B------:R-:W-:Y:S08]  /*cb30*/  HMMA.16816.F32.BF16 R148, R4.reuse, R16, R148 ;  /* 0x000000100494723c */ /* 0x040ff00000041894 */
[-C--:B------:R-:W-:Y:S08]  /*cb40*/  HMMA.16816.F32.BF16 R44, R4, R18.reuse, R152 ;  /* 0x00000012042c723c */ /* 0x080ff00000041898 */
[C---:B------:R-:W-:Y:S01]  /*cb50*/  HMMA.16816.F32.BF16 R28, R8.reuse, R18, R156 ;  /* 0x00000012081c723c */ /* 0x040fe2000004189c */
        /* <DEDUP_REMOVED lines=19> */
[C---:B------:R-:W-:Y:S08]  /*cc90*/  HMMA.16816.F32.BF16 R164, R4.reuse, R16, R164 ;  /* 0x0000001004a4723c */ /* 0x040ff000000418a4 */
[-C--:B------:R-:W-:Y:S08]  /*cca0*/  HMMA.16816.F32.BF16 R168, R4, R18.reuse, R168 ;  /* 0x0000001204a8723c */ /* 0x080ff000000418a8 */
[----:B------:R-:W-:Y:S01]  /*ccb0*/  HMMA.16816.F32.BF16 R60, R8, R18, R172 ;  /* 0x00000012083c723c */ /* 0x000fe200000418ac */
        /* <DEDUP_REMOVED lines=16> */
[----:B--2---:R-:W-:-:S05]  /*cdc0*/  IADD3 R133, PT, PT, R37, R162, RZ ;  /* 0x000000a225857210 */ /* 0x004fca0007ffe0ff */
[----:B------:R-:W1:Y:S01]  /*cdd0*/  LDSM.16.MT88.4 R16, [R133+0xc000] ;  /* 0x00c000008510783b */ /* 0x000e620000004200 */
[----:B------:R-:W-:Y:S01]  /*cde0*/  IADD3 R37, PT, PT, R33, R133, RZ ;  /* 0x0000008521257210 */ /* 0x000fe20007ffe0ff */
[-C--:B------:R-:W-:Y:S01]  /*cdf0*/  FMUL.FTZ R196, R196, R24.reuse ;  /* 0x00000018c4c47220 */ /* 0x080fe20000410000 */
[----:B------:R-:W-:Y:S01]  /*ce00*/  FMUL.FTZ R197, R197, R24 ;  /* 0x00000018c5c57220 */ /* 0x000fe20000410000 */
[-C--:B------:R-:W-:Y:S01]  /*ce10*/  FMUL.FTZ R198, R198, R23.reuse ;  /* 0x00000017c6c67220 */ /* 0x080fe20000410000 */
[----:B------:R-:W-:Y:S01]  /*ce20*/  FMUL.FTZ R199, R199, R23 ;  /* 0x00000017c7c77220 */ /* 0x000fe20000410000 */
[-C--:B------:R-:W-:Y:S01]  /*ce30*/  FMUL.FTZ R192, R192, R22.reuse ;  /* 0x00000016c0c07220 */ /* 0x080fe20000410000 */
[-C--:B-1----:R-:W-:Y:S08]  /*ce40*/  HMMA.16816.F32.BF16 R56, R8, R16.reuse, R176 ;  /* 0x000000100838723c */ /* 0x082ff000000418b0 */
[C---:B------:R-:W-:Y:S08]  /*ce50*/  HMMA.16816.F32.BF16 R180, R4.reuse, R16, R180 ;  /* 0x0000001004b4723c */ /* 0x040ff000000418b4 */
[-C--:B------:R-:W-:Y:S08]  /*ce60*/  HMMA.16816.F32.BF16 R184, R4, R18.reuse, R184 ;  /* 0x0000001204b8723c */ /* 0x080ff000000418b8 */
[----:B------:R-:W-:Y:S01]  /*ce70*/  HMMA.16816.F32.BF16 R188, R8, R18, R188 ;  /* 0x0000001208bc723c */ /* 0x000fe200000418bc */
[----:B------:R-:W1:Y:S01]  /*ce80*/  LDSM.16.MT88.4 R16, [R37+0xc000] ;  /* 0x00c000002510783b */ /* 0x000e620000004200 */
        /* <DEDUP_REMOVED lines=40> */
[----:B------:R-:W-:Y:S02]  /*d110*/  MOV R155, R32 ;  /* 0x00000020009b7202 */ /* 0x000fe40000000f00 */
[----:B------:R-:W-:Y:S02]  /*d120*/  MOV R154, R139 ;  /* 0x0000008b009a7202 */ /* 0x000fe40000000f00 */
[----:B------:R-:W-:-:S02]  /*d130*/  MOV R135, R138 ;  /* 0x0000008a00877202 */ /* 0x000fc40000000f00 */
[----:B------:R-:W-:Y:S01]  /*d140*/  MOV R161, R137 ;  /* 0x0000008900a17202 */ /* 0x000fe20000000f00 */
[-C--:B-1----:R-:W-:Y:S08]  /*d150*/  HMMA.16816.F32.BF16 R144, R8, R16.reuse, R68 ;  /* 0x000000100890723c */ /* 0x082ff00000041844 */
        /* <DEDUP_REMOVED lines=54> */
[----:B------:R-:W-:-:S02]  /*d4c0*/  MOV R178, R153 ;  /* 0x0000009900b27202 */ /* 0x000fc40000000f00 */
[----:B------:R-:W-:Y:S01]  /*d4d0*/  MOV R179, R157 ;  /* 0x0000009d00b37202 */ /* 0x000fe20000000f00 */
[C---:B-1----:R-:W-:Y:S08]  /*d4e0*/  HMMA.16816.F32.BF16 R120, R4.reuse, R16, R120 ;  /* 0x000000100478723c */ /* 0x042ff00000041878 */
[----:B------:R-:W-:Y:S01]  /*d4f0*/  HMMA.16816.F32.BF16 R124, R4, R18, R124 ;  /* 0x00000012047c723c */ /* 0x000fe2000004187c */
[----:B------:R-:W-:-:S04]  /*d500*/  FFMA.FTZ R4, R152, UR6, -R13 ;  /* 0x0000000698047c23 */ /* 0x000fc8000801080d */
[----:B------:R1:W-:Y:S02]  /*d510*/  MUFU.EX2 R152, R4 ;  /* 0x0000000400987308 */ /* 0x0003e40000000800 */
[----:B-1----:R-:W-:-:S06]  /*d520*/  FFMA.FTZ R4, R156, UR6, -R13 ;  /* 0x000000069c047c23 */ /* 0x002fcc000801080d */
[----:B------:R1:W2:Y:S02]  /*d530*/  MUFU.EX2 R156, R4 ;  /* 0x00000004009c7308 */ /* 0x0002a40000000800 */
[----:B-1----:R-:W-:-:S06]  /*d540*/  FFMA.FTZ R4, R161, UR6, -R13 ;  /* 0x00000006a1047c23 */ /* 0x002fcc000801080d */
[----:B------:R1:W-:Y:S02]  /*d550*/  MUFU.EX2 R160, R4 ;  /* 0x0000000400a07308 */ /* 0x0003e40000000800 */
[----:B-1----:R-:W-:Y:S01]  /*d560*/  FFMA.FTZ R4, R252, UR6, -R13 ;  /* 0x00000006fc047c23 */ /* 0x002fe2000801080d */
[-C--:B------:R-:W-:Y:S01]  /*d570*/  FMUL.FTZ R116, R116, R24.reuse ;  /* 0x0000001874747220 */ /* 0x080fe20000410000 */
[----:B------:R-:W-:Y:S01]  /*d580*/  FMUL.FTZ R117, R117, R24 ;  /* 0x0000001875757220 */ /* 0x000fe20000410000 */
[----:B------:R-:W-:-:S03]  /*d590*/  FMUL.FTZ R118, R118, R23 ;  /* 0x0000001776767220 */ /* 0x000fc60000410000 */
[----:B------:R1:W-:Y:S01]  /*d5a0*/  MUFU.EX2 R176, R4 ;  /* 0x0000000400b07308 */ /* 0x0003e20000000800 */
[-C--:B------:R-:W-:Y:S01]  /*d5b0*/  FMUL.FTZ R119, R119, R23.reuse ;  /* 0x0000001777777220 */ /* 0x080fe20000410000 */
[-C--:B------:R-:W-:Y:S01]  /*d5c0*/  FMUL.FTZ R128, R128, R24.reuse ;  /* 0x0000001880807220 */ /* 0x080fe20000410000 */
[----:B------:R-:W-:Y:S01]  /*d5d0*/  FMUL.FTZ R129, R129, R24 ;  /* 0x0000001881817220 */ /* 0x000fe20000410000 */
[-C--:B------:R-:W-:Y:S01]  /*d5e0*/  FMUL.FTZ R130, R130, R23.reuse ;  /* 0x0000001782827220 */ /* 0x080fe20000410000 */
[----:B------:R-:W-:Y:S01]  /*d5f0*/  FMUL.FTZ R131, R131, R23 ;  /* 0x0000001783837220 */ /* 0x000fe20000410000 */
[----:B------:R-:W3:Y:S01]  /*d600*/  LDL.LU R252, [R1] ;  /* 0x0000000001fc7983 */ /* 0x000ee20000300800 */
[--C-:B-1----:R-:W-:Y:S01]  /*d610*/  FFMA.FTZ R4, R235, UR6, -R14.reuse ;  /* 0x00000006eb047c23 */ /* 0x102fe2000801080e */
[----:B------:R-:W-:Y:S02]  /*d620*/  HMMA.16816.F32.BF16 R116, R8, R16, R116 ;  /* 0x000000100874723c */ /* 0x000fe40000041874 */
[----:B------:R-:W4:Y:S01]  /*d630*/  LDL.LU R235, [R1+0x8] ;  /* 0x0000080001eb7983 */ /* 0x000f220000300800 */
[----:B------:R1:W-:Y:S02]  /*d640*/  MUFU.EX2 R153, R4 ;  /* 0x0000000400997308 */ /* 0x0003e40000000800 */
[----:B-1----:R-:W-:-:S06]  /*d650*/  FFMA.FTZ R4, R223, UR6, -R14 ;  /* 0x00000006df047c23 */ /* 0x002fcc000801080e */
[----:B------:R1:W2:Y:S02]  /*d660*/  MUFU.EX2 R157, R4 ;  /* 0x00000004009d7308 */ /* 0x0002a40000000800 */
[----:B-1----:R-:W-:-:S06]  /*d670*/  FFMA.FTZ R4, R220, UR6, -R14 ;  /* 0x00000006dc047c23 */ /* 0x002fcc000801080e */
[----:B------:R1:W-:Y:S01]  /*d680*/  MUFU.EX2 R161, R4 ;  /* 0x0000000400a17308 */ /* 0x0003e20000000800 */
[----:B------:R-:W-:Y:S01]  /*d690*/  HMMA.16816.F32.BF16 R128, R8, R18, R128 ;  /* 0x000000120880723c */ /* 0x000fe20000041880 */
[----:B------:R-:W2:Y:S01]  /*d6a0*/  LDSM.16.MT88.4 R16, [R162+0xc800] ;  /* 0x00c80000a210783b */ /* 0x000ea20000004200 */
[----:B-1----:R-:W-:-:S05]  /*d6b0*/  FFMA.FTZ R4, R48, UR6, -R14 ;  /* 0x0000000630047c23 */ /* 0x002fca000801080e */
[----:B------:R1:W2:Y:S02]  /*d6c0*/  MUFU.EX2 R177, R4 ;  /* 0x0000000400b17308 */ /* 0x0002a40000000800 */
[----:B-1----:R-:W-:-:S06]  /*d6d0*/  FFMA.FTZ R4, R234, UR6, -R15 ;  /* 0x00000006ea047c23 */ /* 0x002fcc000801080f */
[----:B------:R1:W-:Y:S02]  /*d6e0*/  MUFU.EX2 R198, R4 ;  /* 0x0000000400c67308 */ /* 0x0003e40000000800 */
[----:B-1----:R-:W-:-:S06]  /*d6f0*/  FFMA.FTZ R4, R222, UR6, -R15 ;  /* 0x00000006de047c23 */ /* 0x002fcc000801080f */
[----:B------:R1:W-:Y:S02]  /*d700*/  MUFU.EX2 R172, R4 ;  /* 0x0000000400ac7308 */ /* 0x0003e40000000800 */
[----:B-1----:R-:W-:-:S06]  /*d710*/  FFMA.FTZ R4, R49, UR6, -R15 ;  /* 0x0000000631047c23 */ /* 0x002fcc000801080f */
[----:B------:R1:W-:Y:S02]  /*d720*/  MUFU.EX2 R174, R4 ;  /* 0x0000000400ae7308 */ /* 0x0003e40000000800 */
[----:B-1----:R-:W-:-:S06]  /*d730*/  FFMA.FTZ R4, R41, UR6, -R15 ;  /* 0x0000000629047c23 */ /* 0x002fcc000801080f */
[----:B------:R1:W2:Y:S02]  /*d740*/  MUFU.EX2 R196, R4 ;  /* 0x0000000400c47308 */ /* 0x0002a40000000800 */
[--C-:B-1----:R-:W-:Y:S01]  /*d750*/  FFMA.FTZ R4, R242, UR6, -R20.reuse ;  /* 0x00000006f2047c23 */ /* 0x102fe20008010814 */
[----:B--2---:R-:W-:Y:S01]  /*d760*/  F2FP.BF16.F32.PACK_AB R8, R156, R152 ;  /* 0x000000989c08723e */ /* 0x004fe200000010ff */
[----:B------:R-:W2:Y:S04]  /*d770*/  LDL.LU R242, [R1+0x10] ;  /* 0x0000100001f27983 */ /* 0x000ea80000300800 */
[----:B------:R1:W-:Y:S02]  /*d780*/  MUFU.EX2 R199, R4 ;  /* 0x0000000400c77308 */ /* 0x0003e40000000800 */
[----:B-1----:R-:W-:-:S06]  /*d790*/  FFMA.FTZ R4, R233, UR6, -R20 ;  /* 0x00000006e9047c23 */ /* 0x002fcc0008010814 */
[----:B------:R1:W1:Y:S01]  /*d7a0*/  MUFU.EX2 R173, R4 ;  /* 0x0000000400ad7308 */ /* 0x0002620000000800 */
[----:B------:R-:W-:Y:S02]  /*d7b0*/  F2FP.BF16.F32.PACK_AB R9, R157, R153 ;  /* 0x000000999d09723e */ /* 0x000fe400000010ff */
[----:B------:R-:W-:Y:S01]  /*d7c0*/  F2FP.BF16.F32.PACK_AB R10, R176, R160 ;  /* 0x000000a0b00a723e */ /* 0x000fe200000010ff */
[--C-:B-1----:R-:W-:Y:S01]  /*d7d0*/  FFMA.FTZ R4, R221, UR6, -R20.reuse ;  /* 0x00000006dd047c23 */ /* 0x102fe20008010814 */
[----:B------:R-:W-:Y:S01]  /*d7e0*/  F2FP.BF16.F32.PACK_AB R11, R177, R161 ;  /* 0x000000a1b10b723e */ /* 0x000fe200000010ff */
[----:B------:R-:W3:Y:S02]  /*d7f0*/  LDL.LU R221, [R1+0x18] ;  /* 0x0000180001dd7983 */ /* 0x000ee40000300800 */
[----:B------:R1:W-:Y:S01]  /*d800*/  MUFU.EX2 R175, R4 ;  /* 0x0000000400af7308 */ /* 0x0003e20000000800 */
[----:B------:R-:W-:Y:S01]  /*d810*/  MOV R234, R43 ;  /* 0x0000002b00ea7202 */ /* 0x000fe20000000f00 */
[----:B-1----:R-:W-:Y:S01]  /*d820*/  FFMA.FTZ R4, R38, UR6, -R20 ;  /* 0x0000000626047c23 */ /* 0x002fe20008010814 */
[----:B------:R-:W-:Y:S01]  /*d830*/  MOV R222, R42 ;  /* 0x0000002a00de7202 */ /* 0x000fe20000000f00 */
[----:B------:R-:W4:Y:S04]  /*d840*/  LDL.LU R38, [R1+0x8c] ;  /* 0x00008c0001267983 */ /* 0x000f280000300800 */
[----:B------:R1:W1:Y:S01]  /*d850*/  MUFU.EX2 R197, R4 ;  /* 0x0000000400c57308 */ /* 0x0002620000000800 */
[----:B------:R-:W-:-:S02]  /*d860*/  MOV R233, R40 ;  /* 0x0000002800e97202 */ /* 0x000fc40000000f00 */
[----:B------:R-:W-:Y:S01]  /*d870*/  HMMA.16816.F32.BF16 R40, R8, R16, R208 ;  /* 0x000000100828723c */ /* 0x000fe200000418d0 */
[----:B------:R-:W2:Y:S01]  /*d880*/  LDL.LU R208, [R1+0x84] ;  /* 0x0000840001d07983 */ /* 0x000ea20000300800 */
[----:B------:R-:W-:Y:S02]  /*d890*/  F2FP.BF16.F32.PACK_AB R6, R196, R174 ;  /* 0x000000aec406723e */ /* 0x000fe400000010ff */
[----:B------:R-:W-:Y:S01]  /*d8a0*/  F2FP.BF16.F32.PACK_AB R5, R173, R199 ;  /* 0x000000c7ad05723e */ /* 0x000fe200000010ff */
[----:B------:R-:W3:Y:S01]  /*d8b0*/  LDL.LU R209, [R1+0x88] ;  /* 0x0000880001d17983 */ /* 0x000ee20000300800 */
[----:B------:R-:W-:-:S03]  /*d8c0*/  MOV R223, R51 ;  /* 0x0000003300df7202 */ /* 0x000fc60000000f00 */
[----:B------:R-:W4:Y:S01]  /*d8d0*/  LDL.LU R210, [R1+0x28] ;  /* 0x0000280001d27983 */ /* 0x000f220000300800 */
[----:B------:R-:W-:Y:S01]  /*d8e0*/  MOV R220, R50 ;  /* 0x0000003200dc7202 */ /* 0x000fe20000000f00 */
[----:B------:R-:W-:Y:S02]  /*d8f0*/  HMMA.16816.F32.BF16 R28, R8, R18, R28 ;  /* 0x00000012081c723c */ /* 0x000fe4000004181c */
[----:B------:R-:W3:Y:S01]  /*d900*/  LDL.LU R211, [R1+0x20] ;  /* 0x0000200001d37983 */ /* 0x000ee20000300800 */
[----:B-1----:R-:W-:Y:S02]  /*d910*/  F2FP.BF16.F32.PACK_AB R4, R172, R198 ;  /* 0x000000c6ac04723e */ /* 0x002fe400000010ff */
[----:B------:R-:W-:-:S07]  /*d920*/  F2FP.BF16.F32.PACK_AB R7, R197, R175 ;  /* 0x000000afc507723e */ /* 0x000fce00000010ff */
        /* <DEDUP_REMOVED lines=36> */
[----:B--2---:R-:W-:-:S02]  /*db70*/  FFMA.FTZ R5, R208, R23, R26 ;  /* 0x00000017d0057223 */ /* 0x004fc4000001001a */
[----:B------:R-:W2:Y:S01]  /*db80*/  LDL.LU R208, [R1+0x24] ;  /* 0x0000240001d07983 */ /* 0x000ea20000300800 */
[----:B----4-:R-:W-:-:S04]  /*db90*/  FFMA.FTZ R4, R210, UR6, -R13 ;  /* 0x00000006d2047c23 */ /* 0x010fc8000801080d */
[----:B------:R1:W-:Y:S01]  /*dba0*/  MUFU.EX2 R7, R4 ;  /* 0x0000000400077308 */ /* 0x0003e20000000800 */
[C---:B------:R-:W-:Y:S08]  /*dbb0*/  HMMA.16816.F32.BF16 R116, R8.reuse, R16, R116 ;  /* 0x000000100874723c */ /* 0x040ff00000041874 */
[----:B------:R-:W-:Y:S01]  /*dbc0*/  HMMA.16816.F32.BF16 R128, R8, R18, R128 ;  /* 0x000000120880723c */ /* 0x000fe20000041880 */
[----:B---3--:R-:W-:Y:S01]  /*dbd0*/  FFMA.FTZ R39, R209, R22, R39 ;  /* 0x00000016d1277223 */ /* 0x008fe20000010027 */
[--C-:B-1----:R-:W-:Y:S01]  /*dbe0*/  FFMA.FTZ R4, R211, UR6, -R13.reuse ;  /* 0x00000006d3047c23 */ /* 0x102fe2000801080d */
[----:B------:R-:W-:Y:S01]  /*dbf0*/  MOV R210, R234 ;  /* 0x000000ea00d27202 */ /* 0x000fe20000000f00 */
[----:B------:R-:W1:Y:S02]  /*dc00*/  LDSM.16.MT88.4 R16, [R162+0xd000] ;  /* 0x00d00000a210783b */ /* 0x000e640000004200 */
[----:B------:R3:W-:Y:S02]  /*dc10*/  MUFU.EX2 R8, R4 ;  /* 0x0000000400087308 */ /* 0x0007e40000000800 */
[----:B---3--:R-:W-:Y:S01]  /*dc20*/  FFMA.FTZ R4, R221, UR6, -R13 ;  /* 0x00000006dd047c23 */ /* 0x008fe2000801080d */
[----:B------:R-:W-:-:S02]  /*dc30*/  MOV R221, R163 ;  /* 0x000000a300dd7202 */ /* 0x000fc40000000f00 */
[----:B------:R-:W3:Y:S03]  /*dc40*/  LDL.LU R163, [R1+0x1c] ;  /* 0x00001c0001a37983 */ /* 0x000ee60000300800 */
[----:B------:R4:W-:Y:S02]  /*dc50*/  MUFU.EX2 R9, R4 ;  /* 0x0000000400097308 */ /* 0x0009e40000000800 */
[----:B----4-:R-:W-:-:S06]  /*dc60*/  FFMA.FTZ R4, R242, UR6, -R13 ;  /* 0x00000006f2047c23 */ /* 0x010fcc000801080d */
[----:B------:R4:W-:Y:S02]  /*dc70*/  MUFU.EX2 R10, R4 ;  /* 0x00000004000a7308 */ /* 0x0009e40000000800 */
[----:B----4-:R-:W-:-:S06]  /*dc80*/  FFMA.FTZ R4, R235, UR6, -R14 ;  /* 0x00000006eb047c23 */ /* 0x010fcc000801080e */
[----:B------:R4:W-:Y:S02]  /*dc90*/  MUFU.EX2 R235, R4 ;  /* 0x0000000400eb7308 */ /* 0x0009e40000000800 */
[----:B----4-:R-:W-:-:S06]  /*dca0*/  FFMA.FTZ R4, R252, UR6, -R14 ;  /* 0x00000006fc047c23 */ /* 0x010fcc000801080e */
[----:B------:R4:W-:Y:S01]  /*dcb0*/  MUFU.EX2 R242, R4 ;  /* 0x0000000400f27308 */ /* 0x0009e20000000800 */
[----:B------:R-:W-:Y:S01]  /*dcc0*/  MOV R211, R222 ;  /* 0x000000de00d37202 */ /* 0x000fe20000000f00 */
[----:B----4-:R-:W-:-:S06]  /*dcd0*/  FFMA.FTZ R4, R249, UR6, -R14 ;  /* 0x00000006f9047c23 */ /* 0x010fcc000801080e */
[----:B------:R4:W-:Y:S01]  /*dce0*/  MUFU.EX2 R249, R4 ;  /* 0x0000000400f97308 */ /* 0x0009e20000000800 */
[----:B------:R-:W-:Y:S02]  /*dcf0*/  MOV R209, R220 ;  /* 0x000000dc00d17202 */ /* 0x000fe40000000f00 */
[----:B------:R-:W-:Y:S01]  /*dd00*/  MOV R220, R223 ;  /* 0x000000df00dc7202 */ /* 0x000fe20000000f00 */
[----:B----4-:R-:W-:-:S04]  /*dd10*/  FFMA.FTZ R4, R216, UR6, -R14 ;  /* 0x00000006d8047c23 */ /* 0x010fc8000801080e */
[----:B------:R4:W1:Y:S02]  /*dd20*/  MUFU.EX2 R252, R4 ;  /* 0x0000000400fc7308 */ /* 0x0008640000000800 */
[----:B----4-:R-:W-:-:S06]  /*dd30*/  FFMA.FTZ R4, R233, UR6, -R15 ;  /* 0x00000006e9047c23 */ /* 0x010fcc000801080f */
[----:B------:R4:W-:Y:S02]  /*dd40*/  MUFU.EX2 R222, R4 ;  /* 0x0000000400de7308 */ /* 0x0009e40000000800 */
[----:B----4-:R-:W-:-:S06]  /*dd50*/  FFMA.FTZ R4, R251, UR6, -R15 ;  /* 0x00000006fb047c23 */ /* 0x010fcc000801080f */
[----:B------:R4:W3:Y:S02]  /*dd60*/  MUFU.EX2 R223, R4 ;  /* 0x0000000400df7308 */ /* 0x0008e40000000800 */
[----:B----4-:R-:W-:-:S06]  /*dd70*/  FFMA.FTZ R4, R217, UR6, -R15 ;  /* 0x00000006d9047c23 */ /* 0x010fcc000801080f */
[----:B------:R4:W-:Y:S02]  /*dd80*/  MUFU.EX2 R233, R4 ;  /* 0x0000000400e97308 */ /* 0x0009e40000000800 */
[----:B----4-:R-:W-:-:S06]  /*dd90*/  FFMA.FTZ R4, R212, UR6, -R15 ;  /* 0x00000006d4047c23 */ /* 0x010fcc000801080f */
[----:B------:R4:W3:Y:S01]  /*dda0*/  MUFU.EX2 R234, R4 ;  /* 0x0000000400ea7308 */ /* 0x0008e20000000800 */
[----:B------:R-:W-:Y:S01]  /*ddb0*/  FFMA.FTZ R34, R219, UR6, -R15 ;  /* 0x00000006db227c23 */ /* 0x000fe2000801080f */
[----:B----4-:R-:W-:-:S06]  /*ddc0*/  FFMA.FTZ R4, R221, UR6, -R20 ;  /* 0x00000006dd047c23 */ /* 0x010fcc0008010814 */
[----:B------:R4:W-:Y:S01]  /*ddd0*/  MUFU.EX2 R221, R4 ;  /* 0x0000000400dd7308 */ /* 0x0009e20000000800 */
[----:B------:R-:W-:Y:S01]  /*dde0*/  FFMA.FTZ R33, R218, UR6, -R15 ;  /* 0x00000006da217c23 */ /* 0x000fe2000801080f */
[----:B----4-:R-:W-:Y:S01]  /*ddf0*/  FFMA.FTZ R4, R135, UR6, -R20 ;  /* 0x0000000687047c23 */ /* 0x010fe20008010814 */
[----:B------:R-:W-:Y:S01]  /*de00*/  FFMA.FTZ R6, R151, R24, R213 ;  /* 0x0000001897067223 */ /* 0x000fe200000100d5 */
[--C-:B------:R-:W-:Y:S01]  /*de10*/  FFMA.FTZ R213, R247, UR6, -R14.reuse ;  /* 0x00000006f7d57c23 */ /* 0x100fe2000801080e */
[--C-:B------:R-:W-:Y:S01]  /*de20*/  FFMA.FTZ R212, R246, UR6, -R14.reuse ;  /* 0x00000006f6d47c23 */ /* 0x100fe2000801080e */
[----:B------:R-:W-:Y:S01]  /*de30*/  FFMA.FTZ R135, R245, UR6, -R14 ;  /* 0x00000006f5877c23 */ /* 0x000fe2000801080e */
[----:B--2---:R-:W-:Y:S01]  /*de40*/  FFMA.FTZ R217, R208, UR6, -R13 ;  /* 0x00000006d0d97c23 */ /* 0x004fe2000801080d */
[----:B------:R-:W-:Y:S02]  /*de50*/  MOV R208, R209 ;  /* 0x000000d100d07202 */ /* 0x000fe40000000f00 */
[----:B------:R-:W-:-:S02]  /*de60*/  MOV R209, R220 ;  /* 0x000000dc00d17202 */ /* 0x000fc40000000f00 */
[----:B------:R2:W4:Y:S02]  /*de70*/  MUFU.EX2 R220, R4 ;  /* 0x0000000400dc7308 */ /* 0x0005240000000800 */
[----:B--2---:R-:W-:Y:S01]  /*de80*/  FFMA.FTZ R4, R228, UR6, -R20 ;  /* 0x00000006e4047c23 */ /* 0x004fe20008010814 */
[----:B------:R-:W-:Y:S01]  /*de90*/  FFMA.FTZ R35, R248, UR6, -R15 ;  /* 0x00000006f8237c23 */ /* 0x000fe2000801080f */
[----:B-1----:R-:W-:Y:S01]  /*dea0*/  F2FP.BF16.F32.PACK_AB R11, R252, R249 ;  /* 0x000000f9fc0b723e */ /* 0x002fe200000010ff */
[----:B------:R-:W-:-:S03]  /*deb0*/  FADD.FTZ R149, R224, R6 ;  /* 0x00000006e0957221 */ /* 0x000fc60000010000 */
[----:B------:R1:W-:Y:S01]  /*dec0*/  MUFU.EX2 R219, R4 ;  /* 0x0000000400db7308 */ /* 0x0003e20000000800 */
[----:B------:R-:W-:Y:S01]  /*ded0*/  MOV R248, R9 ;  /* 0x0000000900f87202 */ /* 0x000fe20000000f00 */
[----:B------:R-:W-:Y:S01]  /*dee0*/  FADD.FTZ R148, R2, R5 ;  /* 0x0000000502947221 */ /* 0x000fe20000010000 */
[----:B------:R-:W-:Y:S01]  /*def0*/  MOV R251, R208 ;  /* 0x000000d000fb7202 */ /* 0x000fe20000000f00 */
[--C-:B------:R-:W-:Y:S01]  /*df00*/  FFMA.FTZ R215, R215, UR6, -R13.reuse ;  /* 0x00000006d7d77c23 */ /* 0x100fe2000801080d */
[--C-:B---3--:R-:W-:Y:S01]  /*df10*/  FFMA.FTZ R216, R163, UR6, -R13.reuse ;  /* 0x00000006a3d87c23 */ /* 0x108fe2000801080d */
[--C-:B-1----:R-:W-:Y:S01]  /*df20*/  FFMA.FTZ R4, R250, UR6, -R20.reuse ;  /* 0x00000006fa047c23 */ /* 0x102fe20008010814 */
[----:B------:R-:W-:Y:S01]  /*df30*/  MOV R247, R209 ;  /* 0x000000d100f77202 */ /* 0x000fe20000000f00 */
[----:B------:R-:W-:Y:S01]  /*df40*/  FFMA.FTZ R214, R214, UR6, -R13 ;  /* 0x00000006d6d67c23 */ /* 0x000fe2000801080d */
[----:B------:R-:W-:Y:S01]  /*df50*/  MOV R246, R210 ;  /* 0x000000d200f67202 */ /* 0x000fe20000000f00 */
[----:B------:R1:W2:Y:S01]  /*df60*/  MUFU.EX2 R218, R4 ;  /* 0x0000000400da7308 */ /* 0x0002a20000000800 */
[----:B------:R-:W-:Y:S01]  /*df70*/  MOV R163, R158 ;  /* 0x0000009e00a37202 */ /* 0x000fe20000000f00 */
[----:B------:R-:W-:Y:S01]  /*df80*/  FFMA.FTZ R38, R38, R21, R25 ;  /* 0x0000001526267223 */ /* 0x000fe20000010019 */
[----:B------:R-:W-:Y:S01]  /*df90*/  MOV R158, R159 ;  /* 0x0000009f009e7202 */ /* 0x000fe20000000f00 */
[----:B------:R-:W-:Y:S01]  /*dfa0*/  FFMA.FTZ R32, R226, UR6, -R20 ;  /* 0x00000006e2207c23 */ /* 0x000fe20008010814 */
[----:B------:R-:W-:Y:S01]  /*dfb0*/  MOV R159, R134 ;  /* 0x00000086009f7202 */ /* 0x000fe20000000f00 */
[----:B------:R-:W-:Y:S01]  /*dfc0*/  FFMA.FTZ R134, R244, UR6, -R14 ;  /* 0x00000006f4867c23 */ /* 0x000fe2000801080e */
[----:B------:R-:W-:Y:S01]  /*dfd0*/  FFMA.FTZ R14, R243, UR6, -R20 ;  /* 0x00000006f30e7c23 */ /* 0x000fe20008010814 */
        /* <DEDUP_REMOVED lines=11> */
[----:B------:R-:W-:Y:S01]  /*e090*/  MOV R205, R196 ;  /* 0x000000c400cd7202 */ /* 0x000fe20000000f00 */
[----:B------:R-:W-:Y:S01]  /*e0a0*/  MUFU.EX2 R217, R217 ;  /* 0x000000d900d97308 */ /* 0x000fe20000000800 */
[----:B------:R-:W-:Y:S01]  /*e0b0*/  MOV R250, R8 ;  /* 0x0000000800fa7202 */ /* 0x000fe20000000f00 */
[----:B------:R3:W5:Y:S01]  /*e0c0*/  LDL.LU R228, [R1+0xb8] ;  /* 0x0000b80001e47983 */ /* 0x0007620000300800 */
[----:B------:R-:W-:-:S02]  /*e0d0*/  MOV R243, R7 ;  /* 0x0000000700f37202 */ /* 0x000fc40000000f00 */
[----:B------:R-:W-:Y:S02]  /*e0e0*/  F2FP.BF16.F32.PACK_AB R9, R242, R235 ;  /* 0x000000ebf209723e */ /* 0x000fe400000010ff */
[----:B------:R-:W-:Y:S02]  /*e0f0*/  F2FP.BF16.F32.PACK_AB R8, R250, R243 ;  /* 0x000000f3fa08723e */ /* 0x000fe400000010ff */
[----:B------:R-:W-:Y:S02]  /*e100*/  F2FP.BF16.F32.PACK_AB R10, R244, R248 ;  /* 0x000000f8f40a723e */ /* 0x000fe400000010ff */
[----:B-1----:R-:W-:Y:S02]  /*e110*/  F2FP.BF16.F32.PACK_AB R4, R223, R222 ;  /* 0x000000dedf04723e */ /* 0x002fe400000010ff */
[----:B------:R-:W-:Y:S02]  /*e120*/  F2FP.BF16.F32.PACK_AB R6, R234, R233 ;  /* 0x000000e9ea06723e */ /* 0x000fe400000010ff */
[----:B----4-:R-:W-:-:S02]  /*e130*/  F2FP.BF16.F32.PACK_AB R5, R220, R221 ;  /* 0x000000dddc05723e */ /* 0x010fc400000010ff */
[----:B--2---:R-:W-:Y:S01]  /*e140*/  F2FP.BF16.F32.PACK_AB R7, R218, R219 ;  /* 0x000000dbda07723e */ /* 0x004fe200000010ff */
[----:B------:R-:W-:Y:S01]  /*e150*/  FFMA.FTZ R15, R36, UR6, -R15 ;  /* 0x00000006240f7c23 */ /* 0x000fe2000801080f */
[-C--:B------:R-:W-:Y:S01]  /*e160*/  HMMA.16816.F32.BF16 R208, R8, R16.reuse, R40 ;  /* 0x0000001008d0723c */ /* 0x080fe20000041828 */
[--C-:B------:R-:W-:Y:S01]  /*e170*/  FFMA.FTZ R13, R227, UR6, -R20.reuse ;  /* 0x00000006e30d7c23 */ /* 0x100fe20008010814 */
[----:B------:R-:W-:Y:S01]  /*e180*/  FFMA.FTZ R36, R225, UR6, -R20 ;  /* 0x00000006e1247c23 */ /* 0x000fe20008010814 */
[----:B------:R-:W-:Y:S01]  /*e190*/  MOV R41, R162 ;  /* 0x000000a200297202 */ /* 0x000fe20000000f00 */
[----:B------:R-:W1:Y:S01]  /*e1a0*/  LDSM.16.MT88.4 R20, [R133+0xd000] ;  /* 0x00d000008514783b */ /* 0x000e620000004200 */
[----:B------:R-:W-:Y:S02]  /*e1b0*/  MOV R174, R163 ;  /* 0x000000a300ae7202 */ /* 0x000fe40000000f00 */
[----:B------:R-:W-:Y:S01]  /*e1c0*/  MOV R175, R27 ;  /* 0x0000001b00af7202 */ /* 0x000fe20000000f00 */
[C---:B------:R-:W-:Y:S01]  /*e1d0*/  HMMA.16816.F32.BF16 R48, R4.reuse, R16, R48 ;  /* 0x000000100430723c */ /* 0x040fe20000041830 */
[----:B------:R-:W2:Y:S07]  /*e1e0*/  LDSM.16.MT88.4 R24, [R132+0xd000] ;  /* 0x00d000008418783b */ /* 0x000eae0000004200 */
[-C--:B------:R-:W-:Y:S01]  /*e1f0*/  HMMA.16816.F32.BF16 R44, R4, R18.reuse, R44 ;  /* 0x00000012042c723c */ /* 0x080fe2000004182c */
[----:B------:R-:W-:Y:S01]  /*e200*/  MOV R43, R178 ;  /* 0x000000b2002b7202 */ /* 0x000fe20000000f00 */
[----:B------:R-:W-:Y:S01]  /*e210*/  MUFU.EX2 R14, R14 ;  /* 0x0000000e000e7308 */ /* 0x000fe20000000800 */
[----:B------:R-:W-:Y:S01]  /*e220*/  MOV R42, R179 ;  /* 0x000000b3002a7202 */ /* 0x000fe20000000f00 */
[----:B------:R3:W5:Y:S04]  /*e230*/  LDL.LU R227, [R1+0xb4] ;  /* 0x0000b40001e37983 */ /* 0x0007680000300800 */
[C---:B------:R-:W-:Y:S01]  /*e240*/  HMMA.16816.F32.BF16 R160, R8.reuse, R18, R28 ;  /* 0x0000001208a0723c */ /* 0x040fe2000004181c */
[----:B------:R-:W4:Y:S04]  /*e250*/  LDSM.16.MT88.4 R16, [R37+0xd000] ;  /* 0x00d000002510783b */ /* 0x000f280000004200 */
[----:B------:R-:W3:Y:S01]  /*e260*/  LDSM.16.MT88.4 R28, [R41+0xf000] ;  /* 0x00f00000291c783b */ /* 0x000ee20000004200 */
[----:B------:R-:W-:Y:S03]  /*e270*/  MUFU.EX2 R216, R216 ;  /* 0x000000d800d87308 */ /* 0x000fe60000000800 */
[----:B------:R3:W5:Y:S04]  /*e280*/  LDL.LU R226, [R1+0xb0] ;  /* 0x0000b00001e27983 */ /* 0x0007680000300800 */
[----:B------:R3:W5:Y:S01]  /*e290*/  LDL.LU R225, [R1+0xac] ;  /* 0x0000ac0001e17983 */ /* 0x0007620000300800 */
[----:B------:R-:W-:Y:S03]  /*e2a0*/  MUFU.EX2 R215, R215 ;  /* 0x000000d700d77308 */ /* 0x000fe60000000800 */
[----:B------:R3:W5:Y:S01]  /*e2b0*/  LDL.LU R224, [R1+0xa8] ;  /* 0x0000a80001e07983 */ /* 0x0007620000300800 */
[C---:B-1----:R-:W-:Y:S03]  /*e2c0*/  HMMA.16816.F32.BF16 R176, R8.reuse, R20, R56 ;  /* 0x0000001408b0723c */ /* 0x042fe60000041838 */
[----:B------:R1:W5:Y:S05]  /*e2d0*/  LDL.LU R2, [R1+0xa4] ;  /* 0x0000a40001027983 */ /* 0x00036a0000300800 */
[C---:B--2---:R-:W-:Y:S08]  /*e2e0*/  HMMA.16816.F32.BF16 R140, R8.reuse, R26, R60 ;  /* 0x0000001a088c723c */ /* 0x044ff0000004183c */
[-C--:B------:R-:W-:Y:S08]  /*e2f0*/  HMMA.16816.F32.BF16 R196, R8, R24.reuse, R52 ;  /* 0x0000001808c4723c */ /* 0x080ff00000041834 */
[C---:B------:R-:W-:Y:S08]  /*e300*/  HMMA.16816.F32.BF16 R164, R4.reuse, R24, R164 ;  /* 0x0000001804a4723c */ /* 0x040ff000000418a4 */
[C---:B------:R-:W-:Y:S01]  /*e310*/  HMMA.16816.F32.BF16 R168, R4.reuse, R26, R168 ;  /* 0x0000001a04a8723c */ /* 0x040fe200000418a8 */
[----:B------:R-:W2:Y:S07]  /*e320*/  LDSM.16.MT88.4 R24, [R132+0xf000] ;  /* 0x00f000008418783b */ /* 0x000eae0000004200 */
[C---:B------:R-:W-:Y:S08]  /*e330*/  HMMA.16816.F32.BF16 R180, R4.reuse, R20, R180 ;  /* 0x0000001404b4723c */ /* 0x040ff000000418b4 */
[-C--:B------:R-:W-:Y:S08]  /*e340*/  HMMA.16816.F32.BF16 R184, R4, R22.reuse, R184 ;  /* 0x0000001604b8723c */ /* 0x080ff000000418b8 */
[C---:B------:R-:W-:Y:S01]  /*e350*/  HMMA.16816.F32.BF16 R60, R8.reuse, R22, R68 ;  /* 0x00000016083c723c */ /* 0x040fe20000041844 */
[----:B------:R-:W1:Y:S07]  /*e360*/  LDSM.16.MT88.4 R20, [R133+0xf000] ;  /* 0x00f000008514783b */ /* 0x000e6e0000004200 */
[-C--:B----4-:R-:W-:Y:S08]  /*e370*/  HMMA.16816.F32.BF16 R64, R8, R16.reuse, R64 ;  /* 0x000000100840723c */ /* 0x090ff00000041840 */
[C---:B------:R-:W-:Y:S08]  /*e380*/  HMMA.16816.F32.BF16 R192, R4.reuse, R16, R192 ;  /* 0x0000001004c0723c */ /* 0x040ff000000418c0 */
[-C--:B------:R-:W-:Y:S08]  /*e390*/  HMMA.16816.F32.BF16 R200, R4, R18.reuse, R200 ;  /* 0x0000001204c8723c */ /* 0x080ff000000418c8 */
[----:B------:R-:W-:Y:S01]  /*e3a0*/  HMMA.16816.F32.BF16 R56, R8, R18, R72 ;  /* 0x000000120838723c */ /* 0x000fe20000041848 */
[----:B------:R-:W4:Y:S07]  /*e3b0*/  LDSM.16.MT88.4 R16, [R37+0xf000] ;  /* 0x00f000002510783b */ /* 0x000f2e0000004200 */
[C---:B---3--:R-:W-:Y:S08]  /*e3c0*/  HMMA.16816.F32.BF16 R72, R4.reuse, R28, R76 ;  /* 0x0000001c0448723c */ /* 0x048ff0000004184c */
[----:B------:R-:W-:Y:S01]  /*e3d0*/  HMMA.16816.F32.BF16 R76, R4, R30, R80 ;  /* 0x0000001e044c723c */ /* 0x000fe20000041850 */
[----:B------:R-:W-:-:S02]  /*e3e0*/  MOV R81, R42 ;  /* 0x0000002a00517202 */ /* 0x000fc40000000f00 */
[----:B------:R-:W-:Y:S02]  /*e3f0*/  MOV R82, R43 ;  /* 0x0000002b00527202 */ /* 0x000fe40000000f00 */
[----:B------:R-:W-:-:S03]  /*e400*/  MOV R83, R41 ;  /* 0x0000002900537202 */ /* 0x000fc60000000f00 */
[C---:B--2---:R-:W-:Y:S08]  /*e410*/  HMMA.16816.F32.BF16 R88, R4.reuse, R24, R88 ;  /* 0x000000180458723c */ /* 0x044ff00000041858 */
[C---:B------:R-:W-:Y:S08]  /*e420*/  HMMA.16816.F32.BF16 R92, R4.reuse, R26, R92 ;  /* 0x0000001a045c723c */ /* 0x040ff0000004185c */
[C---:B-1----:R-:W-:Y:S08]  /*e430*/  HMMA.16816.F32.BF16 R104, R4.reuse, R20, R104 ;  /* 0x000000140468723c */ /* 0x042ff00000041868 */
[C---:B------:R-:W-:Y:S08]  /*e440*/  HMMA.16816.F32.BF16 R108, R4.reuse, R22, R108 ;  /* 0x00000016046c723c */ /* 0x040ff0000004186c */
[C---:B----4-:R-:W-:Y:S08]  /*e450*/  HMMA.16816.F32.BF16 R120, R4.reuse, R16, R120 ;  /* 0x000000100478723c */ /* 0x050ff00000041878 */
[----:B------:R-:W-:Y:S01]  /*e460*/  HMMA.16816.F32.BF16 R40, R4, R18, R124 ;  /* 0x000000120428723c */ /* 0x000fe2000004187c */
[----:B------:R-:W-:Y:S01]  /*e470*/  FADD.FTZ R7, R81, R39 ;  /* 0x0000002751077221 */ /* 0x000fe20000010000 */
[----:B------:R-:W-:Y:S01]  /*e480*/  FADD.FTZ R6, R82, R38 ;  /* 0x0000002652067221 */ /* 0x000fe20000010000 */
[----:B------:R-:W-:Y:S01]  /*e490*/  FADD.FTZ R5, R0, R149 ;  /* 0x0000009500057221 */ /* 0x000fe20000010000 */
[----:B------:R-:W-:Y:S01]  /*e4a0*/  FADD.FTZ R4, R232, R148 ;  /* 0x00000094e8047221 */ /* 0x000fe20000010000 */
[----:B------:R-:W-:Y:S01]  /*e4b0*/  MOV R38, R245 ;  /* 0x000000f500267202 */ /* 0x000fe20000000f00 */
[----:B------:R-:W-:Y:S01]  /*e4c0*/  MUFU.EX2 R214, R214 ;  /* 0x000000d600d67308 */ /* 0x000fe20000000800 */
[----:B------:R-:W-:Y:S01]  /*e4d0*/  MOV R39, R246 ;  /* 0x000000f600277202 */ /* 0x000fe20000000f00 */
[----:B------:R-:W-:Y:S01]  /*e4e0*/  HMMA.16816.F32.BF16 R116, R8, R16, R116 ;  /* 0x000000100874723c */ /* 0x000fe20000041874 */
[----:B------:R-:W-:Y:S01]  /*e4f0*/  MOV R17, R247 ;  /* 0x000000f700117202 */ /* 0x000fe20000000f00 */
[----:B------:R1:W5:Y:S01]  /*e500*/  LDL.LU R0, [R1+0xa0] ;  /* 0x0000a00001007983 */ /* 0x0003620000300800 */
[----:B------:R-:W-:-:S02]  /*e510*/  MOV R246, R158 ;  /* 0x0000009e00f67202 */ /* 0x000fc40000000f00 */
[----:B------:R-:W-:Y:S01]  /*e520*/  MOV R247, R159 ;  /* 0x0000009f00f77202 */ /* 0x000fe20000000f00 */
[----:B------:R-:W-:Y:S01]  /*e530*/  MUFU.EX2 R16, R32 ;  /* 0x0000002000107308 */ /* 0x000fe20000000800 */
[----:B------:R-:W-:Y:S01]  /*e540*/  MOV R126, R157 ;  /* 0x0000009d007e7202 */ /* 0x000fe20000000f00 */
[C---:B------:R-:W-:Y:S01]  /*e550*/  HMMA.16816.F32.BF16 R100, R8.reuse, R20, R100 ;  /* 0x000000140864723c */ /* 0x040fe20000041864 */
[----:B------:R-:W-:Y:S02]  /*e560*/  MOV R127, R156 ;  /* 0x0000009c007f7202 */ /* 0x000fe40000000f00 */
[----:B------:R-:W2:Y:S01]  /*e570*/  LDSM.16.MT88.4 R156, [R83+0xd800] ;  /* 0x00d80000539c783b */ /* 0x000ea20000004200 */
[----:B------:R-:W-:Y:S02]  /*e580*/  MOV R124, R173 ;  /* 0x000000ad007c7202 */ /* 0x000fe40000000f00 */
[----:B------:R-:W-:Y:S02]  /*e590*/  MUFU.EX2 R20, R34 ;  /* 0x0000002200147308 */ /* 0x000fe40000000800 */
[----:B------:R-:W-:Y:S01]  /*e5a0*/  HMMA.16816.F32.BF16 R52, R8, R22, R112 ;  /* 0x000000160834723c */ /* 0x000fe20000041870 */
[----:B------:R-:W-:Y:S01]  /*e5b0*/  MOV R125, R172 ;  /* 0x000000ac007d7202 */ /* 0x000fe20000000f00 */
[----:B------:R-:W-:Y:S01]  /*e5c0*/  LDSM.16.MT88.4 R80, [R83+0xf800] ;  /* 0x00f800005350783b */ /* 0x000fe20000004200 */
[----:B------:R-:W-:-:S03]  /*e5d0*/  MOV R245, R174 ;  /* 0x000000ae00f57202 */ /* 0x000fc60000000f00 */
[----:B------:R-:W3:Y:S01]  /*e5e0*/  MUFU.EX2 R23, R35 ;  /* 0x0000002300177308 */ /* 0x000ee20000000800 */
[----:B------:R-:W-:Y:S01]  /*e5f0*/  LDSM.16.MT88.4 R112, [R133+0xf800] ;  /* 0x00f800008570783b */ /* 0x000fe20000004200 */
[----:B------:R-:W-:Y:S01]  /*e600*/  HMMA.16816.F32.BF16 R68, R8, R28, R144 ;  /* 0x0000001c0844723c */ /* 0x000fe20000041890 */
[----:B------:R-:W-:Y:S02]  /*e610*/  MOV R147, R204 ;  /* 0x000000cc00937202 */ /* 0x000fe40000000f00 */
[----:B------:R-:W-:-:S03]  /*e620*/  MOV R146, R205 ;  /* 0x000000cd00927202 */ /* 0x000fc60000000f00 */
[----:B------:R4:W-:Y:S02]  /*e630*/  MUFU.EX2 R21, R33 ;  /* 0x0000002100157308 */ /* 0x0009e40000000800 */
[C---:B------:R-:W-:Y:S01]  /*e640*/  HMMA.16816.F32.BF16 R84, R8.reuse, R24, R84 ;  /* 0x000000180854723c */ /* 0x040fe20000041854 */
[----:B------:R-:W-:Y:S02]  /*e650*/  MOV R145, R206 ;  /* 0x000000ce00917202 */ /* 0x000fe40000000f00 */
[----:B------:R-:W-:Y:S02]  /*e660*/  MOV R144, R207 ;  /* 0x000000cf00907202 */ /* 0x000fe40000000f00 */
[----:B------:R-:W-:Y:S03]  /*e670*/  LDSM.16.MT88.4 R204, [R37+0xd800] ;  /* 0x00d8000025cc783b */ /* 0x000fe60000004200 */
[----:B------:R-:W-:Y:S01]  /*e680*/  HMMA.16816.F32.BF16 R28, R8, R30, R136 ;  /* 0x0000001e081c723c */ /* 0x000fe20000041888 */
[----:B------:R-:W-:-:S02]  /*e690*/  MOV R139, R188 ;  /* 0x000000bc008b7202 */ /* 0x000fc40000000f00 */
[----:B------:R-:W-:Y:S02]  /*e6a0*/  MOV R138, R189 ;  /* 0x000000bd008a7202 */ /* 0x000fe40000000f00 */
[----:B------:R-:W-:-:S03]  /*e6b0*/  MOV R137, R190 ;  /* 0x000000be00897202 */ /* 0x000fc60000000f00 */
[C---:B------:R-:W-:Y:S01]  /*e6c0*/  HMMA.16816.F32.BF16 R24, R8.reuse, R26, R96 ;  /* 0x0000001a0818723c */ /* 0x040fe20000041860 */
[----:B------:R-:W-:Y:S01]  /*e6d0*/  MOV R136, R191 ;  /* 0x000000bf00887202 */ /* 0x000fe20000000f00 */
[----:B------:R-:W-:Y:S04]  /*e6e0*/  LDSM.16.MT88.4 R96, [R132+0xf800] ;  /* 0x00f800008460783b */ /* 0x000fe80000004200 */
[----:B------:R-:W-:Y:S02]  /*e6f0*/  LDSM.16.MT88.4 R188, [R133+0xd800] ;  /* 0x00d8000085bc783b */ /* 0x000fe40000004200 */
[----:B----4-:R-:W-:Y:S01]  /*e700*/  HMMA.16816.F32.BF16 R32, R8, R18, R128 ;  /* 0x000000120820723c */ /* 0x010fe20000041880 */
[----:B------:R-:W-:Y:S01]  /*e710*/  FADD.FTZ R11, R175, R7 ;  /* 0x00000007af0b7221 */ /* 0x000fe20000010000 */
[----:B------:R-:W-:Y:S01]  /*e720*/  FADD.FTZ R10, R38, R6 ;  /* 0x00000006260a7221 */ /* 0x000fe20000010000 */
[----:B------:R-:W4:Y:S01]  /*e730*/  LDSM.16.MT88.4 R172, [R132+0xd800] ;  /* 0x00d8000084ac783b */ /* 0x000f220000004200 */
[----:B------:R-:W-:Y:S01]  /*e740*/  FADD.FTZ R9, R39, R5 ;  /* 0x0000000527097221 */ /* 0x000fe20000010000 */
[----:B------:R-:W-:-:S02]  /*e750*/  FADD.FTZ R8, R17, R4 ;  /* 0x0000000411087221 */ /* 0x000fc40000010000 */
[----:B------:R-:W1:Y:S01]  /*e760*/  LDSM.16.MT88.4 R4, [R37+0xf800] ;  /* 0x00f800002504783b */ /* 0x000e620000004200 */
[----:B------:R-:W2:Y:S08]  /*e770*/  MUFU.EX2 R22, R15 ;  /* 0x0000000f00167308 */ /* 0x000eb00000000800 */
[----:B------:R-:W2:Y:S01]  /*e780*/  MUFU.EX2 R15, R13 ;  /* 0x0000000d000f7308 */ /* 0x000ea20000000800 */
[----:B------:R-:W-:-:S07]  /*e790*/  MOV R19, R152 ;  /* 0x0000009800137202 */ /* 0x000fce0000000f00 */
[----:B------:R3:W4:Y:S01]  /*e7a0*/  MUFU.EX2 R13, R36 ;  /* 0x00000024000d7308 */ /* 0x0007220000000800 */
[----:B------:R-:W-:-:S07]  /*e7b0*/  MOV R18, R155 ;  /* 0x0000009b00127202 */ /* 0x000fce0000000f00 */
[----:B------:R-:W-:Y:S08]  /*e7c0*/  MUFU.EX2 R213, R213 ;  /* 0x000000d500d57308 */ /* 0x000ff00000000800 */
[----:B------:R-:W1:Y:S01]  /*e7d0*/  MUFU.EX2 R212, R212 ;  /* 0x000000d400d47308 */ /* 0x000e620000000800 */
[----:B---3--:R-:W-:-:S07]  /*e7e0*/  MOV R36, R154 ;  /* 0x0000009a00247202 */ /* 0x008fce0000000f00 */
[----:B------:R-:W-:Y:S08]  /*e7f0*/  MUFU.EX2 R135, R135 ;  /* 0x0000008700877308 */ /* 0x000ff00000000800 */
[----:B------:R-:W3:Y:S01]  /*e800*/  MUFU.EX2 R134, R134 ;  /* 0x0000008600867308 */ /* 0x000ee20000000800 */
        /* <DEDUP_REMOVED lines=14> */
[----:B------:R-:W-:-:S02]  /*e8f0*/  F2FP.BF16.F32.PACK_AB R124, R20, R23 ;  /* 0x00000017147c723e */ /* 0x000fc400000010ff */
[----:B--2---:R-:W-:Y:S02]  /*e900*/  F2FP.BF16.F32.PACK_AB R126, R22, R21 ;  /* 0x00000015167e723e */ /* 0x004fe400000010ff */
[----:B------:R-:W-:Y:S02]  /*e910*/  F2FP.BF16.F32.PACK_AB R125, R15, R14 ;  /* 0x0000000e0f7d723e */ /* 0x000fe400000010ff */
[----:B----4-:R-:W-:Y:S02]  /*e920*/  F2FP.BF16.F32.PACK_AB R127, R13, R16 ;  /* 0x000000100d7f723e */ /* 0x010fe400000010ff */
[----:B------:R-:W-:Y:S02]  /*e930*/  F2FP.BF16.F32.PACK_AB R128, R216, R217 ;  /* 0x000000d9d880723e */ /* 0x000fe400000010ff */
[----:B-1----:R-:W-:Y:S02]  /*e940*/  F2FP.BF16.F32.PACK_AB R129, R212, R213 ;  /* 0x000000d5d481723e */ /* 0x002fe400000010ff */
[----:B------:R-:W-:-:S02]  /*e950*/  F2FP.BF16.F32.PACK_AB R130, R214, R215 ;  /* 0x000000d7d682723e */ /* 0x000fc400000010ff */
[----:B---3--:R-:W-:Y:S01]  /*e960*/  F2FP.BF16.F32.PACK_AB R131, R134, R135 ;  /* 0x000000878683723e */ /* 0x008fe200000010ff */
[----:B------:R-:W-:Y:S01]  /*e970*/  FADD.FTZ R8, R38, R8 ;  /* 0x0000000826087221 */ /* 0x000fe20000010000 */
[----:B------:R-:W-:Y:S02]  /*e980*/  MOV R36, R39 ;  /* 0x0000002700247202 */ /* 0x000fe40000000f00 */
[----:B------:R-:W-:Y:S02]  /*e990*/  MOV R18, R17 ;  /* 0x0000001100127202 */ /* 0x000fe40000000f00 */
[----:B------:R-:W-:Y:S02]  /*e9a0*/  MOV R19, R136 ;  /* 0x0000008800137202 */ /* 0x000fe40000000f00 */
[----:B------:R-:W-:Y:S02]  /*e9b0*/  MOV R38, R137 ;  /* 0x0000008900267202 */ /* 0x000fe40000000f00 */
[----:B------:R-:W-:-:S02]  /*e9c0*/  MOV R39, R138 ;  /* 0x0000008a00277202 */ /* 0x000fc40000000f00 */
[----:B------:R-:W-:Y:S01]  /*e9d0*/  MOV R17, R139 ;  /* 0x0000008b00117202 */ /* 0x000fe20000000f00 */
[C---:B------:R-:W-:Y:S01]  /*e9e0*/  HMMA.16816.F32.BF16 R148, R124.reuse, R156, R48 ;  /* 0x0000009c7c94723c */ /* 0x040fe20000041830 */
[----:B------:R-:W-:Y:S02]  /*e9f0*/  MOV R136, R144 ;  /* 0x0000009000887202 */ /* 0x000fe40000000f00 */
[----:B------:R-:W-:Y:S02]  /*ea00*/  MOV R137, R145 ;  /* 0x0000009100897202 */ /* 0x000fe40000000f00 */
[----:B------:R-:W-:Y:S02]  /*ea10*/  MOV R138, R146 ;  /* 0x00000092008a7202 */ /* 0x000fe40000000f00 */
[----:B------:R-:W-:Y:S01]  /*ea20*/  MOV R139, R147 ;  /* 0x00000093008b7202 */ /* 0x000fe20000000f00 */
        /* <DEDUP_REMOVED lines=26> */
[----:B------:R-:W-:Y:S01]  /*ebd0*/  FADD.FTZ R5, R39, R5 ;  /* 0x0000000527057221 */ /* 0x000fe20000010000 */
[----:B------:R-:W-:-:S06]  /*ebe0*/  FADD.FTZ R4, R17, R4 ;  /* 0x0000000411047221 */ /* 0x000fcc0000010000 */
[C---:B------:R-:W-:Y:S08]  /*ebf0*/  HMMA.16816.F32.BF16 R172, R128.reuse, R174, R140 ;  /* 0x000000ae80ac723c */ /* 0x040ff0000004188c */
[C---:B------:R-:W-:Y:S08]  /*ec00*/  HMMA.16816.F32.BF16 R96, R128.reuse, R98, R24 ;  /* 0x000000628060723c */ /* 0x040ff00000041818 */
[C---:B------:R-:W-:Y:S08]  /*ec10*/  HMMA.16816.F32.BF16 R188, R128.reuse, R190, R60 ;  /* 0x000000be80bc723c */ /* 0x040ff0000004183c */
[C---:B------:R-:W-:Y:S08]  /*ec20*/  HMMA.16816.F32.BF16 R112, R128.reuse, R114, R52 ;  /* 0x000000728070723c */ /* 0x040ff00000041834 */
[----:B------:R-:W-:Y:S01]  /*ec30*/  HMMA.16816.F32.BF16 R204, R128, R206, R56 ;  /* 0x000000ce80cc723c */ /* 0x000fe20000041838 */
[----:B------:R-:W-:-:S07]  /*ec40*/  FADD.FTZ R5, R138, R5 ;  /* 0x000000058a057221 */ /* 0x000fce0000010000 */
[-C--:B------:R-:W-:Y:S08]  /*ec50*/  HMMA.16816.F32.BF16 R124, R124, R6.reuse, R40 ;  /* 0x000000067c7c723c */ /* 0x080ff00000041828 */
[----:B------:R-:W-:Y:S01]  /*ec60*/  HMMA.16816.F32.BF16 R128, R128, R6, R32 ;  /* 0x000000068080723c */ /* 0x000fe20000041820 */
        /* <DEDUP_REMOVED lines=42> */
[----:B------:R-:W-:Y:S01]  /*ef10*/  UISETP.GT.AND UP0, UPT, UR4, UR19, UPT ;  /* 0x000000130400728c */ /* 0x000fe2000bf04270 */
[----:B------:R-:W-:-:S02]  /*ef20*/  MOV R134, R245 ;  /* 0x000000f500867202 */ /* 0x000fc40000000f00 */
[----:B------:R-:W-:Y:S02]  /*ef30*/  MOV R136, R246 ;  /* 0x000000f600887202 */ /* 0x000fe40000000f00 */
[----:B------:R-:W-:Y:S02]  /*ef40*/  MOV R135, R247 ;  /* 0x000000f700877202 */ /* 0x000fe40000000f00 */
[----:B------:R-:W-:Y:S02]  /*ef50*/  MOV R133, R251 ;  /* 0x000000fb00857202 */ /* 0x000fe40000000f00 */
[----:B------:R-:W-:Y:S05]  /*ef60*/  BRA.U !UP0, `(.L_x_806) ;  /* 0x00000071081c7547 */ /* 0x000fea000b800000 */
[----:B------:R-:W3:Y:S04]  /*ef70*/  LDL R247, [R1+0x74] ;  /* 0x0000740001f77983 */ /* 0x000ee80000100800 */
[----:B------:R-:W4:Y:S01]  /*ef80*/  LDL R251, [R1+0x70] ;  /* 0x0000700001fb7983 */ /* 0x000f220000100800 */
[----:B------:R-:W-:Y:S01]  /*ef90*/  UIADD3 UR6, UPT, UPT, UR21, -0x3, URZ ;  /* 0xfffffffd15067890 */ /* 0x000fe2000fffe0ff */
[----:B------:R-:W-:-:S04]  /*efa0*/  DEPBAR.LE SB0, 0x0 ;  /* 0x000080000000791a */ /* 0x000fc80000000000 */
[----:B------:R-:W2:Y:S01]  /*efb0*/  LDL.LU R243, [R1+0x3c] ;  /* 0x00003c0001f37983 */ /* 0x000ea20000300800 */
[----:B------:R-:W-:Y:S02]  /*efc0*/  UIMAD.WIDE.U32 UR22, UR6, UR8, URZ ;  /* 0x00000008061672a5 */ /* 0x000fe4000f8e00ff */
[----:B------:R-:W-:Y:S02]  /*efd0*/  UIMAD.WIDE.U32 UR12, UR6, UR8, URZ ;  /* 0x00000008060c72a5 */ /* 0x000fe4000f8e00ff */
[----:B------:R-:W-:Y:S02]  /*efe0*/  UIMAD UR7, UR6, UR9, UR23 ;  /* 0x00000009060772a4 */ /* 0x000fe4000f8e0217 */
[----:B------:R-:W-:Y:S01]  /*eff0*/  UIMAD UR6, UR6, UR9, UR13 ;  /* 0x00000009060672a4 */ /* 0x000fe2000f8e020d */
[----:B-1----:R-:W-:Y:S01]  /*f000*/  MOV R4, UR22 ;  /* 0x0000001600047c02 */ /* 0x002fe20008000f00 */
[----:B------:R-:W-:Y:S01]  /*f010*/  ULEA UR4, UP0, UR12, UR15, 0x6 ;  /* 0x0000000f0c047291 */ /* 0x000fe2000f8030ff */
[----:B------:R-:W-:Y:S01]  /*f020*/  IMAD.U32 R5, RZ, RZ, UR23 ;  /* 0x00000017ff057e24 */ /* 0x000fe2000f8e00ff */
[----:B------:R-:W-:-:S02]  /*f030*/  MOV R5, UR7 ;  /* 0x0000000700057c02 */ /* 0x000fc40008000f00 */
[----:B------:R-:W-:Y:S02]  /*f040*/  ULEA.HI.X UR6, UR12, UR14, UR6, 0x6, UP0 ;  /* 0x0000000e0c067291 */ /* 0x000fe400080f3406 */
[----:B------:R-:W-:Y:S01]  /*f050*/  UIADD3 UR15, UP1, UPT, UR4, UR15, URZ ;  /* 0x0000000f040f7290 */ /* 0x000fe2000ff3e0ff */
[----:B------:R-:W-:Y:S01]  /*f060*/  IMAD.U32 R9, RZ, RZ, UR4 ;  /* 0x00000004ff097e24 */ /* 0x000fe2000f8e00ff */
[----:B------:R-:W-:Y:S02]  /*f070*/  ULEA UR7, UP0, UR8, UR4, 0x5 ;  /* 0x0000000408077291 */ /* 0x000fe4000f8028ff */
[----:B------:R-:W-:Y:S01]  /*f080*/  UIADD3.X UR14, UPT, UPT, UR6, UR14, URZ, UP1, !UPT ;  /* 0x0000000e060e7290 */ /* 0x000fe20008ffe4ff */
[----:B------:R-:W-:Y:S01]  /*f090*/  MOV R7, UR6 ;  /* 0x0000000600077c02 */ /* 0x000fe20008000f00 */
[----:B------:R-:W-:Y:S01]  /*f0a0*/  IMAD.U32 R14, RZ, RZ, UR15 ;  /* 0x0000000fff0e7e24 */ /* 0x000fe2000f8e00ff */
[----:B------:R-:W-:Y:S01]  /*f0b0*/  ULEA.HI.X UR8, UR8, UR6, UR9, 0x5, UP0 ;  /* 0x0000000608087291 */ /* 0x000fe200080f2c09 */
[----:B------:R-:W-:Y:S01]  /*f0c0*/  MOV R13, UR7 ;  /* 0x00000007000d7c02 */ /* 0x000fe20008000f00 */
[----:B------:R-:W1:Y:S04]  /*f0d0*/  LDCU UR6, c[0x0][0x50c] ;  /* 0x0000a180ff0677ac */ /* 0x000e680008000800 */
[----:B------:R-:W-:Y:S01]  /*f0e0*/  MOV R15, UR8 ;  /* 0x00000008000f7c02 */ /* 0x000fe20008000f00 */
[----:B------:R-:W-:Y:S01]  /*f0f0*/  BAR.SYNC.DEFER_BLOCKING 0x0 ;  /* 0x0000000000007b1d */ /* 0x000fe20000010000 */
[----:B---3--:R-:W-:-:S02]  /*f100*/  LEA R10, P0, R4, R247, 0x7 ;  /* 0x000000f7040a7211 */ /* 0x008fc400078038ff */
[C---:B------:R-:W-:Y:S02]  /*f110*/  LEA R8, P6, R9.reuse, R247, 0x1 ;  /* 0x000000f709087211 */ /* 0x040fe400078c08ff */
[----:B----4-:R-:W-:Y:S01]  /*f120*/  LEA.HI.X R11, R4, R251, R5, 0x7, P0 ;  /* 0x000000fb040b7211 */ /* 0x010fe200000f3c05 */
[----:B------:R-:W-:Y:S01]  /*f130*/  IMAD.U32 R5, RZ, RZ, UR14 ;  /* 0x0000000eff057e24 */ /* 0x000fe2000f8e00ff */
[C---:B------:R-:W-:Y:S02]  /*f140*/  LEA R6, P5, R14.reuse, R247, 0x1 ;  /* 0x000000f70e067211 */ /* 0x040fe400078a08ff */
[----:B------:R-:W-:Y:S01]  /*f150*/  LEA.HI.X R9, R9, R251, R7, 0x1, P6 ;  /* 0x000000fb09097211 */ /* 0x000fe200030f0c07 */
        /* <DEDUP_REMOVED lines=16> */
[----:B-----5:R-:W-:-:S03]  /*f260*/  IADD3 R14, PT, PT, R251, R226, RZ ;  /* 0x000000e2fb0e7210 */ /* 0x020fc60007ffe0ff */
        /* <DEDUP_REMOVED lines=30> */
[----:B---3--:R-:W-:Y:S04]  /*f450*/  LDSM.16.M88.4 R8, [R226+0x2000] ;  /* 0x00200000e208783b */ /* 0x008fe80000000200 */
[----:B------:R-:W3:Y:S04]  /*f460*/  LDSM.16.M88.4 R36, [R227+0x9000] ;  /* 0x00900000e324783b */ /* 0x000ee80000000200 */
[----:B------:R-:W1:Y:S01]  /*f470*/  LDSM.16.M88.4 R32, [R227+0x9800] ;  /* 0x00980000e320783b */ /* 0x000e620000000200 */
[----:B------:R-:W-:-:S03]  /*f480*/  IMAD.IADD R13, R227, 0x1, R13 ;  /* 0x00000001e30d7824 */ /* 0x000fc600078e020d */
[----:B------:R-:W2:Y:S04]  /*f490*/  LDSM.16.M88.4 R44, [R227+0x8000] ;  /* 0x00800000e32c783b */ /* 0x000ea80000000200 */
[----:B------:R-:W-:Y:S04]  /*f4a0*/  LDSM.16.M88.4 R20, [R13+0x9000] ;  /* 0x009000000d14783b */ /* 0x000fe80000000200 */
[----:B----4-:R-:W4:Y:S04]  /*f4b0*/  LDSM.16.M88.4 R4, [R14+0x2000] ;  /* 0x002000000e04783b */ /* 0x010f280000000200 */
[----:B------:R-:W4:Y:S04]  /*f4c0*/  LDSM.16.M88.4 R40, [R227+0x8800] ;  /* 0x00880000e328783b */ /* 0x000f280000000200 */
[----:B------:R-:W4:Y:S04]  /*f4d0*/  LDSM.16.M88.4 R16, [R13+0x9800] ;  /* 0x009800000d10783b */ /* 0x000f280000000200 */
[----:B------:R-:W4:Y:S04]  /*f4e0*/  LDSM.16.M88.4 R28, [R13+0x8000] ;  /* 0x008000000d1c783b */ /* 0x000f280000000200 */
[----:B------:R-:W4:Y:S04]  /*f4f0*/  LDSM.16.M88.4 R24, [R13+0x8800] ;  /* 0x008800000d18783b */ /* 0x000f280000000200 */
[----:B------:R-:W0:Y:S01]  /*f500*/  LDGDEPBAR ;  /* 0x00000000000079af */ /* 0x000e220000000000 */
[C---:B---3--:R-:W-:Y:S08]  /*f510*/  HMMA.16816.F32.BF16 R52, R8.reuse, R36, RZ ;  /* 0x000000240834723c */ /* 0x048ff000000418ff */
[C---:B-1----:R-:W-:Y:S08]  /*f520*/  HMMA.16816.F32.BF16 R64, R8.reuse, R32, RZ ;  /* 0x000000200840723c */ /* 0x042ff000000418ff */
[----:B--2---:R-:W-:Y:S08]  /*f530*/  HMMA.16816.F32.BF16 R60, R8, R44, RZ ;  /* 0x0000002c083c723c */ /* 0x004ff000000418ff */
[----:B----4-:R-:W-:Y:S08]  /*f540*/  HMMA.16816.F32.BF16 R212, R4, R20, R52 ;  /* 0x0000001404d4723c */ /* 0x010ff00000041834 */
[C---:B------:R-:W-:Y:S08]  /*f550*/  HMMA.16816.F32.BF16 R56, R8.reuse, R40, RZ ;  /* 0x000000280838723c */ /* 0x040ff000000418ff */
[C---:B------:R-:W-:Y:S08]  /*f560*/  HMMA.16816.F32.BF16 R140, R8.reuse, R46, RZ ;  /* 0x0000002e088c723c */ /* 0x040ff000000418ff */
[C---:B------:R-:W-:Y:S08]  /*f570*/  HMMA.16816.F32.BF16 R136, R8.reuse, R42, RZ ;  /* 0x0000002a0888723c */ /* 0x040ff000000418ff */
[C---:B------:R-:W-:Y:S08]  /*f580*/  HMMA.16816.F32.BF16 R132, R8.reuse, R38, RZ ;  /* 0x000000260884723c */ /* 0x040ff000000418ff */
[----:B------:R-:W-:Y:S01]  /*f590*/  HMMA.16816.F32.BF16 R48, R8, R34, RZ ;  /* 0x000000220830723c */ /* 0x000fe200000418ff */
[----:B------:R-:W1:Y:S07]  /*f5a0*/  LDSM.16.M88.4 R8, [R226] ;  /* 0x00000000e208783b */ /* 0x000e6e0000000200 */
[----:B------:R-:W-:Y:S01]  /*f5b0*/  HMMA.16816.F32.BF16 R52, R4, R16, R64 ;  /* 0x000000100434723c */ /* 0x000fe20000041840 */
[----:B------:R-:W-:Y:S01]  /*f5c0*/  MOV R210, R212 ;  /* 0x000000d400d27202 */ /* 0x000fe20000000f00 */
[----:B------:R-:W-:Y:S01]  /*f5d0*/  IMAD.MOV.U32 R209, RZ, RZ, R213 ;  /* 0x000000ffffd17224 */ /* 0x000fe200078e00d5 */
[----:B------:R-:W-:-:S05]  /*f5e0*/  MOV R208, R214 ;  /* 0x000000d600d07202 */ /* 0x000fca0000000f00 */
[C---:B------:R-:W-:Y:S08]  /*f5f0*/  HMMA.16816.F32.BF16 R60, R4.reuse, R28, R60 ;  /* 0x0000001c043c723c */ /* 0x040ff0000004183c */
[----:B------:R-:W-:Y:S03]  /*f600*/  HMMA.16816.F32.BF16 R244, R4, R24, R56 ;  /* 0x0000001804f4723c */ /* 0x000fe60000041838 */
[----:B------:R-:W-:Y:S01]  /*f610*/  MOV R214, R52 ;  /* 0x0000003400d67202 */ /* 0x000fe20000000f00 */
[----:B------:R-:W-:Y:S01]  /*f620*/  IMAD.MOV.U32 R213, RZ, RZ, R53 ;  /* 0x000000ffffd57224 */ /* 0x000fe200078e0035 */
[----:B------:R-:W-:Y:S01]  /*f630*/  MOV R212, R54 ;  /* 0x0000003600d47202 */ /* 0x000fe20000000f00 */
[----:B------:R-:W-:-:S02]  /*f640*/  IMAD.MOV.U32 R211, RZ, RZ, R55 ;  /* 0x000000ffffd37224 */ /* 0x000fc400078e0037 */
[C---:B------:R-:W-:Y:S08]  /*f650*/  HMMA.16816.F32.BF16 R140, R4.reuse, R30, R140 ;  /* 0x0000001e048c723c */ /* 0x040ff0000004188c */
[C---:B------:R-:W-:Y:S08]  /*f660*/  HMMA.16816.F32.BF16 R64, R4.reuse, R26, R136 ;  /* 0x0000001a0440723c */ /* 0x040ff00000041888 */
[C---:B------:R-:W-:Y:S08]  /*f670*/  HMMA.16816.F32.BF16 R52, R4.reuse, R22, R132 ;  /* 0x000000160434723c */ /* 0x040ff00000041884 */
[----:B------:R-:W-:Y:S01]  /*f680*/  HMMA.16816.F32.BF16 R248, R4, R18, R48 ;  /* 0x0000001204f8723c */ /* 0x000fe20000041830 */
[----:B------:R-:W2:Y:S07]  /*f690*/  LDSM.16.M88.4 R4, [R14] ;  /* 0x000000000e04783b */ /* 0x000eae0000000200 */
[----:B-1----:R-:W-:Y:S03]  /*f6a0*/  HMMA.16816.F32.BF16 R48, R8, R44, RZ ;  /* 0x0000002c0830723c */ /* 0x002fe600000418ff */
[----:B------:R-:W-:Y:S01]  /*f6b0*/  MOV R135, R52 ;  /* 0x0000003400877202 */ /* 0x000fe20000000f00 */
[----:B------:R-:W-:Y:S01]  /*f6c0*/  IMAD.MOV.U32 R134, RZ, RZ, R53 ;  /* 0x000000ffff867224 */ /* 0x000fe200078e0035 */
[----:B------:R-:W-:Y:S01]  /*f6d0*/  MOV R133, R54 ;  /* 0x0000003600857202 */ /* 0x000fe20000000f00 */
[----:B------:R-:W-:-:S02]  /*f6e0*/  IMAD.MOV.U32 R132, RZ, RZ, R55 ;  /* 0x000000ffff847224 */ /* 0x000fc400078e0037 */
[----:B------:R-:W-:-:S12]  /*f6f0*/  HMMA.16816.F32.BF16 R52, R8, R40, RZ ;  /* 0x000000280834723c */ /* 0x000fd800000418ff */
[----:B--2---:R-:W-:Y:S08]  /*f700*/  HMMA.16816.F32.BF16 R56, R4, R28, R48 ;  /* 0x0000001c0438723c */ /* 0x004ff00000041830 */
[C---:B------:R-:W-:Y:S08]  /*f710*/  HMMA.16816.F32.BF16 R48, R8.reuse, R36, RZ ;  /* 0x000000240830723c */ /* 0x040ff000000418ff */
[----:B------:R-:W-:-:S12]  /*f720*/  HMMA.16816.F32.BF16 R40, R8, R42, RZ ;  /* 0x0000002a0828723c */ /* 0x000fd800000418ff */
[----:B------:R-:W-:Y:S08]  /*f730*/  HMMA.16816.F32.BF16 R220, R4, R20, R48 ;  /* 0x0000001404dc723c */ /* 0x000ff00000041830 */
        /* <DEDUP_REMOVED lines=8> */
[C---:B------:R-:W-:Y:S01]  /*f7c0*/  HMMA.16816.F32.BF16 R44, R4.reuse, R22, R44 ;  /* 0x00000016042c723c */ /* 0x040fe2000004182c */
[----:B------:R-:W-:Y:S07]  /*f7d0*/  LDSM.16.M88.4 R20, [R224+0x8000] ;  /* 0x00800000e014783b */ /* 0x000fee0000000200 */
[----:B------:R-:W-:Y:S01]  /*f7e0*/  HMMA.16816.F32.BF16 R24, R4, R18, R8 ;  /* 0x000000120418723c */ /* 0x000fe20000041808 */
[----:B------:R-:W1:Y:S04]  /*f7f0*/  LDSM.16.M88.4 R4, [R229+0x2000] ;  /* 0x00200000e504783b */ /* 0x000e680000000200 */
[----:B------:R-:W2:Y:S04]  /*f800*/  LDSM.16.M88.4 R8, [R229] ;  /* 0x00000000e508783b */ /* 0x000ea80000000200 */
[----:B------:R-:W3:Y:S01]  /*f810*/  LDSM.16.M88.4 R16, [R224+0x8800] ;  /* 0x00880000e010783b */ /* 0x000ee20000000200 */
        /* <DEDUP_REMOVED lines=10> */
[----:B------:R-:W-:Y:S01]  /*f8c0*/  MOV R60, R210 ;  /* 0x000000d2003c7202 */ /* 0x000fe20000000f00 */
[----:B------:R-:W-:Y:S01]  /*f8d0*/  IMAD.MOV.U32 R61, RZ, RZ, R209 ;  /* 0x000000ffff3d7224 */ /* 0x000fe200078e00d1 */
[----:B------:R-:W-:-:S05]  /*f8e0*/  MOV R62, R208 ;  /* 0x000000d0003e7202 */ /* 0x000fca0000000f00 */
        /* <DEDUP_REMOVED lines=8> */
[----:B------:R-:W2:Y:S01]  /*f970*/  LDSM.16.M88.4 R16, [R224+0x9800] ;  /* 0x00980000e010783b */ /* 0x000ea20000000200 */
[----:B------:R-:W-:-:S07]  /*f980*/  IMAD.MOV.U32 R63, RZ, RZ, R15 ;  /* 0x000000ffff3f7224 */ /* 0x000fce00078e000f */
        /* <DEDUP_REMOVED lines=12> */
[-C--:B-1----:R-:W-:Y:S08]  /*fa50*/  HMMA.16816.F32.BF16 R244, R4, R20.reuse, R212 ;  /* 0x0000001404f4723c */ /* 0x082ff000000418d4 */
[C---:B--2---:R-:W-:Y:S08]  /*fa60*/  HMMA.16816.F32.BF16 R216, R8.reuse, R20, R208 ;  /* 0x0000001408d8723c */ /* 0x044ff000000418d0 */
[----:B---3--:R-:W-:Y:S03]  /*fa70*/  HMMA.16816.F32.BF16 R32, R8, R18, R32 ;  /* 0x000000120820723c */ /* 0x008fe60000041820 */
[----:B------:R-:W-:Y:S01]  /*fa80*/  IMAD.MOV.U32 R15, RZ, RZ, R245 ;  /* 0x000000ffff0f7224 */ /* 0x000fe200078e00f5 */
[----:B------:R-:W-:Y:S01]  /*fa90*/  MOV R212, R244 ;  /* 0x000000f400d47202 */ /* 0x000fe20000000f00 */
[----:B------:R-:W-:Y:S01]  /*faa0*/  IMAD.MOV.U32 R242, RZ, RZ, R247 ;  /* 0x000000fffff27224 */ /* 0x000fe200078e00f7 */
[----:B------:R-:W-:-:S02]  /*fab0*/  MOV R252, R246 ;  /* 0x000000f600fc7202 */ /* 0x000fc40000000f00 */
[----:B------:R-:W-:Y:S03]  /*fac0*/  HMMA.16816.F32.BF16 R248, R4, R22, R140 ;  /* 0x0000001604f8723c */ /* 0x000fe6000004188c */
[----:B------:R-:W-:Y:S01]  /*fad0*/  MOV R21, R218 ;  /* 0x000000da00157202 */ /* 0x000fe20000000f00 */
[----:B------:R-:W-:Y:S01]  /*fae0*/  IMAD.MOV.U32 R20, RZ, RZ, R219 ;  /* 0x000000ffff147224 */ /* 0x000fe200078e00db */
[----:B------:R-:W-:Y:S01]  /*faf0*/  MOV R209, R216 ;  /* 0x000000d800d17202 */ /* 0x000fe20000000f00 */
[----:B------:R-:W-:Y:S01]  /*fb00*/  IMAD.MOV.U32 R143, RZ, RZ, R15 ;  /* 0x000000ffff8f7224 */ /* 0x000fe200078e000f */
[----:B------:R-:W-:Y:S01]  /*fb10*/  MOV R142, R212 ;  /* 0x000000d4008e7202 */ /* 0x000fe20000000f00 */
[----:B------:R-:W-:Y:S01]  /*fb20*/  IMAD.MOV.U32 R208, RZ, RZ, R217 ;  /* 0x000000ffffd07224 */ /* 0x000fe200078e00d9 */
[----:B------:R-:W-:Y:S02]  /*fb30*/  HMMA.16816.F32.BF16 R212, R8, R16, R132 ;  /* 0x0000001008d4723c */ /* 0x000fe40000041884 */
[----:B------:R-:W-:Y:S01]  /*fb40*/  MOV R233, R34 ;  /* 0x0000002200e97202 */ /* 0x000fe20000000f00 */
[----:B------:R-:W-:Y:S01]  /*fb50*/  IMAD.MOV.U32 R15, RZ, RZ, R35 ;  /* 0x000000ffff0f7224 */ /* 0x000fe200078e0023 */
[----:B------:R-:W-:Y:S01]  /*fb60*/  MOV R34, R21 ;  /* 0x0000001500227202 */ /* 0x000fe20000000f00 */
[----:B------:R-:W-:-:S03]  /*fb70*/  IMAD.MOV.U32 R35, RZ, RZ, R20 ;  /* 0x000000ffff237224 */ /* 0x000fc600078e0014 */
[----:B------:R-:W-:Y:S01]  /*fb80*/  HMMA.16816.F32.BF16 R216, R8, R22, R136 ;  /* 0x0000001608d8723c */ /* 0x000fe20000041888 */
[----:B------:R-:W1:Y:S07]  /*fb90*/  LDSM.16.M88.4 R20, [R225+0x9000] ;  /* 0x00900000e114783b */ /* 0x000e6e0000000200 */
[C---:B------:R-:W-:Y:S08]  /*fba0*/  HMMA.16816.F32.BF16 R52, R4.reuse, R16, R52 ;  /* 0x000000100434723c */ /* 0x040ff00000041834 */
[----:B------:R-:W-:Y:S01]  /*fbb0*/  HMMA.16816.F32.BF16 R244, R4, R18, R48 ;  /* 0x0000001204f4723c */ /* 0x000fe20000041830 */
[----:B------:R-:W2:Y:S01]  /*fbc0*/  LDSM.16.M88.4 R16, [R225+0x9800] ;  /* 0x00980000e110783b */ /* 0x000ea20000000200 */
[----:B------:R-:W-:Y:S01]  /*fbd0*/  MOV R235, R32 ;  /* 0x0000002000eb7202 */ /* 0x000fe20000000f00 */
[----:B------:R-:W-:Y:S01]  /*fbe0*/  IMAD.MOV.U32 R234, RZ, RZ, R33 ;  /* 0x000000ffffea7224 */ /* 0x000fe200078e0021 */
[----:B------:R-:W-:Y:S01]  /*fbf0*/  MOV R32, R209 ;  /* 0x000000d100207202 */ /* 0x000fe20000000f00 */
[----:B------:R-:W-:-:S03]  /*fc00*/  IMAD.MOV.U32 R33, RZ, RZ, R208 ;  /* 0x000000ffff217224 */ /* 0x000fc600078e00d0 */
[----:B-1----:R-:W-:Y:S08]  /*fc10*/  HMMA.16816.F32.BF16 R208, R4, R20, R64 ;  /* 0x0000001404d0723c */ /* 0x002ff00000041840 */
[-C--:B------:R-:W-:Y:S08]  /*fc20*/  HMMA.16816.F32.BF16 R48, R8, R22.reuse, R44 ;  /* 0x000000160830723c */ /* 0x080ff0000004182c */
[----:B------:R-:W-:Y:S01]  /*fc30*/  HMMA.16816.F32.BF16 R220, R4, R22, R60 ;  /* 0x0000001604dc723c */ /* 0x000fe2000004183c */
[----:B------:R-:W-:Y:S01]  /*fc40*/  MOV R60, R142 ;  /* 0x0000008e003c7202 */ /* 0x000fe20000000f00 */
[----:B------:R-:W-:-:S06]  /*fc50*/  IMAD.MOV.U32 R61, RZ, RZ, R143 ;  /* 0x000000ffff3d7224 */ /* 0x000fcc00078e008f */
        /* <DEDUP_REMOVED lines=8> */
[----:B------:R-:W3:Y:S01]  /*fce0*/  LDSM.16.M88.4 R4, [R226+0x6000] ;  /* 0x00600000e204783b */ /* 0x000ee20000000200 */
[----:B------:R-:W-:Y:S01]  /*fcf0*/  MOV R62, R252 ;  /* 0x000000fc003e7202 */ /* 0x000fe20000000f00 */
[----:B------:R-:W-:Y:S01]  /*fd00*/  IMAD.MOV.U32 R63, RZ, RZ, R242 ;  /* 0x000000ffff3f7224 */ /* 0x000fe200078e00f2 */
[C---:B-1----:R-:W-:Y:S08]  /*fd10*/  HMMA.16816.F32.BF16 R24, R8.reuse, R20, R212 ;  /* 0x000000140818723c */ /* 0x042ff000000418d4 */
[-C--:B--2---:R-:W-:Y:S08]  /*fd20*/  HMMA.16816.F32.BF16 R36, R8, R16.reuse, R32 ;  /* 0x000000100824723c */ /* 0x084ff00000041820 */
[C---:B---3--:R-:W-:Y:S08]  /*fd30*/  HMMA.16816.F32.BF16 R40, R4.reuse, R16, R60 ;  /* 0x000000100428723c */ /* 0x048ff0000004183c */
[-C--:B------:R-:W-:Y:S08]  /*fd40*/  HMMA.16816.F32.BF16 R32, R4, R18.reuse, R248 ;  /* 0x000000120420723c */ /* 0x080ff000000418f8 */
[----:B------:R-:W-:Y:S01]  /*fd50*/  HMMA.16816.F32.BF16 R28, R8, R18, R216 ;  /* 0x00000012081c723c */ /* 0x000fe200000418d8 */
[----:B------:R-:W1:Y:S01]  /*fd60*/  LDSM.16.M88.4 R16, [R227+0xb000] ;  /* 0x00b00000e310783b */ /* 0x000e620000000200 */
[----:B------:R-:W-:Y:S01]  /*fd70*/  MOV R248, R235 ;  /* 0x000000eb00f87202 */ /* 0x000fe20000000f00 */
[----:B------:R-:W-:Y:S01]  /*fd80*/  IMAD.MOV.U32 R249, RZ, RZ, R234 ;  /* 0x000000fffff97224 */ /* 0x000fe200078e00ea */
[----:B------:R-:W-:Y:S01]  /*fd90*/  MOV R250, R233 ;  /* 0x000000e900fa7202 */ /* 0x000fe20000000f00 */
[----:B------:R-:W-:Y:S01]  /*fda0*/  IMAD.MOV.U32 R234, RZ, RZ, R25 ;  /* 0x000000ffffea7224 */ /* 0x000fe200078e0019 */
[----:B------:R-:W-:Y:S01]  /*fdb0*/  MOV R235, R24 ;  /* 0x0000001800eb7202 */ /* 0x000fe20000000f00 */
[----:B------:R-:W-:Y:S01]  /*fdc0*/  IMAD.MOV.U32 R226, RZ, RZ, R27 ;  /* 0x000000ffffe27224 */ /* 0x000fe200078e001b */
[----:B------:R-:W-:-:S02]  /*fdd0*/  MOV R233, R26 ;  /* 0x0000001a00e97202 */ /* 0x000fc40000000f00 */
        /* <DEDUP_REMOVED lines=17> */
[----:B------:R-:W-:Y:S01]  /*fef0*/  IMAD.MOV.U32 R134, RZ, RZ, R21 ;  /* 0x000000ffff867224 */ /* 0x000fe200078e0015 */
[----:B------:R-:W-:Y:S01]  /*ff00*/  MOV R133, R22 ;  /* 0x0000001600857202 */ /* 0x000fe20000000f00 */
[----:B------:R-:W-:Y:S01]  /*ff10*/  IMAD.MOV.U32 R132, RZ, RZ, R23 ;  /* 0x000000ffff847224 */ /* 0x000fe200078e0017 */
[----:B------:R-:W-:Y:S01]  /*ff20*/  LDSM.16.M88.4 R16, [R14+0x4000] ;  /* 0x004000000e10783b */ /* 0x000fe20000000200 */
[----:B------:R-:W-:Y:S01]  /*ff30*/  IMAD.MOV.U32 R49, RZ, RZ, R6 ;  /* 0x000000ffff317224 */ /* 0x000fe200078e0006 */
[----:B------:R-:W-:Y:S01]  /*ff40*/  MOV R50, R5 ;  /* 0x0000000500327202 */ /* 0x000fe20000000f00 */
[----:B------:R-:W-:Y:S01]  /*ff50*/  IMAD.MOV.U32 R51, RZ, RZ, R4 ;  /* 0x000000ffff337224 */ /* 0x000fe200078e0004 */
[----:B------:R-:W1:Y:S04]  /*ff60*/  LDSM.16.M88.4 R20, [R13+0xa000] ;  /* 0x00a000000d14783b */ /* 0x000e680000000200 */
[----:B------:R-:W2:Y:S01]  /*ff70*/  LDSM.16.M88.4 R4, [R14+0x6000] ;  /* 0x006000000e04783b */ /* 0x000ea20000000200 */
[C---:B------:R-:W-:Y:S08]  /*ff80*/  HMMA.16816.F32.BF16 R64, R8.reuse, R24, R64 ;  /* 0x000000180840723c */ /* 0x040ff00000041840 */
[----:B------:R-:W-:Y:S11]  /*ff90*/  HMMA.16816.F32.BF16 R44, R8, R26, R44 ;  /* 0x0000001a082c723c */ /* 0x000ff6000004182c */
[----:B------:R-:W-:Y:S01]  /*ffa0*/  MOV R25, R64 ;  /* 0x0000004000197202 */ /* 0x000fe20000000f00 */
[----:B------:R-:W-:-:S07]  /*ffb0*/  IMAD.MOV.U32 R24, RZ, RZ, R65 ;  /* 0x000000ffff187224 */ /* 0x000fce00078e0041 */
[----:B------:R-:W-:Y:S01]  /*ffc0*/  IMAD.MOV.U32 R10, RZ, RZ, R45 ;  /* 0x000000ffff0a7224 */ /* 0x000fe200078e002d */
[----:B------:R-:W-:Y:S01]  /*ffd0*/  MOV R9, R46 ;  /* 0x0000002e00097202 */ /* 0x000fe20000000f00 */
[----:B------:R-:W-:Y:S01]  /*ffe0*/  IMAD.MOV.U32 R8, RZ, RZ, R47 ;  /* 0x000000ffff087224 */ /* 0x000fe200078e002f */
[----:B------:R-:W-:Y:S01]  /*fff0*/  MOV R11, R44 ;  /* 0x0000002c000b7202 */ /* 0x000fe20000000f00 */
[----:B-1----:R-:W-:Y:S01]  /*10000*/  HMMA.16816.F32.BF16 R208, R16, R20, R36 ;  /* 0x0000001410d0723c */ /* 0x002fe20000041824 */
[----:B------:R-:W-:Y:S01]  /*10010*/  MOV R36, R25 ;  /* 0x0000001900247202 */ /* 0x000fe20000000f00 */
[----:B------:R-:W-:-:S06]  /*10020*/  IMAD.MOV.U32 R37, RZ, RZ, R24 ;  /* 0x000000ffff257224 */ /* 0x000fcc00078e0018 */
[----:B--2---:R-:W-:Y:S01]  /*10030*/  HMMA.16816.F32.BF16 R24, R4, R22, R32 ;  /* 0x000000160418723c */ /* 0x004fe20000041820 */
[----:B------:R-:W-:Y:S01]  /*10040*/  MOV R32, R11 ;  /* 0x0000000b00207202 */ /* 0x000fe20000000f00 */
[----:B------:R-:W-:Y:S01]  /*10050*/  IMAD.MOV.U32 R34, RZ, RZ, R9 ;  /* 0x000000ffff227224 */ /* 0x000fe200078e0009 */
[----:B------:R-:W-:Y:S02]  /*10060*/  MOV R33, R10 ;  /* 0x0000000a00217202 */ /* 0x000fe40000000f00 */
[----:B------:R-:W-:-:S03]  /*10070*/  MOV R35, R8 ;  /* 0x0000000800237202 */ /* 0x000fc60000000f00 */
        /* <DEDUP_REMOVED lines=10> */
[----:B------:R-:W1:Y:S01]  /*10120*/  LDSM.16.M88.4 R20, [R13+0xb000] ;  /* 0x00b000000d14783b */ /* 0x000e620000000200 */
[----:B------:R-:W-:Y:S01]  /*10130*/  MOV R242, R24 ;  /* 0x0000001800f27202 */ /* 0x000fe20000000f00 */
[----:B------:R-:W-:Y:S01]  /*10140*/  IMAD.MOV.U32 R235, RZ, RZ, R25 ;  /* 0x000000ffffeb7224 */ /* 0x000fe200078e0019 */
[----:B------:R-:W-:Y:S01]  /*10150*/  MOV R234, R26 ;  /* 0x0000001a00ea7202 */ /* 0x000fe20000000f00 */
[----:B------:R-:W-:Y:S01]  /*10160*/  IMAD.MOV.U32 R233, RZ, RZ, R27 ;  /* 0x000000ffffe97224 */ /* 0x000fe200078e001b */
[----:B------:R-:W-:Y:S04]  /*10170*/  LDSM.16.M88.4 R28, [R224+0xa000] ;  /* 0x00a00000e01c783b */ /* 0x000fe80000000200 */
[----:B------:R-:W-:Y:S01]  /*10180*/  MOV R227, R8 ;  /* 0x0000000800e37202 */ /* 0x000fe20000000f00 */
[----:B------:R-:W-:Y:S01]  /*10190*/  IMAD.MOV.U32 R226, RZ, RZ, R9 ;  /* 0x000000ffffe27224 */ /* 0x000fe200078e0009 */
[----:B------:R-:W-:Y:S01]  /*101a0*/  MOV R15, R10 ;  /* 0x0000000a000f7202 */ /* 0x000fe20000000f00 */
[----:B------:R-:W-:Y:S01]  /*101b0*/  LDSM.16.M88.4 R24, [R13+0xb800] ;  /* 0x00b800000d18783b */ /* 0x000fe20000000200 */
[----:B------:R-:W-:-:S03]  /*101c0*/  MOV R14, R11 ;  /* 0x0000000b000e7202 */ /* 0x000fc60000000f00 */
[----:B------:R-:W2:Y:S01]  /*101d0*/  LDSM.16.M88.4 R8, [R13+0xa800] ;  /* 0x00a800000d08783b */ /* 0x000ea20000000200 */
[----:B------:R-:W-:Y:S01]  /*101e0*/  MOV R40, R135 ;  /* 0x0000008700287202 */ /* 0x000fe20000000f00 */
[----:B------:R-:W-:Y:S01]  /*101f0*/  IMAD.MOV.U32 R41, RZ, RZ, R134 ;  /* 0x000000ffff297224 */ /* 0x000fe200078e0086 */
[----:B------:R-:W-:Y:S01]  /*10200*/  MOV R42, R133 ;  /* 0x00000085002a7202 */ /* 0x000fe20000000f00 */
[----:B------:R-:W-:Y:S02]  /*10210*/  IMAD.MOV.U32 R43, RZ, RZ, R132 ;  /* 0x000000ffff2b7224 */ /* 0x000fe400078e0084 */
[C---:B-1----:R-:W-:Y:S08]  /*10220*/  HMMA.16816.F32.BF16 R132, R4.reuse, R20, R52 ;  /* 0x000000140484723c */ /* 0x042ff00000041834 */
[C---:B------:R-:W-:Y:S08]  /*10230*/  HMMA.16816.F32.BF16 R64, R4.reuse, R22, R220 ;  /* 0x000000160440723c */ /* 0x040ff000000418dc */
[C---:B--2---:R-:W-:Y:S08]  /*10240*/  HMMA.16816.F32.BF16 R140, R4.reuse, R8, R60 ;  /* 0x00000008048c723c */ /* 0x044ff0000004183c */
[----:B------:R-:W-:Y:S08]  /*10250*/  HMMA.16816.F32.BF16 R136, R4, R10, R56 ;  /* 0x0000000a0488723c */ /* 0x000ff00000041838 */
[C---:B------:R-:W-:Y:S08]  /*10260*/  HMMA.16816.F32.BF16 R52, R16.reuse, R8, R44 ;  /* 0x000000081034723c */ /* 0x040ff0000004182c */
[----:B------:R-:W-:Y:S01]  /*10270*/  HMMA.16816.F32.BF16 R48, R16, R10, R48 ;  /* 0x0000000a1030723c */ /* 0x000fe20000041830 */
[----:B------:R-:W1:Y:S07]  /*10280*/  LDSM.16.M88.4 R8, [R229+0x4000] ;  /* 0x00400000e508783b */ /* 0x000e6e0000000200 */
[C---:B------:R-:W-:Y:S08]  /*10290*/  HMMA.16816.F32.BF16 R60, R4.reuse, R24, R216 ;  /* 0x00000018043c723c */ /* 0x040ff000000418d8 */
[----:B------:R-:W-:Y:S01]  /*102a0*/  HMMA.16816.F32.BF16 R56, R4, R26, R212 ;  /* 0x0000001a0438723c */ /* 0x000fe200000418d4 */
[----:B------:R-:W2:Y:S07]  /*102b0*/  LDSM.16.M88.4 R4, [R229+0x6000] ;  /* 0x00600000e504783b */ /* 0x000eae0000000200 */
[C---:B------:R-:W-:Y:S08]  /*102c0*/  HMMA.16816.F32.BF16 R44, R16.reuse, R20, R244 ;  /* 0x00000014102c723c */ /* 0x040ff000000418f4 */
[C---:B------:R-:W-:Y:S01]  /*102d0*/  HMMA.16816.F32.BF16 R40, R16.reuse, R22, R40 ;  /* 0x000000161028723c */ /* 0x040fe20000041828 */
[----:B------:R-:W3:Y:S07]  /*102e0*/  LDSM.16.M88.4 R20, [R224+0xb000] ;  /* 0x00b00000e014783b */ /* 0x000eee0000000200 */
[C---:B------:R-:W-:Y:S08]  /*102f0*/  HMMA.16816.F32.BF16 R36, R16.reuse, R24, R36 ;  /* 0x000000181024723c */ /* 0x040ff00000041824 */
[----:B------:R-:W-:Y:S01]  /*10300*/  HMMA.16816.F32.BF16 R32, R16, R26, R32 ;  /* 0x0000001a1020723c */ /* 0x000fe20000041820 */
[----:B------:R-:W4:Y:S04]  /*10310*/  LDSM.16.M88.4 R24, [R224+0xa800] ;  /* 0x00a80000e018783b */ /* 0x000f280000000200 */
[----:B------:R-:W4:Y:S01]  /*10320*/  LDSM.16.M88.4 R16, [R224+0xb800] ;  /* 0x00b80000e010783b */ /* 0x000f220000000200 */
[----:B------:R-:W-:Y:S01]  /*10330*/  IMAD.MOV.U32 R220, RZ, RZ, R242 ;  /* 0x000000ffffdc7224 */ /* 0x000fe200078e00f2 */
[----:B------:R-:W-:Y:S01]  /*10340*/  MOV R221, R235 ;  /* 0x000000eb00dd7202 */ /* 0x000fe20000000f00 */
[----:B-1----:R-:W-:Y:S01]  /*10350*/  HMMA.16816.F32.BF16 R244, R8, R28, R208 ;  /* 0x0000001c08f4723c */ /* 0x002fe200000418d0 */
[----:B------:R-:W-:Y:S01]  /*10360*/  MOV R222, R234 ;  /* 0x000000ea00de7202 */ /* 0x000fe20000000f00 */
[----:B------:R-:W-:-:S06]  /*10370*/  IMAD.MOV.U32 R223, RZ, RZ, R233 ;  /* 0x000000ffffdf7224 */ /* 0x000fcc00078e00e9 */
[C---:B--2---:R-:W-:Y:S08]  /*10380*/  HMMA.16816.F32.BF16 R248, R4.reuse, R28, R248 ;  /* 0x0000001c04f8723c */ /* 0x044ff000000418f8 */
[----:B---3--:R-:W-:Y:S01]  /*10390*/  HMMA.16816.F32.BF16 R208, R4, R20, R132 ;  /* 0x0000001404d0723c */ /* 0x008fe20000041884 */
[----:B------:R-:W-:Y:S01]  /*103a0*/  MOV R132, R227 ;  /* 0x000000e300847202 */ /* 0x000fe20000000f00 */
[----:B------:R-:W-:Y:S01]  /*103b0*/  IMAD.MOV.U32 R134, RZ, RZ, R15 ;  /* 0x000000ffff867224 */ /* 0x000fe200078e000f */
[----:B------:R-:W-:-:S02]  /*103c0*/  MOV R133, R226 ;  /* 0x000000e200857202 */ /* 0x000fc40000000f00 */
[----:B------:R-:W-:-:S03]  /*103d0*/  MOV R135, R14 ;  /* 0x0000000e00877202 */ /* 0x000fc60000000f00 */
[C---:B------:R-:W-:Y:S08]  /*103e0*/  HMMA.16816.F32.BF16 R220, R4.reuse, R30, R220 ;  /* 0x0000001e04dc723c */ /* 0x040ff000000418dc */
[C---:B----4-:R-:W-:Y:S08]  /*103f0*/  HMMA.16816.F32.BF16 R212, R4.reuse, R26, R136 ;  /* 0x0000001a04d4723c */ /* 0x050ff00000041888 */
[C---:B------:R-:W-:Y:S08]  /*10400*/  HMMA.16816.F32.BF16 R216, R4.reuse, R24, R140 ;  /* 0x0000001804d8723c */ /* 0x040ff0000004188c */
[C---:B------:R-:W-:Y:S08]  /*10410*/  HMMA.16816.F32.BF16 R136, R4.reuse, R16, R60 ;  /* 0x000000100488723c */ /* 0x040ff0000004183c */
[C---:B------:R-:W-:Y:S08]  /*10420*/  HMMA.16816.F32.BF16 R140, R4.reuse, R22, R64 ;  /* 0x00000016048c723c */ /* 0x040ff00000041840 */
        /* <DEDUP_REMOVED lines=8> */
[C---:B------:R-:W-:Y:S01]  /*104b0*/  HMMA.16816.F32.BF16 R132, R8.reuse, R30, R132 ;  /* 0x0000001e0884723c */ /* 0x040fe20000041884 */
[----:B------:R-:W-:Y:S07]  /*104c0*/  LDSM.16.M88.4 R28, [R225+0xb800] ;  /* 0x00b80000e11c783b */ /* 0x000fee0000000200 */
[C---:B------:R-:W-:Y:S08]  /*104d0*/  HMMA.16816.F32.BF16 R44, R8.reuse, R16, R36 ;  /* 0x00000010082c723c */ /* 0x040ff00000041824 */
[----:B------:R-:W-:Y:S01]  /*104e0*/  HMMA.16816.F32.BF16 R40, R8, R18, R32 ;  /* 0x000000120828723c */ /* 0x000fe20000041820 */
[----:B------:R-:W3:Y:S04]  /*104f0*/  LDSM.16.M88.4 R16, [R225+0xb000] ;  /* 0x00b00000e110783b */ /* 0x000ee80000000200 */
[----:B------:R-:W4:Y:S01]  /*10500*/  LDSM.16.M88.4 R8, [R243+0x4000] ;  /* 0x00400000f308783b */ /* 0x000f220000000200 */
[----:B------:R-:W-:-:S04]  /*10510*/  DEPBAR.LE SB0, 0x0 ;  /* 0x000080000000791a */ /* 0x000fc80000000000 */
        /* <DEDUP_REMOVED lines=9> */
[C---:B------:R-:W-:Y:S11]  /*105b0*/  HMMA.16816.F32.BF16 R140, R8.reuse, R16, R52 ;  /* 0x00000010088c723c */ /* 0x040ff60000041834 */
[----:B------:R-:W-:Y:S01]  /*105c0*/  FMUL.FTZ R4, R4, UR6 ;  /* 0x0000000604047c20 */ /* 0x000fe20008410000 */
[----:B------:R-:W-:Y:S03]  /*105d0*/  HMMA.16816.F32.BF16 R24, R8, R26, R132 ;  /* 0x0000001a0818723c */ /* 0x000fe60000041884 */
[----:B------:R1:W2:Y:S02]  /*105e0*/  MUFU.TANH R53, R4 ;  /* 0x0000000400357308 */ /* 0x0002a40000002400 */
[----:B-1----:R-:W-:-:S06]  /*105f0*/  FMUL.FTZ R4, R36, UR6 ;  /* 0x0000000624047c20 */ /* 0x002fcc0008410000 */
[----:B------:R1:W3:Y:S02]  /*10600*/  MUFU.TANH R54, R4 ;  /* 0x0000000400367308 */ /* 0x0002e40000002400 */
[----:B-1----:R-:W-:-:S06]  /*10610*/  FMUL.FTZ R4, R37, UR6 ;  /* 0x0000000625047c20 */ /* 0x002fcc0008410000 */
[----:B------:R1:W4:Y:S02]  /*10620*/  MUFU.TANH R37, R4 ;  /* 0x0000000400257308 */ /* 0x0003240000002400 */
[----:B-1----:R-:W-:-:S06]  /*10630*/  FMUL.FTZ R4, R38, UR6 ;  /* 0x0000000626047c20 */ /* 0x002fcc0008410000 */
[----:B------:R1:W1:Y:S02]  /*10640*/  MUFU.TANH R36, R4 ;  /* 0x0000000400247308 */ /* 0x0002640000002400 */
[----:B-1----:R-:W-:-:S06]  /*10650*/  FMUL.FTZ R4, R39, UR6 ;  /* 0x0000000627047c20 */ /* 0x002fcc0008410000 */
[----:B------:R1:W1:Y:S02]  /*10660*/  MUFU.TANH R38, R4 ;  /* 0x0000000400267308 */ /* 0x0002640000002400 */
[----:B-1----:R-:W-:-:S06]  /*10670*/  FMUL.FTZ R4, R24, UR6 ;  /* 0x0000000618047c20 */ /* 0x002fcc0008410000 */
[----:B------:R1:W1:Y:S01]  /*10680*/  MUFU.TANH R39, R4 ;  /* 0x0000000400277308 */ /* 0x0002620000002400 */
[----:B------:R-:W-:Y:S01]  /*10690*/  HMMA.16816.F32.BF16 R60, R8, R22, R56 ;  /* 0x00000016083c723c */ /* 0x000fe20000041838 */
[----:B-1----:R-:W-:-:S06]  /*106a0*/  FMUL.FTZ R4, R25, UR6 ;  /* 0x0000000619047c20 */ /* 0x002fcc0008410000 */
[----:B------:R1:W1:Y:S01]  /*106b0*/  MUFU.TANH R138, R4 ;  /* 0x00000004008a7308 */ /* 0x0002620000002400 */
[----:B------:R-:W-:Y:S01]  /*106c0*/  HMMA.16816.F32.BF16 R64, R8, R20, R64 ;  /* 0x000000140840723c */ /* 0x000fe20000041840 */
        /* <DEDUP_REMOVED lines=9> */
[----:B------:R1:W1:Y:S01]  /*10760*/  MUFU.TANH R27, R4 ;  /* 0x00000004001b7308 */ /* 0x0002620000002400 */
[----:B------:R-:W-:Y:S01]  /*10770*/  FMUL.FTZ R5, R5, UR6 ;  /* 0x0000000605057c20 */ /* 0x000fe20008410000 */
[----:B------:R-:W-:Y:S01]  /*10780*/  HMMA.16816.F32.BF16 R44, R8, R28, R44 ;  /* 0x0000001c082c723c */ /* 0x000fe2000004182c */
[----:B-1----:R-:W-:-:S05]  /*10790*/  FMUL.FTZ R4, R35, UR6 ;  /* 0x0000000623047c20 */ /* 0x002fca0008410000 */
[----:B------:R1:W1:Y:S02]  /*107a0*/  MUFU.TANH R137, R4 ;  /* 0x0000000400897308 */ /* 0x0002640000002400 */
[----:B------:R-:W-:Y:S01]  /*107b0*/  HMMA.16816.F32.BF16 R40, R8, R30, R40 ;  /* 0x0000001e0828723c */ /* 0x000fe20000041828 */
[----:B------:R-:W-:Y:S01]  /*107c0*/  FMUL.FTZ R6, R6, UR6 ;  /* 0x0000000606067c20 */ /* 0x000fe20008410000 */
[----:B------:R-:W-:Y:S01]  /*107d0*/  FMUL.FTZ R7, R7, UR6 ;  /* 0x0000000607077c20 */ /* 0x000fe20008410000 */
[----:B------:R-:W-:Y:S01]  /*107e0*/  UIADD3 UR4, UPT, UPT, UR21, -0x3, URZ ;  /* 0xfffffffd15047890 */ /* 0x000fe2000fffe0ff */
[----:B-1----:R-:W-:-:S04]  /*107f0*/  FMUL.FTZ R4, R66, UR6 ;  /* 0x0000000642047c20 */ /* 0x002fc80008410000 */
[----:B------:R1:W1:Y:S01]  /*10800*/  MUFU.TANH R34, R4 ;  /* 0x0000000400227308 */ /* 0x0002620000002400 */
[----:B------:R-:W-:-:S07]  /*10810*/  UISETP.GT.AND UP0, UPT, UR4, UR19, UPT ;  /* 0x000000130400728c */ /* 0x000fce000bf04270 */
[----:B------:R2:W2:Y:S01]  /*10820*/  MUFU.TANH R55, R5 ;  /* 0x0000000500377308 */ /* 0x0004a20000002400 */
[----:B-1----:R-:W-:-:S07]  /*10830*/  FMUL.FTZ R4, R67, UR6 ;  /* 0x0000000643047c20 */ /* 0x002fce0008410000 */
[----:B------:R1:W1:Y:S01]  /*10840*/  MUFU.TANH R33, R4 ;  /* 0x0000000400217308 */ /* 0x0002620000002400 */
[----:B--2---:R-:W-:Y:S01]  /*10850*/  FMUL.FTZ R5, R62, UR6 ;  /* 0x000000063e057c20 */ /* 0x004fe20008410000 */
[----:B------:R-:W-:Y:S06]  /*10860*/  HMMA.16816.F32.BF16 R132, R8, R18, R48 ;  /* 0x000000120884723c */ /* 0x000fec0000041830 */
[----:B------:R-:W2:Y:S01]  /*10870*/  MUFU.TANH R52, R6 ;  /* 0x0000000600347308 */ /* 0x000ea20000002400 */
[----:B-1----:R-:W-:-:S07]  /*10880*/  FMUL.FTZ R4, R216, UR6 ;  /* 0x00000006d8047c20 */ /* 0x002fce0008410000 */
[----:B------:R-:W1:Y:S08]  /*10890*/  MUFU.TANH R56, R7 ;  /* 0x0000000700387308 */ /* 0x000e700000002400 */
[----:B------:R3:W1:Y:S08]  /*108a0*/  MUFU.TANH R59, R4 ;  /* 0x00000004003b7308 */ /* 0x0006700000002400 */
[----:B------:R-:W1:Y:S01]  /*108b0*/  MUFU.TANH R32, R5 ;  /* 0x0000000500207308 */ /* 0x000e620000002400 */
[----:B---3--:R-:W-:-:S07]  /*108c0*/  FMUL.FTZ R4, R217, UR6 ;  /* 0x00000006d9047c20 */ /* 0x008fce0008410000 */
[----:B------:R3:W1:Y:S02]  /*108d0*/  MUFU.TANH R48, R4 ;  /* 0x0000000400307308 */ /* 0x0006640000002400 */
[----:B---3--:R-:W-:Y:S01]  /*108e0*/  IADD3 R4, PT, PT, R0, -0xc0, RZ ;  /* 0xffffff4000047810 */ /* 0x008fe20007ffe0ff */
[----:B------:R-:W-:Y:S03]  /*108f0*/  BAR.SYNC.DEFER_BLOCKING 0x0 ;  /* 0x0000000000007b1d */ /* 0x000fe60000010000 */
[----:B------:R-:W-:Y:S02]  /*10900*/  ISETP.GE.AND P0, PT, R4, R239, PT ;  /* 0x000000ef0400720c */ /* 0x000fe40003f06270 */
[-C--:B------:R-:W-:Y:S02]  /*10910*/  ISETP.GT.AND P6, PT, R237, R4.reuse, PT ;  /* 0x00000004ed00720c */ /* 0x080fe40003fc4270 */
[----:B------:R-:W-:-:S02]  /*10920*/  ISETP.GT.AND P5, PT, R2, R4, PT ;  /* 0x000000040200720c */ /* 0x000fc40003fa4270 */
[----:B------:R-:W-:Y:S01]  /*10930*/  P2R R24, PR, RZ, 0x1 ;  /* 0x00000001ff187803 */ /* 0x000fe20000000000 */
[----:B-12-4-:R-:W-:Y:S10]  /*10940*/  BRA.U !UP0, `(.L_x_808) ;  /* 0x00000005086c7547 */ /* 0x016ff4000b800000 */
[----:B------:R-:W2:Y:S04]  /*10950*/  LDL R235, [R1+0x5c] ;  /* 0x00005c0001eb7983 */ /* 0x000ea80000100800 */
[----:B------:R-:W3:Y:S01]  /*10960*/  LDL R243, [R1+0x58] ;  /* 0x0000580001f37983 */ /* 0x000ee20000100800 */
[----:B------:R-:W-:Y:S01]  /*10970*/  IMAD.U32 R5, RZ, RZ, UR21 ;  /* 0x00000015ff057e24 */ /* 0x000fe2000f8e00ff */
[----:B------:R-:W-:Y:S01]  /*10980*/  UIADD3 UR8, UPT, UPT, UR21, -0x4, URZ ;  /* 0xfffffffc15087890 */ /* 0x000fe2000fffe0ff */
[----:B------:R-:W-:Y:S02]  /*10990*/  IMAD.U32 R8, RZ, RZ, UR10 ;  /* 0x0000000aff087e24 */ /* 0x000fe4000f8e00ff */
[----:B------:R-:W-:Y:S01]  /*109a0*/  @!P1 VIADD R5, R5, 0xfffffffc ;  /* 0xfffffffc05059836 */ /* 0x000fe20000000000 */
[----:B------:R-:W-:-:S03]  /*109b0*/  UIMAD.WIDE.U32 UR12, UR8, UR10, URZ ;  /* 0x0000000a080c72a5 */ /* 0x000fc6000f8e00ff */
        /* <DEDUP_REMOVED lines=23> */
[C-C-:B------:R-:W-:Y:S02]  /*10b30*/  @!P2 LEA.HI.X R15, R7.reuse, UR8, R5.reuse, 0x5, P0 ;  /* 0x00000008070fac11 */ /* 0x140fe400080f2c05 */
[----:B------:R-:W-:Y:S01]  /*10b40*/  @!P1 LEA R7, P0, R7, UR7, 0x5 ;  /* 0x0000000707079c11 */ /* 0x000fe2000f8028ff */
[----:B------:R-:W-:Y:S01]  /*10b50*/  @!PT LDS RZ, [RZ] ;  /* 0x00000000fffff984 */ /* 0x000fe20000000800 */
[----:B------:R-:W-:Y:S01]  /*10b60*/  @!PT LDS RZ, [RZ] ;  /* 0x00000000fffff984 */ /* 0x000fe20000000800 */
[----:B------:R-:W-:Y:S01]  /*10b70*/  @!PT LDS RZ, [RZ] ;  /* 0x00000000fffff984 */ /* 0x000fe20000000800 */
[----:B------:R1:W-:Y:S03]  /*10b80*/  @!P1 LDGSTS.E.BYPASS.LTC128B.128 [R236+0xa000], desc[UR24][R22.64+0x80] ;  /* 0x0a00008016ec9fae */ /* 0x0003e6000b981a18 */
[----:B------:R-:W-:Y:S01]  /*10b90*/  @!P1 LEA.HI.X R13, R8, UR8, R5, 0x5, P0 ;  /* 0x00000008080d9c11 */ /* 0x000fe200080f2c05 */
[----:B------:R-:W-:Y:S01]  /*10ba0*/  IMAD.U32 R8, RZ, RZ, UR7 ;  /* 0x00000007ff087e24 */ /* 0x000fe2000f8e00ff */
[----:B------:R1:W-:Y:S01]  /*10bb0*/  @P1 STS.128 [R236+0xa000], RZ ;  /* 0x00a000ffec001388 */ /* 0x0003e20000000c00 */
[----:B------:R-:W-:-:S03]  /*10bc0*/  IMAD.U32 R5, RZ, RZ, UR8 ;  /* 0x00000008ff057e24 */ /* 0x000fc6000f8e00ff */
        /* <DEDUP_REMOVED lines=36> */
[----:B------:R-:W-:Y:S02]  /*10e10*/  @!P2 LEA.HI.X R15, R6, R243, R15, 0x1, P0 ;  /* 0x000000f3060fa211 */ /* 0x000fe400000f0c0f */
        /* <DEDUP_REMOVED lines=14> */
.L_x_808:
[----:B------:R-:W-:Y:S01]  /*10f00*/  FSEL R5, R53, -INF , !P6 ;  /* 0xff80000035057808 */ /* 0x000fe20007000000 */
[----:B-1----:R-:W-:Y:S01]  /*10f10*/  FMUL.FTZ R6, R63, UR6 ;  /* 0x000000063f067c20 */ /* 0x002fe20008410000 */
[----:B------:R-:W-:Y:S01]  /*10f20*/  ISETP.NE.AND P6, PT, R24, RZ, PT ;  /* 0x000000ff1800720c */ /* 0x000fe20003fc5270 */
[C---:B------:R-:W-:Y:S01]  /*10f30*/  VIADD R11, R0.reuse, 0xffffff50 ;  /* 0xffffff50000b7836 */ /* 0x040fe20000000000 */
[----:B------:R-:W-:Y:S01]  /*10f40*/  ISETP.GT.AND P1, PT, R3, R4, PT ;  /* 0x000000040300720c */ /* 0x000fe20003f24270 */
[----:B------:R1:W-:Y:S01]  /*10f50*/  MUFU.TANH R35, R6 ;  /* 0x0000000600237308 */ /* 0x0003e20000002400 */
[----:B------:R-:W-:Y:S01]  /*10f60*/  FSEL R216, R5, -INF , !P6 ;  /* 0xff80000005d87808 */ /* 0x000fe20007000000 */
[----:B------:R-:W-:Y:S01]  /*10f70*/  VIADD R10, R0, 0xffffff51 ;  /* 0xffffff51000a7836 */ /* 0x000fe20000000000 */
[----:B------:R-:W-:Y:S01]  /*10f80*/  FSEL R7, R52, -INF , !P5 ;  /* 0xff80000034077808 */ /* 0x000fe20006800000 */
[----:B------:R-:W-:Y:S01]  /*10f90*/  VIADD R8, R0, 0xffffff59 ;  /* 0xffffff5900087836 */ /* 0x000fe20000000000 */
[----:B------:R-:W-:Y:S01]  /*10fa0*/  ISETP.GE.AND P0, PT, R4, R241, PT ;  /* 0x000000f10400720c */ /* 0x000fe20003f06270 */
[----:B------:R-:W-:Y:S01]  /*10fb0*/  VIADD R15, R0, 0xffffff69 ;  /* 0xffffff69000f7836 */ /* 0x000fe20000000000 */
[----:B------:R-:W-:Y:S01]  /*10fc0*/  ISETP.GE.AND P2, PT, R4, R238, PT ;  /* 0x000000ee0400720c */ /* 0x000fe20003f46270 */
[----:B------:R-:W-:Y:S01]  /*10fd0*/  VIADD R17, R0, 0xffffff71 ;  /* 0xffffff7100117836 */ /* 0x000fe20000000000 */
[----:B------:R-:W-:Y:S01]  /*10fe0*/  ISETP.GE.AND P6, PT, R4, R240, PT ;  /* 0x000000f00400720c */ /* 0x000fe20003fc6270 */
[----:B------:R-:W-:Y:S01]  /*10ff0*/  VIADD R28, R0, 0xffffff78 ;  /* 0xffffff78001c7836 */ /* 0x000fe20000000000 */
[----:B------:R-:W-:Y:S01]  /*11000*/  ISETP.GT.AND P5, PT, R12, R4, PT ;  /* 0x000000040c00720c */ /* 0x000fe20003fa4270 */
[----:B------:R-:W-:Y:S01]  /*11010*/  VIADD R4, R0, 0xffffff41 ;  /* 0xffffff4100047836 */ /* 0x000fe20000000000 */
[----:B------:R-:W-:Y:S01]  /*11020*/  FSEL R5, R54, -INF , !P1 ;  /* 0xff80000036057808 */ /* 0x000fe20004800000 */
[----:B------:R-:W-:Y:S01]  /*11030*/  STL [R1+0xac], R236 ;  /* 0x0000acec01007387 */ /* 0x000fe20000100800 */
[----:B------:R-:W-:Y:S01]  /*11040*/  FSEL R217, R7, -INF , !P0 ;  /* 0xff80000007d97808 */ /* 0x000fe20004000000 */
[----:B------:R-:W-:Y:S01]  /*11050*/  FMUL.FTZ R7, R213, UR6 ;  /* 0x00000006d5077c20 */ /* 0x000fe20008410000 */
[----:B-1----:R-:W-:Y:S01]  /*11060*/  FMUL.FTZ R6, R212, UR6 ;  /* 0x00000006d4067c20 */ /* 0x002fe20008410000 */
[-C--:B------:R-:W-:Y:S01]  /*11070*/  ISETP.GT.AND P0, PT, R237, R4.reuse, PT ;  /* 0x00000004ed00720c */ /* 0x080fe20003f04270 */
[----:B------:R-:W-:Y:S01]  /*11080*/  STL [R1+0xa8], R231 ;  /* 0x0000a8e701007387 */ /* 0x000fe20000100800 */
[----:B------:R-:W-:Y:S01]  /*11090*/  FSEL R212, R5, -INF , !P2 ;  /* 0xff80000005d47808 */ /* 0x000fe20005000000 */
[----:B------:R1:W-:Y:S01]  /*110a0*/  MUFU.TANH R66, R6 ;  /* 0x0000000600427308 */ /* 0x0003e20000002400 */
[----:B------:R-:W-:Y:S01]  /*110b0*/  FSEL R5, R36, -INF , !P5 ;  /* 0xff80000024057808 */ /* 0x000fe20006800000 */
[----:B------:R-:W-:Y:S01]  /*110c0*/  STL [R1+0xa4], R230 ;  /* 0x0000a4e601007387 */ /* 0x000fe20000100800 */
[----:B------:R-:W-:Y:S01]  /*110d0*/  ISETP.GE.AND P1, PT, R4, R239, PT ;  /* 0x000000ef0400720c */ /* 0x000fe20003f26270 */
[----:B------:R-:W-:Y:S01]  /*110e0*/  FMUL.FTZ R13, R134, UR6 ;  /* 0x00000006860d7c20 */ /* 0x000fe20008410000 */
[----:B------:R-:W-:Y:S01]  /*110f0*/  ISETP.GT.AND P2, PT, R2, R4, PT ;  /* 0x000000040200720c */ /* 0x000fe20003f44270 */
[----:B------:R-:W-:Y:S01]  /*11100*/  STL [R1+0xa0], R228 ;  /* 0x0000a0e401007387 */ /* 0x000fe20000100800 */
[----:B------:R-:W-:Y:S01]  /*11110*/  FSEL R213, R5, -INF , !P6 ;  /* 0xff80000005d57808 */ /* 0x000fe20007000000 */
[----:B------:R-:W-:Y:S01]  /*11120*/  FMUL.FTZ R5, R142, UR6 ;  /* 0x000000068e057c20 */ /* 0x000fe20008410000 */
[C---:B------:R-:W-:Y:S01]  /*11130*/  ISETP.GE.AND P5, PT, R4.reuse, R241, PT ;  /* 0x000000f10400720c */ /* 0x040fe20003fa6270 */
[----:B------:R2:W-:Y:S01]  /*11140*/  MUFU.TANH R53, R7 ;  /* 0x0000000700357308 */ /* 0x0005e20000002400 */
[----:B------:R-:W-:-:S02]  /*11150*/  ISETP.GE.AND P6, PT, R4, R238, PT ;  /* 0x000000ee0400720c */ /* 0x000fc40003fc6270 */
[C---:B------:R-:W-:Y:S02]  /*11160*/  IADD3 R9, PT, PT, R0.reuse, -0xa8, RZ ;  /* 0xffffff5800097810 */ /* 0x040fe40007ffe0ff */
[----:B------:R-:W-:Y:S02]  /*11170*/  IADD3 R16, PT, PT, R0, -0x90, RZ ;  /* 0xffffff7000107810 */ /* 0x000fe40007ffe0ff */
[----:B-1----:R-:W-:Y:S01]  /*11180*/  FSEL R6, R55, -INF , !P0 ;  /* 0xff80000037067808 */ /* 0x002fe20004000000 */
[----:B------:R1:W-:Y:S01]  /*11190*/  MUFU.TANH R23, R5 ;  /* 0x0000000500177308 */ /* 0x0003e20000002400 */
[----:B------:R-:W-:Y:S02]  /*111a0*/  ISETP.GT.AND P0, PT, R3, R4, PT ;  /* 0x000000040300720c */ /* 0x000fe40003f04270 */
[----:B------:R-:W-:Y:S02]  /*111b0*/  FSEL R21, R6, -INF , !P1 ;  /* 0xff80000006157808 */ /* 0x000fe40004800000 */
[----:B------:R-:W-:-:S02]  /*111c0*/  FSEL R6, R56, -INF , !P2 ;  /* 0xff80000038067808 */ /* 0x000fc40005000000 */
[----:B------:R-:W-:Y:S01]  /*111d0*/  ISETP.GE.AND P1, PT, R4, R240, PT ;  /* 0x000000f00400720c */ /* 0x000fe20003f26270 */
[----:B------:R-:W-:Y:S01]  /*111e0*/  MUFU.TANH R19, R13 ;  /* 0x0000000d00137308 */ /* 0x000fe20000002400 */
[----:B------:R-:W-:Y:S01]  /*111f0*/  ISETP.GT.AND P2, PT, R12, R4, PT ;  /* 0x000000040c00720c */ /* 0x000fe20003f44270 */
[----:B------:R-:W-:Y:S01]  /*11200*/  VIADD R4, R0, 0xffffff48 ;  /* 0xffffff4800047836 */ /* 0x000fe20000000000 */
[----:B------:R-:W-:Y:S01]  /*11210*/  FSEL R25, R6, -INF , !P5 ;  /* 0xff80000006197808 */ /* 0x000fe20006800000 */
[----:B------:R-:W-:Y:S01]  /*11220*/  FMUL.FTZ R6, R143, UR6 ;  /* 0x000000068f067c20 */ /* 0x000fe20008410000 */
[----:B--2---:R-:W-:Y:S01]  /*11230*/  FMUL.FTZ R7, R208, UR6 ;  /* 0x00000006d0077c20 */ /* 0x004fe20008410000 */
[----:B------:R-:W-:Y:S02]  /*11240*/  IADD3 R29, PT, PT, R0, -0x87, RZ ;  /* 0xffffff79001d7810 */ /* 0x000fe40007ffe0ff */
[----:B------:R2:W-:Y:S01]  /*11250*/  MUFU.TANH R22, R6 ;  /* 0x0000000600167308 */ /* 0x0005e20000002400 */
[----:B-1----:R-:W-:-:S02]  /*11260*/  FSEL R5, R37, -INF , !P0 ;  /* 0xff80000025057808 */ /* 0x002fc40004000000 */
[-C--:B------:R-:W-:Y:S02]  /*11270*/  ISETP.GT.AND P0, PT, R237, R4.reuse, PT ;  /* 0x00000004ed00720c */ /* 0x080fe40003f04270 */
[----:B------:R-:W-:Y:S02]  /*11280*/  FSEL R62, R5, -INF , !P6 ;  /* 0xff800000053e7808 */ /* 0x000fe40007000000 */
[----:B------:R-:W-:Y:S01]  /*11290*/  FSEL R5, R38, -INF , !P2 ;  /* 0xff80000026057808 */ /* 0x000fe20005000000 */
[----:B------:R1:W-:Y:S01]  /*112a0*/  MUFU.TANH R30, R7 ;  /* 0x00000007001e7308 */ /* 0x0003e20000002400 */
[----:B------:R-:W-:Y:S02]  /*112b0*/  ISETP.GE.AND P5, PT, R4, R239, PT ;  /* 0x000000ef0400720c */ /* 0x000fe40003fa6270 */
[----:B------:R-:W-:Y:S02]  /*112c0*/  ISETP.GT.AND P6, PT, R2, R4, PT ;  /* 0x000000040200720c */ /* 0x000fe40003fc4270 */
[----:B------:R-:W-:Y:S01]  /*112d0*/  FSEL R63, R5, -INF , !P1 ;  /* 0xff800000053f7808 */ /* 0x000fe20004800000 */
[----:B------:R-:W-:Y:S01]  /*112e0*/  FMUL.FTZ R5, R209, UR6 ;  /* 0x00000006d1057c20 */ /* 0x000fe20008410000 */
[----:B------:R-:W-:-:S02]  /*112f0*/  FSEL R14, R26, -INF , !P6 ;  /* 0xff8000001a0e7808 */ /* 0x000fc40007000000 */
[----:B--2---:R-:W-:Y:S02]  /*11300*/  FSEL R6, R39, -INF , !P0 ;  /* 0xff80000027067808 */ /* 0x004fe40004000000 */
[----:B------:R-:W-:Y:S01]  /*11310*/  ISETP.GE.AND P2, PT, R4, R241, PT ;  /* 0x000000f10400720c */ /* 0x000fe20003f46270 */
[----:B------:R2:W-:Y:S01]  /*11320*/  MUFU.TANH R39, R5 ;  /* 0x0000000500277308 */ /* 0x0005e20000002400 */
[----:B------:R-:W-:Y:S02]  /*11330*/  FSEL R18, R6, -INF , !P5 ;  /* 0xff80000006127808 */ /* 0x000fe40006800000 */
[----:B------:R-:W-:Y:S02]  /*11340*/  ISETP.GT.AND P0, PT, R3, R4, PT ;  /* 0x000000040300720c */ /* 0x000fe40003f04270 */
[----:B------:R-:W-:Y:S01]  /*11350*/  ISETP.GE.AND P1, PT, R4, R238, PT ;  /* 0x000000ee0400720c */ /* 0x000fe20003f26270 */
[----:B-1----:R-:W-:Y:S01]  /*11360*/  VIADD R7, R0, 0xffffff60 ;  /* 0xffffff6000077836 */ /* 0x002fe20000000000 */
[----:B------:R-:W-:-:S02]  /*11370*/  ISETP.GE.AND P5, PT, R4, R240, PT ;  /* 0x000000f00400720c */ /* 0x000fc40003fa6270 */
[----:B------:R-:W-:Y:S02]  /*11380*/  ISETP.GT.AND P6, PT, R12, R4, PT ;  /* 0x000000040c00720c */ /* 0x000fe40003fc4270 */
[C---:B------:R-:W-:Y:S02]  /*11390*/  IADD3 R4, PT, PT, R0.reuse, -0xb7, RZ ;  /* 0xffffff4900047810 */ /* 0x040fe40007ffe0ff */
[----:B------:R-:W-:Y:S02]  /*113a0*/  IADD3 R6, PT, PT, R0, -0x9f, RZ ;  /* 0xffffff6100067810 */ /* 0x000fe40007ffe0ff */
[----:B------:R-:W-:Y:S01]  /*113b0*/  FSEL R20, R14, -INF , !P2 ;  /* 0xff8000000e147808 */ /* 0x000fe20005000000 */
[----:B--2---:R-:W-:Y:S02]  /*113c0*/  VIADD R5, R0, 0xffffff68 ;  /* 0xffffff6800057836 */ /* 0x004fe40000000000 */
[----:B------:R-:W-:Y:S01]  /*113d0*/  FMUL.FTZ R0, R135, UR6 ;  /* 0x0000000687007c20 */ /* 0x000fe20008410000 */
[----:B------:R-:W-:-:S02]  /*113e0*/  FSEL R13, R57, -INF , !P0 ;  /* 0xff800000390d7808 */ /* 0x000fc40004000000 */
[----:B------:R-:W-:Y:S01]  /*113f0*/  ISETP.GT.AND P0, PT, R2, R11, PT ;  /* 0x0000000b0200720c */ /* 0x000fe20003f04270 */
[----:B------:R1:W2:Y:S01]  /*11400*/  MUFU.TANH R14, R0 ;  /* 0x00000000000e7308 */ /* 0x0002a20000002400 */
[----:B------:R-:W-:Y:S01]  /*11410*/  FSEL R50, R13, -INF , !P1 ;  /* 0xff8000000d327808 */ /* 0x000fe20004800000 */
[----:B------:R-:W-:Y:S01]  /*11420*/  FMUL.FTZ R13, R220, UR6 ;  /* 0x00000006dc0d7c20 */ /* 0x000fe20008410000 */
[----:B------:R-:W-:Y:S02]  /*11430*/  ISETP.GT.AND P1, PT, R2, R9, PT ;  /* 0x000000090200720c */ /* 0x000fe40003f24270 */
[----:B------:R-:W-:Y:S02]  /*11440*/  FSEL R24, R34, -INF , !P0 ;  /* 0xff80000022187808 */ /* 0x000fe40004000000 */
[----:B------:R-:W-:Y:S01]  /*11450*/  FSEL R31, R32, -INF , !P1 ;  /* 0xff800000201f7808 */ /* 0x000fe20004800000 */
[----:B------:R-:W-:Y:S01]  /*11460*/  MUFU.TANH R52, R13 ;  /* 0x0000000d00347308 */ /* 0x000fe20000002400 */
[----:B------:R-:W-:-:S02]  /*11470*/  ISETP.GT.AND P1, PT, R2, R15, PT ;  /* 0x0000000f0200720c */ /* 0x000fc40003f24270 */
[C---:B------:R-:W-:Y:S02]  /*11480*/  ISETP.GT.AND P2, PT, R2.reuse, R4, PT ;  /* 0x000000040200720c */ /* 0x040fe40003f44270 */
[C---:B------:R-:W-:Y:S02]  /*11490*/  ISETP.GT.AND P0, PT, R2.reuse, R6, PT ;  /* 0x000000060200720c */ /* 0x040fe40003f04270 */
[----:B-1----:R-:W-:Y:S02]  /*114a0*/  FSEL R0, R27, -INF , !P6 ;  /* 0xff8000001b007808 */ /* 0x002fe40007000000 */
[----:B------:R-:W-:Y:S02]  /*114b0*/  ISETP.GT.AND P6, PT, R2, R10, PT ;  /* 0x0000000a0200720c */ /* 0x000fe40003fc4270 */
[----:B------:R-:W-:Y:S01]  /*114c0*/  FSEL R54, R0, -INF , !P5 ;  /* 0xff80000000367808 */ /* 0x000fe20006800000 */
[----:B------:R-:W-:Y:S01]  /*114d0*/  FMUL.FTZ R0, R221, UR6 ;  /* 0x00000006dd007c20 */ /* 0x000fe20008410000 */
[----:B--2---:R-:W-:Y:S01]  /*114e0*/  FSEL R67, R14, -INF , !P1 ;  /* 0xff8000000e437808 */ /* 0x004fe20004800000 */
[----:B------:R-:W2:Y:S01]  /*114f0*/  LDL.LU R221, [R1+0x4c] ;  /* 0x00004c0001dd7983 */ /* 0x000ea20000300800 */
[----:B------:R-:W-:Y:S01]  /*11500*/  ISETP.GT.AND P1, PT, R3, R4, PT ;  /* 0x000000040300720c */ /* 0x000fe20003f24270 */
[----:B------:R1:W-:Y:S01]  /*11510*/  MUFU.TANH R38, R0 ;  /* 0x0000000000267308 */ /* 0x0003e20000002400 */
[----:B------:R-:W-:-:S02]  /*11520*/  FSEL R27, R33, -INF , !P6 ;  /* 0xff800000211b7808 */ /* 0x000fc40007000000 */
[----:B------:R-:W-:Y:S02]  /*11530*/  ISETP.GT.AND P6, PT, R2, R5, PT ;  /* 0x000000050200720c */ /* 0x000fe40003fc4270 */
[----:B------:R-:W-:Y:S02]  /*11540*/  FSEL R14, R136, -INF , !P1 ;  /* 0xff800000880e7808 */ /* 0x000fe40004800000 */
[----:B------:R-:W-:Y:S02]  /*11550*/  ISETP.GT.AND P1, PT, R3, R11, PT ;  /* 0x0000000b0300720c */ /* 0x000fe40003f24270 */
[----:B------:R-:W-:Y:S02]  /*11560*/  FSEL R37, R19, -INF , !P6 ;  /* 0xff80000013257808 */ /* 0x000fe40007000000 */
[----:B------:R-:W-:Y:S02]  /*11570*/  FSEL R19, R59, -INF , !P1 ;  /* 0xff8000003b137808 */ /* 0x000fe40004800000 */
[----:B------:R-:W-:-:S02]  /*11580*/  ISETP.GT.AND P1, PT, R3, R10, PT ;  /* 0x0000000a0300720c */ /* 0x000fc40003f24270 */
[----:B------:R-:W-:Y:S01]  /*11590*/  ISETP.GT.AND P5, PT, R2, R8, PT ;  /* 0x000000080200720c */ /* 0x000fe20003fa4270 */
[----:B-1----:R-:W-:Y:S01]  /*115a0*/  FMUL.FTZ R0, R46, UR6 ;  /* 0x000000062e007c20 */ /* 0x002fe20008410000 */
[----:B------:R-:W-:Y:S02]  /*115b0*/  FSEL R13, R58, -INF , !P2 ;  /* 0xff8000003a0d7808 */ /* 0x000fe40005000000 */
[----:B------:R-:W-:Y:S01]  /*115c0*/  FSEL R36, R22, -INF , !P0 ;  /* 0xff80000016247808 */ /* 0x000fe20004000000 */
[----:B------:R1:W3:Y:S01]  /*115d0*/  MUFU.TANH R51, R0 ;  /* 0x0000000000337308 */ /* 0x0002e20000002400 */
[----:B------:R-:W-:Y:S02]  /*115e0*/  ISETP.GT.AND P2, PT, R2, R7, PT ;  /* 0x000000070200720c */ /* 0x000fe40003f44270 */
[----:B------:R-:W-:Y:S02]  /*115f0*/  FSEL R22, R48, -INF , !P1 ;  /* 0xff80000030167808 */ /* 0x000fe40004800000 */
[----:B------:R-:W-:-:S02]  /*11600*/  ISETP.GT.AND P1, PT, R3, R9, PT ;  /* 0x000000090300720c */ /* 0x000fc40003f24270 */
[----:B------:R-:W-:Y:S02]  /*11610*/  FSEL R33, R35, -INF , !P5 ;  /* 0xff80000023217808 */ /* 0x000fe40006800000 */
[----:B------:R-:W-:Y:S02]  /*11620*/  FSEL R35, R23, -INF , !P2 ;  /* 0xff80000017237808 */ /* 0x000fe40005000000 */
[----:B------:R-:W-:Y:S02]  /*11630*/  FSEL R23, R66, -INF , !P1 ;  /* 0xff80000042177808 */ /* 0x000fe40004800000 */
[----:B------:R-:W-:Y:S02]  /*11640*/  ISETP.GT.AND P1, PT, R3, R8, PT ;  /* 0x000000080300720c */ /* 0x000fe40003f24270 */
[----:B------:R-:W-:Y:S01]  /*11650*/  ISETP.GT.AND P5, PT, R2, R16, PT ;  /* 0x000000100200720c */ /* 0x000fe20003fa4270 */
[----:B-1----:R-:W-:Y:S01]  /*11660*/  FMUL.FTZ R0, R47, UR6 ;  /* 0x000000062f007c20 */ /* 0x002fe20008410000 */
[----:B------:R-:W-:-:S02]  /*11670*/  FSEL R26, R53, -INF , !P1 ;  /* 0xff800000351a7808 */ /* 0x000fc40004800000 */
[C---:B------:R-:W-:Y:S01]  /*11680*/  ISETP.GT.AND P1, PT, R3.reuse, R7, PT ;  /* 0x000000070300720c */ /* 0x040fe20003f24270 */
[----:B------:R1:W-:Y:S01]  /*11690*/  MUFU.TANH R49, R0 ;  /* 0x0000000000317308 */ /* 0x0003e20000002400 */
[----:B------:R-:W-:Y:S02]  /*116a0*/  ISETP.GT.AND P2, PT, R2, R17, PT ;  /* 0x000000110200720c */ /* 0x000fe40003f44270 */
[----:B------:R-:W-:Y:S02]  /*116b0*/  FSEL R30, R30, -INF , !P1 ;  /* 0xff8000001e1e7808 */ /* 0x000fe40004800000 */
[----:B------:R-:W-:Y:S02]  /*116c0*/  ISETP.GT.AND P1, PT, R3, R6, PT ;  /* 0x000000060300720c */ /* 0x000fe40003f24270 */
[----:B------:R-:W-:Y:S02]  /*116d0*/  ISETP.GT.AND P0, PT, R2, R28, PT ;  /* 0x0000001c0200720c */ /* 0x000fe40003f04270 */
[----:B------:R-:W-:-:S02]  /*116e0*/  FSEL R32, R39, -INF , !P1 ;  /* 0xff80000027207808 */ /* 0x000fc40004800000 */
[----:B------:R-:W-:Y:S02]  /*116f0*/  ISETP.GT.AND P6, PT, R2, R29, PT ;  /* 0x0000001d0200720c */ /* 0x000fe40003fc4270 */
[----:B------:R-:W-:Y:S02]  /*11700*/  ISETP.GT.AND P1, PT, R3, R5, PT ;  /* 0x000000050300720c */ /* 0x000fe40003f24270 */
[----:B---3--:R-:W-:Y:S01]  /*11710*/  FSEL R66, R51, -INF , !P5 ;  /* 0xff80000033427808 */ /* 0x008fe20006800000 */
[----:B-1----:R-:W-:Y:S01]  /*11720*/  FMUL.FTZ R0, R42, UR6 ;  /* 0x000000062a007c20 */ /* 0x002fe20008410000 */
[----:B------:R-:W-:Y:S02]  /*11730*/  FSEL R34, R52, -INF , !P1 ;  /* 0xff80000034227808 */ /* 0x000fe40004800000 */
[C---:B------:R-:W-:Y:S01]  /*11740*/  ISETP.GT.AND P1, PT, R3.reuse, R15, PT ;  /* 0x0000000f0300720c */ /* 0x040fe20003f24270 */
[----:B------:R1:W3:Y:S01]  /*11750*/  MUFU.TANH R47, R0 ;  /* 0x00000000002f7308 */ /* 0x0002e20000002400 */
[----:B------:R-:W-:-:S02]  /*11760*/  ISETP.GT.AND P5, PT, R3, R17, PT ;  /* 0x000000110300720c */ /* 0x000fc40003fa4270 */
[----:B------:R-:W-:Y:S02]  /*11770*/  FSEL R38, R38, -INF , !P1 ;  /* 0xff80000026267808 */ /* 0x000fe40004800000 */
[----:B------:R-:W-:Y:S01]  /*11780*/  ISETP.GT.AND P1, PT, R3, R16, PT ;  /* 0x000000100300720c */ /* 0x000fe20003f24270 */
[----:B-1----:R-:W-:Y:S01]  /*11790*/  FMUL.FTZ R0, R43, UR6 ;  /* 0x000000062b007c20 */ /* 0x002fe20008410000 */
[----:B---3--:R-:W-:Y:S02]  /*117a0*/  FSEL R59, R47, -INF , !P0 ;  /* 0xff8000002f3b7808 */ /* 0x008fe40004000000 */
[----:B------:R-:W-:Y:S01]  /*117b0*/  ISETP.GT.AND P0, PT, R3, R29, PT ;  /* 0x0000001d0300720c */ /* 0x000fe20003f04270 */
[----:B------:R1:W3:Y:S02]  /*117c0*/  MUFU.TANH R46, R0 ;  /* 0x00000000002e7308 */ /* 0x0002e40000002400 */
[----:B-1----:R-:W-:Y:S01]  /*117d0*/  FMUL.FTZ R0, R224, UR6 ;  /* 0x00000006e0007c20 */ /* 0x002fe20008410000 */
[----:B---3--:R-:W-:-:S02]  /*117e0*/  FSEL R58, R46, -INF , !P6 ;  /* 0xff8000002e3a7808 */ /* 0x008fc40007000000 */
[----:B------:R-:W-:-:S03]  /*117f0*/  ISETP.GT.AND P6, PT, R237, R4, PT ;  /* 0x00000004ed00720c */ /* 0x000fc60003fc4270 */
[----:B------:R1:W3:Y:S02]  /*11800*/  MUFU.TANH R43, R0 ;  /* 0x00000000002b7308 */ /* 0x0002e40000002400 */
[----:B-1----:R-:W-:Y:S01]  /*11810*/  FMUL.FTZ R0, R225, UR6 ;  /* 0x00000006e1007c20 */ /* 0x002fe20008410000 */
[----:B---3--:R-:W-:Y:S02]  /*11820*/  FSEL R57, R43, -INF , !P1 ;  /* 0xff8000002b397808 */ /* 0x008fe40004800000 */
[----:B------:R-:W-:-:S03]  /*11830*/  ISETP.GE.AND P1, PT, R4, R239, PT ;  /* 0x000000ef0400720c */ /* 0x000fc60003f26270 */
[----:B------:R1:W-:Y:S02]  /*11840*/  MUFU.TANH R42, R0 ;  /* 0x00000000002a7308 */ /* 0x0003e40000002400 */
[----:B-1----:R-:W-:-:S06]  /*11850*/  FMUL.FTZ R0, R248, UR6 ;  /* 0x00000006f8007c20 */ /* 0x002fcc0008410000 */
[----:B------:R1:W-:Y:S02]  /*11860*/  MUFU.TANH R39, R0 ;  /* 0x0000000000277308 */ /* 0x0003e40000002400 */
[----:B-1----:R-:W-:-:S06]  /*11870*/  FMUL.FTZ R0, R249, UR6 ;  /* 0x00000006f9007c20 */ /* 0x002fcc0008410000 */
[----:B------:R1:W3:Y:S02]  /*11880*/  MUFU.TANH R2, R0 ;  /* 0x0000000000027308 */ /* 0x0002e40000002400 */
[----:B-1----:R-:W-:Y:S01]  /*11890*/  FMUL.FTZ R0, R64, UR6 ;  /* 0x0000000640007c20 */ /* 0x002fe20008410000 */
[----:B------:R-:W-:Y:S02]  /*118a0*/  FSEL R64, R49, -INF , !P2 ;  /* 0xff80000031407808 */ /* 0x000fe40005000000 */
[----:B------:R-:W-:-:S03]  /*118b0*/  ISETP.GT.AND P2, PT, R3, R28, PT ;  /* 0x0000001c0300720c */ /* 0x000fc60003f44270 */
[----:B------:R1:W4:Y:S01]  /*118c0*/  MUFU.TANH R47, R0 ;  /* 0x00000000002f7308 */ /* 0x0003220000002400 */
[----:B------:R-:W-:Y:S02]  /*118d0*/  FSEL R3, R138, -INF , !P6 ;  /* 0xff8000008a037808 */ /* 0x000fe40007000000 */
[----:B---3--:R-:W-:Y:S01]  /*118e0*/  FSEL R135, R2, -INF , !P0 ;  /* 0xff80000002877808 */ /* 0x008fe20004000000 */
[----:B------:R-:W-:Y:S01]  /*118f0*/  FMUL.FTZ R2, R219, UR6 ;  /* 0x00000006db027c20 */ /* 0x000fe20008410000 */
[----:B------:R-:W-:Y:S02]  /*11900*/  FSEL R3, R3, -INF , !P1 ;  /* 0xff80000003037808 */ /* 0x000fe40004800000 */
[----:B------:R-:W-:Y:S01]  /*11910*/  ISETP.GT.AND P6, PT, R12, R4, PT ;  /* 0x000000040c00720c */ /* 0x000fe20003fc4270 */
[----:B------:R4:W-:Y:S01]  /*11920*/  MUFU.TANH R43, R2 ;  /* 0x00000002002b7308 */ /* 0x0009e20000002400 */
[----:B------:R-:W-:Y:S02]  /*11930*/  ISETP.GT.AND P1, PT, R237, R11, PT ;  /* 0x0000000bed00720c */ /* 0x000fe40003f24270 */
[----:B------:R-:W-:-:S02]  /*11940*/  FSEL R134, R39, -INF , !P2 ;  /* 0xff80000027867808 */ /* 0x000fc40005000000 */
[C---:B------:R-:W-:Y:S02]  /*11950*/  ISETP.GE.AND P0, PT, R4.reuse, R240, PT ;  /* 0x000000f00400720c */ /* 0x040fe40003f06270 */
[----:B------:R-:W-:Y:S01]  /*11960*/  ISETP.GE.AND P2, PT, R4, R238, PT ;  /* 0x000000ee0400720c */ /* 0x000fe20003f46270 */
[----:B-1----:R-:W-:Y:S01]  /*11970*/  FMUL.FTZ R0, R65, UR6 ;  /* 0x0000000641007c20 */ /* 0x002fe20008410000 */
[----:B------:R-:W-:Y:S02]  /*11980*/  FSEL R65, R42, -INF , !P5 ;  /* 0xff8000002a417808 */ /* 0x000fe40006800000 */
[----:B------:R-:W-:Y:S01]  /*11990*/  ISETP.GE.AND P5, PT, R4, R241, PT ;  /* 0x000000f10400720c */ /* 0x000fe20003fa6270 */
[----:B------:R1:W-:Y:S01]  /*119a0*/  MUFU.TANH R46, R0 ;  /* 0x00000000002e7308 */ /* 0x0003e20000002400 */
[----:B------:R-:W-:Y:S01]  /*119b0*/  FMUL.FTZ R4, R60, UR6 ;  /* 0x000000063c047c20 */ /* 0x000fe20008410000 */
[----:B------:R-:W-:Y:S02]  /*119c0*/  FSEL R14, R14, -INF , !P2 ;  /* 0xff8000000e0e7808 */ /* 0x000fe40005000000 */
[----:B------:R-:W-:-:S02]  /*119d0*/  FSEL R13, R13, -INF , !P5 ;  /* 0xff8000000d0d7808 */ /* 0x000fc40006800000 */
[----:B------:R-:W-:Y:S02]  /*119e0*/  ISETP.GE.AND P5, PT, R11, R239, PT ;  /* 0x000000ef0b00720c */ /* 0x000fe40003fa6270 */
[----:B----4-:R-:W-:Y:S02]  /*119f0*/  FSEL R2, R47, -INF , !P1 ;  /* 0xff8000002f027808 */ /* 0x010fe40004800000 */
[----:B------:R-:W-:Y:S02]  /*11a00*/  ISETP.GT.AND P1, PT, R12, R11, PT ;  /* 0x0000000b0c00720c */ /* 0x000fe40003f24270 */
[----:B------:R-:W-:Y:S02]  /*11a10*/  FSEL R53, R2, -INF , !P5 ;  /* 0xff80000002357808 */ /* 0x000fe40006800000 */
[----:B------:R-:W-:Y:S02]  /*11a20*/  ISETP.GE.AND P2, PT, R11, R238, PT ;  /* 0x000000ee0b00720c */ /* 0x000fe40003f46270 */
[----:B------:R-:W-:Y:S01]  /*11a30*/  ISETP.GT.AND P5, PT, R237, R10, PT ;  /* 0x0000000aed00720c */ /* 0x000fe20003fa4270 */
[----:B-1----:R-:W-:Y:S01]  /*11a40*/  FMUL.FTZ R0, R218, UR6 ;  /* 0x00000006da007c20 */ /* 0x002fe20008410000 */
[----:B------:R-:W-:-:S02]  /*11a50*/  FSEL R56, R19, -INF , !P2 ;  /* 0xff80000013387808 */ /* 0x000fc40005000000 */
[----:B------:R-:W-:Y:S01]  /*11a60*/  ISETP.GE.AND P2, PT, R10, R241, PT ;  /* 0x000000f10a00720c */ /* 0x000fe20003f46270 */
[----:B------:R1:W3:Y:S03]  /*11a70*/  MUFU.TANH R42, R0 ;  /* 0x00000000002a7308 */ /* 0x0002e60000002400 */
[----:B------:R-:W-:Y:S02]  /*11a80*/  FSEL R51, R27, -INF , !P2 ;  /* 0xff8000001b337808 */ /* 0x000fe40005000000 */
[----:B------:R-:W-:Y:S02]  /*11a90*/  ISETP.GE.AND P2, PT, R9, R239, PT ;  /* 0x000000ef0900720c */ /* 0x000fe40003f46270 */
[----:B-1----:R-:W-:Y:S02]  /*11aa0*/  FSEL R0, R137, -INF , !P6 ;  /* 0xff80000089007808 */ /* 0x002fe40007000000 */
[----:B---3--:R-:W-:-:S02]  /*11ab0*/  FSEL R2, R42, -INF , !P1 ;  /* 0xff8000002a027808 */ /* 0x008fc40004800000 */
[----:B------:R-:W-:Y:S01]  /*11ac0*/  FSEL R39, R0, -INF , !P0 ;  /* 0xff80000000277808 */ /* 0x000fe20004000000 */
[----:B------:R-:W-:Y:S01]  /*11ad0*/  FMUL.FTZ R0, R61, UR6 ;  /* 0x000000063d007c20 */ /* 0x000fe20008410000 */
[C---:B------:R-:W-:Y:S02]  /*11ae0*/  ISETP.GE.AND P0, PT, R11.reuse, R240, PT ;  /* 0x000000f00b00720c */ /* 0x040fe40003f06270 */
[----:B------:R-:W-:Y:S02]  /*11af0*/  ISETP.GE.AND P6, PT, R11, R241, PT ;  /* 0x000000f10b00720c */ /* 0x000fe40003fc6270 */
[----:B------:R1:W3:Y:S01]  /*11b00*/  MUFU.TANH R11, R4 ;  /* 0x00000004000b7308 */ /* 0x0002e20000002400 */
[----:B------:R-:W-:Y:S02]  /*11b10*/  FSEL R229, R2, -INF , !P0 ;  /* 0xff80000002e57808 */ /* 0x000fe40004000000 */
[----:B------:R-:W-:Y:S02]  /*11b20*/  FSEL R55, R24, -INF , !P6 ;  /* 0xff80000018377808 */ /* 0x000fe40007000000 */
[----:B------:R-:W-:-:S02]  /*11b30*/  FSEL R2, R46, -INF , !P5 ;  /* 0xff8000002e027808 */ /* 0x000fc40006800000 */
[C---:B------:R-:W-:Y:S01]  /*11b40*/  ISETP.GE.AND P6, PT, R10.reuse, R239, PT ;  /* 0x000000ef0a00720c */ /* 0x040fe20003fc6270 */
[----:B------:R4:W-:Y:S01]  /*11b50*/  MUFU.TANH R24, R0 ;  /* 0x0000000000187308 */ /* 0x0009e20000002400 */
[C---:B------:R-:W-:Y:S02]  /*11b60*/  ISETP.GE.AND P1, PT, R10.reuse, R238, PT ;  /* 0x000000ee0a00720c */ /* 0x040fe40003f26270 */
[----:B------:R-:W-:Y:S02]  /*11b70*/  ISETP.GE.AND P0, PT, R10, R240, PT ;  /* 0x000000f00a00720c */ /* 0x000fe40003f06270 */
[----:B------:R-:W-:Y:S02]  /*11b80*/  ISETP.GT.AND P5, PT, R12, R10, PT ;  /* 0x0000000a0c00720c */ /* 0x000fe40003fa4270 */
[----:B------:R-:W-:Y:S01]  /*11b90*/  FSEL R49, R2, -INF , !P6 ;  /* 0xff80000002317808 */ /* 0x000fe20007000000 */
[----:B-1----:R-:W-:Y:S01]  /*11ba0*/  FMUL.FTZ R4, R214, UR6 ;  /* 0x00000006d6047c20 */ /* 0x002fe20008410000 */
[----:B------:R-:W-:-:S02]  /*11bb0*/  FSEL R2, R43, -INF , !P5 ;  /* 0xff8000002b027808 */ /* 0x000fc40006800000 */
[-C--:B------:R-:W-:Y:S01]  /*11bc0*/  ISETP.GT.AND P6, PT, R237, R9.reuse, PT ;  /* 0x00000009ed00720c */ /* 0x080fe20003fc4270 */
[----:B------:R1:W2:Y:S01]  /*11bd0*/  MUFU.TANH R10, R4 ;  /* 0x00000004000a7308 */ /* 0x0002a20000002400 */
[----:B------:R-:W-:Y:S02]  /*11be0*/  FSEL R233, R2, -INF , !P0 ;  /* 0xff80000002e97808 */ /* 0x000fe40004000000 */
[----:B---3--:R-:W-:Y:S01]  /*11bf0*/  FSEL R2, R11, -INF , !P6 ;  /* 0xff8000000b027808 */ /* 0x008fe20007000000 */
[----:B----4-:R-:W-:Y:S01]  /*11c00*/  FMUL.FTZ R0, R215, UR6 ;  /* 0x00000006d7007c20 */ /* 0x010fe20008410000 */
[----:B------:R-:W-:Y:S02]  /*11c10*/  ISETP.GT.AND P6, PT, R12, R9, PT ;  /* 0x000000090c00720c */ /* 0x000fe40003fc4270 */
[----:B------:R-:W-:Y:S01]  /*11c20*/  FSEL R43, R2, -INF , !P2 ;  /* 0xff800000022b7808 */ /* 0x000fe20005000000 */
[----:B------:R3:W4:Y:S01]  /*11c30*/  MUFU.TANH R19, R0 ;  /* 0x0000000000137308 */ /* 0x0007220000002400 */
[----:B------:R-:W-:-:S02]  /*11c40*/  ISETP.GE.AND P5, PT, R9, R241, PT ;  /* 0x000000f10900720c */ /* 0x000fc40003fa6270 */
[----:B------:R-:W-:Y:S02]  /*11c50*/  ISETP.GE.AND P0, PT, R9, R240, PT ;  /* 0x000000f00900720c */ /* 0x000fe40003f06270 */
[----:B------:R-:W-:Y:S02]  /*11c60*/  ISETP.GT.AND P2, PT, R237, R8, PT ;  /* 0x00000008ed00720c */ /* 0x000fe40003f44270 */
[----:B------:R-:W-:Y:S01]  /*11c70*/  FSEL R52, R22, -INF , !P1 ;  /* 0xff80000016347808 */ /* 0x000fe20004800000 */
[----:B-1----:R-:W-:Y:S01]  /*11c80*/  FMUL.FTZ R4, R140, UR6 ;  /* 0x000000068c047c20 */ /* 0x002fe20008410000 */
[----:B--2---:R-:W-:Y:S02]  /*11c90*/  FSEL R2, R10, -INF , !P6 ;  /* 0xff8000000a027808 */ /* 0x004fe40007000000 */
[----:B------:R-:W-:Y:S01]  /*11ca0*/  ISETP.GE.AND P1, PT, R9, R238, PT ;  /* 0x000000ee0900720c */ /* 0x000fe20003f26270 */
[----:B------:R1:W2:Y:S01]  /*11cb0*/  MUFU.TANH R11, R4 ;  /* 0x00000004000b7308 */ /* 0x0002a20000002400 */
[----:B------:R-:W-:-:S02]  /*11cc0*/  FSEL R47, R31, -INF , !P5 ;  /* 0xff8000001f2f7808 */ /* 0x000fc40006800000 */
[----:B------:R-:W-:Y:S01]  /*11cd0*/  FSEL R234, R2, -INF , !P0 ;  /* 0xff80000002ea7808 */ /* 0x000fe20004000000 */
[----:B---3--:R-:W-:Y:S01]  /*11ce0*/  FMUL.FTZ R0, R141, UR6 ;  /* 0x000000068d007c20 */ /* 0x008fe20008410000 */
[----:B------:R-:W-:Y:S02]  /*11cf0*/  ISETP.GE.AND P5, PT, R8, R239, PT ;  /* 0x000000ef0800720c */ /* 0x000fe40003fa6270 */
[----:B------:R-:W-:Y:S01]  /*11d00*/  FSEL R2, R24, -INF , !P2 ;  /* 0xff80000018027808 */ /* 0x000fe20005000000 */
[----:B------:R3:W-:Y:S01]  /*11d10*/  MUFU.TANH R10, R0 ;  /* 0x00000000000a7308 */ /* 0x0007e20000002400 */
[----:B------:R-:W-:Y:S02]  /*11d20*/  ISETP.GT.AND P2, PT, R12, R8, PT ;  /* 0x000000080c00720c */ /* 0x000fe40003f44270 */
[----:B------:R-:W-:Y:S02]  /*11d30*/  FSEL R48, R23, -INF , !P1 ;  /* 0xff80000017307808 */ /* 0x000fe40004800000 */
[----:B------:R-:W-:-:S02]  /*11d40*/  ISETP.GE.AND P6, PT, R8, R241, PT ;  /* 0x000000f10800720c */ /* 0x000fc40003fc6270 */
[----:B------:R-:W-:Y:S01]  /*11d50*/  ISETP.GE.AND P1, PT, R8, R238, PT ;  /* 0x000000ee0800720c */ /* 0x000fe20003f26270 */
[----:B-1----:R-:W-:Y:S01]  /*11d60*/  FMUL.FTZ R4, R210, UR6 ;  /* 0x00000006d2047c20 */ /* 0x002fe20008410000 */
[----:B------:R-:W-:Y:S02]  /*11d70*/  ISETP.GE.AND P0, PT, R8, R240, PT ;  /* 0x000000f00800720c */ /* 0x000fe40003f06270 */
[----:B------:R-:W-:Y:S01]  /*11d80*/  FSEL R31, R2, -INF , !P5 ;  /* 0xff800000021f7808 */ /* 0x000fe20006800000 */
[----:B------:R1:W1:Y:S01]  /*11d90*/  MUFU.TANH R8, R4 ;  /* 0x0000000400087308 */ /* 0x0002620000002400 */
[----:B----4-:R-:W-:Y:S02]  /*11da0*/  FSEL R2, R19, -INF , !P2 ;  /* 0xff80000013027808 */ /* 0x010fe40005000000 */
[----:B------:R-:W-:Y:S01]  /*11db0*/  ISETP.GT.AND P5, PT, R237, R7, PT ;  /* 0x00000007ed00720c */ /* 0x000fe20003fa4270 */
[----:B---3--:R-:W-:Y:S01]  /*11dc0*/  FMUL.FTZ R0, R211, UR6 ;  /* 0x00000006d3007c20 */ /* 0x008fe20008410000 */
[----:B------:R-:W-:-:S02]  /*11dd0*/  FSEL R42, R33, -INF , !P6 ;  /* 0xff800000212a7808 */ /* 0x000fc40007000000 */
[----:B------:R-:W-:Y:S01]  /*11de0*/  FSEL R243, R2, -INF , !P0 ;  /* 0xff80000002f37808 */ /* 0x000fe20004000000 */
[----:B------:R3:W4:Y:S01]  /*11df0*/  MUFU.TANH R9, R0 ;  /* 0x0000000000097308 */ /* 0x0007220000002400 */
[----:B------:R-:W-:Y:S02]  /*11e00*/  ISETP.GE.AND P6, PT, R7, R239, PT ;  /* 0x000000ef0700720c */ /* 0x000fe40003fc6270 */
[----:B------:R-:W-:Y:S02]  /*11e10*/  FSEL R46, R26, -INF , !P1 ;  /* 0xff8000001a2e7808 */ /* 0x000fe40004800000 */
[----:B--2---:R-:W-:Y:S02]  /*11e20*/  FSEL R2, R11, -INF , !P5 ;  /* 0xff8000000b027808 */ /* 0x004fe40006800000 */
[----:B------:R-:W-:Y:S02]  /*11e30*/  ISETP.GE.AND P1, PT, R7, R238, PT ;  /* 0x000000ee0700720c */ /* 0x000fe40003f26270 */
[----:B------:R-:W-:Y:S01]  /*11e40*/  FSEL R139, R2, -INF , !P6 ;  /* 0xff800000028b7808 */ /* 0x000fe20007000000 */
[----:B-1----:R-:W-:Y:S01]  /*11e50*/  FMUL.FTZ R4, R132, UR6 ;  /* 0x0000000684047c20 */ /* 0x002fe20008410000 */
[----:B------:R-:W-:-:S02]  /*11e60*/  FSEL R2, R30, -INF , !P1 ;  /* 0xff8000001e027808 */ /* 0x000fc40004800000 */
[----:B------:R-:W-:Y:S02]  /*11e70*/  ISETP.GT.AND P5, PT, R12, R7, PT ;  /* 0x000000070c00720c */ /* 0x000fe40003fa4270 */
[C---:B------:R-:W-:Y:S01]  /*11e80*/  ISETP.GE.AND P0, PT, R7.reuse, R240, PT ;  /* 0x000000f00700720c */ /* 0x040fe20003f06270 */
[----:B------:R1:W-:Y:S01]  /*11e90*/  STL [R1], R2 ;  /* 0x0000000201007387 */ /* 0x0003e20000100800 */
[----:B------:R-:W-:Y:S01]  /*11ea0*/  ISETP.GE.AND P2, PT, R7, R241, PT ;  /* 0x000000f10700720c */ /* 0x000fe20003f46270 */
[----:B---3--:R-:W-:Y:S01]  /*11eb0*/  FMUL.FTZ R0, R133, UR6 ;  /* 0x0000000685007c20 */ /* 0x008fe20008410000 */
[----:B------:R-:W2:Y:S01]  /*11ec0*/  MUFU.TANH R4, R4 ;  /* 0x0000000400047308 */ /* 0x000ea20000002400 */
[----:B------:R-:W-:Y:S01]  /*11ed0*/  ISETP.GT.AND P6, PT, R237, R6, PT ;  /* 0x00000006ed00720c */ /* 0x000fe20003fc4270 */
[----:B------:R-:W3:Y:S01]  /*11ee0*/  LDL.LU R220, [R1+0x48] ;  /* 0x0000480001dc7983 */ /* 0x000ee20000300800 */
[----:B------:R-:W-:Y:S02]  /*11ef0*/  FSEL R142, R35, -INF , !P2 ;  /* 0xff800000238e7808 */ /* 0x000fe40005000000 */
[----:B------:R-:W-:-:S03]  /*11f00*/  ISETP.GE.AND P2, PT, R6, R239, PT ;  /* 0x000000ef0600720c */ /* 0x000fc60003f46270 */
[----:B------:R4:W-:Y:S01]  /*11f10*/  MUFU.TANH R11, R0 ;  /* 0x00000000000b7308 */ /* 0x0009e20000002400 */
[----:B-1----:R-:W-:-:S04]  /*11f20*/  FSEL R2, R8, -INF , !P5 ;  /* 0xff80000008027808 */ /* 0x002fc80006800000 */
[----:B------:R-:W-:Y:S01]  /*11f30*/  FSEL R141, R2, -INF , !P0 ;  /* 0xff800000028d7808 */ /* 0x000fe20004000000 */
[----:B------:R-:W-:Y:S01]  /*11f40*/  FMUL.FTZ R2, R222, UR6 ;  /* 0x00000006de027c20 */ /* 0x000fe20008410000 */
[----:B------:R-:W-:Y:S02]  /*11f50*/  ISETP.GT.AND P0, PT, R12, R6, PT ;  /* 0x000000060c00720c */ /* 0x000fe40003f04270 */
[----:B----4-:R-:W-:Y:S01]  /*11f60*/  FSEL R0, R10, -INF , !P6 ;  /* 0xff8000000a007808 */ /* 0x010fe20007000000 */
[----:B------:R1:W4:Y:S01]  /*11f70*/  MUFU.TANH R7, R2 ;  /* 0x0000000200077308 */ /* 0x0003220000002400 */
[----:B------:R-:W-:Y:S02]  /*11f80*/  ISETP.GE.AND P6, PT, R6, R240, PT ;  /* 0x000000f00600720c */ /* 0x000fe40003fc6270 */
[----:B------:R-:W-:Y:S01]  /*11f90*/  FSEL R247, R0, -INF , !P2 ;  /* 0xff80000000f77808 */ /* 0x000fe20005000000 */
[----:B------:R-:W-:Y:S01]  /*11fa0*/  FMUL.FTZ R0, R44, UR6 ;  /* 0x000000062c007c20 */ /* 0x000fe20008410000 */
[----:B------:R-:W-:-:S02]  /*11fb0*/  ISETP.GE.AND P1, PT, R6, R241, PT ;  /* 0x000000f10600720c */ /* 0x000fc40003f26270 */
[----:B------:R-:W-:Y:S01]  /*11fc0*/  ISETP.GT.AND P2, PT, R237, R5, PT ;  /* 0x00000005ed00720c */ /* 0x000fe20003f44270 */
[----:B------:R4:W4:Y:S01]  /*11fd0*/  MUFU.TANH R10, R0 ;  /* 0x00000000000a7308 */ /* 0x0009220000002400 */
[----:B-1----:R-:W-:-:S04]  /*11fe0*/  FSEL R2, R9, -INF , !P0 ;  /* 0xff80000009027808 */ /* 0x002fc80004000000 */
[----:B------:R-:W-:Y:S01]  /*11ff0*/  FSEL R143, R2, -INF , !P6 ;  /* 0xff800000028f7808 */ /* 0x000fe20007000000 */
[----:B------:R-:W-:Y:S01]  /*12000*/  FMUL.FTZ R2, R45, UR6 ;  /* 0x000000062d027c20 */ /* 0x000fe20008410000 */
[-C--:B------:R-:W-:Y:S02]  /*12010*/  ISETP.GE.AND P5, PT, R6, R238.reuse, PT ;  /* 0x000000ee0600720c */ /* 0x080fe40003fa6270 */
[----:B------:R-:W-:Y:S01]  /*12020*/  FSEL R249, R36, -INF , !P1 ;  /* 0xff80000024f97808 */ /* 0x000fe20004800000 */
[----:B------:R1:W1:Y:S01]  /*12030*/  MUFU.TANH R9, R2 ;  /* 0x0000000200097308 */ /* 0x0002620000002400 */
[C---:B------:R-:W-:Y:S02]  /*12040*/  ISETP.GE.AND P1, PT, R5.reuse, R239, PT ;  /* 0x000000ef0500720c */ /* 0x040fe40003f26270 */
[----:B--2---:R-:W-:Y:S02]  /*12050*/  FSEL R4, R4, -INF , !P2 ;  /* 0xff80000004047808 */ /* 0x004fe40005000000 */
[----:B------:R-:W-:Y:S01]  /*12060*/  ISETP.GT.AND P2, PT, R12, R5, PT ;  /* 0x000000050c00720c */ /* 0x000fe20003f44270 */
[----:B------:R-:W-:Y:S01]  /*12070*/  IMAD.MOV.U32 R45, RZ, RZ, R139 ;  /* 0x000000ffff2d7224 */ /* 0x000fe200078e008b */
[----:B------:R-:W-:Y:S01]  /*12080*/  ISETP.GE.AND P0, PT, R5, R238, PT ;  /* 0x000000ee0500720c */ /* 0x000fe20003f06270 */
[----:B----4-:R-:W-:Y:S01]  /*12090*/  FMUL.FTZ R0, R40, UR6 ;  /* 0x0000000628007c20 */ /* 0x010fe20008410000 */
[----:B------:R-:W-:-:S02]  /*120a0*/  FSEL R228, R32, -INF , !P5 ;  /* 0xff80000020e47808 */ /* 0x000fc40006800000 */
[C---:B------:R-:W-:Y:S02]  /*120b0*/  ISETP.GE.AND P5, PT, R5.reuse, R241, PT ;  /* 0x000000f10500720c */ /* 0x040fe40003fa6270 */
[----:B------:R-:W-:Y:S02]  /*120c0*/  FSEL R139, R4, -INF , !P1 ;  /* 0xff800000048b7808 */ /* 0x000fe40004800000 */
[----:B------:R-:W-:Y:S02]  /*120d0*/  ISETP.GE.AND P6, PT, R5, R240, PT ;  /* 0x000000f00500720c */ /* 0x000fe40003fc6270 */
[----:B------:R-:W-:Y:S02]  /*120e0*/  ISETP.GT.AND P1, PT, R237, R15, PT ;  /* 0x0000000fed00720c */ /* 0x000fe40003f24270 */
[----:B-1----:R-:W-:Y:S02]  /*120f0*/  FSEL R2, R7, -INF , !P2 ;  /* 0xff80000007027808 */ /* 0x002fe40005000000 */
[----:B------:R-:W-:Y:S01]  /*12100*/  FSEL R248, R34, -INF , !P0 ;  /* 0xff80000022f87808 */ /* 0x000fe20004000000 */
[----:B------:R1:W2:Y:S01]  /*12110*/  MUFU.TANH R8, R0 ;  /* 0x0000000000087308 */ /* 0x0002a20000002400 */
[----:B------:R-:W-:-:S02]  /*12120*/  ISETP.GE.AND P0, PT, R15, R241, PT ;  /* 0x000000f10f00720c */ /* 0x000fc40003f06270 */
[----:B------:R-:W-:Y:S02]  /*12130*/  FSEL R246, R37, -INF , !P5 ;  /* 0xff80000025f67808 */ /* 0x000fe40006800000 */
[----:B------:R-:W-:Y:S02]  /*12140*/  ISETP.GE.AND P5, PT, R15, R239, PT ;  /* 0x000000ef0f00720c */ /* 0x000fe40003fa6270 */
[----:B------:R-:W-:Y:S02]  /*12150*/  FSEL R19, R2, -INF , !P6 ;  /* 0xff80000002137808 */ /* 0x000fe40007000000 */
[----:B------:R-:W-:Y:S02]  /*12160*/  ISETP.GT.AND P6, PT, R237, R16, PT ;  /* 0x00000010ed00720c */ /* 0x000fe40003fc4270 */
[----:B------:R-:W-:Y:S02]  /*12170*/  FSEL R245, R67, -INF , !P0 ;  /* 0xff80000043f57808 */ /* 0x000fe40004000000 */
[----:B------:R-:W-:-:S02]  /*12180*/  ISETP.GT.AND P0, PT, R237, R17, PT ;  /* 0x00000011ed00720c */ /* 0x000fc40003f04270 */
[----:B-1----:R-:W-:Y:S02]  /*12190*/  FSEL R0, R11, -INF , !P1 ;  /* 0xff8000000b007808 */ /* 0x002fe40004800000 */
[----:B------:R-:W-:Y:S02]  /*121a0*/  FSEL R4, R10, -INF , !P6 ;  /* 0xff8000000a047808 */ /* 0x000fe40007000000 */
[----:B------:R-:W-:Y:S02]  /*121b0*/  FSEL R138, R0, -INF , !P5 ;  /* 0xff800000008a7808 */ /* 0x000fe40006800000 */
[-C--:B------:R-:W-:Y:S01]  /*121c0*/  ISETP.GE.AND P5, PT, R16, R239.reuse, PT ;  /* 0x000000ef1000720c */ /* 0x080fe20003fa6270 */
[----:B------:R-:W-:Y:S01]  /*121d0*/  FMUL.FTZ R5, R41, UR6 ;  /* 0x0000000629057c20 */ /* 0x000fe20008410000 */
[----:B------:R-:W-:Y:S02]  /*121e0*/  ISETP.GE.AND P6, PT, R17, R239, PT ;  /* 0x000000ef1100720c */ /* 0x000fe40003fc6270 */
[----:B------:R-:W-:-:S02]  /*121f0*/  FSEL R2, R9, -INF , !P0 ;  /* 0xff80000009027808 */ /* 0x000fc40004000000 */
[----:B------:R-:W-:Y:S01]  /*12200*/  FSEL R22, R4, -INF , !P5 ;  /* 0xff80000004167808 */ /* 0x000fe20006800000 */
[----:B------:R-:W1:Y:S01]  /*12210*/  MUFU.TANH R7, R5 ;  /* 0x0000000500077308 */ /* 0x000e620000002400 */
[----:B------:R-:W-:-:S03]  /*12220*/  FSEL R23, R2, -INF , !P6 ;  /* 0xff80000002177808 */ /* 0x000fc60007000000 */
[----:B------:R-:W-:Y:S01]  /*12230*/  STL [R1+0x54], R22 ;  /* 0x0000541601007387 */ /* 0x000fe20000100800 */
[----:B------:R-:W-:-:S03]  /*12240*/  FMNMX3.FTZ R0, R221, R216, R21, !PT ;  /* 0x000000d8dd007276 */ /* 0x000fc60007810015 */
[----:B------:R4:W-:Y:S04]  /*12250*/  STL [R1+0xb0], R237 ;  /* 0x0000b0ed01007387 */ /* 0x0009e80000100800 */
[----:B------:R-:W-:Y:S04]  /*12260*/  STL [R1+0x50], R23 ;  /* 0x0000501701007387 */ /* 0x000fe80000100800 */
[----:B------:R-:W-:Y:S04]  /*12270*/  STL [R1+0xb4], R239 ;  /* 0x0000b4ef01007387 */ /* 0x000fe80000100800 */
[----:B------:R4:W-:Y:S01]  /*12280*/  STL [R1+0xc4], R247 ;  /* 0x0000c4f701007387 */ /* 0x0009e20000100800 */
[----:B------:R-:W-:-:S03]  /*12290*/  FMNMX3.FTZ R0, R0, R18, R3, !PT ;  /* 0x0000001200007276 */ /* 0x000fc60007810003 */
[----:B------:R-:W3:Y:S01]  /*122a0*/  LDL.LU R209, [R1+0x44] ;  /* 0x0000440001d17983 */ /* 0x000ee20000300800 */
[C---:B------:R-:W-:Y:S02]  /*122b0*/  ISETP.GT.AND P0, PT, R237.reuse, R28, PT ;  /* 0x0000001ced00720c */ /* 0x040fe40003f04270 */
[----:B------:R-:W-:Y:S02]  /*122c0*/  ISETP.GT.AND P6, PT, R237, R29, PT ;  /* 0x0000001ded00720c */ /* 0x000fe40003fc4270 */
[----:B------:R-:W-:Y:S02]  /*122d0*/  FMNMX3.FTZ R0, R0, R53, R49, !PT ;  /* 0x0000003500007276 */ /* 0x000fe40007810031 */
[-C--:B------:R-:W-:Y:S02]  /*122e0*/  ISETP.GE.AND P5, PT, R28, R239.reuse, PT ;  /* 0x000000ef1c00720c */ /* 0x080fe40003fa6270 */
[----:B--2---:R-:W-:Y:S02]  /*122f0*/  FSEL R4, R8, -INF , !P0 ;  /* 0xff80000008047808 */ /* 0x004fe40004000000 */
[----:B------:R-:W-:-:S02]  /*12300*/  ISETP.GE.AND P0, PT, R29, R239, PT ;  /* 0x000000ef1d00720c */ /* 0x000fc40003f06270 */
[----:B-1----:R-:W-:Y:S02]  /*12310*/  FSEL R2, R7, -INF , !P6 ;  /* 0xff80000007027808 */ /* 0x002fe40007000000 */
[----:B------:R-:W-:Y:S02]  /*12320*/  FMNMX3.FTZ R0, R0, R43, R31, !PT ;  /* 0x0000002b00007276 */ /* 0x000fe4000781001f */
[----:B----4-:R-:W-:Y:S02]  /*12330*/  FSEL R237, R4, -INF , !P5 ;  /* 0xff80000004ed7808 */ /* 0x010fe40006800000 */
[----:B------:R-:W-:Y:S02]  /*12340*/  FSEL R236, R2, -INF , !P0 ;  /* 0xff80000002ec7808 */ /* 0x000fe40004000000 */
[----:B------:R-:W-:Y:S02]  /*12350*/  FMNMX3.FTZ R0, R0, R45, R247, !PT ;  /* 0x0000002d00007276 */ /* 0x000fe400078100f7 */
[----:B------:R-:W2:Y:S04]  /*12360*/  LDL.LU R247, [R1] ;  /* 0x0000000001f77983 */ /* 0x000ea80000300800 */
[----:B------:R-:W-:Y:S04]  /*12370*/  STL [R1+0xbc], R237 ;  /* 0x0000bced01007387 */ /* 0x000fe80000100800 */
[----:B------:R-:W-:Y:S04]  /*12380*/  STL [R1+0xb8], R236 ;  /* 0x0000b8ec01007387 */ /* 0x000fe80000100800 */
[----:B------:R-:W4:Y:S04]  /*12390*/  LDL.LU R208, [R1+0x40] ;  /* 0x0000400001d07983 */ /* 0x000f280000300800 */
[----:B------:R-:W-:Y:S04]  /*123a0*/  STL [R1+0xc0], R241 ;  /* 0x0000c0f101007387 */ /* 0x000fe80000100800 */
[----:B------:R-:W4:Y:S01]  /*123b0*/  LDL.LU R224, [R1+0x60] ;  /* 0x0000600001e07983 */ /* 0x000f220000300800 */
[----:B------:R-:W-:Y:S01]  /*123c0*/  FMUL.FTZ R6, R223, UR6 ;  /* 0x00000006df067c20 */ /* 0x000fe20008410000 */
[----:B------:R-:W-:Y:S01]  /*123d0*/  FMUL.FTZ R5, R226, UR6 ;  /* 0x00000006e2057c20 */ /* 0x000fe20008410000 */
[----:B------:R-:W-:-:S04]  /*123e0*/  FMNMX3.FTZ R0, R0, R139, R138, !PT ;  /* 0x0000008b00007276 */ /* 0x000fc8000781008a */
[----:B------:R-:W1:Y:S01]  /*123f0*/  MUFU.TANH R6, R6 ;  /* 0x0000000600067308 */ /* 0x000e620000002400 */
[----:B------:R-:W-:-:S04]  /*12400*/  FMNMX3.FTZ R0, R0, R22, R23, !PT ;  /* 0x0000001600007276 */ /* 0x000fc80007810017 */
[----:B------:R-:W-:-:S03]  /*12410*/  FMNMX3.FTZ R0, R0, R237, R236, !PT ;  /* 0x000000ed00007276 */ /* 0x000fc600078100ec */
[----:B------:R-:W1:Y:S01]  /*12420*/  MUFU.TANH R5, R5 ;  /* 0x0000000500057308 */ /* 0x000e620000002400 */
[----:B------:R-:W-:Y:S01]  /*12430*/  ISETP.GT.AND P5, PT, R12, R15, PT ;  /* 0x0000000f0c00720c */ /* 0x000fe20003fa4270 */
[----:B------:R-:W1:Y:S01]  /*12440*/  SHFL.BFLY PT, R133, R0, 0x2, 0x1f ;  /* 0x0c401f0000857f89 */ /* 0x000e6200000e0000 */
[----:B------:R-:W-:-:S04]  /*12450*/  ISETP.GE.AND P0, PT, R16, R241, PT ;  /* 0x000000f11000720c */ /* 0x000fc80003f06270 */
[----:B------:R-:W-:Y:S02]  /*12460*/  FSEL R230, R66, -INF , !P0 ;  /* 0xff80000042e67808 */ /* 0x000fe40004000000 */
[----:B-1----:R-:W-:Y:S02]  /*12470*/  FSEL R10, R6, -INF , !P5 ;  /* 0xff800000060a7808 */ /* 0x002fe40006800000 */
[----:B------:R-:W-:Y:S02]  /*12480*/  ISETP.GT.AND P5, PT, R12, R16, PT ;  /* 0x000000100c00720c */ /* 0x000fe40003fa4270 */
[-C--:B------:R-:W-:Y:S01]  /*12490*/  ISETP.GE.AND P0, PT, R17, R241.reuse, PT ;  /* 0x000000f11100720c */ /* 0x080fe20003f06270 */
[----:B------:R-:W-:Y:S01]  /*124a0*/  FMUL.FTZ R4, R227, UR6 ;  /* 0x00000006e3047c20 */ /* 0x000fe20008410000 */
[----:B------:R-:W-:Y:S02]  /*124b0*/  FSEL R11, R5, -INF , !P5 ;  /* 0xff800000050b7808 */ /* 0x000fe40006800000 */
[----:B------:R-:W-:-:S02]  /*124c0*/  ISETP.GE.AND P5, PT, R28, R241, PT ;  /* 0x000000f11c00720c */ /* 0x000fc40003fa6270 */
[----:B------:R-:W-:Y:S01]  /*124d0*/  FSEL R6, R64, -INF , !P0 ;  /* 0xff80000040067808 */ /* 0x000fe20004000000 */
[----:B------:R-:W1:Y:S01]  /*124e0*/  MUFU.TANH R9, R4 ;  /* 0x0000000400097308 */ /* 0x000e620000002400 */
[----:B------:R-:W-:Y:S02]  /*124f0*/  FSEL R252, R59, -INF , !P5 ;  /* 0xff8000003bfc7808 */ /* 0x000fe40006800000 */
[----:B------:R-:W-:Y:S02]  /*12500*/  MOV R59, R6 ;  /* 0x00000006003b7202 */ /* 0x000fe40000000f00 */
[----:B------:R-:W-:-:S04]  /*12510*/  ISETP.GE.AND P0, PT, R29, R241, PT ;  /* 0x000000f11d00720c */ /* 0x000fc80003f06270 */
[----:B------:R-:W-:Y:S02]  /*12520*/  FSEL R26, R58, -INF , !P0 ;  /* 0xff8000003a1a7808 */ /* 0x000fe40004000000 */
[----:B------:R-:W-:Y:S01]  /*12530*/  FMNMX.FTZ R133, R0, R133, !PT ;  /* 0x0000008500857209 */ /* 0x000fe20007810000 */
[----:B------:R-:W-:Y:S01]  /*12540*/  FMUL.FTZ R6, R250, UR6 ;  /* 0x00000006fa067c20 */ /* 0x000fe20008410000 */
[-C--:B------:R-:W-:Y:S02]  /*12550*/  ISETP.GE.AND P6, PT, R16, R238.reuse, PT ;  /* 0x000000ee1000720c */ /* 0x080fe40003fc6270 */
[-C--:B------:R-:W-:Y:S02]  /*12560*/  ISETP.GE.AND P2, PT, R15, R238.reuse, PT ;  /* 0x000000ee0f00720c */ /* 0x080fe40003f46270 */
[----:B------:R-:W-:Y:S01]  /*12570*/  FSEL R60, R57, -INF , !P6 ;  /* 0xff800000393c7808 */ /* 0x000fe20007000000 */
[----:B------:R-:W3:Y:S01]  /*12580*/  MUFU.TANH R6, R6 ;  /* 0x0000000600067308 */ /* 0x000ee20000002400 */
[----:B------:R-:W-:-:S02]  /*12590*/  ISETP.GE.AND P6, PT, R17, R238, PT ;  /* 0x000000ee1100720c */ /* 0x000fc40003fc6270 */
[----:B------:R-:W-:Y:S02]  /*125a0*/  ISETP.GT.AND P0, PT, R12, R17, PT ;  /* 0x000000110c00720c */ /* 0x000fe40003f04270 */
[----:B------:R-:W-:Y:S01]  /*125b0*/  FSEL R38, R38, -INF , !P2 ;  /* 0xff80000026267808 */ /* 0x000fe20005000000 */
[----:B------:R-:W-:Y:S01]  /*125c0*/  FMUL.FTZ R7, R251, UR6 ;  /* 0x00000006fb077c20 */ /* 0x000fe20008410000 */
[----:B------:R-:W-:Y:S02]  /*125d0*/  FSEL R251, R65, -INF , !P6 ;  /* 0xff80000041fb7808 */ /* 0x000fe40007000000 */
[----:B------:R-:W-:Y:S01]  /*125e0*/  ISETP.GE.AND P1, PT, R15, R240, PT ;  /* 0x000000f00f00720c */ /* 0x000fe20003f26270 */
[----:B------:R-:W-:Y:S01]  /*125f0*/  IMAD.MOV.U32 R57, RZ, RZ, R19 ;  /* 0x000000ffff397224 */ /* 0x000fe200078e0013 */
[----:B-1----:R-:W-:Y:S01]  /*12600*/  FSEL R9, R9, -INF , !P0 ;  /* 0xff80000009097808 */ /* 0x002fe20004000000 */
[----:B------:R-:W-:Y:S01]  /*12610*/  SHFL.BFLY PT, R8, R133, 0x1, 0x1f ;  /* 0x0c201f0085087f89 */ /* 0x000fe200000e0000 */
[-C--:B------:R-:W-:Y:S01]  /*12620*/  ISETP.GE.AND P6, PT, R28, R238.reuse, PT ;  /* 0x000000ee1c00720c */ /* 0x080fe20003fc6270 */
[----:B------:R-:W1:Y:S01]  /*12630*/  LDCU UR6, c[0x0][0x45c] ;  /* 0x00008b80ff0677ac */ /* 0x000e620008000800 */
[----:B------:R-:W-:Y:S01]  /*12640*/  ISETP.GE.AND P0, PT, R29, R238, PT ;  /* 0x000000ee1d00720c */ /* 0x000fe20003f06270 */
[----:B------:R1:W4:Y:S01]  /*12650*/  MUFU.TANH R15, R7 ;  /* 0x00000007000f7308 */ /* 0x0003220000002400 */
[----:B------:R-:W-:-:S02]  /*12660*/  FSEL R244, R134, -INF , !P6 ;  /* 0xff80000086f47808 */ /* 0x000fc40007000000 */
[----:B------:R-:W-:Y:S02]  /*12670*/  FSEL R30, R135, -INF , !P0 ;  /* 0xff800000871e7808 */ /* 0x000fe40004000000 */
[----:B------:R-:W-:Y:S02]  /*12680*/  FSEL R250, R10, -INF , !P1 ;  /* 0xff8000000afa7808 */ /* 0x000fe40004800000 */
[----:B---3--:R-:W-:-:S04]  /*12690*/  FMNMX3.FTZ R2, R220, R217, R25, !PT ;  /* 0x000000d9dc027276 */ /* 0x008fc80007810019 */
[----:B------:R-:W-:-:S04]  /*126a0*/  FMNMX3.FTZ R2, R2, R20, R13, !PT ;  /* 0x0000001402027276 */ /* 0x000fc8000781000d */
[----:B------:R-:W-:-:S04]  /*126b0*/  FMNMX3.FTZ R2, R2, R55, R51, !PT ;  /* 0x0000003702027276 */ /* 0x000fc80007810033 */
[----:B------:R-:W-:-:S04]  /*126c0*/  FMNMX3.FTZ R2, R2, R47, R42, !PT ;  /* 0x0000002f02027276 */ /* 0x000fc8000781002a */
[----:B------:R-:W-:-:S04]  /*126d0*/  FMNMX3.FTZ R2, R2, R142, R249, !PT ;  /* 0x0000008e02027276 */ /* 0x000fc800078100f9 */
[----:B------:R-:W-:-:S04]  /*126e0*/  FMNMX3.FTZ R2, R2, R246, R245, !PT ;  /* 0x000000f602027276 */ /* 0x000fc800078100f5 */
[----:B------:R-:W-:-:S04]  /*126f0*/  FMNMX3.FTZ R5, R2, R230, R59, !PT ;  /* 0x000000e602057276 */ /* 0x000fc8000781003b */
[----:B------:R-:W-:-:S05]  /*12700*/  FMNMX3.FTZ R0, R5, R252, R26, !PT ;  /* 0x000000fc05007276 */ /* 0x000fca000781001a */
[----:B------:R-:W3:Y:S01]  /*12710*/  SHFL.BFLY PT, R5, R0, 0x2, 0x1f ;  /* 0x0c401f0000057f89 */ /* 0x000ee200000e0000 */
[----:B------:R-:W-:-:S04]  /*12720*/  ISETP.GT.AND P1, PT, R12, R28, PT ;  /* 0x0000001c0c00720c */ /* 0x000fc80003f24270 */
[----:B-1----:R-:W-:Y:S02]  /*12730*/  FSEL R7, R6, -INF , !P1 ;  /* 0xff80000006077808 */ /* 0x002fe40004800000 */
[-C--:B------:R-:W-:Y:S02]  /*12740*/  ISETP.GE.AND P2, PT, R16, R240.reuse, PT ;  /* 0x000000f01000720c */ /* 0x080fe40003f46270 */
[-C--:B------:R-:W-:Y:S02]  /*12750*/  ISETP.GE.AND P5, PT, R17, R240.reuse, PT ;  /* 0x000000f01100720c */ /* 0x080fe40003fa6270 */
[----:B------:R-:W-:Y:S02]  /*12760*/  ISETP.GT.AND P0, PT, R12, R29, PT ;  /* 0x0000001d0c00720c */ /* 0x000fe40003f04270 */
[-C--:B------:R-:W-:Y:S02]  /*12770*/  ISETP.GE.AND P6, PT, R28, R240.reuse, PT ;  /* 0x000000f01c00720c */ /* 0x080fe40003fc6270 */
[----:B------:R-:W-:-:S02]  /*12780*/  ISETP.GE.AND P1, PT, R29, R240, PT ;  /* 0x000000f01d00720c */ /* 0x000fc40003f26270 */
[----:B------:R-:W-:Y:S02]  /*12790*/  FSEL R140, R11, -INF , !P2 ;  /* 0xff8000000b8c7808 */ /* 0x000fe40005000000 */
[----:B------:R-:W-:Y:S02]  /*127a0*/  FSEL R40, R9, -INF , !P5 ;  /* 0xff80000009287808 */ /* 0x000fe40006800000 */
[----:B---3--:R-:W-:Y:S02]  /*127b0*/  FMNMX.FTZ R0, R0, R5, !PT ;  /* 0x0000000500007209 */ /* 0x008fe40007810000 */
[----:B------:R-:W-:-:S03]  /*127c0*/  FSEL R61, R7, -INF , !P6 ;  /* 0xff800000073d7808 */ /* 0x000fc60007000000 */
[----:B------:R-:W-:Y:S01]  /*127d0*/  SHFL.BFLY PT, R135, R0, 0x1, 0x1f ;  /* 0x0c201f0000877f89 */ /* 0x000fe200000e0000 */
[----:B------:R-:W-:Y:S02]  /*127e0*/  FMNMX.FTZ R133, R133, R8, !PT ;  /* 0x0000000885857209 */ /* 0x000fe40007810000 */
[----:B------:R-:W-:-:S04]  /*127f0*/  FMNMX3.FTZ R4, R209, R212, R62, !PT ;  /* 0x000000d4d1047276 */ /* 0x000fc8000781003e */
[----:B------:R-:W-:-:S04]  /*12800*/  FMNMX3.FTZ R2, R4, R50, R14, !PT ;  /* 0x0000003204027276 */ /* 0x000fc8000781000e */
[----:B------:R-:W-:-:S04]  /*12810*/  FMNMX3.FTZ R2, R2, R56, R52, !PT ;  /* 0x0000003802027276 */ /* 0x000fc80007810034 */
[----:B------:R-:W-:-:S04]  /*12820*/  FMNMX3.FTZ R2, R2, R48, R46, !PT ;  /* 0x0000003002027276 */ /* 0x000fc8000781002e */
[----:B--2---:R-:W-:-:S04]  /*12830*/  FMNMX3.FTZ R4, R2, R247, R228, !PT ;  /* 0x000000f702047276 */ /* 0x004fc800078100e4 */
[----:B------:R-:W-:-:S04]  /*12840*/  FMNMX3.FTZ R4, R4, R248, R38, !PT ;  /* 0x000000f804047276 */ /* 0x000fc80007810026 */
[----:B------:R-:W-:Y:S02]  /*12850*/  FMNMX3.FTZ R136, R4, R60, R251, !PT ;  /* 0x0000003c04887276 */ /* 0x000fe400078100fb */
[----:B----4-:R-:W-:-:S04]  /*12860*/  FMNMX3.FTZ R2, R208, R213, R63, !PT ;  /* 0x000000d5d0027276 */ /* 0x010fc8000781003f */
[----:B------:R-:W-:Y:S02]  /*12870*/  FMNMX3.FTZ R2, R2, R54, R39, !PT ;  /* 0x0000003602027276 */ /* 0x000fe40007810027 */
[----:B------:R-:W-:Y:S02]  /*12880*/  FMNMX3.FTZ R136, R136, R244, R30, !PT ;  /* 0x000000f488887276 */ /* 0x000fe4000781001e */
[----:B------:R-:W-:-:S03]  /*12890*/  FMNMX3.FTZ R2, R2, R229, R233, !PT ;  /* 0x000000e502027276 */ /* 0x000fc600078100e9 */
[----:B------:R-:W1:Y:S01]  /*128a0*/  SHFL.BFLY PT, R6, R136, 0x2, 0x1f ;  /* 0x0c401f0088067f89 */ /* 0x000e6200000e0000 */
[----:B------:R-:W-:-:S04]  /*128b0*/  FMNMX3.FTZ R2, R2, R234, R243, !PT ;  /* 0x000000ea02027276 */ /* 0x000fc800078100f3 */
[----:B------:R-:W-:Y:S02]  /*128c0*/  FMNMX3.FTZ R2, R2, R141, R143, !PT ;  /* 0x0000008d02027276 */ /* 0x000fe4000781008f */
[----:B------:R-:W-:Y:S02]  /*128d0*/  FSEL R4, R15, -INF , !P0 ;  /* 0xff8000000f047808 */ /* 0x000fe40004000000 */
[----:B------:R-:W-:Y:S02]  /*128e0*/  FMNMX3.FTZ R2, R2, R57, R250, !PT ;  /* 0x0000003902027276 */ /* 0x000fe400078100fa */
[----:B------:R-:W-:Y:S02]  /*128f0*/  FSEL R44, R4, -INF , !P1 ;  /* 0xff800000042c7808 */ /* 0x000fe40004800000 */
[----:B------:R-:W-:-:S04]  /*12900*/  FMNMX3.FTZ R2, R2, R140, R40, !PT ;  /* 0x0000008c02027276 */ /* 0x000fc80007810028 */
[----:B------:R-:W-:-:S05]  /*12910*/  FMNMX3.FTZ R2, R2, R61, R44, !PT ;  /* 0x0000003d02027276 */ /* 0x000fca000781002c */
[----:B------:R-:W2:Y:S01]  /*12920*/  SHFL.BFLY PT, R134, R2, 0x2, 0x1f ;  /* 0x0c401f0002867f89 */ /* 0x000ea200000e0000 */
[----:B-1----:R-:W-:Y:S01]  /*12930*/  FMNMX.FTZ R136, R136, R6, !PT ;  /* 0x0000000688887209 */ /* 0x002fe20007810000 */
[----:B------:R-:W-:-:S04]  /*12940*/  FMUL.FTZ R32, R133, UR6 ;  /* 0x0000000685207c20 */ /* 0x000fc80008410000 */
[----:B------:R-:W1:Y:S01]  /*12950*/  SHFL.BFLY PT, R5, R136, 0x1, 0x1f ;  /* 0x0c201f0088057f89 */ /* 0x000e6200000e0000 */
[----:B------:R-:W-:Y:S02]  /*12960*/  FMNMX.FTZ R135, R0, R135, !PT ;  /* 0x0000008700877209 */ /* 0x000fe40007810000 */
[----:B------:R-:W-:Y:S02]  /*12970*/  FSETP.NEU.FTZ.AND P0, PT, R133, -INF , PT ;  /* 0xff8000008500780b */ /* 0x000fe40003f1d000 */
[C---:B------:R-:W-:Y:S01]  /*12980*/  FSETP.NEU.FTZ.AND P5, PT, R135.reuse, -INF , PT ;  /* 0xff8000008700780b */ /* 0x040fe20003fbd000 */
[----:B------:R-:W-:Y:S01]  /*12990*/  FMUL.FTZ R33, R135, UR6 ;  /* 0x0000000687217c20 */ /* 0x000fe20008410000 */
[----:B------:R-:W-:-:S04]  /*129a0*/  FSEL R32, R32, RZ, P0 ;  /* 0x000000ff20207208 */ /* 0x000fc80000000000 */
[----:B------:R-:W-:Y:S01]  /*129b0*/  FSEL R33, R33, RZ, P5 ;  /* 0x000000ff21217208 */ /* 0x000fe20002800000 */
[--C-:B------:R-:W-:Y:S01]  /*129c0*/  FFMA.FTZ R0, R18, UR6, -R32.reuse ;  /* 0x0000000612007c23 */ /* 0x100fe20008010820 */
[----:B------:R-:W-:Y:S01]  /*129d0*/  FFMA.FTZ R3, R3, UR6, -R32 ;  /* 0x0000000603037c23 */ /* 0x000fe20008010820 */
[----:B--2---:R-:W-:Y:S02]  /*129e0*/  FMNMX.FTZ R134, R2, R134, !PT ;  /* 0x0000008602867209 */ /* 0x004fe40007810000 */
[----:B------:R2:W-:Y:S08]  /*129f0*/  MUFU.EX2 R237, R0 ;  /* 0x0000000000ed7308 */ /* 0x0005f00000000800 */
[----:B------:R3:W-:Y:S01]  /*12a00*/  MUFU.EX2 R27, R3 ;  /* 0x00000003001b7308 */ /* 0x0007e20000000800 */
[----:B-1----:R-:W-:Y:S01]  /*12a10*/  FMNMX.FTZ R136, R136, R5, !PT ;  /* 0x0000000588887209 */ /* 0x002fe20007810000 */
[----:B--2---:R-:W-:-:S06]  /*12a20*/  FFMA.FTZ R0, R217, UR6, -R33 ;  /* 0x00000006d9007c23 */ /* 0x004fcc0008010821 */
[----:B------:R1:W-:Y:S01]  /*12a30*/  MUFU.EX2 R236, R0 ;  /* 0x0000000000ec7308 */ /* 0x0003e20000000800 */
[----:B---3--:R-:W2:Y:S01]  /*12a40*/  SHFL.BFLY PT, R3, R134, 0x1, 0x1f ;  /* 0x0c201f0086037f89 */ /* 0x008ea200000e0000 */
[C---:B------:R-:W-:Y:S01]  /*12a50*/  FMUL.FTZ R2, R136.reuse, UR6 ;  /* 0x0000000688027c20 */ /* 0x040fe20008410000 */
[----:B------:R-:W-:Y:S01]  /*12a60*/  FSETP.NEU.FTZ.AND P2, PT, R136, -INF , PT ;  /* 0xff8000008800780b */ /* 0x000fe20003f5d000 */
[----:B-1----:R-:W-:-:S04]  /*12a70*/  FFMA.FTZ R0, R25, UR6, -R33 ;  /* 0x0000000619007c23 */ /* 0x002fc80008010821 */
[----:B------:R1:W-:Y:S01]  /*12a80*/  MUFU.EX2 R22, R0 ;  /* 0x0000000000167308 */ /* 0x0003e20000000800 */
[----:B------:R-:W-:Y:S01]  /*12a90*/  FSEL R2, R2, RZ, P2 ;  /* 0x000000ff02027208 */ /* 0x000fe20001000000 */
[----:B-1----:R-:W-:-:S06]  /*12aa0*/  FFMA.FTZ R0, R20, UR6, -R33 ;  /* 0x0000000614007c23 */ /* 0x002fcc0008010821 */
[----:B------:R1:W-:Y:S01]  /*12ab0*/  MUFU.EX2 R242, R0 ;  /* 0x0000000000f27308 */ /* 0x0003e20000000800 */
[----:B--2---:R-:W-:Y:S01]  /*12ac0*/  FMNMX.FTZ R134, R134, R3, !PT ;  /* 0x0000000386867209 */ /* 0x004fe20007810000 */
[----:B-1----:R-:W-:-:S06]  /*12ad0*/  FFMA.FTZ R0, R13, UR6, -R33 ;  /* 0x000000060d007c23 */ /* 0x002fcc0008010821 */
[----:B------:R1:W-:Y:S01]  /*12ae0*/  MUFU.EX2 R241, R0 ;  /* 0x0000000000f17308 */ /* 0x0003e20000000800 */
[C---:B------:R-:W-:Y:S01]  /*12af0*/  FMUL.FTZ R3, R134.reuse, UR6 ;  /* 0x0000000686037c20 */ /* 0x040fe20008410000 */
[----:B------:R-:W-:Y:S01]  /*12b00*/  FSETP.NEU.FTZ.AND P1, PT, R134, -INF , PT ;  /* 0xff8000008600780b */ /* 0x000fe20003f3d000 */
[----:B-1----:R-:W-:-:S05]  /*12b10*/  FFMA.FTZ R0, R212, UR6, -R2 ;  /* 0x00000006d4007c23 */ /* 0x002fca0008010802 */
[----:B------:R1:W-:Y:S01]  /*12b20*/  MUFU.EX2 R239, R0 ;  /* 0x0000000000ef7308 */ /* 0x0003e20000000800 */
[----:B------:R-:W-:Y:S01]  /*12b30*/  FSEL R3, R3, RZ, P1 ;  /* 0x000000ff03037208 */ /* 0x000fe20000800000 */
        /* <DEDUP_REMOVED lines=11> */
[----:B------:R1:W-:Y:S01]  /*12bf0*/  MUFU.EX2 R54, R0 ;  /* 0x0000000000367308 */ /* 0x0003e20000000800 */
[----:B------:R-:W-:Y:S01]  /*12c00*/  FFMA.FTZ R4, R216, UR6, -R32 ;  /* 0x00000006d8047c23 */ /* 0x000fe20008010820 */
[----:B-1----:R-:W-:-:S05]  /*12c10*/  FSEL R0, R135, RZ, P5 ;  /* 0x000000ff87007208 */ /* 0x002fca0002800000 */
[----:B------:R-:W-:-:S04]  /*12c20*/  FADD.FTZ R0, R220, -R0 ;  /* 0x80000000dc007221 */ /* 0x000fc80000010000 */
[----:B------:R-:W-:Y:S01]  /*12c30*/  FMUL.FTZ R36, R0, UR6 ;  /* 0x0000000600247c20 */ /* 0x000fe20008410000 */
[----:B------:R-:W-:Y:S01]  /*12c40*/  FSEL R0, R134, RZ, P1 ;  /* 0x000000ff86007208 */ /* 0x000fe20000800000 */
[----:B------:R1:W-:Y:S04]  /*12c50*/  MUFU.EX2 R29, R4 ;  /* 0x00000004001d7308 */ /* 0x0003e80000000800 */
[----:B------:R-:W-:Y:S01]  /*12c60*/  FADD.FTZ R0, R208, -R0 ;  /* 0x80000000d0007221 */ /* 0x000fe20000010000 */
[----:B------:R-:W-:Y:S01]  /*12c70*/  IMAD.MOV.U32 R208, RZ, RZ, 0x20 ;  /* 0x00000020ffd07424 */ /* 0x000fe200078e00ff */
[----:B------:R-:W-:-:S04]  /*12c80*/  LEA R58, R224, UR5, 0x1 ;  /* 0x00000005e03a7c11 */ /* 0x000fc8000f8e08ff */
[----:B------:R-:W-:Y:S01]  /*12c90*/  SEL R20, R208, 0xffffffe0, !P4 ;  /* 0xffffffe0d0147807 */ /* 0x000fe20006000000 */
[----:B------:R-:W-:Y:S01]  /*12ca0*/  LDSM.16.MT88.4 R16, [R58+0xc000] ;  /* 0x00c000003a10783b */ /* 0x000fe20000004200 */
[----:B-1----:R-:W-:-:S03]  /*12cb0*/  FFMA.FTZ R4, R21, UR6, -R32 ;  /* 0x0000000615047c23 */ /* 0x002fc60008010820 */
[----:B------:R-:W-:Y:S01]  /*12cc0*/  IMAD.IADD R132, R20, 0x1, R58 ;  /* 0x0000000114847824 */ /* 0x000fe200078e023a */
[----:B------:R1:W2:Y:S04]  /*12cd0*/  MUFU.EX2 R23, R4 ;  /* 0x0000000400177308 */ /* 0x0002a80000000800 */
[----:B------:R-:W3:Y:S01]  /*12ce0*/  LDSM.16.MT88.4 R12, [R132+0xc000] ;  /* 0x00c00000840c783b */ /* 0x000ee20000004200 */
[----:B------:R-:W-:Y:S01]  /*12cf0*/  FMUL.FTZ R0, R0, UR6 ;  /* 0x0000000600007c20 */ /* 0x000fe20008410000 */
[----:B-1----:R-:W-:-:S05]  /*12d00*/  FSEL R4, R133, RZ, P0 ;  /* 0x000000ff85047208 */ /* 0x002fca0000000000 */
[----:B------:R-:W-:-:S04]  /*12d10*/  FADD.FTZ R4, R221, -R4 ;  /* 0x80000004dd047221 */ /* 0x000fc80000010000 */
[----:B------:R-:W-:Y:S01]  /*12d20*/  FMUL.FTZ R28, R4, UR6 ;  /* 0x00000006041c7c20 */ /* 0x000fe20008410000 */
[----:B------:R-:W-:Y:S01]  /*12d30*/  FSEL R4, R136, RZ, P2 ;  /* 0x000000ff88047208 */ /* 0x000fe20001000000 */
[----:B------:R1:W-:Y:S04]  /*12d40*/  MUFU.EX2 R37, R0 ;  /* 0x0000000000257308 */ /* 0x0003e80000000800 */
[----:B------:R-:W-:-:S04]  /*12d50*/  FADD.FTZ R4, R209, -R4 ;  /* 0x80000004d1047221 */ /* 0x000fc80000010000 */
[----:B------:R-:W-:Y:S01]  /*12d60*/  FMUL.FTZ R4, R4, UR6 ;  /* 0x0000000604047c20 */ /* 0x000fe20008410000 */
[----:B------:R-:W4:Y:S01]  /*12d70*/  MUFU.EX2 R28, R28 ;  /* 0x0000001c001c7308 */ /* 0x000f220000000800 */
[----:B-1----:R-:W-:-:S07]  /*12d80*/  FFMA.FTZ R0, R39, UR6, -R3 ;  /* 0x0000000627007c23 */ /* 0x002fce0008010803 */
[----:B------:R-:W1:Y:S08]  /*12d90*/  MUFU.EX2 R36, R36 ;  /* 0x0000002400247308 */ /* 0x000e700000000800 */
[----:B------:R3:W3:Y:S08]  /*12da0*/  MUFU.EX2 R35, R4 ;  /* 0x0000000400237308 */ /* 0x0006f00000000800 */
[----:B------:R3:W3:Y:S01]  /*12db0*/  MUFU.EX2 R21, R0 ;  /* 0x0000000000157308 */ /* 0x0006e20000000800 */
[----:B------:R-:W-:Y:S01]  /*12dc0*/  VIADD R34, R58, 0xc040 ;  /* 0x0000c0403a227836 */ /* 0x000fe20000000000 */
[----:B--2---:R-:W-:Y:S01]  /*12dd0*/  F2FP.BF16.F32.PACK_AB R8, R23, R29 ;  /* 0x0000001d1708723e */ /* 0x004fe200000010ff */
[----:B----4-:R-:W-:Y:S01]  /*12de0*/  FMUL.FTZ R160, R160, R28 ;  /* 0x0000001ca0a07220 */ /* 0x010fe20000410000 */
[----:B------:R-:W-:Y:S01]  /*12df0*/  F2FP.BF16.F32.PACK_AB R9, R22, R236 ;  /* 0x000000ec1609723e */ /* 0x000fe200000010ff */
[----:B------:R-:W-:Y:S01]  /*12e00*/  FMUL.FTZ R161, R161, R28 ;  /* 0x0000001ca1a17220 */ /* 0x000fe20000410000 */
[----:B------:R-:W-:Y:S01]  /*12e10*/  F2FP.BF16.F32.PACK_AB R10, R27, R237 ;  /* 0x000000ed1b0a723e */ /* 0x000fe200000010ff */
[----:B-1----:R-:W-:Y:S01]  /*12e20*/  FMUL.FTZ R162, R162, R36 ;  /* 0x00000024a2a27220 */ /* 0x002fe20000410000 */
[----:B------:R-:W-:Y:S01]  /*12e30*/  F2FP.BF16.F32.PACK_AB R11, R241, R242 ;  /* 0x000000f2f10b723e */ /* 0x000fe200000010ff */
[----:B------:R-:W-:Y:S01]  /*12e40*/  FMUL.FTZ R163, R163, R36 ;  /* 0x00000024a3a37220 */ /* 0x000fe20000410000 */
[----:B---3--:R-:W-:Y:S01]  /*12e50*/  F2FP.BF16.F32.PACK_AB R4, R231, R239 ;  /* 0x000000efe704723e */ /* 0x008fe200000010ff */
[-C--:B------:R-:W-:Y:S01]  /*12e60*/  FMUL.FTZ R164, R164, R35.reuse ;  /* 0x00000023a4a47220 */ /* 0x080fe20000410000 */
[----:B------:R-:W-:Y:S01]  /*12e70*/  IADD3 R0, PT, PT, R58, 0xc000, RZ ;  /* 0x0000c0003a007810 */ /* 0x000fe20007ffe0ff */
[----:B------:R-:W-:Y:S01]  /*12e80*/  FMUL.FTZ R165, R165, R35 ;  /* 0x00000023a5a57220 */ /* 0x000fe20000410000 */
[----:B------:R-:W-:Y:S01]  /*12e90*/  F2FP.BF16.F32.PACK_AB R5, R41, R232 ;  /* 0x000000e82905723e */ /* 0x000fe200000010ff */
[----:B------:R-:W-:Y:S01]  /*12ea0*/  FMUL.FTZ R166, R166, R37 ;  /* 0x00000025a6a67220 */ /* 0x000fe20000410000 */
[----:B------:R-:W-:Y:S01]  /*12eb0*/  F2FP.BF16.F32.PACK_AB R6, R24, R235 ;  /* 0x000000eb1806723e */ /* 0x000fe200000010ff */
[----:B------:R-:W-:Y:S01]  /*12ec0*/  @P3 VIADD R34, R0, 0xffffffc0 ;  /* 0xffffffc000223836 */ /* 0x000fe20000000000 */
[----:B------:R-:W-:Y:S01]  /*12ed0*/  F2FP.BF16.F32.PACK_AB R7, R21, R54 ;  /* 0x000000361507723e */ /* 0x000fe200000010ff */
        /* <DEDUP_REMOVED lines=28> */
[-C--:B------:R-:W-:Y:S08]  /*130a0*/  HMMA.16816.F32.BF16 R208, R8, R12.reuse, R160 ;  /* 0x0000000c08d0723c */ /* 0x080ff000000418a0 */
[C---:B------:R-:W-:Y:S08]  /*130b0*/  HMMA.16816.F32.BF16 R60, R4.reuse, R12, R164 ;  /* 0x0000000c043c723c */ /* 0x040ff000000418a4 */
[-C--:B------:R-:W-:Y:S08]  /*130c0*/  HMMA.16816.F32.BF16 R168, R4, R14.reuse, R168 ;  /* 0x0000000e04a8723c */ /* 0x080ff000000418a8 */
[C---:B------:R-:W-:Y:S01]  /*130d0*/  HMMA.16816.F32.BF16 R172, R8.reuse, R14, R172 ;  /* 0x0000000e08ac723c */ /* 0x040fe200000418ac */
[----:B------:R-:W1:Y:S07]  /*130e0*/  LDSM.16.MT88.4 R12, [R137] ;  /* 0x00000000890c783b */ /* 0x000e6e0000004200 */
[-C--:B------:R-:W-:Y:S08]  /*130f0*/  HMMA.16816.F32.BF16 R216, R8, R16.reuse, R144 ;  /* 0x0000001008d8723c */ /* 0x080ff00000041890 */
[C---:B------:R-:W-:Y:S08]  /*13100*/  HMMA.16816.F32.BF16 R220, R4.reuse, R16, R148 ;  /* 0x0000001004dc723c */ /* 0x040ff00000041894 */
        /* <DEDUP_REMOVED lines=36> */
[----:B------:R-:W-:Y:S01]  /*13350*/  MOV R198, R21 ;  /* 0x0000001500c67202 */ /* 0x000fe20000000f00 */
[----:B------:R-:W-:Y:S01]  /*13360*/  IMAD.MOV.U32 R145, RZ, RZ, R22 ;  /* 0x000000ffff917224 */ /* 0x000fe200078e0016 */
[----:B------:R-:W-:-:S02]  /*13370*/  MOV R146, R23 ;  /* 0x0000001700927202 */ /* 0x000fc40000000f00 */
[----:B------:R-:W1:Y:S03]  /*13380*/  LDSM.16.MT88.4 R20, [R58+0xe000] ;  /* 0x00e000003a14783b */ /* 0x000e660000004200 */
[C---:B------:R-:W-:Y:S08]  /*13390*/  HMMA.16816.F32.BF16 R192, R4.reuse, R12, R192 ;  /* 0x0000000c04c0723c */ /* 0x040ff000000418c0 */
[-C--:B------:R-:W-:Y:S08]  /*133a0*/  HMMA.16816.F32.BF16 R200, R4, R14.reuse, R200 ;  /* 0x0000000e04c8723c */ /* 0x080ff000000418c8 */
[C---:B------:R-:W-:Y:S01]  /*133b0*/  HMMA.16816.F32.BF16 R204, R8.reuse, R14, R204 ;  /* 0x0000000e08cc723c */ /* 0x040fe200000418cc */
[----:B------:R-:W3:Y:S07]  /*133c0*/  LDSM.16.MT88.4 R12, [R132+0xe000] ;  /* 0x00e00000840c783b */ /* 0x000eee0000004200 */
[-C--:B--2---:R-:W-:Y:S08]  /*133d0*/  HMMA.16816.F32.BF16 R176, R8, R16.reuse, R176 ;  /* 0x0000001008b0723c */ /* 0x084ff000000418b0 */
        /* <DEDUP_REMOVED lines=17> */
[----:B-1----:R-:W-:Y:S01]  /*134f0*/  HMMA.16816.F32.BF16 R164, R8, R20, R68 ;  /* 0x0000001408a4723c */ /* 0x002fe20000041844 */
[----:B------:R-:W-:Y:S01]  /*13500*/  IMAD.MOV.U32 R197, RZ, RZ, R143 ;  /* 0x000000ffffc57224 */ /* 0x000fe200078e008f */
[----:B------:R-:W-:Y:S01]  /*13510*/  MOV R199, R140 ;  /* 0x0000008c00c77202 */ /* 0x000fe20000000f00 */
[----:B------:R-:W-:-:S02]  /*13520*/  IMAD.MOV.U32 R50, RZ, RZ, R141 ;  /* 0x000000ffff327224 */ /* 0x000fc400078e008d */
[----:B------:R-:W-:Y:S02]  /*13530*/  IMAD.MOV.U32 R71, RZ, RZ, R142 ;  /* 0x000000ffff477224 */ /* 0x000fe400078e008e */
[----:B------:R-:W-:Y:S01]  /*13540*/  FMUL.FTZ R76, R76, R35 ;  /* 0x000000234c4c7220 */ /* 0x000fe20000410000 */
[C---:B---3--:R-:W-:Y:S01]  /*13550*/  HMMA.16816.F32.BF16 R140, R4.reuse, R14, R92 ;  /* 0x0000000e048c723c */ /* 0x048fe2000004185c */
[----:B------:R-:W-:Y:S01]  /*13560*/  IMAD.MOV.U32 R94, RZ, RZ, R145 ;  /* 0x000000ffff5e7224 */ /* 0x000fe200078e0091 */
[----:B------:R-:W-:Y:S01]  /*13570*/  MOV R92, R147 ;  /* 0x00000093005c7202 */ /* 0x000fe20000000f00 */
[----:B------:R-:W-:Y:S02]  /*13580*/  IMAD.MOV.U32 R93, RZ, RZ, R146 ;  /* 0x000000ffff5d7224 */ /* 0x000fe400078e0092 */
[----:B------:R-:W-:Y:S01]  /*13590*/  FMUL.FTZ R77, R77, R35 ;  /* 0x000000234d4d7220 */ /* 0x000fe20000410000 */
[-C--:B------:R-:W-:Y:S01]  /*135a0*/  FMUL.FTZ R78, R78, R37.reuse ;  /* 0x000000254e4e7220 */ /* 0x080fe20000410000 */
[----:B------:R-:W-:Y:S01]  /*135b0*/  FMUL.FTZ R79, R79, R37 ;  /* 0x000000254f4f7220 */ /* 0x000fe20000410000 */
[-C--:B------:R-:W-:Y:S01]  /*135c0*/  FMUL.FTZ R72, R72, R35.reuse ;  /* 0x0000002348487220 */ /* 0x080fe20000410000 */
[----:B------:R-:W-:Y:S01]  /*135d0*/  FMUL.FTZ R73, R73, R35 ;  /* 0x0000002349497220 */ /* 0x000fe20000410000 */
[----:B------:R-:W-:Y:S01]  /*135e0*/  FMUL.FTZ R74, R74, R37 ;  /* 0x000000254a4a7220 */ /* 0x000fe20000410000 */
[----:B--2---:R-:W-:Y:S01]  /*135f0*/  HMMA.16816.F32.BF16 R144, R4, R18, R108 ;  /* 0x000000120490723c */ /* 0x004fe2000004186c */
[----:B------:R-:W-:-:S02]  /*13600*/  IMAD.MOV.U32 R110, RZ, RZ, R71 ;  /* 0x000000ffff6e7224 */ /* 0x000fc400078e0047 */
[----:B------:R-:W-:Y:S01]  /*13610*/  IMAD.MOV.U32 R71, RZ, RZ, R197 ;  /* 0x000000ffff477224 */ /* 0x000fe200078e00c5 */
[----:B------:R-:W-:Y:S01]  /*13620*/  MOV R197, R0 ;  /* 0x0000000000c57202 */ /* 0x000fe20000000f00 */
[----:B------:R-:W-:Y:S01]  /*13630*/  FFMA.FTZ R0, R53, UR6, -R32 ;  /* 0x0000000635007c23 */ /* 0x000fe20008010820 */
[----:B------:R-:W-:Y:S02]  /*13640*/  FMUL.FTZ R75, R75, R37 ;  /* 0x000000254b4b7220 */ /* 0x000fe40000410000 */
[C---:B------:R-:W-:Y:S01]  /*13650*/  HMMA.16816.F32.BF16 R160, R4.reuse, R22, R76 ;  /* 0x0000001604a0723c */ /* 0x040fe2000004184c */
[----:B------:R1:W-:Y:S07]  /*13660*/  MUFU.EX2 R76, R0 ;  /* 0x00000000004c7308 */ /* 0x0003ee0000000800 */
[----:B------:R-:W-:Y:S01]  /*13670*/  HMMA.16816.F32.BF16 R152, R4, R20, R72 ;  /* 0x000000140498723c */ /* 0x000fe20000041848 */
[----:B------:R-:W-:-:S02]  /*13680*/  IMAD.MOV.U32 R73, RZ, RZ, R231 ;  /* 0x000000ffff497224 */ /* 0x000fc400078e00e7 */
[----:B-1----:R-:W-:-:S04]  /*13690*/  FFMA.FTZ R0, R49, UR6, -R32 ;  /* 0x0000000631007c23 */ /* 0x002fc80008010820 */
[----:B------:R1:W2:Y:S02]  /*136a0*/  MUFU.EX2 R77, R0 ;  /* 0x00000000004d7308 */ /* 0x0002a40000000800 */
[----:B-1----:R-:W-:-:S06]  /*136b0*/  FFMA.FTZ R0, R43, UR6, -R32 ;  /* 0x000000062b007c23 */ /* 0x002fcc0008010820 */
[----:B------:R1:W-:Y:S02]  /*136c0*/  MUFU.EX2 R231, R0 ;  /* 0x0000000000e77308 */ /* 0x0003e40000000800 */
[----:B-1----:R-:W-:-:S06]  /*136d0*/  FFMA.FTZ R0, R31, UR6, -R32 ;  /* 0x000000061f007c23 */ /* 0x002fcc0008010820 */
[----:B------:R1:W-:Y:S01]  /*136e0*/  MUFU.EX2 R108, R0 ;  /* 0x00000000006c7308 */ /* 0x0003e20000000800 */
[----:B------:R-:W-:Y:S02]  /*136f0*/  IMAD.MOV.U32 R79, RZ, RZ, R228 ;  /* 0x000000ffff4f7224 */ /* 0x000fe400078e00e4 */
[----:B-1----:R-:W-:-:S05]  /*13700*/  FFMA.FTZ R0, R55, UR6, -R33 ;  /* 0x0000000637007c23 */ /* 0x002fca0008010821 */
[----:B------:R1:W-:Y:S02]  /*13710*/  MUFU.EX2 R95, R0 ;  /* 0x00000000005f7308 */ /* 0x0003e40000000800 */
[----:B-1----:R-:W-:-:S06]  /*13720*/  FFMA.FTZ R0, R51, UR6, -R33 ;  /* 0x0000000633007c23 */ /* 0x002fcc0008010821 */
[----:B------:R1:W3:Y:S01]  /*13730*/  MUFU.EX2 R31, R0 ;  /* 0x00000000001f7308 */ /* 0x0002e20000000800 */
[----:B------:R-:W-:Y:S01]  /*13740*/  MOV R75, R235 ;  /* 0x000000eb004b7202 */ /* 0x000fe20000000f00 */
[----:B-1----:R-:W-:-:S06]  /*13750*/  FFMA.FTZ R0, R47, UR6, -R33 ;  /* 0x000000062f007c23 */ /* 0x002fcc0008010821 */
[----:B------:R1:W-:Y:S01]  /*13760*/  MUFU.EX2 R228, R0 ;  /* 0x0000000000e47308 */ /* 0x0003e20000000800 */
[----:B------:R-:W-:Y:S02]  /*13770*/  IMAD.MOV.U32 R196, RZ, RZ, R27 ;  /* 0x000000ffffc47224 */ /* 0x000fe400078e001b */
[----:B------:R-:W-:Y:S02]  /*13780*/  IMAD.MOV.U32 R69, RZ, RZ, R242 ;  /* 0x000000ffff457224 */ /* 0x000fe400078e00f2 */
[----:B-1----:R-:W-:-:S04]  /*13790*/  FFMA.FTZ R0, R42, UR6, -R33 ;  /* 0x000000062a007c23 */ /* 0x002fc80008010821 */
[----:B------:R1:W4:Y:S01]  /*137a0*/  MUFU.EX2 R68, R0 ;  /* 0x0000000000447308 */ /* 0x0003220000000800 */
[----:B------:R-:W-:Y:S01]  /*137b0*/  MOV R70, R24 ;  /* 0x0000001800467202 */ /* 0x000fe20000000f00 */
[-C--:B------:R-:W-:Y:S01]  /*137c0*/  FMUL.FTZ R104, R104, R35.reuse ;  /* 0x0000002368687220 */ /* 0x080fe20000410000 */
[----:B------:R-:W-:Y:S01]  /*137d0*/  FMUL.FTZ R105, R105, R35 ;  /* 0x0000002369697220 */ /* 0x000fe20000410000 */
[-C--:B------:R-:W-:Y:S01]  /*137e0*/  FMUL.FTZ R106, R106, R37.reuse ;  /* 0x000000256a6a7220 */ /* 0x080fe20000410000 */
[----:B------:R-:W-:Y:S01]  /*137f0*/  FMUL.FTZ R107, R107, R37 ;  /* 0x000000256b6b7220 */ /* 0x000fe20000410000 */
[----:B------:R-:W-:Y:S01]  /*13800*/  MOV R109, R196 ;  /* 0x000000c4006d7202 */ /* 0x000fe20000000f00 */
[----:B------:R-:W2:Y:S01]  /*13810*/  LDSM.16.MT88.4 R24, [R137+0x2000] ;  /* 0x002000008918783b */ /* 0x000ea20000004200 */
[----:B-1----:R-:W-:-:S04]  /*13820*/  FFMA.FTZ R0, R56, UR6, -R2 ;  /* 0x0000000638007c23 */ /* 0x002fc80008010802 */
[----:B------:R1:W-:Y:S01]  /*13830*/  MUFU.EX2 R235, R0 ;  /* 0x0000000000eb7308 */ /* 0x0003e20000000800 */
[----:B------:R-:W-:Y:S02]  /*13840*/  IMAD.MOV.U32 R196, RZ, RZ, R252 ;  /* 0x000000ffffc47224 */ /* 0x000fe400078e00fc */
[-C--:B------:R-:W-:Y:S01]  /*13850*/  FMUL.FTZ R80, R80, R28.reuse ;  /* 0x0000001c50507220 */ /* 0x080fe20000410000 */
[----:B------:R-:W-:Y:S01]  /*13860*/  FMUL.FTZ R81, R81, R28 ;  /* 0x0000001c51517220 */ /* 0x000fe20000410000 */
[-C--:B------:R-:W-:Y:S01]  /*13870*/  FMUL.FTZ R82, R82, R36.reuse ;  /* 0x0000002452527220 */ /* 0x080fe20000410000 */
[----:B------:R-:W-:Y:S01]  /*13880*/  FMUL.FTZ R83, R83, R36 ;  /* 0x0000002453537220 */ /* 0x000fe20000410000 */
[----:B------:R-:W-:Y:S01]  /*13890*/  FMUL.FTZ R88, R88, R35 ;  /* 0x0000002358587220 */ /* 0x000fe20000410000 */
[----:B-1----:R-:W-:-:S04]  /*138a0*/  FFMA.FTZ R0, R52, UR6, -R2 ;  /* 0x0000000634007c23 */ /* 0x002fc80008010802 */
[----:B------:R1:W4:Y:S01]  /*138b0*/  MUFU.EX2 R242, R0 ;  /* 0x0000000000f27308 */ /* 0x0003220000000800 */
        /* <DEDUP_REMOVED lines=12> */
[----:B------:R1:W-:Y:S01]  /*13980*/  MUFU.EX2 R252, R0 ;  /* 0x0000000000fc7308 */ /* 0x0003e20000000800 */
[----:B------:R-:W-:Y:S01]  /*13990*/  IMAD.MOV.U32 R74, RZ, RZ, R54 ;  /* 0x000000ffff4a7224 */ /* 0x000fe200078e0036 */
[----:B------:R-:W-:Y:S08]  /*139a0*/  HMMA.16816.F32.BF16 R148, R4, R16, R104 ;  /* 0x000000100494723c */ /* 0x000ff00000041868 */
[----:B------:R-:W-:Y:S01]  /*139b0*/  HMMA.16816.F32.BF16 R104, R8, R22, R80 ;  /* 0x000000160868723c */ /* 0x000fe20000041850 */
[----:B------:R-:W4:Y:S01]  /*139c0*/  LDSM.16.MT88.4 R20, [R58+0xc800] ;  /* 0x00c800003a14783b */ /* 0x000f220000004200 */
[----:B-1----:R-:W-:-:S04]  /*139d0*/  FFMA.FTZ R0, R46, UR6, -R2 ;  /* 0x000000062e007c23 */ /* 0x002fc80008010802 */
[----:B------:R1:W-:Y:S02]  /*139e0*/  MUFU.EX2 R54, R0 ;  /* 0x0000000000367308 */ /* 0x0003e40000000800 */
[-C--:B------:R-:W-:Y:S08]  /*139f0*/  HMMA.16816.F32.BF16 R156, R4, R12.reuse, R88 ;  /* 0x0000000c049c723c */ /* 0x080ff00000041858 */
[----:B------:R-:W-:Y:S01]  /*13a00*/  HMMA.16816.F32.BF16 R88, R8, R12, R84 ;  /* 0x0000000c0858723c */ /* 0x000fe20000041854 */
[----:B-1----:R-:W-:-:S07]  /*13a10*/  FFMA.FTZ R0, R229, UR6, -R3 ;  /* 0x00000006e5007c23 */ /* 0x002fce0008010803 */
[----:B------:R-:W-:Y:S01]  /*13a20*/  HMMA.16816.F32.BF16 R96, R8, R14, R96 ;  /* 0x0000000e0860723c */ /* 0x000fe20000041860 */
[----:B------:R-:W1:Y:S01]  /*13a30*/  LDSM.16.MT88.4 R12, [R132+0xc800] ;  /* 0x00c80000840c783b */ /* 0x000e620000004200 */
[----:B------:R3:W-:Y:S02]  /*13a40*/  MUFU.EX2 R229, R0 ;  /* 0x0000000000e57308 */ /* 0x0007e40000000800 */
[----:B---3--:R-:W-:-:S06]  /*13a50*/  FFMA.FTZ R0, R233, UR6, -R3 ;  /* 0x00000006e9007c23 */ /* 0x008fcc0008010803 */
[----:B------:R3:W1:Y:S01]  /*13a60*/  MUFU.EX2 R233, R0 ;  /* 0x0000000000e97308 */ /* 0x0006620000000800 */
[----:B------:R-:W-:Y:S01]  /*13a70*/  FMUL.FTZ R100, R100, R28 ;  /* 0x0000001c64647220 */ /* 0x000fe20000410000 */
[----:B---3--:R-:W-:-:S06]  /*13a80*/  FFMA.FTZ R0, R234, UR6, -R3 ;  /* 0x00000006ea007c23 */ /* 0x008fcc0008010803 */
[----:B------:R3:W-:Y:S01]  /*13a90*/  MUFU.EX2 R234, R0 ;  /* 0x0000000000ea7308 */ /* 0x0007e20000000800 */
[----:B------:R-:W-:Y:S01]  /*13aa0*/  FMUL.FTZ R101, R101, R28 ;  /* 0x0000001c65657220 */ /* 0x000fe20000410000 */
[-C--:B------:R-:W-:Y:S01]  /*13ab0*/  FMUL.FTZ R102, R102, R36.reuse ;  /* 0x0000002466667220 */ /* 0x080fe20000410000 */
[----:B------:R-:W-:Y:S01]  /*13ac0*/  FMUL.FTZ R103, R103, R36 ;  /* 0x0000002467677220 */ /* 0x000fe20000410000 */
[-C--:B------:R-:W-:Y:S01]  /*13ad0*/  FMUL.FTZ R112, R112, R28.reuse ;  /* 0x0000001c70707220 */ /* 0x080fe20000410000 */
[----:B------:R-:W-:Y:S01]  /*13ae0*/  FMUL.FTZ R113, R113, R28 ;  /* 0x0000001c71717220 */ /* 0x000fe20000410000 */
[----:B------:R-:W-:Y:S01]  /*13af0*/  FMUL.FTZ R114, R114, R36 ;  /* 0x0000002472727220 */ /* 0x000fe20000410000 */
[----:B---3--:R-:W-:-:S04]  /*13b00*/  FFMA.FTZ R0, R243, UR6, -R3 ;  /* 0x00000006f3007c23 */ /* 0x008fc80008010803 */
[----:B------:R3:W1:Y:S01]  /*13b10*/  MUFU.EX2 R243, R0 ;  /* 0x0000000000f37308 */ /* 0x0006620000000800 */
        /* <DEDUP_REMOVED lines=17> */
[----:B------:R-:W-:Y:S01]  /*13c30*/  HMMA.16816.F32.BF16 R100, R8, R16, R100 ;  /* 0x000000100864723c */ /* 0x000fe20000041864 */
[----:B------:R-:W-:Y:S01]  /*13c40*/  IMAD.MOV.U32 R111, RZ, RZ, R70 ;  /* 0x000000ffff6f7224 */ /* 0x000fe200078e0046 */
[----:B------:R-:W-:-:S06]  /*13c50*/  MOV R72, R41 ;  /* 0x0000002900487202 */ /* 0x000fcc0000000f00 */
[C---:B------:R-:W-:Y:S01]  /*13c60*/  HMMA.16816.F32.BF16 R112, R8.reuse, R18, R112 ;  /* 0x000000120870723c */ /* 0x040fe20000041870 */
[----:B------:R-:W-:Y:S01]  /*13c70*/  IMAD.MOV.U32 R70, RZ, RZ, R198 ;  /* 0x000000ffff467224 */ /* 0x000fe200078e00c6 */
[----:B------:R-:W1:Y:S06]  /*13c80*/  LDSM.16.MT88.4 R16, [R34+0x800] ;  /* 0x000800002210783b */ /* 0x000e6c0000004200 */
[----:B--2---:R-:W-:Y:S01]  /*13c90*/  HMMA.16816.F32.BF16 R116, R8, R24, R116 ;  /* 0x000000180874723c */ /* 0x004fe20000041874 */
[----:B------:R-:W-:-:S07]  /*13ca0*/  IMAD.MOV.U32 R198, RZ, RZ, R40 ;  /* 0x000000ffffc67224 */ /* 0x000fce00078e0028 */
[----:B------:R-:W-:Y:S01]  /*13cb0*/  HMMA.16816.F32.BF16 R128, R8, R26, R128 ;  /* 0x0000001a0880723c */ /* 0x000fe20000041880 */
[----:B------:R-:W-:Y:S02]  /*13cc0*/  F2FP.BF16.F32.PACK_AB R8, R77, R76 ;  /* 0x0000004c4d08723e */ /* 0x000fe400000010ff */
[----:B------:R-:W-:Y:S02]  /*13cd0*/  F2FP.BF16.F32.PACK_AB R9, R31, R95 ;  /* 0x0000005f1f09723e */ /* 0x000fe400000010ff */
[----:B------:R-:W-:Y:S02]  /*13ce0*/  F2FP.BF16.F32.PACK_AB R10, R108, R231 ;  /* 0x000000e76c0a723e */ /* 0x000fe400000010ff */
[----:B----4-:R-:W-:Y:S01]  /*13cf0*/  F2FP.BF16.F32.PACK_AB R11, R68, R228 ;  /* 0x000000e4440b723e */ /* 0x010fe200000010ff */
[----:B------:R-:W-:Y:S01]  /*13d00*/  HMMA.16816.F32.BF16 R120, R4, R24, R120 ;  /* 0x000000180478723c */ /* 0x000fe20000041878 */
[----:B---3--:R-:W-:-:S07]  /*13d10*/  IMAD.MOV.U32 R0, RZ, RZ, R45 ;  /* 0x000000ffff007224 */ /* 0x008fce00078e002d */
[----:B------:R-:W-:Y:S01]  /*13d20*/  HMMA.16816.F32.BF16 R124, R4, R26, R124 ;  /* 0x0000001a047c723c */ /* 0x000fe2000004187c */
[----:B------:R-:W-:Y:S02]  /*13d30*/  F2FP.BF16.F32.PACK_AB R4, R242, R235 ;  /* 0x000000ebf204723e */ /* 0x000fe400000010ff */
[----:B-1----:R-:W-:Y:S02]  /*13d40*/  F2FP.BF16.F32.PACK_AB R5, R233, R229 ;  /* 0x000000e5e905723e */ /* 0x002fe400000010ff */
[----:B------:R-:W-:Y:S02]  /*13d50*/  F2FP.BF16.F32.PACK_AB R6, R54, R252 ;  /* 0x000000fc3606723e */ /* 0x000fe400000010ff */
[----:B------:R-:W-:Y:S01]  /*13d60*/  F2FP.BF16.F32.PACK_AB R7, R243, R234 ;  /* 0x000000eaf307723e */ /* 0x000fe200000010ff */
[----:B------:R-:W-:Y:S01]  /*13d70*/  HMMA.16816.F32.BF16 R40, R8, R20, R216 ;  /* 0x000000140828723c */ /* 0x000fe200000418d8 */
[----:B------:R-:W-:Y:S01]  /*13d80*/  MOV R216, R44 ;  /* 0x0000002c00d87202 */ /* 0x000fe20000000f00 */
[----:B------:R-:W-:-:S06]  /*13d90*/  IMAD.MOV.U32 R218, RZ, RZ, R74 ;  /* 0x000000ffffda7224 */ /* 0x000fcc00078e004a */
[----:B------:R-:W-:Y:S01]  /*13da0*/  HMMA.16816.F32.BF16 R44, R4, R20, R220 ;  /* 0x00000014042c723c */ /* 0x000fe200000418dc */
[----:B------:R-:W-:Y:S02]  /*13db0*/  IMAD.MOV.U32 R20, RZ, RZ, R72 ;  /* 0x000000ffff147224 */ /* 0x000fe400078e0048 */
[----:B------:R-:W-:-:S05]  /*13dc0*/  IMAD.MOV.U32 R221, RZ, RZ, R75 ;  /* 0x000000ffffdd7224 */ /* 0x000fca00078e004b */
[----:B------:R-:W-:Y:S01]  /*13dd0*/  HMMA.16816.F32.BF16 R80, R4, R22, R224 ;  /* 0x000000160450723c */ /* 0x000fe200000418e0 */
[----:B------:R-:W-:-:S07]  /*13de0*/  MOV R227, R73 ;  /* 0x0000004900e37202 */ /* 0x000fce0000000f00 */
[C---:B------:R-:W-:Y:S01]  /*13df0*/  HMMA.16816.F32.BF16 R72, R8.reuse, R12, R208 ;  /* 0x0000000c0848723c */ /* 0x040fe200000418d0 */
[----:B------:R-:W-:Y:S02]  /*13e00*/  IMAD.MOV.U32 R208, RZ, RZ, R247 ;  /* 0x000000ffffd07224 */ /* 0x000fe400078e00f7 */
[----:B------:R-:W2:Y:S01]  /*13e10*/  LDL.LU R247, [R1+0xc4] ;  /* 0x0000c40001f77983 */ /* 0x000ea20000300800 */
[----:B------:R-:W-:Y:S01]  /*13e20*/  MOV R217, R77 ;  /* 0x0000004d00d97202 */ /* 0x000fe20000000f00 */
[----:B------:R-:W-:Y:S02]  /*13e30*/  IMAD.MOV.U32 R219, RZ, RZ, R76 ;  /* 0x000000ffffdb7224 */ /* 0x000fe400078e004c */
[----:B------:R-:W-:Y:S02]  /*13e40*/  IMAD.MOV.U32 R21, RZ, RZ, R79 ;  /* 0x000000ffff157224 */ /* 0x000fe400078e004f */
[----:B------:R-:W-:Y:S01]  /*13e50*/  HMMA.16816.F32.BF16 R76, R8, R22, R212 ;  /* 0x00000016084c723c */ /* 0x000fe200000418d4 */
[----:B------:R-:W-:Y:S01]  /*13e60*/  IMAD.MOV.U32 R214, RZ, RZ, R57 ;  /* 0x000000ffffd67224 */ /* 0x000fe200078e0039 */
[----:B------:R-:W-:Y:S01]  /*13e70*/  MOV R213, R58 ;  /* 0x0000003a00d57202 */ /* 0x000fe20000000f00 */
[----:B------:R-:W-:-:S02]  /*13e80*/  IMAD.MOV.U32 R215, RZ, RZ, R59 ;  /* 0x000000ffffd77224 */ /* 0x000fc400078e003b */
[----:B------:R-:W-:Y:S02]  /*13e90*/  IMAD.MOV.U32 R225, RZ, RZ, R71 ;  /* 0x000000ffffe17224 */ /* 0x000fe400078e0047 */
[----:B------:R-:W-:Y:S01]  /*13ea0*/  FFMA.FTZ R0, R0, UR6, -R32 ;  /* 0x0000000600007c23 */ /* 0x000fe20008010820 */
[----:B------:R-:W-:Y:S01]  /*13eb0*/  IMAD.MOV.U32 R223, RZ, RZ, R54 ;  /* 0x000000ffffdf7224 */ /* 0x000fe200078e0036 */
[----:B------:R-:W-:Y:S01]  /*13ec0*/  HMMA.16816.F32.BF16 R56, R4, R14, R168 ;  /* 0x0000000e0438723c */ /* 0x000fe200000418a8 */
[----:B------:R-:W-:Y:S01]  /*13ed0*/  IMAD.MOV.U32 R171, RZ, RZ, R214 ;  /* 0x000000ffffab7224 */ /* 0x000fe200078e00d6 */
[----:B------:R-:W1:Y:S01]  /*13ee0*/  LDSM.16.MT88.4 R24, [R213+0xe800] ;  /* 0x00e80000d518783b */ /* 0x000e620000004200 */
[----:B------:R-:W-:-:S05]  /*13ef0*/  IMAD.MOV.U32 R169, RZ, RZ, R225 ;  /* 0x000000ffffa97224 */ /* 0x000fca00078e00e1 */
[C---:B------:R-:W-:Y:S01]  /*13f00*/  HMMA.16816.F32.BF16 R52, R8.reuse, R14, R172 ;  /* 0x0000000e0834723c */ /* 0x040fe200000418ac */
[----:B------:R-:W-:Y:S01]  /*13f10*/  IMAD.MOV.U32 R174, RZ, RZ, R171 ;  /* 0x000000ffffae7224 */ /* 0x000fe200078e00ab */
[----:B------:R-:W-:Y:S02]  /*13f20*/  MOV R171, R215 ;  /* 0x000000d700ab7202 */ /* 0x000fe40000000f00 */
        /* <DEDUP_REMOVED lines=17> */
[----:B------:R-:W-:Y:S02]  /*14040*/  IMAD.MOV.U32 R172, RZ, RZ, R175 ;  /* 0x000000ffffac7224 */ /* 0x000fe400078e00af */
[----:B------:R-:W-:Y:S02]  /*14050*/  IMAD.MOV.U32 R175, RZ, RZ, R214 ;  /* 0x000000ffffaf7224 */ /* 0x000fe400078e00d6 */
[----:B------:R-:W-:Y:S02]  /*14060*/  IMAD.MOV.U32 R177, RZ, RZ, R173 ;  /* 0x000000ffffb17224 */ /* 0x000fe400078e00ad */
[----:B------:R-:W-:Y:S02]  /*14070*/  IMAD.MOV.U32 R173, RZ, RZ, R169 ;  /* 0x000000ffffad7224 */ /* 0x000fe400078e00a9 */
[----:B------:R-:W-:Y:S01]  /*14080*/  IMAD.MOV.U32 R169, RZ, RZ, R219 ;  /* 0x000000ffffa97224 */ /* 0x000fe200078e00db */
[----:B------:R-:W-:Y:S01]  /*14090*/  MOV R226, R68 ;  /* 0x0000004400e27202 */ /* 0x000fe20000000f00 */
[----:B------:R-:W-:-:S02]  /*140a0*/  IMAD.MOV.U32 R224, RZ, RZ, R70 ;  /* 0x000000ffffe07224 */ /* 0x000fc400078e0046 */
[----:B------:R-:W-:Y:S01]  /*140b0*/  IMAD.MOV.U32 R210, RZ, RZ, R94 ;  /* 0x000000ffffd27224 */ /* 0x000fe200078e005e */
[C---:B------:R-:W-:Y:S01]  /*140c0*/  HMMA.16816.F32.BF16 R68, R8.reuse, R18, R188 ;  /* 0x000000120844723c */ /* 0x040fe200000418bc */
[----:B------:R-:W-:Y:S01]  /*140d0*/  IMAD.MOV.U32 R191, RZ, RZ, R178 ;  /* 0x000000ffffbf7224 */ /* 0x000fe200078e00b2 */
[----:B------:R-:W-:Y:S01]  /*140e0*/  MOV R178, R174 ;  /* 0x000000ae00b27202 */ /* 0x000fe20000000f00 */
[----:B------:R-:W-:Y:S01]  /*140f0*/  IMAD.MOV.U32 R174, RZ, RZ, R169 ;  /* 0x000000ffffae7224 */ /* 0x000fe200078e00a9 */
[----:B------:R-:W-:Y:S02]  /*14100*/  MOV R209, R95 ;  /* 0x0000005f00d17202 */ /* 0x000fe40000000f00 */
[----:B------:R-:W-:Y:S02]  /*14110*/  MOV R169, R210 ;  /* 0x000000d200a97202 */ /* 0x000fe40000000f00 */
[----:B-1----:R-:W-:Y:S01]  /*14120*/  HMMA.16816.F32.BF16 R164, R8, R24, R164 ;  /* 0x0000001808a4723c */ /* 0x002fe200000418a4 */
[----:B------:R-:W-:Y:S01]  /*14130*/  IMAD.MOV.U32 R170, RZ, RZ, R216 ;  /* 0x000000ffffaa7224 */ /* 0x000fe200078e00d8 */
[----:B------:R-:W-:-:S06]  /*14140*/  MOV R212, R93 ;  /* 0x0000005d00d47202 */ /* 0x000fcc0000000f00 */
[----:B------:R-:W-:Y:S01]  /*14150*/  HMMA.16816.F32.BF16 R84, R4, R24, R152 ;  /* 0x000000180454723c */ /* 0x000fe20000041898 */
[----:B------:R-:W-:Y:S01]  /*14160*/  MOV R25, R213 ;  /* 0x000000d500197202 */ /* 0x000fe20000000f00 */
[----:B------:R-:W-:Y:S01]  /*14170*/  IMAD.MOV.U32 R213, RZ, RZ, R92 ;  /* 0x000000ffffd57224 */ /* 0x000fe200078e005c */
[----:B------:R-:W-:Y:S02]  /*14180*/  MOV R216, R111 ;  /* 0x0000006f00d87202 */ /* 0x000fe40000000f00 */
[----:B------:R-:W-:Y:S01]  /*14190*/  MOV R190, R177 ;  /* 0x000000b100be7202 */ /* 0x000fe20000000f00 */
[----:B------:R-:W-:Y:S02]  /*141a0*/  IMAD.MOV.U32 R177, RZ, RZ, R173 ;  /* 0x000000ffffb17224 */ /* 0x000fe400078e00ad */
[----:B------:R-:W-:Y:S01]  /*141b0*/  IMAD.MOV.U32 R173, RZ, RZ, R175 ;  /* 0x000000ffffad7224 */ /* 0x000fe200078e00af */
[----:B------:R-:W-:Y:S01]  /*141c0*/  MOV R175, R170 ;  /* 0x000000aa00af7202 */ /* 0x000fe20000000f00 */
[----:B------:R-:W-:-:S02]  /*141d0*/  IMAD.MOV.U32 R170, RZ, RZ, R212 ;  /* 0x000000ffffaa7224 */ /* 0x000fc400078e00d4 */
[----:B------:R-:W-:Y:S01]  /*141e0*/  IMAD.MOV.U32 R212, RZ, RZ, R216 ;  /* 0x000000ffffd47224 */ /* 0x000fe200078e00d8 */
[----:B------:R-:W-:Y:S01]  /*141f0*/  HMMA.16816.F32.BF16 R60, R4, R12, R60 ;  /* 0x0000000c043c723c */ /* 0x000fe2000004183c */
[----:B------:R-:W1:Y:S01]  /*14200*/  LDSM.16.MT88.4 R12, [R137+0x800] ;  /* 0x00080000890c783b */ /* 0x000e620000004200 */
[----:B------:R-:W-:Y:S01]  /*14210*/  MOV R225, R226 ;  /* 0x000000e200e17202 */ /* 0x000fe20000000f00 */
[----:B------:R-:W-:Y:S02]  /*14220*/  IMAD.MOV.U32 R226, RZ, RZ, R227 ;  /* 0x000000ffffe27224 */ /* 0x000fe400078e00e3 */
[----:B------:R-:W-:Y:S02]  /*14230*/  IMAD.MOV.U32 R227, RZ, RZ, R20 ;  /* 0x000000ffffe37224 */ /* 0x000fe400078e0014 */
[----:B------:R-:W3:Y:S01]  /*14240*/  LDSM.16.MT88.4 R20, [R132+0xe800] ;  /* 0x00e800008414783b */ /* 0x000ee20000004200 */
[----:B--2---:R-:W-:-:S04]  /*14250*/  FFMA.FTZ R0, R247, UR6, -R32 ;  /* 0x00000006f7007c23 */ /* 0x004fc80008010820 */
[----:B------:R2:W4:Y:S02]  /*14260*/  MUFU.EX2 R218, R0 ;  /* 0x0000000000da7308 */ /* 0x0005240000000800 */
[----:B--2---:R-:W-:-:S06]  /*14270*/  FFMA.FTZ R0, R139, UR6, -R32 ;  /* 0x000000068b007c23 */ /* 0x004fcc0008010820 */
[----:B------:R2:W-:Y:S02]  /*14280*/  MUFU.EX2 R220, R0 ;  /* 0x0000000000dc7308 */ /* 0x0005e40000000800 */
[----:B--2---:R-:W-:-:S06]  /*14290*/  FFMA.FTZ R0, R138, UR6, -R32 ;  /* 0x000000068a007c23 */ /* 0x004fcc0008010820 */
[----:B------:R2:W-:Y:S02]  /*142a0*/  MUFU.EX2 R221, R0 ;  /* 0x0000000000dd7308 */ /* 0x0005e40000000800 */
[----:B--2---:R-:W-:-:S06]  /*142b0*/  FFMA.FTZ R0, R179, UR6, -R33 ;  /* 0x00000006b3007c23 */ /* 0x004fcc0008010821 */
[----:B------:R2:W-:Y:S01]  /*142c0*/  MUFU.EX2 R211, R0 ;  /* 0x0000000000d37308 */ /* 0x0005e20000000800 */
[----:B------:R-:W-:Y:S02]  /*142d0*/  MOV R179, R168 ;  /* 0x000000a800b37202 */ /* 0x000fe40000000f00 */
[----:B------:R-:W-:Y:S01]  /*142e0*/  MOV R168, R217 ;  /* 0x000000d900a87202 */ /* 0x000fe20000000f00 */
[----:B--2---:R-:W-:-:S04]  /*142f0*/  FFMA.FTZ R0, R249, UR6, -R33 ;  /* 0x00000006f9007c23 */ /* 0x004fc80008010821 */
[----:B------:R2:W4:Y:S02]  /*14300*/  MUFU.EX2 R214, R0 ;  /* 0x0000000000d67308 */ /* 0x0005240000000800 */
[----:B--2---:R-:W-:-:S06]  /*14310*/  FFMA.FTZ R0, R246, UR6, -R33 ;  /* 0x00000006f6007c23 */ /* 0x004fcc0008010821 */
[----:B------:R2:W-:Y:S02]  /*14320*/  MUFU.EX2 R217, R0 ;  /* 0x0000000000d97308 */ /* 0x0005e40000000800 */
[----:B--2---:R-:W-:-:S06]  /*14330*/  FFMA.FTZ R0, R245, UR6, -R33 ;  /* 0x00000006f5007c23 */ /* 0x004fcc0008010821 */
[----:B------:R2:W4:Y:S02]  /*14340*/  MUFU.EX2 R219, R0 ;  /* 0x0000000000db7308 */ /* 0x0005240000000800 */
[----:B--2---:R-:W-:-:S06]  /*14350*/  FFMA.FTZ R0, R208, UR6, -R2 ;  /* 0x00000006d0007c23 */ /* 0x004fcc0008010802 */
[----:B------:R2:W-:Y:S02]  /*14360*/  MUFU.EX2 R208, R0 ;  /* 0x0000000000d07308 */ /* 0x0005e40000000800 */
[----:B--2---:R-:W-:Y:S01]  /*14370*/  FFMA.FTZ R0, R176, UR6, -R2 ;  /* 0x00000006b0007c23 */ /* 0x004fe20008010802 */
[----:B------:R-:W-:-:S05]  /*14380*/  MOV R176, R179 ;  /* 0x000000b300b07202 */ /* 0x000fca0000000f00 */
[----:B------:R2:W4:Y:S01]  /*14390*/  MUFU.EX2 R210, R0 ;  /* 0x0000000000d27308 */ /* 0x0005220000000800 */
[----:B------:R-:W-:Y:S01]  /*143a0*/  MOV R179, R168 ;  /* 0x000000a800b37202 */ /* 0x000fe20000000f00 */
[----:B------:R-:W-:Y:S01]  /*143b0*/  IMAD.MOV.U32 R168, RZ, RZ, R209 ;  /* 0x000000ffffa87224 */ /* 0x000fe200078e00d1 */
[----:B------:R-:W-:Y:S01]  /*143c0*/  MOV R209, R213 ;  /* 0x000000d500d17202 */ /* 0x000fe20000000f00 */
[----:B--2---:R-:W-:-:S04]  /*143d0*/  FFMA.FTZ R0, R248, UR6, -R2 ;  /* 0x00000006f8007c23 */ /* 0x004fc80008010802 */
[----:B------:R2:W-:Y:S02]  /*143e0*/  MUFU.EX2 R213, R0 ;  /* 0x0000000000d57308 */ /* 0x0005e40000000800 */
[----:B--2---:R-:W-:-:S06]  /*143f0*/  FFMA.FTZ R0, R38, UR6, -R2 ;  /* 0x0000000626007c23 */ /* 0x004fcc0008010802 */
[----:B------:R2:W-:Y:S02]  /*14400*/  MUFU.EX2 R216, R0 ;  /* 0x0000000000d87308 */ /* 0x0005e40000000800 */
[--C-:B--2---:R-:W-:Y:S02]  /*14410*/  FFMA.FTZ R0, R222, UR6, -R3.reuse ;  /* 0x00000006de007c23 */ /* 0x104fe40008010803 */
[----:B------:R-:W2:Y:S01]  /*14420*/  LDL.LU R222, [R1+0x80] ;  /* 0x0000800001de7983 */ /* 0x000ea20000300800 */
[C---:B------:R-:W-:Y:S08]  /*14430*/  HMMA.16816.F32.BF16 R180, R4.reuse, R16, R180 ;  /* 0x0000001004b4723c */ /* 0x040ff000000418b4 */
[----:B------:R-:W-:Y:S01]  /*14440*/  HMMA.16816.F32.BF16 R184, R4, R18, R184 ;  /* 0x0000001204b8723c */ /* 0x000fe200000418b8 */
[----:B------:R-:W4:Y:S07]  /*14450*/  LDSM.16.MT88.4 R16, [R34+0x2800] ;  /* 0x002800002210783b */ /* 0x000f2e0000004200 */
[-C--:B-1----:R-:W-:Y:S08]  /*14460*/  HMMA.16816.F32.BF16 R64, R8, R12.reuse, R64 ;  /* 0x0000000c0840723c */ /* 0x082ff00000041840 */
[C---:B------:R-:W-:Y:S08]  /*14470*/  HMMA.16816.F32.BF16 R192, R4.reuse, R12, R192 ;  /* 0x0000000c04c0723c */ /* 0x040ff000000418c0 */
[-C--:B------:R-:W-:Y:S08]  /*14480*/  HMMA.16816.F32.BF16 R200, R4, R14.reuse, R200 ;  /* 0x0000000e04c8723c */ /* 0x080ff000000418c8 */
[----:B------:R-:W-:Y:S01]  /*14490*/  HMMA.16816.F32.BF16 R204, R8, R14, R204 ;  /* 0x0000000e08cc723c */ /* 0x000fe200000418cc */
[----:B------:R-:W1:Y:S07]  /*144a0*/  LDSM.16.MT88.4 R12, [R137+0x2800] ;  /* 0x00280000890c783b */ /* 0x000e6e0000004200 */
[C---:B---3--:R-:W-:Y:S08]  /*144b0*/  HMMA.16816.F32.BF16 R108, R4.reuse, R20, R156 ;  /* 0x00000014046c723c */ /* 0x048ff0000004189c */
[----:B------:R-:W-:Y:S08]  /*144c0*/  HMMA.16816.F32.BF16 R140, R4, R22, R140 ;  /* 0x00000016048c723c */ /* 0x000ff0000004188c */
[C---:B------:R-:W-:Y:S08]  /*144d0*/  HMMA.16816.F32.BF16 R156, R8.reuse, R20, R88 ;  /* 0x00000014089c723c */ /* 0x040ff00000041858 */
[----:B------:R-:W-:Y:S01]  /*144e0*/  HMMA.16816.F32.BF16 R96, R8, R22, R96 ;  /* 0x000000160860723c */ /* 0x000fe20000041860 */
[----:B------:R-:W3:Y:S01]  /*144f0*/  LDSM.16.MT88.4 R20, [R25+0xd000] ;  /* 0x00d000001914783b */ /* 0x000ee20000004200 */
[----:B------:R1:W-:Y:S06]  /*14500*/  MUFU.EX2 R138, R0 ;  /* 0x00000000008a7308 */ /* 0x0003ec0000000800 */
[C---:B----4-:R-:W-:Y:S08]  /*14510*/  HMMA.16816.F32.BF16 R148, R4.reuse, R16, R148 ;  /* 0x000000100494723c */ /* 0x050ff00000041894 */
[----:B------:R-:W-:Y:S01]  /*14520*/  HMMA.16816.F32.BF16 R144, R4, R18, R144 ;  /* 0x000000120490723c */ /* 0x000fe20000041890 */
[----:B-1----:R-:W-:-:S07]  /*14530*/  FFMA.FTZ R0, R190, UR6, -R3 ;  /* 0x00000006be007c23 */ /* 0x002fce0008010803 */
[----:B------:R-:W-:Y:S01]  /*14540*/  HMMA.16816.F32.BF16 R100, R8, R16, R100 ;  /* 0x000000100864723c */ /* 0x000fe20000041864 */
[----:B------:R1:W4:Y:S01]  /*14550*/  MUFU.EX2 R139, R0 ;  /* 0x00000000008b7308 */ /* 0x0003220000000800 */
[----:B------:R-:W-:-:S06]  /*14560*/  IMAD.MOV.U32 R190, RZ, RZ, R177 ;  /* 0x000000ffffbe7224 */ /* 0x000fcc00078e00b1 */
[----:B------:R-:W-:Y:S01]  /*14570*/  HMMA.16816.F32.BF16 R112, R8, R18, R112 ;  /* 0x000000120870723c */ /* 0x000fe20000041870 */
[----:B------:R-:W4:Y:S01]  /*14580*/  LDSM.16.MT88.4 R16, [R132+0xd000] ;  /* 0x00d000008410783b */ /* 0x000f220000004200 */
[----:B------:R-:W-:-:S06]  /*14590*/  IMAD.MOV.U32 R177, RZ, RZ, R179 ;  /* 0x000000ffffb17224 */ /* 0x000fcc00078e00b3 */
[----:B------:R-:W-:Y:S01]  /*145a0*/  HMMA.16816.F32.BF16 R92, R4, R26, R160 ;  /* 0x0000001a045c723c */ /* 0x000fe200000418a0 */
[----:B-1----:R-:W-:Y:S01]  /*145b0*/  FFMA.FTZ R0, R191, UR6, -R3 ;  /* 0x00000006bf007c23 */ /* 0x002fe20008010803 */
[----:B------:R-:W-:-:S06]  /*145c0*/  IMAD.MOV.U32 R179, RZ, RZ, R175 ;  /* 0x000000ffffb37224 */ /* 0x000fcc00078e00af */
[----:B------:R-:W-:Y:S01]  /*145d0*/  HMMA.16816.F32.BF16 R160, R8, R26, R104 ;  /* 0x0000001a08a0723c */ /* 0x000fe20000041868 */
[----:B------:R-:W-:Y:S02]  /*145e0*/  MOV R191, R176 ;  /* 0x000000b000bf7202 */ /* 0x000fe40000000f00 */
[----:B------:R-:W-:-:S05]  /*145f0*/  MOV R175, R209 ;  /* 0x000000d100af7202 */ /* 0x000fca0000000f00 */
[C---:B------:R-:W-:Y:S01]  /*14600*/  HMMA.16816.F32.BF16 R116, R8.reuse, R12, R116 ;  /* 0x0000000c0874723c */ /* 0x040fe20000041874 */
[----:B------:R-:W-:Y:S01]  /*14610*/  MOV R176, R178 ;  /* 0x000000b200b07202 */ /* 0x000fe20000000f00 */
[----:B------:R1:W-:Y:S06]  /*14620*/  MUFU.EX2 R209, R0 ;  /* 0x0000000000d17308 */ /* 0x0003ec0000000800 */
[----:B------:R-:W-:Y:S01]  /*14630*/  HMMA.16816.F32.BF16 R128, R8, R14, R128 ;  /* 0x0000000e0880723c */ /* 0x000fe20000041880 */
[----:B------:R-:W-:Y:S02]  /*14640*/  F2FP.BF16.F32.PACK_AB R8, R218, R215 ;  /* 0x000000d7da08723e */ /* 0x000fe400000010ff */
[----:B------:R-:W-:-:S02]  /*14650*/  F2FP.BF16.F32.PACK_AB R9, R214, R211 ;  /* 0x000000d3d609723e */ /* 0x000fc400000010ff */
[----:B------:R-:W-:Y:S02]  /*14660*/  F2FP.BF16.F32.PACK_AB R10, R221, R220 ;  /* 0x000000dcdd0a723e */ /* 0x000fe400000010ff */
[----:B------:R-:W-:Y:S01]  /*14670*/  F2FP.BF16.F32.PACK_AB R11, R219, R217 ;  /* 0x000000d9db0b723e */ /* 0x000fe200000010ff */
[----:B------:R-:W-:Y:S01]  /*14680*/  HMMA.16816.F32.BF16 R120, R4, R12, R120 ;  /* 0x0000000c0478723c */ /* 0x000fe20000041878 */
[----:B------:R-:W-:Y:S01]  /*14690*/  MOV R178, R174 ;  /* 0x000000ae00b27202 */ /* 0x000fe20000000f00 */
[----:B-1----:R-:W-:Y:S01]  /*146a0*/  FFMA.FTZ R0, R250, UR6, -R3 ;  /* 0x00000006fa007c23 */ /* 0x002fe20008010803 */
[----:B------:R-:W-:Y:S01]  /*146b0*/  MOV R174, R168 ;  /* 0x000000a800ae7202 */ /* 0x000fe20000000f00 */
[----:B------:R-:W-:-:S04]  /*146c0*/  IMAD.MOV.U32 R168, RZ, RZ, R170 ;  /* 0x000000ffffa87224 */ /* 0x000fc800078e00aa */
[----:B------:R-:W-:Y:S01]  /*146d0*/  HMMA.16816.F32.BF16 R124, R4, R14, R124 ;  /* 0x0000000e047c723c */ /* 0x000fe2000004187c */
[----:B------:R-:W-:Y:S01]  /*146e0*/  IMAD.MOV.U32 R170, RZ, RZ, R212 ;  /* 0x000000ffffaa7224 */ /* 0x000fe200078e00d4 */
[----:B------:R-:W1:Y:S01]  /*146f0*/  LDSM.16.MT88.4 R12, [R34+0x1000] ;  /* 0x00100000220c783b */ /* 0x000e620000004200 */
[----:B------:R-:W4:Y:S05]  /*14700*/  MUFU.EX2 R212, R0 ;  /* 0x0000000000d47308 */ /* 0x000f2a0000000800 */
[----:B---3--:R-:W-:Y:S01]  /*14710*/  HMMA.16816.F32.BF16 R4, R8, R20, R40 ;  /* 0x000000140804723c */ /* 0x008fe20000041828 */
[----:B------:R-:W-:Y:S01]  /*14720*/  MOV R189, R176 ;  /* 0x000000b000bd7202 */ /* 0x000fe20000000f00 */
[----:B------:R-:W-:-:S15]  /*14730*/  IMAD.MOV.U32 R176, RZ, RZ, R177 ;  /* 0x000000ffffb07224 */ /* 0x000fde00078e00b1 */
[----:B------:R-:W-:-:S02]  /*14740*/  NOP ;  /* 0x0000000000007918 */ /* 0x000fc40000000000 */
[----:B------:R-:W-:Y:S01]  /*14750*/  MOV R40, R6 ;  /* 0x0000000600287202 */ /* 0x000fe20000000f00 */
[----:B------:R-:W-:Y:S01]  /*14760*/  IMAD.MOV.U32 R27, RZ, RZ, R7 ;  /* 0x000000ffff1b7224 */ /* 0x000fe200078e0007 */
[----:B------:R-:W-:Y:S01]  /*14770*/  MOV R26, R5 ;  /* 0x00000005001a7202 */ /* 0x000fe20000000f00 */
[----:B------:R-:W-:Y:S01]  /*14780*/  IMAD.MOV.U32 R188, RZ, RZ, R4 ;  /* 0x000000ffffbc7224 */ /* 0x000fe200078e0004 */
[----:B------:R-:W-:Y:S02]  /*14790*/  F2FP.BF16.F32.PACK_AB R4, R210, R208 ;  /* 0x000000d0d204723e */ /* 0x000fe400000010ff */
[----:B----4-:R-:W-:Y:S02]  /*147a0*/  F2FP.BF16.F32.PACK_AB R5, R139, R138 ;  /* 0x0000008a8b05723e */ /* 0x010fe400000010ff */
[----:B------:R-:W-:Y:S02]  /*147b0*/  F2FP.BF16.F32.PACK_AB R6, R216, R213 ;  /* 0x000000d5d806723e */ /* 0x000fe400000010ff */
[----:B------:R-:W-:-:S07]  /*147c0*/  F2FP.BF16.F32.PACK_AB R7, R212, R209 ;  /* 0x000000d1d407723e */ /* 0x000fce00000010ff */
[----:B------:R-:W-:Y:S01]  /*147d0*/  HMMA.16816.F32.BF16 R152, R4, R22, R80 ;  /* 0x000000160498723c */ /* 0x000fe20000041850 */
[----:B------:R-:W-:-:S07]  /*147e0*/  IMAD.MOV.U32 R81, RZ, RZ, R40 ;  /* 0x000000ffff517224 */ /* 0x000fce00078e0028 */
[C---:B------:R-:W-:Y:S01]  /*147f0*/  HMMA.16816.F32.BF16 R40, R8.reuse, R16, R72 ;  /* 0x000000100828723c */ /* 0x040fe20000041848 */
[----:B------:R-:W-:Y:S01]  /*14800*/  MOV R177, R178 ;  /* 0x000000b200b17202 */ /* 0x000fe20000000f00 */
[----:B------:R-:W-:Y:S01]  /*14810*/  IMAD.MOV.U32 R178, RZ, RZ, R179 ;  /* 0x000000ffffb27224 */ /* 0x000fe200078e00b3 */
[----:B------:R-:W-:Y:S01]  /*14820*/  MOV R179, R174 ;  /* 0x000000ae00b37202 */ /* 0x000fe20000000f00 */
[----:B------:R-:W-:Y:S01]  /*14830*/  IMAD.MOV.U32 R174, RZ, RZ, R175 ;  /* 0x000000ffffae7224 */ /* 0x000fe200078e00af */
[----:B------:R-:W-:Y:S01]  /*14840*/  MOV R83, R25 ;  /* 0x0000001900537202 */ /* 0x000fe20000000f00 */
[----:B------:R-:W-:Y:S02]  /*14850*/  FFMA.FTZ R0, R244, UR6, -R2 ;  /* 0x00000006f4007c23 */ /* 0x000fe40008010802 */
[----:B------:R-:W-:Y:S01]  /*14860*/  IMAD.MOV.U32 R25, RZ, RZ, R174 ;  /* 0x000000ffff197224 */ /* 0x000fe200078e00ae */
[----:B------:R-:W-:Y:S01]  /*14870*/  HMMA.16816.F32.BF16 R244, R8, R22, R76 ;  /* 0x0000001608f4723c */ /* 0x000fe2000004184c */
[----:B------:R-:W-:Y:S01]  /*14880*/  FFMA.FTZ R38, R251, UR6, -R2 ;  /* 0x00000006fb267c23 */ /* 0x000fe20008010802 */
[----:B------:R-:W-:Y:S01]  /*14890*/  IMAD.MOV.U32 R105, RZ, RZ, R176 ;  /* 0x000000ffff697224 */ /* 0x000fe200078e00b0 */
[----:B------:R-:W-:Y:S01]  /*148a0*/  MOV R106, R177 ;  /* 0x000000b1006a7202 */ /* 0x000fe20000000f00 */
[----:B------:R-:W-:Y:S01]  /*148b0*/  IMAD.MOV.U32 R107, RZ, RZ, R178 ;  /* 0x000000ffff6b7224 */ /* 0x000fe200078e00b2 */
[----:B------:R-:W-:-:S03]  /*148c0*/  MOV R24, R179 ;  /* 0x000000b300187202 */ /* 0x000fc60000000f00 */
[----:B-1----:R-:W-:Y:S02]  /*148d0*/  HMMA.16816.F32.BF16 R248, R8, R12, R48 ;  /* 0x0000000c08f8723c */ /* 0x002fe40000041830 */
[----:B------:R-:W-:Y:S01]  /*148e0*/  IMAD.MOV.U32 R22, RZ, RZ, R42 ;  /* 0x000000ffff167224 */ /* 0x000fe200078e002a */
[----:B------:R-:W-:Y:S01]  /*148f0*/  MOV R42, R25 ;  /* 0x00000019002a7202 */ /* 0x000fe20000000f00 */
[----:B------:R-:W-:Y:S01]  /*14900*/  IMAD.MOV.U32 R25, RZ, RZ, R196 ;  /* 0x000000ffff197224 */ /* 0x000fe200078e00c4 */
[----:B------:R-:W-:Y:S01]  /*14910*/  MOV R50, R197 ;  /* 0x000000c500327202 */ /* 0x000fe20000000f00 */
[----:B------:R-:W-:Y:S01]  /*14920*/  IMAD.MOV.U32 R49, RZ, RZ, R198 ;  /* 0x000000ffff317224 */ /* 0x000fe200078e00c6 */
[----:B------:R-:W-:Y:S01]  /*14930*/  MOV R48, R199 ;  /* 0x000000c700307202 */ /* 0x000fe20000000f00 */
[C---:B------:R-:W-:Y:S08]  /*14940*/  HMMA.16816.F32.BF16 R60, R4.reuse, R16, R60 ;  /* 0x00000010043c723c */ /* 0x040ff0000004183c */
[-C--:B------:R-:W-:Y:S08]  /*14950*/  HMMA.16816.F32.BF16 R56, R4, R18.reuse, R56 ;  /* 0x000000120438723c */ /* 0x080ff00000041838 */
[----:B------:R-:W-:Y:S01]  /*14960*/  HMMA.16816.F32.BF16 R176, R8, R18, R52 ;  /* 0x0000001208b0723c */ /* 0x000fe20000041834 */
[----:B------:R-:W1:Y:S07]  /*14970*/  LDSM.16.MT88.4 R16, [R132+0xf000] ;  /* 0x00f000008410783b */ /* 0x000e6e0000004200 */
        /* <DEDUP_REMOVED lines=23> */
[--C-:B------:R-:W-:Y:S01]  /*14af0*/  FFMA.FTZ R39, R39, UR6, -R2.reuse ;  /* 0x0000000627277c23 */ /* 0x100fe20008010802 */
[----:B------:R-:W-:Y:S01]  /*14b00*/  MOV R53, R22 ;  /* 0x0000001600357202 */ /* 0x000fe20000000f00 */
[----:B------:R-:W-:Y:S01]  /*14b10*/  IMAD.MOV.U32 R54, RZ, RZ, R21 ;  /* 0x000000ffff367224 */ /* 0x000fe200078e0015 */
[----:B------:R-:W-:Y:S01]  /*14b20*/  MOV R52, R20 ;  /* 0x0000001400347202 */ /* 0x000fe20000000f00 */
[----:B------:R-:W-:Y:S01]  /*14b30*/  FFMA.FTZ R2, R30, UR6, -R2 ;  /* 0x000000061e027c23 */ /* 0x000fe20008010802 */
[----:B------:R-:W1:Y:S01]  /*14b40*/  LDSM.16.MT88.4 R20, [R83+0xf000] ;  /* 0x00f000005314783b */ /* 0x000e620000004200 */
[----:B--2---:R-:W-:-:S03]  /*14b50*/  FFMA.FTZ R222, R222, R28, R29 ;  /* 0x0000001cdede7223 */ /* 0x004fc6000001001d */
[----:B------:R-:W2:Y:S01]  /*14b60*/  LDSM.16.MT88.4 R28, [R137+0x1000] ;  /* 0x00100000891c783b */ /* 0x000ea20000004200 */
[----:B---3--:R-:W-:Y:S01]  /*14b70*/  HMMA.16816.F32.BF16 R104, R4, R12, R148 ;  /* 0x0000000c0468723c */ /* 0x008fe20000041894 */
[----:B------:R-:W-:Y:S01]  /*14b80*/  IMAD.MOV.U32 R150, RZ, RZ, R26 ;  /* 0x000000ffff967224 */ /* 0x000fe200078e001a */
[----:B------:R-:W-:-:S06]  /*14b90*/  MOV R149, R27 ;  /* 0x0000001b00957202 */ /* 0x000fcc0000000f00 */
[----:B------:R-:W-:Y:S01]  /*14ba0*/  HMMA.16816.F32.BF16 R108, R4, R14, R144 ;  /* 0x0000000e046c723c */ /* 0x000fe20000041890 */
[----:B------:R-:W-:Y:S01]  /*14bb0*/  IMAD.MOV.U32 R144, RZ, RZ, R24 ;  /* 0x000000ffff907224 */ /* 0x000fe200078e0018 */
[----:B------:R-:W-:Y:S02]  /*14bc0*/  MOV R145, R25 ;  /* 0x0000001900917202 */ /* 0x000fe40000000f00 */
[----:B------:R-:W3:Y:S01]  /*14bd0*/  LDSM.16.MT88.4 R24, [R137+0x3000] ;  /* 0x003000008918783b */ /* 0x000ee20000004200 */
[----:B------:R-:W-:Y:S02]  /*14be0*/  MOV R174, R170 ;  /* 0x000000aa00ae7202 */ /* 0x000fe40000000f00 */
[----:B------:R-:W-:Y:S02]  /*14bf0*/  MOV R170, R230 ;  /* 0x000000e600aa7202 */ /* 0x000fe40000000f00 */
[----:B------:R-:W-:Y:S01]  /*14c00*/  MOV R230, R43 ;  /* 0x0000002b00e67202 */ /* 0x000fe20000000f00 */
[----:B------:R-:W-:Y:S01]  /*14c10*/  IMAD.MOV.U32 R43, RZ, RZ, R224 ;  /* 0x000000ffff2b7224 */ /* 0x000fe200078e00e0 */
[----:B------:R-:W-:Y:S01]  /*14c20*/  MOV R147, R41 ;  /* 0x0000002900937202 */ /* 0x000fe20000000f00 */
[----:B------:R-:W-:-:S02]  /*14c30*/  IMAD.MOV.U32 R148, RZ, RZ, R40 ;  /* 0x000000ffff947224 */ /* 0x000fc400078e0028 */
[----:B------:R-:W-:Y:S01]  /*14c40*/  IMAD.MOV.U32 R146, RZ, RZ, R42 ;  /* 0x000000ffff927224 */ /* 0x000fe200078e002a */
[----:B------:R-:W-:Y:S01]  /*14c50*/  MOV R151, R43 ;  /* 0x0000002b00977202 */ /* 0x000fe20000000f00 */
[C---:B-1----:R-:W-:Y:S08]  /*14c60*/  HMMA.16816.F32.BF16 R76, R4.reuse, R22, R92 ;  /* 0x00000016044c723c */ /* 0x042ff0000004185c */
[C---:B--2---:R-:W-:Y:S08]  /*14c70*/  HMMA.16816.F32.BF16 R192, R4.reuse, R28, R192 ;  /* 0x0000001c04c0723c */ /* 0x044ff000000418c0 */
[C---:B------:R-:W-:Y:S08]  /*14c80*/  HMMA.16816.F32.BF16 R200, R4.reuse, R30, R200 ;  /* 0x0000001e04c8723c */ /* 0x040ff000000418c8 */
[C---:B------:R-:W-:Y:S08]  /*14c90*/  HMMA.16816.F32.BF16 R72, R4.reuse, R20, R84 ;  /* 0x000000140448723c */ /* 0x040ff00000041854 */
[C---:B------:R-:W-:Y:S08]  /*14ca0*/  HMMA.16816.F32.BF16 R92, R4.reuse, R18, R140 ;  /* 0x00000012045c723c */ /* 0x040ff0000004188c */
[C---:B---3--:R-:W-:Y:S08]  /*14cb0*/  HMMA.16816.F32.BF16 R120, R4.reuse, R24, R120 ;  /* 0x000000180478723c */ /* 0x048ff00000041878 */
[----:B------:R-:W-:Y:S01]  /*14cc0*/  HMMA.16816.F32.BF16 R40, R4, R26, R124 ;  /* 0x0000001a0428723c */ /* 0x000fe2000004187c */
[----:B------:R-:W-:Y:S01]  /*14cd0*/  IMAD.MOV.U32 R4, RZ, RZ, R48 ;  /* 0x000000ffff047224 */ /* 0x000fe200078e0030 */
[----:B------:R-:W-:Y:S01]  /*14ce0*/  MOV R5, R49 ;  /* 0x0000003100057202 */ /* 0x000fe20000000f00 */
[----:B------:R-:W-:Y:S01]  /*14cf0*/  IMAD.MOV.U32 R6, RZ, RZ, R50 ;  /* 0x000000ffff067224 */ /* 0x000fe200078e0032 */
[----:B------:R-:W-:-:S04]  /*14d00*/  MOV R125, R53 ;  /* 0x00000035007d7202 */ /* 0x000fc80000000f00 */
[----:B------:R-:W-:Y:S01]  /*14d10*/  HMMA.16816.F32.BF16 R224, R8, R28, R64 ;  /* 0x0000001c08e0723c */ /* 0x000fe20000041840 */
[----:B------:R1:W-:Y:S01]  /*14d20*/  MUFU.EX2 R29, R0 ;  /* 0x00000000001d7308 */ /* 0x0003e20000000800 */
[----:B------:R-:W-:Y:S01]  /*14d30*/  IMAD.MOV.U32 R124, RZ, RZ, R52 ;  /* 0x000000ffff7c7224 */ /* 0x000fe200078e0034 */
[----:B------:R-:W-:Y:S01]  /*14d40*/  MOV R127, R55 ;  /* 0x00000037007f7202 */ /* 0x000fe20000000f00 */
[----:B------:R-:W-:Y:S01]  /*14d50*/  IMAD.MOV.U32 R126, RZ, RZ, R54 ;  /* 0x000000ffff7e7224 */ /* 0x000fe200078e0036 */
[----:B------:R-:W-:-:S03]  /*14d60*/  MOV R7, R51 ;  /* 0x0000003300077202 */ /* 0x000fc60000000f00 */
[C---:B------:R-:W-:Y:S08]  /*14d70*/  HMMA.16816.F32.BF16 R52, R8.reuse, R18, R96 ;  /* 0x000000120834723c */ /* 0x040ff00000041860 */
[----:B------:R-:W-:Y:S01]  /*14d80*/  HMMA.16816.F32.BF16 R68, R8, R20, R164 ;  /* 0x000000140844723c */ /* 0x000fe200000418a4 */
[----:B-1----:R-:W-:-:S07]  /*14d90*/  FFMA.FTZ R0, R4, UR6, -R3 ;  /* 0x0000000604007c23 */ /* 0x002fce0008010803 */
[----:B------:R-:W-:Y:S01]  /*14da0*/  HMMA.16816.F32.BF16 R84, R8, R16, R156 ;  /* 0x000000100854723c */ /* 0x000fe2000004189c */
[----:B------:R1:W-:Y:S01]  /*14db0*/  MUFU.EX2 R19, R0 ;  /* 0x0000000000137308 */ /* 0x0003e20000000800 */
[----:B------:R-:W2:Y:S04]  /*14dc0*/  LDSM.16.MT88.4 R156, [R83+0xd800] ;  /* 0x00d80000539c783b */ /* 0x000ea80000004200 */
[----:B------:R-:W-:Y:S01]  /*14dd0*/  LDSM.16.MT88.4 R96, [R132+0xf800] ;  /* 0x00f800008460783b */ /* 0x000fe20000004200 */
[----:B-1----:R-:W-:Y:S01]  /*14de0*/  FFMA.FTZ R0, R5, UR6, -R3 ;  /* 0x0000000605007c23 */ /* 0x002fe20008010803 */
[----:B------:R-:W-:Y:S01]  /*14df0*/  IMAD.MOV.U32 R5, RZ, RZ, R6 ;  /* 0x000000ffff057224 */ /* 0x000fe200078e0006 */
[----:B------:R-:W-:Y:S01]  /*14e00*/  MOV R6, R7 ;  /* 0x0000000700067202 */ /* 0x000fe20000000f00 */
[----:B------:R-:W-:Y:S01]  /*14e10*/  IMAD.MOV.U32 R7, RZ, RZ, R124 ;  /* 0x000000ffff077224 */ /* 0x000fe200078e007c */
[----:B------:R-:W-:Y:S01]  /*14e20*/  MOV R124, R125 ;  /* 0x0000007d007c7202 */ /* 0x000fe20000000f00 */
[----:B------:R1:W3:Y:S01]  /*14e30*/  MUFU.EX2 R20, R0 ;  /* 0x0000000000147308 */ /* 0x0002e20000000800 */
        /* <DEDUP_REMOVED lines=40> */
[----:B------:R4:W5:Y:S01]  /*150c0*/  LDL.LU R241, [R1+0xc0] ;  /* 0x0000c00001f17983 */ /* 0x0009620000300800 */
[----:B------:R-:W-:Y:S01]  /*150d0*/  IMAD.MOV.U32 R175, RZ, RZ, R237 ;  /* 0x000000ffffaf7224 */ /* 0x000fe200078e00ed */
[----:B------:R1:W-:Y:S02]  /*150e0*/  MUFU.EX2 R22, R0 ;  /* 0x0000000000167308 */ /* 0x0003e40000000800 */
[----:B------:R-:W2:Y:S01]  /*150f0*/  LDL.LU R237, [R1+0xbc] ;  /* 0x0000bc0001ed7983 */ /* 0x000ea20000300800 */
[----:B-1----:R-:W-:-:S03]  /*15100*/  FFMA.FTZ R0, R5, UR6, -R3 ;  /* 0x0000000605007c23 */ /* 0x002fc60008010803 */
[----:B------:R-:W3:Y:S02]  /*15110*/  LDL.LU R5, [R1+0x84] ;  /* 0x0000840001057983 */ /* 0x000ee40000300800 */
[----:B---3--:R-:W-:Y:S02]  /*15120*/  FFMA.FTZ R16, R5, R36, R236 ;  /* 0x0000002405107223 */ /* 0x008fe400000100ec */
[----:B------:R-:W3:Y:S04]  /*15130*/  LDL.LU R236, [R1+0xb8] ;  /* 0x0000b80001ec7983 */ /* 0x000ee80000300800 */
[----:B------:R-:W4:Y:S01]  /*15140*/  LDL.LU R160, [R1+0x88] ;  /* 0x0000880001a07983 */ /* 0x000f220000300800 */
[----:B------:R-:W-:Y:S01]  /*15150*/  HMMA.16816.F32.BF16 R64, R8, R14, R112 ;  /* 0x0000000e0840723c */ /* 0x000fe20000041870 */
[----:B------:R1:W-:Y:S01]  /*15160*/  MUFU.EX2 R18, R0 ;  /* 0x0000000000127308 */ /* 0x0003e20000000800 */
[----:B------:R-:W-:Y:S01]  /*15170*/  MOV R166, R146 ;  /* 0x0000009200a67202 */ /* 0x000fe20000000f00 */
[----:B------:R-:W-:-:S02]  /*15180*/  IMAD.MOV.U32 R161, RZ, RZ, R125 ;  /* 0x000000ffffa17224 */ /* 0x000fc400078e007d */
[----:B----4-:R-:W-:Y:S01]  /*15190*/  FFMA.FTZ R15, R160, R35, R239 ;  /* 0x00000023a00f7223 */ /* 0x010fe200000100ef */
[----:B------:R-:W-:Y:S01]  /*151a0*/  MOV R164, R126 ;  /* 0x0000007e00a47202 */ /* 0x000fe20000000f00 */
[----:B------:R4:W5:Y:S04]  /*151b0*/  LDL.LU R239, [R1+0xb4] ;  /* 0x0000b40001ef7983 */ /* 0x0009680000300800 */
[----:B------:R-:W1:Y:S01]  /*151c0*/  LDL.LU R160, [R1+0x54] ;  /* 0x0000540001a07983 */ /* 0x000e620000300800 */
[----:B------:R-:W-:Y:S01]  /*151d0*/  IMAD.MOV.U32 R167, RZ, RZ, R127 ;  /* 0x000000ffffa77224 */ /* 0x000fe200078e007f */
[----:B------:R-:W-:Y:S01]  /*151e0*/  MOV R146, R148 ;  /* 0x0000009400927202 */ /* 0x000fe20000000f00 */
[----:B------:R-:W-:Y:S01]  /*151f0*/  IMAD.MOV.U32 R126, RZ, RZ, R173 ;  /* 0x000000ffff7e7224 */ /* 0x000fe200078e00ad */
[----:B------:R-:W-:Y:S01]  /*15200*/  MOV R125, R172 ;  /* 0x000000ac007d7202 */ /* 0x000fe20000000f00 */
[----:B------:R-:W-:Y:S01]  /*15210*/  IMAD.MOV.U32 R148, RZ, RZ, R175 ;  /* 0x000000ffff947224 */ /* 0x000fe200078e00af */
[----:B------:R-:W-:Y:S01]  /*15220*/  MOV R127, R174 ;  /* 0x000000ae007f7202 */ /* 0x000fe20000000f00 */
[----:B------:R-:W-:Y:S01]  /*15230*/  MUFU.EX2 R21, R39 ;  /* 0x0000002700157308 */ /* 0x000fe20000000800 */
[----:B------:R2:W4:Y:S07]  /*15240*/  LDSM.16.MT88.4 R172, [R132+0xd800] ;  /* 0x00d8000084ac783b */ /* 0x00052e0000004200 */
[----:B------:R-:W3:Y:S08]  /*15250*/  MUFU.EX2 R28, R38 ;  /* 0x00000026001c7308 */ /* 0x000ef00000000800 */
[----:B------:R3:W4:Y:S01]  /*15260*/  MUFU.EX2 R23, R2 ;  /* 0x0000000200177308 */ /* 0x0007220000000800 */
[----:B------:R-:W-:Y:S01]  /*15270*/  MOV R162, R124 ;  /* 0x0000007c00a27202 */ /* 0x000fe20000000f00 */
[----:B------:R-:W-:Y:S01]  /*15280*/  HMMA.16816.F32.BF16 R140, R8, R30, R204 ;  /* 0x0000001e088c723c */ /* 0x000fe200000418cc */
[----:B------:R-:W-:Y:S01]  /*15290*/  IMAD.MOV.U32 R165, RZ, RZ, R145 ;  /* 0x000000ffffa57224 */ /* 0x000fe200078e0091 */
[----:B------:R-:W-:Y:S01]  /*152a0*/  MOV R5, R190 ;  /* 0x000000be00057202 */ /* 0x000fe20000000f00 */
[----:B------:R-:W-:Y:S01]  /*152b0*/  IMAD.MOV.U32 R4, RZ, RZ, R189 ;  /* 0x000000ffff047224 */ /* 0x000fe200078e00bd */
[----:B------:R-:W-:Y:S01]  /*152c0*/  LDSM.16.MT88.4 R112, [R34+0x3800] ;  /* 0x003800002270783b */ /* 0x000fe20000004200 */
[----:B-1----:R-:W-:Y:S01]  /*152d0*/  FFMA.FTZ R0, R160, UR6, -R32 ;  /* 0x00000006a0007c23 */ /* 0x002fe20008010820 */
[----:B------:R-:W-:-:S02]  /*152e0*/  IMAD.MOV.U32 R124, RZ, RZ, R191 ;  /* 0x000000ffff7c7224 */ /* 0x000fc400078e00bf */
[----:B------:R-:W4:Y:S01]  /*152f0*/  LDL.LU R160, [R1+0x50] ;  /* 0x0000500001a07983 */ /* 0x000f220000300800 */
[----:B------:R-:W-:Y:S01]  /*15300*/  MOV R31, R188 ;  /* 0x000000bc001f7202 */ /* 0x000fe20000000f00 */
[C---:B------:R-:W-:Y:S01]  /*15310*/  HMMA.16816.F32.BF16 R116, R8.reuse, R24, R116 ;  /* 0x000000180874723c */ /* 0x040fe20000041874 */
[----:B------:R-:W-:Y:S01]  /*15320*/  IMAD.MOV.U32 R36, RZ, RZ, R125 ;  /* 0x000000ffff247224 */ /* 0x000fe200078e007d */
[----:B------:R1:W-:Y:S01]  /*15330*/  LDSM.16.MT88.4 R188, [R34+0x1800] ;  /* 0x0018000022bc783b */ /* 0x0003e20000004200 */
[----:B--2---:R-:W-:Y:S02]  /*15340*/  MOV R132, R126 ;  /* 0x0000007e00847202 */ /* 0x004fe40000000f00 */
[----:B------:R-:W-:Y:S01]  /*15350*/  F2FP.BF16.F32.PACK_AB R125, R20, R19 ;  /* 0x00000013147d723e */ /* 0x000fe200000010ff */
[----:B---3--:R-:W-:Y:S01]  /*15360*/  FFMA.FTZ R2, R236, UR6, -R32 ;  /* 0x00000006ec027c23 */ /* 0x008fe20008010820 */
[----:B------:R-:W-:Y:S01]  /*15370*/  MOV R163, R6 ;  /* 0x0000000600a37202 */ /* 0x000fe20000000f00 */
[----:B------:R-:W-:Y:S01]  /*15380*/  HMMA.16816.F32.BF16 R24, R8, R26, R128 ;  /* 0x0000001a0818723c */ /* 0x000fe20000041880 */
[----:B------:R-:W-:Y:S01]  /*15390*/  MOV R128, R124 ;  /* 0x0000007c00807202 */ /* 0x000fe20000000f00 */
[----:B------:R-:W-:Y:S01]  /*153a0*/  IMAD.MOV.U32 R35, RZ, RZ, R149 ;  /* 0x000000ffff237224 */ /* 0x000fe200078e0095 */
[----:B------:R-:W-:-:S02]  /*153b0*/  F2FP.BF16.F32.PACK_AB R124, R28, R21 ;  /* 0x000000151c7c723e */ /* 0x000fc400000010ff */
[----:B------:R-:W-:-:S03]  /*153c0*/  MOV R17, R148 ;  /* 0x0000009400117202 */ /* 0x000fc60000000f00 */
[----:B------:R-:W-:Y:S01]  /*153d0*/  HMMA.16816.F32.BF16 R100, R8, R12, R100 ;  /* 0x0000000c0864723c */ /* 0x000fe20000041864 */
[----:B----4-:R-:W-:Y:S01]  /*153e0*/  F2FP.BF16.F32.PACK_AB R126, R23, R29 ;  /* 0x0000001d177e723e */ /* 0x010fe200000010ff */
[----:B------:R-:W-:Y:S01]  /*153f0*/  IMAD.MOV.U32 R6, RZ, RZ, R7 ;  /* 0x000000ffff067224 */ /* 0x000fe200078e0007 */
[----:B------:R-:W-:Y:S01]  /*15400*/  LDSM.16.MT88.4 R204, [R137+0x1800] ;  /* 0x0018000089cc783b */ /* 0x000fe20000004200 */
[----:B-1----:R-:W-:Y:S01]  /*15410*/  IMAD.MOV.U32 R34, RZ, RZ, R127 ;  /* 0x000000ffff227224 */ /* 0x002fe200078e007f */
[----:B------:R-:W-:Y:S01]  /*15420*/  F2FP.BF16.F32.PACK_AB R127, R18, R22 ;  /* 0x00000016127f723e */ /* 0x000fe200000010ff */
[----:B------:R-:W-:Y:S01]  /*15430*/  IMAD.MOV.U32 R129, RZ, RZ, R5 ;  /* 0x000000ffff817224 */ /* 0x000fe200078e0005 */
[----:B------:R-:W-:Y:S01]  /*15440*/  MOV R7, R144 ;  /* 0x0000009000077202 */ /* 0x000fe20000000f00 */
[----:B------:R1:W-:Y:S01]  /*15450*/  MUFU.EX2 R12, R0 ;  /* 0x00000000000c7308 */ /* 0x0003e20000000800 */
[----:B------:R-:W-:Y:S01]  /*15460*/  MOV R5, R231 ;  /* 0x000000e700057202 */ /* 0x000fe20000000f00 */
[----:B------:R-:W2:Y:S01]  /*15470*/  LDSM.16.MT88.4 R8, [R137+0x3800] ;  /* 0x003800008908783b */ /* 0x000ea20000004200 */
[--C-:B------:R-:W-:Y:S01]  /*15480*/  FFMA.FTZ R3, R160, UR6, -R32.reuse ;  /* 0x00000006a0037c23 */ /* 0x100fe20008010820 */
[----:B------:R-:W-:Y:S01]  /*15490*/  MOV R160, R164 ;  /* 0x000000a400a07202 */ /* 0x000fe20000000f00 */
[----:B------:R-:W-:Y:S01]  /*154a0*/  IMAD.MOV.U32 R164, RZ, RZ, R165 ;  /* 0x000000ffffa47224 */ /* 0x000fe200078e00a5 */
[----:B------:R-:W-:Y:S01]  /*154b0*/  MOV R165, R166 ;  /* 0x000000a600a57202 */ /* 0x000fe20000000f00 */
[----:B------:R-:W-:Y:S01]  /*154c0*/  IMAD.MOV.U32 R166, RZ, RZ, R31 ;  /* 0x000000ffffa67224 */ /* 0x000fe200078e001f */
[----:B------:R-:W-:Y:S01]  /*154d0*/  MOV R31, R4 ;  /* 0x00000004001f7202 */ /* 0x000fe20000000f00 */
[----:B------:R-:W-:Y:S01]  /*154e0*/  FFMA.FTZ R4, R237, UR6, -R32 ;  /* 0x00000006ed047c23 */ /* 0x000fe20008010820 */
[----:B------:R-:W-:Y:S01]  /*154f0*/  MOV R32, R150 ;  /* 0x0000009600207202 */ /* 0x000fe20000000f00 */
[----:B------:R-:W-:Y:S01]  /*15500*/  IMAD.MOV.U32 R39, RZ, RZ, R164 ;  /* 0x000000ffff277224 */ /* 0x000fe200078e00a4 */
[----:B------:R-:W-:Y:S01]  /*15510*/  MOV R130, R31 ;  /* 0x0000001f00827202 */ /* 0x000fe20000000f00 */
[----:B------:R-:W-:Y:S01]  /*15520*/  IMAD.MOV.U32 R31, RZ, RZ, R151 ;  /* 0x000000ffff1f7224 */ /* 0x000fe200078e0097 */
[----:B------:R-:W-:Y:S01]  /*15530*/  MOV R38, R165 ;  /* 0x000000a500267202 */ /* 0x000fe20000000f00 */
[C---:B------:R-:W-:Y:S01]  /*15540*/  HMMA.16816.F32.BF16 R148, R124.reuse, R156, R44 ;  /* 0x0000009c7c94723c */ /* 0x040fe2000004182c */
[----:B------:R-:W-:Y:S01]  /*15550*/  IMAD.MOV.U32 R131, RZ, RZ, R166 ;  /* 0x000000ffff837224 */ /* 0x000fe200078e00a6 */
[----:B------:R3:W5:Y:S01]  /*15560*/  LDL.LU R237, [R1+0xb0] ;  /* 0x0000b00001ed7983 */ /* 0x0007620000300800 */
[----:B------:R-:W-:Y:S01]  /*15570*/  IMAD.MOV.U32 R44, RZ, RZ, R167 ;  /* 0x000000ffff2c7224 */ /* 0x000fe200078e00a7 */
[----:B------:R-:W-:Y:S01]  /*15580*/  MOV R45, R7 ;  /* 0x00000007002d7202 */ /* 0x000fe20000000f00 */
[----:B------:R-:W-:Y:S01]  /*15590*/  IMAD.MOV.U32 R46, RZ, RZ, R168 ;  /* 0x000000ffff2e7224 */ /* 0x000fe200078e00a8 */
[----:B------:R-:W-:Y:S01]  /*155a0*/  MOV R47, R169 ;  /* 0x000000a9002f7202 */ /* 0x000fe20000000f00 */
[----:B------:R3:W5:Y:S01]  /*155b0*/  LDL.LU R236, [R1+0xac] ;  /* 0x0000ac0001ec7983 */ /* 0x0007620000300800 */
[----:B------:R-:W-:Y:S01]  /*155c0*/  HMMA.16816.F32.BF16 R164, R124, R172, R60 ;  /* 0x000000ac7ca4723c */ /* 0x000fe2000004183c */
[----:B------:R-:W-:Y:S01]  /*155d0*/  MOV R63, R171 ;  /* 0x000000ab003f7202 */ /* 0x000fe20000000f00 */
[----:B------:R-:W-:Y:S01]  /*155e0*/  IMAD.MOV.U32 R62, RZ, RZ, R170 ;  /* 0x000000ffff3e7224 */ /* 0x000fe200078e00aa */
[----:B------:R3:W5:Y:S03]  /*155f0*/  LDL.LU R231, [R1+0xa8] ;  /* 0x0000a80001e77983 */ /* 0x0007660000300800 */
[----:B------:R-:W-:-:S02]  /*15600*/  IMAD.MOV.U32 R61, RZ, RZ, R63 ;  /* 0x000000ffff3d7224 */ /* 0x000fc400078e003f */
[----:B-1----:R-:W-:Y:S01]  /*15610*/  FFMA.FTZ R0, R62, UR6, -R33 ;  /* 0x000000063e007c23 */ /* 0x002fe20008010821 */
        /* <DEDUP_REMOVED lines=13> */
[----:B------:R-:W-:Y:S02]  /*156f0*/  IMAD.MOV.U32 R60, RZ, RZ, R62 ;  /* 0x000000ffff3c7224 */ /* 0x000fe400078e003e */
[----:B------:R-:W-:Y:S02]  /*15700*/  IMAD.MOV.U32 R162, RZ, RZ, R6 ;  /* 0x000000ffffa27224 */ /* 0x000fe400078e0006 */
[----:B------:R-:W-:Y:S01]  /*15710*/  IMAD.MOV.U32 R62, RZ, RZ, R44 ;  /* 0x000000ffff3e7224 */ /* 0x000fe200078e002c */
[----:B------:R1:W-:Y:S01]  /*15720*/  MUFU.EX2 R6, R0 ;  /* 0x0000000000067308 */ /* 0x0003e20000000800 */
[----:B------:R-:W-:Y:S01]  /*15730*/  IMAD.MOV.U32 R44, RZ, RZ, R46 ;  /* 0x000000ffff2c7224 */ /* 0x000fe200078e002e */
[----:B------:R-:W-:Y:S02]  /*15740*/  MOV R46, R34 ;  /* 0x00000022002e7202 */ /* 0x000fe40000000f00 */
[----:B------:R-:W-:Y:S01]  /*15750*/  MOV R34, R36 ;  /* 0x0000002400227202 */ /* 0x000fe20000000f00 */
[----:B------:R-:W-:Y:S01]  /*15760*/  IMAD.MOV.U32 R36, RZ, RZ, R38 ;  /* 0x000000ffff247224 */ /* 0x000fe200078e0026 */
[----:B------:R-:W-:Y:S01]  /*15770*/  MOV R39, R161 ;  /* 0x000000a100277202 */ /* 0x000fe20000000f00 */
[----:B------:R-:W-:Y:S01]  /*15780*/  IMAD.MOV.U32 R38, RZ, RZ, R5 ;  /* 0x000000ffff267224 */ /* 0x000fe200078e0005 */
[----:B------:R-:W-:Y:S01]  /*15790*/  MOV R161, R163 ;  /* 0x000000a300a17202 */ /* 0x000fe20000000f00 */
[----:B------:R-:W-:Y:S01]  /*157a0*/  MUFU.EX2 R13, R4 ;  /* 0x00000004000d7308 */ /* 0x000fe20000000800 */
[----:B-1----:R-:W-:Y:S01]  /*157b0*/  FFMA.FTZ R0, R61, UR6, -R33 ;  /* 0x000000063d007c23 */ /* 0x002fe20008010821 */
[----:B------:R-:W-:-:S02]  /*157c0*/  MOV R61, R63 ;  /* 0x0000003f003d7202 */ /* 0x000fc40000000f00 */
[----:B------:R-:W-:-:S04]  /*157d0*/  MOV R63, R45 ;  /* 0x0000002d003f7202 */ /* 0x000fc80000000f00 */
[----:B------:R1:W4:Y:S01]  /*157e0*/  MUFU.EX2 R5, R0 ;  /* 0x0000000000057308 */ /* 0x0003220000000800 */
[----:B------:R-:W-:Y:S01]  /*157f0*/  MOV R45, R47 ;  /* 0x0000002f002d7202 */ /* 0x000fe20000000f00 */
[----:B------:R-:W-:Y:S01]  /*15800*/  IMAD.MOV.U32 R47, RZ, RZ, R35 ;  /* 0x000000ffff2f7224 */ /* 0x000fe200078e0023 */
[----:B------:R-:W-:Y:S01]  /*15810*/  MOV R163, R230 ;  /* 0x000000e600a37202 */ /* 0x000fe20000000f00 */
[----:B------:R-:W-:Y:S01]  /*15820*/  IMAD.MOV.U32 R35, RZ, RZ, R132 ;  /* 0x000000ffff237224 */ /* 0x000fe200078e0084 */
[----:B------:R-:W-:Y:S01]  /*15830*/  MOV R132, R39 ;  /* 0x0000002700847202 */ /* 0x000fe20000000f00 */
[----:B------:R3:W5:Y:S01]  /*15840*/  LDL.LU R230, [R1+0xa4] ;  /* 0x0000a40001e67983 */ /* 0x0007620000300800 */
[----:B------:R-:W-:-:S03]  /*15850*/  MOV R39, R228 ;  /* 0x000000e400277202 */ /* 0x000fc60000000f00 */
[----:B------:R3:W5:Y:S01]  /*15860*/  LDL.LU R228, [R1+0xa0] ;  /* 0x0000a00001e47983 */ /* 0x0007620000300800 */
[----:B-1----:R-:W-:-:S04]  /*15870*/  FFMA.FTZ R0, R60, UR6, -R33 ;  /* 0x000000063c007c23 */ /* 0x002fc80008010821 */
[----:B------:R1:W-:Y:S02]  /*15880*/  MUFU.EX2 R4, R0 ;  /* 0x0000000000047308 */ /* 0x0003e40000000800 */
[----:B-1----:R-:W-:Y:S02]  /*15890*/  FFMA.FTZ R0, R61, UR6, -R33 ;  /* 0x000000063d007c23 */ /* 0x002fe40008010821 */
[----:B------:R-:W3:Y:S01]  /*158a0*/  LDL.LU R61, [R1+0x8c] ;  /* 0x00008c00013d7983 */ /* 0x000ee20000300800 */
[----:B------:R-:W-:Y:S01]  /*158b0*/  IMAD.MOV.U32 R145, RZ, RZ, R147 ;  /* 0x000000ffff917224 */ /* 0x000fe200078e0093 */
[----:B------:R-:W-:Y:S01]  /*158c0*/  MOV R144, R81 ;  /* 0x0000005100907202 */ /* 0x000fe20000000f00 */
[----:B------:R-:W-:Y:S02]  /*158d0*/  IMAD.MOV.U32 R147, RZ, RZ, R80 ;  /* 0x000000ffff937224 */ /* 0x000fe400078e0050 */
[----:B------:R-:W-:Y:S02]  /*158e0*/  IMAD.MOV.U32 R30, RZ, RZ, R82 ;  /* 0x000000ffff1e7224 */ /* 0x000fe400078e0052 */
[----:B------:R-:W1:Y:S01]  /*158f0*/  LDSM.16.MT88.4 R80, [R83+0xf800] ;  /* 0x00f800005350783b */ /* 0x000e620000004200 */
[----:B------:R-:W-:Y:S08]  /*15900*/  MUFU.EX2 R7, R3 ;  /* 0x0000000300077308 */ /* 0x000ff00000000800 */
[----:B------:R2:W4:Y:S08]  /*15910*/  MUFU.EX2 R14, R2 ;  /* 0x00000002000e7308 */ /* 0x0005300000000800 */
[----:B------:R-:W4:Y:S01]  /*15920*/  MUFU.EX2 R3, R0 ;  /* 0x0000000000037308 */ /* 0x000f220000000800 */
[----:B------:R-:W-:Y:S01]  /*15930*/  FADD.FTZ R16, R63, R16 ;  /* 0x000000103f107221 */ /* 0x000fe20000010000 */
[----:B------:R-:W-:Y:S01]  /*15940*/  FADD.FTZ R15, R44, R15 ;  /* 0x0000000f2c0f7221 */ /* 0x000fe20000010000 */
[----:B------:R-:W-:Y:S01]  /*15950*/  IMAD.MOV.U32 R63, RZ, RZ, R130 ;  /* 0x000000ffff3f7224 */ /* 0x000fe200078e0082 */
[----:B------:R-:W-:Y:S01]  /*15960*/  MOV R44, R131 ;  /* 0x00000083002c7202 */ /* 0x000fe20000000f00 */
[----:B--2---:R-:W-:Y:S01]  /*15970*/  FADD.FTZ R2, R62, R222 ;  /* 0x000000de3e027221 */ /* 0x004fe20000010000 */
[----:B------:R-:W-:-:S02]  /*15980*/  MOV R62, R129 ;  /* 0x00000081003e7202 */ /* 0x000fc40000000f00 */
[----:B----4-:R-:W-:Y:S02]  /*15990*/  F2FP.BF16.F32.PACK_AB R129, R5, R6 ;  /* 0x000000060581723e */ /* 0x010fe400000010ff */
[----:B------:R-:W-:Y:S02]  /*159a0*/  F2FP.BF16.F32.PACK_AB R130, R14, R13 ;  /* 0x0000000d0e82723e */ /* 0x000fe400000010ff */
[----:B------:R-:W-:Y:S01]  /*159b0*/  F2FP.BF16.F32.PACK_AB R131, R3, R4 ;  /* 0x000000040383723e */ /* 0x000fe200000010ff */
[----:B------:R-:W-:Y:S01]  /*159c0*/  HMMA.16816.F32.BF16 R120, R124, R8, R120 ;  /* 0x000000087c78723c */ /* 0x000fe20000041878 */
[----:B------:R-:W-:Y:S01]  /*159d0*/  FADD.FTZ R17, R17, R2 ;  /* 0x0000000211117221 */ /* 0x000fe20000010000 */
[----:B------:R-:W-:-:S04]  /*159e0*/  FADD.FTZ R2, R63, R15 ;  /* 0x0000000f3f027221 */ /* 0x000fc80000010000 */
[----:B------:R-:W-:Y:S02]  /*159f0*/  FADD.FTZ R15, R47, R2 ;  /* 0x000000022f0f7221 */ /* 0x000fe40000010000 */
[C---:B------:R-:W-:Y:S08]  /*15a00*/  HMMA.16816.F32.BF16 R168, R124.reuse, R174, R56 ;  /* 0x000000ae7ca8723c */ /* 0x040ff00000041838 */
[C---:B------:R-:W-:Y:S08]  /*15a10*/  HMMA.16816.F32.BF16 R180, R124.reuse, R188, R180 ;  /* 0x000000bc7cb4723c */ /* 0x040ff000000418b4 */
[C---:B------:R-:W-:Y:S08]  /*15a20*/  HMMA.16816.F32.BF16 R184, R124.reuse, R190, R184 ;  /* 0x000000be7cb8723c */ /* 0x040ff000000418b8 */
[C---:B------:R-:W-:Y:S08]  /*15a30*/  HMMA.16816.F32.BF16 R152, R124.reuse, R158, R152 ;  /* 0x0000009e7c98723c */ /* 0x040ff00000041898 */
[C---:B------:R-:W-:Y:S08]  /*15a40*/  HMMA.16816.F32.BF16 R192, R124.reuse, R204, R192 ;  /* 0x000000cc7cc0723c */ /* 0x040ff000000418c0 */
[C---:B------:R-:W-:Y:S08]  /*15a50*/  HMMA.16816.F32.BF16 R200, R124.reuse, R206, R200 ;  /* 0x000000ce7cc8723c */ /* 0x040ff000000418c8 */
[C---:B-1----:R-:W-:Y:S08]  /*15a60*/  HMMA.16816.F32.BF16 R72, R124.reuse, R80, R72 ;  /* 0x000000507c48723c */ /* 0x042ff00000041848 */
        /* <DEDUP_REMOVED lines=8> */
[----:B---3--:R-:W-:-:S04]  /*15af0*/  FFMA.FTZ R0, R61, R37, R232 ;  /* 0x000000253d007223 */ /* 0x008fc800000100e8 */
[----:B------:R-:W-:Y:S01]  /*15b00*/  FADD.FTZ R0, R45, R0 ;  /* 0x000000002d007221 */ /* 0x000fe20000010000 */
[----:B------:R-:W-:Y:S01]  /*15b10*/  IMAD.MOV.U32 R45, RZ, RZ, R128 ;  /* 0x000000ffff2d7224 */ /* 0x000fe200078e0080 */
[----:B------:R-:W-:Y:S02]  /*15b20*/  F2FP.BF16.F32.PACK_AB R128, R7, R12 ;  /* 0x0000000c0780723e */ /* 0x000fe400000010ff */
[----:B------:R-:W-:Y:S01]  /*15b30*/  FADD.FTZ R0, R44, R0 ;  /* 0x000000002c007221 */ /* 0x000fe20000010000 */
[----:B------:R-:W-:-:S04]  /*15b40*/  FADD.FTZ R17, R45, R17 ;  /* 0x000000112d117221 */ /* 0x000fc80000010000 */
[----:B------:R-:W-:Y:S01]  /*15b50*/  HMMA.16816.F32.BF16 R116, R128, R8, R116 ;  /* 0x000000088074723c */ /* 0x000fe20000041874 */
[----:B------:R-:W-:Y:S01]  /*15b60*/  FADD.FTZ R8, R62, R16 ;  /* 0x000000103e087221 */ /* 0x000fe20000010000 */
[----:B------:R-:W-:-:S03]  /*15b70*/  FADD.FTZ R9, R32, R0 ;  /* 0x0000000020097221 */ /* 0x000fc60000010000 */
[----:B------:R-:W-:-:S03]  /*15b80*/  FADD.FTZ R16, R46, R8 ;  /* 0x000000082e107221 */ /* 0x000fc60000010000 */
[----:B------:R-:W-:Y:S01]  /*15b90*/  HMMA.16816.F32.BF16 R160, R128, R172, R160 ;  /* 0x000000ac80a0723c */ /* 0x000fe200000418a0 */
[----:B------:R-:W-:Y:S01]  /*15ba0*/  FADD.FTZ R8, R35, R17 ;  /* 0x0000001123087221 */ /* 0x000fe20000010000 */
[----:B------:R-:W-:Y:S01]  /*15bb0*/  FADD.FTZ R2, R34, R16 ;  /* 0x0000001022027221 */ /* 0x000fe20000010000 */
[----:B------:R-:W-:-:S05]  /*15bc0*/  FADD.FTZ R0, R235, R15 ;  /* 0x0000000feb007221 */ /* 0x000fca0000010000 */
        /* <DEDUP_REMOVED lines=64> */
[----:B------:R-:W-:Y:S05]  /*15fd0*/  BRA.U UP0, `(.L_x_809) ;  /* 0x0000000100047547 */ /* 0x000fea000b800000 */
.L_x_806:
[----:B------:R-:W-:-:S12]  /*15fe0*/  UIADD3 UR21, UPT, UPT, UR4, -0x1, URZ ;  /* 0xffffffff04157890 */ /* 0x000fd8000fffe0ff */
.L_x_809:
[----:B------:R-:W-:-:S09]  /*15ff0*/  UISETP.GE.AND UP0, UPT, UR21, UR19, UPT ;  /* 0x000000131500728c */ /* 0x000fd2000bf06270 */
[----:B------:R-:W-:Y:S05]  /*16000*/  BRA.U !UP0, `(.L_x_810) ;  /* 0x0000006108207547 */ /* 0x000fea000b800000 */
[----:B-1-3--:R-:W1:Y:S01]  /*16010*/  LDC.64 R4, c[0x0][0x3c0] ;  /* 0x0000f000ff047b82 */ /* 0x00ae620000000a00 */
[----:B--2-4-:R-:W2:Y:S01]  /*16020*/  S2R R232, SR_TID.X ;  /* 0x0000000000e87919 */ /* 0x014ea20000002100 */
[----:B------:R-:W3:Y:S01]  /*16030*/  LDCU UR4, c[0x0][0x440] ;  /* 0x00008800ff0477ac */ /* 0x000ee20008000800 */
[----:B------:R-:W-:Y:S01]  /*16040*/  IMAD.MOV.U32 R229, RZ, RZ, 0x20 ;  /* 0x00000020ffe57424 */ /* 0x000fe200078e00ff */
[----:B------:R-:W-:Y:S01]  /*16050*/  MOV R139, R134 ;  /* 0x00000086008b7202 */ /* 0x000fe20000000f00 */
[----:B------:R-:W-:Y:S01]  /*16060*/  IMAD.MOV.U32 R132, RZ, RZ, R136 ;  /* 0x000000ffff847224 */ /* 0x000fe200078e0088 */
[----:B------:R-:W-:Y:S01]  /*16070*/  MOV R3, R133 ;  /* 0x0000008500037202 */ /* 0x000fe20000000f00 */
[----:B------:R-:W-:Y:S01]  /*16080*/  IMAD.MOV.U32 R140, RZ, RZ, R135 ;  /* 0x000000ffff8c7224 */ /* 0x000fe200078e0087 */
[----:B------:R-:W4:Y:S01]  /*16090*/  S2UR UR5, SR_CgaCtaId ;  /* 0x00000000000579c3 */ /* 0x000f220000008800 */
[----:B------:R-:W-:Y:S01]  /*160a0*/  IMAD.MOV.U32 R235, RZ, RZ, 0x40 ;  /* 0x00000040ffeb7424 */ /* 0x000fe200078e00ff */
[C---:B-----5:R-:W-:Y:S01]  /*160b0*/  IADD3 R244, PT, PT, R237.reuse, 0x8, RZ ;  /* 0x00000008edf47810 */ /* 0x060fe20007ffe0ff */
[C---:B------:R-:W-:Y:S01]  /*160c0*/  VIADD R242, R237.reuse, 0x40 ;  /* 0x00000040edf27836 */ /* 0x040fe20000000000 */
[----:B------:R-:W-:Y:S01]  /*160d0*/  IADD3 R243, PT, PT, R237, 0x48, RZ ;  /* 0x00000048edf37810 */ /* 0x000fe20007ffe0ff */
[----:B------:R-:W-:Y:S01]  /*160e0*/  UMOV UR8, 0x400 ;  /* 0x0000040000087882 */ /* 0x000fe20000000000 */
[----:B------:R-:W1:Y:S01]  /*160f0*/  LDCU UR7, c[0x0][0x440] ;  /* 0x00008800ff0777ac */ /* 0x000e620008000800 */
        /* <DEDUP_REMOVED lines=16> */
.L_x_813:
[----:B------:R-:W2:Y:S01]  /*16200*/  LDL R248, [R1+0x5c] ;  /* 0x00005c0001f87983 */ /* 0x000ea20000100800 */
[----:B------:R-:W3:Y:S01]  /*16210*/  LDC.64 R6, c[0x0][0x3b8] ;  /* 0x0000ee00ff067b82 */ /* 0x000ee20000000a00 */
[----:B------:R-:W-:Y:S01]  /*16220*/  UIADD3 UR8, UPT, UPT, UR21, -0x1, URZ ;  /* 0xffffffff15087890 */ /* 0x000fe2000fffe0ff */
[----:B------:R-:W-:Y:S01]  /*16230*/  IMAD.U32 R13, RZ, RZ, UR21 ;  /* 0x00000015ff0d7e24 */ /* 0x000fe2000f8e00ff */
[----:B------:R-:W4:Y:S03]  /*16240*/  LDL R247, [R1+0x58] ;  /* 0x0000580001f77983 */ /* 0x000f260000100800 */
[----:B------:R-:W-:Y:S02]  /*16250*/  @!P1 VIADD R13, R13, 0xffffffff ;  /* 0xffffffff0d0d9836 */ /* 0x000fe40000000000 */
[C---:B---3--:R-:W-:Y:S01]  /*16260*/  IMAD.WIDE.U32 R8, R6.reuse, UR8, RZ ;  /* 0x0000000806087c25 */ /* 0x048fe2000f8e00ff */
[C---:B------:R-:W-:Y:S03]  /*16270*/  SHF.L.U64.HI R16, R6.reuse, 0x4, R7 ;  /* 0x0000000406107819 */ /* 0x040fe60000010207 */
[----:B------:R-:W-:Y:S02]  /*16280*/  IMAD.SHL.U32 R12, R6, 0x10, RZ ;  /* 0x00000010060c7824 */ /* 0x000fe400078e00ff */
[----:B------:R-:W-:Y:S02]  /*16290*/  IMAD R9, R7, UR8, R9 ;  /* 0x0000000807097c24 */ /* 0x000fe4000f8e0209 */
[C---:B------:R-:W-:Y:S01]  /*162a0*/  @!P1 IMAD.WIDE.U32 R10, R13.reuse, R6, RZ ;  /* 0x000000060d0a9225 */ /* 0x040fe200078e00ff */
[C---:B------:R-:W-:Y:S03]  /*162b0*/  LEA R4, P0, R8.reuse, R12, 0x6 ;  /* 0x0000000c08047211 */ /* 0x040fe600078030ff */
[----:B------:R-:W-:Y:S01]  /*162c0*/  @!P1 IMAD R11, R13, R7, R11 ;  /* 0x000000070d0b9224 */ /* 0x000fe200078e020b */
[C-C-:B------:R-:W-:Y:S02]  /*162d0*/  LEA.HI.X R5, R8.reuse, R16, R9.reuse, 0x6, P0 ;  /* 0x0000001008057211 */ /* 0x140fe400000f3409 */
[CC--:B--2---:R-:W-:Y:S04]  /*162e0*/  @!P4 LEA R20, P0, R8.reuse, R248.reuse, 0x7 ;  /* 0x000000f80814c211 */ /* 0x0c4fe800078038ff */
[-C--:B----4-:R-:W-:Y:S02]  /*162f0*/  @!P4 LEA.HI.X R17, R8, R247.reuse, R9, 0x7, P0 ;  /* 0x000000f70811c211 */ /* 0x090fe400000f3c09 */
[C---:B------:R-:W-:Y:S04]  /*16300*/  @!P1 LEA R14, P0, R10.reuse, R248, 0x7 ;  /* 0x000000f80a0e9211 */ /* 0x040fe800078038ff */
[----:B------:R-:W-:Y:S02]  /*16310*/  @!P1 LEA.HI.X R15, R10, R247, R11, 0x7, P0 ;  /* 0x000000f70a0f9211 */ /* 0x000fe400000f3c0b */
[CC--:B------:R-:W-:Y:S04]  /*16320*/  @!P4 LEA R10, P0, R6.reuse, R4.reuse, 0x5 ;  /* 0x00000004060ac211 */ /* 0x0c0fe800078028ff */
[CCC-:B-1----:R-:W-:Y:S02]  /*16330*/  @!P4 LEA.HI.X R18, R6.reuse, R5.reuse, R7.reuse, 0x5, P0 ;  /* 0x000000050612c211 */ /* 0x1c2fe400000f2c07 */
[CC--:B------:R-:W-:Y:S04]  /*16340*/  @!P1 LEA R11, P0, R6.reuse, R4.reuse, 0x5 ;  /* 0x00000004060b9211 */ /* 0x0c0fe800078028ff */
[----:B------:R-:W-:Y:S02]  /*16350*/  @!P1 LEA.HI.X R19, R6, R5, R7, 0x5, P0 ;  /* 0x0000000506139211 */ /* 0x000fe400000f2c07 */
[----:B------:R-:W-:Y:S02]  /*16360*/  @!P4 IADD3 R6, P0, PT, R12, R4, RZ ;  /* 0x000000040c06c210 */ /* 0x000fe40007f1e0ff */
[----:B------:R-:W-:Y:S03]  /*16370*/  LOP3.LUT R7, R249, 0x1f8, RZ, 0xc0, !PT ;  /* 0x000001f8f9077812 */ /* 0x000fe600078ec0ff */
[----:B------:R-:W-:Y:S01]  /*16380*/  @!P4 IMAD.X R8, R16, 0x1, R5, P0 ;  /* 0x000000011008c824 */ /* 0x000fe200000e0605 */
[C---:B------:R-:W-:Y:S02]  /*16390*/  @!P4 LEA R22, P0, R6.reuse, R248, 0x1 ;  /* 0x000000f80616c211 */ /* 0x040fe400078008ff */
[----:B------:R-:W-:Y:S02]  /*163a0*/  LOP3.LUT R7, R7, 0x38, R232, 0x78, !PT ;  /* 0x0000003807077812 */ /* 0x000fe400078e78e8 */
[-C--:B------:R-:W-:Y:S02]  /*163b0*/  @!P4 LEA.HI.X R21, R6, R247.reuse, R8, 0x1, P0 ;  /* 0x000000f70615c211 */ /* 0x080fe400000f0c08 */
[----:B------:R-:W-:Y:S02]  /*163c0*/  @!P1 IADD3 R6, P0, PT, R12, R4, RZ ;  /* 0x000000040c069210 */ /* 0x000fe40007f1e0ff */
[----:B------:R-:W-:Y:S03]  /*163d0*/  LOP3.LUT R7, R7, 0x1e00, R249, 0xf8, !PT ;  /* 0x00001e0007077812 */ /* 0x000fe600078ef8f9 */
[----:B------:R-:W-:Y:S01]  /*163e0*/  @!P1 IMAD.X R16, R16, 0x1, R5, P0 ;  /* 0x0000000110109824 */ /* 0x000fe200000e0605 */
[CC--:B------:R-:W-:Y:S02]  /*163f0*/  @!P1 LEA R8, P0, R6.reuse, R248.reuse, 0x1 ;  /* 0x000000f806089211 */ /* 0x0c0fe400078008ff */
[----:B------:R-:W-:Y:S01]  /*16400*/  LEA R236, R7, UR5, 0x1 ;  /* 0x0000000507ec7c11 */ /* 0x000fe2000f8e08ff */
[----:B------:R-:W-:Y:S01]  /*16410*/  @!P4 IMAD.MOV.U32 R7, RZ, RZ, R17 ;  /* 0x000000ffff07c224 */ /* 0x000fe200078e0011 */
[-C--:B------:R-:W-:Y:S01]  /*16420*/  @!P1 LEA.HI.X R9, R6, R247.reuse, R16, 0x1, P0 ;  /* 0x000000f706099211 */ /* 0x080fe200000f0c10 */
[----:B------:R-:W-:Y:S01]  /*16430*/  @!P4 IMAD.MOV.U32 R6, RZ, RZ, R20 ;  /* 0x000000ffff06c224 */ /* 0x000fe200078e0014 */
[CC--:B------:R-:W-:Y:S04]  /*16440*/  @!P4 LEA R16, P0, R4.reuse, R248.reuse, 0x1 ;  /* 0x000000f80410c211 */ /* 0x0c0fe800078008ff */
[----:B------:R-:W-:Y:S01]  /*16450*/  @!PT LDS RZ, [RZ] ;  /* 0x00000000fffff984 */ /* 0x000fe20000000800 */
[----:B------:R-:W-:Y:S01]  /*16460*/  @!PT LDS RZ, [RZ] ;  /* 0x00000000fffff984 */ /* 0x000fe20000000800 */
[----:B------:R-:W-:Y:S01]  /*16470*/  @!PT LDS RZ, [RZ] ;  /* 0x00000000fffff984 */ /* 0x000fe20000000800 */
[----:B------:R1:W-:Y:S01]  /*16480*/  @!P4 LDGSTS.E.BYPASS.LTC128B.128 [R236+0x8000], desc[UR24][R6.64] ;  /* 0x0800000006eccfae */ /* 0x0003e2000b981a18 */
[CCC-:B------:R-:W-:Y:S03]  /*16490*/  @!P4 LEA.HI.X R13, R4.reuse, R247.reuse, R5.reuse, 0x1, P0 ;  /* 0x000000f7040dc211 */ /* 0x1c0fe600000f0c05 */
[----:B------:R3:W-:Y:S04]  /*164a0*/  @P4 STS.128 [R236+0x8000], RZ ;  /* 0x008000ffec004388 */ /* 0x0007e80000000c00 */
[----:B------:R-:W-:Y:S01]  /*164b0*/  @!PT LDS RZ, [RZ] ;  /* 0x00000000fffff984 */ /* 0x000fe20000000800 */
[----:B------:R-:W-:Y:S01]  /*164c0*/  @!PT LDS RZ, [RZ] ;  /* 0x00000000fffff984 */ /* 0x000fe20000000800 */
[----:B------:R-:W-:Y:S01]  /*164d0*/  @!PT LDS RZ, [RZ] ;  /* 0x00000000fffff984 */ /* 0x000fe20000000800 */
[----:B------:R2:W-:Y:S04]  /*164e0*/  @!P1 LDGSTS.E.BYPASS.LTC128B.128 [R236+0xa000], desc[UR24][R14.64+0x80] ;  /* 0x0a0000800eec9fae */ /* 0x0005e8000b981a18 */
[----:B------:R3:W-:Y:S01]  /*164f0*/  @P1 STS.128 [R236+0xa000], RZ ;  /* 0x00a000ffec001388 */ /* 0x0007e20000000c00 */
[CC--:B-1----:R-:W-:Y:S04]  /*16500*/  @!P1 LEA R6, P0, R4.reuse, R248.reuse, 0x1 ;  /* 0x000000f804069211 */ /* 0x0c2fe800078008ff */
[-C--:B------:R-:W-:Y:S02]  /*16510*/  @!P1 LEA.HI.X R7, R4, R247.reuse, R5, 0x1, P0 ;  /* 0x000000f704079211 */ /* 0x080fe400000f0c05 */
[CC--:B--2---:R-:W-:Y:S04]  /*16520*/  @!P4 LEA R14, P0, R10.reuse, R248.reuse, 0x1 ;  /* 0x000000f80a0ec211 */ /* 0x0c4fe800078008ff */
[-C--:B------:R-:W-:Y:S01]  /*16530*/  @!P4 LEA.HI.X R12, R10, R247.reuse, R18, 0x1, P0 ;  /* 0x000000f70a0cc211 */ /* 0x080fe200000f0c12 */
[----:B------:R-:W-:Y:S01]  /*16540*/  @!P4 IMAD.MOV.U32 R10, RZ, RZ, R16 ;  /* 0x000000ffff0ac224 */ /* 0x000fe200078e0010 */
[C---:B------:R-:W-:Y:S04]  /*16550*/  @!P1 LEA R4, P0, R11.reuse, R248, 0x1 ;  /* 0x000000f80b049211 */ /* 0x040fe800078008ff */
        /* <DEDUP_REMOVED lines=38> */
.L_x_811:
[----:B--2---:R-:W2:Y:S01]  /*167c0*/  LDL R13, [R1+0x68] ;  /* 0x00006800010d7983 */ /* 0x004ea20000100800 */
[----:B------:R-:W-:Y:S05]  /*167d0*/  DEPBAR.LE SB0, 0x0 ;  /* 0x000080000000791a */ /* 0x000fea0000000000 */
[----:B------:R-:W1:Y:S01]  /*167e0*/  LDL R14, [R1+0x6c] ;  /* 0x00006c00010e7983 */ /* 0x000e620000100800 */
[C---:B------:R-:W-:Y:S01]  /*167f0*/  IMAD.SHL.U32 R249, R232.reuse, 0x8, RZ ;  /* 0x00000008e8f97824 */ /* 0x040fe200078e00ff */
[----:B-----5:R-:W-:Y:S01]  /*16800*/  SHF.R.U32.HI R230, RZ, 0x1, R232 ;  /* 0x00000001ffe67819 */ /* 0x020fe200000116e8 */
[----:B------:R-:W-:Y:S03]  /*16810*/  IMAD.SHL.U32 R247, R232, 0x2, RZ ;  /* 0x00000002e8f77824 */ /* 0x000fe600078e00ff */
[----:B------:R-:W3:Y:S01]  /*16820*/  LDL R10, [R1+0x74] ;  /* 0x00007400010a7983 */ /* 0x000ee20000100800 */
[----:B------:R-:W-:Y:S01]  /*16830*/  UISETP.GT.AND UP0, UPT, UR21, UR19, UPT ;  /* 0x000000131500728c */ /* 0x000fe2000bf04270 */
[----:B------:R-:W-:Y:S04]  /*16840*/  LOP3.LUT R228, R249, 0x38, RZ, 0xc0, !PT ;  /* 0x00000038f9e47812 */ /* 0x000fe800078ec0ff */
[----:B------:R-:W4:Y:S01]  /*16850*/  LDL R15, [R1+0x70] ;  /* 0x00007000010f7983 */ /* 0x000f220000100800 */
[----:B------:R-:W-:Y:S05]  /*16860*/  LOP3.LUT R12, R228, 0x40, RZ, 0xfc, !PT ;  /* 0x00000040e40c7812 */ /* 0x000fea00078efcff */
[----:B------:R-:W5:Y:S06]  /*16870*/  LDL R9, [R1+0x98] ;  /* 0x0000980001097983 */ /* 0x000f6c0000100800 */
[----:B------:R-:W5:Y:S01]  /*16880*/  LDL R8, [R1+0x9c] ;  /* 0x00009c0001087983 */ /* 0x000f620000100800 */
[----:B------:R-:W-:Y:S06]  /*16890*/  BAR.SYNC.DEFER_BLOCKING 0x0 ;  /* 0x0000000000007b1d */ /* 0x000fec0000010000 */
[----:B------:R-:W-:Y:S06]  /*168a0*/  STL [R1+0x7c], R249 ;  /* 0x00007cf901007387 */ /* 0x000fec0000100800 */
[----:B------:R5:W-:Y:S06]  /*168b0*/  STL [R1+0x78], R12 ;  /* 0x0000780c01007387 */ /* 0x000bec0000100800 */
[----:B------:R-:W-:Y:S01]  /*168c0*/  STL [R1+0x94], R247 ;  /* 0x000094f701007387 */ /* 0x000fe20000100800 */
[C---:B--2---:R-:W-:Y:S04]  /*168d0*/  IMAD.WIDE.U32 R6, R13.reuse, UR21, RZ ;  /* 0x000000150d067c25 */ /* 0x044fe8000f8e00ff */
[----:B-1----:R-:W-:Y:S01]  /*168e0*/  IMAD R2, R14, UR21, R7 ;  /* 0x000000150e027c24 */ /* 0x002fe2000f8e0207 */
[C---:B---3--:R-:W-:Y:S04]  /*168f0*/  LEA R4, P1, R6.reuse, R10, 0x7 ;  /* 0x0000000a06047211 */ /* 0x048fe800078238ff */
[--C-:B----4-:R-:W-:Y:S02]  /*16900*/  LEA.HI.X R5, R6, R15, R2.reuse, 0x7, P1 ;  /* 0x0000000f06057211 */ /* 0x110fe400008f3c02 */
[----:B------:R-:W-:Y:S02]  /*16910*/  ISETP.GE.AND P1, PT, R12, UR7, PT ;  /* 0x000000070c007c0c */ /* 0x000fe4000bf26270 */
[CC--:B-----5:R-:W-:Y:S01]  /*16920*/  LEA R0, P0, R6.reuse, R9.reuse, 0x6 ;  /* 0x0000000906007211 */ /* 0x0e0fe200078030ff */
[----:B------:R-:W-:Y:S01]  /*16930*/  @!PT LDS RZ, [RZ] ;  /* 0x00000000fffff984 */ /* 0x000fe20000000800 */
[----:B------:R-:W-:Y:S01]  /*16940*/  @!PT LDS RZ, [RZ] ;  /* 0x00000000fffff984 */ /* 0x000fe20000000800 */
[----:B------:R-:W-:Y:S01]  /*16950*/  @!PT LDS RZ, [RZ] ;  /* 0x00000000fffff984 */ /* 0x000fe20000000800 */
[----:B------:R-:W-:Y:S03]  /*16960*/  @!P4 LDGSTS.E.BYPASS.LTC128B.128 [R236+0xc000], desc[UR24][R4.64] ;  /* 0x0c00000004eccfae */ /* 0x000fe6000b981a18 */
[----:B------:R-:W-:Y:S03]  /*16970*/  LEA.HI.X R2, R6, R8, R2, 0x6, P0 ;  /* 0x0000000806027211 */ /* 0x000fe600000f3402 */
[----:B------:R-:W-:Y:S01]  /*16980*/  @P4 STS.128 [R236+0xc000], RZ ;  /* 0x00c000ffec004388 */ /* 0x000fe20000000c00 */
[----:B------:R-:W-:Y:S02]  /*16990*/  ISETP.GE.AND P4, PT, R228, UR7, PT ;  /* 0x00000007e4007c0c */ /* 0x000fe4000bf86270 */
[C---:B------:R-:W-:Y:S02]  /*169a0*/  LEA R6, P3, R0.reuse, R10, 0x1 ;  /* 0x0000000a00067211 */ /* 0x040fe400078608ff */
[C---:B------:R-:W-:Y:S01]  /*169b0*/  IADD3 R9, P2, PT, R0.reuse, R9, RZ ;  /* 0x0000000900097210 */ /* 0x040fe20007f5e0ff */
[----:B------:R-:W-:Y:S01]  /*169c0*/  @!PT LDS RZ, [RZ] ;  /* 0x00000000fffff984 */ /* 0x000fe20000000800 */
[----:B------:R-:W-:Y:S01]  /*169d0*/  @!PT LDS RZ, [RZ] ;  /* 0x00000000fffff984 */ /* 0x000fe20000000800 */
[----:B------:R-:W-:Y:S01]  /*169e0*/  @!PT LDS RZ, [RZ] ;  /* 0x00000000fffff984 */ /* 0x000fe20000000800 */
[----:B------:R1:W-:Y:S01]  /*169f0*/  @!P1 LDGSTS.E.BYPASS.LTC128B.128 [R236+0xe000], desc[UR24][R4.64+0x80] ;  /* 0x0e00008004ec9fae */ /* 0x0003e2000b981a18 */
[-C--:B------:R-:W-:Y:S02]  /*16a00*/  LEA.HI.X R7, R0, R15.reuse, R2, 0x1, P3 ;  /* 0x0000000f00077211 */ /* 0x080fe400018f0c02 */
[----:B------:R-:W-:Y:S03]  /*16a10*/  LEA R11, P0, R13, R0, 0x5 ;  /* 0x000000000d0b7211 */ /* 0x000fe600078028ff */
[----:B------:R-:W-:Y:S01]  /*16a20*/  @P1 STS.128 [R236+0xe000], RZ ;  /* 0x00e000ffec001388 */ /* 0x000fe20000000c00 */
[----:B------:R-:W-:Y:S01]  /*16a30*/  IMAD.X R12, R2, 0x1, R8, P2 ;  /* 0x00000001020c7824 */ /* 0x000fe200010e0608 */
[----:B------:R-:W-:Y:S04]  /*16a40*/  LEA R8, P2, R9, R10, 0x1 ;  /* 0x0000000a09087211 */ /* 0x000fe800078408ff */
[----:B------:R-:W-:Y:S01]  /*16a50*/  @!PT LDS RZ, [RZ] ;  /* 0x00000000fffff984 */ /* 0x000fe20000000800 */
[----:B------:R-:W-:Y:S01]  /*16a60*/  @!PT LDS RZ, [RZ] ;  /* 0x00000000fffff984 */ /* 0x000fe20000000800 */
[----:B------:R-:W-:Y:S01]  /*16a70*/  @!PT LDS RZ, [RZ] ;  /* 0x00000000fffff984 */ /* 0x000fe20000000800 */
[----:B------:R-:W-:Y:S01]  /*16a80*/  @!P4 LDGSTS.E.BYPASS.LTC128B.128 [R236+0xc800], desc[UR24][R6.64] ;  /* 0x0c80000006eccfae */ /* 0x000fe2000b981a18 */
[----:B------:R-:W-:Y:S02]  /*16a90*/  LEA.HI.X R13, R13, R2, R14, 0x5, P0 ;  /* 0x000000020d0d7211 */ /* 0x000fe400000f2c0e */
[-C--:B------:R-:W-:Y:S03]  /*16aa0*/  LEA.HI.X R9, R9, R15.reuse, R12, 0x1, P2 ;  /* 0x0000000f09097211 */ /* 0x080fe600010f0c0c */
[----:B------:R-:W-:Y:S01]  /*16ab0*/  @P4 STS.128 [R236+0xc800], RZ ;  /* 0x00c800ffec004388 */ /* 0x000fe20000000c00 */
[C---:B------:R-:W-:Y:S02]  /*16ac0*/  LEA R10, P0, R11.reuse, R10, 0x1 ;  /* 0x0000000a0b0a7211 */ /* 0x040fe400078008ff */
[----:B------:R-:W-:Y:S03]  /*16ad0*/  SHF.L.U32 R14, R232, 0x5, RZ ;  /* 0x00000005e80e7819 */ /* 0x000fe600000006ff */
[----:B------:R-:W-:Y:S01]  /*16ae0*/  @!PT LDS RZ, [RZ] ;  /* 0x00000000fffff984 */ /* 0x000fe20000000800 */
[----:B------:R-:W-:Y:S01]  /*16af0*/  @!PT LDS RZ, [RZ] ;  /* 0x00000000fffff984 */ /* 0x000fe20000000800 */
[----:B------:R-:W-:Y:S01]  /*16b00*/  @!PT LDS RZ, [RZ] ;  /* 0x00000000fffff984 */ /* 0x000fe20000000800 */
[----:B------:R2:W-:Y:S01]  /*16b10*/  @!P1 LDGSTS.E.BYPASS.LTC128B.128 [R236+0xe800], desc[UR24][R6.64+0x80] ;  /* 0x0e80008006ec9fae */ /* 0x0005e2000b981a18 */
[----:B------:R-:W-:Y:S02]  /*16b20*/  LEA.HI.X R11, R11, R15, R13, 0x1, P0 ;  /* 0x0000000f0b0b7211 */ /* 0x000fe400000f0c0d */
[----:B------:R-:W-:Y:S03]  /*16b30*/  LOP3.LUT R231, R14, 0x7c00, RZ, 0xc0, !PT ;  /* 0x00007c000ee77812 */ /* 0x000fe600078ec0ff */
[----:B------:R-:W-:Y:S01]  /*16b40*/  @P1 STS.128 [R236+0xe800], RZ ;  /* 0x00e800ffec001388 */ /* 0x000fe20000000c00 */
[----:B------:R-:W-:Y:S02]  /*16b50*/  LOP3.LUT R2, R230, 0x8, RZ, 0xc0, !PT ;  /* 0x00000008e6027812 */ /* 0x000fe400078ec0ff */
[--C-:B------:R-:W-:Y:S03]  /*16b60*/  LOP3.LUT R0, R228, 0x1c0, R233.reuse, 0xf8, !PT ;  /* 0x000001c0e4007812 */ /* 0x100fe600078ef8e9 */
[----:B------:R-:W-:Y:S01]  /*16b70*/  @!PT LDS RZ, [RZ] ;  /* 0x00000000fffff984 */ /* 0x000fe20000000800 */
[----:B------:R-:W-:Y:S01]  /*16b80*/  @!PT LDS RZ, [RZ] ;  /* 0x00000000fffff984 */ /* 0x000fe20000000800 */
[----:B------:R-:W-:Y:S01]  /*16b90*/  @!PT LDS RZ, [RZ] ;  /* 0x00000000fffff984 */ /* 0x000fe20000000800 */
[----:B------:R-:W-:Y:S01]  /*16ba0*/  @!P4 LDGSTS.E.BYPASS.LTC128B.128 [R236+0xd000], desc[UR24][R8.64] ;  /* 0x0d00000008eccfae */ /* 0x000fe2000b981a18 */
[----:B------:R-:W-:Y:S02]  /*16bb0*/  LOP3.LUT P3, RZ, R232, 0x4, RZ, 0xc0, !PT ;  /* 0x00000004e8ff7812 */ /* 0x000fe4000786c0ff */
[----:B-1----:R-:W-:Y:S03]  /*16bc0*/  LOP3.LUT R4, R231, 0x200, R233, 0xf8, !PT ;  /* 0x00000200e7047812 */ /* 0x002fe600078ef8e9 */
[----:B------:R-:W-:Y:S01]  /*16bd0*/  @P4 STS.128 [R236+0xd000], RZ ;  /* 0x00d000ffec004388 */ /* 0x000fe20000000c00 */
[C---:B------:R-:W-:Y:S02]  /*16be0*/  LOP3.LUT R141, R0.reuse, R2, RZ, 0x3c, !PT ;  /* 0x00000002008d7212 */ /* 0x040fe400078e3cff */
[----:B------:R-:W-:Y:S03]  /*16bf0*/  LOP3.LUT R0, R0, 0x8, R232, 0x78, !PT ;  /* 0x0000000800007812 */ /* 0x000fe600078e78e8 */
[----:B------:R-:W-:Y:S01]  /*16c00*/  @!PT LDS RZ, [RZ] ;  /* 0x00000000fffff984 */ /* 0x000fe20000000800 */
[----:B------:R-:W-:Y:S01]  /*16c10*/  @!PT LDS RZ, [RZ] ;  /* 0x00000000fffff984 */ /* 0x000fe20000000800 */
[----:B------:R-:W-:Y:S01]  /*16c20*/  @!PT LDS RZ, [RZ] ;  /* 0x00000000fffff984 */ /* 0x000fe20000000800 */
[----:B------:R-:W-:Y:S01]  /*16c30*/  @!P1 LDGSTS.E.BYPASS.LTC128B.128 [R236+0xf000], desc[UR24][R8.64+0x80] ;  /* 0x0f00008008ec9fae */ /* 0x000fe2000b981a18 */
[----:B------:R-:W-:Y:S02]  /*16c40*/  LOP3.LUT R2, R4, R141, RZ, 0xfc, !PT ;  /* 0x0000008d04027212 */ /* 0x000fe400078efcff */
[----:B------:R-:W-:Y:S03]  /*16c50*/  SEL R224, R235, 0xffffffc0, !P3 ;  /* 0xffffffc0ebe07807 */ /* 0x000fe60005800000 */
[----:B------:R-:W-:Y:S01]  /*16c60*/  @P1 STS.128 [R236+0xf000], RZ ;  /* 0x00f000ffec001388 */ /* 0x000fe20000000c00 */
[----:B------:R-:W-:Y:S01]  /*16c70*/  IMAD R0, R0, 0x2, R234 ;  /* 0x0000000200007824 */ /* 0x000fe200078e02ea */
[----:B------:R-:W-:Y:S04]  /*16c80*/  LEA R134, R2, UR5, 0x1 ;  /* 0x0000000502867c11 */ /* 0x000fe8000f8e08ff */
[----:B------:R-:W-:Y:S01]  /*16c90*/  @!PT LDS RZ, [RZ] ;  /* 0x00000000fffff984 */ /* 0x000fe20000000800 */
[----:B------:R-:W-:Y:S01]  /*16ca0*/  @!PT LDS RZ, [RZ] ;  /* 0x00000000fffff984 */ /* 0x000fe20000000800 */
[----:B------:R-:W-:Y:S01]  /*16cb0*/  @!PT LDS RZ, [RZ] ;  /* 0x00000000fffff984 */ /* 0x000fe20000000800 */
[----:B------:R-:W-:Y:S01]  /*16cc0*/  @!P4 LDGSTS.E.BYPASS.LTC128B.128 [R236+0xd800], desc[UR24][R10.64] ;  /* 0x0d8000000aeccfae */ /* 0x000fe2000b981a18 */
[----:B------:R-:W-:Y:S01]  /*16cd0*/  VIADD R2, R0, UR5 ;  /* 0x0000000500027c36 */ /* 0x000fe20008000000 */
[C---:B------:R-:W-:Y:S01]  /*16ce0*/  IADD3 R137, PT, PT, R229.reuse, R134, RZ ;  /* 0x00000086e5897210 */ /* 0x040fe20007ffe0ff */
[----:B------:R-:W-:Y:S03]  /*16cf0*/  IMAD.IADD R135, R224, 0x1, R134 ;  /* 0x00000001e0877824 */ /* 0x000fe600078e0286 */
[----:B------:R-:W-:Y:S01]  /*16d00*/  @P4 STS.128 [R236+0xd800], RZ ;  /* 0x00d800ffec004388 */ /* 0x000fe20000000c00 */
[C---:B------:R-:W-:Y:S01]  /*16d10*/  IMAD.IADD R133, R2.reuse, 0x1, R229 ;  /* 0x0000000102857824 */ /* 0x040fe200078e02e5 */
[----:B------:R-:W-:Y:S01]  /*16d20*/  IADD3 R224, PT, PT, R2, R224, RZ ;  /* 0x000000e002e07210 */ /* 0x000fe20007ffe0ff */
[C---:B------:R-:W-:Y:S03]  /*16d30*/  IMAD.IADD R136, R229.reuse, 0x1, R135 ;  /* 0x00000001e5887824 */ /* 0x040fe600078e0287 */
[----:B------:R-:W-:Y:S01]  /*16d40*/  @!PT LDS RZ, [RZ] ;  /* 0x00000000fffff984 */ /* 0x000fe20000000800 */
[----:B------:R-:W-:Y:S01]  /*16d50*/  @!PT LDS RZ, [RZ] ;  /* 0x00000000fffff984 */ /* 0x000fe20000000800 */
[----:B------:R-:W-:Y:S01]  /*16d60*/  @!PT LDS RZ, [RZ] ;  /* 0x00000000fffff984 */ /* 0x000fe20000000800 */
[----:B------:R1:W-:Y:S01]  /*16d70*/  @!P1 LDGSTS.E.BYPASS.LTC128B.128 [R236+0xf800], desc[UR24][R10.64+0x80] ;  /* 0x0f8000800aec9fae */ /* 0x0003e2000b981a18 */
[----:B------:R-:W-:Y:S05]  /*16d80*/  IADD3 R2, PT, PT, R229, R224, RZ ;  /* 0x000000e0e5027210 */ /* 0x000fea0007ffe0ff */
        /* <DEDUP_REMOVED lines=158> */
[----:B------:R-:W-:Y:S08]  /*17770*/  HMMA.16816.F32.BF16 R64, R212, R226, R64 ;  /* 0x000000e2d440723c */ /* 0x000ff00000041840 */
[-C--:B-1----:R-:W-:Y:S11]  /*17780*/  HMMA.16816.F32.BF16 R4, R216, R220.reuse, R4 ;  /* 0x000000dcd804723c */ /* 0x082ff60000041804 */
[----:B------:R-:W-:Y:S08]  /*17790*/  @!UPT UIADD3 URZ, UPT, UPT, URZ, URZ, URZ ;  /* 0x000000fffffff290 */ /* 0x000ff0000fffe0ff */
[----:B------:R-:W-:Y:S01]  /*177a0*/  FMUL.FTZ R4, R4, UR6 ;  /* 0x0000000604047c20 */ /* 0x000fe20008410000 */
[----:B------:R-:W-:Y:S01]  /*177b0*/  FMUL.FTZ R5, R5, UR6 ;  /* 0x0000000605057c20 */ /* 0x000fe20008410000 */
[----:B------:R-:W-:Y:S01]  /*177c0*/  FMUL.FTZ R6, R6, UR6 ;  /* 0x0000000606067c20 */ /* 0x000fe20008410000 */
[----:B------:R-:W-:Y:S01]  /*177d0*/  FMUL.FTZ R0, R7, UR6 ;  /* 0x0000000607007c20 */ /* 0x000fe20008410000 */
[----:B------:R-:W1:Y:S01]  /*177e0*/  MUFU.TANH R246, R4 ;  /* 0x0000000400f67308 */ /* 0x000e620000002400 */
[C---:B--2---:R-:W-:Y:S09]  /*177f0*/  HMMA.16816.F32.BF16 R8, R208.reuse, R220, R8 ;  /* 0x000000dcd008723c */ /* 0x044ff20000041808 */
[----:B------:R-:W2:Y:S01]  /*17800*/  MUFU.TANH R227, R5 ;  /* 0x0000000500e37308 */ /* 0x000ea20000002400 */
[-C--:B------:R-:W-:Y:S09]  /*17810*/  HMMA.16816.F32.BF16 R12, R208, R222.reuse, R12 ;  /* 0x000000ded00c723c */ /* 0x080ff2000004180c */
[----:B------:R3:W4:Y:S01]  /*17820*/  MUFU.TANH R226, R6 ;  /* 0x0000000600e27308 */ /* 0x0007220000002400 */
[C---:B------:R-:W-:Y:S04]  /*17830*/  HMMA.16816.F32.BF16 R16, R216.reuse, R222, R16 ;  /* 0x000000ded810723c */ /* 0x040fe80000041810 */
[----:B------:R-:W-:Y:S01]  /*17840*/  FMUL.FTZ R8, R8, UR6 ;  /* 0x0000000608087c20 */ /* 0x000fe20008410000 */
[----:B------:R-:W-:Y:S01]  /*17850*/  FMUL.FTZ R9, R9, UR6 ;  /* 0x0000000609097c20 */ /* 0x000fe20008410000 */
[----:B------:R-:W-:Y:S03]  /*17860*/  FMUL.FTZ R10, R10, UR6 ;  /* 0x000000060a0a7c20 */ /* 0x000fe60008410000 */
[----:B------:R5:W1:Y:S01]  /*17870*/  MUFU.TANH R225, R0 ;  /* 0x0000000000e17308 */ /* 0x000a620000002400 */
[----:B------:R-:W-:Y:S01]  /*17880*/  FMUL.FTZ R11, R11, UR6 ;  /* 0x000000060b0b7c20 */ /* 0x000fe20008410000 */
[----:B------:R-:W-:Y:S01]  /*17890*/  FMUL.FTZ R12, R12, UR6 ;  /* 0x000000060c0c7c20 */ /* 0x000fe20008410000 */
[----:B------:R-:W-:Y:S01]  /*178a0*/  FMUL.FTZ R13, R13, UR6 ;  /* 0x000000060d0d7c20 */ /* 0x000fe20008410000 */
[----:B------:R-:W-:Y:S01]  /*178b0*/  FMUL.FTZ R14, R14, UR6 ;  /* 0x000000060e0e7c20 */ /* 0x000fe20008410000 */
[----:B------:R-:W-:Y:S05]  /*178c0*/  FMUL.FTZ R15, R15, UR6 ;  /* 0x000000060f0f7c20 */ /* 0x000fea0008410000 */
[----:B------:R-:W1:Y:S01]  /*178d0*/  MUFU.TANH R224, R8 ;  /* 0x0000000800e07308 */ /* 0x000e620000002400 */
[----:B---3--:R-:W3:Y:S01]  /*178e0*/  LDSM.16.M88.4 R4, [R2+0xa800] ;  /* 0x00a800000204783b */ /* 0x008ee20000000200 */
[----:B------:R-:W-:Y:S01]  /*178f0*/  FMUL.FTZ R16, R16, UR6 ;  /* 0x0000000610107c20 */ /* 0x000fe20008410000 */
[----:B------:R-:W-:Y:S01]  /*17900*/  FMUL.FTZ R17, R17, UR6 ;  /* 0x0000000611117c20 */ /* 0x000fe20008410000 */
[----:B------:R-:W-:Y:S01]  /*17910*/  FMUL.FTZ R18, R18, UR6 ;  /* 0x0000000612127c20 */ /* 0x000fe20008410000 */
[----:B------:R-:W-:Y:S05]  /*17920*/  FMUL.FTZ R19, R19, UR6 ;  /* 0x0000000613137c20 */ /* 0x000fea0008410000 */
[----:B------:R-:W1:Y:S01]  /*17930*/  MUFU.TANH R143, R9 ;  /* 0x00000009008f7308 */ /* 0x000e620000002400 */
[----:B-----5:R-:W-:Y:S09]  /*17940*/  MOV R0, UR21 ;  /* 0x0000001500007c02 */ /* 0x020ff20008000f00 */
[----:B------:R-:W1:Y:S10]  /*17950*/  MUFU.TANH R142, R10 ;  /* 0x0000000a008e7308 */ /* 0x000e740000002400 */
[----:B------:R5:W1:Y:S10]  /*17960*/  MUFU.TANH R221, R11 ;  /* 0x0000000b00dd7308 */ /* 0x000a740000002400 */
[----:B------:R-:W1:Y:S10]  /*17970*/  MUFU.TANH R245, R12 ;  /* 0x0000000c00f57308 */ /* 0x000e740000002400 */
[----:B------:R-:W1:Y:S01]  /*17980*/  MUFU.TANH R222, R13 ;  /* 0x0000000d00de7308 */ /* 0x000e620000002400 */
[----:B-----5:R-:W5:Y:S01]  /*17990*/  LDSM.16.M88.4 R8, [R2+0xb000] ;  /* 0x00b000000208783b */ /* 0x020f620000000200 */
[-C--:B---3--:R-:W-:Y:S08]  /*179a0*/  HMMA.16816.F32.BF16 R20, R216, R4.reuse, R20 ;  /* 0x00000004d814723c */ /* 0x088ff00000041814 */
[----:B------:R-:W3:Y:S01]  /*179b0*/  MUFU.TANH R220, R14 ;  /* 0x0000000e00dc7308 */ /* 0x000ee20000002400 */
[C---:B------:R-:W-:Y:S09]  /*179c0*/  HMMA.16816.F32.BF16 R24, R208.reuse, R4, R24 ;  /* 0x00000004d018723c */ /* 0x040ff20000041818 */
[----:B------:R2:W1:Y:S01]  /*179d0*/  MUFU.TANH R215, R15 ;  /* 0x0000000f00d77308 */ /* 0x0004620000002400 */
[-C--:B------:R-:W-:Y:S03]  /*179e0*/  HMMA.16816.F32.BF16 R28, R208, R6.reuse, R28 ;  /* 0x00000006d01c723c */ /* 0x080fe6000004181c */
[----:B------:R-:W-:Y:S01]  /*179f0*/  FMUL.FTZ R20, R20, UR6 ;  /* 0x0000000614147c20 */ /* 0x000fe20008410000 */
[----:B------:R-:W-:Y:S01]  /*17a00*/  FMUL.FTZ R21, R21, UR6 ;  /* 0x0000000615157c20 */ /* 0x000fe20008410000 */
[----:B------:R-:W-:Y:S04]  /*17a10*/  FMUL.FTZ R22, R22, UR6 ;  /* 0x0000000616167c20 */ /* 0x000fe80008410000 */
[----:B------:R-:W1:Y:S01]  /*17a20*/  MUFU.TANH R214, R16 ;  /* 0x0000001000d67308 */ /* 0x000e620000002400 */
[----:B------:R-:W-:Y:S01]  /*17a30*/  FMUL.FTZ R23, R23, UR6 ;  /* 0x0000000617177c20 */ /* 0x000fe20008410000 */
[C---:B------:R-:W-:Y:S04]  /*17a40*/  HMMA.16816.F32.BF16 R32, R216.reuse, R6, R32 ;  /* 0x00000006d820723c */ /* 0x040fe80000041820 */
[----:B------:R-:W-:Y:S01]  /*17a50*/  FMUL.FTZ R24, R24, UR6 ;  /* 0x0000000618187c20 */ /* 0x000fe20008410000 */
[----:B------:R-:W-:Y:S03]  /*17a60*/  FMUL.FTZ R26, R26, UR6 ;  /* 0x000000061a1a7c20 */ /* 0x000fe60008410000 */
[----:B------:R-:W1:Y:S01]  /*17a70*/  MUFU.TANH R213, R17 ;  /* 0x0000001100d57308 */ /* 0x000e620000002400 */
[----:B--2---:R2:W4:Y:S01]  /*17a80*/  LDSM.16.M88.4 R12, [R2+0xb800] ;  /* 0x00b80000020c783b */ /* 0x0045220000000200 */
[----:B------:R-:W-:Y:S04]  /*17a90*/  DEPBAR.LE SB0, 0x0 ;  /* 0x000080000000791a */ /* 0x000fe80000000000 */
[----:B------:R-:W-:Y:S04]  /*17aa0*/  FMUL.FTZ R27, R27, UR6 ;  /* 0x000000061b1b7c20 */ /* 0x000fe80008410000 */
[----:B------:R3:W1:Y:S01]  /*17ab0*/  MUFU.TANH R133, R24 ;  /* 0x0000001800857308 */ /* 0x0006620000002400 */
[-C--:B-----5:R-:W-:Y:S01]  /*17ac0*/  HMMA.16816.F32.BF16 R36, R216, R8.reuse, R36 ;  /* 0x00000008d824723c */ /* 0x0a0fe20000041824 */
[----:B------:R-:W-:Y:S08]  /*17ad0*/  BAR.SYNC.DEFER_BLOCKING 0x0 ;  /* 0x0000000000007b1d */ /* 0x000ff00000010000 */
[----:B------:R1:W1:Y:S01]  /*17ae0*/  MUFU.TANH R212, R18 ;  /* 0x0000001200d47308 */ /* 0x0002620000002400 */
[C---:B------:R-:W-:Y:S09]  /*17af0*/  HMMA.16816.F32.BF16 R40, R208.reuse, R8, R40 ;  /* 0x00000008d028723c */ /* 0x040ff20000041828 */
[----:B------:R1:W1:Y:S01]  /*17b00*/  MUFU.TANH R137, R19 ;  /* 0x0000001300897308 */ /* 0x0002620000002400 */
[-C--:B------:R-:W-:Y:S03]  /*17b10*/  HMMA.16816.F32.BF16 R44, R208, R10.reuse, R44 ;  /* 0x0000000ad02c723c */ /* 0x080fe6000004182c */
[----:B--2---:R-:W-:Y:S01]  /*17b20*/  LOP3.LUT R2, R247, 0x6, RZ, 0xc0, !PT ;  /* 0x00000006f7027812 */ /* 0x004fe200078ec0ff */
[----:B---3--:R-:W-:Y:S05]  /*17b30*/  FMUL.FTZ R24, R25, UR6 ;  /* 0x0000000619187c20 */ /* 0x008fea0008410000 */
[----:B------:R2:W3:Y:S01]  /*17b40*/  MUFU.TANH R138, R20 ;  /* 0x00000014008a7308 */ /* 0x0004e20000002400 */
[C---:B------:R-:W-:Y:S01]  /*17b50*/  HMMA.16816.F32.BF16 R48, R216.reuse, R10, R48 ;  /* 0x0000000ad830723c */ /* 0x040fe20000041830 */
[----:B------:R5:W-:Y:S03]  /*17b60*/  STL [R1+0x90], R2 ;  /* 0x0000900201007387 */ /* 0x000be60000100800 */
[----:B------:R-:W-:Y:S05]  /*17b70*/  IMAD R0, R0, 0x40, R2 ;  /* 0x0000004000007824 */ /* 0x000fea00078e0202 */
[----:B------:R2:W1:Y:S01]  /*17b80*/  MUFU.TANH R136, R21 ;  /* 0x0000001500887308 */ /* 0x0004620000002400 */
[-C--:B----4-:R-:W-:Y:S03]  /*17b90*/  HMMA.16816.F32.BF16 R52, R216, R12.reuse, R52 ;  /* 0x0000000cd834723c */ /* 0x090fe60000041834 */
[-C--:B------:R-:W-:Y:S02]  /*17ba0*/  ISETP.GT.AND P6, PT, R237, R0.reuse, PT ;  /* 0x00000000ed00720c */ /* 0x080fe40003fc4270 */
[-C--:B------:R-:W-:Y:S04]  /*17bb0*/  ISETP.GT.AND P5, PT, R244, R0.reuse, PT ;  /* 0x00000000f400720c */ /* 0x080fe80003fa4270 */
[----:B------:R2:W4:Y:S01]  /*17bc0*/  MUFU.TANH R135, R22 ;  /* 0x0000001600877308 */ /* 0x0005220000002400 */
[C---:B------:R-:W-:Y:S04]  /*17bd0*/  HMMA.16816.F32.BF16 R56, R208.reuse, R12, R56 ;  /* 0x0000000cd038723c */ /* 0x040fe80000041838 */
[----:B------:R-:W-:Y:S05]  /*17be0*/  ISETP.GT.AND P2, PT, R242, R0, PT ;  /* 0x00000000f200720c */ /* 0x000fea0003f44270 */
[----:B------:R2:W1:Y:S01]  /*17bf0*/  MUFU.TANH R134, R23 ;  /* 0x0000001700867308 */ /* 0x0004620000002400 */
[-C--:B------:R-:W-:Y:S03]  /*17c00*/  HMMA.16816.F32.BF16 R60, R208, R14.reuse, R60 ;  /* 0x0000000ed03c723c */ /* 0x080fe6000004183c */
[----:B-----5:R-:W-:Y:S06]  /*17c10*/  IADD3 R2, PT, PT, R0, 0x1, RZ ;  /* 0x0000000100027810 */ /* 0x020fec0007ffe0ff */
[----:B------:R-:W1:Y:S01]  /*17c20*/  MUFU.TANH R24, R24 ;  /* 0x0000001800187308 */ /* 0x000e620000002400 */
[----:B------:R-:W-:Y:S01]  /*17c30*/  HMMA.16816.F32.BF16 R64, R216, R14, R64 ;  /* 0x0000000ed840723c */ /* 0x000fe20000041840 */
[----:B------:R-:W-:Y:S08]  /*17c40*/  @!UPT UIADD3 URZ, UPT, UPT, URZ, URZ, URZ ;  /* 0x000000fffffff290 */ /* 0x000ff0000fffe0ff */
[----:B---34-:R-:W-:Y:S11]  /*17c50*/  BRA.U.ANY UP0, `(.L_x_813) ;  /* 0xffffffe500687547 */ /* 0x018ff6000b93ffff */
.L_x_812:
[----:B---3--:R-:W-:Y:S01]  /*17c60*/  FSEL R7, R226, -INF , !P5 ;  /* 0xff800000e2077808 */ /* 0x008fe20006800000 */
[----:B------:R3:W4:Y:S01]  /*17c70*/  MUFU.TANH R16, R26 ;  /* 0x0000001a00107308 */ /* 0x0007220000002400 */
[-C--:B------:R-:W-:Y:S01]  /*17c80*/  ISETP.GT.AND P1, PT, R237, R2.reuse, PT ;  /* 0x00000002ed00720c */ /* 0x080fe20003f24270 */
[----:B------:R-:W-:Y:S01]  /*17c90*/  FMUL.FTZ R31, R31, UR6 ;  /* 0x000000061f1f7c20 */ /* 0x000fe20008410000 */
[----:B------:R-:W-:Y:S01]  /*17ca0*/  ISETP.GT.AND P5, PT, R243, R2, PT ;  /* 0x00000002f300720c */ /* 0x000fe20003fa4270 */
[----:B------:R-:W-:Y:S01]  /*17cb0*/  VIADD R5, R0, 0x9 ;  /* 0x0000000900057836 */ /* 0x000fe20000000000 */
[----:B-1----:R-:W-:Y:S01]  /*17cc0*/  FSEL R4, R246, -INF , !P6 ;  /* 0xff800000f6047808 */ /* 0x002fe20007000000 */
[----:B------:R-:W-:Y:S01]  /*17cd0*/  FMUL.FTZ R28, R28, UR6 ;  /* 0x000000061c1c7c20 */ /* 0x000fe20008410000 */
[----:B------:R-:W-:Y:S03]  /*17ce0*/  FSEL R8, R227, -INF , !P1 ;  /* 0xff800000e3087808 */ /* 0x000fe60004800000 */
[----:B--2---:R1:W-:Y:S01]  /*17cf0*/  MUFU.TANH R22, R31 ;  /* 0x0000001f00167308 */ /* 0x0043e20000002400 */
[----:B------:R-:W-:Y:S01]  /*17d00*/  FSEL R11, R221, -INF , !P5 ;  /* 0xff800000dd0b7808 */ /* 0x000fe20006800000 */
[----:B------:R-:W-:Y:S01]  /*17d10*/  FMUL.FTZ R29, R29, UR6 ;  /* 0x000000061d1d7c20 */ /* 0x000fe20008410000 */
[----:B------:R-:W-:Y:S01]  /*17d20*/  ISETP.GT.AND P0, PT, R243, R0, PT ;  /* 0x00000000f300720c */ /* 0x000fe20003f04270 */
[----:B------:R-:W-:Y:S01]  /*17d30*/  FMUL.FTZ R30, R30, UR6 ;  /* 0x000000061e1e7c20 */ /* 0x000fe20008410000 */
[-C--:B------:R-:W-:Y:S01]  /*17d40*/  ISETP.GT.AND P6, PT, R244, R2.reuse, PT ;  /* 0x00000002f400720c */ /* 0x080fe20003fc4270 */
[----:B------:R-:W-:Y:S01]  /*17d50*/  FMUL.FTZ R36, R36, UR6 ;  /* 0x0000000624247c20 */ /* 0x000fe20008410000 */
[----:B------:R-:W-:Y:S03]  /*17d60*/  ISETP.GT.AND P1, PT, R242, R2, PT ;  /* 0x00000002f200720c */ /* 0x000fe60003f24270 */
[----:B------:R2:W-:Y:S01]  /*17d70*/  MUFU.TANH R17, R27 ;  /* 0x0000001b00117308 */ /* 0x0005e20000002400 */
[-C--:B------:R-:W-:Y:S01]  /*17d80*/  ISETP.GE.AND P5, PT, R0, R239.reuse, PT ;  /* 0x000000ef0000720c */ /* 0x080fe20003fa6270 */
[----:B------:R-:W-:Y:S01]  /*17d90*/  FMUL.FTZ R33, R33, UR6 ;  /* 0x0000000621217c20 */ /* 0x000fe20008410000 */
[----:B------:R-:W-:Y:S01]  /*17da0*/  FSEL R6, R225, -INF , !P6 ;  /* 0xff800000e1067808 */ /* 0x000fe20007000000 */
[----:B------:R-:W-:Y:S01]  /*17db0*/  FMUL.FTZ R32, R32, UR6 ;  /* 0x0000000620207c20 */ /* 0x000fe20008410000 */
[----:B------:R-:W-:Y:S01]  /*17dc0*/  FSEL R209, R4, -INF , !P5 ;  /* 0xff80000004d17808 */ /* 0x000fe20006800000 */
[----:B------:R-:W-:Y:S01]  /*17dd0*/  VIADD R4, R0, 0x11 ;  /* 0x0000001100047836 */ /* 0x000fe20000000000 */
[----:B------:R-:W-:Y:S03]  /*17de0*/  FSEL R13, R224, -INF , !P2 ;  /* 0xff800000e00d7808 */ /* 0x000fe60005000000 */
[----:B------:R4:W-:Y:S01]  /*17df0*/  MUFU.TANH R217, R28 ;  /* 0x0000001c00d97308 */ /* 0x0009e20000002400 */
[----:B------:R-:W-:Y:S01]  /*17e00*/  FSEL R12, R143, -INF , !P1 ;  /* 0xff8000008f0c7808 */ /* 0x000fe20004800000 */
[----:B------:R-:W-:Y:S01]  /*17e10*/  FMUL.FTZ R34, R34, UR6 ;  /* 0x0000000622227c20 */ /* 0x000fe20008410000 */
[----:B------:R-:W-:Y:S01]  /*17e20*/  FSEL R14, R142, -INF , !P0 ;  /* 0xff8000008e0e7808 */ /* 0x000fe20004000000 */
[----:B------:R-:W-:Y:S01]  /*17e30*/  FMUL.FTZ R35, R35, UR6 ;  /* 0x0000000623237c20 */ /* 0x000fe20008410000 */
[C---:B------:R-:W-:Y:S01]  /*17e40*/  ISETP.GE.AND P6, PT, R2.reuse, R239, PT ;  /* 0x000000ef0200720c */ /* 0x040fe20003fc6270 */
[----:B------:R-:W-:Y:S01]  /*17e50*/  FMUL.FTZ R37, R37, UR6 ;  /* 0x0000000625257c20 */ /* 0x000fe20008410000 */
[C---:B------:R-:W-:Y:S03]  /*17e60*/  ISETP.GE.AND P1, PT, R2.reuse, R238, PT ;  /* 0x000000ee0200720c */ /* 0x040fe60003f26270 */
[----:B------:R4:W-:Y:S01]  /*17e70*/  MUFU.TANH R216, R29 ;  /* 0x0000001d00d87308 */ /* 0x0009e20000002400 */
[----:B------:R-:W-:Y:S01]  /*17e80*/  ISETP.GE.AND P0, PT, R2, R240, PT ;  /* 0x000000f00200720c */ /* 0x000fe20003f06270 */
[----:B------:R-:W-:Y:S01]  /*17e90*/  FMUL.FTZ R38, R38, UR6 ;  /* 0x0000000626267c20 */ /* 0x000fe20008410000 */
[-C--:B------:R-:W-:Y:S01]  /*17ea0*/  ISETP.GE.AND P2, PT, R2, R241.reuse, PT ;  /* 0x000000f10200720c */ /* 0x080fe20003f46270 */
[C---:B------:R-:W-:Y:S01]  /*17eb0*/  VIADD R2, R0.reuse, 0x8 ;  /* 0x0000000800027836 */ /* 0x040fe20000000000 */
[----:B------:R-:W-:Y:S01]  /*17ec0*/  ISETP.GE.AND P5, PT, R0, R241, PT ;  /* 0x000000f10000720c */ /* 0x000fe20003fa6270 */
[----:B------:R-:W-:Y:S01]  /*17ed0*/  FMUL.FTZ R39, R39, UR6 ;  /* 0x0000000627277c20 */ /* 0x000fe20008410000 */
[----:B------:R-:W-:Y:S03]  /*17ee0*/  FSEL R208, R8, -INF , !P6 ;  /* 0xff80000008d07808 */ /* 0x000fe60007000000 */
[----:B------:R4:W4:Y:S01]  /*17ef0*/  MUFU.TANH R210, R30 ;  /* 0x0000001e00d27308 */ /* 0x0009220000002400 */
[----:B------:R-:W-:Y:S01]  /*17f00*/  FSEL R143, R7, -INF , !P5 ;  /* 0xff800000078f7808 */ /* 0x000fe20006800000 */
[----:B------:R-:W-:Y:S01]  /*17f10*/  FMUL.FTZ R42, R42, UR6 ;  /* 0x000000062a2a7c20 */ /* 0x000fe20008410000 */
[-C--:B------:R-:W-:Y:S01]  /*17f20*/  ISETP.GT.AND P5, PT, R242, R5.reuse, PT ;  /* 0x00000005f200720c */ /* 0x080fe20003fa4270 */
[----:B------:R-:W-:Y:S01]  /*17f30*/  FMUL.FTZ R40, R40, UR6 ;  /* 0x0000000628287c20 */ /* 0x000fe20008410000 */
[-C--:B------:R-:W-:Y:S01]  /*17f40*/  ISETP.GT.AND P6, PT, R242, R2.reuse, PT ;  /* 0x00000002f200720c */ /* 0x080fe20003fc4270 */
[----:B------:R-:W-:Y:S01]  /*17f50*/  FMUL.FTZ R41, R41, UR6 ;  /* 0x0000000629297c20 */ /* 0x000fe20008410000 */
[----:B------:R-:W-:Y:S03]  /*17f60*/  FSEL R142, R6, -INF , !P2 ;  /* 0xff800000068e7808 */ /* 0x000fe60005000000 */
[----:B------:R4:W-:Y:S01]  /*17f70*/  MUFU.TANH R18, R36 ;  /* 0x0000002400127308 */ /* 0x0009e20000002400 */
[----:B------:R-:W-:Y:S01]  /*17f80*/  FSEL R9, R222, -INF , !P5 ;  /* 0xff800000de097808 */ /* 0x000fe20006800000 */
[----:B------:R-:W-:Y:S01]  /*17f90*/  FMUL.FTZ R43, R43, UR6 ;  /* 0x000000062b2b7c20 */ /* 0x000fe20008410000 */
[----:B------:R-:W-:Y:S01]  /*17fa0*/  ISETP.GT.AND P2, PT, R243, R2, PT ;  /* 0x00000002f300720c */ /* 0x000fe20003f44270 */
[----:B------:R-:W-:Y:S01]  /*17fb0*/  FMUL.FTZ R45, R45, UR6 ;  /* 0x000000062d2d7c20 */ /* 0x000fe20008410000 */
[----:B------:R-:W-:Y:S01]  /*17fc0*/  FSEL R10, R245, -INF , !P6 ;  /* 0xff800000f50a7808 */ /* 0x000fe20007000000 */
[----:B------:R-:W-:Y:S01]  /*17fd0*/  FMUL.FTZ R44, R44, UR6 ;  /* 0x000000062c2c7c20 */ /* 0x000fe20008410000 */
[----:B------:R-:W-:Y:S03]  /*17fe0*/  ISETP.GE.AND P5, PT, R0, R238, PT ;  /* 0x000000ee0000720c */ /* 0x000fe60003fa6270 */
[----:B------:R4:W-:Y:S01]  /*17ff0*/  MUFU.TANH R19, R33 ;  /* 0x0000002100137308 */ /* 0x0009e20000002400 */
[----:B------:R-:W-:Y:S01]  /*18000*/  FSEL R25, R12, -INF , !P1 ;  /* 0xff8000000c197808 */ /* 0x000fe20004800000 */
[----:B------:R-:W-:Y:S01]  /*18010*/  FMUL.FTZ R46, R46, UR6 ;  /* 0x000000062e2e7c20 */ /* 0x000fe20008410000 */
[-C--:B------:R-:W-:Y:S01]  /*18020*/  ISETP.GT.AND P6, PT, R243, R5.reuse, PT ;  /* 0x00000005f300720c */ /* 0x080fe20003fc4270 */
[----:B------:R-:W-:Y:S01]  /*18030*/  FMUL.FTZ R47, R47, UR6 ;  /* 0x000000062f2f7c20 */ /* 0x000fe20008410000 */
[----:B------:R-:W-:Y:S01]  /*18040*/  ISETP.GT.AND P1, PT, R244, R2, PT ;  /* 0x00000002f400720c */ /* 0x000fe20003f24270 */
[----:B------:R-:W-:Y:S01]  /*18050*/  FMUL.FTZ R51, R51, UR6 ;  /* 0x0000000633337c20 */ /* 0x000fe20008410000 */
[----:B------:R-:W-:Y:S03]  /*18060*/  FSEL R8, R220, -INF , !P2 ;  /* 0xff800000dc087808 */ /* 0x000fe60005000000 */
[----:B------:R4:W-:Y:S01]  /*18070*/  MUFU.TANH R211, R32 ;  /* 0x0000002000d37308 */ /* 0x0009e20000002400 */
[----:B---3--:R-:W-:Y:S01]  /*18080*/  FSEL R26, R13, -INF , !P5 ;  /* 0xff8000000d1a7808 */ /* 0x008fe20006800000 */
[----:B------:R-:W-:Y:S01]  /*18090*/  FMUL.FTZ R48, R48, UR6 ;  /* 0x0000000630307c20 */ /* 0x000fe20008410000 */
[----:B------:R-:W-:Y:S01]  /*180a0*/  ISETP.GE.AND P2, PT, R0, R240, PT ;  /* 0x000000f00000720c */ /* 0x000fe20003f46270 */
[----:B------:R-:W-:Y:S01]  /*180b0*/  FMUL.FTZ R49, R49, UR6 ;  /* 0x0000000631317c20 */ /* 0x000fe20008410000 */
[----:B------:R-:W-:Y:S01]  /*180c0*/  FSEL R13, R212, -INF , !P1 ;  /* 0xff800000d40d7808 */ /* 0x000fe20004800000 */
[----:B------:R-:W-:Y:S01]  /*180d0*/  FMUL.FTZ R50, R50, UR6 ;  /* 0x0000000632327c20 */ /* 0x000fe20008410000 */
[----:B------:R-:W-:Y:S03]  /*180e0*/  FSEL R7, R215, -INF , !P6 ;  /* 0xff800000d7077808 */ /* 0x000fe60007000000 */
[----:B------:R-:W3:Y:S01]  /*180f0*/  MUFU.TANH R34, R34 ;  /* 0x0000002200227308 */ /* 0x000ee20000002400 */
[C---:B------:R-:W-:Y:S01]  /*18100*/  ISETP.GT.AND P6, PT, R237.reuse, R2, PT ;  /* 0x00000002ed00720c */ /* 0x040fe20003fc4270 */
[----:B------:R-:W-:Y:S01]  /*18110*/  FMUL.FTZ R56, R56, UR6 ;  /* 0x0000000638387c20 */ /* 0x000fe20008410000 */
[-C--:B------:R-:W-:Y:S01]  /*18120*/  ISETP.GT.AND P5, PT, R237, R5.reuse, PT ;  /* 0x00000005ed00720c */ /* 0x080fe20003fa4270 */
[----:B------:R-:W-:Y:S01]  /*18130*/  FMUL.FTZ R52, R52, UR6 ;  /* 0x0000000634347c20 */ /* 0x000fe20008410000 */
[----:B------:R-:W-:Y:S01]  /*18140*/  ISETP.GT.AND P1, PT, R244, R5, PT ;  /* 0x00000005f400720c */ /* 0x000fe20003f24270 */
[----:B------:R-:W-:Y:S01]  /*18150*/  FMUL.FTZ R53, R53, UR6 ;  /* 0x0000000635357c20 */ /* 0x000fe20008410000 */
[----:B-1----:R-:W-:Y:S03]  /*18160*/  FSEL R31, R14, -INF , !P2 ;  /* 0xff8000000e1f7808 */ /* 0x002fe60005000000 */
[----:B------:R-:W1:Y:S01]  /*18170*/  MUFU.TANH R35, R35 ;  /* 0x0000002300237308 */ /* 0x000e620000002400 */
[----:B------:R-:W-:Y:S01]  /*18180*/  ISETP.GE.AND P2, PT, R2, R238, PT ;  /* 0x000000ee0200720c */ /* 0x000fe20003f46270 */
[----:B------:R-:W-:Y:S01]  /*18190*/  FMUL.FTZ R61, R61, UR6 ;  /* 0x000000063d3d7c20 */ /* 0x000fe20008410000 */
[----:B------:R-:W-:Y:S01]  /*181a0*/  FSEL R215, R11, -INF , !P0 ;  /* 0xff8000000bd77808 */ /* 0x000fe20004000000 */
[----:B------:R-:W-:Y:S01]  /*181b0*/  FMUL.FTZ R57, R57, UR6 ;  /* 0x0000000639397c20 */ /* 0x000fe20008410000 */
[----:B------:R-:W-:Y:S01]  /*181c0*/  FSEL R15, R214, -INF , !P6 ;  /* 0xff800000d60f7808 */ /* 0x000fe20007000000 */
[----:B------:R-:W-:Y:S01]  /*181d0*/  FMUL.FTZ R60, R60, UR6 ;  /* 0x000000063c3c7c20 */ /* 0x000fe20008410000 */
[----:B------:R-:W-:Y:S03]  /*181e0*/  FSEL R14, R213, -INF , !P5 ;  /* 0xff800000d50e7808 */ /* 0x000fe60006800000 */
[----:B------:R-:W1:Y:S01]  /*181f0*/  MUFU.TANH R37, R37 ;  /* 0x0000002500257308 */ /* 0x000e620000002400 */
[----:B------:R-:W-:Y:S01]  /*18200*/  FSEL R6, R137, -INF , !P1 ;  /* 0xff80000089067808 */ /* 0x000fe20004800000 */
[----:B------:R-:W-:Y:S01]  /*18210*/  FMUL.FTZ R55, R55, UR6 ;  /* 0x0000000637377c20 */ /* 0x000fe20008410000 */
[----:B------:R-:W-:Y:S01]  /*18220*/  ISETP.GE.AND P0, PT, R2, R240, PT ;  /* 0x000000f00200720c */ /* 0x000fe20003f06270 */
[----:B------:R-:W-:Y:S01]  /*18230*/  FMUL.FTZ R62, R62, UR6 ;  /* 0x000000063e3e7c20 */ /* 0x000fe20008410000 */
[C---:B------:R-:W-:Y:S01]  /*18240*/  ISETP.GE.AND P6, PT, R2.reuse, R239, PT ;  /* 0x000000ef0200720c */ /* 0x040fe20003fc6270 */
[----:B------:R-:W-:Y:S01]  /*18250*/  FMUL.FTZ R63, R63, UR6 ;  /* 0x000000063f3f7c20 */ /* 0x000fe20008410000 */
[----:B------:R-:W-:Y:S03]  /*18260*/  ISETP.GE.AND P5, PT, R2, R241, PT ;  /* 0x000000f10200720c */ /* 0x000fe60003fa6270 */
[----:B------:R-:W1:Y:S01]  /*18270*/  MUFU.TANH R38, R38 ;  /* 0x0000002600267308 */ /* 0x000e620000002400 */
[----:B------:R-:W-:Y:S01]  /*18280*/  ISETP.GE.AND P1, PT, R5, R238, PT ;  /* 0x000000ee0500720c */ /* 0x000fe20003f26270 */
[----:B------:R-:W-:Y:S01]  /*18290*/  FMUL.FTZ R54, R54, UR6 ;  /* 0x0000000636367c20 */ /* 0x000fe20008410000 */
[----:B------:R-:W-:Y:S01]  /*182a0*/  IADD3 R2, PT, PT, R0, 0x10, RZ ;  /* 0x0000001000027810 */ /* 0x000fe20007ffe0ff */
[----:B------:R-:W-:Y:S01]  /*182b0*/  FMUL.FTZ R58, R58, UR6 ;  /* 0x000000063a3a7c20 */ /* 0x000fe20008410000 */
[----:B------:R-:W-:Y:S01]  /*182c0*/  FSEL R20, R10, -INF , !P2 ;  /* 0xff8000000a147808 */ /* 0x000fe20005000000 */
[----:B------:R-:W-:Y:S01]  /*182d0*/  FMUL.FTZ R59, R59, UR6 ;  /* 0x000000063b3b7c20 */ /* 0x000fe20008410000 */
[----:B------:R-:W-:Y:S03]  /*182e0*/  FSEL R21, R9, -INF , !P1 ;  /* 0xff80000009157808 */ /* 0x000fe60004800000 */
[----:B------:R-:W1:Y:S01]  /*182f0*/  MUFU.TANH R39, R39 ;  /* 0x0000002700277308 */ /* 0x000e620000002400 */
[----:B------:R-:W-:Y:S01]  /*18300*/  ISETP.GE.AND P2, PT, R5, R240, PT ;  /* 0x000000f00500720c */ /* 0x000fe20003f46270 */
[----:B------:R-:W-:Y:S01]  /*18310*/  FMUL.FTZ R65, R65, UR6 ;  /* 0x0000000641417c20 */ /* 0x000fe20008410000 */
[-C--:B------:R-:W-:Y:S01]  /*18320*/  ISETP.GT.AND P1, PT, R237, R2.reuse, PT ;  /* 0x00000002ed00720c */ /* 0x080fe20003f24270 */
[----:B------:R-:W-:Y:S01]  /*18330*/  FMUL.FTZ R67, R67, UR6 ;  /* 0x0000000643437c20 */ /* 0x000fe20008410000 */
[----:B--2---:R-:W-:Y:S01]  /*18340*/  FSEL R27, R7, -INF , !P2 ;  /* 0xff800000071b7808 */ /* 0x004fe20005000000 */
[----:B------:R-:W-:Y:S01]  /*18350*/  STL [R1+0xac], R236 ;  /* 0x0000acec01007387 */ /* 0x000fe20000100800 */
[----:B------:R-:W-:Y:S03]  /*18360*/  ISETP.GT.AND P2, PT, R244, R2, PT ;  /* 0x00000002f400720c */ /* 0x000fe60003f44270 */
[----:B------:R-:W2:Y:S01]  /*18370*/  MUFU.TANH R42, R42 ;  /* 0x0000002a002a7308 */ /* 0x000ea20000002400 */
[----:B------:R-:W-:Y:S01]  /*18380*/  FSEL R12, R138, -INF , !P1 ;  /* 0xff8000008a0c7808 */ /* 0x000fe20004800000 */
[----:B------:R-:W-:Y:S01]  /*18390*/  STL [R1+0xa8], R231 ;  /* 0x0000a8e701007387 */ /* 0x000fe20000100800 */
[----:B------:R-:W-:Y:S01]  /*183a0*/  FSEL R23, R8, -INF , !P0 ;  /* 0xff80000008177808 */ /* 0x000fe20004000000 */
[----:B------:R-:W-:Y:S01]  /*183b0*/  FMUL.FTZ R64, R64, UR6 ;  /* 0x0000000640407c20 */ /* 0x000fe20008410000 */
[----:B------:R-:W-:Y:S01]  /*183c0*/  ISETP.GE.AND P1, PT, R5, R239, PT ;  /* 0x000000ef0500720c */ /* 0x000fe20003f26270 */
[----:B------:R-:W-:Y:S01]  /*183d0*/  STL [R1+0xa4], R230 ;  /* 0x0000a4e601007387 */ /* 0x000fe20000100800 */
[-C--:B------:R-:W-:Y:S03]  /*183e0*/  ISETP.GT.AND P0, PT, R237, R4.reuse, PT ;  /* 0x00000004ed00720c */ /* 0x080fe60003f04270 */
[----:B------:R-:W2:Y:S01]  /*183f0*/  MUFU.TANH R40, R40 ;  /* 0x0000002800287308 */ /* 0x000ea20000002400 */
[----:B------:R-:W-:Y:S01]  /*18400*/  FSEL R10, R135, -INF , !P2 ;  /* 0xff800000870a7808 */ /* 0x000fe20005000000 */
[----:B------:R-:W-:Y:S01]  /*18410*/  STL [R1+0xa0], R228 ;  /* 0x0000a0e401007387 */ /* 0x000fe20000100800 */
[----:B------:R-:W-:Y:S01]  /*18420*/  ISETP.GT.AND P2, PT, R244, R4, PT ;  /* 0x00000004f400720c */ /* 0x000fe20003f44270 */
[----:B------:R-:W-:Y:S01]  /*18430*/  FMUL.FTZ R66, R66, UR6 ;  /* 0x0000000642427c20 */ /* 0x000fe20008410000 */
[----:B----4-:R-:W-:Y:S01]  /*18440*/  FSEL R28, R14, -INF , !P1 ;  /* 0xff8000000e1c7808 */ /* 0x010fe20004800000 */
[----:B------:R-:W-:Y:S01]  /*18450*/  STL [R1+0xb0], R242 ;  /* 0x0000b0f201007387 */ /* 0x000fe20000100800 */
[-C--:B------:R-:W-:Y:S03]  /*18460*/  ISETP.GT.AND P1, PT, R243, R2.reuse, PT ;  /* 0x00000002f300720c */ /* 0x080fe60003f24270 */
[----:B------:R-:W4:Y:S01]  /*18470*/  MUFU.TANH R41, R41 ;  /* 0x0000002900297308 */ /* 0x000f220000002400 */
[----:B------:R-:W-:Y:S01]  /*18480*/  FSEL R11, R136, -INF , !P0 ;  /* 0xff800000880b7808 */ /* 0x000fe20004000000 */
[----:B------:R-:W-:Y:S01]  /*18490*/  STL [R1+0xb4], R238 ;  /* 0x0000b4ee01007387 */ /* 0x000fe20000100800 */
[-C--:B------:R-:W-:Y:S01]  /*184a0*/  ISETP.GE.AND P0, PT, R5, R241.reuse, PT ;  /* 0x000000f10500720c */ /* 0x080fe20003f06270 */
[----:B------:R-:W-:Y:S01]  /*184b0*/  UISETP.GT.AND UP0, UPT, UR21, UR19, UPT ;  /* 0x000000131500728c */ /* 0x000fe2000bf04270 */
[----:B------:R-:W-:Y:S01]  /*184c0*/  FSEL R7, R134, -INF , !P2 ;  /* 0xff80000086077808 */ /* 0x000fe20005000000 */
[----:B------:R-:W-:Y:S01]  /*184d0*/  STL [R1+0xb8], R243 ;  /* 0x0000b8f301007387 */ /* 0x000fe20000100800 */
[----:B------:R-:W-:Y:S03]  /*184e0*/  FSEL R29, R15, -INF , !P6 ;  /* 0xff8000000f1d7808 */ /* 0x000fe60007000000 */
[----:B------:R-:W4:Y:S01]  /*184f0*/  MUFU.TANH R43, R43 ;  /* 0x0000002b002b7308 */ /* 0x000f220000002400 */
[C---:B------:R-:W-:Y:S01]  /*18500*/  ISETP.GT.AND P2, PT, R242.reuse, R2, PT ;  /* 0x00000002f200720c */ /* 0x040fe20003f44270 */
[----:B------:R-:W-:Y:S01]  /*18510*/  STL [R1+0xbc], R240 ;  /* 0x0000bcf001007387 */ /* 0x000fe20000100800 */
[----:B------:R-:W-:Y:S01]  /*18520*/  ISETP.GT.AND P6, PT, R242, R4, PT ;  /* 0x00000004f200720c */ /* 0x000fe20003fc4270 */
[----:B------:R-:W-:Y:S01]  /*18530*/  UIADD3 UR21, UPT, UPT, UR21, -0x1, URZ ;  /* 0xffffffff15157890 */ /* 0x000fe2000fffe0ff */
[----:B------:R-:W-:Y:S01]  /*18540*/  FSEL R30, R6, -INF , !P0 ;  /* 0xff800000061e7808 */ /* 0x000fe20004000000 */
[----:B------:R-:W-:Y:S01]  /*18550*/  STL [R1+0xc0], R237 ;  /* 0x0000c0ed01007387 */ /* 0x000fe20000100800 */
[----:B------:R-:W-:Y:S03]  /*18560*/  FSEL R36, R13, -INF , !P5 ;  /* 0xff8000000d247808 */ /* 0x000fe60006800000 */
[----:B------:R-:W4:Y:S01]  /*18570*/  MUFU.TANH R45, R45 ;  /* 0x0000002d002d7308 */ /* 0x000f220000002400 */
[C---:B------:R-:W-:Y:S01]  /*18580*/  ISETP.GE.AND P0, PT, R2.reuse, R241, PT ;  /* 0x000000f10200720c */ /* 0x040fe20003f06270 */
[----:B------:R-:W-:Y:S01]  /*18590*/  STL [R1+0xc4], R239 ;  /* 0x0000c4ef01007387 */ /* 0x000fe20000100800 */
[----:B------:R-:W-:Y:S02]  /*185a0*/  ISETP.GE.AND P5, PT, R2, R239, PT ;  /* 0x000000ef0200720c */ /* 0x000fe40003fa6270 */
[----:B------:R-:W-:Y:S01]  /*185b0*/  IADD3 R5, PT, PT, R0, 0x19, RZ ;  /* 0x0000001900057810 */ /* 0x000fe20007ffe0ff */
[----:B------:R-:W-:Y:S01]  /*185c0*/  STL [R1+0xc8], R244 ;  /* 0x0000c8f401007387 */ /* 0x000fe20000100800 */
[----:B------:R-:W-:Y:S03]  /*185d0*/  FSEL R9, R133, -INF , !P2 ;  /* 0xff80000085097808 */ /* 0x000fe60005000000 */
[----:B------:R-:W4:Y:S01]  /*185e0*/  MUFU.TANH R44, R44 ;  /* 0x0000002c002c7308 */ /* 0x000f220000002400 */
[----:B------:R-:W-:Y:S02]  /*185f0*/  FSEL R8, R24, -INF , !P6 ;  /* 0xff80000018087808 */ /* 0x000fe40007000000 */
[C---:B------:R-:W-:Y:S02]  /*18600*/  ISETP.GE.AND P2, PT, R2.reuse, R238, PT ;  /* 0x000000ee0200720c */ /* 0x040fe40003f46270 */
[----:B------:R-:W-:Y:S01]  /*18610*/  ISETP.GE.AND P6, PT, R2, R240, PT ;  /* 0x000000f00200720c */ /* 0x000fe20003fc6270 */
[----:B------:R-:W-:Y:S01]  /*18620*/  VIADD R2, R0, 0x18 ;  /* 0x0000001800027836 */ /* 0x000fe20000000000 */
[----:B------:R-:W-:Y:S03]  /*18630*/  FSEL R218, R10, -INF , !P0 ;  /* 0xff8000000ada7808 */ /* 0x000fe60004000000 */
[----:B------:R-:W4:Y:S01]  /*18640*/  MUFU.TANH R46, R46 ;  /* 0x0000002e002e7308 */ /* 0x000f220000002400 */
[----:B------:R-:W-:Y:S02]  /*18650*/  ISETP.GT.AND P0, PT, R242, R5, PT ;  /* 0x00000005f200720c */ /* 0x000fe40003f04270 */
[----:B------:R-:W-:Y:S02]  /*18660*/  FSEL R33, R12, -INF , !P5 ;  /* 0xff8000000c217808 */ /* 0x000fe40006800000 */
[----:B------:R-:W-:Y:S02]  /*18670*/  ISETP.GE.AND P5, PT, R4, R241, PT ;  /* 0x000000f10400720c */ /* 0x000fe40003fa6270 */
[----:B------:R-:W-:Y:S03]  /*18680*/  FSEL R251, R9, -INF , !P2 ;  /* 0xff80000009fb7808 */ /* 0x000fe60005000000 */
[----:B------:R-:W4:Y:S01]  /*18690*/  MUFU.TANH R47, R47 ;  /* 0x0000002f002f7308 */ /* 0x000f220000002400 */
[----:B------:R-:W-:Y:S02]  /*186a0*/  FSEL R219, R7, -INF , !P5 ;  /* 0xff80000007db7808 */ /* 0x000fe40006800000 */
[----:B------:R-:W-:Y:S02]  /*186b0*/  ISETP.GT.AND P5, PT, R243, R2, PT ;  /* 0x00000002f300720c */ /* 0x000fe40003fa4270 */
[----:B------:R-:W-:Y:S05]  /*186c0*/  ISETP.GT.AND P2, PT, R237, R5, PT ;  /* 0x00000005ed00720c */ /* 0x000fea0003f44270 */
[----:B------:R-:W-:Y:S10]  /*186d0*/  MUFU.TANH R49, R49 ;  /* 0x0000003100317308 */ /* 0x000ff40000002400 */
        /* <DEDUP_REMOVED lines=8> */
[----:B------:R-:W-:Y:S01]  /*18760*/  MUFU.TANH R64, R64 ;  /* 0x0000004000407308 */ /* 0x000fe20000002400 */
[----:B------:R-:W-:Y:S02]  /*18770*/  FSEL R16, R16, -INF , !P1 ;  /* 0xff80000010107808 */ /* 0x000fe40004800000 */
[----:B------:R-:W-:Y:S02]  /*18780*/  ISETP.GT.AND P1, PT, R243, R4, PT ;  /* 0x00000004f300720c */ /* 0x000fe40003f24270 */
[----:B------:R-:W-:Y:S02]  /*18790*/  FSEL R10, R210, -INF , !P5 ;  /* 0xff800000d20a7808 */ /* 0x000fe40006800000 */
[----:B------:R-:W-:Y:S02]  /*187a0*/  FSEL R6, R17, -INF , !P1 ;  /* 0xff80000011067808 */ /* 0x000fe40004800000 */
[C---:B------:R-:W-:Y:S02]  /*187b0*/  ISETP.GE.AND P1, PT, R4.reuse, R239, PT ;  /* 0x000000ef0400720c */ /* 0x040fe40003f26270 */
[----:B------:R-:W-:Y:S02]  /*187c0*/  ISETP.GE.AND P5, PT, R4, R240, PT ;  /* 0x000000f00400720c */ /* 0x000fe40003fa6270 */
[----:B------:R-:W-:Y:S02]  /*187d0*/  FSEL R32, R11, -INF , !P1 ;  /* 0xff8000000b207808 */ /* 0x000fe40004800000 */
[----:B------:R-:W-:Y:S02]  /*187e0*/  ISETP.GT.AND P1, PT, R242, R2, PT ;  /* 0x00000002f200720c */ /* 0x000fe40003f24270 */
[----:B------:R-:W-:Y:S01]  /*187f0*/  FSEL R11, R216, -INF , !P0 ;  /* 0xff800000d80b7808 */ /* 0x000fe20004000000 */
[----:B------:R-:W-:Y:S01]  /*18800*/  IMAD.MOV.U32 R216, RZ, RZ, R218 ;  /* 0x000000ffffd87224 */ /* 0x000fe200078e00da */
[----:B------:R-:W-:Y:S01]  /*18810*/  ISETP.GE.AND P0, PT, R4, R238, PT ;  /* 0x000000ee0400720c */ /* 0x000fe20003f06270 */
[----:B------:R-:W-:Y:S01]  /*18820*/  VIADD R4, R0, 0x21 ;  /* 0x0000002100047836 */ /* 0x000fe20000000000 */
[----:B------:R-:W-:Y:S02]  /*18830*/  FSEL R12, R217, -INF , !P1 ;  /* 0xff800000d90c7808 */ /* 0x000fe40004800000 */
[-C--:B------:R-:W-:Y:S02]  /*18840*/  ISETP.GT.AND P1, PT, R243, R5.reuse, PT ;  /* 0x00000005f300720c */ /* 0x080fe40003f24270 */
[----:B------:R-:W-:Y:S02]  /*18850*/  FSEL R252, R8, -INF , !P0 ;  /* 0xff80000008fc7808 */ /* 0x000fe40004000000 */
[-C--:B------:R-:W-:Y:S02]  /*18860*/  ISETP.GT.AND P0, PT, R244, R2.reuse, PT ;  /* 0x00000002f400720c */ /* 0x080fe40003f04270 */
[----:B------:R-:W-:Y:S02]  /*18870*/  FSEL R7, R22, -INF , !P1 ;  /* 0xff80000016077808 */ /* 0x000fe40004800000 */
[----:B------:R-:W-:Y:S01]  /*18880*/  ISETP.GT.AND P1, PT, R237, R2, PT ;  /* 0x00000002ed00720c */ /* 0x000fe20003f24270 */
[----:B------:R-:W-:Y:S01]  /*18890*/  MUFU.TANH R22, R51 ;  /* 0x0000003300167308 */ /* 0x000fe20000002400 */
[----:B---3--:R-:W-:Y:S02]  /*188a0*/  FSEL R14, R34, -INF , !P0 ;  /* 0xff800000220e7808 */ /* 0x008fe40004000000 */
[----:B------:R-:W-:Y:S02]  /*188b0*/  FSEL R220, R6, -INF , !P5 ;  /* 0xff80000006dc7808 */ /* 0x000fe40006800000 */
[----:B------:R-:W-:Y:S02]  /*188c0*/  ISETP.GT.AND P0, PT, R244, R5, PT ;  /* 0x00000005f400720c */ /* 0x000fe40003f04270 */
[----:B------:R-:W-:Y:S03]  /*188d0*/  ISETP.GE.AND P5, PT, R2, R240, PT ;  /* 0x000000f00200720c */ /* 0x000fe60003fa6270 */
[----:B------:R-:W3:Y:S01]  /*188e0*/  MUFU.TANH R34, R48 ;  /* 0x0000003000227308 */ /* 0x000ee20000002400 */
[----:B------:R-:W-:Y:S02]  /*188f0*/  FSEL R223, R16, -INF , !P6 ;  /* 0xff80000010df7808 */ /* 0x000fe40007000000 */
[----:B------:R-:W-:Y:S02]  /*18900*/  FSEL R9, R211, -INF , !P1 ;  /* 0xff800000d3097808 */ /* 0x000fe40004800000 */
[----:B------:R-:W-:Y:S02]  /*18910*/  FSEL R8, R19, -INF , !P2 ;  /* 0xff80000013087808 */ /* 0x000fe40005000000 */
[CC--:B------:R-:W-:Y:S03]  /*18920*/  ISETP.GE.AND P6, PT, R2.reuse, R238.reuse, PT ;  /* 0x000000ee0200720c */ /* 0x0c0fe60003fc6270 */
[----:B------:R-:W-:Y:S01]  /*18930*/  MUFU.TANH R16, R54 ;  /* 0x0000003600107308 */ /* 0x000fe20000002400 */
[C---:B------:R-:W-:Y:S02]  /*18940*/  ISETP.GE.AND P1, PT, R2.reuse, R239, PT ;  /* 0x000000ef0200720c */ /* 0x040fe40003f26270 */
[----:B-1----:R-:W-:Y:S02]  /*18950*/  FSEL R6, R35, -INF , !P0 ;  /* 0xff80000023067808 */ /* 0x002fe40004000000 */
[----:B------:R-:W-:Y:S01]  /*18960*/  ISETP.GE.AND P2, PT, R2, R241, PT ;  /* 0x000000f10200720c */ /* 0x000fe20003f46270 */
[----:B------:R-:W-:Y:S01]  /*18970*/  VIADD R2, R0, 0x20 ;  /* 0x0000002000027836 */ /* 0x000fe20000000000 */
[----:B------:R-:W-:Y:S03]  /*18980*/  ISETP.GE.AND P0, PT, R5, R238, PT ;  /* 0x000000ee0500720c */ /* 0x000fe60003f06270 */
[----:B------:R1:W3:Y:S01]  /*18990*/  MUFU.TANH R35, R50 ;  /* 0x0000003200237308 */ /* 0x0002e20000002400 */
[----:B------:R-:W-:Y:S02]  /*189a0*/  FSEL R250, R10, -INF , !P5 ;  /* 0xff8000000afa7808 */ /* 0x000fe40006800000 */
[----:B------:R-:W-:Y:S02]  /*189b0*/  ISETP.GT.AND P5, PT, R237, R4, PT ;  /* 0x00000004ed00720c */ /* 0x000fe40003fa4270 */
[----:B------:R-:W-:Y:S02]  /*189c0*/  FSEL R249, R12, -INF , !P6 ;  /* 0xff8000000cf97808 */ /* 0x000fe40007000000 */
[----:B------:R-:W-:Y:S02]  /*189d0*/  ISETP.GE.AND P6, PT, R5, R240, PT ;  /* 0x000000f00500720c */ /* 0x000fe40003fc6270 */
[----:B------:R-:W-:Y:S02]  /*189e0*/  FSEL R248, R11, -INF , !P0 ;  /* 0xff8000000bf87808 */ /* 0x000fe40004000000 */
[-C--:B------:R-:W-:Y:S02]  /*189f0*/  ISETP.GT.AND P0, PT, R237, R2.reuse, PT ;  /* 0x00000002ed00720c */ /* 0x080fe40003f04270 */
[----:B------:R-:W-:Y:S02]  /*18a00*/  FSEL R11, R37, -INF , !P5 ;  /* 0xff800000250b7808 */ /* 0x000fe40006800000 */
[----:B------:R-:W-:Y:S02]  /*18a10*/  ISETP.GE.AND P5, PT, R5, R239, PT ;  /* 0x000000ef0500720c */ /* 0x000fe40003fa6270 */
[----:B------:R-:W-:Y:S01]  /*18a20*/  FSEL R210, R7, -INF , !P6 ;  /* 0xff80000007d27808 */ /* 0x000fe20007000000 */
[----:B-1----:R-:W-:Y:S01]  /*18a30*/  IMAD.MOV.U32 R50, RZ, RZ, R219 ;  /* 0x000000ffff327224 */ /* 0x002fe200078e00db */
[----:B------:R-:W-:Y:S02]  /*18a40*/  ISETP.GT.AND P6, PT, R244, R2, PT ;  /* 0x00000002f400720c */ /* 0x000fe40003fc4270 */
[----:B------:R-:W-:Y:S02]  /*18a50*/  FSEL R13, R18, -INF , !P0 ;  /* 0xff800000120d7808 */ /* 0x000fe40004000000 */
[----:B------:R-:W-:Y:S02]  /*18a60*/  ISETP.GT.AND P0, PT, R244, R4, PT ;  /* 0x00000004f400720c */ /* 0x000fe40003f04270 */
[----:B------:R-:W-:Y:S02]  /*18a70*/  FSEL R19, R8, -INF , !P5 ;  /* 0xff80000008137808 */ /* 0x000fe40006800000 */
[-C--:B------:R-:W-:Y:S02]  /*18a80*/  ISETP.GT.AND P5, PT, R243, R2.reuse, PT ;  /* 0x00000002f300720c */ /* 0x080fe40003fa4270 */
[----:B------:R-:W-:Y:S02]  /*18a90*/  FSEL R12, R38, -INF , !P6 ;  /* 0xff800000260c7808 */ /* 0x000fe40007000000 */
[----:B------:R-:W-:Y:S02]  /*18aa0*/  ISETP.GE.AND P6, PT, R5, R241, PT ;  /* 0x000000f10500720c */ /* 0x000fe40003fc6270 */
[----:B------:R-:W-:Y:S02]  /*18ab0*/  FSEL R7, R39, -INF , !P0 ;  /* 0xff80000027077808 */ /* 0x000fe40004000000 */
[----:B------:R-:W-:Y:S02]  /*18ac0*/  FSEL R15, R14, -INF , !P2 ;  /* 0xff8000000e0f7808 */ /* 0x000fe40005000000 */
[----:B------:R-:W-:Y:S02]  /*18ad0*/  FSEL R24, R9, -INF , !P1 ;  /* 0xff80000009187808 */ /* 0x000fe40004800000 */
[C---:B------:R-:W-:Y:S02]  /*18ae0*/  ISETP.GT.AND P0, PT, R242.reuse, R2, PT ;  /* 0x00000002f200720c */ /* 0x040fe40003f04270 */
[-C--:B------:R-:W-:Y:S02]  /*18af0*/  ISETP.GT.AND P1, PT, R242, R4.reuse, PT ;  /* 0x00000004f200720c */ /* 0x080fe40003f24270 */
[----:B--2---:R-:W-:Y:S02]  /*18b00*/  FSEL R14, R42, -INF , !P5 ;  /* 0xff8000002a0e7808 */ /* 0x004fe40006800000 */
[----:B------:R-:W-:Y:S02]  /*18b10*/  ISETP.GT.AND P5, PT, R243, R4, PT ;  /* 0x00000004f300720c */ /* 0x000fe40003fa4270 */
[----:B------:R-:W-:Y:S02]  /*18b20*/  FSEL R37, R6, -INF , !P6 ;  /* 0xff80000006257808 */ /* 0x000fe40007000000 */
[C---:B------:R-:W-:Y:S02]  /*18b30*/  ISETP.GE.AND P2, PT, R2.reuse, R239, PT ;  /* 0x000000ef0200720c */ /* 0x040fe40003f46270 */
[----:B------:R-:W-:Y:S02]  /*18b40*/  ISETP.GE.AND P6, PT, R2, R241, PT ;  /* 0x000000f10200720c */ /* 0x000fe40003fc6270 */
[----:B------:R-:W-:Y:S02]  /*18b50*/  FSEL R10, R40, -INF , !P0 ;  /* 0xff800000280a7808 */ /* 0x000fe40004000000 */
[----:B----4-:R-:W-:Y:S02]  /*18b60*/  FSEL R9, R41, -INF , !P1 ;  /* 0xff80000029097808 */ /* 0x010fe40004800000 */
[C---:B------:R-:W-:Y:S02]  /*18b70*/  ISETP.GE.AND P0, PT, R2.reuse, R238, PT ;  /* 0x000000ee0200720c */ /* 0x040fe40003f06270 */
[----:B------:R-:W-:Y:S01]  /*18b80*/  ISETP.GE.AND P1, PT, R2, R240, PT ;  /* 0x000000f00200720c */ /* 0x000fe20003f26270 */
[C---:B------:R-:W-:Y:S01]  /*18b90*/  VIADD R2, R0.reuse, 0x28 ;  /* 0x0000002800027836 */ /* 0x040fe20000000000 */
[----:B------:R-:W-:Y:S02]  /*18ba0*/  IADD3 R5, PT, PT, R0, 0x29, RZ ;  /* 0x0000002900057810 */ /* 0x000fe40007ffe0ff */
[----:B------:R-:W-:Y:S01]  /*18bb0*/  FSEL R8, R43, -INF , !P5 ;  /* 0xff8000002b087808 */ /* 0x000fe20006800000 */
[----:B------:R-:W-:Y:S01]  /*18bc0*/  IMAD.MOV.U32 R43, RZ, RZ, R15 ;  /* 0x000000ffff2b7224 */ /* 0x000fe200078e000f */
[----:B------:R-:W-:Y:S01]  /*18bd0*/  ISETP.GE.AND P5, PT, R4, R239, PT ;  /* 0x000000ef0400720c */ /* 0x000fe20003fa6270 */
[----:B------:R-:W-:Y:S01]  /*18be0*/  MUFU.TANH R15, R55 ;  /* 0x00000037000f7308 */ /* 0x000fe20000002400 */
[----:B------:R-:W-:Y:S02]  /*18bf0*/  FSEL R18, R13, -INF , !P2 ;  /* 0xff8000000d127808 */ /* 0x000fe40005000000 */
[----:B------:R-:W-:Y:S02]  /*18c00*/  FSEL R38, R12, -INF , !P6 ;  /* 0xff8000000c267808 */ /* 0x000fe40007000000 */
[----:B------:R-:W-:Y:S02]  /*18c10*/  ISETP.GE.AND P2, PT, R4, R241, PT ;  /* 0x000000f10400720c */ /* 0x000fe40003f46270 */
[CC--:B------:R-:W-:Y:S02]  /*18c20*/  ISETP.GT.AND P6, PT, R242.reuse, R5.reuse, PT ;  /* 0x00000005f200720c */ /* 0x0c0fe40003fc4270 */
[----:B------:R-:W-:Y:S02]  /*18c30*/  FSEL R17, R11, -INF , !P5 ;  /* 0xff8000000b117808 */ /* 0x000fe40006800000 */
[----:B------:R-:W-:Y:S02]  /*18c40*/  ISETP.GT.AND P5, PT, R242, R2, PT ;  /* 0x00000002f200720c */ /* 0x000fe40003fa4270 */
[----:B------:R-:W-:Y:S02]  /*18c50*/  FSEL R39, R7, -INF , !P2 ;  /* 0xff80000007277808 */ /* 0x000fe40005000000 */
[----:B------:R-:W-:Y:S02]  /*18c60*/  FSEL R7, R45, -INF , !P6 ;  /* 0xff8000002d077808 */ /* 0x000fe40007000000 */
[----:B------:R-:W-:Y:S02]  /*18c70*/  ISETP.GE.AND P6, PT, R4, R238, PT ;  /* 0x000000ee0400720c */ /* 0x000fe40003fc6270 */
[----:B------:R-:W-:Y:S02]  /*18c80*/  FSEL R6, R44, -INF , !P5 ;  /* 0xff8000002c067808 */ /* 0x000fe40006800000 */
[CC--:B------:R-:W-:Y:S02]  /*18c90*/  ISETP.GT.AND P2, PT, R243.reuse, R2.reuse, PT ;  /* 0x00000002f300720c */ /* 0x0c0fe40003f44270 */
[-C--:B------:R-:W-:Y:S02]  /*18ca0*/  ISETP.GT.AND P5, PT, R243, R5.reuse, PT ;  /* 0x00000005f300720c */ /* 0x080fe40003fa4270 */
[----:B------:R-:W-:Y:S02]  /*18cb0*/  FSEL R245, R9, -INF , !P6 ;  /* 0xff80000009f57808 */ /* 0x000fe40007000000 */
[----:B------:R-:W-:Y:S01]  /*18cc0*/  ISETP.GT.AND P6, PT, R237, R2, PT ;  /* 0x00000002ed00720c */ /* 0x000fe20003fc4270 */
[----:B------:R-:W1:Y:S01]  /*18cd0*/  MUFU.TANH R9, R57 ;  /* 0x0000003900097308 */ /* 0x000e620000002400 */
[----:B------:R-:W-:Y:S02]  /*18ce0*/  FSEL R13, R46, -INF , !P2 ;  /* 0xff8000002e0d7808 */ /* 0x000fe40005000000 */
[----:B------:R-:W-:Y:S02]  /*18cf0*/  FSEL R247, R10, -INF , !P0 ;  /* 0xff8000000af77808 */ /* 0x000fe40004000000 */
[----:B------:R-:W-:Y:S02]  /*18d00*/  FSEL R11, R47, -INF , !P5 ;  /* 0xff8000002f0b7808 */ /* 0x000fe40006800000 */
[----:B------:R-:W-:Y:S03]  /*18d10*/  ISETP.GE.AND P2, PT, R4, R240, PT ;  /* 0x000000f00400720c */ /* 0x000fe60003f46270 */
[----:B------:R-:W2:Y:S01]  /*18d20*/  MUFU.TANH R10, R60 ;  /* 0x0000003c000a7308 */ /* 0x000ea20000002400 */
[-C--:B------:R-:W-:Y:S01]  /*18d30*/  ISETP.GE.AND P5, PT, R2, R238.reuse, PT ;  /* 0x000000ee0200720c */ /* 0x080fe20003fa6270 */
[----:B------:R-:W-:Y:S01]  /*18d40*/  VIADD R4, R0, 0x30 ;  /* 0x0000003000047836 */ /* 0x000fe20000000000 */
[----:B------:R-:W-:Y:S02]  /*18d50*/  ISETP.GE.AND P0, PT, R5, R238, PT ;  /* 0x000000ee0500720c */ /* 0x000fe40003f06270 */
[----:B------:R-:W-:Y:S02]  /*18d60*/  FSEL R51, R14, -INF , !P1 ;  /* 0xff8000000e337808 */ /* 0x000fe40004800000 */
[----:B------:R-:W-:Y:S02]  /*18d70*/  ISETP.GT.AND P1, PT, R244, R2, PT ;  /* 0x00000002f400720c */ /* 0x000fe40003f24270 */
[----:B---3--:R-:W-:Y:S02]  /*18d80*/  FSEL R34, R34, -INF , !P6 ;  /* 0xff80000022227808 */ /* 0x008fe40007000000 */
[----:B------:R-:W-:Y:S02]  /*18d90*/  ISETP.GT.AND P6, PT, R237, R5, PT ;  /* 0x00000005ed00720c */ /* 0x000fe40003fc4270 */
[----:B------:R-:W-:Y:S01]  /*18da0*/  FSEL R246, R8, -INF , !P2 ;  /* 0xff80000008f67808 */ /* 0x000fe20005000000 */
[----:B------:R-:W-:Y:S01]  /*18db0*/  VIADD R8, R0, 0x38 ;  /* 0x0000003800087836 */ /* 0x000fe20000000000 */
[----:B------:R-:W-:Y:S02]  /*18dc0*/  FSEL R227, R6, -INF , !P5 ;  /* 0xff80000006e37808 */ /* 0x000fe40006800000 */
[----:B------:R-:W-:Y:S01]  /*18dd0*/  FSEL R226, R7, -INF , !P0 ;  /* 0xff80000007e27808 */ /* 0x000fe20004000000 */
[----:B------:R-:W-:Y:S01]  /*18de0*/  VIADD R7, R0, 0x39 ;  /* 0x0000003900077836 */ /* 0x000fe20000000000 */
[C---:B------:R-:W-:Y:S02]  /*18df0*/  ISETP.GE.AND P2, PT, R2.reuse, R240, PT ;  /* 0x000000f00200720c */ /* 0x040fe40003f46270 */
[C---:B------:R-:W-:Y:S02]  /*18e00*/  ISETP.GE.AND P5, PT, R2.reuse, R239, PT ;  /* 0x000000ef0200720c */ /* 0x040fe40003fa6270 */
[----:B------:R-:W-:Y:S02]  /*18e10*/  ISETP.GE.AND P0, PT, R2, R241, PT ;  /* 0x000000f10200720c */ /* 0x000fe40003f06270 */
[----:B------:R-:W-:Y:S02]  /*18e20*/  IADD3 R2, PT, PT, R0, 0x31, RZ ;  /* 0x0000003100027810 */ /* 0x000fe40007ffe0ff */
[----:B------:R-:W-:Y:S02]  /*18e30*/  FSEL R35, R35, -INF , !P1 ;  /* 0xff80000023237808 */ /* 0x000fe40004800000 */
[----:B------:R-:W-:Y:S02]  /*18e40*/  FSEL R12, R49, -INF , !P6 ;  /* 0xff800000310c7808 */ /* 0x000fe40007000000 */
[----:B------:R-:W-:Y:S02]  /*18e50*/  ISETP.GT.AND P1, PT, R244, R5, PT ;  /* 0x00000005f400720c */ /* 0x000fe40003f24270 */
[----:B------:R-:W-:Y:S02]  /*18e60*/  FMNMX3.FTZ R0, R132, R26, R25, !PT ;  /* 0x0000001a84007276 */ /* 0x000fe40007810019 */
[----:B------:R-:W-:Y:S02]  /*18e70*/  ISETP.GE.AND P6, PT, R5, R240, PT ;  /* 0x000000f00500720c */ /* 0x000fe40003fc6270 */
[----:B------:R-:W-:Y:S02]  /*18e80*/  FSEL R22, R22, -INF , !P1 ;  /* 0xff80000016167808 */ /* 0x000fe40004800000 */
[----:B------:R-:W-:Y:S02]  /*18e90*/  FMNMX3.FTZ R0, R0, R20, R21, !PT ;  /* 0x0000001400007276 */ /* 0x000fe40007810015 */
[----:B------:R-:W-:Y:S02]  /*18ea0*/  FSEL R225, R13, -INF , !P2 ;  /* 0xff8000000de17808 */ /* 0x000fe40005000000 */
[----:B------:R-:W-:Y:S02]  /*18eb0*/  FSEL R224, R11, -INF , !P6 ;  /* 0xff8000000be07808 */ /* 0x000fe40007000000 */
[-C--:B------:R-:W-:Y:S02]  /*18ec0*/  ISETP.GT.AND P1, PT, R242, R4.reuse, PT ;  /* 0x00000004f200720c */ /* 0x080fe40003f24270 */
[C---:B------:R-:W-:Y:S02]  /*18ed0*/  ISETP.GT.AND P2, PT, R237.reuse, R4, PT ;  /* 0x00000004ed00720c */ /* 0x040fe40003f44270 */
[-C--:B------:R-:W-:Y:S02]  /*18ee0*/  ISETP.GT.AND P6, PT, R237, R2.reuse, PT ;  /* 0x00000002ed00720c */ /* 0x080fe40003fc4270 */
[----:B------:R-:W-:Y:S02]  /*18ef0*/  FMNMX3.FTZ R0, R0, R251, R252, !PT ;  /* 0x000000fb00007276 */ /* 0x000fe400078100fc */
[----:B------:R-:W-:Y:S02]  /*18f00*/  FSEL R6, R56, -INF , !P1 ;  /* 0xff80000038067808 */ /* 0x000fe40004800000 */
[----:B------:R-:W-:Y:S02]  /*18f10*/  FSEL R14, R52, -INF , !P2 ;  /* 0xff800000340e7808 */ /* 0x000fe40005000000 */
[----:B------:R-:W-:Y:S02]  /*18f20*/  FSEL R13, R53, -INF , !P6 ;  /* 0xff800000350d7808 */ /* 0x000fe40007000000 */
[C---:B------:R-:W-:Y:S02]  /*18f30*/  ISETP.GT.AND P1, PT, R242.reuse, R7, PT ;  /* 0x00000007f200720c */ /* 0x040fe40003f24270 */
[C---:B------:R-:W-:Y:S02]  /*18f40*/  ISETP.GT.AND P2, PT, R242.reuse, R2, PT ;  /* 0x00000002f200720c */ /* 0x040fe40003f44270 */
[----:B------:R-:W-:Y:S02]  /*18f50*/  ISETP.GT.AND P6, PT, R242, R8, PT ;  /* 0x00000008f200720c */ /* 0x000fe40003fc4270 */
[----:B------:R-:W-:Y:S02]  /*18f60*/  FMNMX3.FTZ R0, R0, R249, R248, !PT ;  /* 0x000000f900007276 */ /* 0x000fe400078100f8 */
[----:B------:R-:W-:Y:S02]  /*18f70*/  FSEL R11, R61, -INF , !P1 ;  /* 0xff8000003d0b7808 */ /* 0x000fe40004800000 */
[----:B-1----:R-:W-:Y:S02]  /*18f80*/  FSEL R9, R9, -INF , !P2 ;  /* 0xff80000009097808 */ /* 0x002fe40005000000 */
[-C--:B------:R-:W-:Y:S02]  /*18f90*/  ISETP.GE.AND P1, PT, R8, R238.reuse, PT ;  /* 0x000000ee0800720c */ /* 0x080fe40003f26270 */
[----:B--2---:R-:W-:Y:S02]  /*18fa0*/  FSEL R10, R10, -INF , !P6 ;  /* 0xff8000000a0a7808 */ /* 0x004fe40007000000 */
[-C--:B------:R-:W-:Y:S02]  /*18fb0*/  ISETP.GE.AND P2, PT, R4, R238.reuse, PT ;  /* 0x000000ee0400720c */ /* 0x080fe40003f46270 */
[-C--:B------:R-:W-:Y:S02]  /*18fc0*/  ISETP.GE.AND P6, PT, R2, R238.reuse, PT ;  /* 0x000000ee0200720c */ /* 0x080fe40003fc6270 */
[----:B------:R-:W-:Y:S02]  /*18fd0*/  FMNMX3.FTZ R0, R0, R247, R245, !PT ;  /* 0x000000f700007276 */ /* 0x000fe400078100f5 */
[----:B------:R-:W-:Y:S02]  /*18fe0*/  MOV R48, R223 ;  /* 0x000000df00307202 */ /* 0x000fe40000000f00 */
[----:B------:R-:W-:Y:S02]  /*18ff0*/  FSEL R221, R10, -INF , !P1 ;  /* 0xff8000000add7808 */ /* 0x000fe40004800000 */
[----:B------:R-:W-:Y:S02]  /*19000*/  FSEL R223, R6, -INF , !P2 ;  /* 0xff80000006df7808 */ /* 0x000fe40005000000 */
[----:B------:R-:W-:Y:S01]  /*19010*/  FSEL R222, R9, -INF , !P6 ;  /* 0xff80000009de7808 */ /* 0x000fe20007000000 */
[----:B------:R-:W1:Y:S01]  /*19020*/  MUFU.TANH R6, R59 ;  /* 0x0000003b00067308 */ /* 0x000e620000002400 */
[----:B------:R-:W-:Y:S02]  /*19030*/  ISETP.GE.AND P1, PT, R7, R238, PT ;  /* 0x000000ee0700720c */ /* 0x000fe40003f26270 */
[----:B------:R-:W-:Y:S02]  /*19040*/  FMNMX3.FTZ R0, R0, R227, R226, !PT ;  /* 0x000000e300007276 */ /* 0x000fe400078100e2 */
[----:B------:R-:W-:Y:S02]  /*19050*/  FSEL R219, R11, -INF , !P1 ;  /* 0xff8000000bdb7808 */ /* 0x000fe40004800000 */
[----:B------:R-:W-:Y:S03]  /*19060*/  FMNMX3.FTZ R0, R0, R223, R222, !PT ;  /* 0x000000df00007276 */ /* 0x000fe600078100de */
[----:B------:R-:W2:Y:S01]  /*19070*/  MUFU.TANH R9, R65 ;  /* 0x0000004100097308 */ /* 0x000ea20000002400 */
[----:B------:R-:W-:Y:S02]  /*19080*/  FSEL R34, R34, -INF , !P5 ;  /* 0xff80000022227808 */ /* 0x000fe40006800000 */
[----:B------:R-:W-:Y:S02]  /*19090*/  FMNMX3.FTZ R0, R0, R221, R219, !PT ;  /* 0x000000dd00007276 */ /* 0x000fe400078100db */
[----:B------:R-:W-:Y:S02]  /*190a0*/  ISETP.GT.AND P5, PT, R244, R2, PT ;  /* 0x00000002f400720c */ /* 0x000fe40003fa4270 */
[----:B------:R-:W-:Y:S01]  /*190b0*/  FSEL R56, R35, -INF , !P0 ;  /* 0xff80000023387808 */ /* 0x000fe20004000000 */
[----:B------:R-:W3:Y:S01]  /*190c0*/  SHFL.BFLY PT, R136, R0, 0x2, 0x1f ;  /* 0x0c401f0000887f89 */ /* 0x000ee200000e0000 */
[----:B------:R-:W-:Y:S02]  /*190d0*/  FSEL R15, R15, -INF , !P5 ;  /* 0xff8000000f0f7808 */ /* 0x000fe40006800000 */
[-C--:B------:R-:W-:Y:S02]  /*190e0*/  ISETP.GE.AND P5, PT, R4, R239.reuse, PT ;  /* 0x000000ef0400720c */ /* 0x080fe40003fa6270 */
[----:B------:R-:W-:Y:S02]  /*190f0*/  ISETP.GE.AND P0, PT, R2, R239, PT ;  /* 0x000000ef0200720c */ /* 0x000fe40003f06270 */
[----:B------:R-:W-:Y:S02]  /*19100*/  FSEL R11, R14, -INF , !P5 ;  /* 0xff8000000e0b7808 */ /* 0x000fe40006800000 */
[----:B------:R-:W-:Y:S02]  /*19110*/  FSEL R10, R13, -INF , !P0 ;  /* 0xff8000000d0a7808 */ /* 0x000fe40004000000 */
[----:B------:R-:W-:Y:S01]  /*19120*/  ISETP.GT.AND P1, PT, R244, R4, PT ;  /* 0x00000004f400720c */ /* 0x000fe20003f24270 */
[----:B------:R-:W4:Y:S01]  /*19130*/  MUFU.TANH R13, R66 ;  /* 0x00000042000d7308 */ /* 0x000f220000002400 */
[C---:B------:R-:W-:Y:S02]  /*19140*/  ISETP.GT.AND P5, PT, R243.reuse, R8, PT ;  /* 0x00000008f300720c */ /* 0x040fe40003fa4270 */
[----:B------:R-:W-:Y:S02]  /*19150*/  ISETP.GT.AND P0, PT, R243, R7, PT ;  /* 0x00000007f300720c */ /* 0x000fe40003f04270 */
[----:B------:R-:W-:Y:S01]  /*19160*/  FSEL R138, R62, -INF , !P5 ;  /* 0xff8000003e8a7808 */ /* 0x000fe20006800000 */
[----:B------:R-:W-:Y:S01]  /*19170*/  IMAD.MOV.U32 R62, RZ, RZ, R38 ;  /* 0x000000ffff3e7224 */ /* 0x000fe200078e0026 */
[----:B------:R-:W-:Y:S02]  /*19180*/  FSEL R16, R16, -INF , !P1 ;  /* 0xff80000010107808 */ /* 0x000fe40004800000 */
[----:B------:R-:W-:Y:S02]  /*19190*/  FSEL R137, R63, -INF , !P0 ;  /* 0xff8000003f897808 */ /* 0x000fe40004000000 */
[----:B------:R-:W-:Y:S02]  /*191a0*/  ISETP.GT.AND P1, PT, R243, R2, PT ;  /* 0x00000002f300720c */ /* 0x000fe40003f24270 */
[C---:B------:R-:W-:Y:S02]  /*191b0*/  ISETP.GE.AND P5, PT, R2.reuse, R240, PT ;  /* 0x000000f00200720c */ /* 0x040fe40003fa6270 */
[----:B------:R-:W-:Y:S02]  /*191c0*/  ISETP.GE.AND P0, PT, R2, R241, PT ;  /* 0x000000f10200720c */ /* 0x000fe40003f06270 */
[----:B------:R-:W-:Y:S02]  /*191d0*/  FMNMX3.FTZ R2, R139, R31, R215, !PT ;  /* 0x0000001f8b027276 */ /* 0x000fe400078100d7 */
[----:B---3--:R-:W-:Y:S02]  /*191e0*/  FMNMX.FTZ R136, R0, R136, !PT ;  /* 0x0000008800887209 */ /* 0x008fe40007810000 */
[----:B------:R-:W-:Y:S02]  /*191f0*/  FMNMX3.FTZ R0, R2, R23, R27, !PT ;  /* 0x0000001702007276 */ /* 0x000fe4000781001b */
[----:B------:R-:W-:Y:S02]  /*19200*/  ISETP.GE.AND P2, PT, R5, R239, PT ;  /* 0x000000ef0500720c */ /* 0x000fe40003f46270 */
[----:B------:R-:W-:Y:S02]  /*19210*/  FMNMX3.FTZ R0, R0, R48, R220, !PT ;  /* 0x0000003000007276 */ /* 0x000fe400078100dc */
[----:B------:R-:W-:Y:S02]  /*19220*/  FSEL R12, R12, -INF , !P2 ;  /* 0xff8000000c0c7808 */ /* 0x000fe40005000000 */
[----:B------:R-:W-:Y:S02]  /*19230*/  ISETP.GT.AND P2, PT, R243, R4, PT ;  /* 0x00000004f300720c */ /* 0x000fe40003f44270 */
[----:B------:R-:W-:Y:S02]  /*19240*/  FMNMX3.FTZ R0, R0, R250, R210, !PT ;  /* 0x000000fa00007276 */ /* 0x000fe400078100d2 */
[----:B------:R-:W-:Y:S02]  /*19250*/  ISETP.GE.AND P6, PT, R5, R241, PT ;  /* 0x000000f10500720c */ /* 0x000fe40003fc6270 */
[----:B------:R-:W-:Y:S02]  /*19260*/  FSEL R5, R58, -INF , !P2 ;  /* 0xff8000003a057808 */ /* 0x000fe40005000000 */
[-C--:B------:R-:W-:Y:S02]  /*19270*/  ISETP.GE.AND P2, PT, R4, R240.reuse, PT ;  /* 0x000000f00400720c */ /* 0x080fe40003f46270 */
[----:B-1----:R-:W-:Y:S02]  /*19280*/  FSEL R6, R6, -INF , !P1 ;  /* 0xff80000006067808 */ /* 0x002fe40004800000 */
[----:B------:R-:W-:Y:S02]  /*19290*/  FMNMX3.FTZ R2, R3, R209, R208, !PT ;  /* 0x000000d103027276 */ /* 0x000fe400078100d0 */
        /* <DEDUP_REMOVED lines=11> */
[----:B------:R-:W-:Y:S02]  /*19350*/  FMNMX3.FTZ R2, R2, R24, R19, !PT ;  /* 0x0000001802027276 */ /* 0x000fe40007810013 */
[----:B------:R-:W-:Y:S02]  /*19360*/  FMNMX3.FTZ R0, R0, R138, R137, !PT ;  /* 0x0000008a00007276 */ /* 0x000fe40007810089 */
[----:B------:R-:W-:Y:S02]  /*19370*/  FMNMX3.FTZ R5, R2, R18, R17, !PT ;  /* 0x0000001202057276 */ /* 0x000fe40007810011 */
[----:B------:R-:W-:Y:S01]  /*19380*/  ISETP.GT.AND P5, PT, R237, R7, PT ;  /* 0x00000007ed00720c */ /* 0x000fe20003fa4270 */
[----:B------:R-:W1:Y:S01]  /*19390*/  SHFL.BFLY PT, R2, R0, 0x2, 0x1f ;  /* 0x0c401f0000027f89 */ /* 0x000e6200000e0000 */
[----:B------:R-:W-:Y:S02]  /*193a0*/  FMNMX3.FTZ R133, R5, R34, R12, !PT ;  /* 0x0000002205857276 */ /* 0x000fe4000781000c */
[----:B--2---:R-:W-:Y:S02]  /*193b0*/  FSEL R9, R9, -INF , !P5 ;  /* 0xff80000009097808 */ /* 0x004fe40006800000 */
[----:B------:R-:W-:Y:S02]  /*193c0*/  ISETP.GE.AND P5, PT, R7, R239, PT ;  /* 0x000000ef0700720c */ /* 0x000fe40003fa6270 */
[----:B------:R-:W-:Y:S02]  /*193d0*/  ISETP.GE.AND P1, PT, R4, R241, PT ;  /* 0x000000f10400720c */ /* 0x000fe40003f26270 */
[----:B------:R-:W-:Y:S02]  /*193e0*/  FSEL R5, R9, -INF , !P5 ;  /* 0xff80000009057808 */ /* 0x000fe40006800000 */
[----:B------:R-:W2:Y:S01]  /*193f0*/  SHFL.BFLY PT, R9, R136, 0x1, 0x1f ;  /* 0x0c201f0088097f89 */ /* 0x000ea200000e0000 */
[----:B------:R-:W-:Y:S02]  /*19400*/  FSEL R49, R22, -INF , !P6 ;  /* 0xff80000016317808 */ /* 0x000fe40007000000 */
[----:B------:R-:W-:Y:S02]  /*19410*/  ISETP.GT.AND P6, PT, R244, R7, PT ;  /* 0x00000007f400720c */ /* 0x000fe40003fc4270 */
[----:B------:R-:W-:Y:S02]  /*19420*/  FSEL R60, R16, -INF , !P1 ;  /* 0xff800000103c7808 */ /* 0x000fe40004800000 */
[----:B------:R-:W-:Y:S02]  /*19430*/  ISETP.GE.AND P1, PT, R7, R241, PT ;  /* 0x000000f10700720c */ /* 0x000fe40003f26270 */
[----:B------:R-:W-:Y:S02]  /*19440*/  FSEL R7, R67, -INF , !P6 ;  /* 0xff80000043077808 */ /* 0x000fe40007000000 */
[----:B------:R-:W-:Y:S02]  /*19450*/  FSEL R57, R15, -INF , !P0 ;  /* 0xff8000000f397808 */ /* 0x000fe40004000000 */
[----:B-1----:R-:W-:Y:S02]  /*19460*/  FMNMX.FTZ R0, R0, R2, !PT ;  /* 0x0000000200007209 */ /* 0x002fe40007810000 */
[----:B------:R-:W-:Y:S02]  /*19470*/  FSEL R46, R7, -INF , !P1 ;  /* 0xff800000072e7808 */ /* 0x000fe40004800000 */
[----:B------:R-:W-:Y:S01]  /*19480*/  ISETP.GT.AND P2, PT, R237, R8, PT ;  /* 0x00000008ed00720c */ /* 0x000fe20003f44270 */
[----:B------:R-:W1:Y:S01]  /*19490*/  SHFL.BFLY PT, R2, R0, 0x1, 0x1f ;  /* 0x0c201f0000027f89 */ /* 0x000e6200000e0000 */
[----:B------:R-:W-:Y:S02]  /*194a0*/  FMNMX3.FTZ R133, R133, R11, R10, !PT ;  /* 0x0000000b85857276 */ /* 0x000fe4000781000a */
[----:B------:R-:W-:Y:S02]  /*194b0*/  FSEL R6, R64, -INF , !P2 ;  /* 0xff80000040067808 */ /* 0x000fe40005000000 */
[----:B------:R-:W-:Y:S02]  /*194c0*/  ISETP.GE.AND P2, PT, R8, R239, PT ;  /* 0x000000ef0800720c */ /* 0x000fe40003f46270 */
[----:B--2---:R-:W-:Y:S02]  /*194d0*/  FMNMX.FTZ R136, R136, R9, !PT ;  /* 0x0000000988887209 */ /* 0x004fe40007810000 */
[----:B------:R-:W-:Y:S02]  /*194e0*/  FSEL R6, R6, -INF , !P2 ;  /* 0xff80000006067808 */ /* 0x000fe40005000000 */
[C---:B------:R-:W-:Y:S01]  /*194f0*/  FSETP.NEU.FTZ.AND P1, PT, R136.reuse, -INF , PT ;  /* 0xff8000008800780b */ /* 0x040fe20003f3d000 */
[----:B------:R-:W-:Y:S01]  /*19500*/  FMUL.FTZ R213, R136, UR4 ;  /* 0x0000000488d57c20 */ /* 0x000fe20008410000 */
[----:B------:R-:W-:Y:S02]  /*19510*/  FMNMX3.FTZ R133, R133, R6, R5, !PT ;  /* 0x0000000685857276 */ /* 0x000fe40007810005 */
[----:B------:R-:W-:Y:S02]  /*19520*/  ISETP.GT.AND P2, PT, R244, R8, PT ;  /* 0x00000008f400720c */ /* 0x000fe40003f44270 */
[----:B------:R-:W-:Y:S02]  /*19530*/  FSEL R213, R213, RZ, P1 ;  /* 0x000000ffd5d57208 */ /* 0x000fe40000800000 */
[----:B------:R-:W-:Y:S02]  /*19540*/  ISETP.GE.AND P5, PT, R8, R241, PT ;  /* 0x000000f10800720c */ /* 0x000fe40003fa6270 */
[----:B------:R-:W2:Y:S01]  /*19550*/  SHFL.BFLY PT, R8, R133, 0x2, 0x1f ;  /* 0x0c401f0085087f89 */ /* 0x000ea200000e0000 */
[----:B------:R-:W-:Y:S01]  /*19560*/  FMNMX3.FTZ R4, R140, R143, R142, !PT ;  /* 0x0000008f8c047276 */ /* 0x000fe2000781008e */
[--C-:B------:R-:W-:Y:S01]  /*19570*/  FFMA.FTZ R221, R221, UR4, -R213.reuse ;  /* 0x00000004dddd7c23 */ /* 0x100fe200080108d5 */
[----:B-1----:R-:W-:Y:S01]  /*19580*/  FMNMX.FTZ R134, R0, R2, !PT ;  /* 0x0000000200867209 */ /* 0x002fe20007810000 */
[----:B------:R-:W-:Y:S01]  /*19590*/  FFMA.FTZ R0, R20, UR4, -R213 ;  /* 0x0000000414007c23 */ /* 0x000fe200080108d5 */
[----:B------:R-:W-:Y:S02]  /*195a0*/  FMNMX3.FTZ R4, R4, R36, R30, !PT ;  /* 0x0000002404047276 */ /* 0x000fe4000781001e */
[C---:B------:R-:W-:Y:S01]  /*195b0*/  FSETP.NEU.FTZ.AND P0, PT, R134.reuse, -INF , PT ;  /* 0xff8000008600780b */ /* 0x040fe20003f1d000 */
[----:B------:R1:W-:Y:S01]  /*195c0*/  MUFU.EX2 R236, R0 ;  /* 0x0000000000ec7308 */ /* 0x0003e20000000800 */
[----:B------:R-:W-:Y:S01]  /*195d0*/  FMUL.FTZ R214, R134, UR4 ;  /* 0x0000000486d67c20 */ /* 0x000fe20008410000 */
[----:B------:R-:W-:Y:S02]  /*195e0*/  FMNMX3.FTZ R4, R4, R216, R50, !PT ;  /* 0x000000d804047276 */ /* 0x000fe40007810032 */
[----:B------:R-:W-:Y:S02]  /*195f0*/  MOV R61, R39 ;  /* 0x00000027003d7202 */ /* 0x000fe40000000f00 */
[----:B------:R-:W-:Y:S02]  /*19600*/  FSEL R214, R214, RZ, P0 ;  /* 0x000000ffd6d67208 */ /* 0x000fe40000000000 */
[----:B------:R-:W-:Y:S02]  /*19610*/  FMNMX3.FTZ R4, R4, R43, R37, !PT ;  /* 0x0000002b04047276 */ /* 0x000fe40007810025 */
[----:B----4-:R-:W-:Y:S02]  /*19620*/  FSEL R13, R13, -INF , !P2 ;  /* 0xff8000000d0d7808 */ /* 0x010fe40005000000 */
[----:B------:R-:W-:Y:S02]  /*19630*/  FMNMX3.FTZ R4, R4, R62, R61, !PT ;  /* 0x0000003e04047276 */ /* 0x000fe4000781003d */
[----:B------:R-:W-:Y:S02]  /*19640*/  FSEL R47, R13, -INF , !P5 ;  /* 0xff8000000d2f7808 */ /* 0x000fe40006800000 */
[----:B--2---:R-:W-:Y:S01]  /*19650*/  FMNMX.FTZ R133, R133, R8, !PT ;  /* 0x0000000885857209 */ /* 0x004fe20007810000 */
[----:B-1----:R-:W-:Y:S01]  /*19660*/  FFMA.FTZ R0, R21, UR4, -R213 ;  /* 0x0000000415007c23 */ /* 0x002fe200080108d5 */
[----:B------:R-:W-:Y:S03]  /*19670*/  FMNMX3.FTZ R4, R4, R56, R49, !PT ;  /* 0x0000003804047276 */ /* 0x000fe60007810031 */
[----:B------:R-:W1:Y:S01]  /*19680*/  MUFU.EX2 R2, R0 ;  /* 0x0000000000027308 */ /* 0x000e620000000800 */
[----:B------:R-:W2:Y:S01]  /*19690*/  SHFL.BFLY PT, R8, R133, 0x1, 0x1f ;  /* 0x0c201f0085087f89 */ /* 0x000ea200000e0000 */
[----:B------:R-:W-:Y:S04]  /*196a0*/  FMNMX3.FTZ R4, R4, R60, R57, !PT ;  /* 0x0000003c04047276 */ /* 0x000fe80007810039 */
[----:B------:R-:W-:Y:S01]  /*196b0*/  FMNMX3.FTZ R135, R4, R47, R46, !PT ;  /* 0x0000002f04877276 */ /* 0x000fe2000781002e */
[--C-:B------:R-:W-:Y:S04]  /*196c0*/  FFMA.FTZ R4, R26, UR4, -R213.reuse ;  /* 0x000000041a047c23 */ /* 0x100fe800080108d5 */
[----:B------:R3:W-:Y:S01]  /*196d0*/  MUFU.EX2 R45, R4 ;  /* 0x00000004002d7308 */ /* 0x0007e20000000800 */
[----:B------:R-:W4:Y:S08]  /*196e0*/  SHFL.BFLY PT, R7, R135, 0x2, 0x1f ;  /* 0x0c401f0087077f89 */ /* 0x000f3000000e0000 */
[----:B-1----:R1:W-:Y:S01]  /*196f0*/  STL [R1+0x60], R2 ;  /* 0x0000600201007387 */ /* 0x0023e20000100800 */
[--C-:B------:R-:W-:Y:S04]  /*19700*/  FFMA.FTZ R0, R31, UR4, -R214.reuse ;  /* 0x000000041f007c23 */ /* 0x100fe800080108d6 */
[----:B------:R1:W-:Y:S01]  /*19710*/  MUFU.EX2 R44, R0 ;  /* 0x00000000002c7308 */ /* 0x0003e20000000800 */
[----:B--2---:R-:W-:Y:S01]  /*19720*/  FMNMX.FTZ R133, R133, R8, !PT ;  /* 0x0000000885857209 */ /* 0x004fe20007810000 */
[----:B---3--:R-:W-:Y:S03]  /*19730*/  FFMA.FTZ R4, R25, UR4, -R213 ;  /* 0x0000000419047c23 */ /* 0x008fe600080108d5 */
[----:B------:R-:W-:Y:S05]  /*19740*/  FSETP.NEU.FTZ.AND P2, PT, R133, -INF , PT ;  /* 0xff8000008500780b */ /* 0x000fea0003f5d000 */
[----:B------:R2:W-:Y:S01]  /*19750*/  MUFU.EX2 R65, R4 ;  /* 0x0000000400417308 */ /* 0x0005e20000000800 */
[----:B----4-:R-:W-:Y:S02]  /*19760*/  FMNMX.FTZ R135, R135, R7, !PT ;  /* 0x0000000787877209 */ /* 0x010fe40007810000 */
[----:B-1----:R-:W-:Y:S03]  /*19770*/  FSEL R0, R133, RZ, P2 ;  /* 0x000000ff85007208 */ /* 0x002fe60001000000 */
[----:B------:R-:W1:Y:S01]  /*19780*/  SHFL.BFLY PT, R7, R135, 0x1, 0x1f ;  /* 0x0c201f0087077f89 */ /* 0x000e6200000e0000 */
[--C-:B------:R-:W-:Y:S01]  /*19790*/  FFMA.FTZ R2, R215, UR4, -R214.reuse ;  /* 0x00000004d7027c23 */ /* 0x100fe200080108d6 */
[----:B------:R-:W-:Y:S01]  /*197a0*/  FADD.FTZ R3, -R0, R3 ;  /* 0x0000000300037221 */ /* 0x000fe20000010100 */
[----:B------:R-:W-:Y:S02]  /*197b0*/  FFMA.FTZ R0, R27, UR4, -R214 ;  /* 0x000000041b007c23 */ /* 0x000fe400080108d6 */
[----:B------:R3:W-:Y:S01]  /*197c0*/  MUFU.EX2 R243, R2 ;  /* 0x0000000200f37308 */ /* 0x0007e20000000800 */
[----:B------:R-:W-:Y:S01]  /*197d0*/  FMUL.FTZ R3, R3, UR4 ;  /* 0x0000000403037c20 */ /* 0x000fe20008410000 */
[----:B--2---:R-:W-:Y:S08]  /*197e0*/  FMUL.FTZ R4, R133, UR4 ;  /* 0x0000000485047c20 */ /* 0x004ff00008410000 */
[----:B------:R2:W-:Y:S01]  /*197f0*/  MUFU.EX2 R235, R0 ;  /* 0x0000000000eb7308 */ /* 0x0005e20000000800 */
[----:B------:R-:W-:Y:S05]  /*19800*/  FSEL R4, R4, RZ, P2 ;  /* 0x000000ff04047208 */ /* 0x000fea0001000000 */
[--C-:B------:R-:W-:Y:S01]  /*19810*/  FFMA.FTZ R237, R6, UR4, -R4.reuse ;  /* 0x0000000406ed7c23 */ /* 0x100fe20008010804 */
[----:B------:R-:W-:Y:S03]  /*19820*/  FFMA.FTZ R244, R11, UR4, -R4 ;  /* 0x000000040bf47c23 */ /* 0x000fe60008010804 */
[----:B------:R-:W4:Y:S01]  /*19830*/  MUFU.EX2 R3, R3 ;  /* 0x0000000300037308 */ /* 0x000f220000000800 */
[----:B---3--:R-:W-:Y:S01]  /*19840*/  FFMA.FTZ R2, R23, UR4, -R214 ;  /* 0x0000000417027c23 */ /* 0x008fe200080108d6 */
[--C-:B------:R-:W-:Y:S01]  /*19850*/  FFMA.FTZ R239, R10, UR4, -R4.reuse ;  /* 0x000000040aef7c23 */ /* 0x100fe20008010804 */
[----:B-1----:R-:W-:Y:S01]  /*19860*/  FMNMX.FTZ R135, R135, R7, !PT ;  /* 0x0000000787877209 */ /* 0x002fe20007810000 */
[--C-:B------:R-:W-:Y:S01]  /*19870*/  FFMA.FTZ R7, R29, UR4, -R4.reuse ;  /* 0x000000041d077c23 */ /* 0x100fe20008010804 */
[--C-:B------:R-:W-:Y:S01]  /*19880*/  FFMA.FTZ R240, R5, UR4, -R4.reuse ;  /* 0x0000000405f07c23 */ /* 0x100fe20008010804 */
[--C-:B------:R-:W-:Y:S01]  /*19890*/  FFMA.FTZ R67, R18, UR4, -R4.reuse ;  /* 0x0000000412437c23 */ /* 0x100fe20008010804 */
[----:B------:R-:W-:Y:S03]  /*198a0*/  FSETP.NEU.FTZ.AND P2, PT, R135, -INF , PT ;  /* 0xff8000008700780b */ /* 0x000fe60003f5d000 */
[----:B------:R1:W3:Y:S01]  /*198b0*/  MUFU.EX2 R231, R2 ;  /* 0x0000000200e77308 */ /* 0x0002e20000000800 */
[--C-:B--2---:R-:W-:Y:S01]  /*198c0*/  FFMA.FTZ R0, R209, UR4, -R4.reuse ;  /* 0x00000004d1007c23 */ /* 0x104fe20008010804 */
[----:B------:R-:W-:Y:S01]  /*198d0*/  FMUL.FTZ R215, R135, UR4 ;  /* 0x0000000487d77c20 */ /* 0x000fe20008410000 */
[--C-:B------:R-:W-:Y:S01]  /*198e0*/  FFMA.FTZ R41, R33, UR4, -R4.reuse ;  /* 0x0000000421297c23 */ /* 0x100fe20008010804 */
[--C-:B------:R-:W-:Y:S01]  /*198f0*/  FFMA.FTZ R40, R24, UR4, -R4.reuse ;  /* 0x0000000418287c23 */ /* 0x100fe20008010804 */
[--C-:B------:R-:W-:Y:S01]  /*19900*/  FFMA.FTZ R42, R19, UR4, -R4.reuse ;  /* 0x00000004132a7c23 */ /* 0x100fe20008010804 */
[--C-:B------:R-:W-:Y:S01]  /*19910*/  FFMA.FTZ R63, R17, UR4, -R4.reuse ;  /* 0x00000004113f7c23 */ /* 0x100fe20008010804 */
[----:B------:R-:W-:Y:S03]  /*19920*/  FSEL R215, R215, RZ, P2 ;  /* 0x000000ffd7d77208 */ /* 0x000fe60001000000 */
[----:B------:R2:W-:Y:S01]  /*19930*/  MUFU.EX2 R64, R0 ;  /* 0x0000000000407308 */ /* 0x0005e20000000800 */
[--C-:B------:R-:W-:Y:S01]  /*19940*/  FFMA.FTZ R59, R34, UR4, -R4.reuse ;  /* 0x00000004223b7c23 */ /* 0x100fe20008010804 */
[----:B------:R-:W-:Y:S01]  /*19950*/  FFMA.FTZ R58, R12, UR4, -R4 ;  /* 0x000000040c3a7c23 */ /* 0x000fe20008010804 */
[----:B----4-:R-:W-:Y:S01]  /*19960*/  FMUL.FTZ R5, R3, R145 ;  /* 0x0000009103057220 */ /* 0x010fe20000410000 */
[----:B------:R-:W-:Y:S01]  /*19970*/  F2FP.BF16.F32.PACK_AB R209, R243, R44 ;  /* 0x0000002cf3d1723e */ /* 0x000fe200000010ff */
[C---:B------:R-:W-:Y:S01]  /*19980*/  FMUL.FTZ R16, R3.reuse, R156 ;  /* 0x0000009c03107220 */ /* 0x040fe20000410000 */
[C---:B------:R-:W-:Y:S01]  /*19990*/  FMUL.FTZ R17, R3.reuse, R157 ;  /* 0x0000009d03117220 */ /* 0x040fe20000410000 */
[----:B------:R-:W-:Y:S03]  /*199a0*/  FMUL.FTZ R33, R3, R173 ;  /* 0x000000ad03217220 */ /* 0x000fe60000410000 */
[----:B------:R4:W-:Y:S01]  /*199b0*/  MUFU.EX2 R230, R7 ;  /* 0x0000000700e67308 */ /* 0x0009e20000000800 */
[----:B-1----:R-:W-:Y:S01]  /*199c0*/  LOP3.LUT R2, R141, 0x200, R233, 0xf8, !PT ;  /* 0x000002008d027812 */ /* 0x002fe200078ef8e9 */
[----:B------:R-:W-:Y:S01]  /*199d0*/  IMAD.MOV.U32 R157, RZ, RZ, R62 ;  /* 0x000000ffff9d7224 */ /* 0x000fe200078e003e */
[----:B------:R-:W4:Y:S01]  /*199e0*/  LDL.LU R233, [R1+0x60] ;  /* 0x0000600001e97983 */ /* 0x000f220000300800 */
[----:B---3--:R-:W-:Y:S01]  /*199f0*/  F2FP.BF16.F32.PACK_AB R211, R235, R231 ;  /* 0x000000e7ebd3723e */ /* 0x008fe200000010ff */
[C---:B------:R-:W-:Y:S01]  /*19a00*/  FMUL.FTZ R68, R3.reuse, R68 ;  /* 0x0000004403447220 */ /* 0x040fe20000410000 */
[----:B------:R-:W-:Y:S01]  /*19a10*/  LEA R212, R2, UR5, 0x1 ;  /* 0x0000000502d47c11 */ /* 0x000fe2000f8e08ff */
[----:B------:R-:W-:Y:S01]  /*19a20*/  FMUL.FTZ R69, R3, R69 ;  /* 0x0000004503457220 */ /* 0x000fe20000410000 */
[----:B------:R-:W-:Y:S01]  /*19a30*/  MOV R173, R44 ;  /* 0x0000002c00ad7202 */ /* 0x000fe20000000f00 */
[--C-:B--2---:R-:W-:Y:S01]  /*19a40*/  FFMA.FTZ R0, R208, UR4, -R4.reuse ;  /* 0x00000004d0007c23 */ /* 0x104fe20008010804 */
[----:B------:R-:W-:Y:S01]  /*19a50*/  F2FP.BF16.F32.PACK_AB R208, R65, R45 ;  /* 0x0000002d41d0723e */ /* 0x000fe200000010ff */
[----:B------:R-:W1:Y:S01]  /*19a60*/  LDSM.16.MT88.4 R20, [R212+0xc000] ;  /* 0x00c00000d414783b */ /* 0x000e620000004200 */
[C---:B------:R-:W-:Y:S01]  /*19a70*/  FMUL.FTZ R80, R3.reuse, R80 ;  /* 0x0000005003507220 */ /* 0x040fe20000410000 */
[----:B------:R2:W-:Y:S01]  /*19a80*/  MUFU.EX2 R238, R0 ;  /* 0x0000000000ee7308 */ /* 0x0005e20000000800 */
[C---:B------:R-:W-:Y:S01]  /*19a90*/  FMUL.FTZ R81, R3.reuse, R81 ;  /* 0x0000005103517220 */ /* 0x040fe20000410000 */
[C---:B------:R-:W-:Y:S01]  /*19aa0*/  FMUL.FTZ R84, R3.reuse, R84 ;  /* 0x0000005403547220 */ /* 0x040fe20000410000 */
[C---:B------:R-:W-:Y:S01]  /*19ab0*/  FMUL.FTZ R85, R3.reuse, R85 ;  /* 0x0000005503557220 */ /* 0x040fe20000410000 */
[--C-:B----4-:R-:W-:Y:S01]  /*19ac0*/  FFMA.FTZ R7, R30, UR4, -R215.reuse ;  /* 0x000000041e077c23 */ /* 0x110fe200080108d7 */
        /* <DEDUP_REMOVED lines=10> */
[----:B------:R-:W-:Y:S01]  /*19b70*/  FMUL.FTZ R129, R3, R129 ;  /* 0x0000008103817220 */ /* 0x000fe20000410000 */
[----:B--2---:R-:W-:Y:S04]  /*19b80*/  FFMA.FTZ R0, R143, UR4, -R215 ;  /* 0x000000048f007c23 */ /* 0x004fe800080108d7 */
[----:B------:R2:W-:Y:S01]  /*19b90*/  MUFU.EX2 R66, R0 ;  /* 0x0000000000427308 */ /* 0x0005e20000000800 */
[--C-:B---3--:R-:W-:Y:S01]  /*19ba0*/  FFMA.FTZ R7, R32, UR4, -R4.reuse ;  /* 0x0000000420077c23 */ /* 0x108fe20008010804 */
[C---:B------:R-:W-:Y:S01]  /*19bb0*/  FMUL.FTZ R32, R3.reuse, R172 ;  /* 0x000000ac03207220 */ /* 0x040fe20000410000 */
[----:B------:R-:W-:Y:S02]  /*19bc0*/  IMAD.MOV.U32 R172, RZ, RZ, R45 ;  /* 0x000000ffffac7224 */ /* 0x000fe400078e002d */
[----:B------:R-:W-:Y:S02]  /*19bd0*/  IMAD.MOV.U32 R145, RZ, RZ, R7 ;  /* 0x000000ffff917224 */ /* 0x000fe400078e0007 */
[----:B--2---:R-:W-:Y:S04]  /*19be0*/  FFMA.FTZ R0, R142, UR4, -R215 ;  /* 0x000000048e007c23 */ /* 0x004fe800080108d7 */
[----:B------:R2:W3:Y:S02]  /*19bf0*/  MUFU.EX2 R242, R0 ;  /* 0x0000000000f27308 */ /* 0x0004e40000000800 */
[----:B--2---:R-:W-:Y:S01]  /*19c00*/  FFMA.FTZ R0, R28, UR4, -R4 ;  /* 0x000000041c007c23 */ /* 0x004fe20008010804 */
[----:B------:R-:W-:Y:S01]  /*19c10*/  FMUL.FTZ R4, R3, R144 ;  /* 0x0000009003047220 */ /* 0x000fe20000410000 */
[----:B------:R-:W-:Y:S01]  /*19c20*/  IMAD.MOV.U32 R144, RZ, RZ, R37 ;  /* 0x000000ffff907224 */ /* 0x000fe200078e0025 */
[----:B---3--:R-:W-:Y:S05]  /*19c30*/  F2FP.BF16.F32.PACK_AB R141, R242, R66 ;  /* 0x00000042f28d723e */ /* 0x008fea00000010ff */
[----:B------:R2:W3:Y:S01]  /*19c40*/  MUFU.EX2 R234, R0 ;  /* 0x0000000000ea7308 */ /* 0x0004e20000000800 */
[----:B------:R-:W-:Y:S01]  /*19c50*/  MOV R156, R144 ;  /* 0x00000090009c7202 */ /* 0x000fe20000000f00 */
[----:B--2---:R-:W-:Y:S01]  /*19c60*/  FFMA.FTZ R0, R36, UR4, -R215 ;  /* 0x0000000424007c23 */ /* 0x004fe200080108d7 */
[----:B---3--:R-:W-:Y:S07]  /*19c70*/  F2FP.BF16.F32.PACK_AB R142, R234, R230 ;  /* 0x000000e6ea8e723e */ /* 0x008fee00000010ff */
[----:B------:R2:W3:Y:S02]  /*19c80*/  MUFU.EX2 R228, R0 ;  /* 0x0000000000e47308 */ /* 0x0004e40000000800 */
[----:B--2---:R-:W-:Y:S02]  /*19c90*/  FSEL R0, R136, RZ, P1 ;  /* 0x000000ff88007208 */ /* 0x004fe40000800000 */
[----:B---3--:R-:W-:Y:S03]  /*19ca0*/  F2FP.BF16.F32.PACK_AB R143, R232, R228 ;  /* 0x000000e4e88f723e */ /* 0x008fe600000010ff */
[----:B------:R-:W-:Y:S04]  /*19cb0*/  FADD.FTZ R0, -R0, R132 ;  /* 0x0000008400007221 */ /* 0x000fe80000010100 */
[----:B------:R-:W-:Y:S01]  /*19cc0*/  FMUL.FTZ R2, R0, UR4 ;  /* 0x0000000400027c20 */ /* 0x000fe20008410000 */
[----:B------:R-:W-:Y:S03]  /*19cd0*/  FSEL R0, R134, RZ, P0 ;  /* 0x000000ff86007208 */ /* 0x000fe60000000000 */
[----:B------:R2:W3:Y:S02]  /*19ce0*/  MUFU.EX2 R132, R2 ;  /* 0x0000000200847308 */ /* 0x0004e40000000800 */
[----:B------:R-:W-:Y:S01]  /*19cf0*/  FADD.FTZ R0, -R0, R139 ;  /* 0x0000008b00007221 */ /* 0x000fe20000010100 */
[----:B------:R-:W-:Y:S03]  /*19d00*/  MOV R139, R210 ;  /* 0x000000d2008b7202 */ /* 0x000fe60000000f00 */
[----:B------:R-:W-:Y:S06]  /*19d10*/  FMUL.FTZ R0, R0, UR4 ;  /* 0x0000000400007c20 */ /* 0x000fec0008410000 */
[----:B------:R-:W4:Y:S01]  /*19d20*/  MUFU.EX2 R0, R0 ;  /* 0x0000000000007308 */ /* 0x000f220000000800 */
[----:B--2---:R-:W-:Y:S01]  /*19d30*/  FSEL R2, R135, RZ, P2 ;  /* 0x000000ff87027208 */ /* 0x004fe20001000000 */
[C---:B---3--:R-:W-:Y:S01]  /*19d40*/  FMUL.FTZ R8, R132.reuse, R148 ;  /* 0x0000009484087220 */ /* 0x048fe20000410000 */
[C---:B------:R-:W-:Y:S01]  /*19d50*/  FMUL.FTZ R9, R132.reuse, R149 ;  /* 0x0000009584097220 */ /* 0x040fe20000410000 */
[C---:B------:R-:W-:Y:S01]  /*19d60*/  FMUL.FTZ R12, R132.reuse, R152 ;  /* 0x00000098840c7220 */ /* 0x040fe20000410000 */
[----:B------:R-:W-:Y:S01]  /*19d70*/  FMUL.FTZ R13, R132, R153 ;  /* 0x00000099840d7220 */ /* 0x000fe20000410000 */
[----:B------:R-:W-:Y:S01]  /*19d80*/  FADD.FTZ R2, -R2, R140 ;  /* 0x0000008c02027221 */ /* 0x000fe20000010100 */
[----:B------:R-:W-:Y:S01]  /*19d90*/  F2FP.BF16.F32.PACK_AB R140, R238, R64 ;  /* 0x00000040ee8c723e */ /* 0x000fe200000010ff */
[C---:B------:R-:W-:Y:S01]  /*19da0*/  FMUL.FTZ R24, R132.reuse, R164 ;  /* 0x000000a484187220 */ /* 0x040fe20000410000 */
[----:B------:R-:W-:Y:S01]  /*19db0*/  FMUL.FTZ R25, R132, R165 ;  /* 0x000000a584197220 */ /* 0x000fe20000410000 */
[----:B------:R-:W-:Y:S01]  /*19dc0*/  FMUL.FTZ R2, R2, UR4 ;  /* 0x0000000402027c20 */ /* 0x000fe20008410000 */
[C---:B------:R-:W-:Y:S01]  /*19dd0*/  FMUL.FTZ R28, R132.reuse, R168 ;  /* 0x000000a8841c7220 */ /* 0x040fe20000410000 */
[----:B------:R-:W-:Y:S01]  /*19de0*/  FMUL.FTZ R29, R132, R169 ;  /* 0x000000a9841d7220 */ /* 0x000fe20000410000 */
[C---:B----4-:R-:W-:Y:S01]  /*19df0*/  FMUL.FTZ R10, R0.reuse, R150 ;  /* 0x00000096000a7220 */ /* 0x050fe20000410000 */
[C---:B------:R-:W-:Y:S01]  /*19e00*/  FMUL.FTZ R11, R0.reuse, R151 ;  /* 0x00000097000b7220 */ /* 0x040fe20000410000 */
[C---:B------:R-:W-:Y:S01]  /*19e10*/  FMUL.FTZ R14, R0.reuse, R154 ;  /* 0x0000009a000e7220 */ /* 0x040fe20000410000 */
[----:B------:R-:W2:Y:S01]  /*19e20*/  MUFU.EX2 R2, R2 ;  /* 0x0000000200027308 */ /* 0x000ea20000000800 */
[C---:B------:R-:W-:Y:S01]  /*19e30*/  FMUL.FTZ R15, R0.reuse, R155 ;  /* 0x0000009b000f7220 */ /* 0x040fe20000410000 */
[C---:B------:R-:W-:Y:S01]  /*19e40*/  FMUL.FTZ R26, R0.reuse, R166 ;  /* 0x000000a6001a7220 */ /* 0x040fe20000410000 */
[C---:B------:R-:W-:Y:S01]  /*19e50*/  FMUL.FTZ R27, R0.reuse, R167 ;  /* 0x000000a7001b7220 */ /* 0x040fe20000410000 */
[C---:B------:R-:W-:Y:S01]  /*19e60*/  FMUL.FTZ R30, R0.reuse, R170 ;  /* 0x000000aa001e7220 */ /* 0x040fe20000410000 */
[----:B------:R-:W-:Y:S01]  /*19e70*/  FMUL.FTZ R31, R0, R171 ;  /* 0x000000ab001f7220 */ /* 0x000fe20000410000 */
[----:B------:R-:W-:Y:S01]  /*19e80*/  IMAD.MOV.U32 R155, RZ, RZ, R139 ;  /* 0x000000ffff9b7224 */ /* 0x000fe200078e008b */
[----:B------:R-:W-:Y:S01]  /*19e90*/  MOV R170, R47 ;  /* 0x0000002f00aa7202 */ /* 0x000fe20000000f00 */
[----:B------:R-:W-:Y:S02]  /*19ea0*/  IMAD.MOV.U32 R171, RZ, RZ, R46 ;  /* 0x000000ffffab7224 */ /* 0x000fe400078e002e */
[C---:B------:R-:W-:Y:S01]  /*19eb0*/  FMUL.FTZ R44, R132.reuse, R184 ;  /* 0x000000b8842c7220 */ /* 0x040fe20000410000 */
[----:B------:R-:W-:Y:S01]  /*19ec0*/  FMUL.FTZ R45, R132, R185 ;  /* 0x000000b9842d7220 */ /* 0x000fe20000410000 */
[C---:B------:R-:W-:Y:S01]  /*19ed0*/  FMUL.FTZ R46, R0.reuse, R186 ;  /* 0x000000ba002e7220 */ /* 0x040fe20000410000 */
[----:B------:R-:W-:Y:S01]  /*19ee0*/  FMUL.FTZ R47, R0, R187 ;  /* 0x000000bb002f7220 */ /* 0x000fe20000410000 */
[----:B------:R-:W-:Y:S01]  /*19ef0*/  IMAD.MOV.U32 R154, RZ, RZ, R51 ;  /* 0x000000ffff9a7224 */ /* 0x000fe200078e0033 */
[----:B------:R-:W-:Y:S01]  /*19f00*/  MOV R167, R49 ;  /* 0x0000003100a77202 */ /* 0x000fe20000000f00 */
[----:B------:R-:W-:Y:S01]  /*19f10*/  FMUL.FTZ R49, R3, R189 ;  /* 0x000000bd03317220 */ /* 0x000fe20000410000 */
[----:B------:R-:W-:Y:S02]  /*19f20*/  IMAD.MOV.U32 R165, RZ, RZ, R58 ;  /* 0x000000ffffa57224 */ /* 0x000fe400078e003a */
[C---:B--2---:R-:W-:Y:S01]  /*19f30*/  FMUL.FTZ R6, R2.reuse, R146 ;  /* 0x0000009202067220 */ /* 0x044fe20000410000 */
[----:B------:R-:W-:Y:S01]  /*19f40*/  MOV R146, R216 ;  /* 0x000000d800927202 */ /* 0x000fe20000000f00 */
[----:B------:R-:W-:Y:S02]  /*19f50*/  IMAD.IADD R216, R229, 0x1, R212 ;  /* 0x00000001e5d87824 */ /* 0x000fe400078e02d4 */
[----:B------:R-:W-:Y:S01]  /*19f60*/  FMUL.FTZ R7, R2, R147 ;  /* 0x0000009302077220 */ /* 0x000fe20000410000 */
[----:B------:R-:W-:Y:S02]  /*19f70*/  IMAD.MOV.U32 R147, RZ, RZ, R220 ;  /* 0x000000ffff937224 */ /* 0x000fe400078e00dc */
[----:B------:R-:W-:Y:S01]  /*19f80*/  FFMA.FTZ R154, R154, UR4, -R214 ;  /* 0x000000049a9a7c23 */ /* 0x000fe200080108d6 */
[----:B------:R-:W-:Y:S01]  /*19f90*/  VIADD R220, R212, 0xc040 ;  /* 0x0000c040d4dc7836 */ /* 0x000fe20000000000 */
[----:B------:R-:W2:Y:S01]  /*19fa0*/  LDSM.16.MT88.4 R36, [R216+0xc000] ;  /* 0x00c00000d824783b */ /* 0x000ea20000004200 */
[C---:B------:R-:W-:Y:S01]  /*19fb0*/  FMUL.FTZ R18, R2.reuse, R158 ;  /* 0x0000009e02127220 */ /* 0x040fe20000410000 */
[C---:B------:R-:W-:Y:S01]  /*19fc0*/  FMUL.FTZ R19, R2.reuse, R159 ;  /* 0x0000009f02137220 */ /* 0x040fe20000410000 */
[-C--:B-1----:R-:W-:Y:S05]  /*19fd0*/  HMMA.16816.F32.BF16 R4, R140, R20.reuse, R4 ;  /* 0x000000148c04723c */ /* 0x082fea0000041804 */
[C---:B------:R-:W-:Y:S01]  /*19fe0*/  FMUL.FTZ R34, R2.reuse, R174 ;  /* 0x000000ae02227220 */ /* 0x040fe20000410000 */
[----:B------:R-:W-:Y:S01]  /*19ff0*/  FMUL.FTZ R35, R2, R175 ;  /* 0x000000af02237220 */ /* 0x000fe20000410000 */
[----:B------:R-:W-:Y:S01]  /*1a000*/  MOV R175, R42 ;  /* 0x0000002a00af7202 */ /* 0x000fe20000000f00 */
[----:B------:R-:W-:Y:S02]  /*1a010*/  IMAD.MOV.U32 R174, RZ, RZ, R43 ;  /* 0x000000ffffae7224 */ /* 0x000fe400078e002b */
[C---:B------:R-:W-:Y:S01]  /*1a020*/  FMUL.FTZ R42, R0.reuse, R182 ;  /* 0x000000b6002a7220 */ /* 0x040fe20000410000 */
[----:B------:R-:W-:Y:S01]  /*1a030*/  FMUL.FTZ R43, R0, R183 ;  /* 0x000000b7002b7220 */ /* 0x000fe20000410000 */
[----:B------:R-:W-:Y:S01]  /*1a040*/  FMUL.FTZ R51, R2, R191 ;  /* 0x000000bf02337220 */ /* 0x000fe20000410000 */
[----:B------:R-:W-:Y:S01]  /*1a050*/  MOV R159, R59 ;  /* 0x0000003b009f7202 */ /* 0x000fe20000000f00 */
[----:B------:R-:W-:Y:S02]  /*1a060*/  IMAD.MOV.U32 R166, RZ, RZ, R56 ;  /* 0x000000ffffa67224 */ /* 0x000fe400078e0038 */
[C---:B------:R-:W-:Y:S01]  /*1a070*/  FMUL.FTZ R56, R132.reuse, R192 ;  /* 0x000000c084387220 */ /* 0x040fe20000410000 */
[----:B------:R-:W-:Y:S02]  /*1a080*/  IMAD.MOV.U32 R169, RZ, RZ, R57 ;  /* 0x000000ffffa97224 */ /* 0x000fe400078e0039 */
[----:B------:R-:W-:Y:S01]  /*1a090*/  FMUL.FTZ R57, R132, R193 ;  /* 0x000000c184397220 */ /* 0x000fe20000410000 */
[C---:B------:R-:W-:Y:S01]  /*1a0a0*/  FMUL.FTZ R58, R0.reuse, R194 ;  /* 0x000000c2003a7220 */ /* 0x040fe20000410000 */
        /* <DEDUP_REMOVED lines=8> */
[----:B------:R-:W-:Y:S01]  /*1a130*/  IMAD.MOV.U32 R149, RZ, RZ, R67 ;  /* 0x000000ffff957224 */ /* 0x000fe200078e0043 */
[----:B------:R-:W-:Y:S01]  /*1a140*/  MOV R150, R66 ;  /* 0x0000004200967202 */ /* 0x000fe20000000f00 */
[----:B------:R-:W-:Y:S02]  /*1a150*/  IMAD.MOV.U32 R151, RZ, RZ, R64 ;  /* 0x000000ffff977224 */ /* 0x000fe400078e0040 */
[C---:B------:R-:W-:Y:S01]  /*1a160*/  FMUL.FTZ R64, R3.reuse, R204 ;  /* 0x000000cc03407220 */ /* 0x040fe20000410000 */
[----:B------:R-:W-:Y:S02]  /*1a170*/  IMAD.MOV.U32 R152, RZ, RZ, R65 ;  /* 0x000000ffff987224 */ /* 0x000fe400078e0041 */
        /* <DEDUP_REMOVED lines=52> */
[----:B------:R-:W-:Y:S03]  /*1a4c0*/  FFMA.FTZ R252, R222, UR4, -R213 ;  /* 0x00000004defc7c23 */ /* 0x000fe600080108d5 */
[----:B------:R-:W-:Y:S10]  /*1a4d0*/  MUFU.EX2 R164, R148 ;  /* 0x0000009400a47308 */ /* 0x000ff40000000800 */
[----:B------:R-:W-:Y:S01]  /*1a4e0*/  MUFU.EX2 R252, R252 ;  /* 0x000000fc00fc7308 */ /* 0x000fe20000000800 */
[----:B------:R-:W-:Y:S07]  /*1a4f0*/  F2FP.BF16.F32.PACK_AB R210, R233, R236 ;  /* 0x000000ece9d2723e */ /* 0x000fee00000010ff */
[C---:B------:R-:W-:Y:S04]  /*1a500*/  HMMA.16816.F32.BF16 R8, R208.reuse, R20, R8 ;  /* 0x00000014d008723c */ /* 0x040fe80000041808 */
[C---:B------:R-:W-:Y:S01]  /*1a510*/  FMUL.FTZ R20, R3.reuse, R160 ;  /* 0x000000a003147220 */ /* 0x040fe20000410000 */
[----:B------:R-:W-:Y:S02]  /*1a520*/  IMAD.MOV.U32 R160, RZ, RZ, R146 ;  /* 0x000000ffffa07224 */ /* 0x000fe400078e0092 */
[C---:B------:R-:W-:Y:S01]  /*1a530*/  FMUL.FTZ R21, R3.reuse, R161 ;  /* 0x000000a103157220 */ /* 0x040fe20000410000 */
[----:B------:R-:W-:Y:S01]  /*1a540*/  MOV R161, R40 ;  /* 0x0000002800a17202 */ /* 0x000fe20000000f00 */
[-C--:B------:R-:W-:Y:S03]  /*1a550*/  HMMA.16816.F32.BF16 R12, R208, R22.reuse, R12 ;  /* 0x00000016d00c723c */ /* 0x080fe6000004180c */
[----:B------:R-:W-:Y:S01]  /*1a560*/  FMUL.FTZ R40, R132, R180 ;  /* 0x000000b484287220 */ /* 0x000fe20000410000 */
[----:B------:R-:W-:Y:S02]  /*1a570*/  IMAD.MOV.U32 R180, RZ, RZ, R48 ;  /* 0x000000ffffb47224 */ /* 0x000fe400078e0030 */
[C---:B------:R-:W-:Y:S02]  /*1a580*/  FMUL.FTZ R48, R3.reuse, R188 ;  /* 0x000000bc03307220 */ /* 0x040fe40000410000 */
[C---:B------:R-:W-:Y:S04]  /*1a590*/  HMMA.16816.F32.BF16 R16, R140.reuse, R22, R16 ;  /* 0x000000168c10723c */ /* 0x040fe80000041810 */
[C---:B------:R-:W-:Y:S01]  /*1a5a0*/  FMUL.FTZ R22, R2.reuse, R162 ;  /* 0x000000a202167220 */ /* 0x040fe20000410000 */
[----:B------:R-:W-:Y:S01]  /*1a5b0*/  FMUL.FTZ R23, R2, R163 ;  /* 0x000000a302177220 */ /* 0x000fe20000410000 */
[----:B------:R-:W-:Y:S02]  /*1a5c0*/  IMAD.MOV.U32 R162, RZ, RZ, R41 ;  /* 0x000000ffffa27224 */ /* 0x000fe400078e0029 */
[----:B------:R-:W-:Y:S04]  /*1a5d0*/  FMUL.FTZ R41, R132, R181 ;  /* 0x000000b584297220 */ /* 0x000fe80000410000 */
[-C--:B--2---:R-:W-:Y:S01]  /*1a5e0*/  HMMA.16816.F32.BF16 R20, R140, R36.reuse, R20 ;  /* 0x000000248c14723c */ /* 0x084fe20000041814 */
[----:B------:R-:W-:Y:S07]  /*1a5f0*/  MUFU.EX2 R162, R162 ;  /* 0x000000a200a27308 */ /* 0x000fee0000000800 */
[C---:B------:R-:W-:Y:S04]  /*1a600*/  HMMA.16816.F32.BF16 R24, R208.reuse, R36, R24 ;  /* 0x00000024d018723c */ /* 0x040fe80000041818 */
[----:B------:R-:W-:Y:S01]  /*1a610*/  IADD3 R36, PT, PT, R212, 0xc000, RZ ;  /* 0x0000c000d4247810 */ /* 0x000fe20007ffe0ff */
[C---:B------:R-:W-:Y:S03]  /*1a620*/  FMUL.FTZ R37, R3.reuse, R177 ;  /* 0x000000b103257220 */ /* 0x040fe60000410000 */
[-C--:B------:R-:W-:Y:S03]  /*1a630*/  HMMA.16816.F32.BF16 R28, R208, R38.reuse, R28 ;  /* 0x00000026d01c723c */ /* 0x080fe6000004181c */
[----:B------:R-:W-:Y:S02]  /*1a640*/  @P3 VIADD R220, R36, 0xffffffc0 ;  /* 0xffffffc024dc3836 */ /* 0x000fe40000000000 */
[----:B------:R-:W-:Y:S01]  /*1a650*/  FMUL.FTZ R36, R3, R176 ;  /* 0x000000b003247220 */ /* 0x000fe20000410000 */
[----:B------:R-:W-:Y:S01]  /*1a660*/  MOV R176, R147 ;  /* 0x0000009300b07202 */ /* 0x000fe20000000f00 */
[----:B------:R-:W-:Y:S01]  /*1a670*/  IMAD.IADD R139, R229, 0x1, R220 ;  /* 0x00000001e58b7824 */ /* 0x000fe200078e02dc */
[C---:B------:R-:W-:Y:S01]  /*1a680*/  HMMA.16816.F32.BF16 R32, R140.reuse, R38, R32 ;  /* 0x000000268c20723c */ /* 0x040fe20000041820 */
[----:B------:R-:W1:Y:S03]  /*1a690*/  LDSM.16.MT88.4 R52, [R220] ;  /* 0x00000000dc34783b */ /* 0x000e660000004200 */
[C---:B------:R-:W-:Y:S01]  /*1a6a0*/  FMUL.FTZ R39, R2.reuse, R179 ;  /* 0x000000b302277220 */ /* 0x040fe20000410000 */
[----:B------:R-:W-:Y:S02]  /*1a6b0*/  IMAD.MOV.U32 R179, RZ, RZ, R145 ;  /* 0x000000ffffb37224 */ /* 0x000fe400078e0091 */
[C---:B------:R-:W-:Y:S01]  /*1a6c0*/  FMUL.FTZ R38, R2.reuse, R178 ;  /* 0x000000b202267220 */ /* 0x040fe20000410000 */
[----:B------:R-:W-:Y:S02]  /*1a6d0*/  IMAD.MOV.U32 R178, RZ, RZ, R50 ;  /* 0x000000ffffb27224 */ /* 0x000fe400078e0032 */
[C---:B------:R-:W-:Y:S01]  /*1a6e0*/  FMUL.FTZ R50, R2.reuse, R190 ;  /* 0x000000be02327220 */ /* 0x040fe20000410000 */
[----:B------:R-:W2:Y:S08]  /*1a6f0*/  LDSM.16.MT88.4 R144, [R139] ;  /* 0x000000008b90783b */ /* 0x000eb00000004200 */
[----:B------:R-:W-:Y:S01]  /*1a700*/  LDSM.16.MT88.4 R204, [R139+0x1800] ;  /* 0x001800008bcc783b */ /* 0x000fe20000004200 */
[-C--:B-1----:R-:W-:Y:S08]  /*1a710*/  HMMA.16816.F32.BF16 R36, R140, R52.reuse, R36 ;  /* 0x000000348c24723c */ /* 0x082ff00000041824 */
[C---:B------:R-:W-:Y:S04]  /*1a720*/  HMMA.16816.F32.BF16 R40, R208.reuse, R52, R40 ;  /* 0x00000034d028723c */ /* 0x040fe80000041828 */
[C---:B------:R-:W-:Y:S01]  /*1a730*/  FMUL.FTZ R52, R3.reuse, R196 ;  /* 0x000000c403347220 */ /* 0x040fe20000410000 */
[----:B------:R-:W-:Y:S01]  /*1a740*/  FMUL.FTZ R53, R3, R197 ;  /* 0x000000c503357220 */ /* 0x000fe20000410000 */
[----:B------:R1:W-:Y:S02]  /*1a750*/  MUFU.EX2 R196, R175 ;  /* 0x000000af00c47308 */ /* 0x0003e40000000800 */
[-C--:B------:R-:W-:Y:S08]  /*1a760*/  HMMA.16816.F32.BF16 R44, R208, R54.reuse, R44 ;  /* 0x00000036d02c723c */ /* 0x080ff0000004182c */
[C---:B------:R-:W-:Y:S04]  /*1a770*/  HMMA.16816.F32.BF16 R48, R140.reuse, R54, R48 ;  /* 0x000000368c30723c */ /* 0x040fe80000041830 */
[C---:B------:R-:W-:Y:S01]  /*1a780*/  FMUL.FTZ R54, R2.reuse, R198 ;  /* 0x000000c602367220 */ /* 0x040fe20000410000 */
[----:B------:R-:W-:Y:S01]  /*1a790*/  FMUL.FTZ R55, R2, R199 ;  /* 0x000000c702377220 */ /* 0x000fe20000410000 */
[----:B-1----:R-:W-:Y:S01]  /*1a7a0*/  MOV R175, R173 ;  /* 0x000000ad00af7202 */ /* 0x002fe20000000f00 */
[----:B------:R-:W-:Y:S02]  /*1a7b0*/  IMAD.MOV.U32 R173, RZ, RZ, R171 ;  /* 0x000000ffffad7224 */ /* 0x000fe400078e00ab */
[----:B------:R-:W-:Y:S01]  /*1a7c0*/  IMAD.MOV.U32 R171, RZ, RZ, R169 ;  /* 0x000000ffffab7224 */ /* 0x000fe200078e00a9 */
[----:B------:R-:W-:Y:S02]  /*1a7d0*/  MOV R169, R167 ;  /* 0x000000a700a97202 */ /* 0x000fe40000000f00 */
[-C--:B--2---:R-:W-:Y:S03]  /*1a7e0*/  HMMA.16816.F32.BF16 R52, R140, R144.reuse, R52 ;  /* 0x000000908c34723c */ /* 0x084fe60000041834 */
[----:B------:R-:W-:Y:S01]  /*1a7f0*/  IMAD.MOV.U32 R189, RZ, RZ, R173 ;  /* 0x000000ffffbd7224 */ /* 0x000fe200078e00ad */
[----:B------:R-:W-:Y:S01]  /*1a800*/  MOV R173, R150 ;  /* 0x0000009600ad7202 */ /* 0x000fe20000000f00 */
[----:B------:R-:W-:Y:S01]  /*1a810*/  IMAD.MOV.U32 R191, RZ, RZ, R171 ;  /* 0x000000ffffbf7224 */ /* 0x000fe200078e00ab */
[----:B------:R-:W-:Y:S01]  /*1a820*/  MOV R183, R169 ;  /* 0x000000a900b77202 */ /* 0x000fe20000000f00 */
[----:B------:R-:W-:Y:S01]  /*1a830*/  IMAD.MOV.U32 R169, RZ, RZ, R149 ;  /* 0x000000ffffa97224 */ /* 0x000fe200078e0095 */
[C---:B------:R-:W-:Y:S04]  /*1a840*/  HMMA.16816.F32.BF16 R56, R208.reuse, R144, R56 ;  /* 0x00000090d038723c */ /* 0x040fe80000041838 */
[----:B------:R-:W-:Y:S01]  /*1a850*/  IMAD.MOV.U32 R167, RZ, RZ, R165 ;  /* 0x000000ffffa77224 */ /* 0x000fe200078e00a5 */
[----:B------:R-:W-:Y:S01]  /*1a860*/  MUFU.EX2 R169, R169 ;  /* 0x000000a900a97308 */ /* 0x000fe20000000800 */
[----:B------:R-:W-:Y:S02]  /*1a870*/  IMAD.MOV.U32 R165, RZ, RZ, R158 ;  /* 0x000000ffffa57224 */ /* 0x000fe400078e009e */
[----:B------:R-:W-:Y:S01]  /*1a880*/  FFMA.FTZ R158, R247, UR4, -R213 ;  /* 0x00000004f79e7c23 */ /* 0x000fe200080108d5 */
[-C--:B------:R-:W-:Y:S03]  /*1a890*/  HMMA.16816.F32.BF16 R60, R208, R146.reuse, R60 ;  /* 0x00000092d03c723c */ /* 0x080fe6000004183c */
[----:B------:R-:W-:Y:S03]  /*1a8a0*/  IMAD.MOV.U32 R184, RZ, RZ, R167 ;  /* 0x000000ffffb87224 */ /* 0x000fe600078e00a7 */
[----:B------:R-:W-:Y:S01]  /*1a8b0*/  MUFU.EX2 R198, R158 ;  /* 0x0000009e00c67308 */ /* 0x000fe20000000800 */
[----:B------:R-:W-:Y:S01]  /*1a8c0*/  IMAD.MOV.U32 R167, RZ, RZ, R165 ;  /* 0x000000ffffa77224 */ /* 0x000fe200078e00a5 */
[C---:B------:R-:W-:Y:S01]  /*1a8d0*/  HMMA.16816.F32.BF16 R64, R140.reuse, R146, R64 ;  /* 0x000000928c40723c */ /* 0x040fe20000041840 */
[----:B------:R-:W1:Y:S07]  /*1a8e0*/  LDSM.16.MT88.4 R144, [R212+0xe000] ;  /* 0x00e00000d490783b */ /* 0x000e6e0000004200 */
[----:B------:R-:W-:Y:S10]  /*1a8f0*/  MUFU.EX2 R247, R239 ;  /* 0x000000ef00f77308 */ /* 0x000ff40000000800 */
[----:B------:R-:W-:Y:S01]  /*1a900*/  MUFU.EX2 R184, R184 ;  /* 0x000000b800b87308 */ /* 0x000fe20000000800 */
        /* <DEDUP_REMOVED lines=17> */
[----:B------:R-:W-:Y:S01]  /*1aa20*/  FFMA.FTZ R144, R251, UR4, -R213 ;  /* 0x00000004fb907c23 */ /* 0x000fe200080108d5 */
[----:B------:R-:W-:Y:S03]  /*1aa30*/  FFMA.FTZ R251, R218, UR4, -R214 ;  /* 0x00000004dafb7c23 */ /* 0x000fe600080108d6 */
[-C--:B------:R-:W-:Y:S01]  /*1aa40*/  HMMA.16816.F32.BF16 R124, R208, R146.reuse, R124 ;  /* 0x00000092d07c723c */ /* 0x080fe2000004187c */
[----:B------:R1:W2:Y:S07]  /*1aa50*/  MUFU.EX2 R163, R144 ;  /* 0x0000009000a37308 */ /* 0x0002ae0000000800 */
[----:B------:R-:W-:Y:S03]  /*1aa60*/  HMMA.16816.F32.BF16 R128, R140, R146, R128 ;  /* 0x000000928c80723c */ /* 0x000fe60000041880 */
[----:B------:R-:W-:Y:S01]  /*1aa70*/  MUFU.EX2 R251, R251 ;  /* 0x000000fb00fb7308 */ /* 0x000fe20000000800 */
[--C-:B------:R-:W-:Y:S01]  /*1aa80*/  FFMA.FTZ R140, R174, UR4, -R215.reuse ;  /* 0x00000004ae8c7c23 */ /* 0x100fe200080108d7 */
[----:B------:R-:W-:Y:S01]  /*1aa90*/  FFMA.FTZ R141, R156, UR4, -R215 ;  /* 0x000000049c8d7c23 */ /* 0x000fe200080108d7 */
[----:B------:R-:W-:Y:S02]  /*1aaa0*/  IMAD.MOV.U32 R174, RZ, RZ, R172 ;  /* 0x000000ffffae7224 */ /* 0x000fe400078e00ac */
[--C-:B------:R-:W-:Y:S01]  /*1aab0*/  FFMA.FTZ R156, R227, UR4, -R213.reuse ;  /* 0x00000004e39c7c23 */ /* 0x100fe200080108d5 */
[----:B------:R-:W-:Y:S04]  /*1aac0*/  MOV R172, R170 ;  /* 0x000000aa00ac7202 */ /* 0x000fe80000000f00 */
[----:B------:R3:W-:Y:S01]  /*1aad0*/  MUFU.EX2 R192, R140 ;  /* 0x0000008c00c07308 */ /* 0x0007e20000000800 */
[----:B-1----:R-:W-:Y:S01]  /*1aae0*/  FFMA.FTZ R144, R249, UR4, -R213 ;  /* 0x00000004f9907c23 */ /* 0x002fe200080108d5 */
[----:B------:R-:W-:Y:S01]  /*1aaf0*/  IMAD.MOV.U32 R188, RZ, RZ, R174 ;  /* 0x000000ffffbc7224 */ /* 0x000fe200078e00ae */
[----:B--2---:R-:W-:Y:S01]  /*1ab00*/  F2FP.BF16.F32.PACK_AB R148, R164, R163 ;  /* 0x000000a3a494723e */ /* 0x004fe200000010ff */
[----:B------:R-:W-:Y:S01]  /*1ab10*/  IMAD.MOV.U32 R174, RZ, RZ, R151 ;  /* 0x000000ffffae7224 */ /* 0x000fe200078e0097 */
[----:B------:R-:W-:Y:S01]  /*1ab20*/  MOV R190, R172 ;  /* 0x000000ac00be7202 */ /* 0x000fe20000000f00 */
[----:B------:R-:W-:Y:S02]  /*1ab30*/  IMAD.MOV.U32 R172, RZ, RZ, R152 ;  /* 0x000000ffffac7224 */ /* 0x000fe400078e0098 */
[--C-:B------:R-:W-:Y:S02]  /*1ab40*/  FFMA.FTZ R152, R225, UR4, -R214.reuse ;  /* 0x00000004e1987c23 */ /* 0x100fe400080108d6 */
[----:B------:R1:W-:Y:S01]  /*1ab50*/  MUFU.EX2 R177, R144 ;  /* 0x0000009000b17308 */ /* 0x0003e20000000800 */
[----:B------:R-:W-:Y:S01]  /*1ab60*/  FFMA.FTZ R249, R217, UR4, -R214 ;  /* 0x00000004d9f97c23 */ /* 0x000fe200080108d6 */
[----:B------:R-:W-:Y:S02]  /*1ab70*/  IMAD.MOV.U32 R170, RZ, RZ, R168 ;  /* 0x000000ffffaa7224 */ /* 0x000fe400078e00a8 */
[----:B------:R-:W-:Y:S01]  /*1ab80*/  IMAD.MOV.U32 R168, RZ, RZ, R166 ;  /* 0x000000ffffa87224 */ /* 0x000fe200078e00a6 */
[----:B------:R-:W-:Y:S01]  /*1ab90*/  MOV R166, R159 ;  /* 0x0000009f00a67202 */ /* 0x000fe20000000f00 */
[----:B------:R-:W-:Y:S02]  /*1aba0*/  IMAD.MOV.U32 R159, RZ, RZ, R157 ;  /* 0x000000ffff9f7224 */ /* 0x000fe400078e009d */
[--C-:B------:R-:W-:Y:S02]  /*1abb0*/  FFMA.FTZ R157, R245, UR4, -R213.reuse ;  /* 0x00000004f59d7c23 */ /* 0x100fe400080108d5 */
[----:B------:R-:W2:Y:S01]  /*1abc0*/  MUFU.EX2 R197, R141 ;  /* 0x0000008d00c57308 */ /* 0x000ea20000000800 */
[----:B---3--:R-:W-:Y:S01]  /*1abd0*/  FFMA.FTZ R140, R155, UR4, -R214 ;  /* 0x000000049b8c7c23 */ /* 0x008fe200080108d6 */
[----:B------:R-:W-:Y:S01]  /*1abe0*/  FFMA.FTZ R155, R226, UR4, -R213 ;  /* 0x00000004e29b7c23 */ /* 0x000fe200080108d5 */
[----:B------:R-:W-:Y:S01]  /*1abf0*/  FFMA.FTZ R226, R191, UR4, -R215 ;  /* 0x00000004bfe27c23 */ /* 0x000fe200080108d7 */
[----:B------:R-:W-:Y:S01]  /*1ac00*/  IMAD.MOV.U32 R195, RZ, RZ, R170 ;  /* 0x000000ffffc37224 */ /* 0x000fe200078e00aa */
[----:B------:R-:W-:Y:S01]  /*1ac10*/  MOV R201, R166 ;  /* 0x000000a600c97202 */ /* 0x000fe20000000f00 */
[----:B------:R-:W-:Y:S02]  /*1ac20*/  IMAD.MOV.U32 R170, RZ, RZ, R159 ;  /* 0x000000ffffaa7224 */ /* 0x000fe400078e009f */
[--C-:B------:R-:W-:Y:S02]  /*1ac30*/  FFMA.FTZ R159, R224, UR4, -R214.reuse ;  /* 0x00000004e09f7c23 */ /* 0x100fe400080108d6 */
[----:B------:R-:W-:Y:S01]  /*1ac40*/  MUFU.EX2 R194, R140 ;  /* 0x0000008c00c27308 */ /* 0x000fe20000000800 */
[----:B-1----:R-:W-:Y:S01]  /*1ac50*/  FFMA.FTZ R144, R248, UR4, -R213 ;  /* 0x00000004f8907c23 */ /* 0x002fe200080108d5 */
[----:B------:R-:W-:Y:S01]  /*1ac60*/  FFMA.FTZ R224, R190, UR4, -R215 ;  /* 0x00000004bee07c23 */ /* 0x000fe200080108d7 */
[--C-:B------:R-:W-:Y:S01]  /*1ac70*/  FFMA.FTZ R248, R223, UR4, -R213.reuse ;  /* 0x00000004dff87c23 */ /* 0x100fe200080108d5 */
[----:B------:R-:W-:Y:S01]  /*1ac80*/  FFMA.FTZ R213, R219, UR4, -R213 ;  /* 0x00000004dbd57c23 */ /* 0x000fe200080108d5 */
[----:B------:R-:W-:Y:S01]  /*1ac90*/  MOV R166, R153 ;  /* 0x0000009900a67202 */ /* 0x000fe20000000f00 */
[----:B------:R-:W-:Y:S01]  /*1aca0*/  FFMA.FTZ R153, R246, UR4, -R214 ;  /* 0x00000004f6997c23 */ /* 0x000fe200080108d6 */
[----:B------:R-:W-:Y:S03]  /*1acb0*/  IMAD.MOV.U32 R185, RZ, RZ, R168 ;  /* 0x000000ffffb97224 */ /* 0x000fe600078e00a8 */
[----:B------:R1:W3:Y:S01]  /*1acc0*/  MUFU.EX2 R193, R144 ;  /* 0x0000009000c17308 */ /* 0x0002e20000000800 */
[----:B--2---:R-:W-:Y:S01]  /*1acd0*/  F2FP.BF16.F32.PACK_AB R143, R197, R192 ;  /* 0x000000c0c58f723e */ /* 0x004fe200000010ff */
[--C-:B------:R-:W-:Y:S08]  /*1ace0*/  FFMA.FTZ R227, R195, UR4, -R215.reuse ;  /* 0x00000004c3e37c23 */ /* 0x100ff000080108d7 */
[----:B------:R-:W-:Y:S10]  /*1acf0*/  MUFU.EX2 R199, R156 ;  /* 0x0000009c00c77308 */ /* 0x000ff40000000800 */
[----:B------:R-:W-:Y:S01]  /*1ad00*/  MUFU.EX2 R186, R155 ;  /* 0x0000009b00ba7308 */ /* 0x000fe20000000800 */
[----:B-1----:R-:W-:Y:S01]  /*1ad10*/  FFMA.FTZ R144, R180, UR4, -R214 ;  /* 0x00000004b4907c23 */ /* 0x002fe200080108d6 */
[----:B------:R-:W-:Y:S01]  /*1ad20*/  MOV R180, R179 ;  /* 0x000000b300b47202 */ /* 0x000fe20000000f00 */
[----:B------:R-:W-:Y:S01]  /*1ad30*/  IMAD.MOV.U32 R179, RZ, RZ, R160 ;  /* 0x000000ffffb37224 */ /* 0x000fe200078e00a0 */
[----:B---3--:R-:W-:Y:S06]  /*1ad40*/  F2FP.BF16.F32.PACK_AB R150, R193, R177 ;  /* 0x000000b1c196723e */ /* 0x008fec00000010ff */
[----:B------:R1:W-:Y:S10]  /*1ad50*/  MUFU.EX2 R160, R144 ;  /* 0x0000009000a07308 */ /* 0x0003f40000000800 */
[----:B------:R-:W2:Y:S10]  /*1ad60*/  MUFU.EX2 R182, R180 ;  /* 0x000000b400b67308 */ /* 0x000eb40000000800 */
[----:B------:R-:W-:Y:S01]  /*1ad70*/  MUFU.EX2 R168, R154 ;  /* 0x0000009a00a87308 */ /* 0x000fe20000000800 */
[--C-:B-1----:R-:W-:Y:S09]  /*1ad80*/  FFMA.FTZ R144, R176, UR4, -R214.reuse ;  /* 0x00000004b0907c23 */ /* 0x102ff200080108d6 */
[----:B------:R1:W3:Y:S01]  /*1ad90*/  MUFU.EX2 R187, R144 ;  /* 0x0000009000bb7308 */ /* 0x0002e20000000800 */
[----:B--2---:R-:W-:Y:S01]  /*1ada0*/  F2FP.BF16.F32.PACK_AB R140, R182, R162 ;  /* 0x000000a2b68c723e */ /* 0x004fe200000010ff */
[----:B------:R-:W2:Y:S08]  /*1adb0*/  LDL.LU R180, [R1+0x88] ;  /* 0x0000880001b47983 */ /* 0x000eb00000300800 */
[----:B------:R-:W-:Y:S10]  /*1adc0*/  MUFU.EX2 R165, R153 ;  /* 0x0000009900a57308 */ /* 0x000ff40000000800 */
[----:B------:R4:W-:Y:S01]  /*1add0*/  MUFU.EX2 R200, R152 ;  /* 0x0000009800c87308 */ /* 0x0009e20000000800 */
[--C-:B-1----:R-:W-:Y:S01]  /*1ade0*/  FFMA.FTZ R144, R250, UR4, -R214.reuse ;  /* 0x00000004fa907c23 */ /* 0x102fe200080108d6 */
[----:B---3--:R-:W-:Y:S01]  /*1adf0*/  F2FP.BF16.F32.PACK_AB R149, R187, R160 ;  /* 0x000000a0bb95723e */ /* 0x008fe200000010ff */
[--C-:B------:R-:W-:Y:S01]  /*1ae00*/  FFMA.FTZ R250, R138, UR4, -R214.reuse ;  /* 0x000000048afa7c23 */ /* 0x100fe200080108d6 */
[----:B------:R-:W-:Y:S01]  /*1ae10*/  FFMA.FTZ R214, R137, UR4, -R214 ;  /* 0x0000000489d67c23 */ /* 0x000fe200080108d6 */
[--C-:B------:R-:W-:Y:S05]  /*1ae20*/  FFMA.FTZ R137, R170, UR4, -R215.reuse ;  /* 0x00000004aa897c23 */ /* 0x100fea00080108d7 */
[----:B------:R1:W3:Y:S10]  /*1ae30*/  MUFU.EX2 R176, R144 ;  /* 0x0000009000b07308 */ /* 0x0002f40000000800 */
[----:B------:R-:W-:Y:S01]  /*1ae40*/  MUFU.EX2 R171, R157 ;  /* 0x0000009d00ab7308 */ /* 0x000fe20000000800 */
[----:B----4-:R-:W-:Y:S09]  /*1ae50*/  LDSM.16.MT88.4 R152, [R216+0xd000] ;  /* 0x00d00000d898783b */ /* 0x010ff20000004200 */
[----:B------:R-:W-:Y:S01]  /*1ae60*/  MUFU.EX2 R246, R244 ;  /* 0x000000f400f67308 */ /* 0x000fe20000000800 */
[----:B-1----:R-:W-:Y:S01]  /*1ae70*/  FFMA.FTZ R144, R179, UR4, -R215 ;  /* 0x00000004b3907c23 */ /* 0x002fe200080108d7 */
[----:B------:R-:W-:Y:S01]  /*1ae80*/  IMAD.MOV.U32 R179, RZ, RZ, R161 ;  /* 0x000000ffffb37224 */ /* 0x000fe200078e00a1 */
[----:B---3--:R-:W-:Y:S07]  /*1ae90*/  F2FP.BF16.F32.PACK_AB R151, R194, R176 ;  /* 0x000000b0c297723e */ /* 0x008fee00000010ff */
[----:B------:R1:W-:Y:S10]  /*1aea0*/  MUFU.EX2 R161, R144 ;  /* 0x0000009000a17308 */ /* 0x0003f40000000800 */
[----:B------:R-:W3:Y:S10]  /*1aeb0*/  MUFU.EX2 R181, R179 ;  /* 0x000000b300b57308 */ /* 0x000ef40000000800 */
[----:B------:R-:W-:Y:S01]  /*1aec0*/  MUFU.EX2 R245, R237 ;  /* 0x000000ed00f57308 */ /* 0x000fe20000000800 */
[--C-:B-1----:R-:W-:Y:S09]  /*1aed0*/  FFMA.FTZ R144, R178, UR4, -R215.reuse ;  /* 0x00000004b2907c23 */ /* 0x102ff200080108d7 */
[----:B------:R1:W4:Y:S01]  /*1aee0*/  MUFU.EX2 R178, R144 ;  /* 0x0000009000b27308 */ /* 0x0003220000000800 */
[----:B---3--:R-:W-:Y:S02]  /*1aef0*/  F2FP.BF16.F32.PACK_AB R142, R196, R181 ;  /* 0x000000b5c48e723e */ /* 0x008fe400000010ff */
[----:B------:R-:W-:Y:S02]  /*1af00*/  MOV R179, R175 ;  /* 0x000000af00b37202 */ /* 0x000fe40000000f00 */
[----:B------:R-:W3:Y:S05]  /*1af10*/  LDL.LU R175, [R1+0x8c] ;  /* 0x00008c0001af7983 */ /* 0x000eea0000300800 */
[----:B------:R4:W-:Y:S01]  /*1af20*/  MUFU.EX2 R225, R240 ;  /* 0x000000f000e17308 */ /* 0x0009e20000000800 */
[----:B------:R-:W3:Y:S04]  /*1af30*/  LDL.LU R156, [R1+0x80] ;  /* 0x00008000019c7983 */ /* 0x000ee80000300800 */
[----:B------:R-:W3:Y:S05]  /*1af40*/  LDL.LU R138, [R1+0x84] ;  /* 0x00008400018a7983 */ /* 0x000eea0000300800 */
[----:B------:R-:W-:Y:S01]  /*1af50*/  MUFU.EX2 R203, R213 ;  /* 0x000000d500cb7308 */ /* 0x000fe20000000800 */
[----:B-1----:R-:W1:Y:S01]  /*1af60*/  LDSM.16.MT88.4 R144, [R212+0xc800] ;  /* 0x00c80000d490783b */ /* 0x002e620000004200 */
[----:B----4-:R-:W-:Y:S08]  /*1af70*/  F2FP.BF16.F32.PACK_AB R141, R178, R161 ;  /* 0x000000a1b28d723e */ /* 0x010ff000000010ff */
[----:B------:R-:W-:Y:S01]  /*1af80*/  MUFU.EX2 R195, R221 ;  /* 0x000000dd00c37308 */ /* 0x000fe20000000800 */
[----:B------:R4:W5:Y:S04]  /*1af90*/  LDL.LU R244, [R1+0xc8] ;  /* 0x0000c80001f47983 */ /* 0x0009680000300800 */
[----:B------:R4:W5:Y:S05]  /*1afa0*/  LDL.LU R239, [R1+0xc4] ;  /* 0x0000c40001ef7983 */ /* 0x00096a0000300800 */
[----:B------:R4:W-:Y:S01]  /*1afb0*/  MUFU.EX2 R170, R137 ;  /* 0x0000008900aa7308 */ /* 0x0009e20000000800 */
[----:B------:R1:W5:Y:S04]  /*1afc0*/  LDL.LU R237, [R1+0xc0] ;  /* 0x0000c00001ed7983 */ /* 0x0003680000300800 */
[----:B------:R1:W5:Y:S05]  /*1afd0*/  LDL.LU R240, [R1+0xbc] ;  /* 0x0000bc0001f07983 */ /* 0x00036a0000300800 */
[----:B------:R-:W-:Y:S10]  /*1afe0*/  MUFU.EX2 R166, R166 ;  /* 0x000000a600a67308 */ /* 0x000ff40000000800 */
[----:B------:R-:W-:Y:S01]  /*1aff0*/  MUFU.EX2 R201, R201 ;  /* 0x000000c900c97308 */ /* 0x000fe20000000800 */
[--C-:B----4-:R-:W-:Y:S09]  /*1b000*/  FFMA.FTZ R137, R167, UR4, -R215.reuse ;  /* 0x00000004a7897c23 */ /* 0x110ff200080108d7 */
[----:B------:R4:W-:Y:S01]  /*1b010*/  MUFU.EX2 R167, R137 ;  /* 0x0000008900a77308 */ /* 0x0009e20000000800 */
[-C--:B-1----:R-:W-:Y:S09]  /*1b020*/  HMMA.16816.F32.BF16 R4, R140, R144.reuse, R4 ;  /* 0x000000908c04723c */ /* 0x082ff20000041804 */
[----:B------:R-:W-:Y:S01]  /*1b030*/  MUFU.EX2 R227, R227 ;  /* 0x000000e300e37308 */ /* 0x000fe20000000800 */
[C---:B------:R-:W-:Y:S09]  /*1b040*/  HMMA.16816.F32.BF16 R8, R148.reuse, R144, R8 ;  /* 0x000000909408723c */ /* 0x040ff20000041808 */
[----:B------:R-:W-:Y:S01]  /*1b050*/  MUFU.EX2 R226, R226 ;  /* 0x000000e200e27308 */ /* 0x000fe20000000800 */
[-C--:B------:R-:W-:Y:S03]  /*1b060*/  HMMA.16816.F32.BF16 R12, R148, R146.reuse, R12 ;  /* 0x00000092940c723c */ /* 0x080fe6000004180c */
[--C-:B----4-:R-:W-:Y:S06]  /*1b070*/  FFMA.FTZ R137, R185, UR4, -R215.reuse ;  /* 0x00000004b9897c23 */ /* 0x110fec00080108d7 */
[----:B------:R-:W-:Y:S01]  /*1b080*/  MUFU.EX2 R185, R159 ;  /* 0x0000009f00b97308 */ /* 0x000fe20000000800 */
[C---:B------:R-:W-:Y:S01]  /*1b090*/  HMMA.16816.F32.BF16 R16, R140.reuse, R146, R16 ;  /* 0x000000928c10723c */ /* 0x040fe20000041810 */
[----:B------:R-:W1:Y:S08]  /*1b0a0*/  LDSM.16.MT88.4 R144, [R216+0xc800] ;  /* 0x00c80000d890783b */ /* 0x000e700000004200 */
[----:B------:R4:W-:Y:S10]  /*1b0b0*/  MUFU.EX2 R202, R137 ;  /* 0x0000008900ca7308 */ /* 0x0009f40000000800 */
[----:B------:R-:W-:Y:S10]  /*1b0c0*/  MUFU.EX2 R224, R224 ;  /* 0x000000e000e07308 */ /* 0x000ff40000000800 */
[----:B------:R-:W-:Y:S01]  /*1b0d0*/  MUFU.EX2 R250, R250 ;  /* 0x000000fa00fa7308 */ /* 0x000fe20000000800 */
[--C-:B----4-:R-:W-:Y:S01]  /*1b0e0*/  FFMA.FTZ R137, R183, UR4, -R215.reuse ;  /* 0x00000004b7897c23 */ /* 0x110fe200080108d7 */
[----:B------:R-:W-:Y:S08]  /*1b0f0*/  FFMA.FTZ R215, R189, UR4, -R215 ;  /* 0x00000004bdd77c23 */ /* 0x000ff000080108d7 */
[----:B------:R-:W-:Y:S10]  /*1b100*/  MUFU.EX2 R183, R137 ;  /* 0x0000008900b77308 */ /* 0x000ff40000000800 */
[----:B------:R-:W4:Y:S01]  /*1b110*/  MUFU.EX2 R248, R248 ;  /* 0x000000f800f87308 */ /* 0x000f220000000800 */
[-C--:B-1----:R-:W-:Y:S09]  /*1b120*/  HMMA.16816.F32.BF16 R20, R140, R144.reuse, R20 ;  /* 0x000000908c14723c */ /* 0x082ff20000041814 */
[----:B------:R-:W1:Y:S01]  /*1b130*/  MUFU.EX2 R249, R249 ;  /* 0x000000f900f97308 */ /* 0x000e620000000800 */
[C---:B------:R-:W-:Y:S04]  /*1b140*/  HMMA.16816.F32.BF16 R24, R148.reuse, R144, R24 ;  /* 0x000000909418723c */ /* 0x040fe80000041818 */
[----:B----4-:R-:W-:Y:S04]  /*1b150*/  F2FP.BF16.F32.PACK_AB R208, R252, R248 ;  /* 0x000000f8fcd0723e */ /* 0x010fe800000010ff */
[-C--:B------:R-:W-:Y:S03]  /*1b160*/  HMMA.16816.F32.BF16 R28, R148, R146.reuse, R28 ;  /* 0x00000092941c723c */ /* 0x080fe6000004181c */
[----:B-1----:R-:W-:Y:S05]  /*1b170*/  F2FP.BF16.F32.PACK_AB R209, R251, R249 ;  /* 0x000000f9fbd1723e */ /* 0x002fea00000010ff */
        /* <DEDUP_REMOVED lines=8> */
[----:B------:R-:W-:Y:S01]  /*1b200*/  LDSM.16.MT88.4 R188, [R220+0x1800] ;  /* 0x00180000dcbc783b */ /* 0x000fe20000004200 */
[----:B------:R-:W-:Y:S01]  /*1b210*/  FADD.FTZ R132, R172, R132 ;  /* 0x00000084ac847221 */ /* 0x000fe20000010000 */
[-C--:B-1----:R-:W-:Y:S08]  /*1b220*/  HMMA.16816.F32.BF16 R52, R140, R144.reuse, R52 ;  /* 0x000000908c34723c */ /* 0x082ff00000041834 */
[C---:B------:R-:W-:Y:S08]  /*1b230*/  HMMA.16816.F32.BF16 R56, R148.reuse, R144, R56 ;  /* 0x000000909438723c */ /* 0x040ff00000041838 */
[-C--:B------:R-:W-:Y:S08]  /*1b240*/  HMMA.16816.F32.BF16 R60, R148, R146.reuse, R60 ;  /* 0x00000092943c723c */ /* 0x080ff0000004183c */
[C---:B------:R-:W-:Y:S01]  /*1b250*/  HMMA.16816.F32.BF16 R64, R140.reuse, R146, R64 ;  /* 0x000000928c40723c */ /* 0x040fe20000041840 */
[----:B------:R-:W1:Y:S03]  /*1b260*/  LDSM.16.MT88.4 R144, [R212+0xe800] ;  /* 0x00e80000d490783b */ /* 0x000e660000004200 */
[----:B---3--:R-:W-:Y:S01]  /*1b270*/  FFMA.FTZ R0, R0, R175, R179 ;  /* 0x000000af00007223 */ /* 0x008fe200000100b3 */
[----:B------:R-:W-:Y:S03]  /*1b280*/  FFMA.FTZ R137, R3, R156, R174 ;  /* 0x0000009c03897223 */ /* 0x000fe600000100ae */
[----:B------:R-:W-:Y:S01]  /*1b290*/  FADD.FTZ R0, R243, R0 ;  /* 0x00000000f3007221 */ /* 0x000fe20000010000 */
[----:B------:R-:W-:Y:S01]  /*1b2a0*/  LDSM.16.MT88.4 R156, [R220+0x1000] ;  /* 0x00100000dc9c783b */ /* 0x000fe20000004200 */
[----:B------:R-:W-:Y:S01]  /*1b2b0*/  FFMA.FTZ R3, R2, R138, R173 ;  /* 0x0000008a02037223 */ /* 0x000fe200000100ad */
[----:B------:R-:W-:Y:S01]  /*1b2c0*/  FADD.FTZ R2, R238, R137 ;  /* 0x00000089ee027221 */ /* 0x000fe20000010000 */
[----:B------:R-:W-:Y:S01]  /*1b2d0*/  MUFU.EX2 R138, R215 ;  /* 0x000000d7008a7308 */ /* 0x000fe20000000800 */
[----:B------:R-:W-:Y:S01]  /*1b2e0*/  FADD.FTZ R137, R236, R132 ;  /* 0x00000084ec897221 */ /* 0x000fe20000010000 */
[-C--:B-1----:R-:W-:Y:S03]  /*1b2f0*/  HMMA.16816.F32.BF16 R68, R140, R144.reuse, R68 ;  /* 0x000000908c44723c */ /* 0x082fe60000041844 */
[----:B------:R-:W-:Y:S01]  /*1b300*/  LDSM.16.MT88.4 R172, [R216+0xd800] ;  /* 0x00d80000d8ac783b */ /* 0x000fe20000004200 */
[----:B------:R-:W-:Y:S01]  /*1b310*/  FADD.FTZ R132, R231, R0 ;  /* 0x00000000e7847221 */ /* 0x000fe20000010000 */
[----:B------:R-:W-:Y:S01]  /*1b320*/  FADD.FTZ R3, R242, R3 ;  /* 0x00000003f2037221 */ /* 0x000fe20000010000 */
[----:B------:R-:W-:Y:S01]  /*1b330*/  FADD.FTZ R0, R230, R2 ;  /* 0x00000002e6007221 */ /* 0x000fe20000010000 */
[----:B------:R-:W-:Y:S01]  /*1b340*/  FADD.FTZ R137, R233, R137 ;  /* 0x00000089e9897221 */ /* 0x000fe20000010000 */
[----:B------:R-:W-:Y:S01]  /*1b350*/  FADD.FTZ R132, R235, R132 ;  /* 0x00000084eb847221 */ /* 0x000fe20000010000 */
[C---:B------:R-:W-:Y:S01]  /*1b360*/  HMMA.16816.F32.BF16 R72, R148.reuse, R144, R72 ;  /* 0x000000909448723c */ /* 0x040fe20000041848 */
[----:B------:R-:W-:Y:S01]  /*1b370*/  IMAD.MOV.U32 R235, RZ, RZ, 0x40 ;  /* 0x00000040ffeb7424 */ /* 0x000fe200078e00ff */
[----:B------:R1:W5:Y:S02]  /*1b380*/  LDL.LU R243, [R1+0xb8] ;  /* 0x0000b80001f37983 */ /* 0x0003640000300800 */
[----:B------:R-:W-:Y:S01]  /*1b390*/  FADD.FTZ R2, R228, R3 ;  /* 0x00000003e4027221 */ /* 0x000fe20000010000 */
[----:B------:R-:W-:Y:S01]  /*1b3a0*/  FADD.FTZ R180, R160, R132 ;  /* 0x00000084a0b47221 */ /* 0x000fe20000010000 */
[----:B------:R1:W5:Y:S01]  /*1b3b0*/  LDL.LU R238, [R1+0xb4] ;  /* 0x0000b40001ee7983 */ /* 0x0003620000300800 */
[----:B------:R-:W2:Y:S01]  /*1b3c0*/  MUFU.EX2 R132, R214 ;  /* 0x000000d600847308 */ /* 0x000ea20000000800 */
[-C--:B------:R-:W-:Y:S02]  /*1b3d0*/  HMMA.16816.F32.BF16 R76, R148, R146.reuse, R76 ;  /* 0x00000092944c723c */ /* 0x080fe4000004184c */
[----:B------:R1:W5:Y:S01]  /*1b3e0*/  LDL.LU R242, [R1+0xb0] ;  /* 0x0000b00001f27983 */ /* 0x0003620000300800 */
[----:B------:R-:W-:Y:S01]  /*1b3f0*/  FADD.FTZ R137, R163, R137 ;  /* 0x00000089a3897221 */ /* 0x000fe20000010000 */
[----:B------:R-:W-:Y:S01]  /*1b400*/  FADD.FTZ R3, R234, R0 ;  /* 0x00000000ea037221 */ /* 0x000fe20000010000 */
[----:B------:R-:W-:Y:S01]  /*1b410*/  FADD.FTZ R0, R232, R2 ;  /* 0x00000002e8007221 */ /* 0x000fe20000010000 */
[----:B------:R1:W5:Y:S01]  /*1b420*/  LDL.LU R236, [R1+0xac] ;  /* 0x0000ac0001ec7983 */ /* 0x0003620000300800 */
[----:B------:R-:W-:Y:S01]  /*1b430*/  FADD.FTZ R2, R164, R137 ;  /* 0x00000089a4027221 */ /* 0x000fe20000010000 */
[C---:B------:R-:W-:Y:S02]  /*1b440*/  HMMA.16816.F32.BF16 R80, R140.reuse, R146, R80 ;  /* 0x000000928c50723c */ /* 0x040fe40000041850 */
[----:B------:R-:W3:Y:S02]  /*1b450*/  LDSM.16.MT88.4 R144, [R216+0xe800] ;  /* 0x00e80000d890783b */ /* 0x000ee40000004200 */
[----:B------:R-:W-:Y:S01]  /*1b460*/  MOV R137, R203 ;  /* 0x000000cb00897202 */ /* 0x000fe20000000f00 */
[----:B------:R-:W-:Y:S01]  /*1b470*/  FADD.FTZ R3, R162, R3 ;  /* 0x00000003a2037221 */ /* 0x000fe20000010000 */
[----:B------:R-:W-:Y:S01]  /*1b480*/  FADD.FTZ R179, R161, R0 ;  /* 0x00000000a1b37221 */ /* 0x000fe20000010000 */
[----:B------:R-:W-:Y:S01]  /*1b490*/  IMAD.MOV.U32 R0, RZ, RZ, R187 ;  /* 0x000000ffff007224 */ /* 0x000fe200078e00bb */
[----:B------:R-:W-:Y:S02]  /*1b4a0*/  F2FP.BF16.F32.PACK_AB R210, R137, R195 ;  /* 0x000000c389d2723e */ /* 0x000fe400000010ff */
[----:B------:R1:W5:Y:S01]  /*1b4b0*/  LDL.LU R231, [R1+0xa8] ;  /* 0x0000a80001e77983 */ /* 0x0003620000300800 */
[----:B--2---:R-:W-:Y:S03]  /*1b4c0*/  F2FP.BF16.F32.PACK_AB R211, R132, R250 ;  /* 0x000000fa84d3723e */ /* 0x004fe600000010ff */
[----:B------:R1:W5:Y:S04]  /*1b4d0*/  LDL.LU R230, [R1+0xa4] ;  /* 0x0000a40001e67983 */ /* 0x0003680000300800 */
[----:B------:R1:W5:Y:S01]  /*1b4e0*/  LDL.LU R228, [R1+0xa0] ;  /* 0x0000a00001e47983 */ /* 0x0003620000300800 */
[----:B------:R-:W2:Y:S01]  /*1b4f0*/  S2R R233, SR_TID.X ;  /* 0x0000000000e97919 */ /* 0x000ea20000002100 */
[----:B------:R-:W4:Y:S01]  /*1b500*/  S2R R232, SR_TID.X ;  /* 0x0000000000e87919 */ /* 0x000f220000002100 */
[-C--:B---3--:R-:W-:Y:S08]  /*1b510*/  HMMA.16816.F32.BF16 R84, R140, R144.reuse, R84 ;  /* 0x000000908c54723c */ /* 0x088ff00000041854 */
[C---:B------:R-:W-:Y:S04]  /*1b520*/  HMMA.16816.F32.BF16 R88, R148.reuse, R144, R88 ;  /* 0x000000909458723c */ /* 0x040fe80000041858 */
[----:B--2---:R-:W-:Y:S04]  /*1b530*/  SHF.L.U32 R233, R233, 0x6, RZ ;  /* 0x00000006e9e97819 */ /* 0x004fe800000006ff */
[-C--:B------:R-:W-:Y:S03]  /*1b540*/  HMMA.16816.F32.BF16 R92, R148, R146.reuse, R92 ;  /* 0x00000092945c723c */ /* 0x080fe6000004185c */
[----:B------:R-:W-:Y:S05]  /*1b550*/  LOP3.LUT R234, R233, 0x400, RZ, 0xc0, !PT ;  /* 0x00000400e9ea7812 */ /* 0x000fea00078ec0ff */
        /* <DEDUP_REMOVED lines=9> */
[----:B------:R-:W-:Y:S02]  /*1b5f0*/  F2FP.BF16.F32.PACK_AB R144, R171, R198 ;  /* 0x000000c6ab90723e */ /* 0x000fe400000010ff */
[----:B------:R-:W-:Y:S02]  /*1b600*/  F2FP.BF16.F32.PACK_AB R145, R165, R168 ;  /* 0x000000a8a591723e */ /* 0x000fe400000010ff */
[-C--:B------:R-:W-:Y:S01]  /*1b610*/  HMMA.16816.F32.BF16 R124, R148, R146.reuse, R124 ;  /* 0x00000092947c723c */ /* 0x080fe2000004187c */
[----:B------:R-:W2:Y:S07]  /*1b620*/  LDSM.16.MT88.4 R148, [R212+0xd000] ;  /* 0x00d00000d494783b */ /* 0x000eae0000004200 */
[----:B------:R-:W-:Y:S04]  /*1b630*/  HMMA.16816.F32.BF16 R128, R140, R146, R128 ;  /* 0x000000928c80723c */ /* 0x000fe80000041880 */
[----:B------:R-:W-:Y:S02]  /*1b640*/  F2FP.BF16.F32.PACK_AB R140, R166, R169 ;  /* 0x000000a9a68c723e */ /* 0x000fe400000010ff */
[----:B------:R-:W-:Y:S02]  /*1b650*/  F2FP.BF16.F32.PACK_AB R141, R167, R170 ;  /* 0x000000aaa78d723e */ /* 0x000fe400000010ff */
[----:B------:R-:W-:Y:S02]  /*1b660*/  F2FP.BF16.F32.PACK_AB R142, R184, R201 ;  /* 0x000000c9b88e723e */ /* 0x000fe400000010ff */
[----:B------:R-:W-:Y:S02]  /*1b670*/  F2FP.BF16.F32.PACK_AB R143, R183, R202 ;  /* 0x000000cab78f723e */ /* 0x000fe400000010ff */
[----:B------:R-:W-:Y:S02]  /*1b680*/  F2FP.BF16.F32.PACK_AB R146, R186, R199 ;  /* 0x000000c7ba92723e */ /* 0x000fe400000010ff */
[----:B------:R-:W-:Y:S03]  /*1b690*/  F2FP.BF16.F32.PACK_AB R147, R185, R200 ;  /* 0x000000c8b993723e */ /* 0x000fe600000010ff */
        /* <DEDUP_REMOVED lines=21> */
[-C--:B---3--:R-:W-:Y:S01]  /*1b7f0*/  HMMA.16816.F32.BF16 R68, R140, R152.reuse, R68 ;  /* 0x000000988c44723c */ /* 0x088fe20000041844 */
[----:B------:R-:W-:Y:S07]  /*1b800*/  LDSM.16.MT88.4 R220, [R220+0x3800] ;  /* 0x00380000dcdc783b */ /* 0x000fee0000004200 */
        /* <DEDUP_REMOVED lines=14> */
[-C--:B---3--:R-:W-:Y:S08]  /*1b8f0*/  HMMA.16816.F32.BF16 R116, R140, R152.reuse, R116 ;  /* 0x000000988c74723c */ /* 0x088ff00000041874 */
[C---:B------:R-:W-:Y:S08]  /*1b900*/  HMMA.16816.F32.BF16 R120, R144.reuse, R152, R120 ;  /* 0x000000989078723c */ /* 0x040ff00000041878 */
[-C--:B------:R-:W-:Y:S08]  /*1b910*/  HMMA.16816.F32.BF16 R124, R144, R154.reuse, R124 ;  /* 0x0000009a907c723c */ /* 0x080ff0000004187c */
[----:B------:R-:W-:Y:S04]  /*1b920*/  HMMA.16816.F32.BF16 R128, R140, R154, R128 ;  /* 0x0000009a8c80723c */ /* 0x000fe80000041880 */
[----:B------:R-:W-:Y:S02]  /*1b930*/  F2FP.BF16.F32.PACK_AB R140, R247, R246 ;  /* 0x000000f6f78c723e */ /* 0x000fe400000010ff */
[----:B------:R-:W-:Y:S02]  /*1b940*/  F2FP.BF16.F32.PACK_AB R141, R226, R227 ;  /* 0x000000e3e28d723e */ /* 0x000fe400000010ff */
[----:B------:R-:W-:Y:S02]  /*1b950*/  F2FP.BF16.F32.PACK_AB R142, R225, R245 ;  /* 0x000000f5e18e723e */ /* 0x000fe400000010ff */
[----:B------:R-:W-:Y:S07]  /*1b960*/  F2FP.BF16.F32.PACK_AB R143, R138, R224 ;  /* 0x000000e08a8f723e */ /* 0x000fee00000010ff */
[-C--:B-1----:R-:W-:Y:S01]  /*1b970*/  HMMA.16816.F32.BF16 R144, R140, R156.reuse, R4 ;  /* 0x0000009c8c90723c */ /* 0x082fe20000041804 */
        /* <DEDUP_REMOVED lines=20> */
[----:B------:R-:W-:Y:S01]  /*1bac0*/  IMAD.MOV.U32 R20, RZ, RZ, R165 ;  /* 0x000000ffff147224 */ /* 0x000fe200078e00a5 */
[----:B------:R-:W-:Y:S01]  /*1bad0*/  MOV R23, R199 ;  /* 0x000000c700177202 */ /* 0x000fe20000000f00 */
[----:B------:R-:W-:Y:S01]  /*1bae0*/  FADD.FTZ R11, R11, R8 ;  /* 0x000000080b0b7221 */ /* 0x000fe20000010000 */
[C---:B------:R-:W-:Y:S04]  /*1baf0*/  HMMA.16816.F32.BF16 R164, R208.reuse, R172, R24 ;  /* 0x000000acd0a4723c */ /* 0x040fe80000041818 */
[----:B------:R-:W-:Y:S01]  /*1bb00*/  MOV R27, R171 ;  /* 0x000000ab001b7202 */ /* 0x000fe20000000f00 */
[----:B------:R-:W-:Y:S01]  /*1bb10*/  IMAD.MOV.U32 R26, RZ, RZ, R170 ;  /* 0x000000ffff1a7224 */ /* 0x000fe200078e00aa */
[----:B------:R-:W-:Y:S01]  /*1bb20*/  MOV R25, R169 ;  /* 0x000000a900197202 */ /* 0x000fe20000000f00 */
[----:B------:R-:W-:Y:S02]  /*1bb30*/  IMAD.MOV.U32 R24, RZ, RZ, R168 ;  /* 0x000000ffff187224 */ /* 0x000fe400078e00a8 */
[-C--:B------:R-:W-:Y:S03]  /*1bb40*/  HMMA.16816.F32.BF16 R168, R208, R174.reuse, R28 ;  /* 0x000000aed0a8723c */ /* 0x080fe6000004181c */
[----:B------:R-:W-:Y:S01]  /*1bb50*/  MOV R31, R198 ;  /* 0x000000c6001f7202 */ /* 0x000fe20000000f00 */
[----:B------:R-:W-:Y:S01]  /*1bb60*/  IMAD.MOV.U32 R30, RZ, RZ, R197 ;  /* 0x000000ffff1e7224 */ /* 0x000fe200078e00c5 */
[----:B------:R-:W-:Y:S01]  /*1bb70*/  MOV R28, R194 ;  /* 0x000000c2001c7202 */ /* 0x000fe20000000f00 */
[----:B-1----:R-:W-:Y:S01]  /*1bb80*/  IMAD.MOV.U32 R139, RZ, RZ, R134 ;  /* 0x000000ffff8b7224 */ /* 0x002fe200078e0086 */
[----:B------:R-:W-:Y:S01]  /*1bb90*/  MOV R29, R196 ;  /* 0x000000c4001d7202 */ /* 0x000fe20000000f00 */
[C---:B------:R-:W-:Y:S04]  /*1bba0*/  HMMA.16816.F32.BF16 R172, R140.reuse, R174, R32 ;  /* 0x000000ae8cac723c */ /* 0x040fe80000041820 */
[----:B------:R-:W-:Y:S01]  /*1bbb0*/  MOV R34, R177 ;  /* 0x000000b100227202 */ /* 0x000fe20000000f00 */
[----:B------:R-:W-:Y:S01]  /*1bbc0*/  IMAD.MOV.U32 R35, RZ, RZ, R176 ;  /* 0x000000ffff237224 */ /* 0x000fe200078e00b0 */
[----:B------:R-:W-:Y:S01]  /*1bbd0*/  MOV R32, R179 ;  /* 0x000000b300207202 */ /* 0x000fe20000000f00 */
[----:B------:R-:W-:Y:S02]  /*1bbe0*/  IMAD.MOV.U32 R33, RZ, RZ, R178 ;  /* 0x000000ffff217224 */ /* 0x000fe400078e00b2 */
        /* <DEDUP_REMOVED lines=38> */
[-C--:B--2---:R-:W-:Y:S03]  /*1be50*/  HMMA.16816.F32.BF16 R68, R140, R212.reuse, R68 ;  /* 0x000000d48c44723c */ /* 0x084fe60000041844 */
        /* <DEDUP_REMOVED lines=35> */
.L_x_810:
[----:B-1-3--:R-:W3:Y:S01]  /*1c090*/  LDL.LU R4, [R1+0x80] ;  /* 0x0000800001047983 */ /* 0x00aee20000300800 */
[----:B------:R-:W-:Y:S01]  /*1c0a0*/  MOV R67, 0x10 ;  /* 0x0000001000437802 */ /* 0x000fe20000000f00 */
[----:B------:R-:W-:Y:S02]  /*1c0b0*/  UISETP.NE.AND UP3, UPT, UR20, -0x1, UPT ;  /* 0xffffffff1400788c */ /* 0x000fe4000bf65270 */
[----:B------:R-:W3:Y:S01]  /*1c0c0*/  LDL.LU R10, [R1+0x84] ;  /* 0x00008400010a7983 */ /* 0x000ee20000300800 */
[----:B------:R-:W1:Y:S01]  /*1c0d0*/  S2UR UR12, SR_CTAID.Y ;  /* 0x00000000000c79c3 */ /* 0x000e620000002600 */
[----:B------:R-:W2:Y:S02]  /*1c0e0*/  LDCU.U8 UR4, c[0x0][0x549] ;  /* 0x0000a920ff0477ac */ /* 0x000ea40008000000 */
[----:B------:R-:W3:Y:S01]  /*1c0f0*/  LDL.LU R9, [R1+0x88] ;  /* 0x0000880001097983 */ /* 0x000ee20000300800 */
[----:B------:R-:W1:Y:S03]  /*1c100*/  LDCU UR10, c[0x0][0x434] ;  /* 0x00008680ff0a77ac */ /* 0x000e660008000800 */
[----:B------:R-:W3:Y:S01]  /*1c110*/  LDL.LU R5, [R1+0x8c] ;  /* 0x00008c0001057983 */ /* 0x000ee20000300800 */
[----:B------:R-:W-:Y:S01]  /*1c120*/  SEL R67, R67, 0xfffffff0, !P3 ;  /* 0xfffffff043437807 */ /* 0x000fe20005800000 */
[----:B------:R-:W1:Y:S02]  /*1c130*/  @!UP3 LDCU.64 UR8, c[0x0][0x400] ;  /* 0x00008000ff08b7ac */ /* 0x000e640008000a00 */
[----:B------:R-:W3:Y:S01]  /*1c140*/  LDL.LU R8, [R1+0x94] ;  /* 0x0000940001087983 */ /* 0x000ee20000300800 */
[----:B------:R-:W1:Y:S03]  /*1c150*/  @UP3 LDCU.64 UR6, c[0x0][0x408] ;  /* 0x00008100ff0637ac */ /* 0x000e660008000a00 */
[----:B------:R-:W3:Y:S01]  /*1c160*/  LDL.LU R6, [R1+0x90] ;  /* 0x0000900001067983 */ /* 0x000ee20000300800 */
[----:B------:R-:W1:Y:S03]  /*1c170*/  LDCU.U8 UR11, c[0x0][0x548] ;  /* 0x0000a900ff0b77ac */ /* 0x000e660008000000 */
[----:B------:R-:W3:Y:S01]  /*1c180*/  LDL.LU R7, [R1+0x7c] ;  /* 0x00007c0001077983 */ /* 0x000ee20000300800 */
[----:B--2-4-:R-:W-:Y:S01]  /*1c190*/  LOP3.LUT P3, RZ, R232, 0x8, RZ, 0xc0, !PT ;  /* 0x00000008e8ff7812 */ /* 0x014fe2000786c0ff */
        /* <DEDUP_REMOVED lines=8> */
[----:B------:R-:W4:Y:S01]  /*1c220*/  S2UR UR6, SR_CTAID.Z ;  /* 0x00000000000679c3 */ /* 0x000f220000002700 */
        /* <DEDUP_REMOVED lines=8> */
[----:B---3-5:R-:W2:Y:S04]  /*1c2b0*/  SHFL.BFLY PT, R2, R4, 0x2, 0x1f ;  /* 0x0c401f0004027f89 */ /* 0x028ea800000e0000 */
[----:B------:R-:W3:Y:S04]  /*1c2c0*/  SHFL.BFLY PT, R0, R10, 0x2, 0x1f ;  /* 0x0c401f000a007f89 */ /* 0x000ee800000e0000 */
[----:B------:R-:W1:Y:S01]  /*1c2d0*/  SHFL.BFLY PT, R3, R5, 0x2, 0x1f ;  /* 0x0c401f0005037f89 */ /* 0x000e6200000e0000 */
[----:B--2---:R-:W-:Y:S01]  /*1c2e0*/  FADD.FTZ R2, R2, R4 ;  /* 0x0000000402027221 */ /* 0x004fe20000010000 */
[----:B------:R-:W-:-:S02]  /*1c2f0*/  MOV R141, R7 ;  /* 0x00000007008d7202 */ /* 0x000fc40000000f00 */
[----:B------:R-:W2:Y:S01]  /*1c300*/  SHFL.BFLY PT, R4, R9, 0x2, 0x1f ;  /* 0x0c401f0009047f89 */ /* 0x000ea200000e0000 */
[----:B---3--:R-:W-:-:S03]  /*1c310*/  FADD.FTZ R0, R0, R10 ;  /* 0x0000000a00007221 */ /* 0x008fc60000010000 */
[----:B------:R-:W3:Y:S04]  /*1c320*/  SHFL.BFLY PT, R137, R2, 0x1, 0x1f ;  /* 0x0c201f0002897f89 */ /* 0x000ee800000e0000 */
[----:B------:R-:W4:Y:S01]  /*1c330*/  SHFL.BFLY PT, R138, R0, 0x1, 0x1f ;  /* 0x0c201f00008a7f89 */ /* 0x000f2200000e0000 */
[----:B-1----:R-:W-:-:S05]  /*1c340*/  FADD.FTZ R3, R3, R5 ;  /* 0x0000000503037221 */ /* 0x002fca0000010000 */
[----:B------:R-:W1:Y:S01]  /*1c350*/  SHFL.BFLY PT, R139, R3, 0x1, 0x1f ;  /* 0x0c201f00038b7f89 */ /* 0x000e6200000e0000 */
[----:B--2---:R-:W-:Y:S01]  /*1c360*/  FADD.FTZ R4, R4, R9 ;  /* 0x0000000904047221 */ /* 0x004fe20000010000 */
[----:B---3--:R-:W-:-:S04]  /*1c370*/  FADD.FTZ R137, R2, R137 ;  /* 0x0000008902897221 */ /* 0x008fc80000010000 */
[----:B------:R-:W2:Y:S01]  /*1c380*/  SHFL.BFLY PT, R132, R4, 0x1, 0x1f ;  /* 0x0c201f0004847f89 */ /* 0x000ea200000e0000 */
[----:B------:R-:W3:Y:S01]  /*1c390*/  MUFU.RCP R2, R137 ;  /* 0x0000008900027308 */ /* 0x000ee20000001000 */
[----:B----4-:R-:W-:Y:S01]  /*1c3a0*/  FADD.FTZ R138, R0, R138 ;  /* 0x0000008a008a7221 */ /* 0x010fe20000010000 */
[----:B------:R-:W-:Y:S02]  /*1c3b0*/  SHF.L.U32 R0, R232, 0x4, RZ ;  /* 0x00000004e8007819 */ /* 0x000fe400000006ff */
[----:B------:R-:W-:Y:S02]  /*1c3c0*/  FSETP.NE.FTZ.AND P4, PT, R137, RZ, PT ;  /* 0x000000ff8900720b */ /* 0x000fe40003f95000 */
[----:B------:R-:W-:Y:S01]  /*1c3d0*/  LOP3.LUT R0, R0, 0x1c0, RZ, 0xc0, !PT ;  /* 0x000001c000007812 */ /* 0x000fe200078ec0ff */
[----:B-1----:R-:W-:Y:S01]  /*1c3e0*/  FADD.FTZ R139, R3, R139 ;  /* 0x0000008b038b7221 */ /* 0x002fe20000010000 */
[----:B------:R-:W1:Y:S01]  /*1c3f0*/  MUFU.RCP R5, R138 ;  /* 0x0000008a00057308 */ /* 0x000e620000001000 */
[----:B------:R-:W-:-:S02]  /*1c400*/  FSETP.NE.FTZ.AND P2, PT, R138, RZ, PT ;  /* 0x000000ff8a00720b */ /* 0x000fc40003f55000 */
[----:B------:R-:W-:Y:S02]  /*1c410*/  LOP3.LUT R0, R0, 0x38, R8, 0xf8, !PT ;  /* 0x0000003800007812 */ /* 0x000fe400078ef808 */
[----:B------:R-:W-:Y:S02]  /*1c420*/  FSETP.NE.FTZ.AND P0, PT, R139, RZ, PT ;  /* 0x000000ff8b00720b */ /* 0x000fe40003f15000 */
[----:B------:R-:W-:Y:S01]  /*1c430*/  LOP3.LUT R6, R0, R6, R231, 0xfe, !PT ;  /* 0x0000000600067212 */ /* 0x000fe200078efee7 */
        /* <DEDUP_REMOVED lines=292> */
.L_x_814:
        /* <DEDUP_REMOVED lines=70> */
.L_x_816:
[----:B------:R-:W-:Y:S05]  /*1dae0*/  BSYNC.RECONVERGENT B0 ;  /* 0x0000000000007941 */ /* 0x000fea0003800200 */
.L_x_815:
        /* <DEDUP_REMOVED lines=42> */
.L_x_818:
[----:B------:R-:W-:Y:S05]  /*1dd90*/  BSYNC.RECONVERGENT B0 ;  /* 0x0000000000007941 */ /* 0x000fea0003800200 */
.L_x_817:
        /* <DEDUP_REMOVED lines=23> */
.L_x_820:
[----:B------:R-:W-:Y:S05]  /*1df10*/  BSYNC.RECONVERGENT B0 ;  /* 0x0000000000007941 */ /* 0x000fea0003800200 */
.L_x_819:
        /* <DEDUP_REMOVED lines=22> */
.L_x_822:
[----:B------:R-:W-:Y:S05]  /*1e080*/  BSYNC.RECONVERGENT B0 ;  /* 0x0000000000007941 */ /* 0x000fea0003800200 */
.L_x_821:
        /* <DEDUP_REMOVED lines=21> */
.L_x_824:
[----:B------:R-:W-:Y:S05]  /*1e1e0*/  BSYNC.RECONVERGENT B0 ;  /* 0x0000000000007941 */ /* 0x000fea0003800200 */
.L_x_823:
        /* <DEDUP_REMOVED lines=21> */
.L_x_826:
[----:B------:R-:W-:Y:S05]  /*1e340*/  BSYNC.RECONVERGENT B0 ;  /* 0x0000000000007941 */ /* 0x000fea0003800200 */
.L_x_825:
        /* <DEDUP_REMOVED lines=21> */
.L_x_828:
[----:B------:R-:W-:Y:S05]  /*1e4a0*/  BSYNC.RECONVERGENT B0 ;  /* 0x0000000000007941 */ /* 0x000fea0003800200 */
.L_x_827:
        /* <DEDUP_REMOVED lines=21> */
.L_x_830:
[----:B------:R-:W-:Y:S05]  /*1e600*/  BSYNC.RECONVERGENT B0 ;  /* 0x0000000000007941 */ /* 0x000fea0003800200 */
.L_x_829:
        /* <DEDUP_REMOVED lines=21> */
.L_x_831:
        /* <DEDUP_REMOVED lines=10> */
.L_x_2850:


//--------------------- .text._ZN5flash16flash_fwd_kernelI23Flash_fwd_kernel_traitsILi128ELi128ELi64ELi4ELb0ELb0EN7cutlass10bfloat16_tE19Flash_kernel_traitsILi128ELi128ELi64ELi4ES3_EELb0ELb0ELb1ELb1ELb0ELb0ELb0ELb0EEEvNS_16Flash_fwd_paramsE --------------------------
	.section	.text._ZN5flash16flash_fwd_kernelI23Flash_fwd_kernel_traitsILi128ELi128ELi64ELi4ELb0ELb0EN7cutlass10bfloat16_tE19Flash_kernel_traitsILi128ELi128ELi64ELi4ES3_EELb0ELb0ELb1ELb1ELb0ELb0ELb0ELb0EEEvNS_16Flash_fwd_paramsE,"ax",@progbits
	.align	128
        .global         _ZN5flash16flash_fwd_kernelI23Flash_fwd_kernel_traitsILi128ELi128ELi64ELi4ELb0ELb0EN7cutlass10bfloat16_tE19Flash_kernel_traitsILi128ELi128ELi64ELi4ES3_EELb0ELb0ELb1ELb1ELb0ELb0ELb0ELb0EEEvNS_16Flash_fwd_paramsE
        .type           _ZN5flash16flash_fwd_kernelI23Flash_fwd_kernel_traitsILi128ELi128ELi64ELi4ELb0ELb0EN7cutlass10bfloat16_tE19Flash_kernel_traitsILi128ELi128ELi64ELi4ES3_EELb0ELb0ELb1ELb1ELb0ELb0ELb0ELb0EEEvNS_16Flash_fwd_paramsE,@function
        .size           _ZN5flash16flash_fwd_kernelI23Flash_fwd_kernel_traitsILi128ELi128ELi64ELi4ELb0ELb0EN7cutlass10bfloat16_tE19Flash_kernel_traitsILi128ELi128ELi64ELi4ES3_EELb0ELb0ELb1ELb1ELb0ELb0ELb0ELb0EEEvNS_16Flash_fwd_paramsE,(.L_x_2851 - _ZN5flash16flash_fwd_kernelI23Flash_fwd_kernel_traitsILi128ELi128ELi64ELi4ELb0ELb0EN7cutlass10bfloat16_tE19Flash_kernel_traitsILi128ELi128ELi64ELi4ES3_EELb0ELb0ELb1ELb1ELb0ELb0ELb0ELb0EEEvNS_16Flash_fwd_paramsE)
        .other          _ZN5flash16flash_fwd_kernelI23Flash_fwd_kernel_traitsILi128ELi128ELi64ELi4ELb0ELb0EN7cutlass10bfloat16_tE19Flash_kernel_traitsILi128ELi128ELi64ELi4ES3_EELb0ELb0ELb1ELb1ELb0ELb0ELb0ELb0EEEvNS_16Flash_fwd_paramsE,@"STO_CUDA_ENTRY STV_DEFAULT"
_ZN5flash16flash_fwd_kernelI23Flash_fwd_kernel_traitsILi128ELi128ELi64ELi4ELb0ELb0EN7cutlass10bfloat16_tE19Flash_kernel_traitsILi128ELi128ELi64ELi4ES3_EELb0ELb0ELb1ELb1ELb0ELb0ELb0ELb0EEEvNS_16Flash_fwd_paramsE:
.text._ZN5flash16flash_fwd_kernelI23Flash_fwd_kernel_traitsILi128ELi128ELi64ELi4ELb0ELb0EN7cutlass10bfloat16_tE19Flash_kernel_traitsILi128ELi128ELi64ELi4ES3_EELb0ELb0ELb1ELb1ELb0ELb0ELb0ELb0EEEvNS_16Flash_fwd_paramsE:
        /* <DEDUP_REMOVED lines=72> */
.L_x_832:
[----:B-----5:R-:W-:Y:S01]  /*0480*/  @P0 R2UR UR30, R4 ;  /* 0x00000000041e02ca */ /* 0x020fe200000e0000 */
[----:B------:R-:W-:Y:S01]  /*0490*/  @!UP0 UISETP.NE.U32.AND UP1, UPT, UR4, URZ, UPT ;  /* 0x000000ff0400828c */ /* 0x000fe2000bf25070 */
[----:B------:R-:W-:-:S13]  /*04a0*/  @!P1 EXIT ;  /* 0x000000000000994d */ /* 0x000fda0003800000 */
[----:B------:R-:W1:Y:S01]  /*04b0*/  LDCU UR23, c[0x0][0x504] ;  /* 0x0000a080ff1777ac */ /* 0x000e620008000800 */
[----:B------:R-:W2:Y:S01]  /*04c0*/  S2UR UR26, SR_CTAID.Z ;  /* 0x00000000001a79c3 */ /* 0x000ea20000002700 */
[----:B------:R-:W3:Y:S01]  /*04d0*/  S2R R232, SR_TID.X ;  /* 0x0000000000e87919 */ /* 0x000ee20000002100 */
        /* <DEDUP_REMOVED lines=51> */
.L_x_834:
        /* <DEDUP_REMOVED lines=34> */
[----:B------:R-:W-:Y:S01]  /*0a30*/  LOP3.LUT R13, R12, 0x40, RZ, 0xfc, !PT ;  /* 0x000000400c0d7812 */ /* 0x000fe200078efcff */
[----:B------:R-:W-:Y:S01]  /*0a40*/  UIADD3 UR9, UP1, UP0, UR27, UR6, UR9 ;  /* 0x000000061b097290 */ /* 0x000fe2000f83e009 */
[----:B------:R-:W-:Y:S01]  /*0a50*/  IMAD R9, R0, UR26, R11 ;  /* 0x0000001a00097c24 */ /* 0x000fe2000f8e020b */
        /* <DEDUP_REMOVED lines=18> */
.L_x_836:
[----:B------:R-:W-:Y:S05]  /*0b80*/  BSYNC.RECONVERGENT B0 ;  /* 0x0000000000007941 */ /* 0x000fea0003800200 */
.L_x_835:
        /* <DEDUP_REMOVED lines=21> */
.L_x_838:
[----:B------:R-:W-:Y:S05]  /*0ce0*/  BSYNC.RECONVERGENT B0 ;  /* 0x0000000000007941 */ /* 0x000fea0003800200 */
.L_x_837:
        /* <DEDUP_REMOVED lines=21> */
.L_x_840:
[----:B------:R-:W-:Y:S05]  /*0e40*/  BSYNC.RECONVERGENT B0 ;  /* 0x0000000000007941 */ /* 0x000fea0003800200 */
.L_x_839:
        /* <DEDUP_REMOVED lines=20> */
.L_x_842:
[----:B------:R-:W-:Y:S05]  /*0f90*/  BSYNC.RECONVERGENT B0 ;  /* 0x0000000000007941 */ /* 0x000fea0003800200 */
.L_x_841:
        /* <DEDUP_REMOVED lines=20> */
.L_x_844:
[----:B------:R-:W-:Y:S05]  /*10e0*/  BSYNC.RECONVERGENT B0 ;  /* 0x0000000000007941 */ /* 0x000fea0003800200 */
.L_x_843:
        /* <DEDUP_REMOVED lines=20> */
.L_x_846:
[----:B------:R-:W-:Y:S05]  /*1230*/  BSYNC.RECONVERGENT B0 ;  /* 0x0000000000007941 */ /* 0x000fea0003800200 */
.L_x_845:
        /* <DEDUP_REMOVED lines=20> */
.L_x_848:
[----:B------:R-:W-:Y:S05]  /*1380*/  BSYNC.RECONVERGENT B0 ;  /* 0x0000000000007941 */ /* 0x000fea0003800200 */
.L_x_847:
        /* <DEDUP_REMOVED lines=20> */
.L_x_850:
[----:B------:R-:W-:Y:S05]  /*14d0*/  BSYNC.RECONVERGENT B0 ;  /* 0x0000000000007941 */ /* 0x000fea0003800200 */
.L_x_849:
        /* <DEDUP_REMOVED lines=10> */
.L_x_852:
[----:B------:R-:W-:Y:S05]  /*1580*/  BSYNC.RECONVERGENT B0 ;  /* 0x0000000000007941 */ /* 0x000fea0003800200 */
.L_x_851:
        /* <DEDUP_REMOVED lines=15> */
.L_x_854:
[----:B------:R-:W-:Y:S05]  /*1680*/  BSYNC.RECONVERGENT B0 ;  /* 0x0000000000007941 */ /* 0x000fea0003800200 */
.L_x_853:
        /* <DEDUP_REMOVED lines=10> */
.L_x_856:
[----:B------:R-:W-:Y:S05]  /*1730*/  BSYNC.RECONVERGENT B0 ;  /* 0x0000000000007941 */ /* 0x000fea0003800200 */
.L_x_855:
        /* <DEDUP_REMOVED lines=10> */
.L_x_858:
[----:B------:R-:W-:Y:S05]  /*17e0*/  BSYNC.RECONVERGENT B0 ;  /* 0x0000000000007941 */ /* 0x000fea0003800200 */
.L_x_857:
        /* <DEDUP_REMOVED lines=10> */
.L_x_860:
[----:B------:R-:W-:Y:S05]  /*1890*/  BSYNC.RECONVERGENT B0 ;  /* 0x0000000000007941 */ /* 0x000fea0003800200 */
.L_x_859:
        /* <DEDUP_REMOVED lines=10> */
.L_x_862:
[----:B------:R-:W-:Y:S05]  /*1940*/  BSYNC.RECONVERGENT B0 ;  /* 0x0000000000007941 */ /* 0x000fea0003800200 */
.L_x_861:
        /* <DEDUP_REMOVED lines=10> */
.L_x_864:
[----:B------:R-:W-:Y:S05]  /*19f0*/  BSYNC.RECONVERGENT B0 ;  /* 0x0000000000007941 */ /* 0x000fea0003800200 */
.L_x_863:
        /* <DEDUP_REMOVED lines=10> */
.L_x_833:
        /* <DEDUP_REMOVED lines=21> */
.L_x_865:
[----:B------:R-:W1:Y:S01]  /*1bf0*/  LDCU.64 UR10, c[0x0][0x3b8] ;  /* 0x00007700ff0a77ac */ /* 0x000e620008000a00 */
[----:B------:R-:W-:-:S04]  /*1c00*/  UIADD3 UR13, UPT, UPT, UR12, UR14, URZ ;  /* 0x0000000e0c0d7290 */ /* 0x000fc8000fffe0ff */
[----:B-1----:R-:W-:Y:S02]  /*1c10*/  UIMAD.WIDE.U32 UR6, UR13, UR10, URZ ;  /* 0x0000000a0d0672a5 */ /* 0x002fe4000f8e00ff */
[----:B------:R-:W-:-:S04]  /*1c20*/  UIMAD UR13, UR13, UR11, URZ ;  /* 0x0000000b0d0d72a4 */ /* 0x000fc8000f8e02ff */
[----:B------:R-:W-:Y:S02]  /*1c30*/  UIADD3 UR13, UPT, UPT, UR7, UR13, URZ ;  /* 0x0000000d070d7290 */ /* 0x000fe4000fffe0ff */
.L_x_866:
        /* <DEDUP_REMOVED lines=13> */
[----:B------:R-:W-:-:S05]  /*1d10*/  IMAD.HI.U32 R0, R0, R3, RZ ;  /* 0x0000000300007227 */ /* 0x000fca00078e00ff */
[----:B------:R-:W-:-:S05]  /*1d20*/  IADD3 R2, PT, PT, -R0, RZ, RZ ;  /* 0x000000ff00027210 */ /* 0x000fca0007ffe1ff */
[----:B------:R-:W-:-:S05]  /*1d30*/  IMAD R2, R4, R2, R3 ;  /* 0x0000000204027224 */ /* 0x000fca00078e0203 */
[----:B------:R-:W-:-:S13]  /*1d40*/  ISETP.GT.U32.AND P1, PT, R4, R2, PT ;  /* 0x000000020400720c */ /* 0x000fda0003f24070 */
[----:B------:R-:W-:Y:S01]  /*1d50*/  @!P1 IMAD.IADD R2, R2, 0x1, -R4 ;  /* 0x0000000102029824 */ /* 0x000fe200078e0a04 */
[----:B------:R-:W-:Y:S02]  /*1d60*/  @!P1 IADD3 R0, PT, PT, R0, 0x1, RZ ;  /* 0x0000000100009810 */ /* 0x000fe40007ffe0ff */
[C---:B------:R-:W-:Y:S02]  /*1d70*/  ISETP.NE.AND P1, PT, R5.reuse, RZ, PT ;  /* 0x000000ff0500720c */ /* 0x040fe40003f25270 */
[----:B------:R-:W-:Y:S02]  /*1d80*/  ISETP.GE.U32.AND P2, PT, R2, R4, PT ;  /* 0x000000040200720c */ /* 0x000fe40003f46070 */
[----:B------:R-:W-:-:S04]  /*1d90*/  LOP3.LUT R2, R5, UR26, RZ, 0x3c, !PT ;  /* 0x0000001a05027c12 */ /* 0x000fc8000f8e3cff */
[----:B------:R-:W-:-:S07]  /*1da0*/  ISETP.GE.AND P0, PT, R2, RZ, PT ;  /* 0x000000ff0200720c */ /* 0x000fce0003f06270 */
[----:B------:R-:W-:-:S06]  /*1db0*/  @P2 VIADD R0, R0, 0x1 ;  /* 0x0000000100002836 */ /* 0x000fcc0000000000 */
        /* <DEDUP_REMOVED lines=14> */
.L_x_867:
[----:B------:R-:W1:Y:S01]  /*1ea0*/  LDCU.64 UR8, c[0x0][0x3c0] ;  /* 0x00007800ff0877ac */ /* 0x000e620008000a00 */
[----:B------:R-:W-:-:S04]  /*1eb0*/  UIADD3 UR12, UPT, UPT, UR12, UR14, URZ ;  /* 0x0000000e0c0c7290 */ /* 0x000fc8000fffe0ff */
[----:B-1----:R-:W-:Y:S02]  /*1ec0*/  UIMAD.WIDE.U32 UR4, UR12, UR8, URZ ;  /* 0x000000080c0472a5 */ /* 0x002fe4000f8e00ff */
[----:B------:R-:W-:-:S04]  /*1ed0*/  UIMAD UR12, UR12, UR9, URZ ;  /* 0x000000090c0c72a4 */ /* 0x000fc8000f8e02ff */
[----:B------:R-:W-:-:S12]  /*1ee0*/  UIADD3 UR12, UPT, UPT, UR5, UR12, URZ ;  /* 0x0000000c050c7290 */ /* 0x000fd8000fffe0ff */
.L_x_868:
[--C-:B------:R-:W-:Y:S01]  /*1ef0*/  SHF.R.U32.HI R13, RZ, 0x3, R232.reuse ;  /* 0x00000003ff0d7819 */ /* 0x100fe200000116e8 */
[----:B------:R-:W-:Y:S01]  /*1f00*/  IMAD.SHL.U32 R7, R232, 0x8, RZ ;  /* 0x00000008e8077824 */ /* 0x000fe200078e00ff */
[----:B------:R-:W-:Y:S01]  /*1f10*/  UIADD3 UR18, UPT, UPT, -UR27, UR21, URZ ;  /* 0x000000151b127290 */ /* 0x000fe2000fffe1ff */
[----:B------:R-:W1:Y:S01]  /*1f20*/  S2UR UR33, SR_CgaCtaId ;  /* 0x00000000002179c3 */ /* 0x000e620000008800 */
[----:B------:R-:W2:Y:S01]  /*1f30*/  LDCU.64 UR16, c[0x0][0x388] ;  /* 0x00007100ff1077ac */ /* 0x000ea20008000a00 */
[----:B------:R-:W-:Y:S01]  /*1f40*/  VIADD R4, R13, 0x40 ;  /* 0x000000400d047836 */ /* 0x000fe20000000000 */
[----:B------:R-:W-:Y:S01]  /*1f50*/  LOP3.LUT R228, R7, 0x38, RZ, 0xc0, !PT ;  /* 0x0000003807e47812 */ /* 0x000fe200078ec0ff */
[----:B------:R-:W-:Y:S01]  /*1f60*/  VIADD R2, R13, 0x60 ;  /* 0x000000600d027836 */ /* 0x000fe20000000000 */
[----:B------:R-:W-:Y:S01]  /*1f70*/  LOP3.LUT R6, R7, 0x1f8, RZ, 0xc0, !PT ;  /* 0x000001f807067812 */ /* 0x000fe200078ec0ff */
[C---:B------:R-:W-:Y:S01]  /*1f80*/  VIADD R3, R13.reuse, 0x50 ;  /* 0x000000500d037836 */ /* 0x040fe20000000000 */
[----:B------:R-:W-:Y:S01]  /*1f90*/  ISETP.GE.AND P3, PT, R4, UR18, PT ;  /* 0x0000001204007c0c */ /* 0x000fe2000bf66270 */
[----:B------:R3:W-:Y:S01]  /*1fa0*/  STL [R1+0x98], R7 ;  /* 0x0000980701007387 */ /* 0x0007e20000100800 */
[----:B------:R-:W-:Y:S01]  /*1fb0*/  ISETP.GE.AND P1, PT, R2, UR18, PT ;  /* 0x0000001202007c0c */ /* 0x000fe2000bf26270 */
[----:B------:R-:W4:Y:S01]  /*1fc0*/  LDCU.64 UR14, c[0x0][0x390] ;  /* 0x00007200ff0e77ac */ /* 0x000f220008000a00 */
[C---:B------:R-:W-:Y:S01]  /*1fd0*/  IADD3 R4, P4, PT, R228.reuse, UR6, RZ ;  /* 0x00000006e4047c10 */ /* 0x040fe2000ff9e0ff */
[C---:B------:R-:W-:Y:S01]  /*1fe0*/  VIADD R15, R13.reuse, 0x10 ;  /* 0x000000100d0f7836 */ /* 0x040fe20000000000 */
[----:B------:R-:W-:Y:S01]  /*1ff0*/  IADD3 R2, P0, PT, R228, UR4, RZ ;  /* 0x00000004e4027c10 */ /* 0x000fe2000ff1e0ff */
[----:B------:R-:W5:Y:S01]  /*2000*/  LDCU.128 UR4, c[0x0][0x3d0] ;  /* 0x00007a00ff0477ac */ /* 0x000f620008000c00 */
[----:B------:R-:W-:Y:S01]  /*2010*/  LOP3.LUT R6, R6, 0x38, R232, 0x78, !PT ;  /* 0x0000003806067812 */ /* 0x000fe200078e78e8 */
[----:B------:R-:W-:Y:S01]  /*2020*/  BSSY.RECONVERGENT B0, `(.L_x_869) ;  /* 0x0000044000007945 */ /* 0x000fe20003800200 */
[----:B------:R-:W-:Y:S01]  /*2030*/  IADD3.X R5, PT, PT, RZ, UR13, RZ, P4, !PT ;  /* 0x0000000dff057c10 */ /* 0x000fe2000a7fe4ff */
[----:B------:R-:W-:Y:S01]  /*2040*/  VIADD R14, R13, 0x20 ;  /* 0x000000200d0e7836 */ /* 0x000fe20000000000 */
[----:B------:R-:W-:Y:S01]  /*2050*/  ISETP.GE.AND P2, PT, R3, UR18, PT ;  /* 0x0000001203007c0c */ /* 0x000fe2000bf46270 */
[----:B------:R-:W-:Y:S01]  /*2060*/  IMAD.X R3, RZ, RZ, UR12, P0 ;  /* 0x0000000cff037e24 */ /* 0x000fe200080e06ff */
[----:B------:R-:W2:Y:S01]  /*2070*/  LDCU.64 UR12, c[0x0][0x3c8] ;  /* 0x00007900ff0c77ac */ /* 0x000ea20008000a00 */
[----:B------:R-:W-:Y:S01]  /*2080*/  IMAD.WIDE.U32 R4, R13, UR10, R4 ;  /* 0x0000000a0d047c25 */ /* 0x000fe2000f8e0004 */
[----:B------:R-:W-:-:S03]  /*2090*/  LOP3.LUT R159, R228, 0x40, RZ, 0xfc, !PT ;  /* 0x00000040e49f7812 */ /* 0x000fc600078efcff */
[----:B------:R-:W-:-:S04]  /*20a0*/  IMAD.WIDE.U32 R2, R13, UR8, R2 ;  /* 0x000000080d027c25 */ /* 0x000fc8000f8e0002 */
[C---:B------:R-:W-:Y:S02]  /*20b0*/  IMAD R5, R13.reuse, UR11, R5 ;  /* 0x0000000b0d057c24 */ /* 0x040fe4000f8e0205 */
[----:B------:R-:W-:Y:S01]  /*20c0*/  IMAD R3, R13, UR9, R3 ;  /* 0x000000090d037c24 */ /* 0x000fe2000f8e0203 */
[----:B---3--:R-:W-:Y:S01]  /*20d0*/  LOP3.LUT R7, R7, 0x1e00, RZ, 0xc0, !PT ;  /* 0x00001e0007077812 */ /* 0x008fe200078ec0ff */
[----:B-----5:R-:W-:-:S03]  /*20e0*/  IMAD.WIDE.U32 R4, R0, UR4, R4 ;  /* 0x0000000400047c25 */ /* 0x020fc6000f8e0004 */
[----:B------:R-:W-:Y:S01]  /*20f0*/  LOP3.LUT R236, R6, R7, RZ, 0xfc, !PT ;  /* 0x0000000706ec7212 */ /* 0x000fe200078efcff */
[----:B------:R-:W-:Y:S01]  /*2100*/  IMAD.WIDE.U32 R2, R0, UR6, R2 ;  /* 0x0000000600027c25 */ /* 0x000fe2000f8e0002 */
[----:B------:R-:W-:Y:S02]  /*2110*/  SHF.R.S32.HI R7, RZ, 0x1f, R0 ;  /* 0x0000001fff077819 */ /* 0x000fe40000011400 */
[----:B------:R-:W-:Y:S01]  /*2120*/  IADD3 R6, P0, PT, R228, UR34, RZ ;  /* 0x00000022e4067c10 */ /* 0x000fe2000ff1e0ff */
[----:B--2---:R-:W-:Y:S01]  /*2130*/  IMAD.U32 R11, RZ, RZ, UR12 ;  /* 0x0000000cff0b7e24 */ /* 0x004fe2000f8e00ff */
[----:B------:R-:W-:Y:S01]  /*2140*/  LEA R161, P4, R4, UR16, 0x1 ;  /* 0x0000001004a17c11 */ /* 0x000fe2000f8808ff */
[C---:B------:R-:W-:Y:S01]  /*2150*/  IMAD R8, R7.reuse, UR4, RZ ;  /* 0x0000000407087c24 */ /* 0x040fe2000f8e02ff */
[----:B------:R-:W-:Y:S01]  /*2160*/  USHF.L.U32 UR4, UR31, 0x7, URZ ;  /* 0x000000071f047899 */ /* 0x000fe200080006ff */
[----:B------:R-:W-:Y:S02]  /*2170*/  IMAD R9, R7, UR6, RZ ;  /* 0x0000000607097c24 */ /* 0x000fe4000f8e02ff */
[C---:B------:R-:W-:Y:S01]  /*2180*/  IMAD R12, R0.reuse, UR5, R8 ;  /* 0x00000005000c7c24 */ /* 0x040fe2000f8e0208 */
[----:B------:R2:W-:Y:S01]  /*2190*/  STL [R1+0x7c], R161 ;  /* 0x00007ca101007387 */ /* 0x0005e20000100800 */
[----:B------:R-:W-:Y:S01]  /*21a0*/  IMAD R10, R0, UR7, R9 ;  /* 0x00000007000a7c24 */ /* 0x000fe2000f8e0209 */
[----:B------:R-:W-:Y:S01]  /*21b0*/  UMOV UR5, 0x400 ;  /* 0x0000040000057882 */ /* 0x000fe20000000000 */
[----:B------:R-:W-:Y:S01]  /*21c0*/  IMAD.X R7, RZ, RZ, UR32, P0 ;  /* 0x00000020ff077e24 */ /* 0x000fe200080e06ff */
[----:B------:R-:W-:Y:S01]  /*21d0*/  IADD3 R0, PT, PT, R5, R12, RZ ;  /* 0x0000000c05007210 */ /* 0x000fe20007ffe0ff */
[----:B------:R-:W-:Y:S01]  /*21e0*/  IMAD.IADD R3, R3, 0x1, R10 ;  /* 0x0000000103037824 */ /* 0x000fe200078e020a */
[----:B----4-:R-:W-:Y:S01]  /*21f0*/  LEA R17, P0, R2, UR14, 0x1 ;  /* 0x0000000e02117c11 */ /* 0x010fe2000f8008ff */
[----:B-1----:R-:W-:Y:S01]  /*2200*/  ULEA UR5, UR33, UR5, 0x18 ;  /* 0x0000000521057291 */ /* 0x002fe2000f8ec0ff */
[----:B------:R-:W-:Y:S01]  /*2210*/  LEA.HI.X R160, R4, UR17, R0, 0x1, P4 ;  /* 0x0000001104a07c11 */ /* 0x000fe2000a0f0c00 */
[----:B------:R-:W-:Y:S01]  /*2220*/  IMAD.WIDE.U32 R8, R11, UR26, R6 ;  /* 0x0000001a0b087c25 */ /* 0x000fe2000f8e0006 */
[----:B------:R-:W-:Y:S01]  /*2230*/  LEA.HI.X R16, R2, UR15, R3, 0x1, P0 ;  /* 0x0000000f02107c11 */ /* 0x000fe200080f0c03 */
[----:B------:R2:W-:Y:S01]  /*2240*/  STL [R1+0x90], R17 ;  /* 0x0000901101007387 */ /* 0x0005e20000100800 */
[C---:B------:R-:W-:Y:S01]  /*2250*/  ISETP.GE.AND P0, PT, R13.reuse, UR18, PT ;  /* 0x000000120d007c0c */ /* 0x040fe2000bf06270 */
[----:B------:R-:W-:Y:S01]  /*2260*/  USHF.R.U32.HI UR14, URZ, 0x19, UR31 ;  /* 0x00000019ff0e7899 */ /* 0x000fe2000801161f */
[----:B------:R-:W-:Y:S01]  /*2270*/  MOV R0, UR13 ;  /* 0x0000000d00007c02 */ /* 0x000fe20008000f00 */
[----:B------:R2:W-:Y:S01]  /*2280*/  STL [R1+0x78], R160 ;  /* 0x000078a001007387 */ /* 0x0005e20000100800 */
[----:B------:R-:W-:-:S02]  /*2290*/  LOP3.LUT R10, R13, UR4, RZ, 0xfc, !PT ;  /* 0x000000040d0a7c12 */ /* 0x000fc4000f8efcff */
[----:B------:R-:W-:Y:S01]  /*22a0*/  ISETP.GE.AND P4, PT, R15, UR18, PT ;  /* 0x000000120f007c0c */ /* 0x000fe2000bf86270 */
[----:B------:R2:W-:Y:S01]  /*22b0*/  STL [R1+0x80], R16 ;  /* 0x0000801001007387 */ /* 0x0005e20000100800 */
[----:B------:R-:W-:Y:S01]  /*22c0*/  LEA R236, R236, UR5, 0x1 ;  /* 0x00000005ecec7c11 */ /* 0x000fe2000f8e08ff */
[----:B------:R-:W-:Y:S02]  /*22d0*/  IMAD R7, R0, UR26, R9 ;  /* 0x0000001a00077c24 */ /* 0x000fe4000f8e0209 */
[----:B------:R2:W-:Y:S02]  /*22e0*/  STL [R1+0x94], R159 ;  /* 0x0000949f01007387 */ /* 0x0005e40000100800 */
[----:B------:R-:W-:Y:S06]  /*22f0*/  @P0 BRA `(.L_x_870) ;  /* 0x0000000000580947 */ /* 0x000fec0003800000 */
[----:B------:R-:W1:Y:S01]  /*2300*/  LDC.64 R2, c[0x0][0x3b0] ;  /* 0x0000ec00ff027b82 */ /* 0x000e620000000a00 */
[----:B------:R-:W3:Y:S01]  /*2310*/  LDCU UR4, c[0x0][0x440] ;  /* 0x00008800ff0477ac */ /* 0x000ee20008000800 */
[----:B------:R-:W-:Y:S01]  /*2320*/  IMAD.MOV.U32 R6, RZ, RZ, R8 ;  /* 0x000000ffff067224 */ /* 0x000fe200078e0008 */
[----:B------:R-:W4:Y:S01]  /*2330*/  LDCU.64 UR6, c[0x0][0x380] ;  /* 0x00007000ff0677ac */ /* 0x000f220008000a00 */
[----:B---3--:R-:W-:Y:S02]  /*2340*/  ISETP.GE.AND P5, PT, R228, UR4, PT ;  /* 0x00000004e4007c0c */ /* 0x008fe4000bfa6270 */
[----:B------:R-:W-:Y:S01]  /*2350*/  ISETP.GE.AND P0, PT, R159, UR4, PT ;  /* 0x000000049f007c0c */ /* 0x000fe2000bf06270 */
[----:B-1----:R-:W-:Y:S02]  /*2360*/  IMAD R0, R2, UR14, RZ ;  /* 0x0000000e02007c24 */ /* 0x002fe4000f8e02ff */
        /* <DEDUP_REMOVED lines=15> */
.L_x_870:
[----:B------:R-:W-:Y:S05]  /*2460*/  BSYNC.RECONVERGENT B0 ;  /* 0x0000000000007941 */ /* 0x000fea0003800200 */
.L_x_869:
[----:B------:R-:W-:Y:S01]  /*2470*/  USHF.L.U64.HI UR4, UR10, 0x6, UR11 ;  /* 0x000000060a047899 */ /* 0x000fe2000801020b */
[----:B------:R-:W-:Y:S01]  /*2480*/  BSSY.RECONVERGENT B0, `(.L_x_871) ;  /* 0x000001d000007945 */ /* 0x000fe20003800200 */
[----:B------:R-:W-:Y:S02]  /*2490*/  ISETP.GE.AND P0, PT, R14, UR18, PT ;  /* 0x000000120e007c0c */ /* 0x000fe4000bf06270 */
[----:B------:R-:W-:Y:S01]  /*24a0*/  IADD3 R12, PT, PT, R13, 0x30, RZ ;  /* 0x000000300d0c7810 */ /* 0x000fe20007ffe0ff */
[----:B------:R-:W-:Y:S05]  /*24b0*/  @P4 BRA `(.L_x_872) ;  /* 0x0000000000644947 */ /* 0x000fea0003800000 */
[----:B------:R-:W3:Y:S01]  /*24c0*/  LDCU.64 UR12, c[0x0][0x3b0] ;  /* 0x00007600ff0c77ac */ /* 0x000ee20008000a00 */
[----:B-1----:R-:W-:Y:S01]  /*24d0*/  IADD3 R2, P4, PT, R10, 0x10, RZ ;  /* 0x000000100a027810 */ /* 0x002fe20007f9e0ff */
[----:B------:R-:W-:Y:S01]  /*24e0*/  IMAD.MOV.U32 R4, RZ, RZ, R8 ;  /* 0x000000ffff047224 */ /* 0x000fe200078e0008 */
[----:B------:R-:W-:Y:S01]  /*24f0*/  MOV R5, R7 ;  /* 0x0000000700057202 */ /* 0x000fe20000000f00 */
[----:B------:R-:W1:Y:S02]  /*2500*/  LDCU UR15, c[0x0][0x440] ;  /* 0x00008800ff0f77ac */ /* 0x000e640008000800 */
[----:B------:R-:W-:Y:S01]  /*2510*/  IMAD.X R0, RZ, RZ, UR14, P4 ;  /* 0x0000000eff007e24 */ /* 0x000fe2000a0e06ff */
[----:B------:R-:W4:Y:S03]  /*2520*/  LDCU.64 UR6, c[0x0][0x380] ;  /* 0x00007000ff0677ac */ /* 0x000f260008000a00 */
[----:B---3--:R-:W-:-:S02]  /*2530*/  IMAD R0, R0, UR12, RZ ;  /* 0x0000000c00007c24 */ /* 0x008fc4000f8e02ff */
[----:B------:R-:W-:Y:S01]  /*2540*/  IMAD.WIDE.U32 R4, R2, UR12, R4 ;  /* 0x0000000c02047c25 */ /* 0x000fe2000f8e0004 */
[----:B-1----:R-:W-:-:S03]  /*2550*/  ISETP.GE.AND P5, PT, R228, UR15, PT ;  /* 0x0000000fe4007c0c */ /* 0x002fc6000bfa6270 */
        /* <DEDUP_REMOVED lines=15> */
.L_x_872:
[----:B------:R-:W-:Y:S05]  /*2650*/  BSYNC.RECONVERGENT B0 ;  /* 0x0000000000007941 */ /* 0x000fea0003800200 */
.L_x_871:
[----:B------:R-:W-:Y:S01]  /*2660*/  UIADD3 UR15, UPT, UPT, UR22, -0x1, URZ ;  /* 0xffffffff160f7890 */ /* 0x000fe2000fffe0ff */
[----:B------:R-:W-:Y:S01]  /*2670*/  BSSY.RECONVERGENT B0, `(.L_x_873) ;  /* 0x000001d000007945 */ /* 0x000fe20003800200 */
[----:B------:R-:W-:Y:S02]  /*2680*/  ISETP.GE.AND P4, PT, R12, UR18, PT ;  /* 0x000000120c007c0c */ /* 0x000fe4000bf86270 */
[----:B------:R-:W-:Y:S01]  /*2690*/  IADD3 R11, PT, PT, R13, 0x70, RZ ;  /* 0x000000700d0b7810 */ /* 0x000fe20007ffe0ff */
[----:B------:R-:W-:Y:S05]  /*26a0*/  @P0 BRA `(.L_x_874) ;  /* 0x0000000000640947 */ /* 0x000fea0003800000 */
[----:B------:R-:W4:Y:S01]  /*26b0*/  LDCU.64 UR12, c[0x0][0x3b0] ;  /* 0x00007600ff0c77ac */ /* 0x000f220008000a00 */
[----:B-1-3--:R-:W-:Y:S01]  /*26c0*/  IADD3 R2, P0, PT, R10, 0x20, RZ ;  /* 0x000000200a027810 */ /* 0x00afe20007f1e0ff */
[----:B------:R-:W-:Y:S01]  /*26d0*/  IMAD.MOV.U32 R4, RZ, RZ, R8 ;  /* 0x000000ffff047224 */ /* 0x000fe200078e0008 */
[----:B------:R-:W-:Y:S01]  /*26e0*/  MOV R5, R7 ;  /* 0x0000000700057202 */ /* 0x000fe20000000f00 */
[----:B------:R-:W1:Y:S02]  /*26f0*/  LDCU UR16, c[0x0][0x440] ;  /* 0x00008800ff1077ac */ /* 0x000e640008000800 */
[----:B------:R-:W-:Y:S01]  /*2700*/  IMAD.X R0, RZ, RZ, UR14, P0 ;  /* 0x0000000eff007e24 */ /* 0x000fe200080e06ff */
[----:B------:R-:W3:Y:S03]  /*2710*/  LDCU.64 UR6, c[0x0][0x380] ;  /* 0x00007000ff0677ac */ /* 0x000ee60008000a00 */
[----:B----4-:R-:W-:-:S02]  /*2720*/  IMAD R0, R0, UR12, RZ ;  /* 0x0000000c00007c24 */ /* 0x010fc4000f8e02ff */
        /* <DEDUP_REMOVED lines=17> */
.L_x_874:
[----:B------:R-:W-:Y:S05]  /*2840*/  BSYNC.RECONVERGENT B0 ;  /* 0x0000000000007941 */ /* 0x000fea0003800200 */
.L_x_873:
[----:B------:R-:W-:Y:S01]  /*2850*/  UIMAD UR16, UR15, -0x40, UR30 ;  /* 0xffffffc00f1078a4 */ /* 0x000fe2000f8e021e */
[----:B------:R-:W-:Y:S01]  /*2860*/  BSSY.RECONVERGENT B0, `(.L_x_875) ;  /* 0x000001c000007945 */ /* 0x000fe20003800200 */
[----:B------:R-:W-:-:S03]  /*2870*/  ISETP.GE.AND P0, PT, R11, UR18, PT ;  /* 0x000000120b007c0c */ /* 0x000fc6000bf06270 */
[----:B------:R-:W-:Y:S10]  /*2880*/  @P4 BRA `(.L_x_876) ;  /* 0x0000000000644947 */ /* 0x000ff40003800000 */
[----:B------:R-:W5:Y:S01]  /*2890*/  LDCU.64 UR12, c[0x0][0x3b0] ;  /* 0x00007600ff0c77ac */ /* 0x000f620008000a00 */
[----:B-1-34-:R-:W-:Y:S01]  /*28a0*/  IADD3 R2, P4, PT, R10, 0x30, RZ ;  /* 0x000000300a027810 */ /* 0x01afe20007f9e0ff */
[----:B------:R-:W-:Y:S01]  /*28b0*/  IMAD.MOV.U32 R4, RZ, RZ, R8 ;  /* 0x000000ffff047224 */ /* 0x000fe200078e0008 */
        /* <DEDUP_REMOVED lines=22> */
.L_x_876:
[----:B------:R-:W-:Y:S05]  /*2a20*/  BSYNC.RECONVERGENT B0 ;  /* 0x0000000000007941 */ /* 0x000fea0003800200 */
.L_x_875:
[----:B------:R-:W-:Y:S01]  /*2a30*/  USHF.L.U32 UR17, UR10, 0x6, URZ ;  /* 0x000000060a117899 */ /* 0x000fe200080006ff */
        /* <DEDUP_REMOVED lines=28> */
.L_x_878:
[----:B------:R-:W-:Y:S05]  /*2c00*/  BSYNC.RECONVERGENT B0 ;  /* 0x0000000000007941 */ /* 0x000fea0003800200 */
.L_x_877:
[----:B------:R-:W-:Y:S01]  /*2c10*/  USHF.L.U64.HI UR31, UR10, 0x4, UR11 ;  /* 0x000000040a1f7899 */ /* 0x000fe2000801020b */
        /* <DEDUP_REMOVED lines=28> */
.L_x_880:
[----:B------:R-:W-:Y:S05]  /*2de0*/  BSYNC.RECONVERGENT B0 ;  /* 0x0000000000007941 */ /* 0x000fea0003800200 */
.L_x_879:
        /* <DEDUP_REMOVED lines=29> */
.L_x_882:
[----:B------:R-:W-:Y:S05]  /*2fc0*/  BSYNC.RECONVERGENT B0 ;  /* 0x0000000000007941 */ /* 0x000fea0003800200 */
.L_x_881:
[----:B------:R-:W-:Y:S01]  /*2fd0*/  UIMAD.WIDE.U32 UR34, UR17, UR15, URZ ;  /* 0x0000000f112272a5 */ /* 0x000fe2000f8e00ff */
[----:B------:R-:W-:Y:S01]  /*2fe0*/  BSSY.RECONVERGENT B0, `(.L_x_883) ;  /* 0x000001c000007945 */ /* 0x000fe20003800200 */
[----:B------:R-:W-:-:S03]  /*2ff0*/  ISETP.GE.AND P3, PT, R12, UR16, PT ;  /* 0x000000100c007c0c */ /* 0x000fc6000bf66270 */
[----:B------:R-:W-:Y:S10]  /*3000*/  @P0 BRA `(.L_x_884) ;  /* 0x0000000000640947 */ /* 0x000ff40003800000 */
[----:B------:R-:W5:Y:S01]  /*3010*/  LDCU.64 UR12, c[0x0][0x3b0] ;  /* 0x00007600ff0c77ac */ /* 0x000f620008000a00 */
[----:B------:R-:W-:Y:S02]  /*3020*/  IADD3 R0, P0, PT, R10, 0x70, RZ ;  /* 0x000000700a007810 */ /* 0x000fe40007f1e0ff */
[----:B-1-34-:R-:W-:Y:S01]  /*3030*/  MOV R3, R7 ;  /* 0x0000000700037202 */ /* 0x01afe20000000f00 */
[----:B------:R-:W1:Y:S02]  /*3040*/  LDCU UR33, c[0x0][0x440] ;  /* 0x00008800ff2177ac */ /* 0x000e640008000800 */
[----:B------:R-:W-:Y:S01]  /*3050*/  IMAD.X R2, RZ, RZ, UR14, P0 ;  /* 0x0000000eff027e24 */ /* 0x000fe200080e06ff */
[----:B------:R-:W3:Y:S03]  /*3060*/  LDCU.64 UR6, c[0x0][0x380] ;  /* 0x00007000ff0677ac */ /* 0x000ee60008000a00 */
[----:B-----5:R-:W-:-:S02]  /*3070*/  IMAD R6, R2, UR12, RZ ;  /* 0x0000000c02067c24 */ /* 0x020fc4000f8e02ff */
[----:B------:R-:W-:Y:S01]  /*3080*/  IMAD.MOV.U32 R2, RZ, RZ, R8 ;  /* 0x000000ffff027224 */ /* 0x000fe200078e0008 */
[----:B-1----:R-:W-:-:S03]  /*3090*/  ISETP.GE.AND P1, PT, R228, UR33, PT ;  /* 0x00000021e4007c0c */ /* 0x002fc6000bf26270 */
        /* <DEDUP_REMOVED lines=16> */
.L_x_884:
[----:B------:R-:W-:Y:S05]  /*31a0*/  BSYNC.RECONVERGENT B0 ;  /* 0x0000000000007941 */ /* 0x000fea0003800200 */
.L_x_883:
        /* <DEDUP_REMOVED lines=22> */
.L_x_886:
[----:B------:R-:W-:Y:S05]  /*3310*/  BSYNC.RECONVERGENT B0 ;  /* 0x0000000000007941 */ /* 0x000fea0003800200 */
.L_x_885:
[----:B------:R-:W-:Y:S04]  /*3320*/  BSSY.RECONVERGENT B0, `(.L_x_887) ;  /* 0x0000015000007945 */ /* 0x000fe80003800200 */
[----:B------:R-:W-:Y:S05]  /*3330*/  @P5 BRA `(.L_x_888) ;  /* 0x00000000004c5947 */ /* 0x000fea0003800000 */
[----:B------:R-:W5:Y:S01]  /*3340*/  LDCU UR6, c[0x0][0x440] ;  /* 0x00008800ff0677ac */ /* 0x000f620008000800 */
[----:B------:R-:W-:-:S04]  /*3350*/  UIADD3 UR13, UP0, UPT, UR32, UR34, URZ ;  /* 0x00000022200d7290 */ /* 0x000fc8000ff1e0ff */
[----:B------:R-:W-:Y:S02]  /*3360*/  UIADD3.X UR12, UPT, UPT, UR31, UR7, URZ, UP0, !UPT ;  /* 0x000000071f0c7290 */ /* 0x000fe400087fe4ff */
[----:B------:R-:W-:-:S04]  /*3370*/  IMAD.U32 R0, RZ, RZ, UR13 ;  /* 0x0000000dff007e24 */ /* 0x000fc8000f8e00ff */
[----:B-1-34-:R-:W-:Y:S01]  /*3380*/  IMAD.U32 R3, RZ, RZ, UR12 ;  /* 0x0000000cff037e24 */ /* 0x01afe2000f8e00ff */
        /* <DEDUP_REMOVED lines=14> */
.L_x_888:
[----:B------:R-:W-:Y:S05]  /*3470*/  BSYNC.RECONVERGENT B0 ;  /* 0x0000000000007941 */ /* 0x000fea0003800200 */
.L_x_887:
        /* <DEDUP_REMOVED lines=9> */
[----:B-1-34-:R-:W-:Y:S01]  /*3510*/  IMAD.U32 R3, RZ, RZ, UR12 ;  /* 0x0000000cff037e24 */ /* 0x01afe2000f8e00ff */
        /* <DEDUP_REMOVED lines=13> */
.L_x_890:
[----:B------:R-:W-:Y:S05]  /*35f0*/  BSYNC.RECONVERGENT B0 ;  /* 0x0000000000007941 */ /* 0x000fea0003800200 */
.L_x_889:
        /* <DEDUP_REMOVED lines=25> */
.L_x_892:
[----:B------:R-:W-:Y:S05]  /*3790*/  BSYNC.RECONVERGENT B0 ;  /* 0x0000000000007941 */ /* 0x000fea0003800200 */
.L_x_891:
[----:B------:R-:W5:Y:S01]  /*37a0*/  LDCU.64 UR12, c[0x0][0x538] ;  /* 0x0000a700ff0c77ac */ /* 0x000f620008000a00 */
[----:B------:R-:W0:Y:S01]  /*37b0*/  LDGDEPBAR ;  /* 0x00000000000079af */ /* 0x000e220000000000 */
[----:B-----5:R-:W-:-:S04]  /*37c0*/  UISETP.NE.U32.AND UP1, UPT, UR12, URZ, UPT ;  /* 0x000000ff0c00728c */ /* 0x020fc8000bf25070 */
[----:B------:R-:W-:Y:S01]  /*37d0*/  UISETP.NE.AND.EX UP1, UPT, UR13, URZ, UPT, UP1 ;  /* 0x000000ff0d00728c */ /* 0x000fe2000bf25310 */
[C---:B------:R-:W-:Y:S01]  /*37e0*/  IMAD.SHL.U32 R162, R232.reuse, 0x2, RZ ;  /* 0x00000002e8a27824 */ /* 0x040fe200078e00ff */
[----:B------:R-:W-:Y:S01]  /*37f0*/  SHF.R.U32.HI R230, RZ, 0x1, R232 ;  /* 0x00000001ffe67819 */ /* 0x000fe200000116e8 */
[----:B------:R-:W-:Y:S01]  /*3800*/  IMAD.SHL.U32 R158, R232, 0x40, RZ ;  /* 0x00000040e89e7824 */ /* 0x000fe200078e00ff */
[----:B------:R-:W-:-:S04]  /*3810*/  DEPBAR.LE SB0, 0x0 ;  /* 0x000080000000791a */ /* 0x000fc80000000000 */
[----:B------:R-:W-:-:S03]  /*3820*/  PLOP3.LUT P0, PT, PT, PT, UP1, 0x80, 0x8 ;  /* 0x000000000008781c */ /* 0x000fc60003f0f018 */
[----:B------:R-:W5:Y:S01]  /*3830*/  @UP1 LDCU.64 UR6, c[0x0][0x540] ;  /* 0x0000a800ff0617ac */ /* 0x000f620008000a00 */
[----:B------:R-:W-:Y:S01]  /*3840*/  @UP1 UMOV UR34, UR26 ;  /* 0x0000001a00221c82 */ /* 0x000fe20008000000 */
[----:B------:R-:W-:Y:S02]  /*3850*/  @UP1 UMOV UR35, URZ ;  /* 0x000000ff00231c82 */ /* 0x000fe40008000000 */
[----:B-----5:R-:W-:Y:S01]  /*3860*/  @UP1 UIMAD.WIDE.U32 UR34, UR25, UR6, UR34 ;  /* 0x00000006192212a5 */ /* 0x020fe2000f8e0022 */
[----:B------:R-:W5:Y:S03]  /*3870*/  @UP1 LDCU UR6, c[0x0][0x458] ;  /* 0x00008b00ff0617ac */ /* 0x000f660008000800 */
[----:B------:R-:W-:Y:S02]  /*3880*/  @UP1 UIMAD UR7, UR25, UR7, UR35 ;  /* 0x00000007190712a4 */ /* 0x000fe4000f8e0223 */
[----:B------:R-:W-:-:S04]  /*3890*/  @UP1 ULEA UR12, UP0, UR34, UR12, 0x2 ;  /* 0x0000000c220c1291 */ /* 0x000fc8000f8010ff */
[----:B------:R-:W-:Y:S02]  /*38a0*/  @UP1 ULEA.HI.X UR13, UR34, UR13, UR7, 0x2, UP0 ;  /* 0x0000000d220d1291 */ /* 0x000fe400080f1407 */
[----:B-1-34-:R-:W-:-:S04]  /*38b0*/  IMAD.U32 R2, RZ, RZ, UR12 ;  /* 0x0000000cff027e24 */ /* 0x01afc8000f8e00ff */
[----:B------:R-:W-:-:S05]  /*38c0*/  IMAD.U32 R3, RZ, RZ, UR13 ;  /* 0x0000000dff037e24 */ /* 0x000fca000f8e00ff */
[----:B------:R-:W3:Y:S01]  /*38d0*/  @P0 LDG.E R2, desc[UR28][R2.64] ;  /* 0x0000001c02020981 */ /* 0x000ee2000c1e1900 */
[----:B-----5:R-:W3:Y:S01]  /*38e0*/  @P0 MUFU.RCP R0, UR6 ;  /* 0x0000000600000d08 */ /* 0x020ee20008001000 */
[----:B------:R-:W-:Y:S01]  /*38f0*/  USHF.L.U32 UR34, UR8, 0x6, URZ ;  /* 0x0000000608227899 */ /* 0x000fe200080006ff */
[----:B------:R-:W-:Y:S01]  /*3900*/  BSSY.RECONVERGENT B0, `(.L_x_893) ;  /* 0x0000023000007945 */ /* 0x000fe20003800200 */
[----:B------:R1:W-:Y:S01]  /*3910*/  STL [R1+0xb0], R162 ;  /* 0x0000b0a201007387 */ /* 0x0003e20000100800 */
[----:B------:R-:W-:Y:S01]  /*3920*/  USHF.L.U64.HI UR13, UR8, 0x6, UR9 ;  /* 0x00000006080d7899 */ /* 0x000fe20008010209 */
[----:B------:R-:W-:Y:S01]  /*3930*/  LOP3.LUT R156, R230, 0x1f0, RZ, 0xc0, !PT ;  /* 0x000001f0e69c7812 */ /* 0x000fe200078ec0ff */
[----:B------:R-:W-:Y:S01]  /*3940*/  UIMAD.WIDE.U32 UR34, UR34, UR15, URZ ;  /* 0x0000000f222272a5 */ /* 0x000fe2000f8e00ff */
[----:B------:R-:W-:Y:S01]  /*3950*/  LOP3.LUT R6, R228, 0x1c0, R158, 0xf8, !PT ;  /* 0x000001c0e4067812 */ /* 0x000fe200078ef89e */
[----:B------:R-:W-:Y:S01]  /*3960*/  UIMAD UR13, UR13, UR15, URZ ;  /* 0x0000000f0d0d72a4 */ /* 0x000fe2000f8e02ff */
[----:B------:R-:W-:-:S03]  /*3970*/  UMOV UR6, URZ ;  /* 0x000000ff00067c82 */ /* 0x000fc60008000000 */
[----:B------:R-:W-:Y:S01]  /*3980*/  UIADD3 UR13, UPT, UPT, UR35, UR13, URZ ;  /* 0x0000000d230d7290 */ /* 0x000fe2000fffe0ff */
[----:B------:R-:W-:Y:S01]  /*3990*/  BAR.SYNC.DEFER_BLOCKING 0x0 ;  /* 0x0000000000007b1d */ /* 0x000fe20000010000 */
[----:B---3--:R-:W-:-:S05]  /*39a0*/  @P0 FMUL.FTZ R0, R2, R0 ;  /* 0x0000000002000220 */ /* 0x008fca0000410000 */
[----:B------:R-:W-:-:S13]  /*39b0*/  @P0 R2UR UR7, R0 ;  /* 0x00000000000702ca */ /* 0x000fda00000e0000 */
[----:B------:R-:W-:Y:S01]  /*39c0*/  @UP1 UMOV UR6, UR7 ;  /* 0x0000000700061c82 */ /* 0x000fe20008000000 */
[----:B-1----:R-:W-:Y:S05]  /*39d0*/  @P6 BRA `(.L_x_894) ;  /* 0x00000000004c6947 */ /* 0x002fea0003800000 */
[----:B------:R-:W1:Y:S01]  /*39e0*/  LDCU UR7, c[0x0][0x440] ;  /* 0x00008800ff0777ac */ /* 0x000e620008000800 */
[----:B------:R-:W-:Y:S02]  /*39f0*/  IMAD.U32 R4, RZ, RZ, UR34 ;  /* 0x00000022ff047e24 */ /* 0x000fe4000f8e00ff */
[----:B------:R-:W-:Y:S02]  /*3a00*/  IMAD.U32 R0, RZ, RZ, UR13 ;  /* 0x0000000dff007e24 */ /* 0x000fe4000f8e00ff */
[----:B------:R-:W-:Y:S01]  /*3a10*/  IMAD.U32 R5, RZ, RZ, UR35 ;  /* 0x00000023ff057e24 */ /* 0x000fe2000f8e00ff */
        /* <DEDUP_REMOVED lines=15> */
.L_x_894:
[----:B------:R3:W-:Y:S04]  /*3b10*/  STS.128 [R236+0xc000], RZ ;  /* 0x00c000ffec007388 */ /* 0x0007e80000000c00 */
[----:B------:R3:W-:Y:S02]  /*3b20*/  STS.128 [R236+0xe000], RZ ;  /* 0x00e000ffec007388 */ /* 0x0007e40000000c00 */
.L_x_895:
[----:B------:R-:W-:Y:S05]  /*3b30*/  BSYNC.RECONVERGENT B0 ;  /* 0x0000000000007941 */ /* 0x000fea0003800200 */
.L_x_893:
[C---:B------:R-:W-:Y:S01]  /*3b40*/  IMAD.SHL.U32 R231, R232.reuse, 0x20, RZ ;  /* 0x00000020e8e77824 */ /* 0x040fe200078e00ff */
[----:B------:R-:W-:Y:S01]  /*3b50*/  ISETP.GE.AND P0, PT, R15, UR16, PT ;  /* 0x000000100f007c0c */ /* 0x000fe2000bf06270 */
[----:B------:R-:W-:Y:S01]  /*3b60*/  BSSY.RECONVERGENT B0, `(.L_x_896) ;  /* 0x0000022000007945 */ /* 0x000fe20003800200 */
[----:B------:R-:W-:Y:S02]  /*3b70*/  LOP3.LUT R0, R232, 0x8, RZ, 0xc0, !PT ;  /* 0x00000008e8007812 */ /* 0x000fe400078ec0ff */
[----:B------:R-:W-:Y:S02]  /*3b80*/  LOP3.LUT R231, R231, 0x7c00, RZ, 0xc0, !PT ;  /* 0x00007c00e7e77812 */ /* 0x000fe400078ec0ff */
[----:B------:R-:W-:Y:S02]  /*3b90*/  LOP3.LUT R20, R158, 0x400, RZ, 0xc0, !PT ;  /* 0x000004009e147812 */ /* 0x000fe400078ec0ff */
[----:B-1----:R-:W-:Y:S02]  /*3ba0*/  LOP3.LUT R2, R231, 0x200, R158, 0xf8, !PT ;  /* 0x00000200e7027812 */ /* 0x002fe400078ef89e */
[----:B------:R-:W-:-:S02]  /*3bb0*/  LOP3.LUT R0, R6, R0, RZ, 0x3c, !PT ;  /* 0x0000000006007212 */ /* 0x000fc400078e3cff */
[----:B------:R-:W-:Y:S01]  /*3bc0*/  LOP3.LUT R251, R6, 0x8, R230, 0x78, !PT ;  /* 0x0000000806fb7812 */ /* 0x000fe200078e78e6 */
[----:B------:R1:W-:Y:S01]  /*3bd0*/  @P0 STS.128 [R236+0xc800], RZ ;  /* 0x00c800ffec000388 */ /* 0x0003e20000000c00 */
[----:B------:R-:W-:Y:S01]  /*3be0*/  ISETP.GE.AND P4, PT, R14, UR16, PT ;  /* 0x000000100e007c0c */ /* 0x000fe2000bf86270 */
[----:B------:R-:W-:Y:S01]  /*3bf0*/  IMAD R20, R0, 0x2, R20 ;  /* 0x0000000200147824 */ /* 0x000fe200078e0214 */
[----:B------:R-:W-:Y:S01]  /*3c00*/  ISETP.GE.AND P3, PT, R12, UR16, PT ;  /* 0x000000100c007c0c */ /* 0x000fe2000bf66270 */
[----:B------:R1:W-:Y:S01]  /*3c10*/  STL [R1+0x14], R2 ;  /* 0x0000140201007387 */ /* 0x0003e20000100800 */
[----:B------:R-:W-:-:S03]  /*3c20*/  IMAD.IADD R0, R251, 0x1, R2 ;  /* 0x00000001fb007824 */ /* 0x000fc600078e0202 */
[----:B------:R1:W-:Y:S01]  /*3c30*/  @P0 STS.128 [R236+0xe800], RZ ;  /* 0x00e800ffec000388 */ /* 0x0003e20000000c00 */
[----:B------:R-:W-:Y:S07]  /*3c40*/  @P0 BRA `(.L_x_897) ;  /* 0x00000000004c0947 */ /* 0x000fee0003800000 */
[----:B------:R-:W4:Y:S01]  /*3c50*/  LDCU UR7, c[0x0][0x440] ;  /* 0x00008800ff0777ac */ /* 0x000f220008000800 */
[----:B------:R-:W-:-:S04]  /*3c60*/  ULEA UR14, UP0, UR8, UR34, 0x4 ;  /* 0x00000022080e7291 */ /* 0x000fc8000f8020ff */
[----:B------:R-:W-:Y:S02]  /*3c70*/  ULEA.HI.X UR12, UR8, UR13, UR9, 0x4, UP0 ;  /* 0x0000000d080c7291 */ /* 0x000fe400080f2409 */
[----:B------:R-:W-:-:S04]  /*3c80*/  IMAD.U32 R3, RZ, RZ, UR14 ;  /* 0x0000000eff037e24 */ /* 0x000fc8000f8e00ff */
[----:B------:R-:W-:Y:S01]  /*3c90*/  IMAD.U32 R4, RZ, RZ, UR12 ;  /* 0x0000000cff047e24 */ /* 0x000fe2000f8e00ff */
[----:B-1----:R-:W-:Y:S02]  /*3ca0*/  LEA R2, P2, R3, R17, 0x1 ;  /* 0x0000001103027211 */ /* 0x002fe400078408ff */
[----:B----4-:R-:W-:Y:S02]  /*3cb0*/  ISETP.GE.AND P1, PT, R228, UR7, PT ;  /* 0x00000007e4007c0c */ /* 0x010fe4000bf26270 */
        /* <DEDUP_REMOVED lines=12> */
.L_x_897:
[----:B------:R-:W-:Y:S05]  /*3d80*/  BSYNC.RECONVERGENT B0 ;  /* 0x0000000000007941 */ /* 0x000fea0003800200 */
.L_x_896:
[----:B------:R1:W-:Y:S01]  /*3d90*/  @P4 STS.128 [R236+0xd000], RZ ;  /* 0x00d000ffec004388 */ /* 0x0003e20000000c00 */
[----:B------:R-:W-:Y:S01]  /*3da0*/  BSSY.RECONVERGENT B0, `(.L_x_898) ;  /* 0x0000019000007945 */ /* 0x000fe20003800200 */
[----:B------:R-:W-:Y:S02]  /*3db0*/  LEA R21, R0, UR5, 0x1 ;  /* 0x0000000500157c11 */ /* 0x000fe4000f8e08ff */
[----:B------:R1:W-:Y:S01]  /*3dc0*/  @P4 STS.128 [R236+0xf000], RZ ;  /* 0x00f000ffec004388 */ /* 0x0003e20000000c00 */
        /* <DEDUP_REMOVED lines=8> */
[----:B----4-:R-:W-:Y:S01]  /*3e50*/  IMAD.U32 R3, RZ, RZ, UR12 ;  /* 0x0000000cff037e24 */ /* 0x010fe2000f8e00ff */
        /* <DEDUP_REMOVED lines=13> */
.L_x_899:
[----:B------:R-:W-:Y:S05]  /*3f30*/  BSYNC.RECONVERGENT B0 ;  /* 0x0000000000007941 */ /* 0x000fea0003800200 */
.L_x_898:
        /* <DEDUP_REMOVED lines=15> */
[----:B-1--4-:R-:W-:-:S04]  /*4030*/  LEA R2, P2, R4, R17, 0x1 ;  /* 0x0000001104027211 */ /* 0x012fc800078408ff */
        /* <DEDUP_REMOVED lines=11> */
.L_x_901:
[----:B------:R-:W-:Y:S05]  /*40f0*/  BSYNC.RECONVERGENT B0 ;  /* 0x0000000000007941 */ /* 0x000fea0003800200 */
.L_x_900:
[----:B--2---:R-:W-:Y:S01]  /*4100*/  LDSM.16.M88.4 R16, [R21] ;  /* 0x000000001510783b */ /* 0x004fe20000000200 */
[----:B------:R-:W-:Y:S01]  /*4110*/  IMAD.MOV.U32 R157, RZ, RZ, 0x20 ;  /* 0x00000020ff9d7424 */ /* 0x000fe200078e00ff */
[----:B------:R-:W-:Y:S01]  /*4120*/  LOP3.LUT P3, RZ, R232, 0x2, RZ, 0xc0, !PT ;  /* 0x00000002e8ff7812 */ /* 0x000fe2000786c0ff */
[----:B------:R-:W-:Y:S01]  /*4130*/  VIADD R235, R20, UR5 ;  /* 0x0000000514eb7c36 */ /* 0x000fe20008000000 */
[----:B------:R-:W2:Y:S01]  /*4140*/  LDSM.16.M88.4 R8, [R20+UR5+0x8000] ;  /* 0x008000051408783b */ /* 0x000ea20008000200 */
[----:B-1--4-:R-:W-:Y:S01]  /*4150*/  IMAD.MOV.U32 R2, RZ, RZ, 0x40 ;  /* 0x00000040ff027424 */ /* 0x012fe200078e00ff */
[----:B------:R-:W-:Y:S01]  /*4160*/  SEL R0, R157, 0xffffffe0, !P3 ;  /* 0xffffffe09d007807 */ /* 0x000fe20005800000 */
[----:B------:R-:W-:Y:S01]  /*4170*/  UIADD3 UR24, UPT, UPT, UR30, UR24, -UR21 ;  /* 0x000000181e187290 */ /* 0x000fe2000fffe815 */
[----:B------:R-:W1:Y:S01]  /*4180*/  LDSM.16.M88.4 R4, [R21+0x2000] ;  /* 0x002000001504783b */ /* 0x000e620000000200 */
[----:B------:R-:W-:Y:S01]  /*4190*/  LOP3.LUT P4, RZ, R232, 0x4, RZ, 0xc0, !PT ;  /* 0x00000004e8ff7812 */ /* 0x000fe2000788c0ff */
[----:B------:R-:W-:Y:S01]  /*41a0*/  UISETP.GT.U32.AND UP0, UPT, UR15, UR19, UPT ;  /* 0x000000130f00728c */ /* 0x000fe2000bf04070 */
[--C-:B------:R-:W-:Y:S01]  /*41b0*/  IMAD.IADD R3, R235, 0x1, R0.reuse ;  /* 0x00000001eb037824 */ /* 0x100fe200078e0200 */
[----:B------:R-:W4:Y:S01]  /*41c0*/  LDSM.16.M88.4 R24, [R20+UR5+0x8800] ;  /* 0x008800051418783b */ /* 0x000f220008000200 */
[----:B------:R-:W-:Y:S01]  /*41d0*/  IMAD.IADD R73, R21, 0x1, R0 ;  /* 0x0000000115497824 */ /* 0x000fe200078e0200 */
[----:B------:R-:W-:-:S02]  /*41e0*/  SEL R2, R2, 0xffffffc0, !P4 ;  /* 0xffffffc002027807 */ /* 0x000fc40006000000 */
[----:B------:R-:W5:Y:S01]  /*41f0*/  LDSM.16.M88.4 R32, [R20+UR5+0x9000] ;  /* 0x009000051420783b */ /* 0x000f620008000200 */
[----:B------:R-:W-:Y:S02]  /*4200*/  LOP3.LUT R162, R162, 0x6, RZ, 0xc0, !PT ;  /* 0x00000006a2a27812 */ /* 0x000fe400078ec0ff */
[--C-:B------:R-:W-:Y:S01]  /*4210*/  IMAD.IADD R72, R21, 0x1, R2.reuse ;  /* 0x0000000115487824 */ /* 0x100fe200078e0202 */
[----:B------:R-:W3:Y:S01]  /*4220*/  LDSM.16.M88.4 R28, [R20+UR5+0x9800] ;  /* 0x00980005141c783b */ /* 0x000ee20008000200 */
[----:B------:R-:W-:Y:S02]  /*4230*/  IMAD.IADD R229, R235, 0x1, R2 ;  /* 0x00000001ebe57824 */ /* 0x000fe400078e0202 */
[C---:B------:R-:W-:Y:S01]  /*4240*/  IMAD.IADD R2, R0.reuse, 0x1, R72 ;  /* 0x0000000100027824 */ /* 0x040fe200078e0248 */
[----:B------:R-:W-:Y:S01]  /*4250*/  LDSM.16.M88.4 R48, [R3+0x8000] ;  /* 0x008000000330783b */ /* 0x000fe20000000200 */
[----:B------:R-:W-:Y:S02]  /*4260*/  IMAD.IADD R233, R0, 0x1, R229 ;  /* 0x0000000100e97824 */ /* 0x000fe400078e02e5 */
[----:B------:R-:W-:Y:S01]  /*4270*/  IMAD.U32 R0, RZ, RZ, UR15 ;  /* 0x0000000fff007e24 */ /* 0x000fe2000f8e00ff */
[----:B------:R-:W3:Y:S03]  /*4280*/  LDSM.16.M88.4 R12, [R73+0x2000] ;  /* 0x00200000490c783b */ /* 0x000ee60000000200 */
[----:B------:R-:W-:Y:S01]  /*4290*/  IMAD R0, R0, 0x40, R162 ;  /* 0x0000004000007824 */ /* 0x000fe200078e02a2 */
[----:B------:R-:W3:Y:S04]  /*42a0*/  LDSM.16.M88.4 R44, [R3+0x8800] ;  /* 0x00880000032c783b */ /* 0x000ee80000000200 */
[----:B------:R-:W3:Y:S04]  /*42b0*/  LDSM.16.M88.4 R40, [R3+0x9000] ;  /* 0x009000000328783b */ /* 0x000ee80000000200 */
[----:B------:R-:W3:Y:S01]  /*42c0*/  LDSM.16.M88.4 R36, [R3+0x9800] ;  /* 0x009800000324783b */ /* 0x000ee20000000200 */
[-C--:B--2---:R-:W-:Y:S03]  /*42d0*/  HMMA.16816.F32.BF16 R136, R16, R8.reuse, RZ ;  /* 0x000000081088723c */ /* 0x084fe600000418ff */
[----:B------:R-:W-:Y:S04]  /*42e0*/  LDSM.16.M88.4 R84, [R229+0x8800] ;  /* 0x00880000e554783b */ /* 0x000fe80000000200 */
[----:B------:R-:W-:Y:S01]  /*42f0*/  LDSM.16.M88.4 R108, [R229+0x9000] ;  /* 0x00900000e56c783b */ /* 0x000fe20000000200 */
[C---:B-1----:R-:W-:Y:S03]  /*4300*/  HMMA.16816.F32.BF16 R60, R4.reuse, R8, RZ ;  /* 0x00000008043c723c */ /* 0x042fe600000418ff */
        /* <DEDUP_REMOVED lines=49> */
[C---:B---3--:R-:W-:Y:S01]  /*4620*/  HMMA.16816.F32.BF16 R76, R16.reuse, R24, R64 ;  /* 0x00000018104c723c */ /* 0x048fe20000041840 */
[----:B------:R-:W-:Y:S07]  /*4630*/  LDSM.16.M88.4 R64, [R20+UR5+0xb800] ;  /* 0x00b800051440783b */ /* 0x000fee0008000200 */
[----:B------:R-:W-:Y:S01]  /*4640*/  HMMA.16816.F32.BF16 R60, R16, R26, R48 ;  /* 0x0000001a103c723c */ /* 0x000fe20000041830 */
[----:B------:R-:W2:Y:S07]  /*4650*/  LDSM.16.M88.4 R24, [R233+0x9800] ;  /* 0x00980000e918783b */ /* 0x000eae0000000200 */
[----:B------:R-:W-:Y:S01]  /*4660*/  HMMA.16816.F32.BF16 R124, R8, R42, R124 ;  /* 0x0000002a087c723c */ /* 0x000fe2000004187c */
[----:B------:R-:W3:Y:S04]  /*4670*/  LDSM.16.M88.4 R40, [R20+UR5+0xa000] ;  /* 0x00a000051428783b */ /* 0x000ee80008000200 */
[----:B------:R-:W4:Y:S03]  /*4680*/  LDSM.16.M88.4 R8, [R2] ;  /* 0x000000000208783b */ /* 0x000f260000000200 */
[C---:B------:R-:W-:Y:S01]  /*4690*/  HMMA.16816.F32.BF16 R52, R16.reuse, R86, R44 ;  /* 0x000000561034723c */ /* 0x040fe2000004182c */
[----:B------:R-:W5:Y:S07]  /*46a0*/  LDSM.16.M88.4 R44, [R20+UR5+0xa800] ;  /* 0x00a80005142c783b */ /* 0x000f6e0008000200 */
[C---:B------:R-:W-:Y:S08]  /*46b0*/  HMMA.16816.F32.BF16 R56, R16.reuse, R84, R120 ;  /* 0x000000541038723c */ /* 0x040ff00000041878 */
[C---:B------:R-:W-:Y:S08]  /*46c0*/  HMMA.16816.F32.BF16 R48, R16.reuse, R108, R136 ;  /* 0x0000006c1030723c */ /* 0x040ff00000041888 */
[C---:B------:R-:W-:Y:S08]  /*46d0*/  HMMA.16816.F32.BF16 R68, R16.reuse, R110, R124 ;  /* 0x0000006e1044723c */ /* 0x040ff0000004187c */
[C---:B------:R-:W-:Y:S08]  /*46e0*/  HMMA.16816.F32.BF16 R84, R16.reuse, R116, R144 ;  /* 0x000000741054723c */ /* 0x040ff00000041890 */
[----:B------:R-:W-:Y:S01]  /*46f0*/  HMMA.16816.F32.BF16 R80, R16, R118, R100 ;  /* 0x000000761050723c */ /* 0x000fe20000041864 */
[----:B------:R-:W5:Y:S04]  /*4700*/  LDSM.16.M88.4 R16, [R20+UR5+0xb000] ;  /* 0x00b000051410783b */ /* 0x000f680008000200 */
[----:B------:R-:W5:Y:S03]  /*4710*/  LDSM.16.M88.4 R20, [R21+0x4000] ;  /* 0x004000001514783b */ /* 0x000f660000000200 */
[C---:B-1----:R-:W-:Y:S08]  /*4720*/  HMMA.16816.F32.BF16 R108, R4.reuse, R36, R88 ;  /* 0x00000024046c723c */ /* 0x042ff00000041858 */
[C---:B------:R-:W-:Y:S08]  /*4730*/  HMMA.16816.F32.BF16 R88, R4.reuse, R32, R104 ;  /* 0x000000200458723c */ /* 0x040ff00000041868 */
[C---:B--2---:R-:W-:Y:S08]  /*4740*/  HMMA.16816.F32.BF16 R124, R4.reuse, R24, R140 ;  /* 0x00000018047c723c */ /* 0x044ff0000004188c */
[C---:B------:R-:W-:Y:S08]  /*4750*/  HMMA.16816.F32.BF16 R120, R4.reuse, R34, R96 ;  /* 0x000000220478723c */ /* 0x040ff00000041860 */
[C---:B------:R-:W-:Y:S08]  /*4760*/  HMMA.16816.F32.BF16 R128, R4.reuse, R30, R128 ;  /* 0x0000001e0480723c */ /* 0x040ff00000041880 */
[----:B------:R-:W-:Y:S08]  /*4770*/  HMMA.16816.F32.BF16 R116, R4, R26, R112 ;  /* 0x0000001a0474723c */ /* 0x000ff00000041870 */
[----:B---3--:R-:W-:Y:S08]  /*4780*/  HMMA.16816.F32.BF16 R140, R12, R40, R108 ;  /* 0x000000280c8c723c */ /* 0x008ff0000004186c */
[C---:B------:R-:W-:Y:S08]  /*4790*/  HMMA.16816.F32.BF16 R92, R4.reuse, R38, R92 ;  /* 0x00000026045c723c */ /* 0x040ff0000004185c */
[----:B------:R-:W-:Y:S01]  /*47a0*/  HMMA.16816.F32.BF16 R132, R4, R28, R132 ;  /* 0x0000001c0484723c */ /* 0x000fe20000041884 */
[----:B------:R-:W-:Y:S07]  /*47b0*/  LDSM.16.M88.4 R4, [R73+0x4000] ;  /* 0x004000004904783b */ /* 0x000fee0000000200 */
[C---:B----4-:R-:W-:Y:S01]  /*47c0*/  HMMA.16816.F32.BF16 R112, R8.reuse, R36, R76 ;  /* 0x000000240870723c */ /* 0x050fe2000004184c */
[----:B------:R-:W-:Y:S07]  /*47d0*/  LDSM.16.M88.4 R76, [R3+0xa800] ;  /* 0x00a80000034c783b */ /* 0x000fee0000000200 */
[C---:B------:R-:W-:Y:S08]  /*47e0*/  HMMA.16816.F32.BF16 R100, R8.reuse, R32, R56 ;  /* 0x000000200864723c */ /* 0x040ff00000041838 */
[----:B------:R-:W-:Y:S01]  /*47f0*/  HMMA.16816.F32.BF16 R96, R8, R34, R52 ;  /* 0x000000220860723c */ /* 0x000fe20000041834 */
[----:B------:R-:W1:Y:S07]  /*4800*/  LDSM.16.M88.4 R52, [R3+0xa000] ;  /* 0x00a000000334783b */ /* 0x000e6e0000000200 */
[----:B-----5:R-:W-:Y:S01]  /*4810*/  HMMA.16816.F32.BF16 R108, R12, R44, R88 ;  /* 0x0000002c0c6c723c */ /* 0x020fe20000041858 */
[----:B------:R-:W2:Y:S07]  /*4820*/  LDSM.16.M88.4 R88, [R3+0xb000] ;  /* 0x00b000000358783b */ /* 0x000eae0000000200 */
[C---:B------:R-:W-:Y:S08]  /*4830*/  HMMA.16816.F32.BF16 R104, R8.reuse, R38, R60 ;  /* 0x000000260868723c */ /* 0x040ff0000004183c */
[C---:B------:R-:W-:Y:S08]  /*4840*/  HMMA.16816.F32.BF16 R32, R8.reuse, R28, R48 ;  /* 0x0000001c0820723c */ /* 0x040ff00000041830 */
[C---:B------:R-:W-:Y:S08]  /*4850*/  HMMA.16816.F32.BF16 R36, R8.reuse, R30, R68 ;  /* 0x0000001e0824723c */ /* 0x040ff00000041844 */
[----:B------:R-:W-:Y:S01]  /*4860*/  HMMA.16816.F32.BF16 R60, R8, R24, R84 ;  /* 0x00000018083c723c */ /* 0x000fe20000041854 */
[----:B------:R-:W3:Y:S07]  /*4870*/  LDSM.16.M88.4 R84, [R3+0xb800] ;  /* 0x00b800000354783b */ /* 0x000eee0000000200 */
[C---:B------:R-:W-:Y:S08]  /*4880*/  HMMA.16816.F32.BF16 R148, R12.reuse, R18, R128 ;  /* 0x000000120c94723c */ /* 0x040ff00000041880 */
[C---:B------:R-:W-:Y:S08]  /*4890*/  HMMA.16816.F32.BF16 R136, R12.reuse, R42, R92 ;  /* 0x0000002a0c88723c */ /* 0x040ff0000004185c */
[C---:B------:R-:W-:Y:S08]  /*48a0*/  HMMA.16816.F32.BF16 R120, R12.reuse, R46, R120 ;  /* 0x0000002e0c78723c */ /* 0x040ff00000041878 */
[C---:B------:R-:W-:Y:S01]  /*48b0*/  HMMA.16816.F32.BF16 R152, R12.reuse, R16, R132 ;  /* 0x000000100c98723c */ /* 0x040fe20000041884 */
[----:B------:R-:W-:Y:S07]  /*48c0*/  LDSM.16.M88.4 R132, [R233+0xb800] ;  /* 0x00b80000e984783b */ /* 0x000fee0000000200 */
[C---:B------:R-:W-:Y:S08]  /*48d0*/  HMMA.16816.F32.BF16 R128, R12.reuse, R64, R124 ;  /* 0x000000400c80723c */ /* 0x040ff0000004187c */
[----:B------:R-:W-:Y:S08]  /*48e0*/  HMMA.16816.F32.BF16 R144, R12, R66, R116 ;  /* 0x000000420c90723c */ /* 0x000ff00000041874 */
[----:B------:R-:W-:Y:S08]  /*48f0*/  HMMA.16816.F32.BF16 R48, R20, R40, R112 ;  /* 0x000000281430723c */ /* 0x000ff00000041870 */
[----:B------:R-:W-:Y:S08]  /*4900*/  HMMA.16816.F32.BF16 R56, R8, R26, R80 ;  /* 0x0000001a0838723c */ /* 0x000ff00000041850 */
[C---:B------:R-:W-:Y:S08]  /*4910*/  HMMA.16816.F32.BF16 R40, R20.reuse, R42, R104 ;  /* 0x0000002a1428723c */ /* 0x040ff00000041868 */
[C---:B------:R-:W-:Y:S08]  /*4920*/  HMMA.16816.F32.BF16 R12, R20.reuse, R16, R32 ;  /* 0x00000010140c723c */ /* 0x040ff00000041820 */
[C---:B------:R-:W-:Y:S01]  /*4930*/  HMMA.16816.F32.BF16 R8, R20.reuse, R18, R36 ;  /* 0x000000121408723c */ /* 0x040fe20000041824 */
[----:B------:R-:W4:Y:S04]  /*4940*/  LDSM.16.M88.4 R16, [R73+0x6000] ;  /* 0x006000004910783b */ /* 0x000f280000000200 */
[----:B------:R-:W-:Y:S03]  /*4950*/  LDSM.16.M88.4 R36, [R229+0xa800] ;  /* 0x00a80000e524783b */ /* 0x000fe60000000200 */
[C---:B------:R-:W-:Y:S08]  /*4960*/  HMMA.16816.F32.BF16 R28, R20.reuse, R44, R100 ;  /* 0x0000002c141c723c */ /* 0x040ff00000041864 */
[C---:B------:R-:W-:Y:S08]  /*4970*/  HMMA.16816.F32.BF16 R32, R20.reuse, R64, R60 ;  /* 0x000000401420723c */ /* 0x040ff0000004183c */
[C---:B------:R-:W-:Y:S01]  /*4980*/  HMMA.16816.F32.BF16 R24, R20.reuse, R46, R96 ;  /* 0x0000002e1418723c */ /* 0x040fe20000041860 */
[----:B------:R-:W-:Y:S07]  /*4990*/  LDSM.16.M88.4 R44, [R233+0xb000] ;  /* 0x00b00000e92c783b */ /* 0x000fee0000000200 */
[----:B------:R-:W-:Y:S08]  /*49a0*/  HMMA.16816.F32.BF16 R20, R20, R66, R56 ;  /* 0x000000421414723c */ /* 0x000ff00000041838 */
[C---:B-1----:R-:W-:Y:S01]  /*49b0*/  HMMA.16816.F32.BF16 R100, R4.reuse, R54, R40 ;  /* 0x000000360464723c */ /* 0x042fe20000041828 */
[----:B------:R-:W-:Y:S07]  /*49c0*/  LDSM.16.M88.4 R40, [R229+0xa000] ;  /* 0x00a00000e528783b */ /* 0x000fee0000000200 */
[C---:B--2---:R-:W-:Y:S01]  /*49d0*/  HMMA.16816.F32.BF16 R80, R4.reuse, R88, R12 ;  /* 0x000000580450723c */ /* 0x044fe2000004180c */
[----:B------:R-:W1:Y:S07]  /*49e0*/  LDSM.16.M88.4 R12, [R72+0x4000] ;  /* 0x00400000480c783b */ /* 0x000e6e0000000200 */
[C---:B------:R-:W-:Y:S01]  /*49f0*/  HMMA.16816.F32.BF16 R68, R4.reuse, R90, R8 ;  /* 0x0000005a0444723c */ /* 0x040fe20000041808 */
[----:B------:R-:W2:Y:S07]  /*4a00*/  LDSM.16.M88.4 R8, [R72+0x6000] ;  /* 0x006000004808783b */ /* 0x000eae0000000200 */
[C---:B------:R-:W-:Y:S01]  /*4a10*/  HMMA.16816.F32.BF16 R96, R4.reuse, R76, R28 ;  /* 0x0000004c0460723c */ /* 0x040fe2000004181c */
[----:B------:R-:W5:Y:S07]  /*4a20*/  LDSM.16.M88.4 R28, [R229+0xb800] ;  /* 0x00b80000e51c783b */ /* 0x000f6e0000000200 */
[C---:B---3--:R-:W-:Y:S01]  /*4a30*/  HMMA.16816.F32.BF16 R64, R4.reuse, R84, R32 ;  /* 0x000000540440723c */ /* 0x048fe20000041820 */
[----:B------:R-:W3:Y:S07]  /*4a40*/  LDSM.16.M88.4 R32, [R229+0xb000] ;  /* 0x00b00000e520783b */ /* 0x000eee0000000200 */
[C---:B------:R-:W-:Y:S01]  /*4a50*/  HMMA.16816.F32.BF16 R104, R4.reuse, R52, R48 ;  /* 0x000000340468723c */ /* 0x040fe20000041830 */
[----:B------:R-:W-:Y:S07]  /*4a60*/  LDSM.16.M88.4 R48, [R2+0x6000] ;  /* 0x006000000230783b */ /* 0x000fee0000000200 */
[C---:B------:R-:W-:Y:S01]  /*4a70*/  HMMA.16816.F32.BF16 R92, R4.reuse, R78, R24 ;  /* 0x0000004e045c723c */ /* 0x040fe20000041818 */
[----:B------:R-:W-:Y:S07]  /*4a80*/  LDSM.16.M88.4 R24, [R233+0xa800] ;  /* 0x00a80000e918783b */ /* 0x000fee0000000200 */
[----:B------:R-:W-:Y:S01]  /*4a90*/  HMMA.16816.F32.BF16 R60, R4, R86, R20 ;  /* 0x00000056043c723c */ /* 0x000fe20000041814 */
[----:B------:R-:W-:Y:S04]  /*4aa0*/  LDSM.16.M88.4 R20, [R233+0xa000] ;  /* 0x00a00000e914783b */ /* 0x000fe80000000200 */
[----:B------:R3:W3:Y:S01]  /*4ab0*/  LDSM.16.M88.4 R4, [R2+0x4000] ;  /* 0x004000000204783b */ /* 0x0006e20000000200 */
[----:B------:R-:W-:-:S04]  /*4ac0*/  DEPBAR.LE SB0, 0x0 ;  /* 0x000080000000791a */ /* 0x000fc80000000000 */
[C---:B----4-:R-:W-:Y:S08]  /*4ad0*/  HMMA.16816.F32.BF16 R56, R16.reuse, R52, R140 ;  /* 0x000000341038723c */ /* 0x050ff0000004188c */
[C---:B------:R-:W-:Y:S08]  /*4ae0*/  HMMA.16816.F32.BF16 R52, R16.reuse, R54, R136 ;  /* 0x000000361034723c */ /* 0x040ff00000041888 */
[C---:B------:R-:W-:Y:S08]  /*4af0*/  HMMA.16816.F32.BF16 R108, R16.reuse, R76, R108 ;  /* 0x0000004c106c723c */ /* 0x040ff0000004186c */
[C---:B------:R-:W-:Y:S08]  /*4b00*/  HMMA.16816.F32.BF16 R116, R16.reuse, R78, R120 ;  /* 0x0000004e1074723c */ /* 0x040ff00000041878 */
[C---:B------:R-:W-:Y:S08]  /*4b10*/  HMMA.16816.F32.BF16 R120, R16.reuse, R88, R152 ;  /* 0x000000581078723c */ /* 0x040ff00000041898 */
[----:B------:R-:W-:Y:S08]  /*4b20*/  HMMA.16816.F32.BF16 R124, R16, R90, R148 ;  /* 0x0000005a107c723c */ /* 0x000ff00000041894 */
[----:B-1----:R-:W-:Y:S08]  /*4b30*/  HMMA.16816.F32.BF16 R88, R12, R40, R104 ;  /* 0x000000280c58723c */ /* 0x002ff00000041868 */
[C---:B------:R-:W-:Y:S08]  /*4b40*/  HMMA.16816.F32.BF16 R128, R16.reuse, R84, R128 ;  /* 0x000000541080723c */ /* 0x040ff00000041880 */
[----:B------:R-:W-:Y:S08]  /*4b50*/  HMMA.16816.F32.BF16 R112, R16, R86, R144 ;  /* 0x000000561070723c */ /* 0x000ff00000041890 */
[-C--:B------:R-:W-:Y:S08]  /*4b60*/  HMMA.16816.F32.BF16 R84, R12, R42.reuse, R100 ;  /* 0x0000002a0c54723c */ /* 0x080ff00000041864 */
[----:B--2---:R-:W-:Y:S01]  /*4b70*/  HMMA.16816.F32.BF16 R52, R8, R42, R52 ;  /* 0x0000002a0834723c */ /* 0x004fe20000041834 */
[----:B------:R-:W-:Y:S01]  /*4b80*/  SHF.R.U32.HI R43, RZ, 0x2, R232 ;  /* 0x00000002ff2b7819 */ /* 0x000fe200000116e8 */
[----:B------:R-:W-:-:S03]  /*4b90*/  VIADD R42, R0, UR21 ;  /* 0x00000015002a7c36 */ /* 0x000fc60008000000 */
[----:B------:R-:W-:-:S03]  /*4ba0*/  LOP3.LUT R43, R43, 0x7, RZ, 0xc0, !PT ;  /* 0x000000072b2b7812 */ /* 0x000fc600078ec0ff */
[----:B------:R-:W-:Y:S01]  /*4bb0*/  HMMA.16816.F32.BF16 R76, R12, R36, R96 ;  /* 0x000000240c4c723c */ /* 0x000fe20000041860 */
[----:B------:R-:W-:-:S05]  /*4bc0*/  IADD3 R43, PT, PT, R43, UR27, R156 ;  /* 0x0000001b2b2b7c10 */ /* 0x000fca000fffe09c */
[----:B------:R-:W-:Y:S02]  /*4bd0*/  VIADD R237, R43, UR30 ;  /* 0x0000001e2bed7c36 */ /* 0x000fe40008000000 */
[----:B------:R-:W-:Y:S08]  /*4be0*/  HMMA.16816.F32.BF16 R72, R12, R38, R92 ;  /* 0x000000260c48723c */ /* 0x000ff0000004185c */
[C---:B------:R-:W-:Y:S08]  /*4bf0*/  HMMA.16816.F32.BF16 R16, R8.reuse, R36, R108 ;  /* 0x000000240810723c */ /* 0x040ff0000004186c */
[----:B------:R-:W-:Y:S08]  /*4c00*/  HMMA.16816.F32.BF16 R36, R8, R38, R116 ;  /* 0x000000260824723c */ /* 0x000ff00000041874 */
[C---:B-----5:R-:W-:Y:S08]  /*4c10*/  HMMA.16816.F32.BF16 R64, R12.reuse, R28, R64 ;  /* 0x0000001c0c40723c */ /* 0x060ff00000041840 */
[C---:B---3--:R-:W-:Y:S08]  /*4c20*/  HMMA.16816.F32.BF16 R68, R12.reuse, R34, R68 ;  /* 0x000000220c44723c */ /* 0x048ff00000041844 */
[C---:B------:R-:W-:Y:S08]  /*4c30*/  HMMA.16816.F32.BF16 R80, R12.reuse, R32, R80 ;  /* 0x000000200c50723c */ /* 0x040ff00000041850 */
[----:B------:R-:W-:Y:S08]  /*4c40*/  HMMA.16816.F32.BF16 R60, R12, R30, R60 ;  /* 0x0000001e0c3c723c */ /* 0x000ff0000004183c */
[----:B------:R-:W-:Y:S01]  /*4c50*/  HMMA.16816.F32.BF16 R56, R8, R40, R56 ;  /* 0x000000280838723c */ /* 0x000fe20000041838 */
[----:B------:R-:W-:-:S04]  /*4c60*/  VIADD R40, R237, 0x8 ;  /* 0x00000008ed287836 */ /* 0x000fc80000000000 */
[----:B------:R-:W-:-:S03]  /*4c70*/  IMAD.IADD R2, R40, 0x1, -R42 ;  /* 0x0000000128027824 */ /* 0x000fc600078e0a2a */
[----:B------:R-:W-:Y:S02]  /*4c80*/  HMMA.16816.F32.BF16 R88, R4, R20, R88 ;  /* 0x000000140458723c */ /* 0x000fe40000041858 */
[----:B------:R-:W-:-:S04]  /*4c90*/  IABS R2, R2 ;  /* 0x0000000200027213 */ /* 0x000fc80000000000 */
[----:B------:R-:W-:Y:S02]  /*4ca0*/  I2FP.F32.S32 R2, R2 ;  /* 0x0000000200027245 */ /* 0x000fe40000201400 */
[----:B------:R-:W-:Y:S01]  /*4cb0*/  HMMA.16816.F32.BF16 R128, R8, R28, R128 ;  /* 0x0000001c0880723c */ /* 0x000fe20000041880 */
[C---:B------:R-:W-:Y:S02]  /*4cc0*/  VIADD R28, R0.reuse, 0x38 ;  /* 0x00000038001c7836 */ /* 0x040fe40000000000 */
[----:B------:R-:W-:-:S05]  /*4cd0*/  VIADD R29, R0, 0x31 ;  /* 0x00000031001d7836 */ /* 0x000fca0000000000 */
[----:B------:R-:W-:Y:S01]  /*4ce0*/  HMMA.16816.F32.BF16 R116, R48, R26, R36 ;  /* 0x0000001a3074723c */ /* 0x000fe20000041824 */
[----:B------:R-:W-:Y:S02]  /*4cf0*/  VIADD R37, R28, UR21 ;  /* 0x000000151c257c36 */ /* 0x000fe40008000000 */
[----:B------:R-:W-:Y:S02]  /*4d00*/  VIADD R36, R237, 0x40 ;  /* 0x00000040ed247836 */ /* 0x000fe40000000000 */
[----:B------:R-:W-:-:S03]  /*4d10*/  VIADD R38, R37, 0x1 ;  /* 0x0000000125267836 */ /* 0x000fc60000000000 */
[----:B------:R-:W-:Y:S08]  /*4d20*/  HMMA.16816.F32.BF16 R92, R8, R30, R112 ;  /* 0x0000001e085c723c */ /* 0x000ff00000041870 */
[----:B------:R-:W-:Y:S01]  /*4d30*/  HMMA.16816.F32.BF16 R112, R4, R132, R64 ;  /* 0x000000840470723c */ /* 0x000fe20000041840 */
[----:B------:R-:W-:-:S04]  /*4d40*/  VIADD R66, R37, 0xffffffc9 ;  /* 0xffffffc925427836 */ /* 0x000fc80000000000 */
[----:B------:R-:W-:-:S03]  /*4d50*/  IMAD.IADD R3, R40, 0x1, -R66 ;  /* 0x0000000128037824 */ /* 0x000fc600078e0a42 */
[----:B------:R-:W-:Y:S01]  /*4d60*/  HMMA.16816.F32.BF16 R96, R4, R46, R68 ;  /* 0x0000002e0460723c */ /* 0x000fe20000041844 */
[C---:B------:R-:W-:Y:S02]  /*4d70*/  VIADD R69, R37.reuse, 0xffffffd0 ;  /* 0xffffffd025457836 */ /* 0x040fe40000000000 */
[C---:B------:R-:W-:Y:S02]  /*4d80*/  VIADD R70, R37.reuse, 0xffffffd1 ;  /* 0xffffffd125467836 */ /* 0x040fe40000000000 */
[----:B------:R-:W-:-:S03]  /*4d90*/  VIADD R71, R37, 0xffffffd8 ;  /* 0xffffffd825477836 */ /* 0x000fc60000000000 */
[C---:B------:R-:W-:Y:S01]  /*4da0*/  HMMA.16816.F32.BF16 R72, R4.reuse, R26, R72 ;  /* 0x0000001a0448723c */ /* 0x040fe20000041848 */
[----:B------:R-:W-:Y:S01]  /*4db0*/  FFMA.FTZ R27, R2, -UR6, R90 ;  /* 0x80000006021b7c23 */ /* 0x000fe2000801005a */
[----:B------:R-:W-:Y:S02]  /*4dc0*/  IMAD.IADD R2, R40, 0x1, -R69 ;  /* 0x0000000128027824 */ /* 0x000fe400078e0a45 */
[----:B------:R-:W-:Y:S02]  /*4dd0*/  VIADD R90, R37, 0xffffffd9 ;  /* 0xffffffd9255a7836 */ /* 0x000fe40000000000 */
[----:B------:R-:W-:Y:S02]  /*4de0*/  VIADD R26, R0, 0x30 ;  /* 0x00000030001a7836 */ /* 0x000fe40000000000 */
[C---:B------:R-:W-:Y:S08]  /*4df0*/  HMMA.16816.F32.BF16 R84, R4.reuse, R22, R84 ;  /* 0x000000160454723c */ /* 0x040ff00000041854 */
[C---:B------:R-:W-:Y:S08]  /*4e00*/  HMMA.16816.F32.BF16 R76, R4.reuse, R24, R76 ;  /* 0x00000018044c723c */ /* 0x040ff0000004184c */
[C---:B------:R-:W-:Y:S08]  /*4e10*/  HMMA.16816.F32.BF16 R80, R4.reuse, R44, R80 ;  /* 0x0000002c0450723c */ /* 0x040ff00000041850 */
[----:B------:R-:W-:Y:S01]  /*4e20*/  HMMA.16816.F32.BF16 R60, R4, R134, R60 ;  /* 0x00000086043c723c */ /* 0x000fe2000004183c */
[C---:B------:R-:W-:Y:S01]  /*4e30*/  IMAD.IADD R5, R40.reuse, 0x1, -R70 ;  /* 0x0000000128057824 */ /* 0x040fe200078e0a46 */
[----:B------:R-:W-:Y:S01]  /*4e40*/  IABS R4, R3 ;  /* 0x0000000300047213 */ /* 0x000fe20000000000 */
[C---:B------:R-:W-:Y:S01]  /*4e50*/  IMAD.IADD R6, R40.reuse, 0x1, -R71 ;  /* 0x0000000128067824 */ /* 0x040fe200078e0a47 */
[----:B------:R-:W-:Y:S01]  /*4e60*/  IABS R3, R2 ;  /* 0x0000000200037213 */ /* 0x000fe20000000000 */
[----:B------:R-:W-:Y:S01]  /*4e70*/  IMAD.IADD R7, R40, 0x1, -R90 ;  /* 0x0000000128077824 */ /* 0x000fe200078e0a5a */
[----:B------:R-:W-:Y:S01]  /*4e80*/  IABS R2, R5 ;  /* 0x0000000500027213 */ /* 0x000fe20000000000 */
[----:B------:R-:W-:Y:S01]  /*4e90*/  IMAD.MOV.U32 R5, RZ, RZ, R4 ;  /* 0x000000ffff057224 */ /* 0x000fe200078e0004 */
[----:B------:R-:W-:Y:S01]  /*4ea0*/  HMMA.16816.F32.BF16 R12, R8, R32, R120 ;  /* 0x00000020080c723c */ /* 0x000fe20000041878 */
[----:B------:R-:W-:Y:S01]  /*4eb0*/  IABS R6, R6 ;  /* 0x0000000600067213 */ /* 0x000fe20000000000 */
[----:B------:R-:W-:Y:S01]  /*4ec0*/  IMAD.MOV.U32 R4, RZ, RZ, R3 ;  /* 0x000000ffff047224 */ /* 0x000fe200078e0003 */
[----:B------:R-:W-:Y:S01]  /*4ed0*/  IABS R7, R7 ;  /* 0x0000000700077213 */ /* 0x000fe20000000000 */
[----:B------:R-:W-:-:S02]  /*4ee0*/  IMAD.MOV.U32 R3, RZ, RZ, R2 ;  /* 0x000000ffff037224 */ /* 0x000fc400078e0002 */
[----:B------:R-:W-:Y:S01]  /*4ef0*/  IMAD.MOV.U32 R2, RZ, RZ, R6 ;  /* 0x000000ffff027224 */ /* 0x000fe200078e0006 */
[----:B------:R-:W-:Y:S01]  /*4f00*/  I2FP.F32.S32 R6, R5 ;  /* 0x0000000500067245 */ /* 0x000fe20000201400 */
[C---:B------:R-:W-:Y:S01]  /*4f10*/  HMMA.16816.F32.BF16 R104, R48.reuse, R22, R52 ;  /* 0x000000163068723c */ /* 0x040fe20000041834 */
[----:B------:R-:W-:Y:S01]  /*4f20*/  I2FP.F32.S32 R5, R4 ;  /* 0x0000000400057245 */ /* 0x000fe20000201400 */
[C---:B------:R-:W-:Y:S01]  /*4f30*/  VIADD R53, R37.reuse, 0xffffffe0 ;  /* 0xffffffe025357836 */ /* 0x040fe20000000000 */
[----:B------:R-:W-:Y:S01]  /*4f40*/  I2FP.F32.S32 R4, R3 ;  /* 0x0000000300047245 */ /* 0x000fe20000201400 */
[C---:B------:R-:W-:Y:S01]  /*4f50*/  VIADD R22, R0.reuse, 0x20 ;  /* 0x0000002000167836 */ /* 0x040fe20000000000 */
[----:B------:R-:W-:Y:S01]  /*4f60*/  I2FP.F32.S32 R3, R2 ;  /* 0x0000000200037245 */ /* 0x000fe20000201400 */
[----:B------:R-:W-:Y:S01]  /*4f70*/  VIADD R23, R0, 0x21 ;  /* 0x0000002100177836 */ /* 0x000fe20000000000 */
[----:B------:R-:W-:Y:S01]  /*4f80*/  I2FP.F32.S32 R2, R7 ;  /* 0x0000000700027245 */ /* 0x000fe20000201400 */
[----:B------:R-:W-:Y:S01]  /*4f90*/  HMMA.16816.F32.BF16 R100, R48, R20, R56 ;  /* 0x000000143064723c */ /* 0x000fe20000041838 */
[----:B------:R-:W-:-:S02]  /*4fa0*/  VIADD R56, R37, 0xffffffe1 ;  /* 0xffffffe125387836 */ /* 0x000fc40000000000 */
[----:B------:R-:W-:Y:S01]  /*4fb0*/  FFMA.FTZ R20, R6, -UR6, R91 ;  /* 0x8000000606147c23 */ /* 0x000fe2000801005b */
[C---:B------:R-:W-:Y:S02]  /*4fc0*/  VIADD R57, R37.reuse, 0xffffffe8 ;  /* 0xffffffe825397836 */ /* 0x040fe40000000000 */
[C---:B------:R-:W-:Y:S02]  /*4fd0*/  VIADD R58, R37.reuse, 0xffffffe9 ;  /* 0xffffffe9253a7836 */ /* 0x040fe40000000000 */
[----:B------:R-:W-:Y:S01]  /*4fe0*/  VIADD R59, R37, 0xfffffff0 ;  /* 0xfffffff0253b7836 */ /* 0x000fe20000000000 */
[----:B------:R-:W-:Y:S01]  /*4ff0*/  HMMA.16816.F32.BF16 R32, R8, R34, R124 ;  /* 0x000000220820723c */ /* 0x000fe2000004187c */
[----:B------:R-:W-:Y:S01]  /*5000*/  FFMA.FTZ R10, R2, -UR6, R79 ;  /* 0x80000006020a7c23 */ /* 0x000fe2000801004f */
[C---:B------:R-:W-:Y:S02]  /*5010*/  IMAD.IADD R2, R40.reuse, 0x1, -R53 ;  /* 0x0000000128027824 */ /* 0x040fe400078e0a35 */
[----:B------:R-:W-:Y:S01]  /*5020*/  FFMA.FTZ R11, R3, -UR6, R78 ;  /* 0x80000006030b7c23 */ /* 0x000fe2000801004e */
[----:B------:R-:W-:-:S02]  /*5030*/  IMAD.IADD R6, R40, 0x1, -R58 ;  /* 0x0000000128067824 */ /* 0x000fc400078e0a3a */
[----:B------:R-:W-:Y:S01]  /*5040*/  IMAD.IADD R7, R40, 0x1, -R59 ;  /* 0x0000000128077824 */ /* 0x000fe200078e0a3b */
[----:B------:R-:W-:Y:S01]  /*5050*/  IABS R3, R2 ;  /* 0x0000000200037213 */ /* 0x000fe20000000000 */
[C---:B------:R-:W-:Y:S01]  /*5060*/  HMMA.16816.F32.BF16 R120, R48.reuse, R44, R12 ;  /* 0x0000002c3078723c */ /* 0x040fe2000004180c */
[----:B------:R-:W-:Y:S01]  /*5070*/  FFMA.FTZ R12, R4, -UR6, R87 ;  /* 0x80000006040c7c23 */ /* 0x000fe20008010057 */
[----:B------:R-:W-:Y:S01]  /*5080*/  FFMA.FTZ R13, R5, -UR6, R86 ;  /* 0x80000006050d7c23 */ /* 0x000fe20008010056 */
[C---:B------:R-:W-:Y:S01]  /*5090*/  IMAD.IADD R4, R40.reuse, 0x1, -R56 ;  /* 0x0000000128047824 */ /* 0x040fe200078e0a38 */
[----:B------:R-:W-:Y:S01]  /*50a0*/  IABS R6, R6 ;  /* 0x0000000600067213 */ /* 0x000fe20000000000 */
[----:B------:R-:W-:Y:S01]  /*50b0*/  IMAD.IADD R5, R40, 0x1, -R57 ;  /* 0x0000000128057824 */ /* 0x000fe200078e0a39 */
[----:B------:R-:W-:Y:S01]  /*50c0*/  IABS R7, R7 ;  /* 0x0000000700077213 */ /* 0x000fe20000000000 */
[----:B------:R-:W-:Y:S01]  /*50d0*/  IMAD.IADD R9, R36, 0x1, -R66 ;  /* 0x0000000124097824 */ /* 0x000fe200078e0a42 */
[----:B------:R-:W-:Y:S01]  /*50e0*/  IABS R2, R4 ;  /* 0x0000000400027213 */ /* 0x000fe20000000000 */
[----:B------:R-:W-:Y:S01]  /*50f0*/  IMAD.MOV.U32 R4, RZ, RZ, R3 ;  /* 0x000000ffff047224 */ /* 0x000fe200078e0003 */
[----:B------:R-:W-:Y:S01]  /*5100*/  IABS R5, R5 ;  /* 0x0000000500057213 */ /* 0x000fe20000000000 */
[----:B------:R-:W-:Y:S01]  /*5110*/  HMMA.16816.F32.BF16 R108, R48, R24, R16 ;  /* 0x00000018306c723c */ /* 0x000fe20000041810 */
[C---:B------:R-:W-:Y:S01]  /*5120*/  VIADD R16, R0.reuse, 0x9 ;  /* 0x0000000900107836 */ /* 0x040fe20000000000 */
[----:B------:R-:W-:Y:S01]  /*5130*/  I2FP.F32.S32 R8, R7 ;  /* 0x0000000700087245 */ /* 0x000fe20000201400 */
[----:B------:R-:W-:Y:S01]  /*5140*/  IMAD.MOV.U32 R3, RZ, RZ, R2 ;  /* 0x000000ffff037224 */ /* 0x000fe200078e0002 */
[----:B------:R-:W-:Y:S01]  /*5150*/  IABS R9, R9 ;  /* 0x0000000900097213 */ /* 0x000fe20000000000 */
[----:B------:R-:W-:Y:S01]  /*5160*/  IMAD.MOV.U32 R2, RZ, RZ, R5 ;  /* 0x000000ffff027224 */ /* 0x000fe200078e0005 */
[----:B------:R-:W-:Y:S01]  /*5170*/  I2FP.F32.S32 R5, R4 ;  /* 0x0000000400057245 */ /* 0x000fe20000201400 */
[C---:B------:R-:W-:Y:S01]  /*5180*/  VIADD R17, R0.reuse, 0x10 ;  /* 0x0000001000117836 */ /* 0x040fe20000000000 */
[----:B------:R-:W-:Y:S01]  /*5190*/  I2FP.F32.S32 R4, R3 ;  /* 0x0000000300047245 */ /* 0x000fe20000201400 */
[----:B------:R-:W-:Y:S01]  /*51a0*/  VIADD R14, R0, 0x1 ;  /* 0x00000001000e7836 */ /* 0x000fe20000000000 */
[----:B------:R-:W-:Y:S01]  /*51b0*/  I2FP.F32.S32 R3, R2 ;  /* 0x0000000200037245 */ /* 0x000fe20000201400 */
[----:B------:R-:W-:Y:S01]  /*51c0*/  FFMA.FTZ R7, R5, -UR6, R74 ;  /* 0x8000000605077c23 */ /* 0x000fe2000801004a */
[----:B------:R-:W-:Y:S01]  /*51d0*/  I2FP.F32.S32 R2, R6 ;  /* 0x0000000600027245 */ /* 0x000fe20000201400 */
[----:B------:R-:W-:Y:S01]  /*51e0*/  FFMA.FTZ R6, R4, -UR6, R75 ;  /* 0x8000000604067c23 */ /* 0x000fe2000801004b */
[----:B------:R-:W-:-:S02]  /*51f0*/  VIADD R15, R0, 0x8 ;  /* 0x00000008000f7836 */ /* 0x000fc40000000000 */
[----:B------:R-:W-:Y:S01]  /*5200*/  FFMA.FTZ R5, R3, -UR6, R82 ;  /* 0x8000000603057c23 */ /* 0x000fe20008010052 */
[----:B------:R-:W-:Y:S02]  /*5210*/  VIADD R18, R0, 0x11 ;  /* 0x0000001100127836 */ /* 0x000fe40000000000 */
[----:B------:R-:W-:Y:S01]  /*5220*/  FFMA.FTZ R4, R2, -UR6, R83 ;  /* 0x8000000602047c23 */ /* 0x000fe20008010053 */
[----:B------:R-:W-:Y:S01]  /*5230*/  VIADD R2, R40, -UR23 ;  /* 0x8000001728027c36 */ /* 0x000fe20008000000 */
[C---:B------:R-:W-:Y:S01]  /*5240*/  HMMA.16816.F32.BF16 R136, R48.reuse, R46, R32 ;  /* 0x0000002e3088723c */ /* 0x040fe20000041820 */
[----:B------:R-:W-:Y:S02]  /*5250*/  IMAD.IADD R3, R36, 0x1, -R42 ;  /* 0x0000000124037824 */ /* 0x000fe400078e0a2a */
[----:B------:R-:W-:Y:S01]  /*5260*/  FFMA.FTZ R8, R8, -UR6, R98 ;  /* 0x8000000608087c23 */ /* 0x000fe20008010062 */
[----:B------:R-:W-:Y:S01]  /*5270*/  VIADD R19, R0, 0x18 ;  /* 0x0000001800137836 */ /* 0x000fe20000000000 */
[----:B------:R-:W-:Y:S01]  /*5280*/  ISETP.GT.AND P2, PT, R2, R16, PT ;  /* 0x000000100200720c */ /* 0x000fe20003f44270 */
[----:B------:R-:W-:Y:S01]  /*5290*/  VIADD R21, R0, 0x19 ;  /* 0x0000001900157836 */ /* 0x000fe20000000000 */
[----:B------:R-:W-:Y:S01]  /*52a0*/  ISETP.GT.AND P0, PT, R2, R0, PT ;  /* 0x000000000200720c */ /* 0x000fe20003f04270 */
[----:B------:R-:W-:Y:S01]  /*52b0*/  VIADD R24, R0, 0x28 ;  /* 0x0000002800187836 */ /* 0x000fe20000000000 */
[----:B------:R-:W-:Y:S01]  /*52c0*/  FSEL R124, R12, -INF , !P2 ;  /* 0xff8000000c7c7808 */ /* 0x000fe20005000000 */
[----:B------:R-:W-:Y:S01]  /*52d0*/  VIADD R25, R0, 0x29 ;  /* 0x0000002900197836 */ /* 0x000fe20000000000 */
[----:B------:R-:W-:Y:S01]  /*52e0*/  ISETP.GT.AND P1, PT, R2, R17, PT ;  /* 0x000000110200720c */ /* 0x000fe20003f24270 */
[----:B------:R-:W-:Y:S01]  /*52f0*/  VIADD R33, R0, 0x39 ;  /* 0x0000003900217836 */ /* 0x000fe20000000000 */
[----:B------:R-:W-:Y:S01]  /*5300*/  FSEL R86, R27, -INF , !P0 ;  /* 0xff8000001b567808 */ /* 0x000fe20004000000 */
[C---:B------:R-:W-:Y:S01]  /*5310*/  VIADD R54, R37.reuse, 0xfffffff1 ;  /* 0xfffffff125367836 */ /* 0x040fe20000000000 */
[C---:B------:R-:W-:Y:S01]  /*5320*/  ISETP.GT.AND P2, PT, R2.reuse, R22, PT ;  /* 0x000000160200720c */ /* 0x040fe20003f44270 */
[C---:B------:R-:W-:Y:S01]  /*5330*/  VIADD R47, R37.reuse, 0xfffffff8 ;  /* 0xfffffff8252f7836 */ /* 0x040fe20000000000 */
[----:B------:R-:W-:Y:S01]  /*5340*/  IABS R3, R3 ;  /* 0x0000000300037213 */ /* 0x000fe20000000000 */
[----:B------:R-:W-:Y:S01]  /*5350*/  VIADD R45, R37, 0xfffffff9 ;  /* 0xfffffff9252d7836 */ /* 0x000fe20000000000 */
[C---:B------:R-:W-:Y:S01]  /*5360*/  ISETP.GT.AND P6, PT, R2.reuse, R14, PT ;  /* 0x0000000e0200720c */ /* 0x040fe20003fc4270 */
[----:B------:R-:W-:Y:S01]  /*5370*/  HMMA.16816.F32.BF16 R128, R48, R132, R128 ;  /* 0x000000843080723c */ /* 0x000fe20000041880 */
[----:B------:R-:W-:Y:S01]  /*5380*/  BAR.SYNC.DEFER_BLOCKING 0x0 ;  /* 0x0000000000007b1d */ /* 0x000fe20000010000 */
[----:B------:R-:W-:-:S02]  /*5390*/  ISETP.GT.AND P5, PT, R2, R15, PT ;  /* 0x0000000f0200720c */ /* 0x000fc40003fa4270 */
[----:B------:R-:W-:Y:S02]  /*53a0*/  ISETP.GT.AND P0, PT, R2, R18, PT ;  /* 0x000000120200720c */ /* 0x000fe40003f04270 */
[----:B------:R-:W-:Y:S02]  /*53b0*/  FSEL R125, R11, -INF , !P1 ;  /* 0xff8000000b7d7808 */ /* 0x000fe40004800000 */
[----:B------:R-:W-:Y:S01]  /*53c0*/  FSEL R141, R5, -INF , !P2 ;  /* 0xff800000058d7808 */ /* 0x000fe20005000000 */
[----:B------:R-:W-:Y:S01]  /*53d0*/  IMAD.MOV.U32 R5, RZ, RZ, R9 ;  /* 0x000000ffff057224 */ /* 0x000fe200078e0009 */
[----:B------:R-:W-:Y:S01]  /*53e0*/  FSEL R87, R20, -INF , !P6 ;  /* 0xff80000014577808 */ /* 0x000fe20007000000 */
[----:B------:R-:W-:Y:S01]  /*53f0*/  HMMA.16816.F32.BF16 R92, R48, R134, R92 ;  /* 0x00000086305c723c */ /* 0x000fe2000004185c */
[----:B------:R-:W-:Y:S02]  /*5400*/  FSEL R91, R13, -INF , !P5 ;  /* 0xff8000000d5b7808 */ /* 0x000fe40006800000 */
[----:B------:R-:W-:-:S02]  /*5410*/  ISETP.GT.AND P1, PT, R2, R23, PT ;  /* 0x000000170200720c */ /* 0x000fc40003f24270 */
[----:B------:R-:W-:Y:S02]  /*5420*/  FSEL R126, R10, -INF , !P0 ;  /* 0xff8000000a7e7808 */ /* 0x000fe40004000000 */
[----:B------:R-:W-:Y:S02]  /*5430*/  I2FP.F32.S32 R3, R3 ;  /* 0x0000000300037245 */ /* 0x000fe40000201400 */
[C---:B------:R-:W-:Y:S02]  /*5440*/  ISETP.GT.AND P6, PT, R2.reuse, R19, PT ;  /* 0x000000130200720c */ /* 0x040fe40003fc4270 */
[C---:B------:R-:W-:Y:S01]  /*5450*/  ISETP.GT.AND P5, PT, R2.reuse, R21, PT ;  /* 0x000000150200720c */ /* 0x040fe20003fa4270 */
[----:B------:R-:W-:Y:S01]  /*5460*/  FFMA.FTZ R35, R3, -UR6, R100 ;  /* 0x8000000603237c23 */ /* 0x000fe20008010064 */
[----:B------:R-:W-:Y:S01]  /*5470*/  ISETP.GT.AND P0, PT, R2, R24, PT ;  /* 0x000000180200720c */ /* 0x000fe20003f04270 */
[----:B------:R-:W-:Y:S01]  /*5480*/  IMAD.IADD R3, R36, 0x1, -R69 ;  /* 0x0000000124037824 */ /* 0x000fe200078e0a45 */
[----:B------:R-:W-:-:S02]  /*5490*/  FSEL R143, R4, -INF , !P1 ;  /* 0xff800000048f7808 */ /* 0x000fc40004800000 */
[----:B------:R-:W-:Y:S01]  /*54a0*/  FSEL R127, R7, -INF , !P6 ;  /* 0xff800000077f7808 */ /* 0x000fe20007000000 */
[----:B------:R-:W-:Y:S01]  /*54b0*/  IMAD.IADD R7, R36, 0x1, -R53 ;  /* 0x0000000124077824 */ /* 0x000fe200078e0a35 */
[----:B------:R-:W-:Y:S01]  /*54c0*/  FSEL R140, R6, -INF , !P5 ;  /* 0xff800000068c7808 */ /* 0x000fe20006800000 */
[C---:B------:R-:W-:Y:S01]  /*54d0*/  IMAD.IADD R6, R36.reuse, 0x1, -R90 ;  /* 0x0000000124067824 */ /* 0x040fe200078e0a5a */
[----:B------:R-:W-:Y:S01]  /*54e0*/  I2FP.F32.S32 R4, R5 ;  /* 0x0000000500047245 */ /* 0x000fe20000201400 */
[----:B------:R-:W-:Y:S01]  /*54f0*/  IMAD.IADD R5, R36, 0x1, -R71 ;  /* 0x0000000124057824 */ /* 0x000fe200078e0a47 */
[----:B------:R-:W-:Y:S01]  /*5500*/  FSEL R142, R8, -INF , !P0 ;  /* 0xff800000088e7808 */ /* 0x000fe20004000000 */
[----:B------:R-:W-:Y:S01]  /*5510*/  IMAD.IADD R8, R40, 0x1, -R54 ;  /* 0x0000000128087824 */ /* 0x000fe200078e0a36 */
[----:B------:R-:W-:Y:S01]  /*5520*/  ISETP.GT.AND P6, PT, R2, R25, PT ;  /* 0x000000190200720c */ /* 0x000fe20003fc4270 */
[----:B------:R-:W-:Y:S01]  /*5530*/  FFMA.FTZ R34, R4, -UR6, R101 ;  /* 0x8000000604227c23 */ /* 0x000fe20008010065 */
[----:B------:R-:W-:-:S02]  /*5540*/  ISETP.GT.AND P5, PT, R2, R26, PT ;  /* 0x0000001a0200720c */ /* 0x000fc40003fa4270 */
[C---:B------:R-:W-:Y:S02]  /*5550*/  ISETP.GT.AND P2, PT, R2.reuse, R29, PT ;  /* 0x0000001d0200720c */ /* 0x040fe40003f44270 */
[C---:B------:R-:W-:Y:S02]  /*5560*/  ISETP.GT.AND P1, PT, R2.reuse, R28, PT ;  /* 0x0000001c0200720c */ /* 0x040fe40003f24270 */
[----:B------:R-:W-:Y:S01]  /*5570*/  ISETP.GT.AND P0, PT, R2, R33, PT ;  /* 0x000000210200720c */ /* 0x000fe20003f04270 */
[----:B------:R-:W-:Y:S01]  /*5580*/  IMAD.IADD R2, R36, 0x1, -R70 ;  /* 0x0000000124027824 */ /* 0x000fe200078e0a46 */
[----:B------:R-:W-:Y:S02]  /*5590*/  IABS R4, R3 ;  /* 0x0000000300047213 */ /* 0x000fe40000000000 */
[----:B------:R-:W-:Y:S02]  /*55a0*/  IABS R6, R6 ;  /* 0x0000000600067213 */ /* 0x000fe40000000000 */
[----:B------:R-:W-:-:S02]  /*55b0*/  IABS R3, R2 ;  /* 0x0000000200037213 */ /* 0x000fc40000000000 */
[----:B------:R-:W-:Y:S01]  /*55c0*/  IABS R2, R5 ;  /* 0x0000000500027213 */ /* 0x000fe20000000000 */
[----:B------:R-:W-:Y:S01]  /*55d0*/  IMAD.MOV.U32 R5, RZ, RZ, R4 ;  /* 0x000000ffff057224 */ /* 0x000fe200078e0004 */
[----:B------:R-:W-:Y:S01]  /*55e0*/  IABS R7, R7 ;  /* 0x0000000700077213 */ /* 0x000fe20000000000 */
[----:B------:R-:W-:Y:S01]  /*55f0*/  IMAD.MOV.U32 R4, RZ, RZ, R3 ;  /* 0x000000ffff047224 */ /* 0x000fe200078e0003 */
[----:B------:R-:W-:Y:S01]  /*5600*/  IABS R8, R8 ;  /* 0x0000000800087213 */ /* 0x000fe20000000000 */
[----:B------:R-:W-:Y:S02]  /*5610*/  IMAD.MOV.U32 R3, RZ, RZ, R2 ;  /* 0x000000ffff037224 */ /* 0x000fe400078e0002 */
[----:B------:R-:W-:Y:S01]  /*5620*/  IMAD.MOV.U32 R2, RZ, RZ, R6 ;  /* 0x000000ffff027224 */ /* 0x000fe200078e0006 */
[----:B------:R-:W-:Y:S02]  /*5630*/  I2FP.F32.S32 R6, R5 ;  /* 0x0000000500067245 */ /* 0x000fe40000201400 */
[----:B------:R-:W-:-:S02]  /*5640*/  I2FP.F32.S32 R5, R4 ;  /* 0x0000000400057245 */ /* 0x000fc40000201400 */
[----:B------:R-:W-:Y:S01]  /*5650*/  I2FP.F32.S32 R4, R3 ;  /* 0x0000000300047245 */ /* 0x000fe20000201400 */
[----:B------:R-:W-:Y:S01]  /*5660*/  FFMA.FTZ R32, R6, -UR6, R104 ;  /* 0x8000000606207c23 */ /* 0x000fe20008010068 */
[----:B------:R-:W-:Y:S01]  /*5670*/  I2FP.F32.S32 R3, R2 ;  /* 0x0000000200037245 */ /* 0x000fe20000201400 */
[----:B------:R-:W-:Y:S01]  /*5680*/  FFMA.FTZ R31, R5, -UR6, R105 ;  /* 0x80000006051f7c23 */ /* 0x000fe20008010069 */
[----:B------:R-:W-:Y:S01]  /*5690*/  I2FP.F32.S32 R2, R7 ;  /* 0x0000000700027245 */ /* 0x000fe20000201400 */
[----:B------:R-:W-:Y:S01]  /*56a0*/  FFMA.FTZ R30, R4, -UR6, R108 ;  /* 0x80000006041e7c23 */ /* 0x000fe2000801006c */
[C---:B------:R-:W-:Y:S02]  /*56b0*/  IMAD.IADD R4, R36.reuse, 0x1, -R58 ;  /* 0x0000000124047824 */ /* 0x040fe400078e0a3a */
[----:B------:R-:W-:Y:S01]  /*56c0*/  FFMA.FTZ R27, R3, -UR6, R109 ;  /* 0x80000006031b7c23 */ /* 0x000fe2000801006d */
[----:B------:R-:W-:Y:S02]  /*56d0*/  IMAD.IADD R3, R36, 0x1, -R56 ;  /* 0x0000000124037824 */ /* 0x000fe400078e0a38 */
[----:B------:R-:W-:Y:S01]  /*56e0*/  FFMA.FTZ R20, R2, -UR6, R116 ;  /* 0x8000000602147c23 */ /* 0x000fe20008010074 */
[----:B------:R-:W-:-:S02]  /*56f0*/  IMAD.IADD R2, R36, 0x1, -R57 ;  /* 0x0000000124027824 */ /* 0x000fc400078e0a39 */
[----:B------:R-:W-:Y:S01]  /*5700*/  IMAD.IADD R6, R36, 0x1, -R59 ;  /* 0x0000000124067824 */ /* 0x000fe200078e0a3b */
[----:B------:R-:W-:Y:S02]  /*5710*/  IABS R5, R3 ;  /* 0x0000000300057213 */ /* 0x000fe40000000000 */
[----:B------:R-:W-:Y:S02]  /*5720*/  IABS R3, R2 ;  /* 0x0000000200037213 */ /* 0x000fe40000000000 */
[----:B------:R-:W-:Y:S02]  /*5730*/  IABS R2, R4 ;  /* 0x0000000400027213 */ /* 0x000fe40000000000 */
[----:B------:R-:W-:Y:S01]  /*5740*/  IABS R7, R6 ;  /* 0x0000000600077213 */ /* 0x000fe20000000000 */
[----:B------:R-:W-:Y:S02]  /*5750*/  IMAD.MOV.U32 R6, RZ, RZ, R3 ;  /* 0x000000ffff067224 */ /* 0x000fe400078e0003 */
[----:B------:R-:W-:Y:S01]  /*5760*/  IMAD.MOV.U32 R4, RZ, RZ, R2 ;  /* 0x000000ffff047224 */ /* 0x000fe200078e0002 */
[----:B------:R-:W-:Y:S01]  /*5770*/  I2FP.F32.S32 R2, R5 ;  /* 0x0000000500027245 */ /* 0x000fe20000201400 */
[----:B------:R-:W-:Y:S01]  /*5780*/  IMAD.MOV.U32 R3, RZ, RZ, R7 ;  /* 0x000000ffff037224 */ /* 0x000fe200078e0007 */
[----:B------:R-:W-:Y:S01]  /*5790*/  I2FP.F32.S32 R5, R6 ;  /* 0x0000000600057245 */ /* 0x000fe20000201400 */
[----:B------:R-:W-:Y:S01]  /*57a0*/  IMAD.MOV.U32 R6, RZ, RZ, R8 ;  /* 0x000000ffff067224 */ /* 0x000fe200078e0008 */
[----:B------:R-:W-:Y:S01]  /*57b0*/  I2FP.F32.S32 R4, R4 ;  /* 0x0000000400047245 */ /* 0x000fe20000201400 */
[----:B------:R-:W-:Y:S01]  /*57c0*/  FFMA.FTZ R13, R2, -UR6, R117 ;  /* 0x80000006020d7c23 */ /* 0x000fe20008010075 */
[----:B------:R-:W-:Y:S01]  /*57d0*/  I2FP.F32.S32 R2, R3 ;  /* 0x0000000300027245 */ /* 0x000fe20000201400 */
[----:B------:R-:W-:Y:S01]  /*57e0*/  FFMA.FTZ R12, R5, -UR6, R120 ;  /* 0x80000006050c7c23 */ /* 0x000fe20008010078 */
[----:B------:R-:W-:Y:S01]  /*57f0*/  I2FP.F32.S32 R3, R6 ;  /* 0x0000000600037245 */ /* 0x000fe20000201400 */
[----:B------:R-:W-:Y:S01]  /*5800*/  FFMA.FTZ R11, R4, -UR6, R121 ;  /* 0x80000006040b7c23 */ /* 0x000fe20008010079 */
[----:B------:R-:W-:-:S02]  /*5810*/  IMAD.IADD R5, R40, 0x1, -R37 ;  /* 0x0000000128057824 */ /* 0x000fc400078e0a25 */
[----:B------:R-:W-:Y:S01]  /*5820*/  FFMA.FTZ R10, R2, -UR6, R136 ;  /* 0x80000006020a7c23 */ /* 0x000fe20008010088 */
[C---:B------:R-:W-:Y:S02]  /*5830*/  IMAD.IADD R2, R40.reuse, 0x1, -R47 ;  /* 0x0000000128027824 */ /* 0x040fe400078e0a2f */
[----:B------:R-:W-:Y:S01]  /*5840*/  FFMA.FTZ R9, R3, -UR6, R99 ;  /* 0x8000000603097c23 */ /* 0x000fe20008010063 */
[C---:B------:R-:W-:Y:S01]  /*5850*/  IMAD.IADD R3, R40.reuse, 0x1, -R45 ;  /* 0x0000000128037824 */ /* 0x040fe200078e0a2d */
[----:B------:R-:W-:Y:S01]  /*5860*/  IABS R6, R5 ;  /* 0x0000000500067213 */ /* 0x000fe20000000000 */
[----:B------:R-:W-:Y:S01]  /*5870*/  IMAD.IADD R7, R40, 0x1, -R38 ;  /* 0x0000000128077824 */ /* 0x000fe200078e0a26 */
[----:B------:R-:W-:Y:S02]  /*5880*/  IABS R2, R2 ;  /* 0x0000000200027213 */ /* 0x000fe40000000000 */
[----:B------:R-:W-:Y:S02]  /*5890*/  IABS R4, R3 ;  /* 0x0000000300047213 */ /* 0x000fe40000000000 */
[----:B------:R-:W-:Y:S01]  /*58a0*/  IABS R5, R7 ;  /* 0x0000000700057213 */ /* 0x000fe20000000000 */
[----:B------:R-:W-:Y:S01]  /*58b0*/  IMAD.MOV.U32 R3, RZ, RZ, R2 ;  /* 0x000000ffff037224 */ /* 0x000fe200078e0002 */
[----:B------:R-:W-:Y:S01]  /*58c0*/  I2FP.F32.S32 R8, R6 ;  /* 0x0000000600087245 */ /* 0x000fe20000201400 */
[----:B------:R-:W-:Y:S01]  /*58d0*/  IMAD.MOV.U32 R2, RZ, RZ, R4 ;  /* 0x000000ffff027224 */ /* 0x000fe200078e0004 */
[----:B------:R-:W-:-:S02]  /*58e0*/  FSEL R99, R9, -INF , !P6 ;  /* 0xff80000009637808 */ /* 0x000fc40007000000 */
[----:B------:R-:W-:Y:S02]  /*58f0*/  I2FP.F32.S32 R4, R3 ;  /* 0x0000000300047245 */ /* 0x000fe40000201400 */
[----:B------:R-:W-:Y:S01]  /*5900*/  I2FP.F32.S32 R3, R2 ;  /* 0x0000000200037245 */ /* 0x000fe20000201400 */
[----:B------:R-:W-:Y:S02]  /*5910*/  IMAD.IADD R2, R237, 0x1, -R42 ;  /* 0x00000001ed027824 */ /* 0x000fe400078e0a2a */
[----:B------:R-:W-:Y:S01]  /*5920*/  FFMA.FTZ R7, R4, -UR6, R114 ;  /* 0x8000000604077c23 */ /* 0x000fe20008010072 */
[----:B------:R-:W-:Y:S01]  /*5930*/  I2FP.F32.S32 R4, R5 ;  /* 0x0000000500047245 */ /* 0x000fe20000201400 */
[----:B------:R-:W-:Y:S01]  /*5940*/  FFMA.FTZ R6, R3, -UR6, R115 ;  /* 0x8000000603067c23 */ /* 0x000fe20008010073 */
[----:B------:R-:W-:Y:S01]  /*5950*/  IABS R3, R2 ;  /* 0x0000000200037213 */ /* 0x000fe20000000000 */
[----:B------:R-:W-:Y:S02]  /*5960*/  VIADD R2, R36, -UR23 ;  /* 0x8000001724027c36 */ /* 0x000fe40008000000 */
[----:B------:R-:W-:Y:S01]  /*5970*/  FFMA.FTZ R5, R8, -UR6, R62 ;  /* 0x8000000608057c23 */ /* 0x000fe2000801003e */
[----:B------:R-:W-:Y:S01]  /*5980*/  FFMA.FTZ R4, R4, -UR6, R63 ;  /* 0x8000000604047c23 */ /* 0x000fe2000801003f */
[----:B------:R-:W-:Y:S01]  /*5990*/  FSEL R100, R7, -INF , !P5 ;  /* 0xff80000007647808 */ /* 0x000fe20006800000 */
[----:B------:R-:W-:Y:S01]  /*59a0*/  IMAD.IADD R8, R237, 0x1, -R90 ;  /* 0x00000001ed087824 */ /* 0x000fe200078e0a5a */
[----:B------:R-:W-:-:S02]  /*59b0*/  ISETP.GT.AND P6, PT, R2, R0, PT ;  /* 0x000000000200720c */ /* 0x000fc40003fc4270 */
[----:B------:R-:W-:Y:S01]  /*59c0*/  FSEL R104, R6, -INF , !P2 ;  /* 0xff80000006687808 */ /* 0x000fe20005000000 */
[----:B------:R-:W-:Y:S01]  /*59d0*/  IMAD.IADD R6, R237, 0x1, -R71 ;  /* 0x00000001ed067824 */ /* 0x000fe200078e0a47 */
[----:B------:R-:W-:Y:S01]  /*59e0*/  FSEL R101, R5, -INF , !P1 ;  /* 0xff80000005657808 */ /* 0x000fe20004800000 */
[----:B------:R-:W-:Y:S01]  /*59f0*/  IMAD.IADD R5, R237, 0x1, -R70 ;  /* 0x00000001ed057824 */ /* 0x000fe200078e0a46 */
[----:B------:R-:W-:Y:S02]  /*5a00*/  FSEL R105, R4, -INF , !P0 ;  /* 0xff80000004697808 */ /* 0x000fe40004000000 */
[----:B------:R-:W-:Y:S02]  /*5a10*/  FSEL R44, R35, -INF , !P6 ;  /* 0xff800000232c7808 */ /* 0x000fe40007000000 */
[C---:B------:R-:W-:Y:S02]  /*5a20*/  ISETP.GT.AND P5, PT, R2.reuse, R14, PT ;  /* 0x0000000e0200720c */ /* 0x040fe40003fa4270 */
[----:B------:R-:W-:-:S02]  /*5a30*/  ISETP.GT.AND P2, PT, R2, R15, PT ;  /* 0x0000000f0200720c */ /* 0x000fc40003f44270 */
[C---:B------:R-:W-:Y:S02]  /*5a40*/  ISETP.GT.AND P1, PT, R2.reuse, R16, PT ;  /* 0x000000100200720c */ /* 0x040fe40003f24270 */
[C---:B------:R-:W-:Y:S02]  /*5a50*/  ISETP.GT.AND P0, PT, R2.reuse, R17, PT ;  /* 0x000000110200720c */ /* 0x040fe40003f04270 */
[----:B------:R-:W-:Y:S02]  /*5a60*/  ISETP.GT.AND P6, PT, R2, R18, PT ;  /* 0x000000120200720c */ /* 0x000fe40003fc4270 */
        /* <DEDUP_REMOVED lines=10> */
[----:B------:R-:W-:Y:S02]  /*5b10*/  I2FP.F32.S32 R3, R3 ;  /* 0x0000000300037245 */ /* 0x000fe40000201400 */
[----:B------:R-:W-:Y:S02]  /*5b20*/  FSEL R79, R20, -INF , !P5 ;  /* 0xff800000144f7808 */ /* 0x000fe40006800000 */
[----:B------:R-:W-:Y:S01]  /*5b30*/  FSEL R82, R13, -INF , !P2 ;  /* 0xff8000000d527808 */ /* 0x000fe20005000000 */
[----:B------:R-:W-:Y:S01]  /*5b40*/  FFMA.FTZ R20, R3, -UR6, R88 ;  /* 0x8000000603147c23 */ /* 0x000fe20008010058 */
[----:B------:R-:W-:Y:S01]  /*5b50*/  FSEL R83, R12, -INF , !P1 ;  /* 0xff8000000c537808 */ /* 0x000fe20004800000 */
[----:B------:R-:W-:Y:S01]  /*5b60*/  IMAD.IADD R3, R237, 0x1, -R66 ;  /* 0x00000001ed037824 */ /* 0x000fe200078e0a42 */
[----:B------:R-:W-:-:S02]  /*5b70*/  FSEL R98, R11, -INF , !P0 ;  /* 0xff8000000b627808 */ /* 0x000fc40004000000 */
[----:B------:R-:W-:Y:S02]  /*5b80*/  FSEL R115, R10, -INF , !P6 ;  /* 0xff8000000a737808 */ /* 0x000fe40007000000 */
[C---:B------:R-:W-:Y:S02]  /*5b90*/  ISETP.GT.AND P5, PT, R2.reuse, R25, PT ;  /* 0x000000190200720c */ /* 0x040fe40003fa4270 */
[C---:B------:R-:W-:Y:S02]  /*5ba0*/  ISETP.GT.AND P2, PT, R2.reuse, R26, PT ;  /* 0x0000001a0200720c */ /* 0x040fe40003f44270 */
[C---:B------:R-:W-:Y:S02]  /*5bb0*/  ISETP.GT.AND P1, PT, R2.reuse, R29, PT ;  /* 0x0000001d0200720c */ /* 0x040fe40003f24270 */
[C---:B------:R-:W-:Y:S02]  /*5bc0*/  ISETP.GT.AND P0, PT, R2.reuse, R28, PT ;  /* 0x0000001c0200720c */ /* 0x040fe40003f04270 */
[----:B------:R-:W-:Y:S01]  /*5bd0*/  ISETP.GT.AND P6, PT, R2, R33, PT ;  /* 0x000000210200720c */ /* 0x000fe20003fc4270 */
[----:B------:R-:W-:Y:S01]  /*5be0*/  IMAD.IADD R2, R237, 0x1, -R69 ;  /* 0x00000001ed027824 */ /* 0x000fe200078e0a45 */
[----:B------:R-:W-:-:S02]  /*5bf0*/  IABS R7, R3 ;  /* 0x0000000300077213 */ /* 0x000fc40000000000 */
[----:B------:R-:W-:Y:S02]  /*5c00*/  IABS R3, R5 ;  /* 0x0000000500037213 */ /* 0x000fe40000000000 */
[----:B------:R-:W-:Y:S02]  /*5c10*/  IABS R4, R2 ;  /* 0x0000000200047213 */ /* 0x000fe40000000000 */
[----:B------:R-:W-:Y:S02]  /*5c20*/  IABS R2, R6 ;  /* 0x0000000600027213 */ /* 0x000fe40000000000 */
[----:B------:R-:W-:Y:S01]  /*5c30*/  IABS R5, R8 ;  /* 0x0000000800057213 */ /* 0x000fe20000000000 */
[----:B------:R-:W-:Y:S01]  /*5c40*/  IMAD.MOV.U32 R6, RZ, RZ, R4 ;  /* 0x000000ffff067224 */ /* 0x000fe200078e0004 */
[----:B------:R-:W-:Y:S01]  /*5c50*/  I2FP.F32.S32 R7, R7 ;  /* 0x0000000700077245 */ /* 0x000fe20000201400 */
[----:B------:R-:W-:Y:S02]  /*5c60*/  IMAD.MOV.U32 R4, RZ, RZ, R3 ;  /* 0x000000ffff047224 */ /* 0x000fe400078e0003 */
[----:B------:R-:W-:Y:S01]  /*5c70*/  IMAD.MOV.U32 R3, RZ, RZ, R2 ;  /* 0x000000ffff037224 */ /* 0x000fe200078e0002 */
[----:B------:R-:W-:Y:S01]  /*5c80*/  I2FP.F32.S32 R6, R6 ;  /* 0x0000000600067245 */ /* 0x000fe20000201400 */
[----:B------:R-:W-:Y:S01]  /*5c90*/  IMAD.MOV.U32 R2, RZ, RZ, R5 ;  /* 0x000000ffff027224 */ /* 0x000fe200078e0005 */
[----:B------:R-:W-:Y:S01]  /*5ca0*/  I2FP.F32.S32 R4, R4 ;  /* 0x0000000400047245 */ /* 0x000fe20000201400 */
[C---:B------:R-:W-:Y:S01]  /*5cb0*/  IMAD.IADD R5, R237.reuse, 0x1, -R57 ;  /* 0x00000001ed057824 */ /* 0x040fe200078e0a39 */
[----:B------:R-:W-:Y:S01]  /*5cc0*/  I2FP.F32.S32 R3, R3 ;  /* 0x0000000300037245 */ /* 0x000fe20000201400 */
[----:B------:R-:W-:Y:S01]  /*5cd0*/  FFMA.FTZ R32, R6, -UR6, R84 ;  /* 0x8000000606207c23 */ /* 0x000fe20008010054 */
[----:B------:R-:W-:Y:S01]  /*5ce0*/  I2FP.F32.S32 R2, R2 ;  /* 0x0000000200027245 */ /* 0x000fe20000201400 */
[----:B------:R-:W-:-:S02]  /*5cf0*/  IMAD.IADD R6, R237, 0x1, -R58 ;  /* 0x00000001ed067824 */ /* 0x000fc400078e0a3a */
[----:B------:R-:W-:Y:S01]  /*5d00*/  FFMA.FTZ R34, R7, -UR6, R89 ;  /* 0x8000000607227c23 */ /* 0x000fe20008010059 */
[----:B------:R-:W-:Y:S01]  /*5d10*/  FFMA.FTZ R30, R3, -UR6, R76 ;  /* 0x80000006031e7c23 */ /* 0x000fe2000801004c */
[C---:B------:R-:W-:Y:S02]  /*5d20*/  IMAD.IADD R3, R237.reuse, 0x1, -R53 ;  /* 0x00000001ed037824 */ /* 0x040fe400078e0a35 */
[----:B------:R-:W-:Y:S01]  /*5d30*/  FFMA.FTZ R27, R2, -UR6, R77 ;  /* 0x80000006021b7c23 */ /* 0x000fe2000801004d */
[C---:B------:R-:W-:Y:S02]  /*5d40*/  IMAD.IADD R2, R237.reuse, 0x1, -R56 ;  /* 0x00000001ed027824 */ /* 0x040fe400078e0a38 */
[----:B------:R-:W-:Y:S01]  /*5d50*/  FFMA.FTZ R31, R4, -UR6, R85 ;  /* 0x80000006041f7c23 */ /* 0x000fe20008010055 */
[----:B------:R-:W-:Y:S01]  /*5d60*/  IMAD.IADD R8, R237, 0x1, -R59 ;  /* 0x00000001ed087824 */ /* 0x000fe200078e0a3b */
[----:B------:R-:W-:Y:S02]  /*5d70*/  IABS R7, R3 ;  /* 0x0000000300077213 */ /* 0x000fe40000000000 */
[----:B------:R-:W-:-:S02]  /*5d80*/  IABS R4, R2 ;  /* 0x0000000200047213 */ /* 0x000fc40000000000 */
[----:B------:R-:W-:Y:S02]  /*5d90*/  IABS R3, R5 ;  /* 0x0000000500037213 */ /* 0x000fe40000000000 */
[----:B------:R-:W-:Y:S01]  /*5da0*/  IABS R2, R6 ;  /* 0x0000000600027213 */ /* 0x000fe20000000000 */
[----:B------:R-:W-:Y:S01]  /*5db0*/  IMAD.MOV.U32 R6, RZ, RZ, R4 ;  /* 0x000000ffff067224 */ /* 0x000fe200078e0004 */
[----:B------:R-:W-:Y:S01]  /*5dc0*/  IABS R5, R8 ;  /* 0x0000000800057213 */ /* 0x000fe20000000000 */
[----:B------:R-:W-:Y:S01]  /*5dd0*/  IMAD.MOV.U32 R4, RZ, RZ, R3 ;  /* 0x000000ffff047224 */ /* 0x000fe200078e0003 */
[----:B------:R-:W-:Y:S01]  /*5de0*/  I2FP.F32.S32 R7, R7 ;  /* 0x0000000700077245 */ /* 0x000fe20000201400 */
[----:B------:R-:W-:Y:S01]  /*5df0*/  IMAD.MOV.U32 R3, RZ, RZ, R2 ;  /* 0x000000ffff037224 */ /* 0x000fe200078e0002 */
[----:B------:R-:W-:Y:S01]  /*5e00*/  I2FP.F32.S32 R6, R6 ;  /* 0x0000000600067245 */ /* 0x000fe20000201400 */
[----:B------:R-:W-:Y:S01]  /*5e10*/  IMAD.MOV.U32 R2, RZ, RZ, R5 ;  /* 0x000000ffff027224 */ /* 0x000fe200078e0005 */
[----:B------:R-:W-:Y:S01]  /*5e20*/  I2FP.F32.S32 R4, R4 ;  /* 0x0000000400047245 */ /* 0x000fe20000201400 */
[----:B------:R-:W-:Y:S01]  /*5e30*/  IMAD.IADD R8, R36, 0x1, -R38 ;  /* 0x0000000124087824 */ /* 0x000fe200078e0a26 */
[----:B------:R-:W-:Y:S01]  /*5e40*/  I2FP.F32.S32 R3, R3 ;  /* 0x0000000300037245 */ /* 0x000fe20000201400 */
[----:B------:R-:W-:Y:S01]  /*5e50*/  FFMA.FTZ R12, R6, -UR6, R73 ;  /* 0x80000006060c7c23 */ /* 0x000fe20008010049 */
[----:B------:R-:W-:Y:S01]  /*5e60*/  I2FP.F32.S32 R2, R2 ;  /* 0x0000000200027245 */ /* 0x000fe20000201400 */
[----:B------:R-:W-:-:S02]  /*5e70*/  IMAD.IADD R6, R36, 0x1, -R45 ;  /* 0x0000000124067824 */ /* 0x000fc400078e0a2d */
[----:B------:R-:W-:Y:S01]  /*5e80*/  FFMA.FTZ R11, R4, -UR6, R80 ;  /* 0x80000006040b7c23 */ /* 0x000fe20008010050 */
[----:B------:R-:W-:Y:S01]  /*5e90*/  FFMA.FTZ R10, R3, -UR6, R81 ;  /* 0x80000006030a7c23 */ /* 0x000fe20008010051 */
[----:B------:R-:W-:Y:S02]  /*5ea0*/  IMAD.IADD R3, R36, 0x1, -R54 ;  /* 0x0000000124037824 */ /* 0x000fe400078e0a36 */
[----:B------:R-:W-:Y:S01]  /*5eb0*/  FFMA.FTZ R9, R2, -UR6, R96 ;  /* 0x8000000602097c23 */ /* 0x000fe20008010060 */
[C---:B------:R-:W-:Y:S02]  /*5ec0*/  IMAD.IADD R2, R36.reuse, 0x1, -R47 ;  /* 0x0000000124027824 */ /* 0x040fe400078e0a2f */
[----:B------:R-:W-:Y:S01]  /*5ed0*/  FFMA.FTZ R13, R7, -UR6, R72 ;  /* 0x80000006070d7c23 */ /* 0x000fe20008010048 */
[----:B------:R-:W-:Y:S01]  /*5ee0*/  IMAD.IADD R7, R36, 0x1, -R37 ;  /* 0x0000000124077824 */ /* 0x000fe200078e0a25 */
[----:B------:R-:W-:Y:S02]  /*5ef0*/  IABS R5, R3 ;  /* 0x0000000300057213 */ /* 0x000fe40000000000 */
[----:B------:R-:W-:-:S02]  /*5f00*/  IABS R4, R2 ;  /* 0x0000000200047213 */ /* 0x000fc40000000000 */
[----:B------:R-:W-:Y:S01]  /*5f10*/  IABS R3, R6 ;  /* 0x0000000600037213 */ /* 0x000fe20000000000 */
[----:B------:R-:W-:Y:S01]  /*5f20*/  IMAD.MOV.U32 R2, RZ, RZ, R5 ;  /* 0x000000ffff027224 */ /* 0x000fe200078e0005 */
[----:B------:R-:W-:Y:S01]  /*5f30*/  IABS R8, R8 ;  /* 0x0000000800087213 */ /* 0x000fe20000000000 */
[----:B------:R-:W-:Y:S01]  /*5f40*/  IMAD.MOV.U32 R5, RZ, RZ, R4 ;  /* 0x000000ffff057224 */ /* 0x000fe200078e0004 */
[----:B------:R-:W-:Y:S01]  /*5f50*/  IABS R7, R7 ;  /* 0x0000000700077213 */ /* 0x000fe20000000000 */
[----:B------:R-:W-:Y:S01]  /*5f60*/  IMAD.MOV.U32 R6, RZ, RZ, R3 ;  /* 0x000000ffff067224 */ /* 0x000fe200078e0003 */
[----:B------:R-:W-:Y:S01]  /*5f70*/  I2FP.F32.S32 R3, R2 ;  /* 0x0000000200037245 */ /* 0x000fe20000201400 */
[----:B------:R-:W-:Y:S01]  /*5f80*/  IMAD.MOV.U32 R4, RZ, RZ, R8 ;  /* 0x000000ffff047224 */ /* 0x000fe200078e0008 */
[----:B------:R-:W-:Y:S02]  /*5f90*/  I2FP.F32.S32 R2, R5 ;  /* 0x0000000500027245 */ /* 0x000fe40000201400 */
[----:B------:R-:W-:Y:S01]  /*5fa0*/  I2FP.F32.S32 R5, R7 ;  /* 0x0000000700057245 */ /* 0x000fe20000201400 */
[----:B------:R-:W-:Y:S01]  /*5fb0*/  FFMA.FTZ R8, R3, -UR6, R137 ;  /* 0x8000000603087c23 */ /* 0x000fe20008010089 */
[----:B------:R-:W-:Y:S01]  /*5fc0*/  I2FP.F32.S32 R6, R6 ;  /* 0x0000000600067245 */ /* 0x000fe20000201400 */
[----:B------:R-:W-:Y:S01]  /*5fd0*/  FFMA.FTZ R7, R2, -UR6, R128 ;  /* 0x8000000602077c23 */ /* 0x000fe20008010080 */
[----:B------:R-:W-:Y:S01]  /*5fe0*/  I2FP.F32.S32 R3, R4 ;  /* 0x0000000400037245 */ /* 0x000fe20000201400 */
[----:B------:R-:W-:-:S02]  /*5ff0*/  VIADD R2, R237, -UR23 ;  /* 0x80000017ed027c36 */ /* 0x000fc40008000000 */
[----:B------:R-:W-:Y:S01]  /*6000*/  FFMA.FTZ R5, R5, -UR6, R92 ;  /* 0x8000000605057c23 */ /* 0x000fe2000801005c */
[----:B------:R-:W-:Y:S01]  /*6010*/  FFMA.FTZ R6, R6, -UR6, R129 ;  /* 0x8000000606067c23 */ /* 0x000fe20008010081 */
[----:B------:R-:W-:Y:S01]  /*6020*/  FSEL R73, R8, -INF , !P5 ;  /* 0xff80000008497808 */ /* 0x000fe20006800000 */
[----:B------:R-:W-:Y:S01]  /*6030*/  FFMA.FTZ R3, R3, -UR6, R93 ;  /* 0x8000000603037c23 */ /* 0x000fe2000801005d */
[----:B------:R-:W-:Y:S01]  /*6040*/  ISETP.GT.AND P5, PT, R2, R0, PT ;  /* 0x000000000200720c */ /* 0x000fe20003fa4270 */
[----:B------:R-:W-:Y:S01]  /*6050*/  IMAD.U32 R4, RZ, RZ, UR30 ;  /* 0x0000001eff047e24 */ /* 0x000fe2000f8e00ff */
[----:B------:R-:W-:Y:S02]  /*6060*/  FSEL R75, R7, -INF , !P2 ;  /* 0xff800000074b7808 */ /* 0x000fe40005000000 */
[----:B------:R-:W-:Y:S01]  /*6070*/  FSEL R76, R6, -INF , !P1 ;  /* 0xff800000064c7808 */ /* 0x000fe20004800000 */
[----:B------:R-:W-:Y:S01]  /*6080*/  IMAD.IADD R6, R237, 0x1, -R38 ;  /* 0x00000001ed067824 */ /* 0x000fe200078e0a26 */
[----:B------:R-:W-:Y:S01]  /*6090*/  FSEL R77, R5, -INF , !P0 ;  /* 0xff800000054d7808 */ /* 0x000fe20004000000 */
[----:B------:R-:W-:Y:S01]  /*60a0*/  IMAD.IADD R5, R237, 0x1, -R54 ;  /* 0x00000001ed057824 */ /* 0x000fe200078e0a36 */
[----:B------:R-:W-:Y:S01]  /*60b0*/  FSEL R78, R3, -INF , !P6 ;  /* 0xff800000034e7808 */ /* 0x000fe20007000000 */
[----:B------:R-:W-:Y:S01]  /*60c0*/  VIADD R3, R43, UR24 ;  /* 0x000000182b037c36 */ /* 0x000fe20008000000 */
[----:B------:R-:W-:-:S02]  /*60d0*/  FSEL R20, R20, -INF , !P5 ;  /* 0xff80000014147808 */ /* 0x000fc40006800000 */
[C---:B------:R-:W-:Y:S02]  /*60e0*/  ISETP.GT.AND P2, PT, R2.reuse, R14, PT ;  /* 0x0000000e0200720c */ /* 0x040fe40003f44270 */
[C---:B------:R-:W-:Y:S02]  /*60f0*/  ISETP.GT.AND P1, PT, R2.reuse, R15, PT ;  /* 0x0000000f0200720c */ /* 0x040fe40003f24270 */
[C---:B------:R-:W-:Y:S02]  /*6100*/  ISETP.GT.AND P0, PT, R2.reuse, R16, PT ;  /* 0x000000100200720c */ /* 0x040fe40003f04270 */
[C---:B------:R-:W-:Y:S02]  /*6110*/  ISETP.GT.AND P6, PT, R2.reuse, R17, PT ;  /* 0x000000110200720c */ /* 0x040fe40003fc4270 */
[----:B------:R-:W-:Y:S02]  /*6120*/  ISETP.GT.AND P5, PT, R2, R18, PT ;  /* 0x000000120200720c */ /* 0x000fe40003fa4270 */
[----:B------:R-:W-:-:S02]  /*6130*/  FSEL R34, R34, -INF , !P2 ;  /* 0xff80000022227808 */ /* 0x000fc40005000000 */
[----:B------:R-:W-:Y:S02]  /*6140*/  FSEL R32, R32, -INF , !P1 ;  /* 0xff80000020207808 */ /* 0x000fe40004800000 */
[----:B------:R-:W-:Y:S02]  /*6150*/  FSEL R31, R31, -INF , !P0 ;  /* 0xff8000001f1f7808 */ /* 0x000fe40004000000 */
        /* <DEDUP_REMOVED lines=16> */
[----:B------:R-:W-:Y:S01]  /*6260*/  ISETP.GT.AND P5, PT, R2, R33, PT ;  /* 0x000000210200720c */ /* 0x000fe20003fa4270 */
[----:B------:R-:W-:Y:S01]  /*6270*/  IMAD.IADD R2, R237, 0x1, -R37 ;  /* 0x00000001ed027824 */ /* 0x000fe200078e0a25 */
[C-C-:B------:R-:W-:Y:S02]  /*6280*/  VIADDMNMX R239, R3.reuse, 0x1, R4.reuse, PT ;  /* 0x0000000103ef7846 */ /* 0x140fe40003800104 */
[C-C-:B------:R-:W-:Y:S02]  /*6290*/  VIADDMNMX R241, R3.reuse, 0x9, R4.reuse, PT ;  /* 0x0000000903f17846 */ /* 0x140fe40003800104 */
[----:B------:R-:W-:Y:S02]  /*62a0*/  IABS R7, R2 ;  /* 0x0000000200077213 */ /* 0x000fe40000000000 */
[----:B------:R-:W-:Y:S02]  /*62b0*/  IABS R2, R5 ;  /* 0x0000000500027213 */ /* 0x000fe40000000000 */
[----:B------:R-:W-:-:S02]  /*62c0*/  VIADDMNMX R238, R3, 0x41, R4, PT ;  /* 0x0000004103ee7846 */ /* 0x000fc40003800104 */
[----:B------:R-:W-:Y:S01]  /*62d0*/  VIADDMNMX R240, R3, 0x49, R4, PT ;  /* 0x0000004903f07846 */ /* 0x000fe20003800104 */
[----:B------:R-:W-:Y:S01]  /*62e0*/  IMAD.MOV.U32 R5, RZ, RZ, R2 ;  /* 0x000000ffff057224 */ /* 0x000fe200078e0002 */
[----:B------:R-:W-:Y:S01]  /*62f0*/  IABS R2, R6 ;  /* 0x0000000600027213 */ /* 0x000fe20000000000 */
[C---:B------:R-:W-:Y:S02]  /*6300*/  IMAD.IADD R4, R237.reuse, 0x1, -R47 ;  /* 0x00000001ed047824 */ /* 0x040fe400078e0a2f */
[----:B------:R-:W-:Y:S01]  /*6310*/  IMAD.IADD R3, R237, 0x1, -R45 ;  /* 0x00000001ed037824 */ /* 0x000fe200078e0a2d */
[----:B------:R-:W-:Y:S02]  /*6320*/  I2FP.F32.S32 R5, R5 ;  /* 0x0000000500057245 */ /* 0x000fe40000201400 */
[----:B------:R-:W-:Y:S02]  /*6330*/  IABS R4, R4 ;  /* 0x0000000400047213 */ /* 0x000fe40000000000 */
[----:B------:R-:W-:Y:S01]  /*6340*/  IABS R3, R3 ;  /* 0x0000000300037213 */ /* 0x000fe20000000000 */
[----:B------:R-:W-:Y:S01]  /*6350*/  FFMA.FTZ R9, R5, -UR6, R97 ;  /* 0x8000000605097c23 */ /* 0x000fe20008010061 */
[----:B------:R-:W-:-:S02]  /*6360*/  I2FP.F32.S32 R6, R4 ;  /* 0x0000000400067245 */ /* 0x000fc40000201400 */
[----:B------:R-:W-:Y:S02]  /*6370*/  I2FP.F32.S32 R5, R3 ;  /* 0x0000000300057245 */ /* 0x000fe40000201400 */
[----:B------:R-:W-:Y:S01]  /*6380*/  I2FP.F32.S32 R4, R7 ;  /* 0x0000000700047245 */ /* 0x000fe20000201400 */
[----:B------:R-:W-:Y:S01]  /*6390*/  FFMA.FTZ R7, R6, -UR6, R112 ;  /* 0x8000000606077c23 */ /* 0x000fe20008010070 */
[----:B------:R-:W-:Y:S01]  /*63a0*/  I2FP.F32.S32 R3, R2 ;  /* 0x0000000200037245 */ /* 0x000fe20000201400 */
[----:B------:R-:W-:Y:S02]  /*63b0*/  VIADD R2, R237, 0x48 ;  /* 0x00000048ed027836 */ /* 0x000fe40000000000 */
[----:B------:R-:W-:Y:S01]  /*63c0*/  FFMA.FTZ R6, R5, -UR6, R113 ;  /* 0x8000000605067c23 */ /* 0x000fe20008010071 */
[----:B------:R-:W-:Y:S01]  /*63d0*/  FFMA.FTZ R5, R4, -UR6, R60 ;  /* 0x8000000604057c23 */ /* 0x000fe2000801003c */
[----:B------:R-:W-:Y:S01]  /*63e0*/  FSEL R40, R9, -INF , !P2 ;  /* 0xff80000009287808 */ /* 0x000fe20005000000 */
[----:B------:R-:W-:Y:S01]  /*63f0*/  FFMA.FTZ R4, R3, -UR6, R61 ;  /* 0x8000000603047c23 */ /* 0x000fe2000801003d */
[----:B------:R-:W-:-:S02]  /*6400*/  IMAD.IADD R3, R2, 0x1, -R42 ;  /* 0x0000000102037824 */ /* 0x000fc400078e0a2a */
[C---:B------:R-:W-:Y:S01]  /*6410*/  IMAD.IADD R8, R2.reuse, 0x1, -R66 ;  /* 0x0000000102087824 */ /* 0x040fe200078e0a42 */
[----:B------:R-:W-:Y:S01]  /*6420*/  FSEL R35, R5, -INF , !P6 ;  /* 0xff80000005237808 */ /* 0x000fe20007000000 */
[C---:B------:R-:W-:Y:S01]  /*6430*/  IMAD.IADD R10, R2.reuse, 0x1, -R69 ;  /* 0x00000001020a7824 */ /* 0x040fe200078e0a45 */
[----:B------:R-:W-:Y:S01]  /*6440*/  IABS R3, R3 ;  /* 0x0000000300037213 */ /* 0x000fe20000000000 */
[C---:B------:R-:W-:Y:S01]  /*6450*/  IMAD.IADD R11, R2.reuse, 0x1, -R70 ;  /* 0x00000001020b7824 */ /* 0x040fe200078e0a46 */
[----:B------:R-:W-:Y:S01]  /*6460*/  IABS R8, R8 ;  /* 0x0000000800087213 */ /* 0x000fe20000000000 */
[C---:B------:R-:W-:Y:S01]  /*6470*/  IMAD.IADD R12, R2.reuse, 0x1, -R71 ;  /* 0x00000001020c7824 */ /* 0x040fe200078e0a47 */
[----:B------:R-:W-:Y:S01]  /*6480*/  I2FP.F32.S32 R3, R3 ;  /* 0x0000000300037245 */ /* 0x000fe20000201400 */
[----:B------:R-:W-:Y:S01]  /*6490*/  IMAD.IADD R30, R2, 0x1, -R53 ;  /* 0x00000001021e7824 */ /* 0x000fe200078e0a35 */
[----:B------:R-:W-:Y:S01]  /*64a0*/  FSEL R36, R4, -INF , !P5 ;  /* 0xff80000004247808 */ /* 0x000fe20006800000 */
[----:B------:R-:W-:Y:S01]  /*64b0*/  IMAD.IADD R13, R2, 0x1, -R90 ;  /* 0x00000001020d7824 */ /* 0x000fe200078e0a5a */
[----:B------:R-:W-:Y:S01]  /*64c0*/  ISETP.GE.AND P6, PT, R0, R238, PT ;  /* 0x000000ee0000720c */ /* 0x000fe20003fc6270 */
[----:B------:R-:W-:Y:S01]  /*64d0*/  IMAD.IADD R56, R2, 0x1, -R56 ;  /* 0x0000000102387824 */ /* 0x000fe200078e0a38 */
[----:B------:R-:W-:Y:S01]  /*64e0*/  ISETP.GE.AND P5, PT, R0, R240, PT ;  /* 0x000000f00000720c */ /* 0x000fe20003fa6270 */
[C---:B------:R-:W-:Y:S01]  /*64f0*/  IMAD.IADD R60, R2.reuse, 0x1, -R57 ;  /* 0x00000001023c7824 */ /* 0x040fe200078e0a39 */
[----:B------:R-:W-:Y:S01]  /*6500*/  IABS R4, R10 ;  /* 0x0000000a00047213 */ /* 0x000fe20000000000 */
[C---:B------:R-:W-:Y:S01]  /*6510*/  IMAD.IADD R53, R2.reuse, 0x1, -R58 ;  /* 0x0000000102357824 */ /* 0x040fe200078e0a3a */
[----:B------:R-:W-:Y:S01]  /*6520*/  IABS R5, R30 ;  /* 0x0000001e00057213 */ /* 0x000fe20000000000 */
[----:B------:R-:W-:-:S02]  /*6530*/  IMAD.IADD R61, R2, 0x1, -R59 ;  /* 0x00000001023d7824 */ /* 0x000fc400078e0a3b */
[----:B------:R-:W-:Y:S01]  /*6540*/  IMAD.IADD R66, R2, 0x1, -R54 ;  /* 0x0000000102427824 */ /* 0x000fe200078e0a36 */
[----:B------:R-:W-:Y:S01]  /*6550*/  FSEL R54, R44, -INF , !P6 ;  /* 0xff8000002c367808 */ /* 0x000fe20007000000 */
[----:B------:R-:W-:Y:S01]  /*6560*/  IMAD.IADD R69, R2, 0x1, -R47 ;  /* 0x0000000102457824 */ /* 0x000fe200078e0a2f */
[----:B------:R-:W-:Y:S01]  /*6570*/  ISETP.GE.AND P6, PT, R14, R238, PT ;  /* 0x000000ee0e00720c */ /* 0x000fe20003fc6270 */
[C---:B------:R-:W-:Y:S02]  /*6580*/  IMAD.IADD R72, R2.reuse, 0x1, -R45 ;  /* 0x0000000102487824 */ /* 0x040fe400078e0a2d */
[----:B------:R-:W-:Y:S01]  /*6590*/  IMAD.IADD R71, R2, 0x1, -R37 ;  /* 0x0000000102477824 */ /* 0x000fe200078e0a25 */
[----:B------:R-:W-:Y:S01]  /*65a0*/  FSEL R37, R6, -INF , !P0 ;  /* 0xff80000006257808 */ /* 0x000fe20004000000 */
[C---:B------:R-:W-:Y:S01]  /*65b0*/  IMAD.IADD R70, R2.reuse, 0x1, -R38 ;  /* 0x0000000102467824 */ /* 0x040fe200078e0a26 */
[----:B------:R-:W-:Y:S01]  /*65c0*/  FSEL R38, R7, -INF , !P1 ;  /* 0xff80000007267808 */ /* 0x000fe20004800000 */
[----:B------:R-:W-:Y:S01]  /*65d0*/  VIADD R2, R2, -UR23 ;  /* 0x8000001702027c36 */ /* 0x000fe20008000000 */
[----:B------:R-:W-:-:S02]  /*65e0*/  ISETP.GE.AND P1, PT, R0, R239, PT ;  /* 0x000000ef0000720c */ /* 0x000fc40003f26270 */
[----:B------:R-:W-:Y:S02]  /*65f0*/  ISETP.GE.AND P0, PT, R0, R241, PT ;  /* 0x000000f10000720c */ /* 0x000fe40003f06270 */
[----:B------:R-:W-:Y:S01]  /*6600*/  ISETP.GT.AND P2, PT, R2, R0, PT ;  /* 0x000000000200720c */ /* 0x000fe20003f44270 */
[----:B------:R-:W-:Y:S01]  /*6610*/  FFMA.FTZ R0, R3, -UR6, R102 ;  /* 0x8000000603007c23 */ /* 0x000fe20008010066 */
[----:B------:R-:W-:Y:S01]  /*6620*/  IMAD.MOV.U32 R3, RZ, RZ, R8 ;  /* 0x000000ffff037224 */ /* 0x000fe200078e0008 */
[----:B------:R-:W-:Y:S02]  /*6630*/  FSEL R27, R20, -INF , !P1 ;  /* 0xff800000141b7808 */ /* 0x000fe40004800000 */
[----:B------:R-:W-:Y:S02]  /*6640*/  ISETP.GT.AND P1, PT, R2, R14, PT ;  /* 0x0000000e0200720c */ /* 0x000fe40003f24270 */
[----:B------:R-:W-:Y:S02]  /*6650*/  I2FP.F32.S32 R3, R3 ;  /* 0x0000000300037245 */ /* 0x000fe40000201400 */
[----:B------:R-:W-:-:S02]  /*6660*/  FSEL R0, R0, -INF , !P2 ;  /* 0xff80000000007808 */ /* 0x000fc40005000000 */
[----:B------:R-:W-:Y:S02]  /*6670*/  FSEL R47, R86, -INF , !P0 ;  /* 0xff800000562f7808 */ /* 0x000fe40004000000 */
[----:B------:R-:W-:Y:S01]  /*6680*/  FSEL R59, R0, -INF , !P5 ;  /* 0xff800000003b7808 */ /* 0x000fe20006800000 */
[----:B------:R-:W-:Y:S01]  /*6690*/  FFMA.FTZ R0, R3, -UR6, R103 ;  /* 0x8000000603007c23 */ /* 0x000fe20008010067 */
[----:B------:R-:W-:Y:S01]  /*66a0*/  IMAD.MOV.U32 R3, RZ, RZ, R4 ;  /* 0x000000ffff037224 */ /* 0x000fe200078e0004 */
[----:B------:R-:W-:Y:S02]  /*66b0*/  ISETP.GE.AND P5, PT, R14, R240, PT ;  /* 0x000000f00e00720c */ /* 0x000fe40003fa6270 */
[----:B------:R-:W-:Y:S02]  /*66c0*/  IABS R4, R11 ;  /* 0x0000000b00047213 */ /* 0x000fe40000000000 */
[----:B------:R-:W-:Y:S02]  /*66d0*/  I2FP.F32.S32 R3, R3 ;  /* 0x0000000300037245 */ /* 0x000fe40000201400 */
[----:B------:R-:W-:-:S02]  /*66e0*/  FSEL R0, R0, -INF , !P1 ;  /* 0xff80000000007808 */ /* 0x000fc40004800000 */
[----:B------:R-:W-:Y:S02]  /*66f0*/  ISETP.GE.AND P0, PT, R14, R239, PT ;  /* 0x000000ef0e00720c */ /* 0x000fe40003f06270 */
[----:B------:R-:W-:Y:S01]  /*6700*/  FSEL R58, R0, -INF , !P5 ;  /* 0xff800000003a7808 */ /* 0x000fe20006800000 */
[----:B------:R-:W-:Y:S01]  /*6710*/  FFMA.FTZ R0, R3, -UR6, R106 ;  /* 0x8000000603007c23 */ /* 0x000fe2000801006a */
[----:B------:R-:W-:Y:S01]  /*6720*/  FSEL R34, R34, -INF , !P0 ;  /* 0xff80000022227808 */ /* 0x000fe20004000000 */
[----:B------:R-:W-:Y:S01]  /*6730*/  IMAD.MOV.U32 R3, RZ, RZ, R4 ;  /* 0x000000ffff037224 */ /* 0x000fe200078e0004 */
[----:B------:R-:W-:Y:S02]  /*6740*/  ISETP.GT.AND P0, PT, R2, R15, PT ;  /* 0x0000000f0200720c */ /* 0x000fe40003f04270 */
[----:B------:R-:W-:Y:S02]  /*6750*/  ISETP.GE.AND P2, PT, R14, R241, PT ;  /* 0x000000f10e00720c */ /* 0x000fe40003f46270 */
[----:B------:R-:W-:-:S02]  /*6760*/  ISETP.GE.AND P5, PT, R15, R240, PT ;  /* 0x000000f00f00720c */ /* 0x000fc40003fa6270 */
[----:B------:R-:W-:Y:S02]  /*6770*/  I2FP.F32.S32 R3, R3 ;  /* 0x0000000300037245 */ /* 0x000fe40000201400 */
[----:B------:R-:W-:Y:S02]  /*6780*/  FSEL R0, R0, -INF , !P0 ;  /* 0xff80000000007808 */ /* 0x000fe40004000000 */
[----:B------:R-:W-:Y:S02]  /*6790*/  FSEL R44, R87, -INF , !P2 ;  /* 0xff800000572c7808 */ /* 0x000fe40005000000 */
[----:B------:R-:W-:Y:S02]  /*67a0*/  IABS R4, R12 ;  /* 0x0000000c00047213 */ /* 0x000fe40000000000 */
[----:B------:R-:W-:Y:S02]  /*67b0*/  ISETP.GE.AND P2, PT, R15, R239, PT ;  /* 0x000000ef0f00720c */ /* 0x000fe40003f46270 */
[----:B------:R-:W-:Y:S01]  /*67c0*/  FSEL R57, R0, -INF , !P5 ;  /* 0xff80000000397808 */ /* 0x000fe20006800000 */
[----:B------:R-:W-:Y:S01]  /*67d0*/  FFMA.FTZ R0, R3, -UR6, R107 ;  /* 0x8000000603007c23 */ /* 0x000fe2000801006b */
[----:B------:R-:W-:Y:S01]  /*67e0*/  FSEL R20, R32, -INF , !P2 ;  /* 0xff80000020147808 */ /* 0x000fe20005000000 */
[----:B------:R-:W-:Y:S01]  /*67f0*/  IMAD.MOV.U32 R3, RZ, RZ, R4 ;  /* 0x000000ffff037224 */ /* 0x000fe200078e0004 */
[----:B------:R-:W-:-:S02]  /*6800*/  ISETP.GT.AND P2, PT, R2, R16, PT ;  /* 0x000000100200720c */ /* 0x000fc40003f44270 */
[C---:B------:R-:W-:Y:S02]  /*6810*/  ISETP.GE.AND P1, PT, R15.reuse, R241, PT ;  /* 0x000000f10f00720c */ /* 0x040fe40003f26270 */
[----:B------:R-:W-:Y:S02]  /*6820*/  FSEL R51, R52, -INF , !P6 ;  /* 0xff80000034337808 */ /* 0x000fe40007000000 */
[----:B------:R-:W-:Y:S02]  /*6830*/  ISETP.GE.AND P6, PT, R15, R238, PT ;  /* 0x000000ee0f00720c */ /* 0x000fe40003fc6270 */
[----:B------:R-:W-:Y:S02]  /*6840*/  ISETP.GE.AND P5, PT, R16, R240, PT ;  /* 0x000000f01000720c */ /* 0x000fe40003fa6270 */
[----:B------:R-:W-:Y:S02]  /*6850*/  I2FP.F32.S32 R3, R3 ;  /* 0x0000000300037245 */ /* 0x000fe40000201400 */
[----:B------:R-:W-:-:S02]  /*6860*/  FSEL R0, R0, -INF , !P2 ;  /* 0xff80000000007808 */ /* 0x000fc40005000000 */
[----:B------:R-:W-:Y:S02]  /*6870*/  FSEL R43, R91, -INF , !P1 ;  /* 0xff8000005b2b7808 */ /* 0x000fe40004800000 */
[----:B------:R-:W-:Y:S02]  /*6880*/  IABS R4, R13 ;  /* 0x0000000d00047213 */ /* 0x000fe40000000000 */
[----:B------:R-:W-:Y:S02]  /*6890*/  ISETP.GE.AND P1, PT, R16, R239, PT ;  /* 0x000000ef1000720c */ /* 0x000fe40003f26270 */
[----:B------:R-:W-:Y:S02]  /*68a0*/  FSEL R49, R55, -INF , !P6 ;  /* 0xff80000037317808 */ /* 0x000fe40007000000 */
[----:B------:R-:W-:Y:S01]  /*68b0*/  FSEL R55, R0, -INF , !P5 ;  /* 0xff80000000377808 */ /* 0x000fe20006800000 */
[----:B------:R-:W-:Y:S01]  /*68c0*/  FFMA.FTZ R0, R3, -UR6, R110 ;  /* 0x8000000603007c23 */ /* 0x000fe2000801006e */
[C---:B------:R-:W-:Y:S01]  /*68d0*/  ISETP.GE.AND P0, PT, R16.reuse, R241, PT ;  /* 0x000000f11000720c */ /* 0x040fe20003f06270 */
[----:B------:R-:W-:Y:S01]  /*68e0*/  IMAD.MOV.U32 R3, RZ, RZ, R4 ;  /* 0x000000ffff037224 */ /* 0x000fe200078e0004 */
[----:B------:R-:W-:-:S02]  /*68f0*/  ISETP.GE.AND P6, PT, R16, R238, PT ;  /* 0x000000ee1000720c */ /* 0x000fc40003fc6270 */
[----:B------:R-:W-:Y:S02]  /*6900*/  FSEL R16, R31, -INF , !P1 ;  /* 0xff8000001f107808 */ /* 0x000fe40004800000 */
[----:B------:R-:W-:Y:S02]  /*6910*/  ISETP.GT.AND P1, PT, R2, R17, PT ;  /* 0x000000110200720c */ /* 0x000fe40003f24270 */
[----:B------:R-:W-:Y:S02]  /*6920*/  FSEL R42, R124, -INF , !P0 ;  /* 0xff8000007c2a7808 */ /* 0x000fe40004000000 */
[----:B------:R-:W-:Y:S02]  /*6930*/  ISETP.GE.AND P5, PT, R17, R240, PT ;  /* 0x000000f01100720c */ /* 0x000fe40003fa6270 */
[----:B------:R-:W-:Y:S01]  /*6940*/  I2FP.F32.S32 R4, R3 ;  /* 0x0000000300047245 */ /* 0x000fe20000201400 */
[----:B------:R-:W-:Y:S01]  /*6950*/  IMAD.MOV.U32 R3, RZ, RZ, R5 ;  /* 0x000000ffff037224 */ /* 0x000fe200078e0005 */
[----:B------:R-:W-:-:S02]  /*6960*/  FSEL R0, R0, -INF , !P1 ;  /* 0xff80000000007808 */ /* 0x000fc40004800000 */
[----:B------:R-:W-:Y:S02]  /*6970*/  ISETP.GE.AND P0, PT, R17, R239, PT ;  /* 0x000000ef1100720c */ /* 0x000fe40003f06270 */
[----:B------:R-:W-:Y:S02]  /*6980*/  FSEL R48, R67, -INF , !P6 ;  /* 0xff80000043307808 */ /* 0x000fe40007000000 */
[C---:B------:R-:W-:Y:S02]  /*6990*/  ISETP.GE.AND P2, PT, R17.reuse, R241, PT ;  /* 0x000000f11100720c */ /* 0x040fe40003f46270 */
[----:B------:R-:W-:Y:S02]  /*69a0*/  ISETP.GE.AND P6, PT, R17, R238, PT ;  /* 0x000000ee1100720c */ /* 0x000fe40003fc6270 */
[----:B------:R-:W-:Y:S01]  /*69b0*/  FSEL R52, R0, -INF , !P5 ;  /* 0xff80000000347808 */ /* 0x000fe20006800000 */
[----:B------:R-:W-:Y:S01]  /*69c0*/  FFMA.FTZ R0, R4, -UR6, R111 ;  /* 0x8000000604007c23 */ /* 0x000fe2000801006f */
[----:B------:R-:W-:-:S02]  /*69d0*/  FSEL R17, R39, -INF , !P0 ;  /* 0xff80000027117808 */ /* 0x000fc40004000000 */
[----:B------:R-:W-:Y:S02]  /*69e0*/  ISETP.GT.AND P0, PT, R2, R18, PT ;  /* 0x000000120200720c */ /* 0x000fe40003f04270 */
[C---:B------:R-:W-:Y:S02]  /*69f0*/  ISETP.GE.AND P1, PT, R18.reuse, R241, PT ;  /* 0x000000f11200720c */ /* 0x040fe40003f26270 */
[----:B------:R-:W-:Y:S02]  /*6a00*/  FSEL R39, R125, -INF , !P2 ;  /* 0xff8000007d277808 */ /* 0x000fe40005000000 */
[----:B------:R-:W-:Y:S02]  /*6a10*/  ISETP.GE.AND P2, PT, R18, R239, PT ;  /* 0x000000ef1200720c */ /* 0x000fe40003f46270 */
[----:B------:R-:W-:Y:S02]  /*6a20*/  FSEL R45, R68, -INF , !P6 ;  /* 0xff800000442d7808 */ /* 0x000fe40007000000 */
[----:B------:R-:W-:-:S02]  /*6a30*/  ISETP.GE.AND P6, PT, R18, R238, PT ;  /* 0x000000ee1200720c */ /* 0x000fc40003fc6270 */
[----:B------:R-:W-:Y:S02]  /*6a40*/  ISETP.GE.AND P5, PT, R18, R240, PT ;  /* 0x000000f01200720c */ /* 0x000fe40003fa6270 */
[----:B------:R-:W-:Y:S02]  /*6a50*/  FSEL R0, R0, -INF , !P0 ;  /* 0xff80000000007808 */ /* 0x000fe40004000000 */
[----:B------:R-:W-:Y:S02]  /*6a60*/  FSEL R32, R126, -INF , !P1 ;  /* 0xff8000007e207808 */ /* 0x000fe40004800000 */
[C---:B------:R-:W-:Y:S02]  /*6a70*/  ISETP.GE.AND P1, PT, R19.reuse, R239, PT ;  /* 0x000000ef1300720c */ /* 0x040fe40003f26270 */
[----:B------:R-:W-:Y:S02]  /*6a80*/  ISETP.GE.AND P0, PT, R19, R241, PT ;  /* 0x000000f11300720c */ /* 0x000fe40003f06270 */
[----:B------:R-:W-:-:S02]  /*6a90*/  FSEL R18, R41, -INF , !P2 ;  /* 0xff80000029127808 */ /* 0x000fc40005000000 */
[----:B------:R-:W-:Y:S02]  /*6aa0*/  FSEL R41, R74, -INF , !P6 ;  /* 0xff8000004a297808 */ /* 0x000fe40007000000 */
[----:B------:R-:W-:Y:S02]  /*6ab0*/  FSEL R50, R0, -INF , !P5 ;  /* 0xff80000000327808 */ /* 0x000fe40006800000 */
[----:B------:R-:W-:Y:S02]  /*6ac0*/  ISETP.GT.AND P2, PT, R2, R19, PT ;  /* 0x000000130200720c */ /* 0x000fe40003f44270 */
[----:B------:R-:W-:Y:S02]  /*6ad0*/  I2FP.F32.S32 R3, R3 ;  /* 0x0000000300037245 */ /* 0x000fe40000201400 */
[C---:B------:R-:W-:Y:S02]  /*6ae0*/  ISETP.GE.AND P6, PT, R19.reuse, R238, PT ;  /* 0x000000ee1300720c */ /* 0x040fe40003fc6270 */
[----:B------:R-:W-:Y:S01]  /*6af0*/  ISETP.GE.AND P5, PT, R19, R240, PT ;  /* 0x000000f01300720c */ /* 0x000fe20003fa6270 */
[----:B------:R-:W-:Y:S01]  /*6b00*/  FFMA.FTZ R14, R3, -UR6, R118 ;  /* 0x80000006030e7c23 */ /* 0x000fe20008010076 */
[----:B------:R-:W-:-:S02]  /*6b10*/  FSEL R19, R46, -INF , !P1 ;  /* 0xff8000002e137808 */ /* 0x000fc40004800000 */
[----:B------:R-:W-:Y:S02]  /*6b20*/  FSEL R31, R127, -INF , !P0 ;  /* 0xff8000007f1f7808 */ /* 0x000fe40004000000 */
[-C--:B------:R-:W-:Y:S02]  /*6b30*/  ISETP.GE.AND P1, PT, R21, R239.reuse, PT ;  /* 0x000000ef1500720c */ /* 0x080fe40003f26270 */
[----:B------:R-:W-:Y:S02]  /*6b40*/  ISETP.GE.AND P0, PT, R22, R239, PT ;  /* 0x000000ef1600720c */ /* 0x000fe40003f06270 */
[----:B------:R-:W-:Y:S02]  /*6b50*/  IABS R13, R56 ;  /* 0x00000038000d7213 */ /* 0x000fe40000000000 */
[----:B------:R-:W-:Y:S02]  /*6b60*/  P2R R12, PR, RZ, 0x2 ;  /* 0x00000002ff0c7803 */ /* 0x000fe40000000000 */
[----:B------:R-:W-:-:S02]  /*6b70*/  IABS R15, R60 ;  /* 0x0000003c000f7213 */ /* 0x000fc40000000000 */
[----:B------:R-:W-:Y:S01]  /*6b80*/  P2R R3, PR, RZ, 0x1 ;  /* 0x00000001ff037803 */ /* 0x000fe20000000000 */
[----:B------:R-:W-:Y:S06]  /*6b90*/  BRA.U !UP0, `(.L_x_902) ;  /* 0x00000005081c7547 */ /* 0x000fec000b800000 */
[----:B------:R-:W-:-:S04]  /*6ba0*/  UIADD3 UR7, UPT, UPT, UR22, -0x2, URZ ;  /* 0xfffffffe16077890 */ /* 0x000fc8000fffe0ff */
[----:B------:R-:W-:Y:S02]  /*6bb0*/  UIMAD.WIDE.U32 UR12, UR17, UR7, URZ ;  /* 0x00000007110c72a5 */ /* 0x000fe4000f8e00ff */
[----:B------:R-:W-:Y:S02]  /*6bc0*/  UIMAD UR4, UR4, UR7, URZ ;  /* 0x00000007040472a4 */ /* 0x000fe4000f8e02ff */
[----:B------:R-:W-:Y:S02]  /*6bd0*/  UIADD3 UR7, UP0, UPT, UR32, UR12, URZ ;  /* 0x0000000c20077290 */ /* 0x000fe4000ff1e0ff */
[----:B------:R-:W-:Y:S01]  /*6be0*/  UIADD3 UR4, UPT, UPT, UR13, UR4, URZ ;  /* 0x000000040d047290 */ /* 0x000fe2000fffe0ff */
[----:B------:R-:W-:Y:S02]  /*6bf0*/  IMAD.U32 R4, RZ, RZ, UR12 ;  /* 0x0000000cff047e24 */ /* 0x000fe4000f8e00ff */
[----:B------:R-:W-:-:S03]  /*6c00*/  IMAD.U32 R5, RZ, RZ, UR13 ;  /* 0x0000000dff057e24 */ /* 0x000fc6000f8e00ff */
[----:B------:R-:W-:Y:S01]  /*6c10*/  IMAD.U32 R0, RZ, RZ, UR4 ;  /* 0x00000004ff007e24 */ /* 0x000fe2000f8e00ff */
[CC--:B------:R-:W-:Y:S01]  /*6c20*/  LEA R10, P0, R4.reuse, R161.reuse, 0x1 ;  /* 0x000000a1040a7211 */ /* 0x0c0fe200078008ff */
[----:B------:R-:W-:Y:S02]  /*6c30*/  UIADD3.X UR4, UPT, UPT, UR31, UR4, URZ, UP0, !UPT ;  /* 0x000000041f047290 */ /* 0x000fe400087fe4ff */
[----:B------:R-:W-:Y:S01]  /*6c40*/  UIADD3 UR13, UP0, UPT, UR32, UR7, URZ ;  /* 0x00000007200d7290 */ /* 0x000fe2000ff1e0ff */
[----:B------:R-:W-:Y:S01]  /*6c50*/  LEA.HI.X R11, R4, R160, R0, 0x1, P0 ;  /* 0x000000a0040b7211 */ /* 0x000fe200000f0c00 */
[----:B------:R-:W-:Y:S02]  /*6c60*/  IMAD.U32 R4, RZ, RZ, UR7 ;  /* 0x00000007ff047e24 */ /* 0x000fe4000f8e00ff */
[----:B------:R-:W-:Y:S01]  /*6c70*/  UIADD3.X UR12, UPT, UPT, UR31, UR4, URZ, UP0, !UPT ;  /* 0x000000041f0c7290 */ /* 0x000fe200087fe4ff */
[----:B------:R-:W-:Y:S01]  /*6c80*/  IMAD.U32 R0, RZ, RZ, UR4 ;  /* 0x00000004ff007e24 */ /* 0x000fe2000f8e00ff */
[----:B------:R-:W-:Y:S01]  /*6c90*/  ULEA UR7, UP0, UR10, UR7, 0x5 ;  /* 0x000000070a077291 */ /* 0x000fe2000f8028ff */
[----:B------:R-:W-:-:S03]  /*6ca0*/  LEA R8, P0, R4, R161, 0x1 ;  /* 0x000000a104087211 */ /* 0x000fc600078008ff */
[----:B------:R-:W-:Y:S01]  /*6cb0*/  ULEA.HI.X UR4, UR10, UR4, UR11, 0x5, UP0 ;  /* 0x000000040a047291 */ /* 0x000fe200080f2c0b */
[----:B------:R-:W-:Y:S01]  /*6cc0*/  LEA.HI.X R9, R4, R160, R0, 0x1, P0 ;  /* 0x000000a004097211 */ /* 0x000fe200000f0c00 */
[----:B------:R-:W-:Y:S02]  /*6cd0*/  IMAD.U32 R0, RZ, RZ, UR13 ;  /* 0x0000000dff007e24 */ /* 0x000fe4000f8e00ff */
[----:B------:R-:W-:Y:S02]  /*6ce0*/  IMAD.U32 R4, RZ, RZ, UR12 ;  /* 0x0000000cff047e24 */ /* 0x000fe4000f8e00ff */
[----:B------:R-:W-:Y:S01]  /*6cf0*/  IMAD.U32 R5, RZ, RZ, UR4 ;  /* 0x00000004ff057e24 */ /* 0x000fe2000f8e00ff */
[----:B------:R-:W-:-:S04]  /*6d00*/  LEA R6, P0, R0, R161, 0x1 ;  /* 0x000000a100067211 */ /* 0x000fc800078008ff */
[----:B------:R-:W1:Y:S01]  /*6d10*/  LDCU UR4, c[0x0][0x440] ;  /* 0x00008800ff0477ac */ /* 0x000e620008000800 */
[----:B------:R-:W-:Y:S01]  /*6d20*/  LEA.HI.X R7, R0, R160, R4, 0x1, P0 ;  /* 0x000000a000077211 */ /* 0x000fe200000f0c04 */
[----:B------:R-:W-:-:S05]  /*6d30*/  IMAD.U32 R0, RZ, RZ, UR7 ;  /* 0x00000007ff007e24 */ /* 0x000fca000f8e00ff */
        /* <DEDUP_REMOVED lines=45> */
.L_x_902:
[----:B------:R-:W-:Y:S01]  /*7010*/  ISETP.NE.AND P0, PT, R12, RZ, PT ;  /* 0x000000ff0c00720c */ /* 0x000fe20003f05270 */
[----:B-1----:R-:W-:Y:S01]  /*7020*/  IMAD.MOV.U32 R4, RZ, RZ, R15 ;  /* 0x000000ffff047224 */ /* 0x002fe200078e000f */
[----:B------:R-:W-:Y:S01]  /*7030*/  FMNMX3.FTZ R0, R27, R34, R20, !PT ;  /* 0x000000221b007276 */ /* 0x000fe20007810014 */
[----:B------:R-:W1:Y:S01]  /*7040*/  LDCU UR4, c[0x0][0x45c] ;  /* 0x00008b80ff0477ac */ /* 0x000e620008000800 */
[----:B------:R-:W-:Y:S01]  /*7050*/  ISETP.NE.AND P1, PT, R3, RZ, PT ;  /* 0x000000ff0300720c */ /* 0x000fe20003f25270 */
[----:B------:R-:W-:Y:S01]  /*7060*/  IMAD.MOV.U32 R3, RZ, RZ, R13 ;  /* 0x000000ffff037224 */ /* 0x000fe200078e000d */
[----:B------:R-:W-:Y:S01]  /*7070*/  FSEL R11, R65, -INF , !P0 ;  /* 0xff800000410b7808 */ /* 0x000fe20004000000 */
[----:B------:R-:W-:Y:S01]  /*7080*/  UISETP.GT.U32.AND UP0, UPT, UR15, UR19, UPT ;  /* 0x000000130f00728c */ /* 0x000fe2000bf04070 */
[----:B------:R-:W-:Y:S02]  /*7090*/  FMNMX3.FTZ R0, R0, R16, R17, !PT ;  /* 0x0000001000007276 */ /* 0x000fe40007810011 */
[----:B------:R-:W-:-:S02]  /*70a0*/  ISETP.GE.AND P0, PT, R23, R239, PT ;  /* 0x000000ef1700720c */ /* 0x000fc40003f06270 */
[----:B------:R-:W-:Y:S02]  /*70b0*/  FSEL R64, R64, -INF , !P1 ;  /* 0xff80000040407808 */ /* 0x000fe40004800000 */
[-C--:B------:R-:W-:Y:S02]  /*70c0*/  ISETP.GE.AND P1, PT, R24, R239.reuse, PT ;  /* 0x000000ef1800720c */ /* 0x080fe40003f26270 */
[----:B------:R-:W-:Y:S02]  /*70d0*/  FMNMX3.FTZ R0, R0, R18, R19, !PT ;  /* 0x0000001200007276 */ /* 0x000fe40007810013 */
[----:B------:R-:W-:Y:S02]  /*70e0*/  FSEL R65, R63, -INF , !P0 ;  /* 0xff8000003f417808 */ /* 0x000fe40004000000 */
        /* <DEDUP_REMOVED lines=9> */
[----:B------:R-:W-:Y:S02]  /*7180*/  FSEL R111, R37, -INF , !P0 ;  /* 0xff800000256f7808 */ /* 0x000fe40004000000 */
[----:B------:R-:W-:Y:S02]  /*7190*/  ISETP.GE.AND P0, PT, R33, R239, PT ;  /* 0x000000ef2100720c */ /* 0x000fe40003f06270 */
[----:B------:R-:W-:Y:S02]  /*71a0*/  FSEL R113, R35, -INF , !P1 ;  /* 0xff80000023717808 */ /* 0x000fe40004800000 */
[----:B------:R-:W-:Y:S02]  /*71b0*/  FMNMX3.FTZ R0, R0, R68, R108, !PT ;  /* 0x0000004400007276 */ /* 0x000fe4000781006c */
[----:B------:R-:W-:-:S02]  /*71c0*/  FSEL R114, R36, -INF , !P0 ;  /* 0xff80000024727808 */ /* 0x000fc40004000000 */
[----:B------:R-:W-:Y:S02]  /*71d0*/  FMNMX3.FTZ R0, R0, R111, R113, !PT ;  /* 0x0000006f00007276 */ /* 0x000fe40007810071 */
[----:B------:R-:W-:Y:S02]  /*71e0*/  I2FP.F32.S32 R3, R3 ;  /* 0x0000000300037245 */ /* 0x000fe40000201400 */
[----:B------:R-:W-:Y:S02]  /*71f0*/  FMNMX.FTZ R0, R114, R0, !PT ;  /* 0x0000000072007209 */ /* 0x000fe40007810000 */
[----:B------:R-:W-:Y:S01]  /*7200*/  FSEL R6, R14, -INF , !P2 ;  /* 0xff8000000e067808 */ /* 0x000fe20005000000 */
[----:B------:R-:W-:Y:S01]  /*7210*/  FFMA.FTZ R5, R3, -UR6, R119 ;  /* 0x8000000603057c23 */ /* 0x000fe20008010077 */
[----:B------:R-:W-:Y:S01]  /*7220*/  FSEL R30, R79, -INF , !P6 ;  /* 0xff8000004f1e7808 */ /* 0x000fe20007000000 */
[----:B------:R-:W2:Y:S01]  /*7230*/  SHFL.BFLY PT, R135, R0, 0x2, 0x1f ;  /* 0x0c401f0000877f89 */ /* 0x000ea200000e0000 */
[----:B------:R-:W-:-:S02]  /*7240*/  ISETP.GT.AND P1, PT, R2, R21, PT ;  /* 0x000000150200720c */ /* 0x000fc40003f24270 */
[C---:B------:R-:W-:Y:S02]  /*7250*/  ISETP.GE.AND P6, PT, R21.reuse, R241, PT ;  /* 0x000000f11500720c */ /* 0x040fe40003fc6270 */
[C---:B------:R-:W-:Y:S02]  /*7260*/  ISETP.GE.AND P0, PT, R21.reuse, R238, PT ;  /* 0x000000ee1500720c */ /* 0x040fe40003f06270 */
[----:B------:R-:W-:Y:S02]  /*7270*/  ISETP.GE.AND P2, PT, R21, R240, PT ;  /* 0x000000f01500720c */ /* 0x000fe40003f46270 */
[----:B------:R-:W-:Y:S02]  /*7280*/  IABS R3, R53 ;  /* 0x0000003500037213 */ /* 0x000fe40000000000 */
[----:B------:R-:W-:Y:S02]  /*7290*/  FSEL R21, R6, -INF , !P5 ;  /* 0xff80000006157808 */ /* 0x000fe40006800000 */
[----:B------:R-:W-:Y:S01]  /*72a0*/  I2FP.F32.S32 R6, R4 ;  /* 0x0000000400067245 */ /* 0x000fe20000201400 */
[----:B------:R-:W-:Y:S01]  /*72b0*/  IMAD.MOV.U32 R4, RZ, RZ, R3 ;  /* 0x000000ffff047224 */ /* 0x000fe200078e0003 */
[----:B------:R-:W-:-:S02]  /*72c0*/  ISETP.GT.AND P5, PT, R2, R22, PT ;  /* 0x000000160200720c */ /* 0x000fc40003fa4270 */
[----:B------:R-:W-:Y:S01]  /*72d0*/  FSEL R12, R140, -INF , !P6 ;  /* 0xff8000008c0c7808 */ /* 0x000fe20007000000 */
[----:B------:R-:W-:Y:S01]  /*72e0*/  FFMA.FTZ R3, R6, -UR6, R122 ;  /* 0x8000000606037c23 */ /* 0x000fe2000801007a */
[C---:B------:R-:W-:Y:S02]  /*72f0*/  ISETP.GE.AND P6, PT, R22.reuse, R241, PT ;  /* 0x000000f11600720c */ /* 0x040fe40003fc6270 */
[----:B------:R-:W-:Y:S02]  /*7300*/  FSEL R5, R5, -INF , !P1 ;  /* 0xff80000005057808 */ /* 0x000fe40004800000 */
[----:B------:R-:W-:Y:S02]  /*7310*/  ISETP.GE.AND P1, PT, R22, R240, PT ;  /* 0x000000f01600720c */ /* 0x000fe40003f26270 */
[----:B--2---:R-:W-:Y:S02]  /*7320*/  FMNMX.FTZ R135, R0, R135, !PT ;  /* 0x0000008700877209 */ /* 0x004fe40007810000 */
[----:B------:R-:W-:-:S02]  /*7330*/  FMNMX3.FTZ R0, R47, R44, R43, !PT ;  /* 0x0000002c2f007276 */ /* 0x000fc4000781002b */
[----:B------:R-:W-:Y:S02]  /*7340*/  FSEL R7, R3, -INF , !P5 ;  /* 0xff80000003077808 */ /* 0x000fe40006800000 */
[----:B------:R-:W-:Y:S02]  /*7350*/  FSEL R62, R141, -INF , !P6 ;  /* 0xff8000008d3e7808 */ /* 0x000fe40007000000 */
[----:B------:R-:W-:Y:S02]  /*7360*/  FMNMX3.FTZ R0, R0, R42, R39, !PT ;  /* 0x0000002a00007276 */ /* 0x000fe40007810027 */
[-C--:B------:R-:W-:Y:S02]  /*7370*/  ISETP.GE.AND P6, PT, R23, R241.reuse, PT ;  /* 0x000000f11700720c */ /* 0x080fe40003fc6270 */
[----:B------:R-:W-:Y:S02]  /*7380*/  FSEL R119, R7, -INF , !P1 ;  /* 0xff80000007777808 */ /* 0x000fe40004800000 */
[----:B------:R-:W-:-:S02]  /*7390*/  ISETP.GE.AND P1, PT, R24, R241, PT ;  /* 0x000000f11800720c */ /* 0x000fc40003f26270 */
[----:B------:R-:W-:Y:S02]  /*73a0*/  FMNMX3.FTZ R0, R0, R32, R31, !PT ;  /* 0x0000002000007276 */ /* 0x000fe4000781001f */
[----:B------:R-:W-:Y:S02]  /*73b0*/  IABS R3, R61 ;  /* 0x0000003d00037213 */ /* 0x000fe40000000000 */
[----:B------:R-:W-:Y:S02]  /*73c0*/  FSEL R60, R143, -INF , !P6 ;  /* 0xff8000008f3c7808 */ /* 0x000fe40007000000 */
[----:B------:R-:W-:Y:S02]  /*73d0*/  FSEL R13, R82, -INF , !P0 ;  /* 0xff800000520d7808 */ /* 0x000fe40004000000 */
[----:B------:R-:W-:Y:S02]  /*73e0*/  ISETP.GE.AND P6, PT, R25, R241, PT ;  /* 0x000000f11900720c */ /* 0x000fe40003fc6270 */
[----:B------:R-:W-:-:S02]  /*73f0*/  FSEL R61, R142, -INF , !P1 ;  /* 0xff8000008e3d7808 */ /* 0x000fc40004800000 */
[----:B------:R-:W-:Y:S02]  /*7400*/  ISETP.GE.AND P0, PT, R22, R238, PT ;  /* 0x000000ee1600720c */ /* 0x000fe40003f06270 */
[----:B------:R-:W-:Y:S02]  /*7410*/  ISETP.GE.AND P1, PT, R26, R241, PT ;  /* 0x000000f11a00720c */ /* 0x000fe40003f26270 */
[----:B------:R-:W-:Y:S02]  /*7420*/  FSEL R22, R5, -INF , !P2 ;  /* 0xff80000005167808 */ /* 0x000fe40005000000 */
[----:B------:R-:W-:Y:S02]  /*7430*/  FMNMX3.FTZ R0, R0, R12, R62, !PT ;  /* 0x0000000c00007276 */ /* 0x000fe4000781003e */
[----:B------:R-:W-:Y:S02]  /*7440*/  IABS R5, R66 ;  /* 0x0000004200057213 */ /* 0x000fe40000000000 */
[----:B------:R-:W-:-:S02]  /*7450*/  FSEL R66, R99, -INF , !P6 ;  /* 0xff80000063427808 */ /* 0x000fc40007000000 */
[----:B------:R-:W-:Y:S01]  /*7460*/  I2FP.F32.S32 R4, R4 ;  /* 0x0000000400047245 */ /* 0x000fe20000201400 */
[----:B------:R-:W-:Y:S01]  /*7470*/  IMAD.MOV.U32 R7, RZ, RZ, R5 ;  /* 0x000000ffff077224 */ /* 0x000fe200078e0005 */
[-C--:B------:R-:W-:Y:S02]  /*7480*/  ISETP.GE.AND P6, PT, R29, R241.reuse, PT ;  /* 0x000000f11d00720c */ /* 0x080fe40003fc6270 */
[----:B------:R-:W-:Y:S01]  /*7490*/  FSEL R107, R100, -INF , !P1 ;  /* 0xff800000646b7808 */ /* 0x000fe20004800000 */
[----:B------:R-:W-:Y:S01]  /*74a0*/  FFMA.FTZ R6, R4, -UR6, R123 ;  /* 0x8000000604067c23 */ /* 0x000fe2000801007b */
[----:B------:R-:W-:Y:S01]  /*74b0*/  ISETP.GE.AND P1, PT, R28, R241, PT ;  /* 0x000000f11c00720c */ /* 0x000fe20003f26270 */
[----:B------:R-:W2:Y:S01]  /*74c0*/  SHFL.BFLY PT, R4, R135, 0x1, 0x1f ;  /* 0x0c201f0087047f89 */ /* 0x000ea200000e0000 */
[----:B------:R-:W-:Y:S02]  /*74d0*/  FMNMX3.FTZ R0, R0, R60, R61, !PT ;  /* 0x0000003c00007276 */ /* 0x000fe4000781003d */
[----:B------:R-:W-:-:S02]  /*74e0*/  FSEL R109, R104, -INF , !P6 ;  /* 0xff800000686d7808 */ /* 0x000fc40007000000 */
[----:B------:R-:W-:Y:S02]  /*74f0*/  ISETP.GE.AND P6, PT, R33, R241, PT ;  /* 0x000000f12100720c */ /* 0x000fe40003fc6270 */
[----:B------:R-:W-:Y:S02]  /*7500*/  FSEL R110, R101, -INF , !P1 ;  /* 0xff800000656e7808 */ /* 0x000fe40004800000 */
[----:B------:R-:W-:Y:S02]  /*7510*/  FMNMX3.FTZ R0, R0, R66, R107, !PT ;  /* 0x0000004200007276 */ /* 0x000fe4000781006b */
[----:B------:R-:W-:Y:S02]  /*7520*/  FSEL R112, R105, -INF , !P6 ;  /* 0xff80000069707808 */ /* 0x000fe40007000000 */
[----:B------:R-:W-:Y:S02]  /*7530*/  FMNMX3.FTZ R0, R0, R109, R110, !PT ;  /* 0x0000006d00007276 */ /* 0x000fe4000781006e */
[----:B------:R-:W-:-:S02]  /*7540*/  I2FP.F32.S32 R3, R3 ;  /* 0x0000000300037245 */ /* 0x000fc40000201400 */
[----:B------:R-:W-:Y:S02]  /*7550*/  FMNMX.FTZ R0, R112, R0, !PT ;  /* 0x0000000070007209 */ /* 0x000fe40007810000 */
[----:B------:R-:W-:Y:S01]  /*7560*/  FSEL R82, R83, -INF , !P0 ;  /* 0xff80000053527808 */ /* 0x000fe20004000000 */
[----:B------:R-:W-:Y:S01]  /*7570*/  FFMA.FTZ R3, R3, -UR6, R138 ;  /* 0x8000000603037c23 */ /* 0x000fe2000801008a */
[----:B------:R-:W-:Y:S01]  /*7580*/  ISETP.GE.AND P0, PT, R23, R238, PT ;  /* 0x000000ee1700720c */ /* 0x000fe20003f06270 */
[----:B------:R-:W3:Y:S01]  /*7590*/  SHFL.BFLY PT, R5, R0, 0x2, 0x1f ;  /* 0x0c401f0000057f89 */ /* 0x000ee200000e0000 */
[----:B------:R-:W-:Y:S02]  /*75a0*/  ISETP.GT.AND P1, PT, R2, R24, PT ;  /* 0x000000180200720c */ /* 0x000fe40003f24270 */
[----:B------:R-:W-:Y:S02]  /*75b0*/  FSEL R81, R98, -INF , !P0 ;  /* 0xff80000062517808 */ /* 0x000fe40004000000 */
[----:B--2---:R-:W-:-:S02]  /*75c0*/  FMNMX.FTZ R135, R135, R4, !PT ;  /* 0x0000000487877209 */ /* 0x004fc40007810000 */
[----:B------:R-:W-:Y:S02]  /*75d0*/  ISETP.GE.AND P0, PT, R24, R240, PT ;  /* 0x000000f01800720c */ /* 0x000fe40003f06270 */
[----:B------:R-:W-:Y:S02]  /*75e0*/  I2FP.F32.S32 R7, R7 ;  /* 0x0000000700077245 */ /* 0x000fe40000201400 */
[----:B------:R-:W-:Y:S02]  /*75f0*/  FSEL R4, R3, -INF , !P1 ;  /* 0xff80000003047808 */ /* 0x000fe40004800000 */
[----:B------:R-:W-:Y:S01]  /*7600*/  ISETP.GT.AND P2, PT, R2, R23, PT ;  /* 0x000000170200720c */ /* 0x000fe20003f44270 */
[----:B------:R-:W-:Y:S01]  /*7610*/  FFMA.FTZ R3, R7, -UR6, R139 ;  /* 0x8000000607037c23 */ /* 0x000fe2000801008b */
[----:B------:R-:W-:Y:S01]  /*7620*/  FSEL R117, R4, -INF , !P0 ;  /* 0xff80000004757808 */ /* 0x000fe20004000000 */
[----:B-1----:R-:W-:Y:S01]  /*7630*/  FMUL.FTZ R4, R135, UR4 ;  /* 0x0000000487047c20 */ /* 0x002fe20008410000 */
[----:B------:R-:W-:-:S02]  /*7640*/  FSEL R6, R6, -INF , !P2 ;  /* 0xff80000006067808 */ /* 0x000fc40005000000 */
[----:B------:R-:W-:Y:S02]  /*7650*/  ISETP.GT.AND P2, PT, R2, R25, PT ;  /* 0x000000190200720c */ /* 0x000fe40003f44270 */
[----:B------:R-:W-:Y:S02]  /*7660*/  FSETP.NEU.FTZ.AND P0, PT, R135, -INF , PT ;  /* 0xff8000008700780b */ /* 0x000fe40003f1d000 */
[----:B------:R-:W-:Y:S02]  /*7670*/  ISETP.GE.AND P5, PT, R23, R240, PT ;  /* 0x000000f01700720c */ /* 0x000fe40003fa6270 */
[----:B------:R-:W-:Y:S02]  /*7680*/  ISETP.GE.AND P6, PT, R24, R238, PT ;  /* 0x000000ee1800720c */ /* 0x000fe40003fc6270 */
[----:B------:R-:W-:Y:S02]  /*7690*/  ISETP.GE.AND P1, PT, R25, R240, PT ;  /* 0x000000f01900720c */ /* 0x000fe40003f26270 */
[----:B------:R-:W-:-:S02]  /*76a0*/  FSEL R3, R3, -INF , !P2 ;  /* 0xff80000003037808 */ /* 0x000fc40005000000 */
[----:B------:R-:W-:Y:S02]  /*76b0*/  FSEL R4, R4, RZ, P0 ;  /* 0x000000ff04047208 */ /* 0x000fe40000000000 */
[----:B------:R-:W-:Y:S02]  /*76c0*/  FSEL R116, R6, -INF , !P5 ;  /* 0xff80000006747808 */ /* 0x000fe40006800000 */
[----:B---3--:R-:W-:Y:S02]  /*76d0*/  FMNMX.FTZ R134, R0, R5, !PT ;  /* 0x0000000500867209 */ /* 0x008fe40007810000 */
[----:B------:R-:W-:Y:S02]  /*76e0*/  ISETP.GE.AND P5, PT, R25, R238, PT ;  /* 0x000000ee1900720c */ /* 0x000fe40003fa6270 */
[----:B------:R-:W-:Y:S01]  /*76f0*/  FMNMX3.FTZ R0, R54, R51, R49, !PT ;  /* 0x0000003336007276 */ /* 0x000fe20007810031 */
[----:B------:R-:W1:Y:S01]  /*7700*/  SHFL.BFLY PT, R7, R134, 0x1, 0x1f ;  /* 0x0c201f0086077f89 */ /* 0x000e6200000e0000 */
[----:B------:R-:W-:-:S02]  /*7710*/  FSEL R80, R115, -INF , !P6 ;  /* 0xff80000073507808 */ /* 0x000fc40007000000 */
[----:B------:R-:W-:Y:S01]  /*7720*/  FSEL R115, R3, -INF , !P1 ;  /* 0xff80000003737808 */ /* 0x000fe20004800000 */
[----:B------:R-:W-:Y:S01]  /*7730*/  FFMA.FTZ R3, R27, UR4, -R4 ;  /* 0x000000041b037c23 */ /* 0x000fe20008010804 */
[----:B------:R-:W-:Y:S02]  /*7740*/  FSEL R63, R73, -INF , !P5 ;  /* 0xff800000493f7808 */ /* 0x000fe40006800000 */
[----:B------:R-:W-:Y:S01]  /*7750*/  FMNMX3.FTZ R0, R0, R48, R45, !PT ;  /* 0x0000003000007276 */ /* 0x000fe2000781002d */
[----:B------:R2:W-:Y:S01]  /*7760*/  MUFU.EX2 R191, R3 ;  /* 0x0000000300bf7308 */ /* 0x0005e20000000800 */
[----:B------:R-:W-:Y:S02]  /*7770*/  ISETP.GE.AND P5, PT, R26, R238, PT ;  /* 0x000000ee1a00720c */ /* 0x000fe40003fa6270 */
[C---:B------:R-:W-:Y:S02]  /*7780*/  ISETP.GT.AND P6, PT, R2.reuse, R26, PT ;  /* 0x0000001a0200720c */ /* 0x040fe40003fc4270 */
[----:B------:R-:W-:-:S02]  /*7790*/  ISETP.GT.AND P2, PT, R2, R29, PT ;  /* 0x0000001d0200720c */ /* 0x000fc40003f44270 */
[C---:B------:R-:W-:Y:S02]  /*77a0*/  ISETP.GT.AND P0, PT, R2.reuse, R28, PT ;  /* 0x0000001c0200720c */ /* 0x040fe40003f04270 */
[----:B------:R-:W-:Y:S02]  /*77b0*/  ISETP.GT.AND P1, PT, R2, R33, PT ;  /* 0x000000210200720c */ /* 0x000fe40003f24270 */
[----:B------:R-:W-:Y:S02]  /*77c0*/  IABS R2, R69 ;  /* 0x0000004500027213 */ /* 0x000fe40000000000 */
[----:B------:R-:W-:Y:S02]  /*77d0*/  FMNMX3.FTZ R0, R0, R41, R30, !PT ;  /* 0x0000002900007276 */ /* 0x000fe4000781001e */
[----:B------:R-:W-:Y:S01]  /*77e0*/  FSEL R83, R75, -INF , !P5 ;  /* 0xff8000004b537808 */ /* 0x000fe20006800000 */
[----:B--2---:R-:W-:Y:S01]  /*77f0*/  FFMA.FTZ R3, R34, UR4, -R4 ;  /* 0x0000000422037c23 */ /* 0x004fe20008010804 */
[----:B------:R-:W-:-:S02]  /*7800*/  ISETP.GE.AND P5, PT, R29, R238, PT ;  /* 0x000000ee1d00720c */ /* 0x000fc40003fa6270 */
[----:B------:R-:W-:Y:S01]  /*7810*/  FMNMX3.FTZ R0, R0, R13, R82, !PT ;  /* 0x0000000d00007276 */ /* 0x000fe20007810052 */
[----:B------:R2:W3:Y:S01]  /*7820*/  MUFU.EX2 R190, R3 ;  /* 0x0000000300be7308 */ /* 0x0004e20000000800 */
[----:B------:R-:W-:Y:S02]  /*7830*/  FSEL R104, R76, -INF , !P5 ;  /* 0xff8000004c687808 */ /* 0x000fe40006800000 */
[-C--:B------:R-:W-:Y:S02]  /*7840*/  ISETP.GE.AND P5, PT, R28, R238.reuse, PT ;  /* 0x000000ee1c00720c */ /* 0x080fe40003fa6270 */
[----:B------:R-:W-:Y:S01]  /*7850*/  FMNMX3.FTZ R136, R0, R81, R80, !PT ;  /* 0x0000005100887276 */ /* 0x000fe20007810050 */
[----:B------:R-:W-:Y:S01]  /*7860*/  FFMA.FTZ R0, R16, UR4, -R4 ;  /* 0x0000000410007c23 */ /* 0x000fe20008010804 */
[----:B------:R-:W-:Y:S02]  /*7870*/  FSEL R106, R77, -INF , !P5 ;  /* 0xff8000004d6a7808 */ /* 0x000fe40006800000 */
[----:B------:R-:W-:Y:S01]  /*7880*/  ISETP.GE.AND P5, PT, R33, R238, PT ;  /* 0x000000ee2100720c */ /* 0x000fe20003fa6270 */
[----:B------:R4:W-:Y:S01]  /*7890*/  MUFU.EX2 R204, R0 ;  /* 0x0000000000cc7308 */ /* 0x0009e20000000800 */
[----:B------:R-:W-:-:S02]  /*78a0*/  FMNMX3.FTZ R136, R136, R63, R83, !PT ;  /* 0x0000003f88887276 */ /* 0x000fc40007810053 */
[----:B------:R-:W-:Y:S02]  /*78b0*/  FSEL R105, R78, -INF , !P5 ;  /* 0xff8000004e697808 */ /* 0x000fe40006800000 */
[----:B------:R-:W-:Y:S01]  /*78c0*/  FMNMX3.FTZ R136, R136, R104, R106, !PT ;  /* 0x0000006888887276 */ /* 0x000fe2000781006a */
[----:B--2---:R-:W-:Y:S02]  /*78d0*/  IMAD.MOV.U32 R3, RZ, RZ, R2 ;  /* 0x000000ffff037224 */ /* 0x004fe400078e0002 */
[----:B------:R-:W-:Y:S01]  /*78e0*/  FFMA.FTZ R2, R20, UR4, -R4 ;  /* 0x0000000414027c23 */ /* 0x000fe20008010804 */
[----:B------:R-:W-:Y:S02]  /*78f0*/  FMNMX.FTZ R136, R105, R136, !PT ;  /* 0x0000008869887209 */ /* 0x000fe40007810000 */
[----:B------:R-:W-:Y:S01]  /*7900*/  IABS R5, R70 ;  /* 0x0000004600057213 */ /* 0x000fe20000000000 */
[----:B------:R2:W-:Y:S01]  /*7910*/  MUFU.EX2 R207, R2 ;  /* 0x0000000200cf7308 */ /* 0x0005e20000000800 */
[----:B------:R-:W-:-:S02]  /*7920*/  I2FP.F32.S32 R3, R3 ;  /* 0x0000000300037245 */ /* 0x000fc40000201400 */
[----:B-1----:R-:W-:Y:S01]  /*7930*/  FMNMX.FTZ R134, R134, R7, !PT ;  /* 0x0000000786867209 */ /* 0x002fe20007810000 */
[----:B------:R-:W-:Y:S01]  /*7940*/  IMAD.MOV.U32 R8, RZ, RZ, R5 ;  /* 0x000000ffff087224 */ /* 0x000fe200078e0005 */
[----:B----4-:R-:W-:Y:S01]  /*7950*/  IABS R0, R71 ;  /* 0x0000004700007213 */ /* 0x010fe20000000000 */
[----:B------:R-:W-:Y:S01]  /*7960*/  FFMA.FTZ R6, R3, -UR6, R130 ;  /* 0x8000000603067c23 */ /* 0x000fe20008010082 */
[----:B------:R-:W-:Y:S02]  /*7970*/  IABS R3, R72 ;  /* 0x0000004800037213 */ /* 0x000fe40000000000 */
[----:B------:R-:W-:Y:S02]  /*7980*/  I2FP.F32.S32 R8, R8 ;  /* 0x0000000800087245 */ /* 0x000fe40000201400 */
[----:B------:R-:W-:Y:S02]  /*7990*/  FSEL R10, R6, -INF , !P6 ;  /* 0xff800000060a7808 */ /* 0x000fe40007000000 */
[----:B------:R-:W1:Y:S01]  /*79a0*/  SHFL.BFLY PT, R6, R136, 0x2, 0x1f ;  /* 0x0c401f0088067f89 */ /* 0x000e6200000e0000 */
[----:B------:R-:W-:-:S02]  /*79b0*/  ISETP.GE.AND P5, PT, R26, R240, PT ;  /* 0x000000f01a00720c */ /* 0x000fc40003fa6270 */
[----:B------:R-:W-:Y:S01]  /*79c0*/  ISETP.GE.AND P6, PT, R29, R240, PT ;  /* 0x000000f01d00720c */ /* 0x000fe20003fc6270 */
[----:B--2---:R-:W-:Y:S01]  /*79d0*/  FFMA.FTZ R2, R17, UR4, -R4 ;  /* 0x0000000411027c23 */ /* 0x004fe20008010804 */
[----:B------:R-:W-:Y:S02]  /*79e0*/  FSEL R118, R10, -INF , !P5 ;  /* 0xff8000000a767808 */ /* 0x000fe40006800000 */
[----:B------:R-:W-:Y:S01]  /*79f0*/  SEL R146, R157, 0xffffffe0, !P3 ;  /* 0xffffffe09d927807 */ /* 0x000fe20005800000 */
[----:B------:R2:W-:Y:S04]  /*7a00*/  MUFU.EX2 R195, R2 ;  /* 0x0000000200c37308 */ /* 0x0005e80000000800 */
[----:B------:R-:W-:Y:S01]  /*7a10*/  STL [R1+0x30], R146 ;  /* 0x0000309201007387 */ /* 0x000fe20000100800 */
[----:B-1----:R-:W-:-:S02]  /*7a20*/  FMNMX.FTZ R136, R136, R6, !PT ;  /* 0x0000000688887209 */ /* 0x002fc40007810000 */
[----:B--2---:R-:W-:Y:S02]  /*7a30*/  I2FP.F32.S32 R2, R3 ;  /* 0x0000000300027245 */ /* 0x004fe40000201400 */
[----:B------:R-:W-:Y:S01]  /*7a40*/  I2FP.F32.S32 R3, R0 ;  /* 0x0000000000037245 */ /* 0x000fe20000201400 */
[----:B------:R-:W-:Y:S01]  /*7a50*/  FFMA.FTZ R0, R18, UR4, -R4 ;  /* 0x0000000412007c23 */ /* 0x000fe20008010804 */
[----:B------:R-:W-:Y:S01]  /*7a60*/  LOP3.LUT R6, R251, 0x200, R158, 0xf8, !PT ;  /* 0x00000200fb067812 */ /* 0x000fe200078ef89e */
[----:B------:R-:W-:Y:S02]  /*7a70*/  FFMA.FTZ R2, R2, -UR6, R131 ;  /* 0x8000000602027c23 */ /* 0x000fe40008010083 */
[----:B------:R1:W2:Y:S01]  /*7a80*/  MUFU.EX2 R203, R0 ;  /* 0x0000000000cb7308 */ /* 0x0002a20000000800 */
[----:B------:R-:W-:Y:S01]  /*7a90*/  FFMA.FTZ R5, R3, -UR6, R94 ;  /* 0x8000000603057c23 */ /* 0x000fe2000801005e */
[----:B------:R-:W-:Y:S01]  /*7aa0*/  FMUL.FTZ R3, R134, UR4 ;  /* 0x0000000486037c20 */ /* 0x000fe20008410000 */
[----:B------:R-:W-:Y:S01]  /*7ab0*/  FSEL R9, R2, -INF , !P2 ;  /* 0xff80000002097808 */ /* 0x000fe20005000000 */
[----:B------:R-:W-:Y:S01]  /*7ac0*/  FFMA.FTZ R2, R11, UR4, -R4 ;  /* 0x000000040b027c23 */ /* 0x000fe20008010804 */
[----:B------:R-:W-:-:S02]  /*7ad0*/  FSETP.NEU.FTZ.AND P2, PT, R134, -INF , PT ;  /* 0xff8000008600780b */ /* 0x000fc40003f5d000 */
[----:B------:R-:W-:Y:S01]  /*7ae0*/  FSEL R7, R5, -INF , !P0 ;  /* 0xff80000005077808 */ /* 0x000fe20004000000 */
[----:B------:R4:W-:Y:S01]  /*7af0*/  MUFU.EX2 R250, R2 ;  /* 0x0000000200fa7308 */ /* 0x0009e20000000800 */
[----:B------:R-:W-:Y:S01]  /*7b00*/  FSEL R3, R3, RZ, P2 ;  /* 0x000000ff03037208 */ /* 0x000fe20001000000 */
[----:B------:R-:W-:Y:S01]  /*7b10*/  FFMA.FTZ R5, R8, -UR6, R95 ;  /* 0x8000000608057c23 */ /* 0x000fe2000801005f */
[-C--:B------:R-:W-:Y:S02]  /*7b20*/  ISETP.GE.AND P2, PT, R28, R240.reuse, PT ;  /* 0x000000f01c00720c */ /* 0x080fe40003f46270 */
[----:B------:R-:W-:Y:S02]  /*7b30*/  ISETP.GE.AND P0, PT, R33, R240, PT ;  /* 0x000000f02100720c */ /* 0x000fe40003f06270 */
[----:B------:R-:W-:Y:S01]  /*7b40*/  FSEL R5, R5, -INF , !P1 ;  /* 0xff80000005057808 */ /* 0x000fe20004800000 */
[----:B-1----:R-:W-:Y:S01]  /*7b50*/  FFMA.FTZ R0, R19, UR4, -R4 ;  /* 0x0000000413007c23 */ /* 0x002fe20008010804 */
[----:B------:R-:W-:-:S02]  /*7b60*/  FSEL R120, R9, -INF , !P6 ;  /* 0xff80000009787808 */ /* 0x000fc40007000000 */
[----:B------:R-:W-:Y:S01]  /*7b70*/  FSEL R121, R7, -INF , !P2 ;  /* 0xff80000007797808 */ /* 0x000fe20005000000 */
[----:B------:R1:W-:Y:S01]  /*7b80*/  MUFU.EX2 R196, R0 ;  /* 0x0000000000c47308 */ /* 0x0003e20000000800 */
[----:B------:R-:W-:Y:S02]  /*7b90*/  FSEL R122, R5, -INF , !P0 ;  /* 0xff800000057a7808 */ /* 0x000fe40004000000 */
[----:B------:R-:W-:Y:S01]  /*7ba0*/  LEA R6, R6, UR5, 0x1 ;  /* 0x0000000506067c11 */ /* 0x000fe2000f8e08ff */
[----:B----4-:R-:W-:Y:S01]  /*7bb0*/  FFMA.FTZ R2, R47, UR4, -R3 ;  /* 0x000000042f027c23 */ /* 0x010fe20008010803 */
[----:B---3--:R-:W-:Y:S02]  /*7bc0*/  F2FP.BF16.F32.PACK_AB R28, R190, R191 ;  /* 0x000000bfbe1c723e */ /* 0x008fe400000010ff */
[----:B--2---:R-:W-:Y:S01]  /*7bd0*/  F2FP.BF16.F32.PACK_AB R20, R203, R195 ;  /* 0x000000c3cb14723e */ /* 0x004fe200000010ff */
[----:B------:R2:W-:Y:S01]  /*7be0*/  MUFU.EX2 R189, R2 ;  /* 0x0000000200bd7308 */ /* 0x0005e20000000800 */
[----:B------:R-:W-:Y:S01]  /*7bf0*/  LDSM.16.MT88.4 R156, [R6+0xd800] ;  /* 0x00d80000069c783b */ /* 0x000fe20000004200 */
[----:B-1----:R-:W-:-:S04]  /*7c00*/  FMNMX3.FTZ R0, R59, R58, R57, !PT ;  /* 0x0000003a3b007276 */ /* 0x002fc80007810039 */
[----:B------:R-:W-:-:S04]  /*7c10*/  FMNMX3.FTZ R0, R0, R55, R52, !PT ;  /* 0x0000003700007276 */ /* 0x000fc80007810034 */
[----:B------:R-:W-:Y:S01]  /*7c20*/  FMNMX3.FTZ R0, R0, R50, R21, !PT ;  /* 0x0000003200007276 */ /* 0x000fe20007810015 */
[----:B--2---:R-:W1:Y:S03]  /*7c30*/  SHFL.BFLY PT, R2, R136, 0x1, 0x1f ;  /* 0x0c201f0088027f89 */ /* 0x004e6600000e0000 */
[----:B------:R-:W-:-:S04]  /*7c40*/  FMNMX3.FTZ R0, R0, R22, R119, !PT ;  /* 0x0000001600007276 */ /* 0x000fc80007810077 */
[----:B------:R-:W-:Y:S01]  /*7c50*/  FMNMX3.FTZ R133, R0, R116, R117, !PT ;  /* 0x0000007400857276 */ /* 0x000fe20007810075 */
[----:B------:R-:W-:-:S03]  /*7c60*/  FFMA.FTZ R0, R44, UR4, -R3 ;  /* 0x000000042c007c23 */ /* 0x000fc60008010803 */
[----:B------:R-:W-:Y:S01]  /*7c70*/  FMNMX3.FTZ R133, R133, R115, R118, !PT ;  /* 0x0000007385857276 */ /* 0x000fe20007810076 */
[----:B------:R2:W3:Y:S03]  /*7c80*/  MUFU.EX2 R188, R0 ;  /* 0x0000000000bc7308 */ /* 0x0004e60000000800 */
[----:B------:R-:W-:-:S04]  /*7c90*/  FMNMX3.FTZ R133, R133, R120, R121, !PT ;  /* 0x0000007885857276 */ /* 0x000fc80007810079 */
[----:B------:R-:W-:-:S05]  /*7ca0*/  FMNMX.FTZ R133, R122, R133, !PT ;  /* 0x000000857a857209 */ /* 0x000fca0007810000 */
[----:B------:R-:W4:Y:S01]  /*7cb0*/  SHFL.BFLY PT, R5, R133, 0x2, 0x1f ;  /* 0x0c401f0085057f89 */ /* 0x000f2200000e0000 */
[----:B-1----:R-:W-:Y:S01]  /*7cc0*/  FMNMX.FTZ R136, R136, R2, !PT ;  /* 0x0000000288887209 */ /* 0x002fe20007810000 */
[----:B--2---:R-:W-:-:S04]  /*7cd0*/  FFMA.FTZ R0, R43, UR4, -R3 ;  /* 0x000000042b007c23 */ /* 0x004fc80008010803 */
[C---:B------:R-:W-:Y:S01]  /*7ce0*/  FMUL.FTZ R2, R136.reuse, UR4 ;  /* 0x0000000488027c20 */ /* 0x040fe20008410000 */
[----:B------:R-:W-:Y:S01]  /*7cf0*/  FSETP.NEU.FTZ.AND P0, PT, R136, -INF , PT ;  /* 0xff8000008800780b */ /* 0x000fe20003f1d000 */
[----:B------:R1:W-:Y:S01]  /*7d00*/  MUFU.EX2 R206, R0 ;  /* 0x0000000000ce7308 */ /* 0x0003e20000000800 */
[----:B---3--:R-:W-:Y:S02]  /*7d10*/  F2FP.BF16.F32.PACK_AB R29, R188, R189 ;  /* 0x000000bdbc1d723e */ /* 0x008fe400000010ff */
[----:B------:R-:W-:-:S05]  /*7d20*/  FSEL R2, R2, RZ, P0 ;  /* 0x000000ff02027208 */ /* 0x000fca0000000000 */
[----:B------:R-:W-:-:S04]  /*7d30*/  FFMA.FTZ R7, R13, UR4, -R2 ;  /* 0x000000040d077c23 */ /* 0x000fc80008010802 */
[----:B------:R-:W-:Y:S01]  /*7d40*/  MUFU.EX2 R247, R7 ;  /* 0x0000000700f77308 */ /* 0x000fe20000000800 */
[----:B----4-:R-:W-:Y:S01]  /*7d50*/  FMNMX.FTZ R133, R133, R5, !PT ;  /* 0x0000000585857209 */ /* 0x010fe20007810000 */
[----:B-1----:R-:W-:-:S04]  /*7d60*/  FFMA.FTZ R0, R42, UR4, -R3 ;  /* 0x000000042a007c23 */ /* 0x002fc80008010803 */
[----:B------:R-:W1:Y:S02]  /*7d70*/  SHFL.BFLY PT, R5, R133, 0x1, 0x1f ;  /* 0x0c201f0085057f89 */ /* 0x000e6400000e0000 */
[----:B------:R2:W3:Y:S02]  /*7d80*/  MUFU.EX2 R192, R0 ;  /* 0x0000000000c07308 */ /* 0x0004e40000000800 */
[----:B--2---:R-:W-:-:S06]  /*7d90*/  FFMA.FTZ R0, R39, UR4, -R3 ;  /* 0x0000000427007c23 */ /* 0x004fcc0008010803 */
[----:B------:R2:W-:Y:S01]  /*7da0*/  MUFU.EX2 R200, R0 ;  /* 0x0000000000c87308 */ /* 0x0005e20000000800 */
[----:B-1----:R-:W-:-:S04]  /*7db0*/  FMNMX.FTZ R133, R133, R5, !PT ;  /* 0x0000000585857209 */ /* 0x002fc80007810000 */
[C---:B------:R-:W-:Y:S01]  /*7dc0*/  FSETP.NEU.FTZ.AND P0, PT, R133.reuse, -INF , PT ;  /* 0xff8000008500780b */ /* 0x040fe20003f1d000 */
[----:B------:R-:W-:Y:S01]  /*7dd0*/  FMUL.FTZ R5, R133, UR4 ;  /* 0x0000000485057c20 */ /* 0x000fe20008410000 */
[----:B--2---:R-:W-:-:S04]  /*7de0*/  FFMA.FTZ R0, R32, UR4, -R3 ;  /* 0x0000000420007c23 */ /* 0x004fc80008010803 */
[----:B------:R1:W-:Y:S02]  /*7df0*/  MUFU.EX2 R145, R0 ;  /* 0x0000000000917308 */ /* 0x0003e40000000800 */
[----:B-1----:R-:W-:Y:S01]  /*7e00*/  FFMA.FTZ R0, R31, UR4, -R3 ;  /* 0x000000041f007c23 */ /* 0x002fe20008010803 */
[----:B---3--:R-:W-:-:S05]  /*7e10*/  F2FP.BF16.F32.PACK_AB R31, R192, R206 ;  /* 0x000000cec01f723e */ /* 0x008fca00000010ff */
        /* <DEDUP_REMOVED lines=19> */
[----:B------:R-:W-:Y:S02]  /*7f50*/  F2FP.BF16.F32.PACK_AB R30, R204, R207 ;  /* 0x000000cfcc1e723e */ /* 0x000fe400000010ff */
[----:B--2---:R-:W-:-:S03]  /*7f60*/  F2FP.BF16.F32.PACK_AB R16, R123, R201 ;  /* 0x000000c97b10723e */ /* 0x004fc600000010ff */
[----:B------:R1:W2:Y:S02]  /*7f70*/  MUFU.EX2 R248, R0 ;  /* 0x0000000000f87308 */ /* 0x0002a40000000800 */
[----:B-1----:R-:W-:Y:S01]  /*7f80*/  FSEL R0, R5, RZ, P0 ;  /* 0x000000ff05007208 */ /* 0x002fe20000000000 */
[----:B------:R-:W-:Y:S01]  /*7f90*/  IMAD.IADD R5, R146, 0x1, R6 ;  /* 0x0000000192057824 */ /* 0x000fe200078e0206 */
[----:B--2---:R-:W-:-:S03]  /*7fa0*/  F2FP.BF16.F32.PACK_AB R18, R247, R248 ;  /* 0x000000f8f712723e */ /* 0x004fc600000010ff */
[--C-:B------:R-:W-:Y:S01]  /*7fb0*/  FFMA.FTZ R7, R59, UR4, -R0.reuse ;  /* 0x000000043b077c23 */ /* 0x100fe20008010800 */
[----:B------:R-:W1:Y:S01]  /*7fc0*/  LDSM.16.MT88.4 R12, [R5+0xc000] ;  /* 0x00c00000050c783b */ /* 0x000e620000004200 */
[--C-:B------:R-:W-:Y:S01]  /*7fd0*/  FFMA.FTZ R8, R22, UR4, -R0.reuse ;  /* 0x0000000416087c23 */ /* 0x100fe20008010800 */
[----:B------:R-:W-:Y:S01]  /*7fe0*/  F2FP.BF16.F32.PACK_AB R22, R250, R196 ;  /* 0x000000c4fa16723e */ /* 0x000fe200000010ff */
[----:B------:R2:W-:Y:S01]  /*7ff0*/  MUFU.EX2 R185, R7 ;  /* 0x0000000700b97308 */ /* 0x0005e20000000800 */
[----:B------:R-:W-:Y:S04]  /*8000*/  LDSM.16.MT88.4 R36, [R5+0xc800] ;  /* 0x00c800000524783b */ /* 0x000fe80000004200 */
[----:B------:R-:W3:Y:S03]  /*8010*/  LDSM.16.MT88.4 R40, [R5+0xe000] ;  /* 0x00e000000528783b */ /* 0x000ee60000004200 */
[----:B------:R4:W-:Y:S01]  /*8020*/  MUFU.EX2 R246, R8 ;  /* 0x0000000800f67308 */ /* 0x0009e20000000800 */
[----:B------:R-:W-:Y:S01]  /*8030*/  LDSM.16.MT88.4 R172, [R5+0xd800] ;  /* 0x00d8000005ac783b */ /* 0x000fe20000004200 */
[----:B--2---:R-:W-:-:S06]  /*8040*/  FFMA.FTZ R7, R58, UR4, -R0 ;  /* 0x000000043a077c23 */ /* 0x004fcc0008010800 */
[----:B------:R2:W5:Y:S01]  /*8050*/  MUFU.EX2 R184, R7 ;  /* 0x0000000700b87308 */ /* 0x0005620000000800 */
[----:B----4-:R-:W4:Y:S01]  /*8060*/  LDSM.16.MT88.4 R8, [R5+0xe800] ;  /* 0x00e800000508783b */ /* 0x010f220000004200 */
[----:B-1----:R-:W-:Y:S01]  /*8070*/  HMMA.16816.F32.BF16 R44, R28, R12, RZ ;  /* 0x0000000c1c2c723c */ /* 0x002fe200000418ff */
[----:B--2---:R-:W-:Y:S01]  /*8080*/  FFMA.FTZ R7, R57, UR4, -R0 ;  /* 0x0000000439077c23 */ /* 0x004fe20008010800 */
[----:B-----5:R-:W-:-:S04]  /*8090*/  F2FP.BF16.F32.PACK_AB R25, R184, R185 ;  /* 0x000000b9b819723e */ /* 0x020fc800000010ff */
[----:B------:R1:W-:Y:S02]  /*80a0*/  MUFU.EX2 R252, R7 ;  /* 0x0000000700fc7308 */ /* 0x0003e40000000800 */
[----:B-1----:R-:W-:-:S06]  /*80b0*/  FFMA.FTZ R7, R55, UR4, -R0 ;  /* 0x0000000437077c23 */ /* 0x002fcc0008010800 */
[----:B------:R1:W2:Y:S02]  /*80c0*/  MUFU.EX2 R194, R7 ;  /* 0x0000000700c27308 */ /* 0x0002a40000000800 */
[----:B-1----:R-:W-:Y:S01]  /*80d0*/  FFMA.FTZ R7, R52, UR4, -R0 ;  /* 0x0000000434077c23 */ /* 0x002fe20008010800 */
[----:B--2---:R-:W-:-:S05]  /*80e0*/  F2FP.BF16.F32.PACK_AB R27, R194, R252 ;  /* 0x000000fcc21b723e */ /* 0x004fca00000010ff */
[----:B------:R1:W-:Y:S02]  /*80f0*/  MUFU.EX2 R202, R7 ;  /* 0x0000000700ca7308 */ /* 0x0003e40000000800 */
[C---:B------:R-:W-:Y:S08]  /*8100*/  HMMA.16816.F32.BF16 R32, R24.reuse, R12, RZ ;  /* 0x0000000c1820723c */ /* 0x040ff000000418ff */
[----:B------:R-:W-:Y:S01]  /*8110*/  HMMA.16816.F32.BF16 R56, R24, R14, RZ ;  /* 0x0000000e1838723c */ /* 0x000fe200000418ff */
[----:B-1----:R-:W-:-:S07]  /*8120*/  FFMA.FTZ R7, R50, UR4, -R0 ;  /* 0x0000000432077c23 */ /* 0x002fce0008010800 */
[----:B------:R-:W-:Y:S01]  /*8130*/  HMMA.16816.F32.BF16 R48, R28, R14, RZ ;  /* 0x0000000e1c30723c */ /* 0x000fe200000418ff */
[----:B------:R1:W2:Y:S07]  /*8140*/  MUFU.EX2 R144, R7 ;  /* 0x0000000700907308 */ /* 0x0002ae0000000800 */
[C---:B---3--:R-:W-:Y:S08]  /*8150*/  HMMA.16816.F32.BF16 R12, R24.reuse, R40, RZ ;  /* 0x00000028180c723c */ /* 0x048ff000000418ff */
[----:B------:R-:W-:Y:S01]  /*8160*/  HMMA.16816.F32.BF16 R52, R24, R42, RZ ;  /* 0x0000002a1834723c */ /* 0x000fe200000418ff */
[----:B-1----:R-:W-:Y:S01]  /*8170*/  FFMA.FTZ R7, R21, UR4, -R0 ;  /* 0x0000000415077c23 */ /* 0x002fe20008010800 */
[----:B--2---:R-:W-:-:S02]  /*8180*/  F2FP.BF16.F32.PACK_AB R17, R144, R202 ;  /* 0x000000ca9011723e */ /* 0x004fc400000010ff */
[----:B------:R-:W-:Y:S01]  /*8190*/  F2FP.BF16.F32.PACK_AB R21, R145, R200 ;  /* 0x000000c89115723e */ /* 0x000fe200000010ff */
[----:B------:R1:W2:Y:S06]  /*81a0*/  MUFU.EX2 R245, R7 ;  /* 0x0000000700f57308 */ /* 0x0002ac0000000800 */
[----:B------:R-:W-:Y:S08]  /*81b0*/  HMMA.16816.F32.BF16 R160, R20, R36, R44 ;  /* 0x0000002414a0723c */ /* 0x000ff0000004182c */
[----:B------:R-:W-:Y:S01]  /*81c0*/  HMMA.16816.F32.BF16 R44, R28, R40, RZ ;  /* 0x000000281c2c723c */ /* 0x000fe200000418ff */
[----:B-1----:R-:W-:Y:S01]  /*81d0*/  FFMA.FTZ R7, R64, UR4, -R4 ;  /* 0x0000000440077c23 */ /* 0x002fe20008010804 */
[----:B--2---:R-:W-:-:S03]  /*81e0*/  F2FP.BF16.F32.PACK_AB R19, R246, R245 ;  /* 0x000000f5f613723e */ /* 0x004fc600000010ff */
[----:B------:R1:W-:Y:S03]  /*81f0*/  MUFU.EX2 R234, R7 ;  /* 0x0000000700ea7308 */ /* 0x0003e60000000800 */
[----:B------:R-:W-:Y:S08]  /*8200*/  HMMA.16816.F32.BF16 R40, R28, R42, RZ ;  /* 0x0000002a1c28723c */ /* 0x000ff000000418ff */
[----:B------:R-:W-:Y:S01]  /*8210*/  HMMA.16816.F32.BF16 R164, R16, R36, R32 ;  /* 0x0000002410a4723c */ /* 0x000fe20000041820 */
[----:B------:R-:W2:Y:S01]  /*8220*/  LDSM.16.MT88.4 R32, [R6+0xc000] ;  /* 0x00c000000620783b */ /* 0x000ea20000004200 */
[----:B-1----:R-:W-:-:S06]  /*8230*/  FFMA.FTZ R7, R65, UR4, -R4 ;  /* 0x0000000441077c23 */ /* 0x002fcc0008010804 */
[-C--:B------:R-:W-:Y:S01]  /*8240*/  HMMA.16816.F32.BF16 R168, R16, R38.reuse, R56 ;  /* 0x0000002610a8723c */ /* 0x080fe20000041838 */
[----:B------:R1:W3:Y:S07]  /*8250*/  MUFU.EX2 R243, R7 ;  /* 0x0000000700f37308 */ /* 0x0002ee0000000800 */
[C---:B------:R-:W-:Y:S01]  /*8260*/  HMMA.16816.F32.BF16 R84, R20.reuse, R38, R48 ;  /* 0x000000261454723c */ /* 0x040fe20000041830 */
[----:B------:R-:W5:Y:S07]  /*8270*/  LDSM.16.MT88.4 R36, [R6+0xc800] ;  /* 0x00c800000624783b */ /* 0x000f6e0000004200 */
[----:B----4-:R-:W-:Y:S01]  /*8280*/  HMMA.16816.F32.BF16 R92, R20, R8, R44 ;  /* 0x00000008145c723c */ /* 0x010fe2000004182c */
[----:B-1----:R-:W-:-:S04]  /*8290*/  FFMA.FTZ R7, R67, UR4, -R4 ;  /* 0x0000000443077c23 */ /* 0x002fc80008010804 */
[----:B------:R1:W-:Y:S03]  /*82a0*/  MUFU.EX2 R242, R7 ;  /* 0x0000000700f27308 */ /* 0x0003e60000000800 */
[C---:B------:R-:W-:Y:S01]  /*82b0*/  HMMA.16816.F32.BF16 R88, R16.reuse, R8, R12 ;  /* 0x000000081058723c */ /* 0x040fe2000004180c */
[----:B------:R-:W4:Y:S07]  /*82c0*/  LDSM.16.MT88.4 R12, [R6+0xe000] ;  /* 0x00e00000060c783b */ /* 0x000f2e0000004200 */
[----:B------:R-:W-:Y:S01]  /*82d0*/  HMMA.16816.F32.BF16 R96, R16, R10, R52 ;  /* 0x0000000a1060723c */ /* 0x000fe20000041834 */
[----:B-1----:R-:W-:-:S07]  /*82e0*/  FFMA.FTZ R7, R68, UR4, -R4 ;  /* 0x0000000444077c23 */ /* 0x002fce0008010804 */
[----:B------:R-:W-:Y:S01]  /*82f0*/  HMMA.16816.F32.BF16 R100, R20, R10, R40 ;  /* 0x0000000a1464723c */ /* 0x000fe20000041828 */
[----:B------:R1:W-:Y:S07]  /*8300*/  MUFU.EX2 R244, R7 ;  /* 0x0000000700f47308 */ /* 0x0003ee0000000800 */
[-C--:B--2---:R-:W-:Y:S08]  /*8310*/  HMMA.16816.F32.BF16 R8, R24, R32.reuse, RZ ;  /* 0x000000201808723c */ /* 0x084ff000000418ff */
[----:B------:R-:W-:Y:S01]  /*8320*/  HMMA.16816.F32.BF16 R40, R28, R32, RZ ;  /* 0x000000201c28723c */ /* 0x000fe200000418ff */
[----:B-1----:R-:W-:-:S04]  /*8330*/  FFMA.FTZ R7, R62, UR4, -R3 ;  /* 0x000000043e077c23 */ /* 0x002fc80008010803 */
[----:B------:R1:W-:Y:S03]  /*8340*/  MUFU.EX2 R227, R7 ;  /* 0x0000000700e37308 */ /* 0x0003e60000000800 */
[-C--:B------:R-:W-:Y:S08]  /*8350*/  HMMA.16816.F32.BF16 R44, R24, R34.reuse, RZ ;  /* 0x00000022182c723c */ /* 0x080ff000000418ff */
[----:B------:R-:W-:Y:S01]  /*8360*/  HMMA.16816.F32.BF16 R32, R28, R34, RZ ;  /* 0x000000221c20723c */ /* 0x000fe200000418ff */
[----:B-1----:R-:W-:-:S07]  /*8370*/  FFMA.FTZ R7, R60, UR4, -R3 ;  /* 0x000000043c077c23 */ /* 0x002fce0008010803 */
[-C--:B-----5:R-:W-:Y:S01]  /*8380*/  HMMA.16816.F32.BF16 R72, R16, R36.reuse, R8 ;  /* 0x000000241048723c */ /* 0x0a0fe20000041808 */
[----:B------:R-:W1:Y:S01]  /*8390*/  LDSM.16.MT88.4 R8, [R6+0xe800] ;  /* 0x00e800000608783b */ /* 0x000e620000004200 */
[----:B------:R2:W5:Y:S06]  /*83a0*/  MUFU.EX2 R226, R7 ;  /* 0x0000000700e27308 */ /* 0x00056c0000000800 */
[----:B------:R-:W-:Y:S08]  /*83b0*/  HMMA.16816.F32.BF16 R76, R20, R36, R40 ;  /* 0x00000024144c723c */ /* 0x000ff00000041828 */
[----:B------:R-:W-:Y:S01]  /*83c0*/  HMMA.16816.F32.BF16 R68, R16, R38, R44 ;  /* 0x000000261044723c */ /* 0x000fe2000004182c */
[----:B--2---:R-:W-:-:S04]  /*83d0*/  FFMA.FTZ R7, R61, UR4, -R3 ;  /* 0x000000043d077c23 */ /* 0x004fc80008010803 */
[----:B------:R2:W-:Y:S03]  /*83e0*/  MUFU.EX2 R225, R7 ;  /* 0x0000000700e17308 */ /* 0x0005e60000000800 */
[----:B----4-:R-:W-:Y:S08]  /*83f0*/  HMMA.16816.F32.BF16 R44, R28, R12, RZ ;  /* 0x0000000c1c2c723c */ /* 0x010ff000000418ff */
[----:B------:R-:W-:Y:S01]  /*8400*/  HMMA.16816.F32.BF16 R40, R24, R14, RZ ;  /* 0x0000000e1828723c */ /* 0x000fe200000418ff */
[----:B--2---:R-:W-:-:S07]  /*8410*/  FFMA.FTZ R7, R66, UR4, -R3 ;  /* 0x0000000442077c23 */ /* 0x004fce0008010803 */
[----:B------:R-:W-:Y:S01]  /*8420*/  HMMA.16816.F32.BF16 R64, R20, R38, R32 ;  /* 0x000000261440723c */ /* 0x000fe20000041820 */
[----:B------:R-:W2:Y:S01]  /*8430*/  LDSM.16.MT88.4 R32, [R5+0xd000] ;  /* 0x00d000000520783b */ /* 0x000ea20000004200 */
[----:B------:R4:W5:Y:S06]  /*8440*/  MUFU.EX2 R224, R7 ;  /* 0x0000000700e07308 */ /* 0x00096c0000000800 */
[----:B------:R-:W-:Y:S08]  /*8450*/  HMMA.16816.F32.BF16 R36, R24, R12, RZ ;  /* 0x0000000c1824723c */ /* 0x000ff000000418ff */
[----:B------:R-:W-:Y:S01]  /*8460*/  HMMA.16816.F32.BF16 R12, R28, R14, RZ ;  /* 0x0000000e1c0c723c */ /* 0x000fe200000418ff */
[----:B----4-:R-:W-:-:S04]  /*8470*/  FFMA.FTZ R7, R82, UR4, -R2 ;  /* 0x0000000452077c23 */ /* 0x010fc80008010802 */
[----:B------:R4:W-:Y:S03]  /*8480*/  MUFU.EX2 R220, R7 ;  /* 0x0000000700dc7308 */ /* 0x0009e60000000800 */
[-C--:B-1----:R-:W-:Y:S08]  /*8490*/  HMMA.16816.F32.BF16 R56, R20, R8.reuse, R44 ;  /* 0x000000081438723c */ /* 0x082ff0000004182c */
[----:B------:R-:W-:Y:S01]  /*84a0*/  HMMA.16816.F32.BF16 R52, R16, R8, R36 ;  /* 0x000000081034723c */ /* 0x000fe20000041824 */
[----:B------:R-:W1:Y:S01]  /*84b0*/  LDSM.16.MT88.4 R36, [R5+0xf000] ;  /* 0x00f000000524783b */ /* 0x000e620000004200 */
[----:B----4-:R-:W-:-:S06]  /*84c0*/  FFMA.FTZ R7, R81, UR4, -R2 ;  /* 0x0000000451077c23 */ /* 0x010fcc0008010802 */
[-C--:B------:R-:W-:Y:S01]  /*84d0*/  HMMA.16816.F32.BF16 R48, R16, R10.reuse, R40 ;  /* 0x0000000a1030723c */ /* 0x080fe20000041828 */
[----:B------:R-:W4:Y:S01]  /*84e0*/  LDSM.16.MT88.4 R40, [R6+0xd000] ;  /* 0x00d000000628783b */ /* 0x000f220000004200 */
[----:B------:R2:W2:Y:S06]  /*84f0*/  MUFU.EX2 R222, R7 ;  /* 0x0000000700de7308 */ /* 0x0004ac0000000800 */
[----:B------:R-:W-:Y:S01]  /*8500*/  HMMA.16816.F32.BF16 R44, R20, R10, R12 ;  /* 0x0000000a142c723c */ /* 0x000fe2000004180c */
[----:B---3--:R-:W-:Y:S02]  /*8510*/  F2FP.BF16.F32.PACK_AB R12, R243, R234 ;  /* 0x000000eaf30c723e */ /* 0x008fe400000010ff */
[----:B-----5:R-:W-:-:S02]  /*8520*/  F2FP.BF16.F32.PACK_AB R13, R226, R227 ;  /* 0x000000e3e20d723e */ /* 0x020fc400000010ff */
[----:B------:R-:W-:Y:S02]  /*8530*/  F2FP.BF16.F32.PACK_AB R14, R244, R242 ;  /* 0x000000f2f40e723e */ /* 0x000fe400000010ff */
[----:B------:R-:W-:Y:S01]  /*8540*/  F2FP.BF16.F32.PACK_AB R15, R224, R225 ;  /* 0x000000e1e00f723e */ /* 0x000fe200000010ff */
[----:B--2---:R-:W-:Y:S01]  /*8550*/  FFMA.FTZ R7, R80, UR4, -R2 ;  /* 0x0000000450077c23 */ /* 0x004fe20008010802 */
[----:B------:R-:W-:-:S05]  /*8560*/  F2FP.BF16.F32.PACK_AB R8, R222, R220 ;  /* 0x000000dcde08723e */ /* 0x000fca00000010ff */
[C---:B------:R-:W-:Y:S01]  /*8570*/  HMMA.16816.F32.BF16 R160, R12.reuse, R32, R160 ;  /* 0x000000200ca0723c */ /* 0x040fe200000418a0 */
[----:B------:R2:W-:Y:S07]  /*8580*/  MUFU.EX2 R221, R7 ;  /* 0x0000000700dd7308 */ /* 0x0005ee0000000800 */
[----:B-1----:R-:W-:Y:S01]  /*8590*/  HMMA.16816.F32.BF16 R100, R12, R38, R100 ;  /* 0x000000260c64723c */ /* 0x002fe20000041864 */
[----:B--2---:R-:W-:-:S07]  /*85a0*/  FFMA.FTZ R7, R63, UR4, -R2 ;  /* 0x000000043f077c23 */ /* 0x004fce0008010802 */
[C---:B----4-:R-:W-:Y:S01]  /*85b0*/  HMMA.16816.F32.BF16 R76, R12.reuse, R40, R76 ;  /* 0x000000280c4c723c */ /* 0x050fe2000004184c */
[----:B------:R1:W2:Y:S07]  /*85c0*/  MUFU.EX2 R223, R7 ;  /* 0x0000000700df7308 */ /* 0x0002ae0000000800 */
[C---:B------:R-:W-:Y:S08]  /*85d0*/  HMMA.16816.F32.BF16 R60, R12.reuse, R34, R84 ;  /* 0x000000220c3c723c */ /* 0x040ff00000041854 */
[----:B------:R-:W-:Y:S01]  /*85e0*/  HMMA.16816.F32.BF16 R84, R12, R36, R92 ;  /* 0x000000240c54723c */ /* 0x000fe2000004185c */
        /* <DEDUP_REMOVED lines=19> */
[C---:B------:R-:W-:Y:S01]  /*8720*/  HMMA.16816.F32.BF16 R92, R8.reuse, R38, R96 ;  /* 0x00000026085c723c */ /* 0x040fe20000041860 */
[----:B------:R-:W4:Y:S07]  /*8730*/  LDSM.16.MT88.4 R96, [R5+0xf800] ;  /* 0x00f800000560783b */ /* 0x000f2e0000004200 */
[----:B------:R-:W-:Y:S01]  /*8740*/  HMMA.16816.F32.BF16 R72, R8, R40, R72 ;  /* 0x000000280848723c */ /* 0x000fe20000041848 */
[--C-:B-1----:R-:W-:Y:S01]  /*8750*/  FFMA.FTZ R7, R113, UR4, -R4.reuse ;  /* 0x0000000471077c23 */ /* 0x102fe20008010804 */
[----:B------:R-:W-:Y:S01]  /*8760*/  FFMA.FTZ R4, R114, UR4, -R4 ;  /* 0x0000000472047c23 */ /* 0x000fe20008010804 */
[----:B---3--:R-:W-:-:S02]  /*8770*/  F2FP.BF16.F32.PACK_AB R128, R214, R215 ;  /* 0x000000d7d680723e */ /* 0x008fc400000010ff */
[----:B------:R-:W-:Y:S03]  /*8780*/  MUFU.EX2 R213, R7 ;  /* 0x0000000700d57308 */ /* 0x000fe60000000800 */
[-C--:B------:R-:W-:Y:S05]  /*8790*/  HMMA.16816.F32.BF16 R68, R8, R42.reuse, R68 ;  /* 0x0000002a0844723c */ /* 0x080fea0000041844 */
[----:B------:R1:W3:Y:S03]  /*87a0*/  MUFU.EX2 R212, R4 ;  /* 0x0000000400d47308 */ /* 0x0002e60000000800 */
[----:B------:R-:W-:Y:S01]  /*87b0*/  HMMA.16816.F32.BF16 R40, R12, R42, R64 ;  /* 0x0000002a0c28723c */ /* 0x000fe20000041840 */
[----:B-1----:R-:W-:Y:S01]  /*87c0*/  FFMA.FTZ R4, R107, UR4, -R3 ;  /* 0x000000046b047c23 */ /* 0x002fe20008010803 */
[----:B---3--:R-:W-:-:S03]  /*87d0*/  F2FP.BF16.F32.PACK_AB R130, R212, R213 ;  /* 0x000000d5d482723e */ /* 0x008fc600000010ff */
[----:B------:R1:W-:Y:S02]  /*87e0*/  MUFU.EX2 R211, R4 ;  /* 0x0000000400d37308 */ /* 0x0003e40000000800 */
[----:B-1----:R-:W-:-:S06]  /*87f0*/  FFMA.FTZ R4, R109, UR4, -R3 ;  /* 0x000000046d047c23 */ /* 0x002fcc0008010803 */
[----:B------:R1:W3:Y:S02]  /*8800*/  MUFU.EX2 R210, R4 ;  /* 0x0000000400d27308 */ /* 0x0002e40000000800 */
[--C-:B-1----:R-:W-:Y:S01]  /*8810*/  FFMA.FTZ R4, R110, UR4, -R3.reuse ;  /* 0x000000046e047c23 */ /* 0x102fe20008010803 */
[----:B------:R-:W-:Y:S01]  /*8820*/  FFMA.FTZ R3, R112, UR4, -R3 ;  /* 0x0000000470037c23 */ /* 0x000fe20008010803 */
[----:B--2---:R-:W-:Y:S01]  /*8830*/  HMMA.16816.F32.BF16 R108, R8, R34, R48 ;  /* 0x00000022086c723c */ /* 0x004fe20000041830 */
[----:B---3--:R-:W-:-:S03]  /*8840*/  F2FP.BF16.F32.PACK_AB R129, R210, R211 ;  /* 0x000000d3d281723e */ /* 0x008fc600000010ff */
[----:B------:R-:W-:Y:S04]  /*8850*/  MUFU.EX2 R209, R4 ;  /* 0x0000000400d17308 */ /* 0x000fe80000000800 */
[----:B------:R-:W-:Y:S04]  /*8860*/  HMMA.16816.F32.BF16 R112, R8, R32, R52 ;  /* 0x000000200870723c */ /* 0x000fe80000041834 */
[----:B------:R1:W2:Y:S02]  /*8870*/  MUFU.EX2 R208, R3 ;  /* 0x0000000300d07308 */ /* 0x0002a40000000800 */
[--C-:B-1----:R-:W-:Y:S01]  /*8880*/  FFMA.FTZ R3, R83, UR4, -R2.reuse ;  /* 0x0000000453037c23 */ /* 0x102fe20008010802 */
[----:B--2---:R-:W-:Y:S01]  /*8890*/  F2FP.BF16.F32.PACK_AB R131, R208, R209 ;  /* 0x000000d1d083723e */ /* 0x004fe200000010ff */
[----:B------:R-:W-:Y:S04]  /*88a0*/  LDSM.16.MT88.4 R80, [R6+0xf800] ;  /* 0x00f800000650783b */ /* 0x000fe80000004200 */
[----:B------:R1:W-:Y:S02]  /*88b0*/  MUFU.EX2 R143, R3 ;  /* 0x00000003008f7308 */ /* 0x0003e40000000800 */
[C---:B------:R-:W-:Y:S08]  /*88c0*/  HMMA.16816.F32.BF16 R160, R128.reuse, R172, R160 ;  /* 0x000000ac80a0723c */ /* 0x040ff000000418a0 */
[----:B----4-:R-:W-:Y:S01]  /*88d0*/  HMMA.16816.F32.BF16 R84, R128, R96, R84 ;  /* 0x000000608054723c */ /* 0x010fe20000041854 */
[----:B-1----:R-:W-:-:S04]  /*88e0*/  FFMA.FTZ R3, R104, UR4, -R2 ;  /* 0x0000000468037c23 */ /* 0x002fc80008010802 */
[----:B------:R1:W-:Y:S02]  /*88f0*/  MUFU.EX2 R142, R3 ;  /* 0x00000003008e7308 */ /* 0x0003e40000000800 */
[--C-:B-1----:R-:W-:Y:S01]  /*8900*/  FFMA.FTZ R3, R106, UR4, -R2.reuse ;  /* 0x000000046a037c23 */ /* 0x102fe20008010802 */
[----:B------:R-:W-:Y:S02]  /*8910*/  FFMA.FTZ R2, R105, UR4, -R2 ;  /* 0x0000000469027c23 */ /* 0x000fe40008010802 */
[----:B------:R-:W-:Y:S03]  /*8920*/  HMMA.16816.F32.BF16 R104, R12, R34, R44 ;  /* 0x000000220c68723c */ /* 0x000fe6000004182c */
[----:B------:R1:W-:Y:S08]  /*8930*/  MUFU.EX2 R141, R3 ;  /* 0x00000003008d7308 */ /* 0x0003f00000000800 */
[----:B------:R2:W3:Y:S01]  /*8940*/  MUFU.EX2 R140, R2 ;  /* 0x00000002008c7308 */ /* 0x0004e20000000800 */
[----:B-1----:R-:W-:-:S02]  /*8950*/  IMAD.MOV.U32 R3, RZ, RZ, R145 ;  /* 0x000000ffff037224 */ /* 0x002fc400078e0091 */
[--C-:B--2---:R-:W-:Y:S01]  /*8960*/  FFMA.FTZ R2, R118, UR4, -R0.reuse ;  /* 0x0000000476027c23 */ /* 0x104fe20008010800 */
[----:B---3--:R-:W-:Y:S01]  /*8970*/  F2FP.BF16.F32.PACK_AB R126, R140, R141 ;  /* 0x0000008d8c7e723e */ /* 0x008fe200000010ff */
[----:B------:R-:W-:Y:S03]  /*8980*/  HMMA.16816.F32.BF16 R116, R12, R32, R56 ;  /* 0x000000200c74723c */ /* 0x000fe60000041838 */
[----:B------:R1:W-:Y:S02]  /*8990*/  MUFU.EX2 R139, R2 ;  /* 0x00000002008b7308 */ /* 0x0003e40000000800 */
[----:B-1----:R-:W-:Y:S01]  /*89a0*/  FFMA.FTZ R2, R120, UR4, -R0 ;  /* 0x0000000478027c23 */ /* 0x002fe20008010800 */
[----:B------:R-:W-:-:S05]  /*89b0*/  IMAD.MOV.U32 R120, RZ, RZ, R144 ;  /* 0x000000ffff787224 */ /* 0x000fca00078e0090 */
[----:B------:R1:W2:Y:S02]  /*89c0*/  MUFU.EX2 R138, R2 ;  /* 0x00000002008a7308 */ /* 0x0002a40000000800 */
[--C-:B-1----:R-:W-:Y:S01]  /*89d0*/  FFMA.FTZ R2, R121, UR4, -R0.reuse ;  /* 0x0000000479027c23 */ /* 0x102fe20008010800 */
[----:B------:R-:W-:Y:S01]  /*89e0*/  FFMA.FTZ R0, R122, UR4, -R0 ;  /* 0x000000047a007c23 */ /* 0x000fe20008010800 */
[----:B--2---:R-:W-:Y:S01]  /*89f0*/  F2FP.BF16.F32.PACK_AB R125, R138, R139 ;  /* 0x0000008b8a7d723e */ /* 0x004fe200000010ff */
[----:B------:R-:W-:-:S03]  /*8a00*/  UMOV UR4, UR15 ;  /* 0x0000000f00047c82 */ /* 0x000fc60008000000 */
[----:B------:R1:W-:Y:S08]  /*8a10*/  MUFU.EX2 R137, R2 ;  /* 0x0000000200897308 */ /* 0x0003f00000000800 */
[----:B------:R-:W2:Y:S01]  /*8a20*/  MUFU.EX2 R132, R0 ;  /* 0x0000000000847308 */ /* 0x000ea20000000800 */
[----:B-1----:R-:W-:-:S05]  /*8a30*/  IMAD.MOV.U32 R2, RZ, RZ, 0x40 ;  /* 0x00000040ff027424 */ /* 0x002fca00078e00ff */
[----:B------:R-:W-:Y:S02]  /*8a40*/  SEL R124, R2, 0xffffffc0, !P4 ;  /* 0xffffffc0027c7807 */ /* 0x000fe40006000000 */
[----:B--2---:R-:W-:-:S03]  /*8a50*/  F2FP.BF16.F32.PACK_AB R127, R132, R137 ;  /* 0x00000089847f723e */ /* 0x004fc600000010ff */
        /* <DEDUP_REMOVED lines=9> */
[----:B------:R-:W-:Y:S01]  /*8af0*/  LDSM.16.MT88.4 R4, [R2+0xc800] ;  /* 0x00c800000204783b */ /* 0x000fe20000004200 */
[----:B-1----:R-:W-:-:S03]  /*8b00*/  F2FP.BF16.F32.PACK_AB R124, R142, R143 ;  /* 0x0000008f8e7c723e */ /* 0x002fc600000010ff */
[----:B------:R-:W-:Y:S04]  /*8b10*/  LDSM.16.MT88.4 R44, [R0+0xe800] ;  /* 0x00e80000002c783b */ /* 0x000fe80000004200 */
[C---:B------:R-:W-:Y:S08]  /*8b20*/  HMMA.16816.F32.BF16 R148, R124.reuse, R156, R72 ;  /* 0x0000009c7c94723c */ /* 0x040ff00000041848 */
[----:B------:R-:W-:Y:S08]  /*8b30*/  HMMA.16816.F32.BF16 R152, R124, R158, R68 ;  /* 0x0000009e7c98723c */ /* 0x000ff00000041844 */
[----:B--2---:R-:W-:Y:S08]  /*8b40*/  HMMA.16816.F32.BF16 R64, R28, R36, RZ ;  /* 0x000000241c40723c */ /* 0x004ff000000418ff */
[----:B------:R-:W-:Y:S01]  /*8b50*/  HMMA.16816.F32.BF16 R156, R128, R158, R40 ;  /* 0x0000009e809c723c */ /* 0x000fe20000041828 */
[----:B------:R-:W1:Y:S07]  /*8b60*/  LDSM.16.MT88.4 R40, [R2+0xe800] ;  /* 0x00e800000228783b */ /* 0x000e6e0000004200 */
[----:B------:R-:W-:Y:S08]  /*8b70*/  HMMA.16816.F32.BF16 R164, R124, R172, R164 ;  /* 0x000000ac7ca4723c */ /* 0x000ff000000418a4 */
[----:B---3--:R-:W-:Y:S08]  /*8b80*/  HMMA.16816.F32.BF16 R180, R20, R32, R64 ;  /* 0x0000002014b4723c */ /* 0x008ff00000041840 */
[----:B----4-:R-:W-:Y:S08]  /*8b90*/  HMMA.16816.F32.BF16 R64, R28, R48, RZ ;  /* 0x000000301c40723c */ /* 0x010ff000000418ff */
[-C--:B------:R-:W-:Y:S08]  /*8ba0*/  HMMA.16816.F32.BF16 R168, R124, R174.reuse, R168 ;  /* 0x000000ae7ca8723c */ /* 0x080ff000000418a8 */
[----:B------:R-:W-:Y:S08]  /*8bb0*/  HMMA.16816.F32.BF16 R172, R128, R174, R60 ;  /* 0x000000ae80ac723c */ /* 0x000ff0000004183c */
[----:B------:R-:W-:Y:S08]  /*8bc0*/  HMMA.16816.F32.BF16 R60, R24, R36, RZ ;  /* 0x00000024183c723c */ /* 0x000ff000000418ff */
[-C--:B------:R-:W-:Y:S08]  /*8bd0*/  HMMA.16816.F32.BF16 R68, R128, R80.reuse, R116 ;  /* 0x000000508044723c */ /* 0x080ff00000041874 */
[C---:B------:R-:W-:Y:S08]  /*8be0*/  HMMA.16816.F32.BF16 R72, R124.reuse, R80, R112 ;  /* 0x000000507c48723c */ /* 0x040ff00000041870 */
[C---:B------:R-:W-:Y:S08]  /*8bf0*/  HMMA.16816.F32.BF16 R76, R124.reuse, R82, R108 ;  /* 0x000000527c4c723c */ /* 0x040ff0000004186c */
[C---:B------:R-:W-:Y:S08]  /*8c00*/  HMMA.16816.F32.BF16 R88, R124.reuse, R96, R88 ;  /* 0x000000607c58723c */ /* 0x040ff00000041858 */
[----:B------:R-:W-:Y:S08]  /*8c10*/  HMMA.16816.F32.BF16 R92, R124, R98, R92 ;  /* 0x000000627c5c723c */ /* 0x000ff0000004185c */
[----:B------:R-:W-:Y:S08]  /*8c20*/  HMMA.16816.F32.BF16 R80, R128, R82, R104 ;  /* 0x000000528050723c */ /* 0x000ff00000041868 */
[----:B-----5:R-:W-:Y:S08]  /*8c30*/  HMMA.16816.F32.BF16 R112, R28, R56, RZ ;  /* 0x000000381c70723c */ /* 0x020ff000000418ff */
        /* <DEDUP_REMOVED lines=8> */
[----:B------:R-:W-:Y:S01]  /*8cc0*/  FADD.FTZ R33, R187, R186 ;  /* 0x000000babb217221 */ /* 0x000fe20000010000 */
[----:B------:R-:W-:-:S06]  /*8cd0*/  FADD.FTZ R32, R189, R188 ;  /* 0x000000bcbd207221 */ /* 0x000fcc0000010000 */
[----:B------:R-:W-:Y:S01]  /*8ce0*/  HMMA.16816.F32.BF16 R60, R24, R48, RZ ;  /* 0x00000030183c723c */ /* 0x000fe200000418ff */
[----:B------:R-:W-:Y:S02]  /*8cf0*/  IMAD.MOV.U32 R49, RZ, RZ, R197 ;  /* 0x000000ffff317224 */ /* 0x000fe400078e00c5 */
[----:B------:R-:W-:-:S05]  /*8d00*/  IMAD.MOV.U32 R48, RZ, RZ, R196 ;  /* 0x000000ffff307224 */ /* 0x000fca00078e00c4 */
[C---:B------:R-:W-:Y:S08]  /*8d10*/  HMMA.16816.F32.BF16 R196, R20.reuse, R4, R112 ;  /* 0x0000000414c4723c */ /* 0x040ff00000041870 */
[-C--:B------:R-:W-:Y:S08]  /*8d20*/  HMMA.16816.F32.BF16 R112, R20, R44.reuse, R104 ;  /* 0x0000002c1470723c */ /* 0x080ff00000041868 */
[----:B------:R-:W-:Y:S01]  /*8d30*/  HMMA.16816.F32.BF16 R104, R16, R44, R100 ;  /* 0x0000002c1068723c */ /* 0x000fe20000041864 */
[----:B------:R-:W-:-:S02]  /*8d40*/  IMAD.MOV.U32 R45, RZ, RZ, R120 ;  /* 0x000000ffff2d7224 */ /* 0x000fc400078e0078 */
        /* <DEDUP_REMOVED lines=9> */
[----:B------:R-:W-:-:S02]  /*8de0*/  IMAD.MOV.U32 R41, RZ, RZ, R3 ;  /* 0x000000ffff297224 */ /* 0x000fc400078e0003 */
[----:B------:R-:W-:Y:S02]  /*8df0*/  FADD.FTZ R3, R191, R190 ;  /* 0x000000bebf037221 */ /* 0x000fe40000010000 */
[----:B------:R-:W-:Y:S02]  /*8e00*/  LDSM.16.MT88.4 R188, [R0+0xd800] ;  /* 0x00d8000000bc783b */ /* 0x000fe40000004200 */
        /* <DEDUP_REMOVED lines=25> */
[----:B--2---:R-:W-:Y:S01]  /*8fa0*/  HMMA.16816.F32.BF16 R200, R8, R22, R64 ;  /* 0x0000001608c8723c */ /* 0x004fe20000041840 */
[----:B------:R-:W-:-:S02]  /*8fb0*/  IMAD.MOV.U32 R64, RZ, RZ, R207 ;  /* 0x000000ffff407224 */ /* 0x000fc400078e00cf */
[----:B------:R-:W-:Y:S02]  /*8fc0*/  IMAD.MOV.U32 R65, RZ, RZ, R206 ;  /* 0x000000ffff417224 */ /* 0x000fe400078e00ce */
[----:B------:R-:W-:Y:S02]  /*8fd0*/  IMAD.MOV.U32 R66, RZ, RZ, R205 ;  /* 0x000000ffff427224 */ /* 0x000fe400078e00cd */
[----:B------:R-:W-:Y:S01]  /*8fe0*/  FADD.FTZ R3, R64, R3 ;  /* 0x0000000340037221 */ /* 0x000fe20000010000 */
[----:B------:R-:W-:Y:S01]  /*8ff0*/  IMAD.MOV.U32 R67, RZ, RZ, R204 ;  /* 0x000000ffff437224 */ /* 0x000fe200078e00cc */
[----:B------:R-:W-:Y:S01]  /*9000*/  HMMA.16816.F32.BF16 R192, R8, R20, R108 ;  /* 0x0000001408c0723c */ /* 0x000fe2000004186c */
[----:B------:R-:W2:Y:S02]  /*9010*/  LDSM.16.MT88.4 R204, [R2+0xd800] ;  /* 0x00d8000002cc783b */ /* 0x000ea40000004200 */
[----:B------:R-:W-:-:S04]  /*9020*/  FADD.FTZ R3, R67, R3 ;  /* 0x0000000343037221 */ /* 0x000fc80000010000 */
[----:B------:R-:W-:Y:S01]  /*9030*/  FADD.FTZ R3, R47, R3 ;  /* 0x000000032f037221 */ /* 0x000fe20000010000 */
[----:B---3--:R-:W-:Y:S03]  /*9040*/  HMMA.16816.F32.BF16 R104, R8, R16, R104 ;  /* 0x000000100868723c */ /* 0x008fe60000041868 */
[----:B------:R-:W-:-:S05]  /*9050*/  FADD.FTZ R3, R35, R3 ;  /* 0x0000000323037221 */ /* 0x000fca0000010000 */
[----:B------:R-:W-:Y:S08]  /*9060*/  HMMA.16816.F32.BF16 R108, R8, R18, R60 ;  /* 0x00000012086c723c */ /* 0x000ff0000004183c */
[----:B------:R-:W-:Y:S01]  /*9070*/  HMMA.16816.F32.BF16 R100, R12, R16, R112 ;  /* 0x000000100c64723c */ /* 0x000fe20000041870 */
[----:B------:R3:W4:Y:S07]  /*9080*/  LDSM.16.MT88.4 R112, [R0+0xf800] ;  /* 0x00f800000070783b */ /* 0x00072e0000004200 */
[C---:B-1----:R-:W-:Y:S08]  /*9090*/  HMMA.16816.F32.BF16 R120, R8.reuse, R4, R120 ;  /* 0x000000040878723c */ /* 0x042ff00000041878 */
[----:B------:R-:W-:Y:S01]  /*90a0*/  HMMA.16816.F32.BF16 R24, R8, R6, R24 ;  /* 0x000000060818723c */ /* 0x000fe20000041818 */
[----:B------:R1:W5:Y:S07]  /*90b0*/  LDSM.16.MT88.4 R8, [R2+0xf800] ;  /* 0x00f800000208783b */ /* 0x00036e0000004200 */
[----:B------:R-:W-:Y:S01]  /*90c0*/  HMMA.16816.F32.BF16 R116, R12, R4, R116 ;  /* 0x000000040c74723c */ /* 0x000fe20000041874 */
[----:B---3--:R-:W-:Y:S01]  /*90d0*/  FADD.FTZ R0, R66, R33 ;  /* 0x0000002142007221 */ /* 0x008fe20000010000 */
[----:B------:R-:W-:Y:S01]  /*90e0*/  FADD.FTZ R4, R252, R40 ;  /* 0x00000028fc047221 */ /* 0x000fe20000010000 */
[----:B------:R-:W-:-:S02]  /*90f0*/  FADD.FTZ R5, R48, R3 ;  /* 0x0000000330057221 */ /* 0x000fc40000010000 */
[----:B------:R-:W-:Y:S01]  /*9100*/  FADD.FTZ R0, R43, R0 ;  /* 0x000000002b007221 */ /* 0x000fe20000010000 */
[----:B------:R-:W-:Y:S02]  /*9110*/  FADD.FTZ R4, R46, R4 ;  /* 0x000000042e047221 */ /* 0x000fe40000010000 */
[----:B------:R-:W-:Y:S01]  /*9120*/  HMMA.16816.F32.BF16 R196, R12, R20, R196 ;  /* 0x000000140cc4723c */ /* 0x000fe200000418c4 */
[----:B------:R-:W-:Y:S01]  /*9130*/  FADD.FTZ R0, R51, R0 ;  /* 0x0000000033007221 */ /* 0x000fe20000010000 */
[----:B------:R-:W-:-:S03]  /*9140*/  FADD.FTZ R4, R34, R4 ;  /* 0x0000000422047221 */ /* 0x000fc60000010000 */
[----:B------:R-:W-:Y:S01]  /*9150*/  FADD.FTZ R0, R44, R0 ;  /* 0x000000002c007221 */ /* 0x000fe20000010000 */
[----:B------:R-:W-:Y:S01]  /*9160*/  FADD.FTZ R4, R45, R4 ;  /* 0x000000042d047221 */ /* 0x000fe20000010000 */
[----:B-1----:R-:W-:Y:S01]  /*9170*/  FADD.FTZ R2, R65, R32 ;  /* 0x0000002041027221 */ /* 0x002fe20000010000 */
[----:B------:R-:W-:Y:S03]  /*9180*/  HMMA.16816.F32.BF16 R56, R12, R22, R56 ;  /* 0x000000160c38723c */ /* 0x000fe60000041838 */
[----:B------:R-:W-:-:S04]  /*9190*/  FADD.FTZ R2, R42, R2 ;  /* 0x000000022a027221 */ /* 0x000fc80000010000 */
[----:B------:R-:W-:Y:S01]  /*91a0*/  FADD.FTZ R2, R50, R2 ;  /* 0x0000000232027221 */ /* 0x000fe20000010000 */
[----:B------:R-:W-:Y:S03]  /*91b0*/  HMMA.16816.F32.BF16 R52, R12, R18, R52 ;  /* 0x000000120c34723c */ /* 0x000fe60000041834 */
[----:B------:R-:W-:-:S04]  /*91c0*/  FADD.FTZ R2, R41, R2 ;  /* 0x0000000229027221 */ /* 0x000fc80000010000 */
        /* <DEDUP_REMOVED lines=41> */
[----:B------:R1:W-:Y:S04]  /*9460*/  STL [R1+0xa0], R4 ;  /* 0x0000a00401007387 */ /* 0x0003e80000100800 */
[----:B------:R1:W-:Y:S03]  /*9470*/  STL [R1+0x9c], R3 ;  /* 0x00009c0301007387 */ /* 0x0003e60000100800 */
[C---:B------:R-:W-:Y:S01]  /*9480*/  HMMA.16816.F32.BF16 R184, R124.reuse, R190, R184 ;  /* 0x000000be7cb8723c */ /* 0x040fe200000418b8 */
[----:B------:R1:W-:Y:S04]  /*9490*/  STL [R1+0xa8], R2 ;  /* 0x0000a80201007387 */ /* 0x0003e80000100800 */
[----:B------:R1:W-:Y:S03]  /*94a0*/  STL [R1+0xa4], R0 ;  /* 0x0000a40001007387 */ /* 0x0003e60000100800 */
[C---:B--2---:R-:W-:Y:S08]  /*94b0*/  HMMA.16816.F32.BF16 R192, R124.reuse, R204, R192 ;  /* 0x000000cc7cc0723c */ /* 0x044ff000000418c0 */
[C---:B------:R-:W-:Y:S08]  /*94c0*/  HMMA.16816.F32.BF16 R200, R124.reuse, R206, R200 ;  /* 0x000000ce7cc8723c */ /* 0x040ff000000418c8 */
[C---:B----4-:R-:W-:Y:S08]  /*94d0*/  HMMA.16816.F32.BF16 R104, R124.reuse, R112, R104 ;  /* 0x000000707c68723c */ /* 0x050ff00000041868 */
[----:B------:R-:W-:Y:S08]  /*94e0*/  HMMA.16816.F32.BF16 R108, R124, R114, R108 ;  /* 0x000000727c6c723c */ /* 0x000ff0000004186c */
[C---:B------:R-:W-:Y:S08]  /*94f0*/  HMMA.16816.F32.BF16 R180, R128.reuse, R188, R180 ;  /* 0x000000bc80b4723c */ /* 0x040ff000000418b4 */
[C---:B------:R-:W-:Y:S08]  /*9500*/  HMMA.16816.F32.BF16 R100, R128.reuse, R112, R100 ;  /* 0x000000708064723c */ /* 0x040ff00000041864 */
[----:B------:R-:W-:Y:S08]  /*9510*/  HMMA.16816.F32.BF16 R196, R128, R204, R196 ;  /* 0x000000cc80c4723c */ /* 0x000ff000000418c4 */
[----:B-----5:R-:W-:Y:S08]  /*9520*/  HMMA.16816.F32.BF16 R120, R124, R8, R120 ;  /* 0x000000087c78723c */ /* 0x020ff00000041878 */
        /* <DEDUP_REMOVED lines=15> */
[----:B------:R-:W5:Y:S04]  /*9620*/  LDL R48, [R1+0xac] ;  /* 0x0000ac0001307983 */ /* 0x000f680000100800 */
        /* <DEDUP_REMOVED lines=26> */
[----:B------:R-:W-:Y:S01]  /*97d0*/  LEA R6, P6, R7, R35, 0x1 ;  /* 0x0000002307067211 */ /* 0x000fe200078c08ff */
[----:B------:R-:W-:Y:S01]  /*97e0*/  UIADD3 UR4, UPT, UPT, UR22, -0x2, URZ ;  /* 0xfffffffe16047890 */ /* 0x000fe2000fffe0ff */
[----:B----4-:R-:W-:Y:S01]  /*97f0*/  LEA.HI.X R9, R2, R45, R0, 0x7, P0 ;  /* 0x0000002d02097211 */ /* 0x010fe200000f3c00 */
[----:B------:R-:W-:Y:S01]  /*9800*/  IMAD.U32 R0, RZ, RZ, UR7 ;  /* 0x00000007ff007e24 */ /* 0x000fe2000f8e00ff */
[----:B------:R-:W-:Y:S01]  /*9810*/  LEA R4, P5, R5, R35, 0x1 ;  /* 0x0000002305047211 */ /* 0x000fe200078a08ff */
[----:B------:R-:W-:Y:S01]  /*9820*/  UISETP.GT.U32.AND UP0, UPT, UR4, UR19, UPT ;  /* 0x000000130400728c */ /* 0x000fe2000bf04070 */
[----:B------:R-:W-:Y:S01]  /*9830*/  LEA.HI.X R7, R7, R45, R3, 0x1, P6 ;  /* 0x0000002d07077211 */ /* 0x000fe200030f0c03 */
[----:B------:R-:W-:Y:S01]  /*9840*/  @!PT LDS RZ, [RZ] ;  /* 0x00000000fffff984 */ /* 0x000fe20000000800 */
[----:B------:R-:W-:Y:S01]  /*9850*/  @!PT LDS RZ, [RZ] ;  /* 0x00000000fffff984 */ /* 0x000fe20000000800 */
[----:B------:R-:W-:Y:S01]  /*9860*/  @!PT LDS RZ, [RZ] ;  /* 0x00000000fffff984 */ /* 0x000fe20000000800 */
[----:B------:R-:W-:Y:S01]  /*9870*/  @!P2 LDGSTS.E.BYPASS.LTC128B.128 [R236+0xc000], desc[UR28][R8.64] ;  /* 0x0c00000008ecafae */ /* 0x000fe2000b981a1c */
[----:B------:R-:W-:Y:S02]  /*9880*/  LEA R2, P0, R11, R35, 0x1 ;  /* 0x000000230b027211 */ /* 0x000fe400078008ff */
[----:B------:R-:W-:Y:S01]  /*9890*/  LEA.HI.X R5, R5, R45, R0, 0x1, P5 ;  /* 0x0000002d05057211 */ /* 0x000fe200028f0c00 */
[----:B------:R-:W-:Y:S01]  /*98a0*/  @P2 STS.128 [R236+0xc000], RZ ;  /* 0x00c000ffec002388 */ /* 0x000fe20000000c00 */
[----:B-----5:R-:W-:Y:S01]  /*98b0*/  LOP3.LUT R10, R44, R251, RZ, 0xfc, !PT ;  /* 0x000000fb2c0a7212 */ /* 0x020fe200078efcff */
[----:B------:R-:W-:Y:S01]  /*98c0*/  IMAD.MOV.U32 R139, RZ, RZ, R41 ;  /* 0x000000ffff8b7224 */ /* 0x000fe200078e0029 */
[----:B------:R-:W-:Y:S01]  /*98d0*/  LEA.HI.X R3, R11, R45, R12, 0x1, P0 ;  /* 0x0000002d0b037211 */ /* 0x000fe200000f0c0c */
[----:B------:R-:W-:Y:S01]  /*98e0*/  @!PT LDS RZ, [RZ] ;  /* 0x00000000fffff984 */ /* 0x000fe20000000800 */
[----:B------:R-:W-:Y:S01]  /*98f0*/  @!PT LDS RZ, [RZ] ;  /* 0x00000000fffff984 */ /* 0x000fe20000000800 */
[----:B------:R-:W-:Y:S01]  /*9900*/  @!PT LDS RZ, [RZ] ;  /* 0x00000000fffff984 */ /* 0x000fe20000000800 */
[----:B------:R1:W-:Y:S01]  /*9910*/  @!P1 LDGSTS.E.BYPASS.LTC128B.128 [R236+0xe000], desc[UR28][R8.64+0x80] ;  /* 0x0e00008008ec9fae */ /* 0x0003e2000b981a1c */
[----:B------:R-:W-:Y:S01]  /*9920*/  LEA R234, R10, UR5, 0x1 ;  /* 0x000000050aea7c11 */ /* 0x000fe2000f8e08ff */
[----:B------:R-:W-:-:S02]  /*9930*/  IMAD.MOV.U32 R45, RZ, RZ, 0x20 ;  /* 0x00000020ff2d7424 */ /* 0x000fc400078e00ff */
[----:B------:R-:W-:Y:S01]  /*9940*/  @P1 STS.128 [R236+0xe000], RZ ;  /* 0x00e000ffec001388 */ /* 0x000fe20000000c00 */
[----:B------:R-:W-:Y:S02]  /*9950*/  IMAD.MOV.U32 R243, RZ, RZ, R48 ;  /* 0x000000fffff37224 */ /* 0x000fe400078e0030 */
[----:B------:R-:W-:Y:S01]  /*9960*/  SEL R0, R45, 0xffffffe0, !P3 ;  /* 0xffffffe02d007807 */ /* 0x000fe20005800000 */
[----:B------:R-:W-:Y:S01]  /*9970*/  @!PT LDS RZ, [RZ] ;  /* 0x00000000fffff984 */ /* 0x000fe20000000800 */
[----:B------:R-:W-:Y:S01]  /*9980*/  @!PT LDS RZ, [RZ] ;  /* 0x00000000fffff984 */ /* 0x000fe20000000800 */
[----:B------:R-:W-:Y:S01]  /*9990*/  @!PT LDS RZ, [RZ] ;  /* 0x00000000fffff984 */ /* 0x000fe20000000800 */
[----:B------:R-:W-:Y:S01]  /*99a0*/  @!P2 LDGSTS.E.BYPASS.LTC128B.128 [R236+0xc800], desc[UR28][R6.64] ;  /* 0x0c80000006ecafae */ /* 0x000fe2000b981a1c */
[----:B------:R-:W-:-:S03]  /*99b0*/  IMAD.MOV.U32 R252, RZ, RZ, R49 ;  /* 0x000000fffffc7224 */ /* 0x000fc600078e0031 */
[----:B------:R-:W-:Y:S01]  /*99c0*/  @P2 STS.128 [R236+0xc800], RZ ;  /* 0x00c800ffec002388 */ /* 0x000fe20000000c00 */
[----:B------:R-:W-:Y:S02]  /*99d0*/  IMAD.IADD R0, R235, 0x1, R0 ;  /* 0x00000001eb007824 */ /* 0x000fe400078e0200 */
[--C-:B------:R-:W-:Y:S01]  /*99e0*/  IMAD.IADD R252, R252, 0x1, R234.reuse ;  /* 0x00000001fcfc7824 */ /* 0x100fe200078e02ea */
        /* <DEDUP_REMOVED lines=29> */
[----:B------:R-:W-:Y:S01]  /*9bc0*/  LDSM.16.M88.4 R20, [R0+0x8000] ;  /* 0x008000000014783b */ /* 0x000fe20000000200 */
[----:B--2---:R-:W-:-:S03]  /*9bd0*/  IMAD.IADD R2, R139, 0x1, R234 ;  /* 0x000000018b027824 */ /* 0x004fc600078e02ea */
[----:B------:R-:W-:Y:S04]  /*9be0*/  LDSM.16.M88.4 R24, [R235+0x9800] ;  /* 0x00980000eb18783b */ /* 0x000fe80000000200 */
[----:B------:R-:W2:Y:S04]  /*9bf0*/  LDSM.16.M88.4 R4, [R2+0x2000] ;  /* 0x002000000204783b */ /* 0x000ea80000000200 */
[----:B------:R-:W5:Y:S04]  /*9c00*/  LDSM.16.M88.4 R48, [R0+0x8800] ;  /* 0x008800000030783b */ /* 0x000f680000000200 */
[----:B------:R-:W5:Y:S04]  /*9c10*/  LDSM.16.M88.4 R44, [R0+0x9000] ;  /* 0x00900000002c783b */ /* 0x000f680000000200 */
[----:B------:R-:W5:Y:S04]  /*9c20*/  LDSM.16.M88.4 R40, [R0+0x9800] ;  /* 0x009800000028783b */ /* 0x000f680000000200 */
[----:B------:R-:W5:Y:S01]  /*9c30*/  LDSM.16.M88.4 R12, [R234] ;  /* 0x00000000ea0c783b */ /* 0x000f620000000200 */
[C---:B-1----:R-:W-:Y:S03]  /*9c40*/  HMMA.16816.F32.BF16 R56, R8.reuse, R36, RZ ;  /* 0x000000240838723c */ /* 0x042fe600000418ff */
[----:B------:R-:W0:Y:S05]  /*9c50*/  LDGDEPBAR ;  /* 0x00000000000079af */ /* 0x000e2a0000000000 */
[C---:B------:R-:W-:Y:S08]  /*9c60*/  HMMA.16816.F32.BF16 R208, R8.reuse, R38, RZ ;  /* 0x0000002608d0723c */ /* 0x040ff000000418ff */
[C---:B---3--:R-:W-:Y:S08]  /*9c70*/  HMMA.16816.F32.BF16 R52, R8.reuse, R32, RZ ;  /* 0x000000200834723c */ /* 0x048ff000000418ff */
[----:B----4-:R-:W-:Y:S08]  /*9c80*/  HMMA.16816.F32.BF16 R16, R8, R28, RZ ;  /* 0x0000001c0810723c */ /* 0x010ff000000418ff */
[C---:B--2---:R-:W-:Y:S08]  /*9c90*/  HMMA.16816.F32.BF16 R212, R4.reuse, R20, R56 ;  /* 0x0000001404d4723c */ /* 0x044ff00000041838 */
[----:B------:R-:W-:Y:S08]  /*9ca0*/  HMMA.16816.F32.BF16 R56, R4, R22, R208 ;  /* 0x000000160438723c */ /* 0x000ff000000418d0 */
[C---:B------:R-:W-:Y:S08]  /*9cb0*/  HMMA.16816.F32.BF16 R60, R8.reuse, R24, RZ ;  /* 0x00000018083c723c */ /* 0x040ff000000418ff */
[C---:B------:R-:W-:Y:S08]  /*9cc0*/  HMMA.16816.F32.BF16 R140, R8.reuse, R34, RZ ;  /* 0x00000022088c723c */ /* 0x040ff000000418ff */
[C---:B------:R-:W-:Y:S08]  /*9cd0*/  HMMA.16816.F32.BF16 R64, R8.reuse, R30, RZ ;  /* 0x0000001e0840723c */ /* 0x040ff000000418ff */
[----:B------:R-:W-:Y:S08]  /*9ce0*/  HMMA.16816.F32.BF16 R8, R8, R26, RZ ;  /* 0x0000001a0808723c */ /* 0x000ff000000418ff */
[----:B-----5:R-:W-:Y:S01]  /*9cf0*/  HMMA.16816.F32.BF16 R216, R4, R48, R52 ;  /* 0x0000003004d8723c */ /* 0x020fe20000041834 */
[----:B------:R-:W-:-:S02]  /*9d00*/  IMAD.MOV.U32 R55, RZ, RZ, R56 ;  /* 0x000000ffff377224 */ /* 0x000fc400078e0038 */
[----:B------:R-:W-:Y:S02]  /*9d10*/  IMAD.MOV.U32 R54, RZ, RZ, R57 ;  /* 0x000000ffff367224 */ /* 0x000fe400078e0039 */
[----:B------:R-:W-:Y:S02]  /*9d20*/  IMAD.MOV.U32 R53, RZ, RZ, R58 ;  /* 0x000000ffff357224 */ /* 0x000fe400078e003a */
[----:B------:R-:W-:Y:S01]  /*9d30*/  IMAD.MOV.U32 R52, RZ, RZ, R59 ;  /* 0x000000ffff347224 */ /* 0x000fe200078e003b */
[C---:B------:R-:W-:Y:S01]  /*9d40*/  HMMA.16816.F32.BF16 R224, R4.reuse, R44, R16 ;  /* 0x0000002c04e0723c */ /* 0x040fe20000041810 */
[----:B------:R-:W1:Y:S07]  /*9d50*/  LDSM.16.M88.4 R16, [R2] ;  /* 0x000000000210783b */ /* 0x000e6e0000000200 */
        /* <DEDUP_REMOVED lines=11> */
[----:B------:R-:W-:Y:S08]  /*9e10*/  HMMA.16816.F32.BF16 R248, R4, R50, R140 ;  /* 0x0000003204f8723c */ /* 0x000ff0000004188c */
[C---:B------:R-:W-:Y:S08]  /*9e20*/  HMMA.16816.F32.BF16 R56, R12.reuse, R36, RZ ;  /* 0x000000240c38723c */ /* 0x040ff000000418ff */
[C---:B------:R-:W-:Y:S08]  /*9e30*/  HMMA.16816.F32.BF16 R52, R12.reuse, R32, RZ ;  /* 0x000000200c34723c */ /* 0x040ff000000418ff */
[C---:B------:R-:W-:Y:S08]  /*9e40*/  HMMA.16816.F32.BF16 R8, R12.reuse, R28, RZ ;  /* 0x0000001c0c08723c */ /* 0x040ff000000418ff */
[C---:B------:R-:W-:Y:S08]  /*9e50*/  HMMA.16816.F32.BF16 R4, R12.reuse, R24, RZ ;  /* 0x000000180c04723c */ /* 0x040ff000000418ff */
[C---:B------:R-:W-:Y:S08]  /*9e60*/  HMMA.16816.F32.BF16 R36, R12.reuse, R38, RZ ;  /* 0x000000260c24723c */ /* 0x040ff000000418ff */
[C---:B------:R-:W-:Y:S08]  /*9e70*/  HMMA.16816.F32.BF16 R32, R12.reuse, R34, RZ ;  /* 0x000000220c20723c */ /* 0x040ff000000418ff */
[C---:B------:R-:W-:Y:S08]  /*9e80*/  HMMA.16816.F32.BF16 R28, R12.reuse, R30, RZ ;  /* 0x0000001e0c1c723c */ /* 0x040ff000000418ff */
[----:B------:R-:W-:Y:S01]  /*9e90*/  HMMA.16816.F32.BF16 R12, R12, R26, RZ ;  /* 0x0000001a0c0c723c */ /* 0x000fe200000418ff */
[----:B------:R-:W-:Y:S07]  /*9ea0*/  LDSM.16.M88.4 R24, [R229+0x9000] ;  /* 0x00900000e518783b */ /* 0x000fee0000000200 */
[C---:B-1----:R-:W-:Y:S08]  /*9eb0*/  HMMA.16816.F32.BF16 R56, R16.reuse, R20, R56 ;  /* 0x000000141038723c */ /* 0x042ff00000041838 */
[C---:B------:R-:W-:Y:S01]  /*9ec0*/  HMMA.16816.F32.BF16 R60, R16.reuse, R44, R8 ;  /* 0x0000002c103c723c */ /* 0x040fe20000041808 */
[----:B------:R-:W-:Y:S07]  /*9ed0*/  LDSM.16.M88.4 R8, [R252] ;  /* 0x00000000fc08783b */ /* 0x000fee0000000200 */
[C---:B------:R-:W-:Y:S01]  /*9ee0*/  HMMA.16816.F32.BF16 R220, R16.reuse, R40, R4 ;  /* 0x0000002810dc723c */ /* 0x040fe20000041804 */
[----:B------:R-:W1:Y:S07]  /*9ef0*/  LDSM.16.M88.4 R4, [R252+0x2000] ;  /* 0x00200000fc04783b */ /* 0x000e6e0000000200 */
[C---:B------:R-:W-:Y:S01]  /*9f00*/  HMMA.16816.F32.BF16 R36, R16.reuse, R22, R36 ;  /* 0x000000161024723c */ /* 0x040fe20000041824 */
[----:B------:R-:W2:Y:S07]  /*9f10*/  LDSM.16.M88.4 R20, [R229+0x8000] ;  /* 0x00800000e514783b */ /* 0x000eae0000000200 */
[C---:B------:R-:W-:Y:S08]  /*9f20*/  HMMA.16816.F32.BF16 R140, R16.reuse, R48, R52 ;  /* 0x00000030108c723c */ /* 0x040ff00000041834 */
[C---:B------:R-:W-:Y:S01]  /*9f30*/  HMMA.16816.F32.BF16 R40, R16.reuse, R42, R12 ;  /* 0x0000002a1028723c */ /* 0x040fe2000004180c */
[----:B------:R-:W3:Y:S07]  /*9f40*/  LDSM.16.M88.4 R12, [R229+0x8800] ;  /* 0x00880000e50c783b */ /* 0x000eee0000000200 */
[C---:B------:R-:W-:Y:S01]  /*9f50*/  HMMA.16816.F32.BF16 R52, R16.reuse, R46, R28 ;  /* 0x0000002e1034723c */ /* 0x040fe2000004181c */
[----:B------:R-:W4:Y:S07]  /*9f60*/  LDSM.16.M88.4 R28, [R229+0x9800] ;  /* 0x00980000e51c783b */ /* 0x000f2e0000000200 */
[----:B------:R-:W-:Y:S01]  /*9f70*/  HMMA.16816.F32.BF16 R48, R16, R50, R32 ;  /* 0x000000321030723c */ /* 0x000fe20000041820 */
[----:B------:R-:W-:-:S02]  /*9f80*/  IMAD.MOV.U32 R16, RZ, RZ, R138 ;  /* 0x000000ffff107224 */ /* 0x000fc400078e008a */
[----:B------:R-:W-:Y:S02]  /*9f90*/  IMAD.MOV.U32 R17, RZ, RZ, R137 ;  /* 0x000000ffff117224 */ /* 0x000fe400078e0089 */
[----:B------:R-:W-:Y:S02]  /*9fa0*/  IMAD.MOV.U32 R18, RZ, RZ, R132 ;  /* 0x000000ffff127224 */ /* 0x000fe400078e0084 */
[----:B------:R-:W-:Y:S01]  /*9fb0*/  IMAD.MOV.U32 R19, RZ, RZ, R3 ;  /* 0x000000ffff137224 */ /* 0x000fe200078e0003 */
[----:B-1----:R-:W-:Y:S08]  /*9fc0*/  HMMA.16816.F32.BF16 R224, R4, R24, R224 ;  /* 0x0000001804e0723c */ /* 0x002ff000000418e0 */
[C---:B--2---:R-:W-:Y:S08]  /*9fd0*/  HMMA.16816.F32.BF16 R44, R8.reuse, R20, R56 ;  /* 0x00000014082c723c */ /* 0x044ff00000041838 */
[----:B------:R-:W-:Y:S08]  /*9fe0*/  HMMA.16816.F32.BF16 R36, R8, R22, R36 ;  /* 0x000000160824723c */ /* 0x000ff00000041824 */
[C---:B---3--:R-:W-:Y:S08]  /*9ff0*/  HMMA.16816.F32.BF16 R56, R4.reuse, R12, R16 ;  /* 0x0000000c0438723c */ /* 0x048ff00000041810 */
[----:B----4-:R-:W-:Y:S03]  /*a000*/  HMMA.16816.F32.BF16 R16, R4, R28, R216 ;  /* 0x0000001c0410723c */ /* 0x010fe600000418d8 */
[----:B------:R-:W-:-:S05]  /*a010*/  IMAD.MOV.U32 R3, RZ, RZ, R37 ;  /* 0x000000ffff037224 */ /* 0x000fca00078e0025 */
        /* <DEDUP_REMOVED lines=19> */
[----:B------:R-:W-:Y:S01]  /*a150*/  LDSM.16.M88.4 R16, [R233+0x8000] ;  /* 0x00800000e910783b */ /* 0x000fe20000000200 */
[----:B------:R-:W-:-:S02]  /*a160*/  IMAD.MOV.U32 R38, RZ, RZ, R6 ;  /* 0x000000ffff267224 */ /* 0x000fc400078e0006 */
[----:B------:R-:W-:Y:S01]  /*a170*/  IMAD.MOV.U32 R39, RZ, RZ, R5 ;  /* 0x000000ffff277224 */ /* 0x000fe200078e0005 */
[C---:B------:R-:W-:Y:S08]  /*a180*/  HMMA.16816.F32.BF16 R24, R8.reuse, R26, R52 ;  /* 0x0000001a0818723c */ /* 0x040ff00000041834 */
[----:B------:R-:W-:Y:S01]  /*a190*/  HMMA.16816.F32.BF16 R248, R8, R12, R140 ;  /* 0x0000000c08f8723c */ /* 0x000fe2000004188c */
[----:B------:R-:W-:-:S02]  /*a1a0*/  IMAD.MOV.U32 R143, RZ, RZ, R3 ;  /* 0x000000ffff8f7224 */ /* 0x000fc400078e0003 */
[----:B------:R-:W-:Y:S02]  /*a1b0*/  IMAD.MOV.U32 R142, RZ, RZ, R4 ;  /* 0x000000ffff8e7224 */ /* 0x000fe400078e0004 */
[----:B------:R-:W-:-:S03]  /*a1c0*/  IMAD.IADD R3, R139, 0x1, R252 ;  /* 0x000000018b037824 */ /* 0x000fc600078e02fc */
[C---:B------:R-:W-:Y:S02]  /*a1d0*/  HMMA.16816.F32.BF16 R212, R8.reuse, R14, R48 ;  /* 0x0000000e08d4723c */ /* 0x040fe40000041830 */
[----:B------:R-:W1:Y:S01]  /*a1e0*/  LDSM.16.M88.4 R4, [R3+0x2000] ;  /* 0x002000000304783b */ /* 0x000e620000000200 */
[----:B------:R-:W-:Y:S02]  /*a1f0*/  IMAD.MOV.U32 R139, RZ, RZ, R24 ;  /* 0x000000ffff8b7224 */ /* 0x000fe400078e0018 */
[----:B------:R-:W-:Y:S01]  /*a200*/  IMAD.MOV.U32 R138, RZ, RZ, R25 ;  /* 0x000000ffff8a7224 */ /* 0x000fe200078e0019 */
[----:B------:R-:W2:Y:S01]  /*a210*/  LDSM.16.M88.4 R12, [R3] ;  /* 0x00000000030c783b */ /* 0x000ea20000000200 */
[----:B------:R-:W-:Y:S01]  /*a220*/  IMAD.MOV.U32 R24, RZ, RZ, R142 ;  /* 0x000000ffff187224 */ /* 0x000fe200078e008e */
[----:B------:R-:W-:Y:S01]  /*a230*/  HMMA.16816.F32.BF16 R52, R8, R28, R220 ;  /* 0x0000001c0834723c */ /* 0x000fe200000418dc */
[----:B------:R-:W-:Y:S01]  /*a240*/  IMAD.MOV.U32 R25, RZ, RZ, R143 ;  /* 0x000000ffff197224 */ /* 0x000fe200078e008f */
[----:B------:R-:W-:Y:S01]  /*a250*/  STL [R1+0x30], R3 ;  /* 0x0000300301007387 */ /* 0x000fe20000100800 */
[----:B------:R-:W-:-:S02]  /*a260*/  IMAD.MOV.U32 R137, RZ, RZ, R26 ;  /* 0x000000ffff897224 */ /* 0x000fc400078e001a */
[----:B------:R-:W-:Y:S02]  /*a270*/  IMAD.MOV.U32 R132, RZ, RZ, R27 ;  /* 0x000000ffff847224 */ /* 0x000fe400078e001b */
[----:B------:R-:W-:Y:S01]  /*a280*/  IMAD.MOV.U32 R26, RZ, RZ, R23 ;  /* 0x000000ffff1a7224 */ /* 0x000fe200078e0017 */
[----:B------:R-:W-:Y:S01]  /*a290*/  HMMA.16816.F32.BF16 R140, R8, R30, R40 ;  /* 0x0000001e088c723c */ /* 0x000fe20000041828 */
[----:B------:R-:W-:Y:S01]  /*a2a0*/  IMAD.MOV.U32 R27, RZ, RZ, R22 ;  /* 0x000000ffff1b7224 */ /* 0x000fe200078e0016 */
[----:B------:R-:W3:Y:S01]  /*a2b0*/  LDSM.16.M88.4 R28, [R233+0x9800] ;  /* 0x00980000e91c783b */ /* 0x000ee20000000200 */
[----:B------:R-:W-:Y:S02]  /*a2c0*/  IMAD.MOV.U32 R42, RZ, RZ, R21 ;  /* 0x000000ffff2a7224 */ /* 0x000fe400078e0015 */
[----:B------:R-:W-:Y:S01]  /*a2d0*/  IMAD.MOV.U32 R43, RZ, RZ, R20 ;  /* 0x000000ffff2b7224 */ /* 0x000fe200078e0014 */
[----:B------:R-:W-:Y:S01]  /*a2e0*/  LDSM.16.M88.4 R8, [R233+0x8800] ;  /* 0x00880000e908783b */ /* 0x000fe20000000200 */
[----:B------:R-:W-:-:S02]  /*a2f0*/  IMAD.MOV.U32 R40, RZ, RZ, R242 ;  /* 0x000000ffff287224 */ /* 0x000fc400078e00f2 */
[----:B------:R-:W-:Y:S01]  /*a300*/  IMAD.MOV.U32 R41, RZ, RZ, R230 ;  /* 0x000000ffff297224 */ /* 0x000fe200078e00e6 */
[----:B------:R-:W4:Y:S01]  /*a310*/  LDSM.16.M88.4 R20, [R233+0x9000] ;  /* 0x00900000e914783b */ /* 0x000f220000000200 */
[----:B------:R-:W-:Y:S02]  /*a320*/  IMAD.MOV.U32 R220, RZ, RZ, R36 ;  /* 0x000000ffffdc7224 */ /* 0x000fe400078e0024 */
[----:B------:R-:W-:Y:S02]  /*a330*/  IMAD.MOV.U32 R221, RZ, RZ, R37 ;  /* 0x000000ffffdd7224 */ /* 0x000fe400078e0025 */
[----:B------:R-:W-:Y:S02]  /*a340*/  IMAD.MOV.U32 R222, RZ, RZ, R38 ;  /* 0x000000ffffde7224 */ /* 0x000fe400078e0026 */
[----:B------:R-:W-:Y:S02]  /*a350*/  IMAD.MOV.U32 R223, RZ, RZ, R39 ;  /* 0x000000ffffdf7224 */ /* 0x000fe400078e0027 */
[----:B------:R-:W-:-:S02]  /*a360*/  IMAD.MOV.U32 R51, RZ, RZ, R52 ;  /* 0x000000ffff337224 */ /* 0x000fc400078e0034 */
[----:B------:R-:W-:Y:S02]  /*a370*/  IMAD.MOV.U32 R50, RZ, RZ, R53 ;  /* 0x000000ffff327224 */ /* 0x000fe400078e0035 */
[----:B------:R-:W-:Y:S02]  /*a380*/  IMAD.MOV.U32 R49, RZ, RZ, R54 ;  /* 0x000000ffff317224 */ /* 0x000fe400078e0036 */
[----:B------:R-:W-:Y:S01]  /*a390*/  IMAD.MOV.U32 R48, RZ, RZ, R55 ;  /* 0x000000ffff307224 */ /* 0x000fe200078e0037 */
[-C--:B-1----:R-:W-:Y:S08]  /*a3a0*/  HMMA.16816.F32.BF16 R36, R4, R16.reuse, R32 ;  /* 0x000000100424723c */ /* 0x082ff00000041820 */
[----:B--2---:R-:W-:Y:S08]  /*a3b0*/  HMMA.16816.F32.BF16 R32, R12, R16, R44 ;  /* 0x000000100c20723c */ /* 0x004ff0000004182c */
[C---:B---3--:R-:W-:Y:S08]  /*a3c0*/  HMMA.16816.F32.BF16 R44, R4.reuse, R28, R40 ;  /* 0x0000001c042c723c */ /* 0x048ff00000041828 */
[----:B----4-:R-:W-:Y:S01]  /*a3d0*/  HMMA.16816.F32.BF16 R52, R4, R20, R224 ;  /* 0x000000140434723c */ /* 0x010fe200000418e0 */
        /* <DEDUP_REMOVED lines=16> */
[C---:B------:R-:W-:Y:S08]  /*a4e0*/  HMMA.16816.F32.BF16 R248, R12.reuse, R8, R248 ;  /* 0x000000080cf8723c */ /* 0x040ff000000418f8 */
[C---:B------:R-:W-:Y:S01]  /*a4f0*/  HMMA.16816.F32.BF16 R216, R12.reuse, R10, R212 ;  /* 0x0000000a0cd8723c */ /* 0x040fe200000418d4 */
[----:B------:R-:W2:Y:S07]  /*a500*/  LDSM.16.M88.4 R8, [R234+0x4000] ;  /* 0x00400000ea08783b */ /* 0x000eae0000000200 */
[C---:B------:R-:W-:Y:S08]  /*a510*/  HMMA.16816.F32.BF16 R208, R12.reuse, R20, R208 ;  /* 0x000000140cd0723c */ /* 0x040ff000000418d0 */
[C---:B------:R-:W-:Y:S01]  /*a520*/  HMMA.16816.F32.BF16 R212, R12.reuse, R22, R244 ;  /* 0x000000160cd4723c */ /* 0x040fe200000418f4 */
[----:B------:R-:W3:Y:S07]  /*a530*/  LDSM.16.M88.4 R20, [R235+0xa800] ;  /* 0x00a80000eb14783b */ /* 0x000eee0000000200 */
[C---:B------:R-:W-:Y:S08]  /*a540*/  HMMA.16816.F32.BF16 R244, R12.reuse, R28, R224 ;  /* 0x0000001c0cf4723c */ /* 0x040ff000000418e0 */
[----:B------:R-:W-:Y:S08]  /*a550*/  HMMA.16816.F32.BF16 R28, R12, R30, R140 ;  /* 0x0000001e0c1c723c */ /* 0x000ff0000004188c */
[-C--:B-1----:R-:W-:Y:S08]  /*a560*/  HMMA.16816.F32.BF16 R16, R4, R24.reuse, R36 ;  /* 0x000000180410723c */ /* 0x082ff00000041824 */
[----:B--2---:R-:W-:Y:S08]  /*a570*/  HMMA.16816.F32.BF16 R12, R8, R24, R32 ;  /* 0x00000018080c723c */ /* 0x004ff00000041820 */
[----:B------:R-:W-:Y:S03]  /*a580*/  HMMA.16816.F32.BF16 R64, R4, R26, R64 ;  /* 0x0000001a0440723c */ /* 0x000fe60000041840 */
[----:B------:R-:W-:-:S02]  /*a590*/  IMAD.MOV.U32 R139, RZ, RZ, R16 ;  /* 0x000000ffff8b7224 */ /* 0x000fc400078e0010 */
[----:B------:R-:W-:Y:S02]  /*a5a0*/  IMAD.MOV.U32 R138, RZ, RZ, R17 ;  /* 0x000000ffff8a7224 */ /* 0x000fe400078e0011 */
[----:B------:R-:W-:Y:S01]  /*a5b0*/  IMAD.MOV.U32 R137, RZ, RZ, R18 ;  /* 0x000000ffff897224 */ /* 0x000fe200078e0012 */
[C---:B---3--:R-:W-:Y:S01]  /*a5c0*/  HMMA.16816.F32.BF16 R60, R4.reuse, R20, R60 ;  /* 0x00000014043c723c */ /* 0x048fe2000004183c */
[----:B------:R-:W-:Y:S02]  /*a5d0*/  IMAD.MOV.U32 R132, RZ, RZ, R19 ;  /* 0x000000ffff847224 */ /* 0x000fe400078e0013 */
[----:B------:R-:W-:Y:S01]  /*a5e0*/  IMAD.MOV.U32 R37, RZ, RZ, R12 ;  /* 0x000000ffff257224 */ /* 0x000fe200078e000c */
[----:B------:R-:W1:Y:S01]  /*a5f0*/  LDSM.16.M88.4 R16, [R235+0xb000] ;  /* 0x00b00000eb10783b */ /* 0x000e620000000200 */
[----:B------:R-:W-:Y:S02]  /*a600*/  IMAD.MOV.U32 R36, RZ, RZ, R13 ;  /* 0x000000ffff247224 */ /* 0x000fe400078e000d */
[----:B------:R-:W-:Y:S01]  /*a610*/  IMAD.MOV.U32 R35, RZ, RZ, R14 ;  /* 0x000000ffff237224 */ /* 0x000fe200078e000e */
[----:B------:R-:W-:Y:S01]  /*a620*/  HMMA.16816.F32.BF16 R224, R4, R22, R56 ;  /* 0x0000001604e0723c */ /* 0x000fe20000041838 */
[----:B------:R-:W-:-:S02]  /*a630*/  IMAD.MOV.U32 R34, RZ, RZ, R15 ;  /* 0x000000ffff227224 */ /* 0x000fc400078e000f */
[----:B------:R-:W2:Y:S01]  /*a640*/  LDSM.16.M88.4 R12, [R235+0xb800] ;  /* 0x00b80000eb0c783b */ /* 0x000ea20000000200 */
[----:B------:R-:W-:Y:S02]  /*a650*/  IMAD.MOV.U32 R39, RZ, RZ, R66 ;  /* 0x000000ffff277224 */ /* 0x000fe400078e0042 */
[----:B------:R-:W-:Y:S02]  /*a660*/  IMAD.MOV.U32 R38, RZ, RZ, R67 ;  /* 0x000000ffff267224 */ /* 0x000fe400078e0043 */
[----:B------:R-:W-:Y:S02]  /*a670*/  IMAD.MOV.U32 R242, RZ, RZ, R64 ;  /* 0x000000fffff27224 */ /* 0x000fe400078e0040 */
[----:B------:R-:W-:Y:S02]  /*a680*/  IMAD.MOV.U32 R230, RZ, RZ, R65 ;  /* 0x000000ffffe67224 */ /* 0x000fe400078e0041 */
[----:B------:R-:W-:Y:S02]  /*a690*/  IMAD.MOV.U32 R25, RZ, RZ, R62 ;  /* 0x000000ffff197224 */ /* 0x000fe400078e003e */
[----:B------:R-:W-:-:S02]  /*a6a0*/  IMAD.MOV.U32 R24, RZ, RZ, R63 ;  /* 0x000000ffff187224 */ /* 0x000fc400078e003f */
[----:B------:R-:W-:Y:S02]  /*a6b0*/  IMAD.MOV.U32 R33, RZ, RZ, R60 ;  /* 0x000000ffff217224 */ /* 0x000fe400078e003c */
[----:B------:R-:W-:Y:S01]  /*a6c0*/  IMAD.MOV.U32 R32, RZ, RZ, R61 ;  /* 0x000000ffff207224 */ /* 0x000fe200078e003d */
[C---:B-1----:R-:W-:Y:S08]  /*a6d0*/  HMMA.16816.F32.BF16 R140, R4.reuse, R16, R52 ;  /* 0x00000010048c723c */ /* 0x042ff00000041834 */
[C---:B------:R-:W-:Y:S08]  /*a6e0*/  HMMA.16816.F32.BF16 R64, R4.reuse, R18, R48 ;  /* 0x000000120440723c */ /* 0x040ff00000041830 */
[C---:B--2---:R-:W-:Y:S08]  /*a6f0*/  HMMA.16816.F32.BF16 R60, R4.reuse, R12, R44 ;  /* 0x0000000c043c723c */ /* 0x044ff0000004182c */
[----:B------:R-:W-:Y:S01]  /*a700*/  HMMA.16816.F32.BF16 R52, R4, R14, R40 ;  /* 0x0000000e0434723c */ /* 0x000fe20000041828 */
[----:B------:R-:W-:Y:S07]  /*a710*/  LDSM.16.M88.4 R4, [R2+0x6000] ;  /* 0x006000000204783b */ /* 0x000fee0000000200 */
        /* <DEDUP_REMOVED lines=11> */
[----:B------:R-:W-:Y:S01]  /*a7d0*/  IMAD.MOV.U32 R216, RZ, RZ, R33 ;  /* 0x000000ffffd87224 */ /* 0x000fe200078e0021 */
[----:B------:R-:W1:Y:S01]  /*a7e0*/  LDSM.16.M88.4 R20, [R0+0xa800] ;  /* 0x00a800000014783b */ /* 0x000e620000000200 */
[----:B------:R-:W-:Y:S02]  /*a7f0*/  IMAD.MOV.U32 R217, RZ, RZ, R32 ;  /* 0x000000ffffd97224 */ /* 0x000fe400078e0020 */
[----:B------:R-:W-:Y:S02]  /*a800*/  IMAD.MOV.U32 R218, RZ, RZ, R25 ;  /* 0x000000ffffda7224 */ /* 0x000fe400078e0019 */
[----:B------:R-:W-:Y:S01]  /*a810*/  IMAD.MOV.U32 R219, RZ, RZ, R24 ;  /* 0x000000ffffdb7224 */ /* 0x000fe200078e0018 */
[----:B------:R-:W-:Y:S01]  /*a820*/  HMMA.16816.F32.BF16 R36, R8, R16, R208 ;  /* 0x000000100824723c */ /* 0x000fe200000418d0 */
[----:B------:R-:W2:Y:S01]  /*a830*/  LDSM.16.M88.4 R24, [R0+0xa000] ;  /* 0x00a000000018783b */ /* 0x000ea20000000200 */
[----:B------:R-:W-:-:S02]  /*a840*/  IMAD.MOV.U32 R208, RZ, RZ, R139 ;  /* 0x000000ffffd07224 */ /* 0x000fc400078e008b */
[----:B------:R-:W-:Y:S02]  /*a850*/  IMAD.MOV.U32 R209, RZ, RZ, R138 ;  /* 0x000000ffffd17224 */ /* 0x000fe400078e008a */
[----:B------:R-:W-:Y:S02]  /*a860*/  IMAD.MOV.U32 R210, RZ, RZ, R137 ;  /* 0x000000ffffd27224 */ /* 0x000fe400078e0089 */
[----:B------:R-:W-:Y:S01]  /*a870*/  HMMA.16816.F32.BF16 R32, R8, R18, R212 ;  /* 0x000000120820723c */ /* 0x000fe200000418d4 */
[----:B------:R-:W3:Y:S01]  /*a880*/  LDSM.16.M88.4 R16, [R0+0xb000] ;  /* 0x00b000000010783b */ /* 0x000ee20000000200 */
[----:B------:R-:W-:-:S06]  /*a890*/  IMAD.MOV.U32 R211, RZ, RZ, R132 ;  /* 0x000000ffffd37224 */ /* 0x000fcc00078e0084 */
[C---:B------:R-:W-:Y:S08]  /*a8a0*/  HMMA.16816.F32.BF16 R56, R8.reuse, R12, R244 ;  /* 0x0000000c0838723c */ /* 0x040ff000000418f4 */
[----:B------:R-:W-:Y:S01]  /*a8b0*/  HMMA.16816.F32.BF16 R28, R8, R14, R28 ;  /* 0x0000000e081c723c */ /* 0x000fe2000004181c */
[----:B------:R4:W5:Y:S04]  /*a8c0*/  LDSM.16.M88.4 R12, [R0+0xb800] ;  /* 0x00b80000000c783b */ /* 0x0009680000000200 */
[----:B------:R-:W5:Y:S03]  /*a8d0*/  LDSM.16.M88.4 R8, [R2+0x4000] ;  /* 0x004000000208783b */ /* 0x000f660000000200 */
[C---:B-1----:R-:W-:Y:S08]  /*a8e0*/  HMMA.16816.F32.BF16 R216, R4.reuse, R20, R216 ;  /* 0x0000001404d8723c */ /* 0x042ff000000418d8 */
[----:B--2---:R-:W-:Y:S01]  /*a8f0*/  HMMA.16816.F32.BF16 R244, R4, R24, R208 ;  /* 0x0000001804f4723c */ /* 0x004fe200000418d0 */
[----:B----4-:R-:W-:-:S07]  /*a900*/  IMAD.U32 R0, RZ, RZ, UR22 ;  /* 0x00000016ff007e24 */ /* 0x010fce000f8e00ff */
[----:B---3--:R-:W-:Y:S01]  /*a910*/  HMMA.16816.F32.BF16 R208, R4, R18, R64 ;  /* 0x0000001204d0723c */ /* 0x008fe20000041840 */
[----:B------:R-:W-:-:S07]  /*a920*/  IMAD R0, R0, 0x40, R243 ;  /* 0x0000004000007824 */ /* 0x000fce00078e02f3 */
[C---:B------:R-:W-:Y:S08]  /*a930*/  HMMA.16816.F32.BF16 R212, R4.reuse, R16, R140 ;  /* 0x0000001004d4723c */ /* 0x040ff0000004188c */
[----:B-----5:R-:W-:Y:S08]  /*a940*/  HMMA.16816.F32.BF16 R64, R4, R14, R52 ;  /* 0x0000000e0440723c */ /* 0x020ff00000041834 */
[C---:B------:R-:W-:Y:S08]  /*a950*/  HMMA.16816.F32.BF16 R52, R8.reuse, R26, R48 ;  /* 0x0000001a0834723c */ /* 0x040ff00000041830 */
[C---:B------:R-:W-:Y:S08]  /*a960*/  HMMA.16816.F32.BF16 R48, R8.reuse, R20, R44 ;  /* 0x000000140830723c */ /* 0x040ff0000004182c */
[C---:B------:R-:W-:Y:S08]  /*a970*/  HMMA.16816.F32.BF16 R44, R8.reuse, R22, R40 ;  /* 0x00000016082c723c */ /* 0x040ff00000041828 */
[----:B------:R-:W-:Y:S08]  /*a980*/  HMMA.16816.F32.BF16 R40, R8, R16, R36 ;  /* 0x000000100828723c */ /* 0x000ff00000041824 */
[----:B------:R-:W-:Y:S08]  /*a990*/  HMMA.16816.F32.BF16 R140, R4, R12, R60 ;  /* 0x0000000c048c723c */ /* 0x000ff0000004183c */
[----:B------:R-:W-:Y:S01]  /*a9a0*/  HMMA.16816.F32.BF16 R36, R8, R18, R32 ;  /* 0x000000120824723c */ /* 0x000fe20000041820 */
[----:B------:R-:W-:Y:S07]  /*a9b0*/  LDSM.16.M88.4 R16, [R229+0xb000] ;  /* 0x00b00000e510783b */ /* 0x000fee0000000200 */
[C---:B------:R-:W-:Y:S08]  /*a9c0*/  HMMA.16816.F32.BF16 R220, R4.reuse, R26, R220 ;  /* 0x0000001a04dc723c */ /* 0x040ff000000418dc */
[----:B------:R-:W-:Y:S01]  /*a9d0*/  HMMA.16816.F32.BF16 R224, R4, R22, R224 ;  /* 0x0000001604e0723c */ /* 0x000fe200000418e0 */
[----:B------:R-:W1:Y:S04]  /*a9e0*/  LDSM.16.M88.4 R4, [R252+0x6000] ;  /* 0x00600000fc04783b */ /* 0x000e680000000200 */
[----:B------:R-:W-:Y:S03]  /*a9f0*/  LDSM.16.M88.4 R20, [R229+0xa800] ;  /* 0x00a80000e514783b */ /* 0x000fe60000000200 */
[C---:B------:R-:W-:Y:S01]  /*aa00*/  HMMA.16816.F32.BF16 R60, R8.reuse, R24, R248 ;  /* 0x00000018083c723c */ /* 0x040fe200000418f8 */
[----:B------:R-:W2:Y:S07]  /*aa10*/  LDSM.16.M88.4 R24, [R229+0xa000] ;  /* 0x00a00000e518783b */ /* 0x000eae0000000200 */
[C---:B------:R-:W-:Y:S08]  /*aa20*/  HMMA.16816.F32.BF16 R32, R8.reuse, R12, R56 ;  /* 0x0000000c0820723c */ /* 0x040ff00000041838 */
[----:B------:R-:W-:Y:S01]  /*aa30*/  HMMA.16816.F32.BF16 R28, R8, R14, R28 ;  /* 0x0000000e081c723c */ /* 0x000fe2000004181c */
[----:B------:R-:W3:Y:S04]  /*aa40*/  LDSM.16.M88.4 R12, [R229+0xb800] ;  /* 0x00b80000e50c783b */ /* 0x000ee80000000200 */
[----:B------:R-:W4:Y:S03]  /*aa50*/  LDSM.16.M88.4 R8, [R252+0x4000] ;  /* 0x00400000fc08783b */ /* 0x000f260000000200 */
[C---:B-1----:R-:W-:Y:S08]  /*aa60*/  HMMA.16816.F32.BF16 R212, R4.reuse, R16, R212 ;  /* 0x0000001004d4723c */ /* 0x042ff000000418d4 */
[C---:B--2---:R-:W-:Y:S08]  /*aa70*/  HMMA.16816.F32.BF16 R244, R4.reuse, R24, R244 ;  /* 0x0000001804f4723c */ /* 0x044ff000000418f4 */
[C---:B------:R-:W-:Y:S08]  /*aa80*/  HMMA.16816.F32.BF16 R220, R4.reuse, R26, R220 ;  /* 0x0000001a04dc723c */ /* 0x040ff000000418dc */
[C---:B------:R-:W-:Y:S08]  /*aa90*/  HMMA.16816.F32.BF16 R216, R4.reuse, R20, R216 ;  /* 0x0000001404d8723c */ /* 0x040ff000000418d8 */
[C---:B------:R-:W-:Y:S08]  /*aaa0*/  HMMA.16816.F32.BF16 R224, R4.reuse, R22, R224 ;  /* 0x0000001604e0723c */ /* 0x040ff000000418e0 */
[C---:B------:R-:W-:Y:S08]  /*aab0*/  HMMA.16816.F32.BF16 R208, R4.reuse, R18, R208 ;  /* 0x0000001204d0723c */ /* 0x040ff000000418d0 */
[C---:B---3--:R-:W-:Y:S08]  /*aac0*/  HMMA.16816.F32.BF16 R140, R4.reuse, R12, R140 ;  /* 0x0000000c048c723c */ /* 0x048ff0000004188c */
[----:B------:R-:W-:Y:S01]  /*aad0*/  HMMA.16816.F32.BF16 R64, R4, R14, R64 ;  /* 0x0000000e0440723c */ /* 0x000fe20000041840 */
[----:B------:R-:W-:Y:S07]  /*aae0*/  LDSM.16.M88.4 R4, [R3+0x6000] ;  /* 0x006000000304783b */ /* 0x000fee0000000200 */
[C---:B----4-:R-:W-:Y:S08]  /*aaf0*/  HMMA.16816.F32.BF16 R32, R8.reuse, R12, R32 ;  /* 0x0000000c0820723c */ /* 0x050ff00000041820 */
        /* <DEDUP_REMOVED lines=8> */
[C---:B------:R-:W-:Y:S08]  /*ab80*/  HMMA.16816.F32.BF16 R40, R8.reuse, R16, R40 ;  /* 0x000000100828723c */ /* 0x040ff00000041828 */
[----:B------:R-:W-:Y:S01]  /*ab90*/  HMMA.16816.F32.BF16 R36, R8, R18, R36 ;  /* 0x000000120824723c */ /* 0x000fe20000041824 */
[----:B------:R-:W3:Y:S04]  /*aba0*/  LDSM.16.M88.4 R16, [R233+0xa800] ;  /* 0x00a80000e910783b */ /* 0x000ee80000000200 */
[----:B------:R4:W5:Y:S01]  /*abb0*/  LDSM.16.M88.4 R8, [R3+0x4000] ;  /* 0x004000000308783b */ /* 0x0009620000000200 */
[----:B------:R-:W-:-:S04]  /*abc0*/  DEPBAR.LE SB0, 0x0 ;  /* 0x000080000000791a */ /* 0x000fc80000000000 */
[C---:B-1----:R-:W-:Y:S08]  /*abd0*/  HMMA.16816.F32.BF16 R248, R4.reuse, R14, R208 ;  /* 0x0000000e04f8723c */ /* 0x042ff000000418d0 */
[C---:B--2---:R-:W-:Y:S08]  /*abe0*/  HMMA.16816.F32.BF16 R60, R4.reuse, R20, R244 ;  /* 0x00000014043c723c */ /* 0x044ff000000418f4 */
[----:B------:R-:W-:Y:S03]  /*abf0*/  HMMA.16816.F32.BF16 R244, R4, R12, R212 ;  /* 0x0000000c04f4723c */ /* 0x000fe600000418d4 */
[----:B----4-:R-:W-:-:S02]  /*ac00*/  IMAD.MOV.U32 R3, RZ, RZ, R249 ;  /* 0x000000ffff037224 */ /* 0x010fc400078e00f9 */
[----:B------:R-:W-:Y:S02]  /*ac10*/  IMAD.MOV.U32 R2, RZ, RZ, R248 ;  /* 0x000000ffff027224 */ /* 0x000fe400078e00f8 */
[----:B------:R-:W-:Y:S01]  /*ac20*/  IMAD.MOV.U32 R211, RZ, RZ, R250 ;  /* 0x000000ffffd37224 */ /* 0x000fe200078e00fa */
[----:B------:R-:W-:Y:S01]  /*ac30*/  HMMA.16816.F32.BF16 R220, R4, R22, R220 ;  /* 0x0000001604dc723c */ /* 0x000fe200000418dc */
[----:B------:R-:W-:-:S07]  /*ac40*/  IMAD.MOV.U32 R209, RZ, RZ, R251 ;  /* 0x000000ffffd17224 */ /* 0x000fce00078e00fb */
[C---:B---3--:R-:W-:Y:S08]  /*ac50*/  HMMA.16816.F32.BF16 R216, R4.reuse, R16, R216 ;  /* 0x0000001004d8723c */ /* 0x048ff000000418d8 */
[C---:B------:R-:W-:Y:S08]  /*ac60*/  HMMA.16816.F32.BF16 R224, R4.reuse, R18, R224 ;  /* 0x0000001204e0723c */ /* 0x040ff000000418e0 */
[C---:B------:R-:W-:Y:S08]  /*ac70*/  HMMA.16816.F32.BF16 R212, R4.reuse, R24, R140 ;  /* 0x0000001804d4723c */ /* 0x040ff0000004188c */
[----:B------:R-:W-:Y:S08]  /*ac80*/  HMMA.16816.F32.BF16 R248, R4, R26, R64 ;  /* 0x0000001a04f8723c */ /* 0x000ff00000041840 */
[----:B-----5:R-:W-:Y:S03]  /*ac90*/  HMMA.16816.F32.BF16 R4, R8, R24, R32 ;  /* 0x000000180804723c */ /* 0x020fe60000041820 */
[----:B------:R-:W-:-:S02]  /*aca0*/  IMAD.MOV.U32 R142, RZ, RZ, R212 ;  /* 0x000000ffff8e7224 */ /* 0x000fc400078e00d4 */
        /* <DEDUP_REMOVED lines=9> */
[----:B------:R-:W-:Y:S02]  /*ad40*/  VIADD R12, R0, UR21 ;  /* 0x00000015000c7c36 */ /* 0x000fe40008000000 */
[----:B------:R-:W-:-:S02]  /*ad50*/  IMAD.MOV.U32 R42, RZ, RZ, R2 ;  /* 0x000000ffff2a7224 */ /* 0x000fc400078e0002 */
[----:B------:R-:W-:Y:S02]  /*ad60*/  VIADD R5, R12, 0xffffffb8 ;  /* 0xffffffb80c057836 */ /* 0x000fe40000000000 */
[C---:B------:R-:W-:Y:S01]  /*ad70*/  VIADD R2, R237.reuse, 0x8 ;  /* 0x00000008ed027836 */ /* 0x040fe20000000000 */
[C---:B------:R-:W-:Y:S01]  /*ad80*/  HMMA.16816.F32.BF16 R64, R8.reuse, R14, R36 ;  /* 0x0000000e0840723c */ /* 0x040fe20000041824 */
[C---:B------:R-:W-:Y:S02]  /*ad90*/  IMAD.IADD R4, R237.reuse, 0x1, -R5 ;  /* 0x00000001ed047824 */ /* 0x040fe400078e0a05 */
[----:B------:R-:W-:Y:S02]  /*ada0*/  IMAD.MOV.U32 R37, RZ, RZ, R3 ;  /* 0x000000ffff257224 */ /* 0x000fe400078e0003 */
[C---:B------:R-:W-:Y:S02]  /*adb0*/  VIADD R3, R237.reuse, 0x40 ;  /* 0x00000040ed037836 */ /* 0x040fe40000000000 */
[----:B------:R-:W-:Y:S01]  /*adc0*/  IMAD.IADD R6, R2, 0x1, -R5 ;  /* 0x0000000102067824 */ /* 0x000fe200078e0a05 */
[----:B------:R-:W-:Y:S01]  /*add0*/  HMMA.16816.F32.BF16 R212, R8, R26, R28 ;  /* 0x0000001a08d4723c */ /* 0x000fe2000004181c */
[----:B------:R-:W-:Y:S01]  /*ade0*/  IMAD.MOV.U32 R24, RZ, RZ, R7 ;  /* 0x000000ffff187224 */ /* 0x000fe200078e0007 */
[----:B------:R-:W-:Y:S01]  /*adf0*/  IABS R7, R4 ;  /* 0x0000000400077213 */ /* 0x000fe20000000000 */
[----:B------:R-:W-:Y:S01]  /*ae00*/  VIADD R4, R237, 0x48 ;  /* 0x00000048ed047836 */ /* 0x000fe20000000000 */
[----:B------:R-:W-:-:S04]  /*ae10*/  IABS R6, R6 ;  /* 0x0000000600067213 */ /* 0x000fc80000000000 */
[C---:B------:R-:W-:Y:S08]  /*ae20*/  HMMA.16816.F32.BF16 R48, R8.reuse, R16, R48 ;  /* 0x000000100830723c */ /* 0x040ff00000041830 */
[----:B------:R-:W-:Y:S01]  /*ae30*/  HMMA.16816.F32.BF16 R16, R8, R18, R44 ;  /* 0x000000120810723c */ /* 0x000fe2000004182c */
[--C-:B------:R-:W-:Y:S02]  /*ae40*/  IMAD.IADD R9, R3, 0x1, -R5.reuse ;  /* 0x0000000103097824 */ /* 0x100fe400078e0a05 */
[----:B------:R-:W-:-:S02]  /*ae50*/  IMAD.IADD R8, R4, 0x1, -R5 ;  /* 0x0000000104087824 */ /* 0x000fc400078e0a05 */
[----:B------:R-:W-:Y:S01]  /*ae60*/  IMAD.MOV.U32 R5, RZ, RZ, R6 ;  /* 0x000000ffff057224 */ /* 0x000fe200078e0006 */
[----:B------:R-:W-:Y:S02]  /*ae70*/  IABS R9, R9 ;  /* 0x0000000900097213 */ /* 0x000fe40000000000 */
[----:B------:R-:W-:Y:S02]  /*ae80*/  I2FP.F32.S32 R6, R7 ;  /* 0x0000000700067245 */ /* 0x000fe40000201400 */
[----:B------:R-:W-:Y:S01]  /*ae90*/  IABS R7, R8 ;  /* 0x0000000800077213 */ /* 0x000fe20000000000 */
[----:B------:R-:W-:Y:S01]  /*aea0*/  IMAD.MOV.U32 R8, RZ, RZ, R9 ;  /* 0x000000ffff087224 */ /* 0x000fe200078e0009 */
[----:B------:R-:W-:Y:S01]  /*aeb0*/  I2FP.F32.S32 R5, R5 ;  /* 0x0000000500057245 */ /* 0x000fe20000201400 */
[----:B------:R-:W-:Y:S01]  /*aec0*/  FFMA.FTZ R132, R6, -UR6, R212 ;  /* 0x8000000606847c23 */ /* 0x000fe200080100d4 */
[----:B------:R-:W-:Y:S02]  /*aed0*/  I2FP.F32.S32 R7, R7 ;  /* 0x0000000700077245 */ /* 0x000fe40000201400 */
[----:B------:R-:W-:Y:S01]  /*aee0*/  I2FP.F32.S32 R6, R8 ;  /* 0x0000000800067245 */ /* 0x000fe20000201400 */
[----:B------:R-:W-:Y:S01]  /*aef0*/  FFMA.FTZ R210, R5, -UR6, R214 ;  /* 0x8000000605d27c23 */ /* 0x000fe200080100d6 */
[----:B------:R-:W-:-:S02]  /*af00*/  VIADD R5, R12, 0xffffff80 ;  /* 0xffffff800c057836 */ /* 0x000fc40000000000 */
[----:B------:R-:W-:Y:S01]  /*af10*/  FFMA.FTZ R138, R7, -UR6, R250 ;  /* 0x80000006078a7c23 */ /* 0x000fe200080100fa */
[----:B------:R-:W-:Y:S01]  /*af20*/  FFMA.FTZ R137, R6, -UR6, R248 ;  /* 0x8000000606897c23 */ /* 0x000fe200080100f8 */
[--C-:B------:R-:W-:Y:S02]  /*af30*/  IMAD.IADD R6, R237, 0x1, -R5.reuse ;  /* 0x00000001ed067824 */ /* 0x100fe400078e0a05 */
[--C-:B------:R-:W-:Y:S02]  /*af40*/  IMAD.IADD R8, R2, 0x1, -R5.reuse ;  /* 0x0000000102087824 */ /* 0x100fe400078e0a05 */
[--C-:B------:R-:W-:Y:S01]  /*af50*/  IMAD.IADD R9, R3, 0x1, -R5.reuse ;  /* 0x0000000103097824 */ /* 0x100fe200078e0a05 */
[----:B------:R-:W-:Y:S02]  /*af60*/  IABS R7, R6 ;  /* 0x0000000600077213 */ /* 0x000fe40000000000 */
[----:B------:R-:W-:Y:S01]  /*af70*/  IABS R6, R8 ;  /* 0x0000000800067213 */ /* 0x000fe20000000000 */
[----:B------:R-:W-:Y:S01]  /*af80*/  IMAD.IADD R8, R4, 0x1, -R5 ;  /* 0x0000000104087824 */ /* 0x000fe200078e0a05 */
[----:B------:R-:W-:-:S03]  /*af90*/  IABS R9, R9 ;  /* 0x0000000900097213 */ /* 0x000fc60000000000 */
[----:B------:R-:W-:Y:S01]  /*afa0*/  IMAD.MOV.U32 R5, RZ, RZ, R6 ;  /* 0x000000ffff057224 */ /* 0x000fe200078e0006 */
        /* <DEDUP_REMOVED lines=105> */
[----:B------:R-:W-:Y:S02]  /*b640*/  IMAD.MOV.U32 R219, RZ, RZ, R138 ;  /* 0x000000ffffdb7224 */ /* 0x000fe400078e008a */
        /* <DEDUP_REMOVED lines=14> */
[----:B------:R-:W-:Y:S01]  /*b730*/  I2FP.F32.S32 R7, R7 ;  /* 0x0000000700077245 */ /* 0x000fe20000201400 */
[----:B------:R-:W-:Y:S01]  /*b740*/  VIADD R16, R0, 0xffffff98 ;  /* 0xffffff9800107836 */ /* 0x000fe20000000000 */
[----:B------:R-:W-:Y:S01]  /*b750*/  I2FP.F32.S32 R6, R8 ;  /* 0x0000000800067245 */ /* 0x000fe20000201400 */
[----:B------:R-:W-:Y:S01]  /*b760*/  FFMA.FTZ R45, R5, -UR6, R18 ;  /* 0x80000006052d7c23 */ /* 0x000fe20008010012 */
[----:B------:R-:W-:-:S02]  /*b770*/  VIADD R5, R12, 0xffffff99 ;  /* 0xffffff990c057836 */ /* 0x000fc40000000000 */
[----:B------:R-:W-:Y:S01]  /*b780*/  FFMA.FTZ R218, R7, -UR6, R226 ;  /* 0x8000000607da7c23 */ /* 0x000fe200080100e2 */
[----:B------:R-:W-:Y:S02]  /*b790*/  VIADD R18, R0, 0xffffff90 ;  /* 0xffffff9000127836 */ /* 0x000fe40000000000 */
[----:B------:R-:W-:Y:S01]  /*b7a0*/  FFMA.FTZ R208, R6, -UR6, R224 ;  /* 0x8000000606d07c23 */ /* 0x000fe200080100e0 */
[--C-:B------:R-:W-:Y:S02]  /*b7b0*/  IMAD.IADD R6, R237, 0x1, -R5.reuse ;  /* 0x00000001ed067824 */ /* 0x100fe400078e0a05 */
[--C-:B------:R-:W-:Y:S02]  /*b7c0*/  IMAD.IADD R8, R2, 0x1, -R5.reuse ;  /* 0x0000000102087824 */ /* 0x100fe400078e0a05 */
[--C-:B------:R-:W-:Y:S01]  /*b7d0*/  IMAD.IADD R9, R3, 0x1, -R5.reuse ;  /* 0x0000000103097824 */ /* 0x100fe200078e0a05 */
[----:B------:R-:W-:Y:S01]  /*b7e0*/  IABS R7, R6 ;  /* 0x0000000600077213 */ /* 0x000fe20000000000 */
[----:B------:R-:W-:Y:S01]  /*b7f0*/  IMAD.MOV.U32 R226, RZ, RZ, R62 ;  /* 0x000000ffffe27224 */ /* 0x000fe200078e003e */
[----:B------:R-:W-:Y:S01]  /*b800*/  IABS R6, R8 ;  /* 0x0000000800067213 */ /* 0x000fe20000000000 */
[----:B------:R-:W-:Y:S01]  /*b810*/  IMAD.IADD R8, R4, 0x1, -R5 ;  /* 0x0000000104087824 */ /* 0x000fe200078e0a05 */
[----:B------:R-:W-:Y:S01]  /*b820*/  IABS R9, R9 ;  /* 0x0000000900097213 */ /* 0x000fe20000000000 */
[----:B------:R-:W-:-:S02]  /*b830*/  IMAD.MOV.U32 R224, RZ, RZ, R63 ;  /* 0x000000ffffe07224 */ /* 0x000fc400078e003f */
        /* <DEDUP_REMOVED lines=16> */
[----:B------:R-:W-:Y:S01]  /*b940*/  IMAD.IADD R9, R3, 0x1, -R5 ;  /* 0x0000000103097824 */ /* 0x000fe200078e0a05 */
[----:B------:R-:W-:Y:S01]  /*b950*/  IABS R7, R6 ;  /* 0x0000000600077213 */ /* 0x000fe20000000000 */
[----:B------:R-:W-:Y:S01]  /*b960*/  IMAD.MOV.U32 R225, RZ, RZ, R137 ;  /* 0x000000ffffe17224 */ /* 0x000fe200078e0089 */
        /* <DEDUP_REMOVED lines=78> */
[----:B------:R-:W-:Y:S01]  /*be50*/  IABS R6, R6 ;  /* 0x0000000600067213 */ /* 0x000fe20000000000 */
[----:B------:R-:W-:Y:S01]  /*be60*/  IMAD.IADD R5, R4, 0x1, -R5 ;  /* 0x0000000104057824 */ /* 0x000fe200078e0a05 */
[----:B------:R-:W-:-:S03]  /*be70*/  IABS R7, R7 ;  /* 0x0000000700077213 */ /* 0x000fc60000000000 */
[----:B------:R-:W-:Y:S01]  /*be80*/  IMAD.MOV.U32 R8, RZ, RZ, R6 ;  /* 0x000000ffff087224 */ /* 0x000fe200078e0006 */
[----:B------:R-:W-:Y:S02]  /*be90*/  I2FP.F32.S32 R7, R7 ;  /* 0x0000000700077245 */ /* 0x000fe40000201400 */
[----:B------:R-:W-:Y:S02]  /*bea0*/  IABS R6, R9 ;  /* 0x0000000900067213 */ /* 0x000fe40000000000 */
[----:B------:R-:W-:Y:S01]  /*beb0*/  I2FP.F32.S32 R8, R8 ;  /* 0x0000000800087245 */ /* 0x000fe20000201400 */
[----:B------:R-:W-:Y:S01]  /*bec0*/  FFMA.FTZ R33, R7, -UR6, R33 ;  /* 0x8000000607217c23 */ /* 0x000fe20008010021 */
[----:B------:R-:W-:Y:S01]  /*bed0*/  VIADD R7, R12, 0xffffffb1 ;  /* 0xffffffb10c077836 */ /* 0x000fe20000000000 */
[----:B------:R-:W-:Y:S02]  /*bee0*/  IABS R9, R5 ;  /* 0x0000000500097213 */ /* 0x000fe40000000000 */
[----:B------:R-:W-:Y:S01]  /*bef0*/  FFMA.FTZ R27, R8, -UR6, R143 ;  /* 0x80000006081b7c23 */ /* 0x000fe2000801008f */
[----:B------:R-:W-:Y:S01]  /*bf00*/  IMAD.IADD R8, R2, 0x1, -R7 ;  /* 0x0000000102087824 */ /* 0x000fe200078e0a07 */
[----:B------:R-:W-:-:S04]  /*bf10*/  I2FP.F32.S32 R6, R6 ;  /* 0x0000000600067245 */ /* 0x000fc80000201400 */
[----:B------:R-:W-:Y:S01]  /*bf20*/  IABS R5, R8 ;  /* 0x0000000800057213 */ /* 0x000fe20000000000 */
[----:B------:R-:W-:Y:S02]  /*bf30*/  IMAD.MOV.U32 R8, RZ, RZ, R9 ;  /* 0x000000ffff087224 */ /* 0x000fe400078e0009 */
[----:B------:R-:W-:Y:S01]  /*bf40*/  FFMA.FTZ R49, R6, -UR6, R142 ;  /* 0x8000000606317c23 */ /* 0x000fe2000801008e */
[----:B------:R-:W-:Y:S01]  /*bf50*/  IMAD.IADD R6, R237, 0x1, -R7 ;  /* 0x00000001ed067824 */ /* 0x000fe200078e0a07 */
[----:B------:R-:W-:Y:S01]  /*bf60*/  I2FP.F32.S32 R5, R5 ;  /* 0x0000000500057245 */ /* 0x000fe20000201400 */
[----:B------:R-:W-:Y:S01]  /*bf70*/  VIADD R9, R0, 0xffffffb0 ;  /* 0xffffffb000097836 */ /* 0x000fe20000000000 */
[----:B------:R-:W-:Y:S02]  /*bf80*/  I2FP.F32.S32 R8, R8 ;  /* 0x0000000800087245 */ /* 0x000fe40000201400 */
[----:B------:R-:W-:Y:S01]  /*bf90*/  IABS R6, R6 ;  /* 0x0000000600067213 */ /* 0x000fe20000000000 */
[----:B------:R-:W-:-:S02]  /*bfa0*/  FFMA.FTZ R26, R5, -UR6, R24 ;  /* 0x80000006051a7c23 */ /* 0x000fc40008010018 */
[----:B------:R-:W-:Y:S01]  /*bfb0*/  FFMA.FTZ R143, R8, -UR6, R141 ;  /* 0x80000006088f7c23 */ /* 0x000fe2000801008d */
[--C-:B------:R-:W-:Y:S01]  /*bfc0*/  IMAD.IADD R8, R3, 0x1, -R7.reuse ;  /* 0x0000000103087824 */ /* 0x100fe200078e0a07 */
[----:B------:R-:W-:Y:S01]  /*bfd0*/  I2FP.F32.S32 R6, R6 ;  /* 0x0000000600067245 */ /* 0x000fe20000201400 */
[----:B------:R-:W-:-:S03]  /*bfe0*/  IMAD.IADD R7, R4, 0x1, -R7 ;  /* 0x0000000104077824 */ /* 0x000fc600078e0a07 */
[----:B------:R-:W-:Y:S01]  /*bff0*/  IABS R8, R8 ;  /* 0x0000000800087213 */ /* 0x000fe20000000000 */
[----:B------:R-:W-:Y:S01]  /*c000*/  FFMA.FTZ R25, R6, -UR6, R25 ;  /* 0x8000000606197c23 */ /* 0x000fe20008010019 */
[----:B------:R-:W-:Y:S01]  /*c010*/  IABS R7, R7 ;  /* 0x0000000700077213 */ /* 0x000fe20000000000 */
[----:B------:R-:W-:Y:S01]  /*c020*/  VIADD R6, R12, 0xffffffb9 ;  /* 0xffffffb90c067836 */ /* 0x000fe20000000000 */
[----:B------:R-:W-:Y:S02]  /*c030*/  I2FP.F32.S32 R8, R8 ;  /* 0x0000000800087245 */ /* 0x000fe40000201400 */
[----:B------:R-:W-:Y:S01]  /*c040*/  I2FP.F32.S32 R7, R7 ;  /* 0x0000000700077245 */ /* 0x000fe20000201400 */
[----:B------:R-:W-:Y:S02]  /*c050*/  IMAD.IADD R5, R237, 0x1, -R6 ;  /* 0x00000001ed057824 */ /* 0x000fe400078e0a06 */
[----:B------:R-:W-:Y:S01]  /*c060*/  FFMA.FTZ R30, R8, -UR6, R140 ;  /* 0x80000006081e7c23 */ /* 0x000fe2000801008c */
[----:B------:R-:W-:-:S02]  /*c070*/  VIADD R8, R0, 0xffffffb1 ;  /* 0xffffffb100087836 */ /* 0x000fc40000000000 */
[----:B------:R-:W-:Y:S01]  /*c080*/  FFMA.FTZ R141, R7, -UR6, R139 ;  /* 0x80000006078d7c23 */ /* 0x000fe2000801008b */
[----:B------:R-:W-:Y:S01]  /*c090*/  VIADD R7, R237, -UR23 ;  /* 0x80000017ed077c36 */ /* 0x000fe20008000000 */
[----:B------:R-:W-:Y:S01]  /*c0a0*/  IABS R5, R5 ;  /* 0x0000000500057213 */ /* 0x000fe20000000000 */
[----:B------:R-:W-:Y:S03]  /*c0b0*/  BAR.SYNC.DEFER_BLOCKING 0x0 ;  /* 0x0000000000007b1d */ /* 0x000fe60000010000 */
[C---:B------:R-:W-:Y:S02]  /*c0c0*/  ISETP.GT.AND P6, PT, R7.reuse, R23, PT ;  /* 0x000000170700720c */ /* 0x040fe40003fc4270 */
[----:B------:R-:W-:Y:S02]  /*c0d0*/  ISETP.GT.AND P0, PT, R7, R21, PT ;  /* 0x000000150700720c */ /* 0x000fe40003f04270 */
[----:B------:R-:W-:-:S02]  /*c0e0*/  FSEL R29, R29, -INF , !P6 ;  /* 0xff8000001d1d7808 */ /* 0x000fc40007000000 */
[----:B------:R-:W-:Y:S02]  /*c0f0*/  ISETP.GT.AND P6, PT, R7, R19, PT ;  /* 0x000000130700720c */ /* 0x000fe40003fc4270 */
[----:B------:R-:W-:Y:S02]  /*c100*/  FSEL R32, R32, -INF , !P0 ;  /* 0xff80000020207808 */ /* 0x000fe40004000000 */
[----:B------:R-:W-:Y:S01]  /*c110*/  FSEL R51, R15, -INF , !P6 ;  /* 0xff8000000f337808 */ /* 0x000fe20007000000 */
[----:B------:R-:W-:Y:S01]  /*c120*/  VIADD R15, R0, 0xffffff99 ;  /* 0xffffff99000f7836 */ /* 0x000fe20000000000 */
[C---:B------:R-:W-:Y:S02]  /*c130*/  ISETP.GT.AND P5, PT, R7.reuse, R20, PT ;  /* 0x000000140700720c */ /* 0x040fe40003fa4270 */
[----:B------:R-:W-:Y:S02]  /*c140*/  ISETP.GT.AND P0, PT, R7, R18, PT ;  /* 0x000000120700720c */ /* 0x000fe40003f04270 */
[----:B------:R-:W-:-:S02]  /*c150*/  FSEL R39, R39, -INF , !P5 ;  /* 0xff80000027277808 */ /* 0x000fc40006800000 */
[----:B------:R-:W-:Y:S01]  /*c160*/  FSEL R62, R14, -INF , !P0 ;  /* 0xff8000000e3e7808 */ /* 0x000fe20004000000 */
[C---:B------:R-:W-:Y:S01]  /*c170*/  VIADD R14, R0.reuse, 0xffffffa0 ;  /* 0xffffffa0000e7836 */ /* 0x040fe20000000000 */
[C---:B------:R-:W-:Y:S02]  /*c180*/  ISETP.GT.AND P5, PT, R7.reuse, R17, PT ;  /* 0x000000110700720c */ /* 0x040fe40003fa4270 */
[----:B------:R-:W-:Y:S02]  /*c190*/  ISETP.GT.AND P0, PT, R7, R15, PT ;  /* 0x0000000f0700720c */ /* 0x000fe40003f04270 */
[----:B------:R-:W-:Y:S01]  /*c1a0*/  FSEL R63, R13, -INF , !P5 ;  /* 0xff8000000d3f7808 */ /* 0x000fe20006800000 */
[----:B------:R-:W-:Y:S01]  /*c1b0*/  VIADD R13, R0, 0xffffffa1 ;  /* 0xffffffa1000d7836 */ /* 0x000fe20000000000 */
[----:B------:R-:W-:Y:S01]  /*c1c0*/  FSEL R65, R10, -INF , !P0 ;  /* 0xff8000000a417808 */ /* 0x000fe20004000000 */
[----:B------:R-:W-:Y:S01]  /*c1d0*/  VIADD R10, R0, 0xffffffa9 ;  /* 0xffffffa9000a7836 */ /* 0x000fe20000000000 */
[----:B------:R-:W-:-:S02]  /*c1e0*/  ISETP.GT.AND P6, PT, R7, R16, PT ;  /* 0x000000100700720c */ /* 0x000fc40003fc4270 */
[----:B------:R-:W-:Y:S02]  /*c1f0*/  ISETP.GT.AND P5, PT, R7, R14, PT ;  /* 0x0000000e0700720c */ /* 0x000fe40003fa4270 */
[----:B------:R-:W-:Y:S02]  /*c200*/  I2FP.F32.S32 R5, R5 ;  /* 0x0000000500057245 */ /* 0x000fe40000201400 */
[----:B------:R-:W-:Y:S01]  /*c210*/  FSEL R64, R11, -INF , !P6 ;  /* 0xff8000000b407808 */ /* 0x000fe20007000000 */
[C---:B------:R-:W-:Y:S01]  /*c220*/  VIADD R11, R0.reuse, 0xffffffa8 ;  /* 0xffffffa8000b7836 */ /* 0x040fe20000000000 */
[----:B------:R-:W-:Y:S01]  /*c230*/  FSEL R67, R35, -INF , !P5 ;  /* 0xff80000023437808 */ /* 0x000fe20006800000 */
[----:B------:R-:W-:Y:S01]  /*c240*/  FFMA.FTZ R24, R5, -UR6, R213 ;  /* 0x8000000605187c23 */ /* 0x000fe200080100d5 */
[C---:B------:R-:W-:Y:S01]  /*c250*/  ISETP.GT.AND P6, PT, R7.reuse, R13, PT ;  /* 0x0000000d0700720c */ /* 0x040fe20003fc4270 */
[----:B------:R-:W-:Y:S01]  /*c260*/  VIADD R5, R0, 0xffffffb9 ;  /* 0xffffffb900057836 */ /* 0x000fe20000000000 */
[----:B------:R-:W-:-:S02]  /*c270*/  ISETP.GT.AND P5, PT, R7, R10, PT ;  /* 0x0000000a0700720c */ /* 0x000fc40003fa4270 */
[----:B------:R-:W-:Y:S02]  /*c280*/  FSEL R140, R31, -INF , !P6 ;  /* 0xff8000001f8c7808 */ /* 0x000fe40007000000 */
[----:B------:R-:W-:Y:S01]  /*c290*/  FSEL R138, R22, -INF , !P5 ;  /* 0xff800000168a7808 */ /* 0x000fe20006800000 */
[----:B------:R-:W-:Y:S01]  /*c2a0*/  VIADD R22, R0, 0xffffffb8 ;  /* 0xffffffb800167836 */ /* 0x000fe20000000000 */
[C---:B------:R-:W-:Y:S02]  /*c2b0*/  ISETP.GT.AND P0, PT, R7.reuse, R11, PT ;  /* 0x0000000b0700720c */ /* 0x040fe40003f04270 */
[----:B------:R-:W-:Y:S02]  /*c2c0*/  ISETP.GT.AND P6, PT, R7, R9, PT ;  /* 0x000000090700720c */ /* 0x000fe40003fc4270 */
[----:B------:R-:W-:Y:S02]  /*c2d0*/  FSEL R139, R28, -INF , !P0 ;  /* 0xff8000001c8b7808 */ /* 0x000fe40004000000 */
[----:B------:R-:W-:-:S02]  /*c2e0*/  FSEL R137, R27, -INF , !P6 ;  /* 0xff8000001b897808 */ /* 0x000fc40007000000 */
[C---:B------:R-:W-:Y:S02]  /*c2f0*/  ISETP.GT.AND P0, PT, R7.reuse, R8, PT ;  /* 0x000000080700720c */ /* 0x040fe40003f04270 */
[C---:B------:R-:W-:Y:S02]  /*c300*/  ISETP.GT.AND P5, PT, R7.reuse, R22, PT ;  /* 0x000000160700720c */ /* 0x040fe40003fa4270 */
[----:B------:R-:W-:Y:S01]  /*c310*/  ISETP.GT.AND P6, PT, R7, R5, PT ;  /* 0x000000050700720c */ /* 0x000fe20003fc4270 */
[----:B------:R-:W-:Y:S01]  /*c320*/  VIADD R7, R2, -UR23 ;  /* 0x8000001702077c36 */ /* 0x000fe20008000000 */
[----:B------:R-:W-:Y:S02]  /*c330*/  FSEL R66, R25, -INF , !P0 ;  /* 0xff80000019427808 */ /* 0x000fe40004000000 */
[----:B------:R-:W-:Y:S02]  /*c340*/  FSEL R132, R132, -INF , !P5 ;  /* 0xff80000084847808 */ /* 0x000fe40006800000 */
[----:B------:R-:W-:-:S02]  /*c350*/  ISETP.GT.AND P0, PT, R7, R23, PT ;  /* 0x000000170700720c */ /* 0x000fc40003f04270 */
[----:B------:R-:W-:Y:S01]  /*c360*/  FSEL R142, R24, -INF , !P6 ;  /* 0xff800000188e7808 */ /* 0x000fe20007000000 */
[----:B------:R-:W-:Y:S01]  /*c370*/  IMAD.IADD R24, R2, 0x1, -R6 ;  /* 0x0000000102187824 */ /* 0x000fe200078e0a06 */
[----:B------:R-:W-:Y:S02]  /*c380*/  FSEL R28, R58, -INF , !P0 ;  /* 0xff8000003a1c7808 */ /* 0x000fe40004000000 */
[C---:B------:R-:W-:Y:S02]  /*c390*/  ISETP.GT.AND P5, PT, R7.reuse, R21, PT ;  /* 0x000000150700720c */ /* 0x040fe40003fa4270 */
[C---:B------:R-:W-:Y:S02]  /*c3a0*/  ISETP.GT.AND P6, PT, R7.reuse, R20, PT ;  /* 0x000000140700720c */ /* 0x040fe40003fc4270 */
[----:B------:R-:W-:Y:S02]  /*c3b0*/  ISETP.GT.AND P0, PT, R7, R19, PT ;  /* 0x000000130700720c */ /* 0x000fe40003f04270 */
[----:B------:R-:W-:-:S02]  /*c3c0*/  FSEL R31, R59, -INF , !P5 ;  /* 0xff8000003b1f7808 */ /* 0x000fc40006800000 */
[----:B------:R-:W-:Y:S02]  /*c3d0*/  FSEL R35, R54, -INF , !P6 ;  /* 0xff80000036237808 */ /* 0x000fe40007000000 */
        /* <DEDUP_REMOVED lines=13> */
[----:B------:R-:W-:Y:S02]  /*c4b0*/  IABS R24, R24 ;  /* 0x0000001800187213 */ /* 0x000fe40000000000 */
[C---:B------:R-:W-:Y:S02]  /*c4c0*/  ISETP.GT.AND P5, PT, R7.reuse, R11, PT ;  /* 0x0000000b0700720c */ /* 0x040fe40003fa4270 */
[C---:B------:R-:W-:Y:S02]  /*c4d0*/  ISETP.GT.AND P6, PT, R7.reuse, R10, PT ;  /* 0x0000000a0700720c */ /* 0x040fe40003fc4270 */
[----:B------:R-:W-:-:S02]  /*c4e0*/  ISETP.GT.AND P0, PT, R7, R9, PT ;  /* 0x000000090700720c */ /* 0x000fc40003f04270 */
[----:B------:R-:W-:Y:S02]  /*c4f0*/  FSEL R61, R36, -INF , !P5 ;  /* 0xff800000243d7808 */ /* 0x000fe40006800000 */
[----:B------:R-:W-:Y:S02]  /*c500*/  I2FP.F32.S32 R24, R24 ;  /* 0x0000001800187245 */ /* 0x000fe40000201400 */
[----:B------:R-:W-:Y:S02]  /*c510*/  FSEL R58, R34, -INF , !P6 ;  /* 0xff800000223a7808 */ /* 0x000fe40007000000 */
[----:B------:R-:W-:Y:S01]  /*c520*/  FSEL R57, R33, -INF , !P0 ;  /* 0xff80000021397808 */ /* 0x000fe20004000000 */
[----:B------:R-:W-:Y:S01]  /*c530*/  FFMA.FTZ R24, R24, -UR6, R215 ;  /* 0x8000000618187c23 */ /* 0x000fe200080100d7 */
[C---:B------:R-:W-:Y:S02]  /*c540*/  ISETP.GT.AND P5, PT, R7.reuse, R8, PT ;  /* 0x000000080700720c */ /* 0x040fe40003fa4270 */
[----:B------:R-:W-:-:S02]  /*c550*/  ISETP.GT.AND P6, PT, R7, R22, PT ;  /* 0x000000160700720c */ /* 0x000fc40003fc4270 */
[----:B------:R-:W-:Y:S01]  /*c560*/  ISETP.GT.AND P0, PT, R7, R5, PT ;  /* 0x000000050700720c */ /* 0x000fe20003f04270 */
[----:B------:R-:W-:Y:S01]  /*c570*/  VIADD R7, R3, -UR23 ;  /* 0x8000001703077c36 */ /* 0x000fe20008000000 */
[----:B------:R-:W-:Y:S02]  /*c580*/  FSEL R53, R26, -INF , !P5 ;  /* 0xff8000001a357808 */ /* 0x000fe40006800000 */
[----:B------:R-:W-:Y:S02]  /*c590*/  FSEL R54, R210, -INF , !P6 ;  /* 0xff800000d2367808 */ /* 0x000fe40007000000 */
[C---:B------:R-:W-:Y:S02]  /*c5a0*/  ISETP.GT.AND P5, PT, R7.reuse, R23, PT ;  /* 0x000000170700720c */ /* 0x040fe40003fa4270 */
[----:B------:R-:W-:Y:S02]  /*c5b0*/  ISETP.GT.AND P6, PT, R7, R21, PT ;  /* 0x000000150700720c */ /* 0x000fe40003fc4270 */
[----:B------:R-:W-:Y:S01]  /*c5c0*/  FSEL R210, R24, -INF , !P0 ;  /* 0xff80000018d27808 */ /* 0x000fe20004000000 */
[----:B------:R-:W-:Y:S01]  /*c5d0*/  IMAD.IADD R24, R3, 0x1, -R6 ;  /* 0x0000000103187824 */ /* 0x000fe200078e0a06 */
[----:B------:R-:W-:-:S02]  /*c5e0*/  ISETP.GT.AND P0, PT, R7, R20, PT ;  /* 0x000000140700720c */ /* 0x000fc40003f04270 */
[----:B------:R-:W-:Y:S02]  /*c5f0*/  FSEL R25, R250, -INF , !P5 ;  /* 0xff800000fa197808 */ /* 0x000fe40006800000 */
[----:B------:R-:W-:Y:S02]  /*c600*/  ISETP.GT.AND P5, PT, R7, R19, PT ;  /* 0x000000130700720c */ /* 0x000fe40003fa4270 */
[----:B------:R-:W-:Y:S02]  /*c610*/  FSEL R26, R243, -INF , !P6 ;  /* 0xff800000f31a7808 */ /* 0x000fe40007000000 */
[C---:B------:R-:W-:Y:S02]  /*c620*/  ISETP.GT.AND P6, PT, R7.reuse, R18, PT ;  /* 0x000000120700720c */ /* 0x040fe40003fc4270 */
[----:B------:R-:W-:Y:S02]  /*c630*/  FSEL R27, R230, -INF , !P0 ;  /* 0xff800000e61b7808 */ /* 0x000fe40004000000 */
[----:B------:R-:W-:-:S02]  /*c640*/  ISETP.GT.AND P0, PT, R7, R17, PT ;  /* 0x000000110700720c */ /* 0x000fc40003f04270 */
[----:B------:R-:W-:Y:S02]  /*c650*/  FSEL R33, R221, -INF , !P5 ;  /* 0xff800000dd217808 */ /* 0x000fe40006800000 */
[C---:B------:R-:W-:Y:S02]  /*c660*/  ISETP.GT.AND P5, PT, R7.reuse, R16, PT ;  /* 0x000000100700720c */ /* 0x040fe40003fa4270 */
[----:B------:R-:W-:Y:S02]  /*c670*/  FSEL R36, R220, -INF , !P6 ;  /* 0xff800000dc247808 */ /* 0x000fe40007000000 */
[----:B------:R-:W-:Y:S02]  /*c680*/  ISETP.GT.AND P6, PT, R7, R15, PT ;  /* 0x0000000f0700720c */ /* 0x000fe40003fc4270 */
[----:B------:R-:W-:Y:S02]  /*c690*/  FSEL R38, R217, -INF , !P0 ;  /* 0xff800000d9267808 */ /* 0x000fe40004000000 */
[----:B------:R-:W-:-:S02]  /*c6a0*/  ISETP.GT.AND P0, PT, R7, R14, PT ;  /* 0x0000000e0700720c */ /* 0x000fc40003f04270 */
[----:B------:R-:W-:Y:S02]  /*c6b0*/  FSEL R41, R208, -INF , !P5 ;  /* 0xff800000d0297808 */ /* 0x000fe40006800000 */
[C---:B------:R-:W-:Y:S02]  /*c6c0*/  ISETP.GT.AND P5, PT, R7.reuse, R13, PT ;  /* 0x0000000d0700720c */ /* 0x040fe40003fa4270 */
[----:B------:R-:W-:Y:S02]  /*c6d0*/  IABS R24, R24 ;  /* 0x0000001800187213 */ /* 0x000fe40000000000 */
[----:B------:R-:W-:Y:S02]  /*c6e0*/  FSEL R40, R46, -INF , !P6 ;  /* 0xff8000002e287808 */ /* 0x000fe40007000000 */
[----:B------:R-:W-:Y:S02]  /*c6f0*/  ISETP.GT.AND P6, PT, R7, R11, PT ;  /* 0x0000000b0700720c */ /* 0x000fe40003fc4270 */
[----:B------:R-:W-:-:S02]  /*c700*/  FSEL R44, R44, -INF , !P0 ;  /* 0xff8000002c2c7808 */ /* 0x000fc40004000000 */
[----:B------:R-:W-:Y:S02]  /*c710*/  ISETP.GT.AND P0, PT, R7, R10, PT ;  /* 0x0000000a0700720c */ /* 0x000fe40003f04270 */
[----:B------:R-:W-:Y:S02]  /*c720*/  FSEL R43, R43, -INF , !P5 ;  /* 0xff8000002b2b7808 */ /* 0x000fe40006800000 */
[----:B------:R-:W-:Y:S02]  /*c730*/  I2FP.F32.S32 R24, R24 ;  /* 0x0000001800187245 */ /* 0x000fe40000201400 */
[C---:B------:R-:W-:Y:S02]  /*c740*/  ISETP.GT.AND P5, PT, R7.reuse, R9, PT ;  /* 0x000000090700720c */ /* 0x040fe40003fa4270 */
[----:B------:R-:W-:Y:S01]  /*c750*/  FSEL R46, R42, -INF , !P6 ;  /* 0xff8000002a2e7808 */ /* 0x000fe20007000000 */
[----:B------:R-:W-:Y:S01]  /*c760*/  FFMA.FTZ R24, R24, -UR6, R249 ;  /* 0x8000000618187c23 */ /* 0x000fe200080100f9 */
[----:B------:R-:W-:-:S02]  /*c770*/  ISETP.GT.AND P6, PT, R7, R8, PT ;  /* 0x000000080700720c */ /* 0x000fc40003fc4270 */
[----:B------:R-:W-:Y:S02]  /*c780*/  FSEL R45, R37, -INF , !P0 ;  /* 0xff800000252d7808 */ /* 0x000fe40004000000 */
[----:B------:R-:W-:Y:S02]  /*c790*/  ISETP.GT.AND P0, PT, R7, R22, PT ;  /* 0x000000160700720c */ /* 0x000fe40003f04270 */
[----:B------:R-:W-:Y:S02]  /*c7a0*/  FSEL R49, R49, -INF , !P5 ;  /* 0xff80000031317808 */ /* 0x000fe40006800000 */
[----:B------:R-:W-:Y:S01]  /*c7b0*/  ISETP.GT.AND P5, PT, R7, R5, PT ;  /* 0x000000050700720c */ /* 0x000fe20003fa4270 */
[----:B------:R-:W-:Y:S01]  /*c7c0*/  VIADD R7, R4, -UR23 ;  /* 0x8000001704077c36 */ /* 0x000fe20008000000 */
[----:B------:R-:W-:Y:S02]  /*c7d0*/  FSEL R42, R30, -INF , !P6 ;  /* 0xff8000001e2a7808 */ /* 0x000fe40007000000 */
[----:B------:R-:W-:-:S02]  /*c7e0*/  ISETP.GE.AND P6, PT, R23, R239, PT ;  /* 0x000000ef1700720c */ /* 0x000fc40003fc6270 */
[----:B------:R-:W-:Y:S02]  /*c7f0*/  FSEL R48, R225, -INF , !P0 ;  /* 0xff800000e1307808 */ /* 0x000fe40004000000 */
[----:B------:R-:W-:Y:S02]  /*c800*/  ISETP.GE.AND P0, PT, R23, R241, PT ;  /* 0x000000f11700720c */ /* 0x000fe40003f06270 */
[----:B------:R-:W-:Y:S02]  /*c810*/  FSEL R208, R24, -INF , !P5 ;  /* 0xff80000018d07808 */ /* 0x000fe40006800000 */
[----:B------:R-:W-:Y:S02]  /*c820*/  FSEL R24, R29, -INF , !P6 ;  /* 0xff8000001d187808 */ /* 0x000fe40007000000 */
[----:B------:R-:W-:Y:S02]  /*c830*/  ISETP.GT.AND P5, PT, R7, R23, PT ;  /* 0x000000170700720c */ /* 0x000fe40003fa4270 */
[----:B------:R-:W-:-:S02]  /*c840*/  ISETP.GE.AND P6, PT, R23, R238, PT ;  /* 0x000000ee1700720c */ /* 0x000fc40003fc6270 */
[----:B------:R-:W-:Y:S02]  /*c850*/  FSEL R28, R28, -INF , !P0 ;  /* 0xff8000001c1c7808 */ /* 0x000fe40004000000 */
[----:B------:R-:W-:Y:S02]  /*c860*/  ISETP.GE.AND P0, PT, R23, R240, PT ;  /* 0x000000f01700720c */ /* 0x000fe40003f06270 */
[----:B------:R-:W-:Y:S02]  /*c870*/  FSEL R23, R226, -INF , !P5 ;  /* 0xff800000e2177808 */ /* 0x000fe40006800000 */
[----:B------:R-:W-:Y:S02]  /*c880*/  FSEL R30, R25, -INF , !P6 ;  /* 0xff800000191e7808 */ /* 0x000fe40007000000 */
[C---:B------:R-:W-:Y:S02]  /*c890*/  ISETP.GE.AND P6, PT, R21.reuse, R239, PT ;  /* 0x000000ef1500720c */ /* 0x040fe40003fc6270 */
[----:B------:R-:W-:-:S02]  /*c8a0*/  ISETP.GE.AND P5, PT, R21, R241, PT ;  /* 0x000000f11500720c */ /* 0x000fc40003fa6270 */
[----:B------:R-:W-:Y:S02]  /*c8b0*/  FSEL R37, R23, -INF , !P0 ;  /* 0xff80000017257808 */ /* 0x000fe40004000000 */
[----:B------:R-:W-:Y:S02]  /*c8c0*/  FSEL R23, R32, -INF , !P6 ;  /* 0xff80000020177808 */ /* 0x000fe40007000000 */
[----:B------:R-:W-:Y:S02]  /*c8d0*/  ISETP.GT.AND P0, PT, R7, R21, PT ;  /* 0x000000150700720c */ /* 0x000fe40003f04270 */
[----:B------:R-:W-:Y:S02]  /*c8e0*/  ISETP.GE.AND P6, PT, R21, R238, PT ;  /* 0x000000ee1500720c */ /* 0x000fe40003fc6270 */
[----:B------:R-:W-:Y:S02]  /*c8f0*/  FSEL R25, R31, -INF , !P5 ;  /* 0xff8000001f197808 */ /* 0x000fe40006800000 */
[----:B------:R-:W-:-:S02]  /*c900*/  ISETP.GE.AND P5, PT, R21, R240, PT ;  /* 0x000000f01500720c */ /* 0x000fc40003fa6270 */
[----:B------:R-:W-:Y:S01]  /*c910*/  FSEL R21, R224, -INF , !P0 ;  /* 0xff800000e0157808 */ /* 0x000fe20004000000 */
[----:B------:R-:W-:Y:S01]  /*c920*/  IMAD.MOV.U32 R224, RZ, RZ, R219 ;  /* 0x000000ffffe07224 */ /* 0x000fe200078e00db */
[----:B------:R-:W-:Y:S02]  /*c930*/  FSEL R26, R26, -INF , !P6 ;  /* 0xff8000001a1a7808 */ /* 0x000fe40007000000 */
[C---:B------:R-:W-:Y:S02]  /*c940*/  ISETP.GE.AND P6, PT, R20.reuse, R239, PT ;  /* 0x000000ef1400720c */ /* 0x040fe40003fc6270 */
[----:B------:R-:W-:Y:S02]  /*c950*/  ISETP.GE.AND P0, PT, R20, R241, PT ;  /* 0x000000f11400720c */ /* 0x000fe40003f06270 */
[----:B------:R-:W-:Y:S02]  /*c960*/  FSEL R34, R21, -INF , !P5 ;  /* 0xff80000015227808 */ /* 0x000fe40006800000 */
[----:B------:R-:W-:-:S02]  /*c970*/  FSEL R21, R39, -INF , !P6 ;  /* 0xff80000027157808 */ /* 0x000fc40007000000 */
[----:B------:R-:W-:Y:S02]  /*c980*/  ISETP.GT.AND P5, PT, R7, R20, PT ;  /* 0x000000140700720c */ /* 0x000fe40003fa4270 */
[C---:B------:R-:W-:Y:S02]  /*c990*/  ISETP.GE.AND P6, PT, R20.reuse, R238, PT ;  /* 0x000000ee1400720c */ /* 0x040fe40003fc6270 */
[----:B------:R-:W-:Y:S02]  /*c9a0*/  FSEL R29, R35, -INF , !P0 ;  /* 0xff800000231d7808 */ /* 0x000fe40004000000 */
[----:B------:R-:W-:Y:S02]  /*c9b0*/  ISETP.GE.AND P0, PT, R20, R240, PT ;  /* 0x000000f01400720c */ /* 0x000fe40003f06270 */
[----:B------:R-:W-:Y:S02]  /*c9c0*/  FSEL R20, R248, -INF , !P5 ;  /* 0xff800000f8147808 */ /* 0x000fe40006800000 */
[----:B------:R-:W-:-:S02]  /*c9d0*/  FSEL R31, R27, -INF , !P6 ;  /* 0xff8000001b1f7808 */ /* 0x000fc40007000000 */
[----:B------:R-:W-:Y:S02]  /*c9e0*/  ISETP.GE.AND P6, PT, R19, R239, PT ;  /* 0x000000ef1300720c */ /* 0x000fe40003fc6270 */
[----:B------:R-:W-:Y:S02]  /*c9f0*/  FSEL R35, R20, -INF , !P0 ;  /* 0xff80000014237808 */ /* 0x000fe40004000000 */
[----:B------:R-:W-:Y:S02]  /*ca00*/  FSEL R20, R51, -INF , !P6 ;  /* 0xff80000033147808 */ /* 0x000fe40007000000 */
[C---:B------:R-:W-:Y:S02]  /*ca10*/  ISETP.GE.AND P6, PT, R19.reuse, R238, PT ;  /* 0x000000ee1300720c */ /* 0x040fe40003fc6270 */
[----:B------:R-:W-:Y:S02]  /*ca20*/  ISETP.GE.AND P5, PT, R19, R241, PT ;  /* 0x000000f11300720c */ /* 0x000fe40003fa6270 */
[----:B------:R-:W-:-:S02]  /*ca30*/  FSEL R32, R33, -INF , !P6 ;  /* 0xff80000021207808 */ /* 0x000fc40007000000 */
[----:B------:R-:W-:Y:S02]  /*ca40*/  ISETP.GE.AND P6, PT, R18, R239, PT ;  /* 0x000000ef1200720c */ /* 0x000fe40003fc6270 */
[----:B------:R-:W-:Y:S02]  /*ca50*/  ISETP.GT.AND P0, PT, R7, R19, PT ;  /* 0x000000130700720c */ /* 0x000fe40003f04270 */
[----:B------:R-:W-:Y:S02]  /*ca60*/  FSEL R27, R47, -INF , !P5 ;  /* 0xff8000002f1b7808 */ /* 0x000fe40006800000 */
[----:B------:R-:W-:Y:S02]  /*ca70*/  FSEL R213, R62, -INF , !P6 ;  /* 0xff8000003ed57808 */ /* 0x000fe40007000000 */
[----:B------:R-:W-:Y:S02]  /*ca80*/  ISETP.GE.AND P5, PT, R19, R240, PT ;  /* 0x000000f01300720c */ /* 0x000fe40003fa6270 */
[----:B------:R-:W-:-:S02]  /*ca90*/  ISETP.GE.AND P6, PT, R18, R238, PT ;  /* 0x000000ee1200720c */ /* 0x000fc40003fc6270 */
[----:B------:R-:W-:Y:S02]  /*caa0*/  FSEL R19, R242, -INF , !P0 ;  /* 0xff800000f2137808 */ /* 0x000fe40004000000 */
[----:B------:R-:W-:Y:S02]  /*cab0*/  ISETP.GE.AND P0, PT, R18, R241, PT ;  /* 0x000000f11200720c */ /* 0x000fe40003f06270 */
[----:B------:R-:W-:Y:S02]  /*cac0*/  FSEL R220, R36, -INF , !P6 ;  /* 0xff80000024dc7808 */ /* 0x000fe40007000000 */
[----:B------:R-:W-:Y:S02]  /*cad0*/  FSEL R33, R19, -INF , !P5 ;  /* 0xff80000013217808 */ /* 0x000fe40006800000 */
[----:B------:R-:W-:Y:S02]  /*cae0*/  ISETP.GE.AND P6, PT, R17, R239, PT ;  /* 0x000000ef1100720c */ /* 0x000fe40003fc6270 */
[----:B------:R-:W-:-:S02]  /*caf0*/  ISETP.GT.AND P5, PT, R7, R18, PT ;  /* 0x000000120700720c */ /* 0x000fc40003fa4270 */
[----:B------:R-:W-:Y:S02]  /*cb00*/  FSEL R219, R50, -INF , !P0 ;  /* 0xff80000032db7808 */ /* 0x000fe40004000000 */
[----:B------:R-:W-:Y:S02]  /*cb10*/  ISETP.GE.AND P0, PT, R18, R240, PT ;  /* 0x000000f01200720c */ /* 0x000fe40003f06270 */
[----:B------:R-:W-:Y:S02]  /*cb20*/  FSEL R51, R63, -INF , !P6 ;  /* 0xff8000003f337808 */ /* 0x000fe40007000000 */
[----:B------:R-:W-:Y:S02]  /*cb30*/  FSEL R18, R222, -INF , !P5 ;  /* 0xff800000de127808 */ /* 0x000fe40006800000 */
[C---:B------:R-:W-:Y:S02]  /*cb40*/  ISETP.GE.AND P6, PT, R17.reuse, R238, PT ;  /* 0x000000ee1100720c */ /* 0x040fe40003fc6270 */
[----:B------:R-:W-:-:S02]  /*cb50*/  ISETP.GE.AND P5, PT, R17, R241, PT ;  /* 0x000000f11100720c */ /* 0x000fc40003fa6270 */
[----:B------:R-:W-:Y:S01]  /*cb60*/  FSEL R222, R18, -INF , !P0 ;  /* 0xff80000012de7808 */ /* 0x000fe20004000000 */
[----:B------:R-:W-:Y:S01]  /*cb70*/  IMAD.MOV.U32 R18, RZ, RZ, R224 ;  /* 0x000000ffff127224 */ /* 0x000fe200078e00e0 */
[----:B------:R-:W-:Y:S02]  /*cb80*/  FSEL R215, R38, -INF , !P6 ;  /* 0xff80000026d77808 */ /* 0x000fe40007000000 */
[----:B------:R-:W-:Y:S02]  /*cb90*/  ISETP.GT.AND P0, PT, R7, R17, PT ;  /* 0x000000110700720c */ /* 0x000fe40003f04270 */
        /* <DEDUP_REMOVED lines=8> */
[----:B------:R-:W-:-:S02]  /*cc20*/  ISETP.GT.AND P5, PT, R7, R16, PT ;  /* 0x000000100700720c */ /* 0x000fc40003fa4270 */
[----:B------:R-:W-:Y:S02]  /*cc30*/  FSEL R41, R41, -INF , !P6 ;  /* 0xff80000029297808 */ /* 0x000fe40007000000 */
[----:B------:R-:W-:Y:S02]  /*cc40*/  ISETP.GE.AND P6, PT, R15, R239, PT ;  /* 0x000000ef0f00720c */ /* 0x000fe40003fc6270 */
[----:B------:R-:W-:Y:S02]  /*cc50*/  FSEL R50, R56, -INF , !P0 ;  /* 0xff80000038327808 */ /* 0x000fe40004000000 */
[----:B------:R-:W-:Y:S02]  /*cc60*/  ISETP.GE.AND P0, PT, R16, R240, PT ;  /* 0x000000f01000720c */ /* 0x000fe40003f06270 */
[----:B------:R-:W-:Y:S02]  /*cc70*/  FSEL R16, R218, -INF , !P5 ;  /* 0xff800000da107808 */ /* 0x000fe40006800000 */
        /* <DEDUP_REMOVED lines=8> */
[----:B------:R-:W-:Y:S02]  /*cd00*/  ISETP.GE.AND P5, PT, R15, R240, PT ;  /* 0x000000f00f00720c */ /* 0x000fe40003fa6270 */
[----:B------:R-:W-:Y:S02]  /*cd10*/  FSEL R15, R216, -INF , !P0 ;  /* 0xff800000d80f7808 */ /* 0x000fe40004000000 */
[----:B------:R-:W-:Y:S02]  /*cd20*/  FSEL R67, R67, -INF , !P6 ;  /* 0xff80000043437808 */ /* 0x000fe40007000000 */
[C---:B------:R-:W-:Y:S02]  /*cd30*/  ISETP.GE.AND P0, PT, R14.reuse, R241, PT ;  /* 0x000000f10e00720c */ /* 0x040fe40003f06270 */
[----:B------:R-:W-:Y:S01]  /*cd40*/  ISETP.GE.AND P6, PT, R14, R238, PT ;  /* 0x000000ee0e00720c */ /* 0x000fe20003fc6270 */
[----:B------:R1:W-:Y:S01]  /*cd50*/  STL [R1+0x8], R67 ;  /* 0x0000084301007387 */ /* 0x0003e20000100800 */
[----:B------:R-:W-:-:S02]  /*cd60*/  FSEL R40, R15, -INF , !P5 ;  /* 0xff8000000f287808 */ /* 0x000fc40006800000 */
[----:B------:R-:W-:Y:S02]  /*cd70*/  ISETP.GT.AND P5, PT, R7, R14, PT ;  /* 0x0000000e0700720c */ /* 0x000fe40003fa4270 */
[----:B------:R-:W-:Y:S02]  /*cd80*/  FSEL R60, R60, -INF , !P0 ;  /* 0xff8000003c3c7808 */ /* 0x000fe40004000000 */
[----:B------:R-:W-:Y:S02]  /*cd90*/  FSEL R19, R44, -INF , !P6 ;  /* 0xff8000002c137808 */ /* 0x000fe40007000000 */
[----:B------:R-:W-:Y:S02]  /*cda0*/  ISETP.GE.AND P0, PT, R14, R240, PT ;  /* 0x000000f00e00720c */ /* 0x000fe40003f06270 */
[----:B------:R-:W-:Y:S02]  /*cdb0*/  ISETP.GE.AND P6, PT, R13, R239, PT ;  /* 0x000000ef0d00720c */ /* 0x000fe40003fc6270 */
[----:B------:R-:W-:-:S02]  /*cdc0*/  FSEL R14, R214, -INF , !P5 ;  /* 0xff800000d60e7808 */ /* 0x000fc40006800000 */
[C---:B------:R-:W-:Y:S02]  /*cdd0*/  ISETP.GE.AND P5, PT, R13.reuse, R241, PT ;  /* 0x000000f10d00720c */ /* 0x040fe40003fa6270 */
[----:B------:R-:W-:Y:S02]  /*cde0*/  FSEL R250, R140, -INF , !P6 ;  /* 0xff8000008cfa7808 */ /* 0x000fe40007000000 */
[----:B------:R-:W-:Y:S02]  /*cdf0*/  FSEL R64, R14, -INF , !P0 ;  /* 0xff8000000e407808 */ /* 0x000fe40004000000 */
[----:B------:R-:W-:Y:S02]  /*ce00*/  ISETP.GE.AND P6, PT, R13, R238, PT ;  /* 0x000000ee0d00720c */ /* 0x000fe40003fc6270 */
[----:B------:R-:W-:Y:S02]  /*ce10*/  ISETP.GT.AND P0, PT, R7, R13, PT ;  /* 0x0000000d0700720c */ /* 0x000fe40003f04270 */
[----:B------:R-:W-:-:S02]  /*ce20*/  FSEL R44, R59, -INF , !P5 ;  /* 0xff8000003b2c7808 */ /* 0x000fc40006800000 */
[----:B------:R-:W-:Y:S02]  /*ce30*/  ISETP.GE.AND P5, PT, R13, R240, PT ;  /* 0x000000f00d00720c */ /* 0x000fe40003fa6270 */
[----:B------:R-:W-:Y:S02]  /*ce40*/  FSEL R62, R43, -INF , !P6 ;  /* 0xff8000002b3e7808 */ /* 0x000fe40007000000 */
[----:B------:R-:W-:Y:S02]  /*ce50*/  FSEL R13, R212, -INF , !P0 ;  /* 0xff800000d40d7808 */ /* 0x000fe40004000000 */
[C---:B------:R-:W-:Y:S02]  /*ce60*/  ISETP.GE.AND P6, PT, R11.reuse, R239, PT ;  /* 0x000000ef0b00720c */ /* 0x040fe40003fc6270 */
[----:B------:R-:W-:Y:S02]  /*ce70*/  ISETP.GE.AND P0, PT, R11, R241, PT ;  /* 0x000000f10b00720c */ /* 0x000fe40003f06270 */
[----:B------:R-:W-:-:S02]  /*ce80*/  FSEL R230, R13, -INF , !P5 ;  /* 0xff8000000de67808 */ /* 0x000fc40006800000 */
[----:B------:R-:W-:Y:S02]  /*ce90*/  FSEL R245, R139, -INF , !P6 ;  /* 0xff8000008bf57808 */ /* 0x000fe40007000000 */
[----:B------:R-:W-:Y:S02]  /*cea0*/  ISETP.GT.AND P5, PT, R7, R11, PT ;  /* 0x0000000b0700720c */ /* 0x000fe40003fa4270 */
[----:B------:R-:W-:Y:S02]  /*ceb0*/  ISETP.GE.AND P6, PT, R11, R238, PT ;  /* 0x000000ee0b00720c */ /* 0x000fe40003fc6270 */
[----:B------:R-:W-:Y:S02]  /*cec0*/  FSEL R247, R61, -INF , !P0 ;  /* 0xff8000003df77808 */ /* 0x000fe40004000000 */
[----:B------:R-:W-:Y:S02]  /*ced0*/  ISETP.GE.AND P0, PT, R11, R240, PT ;  /* 0x000000f00b00720c */ /* 0x000fe40003f06270 */
[----:B------:R-:W-:-:S02]  /*cee0*/  FSEL R11, R211, -INF , !P5 ;  /* 0xff800000d30b7808 */ /* 0x000fc40006800000 */
[----:B------:R-:W-:Y:S02]  /*cef0*/  FSEL R249, R46, -INF , !P6 ;  /* 0xff8000002ef97808 */ /* 0x000fe40007000000 */
[C---:B------:R-:W-:Y:S02]  /*cf00*/  ISETP.GE.AND P6, PT, R10.reuse, R239, PT ;  /* 0x000000ef0a00720c */ /* 0x040fe40003fc6270 */
        /* <DEDUP_REMOVED lines=10> */
[----:B------:R-:W-:Y:S02]  /*cfb0*/  ISETP.GE.AND P0, PT, R9, R241, PT ;  /* 0x000000f10900720c */ /* 0x000fe40003f06270 */
[----:B------:R-:W-:Y:S02]  /*cfc0*/  FSEL R140, R10, -INF , !P5 ;  /* 0xff8000000a8c7808 */ /* 0x000fe40006800000 */
[----:B------:R-:W-:Y:S02]  /*cfd0*/  ISETP.GT.AND P5, PT, R7, R9, PT ;  /* 0x000000090700720c */ /* 0x000fe40003fa4270 */
[----:B------:R-:W-:Y:S02]  /*cfe0*/  FSEL R242, R137, -INF , !P6 ;  /* 0xff80000089f27808 */ /* 0x000fe40007000000 */
[----:B------:R-:W-:Y:S02]  /*cff0*/  ISETP.GE.AND P6, PT, R9, R238, PT ;  /* 0x000000ee0900720c */ /* 0x000fe40003fc6270 */
[----:B------:R-:W-:-:S02]  /*d000*/  FSEL R55, R57, -INF , !P0 ;  /* 0xff80000039377808 */ /* 0x000fc40004000000 */
        /* <DEDUP_REMOVED lines=9> */
[C---:B------:R-:W-:Y:S02]  /*d0a0*/  ISETP.GE.AND P6, PT, R8.reuse, R238, PT ;  /* 0x000000ee0800720c */ /* 0x040fe40003fc6270 */
[----:B------:R-:W-:Y:S02]  /*d0b0*/  ISETP.GE.AND P5, PT, R8, R240, PT ;  /* 0x000000f00800720c */ /* 0x000fe40003fa6270 */
[----:B------:R-:W-:-:S02]  /*d0c0*/  FSEL R8, R141, -INF , !P0 ;  /* 0xff8000008d087808 */ /* 0x000fc40004000000 */
[----:B------:R-:W-:Y:S02]  /*d0d0*/  ISETP.GE.AND P0, PT, R22, R239, PT ;  /* 0x000000ef1600720c */ /* 0x000fe40003f06270 */
[----:B------:R-:W-:Y:S02]  /*d0e0*/  FSEL R143, R8, -INF , !P5 ;  /* 0xff800000088f7808 */ /* 0x000fe40006800000 */
[----:B------:R-:W-:Y:S02]  /*d0f0*/  FMNMX3.FTZ R8, R135, R24, R23, !PT ;  /* 0x0000001887087276 */ /* 0x000fe40007810017 */
[----:B------:R-:W-:Y:S02]  /*d100*/  ISETP.GE.AND P5, PT, R22, R238, PT ;  /* 0x000000ee1600720c */ /* 0x000fe40003fa6270 */
[----:B------:R-:W-:Y:S02]  /*d110*/  FMNMX3.FTZ R8, R8, R21, R20, !PT ;  /* 0x0000001508087276 */ /* 0x000fe40007810014 */
[----:B------:R-:W-:-:S02]  /*d120*/  FSEL R224, R132, -INF , !P0 ;  /* 0xff80000084e07808 */ /* 0x000fc40004000000 */
[----:B------:R-:W-:Y:S02]  /*d130*/  FSEL R243, R48, -INF , !P5 ;  /* 0xff80000030f37808 */ /* 0x000fe40006800000 */
[C---:B------:R-:W-:Y:S02]  /*d140*/  ISETP.GT.AND P0, PT, R7.reuse, R22, PT ;  /* 0x000000160700720c */ /* 0x040fe40003f04270 */
[----:B------:R-:W-:Y:S02]  /*d150*/  ISETP.GT.AND P5, PT, R7, R5, PT ;  /* 0x000000050700720c */ /* 0x000fe40003fa4270 */
[----:B------:R-:W-:Y:S02]  /*d160*/  FMNMX3.FTZ R7, R8, R213, R51, !PT ;  /* 0x000000d508077276 */ /* 0x000fe40007810033 */
[----:B------:R-:W-:Y:S02]  /*d170*/  FSEL R248, R42, -INF , !P6 ;  /* 0xff8000002af87808 */ /* 0x000fe40007000000 */
[----:B------:R-:W-:-:S02]  /*d180*/  FMNMX3.FTZ R8, R7, R47, R36, !PT ;  /* 0x0000002f07087276 */ /* 0x000fc40007810024 */
[----:B------:R-:W-:Y:S02]  /*d190*/  FMNMX3.FTZ R7, R134, R28, R25, !PT ;  /* 0x0000001c86077276 */ /* 0x000fe40007810019 */
[----:B------:R-:W-:Y:S02]  /*d1a0*/  FMNMX3.FTZ R8, R8, R67, R250, !PT ;  /* 0x0000004308087276 */ /* 0x000fe400078100fa */
[----:B------:R-:W-:Y:S02]  /*d1b0*/  ISETP.GE.AND P6, PT, R22, R241, PT ;  /* 0x000000f11600720c */ /* 0x000fe40003fc6270 */
[----:B------:R-:W-:Y:S02]  /*d1c0*/  FSEL R17, R18, -INF , !P0 ;  /* 0xff80000012117808 */ /* 0x000fe40004000000 */
[----:B------:R-:W-:Y:S02]  /*d1d0*/  ISETP.GE.AND P0, PT, R5, R239, PT ;  /* 0x000000ef0500720c */ /* 0x000fe40003f06270 */
[----:B------:R-:W-:-:S02]  /*d1e0*/  FMNMX3.FTZ R7, R7, R29, R27, !PT ;  /* 0x0000001d07077276 */ /* 0x000fc4000781001b */
[----:B------:R-:W-:Y:S02]  /*d1f0*/  FMNMX3.FTZ R8, R8, R245, R225, !PT ;  /* 0x000000f508087276 */ /* 0x000fe400078100e1 */
[----:B------:R-:W-:Y:S02]  /*d200*/  FSEL R226, R54, -INF , !P6 ;  /* 0xff80000036e27808 */ /* 0x000fe40007000000 */
[----:B------:R-:W-:Y:S02]  /*d210*/  ISETP.GE.AND P6, PT, R22, R240, PT ;  /* 0x000000f01600720c */ /* 0x000fe40003fc6270 */
[----:B------:R-:W-:Y:S02]  /*d220*/  FSEL R223, R142, -INF , !P0 ;  /* 0xff8000008edf7808 */ /* 0x000fe40004000000 */
[----:B------:R-:W-:Y:S02]  /*d230*/  FMNMX3.FTZ R13, R7, R219, R52, !PT ;  /* 0x000000db070d7276 */ /* 0x000fe40007810034 */
[----:B------:R-:W-:Y:S01]  /*d240*/  FMNMX3.FTZ R16, R8, R242, R216, !PT ;  /* 0x000000f208107276 */ /* 0x000fe200078100d8 */
[----:B-1----:R-:W-:Y:S06]  /*d250*/  BRA.U !UP0, `(.L_x_904) ;  /* 0x0000000508707547 */ /* 0x002fec000b800000 */
        /* <DEDUP_REMOVED lines=92> */
.L_x_904:
[----:B------:R-:W-:Y:S01]  /*d820*/  MOV R141, R60 ;  /* 0x0000003c008d7202 */ /* 0x000fe20000000f00 */
[----:B------:R-:W2:Y:S01]  /*d830*/  LDCU UR7, c[0x0][0x45c] ;  /* 0x00008b80ff0777ac */ /* 0x000ea20008000800 */
[----:B-1----:R-:W-:Y:S01]  /*d840*/  FMNMX3.FTZ R8, R13, R50, R38, !PT ;  /* 0x000000320d087276 */ /* 0x002fe20007810026 */
[----:B------:R-:W-:Y:S01]  /*d850*/  STL [R1+0xc4], R3 ;  /* 0x0000c40301007387 */ /* 0x000fe20000100800 */
[C---:B------:R-:W-:Y:S01]  /*d860*/  ISETP.GE.AND P0, PT, R5.reuse, R241, PT ;  /* 0x000000f10500720c */ /* 0x040fe20003f06270 */
[----:B------:R-:W1:Y:S01]  /*d870*/  S2UR UR5, SR_CgaCtaId ;  /* 0x00000000000579c3 */ /* 0x000e620000008800 */
[----:B------:R-:W-:Y:S01]  /*d880*/  FMNMX3.FTZ R7, R16, R224, R223, !PT ;  /* 0x000000e010077276 */ /* 0x000fe200078100df */
[----:B------:R-:W-:Y:S01]  /*d890*/  STL [R1+0xc0], R2 ;  /* 0x0000c00201007387 */ /* 0x000fe20000100800 */
[----:B------:R-:W-:Y:S02]  /*d8a0*/  FMNMX3.FTZ R8, R8, R141, R44, !PT ;  /* 0x0000008d08087276 */ /* 0x000fe4000781002c */
[----:B------:R-:W-:Y:S01]  /*d8b0*/  FSEL R214, R210, -INF , !P0 ;  /* 0xff800000d2d67808 */ /* 0x000fe20004000000 */
[----:B------:R-:W3:Y:S01]  /*d8c0*/  SHFL.BFLY PT, R9, R7, 0x2, 0x1f ;  /* 0x0c401f0007097f89 */ /* 0x000ee200000e0000 */
[----:B------:R-:W-:-:S02]  /*d8d0*/  ISETP.GE.AND P0, PT, R5, R238, PT ;  /* 0x000000ee0500720c */ /* 0x000fc40003f06270 */
[----:B------:R-:W-:Y:S01]  /*d8e0*/  FMNMX3.FTZ R8, R8, R247, R227, !PT ;  /* 0x000000f708087276 */ /* 0x000fe200078100e3 */
[----:B------:R-:W-:Y:S01]  /*d8f0*/  STL [R1+0xbc], R0 ;  /* 0x0000bc0001007387 */ /* 0x000fe20000100800 */
[----:B------:R-:W-:Y:S02]  /*d900*/  FSEL R218, R208, -INF , !P0 ;  /* 0xff800000d0da7808 */ /* 0x000fe40004000000 */
[----:B------:R-:W-:Y:S02]  /*d910*/  ISETP.GE.AND P0, PT, R5, R240, PT ;  /* 0x000000f00500720c */ /* 0x000fe40003f06270 */
[----:B------:R-:W-:Y:S02]  /*d920*/  FMNMX3.FTZ R5, R8, R55, R246, !PT ;  /* 0x0000003708057276 */ /* 0x000fe400078100f6 */
[----:B------:R-:W-:Y:S02]  /*d930*/  IADD3 R6, PT, PT, -R6, R4, RZ ;  /* 0x0000000406067210 */ /* 0x000fe40007ffe1ff */
[----:B------:R-:W-:-:S02]  /*d940*/  FMNMX3.FTZ R4, R5, R226, R214, !PT ;  /* 0x000000e205047276 */ /* 0x000fc400078100d6 */
[----:B------:R-:W-:Y:S02]  /*d950*/  FMNMX3.FTZ R5, R136, R30, R26, !PT ;  /* 0x0000001e88057276 */ /* 0x000fe4000781001a */
[----:B------:R-:W-:Y:S01]  /*d960*/  MOV R142, R62 ;  /* 0x0000003e008e7202 */ /* 0x000fe20000000f00 */
[----:B------:R-:W4:Y:S01]  /*d970*/  SHFL.BFLY PT, R8, R4, 0x2, 0x1f ;  /* 0x0c401f0004087f89 */ /* 0x000f2200000e0000 */
[----:B------:R-:W-:Y:S02]  /*d980*/  FMNMX3.FTZ R5, R5, R31, R32, !PT ;  /* 0x0000001f05057276 */ /* 0x000fe40007810020 */
[----:B------:R-:W-:Y:S02]  /*d990*/  MOV R53, R19 ;  /* 0x0000001300357202 */ /* 0x000fe40000000f00 */
[----:B------:R-:W-:Y:S02]  /*d9a0*/  FMNMX3.FTZ R5, R5, R220, R215, !PT ;  /* 0x000000dc05057276 */ /* 0x000fe400078100d7 */
[----:B---3--:R-:W-:-:S02]  /*d9b0*/  FMNMX.FTZ R13, R7, R9, !PT ;  /* 0x00000009070d7209 */ /* 0x008fc40007810000 */
[----:B------:R-:W-:Y:S02]  /*d9c0*/  FMNMX3.FTZ R5, R5, R41, R39, !PT ;  /* 0x0000002905057276 */ /* 0x000fe40007810027 */
[----:B------:R-:W-:Y:S01]  /*d9d0*/  IABS R6, R6 ;  /* 0x0000000600067213 */ /* 0x000fe20000000000 */
[----:B------:R-:W3:Y:S01]  /*d9e0*/  SHFL.BFLY PT, R7, R13, 0x1, 0x1f ;  /* 0x0c201f000d077f89 */ /* 0x000ee200000e0000 */
[----:B------:R-:W-:Y:S02]  /*d9f0*/  FMNMX3.FTZ R5, R5, R53, R142, !PT ;  /* 0x0000003505057276 */ /* 0x000fe4000781008e */
[----:B------:R-:W-:Y:S02]  /*da00*/  MOV R10, R6 ;  /* 0x00000006000a7202 */ /* 0x000fe40000000f00 */
[----:B------:R-:W-:Y:S02]  /*da10*/  FMNMX3.FTZ R5, R5, R249, R244, !PT ;  /* 0x000000f905057276 */ /* 0x000fe400078100f4 */
[----:B------:R-:W-:-:S02]  /*da20*/  FMNMX3.FTZ R6, R133, R37, R34, !PT ;  /* 0x0000002585067276 */ /* 0x000fc40007810022 */
[----:B------:R-:W-:Y:S02]  /*da30*/  FMNMX3.FTZ R5, R5, R139, R248, !PT ;  /* 0x0000008b05057276 */ /* 0x000fe400078100f8 */
[----:B------:R-:W-:Y:S02]  /*da40*/  FMNMX3.FTZ R6, R6, R35, R33, !PT ;  /* 0x0000002306067276 */ /* 0x000fe40007810021 */
[----:B------:R-:W-:Y:S02]  /*da50*/  FMNMX3.FTZ R5, R5, R243, R218, !PT ;  /* 0x000000f305057276 */ /* 0x000fe400078100da */
[----:B----4-:R-:W-:Y:S02]  /*da60*/  FMNMX.FTZ R4, R4, R8, !PT ;  /* 0x0000000804047209 */ /* 0x010fe40007810000 */
[----:B------:R-:W-:Y:S01]  /*da70*/  FMNMX3.FTZ R6, R6, R222, R221, !PT ;  /* 0x000000de06067276 */ /* 0x000fe200078100dd */
[----:B------:R-:W4:Y:S01]  /*da80*/  SHFL.BFLY PT, R9, R5, 0x2, 0x1f ;  /* 0x0c401f0005097f89 */ /* 0x000f2200000e0000 */
[----:B------:R-:W-:-:S02]  /*da90*/  I2FP.F32.S32 R10, R10 ;  /* 0x0000000a000a7245 */ /* 0x000fc40000201400 */
[----:B------:R-:W-:Y:S01]  /*daa0*/  MOV R138, R230 ;  /* 0x000000e6008a7202 */ /* 0x000fe20000000f00 */
[----:B------:R-:W1:Y:S01]  /*dab0*/  SHFL.BFLY PT, R11, R4, 0x1, 0x1f ;  /* 0x0c201f00040b7f89 */ /* 0x000e6200000e0000 */
[----:B------:R-:W-:Y:S01]  /*dac0*/  FMNMX3.FTZ R6, R6, R217, R40, !PT ;  /* 0x000000d906067276 */ /* 0x000fe20007810028 */
[----:B------:R-:W-:Y:S01]  /*dad0*/  FFMA.FTZ R10, R10, -UR6, R251 ;  /* 0x800000060a0a7c23 */ /* 0x000fe200080100fb */
[----:B---3--:R-:W-:Y:S02]  /*dae0*/  FMNMX.FTZ R67, R13, R7, !PT ;  /* 0x000000070d437209 */ /* 0x008fe40007810000 */
[----:B------:R-:W-:Y:S02]  /*daf0*/  FMNMX3.FTZ R6, R6, R64, R138, !PT ;  /* 0x0000004006067276 */ /* 0x000fe4000781008a */
[----:B------:R-:W-:Y:S01]  /*db00*/  FSEL R212, R17, -INF , !P6 ;  /* 0xff80000011d47808 */ /* 0x000fe20007000000 */
[C---:B--2---:R-:W-:Y:S01]  /*db10*/  FMUL.FTZ R13, R67.reuse, UR7 ;  /* 0x00000007430d7c20 */ /* 0x044fe20008410000 */
[----:B------:R-:W-:Y:S01]  /*db20*/  FSETP.NEU.FTZ.AND P6, PT, R67, -INF , PT ;  /* 0xff8000004300780b */ /* 0x000fe20003fdd000 */
[----:B------:R-:W-:Y:S01]  /*db30*/  STL [R1+0x68], R67 ;  /* 0x0000684301007387 */ /* 0x000fe20000100800 */
[----:B------:R-:W-:-:S02]  /*db40*/  FSEL R7, R10, -INF , !P5 ;  /* 0xff8000000a077808 */ /* 0x000fc40006800000 */
[----:B------:R-:W-:Y:S02]  /*db50*/  FMNMX3.FTZ R6, R6, R43, R140, !PT ;  /* 0x0000002b06067276 */ /* 0x000fe4000781008c */
[----:B------:R-:W-:Y:S02]  /*db60*/  FSEL R13, R13, RZ, P6 ;  /* 0x000000ff0d0d7208 */ /* 0x000fe40003000000 */
[----:B------:R-:W-:Y:S02]  /*db70*/  FSEL R42, R7, -INF , !P0 ;  /* 0xff800000072a7808 */ /* 0x000fe40004000000 */
[----:B------:R-:W-:Y:S01]  /*db80*/  FMNMX3.FTZ R8, R6, R65, R143, !PT ;  /* 0x0000004106087276 */ /* 0x000fe2000781008f */
[--C-:B------:R-:W-:Y:S01]  /*db90*/  FFMA.FTZ R7, R24, UR7, -R13.reuse ;  /* 0x0000000718077c23 */ /* 0x100fe2000801080d */
[----:B----4-:R-:W-:Y:S02]  /*dba0*/  FMNMX.FTZ R6, R5, R9, !PT ;  /* 0x0000000905067209 */ /* 0x010fe40007810000 */
[----:B------:R-:W-:Y:S01]  /*dbb0*/  FMNMX3.FTZ R5, R8, R212, R42, !PT ;  /* 0x000000d408057276 */ /* 0x000fe2000781002a */
[----:B------:R2:W-:Y:S01]  /*dbc0*/  MUFU.EX2 R3, R7 ;  /* 0x0000000700037308 */ /* 0x0005e20000000800 */
[----:B-1----:R-:W-:Y:S01]  /*dbd0*/  FMNMX.FTZ R54, R4, R11, !PT ;  /* 0x0000000b04367209 */ /* 0x002fe20007810000 */
[----:B------:R-:W-:Y:S01]  /*dbe0*/  FFMA.FTZ R4, R23, UR7, -R13 ;  /* 0x0000000717047c23 */ /* 0x000fe2000801080d */
[----:B------:R-:W1:Y:S01]  /*dbf0*/  SHFL.BFLY PT, R8, R6, 0x1, 0x1f ;  /* 0x0c201f0006087f89 */ /* 0x000e6200000e0000 */
[----:B------:R-:W-:-:S02]  /*dc00*/  SHF.L.U32 R18, R232, 0x6, RZ ;  /* 0x00000006e8127819 */ /* 0x000fc400000006ff */
[C---:B------:R-:W-:Y:S01]  /*dc10*/  FMUL.FTZ R14, R54.reuse, UR7 ;  /* 0x00000007360e7c20 */ /* 0x040fe20008410000 */
[----:B------:R-:W-:Y:S01]  /*dc20*/  FSETP.NEU.FTZ.AND P5, PT, R54, -INF , PT ;  /* 0xff8000003600780b */ /* 0x000fe20003fbd000 */
[----:B------:R3:W-:Y:S01]  /*dc30*/  MUFU.EX2 R0, R4 ;  /* 0x0000000400007308 */ /* 0x0007e20000000800 */
[----:B------:R-:W-:Y:S01]  /*dc40*/  STL [R1+0x20], R54 ;  /* 0x0000203601007387 */ /* 0x000fe20000100800 */
[----:B------:R-:W-:Y:S02]  /*dc50*/  SHF.R.U32.HI R230, RZ, 0x1, R232 ;  /* 0x00000001ffe67819 */ /* 0x000fe400000116e8 */
[----:B------:R-:W-:Y:S01]  /*dc60*/  FSEL R14, R14, RZ, P5 ;  /* 0x000000ff0e0e7208 */ /* 0x000fe20002800000 */
[----:B--2---:R-:W2:Y:S01]  /*dc70*/  SHFL.BFLY PT, R7, R5, 0x2, 0x1f ;  /* 0x0c401f0005077f89 */ /* 0x004ea200000e0000 */
[----:B---3--:R-:W-:Y:S01]  /*dc80*/  FFMA.FTZ R4, R21, UR7, -R13 ;  /* 0x0000000715047c23 */ /* 0x008fe2000801080d */
[----:B-1----:R-:W-:-:S03]  /*dc90*/  FMNMX.FTZ R46, R6, R8, !PT ;  /* 0x00000008062e7209 */ /* 0x002fc60007810000 */
[----:B------:R1:W-:Y:S01]  /*dca0*/  MUFU.EX2 R48, R4 ;  /* 0x0000000400307308 */ /* 0x0003e20000000800 */
[C---:B------:R-:W-:Y:S01]  /*dcb0*/  FSETP.NEU.FTZ.AND P0, PT, R46.reuse, -INF , PT ;  /* 0xff8000002e00780b */ /* 0x040fe20003f1d000 */
[----:B------:R-:W-:Y:S01]  /*dcc0*/  STL [R1+0x1c], R46 ;  /* 0x00001c2e01007387 */ /* 0x000fe20000100800 */
[----:B------:R-:W-:-:S05]  /*dcd0*/  FMUL.FTZ R15, R46, UR7 ;  /* 0x000000072e0f7c20 */ /* 0x000fca0008410000 */
[----:B------:R-:W-:Y:S01]  /*dce0*/  FSEL R15, R15, RZ, P0 ;  /* 0x000000ff0f0f7208 */ /* 0x000fe20000000000 */
[----:B-1----:R-:W-:-:S04]  /*dcf0*/  FFMA.FTZ R4, R20, UR7, -R13 ;  /* 0x0000000714047c23 */ /* 0x002fc8000801080d */
[----:B------:R1:W-:Y:S02]  /*dd00*/  MUFU.EX2 R137, R4 ;  /* 0x0000000400897308 */ /* 0x0003e40000000800 */
[----:B-1----:R-:W-:-:S06]  /*dd10*/  FFMA.FTZ R4, R28, UR7, -R14 ;  /* 0x000000071c047c23 */ /* 0x002fcc000801080e */
[----:B------:R2:W-:Y:S02]  /*dd20*/  MUFU.EX2 R2, R4 ;  /* 0x0000000400027308 */ /* 0x0005e40000000800 */
[----:B--2---:R-:W-:Y:S01]  /*dd30*/  FMNMX.FTZ R4, R5, R7, !PT ;  /* 0x0000000705047209 */ /* 0x004fe20007810000 */
[----:B------:R-:W-:-:S04]  /*dd40*/  FFMA.FTZ R5, R25, UR7, -R14 ;  /* 0x0000000719057c23 */ /* 0x000fc8000801080e */
[----:B------:R-:W1:Y:S01]  /*dd50*/  SHFL.BFLY PT, R6, R4, 0x1, 0x1f ;  /* 0x0c201f0004067f89 */ /* 0x000e6200000e0000 */
[----:B------:R-:W2:Y:S03]  /*dd60*/  MUFU.EX2 R7, R5 ;  /* 0x0000000500077308 */ /* 0x000ea60000000800 */
[----:B--2---:R2:W-:Y:S01]  /*dd70*/  STL [R1+0x48], R7 ;  /* 0x0000480701007387 */ /* 0x0045e20000100800 */
[----:B------:R-:W-:-:S04]  /*dd80*/  FFMA.FTZ R5, R29, UR7, -R14 ;  /* 0x000000071d057c23 */ /* 0x000fc8000801080e */
[----:B------:R3:W4:Y:S01]  /*dd90*/  MUFU.EX2 R11, R5 ;  /* 0x00000005000b7308 */ /* 0x0007220000000800 */
[----:B-1----:R-:W-:Y:S01]  /*dda0*/  FMNMX.FTZ R45, R4, R6, !PT ;  /* 0x00000006042d7209 */ /* 0x002fe20007810000 */
[----:B------:R-:W-:Y:S01]  /*ddb0*/  FFMA.FTZ R4, R31, UR7, -R15 ;  /* 0x000000071f047c23 */ /* 0x000fe2000801080f */
[----:B------:R-:W-:Y:S02]  /*ddc0*/  FSEL R6, R67, RZ, P6 ;  /* 0x000000ff43067208 */ /* 0x000fe40003000000 */
[C---:B------:R-:W-:Y:S01]  /*ddd0*/  FSETP.NEU.FTZ.AND P6, PT, R45.reuse, -INF , PT ;  /* 0xff8000002d00780b */ /* 0x040fe20003fdd000 */
[----:B------:R-:W-:Y:S01]  /*dde0*/  STL [R1+0x18], R45 ;  /* 0x0000182d01007387 */ /* 0x000fe20000100800 */
[----:B------:R-:W-:Y:S01]  /*ddf0*/  FMUL.FTZ R20, R45, UR7 ;  /* 0x000000072d147c20 */ /* 0x000fe20008410000 */
[----:B------:R1:W-:Y:S02]  /*de00*/  MUFU.EX2 R66, R4 ;  /* 0x0000000400427308 */ /* 0x0003e40000000800 */
[----:B------:R-:W2:Y:S02]  /*de10*/  LDL.LU R232, [R1+0x48] ;  /* 0x0000480001e87983 */ /* 0x000ea40000300800 */
[----:B------:R-:W-:Y:S01]  /*de20*/  FSEL R20, R20, RZ, P6 ;  /* 0x000000ff14147208 */ /* 0x000fe20003000000 */
[----:B---3--:R-:W-:-:S04]  /*de30*/  FFMA.FTZ R5, R27, UR7, -R14 ;  /* 0x000000071b057c23 */ /* 0x008fc8000801080e */
[----:B------:R3:W-:Y:S01]  /*de40*/  MUFU.EX2 R9, R5 ;  /* 0x0000000500097308 */ /* 0x0007e20000000800 */
[----:B-1----:R-:W-:-:S07]  /*de50*/  FFMA.FTZ R4, R32, UR7, -R15 ;  /* 0x0000000720047c23 */ /* 0x002fce000801080f */
[----:B------:R1:W2:Y:S01]  /*de60*/  MUFU.EX2 R10, R4 ;  /* 0x00000004000a7308 */ /* 0x0002a20000000800 */
[----:B---3--:R-:W-:-:S07]  /*de70*/  FFMA.FTZ R5, R30, UR7, -R15 ;  /* 0x000000071e057c23 */ /* 0x008fce000801080f */
[----:B------:R3:W-:Y:S01]  /*de80*/  MUFU.EX2 R27, R5 ;  /* 0x00000005001b7308 */ /* 0x0007e20000000800 */
[----:B-1----:R-:W-:Y:S01]  /*de90*/  LOP3.LUT R4, R230, 0x8, RZ, 0xc0, !PT ;  /* 0x00000008e6047812 */ /* 0x002fe200078ec0ff */
[----:B---3--:R-:W-:Y:S01]  /*dea0*/  FFMA.FTZ R5, R26, UR7, -R15 ;  /* 0x000000071a057c23 */ /* 0x008fe2000801080f */
[----:B------:R-:W-:Y:S01]  /*deb0*/  UMOV UR12, 0x400 ;  /* 0x00000400000c7882 */ /* 0x000fe20000000000 */
[----:B------:R-:W-:Y:S01]  /*dec0*/  FADD.FTZ R6, R135, -R6 ;  /* 0x8000000687067221 */ /* 0x000fe20000010000 */
[----:B----4-:R-:W-:-:S03]  /*ded0*/  MOV R26, R11 ;  /* 0x0000000b001a7202 */ /* 0x010fc60000000f00 */
[----:B------:R1:W3:Y:S02]  /*dee0*/  MUFU.EX2 R8, R5 ;  /* 0x0000000500087308 */ /* 0x0002e40000000800 */
[----:B-1----:R-:W-:-:S04]  /*def0*/  LOP3.LUT R5, R228, 0x1c0, R18, 0xf8, !PT ;  /* 0x000001c0e4057812 */ /* 0x002fc800078ef812 */
[----:B------:R-:W-:Y:S01]  /*df00*/  LOP3.LUT R4, R5, R4, RZ, 0x3c, !PT ;  /* 0x0000000405047212 */ /* 0x000fe200078e3cff */
[----:B------:R-:W-:Y:S01]  /*df10*/  ULEA UR5, UR5, UR12, 0x18 ;  /* 0x0000000c05057291 */ /* 0x000fe2000f8ec0ff */
[----:B------:R-:W-:Y:S01]  /*df20*/  FMUL.FTZ R6, R6, UR7 ;  /* 0x0000000706067c20 */ /* 0x000fe20008410000 */
[----:B------:R-:W-:Y:S01]  /*df30*/  FFMA.FTZ R5, R37, UR7, -R20 ;  /* 0x0000000725057c23 */ /* 0x000fe20008010814 */
[----:B--2---:R-:W-:Y:S02]  /*df40*/  LOP3.LUT R7, R4, 0x200, R18, 0xf8, !PT ;  /* 0x0000020004077812 */ /* 0x004fe400078ef812 */
[----:B------:R-:W1:Y:S03]  /*df50*/  MUFU.EX2 R24, R6 ;  /* 0x0000000600187308 */ /* 0x000e660000000800 */
[----:B------:R2:W-:Y:S04]  /*df60*/  STL [R1+0x6c], R7 ;  /* 0x00006c0701007387 */ /* 0x0005e80000100800 */
[----:B------:R-:W4:Y:S01]  /*df70*/  LDL.LU R56, [R1+0x34] ;  /* 0x0000340001387983 */ /* 0x000f220000300800 */
[----:B------:R-:W-:Y:S01]  /*df80*/  FFMA.FTZ R4, R34, UR7, -R20 ;  /* 0x0000000722047c23 */ /* 0x000fe20008010814 */
[----:B------:R-:W-:Y:S08]  /*df90*/  MUFU.EX2 R25, R5 ;  /* 0x0000000500197308 */ /* 0x000ff00000000800 */
[----:B------:R3:W-:Y:S01]  /*dfa0*/  MUFU.EX2 R49, R4 ;  /* 0x0000000400317308 */ /* 0x0007e20000000800 */
[----:B------:R-:W-:-:S05]  /*dfb0*/  LEA R251, R7, UR5, 0x1 ;  /* 0x0000000507fb7c11 */ /* 0x000fca000f8e08ff */
[----:B------:R-:W2:Y:S01]  /*dfc0*/  LDSM.16.MT88.4 R16, [R251+0xc000] ;  /* 0x00c00000fb10783b */ /* 0x000ea20000004200 */
[----:B---3--:R-:W-:-:S04]  /*dfd0*/  FFMA.FTZ R4, R35, UR7, -R20 ;  /* 0x0000000723047c23 */ /* 0x008fc80008010814 */
[----:B------:R3:W-:Y:S01]  /*dfe0*/  MUFU.EX2 R32, R4 ;  /* 0x0000000400207308 */ /* 0x0007e20000000800 */
[----:B------:R-:W-:Y:S02]  /*dff0*/  FSEL R5, R54, RZ, P5 ;  /* 0x000000ff36057208 */ /* 0x000fe40002800000 */
[----:B---3--:R-:W-:-:S05]  /*e000*/  FSEL R4, R46, RZ, P0 ;  /* 0x000000ff2e047208 */ /* 0x008fca0000000000 */
[----:B------:R-:W-:Y:S01]  /*e010*/  FADD.FTZ R6, R136, -R4 ;  /* 0x8000000488067221 */ /* 0x000fe20000010000 */
[----:B------:R-:W-:-:S05]  /*e020*/  FSEL R4, R45, RZ, P6 ;  /* 0x000000ff2d047208 */ /* 0x000fca0003000000 */
[----:B------:R-:W-:Y:S01]  /*e030*/  FADD.FTZ R4, R133, -R4 ;  /* 0x8000000485047221 */ /* 0x000fe20000010000 */
[----:B------:R-:W-:-:S03]  /*e040*/  FADD.FTZ R5, R134, -R5 ;  /* 0x8000000586057221 */ /* 0x000fc60000010000 */
[----:B------:R-:W-:Y:S01]  /*e050*/  FMUL.FTZ R4, R4, UR7 ;  /* 0x0000000704047c20 */ /* 0x000fe20008410000 */
[----:B------:R-:W-:Y:S01]  /*e060*/  FMUL.FTZ R5, R5, UR7 ;  /* 0x0000000705057c20 */ /* 0x000fe20008410000 */
[----:B------:R-:W-:Y:S02]  /*e070*/  FMUL.FTZ R6, R6, UR7 ;  /* 0x0000000706067c20 */ /* 0x000fe40008410000 */
[----:B------:R3:W-:Y:S08]  /*e080*/  MUFU.EX2 R21, R4 ;  /* 0x0000000400157308 */ /* 0x0007f00000000800 */
[----:B------:R-:W1:Y:S01]  /*e090*/  MUFU.EX2 R23, R5 ;  /* 0x0000000500177308 */ /* 0x000e620000000800 */
[----:B---3--:R-:W-:-:S07]  /*e0a0*/  FFMA.FTZ R4, R33, UR7, -R20 ;  /* 0x0000000721047c23 */ /* 0x008fce0008010814 */
[----:B------:R-:W3:Y:S08]  /*e0b0*/  MUFU.EX2 R22, R6 ;  /* 0x0000000600167308 */ /* 0x000ef00000000800 */
[----:B------:R3:W2:Y:S01]  /*e0c0*/  MUFU.EX2 R134, R4 ;  /* 0x0000000400867308 */ /* 0x0006a20000000800 */
[----:B------:R-:W-:Y:S02]  /*e0d0*/  MOV R37, 0x20 ;  /* 0x0000002000257802 */ /* 0x000fe40000000f00 */
[----:B------:R-:W-:-:S02]  /*e0e0*/  MOV R135, R10 ;  /* 0x0000000a00877202 */ /* 0x000fc40000000f00 */
[----:B------:R-:W-:Y:S02]  /*e0f0*/  MOV R34, R9 ;  /* 0x0000000900227202 */ /* 0x000fe40000000f00 */
[----:B------:R-:W-:Y:S01]  /*e100*/  MOV R35, R8 ;  /* 0x0000000800237202 */ /* 0x000fe20000000f00 */
[-C--:B-1----:R-:W-:Y:S01]  /*e110*/  FMUL.FTZ R144, R144, R24.reuse ;  /* 0x0000001890907220 */ /* 0x082fe20000410000 */
[----:B------:R-:W-:Y:S01]  /*e120*/  SEL R33, R37, 0xffffffe0, !P3 ;  /* 0xffffffe025217807 */ /* 0x000fe20005800000 */
[----:B------:R-:W-:Y:S01]  /*e130*/  FMUL.FTZ R145, R145, R24 ;  /* 0x0000001891917220 */ /* 0x000fe20000410000 */
[-C--:B------:R-:W-:Y:S01]  /*e140*/  FMUL.FTZ R146, R146, R23.reuse ;  /* 0x0000001792927220 */ /* 0x080fe20000410000 */
[----:B------:R-:W-:Y:S01]  /*e150*/  FMUL.FTZ R147, R147, R23 ;  /* 0x0000001793937220 */ /* 0x000fe20000410000 */
[----:B------:R-:W-:Y:S01]  /*e160*/  F2FP.BF16.F32.PACK_AB R8, R0, R3 ;  /* 0x000000030008723e */ /* 0x000fe200000010ff */
[----:B---3--:R-:W-:Y:S01]  /*e170*/  FMUL.FTZ R148, R148, R22 ;  /* 0x0000001694947220 */ /* 0x008fe20000410000 */
[----:B------:R-:W-:Y:S01]  /*e180*/  F2FP.BF16.F32.PACK_AB R10, R137, R48 ;  /* 0x00000030890a723e */ /* 0x000fe200000010ff */
[----:B------:R-:W-:Y:S01]  /*e190*/  FMUL.FTZ R149, R149, R22 ;  /* 0x0000001695957220 */ /* 0x000fe20000410000 */
[----:B------:R-:W-:Y:S01]  /*e1a0*/  F2FP.BF16.F32.PACK_AB R11, R34, R26 ;  /* 0x0000001a220b723e */ /* 0x000fe200000010ff */
[-C--:B------:R-:W-:Y:S01]  /*e1b0*/  FMUL.FTZ R150, R150, R21.reuse ;  /* 0x0000001596967220 */ /* 0x080fe20000410000 */
[----:B------:R-:W-:Y:S01]  /*e1c0*/  FMUL.FTZ R151, R151, R21 ;  /* 0x0000001597977220 */ /* 0x000fe20000410000 */
[----:B------:R-:W-:Y:S01]  /*e1d0*/  F2FP.BF16.F32.PACK_AB R4, R35, R27 ;  /* 0x0000001b2304723e */ /* 0x000fe200000010ff */
[----:B------:R-:W-:Y:S01]  /*e1e0*/  FMUL.FTZ R152, R152, R22 ;  /* 0x0000001698987220 */ /* 0x000fe20000410000 */
[----:B------:R-:W-:Y:S01]  /*e1f0*/  F2FP.BF16.F32.PACK_AB R6, R135, R66 ;  /* 0x000000428706723e */ /* 0x000fe200000010ff */
[----:B------:R-:W-:Y:S01]  /*e200*/  FMUL.FTZ R153, R153, R22 ;  /* 0x0000001699997220 */ /* 0x000fe20000410000 */
[----:B------:R-:W-:Y:S01]  /*e210*/  F2FP.BF16.F32.PACK_AB R5, R49, R25 ;  /* 0x000000193105723e */ /* 0x000fe200000010ff */
[-C--:B------:R-:W-:Y:S01]  /*e220*/  FMUL.FTZ R154, R154, R21.reuse ;  /* 0x000000159a9a7220 */ /* 0x080fe20000410000 */
[----:B--2---:R-:W-:Y:S01]  /*e230*/  F2FP.BF16.F32.PACK_AB R7, R134, R32 ;  /* 0x000000208607723e */ /* 0x004fe200000010ff */
[----:B------:R-:W-:Y:S01]  /*e240*/  FMUL.FTZ R155, R155, R21 ;  /* 0x000000159b9b7220 */ /* 0x000fe20000410000 */
[-C--:B------:R-:W-:Y:S01]  /*e250*/  FMUL.FTZ R156, R156, R24.reuse ;  /* 0x000000189c9c7220 */ /* 0x080fe20000410000 */
[-C--:B------:R-:W-:Y:S01]  /*e260*/  FMUL.FTZ R157, R157, R24.reuse ;  /* 0x000000189d9d7220 */ /* 0x080fe20000410000 */
[-C--:B------:R-:W-:Y:S01]  /*e270*/  FMUL.FTZ R158, R158, R23.reuse ;  /* 0x000000179e9e7220 */ /* 0x080fe20000410000 */
[----:B------:R-:W-:Y:S01]  /*e280*/  FMUL.FTZ R159, R159, R23 ;  /* 0x000000179f9f7220 */ /* 0x000fe20000410000 */
[----:B------:R-:W-:Y:S01]  /*e290*/  IADD3 R132, PT, PT, R33, R251, RZ ;  /* 0x000000fb21847210 */ /* 0x000fe20007ffe0ff */
[C---:B------:R-:W-:Y:S08]  /*e2a0*/  HMMA.16816.F32.BF16 R148, R4.reuse, R16, R148 ;  /* 0x000000100494723c */ /* 0x040ff00000041894 */
        /* <DEDUP_REMOVED lines=17> */
[----:B------:R-:W-:-:S07]  /*e3c0*/  F2FP.BF16.F32.PACK_AB R9, R232, R2 ;  /* 0x00000002e809723e */ /* 0x000fce00000010ff */
[C---:B------:R-:W-:Y:S08]  /*e3d0*/  HMMA.16816.F32.BF16 R208, R8.reuse, R16, R144 ;  /* 0x0000001008d0723c */ /* 0x040ff00000041890 */
        /* <DEDUP_REMOVED lines=12> */
[----:B----4-:R-:W-:-:S05]  /*e4a0*/  IADD3 R133, PT, PT, R56, R251, RZ ;  /* 0x000000fb38857210 */ /* 0x010fca0007ffe0ff */
[----:B------:R-:W1:Y:S01]  /*e4b0*/  LDSM.16.MT88.4 R16, [R133+0xc000] ;  /* 0x00c000008510783b */ /* 0x000e620000004200 */
        /* <DEDUP_REMOVED lines=9> */
[----:B------:R-:W-:Y:S01]  /*e550*/  FMUL.FTZ R191, R191, R23 ;  /* 0x00000017bfbf7220 */ /* 0x000fe20000410000 */
[----:B------:R-:W-:Y:S01]  /*e560*/  IADD3 R37, PT, PT, R33, R133, RZ ;  /* 0x0000008521257210 */ /* 0x000fe20007ffe0ff */
        /* <DEDUP_REMOVED lines=46> */
[----:B------:R2:W-:Y:S01]  /*e850*/  STL [R1+0x70], R33 ;  /* 0x0000702101007387 */ /* 0x0005e20000100800 */
        /* <DEDUP_REMOVED lines=8> */
[----:B-1----:R-:W-:Y:S01]  /*e8e0*/  HMMA.16816.F32.BF16 R144, R8, R16, R68 ;  /* 0x000000100890723c */ /* 0x002fe20000041844 */
[----:B------:R-:W-:Y:S02]  /*e8f0*/  MOV R71, R139 ;  /* 0x0000008b00477202 */ /* 0x000fe40000000f00 */
[----:B------:R-:W-:-:S05]  /*e900*/  MOV R68, R140 ;  /* 0x0000008c00447202 */ /* 0x000fca0000000f00 */
[C---:B------:R-:W-:Y:S08]  /*e910*/  HMMA.16816.F32.BF16 R140, R4.reuse, R16, R72 ;  /* 0x00000010048c723c */ /* 0x040ff00000041848 */
[-C--:B------:R-:W-:Y:S08]  /*e920*/  HMMA.16816.F32.BF16 R136, R4, R18.reuse, R76 ;  /* 0x000000120488723c */ /* 0x080ff0000004184c */
[C---:B--2---:R-:W-:Y:S01]  /*e930*/  HMMA.16816.F32.BF16 R32, R8.reuse, R18, R80 ;  /* 0x000000120820723c */ /* 0x044fe20000041850 */
        /* <DEDUP_REMOVED lines=50> */
[----:B------:R-:W-:-:S03]  /*ec60*/  FMUL.FTZ R127, R127, R21 ;  /* 0x000000157f7f7220 */ /* 0x000fc60000410000 */
[C---:B-1----:R-:W-:Y:S08]  /*ec70*/  HMMA.16816.F32.BF16 R120, R4.reuse, R16, R120 ;  /* 0x000000100478723c */ /* 0x042ff00000041878 */
[----:B------:R-:W-:Y:S01]  /*ec80*/  HMMA.16816.F32.BF16 R124, R4, R18, R124 ;  /* 0x00000012047c723c */ /* 0x000fe2000004187c */
[----:B------:R-:W-:-:S04]  /*ec90*/  FFMA.FTZ R4, R213, UR7, -R13 ;  /* 0x00000007d5047c23 */ /* 0x000fc8000801080d */
        /* <DEDUP_REMOVED lines=17> */
[-C--:B------:R-:W-:Y:S01]  /*edb0*/  FMUL.FTZ R116, R116, R24.reuse ;  /* 0x0000001874747220 */ /* 0x080fe20000410000 */
[----:B------:R-:W-:Y:S01]  /*edc0*/  FMUL.FTZ R117, R117, R24 ;  /* 0x0000001875757220 */ /* 0x000fe20000410000 */
[----:B-1----:R-:W-:-:S05]  /*edd0*/  FFMA.FTZ R4, R215, UR7, -R15 ;  /* 0x00000007d7047c23 */ /* 0x002fca000801080f */
[----:B------:R1:W2:Y:S01]  /*ede0*/  MUFU.EX2 R75, R4 ;  /* 0x00000004004b7308 */ /* 0x0002a20000000800 */
[-C--:B------:R-:W-:Y:S01]  /*edf0*/  FMUL.FTZ R118, R118, R23.reuse ;  /* 0x0000001776767220 */ /* 0x080fe20000410000 */
[-C--:B------:R-:W-:Y:S01]  /*ee00*/  FMUL.FTZ R119, R119, R23.reuse ;  /* 0x0000001777777220 */ /* 0x080fe20000410000 */
[-C--:B------:R-:W-:Y:S01]  /*ee10*/  FMUL.FTZ R128, R128, R24.reuse ;  /* 0x0000001880807220 */ /* 0x080fe20000410000 */
[----:B------:R-:W-:Y:S01]  /*ee20*/  FMUL.FTZ R129, R129, R24 ;  /* 0x0000001881817220 */ /* 0x000fe20000410000 */
[-C--:B------:R-:W-:Y:S01]  /*ee30*/  FMUL.FTZ R130, R130, R23.reuse ;  /* 0x0000001782827220 */ /* 0x080fe20000410000 */
[----:B------:R-:W-:Y:S01]  /*ee40*/  FMUL.FTZ R131, R131, R23 ;  /* 0x0000001783837220 */ /* 0x000fe20000410000 */
[----:B------:R-:W-:Y:S01]  /*ee50*/  MOV R74, R197 ;  /* 0x000000c5004a7202 */ /* 0x000fe20000000f00 */
[----:B-1----:R-:W-:-:S04]  /*ee60*/  FFMA.FTZ R4, R41, UR7, -R15 ;  /* 0x0000000729047c23 */ /* 0x002fc8000801080f */
[----:B------:R1:W-:Y:S01]  /*ee70*/  MUFU.EX2 R220, R4 ;  /* 0x0000000400dc7308 */ /* 0x0003e20000000800 */
[C---:B------:R-:W-:Y:S08]  /*ee80*/  HMMA.16816.F32.BF16 R116, R8.reuse, R16, R116 ;  /* 0x000000100874723c */ /* 0x040ff00000041874 */
[----:B------:R-:W-:Y:S01]  /*ee90*/  HMMA.16816.F32.BF16 R128, R8, R18, R128 ;  /* 0x000000120880723c */ /* 0x000fe20000041880 */
[----:B------:R-:W3:Y:S01]  /*eea0*/  LDSM.16.MT88.4 R16, [R251+0xc800] ;  /* 0x00c80000fb10783b */ /* 0x000ee20000004200 */
[----:B-1----:R-:W-:Y:S01]  /*eeb0*/  FFMA.FTZ R4, R39, UR7, -R15 ;  /* 0x0000000727047c23 */ /* 0x002fe2000801080f */
[----:B--2---:R-:W-:-:S03]  /*eec0*/  MOV R39, R75 ;  /* 0x0000004b00277202 */ /* 0x004fc60000000f00 */
[----:B------:R1:W2:Y:S01]  /*eed0*/  MUFU.EX2 R197, R4 ;  /* 0x0000000400c57308 */ /* 0x0002a20000000800 */
[----:B------:R-:W-:Y:S02]  /*eee0*/  MOV R75, R71 ;  /* 0x00000047004b7202 */ /* 0x000fe40000000f00 */
[----:B------:R-:W-:Y:S01]  /*eef0*/  MOV R71, R175 ;  /* 0x000000af00477202 */ /* 0x000fe20000000f00 */
[----:B-1----:R-:W-:-:S04]  /*ef00*/  FFMA.FTZ R4, R222, UR7, -R20 ;  /* 0x00000007de047c23 */ /* 0x002fc80008010814 */
[----:B------:R1:W-:Y:S01]  /*ef10*/  MUFU.EX2 R175, R4 ;  /* 0x0000000400af7308 */ /* 0x0003e20000000800 */
[----:B------:R-:W-:Y:S01]  /*ef20*/  MOV R73, R198 ;  /* 0x000000c600497202 */ /* 0x000fe20000000f00 */
[----:B-1----:R-:W-:-:S06]  /*ef30*/  FFMA.FTZ R4, R221, UR7, -R20 ;  /* 0x00000007dd047c23 */ /* 0x002fcc0008010814 */
[----:B------:R1:W4:Y:S02]  /*ef40*/  MUFU.EX2 R36, R4 ;  /* 0x0000000400247308 */ /* 0x0003240000000800 */
[----:B-1----:R-:W-:-:S06]  /*ef50*/  FFMA.FTZ R4, R217, UR7, -R20 ;  /* 0x00000007d9047c23 */ /* 0x002fcc0008010814 */
[----:B------:R1:W-:Y:S02]  /*ef60*/  MUFU.EX2 R215, R4 ;  /* 0x0000000400d77308 */ /* 0x0003e40000000800 */
[----:B-1----:R-:W-:-:S06]  /*ef70*/  FFMA.FTZ R4, R40, UR7, -R20 ;  /* 0x0000000728047c23 */ /* 0x002fcc0008010814 */
[----:B------:R1:W3:Y:S01]  /*ef80*/  MUFU.EX2 R198, R4 ;  /* 0x0000000400c67308 */ /* 0x0002e20000000800 */
[----:B------:R-:W-:Y:S02]  /*ef90*/  F2FP.BF16.F32.PACK_AB R8, R69, R172 ;  /* 0x000000ac4508723e */ /* 0x000fe400000010ff */
[----:B------:R-:W-:Y:S02]  /*efa0*/  F2FP.BF16.F32.PACK_AB R9, R70, R173 ;  /* 0x000000ad4609723e */ /* 0x000fe400000010ff */
[----:B------:R-:W-:Y:S02]  /*efb0*/  F2FP.BF16.F32.PACK_AB R10, R213, R83 ;  /* 0x00000053d50a723e */ /* 0x000fe400000010ff */
[----:B------:R-:W-:Y:S02]  /*efc0*/  F2FP.BF16.F32.PACK_AB R11, R196, R79 ;  /* 0x0000004fc40b723e */ /* 0x000fe400000010ff */
[----:B--2---:R-:W-:Y:S02]  /*efd0*/  F2FP.BF16.F32.PACK_AB R6, R197, R220 ;  /* 0x000000dcc506723e */ /* 0x004fe400000010ff */
[----:B----4-:R-:W-:-:S02]  /*efe0*/  F2FP.BF16.F32.PACK_AB R5, R36, R175 ;  /* 0x000000af2405723e */ /* 0x010fc400000010ff */
[----:B------:R-:W-:Y:S02]  /*eff0*/  MOV R77, R181 ;  /* 0x000000b5004d7202 */ /* 0x000fe40000000f00 */
[----:B-1----:R-:W-:Y:S02]  /*f000*/  F2FP.BF16.F32.PACK_AB R4, R39, R174 ;  /* 0x000000ae2704723e */ /* 0x002fe400000010ff */
[----:B---3--:R-:W-:Y:S02]  /*f010*/  F2FP.BF16.F32.PACK_AB R7, R198, R215 ;  /* 0x000000d7c607723e */ /* 0x008fe400000010ff */
        /* <DEDUP_REMOVED lines=12> */
[----:B------:R-:W-:Y:S01]  /*f0e0*/  HMMA.16816.F32.BF16 R40, R8, R16, R208 ;  /* 0x000000100828723c */ /* 0x000fe200000418d0 */
[----:B------:R-:W-:-:S07]  /*f0f0*/  MOV R211, R46 ;  /* 0x0000002e00d37202 */ /* 0x000fce0000000f00 */
[-C--:B------:R-:W-:Y:S08]  /*f100*/  HMMA.16816.F32.BF16 R44, R4, R18.reuse, R152 ;  /* 0x00000012042c723c */ /* 0x080ff00000041898 */
[----:B------:R-:W-:Y:S01]  /*f110*/  HMMA.16816.F32.BF16 R28, R8, R18, R28 ;  /* 0x00000012081c723c */ /* 0x000fe2000004181c */
[----:B------:R-:W1:Y:S01]  /*f120*/  LDSM.16.MT88.4 R16, [R132+0xc800] ;  /* 0x00c800008410783b */ /* 0x000e620000004200 */
[----:B------:R-:W-:-:S02]  /*f130*/  MOV R210, R54 ;  /* 0x0000003600d27202 */ /* 0x000fc40000000f00 */
[----:B------:R-:W-:Y:S02]  /*f140*/  MOV R222, R53 ;  /* 0x0000003500de7202 */ /* 0x000fe40000000f00 */
[----:B------:R-:W-:Y:S02]  /*f150*/  MOV R209, R55 ;  /* 0x0000003700d17202 */ /* 0x000fe40000000f00 */
[-C--:B-1----:R-:W-:Y:S01]  /*f160*/  HMMA.16816.F32.BF16 R52, R8, R16.reuse, R160 ;  /* 0x000000100834723c */ /* 0x082fe200000418a0 */
[----:B------:R-:W2:Y:S04]  /*f170*/  LDL.LU R160, [R1+0xa0] ;  /* 0x0000a00001a07983 */ /* 0x000ea80000300800 */
[----:B------:R-:W3:Y:S03]  /*f180*/  LDL.LU R161, [R1+0x9c] ;  /* 0x00009c0001a17983 */ /* 0x000ee60000300800 */
[C---:B------:R-:W-:Y:S08]  /*f190*/  HMMA.16816.F32.BF16 R164, R4.reuse, R16, R164 ;  /* 0x0000001004a4723c */ /* 0x040ff000000418a4 */
[-C--:B------:R-:W-:Y:S08]  /*f1a0*/  HMMA.16816.F32.BF16 R168, R4, R18.reuse, R168 ;  /* 0x0000001204a8723c */ /* 0x080ff000000418a8 */
[----:B------:R-:W-:Y:S01]  /*f1b0*/  HMMA.16816.F32.BF16 R60, R8, R18, R60 ;  /* 0x00000012083c723c */ /* 0x000fe2000004183c */
[----:B------:R-:W1:Y:S01]  /*f1c0*/  LDSM.16.MT88.4 R16, [R133+0xc800] ;  /* 0x00c800008510783b */ /* 0x000e620000004200 */
[----:B------:R-:W-:-:S02]  /*f1d0*/  MOV R153, R68 ;  /* 0x0000004400997202 */ /* 0x000fc40000000f00 */
[----:B------:R-:W-:Y:S02]  /*f1e0*/  MOV R155, R69 ;  /* 0x00000045009b7202 */ /* 0x000fe40000000f00 */
[----:B------:R-:W-:Y:S02]  /*f1f0*/  MOV R154, R70 ;  /* 0x00000046009a7202 */ /* 0x000fe40000000f00 */
[----:B------:R-:W-:Y:S01]  /*f200*/  MOV R38, R71 ;  /* 0x0000004700267202 */ /* 0x000fe20000000f00 */
        /* <DEDUP_REMOVED lines=17> */
[----:B------:R-:W-:Y:S02]  /*f320*/  MOV R219, R77 ;  /* 0x0000004d00db7202 */ /* 0x000fe40000000f00 */
[----:B------:R-:W-:Y:S02]  /*f330*/  MOV R221, R78 ;  /* 0x0000004e00dd7202 */ /* 0x000fe40000000f00 */
[----:B------:R-:W-:Y:S01]  /*f340*/  MOV R208, R79 ;  /* 0x0000004f00d07202 */ /* 0x000fe20000000f00 */
        /* <DEDUP_REMOVED lines=17> */
[----:B---3--:R-:W-:Y:S01]  /*f460*/  FFMA.FTZ R5, R161, R23, R2 ;  /* 0x00000017a1057223 */ /* 0x008fe20000010002 */
[----:B------:R-:W-:-:S02]  /*f470*/  MOV R161, R162 ;  /* 0x000000a200a17202 */ /* 0x000fc40000000f00 */
[----:B------:R-:W-:Y:S01]  /*f480*/  MOV R162, R148 ;  /* 0x0000009400a27202 */ /* 0x000fe20000000f00 */
[----:B--2---:R-:W-:Y:S01]  /*f490*/  FFMA.FTZ R6, R160, R24, R3 ;  /* 0x00000018a0067223 */ /* 0x004fe20000010003 */
[----:B------:R-:W-:Y:S01]  /*f4a0*/  MOV R148, R149 ;  /* 0x0000009500947202 */ /* 0x000fe20000000f00 */
[----:B------:R1:W5:Y:S01]  /*f4b0*/  LDL.LU R3, [R1+0xc4] ;  /* 0x0000c40001037983 */ /* 0x0003620000300800 */
[----:B------:R-:W-:Y:S02]  /*f4c0*/  MOV R160, R161 ;  /* 0x000000a100a07202 */ /* 0x000fe40000000f00 */
[----:B------:R-:W-:Y:S01]  /*f4d0*/  MOV R161, R162 ;  /* 0x000000a200a17202 */ /* 0x000fe20000000f00 */
[----:B------:R1:W5:Y:S01]  /*f4e0*/  LDL.LU R2, [R1+0xc0] ;  /* 0x0000c00001027983 */ /* 0x0003620000300800 */
[----:B------:R-:W-:Y:S02]  /*f4f0*/  MOV R149, R39 ;  /* 0x0000002700957202 */ /* 0x000fe40000000f00 */
[----:B------:R-:W-:Y:S01]  /*f500*/  MOV R162, R148 ;  /* 0x0000009400a27202 */ /* 0x000fe20000000f00 */
[----:B------:R-:W2:Y:S01]  /*f510*/  LDL.LU R39, [R1+0xa8] ;  /* 0x0000a80001277983 */ /* 0x000ea20000300800 */
[----:B------:R-:W-:-:S03]  /*f520*/  MOV R148, R38 ;  /* 0x0000002600947202 */ /* 0x000fc60000000f00 */
[----:B------:R-:W3:Y:S04]  /*f530*/  LDL.LU R38, [R1+0xa4] ;  /* 0x0000a40001267983 */ /* 0x000ee80000300800 */
[----:B------:R-:W4:Y:S01]  /*f540*/  LDL.LU R191, [R1+0x8] ;  /* 0x0000080001bf7983 */ /* 0x000f220000300800 */
[C---:B------:R-:W-:Y:S08]  /*f550*/  HMMA.16816.F32.BF16 R116, R8.reuse, R16, R116 ;  /* 0x000000100874723c */ /* 0x040ff00000041874 */
[----:B------:R-:W-:Y:S01]  /*f560*/  HMMA.16816.F32.BF16 R128, R8, R18, R128 ;  /* 0x000000120880723c */ /* 0x000fe20000041880 */
[----:B------:R-:W1:Y:S01]  /*f570*/  LDSM.16.MT88.4 R16, [R251+0xd000] ;  /* 0x00d00000fb10783b */ /* 0x000e620000004200 */
[--C-:B------:R-:W-:Y:S01]  /*f580*/  FFMA.FTZ R34, R248, UR7, -R15.reuse ;  /* 0x00000007f8227c23 */ /* 0x100fe2000801080f */
[----:B------:R-:W-:Y:S01]  /*f590*/  FFMA.FTZ R33, R243, UR7, -R15 ;  /* 0x00000007f3217c23 */ /* 0x000fe2000801080f */
[--C-:B------:R-:W-:Y:S01]  /*f5a0*/  FFMA.FTZ R216, R216, UR7, -R13.reuse ;  /* 0x00000007d8d87c23 */ /* 0x100fe2000801080d */
[----:B------:R-:W-:Y:S01]  /*f5b0*/  FFMA.FTZ R209, R209, UR7, -R14 ;  /* 0x00000007d1d17c23 */ /* 0x000fe2000801080e */
[----:B------:R-:W-:Y:S01]  /*f5c0*/  FFMA.FTZ R32, R212, UR7, -R20 ;  /* 0x00000007d4207c23 */ /* 0x000fe20008010814 */
[----:B------:R-:W-:Y:S01]  /*f5d0*/  MOV R204, R215 ;  /* 0x000000d700cc7202 */ /* 0x000fe20000000f00 */
[----:B------:R-:W-:Y:S08]  /*f5e0*/  MUFU.EX2 R34, R34 ;  /* 0x0000002200227308 */ /* 0x000ff00000000800 */
[----:B------:R-:W-:Y:S08]  /*f5f0*/  MUFU.EX2 R33, R33 ;  /* 0x0000002100217308 */ /* 0x000ff00000000800 */
[----:B------:R-:W-:Y:S08]  /*f600*/  MUFU.EX2 R216, R216 ;  /* 0x000000d800d87308 */ /* 0x000ff00000000800 */
[----:B------:R-:W-:Y:S01]  /*f610*/  MUFU.EX2 R209, R209 ;  /* 0x000000d100d17308 */ /* 0x000fe20000000800 */
[----:B----4-:R-:W-:-:S07]  /*f620*/  FFMA.FTZ R4, R191, UR7, -R13 ;  /* 0x00000007bf047c23 */ /* 0x010fce000801080d */
[----:B------:R4:W-:Y:S02]  /*f630*/  MUFU.EX2 R7, R4 ;  /* 0x0000000400077308 */ /* 0x0009e40000000800 */
[----:B----4-:R-:W-:-:S06]  /*f640*/  FFMA.FTZ R4, R250, UR7, -R13 ;  /* 0x00000007fa047c23 */ /* 0x010fcc000801080d */
        /* <DEDUP_REMOVED lines=12> */
[----:B------:R4:W1:Y:S02]  /*f710*/  MUFU.EX2 R11, R4 ;  /* 0x00000004000b7308 */ /* 0x0008640000000800 */
[----:B----4-:R-:W-:-:S06]  /*f720*/  FFMA.FTZ R4, R222, UR7, -R15 ;  /* 0x00000007de047c23 */ /* 0x010fcc000801080f */
[----:B------:R4:W-:Y:S01]  /*f730*/  MUFU.EX2 R222, R4 ;  /* 0x0000000400de7308 */ /* 0x0009e20000000800 */
[----:B------:R-:W-:Y:S01]  /*f740*/  MOV R160, R163 ;  /* 0x000000a300a07202 */ /* 0x000fe20000000f00 */
[----:B----4-:R-:W-:-:S06]  /*f750*/  FFMA.FTZ R4, R162, UR7, -R15 ;  /* 0x00000007a2047c23 */ /* 0x010fcc000801080f */
[----:B------:R4:W2:Y:S01]  /*f760*/  MUFU.EX2 R225, R4 ;  /* 0x0000000400e17308 */ /* 0x0008a20000000800 */
[----:B------:R-:W-:Y:S01]  /*f770*/  MOV R163, R217 ;  /* 0x000000d900a37202 */ /* 0x000fe20000000f00 */
[----:B----4-:R-:W-:-:S06]  /*f780*/  FFMA.FTZ R4, R249, UR7, -R15 ;  /* 0x00000007f9047c23 */ /* 0x010fcc000801080f */
[----:B------:R4:W-:Y:S01]  /*f790*/  MUFU.EX2 R227, R4 ;  /* 0x0000000400e37308 */ /* 0x0009e20000000800 */
[----:B------:R-:W-:Y:S02]  /*f7a0*/  MOV R162, R153 ;  /* 0x0000009900a27202 */ /* 0x000fe40000000f00 */
[----:B------:R-:W-:Y:S01]  /*f7b0*/  MOV R191, R163 ;  /* 0x000000a300bf7202 */ /* 0x000fe20000000f00 */
[----:B----4-:R-:W-:-:S04]  /*f7c0*/  FFMA.FTZ R4, R244, UR7, -R15 ;  /* 0x00000007f4047c23 */ /* 0x010fc8000801080f */
[----:B------:R4:W3:Y:S01]  /*f7d0*/  MUFU.EX2 R244, R4 ;  /* 0x0000000400f47308 */ /* 0x0008e20000000800 */
[----:B------:R-:W-:Y:S02]  /*f7e0*/  MOV R163, R151 ;  /* 0x0000009700a37202 */ /* 0x000fe40000000f00 */
[----:B------:R-:W-:Y:S02]  /*f7f0*/  MOV R161, R152 ;  /* 0x0000009800a17202 */ /* 0x000fe40000000f00 */
[----:B------:R-:W-:Y:S01]  /*f800*/  MOV R151, R220 ;  /* 0x000000dc00977202 */ /* 0x000fe20000000f00 */
[----:B----4-:R-:W-:-:S04]  /*f810*/  FFMA.FTZ R4, R221, UR7, -R20 ;  /* 0x00000007dd047c23 */ /* 0x010fc80008010814 */
[----:B------:R4:W-:Y:S01]  /*f820*/  MUFU.EX2 R221, R4 ;  /* 0x0000000400dd7308 */ /* 0x0009e20000000800 */
[----:B------:R-:W-:Y:S02]  /*f830*/  MOV R190, R162 ;  /* 0x000000a200be7202 */ /* 0x000fe40000000f00 */
[----:B------:R-:W-:Y:S01]  /*f840*/  MOV R189, R161 ;  /* 0x000000a100bd7202 */ /* 0x000fe20000000f00 */
[----:B----4-:R-:W-:Y:S01]  /*f850*/  FFMA.FTZ R4, R160, UR7, -R20 ;  /* 0x00000007a0047c23 */ /* 0x010fe20008010814 */
[----:B------:R-:W-:Y:S02]  /*f860*/  MOV R160, R148 ;  /* 0x0000009400a07202 */ /* 0x000fe40000000f00 */
[----:B------:R-:W-:Y:S02]  /*f870*/  MOV R148, R219 ;  /* 0x000000db00947202 */ /* 0x000fe40000000f00 */
[----:B------:R-:W-:Y:S01]  /*f880*/  MOV R219, R199 ;  /* 0x000000c700db7202 */ /* 0x000fe20000000f00 */
[----:B------:R4:W3:Y:S01]  /*f890*/  MUFU.EX2 R220, R4 ;  /* 0x0000000400dc7308 */ /* 0x0008e20000000800 */
[--C-:B------:R-:W-:Y:S01]  /*f8a0*/  FFMA.FTZ R35, R189, UR7, -R15.reuse ;  /* 0x00000007bd237c23 */ /* 0x100fe2000801080f */
[----:B------:R-:W-:Y:S01]  /*f8b0*/  MOV R161, R149 ;  /* 0x0000009500a17202 */ /* 0x000fe20000000f00 */
[----:B------:R-:W-:Y:S01]  /*f8c0*/  FFMA.FTZ R15, R218, UR7, -R15 ;  /* 0x00000007da0f7c23 */ /* 0x000fe2000801080f */
[----:B------:R-:W-:-:S02]  /*f8d0*/  MOV R149, R36 ;  /* 0x0000002400957202 */ /* 0x000fc40000000f00 */
[----:B------:R-:W-:Y:S01]  /*f8e0*/  MOV R162, R150 ;  /* 0x0000009600a27202 */ /* 0x000fe20000000f00 */
[----:B----4-:R-:W-:-:S04]  /*f8f0*/  FFMA.FTZ R4, R219, UR7, -R20 ;  /* 0x00000007db047c23 */ /* 0x010fc80008010814 */
[----:B------:R4:W-:Y:S01]  /*f900*/  MUFU.EX2 R219, R4 ;  /* 0x0000000400db7308 */ /* 0x0009e20000000800 */
[----:B------:R-:W-:Y:S02]  /*f910*/  MOV R36, R180 ;  /* 0x000000b400247202 */ /* 0x000fe40000000f00 */
[----:B------:R-:W-:Y:S01]  /*f920*/  MOV R150, R208 ;  /* 0x000000d000967202 */ /* 0x000fe20000000f00 */
[--C-:B------:R-:W-:Y:S01]  /*f930*/  FFMA.FTZ R208, R246, UR7, -R14.reuse ;  /* 0x00000007f6d07c23 */ /* 0x100fe2000801080e */
[----:B------:R-:W-:Y:S01]  /*f940*/  MOV R180, R135 ;  /* 0x0000008700b47202 */ /* 0x000fe20000000f00 */
[----:B------:R-:W-:Y:S01]  /*f950*/  FFMA.FTZ R135, R226, UR7, -R14 ;  /* 0x00000007e2877c23 */ /* 0x000fe2000801080e */
[----:B-1----:R-:W-:Y:S02]  /*f960*/  MOV R246, R11 ;  /* 0x0000000b00f67202 */ /* 0x002fe40000000f00 */
[----:B------:R-:W-:Y:S01]  /*f970*/  MOV R226, R10 ;  /* 0x0000000a00e27202 */ /* 0x000fe20000000f00 */
[----:B----4-:R-:W-:-:S04]  /*f980*/  FFMA.FTZ R4, R190, UR7, -R20 ;  /* 0x00000007be047c23 */ /* 0x010fc80008010814 */
[----:B------:R2:W1:Y:S01]  /*f990*/  MUFU.EX2 R218, R4 ;  /* 0x0000000400da7308 */ /* 0x0004620000000800 */
[----:B------:R-:W-:Y:S02]  /*f9a0*/  MOV R248, R9 ;  /* 0x0000000900f87202 */ /* 0x000fe40000000f00 */
[----:B------:R-:W-:Y:S02]  /*f9b0*/  MOV R243, R8 ;  /* 0x0000000800f37202 */ /* 0x000fe40000000f00 */
[----:B------:R-:W-:Y:S02]  /*f9c0*/  F2FP.BF16.F32.PACK_AB R9, R250, R245 ;  /* 0x000000f5fa09723e */ /* 0x000fe400000010ff */
[----:B------:R-:W-:Y:S02]  /*f9d0*/  F2FP.BF16.F32.PACK_AB R8, R243, R7 ;  /* 0x00000007f308723e */ /* 0x000fe400000010ff */
[----:B------:R-:W-:Y:S02]  /*f9e0*/  F2FP.BF16.F32.PACK_AB R10, R226, R248 ;  /* 0x000000f8e20a723e */ /* 0x000fe400000010ff */
[----:B------:R-:W-:-:S02]  /*f9f0*/  F2FP.BF16.F32.PACK_AB R11, R246, R247 ;  /* 0x000000f7f60b723e */ /* 0x000fc400000010ff */
[----:B------:R-:W-:Y:S01]  /*fa00*/  MOV R199, R181 ;  /* 0x000000b500c77202 */ /* 0x000fe20000000f00 */
[--C-:B------:R-:W-:Y:S01]  /*fa10*/  FFMA.FTZ R217, R242, UR7, -R13.reuse ;  /* 0x00000007f2d97c23 */ /* 0x100fe2000801080d */
[----:B------:R-:W-:Y:S01]  /*fa20*/  MOV R153, R210 ;  /* 0x000000d200997202 */ /* 0x000fe20000000f00 */
[--C-:B------:R-:W-:Y:S01]  /*fa30*/  FFMA.FTZ R210, R223, UR7, -R13.reuse ;  /* 0x00000007dfd27c23 */ /* 0x100fe2000801080d */
[----:B------:R-:W-:Y:S01]  /*fa40*/  MOV R152, R211 ;  /* 0x000000d300987202 */ /* 0x000fe20000000f00 */
[----:B------:R-:W-:Y:S01]  /*fa50*/  FFMA.FTZ R211, R224, UR7, -R13 ;  /* 0x00000007e0d37c23 */ /* 0x000fe2000801080d */
[----:B------:R-:W-:Y:S01]  /*fa60*/  MOV R181, R134 ;  /* 0x0000008600b57202 */ /* 0x000fe20000000f00 */
[----:B------:R-:W-:Y:S01]  /*fa70*/  FFMA.FTZ R134, R214, UR7, -R14 ;  /* 0x00000007d6867c23 */ /* 0x000fe2000801080e */
[----:B------:R-:W-:Y:S01]  /*fa80*/  MOV R249, R213 ;  /* 0x000000d500f97202 */ /* 0x000fe20000000f00 */
[--C-:B------:R-:W-:Y:S01]  /*fa90*/  FFMA.FTZ R14, R148, UR7, -R20.reuse ;  /* 0x00000007940e7c23 */ /* 0x100fe20008010814 */
[----:B------:R-:W-:Y:S01]  /*faa0*/  FFMA.FTZ R13, R149, UR7, -R20 ;  /* 0x00000007950d7c23 */ /* 0x000fe20008010814 */
[----:B------:R-:W-:Y:S01]  /*fab0*/  HMMA.16816.F32.BF16 R212, R8, R16, R40 ;  /* 0x0000001008d4723c */ /* 0x000fe20000041828 */
[----:B------:R-:W-:Y:S01]  /*fac0*/  FADD.FTZ R149, R0, R6 ;  /* 0x0000000600957221 */ /* 0x000fe20000010000 */
[----:B------:R-:W-:Y:S01]  /*fad0*/  FADD.FTZ R148, R232, R5 ;  /* 0x00000005e8947221 */ /* 0x000fe20000010000 */
[----:B------:R-:W-:-:S02]  /*fae0*/  MOV R40, R7 ;  /* 0x0000000700287202 */ /* 0x000fc40000000f00 */
[----:B--2---:R-:W-:Y:S01]  /*faf0*/  F2FP.BF16.F32.PACK_AB R4, R225, R222 ;  /* 0x000000dee104723e */ /* 0x004fe200000010ff */
[----:B------:R-:W-:Y:S01]  /*fb00*/  FFMA.FTZ R39, R39, R22, R27 ;  /* 0x0000001627277223 */ /* 0x000fe2000001001b */
[----:B---3--:R-:W-:Y:S01]  /*fb10*/  F2FP.BF16.F32.PACK_AB R6, R244, R227 ;  /* 0x000000e3f406723e */ /* 0x008fe200000010ff */
[----:B------:R-:W-:Y:S01]  /*fb20*/  FFMA.FTZ R38, R38, R21, R25 ;  /* 0x0000001526267223 */ /* 0x000fe20000010019 */
[----:B------:R-:W-:Y:S01]  /*fb30*/  F2FP.BF16.F32.PACK_AB R5, R220, R221 ;  /* 0x000000dddc05723e */ /* 0x000fe200000010ff */
[----:B------:R-:W-:Y:S01]  /*fb40*/  FFMA.FTZ R36, R36, UR7, -R20 ;  /* 0x0000000724247c23 */ /* 0x000fe20008010814 */
[----:B-1----:R-:W-:Y:S01]  /*fb50*/  F2FP.BF16.F32.PACK_AB R7, R218, R219 ;  /* 0x000000dbda07723e */ /* 0x002fe200000010ff */
[----:B------:R-:W1:Y:S01]  /*fb60*/  LDSM.16.MT88.4 R20, [R133+0xd000] ;  /* 0x00d000008514783b */ /* 0x000e620000004200 */
        /* <DEDUP_REMOVED lines=11> */
[----:B------:R-:W2:Y:S01]  /*fc20*/  MUFU.EX2 R35, R35 ;  /* 0x0000002300237308 */ /* 0x000ea20000000800 */
[----:B------:R-:W-:Y:S01]  /*fc30*/  MOV R159, R26 ;  /* 0x0000001a009f7202 */ /* 0x000fe20000000f00 */
[----:B------:R3:W5:Y:S01]  /*fc40*/  LDL.LU R0, [R1+0xbc] ;  /* 0x0000bc0001007983 */ /* 0x0007620000300800 */
[C---:B------:R-:W-:Y:S03]  /*fc50*/  HMMA.16816.F32.BF16 R48, R4.reuse, R16, R48 ;  /* 0x000000100430723c */ /* 0x040fe60000041830 */
[----:B------:R-:W4:Y:S05]  /*fc60*/  LDSM.16.MT88.4 R24, [R132+0xd000] ;  /* 0x00d000008418783b */ /* 0x000f2a0000004200 */
[-C--:B------:R-:W-:Y:S08]  /*fc70*/  HMMA.16816.F32.BF16 R44, R4, R18.reuse, R44 ;  /* 0x00000012042c723c */ /* 0x080ff0000004182c */
[----:B------:R-:W-:Y:S01]  /*fc80*/  HMMA.16816.F32.BF16 R160, R8, R18, R28 ;  /* 0x0000001208a0723c */ /* 0x000fe2000004181c */
[----:B------:R-:W2:Y:S01]  /*fc90*/  LDSM.16.MT88.4 R16, [R37+0xd000] ;  /* 0x00d000002510783b */ /* 0x000ea20000004200 */
[----:B------:R-:W-:-:S02]  /*fca0*/  MOV R43, R199 ;  /* 0x000000c7002b7202 */ /* 0x000fc40000000f00 */
[----:B------:R-:W-:Y:S01]  /*fcb0*/  MOV R150, R180 ;  /* 0x000000b400967202 */ /* 0x000fe20000000f00 */
[----:B------:R-:W3:Y:S01]  /*fcc0*/  LDSM.16.MT88.4 R28, [R251+0xf000] ;  /* 0x00f00000fb1c783b */ /* 0x000ee20000004200 */
[----:B------:R-:W-:Y:S02]  /*fcd0*/  MOV R151, R181 ;  /* 0x000000b500977202 */ /* 0x000fe40000000f00 */
[----:B------:R-:W-:Y:S01]  /*fce0*/  MOV R42, R182 ;  /* 0x000000b6002a7202 */ /* 0x000fe20000000f00 */
[C---:B-1----:R-:W-:Y:S08]  /*fcf0*/  HMMA.16816.F32.BF16 R176, R4.reuse, R20, R176 ;  /* 0x0000001404b0723c */ /* 0x042ff000000418b0 */
[----:B------:R-:W-:Y:S08]  /*fd00*/  HMMA.16816.F32.BF16 R184, R4, R22, R184 ;  /* 0x0000001604b8723c */ /* 0x000ff000000418b8 */
[----:B----4-:R-:W-:Y:S01]  /*fd10*/  HMMA.16816.F32.BF16 R196, R8, R24, R52 ;  /* 0x0000001808c4723c */ /* 0x010fe20000041834 */
[----:B------:R-:W-:-:S07]  /*fd20*/  MOV R55, R183 ;  /* 0x000000b700377202 */ /* 0x000fce0000000f00 */
[C---:B------:R-:W-:Y:S08]  /*fd30*/  HMMA.16816.F32.BF16 R180, R8.reuse, R20, R56 ;  /* 0x0000001408b4723c */ /* 0x040ff00000041838 */
[C---:B------:R-:W-:Y:S08]  /*fd40*/  HMMA.16816.F32.BF16 R140, R8.reuse, R26, R60 ;  /* 0x0000001a088c723c */ /* 0x040ff0000004183c */
[-C--:B--2---:R-:W-:Y:S08]  /*fd50*/  HMMA.16816.F32.BF16 R64, R8, R16.reuse, R64 ;  /* 0x000000100840723c */ /* 0x084ff00000041840 */
[C---:B------:R-:W-:Y:S08]  /*fd60*/  HMMA.16816.F32.BF16 R192, R4.reuse, R16, R192 ;  /* 0x0000001004c0723c */ /* 0x040ff000000418c0 */
[-C--:B------:R-:W-:Y:S08]  /*fd70*/  HMMA.16816.F32.BF16 R200, R4, R18.reuse, R200 ;  /* 0x0000001204c8723c */ /* 0x080ff000000418c8 */
[----:B------:R-:W-:Y:S01]  /*fd80*/  HMMA.16816.F32.BF16 R56, R8, R18, R72 ;  /* 0x000000120838723c */ /* 0x000fe20000041848 */
[----:B------:R-:W1:Y:S07]  /*fd90*/  LDSM.16.MT88.4 R16, [R37+0xf000] ;  /* 0x00f000002510783b */ /* 0x000e6e0000004200 */
[C---:B------:R-:W-:Y:S08]  /*fda0*/  HMMA.16816.F32.BF16 R164, R4.reuse, R24, R164 ;  /* 0x0000001804a4723c */ /* 0x040ff000000418a4 */
[----:B------:R-:W-:Y:S01]  /*fdb0*/  HMMA.16816.F32.BF16 R168, R4, R26, R168 ;  /* 0x0000001a04a8723c */ /* 0x000fe200000418a8 */
[----:B------:R-:W2:Y:S07]  /*fdc0*/  LDSM.16.MT88.4 R24, [R132+0xf000] ;  /* 0x00f000008418783b */ /* 0x000eae0000004200 */
[----:B------:R-:W-:Y:S01]  /*fdd0*/  HMMA.16816.F32.BF16 R60, R8, R22, R68 ;  /* 0x00000016083c723c */ /* 0x000fe20000041844 */
[----:B------:R-:W4:Y:S07]  /*fde0*/  LDSM.16.MT88.4 R20, [R133+0xf000] ;  /* 0x00f000008514783b */ /* 0x000f2e0000004200 */
[C---:B---3--:R-:W-:Y:S08]  /*fdf0*/  HMMA.16816.F32.BF16 R72, R4.reuse, R28, R76 ;  /* 0x0000001c0448723c */ /* 0x048ff0000004184c */
[----:B------:R-:W-:Y:S01]  /*fe00*/  HMMA.16816.F32.BF16 R76, R4, R30, R80 ;  /* 0x0000001e044c723c */ /* 0x000fe20000041850 */
[----:B------:R-:W-:-:S02]  /*fe10*/  MOV R83, R40 ;  /* 0x0000002800537202 */ /* 0x000fc40000000f00 */
[----:B------:R-:W-:Y:S02]  /*fe20*/  MOV R82, R41 ;  /* 0x0000002900527202 */ /* 0x000fe40000000f00 */
[----:B------:R-:W-:Y:S02]  /*fe30*/  MOV R81, R42 ;  /* 0x0000002a00517202 */ /* 0x000fe40000000f00 */
[----:B------:R-:W-:Y:S01]  /*fe40*/  MOV R80, R43 ;  /* 0x0000002b00507202 */ /* 0x000fe20000000f00 */
[C---:B-1----:R-:W-:Y:S08]  /*fe50*/  HMMA.16816.F32.BF16 R120, R4.reuse, R16, R120 ;  /* 0x000000100478723c */ /* 0x042ff00000041878 */
[----:B------:R-:W-:Y:S01]  /*fe60*/  HMMA.16816.F32.BF16 R40, R4, R18, R124 ;  /* 0x000000120428723c */ /* 0x000fe2000004187c */
[----:B------:R-:W-:-:S07]  /*fe70*/  MOV R127, R55 ;  /* 0x00000037007f7202 */ /* 0x000fce0000000f00 */
[----:B--2---:R-:W-:Y:S01]  /*fe80*/  HMMA.16816.F32.BF16 R88, R4, R24, R88 ;  /* 0x000000180458723c */ /* 0x004fe20000041858 */
[----:B------:R-:W-:-:S07]  /*fe90*/  MOV R126, R154 ;  /* 0x0000009a007e7202 */ /* 0x000fce0000000f00 */
[----:B------:R-:W-:Y:S01]  /*fea0*/  HMMA.16816.F32.BF16 R92, R4, R26, R92 ;  /* 0x0000001a045c723c */ /* 0x000fe2000004185c */
[----:B------:R-:W-:-:S07]  /*feb0*/  MOV R154, R173 ;  /* 0x000000ad009a7202 */ /* 0x000fce0000000f00 */
[C---:B----4-:R-:W-:Y:S08]  /*fec0*/  HMMA.16816.F32.BF16 R104, R4.reuse, R20, R104 ;  /* 0x000000140468723c */ /* 0x050ff00000041868 */
[----:B------:R-:W-:Y:S01]  /*fed0*/  HMMA.16816.F32.BF16 R108, R4, R22, R108 ;  /* 0x00000016046c723c */ /* 0x000fe2000004186c */
[----:B------:R-:W-:Y:S01]  /*fee0*/  FADD.FTZ R7, R156, R39 ;  /* 0x000000279c077221 */ /* 0x000fe20000010000 */
[----:B------:R-:W-:Y:S01]  /*fef0*/  FADD.FTZ R6, R157, R38 ;  /* 0x000000269d067221 */ /* 0x000fe20000010000 */
[----:B------:R-:W-:Y:S01]  /*ff00*/  FADD.FTZ R5, R158, R149 ;  /* 0x000000959e057221 */ /* 0x000fe20000010000 */
[----:B------:R-:W-:Y:S01]  /*ff10*/  FADD.FTZ R4, R159, R148 ;  /* 0x000000949f047221 */ /* 0x000fe20000010000 */
[----:B------:R-:W-:Y:S01]  /*ff20*/  MOV R38, R81 ;  /* 0x0000005100267202 */ /* 0x000fe20000000f00 */
[----:B------:R-:W1:Y:S02]  /*ff30*/  LDSM.16.MT88.4 R156, [R251+0xd800] ;  /* 0x00d80000fb9c783b */ /* 0x000e640000004200 */
[----:B------:R-:W-:Y:S01]  /*ff40*/  HMMA.16816.F32.BF16 R100, R8, R20, R100 ;  /* 0x000000140864723c */ /* 0x000fe20000041864 */
[----:B------:R-:W2:Y:S01]  /*ff50*/  MUFU.EX2 R20, R15 ;  /* 0x0000000f00147308 */ /* 0x000ea20000000800 */
[----:B------:R-:W-:-:S07]  /*ff60*/  MOV R39, R82 ;  /* 0x0000005200277202 */ /* 0x000fce0000000f00 */
[----:B------:R3:W-:Y:S01]  /*ff70*/  MUFU.EX2 R15, R32 ;  /* 0x00000020000f7308 */ /* 0x0007e20000000800 */
[C---:B------:R-:W-:Y:S01]  /*ff80*/  HMMA.16816.F32.BF16 R68, R8.reuse, R28, R144 ;  /* 0x0000001c0844723c */ /* 0x040fe20000041890 */
[----:B------:R-:W-:Y:S02]  /*ff90*/  MOV R145, R224 ;  /* 0x000000e000917202 */ /* 0x000fe40000000f00 */
[----:B------:R-:W-:Y:S02]  /*ffa0*/  MOV R144, R242 ;  /* 0x000000f200907202 */ /* 0x000fe40000000f00 */
[----:B------:R-:W-:Y:S02]  /*ffb0*/  MOV R224, R152 ;  /* 0x0000009800e07202 */ /* 0x000fe40000000f00 */
[----:B------:R4:W-:Y:S01]  /*ffc0*/  MUFU.EX2 R21, R13 ;  /* 0x0000000d00157308 */ /* 0x0009e20000000800 */
[----:B------:R-:W-:Y:S01]  /*ffd0*/  HMMA.16816.F32.BF16 R28, R8, R30, R136 ;  /* 0x0000001e081c723c */ /* 0x000fe20000041888 */
[----:B------:R-:W-:-:S02]  /*ffe0*/  MOV R242, R153 ;  /* 0x0000009900f27202 */ /* 0x000fc40000000f00 */
[----:B------:R-:W-:Y:S02]  /*fff0*/  MOV R146, R223 ;  /* 0x000000df00927202 */ /* 0x000fe40000000f00 */
[----:B---3--:R-:W-:-:S03]  /*10000*/  MOV R32, R80 ;  /* 0x0000005000207202 */ /* 0x008fc60000000f00 */
[C---:B------:R-:W-:Y:S01]  /*10010*/  HMMA.16816.F32.BF16 R84, R8.reuse, R24, R84 ;  /* 0x000000180854723c */ /* 0x040fe20000041854 */
[----:B------:R-:W-:Y:S02]  /*10020*/  MOV R139, R249 ;  /* 0x000000f9008b7202 */ /* 0x000fe40000000f00 */
[----:B------:R-:W-:Y:S02]  /*10030*/  MOV R152, R175 ;  /* 0x000000af00987202 */ /* 0x000fe40000000f00 */
[----:B------:R-:W-:Y:S01]  /*10040*/  MOV R153, R174 ;  /* 0x000000ae00997202 */ /* 0x000fe20000000f00 */
[----:B----4-:R-:W-:Y:S02]  /*10050*/  FADD.FTZ R13, R127, R7 ;  /* 0x000000077f0d7221 */ /* 0x010fe40000010000 */
[----:B------:R-:W-:Y:S01]  /*10060*/  HMMA.16816.F32.BF16 R116, R8, R16, R116 ;  /* 0x000000100874723c */ /* 0x000fe20000041874 */
[----:B------:R-:W-:Y:S02]  /*10070*/  MOV R127, R155 ;  /* 0x0000009b007f7202 */ /* 0x000fe40000000f00 */
[----:B------:R-:W-:-:S02]  /*10080*/  MOV R155, R172 ;  /* 0x000000ac009b7202 */ /* 0x000fc40000000f00 */
[----:B------:R-:W-:Y:S01]  /*10090*/  MOV R147, R83 ;  /* 0x0000005300937202 */ /* 0x000fe20000000f00 */
[----:B------:R-:W3:Y:S01]  /*100a0*/  LDSM.16.MT88.4 R172, [R132+0xd800] ;  /* 0x00d8000084ac783b */ /* 0x000ee20000004200 */
[----:B------:R-:W-:Y:S01]  /*100b0*/  MOV R138, R204 ;  /* 0x000000cc008a7202 */ /* 0x000fe20000000f00 */
[C---:B------:R-:W-:Y:S01]  /*100c0*/  HMMA.16816.F32.BF16 R24, R8.reuse, R26, R96 ;  /* 0x0000001a0818723c */ /* 0x040fe20000041860 */
[----:B------:R-:W-:Y:S01]  /*100d0*/  MOV R137, R205 ;  /* 0x000000cd00897202 */ /* 0x000fe20000000f00 */
[----:B------:R4:W-:Y:S01]  /*100e0*/  LDSM.16.MT88.4 R80, [R251+0xf800] ;  /* 0x00f80000fb50783b */ /* 0x0009e20000004200 */
[----:B------:R-:W-:Y:S02]  /*100f0*/  MOV R136, R206 ;  /* 0x000000ce00887202 */ /* 0x000fe40000000f00 */
[----:B------:R-:W-:Y:S01]  /*10100*/  MOV R124, R188 ;  /* 0x000000bc007c7202 */ /* 0x000fe20000000f00 */
[----:B------:R2:W-:Y:S01]  /*10110*/  LDSM.16.MT88.4 R96, [R132+0xf800] ;  /* 0x00f800008460783b */ /* 0x0005e20000004200 */
[----:B------:R-:W-:Y:S01]  /*10120*/  MOV R125, R189 ;  /* 0x000000bd007d7202 */ /* 0x000fe20000000f00 */
[----:B------:R-:W-:Y:S01]  /*10130*/  HMMA.16816.F32.BF16 R52, R8, R22, R112 ;  /* 0x000000160834723c */ /* 0x000fe20000041870 */
[----:B------:R-:W-:Y:S01]  /*10140*/  MOV R23, R207 ;  /* 0x000000cf00177202 */ /* 0x000fe20000000f00 */
[----:B------:R-:W-:Y:S01]  /*10150*/  LDSM.16.MT88.4 R112, [R133+0xf800] ;  /* 0x00f800008570783b */ /* 0x000fe20000004200 */
[----:B------:R-:W-:-:S02]  /*10160*/  MOV R249, R190 ;  /* 0x000000be00f97202 */ /* 0x000fc40000000f00 */
[----:B------:R-:W-:Y:S01]  /*10170*/  MOV R223, R191 ;  /* 0x000000bf00df7202 */ /* 0x000fe20000000f00 */
[----:B------:R-:W-:Y:S02]  /*10180*/  LDSM.16.MT88.4 R204, [R37+0xd800] ;  /* 0x00d8000025cc783b */ /* 0x000fe40000004200 */
[----:B------:R-:W-:Y:S01]  /*10190*/  HMMA.16816.F32.BF16 R16, R8, R18, R128 ;  /* 0x000000120810723c */ /* 0x000fe20000041880 */
[----:B------:R-:W-:Y:S01]  /*101a0*/  FADD.FTZ R11, R32, R6 ;  /* 0x00000006200b7221 */ /* 0x000fe20000010000 */
[----:B------:R-:W-:Y:S01]  /*101b0*/  FADD.FTZ R9, R38, R5 ;  /* 0x0000000526097221 */ /* 0x000fe20000010000 */
[----:B------:R-:W-:Y:S01]  /*101c0*/  FADD.FTZ R8, R39, R4 ;  /* 0x0000000427087221 */ /* 0x000fe20000010000 */
[----:B------:R-:W3:Y:S04]  /*101d0*/  LDSM.16.MT88.4 R188, [R133+0xd800] ;  /* 0x00d8000085bc783b */ /* 0x000ee80000004200 */
[----:B------:R-:W3:Y:S01]  /*101e0*/  LDSM.16.MT88.4 R4, [R37+0xf800] ;  /* 0x00f800002504783b */ /* 0x000ee20000004200 */
[----:B------:R-:W1:Y:S01]  /*101f0*/  MUFU.EX2 R22, R14 ;  /* 0x0000000e00167308 */ /* 0x000e620000000800 */
[----:B----4-:R-:W-:-:S07]  /*10200*/  MOV R251, R151 ;  /* 0x0000009700fb7202 */ /* 0x010fce0000000f00 */
[----:B------:R4:W1:Y:S01]  /*10210*/  MUFU.EX2 R14, R36 ;  /* 0x00000024000e7308 */ /* 0x0008620000000800 */
[----:B--2---:R-:W-:-:S07]  /*10220*/  MOV R132, R150 ;  /* 0x0000009600847202 */ /* 0x004fce0000000f00 */
[----:B------:R-:W2:Y:S08]  /*10230*/  MUFU.EX2 R217, R217 ;  /* 0x000000d900d97308 */ /* 0x000eb00000000800 */
[----:B------:R-:W-:Y:S01]  /*10240*/  MUFU.EX2 R211, R211 ;  /* 0x000000d300d37308 */ /* 0x000fe20000000800 */
[----:B----4-:R-:W-:-:S07]  /*10250*/  MOV R36, R155 ;  /* 0x0000009b00247202 */ /* 0x010fce0000000f00 */
[----:B------:R-:W-:Y:S08]  /*10260*/  MUFU.EX2 R210, R210 ;  /* 0x000000d200d27308 */ /* 0x000ff00000000800 */
[----:B------:R-:W4:Y:S08]  /*10270*/  MUFU.EX2 R208, R208 ;  /* 0x000000d000d07308 */ /* 0x000f300000000800 */
        /* <DEDUP_REMOVED lines=17> */
[----:B------:R-:W-:Y:S02]  /*10390*/  F2FP.BF16.F32.PACK_AB R126, R20, R33 ;  /* 0x00000021147e723e */ /* 0x000fe400000010ff */
[----:B-1----:R-:W-:Y:S02]  /*103a0*/  F2FP.BF16.F32.PACK_AB R125, R21, R22 ;  /* 0x00000016157d723e */ /* 0x002fe400000010ff */
[----:B------:R-:W-:Y:S02]  /*103b0*/  F2FP.BF16.F32.PACK_AB R127, R14, R15 ;  /* 0x0000000f0e7f723e */ /* 0x000fe400000010ff */
[----:B--2---:R-:W-:Y:S02]  /*103c0*/  F2FP.BF16.F32.PACK_AB R128, R216, R217 ;  /* 0x000000d9d880723e */ /* 0x004fe400000010ff */
[----:B----4-:R-:W-:Y:S02]  /*103d0*/  F2FP.BF16.F32.PACK_AB R129, R208, R209 ;  /* 0x000000d1d081723e */ /* 0x010fe400000010ff */
        /* <DEDUP_REMOVED lines=93> */
[----:B------:R-:W-:Y:S01]  /*109b0*/  UISETP.GT.U32.AND UP0, UPT, UR4, UR19, UPT ;  /* 0x000000130400728c */ /* 0x000fe2000bf04070 */
[----:B------:R-:W-:-:S02]  /*109c0*/  MOV R133, R223 ;  /* 0x000000df00857202 */ /* 0x000fc40000000f00 */
[----:B------:R-:W-:Y:S02]  /*109d0*/  MOV R136, R224 ;  /* 0x000000e000887202 */ /* 0x000fe40000000f00 */
[----:B------:R-:W-:Y:S02]  /*109e0*/  MOV R134, R242 ;  /* 0x000000f200867202 */ /* 0x000fe40000000f00 */
[----:B------:R-:W-:Y:S02]  /*109f0*/  MOV R135, R249 ;  /* 0x000000f900877202 */ /* 0x000fe40000000f00 */
[----:B------:R-:W-:Y:S05]  /*10a00*/  BRA.U !UP0, `(.L_x_903) ;  /* 0x0000008d08247547 */ /* 0x000fea000b800000 */
[----:B------:R-:W3:Y:S01]  /*10a10*/  LDL.LU R249, [R1+0x70] ;  /* 0x0000700001f97983 */ /* 0x000ee20000300800 */
[----:B------:R-:W-:Y:S01]  /*10a20*/  UIADD3 UR7, UPT, UPT, UR22, -0x3, URZ ;  /* 0xfffffffd16077890 */ /* 0x000fe2000fffe0ff */
[----:B------:R-:W-:-:S04]  /*10a30*/  DEPBAR.LE SB0, 0x0 ;  /* 0x000080000000791a */ /* 0x000fc80000000000 */
[----:B------:R-:W4:Y:S04]  /*10a40*/  LDL R224, [R1+0x90] ;  /* 0x0000900001e07983 */ /* 0x000f280000100800 */
[----:B------:R-:W2:Y:S01]  /*10a50*/  LDL R242, [R1+0x80] ;  /* 0x0000800001f27983 */ /* 0x000ea20000100800 */
[----:B------:R-:W-:Y:S02]  /*10a60*/  UIMAD.WIDE.U32 UR24, UR7, UR8, URZ ;  /* 0x00000008071872a5 */ /* 0x000fe4000f8e00ff */
[----:B------:R-:W-:Y:S02]  /*10a70*/  UIMAD.WIDE.U32 UR16, UR7, UR8, URZ ;  /* 0x00000008071072a5 */ /* 0x000fe4000f8e00ff */
[----:B------:R-:W-:Y:S02]  /*10a80*/  UIMAD UR12, UR7, UR9, UR25 ;  /* 0x00000009070c72a4 */ /* 0x000fe4000f8e0219 */
[----:B------:R-:W-:Y:S01]  /*10a90*/  UIMAD UR7, UR7, UR9, UR17 ;  /* 0x00000009070772a4 */ /* 0x000fe2000f8e0211 */
[----:B-1----:R-:W-:Y:S01]  /*10aa0*/  IMAD.U32 R5, RZ, RZ, UR25 ;  /* 0x00000019ff057e24 */ /* 0x002fe2000f8e00ff */
[----:B------:R-:W-:Y:S01]  /*10ab0*/  ULEA UR4, UP0, UR16, UR15, 0x6 ;  /* 0x0000000f10047291 */ /* 0x000fe2000f8030ff */
[----:B------:R-:W-:-:S02]  /*10ac0*/  IMAD.U32 R4, RZ, RZ, UR24 ;  /* 0x00000018ff047e24 */ /* 0x000fc4000f8e00ff */
[----:B------:R-:W-:Y:S01]  /*10ad0*/  IMAD.U32 R5, RZ, RZ, UR12 ;  /* 0x0000000cff057e24 */ /* 0x000fe2000f8e00ff */
[----:B------:R-:W-:Y:S02]  /*10ae0*/  ULEA.HI.X UR7, UR16, UR14, UR7, 0x6, UP0 ;  /* 0x0000000e10077291 */ /* 0x000fe400080f3407 */
[----:B------:R-:W-:Y:S01]  /*10af0*/  UIADD3 UR15, UP1, UPT, UR4, UR15, URZ ;  /* 0x0000000f040f7290 */ /* 0x000fe2000ff3e0ff */
[----:B------:R-:W-:Y:S01]  /*10b00*/  IMAD.U32 R9, RZ, RZ, UR4 ;  /* 0x00000004ff097e24 */ /* 0x000fe2000f8e00ff */
[----:B------:R-:W-:Y:S02]  /*10b10*/  ULEA UR12, UP0, UR8, UR4, 0x5 ;  /* 0x00000004080c7291 */ /* 0x000fe4000f8028ff */
[----:B------:R-:W-:Y:S01]  /*10b20*/  UIADD3.X UR14, UPT, UPT, UR7, UR14, URZ, UP1, !UPT ;  /* 0x0000000e070e7290 */ /* 0x000fe20008ffe4ff */
[----:B------:R-:W-:Y:S01]  /*10b30*/  IMAD.U32 R7, RZ, RZ, UR7 ;  /* 0x00000007ff077e24 */ /* 0x000fe2000f8e00ff */
[----:B------:R-:W-:Y:S01]  /*10b40*/  ULEA.HI.X UR8, UR8, UR7, UR9, 0x5, UP0 ;  /* 0x0000000708087291 */ /* 0x000fe200080f2c09 */
[----:B------:R-:W-:-:S02]  /*10b50*/  IMAD.U32 R14, RZ, RZ, UR15 ;  /* 0x0000000fff0e7e24 */ /* 0x000fc4000f8e00ff */
[----:B------:R-:W-:Y:S01]  /*10b60*/  IMAD.U32 R13, RZ, RZ, UR12 ;  /* 0x0000000cff0d7e24 */ /* 0x000fe2000f8e00ff */
[----:B------:R-:W1:Y:S02]  /*10b70*/  LDCU UR7, c[0x0][0x504] ;  /* 0x0000a080ff0777ac */ /* 0x000e640008000800 */
[----:B------:R-:W-:Y:S01]  /*10b80*/  IMAD.U32 R15, RZ, RZ, UR8 ;  /* 0x00000008ff0f7e24 */ /* 0x000fe2000f8e00ff */
[----:B------:R-:W-:Y:S01]  /*10b90*/  BAR.SYNC.DEFER_BLOCKING 0x0 ;  /* 0x0000000000007b1d */ /* 0x000fe20000010000 */
[CC--:B----4-:R-:W-:Y:S02]  /*10ba0*/  LEA R10, P0, R4.reuse, R224.reuse, 0x7 ;  /* 0x000000e0040a7211 */ /* 0x0d0fe400078038ff */
[----:B------:R-:W-:Y:S02]  /*10bb0*/  LEA R8, P6, R9, R224, 0x1 ;  /* 0x000000e009087211 */ /* 0x000fe400078c08ff */
[----:B--2---:R-:W-:Y:S01]  /*10bc0*/  LEA.HI.X R11, R4, R242, R5, 0x7, P0 ;  /* 0x000000f2040b7211 */ /* 0x004fe200000f3c05 */
[----:B------:R-:W-:Y:S01]  /*10bd0*/  IMAD.U32 R5, RZ, RZ, UR14 ;  /* 0x0000000eff057e24 */ /* 0x000fe2000f8e00ff */
[----:B------:R-:W-:-:S02]  /*10be0*/  LEA R6, P5, R14, R224, 0x1 ;  /* 0x000000e00e067211 */ /* 0x000fc400078a08ff */
[----:B------:R-:W-:Y:S01]  /*10bf0*/  LEA R4, P0, R13, R224, 0x1 ;  /* 0x000000e00d047211 */ /* 0x000fe200078008ff */
[----:B------:R-:W-:Y:S01]  /*10c00*/  @!PT LDS RZ, [RZ] ;  /* 0x00000000fffff984 */ /* 0x000fe20000000800 */
[----:B------:R-:W-:Y:S01]  /*10c10*/  @!PT LDS RZ, [RZ] ;  /* 0x00000000fffff984 */ /* 0x000fe20000000800 */
[----:B------:R-:W-:Y:S01]  /*10c20*/  @!PT LDS RZ, [RZ] ;  /* 0x00000000fffff984 */ /* 0x000fe20000000800 */
[----:B------:R-:W-:Y:S01]  /*10c30*/  @!P2 LDGSTS.E.BYPASS.LTC128B.128 [R236+0xc000], desc[UR28][R10.64] ;  /* 0x0c0000000aecafae */ /* 0x000fe2000b981a1c */
[-C--:B------:R-:W-:Y:S02]  /*10c40*/  LEA.HI.X R9, R9, R242.reuse, R7, 0x1, P6 ;  /* 0x000000f209097211 */ /* 0x080fe400030f0c07 */
[-C--:B------:R-:W-:Y:S01]  /*10c50*/  LEA.HI.X R7, R14, R242.reuse, R5, 0x1, P5 ;  /* 0x000000f20e077211 */ /* 0x080fe200028f0c05 */
[----:B------:R-:W-:Y:S01]  /*10c60*/  @P2 STS.128 [R236+0xc000], RZ ;  /* 0x00c000ffec002388 */ /* 0x000fe20000000c00 */
[----:B------:R-:W-:Y:S01]  /*10c70*/  LEA.HI.X R5, R13, R242, R15, 0x1, P0 ;  /* 0x000000f20d057211 */ /* 0x000fe200000f0c0f */
[----:B------:R-:W-:Y:S02]  /*10c80*/  IMAD.MOV.U32 R242, RZ, RZ, 0x20 ;  /* 0x00000020fff27424 */ /* 0x000fe400078e00ff */
[----:B------:R-:W-:Y:S01]  /*10c90*/  @!PT LDS RZ, [RZ] ;  /* 0x00000000fffff984 */ /* 0x000fe20000000800 */
[----:B------:R-:W-:Y:S01]  /*10ca0*/  @!PT LDS RZ, [RZ] ;  /* 0x00000000fffff984 */ /* 0x000fe20000000800 */
[----:B------:R-:W-:Y:S01]  /*10cb0*/  @!PT LDS RZ, [RZ] ;  /* 0x00000000fffff984 */ /* 0x000fe20000000800 */
[----:B------:R-:W-:Y:S01]  /*10cc0*/  @!P1 LDGSTS.E.BYPASS.LTC128B.128 [R236+0xe000], desc[UR28][R10.64+0x80] ;  /* 0x0e0000800aec9fae */ /* 0x000fe2000b981a1c */
[----:B---3--:R-:W-:-:S02]  /*10cd0*/  IMAD.IADD R14, R249, 0x1, R234 ;  /* 0x00000001f90e7824 */ /* 0x008fc400078e02ea */
[----:B------:R-:W-:Y:S01]  /*10ce0*/  SEL R13, R242, 0xffffffe0, !P3 ;  /* 0xffffffe0f20d7807 */ /* 0x000fe20005800000 */
[----:B------:R-:W-:Y:S04]  /*10cf0*/  @P1 STS.128 [R236+0xe000], RZ ;  /* 0x00e000ffec001388 */ /* 0x000fe80000000c00 */
[----:B------:R-:W2:Y:S04]  /*10d00*/  LDL.LU R242, [R1+0x30] ;  /* 0x0000300001f27983 */ /* 0x000ea80000300800 */
        /* <DEDUP_REMOVED lines=31> */
[----:B------:R-:W3:Y:S01]  /*10f00*/  LDSM.16.M88.4 R36, [R235+0x9000] ;  /* 0x00900000eb24783b */ /* 0x000ee20000000200 */
[----:B------:R-:W-:-:S03]  /*10f10*/  IMAD.IADD R13, R235, 0x1, R13 ;  /* 0x00000001eb0d7824 */ /* 0x000fc600078e020d */
[----:B------:R-:W3:Y:S04]  /*10f20*/  LDSM.16.M88.4 R40, [R235+0x8800] ;  /* 0x00880000eb28783b */ /* 0x000ee80000000200 */
[----:B------:R-:W3:Y:S04]  /*10f30*/  LDSM.16.M88.4 R44, [R235+0x8000] ;  /* 0x00800000eb2c783b */ /* 0x000ee80000000200 */
[----:B------:R-:W3:Y:S04]  /*10f40*/  LDSM.16.M88.4 R32, [R235+0x9800] ;  /* 0x00980000eb20783b */ /* 0x000ee80000000200 */
[----:B----4-:R-:W-:Y:S04]  /*10f50*/  LDSM.16.M88.4 R4, [R14+0x2000] ;  /* 0x002000000e04783b */ /* 0x010fe80000000200 */
[----:B------:R-:W4:Y:S04]  /*10f60*/  LDSM.16.M88.4 R20, [R13+0x9000] ;  /* 0x009000000d14783b */ /* 0x000f280000000200 */
[----:B------:R-:W4:Y:S04]  /*10f70*/  LDSM.16.M88.4 R24, [R13+0x8800] ;  /* 0x008800000d18783b */ /* 0x000f280000000200 */
[----:B------:R-:W4:Y:S04]  /*10f80*/  LDSM.16.M88.4 R28, [R13+0x8000] ;  /* 0x008000000d1c783b */ /* 0x000f280000000200 */
[----:B------:R-:W4:Y:S01]  /*10f90*/  LDSM.16.M88.4 R16, [R13+0x9800] ;  /* 0x009800000d10783b */ /* 0x000f220000000200 */
[----:B-1----:R-:W-:-:S03]  /*10fa0*/  UIADD3 UR7, UPT, UPT, UR21, UR7, URZ ;  /* 0x0000000715077290 */ /* 0x002fc6000fffe0ff */
[----:B------:R-:W0:Y:S01]  /*10fb0*/  LDGDEPBAR ;  /* 0x00000000000079af */ /* 0x000e220000000000 */
[C---:B---3--:R-:W-:Y:S08]  /*10fc0*/  HMMA.16816.F32.BF16 R52, R8.reuse, R36, RZ ;  /* 0x000000240834723c */ /* 0x048ff000000418ff */
[C---:B------:R-:W-:Y:S08]  /*10fd0*/  HMMA.16816.F32.BF16 R56, R8.reuse, R40, RZ ;  /* 0x000000280838723c */ /* 0x040ff000000418ff */
[C---:B------:R-:W-:Y:S08]  /*10fe0*/  HMMA.16816.F32.BF16 R60, R8.reuse, R44, RZ ;  /* 0x0000002c083c723c */ /* 0x040ff000000418ff */
[C---:B------:R-:W-:Y:S08]  /*10ff0*/  HMMA.16816.F32.BF16 R64, R8.reuse, R32, RZ ;  /* 0x000000200840723c */ /* 0x040ff000000418ff */
[C---:B------:R-:W-:Y:S08]  /*11000*/  HMMA.16816.F32.BF16 R140, R8.reuse, R46, RZ ;  /* 0x0000002e088c723c */ /* 0x040ff000000418ff */
[C---:B------:R-:W-:Y:S08]  /*11010*/  HMMA.16816.F32.BF16 R136, R8.reuse, R42, RZ ;  /* 0x0000002a0888723c */ /* 0x040ff000000418ff */
[C---:B------:R-:W-:Y:S08]  /*11020*/  HMMA.16816.F32.BF16 R132, R8.reuse, R38, RZ ;  /* 0x000000260884723c */ /* 0x040ff000000418ff */
[----:B------:R-:W-:Y:S01]  /*11030*/  HMMA.16816.F32.BF16 R48, R8, R34, RZ ;  /* 0x000000220830723c */ /* 0x000fe200000418ff */
[----:B------:R-:W1:Y:S07]  /*11040*/  LDSM.16.M88.4 R8, [R234] ;  /* 0x00000000ea08783b */ /* 0x000e6e0000000200 */
[C---:B----4-:R-:W-:Y:S08]  /*11050*/  HMMA.16816.F32.BF16 R208, R4.reuse, R20, R52 ;  /* 0x0000001404d0723c */ /* 0x050ff00000041834 */
        /* <DEDUP_REMOVED lines=10> */
[----:B------:R-:W-:Y:S01]  /*11100*/  HMMA.16816.F32.BF16 R224, R4, R18, R48 ;  /* 0x0000001204e0723c */ /* 0x000fe20000041830 */
[----:B------:R-:W3:Y:S07]  /*11110*/  LDSM.16.M88.4 R4, [R14] ;  /* 0x000000000e04783b */ /* 0x000eee0000000200 */
[C---:B-1----:R-:W-:Y:S08]  /*11120*/  HMMA.16816.F32.BF16 R52, R8.reuse, R44, RZ ;  /* 0x0000002c0834723c */ /* 0x042ff000000418ff */
[----:B------:R-:W-:-:S12]  /*11130*/  HMMA.16816.F32.BF16 R48, R8, R40, RZ ;  /* 0x000000280830723c */ /* 0x000fd800000418ff */
[C---:B---3--:R-:W-:Y:S08]  /*11140*/  HMMA.16816.F32.BF16 R132, R4.reuse, R28, R52 ;  /* 0x0000001c0484723c */ /* 0x048ff00000041834 */
[----:B------:R-:W-:Y:S08]  /*11150*/  HMMA.16816.F32.BF16 R136, R4, R24, R48 ;  /* 0x000000180488723c */ /* 0x000ff00000041830 */
        /* <DEDUP_REMOVED lines=9> */
[C---:B------:R-:W-:Y:S01]  /*111f0*/  HMMA.16816.F32.BF16 R60, R4.reuse, R26, R52 ;  /* 0x0000001a043c723c */ /* 0x040fe20000041834 */
[----:B------:R-:W-:Y:S07]  /*11200*/  LDSM.16.M88.4 R24, [R229+0x8800] ;  /* 0x00880000e518783b */ /* 0x000fee0000000200 */
[C---:B------:R-:W-:Y:S08]  /*11210*/  HMMA.16816.F32.BF16 R44, R4.reuse, R22, R44 ;  /* 0x00000016042c723c */ /* 0x040ff0000004182c */
[----:B------:R-:W-:Y:S01]  /*11220*/  HMMA.16816.F32.BF16 R28, R4, R18, R8 ;  /* 0x00000012041c723c */ /* 0x000fe20000041808 */
[----:B------:R-:W-:Y:S04]  /*11230*/  LDSM.16.M88.4 R4, [R252+0x2000] ;  /* 0x00200000fc04783b */ /* 0x000fe80000000200 */
[----:B------:R-:W1:Y:S04]  /*11240*/  LDSM.16.M88.4 R16, [R229+0x8000] ;  /* 0x00800000e510783b */ /* 0x000e680000000200 */
[----:B------:R-:W3:Y:S01]  /*11250*/  LDSM.16.M88.4 R8, [R252] ;  /* 0x00000000fc08783b */ /* 0x000ee20000000200 */
[----:B------:R-:W-:-:S02]  /*11260*/  IMAD.MOV.U32 R42, RZ, RZ, R57 ;  /* 0x000000ffff2a7224 */ /* 0x000fc400078e0039 */
[----:B------:R-:W-:Y:S01]  /*11270*/  IMAD.MOV.U32 R43, RZ, RZ, R56 ;  /* 0x000000ffff2b7224 */ /* 0x000fe200078e0038 */
[----:B------:R-:W4:Y:S01]  /*11280*/  LDSM.16.M88.4 R20, [R229+0x9000] ;  /* 0x00900000e514783b */ /* 0x000f220000000200 */
[-C--:B-1----:R-:W-:Y:S08]  /*11290*/  HMMA.16816.F32.BF16 R56, R4, R16.reuse, R212 ;  /* 0x000000100438723c */ /* 0x082ff000000418d4 */
[----:B---3--:R-:W-:Y:S08]  /*112a0*/  HMMA.16816.F32.BF16 R52, R8, R16, R132 ;  /* 0x000000100834723c */ /* 0x008ff00000041884 */
[-C--:B------:R-:W-:Y:S08]  /*112b0*/  HMMA.16816.F32.BF16 R48, R4, R18.reuse, R208 ;  /* 0x000000120430723c */ /* 0x080ff000000418d0 */
[----:B------:R-:W-:Y:S01]  /*112c0*/  HMMA.16816.F32.BF16 R32, R8, R18, R32 ;  /* 0x000000120820723c */ /* 0x000fe20000041820 */
[----:B------:R-:W1:Y:S01]  /*112d0*/  LDSM.16.M88.4 R16, [R229+0x9800] ;  /* 0x00980000e510783b */ /* 0x000e620000000200 */
[----:B------:R-:W-:-:S02]  /*112e0*/  IMAD.MOV.U32 R212, RZ, RZ, R42 ;  /* 0x000000ffffd47224 */ /* 0x000fc400078e002a */
[----:B------:R-:W-:Y:S02]  /*112f0*/  IMAD.MOV.U32 R213, RZ, RZ, R43 ;  /* 0x000000ffffd57224 */ /* 0x000fe400078e002b */
[----:B------:R-:W-:Y:S02]  /*11300*/  IMAD.MOV.U32 R214, RZ, RZ, R243 ;  /* 0x000000ffffd67224 */ /* 0x000fe400078e00f3 */
[----:B------:R-:W-:Y:S01]  /*11310*/  IMAD.MOV.U32 R215, RZ, RZ, R15 ;  /* 0x000000ffffd77224 */ /* 0x000fe200078e000f */
[-C--:B------:R-:W-:Y:S08]  /*11320*/  HMMA.16816.F32.BF16 R40, R8, R24.reuse, R136 ;  /* 0x000000180828723c */ /* 0x080ff00000041888 */
[C---:B------:R-:W-:Y:S08]  /*11330*/  HMMA.16816.F32.BF16 R36, R4.reuse, R24, R216 ;  /* 0x000000180424723c */ /* 0x040ff000000418d8 */
[C---:B----4-:R-:W-:Y:S08]  /*11340*/  HMMA.16816.F32.BF16 R136, R4.reuse, R20, R212 ;  /* 0x000000140488723c */ /* 0x050ff000000418d4 */
[----:B------:R-:W-:Y:S08]  /*11350*/  HMMA.16816.F32.BF16 R212, R4, R22, R220 ;  /* 0x0000001604d4723c */ /* 0x000ff000000418dc */
[C---:B------:R-:W-:Y:S08]  /*11360*/  HMMA.16816.F32.BF16 R216, R8.reuse, R20, R140 ;  /* 0x0000001408d8723c */ /* 0x040ff0000004188c */
[C---:B------:R-:W-:Y:S08]  /*11370*/  HMMA.16816.F32.BF16 R220, R8.reuse, R26, R60 ;  /* 0x0000001a08dc723c */ /* 0x040ff0000004183c */
[C---:B------:R-:W-:Y:S01]  /*11380*/  HMMA.16816.F32.BF16 R208, R8.reuse, R22, R44 ;  /* 0x0000001608d0723c */ /* 0x040fe2000004182c */
[----:B------:R-:W-:Y:S07]  /*11390*/  LDSM.16.M88.4 R20, [R233+0x8800] ;  /* 0x00880000e914783b */ /* 0x000fee0000000200 */
[C---:B-1----:R-:W-:Y:S08]  /*113a0*/  HMMA.16816.F32.BF16 R64, R8.reuse, R16, R64 ;  /* 0x000000100840723c */ /* 0x042ff00000041840 */
[----:B------:R-:W-:Y:S01]  /*113b0*/  HMMA.16816.F32.BF16 R140, R8, R18, R28 ;  /* 0x00000012088c723c */ /* 0x000fe2000004181c */
[----:B--2---:R-:W1:Y:S07]  /*113c0*/  LDSM.16.M88.4 R8, [R242] ;  /* 0x00000000f208783b */ /* 0x004e6e0000000200 */
[C---:B------:R-:W-:Y:S08]  /*113d0*/  HMMA.16816.F32.BF16 R244, R4.reuse, R16, R244 ;  /* 0x0000001004f4723c */ /* 0x040ff000000418f4 */
[C---:B------:R-:W-:Y:S08]  /*113e0*/  HMMA.16816.F32.BF16 R132, R4.reuse, R26, R248 ;  /* 0x0000001a0484723c */ /* 0x040ff000000418f8 */
[----:B------:R-:W-:Y:S01]  /*113f0*/  HMMA.16816.F32.BF16 R224, R4, R18, R224 ;  /* 0x0000001204e0723c */ /* 0x000fe200000418e0 */
[----:B------:R-:W-:Y:S04]  /*11400*/  LDSM.16.M88.4 R4, [R242+0x2000] ;  /* 0x00200000f204783b */ /* 0x000fe80000000200 */
[----:B------:R-:W2:Y:S03]  /*11410*/  LDSM.16.M88.4 R16, [R233+0x8000] ;  /* 0x00800000e910783b */ /* 0x000ea60000000200 */
[----:B-1----:R-:W-:Y:S01]  /*11420*/  HMMA.16816.F32.BF16 R24, R8, R20, R40 ;  /* 0x000000140818723c */ /* 0x002fe20000041828 */
[----:B------:R-:W-:-:S02]  /*11430*/  IMAD.MOV.U32 R251, RZ, RZ, R64 ;  /* 0x000000fffffb7224 */ /* 0x000fc400078e0040 */
[----:B------:R-:W-:Y:S02]  /*11440*/  IMAD.MOV.U32 R250, RZ, RZ, R65 ;  /* 0x000000fffffa7224 */ /* 0x000fe400078e0041 */
[----:B------:R-:W-:Y:S02]  /*11450*/  IMAD.MOV.U32 R249, RZ, RZ, R66 ;  /* 0x000000fffff97224 */ /* 0x000fe400078e0042 */
[----:B------:R-:W-:Y:S02]  /*11460*/  IMAD.MOV.U32 R248, RZ, RZ, R67 ;  /* 0x000000fffff87224 */ /* 0x000fe400078e0043 */
[-C--:B--2---:R-:W-:Y:S08]  /*11470*/  HMMA.16816.F32.BF16 R64, R4, R16.reuse, R56 ;  /* 0x000000100440723c */ /* 0x084ff00000041838 */
[----:B------:R-:W-:Y:S02]  /*11480*/  HMMA.16816.F32.BF16 R60, R8, R16, R52 ;  /* 0x00000010083c723c */ /* 0x000fe40000041834 */
[----:B------:R-:W-:-:S02]  /*11490*/  IMAD.MOV.U32 R17, RZ, RZ, R24 ;  /* 0x000000ffff117224 */ /* 0x000fc400078e0018 */
[----:B------:R-:W-:-:S04]  /*114a0*/  IMAD.MOV.U32 R16, RZ, RZ, R25 ;  /* 0x000000ffff107224 */ /* 0x000fc800078e0019 */
[----:B------:R-:W-:Y:S01]  /*114b0*/  HMMA.16816.F32.BF16 R52, R4, R20, R36 ;  /* 0x000000140434723c */ /* 0x000fe20000041824 */
[----:B------:R-:W-:Y:S02]  /*114c0*/  IMAD.MOV.U32 R20, RZ, RZ, R17 ;  /* 0x000000ffff147224 */ /* 0x000fe400078e0011 */
[----:B------:R-:W-:-:S05]  /*114d0*/  IMAD.MOV.U32 R21, RZ, RZ, R16 ;  /* 0x000000ffff157224 */ /* 0x000fca00078e0010 */
[-C--:B------:R-:W-:Y:S08]  /*114e0*/  HMMA.16816.F32.BF16 R56, R4, R18.reuse, R48 ;  /* 0x000000120438723c */ /* 0x080ff00000041830 */
[----:B------:R-:W-:Y:S01]  /*114f0*/  HMMA.16816.F32.BF16 R28, R8, R18, R32 ;  /* 0x00000012081c723c */ /* 0x000fe20000041820 */
[----:B------:R-:W1:Y:S01]  /*11500*/  LDSM.16.M88.4 R16, [R233+0x9000] ;  /* 0x00900000e910783b */ /* 0x000e620000000200 */
[----:B------:R-:W-:-:S02]  /*11510*/  IMAD.MOV.U32 R243, RZ, RZ, R26 ;  /* 0x000000fffff37224 */ /* 0x000fc400078e001a */
[----:B------:R-:W-:Y:S02]  /*11520*/  IMAD.MOV.U32 R15, RZ, RZ, R27 ;  /* 0x000000ffff0f7224 */ /* 0x000fe400078e001b */
[----:B------:R-:W2:Y:S02]  /*11530*/  LDSM.16.M88.4 R24, [R233+0x9800] ;  /* 0x00980000e918783b */ /* 0x000ea40000000200 */
[-C--:B------:R-:W-:Y:S08]  /*11540*/  HMMA.16816.F32.BF16 R48, R4, R22.reuse, R132 ;  /* 0x000000160430723c */ /* 0x080ff00000041884 */
[----:B------:R-:W-:Y:S08]  /*11550*/  HMMA.16816.F32.BF16 R132, R8, R22, R220 ;  /* 0x000000160884723c */ /* 0x000ff000000418dc */
[----:B-1----:R-:W-:Y:S01]  /*11560*/  HMMA.16816.F32.BF16 R40, R4, R18, R212 ;  /* 0x000000120428723c */ /* 0x002fe200000418d4 */
[----:B------:R-:W-:-:S02]  /*11570*/  IMAD.MOV.U32 R212, RZ, RZ, R251 ;  /* 0x000000ffffd47224 */ /* 0x000fc400078e00fb */
[----:B------:R-:W-:Y:S02]  /*11580*/  IMAD.MOV.U32 R213, RZ, RZ, R250 ;  /* 0x000000ffffd57224 */ /* 0x000fe400078e00fa */
[----:B------:R-:W-:Y:S02]  /*11590*/  IMAD.MOV.U32 R214, RZ, RZ, R249 ;  /* 0x000000ffffd67224 */ /* 0x000fe400078e00f9 */
[----:B------:R-:W-:Y:S01]  /*115a0*/  IMAD.MOV.U32 R215, RZ, RZ, R248 ;  /* 0x000000ffffd77224 */ /* 0x000fe200078e00f8 */
[----:B------:R-:W-:Y:S08]  /*115b0*/  HMMA.16816.F32.BF16 R44, R4, R16, R136 ;  /* 0x00000010042c723c */ /* 0x000ff00000041888 */
[----:B------:R-:W-:Y:S01]  /*115c0*/  HMMA.16816.F32.BF16 R248, R8, R18, R208 ;  /* 0x0000001208f8723c */ /* 0x000fe200000418d0 */
[----:B------:R-:W-:-:S02]  /*115d0*/  IMAD.MOV.U32 R208, RZ, RZ, R20 ;  /* 0x000000ffffd07224 */ /* 0x000fc400078e0014 */
[----:B------:R-:W-:Y:S02]  /*115e0*/  IMAD.MOV.U32 R209, RZ, RZ, R21 ;  /* 0x000000ffffd17224 */ /* 0x000fe400078e0015 */
[----:B------:R-:W-:Y:S03]  /*115f0*/  LDSM.16.M88.4 R20, [R235+0xa000] ;  /* 0x00a00000eb14783b */ /* 0x000fe60000000200 */
[----:B------:R-:W-:Y:S01]  /*11600*/  HMMA.16816.F32.BF16 R136, R8, R16, R216 ;  /* 0x000000100888723c */ /* 0x000fe200000418d8 */
[----:B------:R-:W1:Y:S07]  /*11610*/  LDSM.16.M88.4 R16, [R234+0x4000] ;  /* 0x00400000ea10783b */ /* 0x000e6e0000000200 */
[C---:B--2---:R-:W-:Y:S08]  /*11620*/  HMMA.16816.F32.BF16 R36, R4.reuse, R24, R244 ;  /* 0x000000180424723c */ /* 0x044ff000000418f4 */
[----:B------:R-:W-:Y:S01]  /*11630*/  HMMA.16816.F32.BF16 R32, R4, R26, R224 ;  /* 0x0000001a0420723c */ /* 0x000fe200000418e0 */
[----:B------:R-:W2:Y:S07]  /*11640*/  LDSM.16.M88.4 R4, [R234+0x6000] ;  /* 0x00600000ea04783b */ /* 0x000eae0000000200 */
[C---:B------:R-:W-:Y:S08]  /*11650*/  HMMA.16816.F32.BF16 R212, R8.reuse, R24, R212 ;  /* 0x0000001808d4723c */ /* 0x040ff000000418d4 */
[----:B------:R-:W-:Y:S08]  /*11660*/  HMMA.16816.F32.BF16 R224, R8, R26, R140 ;  /* 0x0000001a08e0723c */ /* 0x000ff0000004188c */
[----:B-1----:R-:W-:Y:S01]  /*11670*/  HMMA.16816.F32.BF16 R8, R16, R22, R28 ;  /* 0x000000161008723c */ /* 0x002fe2000004181c */
[----:B------:R-:W-:-:S02]  /*11680*/  IMAD.MOV.U32 R211, RZ, RZ, R15 ;  /* 0x000000ffffd37224 */ /* 0x000fc400078e000f */
[----:B------:R-:W-:Y:S02]  /*11690*/  IMAD.MOV.U32 R24, RZ, RZ, R212 ;  /* 0x000000ffff187224 */ /* 0x000fe400078e00d4 */
[----:B------:R-:W-:-:S03]  /*116a0*/  IMAD.MOV.U32 R15, RZ, RZ, R213 ;  /* 0x000000ffff0f7224 */ /* 0x000fc600078e00d5 */
[----:B------:R-:W-:Y:S08]  /*116b0*/  HMMA.16816.F32.BF16 R216, R16, R20, R60 ;  /* 0x0000001410d8723c */ /* 0x000ff0000004183c */
[----:B--2---:R-:W-:Y:S01]  /*116c0*/  HMMA.16816.F32.BF16 R244, R4, R22, R56 ;  /* 0x0000001604f4723c */ /* 0x004fe20000041838 */
[----:B------:R-:W-:Y:S02]  /*116d0*/  IMAD.MOV.U32 R59, RZ, RZ, R15 ;  /* 0x000000ffff3b7224 */ /* 0x000fe400078e000f */
[----:B------:R-:W-:-:S02]  /*116e0*/  IMAD.MOV.U32 R58, RZ, RZ, R24 ;  /* 0x000000ffff3a7224 */ /* 0x000fc400078e0018 */
[----:B------:R-:W-:Y:S01]  /*116f0*/  IMAD.MOV.U32 R30, RZ, RZ, R8 ;  /* 0x000000ffff1e7224 */ /* 0x000fe200078e0008 */
[----:B------:R-:W1:Y:S01]  /*11700*/  LDSM.16.M88.4 R24, [R235+0xb800] ;  /* 0x00b80000eb18783b */ /* 0x000e620000000200 */
[----:B------:R-:W-:Y:S02]  /*11710*/  IMAD.MOV.U32 R29, RZ, RZ, R9 ;  /* 0x000000ffff1d7224 */ /* 0x000fe400078e0009 */
[----:B------:R-:W-:Y:S02]  /*11720*/  IMAD.MOV.U32 R28, RZ, RZ, R10 ;  /* 0x000000ffff1c7224 */ /* 0x000fe400078e000a */
[----:B------:R-:W-:Y:S02]  /*11730*/  IMAD.MOV.U32 R15, RZ, RZ, R11 ;  /* 0x000000ffff0f7224 */ /* 0x000fe400078e000b */
[----:B------:R-:W2:Y:S01]  /*11740*/  LDSM.16.M88.4 R8, [R235+0xa800] ;  /* 0x00a80000eb08783b */ /* 0x000ea20000000200 */
[----:B------:R-:W-:Y:S03]  /*11750*/  HMMA.16816.F32.BF16 R220, R4, R20, R64 ;  /* 0x0000001404dc723c */ /* 0x000fe60000041840 */
[----:B------:R-:W3:Y:S01]  /*11760*/  LDSM.16.M88.4 R20, [R235+0xb000] ;  /* 0x00b00000eb14783b */ /* 0x000ee20000000200 */
        /* <DEDUP_REMOVED lines=8> */
[----:B--2---:R-:W-:Y:S01]  /*117f0*/  HMMA.16816.F32.BF16 R212, R4, R8, R52 ;  /* 0x0000000804d4723c */ /* 0x004fe20000041834 */
[----:B------:R-:W-:-:S02]  /*11800*/  IMAD.MOV.U32 R52, RZ, RZ, R208 ;  /* 0x000000ffff347224 */ /* 0x000fc400078e00d0 */
[----:B------:R-:W-:Y:S02]  /*11810*/  IMAD.MOV.U32 R53, RZ, RZ, R209 ;  /* 0x000000ffff357224 */ /* 0x000fe400078e00d1 */
[----:B------:R-:W-:Y:S02]  /*11820*/  IMAD.MOV.U32 R54, RZ, RZ, R210 ;  /* 0x000000ffff367224 */ /* 0x000fe400078e00d2 */
[----:B------:R-:W-:Y:S01]  /*11830*/  IMAD.MOV.U32 R55, RZ, RZ, R211 ;  /* 0x000000ffff377224 */ /* 0x000fe200078e00d3 */
[C---:B---3--:R-:W-:Y:S08]  /*11840*/  HMMA.16816.F32.BF16 R140, R4.reuse, R20, R44 ;  /* 0x00000014048c723c */ /* 0x048ff0000004182c */
[C---:B------:R-:W-:Y:S08]  /*11850*/  HMMA.16816.F32.BF16 R64, R4.reuse, R22, R40 ;  /* 0x000000160440723c */ /* 0x040ff00000041828 */
[C---:B------:R-:W-:Y:S08]  /*11860*/  HMMA.16816.F32.BF16 R208, R4.reuse, R10, R48 ;  /* 0x0000000a04d0723c */ /* 0x040ff00000041830 */
[----:B------:R-:W-:Y:S01]  /*11870*/  HMMA.16816.F32.BF16 R56, R4, R26, R32 ;  /* 0x0000001a0438723c */ /* 0x000fe20000041820 */
[----:B------:R-:W-:Y:S07]  /*11880*/  LDSM.16.M88.4 R4, [R14+0x6000] ;  /* 0x006000000e04783b */ /* 0x000fee0000000200 */
[----:B------:R-:W-:Y:S01]  /*11890*/  HMMA.16816.F32.BF16 R44, R16, R20, R136 ;  /* 0x00000014102c723c */ /* 0x000fe20000041888 */
[----:B------:R-:W-:-:S02]  /*118a0*/  IMAD.MOV.U32 R136, RZ, RZ, R30 ;  /* 0x000000ffff887224 */ /* 0x000fc400078e001e */
[----:B------:R-:W-:Y:S02]  /*118b0*/  IMAD.MOV.U32 R137, RZ, RZ, R29 ;  /* 0x000000ffff897224 */ /* 0x000fe400078e001d */
[----:B------:R-:W-:Y:S02]  /*118c0*/  IMAD.MOV.U32 R138, RZ, RZ, R28 ;  /* 0x000000ffff8a7224 */ /* 0x000fe400078e001c */
[----:B------:R-:W1:Y:S01]  /*118d0*/  LDSM.16.M88.4 R28, [R13+0xa000] ;  /* 0x00a000000d1c783b */ /* 0x000e620000000200 */
[C---:B------:R-:W-:Y:S03]  /*118e0*/  HMMA.16816.F32.BF16 R40, R16.reuse, R22, R248 ;  /* 0x000000161028723c */ /* 0x040fe600000418f8 */
[----:B------:R-:W2:Y:S05]  /*118f0*/  LDSM.16.M88.4 R20, [R13+0xb000] ;  /* 0x00b000000d14783b */ /* 0x000eaa0000000200 */
[C---:B------:R-:W-:Y:S08]  /*11900*/  HMMA.16816.F32.BF16 R52, R16.reuse, R8, R52 ;  /* 0x000000081034723c */ /* 0x040ff00000041834 */
[C---:B------:R-:W-:Y:S01]  /*11910*/  HMMA.16816.F32.BF16 R48, R16.reuse, R10, R132 ;  /* 0x0000000a1030723c */ /* 0x040fe20000041884 */
[----:B------:R-:W3:Y:S07]  /*11920*/  LDSM.16.M88.4 R8, [R14+0x4000] ;  /* 0x004000000e08783b */ /* 0x000eee0000000200 */
[C---:B------:R-:W-:Y:S08]  /*11930*/  HMMA.16816.F32.BF16 R36, R16.reuse, R24, R36 ;  /* 0x000000181024723c */ /* 0x040ff00000041824 */
[----:B------:R-:W-:Y:S01]  /*11940*/  HMMA.16816.F32.BF16 R32, R16, R26, R224 ;  /* 0x0000001a1020723c */ /* 0x000fe200000418e0 */
[----:B------:R-:W4:Y:S04]  /*11950*/  LDSM.16.M88.4 R16, [R13+0xb800] ;  /* 0x00b800000d10783b */ /* 0x000f280000000200 */
[----:B------:R-:W4:Y:S01]  /*11960*/  LDSM.16.M88.4 R24, [R13+0xa800] ;  /* 0x00a800000d18783b */ /* 0x000f220000000200 */
[----:B------:R-:W-:-:S02]  /*11970*/  IMAD.MOV.U32 R139, RZ, RZ, R15 ;  /* 0x000000ffff8b7224 */ /* 0x000fc400078e000f */
[C---:B-1----:R-:W-:Y:S08]  /*11980*/  HMMA.16816.F32.BF16 R220, R4.reuse, R28, R220 ;  /* 0x0000001c04dc723c */ /* 0x042ff000000418dc */
[C---:B--2---:R-:W-:Y:S08]  /*11990*/  HMMA.16816.F32.BF16 R132, R4.reuse, R22, R64 ;  /* 0x000000160484723c */ /* 0x044ff00000041840 */
[C---:B------:R-:W-:Y:S08]  /*119a0*/  HMMA.16816.F32.BF16 R244, R4.reuse, R30, R244 ;  /* 0x0000001e04f4723c */ /* 0x040ff000000418f4 */
[-C--:B------:R-:W-:Y:S08]  /*119b0*/  HMMA.16816.F32.BF16 R140, R4, R20.reuse, R140 ;  /* 0x00000014048c723c */ /* 0x080ff0000004188c */
[----:B---3--:R-:W-:Y:S08]  /*119c0*/  HMMA.16816.F32.BF16 R44, R8, R20, R44 ;  /* 0x00000014082c723c */ /* 0x008ff0000004182c */
[C---:B----4-:R-:W-:Y:S08]  /*119d0*/  HMMA.16816.F32.BF16 R64, R4.reuse, R16, R60 ;  /* 0x000000100440723c */ /* 0x050ff0000004183c */
[C---:B------:R-:W-:Y:S08]  /*119e0*/  HMMA.16816.F32.BF16 R212, R4.reuse, R24, R212 ;  /* 0x0000001804d4723c */ /* 0x040ff000000418d4 */
[C---:B------:R-:W-:Y:S08]  /*119f0*/  HMMA.16816.F32.BF16 R208, R4.reuse, R26, R208 ;  /* 0x0000001a04d0723c */ /* 0x040ff000000418d0 */
[----:B------:R-:W-:Y:S01]  /*11a00*/  HMMA.16816.F32.BF16 R60, R4, R18, R56 ;  /* 0x00000012043c723c */ /* 0x000fe20000041838 */
[----:B------:R-:W-:Y:S07]  /*11a10*/  LDSM.16.M88.4 R4, [R252+0x6000] ;  /* 0x00600000fc04783b */ /* 0x000fee0000000200 */
        /* <DEDUP_REMOVED lines=8> */
[C---:B------:R-:W-:Y:S08]  /*11aa0*/  HMMA.16816.F32.BF16 R52, R8.reuse, R24, R52 ;  /* 0x000000180834723c */ /* 0x040ff00000041834 */
[----:B------:R-:W-:Y:S01]  /*11ab0*/  HMMA.16816.F32.BF16 R48, R8, R26, R48 ;  /* 0x0000001a0830723c */ /* 0x000fe20000041830 */
[----:B------:R-:W4:Y:S04]  /*11ac0*/  LDSM.16.M88.4 R24, [R229+0xa800] ;  /* 0x00a80000e518783b */ /* 0x000f280000000200 */
[----:B------:R-:W4:Y:S03]  /*11ad0*/  LDSM.16.M88.4 R8, [R252+0x4000] ;  /* 0x00400000fc08783b */ /* 0x000f260000000200 */
[C---:B-1----:R-:W-:Y:S08]  /*11ae0*/  HMMA.16816.F32.BF16 R136, R4.reuse, R22, R132 ;  /* 0x000000160488723c */ /* 0x042ff00000041884 */
[C---:B--2---:R-:W-:Y:S08]  /*11af0*/  HMMA.16816.F32.BF16 R132, R4.reuse, R16, R64 ;  /* 0x000000100484723c */ /* 0x044ff00000041840 */
[C---:B------:R-:W-:Y:S08]  /*11b00*/  HMMA.16816.F32.BF16 R64, R4.reuse, R18, R60 ;  /* 0x000000120440723c */ /* 0x040ff0000004183c */
[C---:B---3--:R-:W-:Y:S08]  /*11b10*/  HMMA.16816.F32.BF16 R220, R4.reuse, R28, R220 ;  /* 0x0000001c04dc723c */ /* 0x048ff000000418dc */
[C---:B------:R-:W-:Y:S08]  /*11b20*/  HMMA.16816.F32.BF16 R244, R4.reuse, R30, R244 ;  /* 0x0000001e04f4723c */ /* 0x040ff000000418f4 */
[C---:B----4-:R-:W-:Y:S08]  /*11b30*/  HMMA.16816.F32.BF16 R212, R4.reuse, R24, R212 ;  /* 0x0000001804d4723c */ /* 0x050ff000000418d4 */
        /* <DEDUP_REMOVED lines=16> */
[----:B-----5:R-:W-:Y:S01]  /*11c40*/  VIADD R15, R0, 0xffffff51 ;  /* 0xffffff51000f7836 */ /* 0x020fe20000000000 */
[----:B------:R-:W-:-:S04]  /*11c50*/  DEPBAR.LE SB0, 0x0 ;  /* 0x000080000000791a */ /* 0x000fc80000000000 */
[C---:B-1----:R-:W-:Y:S08]  /*11c60*/  HMMA.16816.F32.BF16 R216, R4.reuse, R30, R244 ;  /* 0x0000001e04d8723c */ /* 0x042ff000000418f4 */
[C---:B--2---:R-:W-:Y:S08]  /*11c70*/  HMMA.16816.F32.BF16 R212, R4.reuse, R24, R212 ;  /* 0x0000001804d4723c */ /* 0x044ff000000418d4 */
[C---:B------:R-:W-:Y:S08]  /*11c80*/  HMMA.16816.F32.BF16 R208, R4.reuse, R26, R208 ;  /* 0x0000001a04d0723c */ /* 0x040ff000000418d0 */
[C---:B------:R-:W-:Y:S08]  /*11c90*/  HMMA.16816.F32.BF16 R220, R4.reuse, R28, R220 ;  /* 0x0000001c04dc723c */ /* 0x040ff000000418dc */
[C---:B---3--:R-:W-:Y:S08]  /*11ca0*/  HMMA.16816.F32.BF16 R140, R4.reuse, R20, R140 ;  /* 0x00000014048c723c */ /* 0x048ff0000004188c */
[C---:B------:R-:W-:Y:S08]  /*11cb0*/  HMMA.16816.F32.BF16 R136, R4.reuse, R22, R136 ;  /* 0x000000160488723c */ /* 0x040ff00000041888 */
[C---:B----4-:R-:W-:Y:S08]  /*11cc0*/  HMMA.16816.F32.BF16 R132, R4.reuse, R16, R132 ;  /* 0x000000100484723c */ /* 0x050ff00000041884 */
[----:B------:R-:W-:Y:S01]  /*11cd0*/  HMMA.16816.F32.BF16 R4, R4, R18, R64 ;  /* 0x000000120404723c */ /* 0x000fe20000041840 */
[----:B------:R-:W-:Y:S04]  /*11ce0*/  STL [R1+0xc], R219 ;  /* 0x00000cdb01007387 */ /* 0x000fe80000100800 */
[----:B------:R1:W-:Y:S03]  /*11cf0*/  STL.64 [R1+0x28], R214 ;  /* 0x000028d601007387 */ /* 0x0003e60000100a00 */
[----:B------:R-:W-:Y:S01]  /*11d00*/  HMMA.16816.F32.BF16 R64, R8, R22, R40 ;  /* 0x000000160840723c */ /* 0x000fe20000041828 */
[C---:B------:R-:W-:Y:S01]  /*11d10*/  VIADD R40, R12.reuse, 0xffffff40 ;  /* 0xffffff400c287836 */ /* 0x040fe20000000000 */
[----:B------:R-:W-:Y:S01]  /*11d20*/  STL.64 [R1+0x38], R210 ;  /* 0x000038d201007387 */ /* 0x000fe20000100a00 */
[----:B------:R-:W-:-:S02]  /*11d30*/  VIADD R42, R12, 0xffffff41 ;  /* 0xffffff410c2a7836 */ /* 0x000fc40000000000 */
[----:B------:R-:W-:Y:S01]  /*11d40*/  VIADD R41, R12, 0xffffff48 ;  /* 0xffffff480c297836 */ /* 0x000fe20000000000 */
[----:B------:R2:W-:Y:S02]  /*11d50*/  STL.64 [R1+0x40], R142 ;  /* 0x0000408e01007387 */ /* 0x0005e40000100a00 */
[C---:B------:R-:W-:Y:S02]  /*11d60*/  HMMA.16816.F32.BF16 R60, R8.reuse, R28, R60 ;  /* 0x0000001c083c723c */ /* 0x040fe4000004183c */
[----:B------:R-:W-:Y:S06]  /*11d70*/  STL.64 [R1+0x48], R138 ;  /* 0x0000488a01007387 */ /* 0x000fec0000100a00 */
[----:B------:R-:W-:Y:S01]  /*11d80*/  HMMA.16816.F32.BF16 R56, R8, R30, R56 ;  /* 0x0000001e0838723c */ /* 0x000fe20000041838 */
[----:B------:R-:W-:Y:S04]  /*11d90*/  STL.64 [R1+0x50], R134 ;  /* 0x0000508601007387 */ /* 0x000fe80000100a00 */
[----:B------:R3:W-:Y:S01]  /*11da0*/  STL.64 [R1+0x60], R6 ;  /* 0x0000600601007387 */ /* 0x0007e20000100a00 */
[----:B-1----:R-:W-:-:S02]  /*11db0*/  IMAD.MOV.U32 R214, RZ, RZ, R5 ;  /* 0x000000ffffd67224 */ /* 0x002fc400078e0005 */
[----:B------:R-:W-:Y:S02]  /*11dc0*/  IMAD.MOV.U32 R215, RZ, RZ, R4 ;  /* 0x000000ffffd77224 */ /* 0x000fe400078e0004 */
[C---:B------:R-:W-:Y:S02]  /*11dd0*/  IMAD.IADD R5, R2.reuse, 0x1, -R40 ;  /* 0x0000000102057824 */ /* 0x040fe400078e0a28 */
[----:B------:R-:W-:Y:S02]  /*11de0*/  IMAD.IADD R4, R2, 0x1, -R42 ;  /* 0x0000000102047824 */ /* 0x000fe400078e0a2a */
[----:B------:R-:W-:Y:S02]  /*11df0*/  IMAD.MOV.U32 R225, RZ, RZ, R212 ;  /* 0x000000ffffe17224 */ /* 0x000fe400078e00d4 */
[----:B------:R-:W-:Y:S02]  /*11e00*/  IMAD.MOV.U32 R212, RZ, RZ, R141 ;  /* 0x000000ffffd47224 */ /* 0x000fe400078e008d */
[----:B------:R-:W-:-:S02]  /*11e10*/  IMAD.MOV.U32 R141, RZ, RZ, R132 ;  /* 0x000000ffff8d7224 */ /* 0x000fc400078e0084 */
[----:B--2---:R-:W-:Y:S02]  /*11e20*/  IMAD.MOV.U32 R142, RZ, RZ, R133 ;  /* 0x000000ffff8e7224 */ /* 0x004fe400078e0085 */
[----:B---3--:R-:W-:Y:S01]  /*11e30*/  IMAD.IADD R7, R2, 0x1, -R41 ;  /* 0x0000000102077824 */ /* 0x008fe200078e0a29 */
[----:B------:R-:W-:Y:S02]  /*11e40*/  IABS R6, R5 ;  /* 0x0000000500067213 */ /* 0x000fe40000000000 */
[----:B------:R-:W-:Y:S02]  /*11e50*/  IABS R5, R4 ;  /* 0x0000000400057213 */ /* 0x000fe40000000000 */
[----:B------:R-:W-:Y:S01]  /*11e60*/  IABS R4, R7 ;  /* 0x0000000700047213 */ /* 0x000fe20000000000 */
[----:B------:R-:W-:Y:S01]  /*11e70*/  HMMA.16816.F32.BF16 R132, R8, R16, R36 ;  /* 0x000000100884723c */ /* 0x000fe20000041824 */
[----:B------:R-:W-:Y:S02]  /*11e80*/  I2FP.F32.S32 R5, R5 ;  /* 0x0000000500057245 */ /* 0x000fe40000201400 */
[----:B------:R-:W-:-:S02]  /*11e90*/  I2FP.F32.S32 R4, R4 ;  /* 0x0000000400047245 */ /* 0x000fc40000201400 */
[----:B------:R-:W-:-:S03]  /*11ea0*/  I2FP.F32.S32 R6, R6 ;  /* 0x0000000600067245 */ /* 0x000fc60000201400 */
[C---:B------:R-:W-:Y:S01]  /*11eb0*/  HMMA.16816.F32.BF16 R36, R8.reuse, R18, R32 ;  /* 0x000000120824723c */ /* 0x040fe20000041820 */
[C---:B------:R-:W-:Y:S02]  /*11ec0*/  VIADD R34, R12.reuse, 0xffffff49 ;  /* 0xffffff490c227836 */ /* 0x040fe40000000000 */
[----:B------:R-:W-:Y:S01]  /*11ed0*/  FFMA.FTZ R35, R5, -UR6, R63 ;  /* 0x8000000605237c23 */ /* 0x000fe2000801003f */
[----:B------:R-:W-:Y:S02]  /*11ee0*/  VIADD R33, R12, 0xffffff50 ;  /* 0xffffff500c217836 */ /* 0x000fe40000000000 */
[----:B------:R-:W-:Y:S01]  /*11ef0*/  FFMA.FTZ R63, R4, -UR6, R58 ;  /* 0x80000006043f7c23 */ /* 0x000fe2000801003a */
[----:B------:R-:W-:Y:S01]  /*11f00*/  FFMA.FTZ R62, R6, -UR6, R62 ;  /* 0x80000006063e7c23 */ /* 0x000fe2000801003e */
[----:B------:R-:W-:Y:S02]  /*11f10*/  VIADD R32, R12, 0xffffff51 ;  /* 0xffffff510c207836 */ /* 0x000fe40000000000 */
[C---:B------:R-:W-:Y:S01]  /*11f20*/  IMAD.IADD R4, R2.reuse, 0x1, -R34 ;  /* 0x0000000102047824 */ /* 0x040fe200078e0a22 */
[----:B------:R-:W-:Y:S01]  /*11f30*/  HMMA.16816.F32.BF16 R52, R8, R24, R52 ;  /* 0x000000180834723c */ /* 0x000fe20000041834 */
[----:B------:R-:W-:-:S02]  /*11f40*/  IMAD.IADD R6, R2, 0x1, -R33 ;  /* 0x0000000102067824 */ /* 0x000fc400078e0a21 */
[----:B------:R-:W-:Y:S01]  /*11f50*/  IMAD.IADD R7, R2, 0x1, -R32 ;  /* 0x0000000102077824 */ /* 0x000fe200078e0a20 */
[----:B------:R-:W-:Y:S01]  /*11f60*/  IABS R5, R4 ;  /* 0x0000000400057213 */ /* 0x000fe20000000000 */
[----:B------:R-:W-:Y:S01]  /*11f70*/  VIADD R31, R12, 0xffffff58 ;  /* 0xffffff580c1f7836 */ /* 0x000fe20000000000 */
[----:B------:R-:W-:Y:S02]  /*11f80*/  IABS R4, R6 ;  /* 0x0000000600047213 */ /* 0x000fe40000000000 */
[----:B------:R-:W-:Y:S01]  /*11f90*/  HMMA.16816.F32.BF16 R48, R8, R26, R48 ;  /* 0x0000001a0830723c */ /* 0x000fe20000041830 */
[----:B------:R-:W-:Y:S01]  /*11fa0*/  IABS R6, R7 ;  /* 0x0000000700067213 */ /* 0x000fe20000000000 */
[----:B------:R-:W-:Y:S02]  /*11fb0*/  IMAD.MOV.U32 R7, RZ, RZ, R5 ;  /* 0x000000ffff077224 */ /* 0x000fe400078e0005 */
[----:B------:R-:W-:-:S04]  /*11fc0*/  IMAD.MOV.U32 R5, RZ, RZ, R4 ;  /* 0x000000ffff057224 */ /* 0x000fc800078e0004 */
[----:B------:R-:W-:Y:S01]  /*11fd0*/  HMMA.16816.F32.BF16 R44, R8, R20, R44 ;  /* 0x00000014082c723c */ /* 0x000fe2000004182c */
[----:B------:R-:W-:-:S05]  /*11fe0*/  IMAD.IADD R8, R2, 0x1, -R31 ;  /* 0x0000000102087824 */ /* 0x000fca00078e0a1f */
[----:B------:R-:W-:Y:S02]  /*11ff0*/  IABS R4, R8 ;  /* 0x0000000800047213 */ /* 0x000fe40000000000 */
[----:B------:R-:W-:Y:S02]  /*12000*/  I2FP.F32.S32 R8, R7 ;  /* 0x0000000700087245 */ /* 0x000fe40000201400 */
[----:B------:R-:W-:Y:S02]  /*12010*/  I2FP.F32.S32 R7, R5 ;  /* 0x0000000500077245 */ /* 0x000fe40000201400 */
[----:B------:R-:W-:Y:S02]  /*12020*/  I2FP.F32.S32 R5, R6 ;  /* 0x0000000600057245 */ /* 0x000fe40000201400 */
[----:B------:R-:W-:Y:S01]  /*12030*/  I2FP.F32.S32 R4, R4 ;  /* 0x0000000400047245 */ /* 0x000fe20000201400 */
[----:B------:R-:W-:Y:S01]  /*12040*/  FFMA.FTZ R6, R7, -UR6, R54 ;  /* 0x8000000607067c23 */ /* 0x000fe20008010036 */
[----:B------:R-:W-:-:S02]  /*12050*/  VIADD R30, R12, 0xffffff59 ;  /* 0xffffff590c1e7836 */ /* 0x000fc40000000000 */
[C---:B------:R-:W-:Y:S02]  /*12060*/  VIADD R29, R12.reuse, 0xffffff60 ;  /* 0xffffff600c1d7836 */ /* 0x040fe40000000000 */
[----:B------:R-:W-:Y:S01]  /*12070*/  FFMA.FTZ R55, R5, -UR6, R55 ;  /* 0x8000000605377c23 */ /* 0x000fe20008010037 */
[----:B------:R1:W-:Y:S01]  /*12080*/  STL [R1+0x10], R6 ;  /* 0x0000100601007387 */ /* 0x0003e20000100800 */
[----:B------:R-:W-:Y:S02]  /*12090*/  VIADD R28, R12, 0xffffff61 ;  /* 0xffffff610c1c7836 */ /* 0x000fe40000000000 */
[C---:B------:R-:W-:Y:S02]  /*120a0*/  IMAD.IADD R5, R2.reuse, 0x1, -R30 ;  /* 0x0000000102057824 */ /* 0x040fe400078e0a1e */
[----:B------:R-:W-:Y:S02]  /*120b0*/  IMAD.IADD R7, R2, 0x1, -R28 ;  /* 0x0000000102077824 */ /* 0x000fe400078e0a1c */
[----:B------:R-:W-:-:S02]  /*120c0*/  VIADD R27, R12, 0xffffff68 ;  /* 0xffffff680c1b7836 */ /* 0x000fc40000000000 */
[----:B------:R-:W-:Y:S02]  /*120d0*/  VIADD R26, R12, 0xffffff69 ;  /* 0xffffff690c1a7836 */ /* 0x000fe40000000000 */
[----:B-1----:R-:W-:Y:S01]  /*120e0*/  FFMA.FTZ R6, R4, -UR6, R50 ;  /* 0x8000000604067c23 */ /* 0x002fe20008010032 */
[----:B------:R-:W-:-:S04]  /*120f0*/  IMAD.IADD R4, R2, 0x1, -R29 ;  /* 0x0000000102047824 */ /* 0x000fc800078e0a1d */
[----:B------:R1:W-:Y:S01]  /*12100*/  STL [R1+0x4], R6 ;  /* 0x0000040601007387 */ /* 0x0003e20000100800 */
[----:B------:R-:W-:Y:S02]  /*12110*/  IMAD.MOV.U32 R139, RZ, RZ, R137 ;  /* 0x000000ffff8b7224 */ /* 0x000fe400078e0089 */
[----:B------:R-:W-:Y:S02]  /*12120*/  VIADD R25, R12, 0xffffff70 ;  /* 0xffffff700c197836 */ /* 0x000fe40000000000 */
[----:B------:R-:W-:Y:S02]  /*12130*/  IMAD.MOV.U32 R226, RZ, RZ, R217 ;  /* 0x000000ffffe27224 */ /* 0x000fe400078e00d9 */
[----:B------:R-:W-:Y:S01]  /*12140*/  IMAD.MOV.U32 R217, RZ, RZ, R136 ;  /* 0x000000ffffd97224 */ /* 0x000fe200078e0088 */
[----:B-1----:R-:W-:Y:S02]  /*12150*/  IABS R6, R5 ;  /* 0x0000000500067213 */ /* 0x002fe40000000000 */
[----:B------:R-:W-:-:S02]  /*12160*/  IABS R5, R4 ;  /* 0x0000000400057213 */ /* 0x000fc40000000000 */
[----:B------:R-:W-:Y:S02]  /*12170*/  IABS R4, R7 ;  /* 0x0000000700047213 */ /* 0x000fe40000000000 */
[----:B------:R-:W-:Y:S02]  /*12180*/  I2FP.F32.S32 R5, R5 ;  /* 0x0000000500057245 */ /* 0x000fe40000201400 */
[----:B------:R-:W-:Y:S02]  /*12190*/  I2FP.F32.S32 R4, R4 ;  /* 0x0000000400047245 */ /* 0x000fe40000201400 */
[----:B------:R-:W-:Y:S01]  /*121a0*/  I2FP.F32.S32 R6, R6 ;  /* 0x0000000600067245 */ /* 0x000fe20000201400 */
[----:B------:R-:W-:Y:S01]  /*121b0*/  FFMA.FTZ R137, R5, -UR6, R46 ;  /* 0x8000000605897c23 */ /* 0x000fe2000801002e */
[----:B------:R-:W-:Y:S02]  /*121c0*/  IMAD.IADD R5, R2, 0x1, -R27 ;  /* 0x0000000102057824 */ /* 0x000fe400078e0a1b */
[----:B------:R-:W-:Y:S01]  /*121d0*/  FFMA.FTZ R138, R4, -UR6, R47 ;  /* 0x80000006048a7c23 */ /* 0x000fe2000801002f */
[----:B------:R-:W-:-:S02]  /*121e0*/  IMAD.IADD R4, R2, 0x1, -R26 ;  /* 0x0000000102047824 */ /* 0x000fc400078e0a1a */
[----:B------:R-:W-:Y:S02]  /*121f0*/  IMAD.IADD R7, R2, 0x1, -R25 ;  /* 0x0000000102077824 */ /* 0x000fe400078e0a19 */
[----:B------:R-:W-:Y:S01]  /*12200*/  FFMA.FTZ R136, R6, -UR6, R51 ;  /* 0x8000000606887c23 */ /* 0x000fe20008010033 */
[----:B------:R-:W-:Y:S02]  /*12210*/  IABS R6, R5 ;  /* 0x0000000500067213 */ /* 0x000fe40000000000 */
[----:B------:R-:W-:Y:S02]  /*12220*/  IABS R5, R4 ;  /* 0x0000000400057213 */ /* 0x000fe40000000000 */
[----:B------:R-:W-:Y:S02]  /*12230*/  IABS R4, R7 ;  /* 0x0000000700047213 */ /* 0x000fe40000000000 */
[----:B------:R-:W-:Y:S01]  /*12240*/  I2FP.F32.S32 R5, R5 ;  /* 0x0000000500057245 */ /* 0x000fe20000201400 */
[C---:B------:R-:W-:Y:S01]  /*12250*/  VIADD R23, R12.reuse, 0xffffff71 ;  /* 0xffffff710c177836 */ /* 0x040fe20000000000 */
[----:B------:R-:W-:Y:S01]  /*12260*/  I2FP.F32.S32 R4, R4 ;  /* 0x0000000400047245 */ /* 0x000fe20000201400 */
[C---:B------:R-:W-:Y:S01]  /*12270*/  VIADD R24, R12.reuse, 0xffffff78 ;  /* 0xffffff780c187836 */ /* 0x040fe20000000000 */
[----:B------:R-:W-:Y:S01]  /*12280*/  I2FP.F32.S32 R6, R6 ;  /* 0x0000000600067245 */ /* 0x000fe20000201400 */
[----:B------:R-:W-:-:S02]  /*12290*/  VIADD R22, R12, 0xffffff79 ;  /* 0xffffff790c167836 */ /* 0x000fc40000000000 */
[----:B------:R-:W-:Y:S01]  /*122a0*/  FFMA.FTZ R143, R5, -UR6, R67 ;  /* 0x80000006058f7c23 */ /* 0x000fe20008010043 */
[----:B------:R-:W-:Y:S02]  /*122b0*/  IMAD.MOV.U32 R219, RZ, RZ, R208 ;  /* 0x000000ffffdb7224 */ /* 0x000fe400078e00d0 */
[----:B------:R-:W-:Y:S01]  /*122c0*/  FFMA.FTZ R208, R4, -UR6, R134 ;  /* 0x8000000604d07c23 */ /* 0x000fe20008010086 */
[C---:B------:R-:W-:Y:S02]  /*122d0*/  IMAD.IADD R5, R2.reuse, 0x1, -R23 ;  /* 0x0000000102057824 */ /* 0x040fe400078e0a17 */
[C---:B------:R-:W-:Y:S02]  /*122e0*/  IMAD.IADD R4, R2.reuse, 0x1, -R24 ;  /* 0x0000000102047824 */ /* 0x040fe400078e0a18 */
[----:B------:R-:W-:Y:S02]  /*122f0*/  IMAD.MOV.U32 R224, RZ, RZ, R213 ;  /* 0x000000ffffe07224 */ /* 0x000fe400078e00d5 */
[----:B------:R-:W-:-:S02]  /*12300*/  IMAD.IADD R7, R2, 0x1, -R22 ;  /* 0x0000000102077824 */ /* 0x000fc400078e0a16 */
[----:B------:R-:W-:Y:S02]  /*12310*/  IMAD.MOV.U32 R213, RZ, RZ, R140 ;  /* 0x000000ffffd57224 */ /* 0x000fe400078e008c */
[----:B------:R-:W-:Y:S01]  /*12320*/  FFMA.FTZ R140, R6, -UR6, R66 ;  /* 0x80000006068c7c23 */ /* 0x000fe20008010042 */
[----:B------:R-:W-:Y:S02]  /*12330*/  IABS R6, R5 ;  /* 0x0000000500067213 */ /* 0x000fe40000000000 */
[----:B------:R-:W-:Y:S02]  /*12340*/  IABS R5, R4 ;  /* 0x0000000400057213 */ /* 0x000fe40000000000 */
[----:B------:R-:W-:-:S04]  /*12350*/  IABS R4, R7 ;  /* 0x0000000700047213 */ /* 0x000fc80000000000 */
[----:B------:R-:W-:Y:S01]  /*12360*/  I2FP.F32.S32 R4, R4 ;  /* 0x0000000400047245 */ /* 0x000fe20000201400 */
[----:B------:R-:W-:-:S04]  /*12370*/  VIADD R21, R0, 0xffffff40 ;  /* 0xffffff4000157836 */ /* 0x000fc80000000000 */
[----:B------:R-:W-:Y:S01]  /*12380*/  FFMA.FTZ R210, R4, -UR6, R39 ;  /* 0x8000000604d27c23 */ /* 0x000fe20008010027 */
[----:B------:R-:W-:Y:S02]  /*12390*/  VIADD R4, R2, -UR7 ;  /* 0x8000000702047c36 */ /* 0x000fe40008000000 */
[----:B------:R-:W-:-:S03]  /*123a0*/  VIADD R20, R0, 0xffffff41 ;  /* 0xffffff4100147836 */ /* 0x000fc60000000000 */
[C---:B------:R-:W-:Y:S02]  /*123b0*/  ISETP.GT.AND P0, PT, R4.reuse, R21, PT ;  /* 0x000000150400720c */ /* 0x040fe40003f04270 */
[----:B------:R-:W-:Y:S02]  /*123c0*/  ISETP.GT.AND P6, PT, R4, R20, PT ;  /* 0x000000140400720c */ /* 0x000fe40003fc4270 */
[----:B------:R-:W-:Y:S01]  /*123d0*/  LOP3.LUT R2, R2, 0xfffffeff, RZ, 0xc0, !PT ;  /* 0xfffffeff02027812 */ /* 0x000fe200078ec0ff */
[C---:B------:R-:W-:Y:S02]  /*123e0*/  VIADD R19, R0.reuse, 0xffffff48 ;  /* 0xffffff4800137836 */ /* 0x040fe40000000000 */
[----:B------:R-:W-:-:S03]  /*123f0*/  VIADD R17, R0, 0xffffff49 ;  /* 0xffffff4900117836 */ /* 0x000fc60000000000 */
[----:B------:R-:W-:-:S03]  /*12400*/  ISETP.GT.AND P5, PT, R4, R19, PT ;  /* 0x000000130400720c */ /* 0x000fc60003fa4270 */
[----:B------:R-:W-:-:S04]  /*12410*/  @P0 LOP3.LUT R2, R2, 0x100, RZ, 0xfc, !PT ;  /* 0x0000010002020812 */ /* 0x000fc800078efcff */
[----:B------:R-:W-:-:S04]  /*12420*/  LOP3.LUT R2, R2, 0xffffffbf, RZ, 0xc0, !PT ;  /* 0xffffffbf02027812 */ /* 0x000fc800078ec0ff */
[----:B------:R-:W-:Y:S02]  /*12430*/  @P6 LOP3.LUT R2, R2, 0x40, RZ, 0xfc, !PT ;  /* 0x0000004002026812 */ /* 0x000fe400078efcff */
[----:B------:R-:W-:Y:S02]  /*12440*/  ISETP.GT.AND P0, PT, R4, R17, PT ;  /* 0x000000110400720c */ /* 0x000fe40003f04270 */
[----:B------:R-:W-:Y:S01]  /*12450*/  LOP3.LUT R2, R2, 0xffffffef, RZ, 0xc0, !PT ;  /* 0xffffffef02027812 */ /* 0x000fe200078ec0ff */
[----:B------:R-:W-:-:S03]  /*12460*/  VIADD R16, R0, 0xffffff50 ;  /* 0xffffff5000107836 */ /* 0x000fc60000000000 */
[----:B------:R-:W-:Y:S02]  /*12470*/  @P5 LOP3.LUT R2, R2, 0x10, RZ, 0xfc, !PT ;  /* 0x0000001002025812 */ /* 0x000fe400078efcff */
[----:B------:R-:W-:Y:S02]  /*12480*/  ISETP.GT.AND P6, PT, R4, R16, PT ;  /* 0x000000100400720c */ /* 0x000fe40003fc4270 */
[----:B------:R-:W-:-:S04]  /*12490*/  LOP3.LUT R2, R2, 0xfffffff7, RZ, 0xc0, !PT ;  /* 0xfffffff702027812 */ /* 0x000fc800078ec0ff */
[----:B------:R-:W-:Y:S01]  /*124a0*/  @P0 LOP3.LUT R2, R2, 0x8, RZ, 0xfc, !PT ;  /* 0x0000000802020812 */ /* 0x000fe200078efcff */
[----:B------:R-:W-:Y:S01]  /*124b0*/  VIADD R13, R0, 0xffffff59 ;  /* 0xffffff59000d7836 */ /* 0x000fe20000000000 */
[----:B------:R-:W-:Y:S02]  /*124c0*/  ISETP.GT.AND P5, PT, R4, R15, PT ;  /* 0x0000000f0400720c */ /* 0x000fe40003fa4270 */
[----:B------:R-:W-:Y:S01]  /*124d0*/  LOP3.LUT R2, R2, 0xfffffffb, RZ, 0xc0, !PT ;  /* 0xfffffffb02027812 */ /* 0x000fe200078ec0ff */
[----:B------:R-:W-:-:S03]  /*124e0*/  VIADD R14, R0, 0xffffff58 ;  /* 0xffffff58000e7836 */ /* 0x000fc60000000000 */
[----:B------:R-:W-:Y:S02]  /*124f0*/  @P6 LOP3.LUT R2, R2, 0x4, RZ, 0xfc, !PT ;  /* 0x0000000402026812 */ /* 0x000fe400078efcff */
[----:B------:R-:W-:Y:S01]  /*12500*/  ISETP.GT.AND P6, PT, R4, R13, PT ;  /* 0x0000000d0400720c */ /* 0x000fe20003fc4270 */
[----:B------:R-:W-:Y:S01]  /*12510*/  VIADD R12, R0, 0xffffff60 ;  /* 0xffffff60000c7836 */ /* 0x000fe20000000000 */
[----:B------:R-:W-:Y:S02]  /*12520*/  I2FP.F32.S32 R6, R6 ;  /* 0x0000000600067245 */ /* 0x000fe40000201400 */
[----:B------:R-:W-:Y:S02]  /*12530*/  I2FP.F32.S32 R5, R5 ;  /* 0x0000000500057245 */ /* 0x000fe40000201400 */
[----:B------:R-:W-:Y:S01]  /*12540*/  ISETP.GT.AND P0, PT, R4, R14, PT ;  /* 0x0000000e0400720c */ /* 0x000fe20003f04270 */
[----:B------:R-:W-:Y:S01]  /*12550*/  IMAD.MOV.U32 R227, RZ, RZ, R216 ;  /* 0x000000ffffe37224 */ /* 0x000fe200078e00d8 */
[----:B------:R-:W-:Y:S01]  /*12560*/  LOP3.LUT R2, R2, 0xfffffffd, RZ, 0xc0, !PT ;  /* 0xfffffffd02027812 */ /* 0x000fe200078ec0ff */
[----:B------:R-:W-:-:S02]  /*12570*/  IMAD.MOV.U32 R216, RZ, RZ, R218 ;  /* 0x000000ffffd87224 */ /* 0x000fc400078e00da */
[----:B------:R-:W-:Y:S01]  /*12580*/  FFMA.FTZ R59, R8, -UR6, R59 ;  /* 0x80000006083b7c23 */ /* 0x000fe2000801003b */
[----:B------:R-:W-:Y:S02]  /*12590*/  IMAD.MOV.U32 R218, RZ, RZ, R209 ;  /* 0x000000ffffda7224 */ /* 0x000fe400078e00d1 */
[----:B------:R-:W-:Y:S01]  /*125a0*/  FFMA.FTZ R209, R6, -UR6, R135 ;  /* 0x8000000606d17c23 */ /* 0x000fe20008010087 */
[----:B------:R-:W-:Y:S01]  /*125b0*/  FFMA.FTZ R211, R5, -UR6, R38 ;  /* 0x8000000605d37c23 */ /* 0x000fe20008010026 */
[----:B------:R-:W-:Y:S01]  /*125c0*/  @P5 LOP3.LUT R2, R2, 0x2, RZ, 0xfc, !PT ;  /* 0x0000000202025812 */ /* 0x000fe200078efcff */
[----:B------:R-:W-:Y:S01]  /*125d0*/  VIADD R11, R0, 0xffffff61 ;  /* 0xffffff61000b7836 */ /* 0x000fe20000000000 */
[----:B------:R-:W-:Y:S01]  /*125e0*/  ISETP.GT.AND P5, PT, R4, R12, PT ;  /* 0x0000000c0400720c */ /* 0x000fe20003fa4270 */
[C---:B------:R-:W-:Y:S02]  /*125f0*/  VIADD R10, R0.reuse, 0xffffff68 ;  /* 0xffffff68000a7836 */ /* 0x040fe40000000000 */
[----:B------:R-:W-:-:S02]  /*12600*/  VIADD R9, R0, 0xffffff69 ;  /* 0xffffff6900097836 */ /* 0x000fc40000000000 */
[C---:B------:R-:W-:Y:S02]  /*12610*/  VIADD R8, R0.reuse, 0xffffff70 ;  /* 0xffffff7000087836 */ /* 0x040fe40000000000 */
[C---:B------:R-:W-:Y:S02]  /*12620*/  VIADD R6, R0.reuse, 0xffffff78 ;  /* 0xffffff7800067836 */ /* 0x040fe40000000000 */
[C---:B------:R-:W-:Y:S02]  /*12630*/  VIADD R7, R0.reuse, 0xffffff71 ;  /* 0xffffff7100077836 */ /* 0x040fe40000000000 */
[C---:B------:R-:W-:Y:S01]  /*12640*/  VIADD R5, R0.reuse, 0xffffff79 ;  /* 0xffffff7900057836 */ /* 0x040fe20000000000 */
[----:B------:R-:W-:Y:S02]  /*12650*/  LOP3.LUT R0, R0, 0x7fffffff, RZ, 0xc0, !PT ;  /* 0x7fffffff00007812 */ /* 0x000fe400078ec0ff */
[----:B------:R-:W-:Y:S02]  /*12660*/  LOP3.LUT R2, R2, 0xfffffffe, RZ, 0xc0, !PT ;  /* 0xfffffffe02027812 */ /* 0x000fe400078ec0ff */
[----:B------:R-:W-:-:S02]  /*12670*/  @P6 LOP3.LUT R0, R0, 0x80000000, RZ, 0xfc, !PT ;  /* 0x8000000000006812 */ /* 0x000fc400078efcff */
[----:B------:R-:W-:Y:S01]  /*12680*/  @P0 LOP3.LUT R2, R2, 0x1, RZ, 0xfc, !PT ;  /* 0x0000000102020812 */ /* 0x000fe200078efcff */
[----:B------:R-:W-:Y:S01]  /*12690*/  BAR.SYNC.DEFER_BLOCKING 0x0 ;  /* 0x0000000000007b1d */ /* 0x000fe20000010000 */
[----:B------:R-:W-:Y:S02]  /*126a0*/  ISETP.GT.AND P0, PT, R4, R11, PT ;  /* 0x0000000b0400720c */ /* 0x000fe40003f04270 */
[----:B------:R-:W-:-:S04]  /*126b0*/  LOP3.LUT R0, R0, 0xbfffffff, RZ, 0xc0, !PT ;  /* 0xbfffffff00007812 */ /* 0x000fc800078ec0ff */
[----:B------:R-:W-:Y:S02]  /*126c0*/  @P5 LOP3.LUT R0, R0, 0x40000000, RZ, 0xfc, !PT ;  /* 0x4000000000005812 */ /* 0x000fe400078efcff */
        /* <DEDUP_REMOVED lines=8> */
[----:B------:R-:W-:-:S04]  /*12750*/  @P5 LOP3.LUT R0, R0, 0x8000000, RZ, 0xfc, !PT ;  /* 0x0800000000005812 */ /* 0x000fc800078efcff */
[----:B------:R-:W-:Y:S02]  /*12760*/  LOP3.LUT R0, R0, 0xfbffffff, RZ, 0xc0, !PT ;  /* 0xfbffffff00007812 */ /* 0x000fe400078ec0ff */
[----:B------:R-:W-:Y:S02]  /*12770*/  ISETP.GT.AND P6, PT, R4, R6, PT ;  /* 0x000000060400720c */ /* 0x000fe40003fc4270 */
[----:B------:R-:W-:Y:S02]  /*12780*/  @P0 LOP3.LUT R0, R0, 0x4000000, RZ, 0xfc, !PT ;  /* 0x0400000000000812 */ /* 0x000fe400078efcff */
[C---:B------:R-:W-:Y:S02]  /*12790*/  ISETP.GT.AND P5, PT, R4.reuse, R7, PT ;  /* 0x000000070400720c */ /* 0x040fe40003fa4270 */
[----:B------:R-:W-:Y:S01]  /*127a0*/  ISETP.GT.AND P0, PT, R4, R5, PT ;  /* 0x000000050400720c */ /* 0x000fe20003f04270 */
[----:B------:R-:W-:-:S05]  /*127b0*/  IMAD.IADD R4, R3, 0x1, -R40 ;  /* 0x0000000103047824 */ /* 0x000fca00078e0a28 */
[----:B------:R-:W-:-:S04]  /*127c0*/  IABS R4, R4 ;  /* 0x0000000400047213 */ /* 0x000fc80000000000 */
[----:B------:R-:W-:-:S05]  /*127d0*/  I2FP.F32.S32 R4, R4 ;  /* 0x0000000400047245 */ /* 0x000fca0000201400 */
[----:B------:R-:W-:Y:S01]  /*127e0*/  FFMA.FTZ R66, R4, -UR6, R220 ;  /* 0x8000000604427c23 */ /* 0x000fe200080100dc */
        /* <DEDUP_REMOVED lines=121> */
[----:B------:R-:W-:Y:S01]  /*12f80*/  IABS R4, R4 ;  /* 0x0000000400047213 */ /* 0x000fe20000000000 */
[----:B------:R-:W-:-:S03]  /*12f90*/  VIADD R18, R237, 0x48 ;  /* 0x00000048ed127836 */ /* 0x000fc60000000000 */
        /* <DEDUP_REMOVED lines=8> */
[----:B------:R-:W-:Y:S02]  /*13020*/  I2FP.F32.S32 R4, R4 ;  /* 0x0000000400047245 */ /* 0x000fe40000201400 */
[----:B------:R-:W-:-:S03]  /*13030*/  LOP3.LUT R0, R0, 0xfeffffff, RZ, 0xc0, !PT ;  /* 0xfeffffff00007812 */ /* 0x000fc600078ec0ff */
[----:B------:R-:W-:Y:S01]  /*13040*/  FFMA.FTZ R214, R4, -UR6, R223 ;  /* 0x8000000604d67c23 */ /* 0x000fe200080100df */
[----:B------:R-:W-:Y:S01]  /*13050*/  IMAD.IADD R4, R18, 0x1, -R41 ;  /* 0x0000000112047824 */ /* 0x000fe200078e0a29 */
[----:B------:R-:W-:-:S04]  /*13060*/  @P6 LOP3.LUT R0, R0, 0x1000000, RZ, 0xfc, !PT ;  /* 0x0100000000006812 */ /* 0x000fc800078efcff */
[----:B------:R-:W-:Y:S02]  /*13070*/  IABS R4, R4 ;  /* 0x0000000400047213 */ /* 0x000fe40000000000 */
[----:B------:R-:W-:Y:S02]  /*13080*/  LOP3.LUT R0, R0, 0xfdffffff, RZ, 0xc0, !PT ;  /* 0xfdffffff00007812 */ /* 0x000fe400078ec0ff */
[----:B------:R-:W-:Y:S02]  /*13090*/  I2FP.F32.S32 R4, R4 ;  /* 0x0000000400047245 */ /* 0x000fe40000201400 */
[----:B------:R-:W-:-:S03]  /*130a0*/  @P5 LOP3.LUT R0, R0, 0x2000000, RZ, 0xfc, !PT ;  /* 0x0200000000005812 */ /* 0x000fc600078efcff */
[----:B------:R-:W-:Y:S01]  /*130b0*/  FFMA.FTZ R217, R4, -UR6, R216 ;  /* 0x8000000604d97c23 */ /* 0x000fe200080100d8 */
[----:B------:R-:W-:Y:S01]  /*130c0*/  LOP3.LUT R0, R0, 0xff7fffff, RZ, 0xc0, !PT ;  /* 0xff7fffff00007812 */ /* 0x000fe200078ec0ff */
[----:B------:R-:W-:-:S03]  /*130d0*/  VIADD R4, R3, -UR7 ;  /* 0x8000000703047c36 */ /* 0x000fc60008000000 */
[----:B------:R-:W-:Y:S02]  /*130e0*/  @P0 LOP3.LUT R0, R0, 0x800000, RZ, 0xfc, !PT ;  /* 0x0080000000000812 */ /* 0x000fe400078efcff */
[C---:B------:R-:W-:Y:S02]  /*130f0*/  ISETP.GT.AND P0, PT, R4.reuse, R21, PT ;  /* 0x000000150400720c */ /* 0x040fe40003f04270 */
[----:B------:R-:W-:Y:S02]  /*13100*/  ISETP.GT.AND P6, PT, R4, R20, PT ;  /* 0x000000140400720c */ /* 0x000fe40003fc4270 */
[----:B------:R-:W-:Y:S02]  /*13110*/  LOP3.LUT R0, R0, 0xffdfffff, RZ, 0xc0, !PT ;  /* 0xffdfffff00007812 */ /* 0x000fe400078ec0ff */
[----:B------:R-:W-:-:S07]  /*13120*/  ISETP.GT.AND P5, PT, R4, R19, PT ;  /* 0x000000130400720c */ /* 0x000fce0003fa4270 */
[----:B------:R-:W-:-:S04]  /*13130*/  @P0 LOP3.LUT R0, R0, 0x200000, RZ, 0xfc, !PT ;  /* 0x0020000000000812 */ /* 0x000fc800078efcff */
        /* <DEDUP_REMOVED lines=38> */
[----:B------:R-:W-:Y:S01]  /*133a0*/  ISETP.GT.AND P0, PT, R4, R5, PT ;  /* 0x000000050400720c */ /* 0x000fe20003f04270 */
[----:B------:R-:W-:Y:S01]  /*133b0*/  VIADD R4, R237, -UR7 ;  /* 0x80000007ed047c36 */ /* 0x000fe20008000000 */
[----:B------:R-:W-:-:S04]  /*133c0*/  LOP3.LUT R0, R0, 0xffffffdf, RZ, 0xc0, !PT ;  /* 0xffffffdf00007812 */ /* 0x000fc800078ec0ff */
[----:B------:R-:W-:Y:S02]  /*133d0*/  @P5 LOP3.LUT R0, R0, 0x20, RZ, 0xfc, !PT ;  /* 0x0000002000005812 */ /* 0x000fe400078efcff */
[----:B------:R-:W-:Y:S02]  /*133e0*/  ISETP.GT.AND P5, PT, R4, R21, PT ;  /* 0x000000150400720c */ /* 0x000fe40003fa4270 */
[----:B------:R-:W-:Y:S02]  /*133f0*/  LOP3.LUT R0, R0, 0xffffffef, RZ, 0xc0, !PT ;  /* 0xffffffef00007812 */ /* 0x000fe400078ec0ff */
[----:B------:R-:W-:Y:S02]  /*13400*/  LOP3.LUT R2, R2, 0xf7ffffff, RZ, 0xc0, !PT ;  /* 0xf7ffffff02027812 */ /* 0x000fe400078ec0ff */
[----:B------:R-:W-:Y:S02]  /*13410*/  @P0 LOP3.LUT R0, R0, 0x10, RZ, 0xfc, !PT ;  /* 0x0000001000000812 */ /* 0x000fe400078efcff */
[----:B------:R-:W-:-:S02]  /*13420*/  ISETP.GT.AND P0, PT, R4, R20, PT ;  /* 0x000000140400720c */ /* 0x000fc40003f04270 */
[----:B------:R-:W-:-:S03]  /*13430*/  ISETP.GT.AND P6, PT, R4, R19, PT ;  /* 0x000000130400720c */ /* 0x000fc60003fc4270 */
        /* <DEDUP_REMOVED lines=42> */
[----:B------:R-:W-:Y:S02]  /*136e0*/  ISETP.GE.AND P0, PT, R21, R239, PT ;  /* 0x000000ef1500720c */ /* 0x000fe40003f06270 */
[----:B------:R-:W-:-:S04]  /*136f0*/  LOP3.LUT R2, R2, 0xfffffbff, RZ, 0xc0, !PT ;  /* 0xfffffbff02027812 */ /* 0x000fc800078ec0ff */
[----:B------:R-:W-:Y:S02]  /*13700*/  @P5 LOP3.LUT R2, R2, 0x400, RZ, 0xfc, !PT ;  /* 0x0000040002025812 */ /* 0x000fe400078efcff */
[C---:B------:R-:W-:Y:S02]  /*13710*/  ISETP.GE.AND P5, PT, R21.reuse, R238, PT ;  /* 0x000000ee1500720c */ /* 0x040fe40003fa6270 */
[----:B------:R-:W-:Y:S02]  /*13720*/  ISETP.GE.AND P6, PT, R21, R241, PT ;  /* 0x000000f11500720c */ /* 0x000fe40003fc6270 */
[----:B------:R-:W-:Y:S02]  /*13730*/  LOP3.LUT R2, R2, 0xefffffff, RZ, 0xc0, !PT ;  /* 0xefffffff02027812 */ /* 0x000fe400078ec0ff */
[----:B------:R-:W-:Y:S02]  /*13740*/  LOP3.LUT R0, R0, 0xffbfffff, RZ, 0xc0, !PT ;  /* 0xffbfffff00007812 */ /* 0x000fe400078ec0ff */
[----:B------:R-:W-:-:S02]  /*13750*/  @P0 LOP3.LUT R2, R2, 0x10000000, RZ, 0xfc, !PT ;  /* 0x1000000002020812 */ /* 0x000fc400078efcff */
[----:B------:R-:W-:Y:S01]  /*13760*/  ISETP.GE.AND P0, PT, R21, R240, PT ;  /* 0x000000f01500720c */ /* 0x000fe20003f06270 */
[----:B------:R-:W-:Y:S01]  /*13770*/  VIADD R3, R18, -UR7 ;  /* 0x8000000712037c36 */ /* 0x000fe20008000000 */
[----:B------:R-:W-:Y:S02]  /*13780*/  LOP3.LUT R2, R2, 0xfffffdff, RZ, 0xc0, !PT ;  /* 0xfffffdff02027812 */ /* 0x000fe400078ec0ff */
[----:B------:R-:W-:Y:S02]  /*13790*/  @P5 LOP3.LUT R0, R0, 0x400000, RZ, 0xfc, !PT ;  /* 0x0040000000005812 */ /* 0x000fe400078efcff */
        /* <DEDUP_REMOVED lines=12> */
[----:B------:R-:W-:Y:S02]  /*13860*/  ISETP.GE.AND P5, PT, R20, R240, PT ;  /* 0x000000f01400720c */ /* 0x000fe40003fa6270 */
[----:B------:R-:W-:Y:S02]  /*13870*/  LOP3.LUT R2, R2, 0xffffff7f, RZ, 0xc0, !PT ;  /* 0xffffff7f02027812 */ /* 0x000fe400078ec0ff */
[----:B------:R-:W-:Y:S02]  /*13880*/  @P6 LOP3.LUT R0, R0, 0x100000, RZ, 0xfc, !PT ;  /* 0x0010000000006812 */ /* 0x000fe400078efcff */
[----:B------:R-:W-:Y:S02]  /*13890*/  @P0 LOP3.LUT R2, R2, 0x80, RZ, 0xfc, !PT ;  /* 0x0000008002020812 */ /* 0x000fe400078efcff */
[----:B------:R-:W-:Y:S01]  /*138a0*/  ISETP.GT.AND P0, PT, R3, R20, PT ;  /* 0x000000140300720c */ /* 0x000fe20003f04270 */
[----:B------:R-:W-:Y:S01]  /*138b0*/  IMAD.IADD R22, R18, 0x1, -R22 ;  /* 0x0000000112167824 */ /* 0x000fe200078e0a16 */
[----:B------:R-:W-:-:S02]  /*138c0*/  LOP3.LUT R0, R0, 0xfffffffd, RZ, 0xc0, !PT ;  /* 0xfffffffd00007812 */ /* 0x000fc400078ec0ff */
[C---:B------:R-:W-:Y:S02]  /*138d0*/  ISETP.GE.AND P6, PT, R19.reuse, R239, PT ;  /* 0x000000ef1300720c */ /* 0x040fe40003fc6270 */
[----:B------:R-:W-:Y:S01]  /*138e0*/  @P5 LOP3.LUT R0, R0, 0x2, RZ, 0xfc, !PT ;  /* 0x0000000200005812 */ /* 0x000fe200078efcff */
[----:B------:R1:W-:Y:S03]  /*138f0*/  STL [R1], R22 ;  /* 0x0000001601007387 */ /* 0x0003e60000100800 */
[----:B------:R-:W-:Y:S01]  /*13900*/  LOP3.LUT R0, R0, 0xfffffffe, RZ, 0xc0, !PT ;  /* 0xfffffffe00007812 */ /* 0x000fe200078ec0ff */
[----:B------:R-:W-:Y:S01]  /*13910*/  UIADD3 UR4, UPT, UPT, UR22, -0x3, URZ ;  /* 0xfffffffd16047890 */ /* 0x000fe2000fffe0ff */
[----:B------:R-:W-:Y:S02]  /*13920*/  ISETP.GE.AND P5, PT, R19, R241, PT ;  /* 0x000000f11300720c */ /* 0x000fe40003fa6270 */
[----:B------:R-:W-:-:S02]  /*13930*/  @P0 LOP3.LUT R0, R0, 0x1, RZ, 0xfc, !PT ;  /* 0x0000000100000812 */ /* 0x000fc400078efcff */
[----:B------:R-:W-:Y:S02]  /*13940*/  ISETP.GE.AND P0, PT, R19, R238, PT ;  /* 0x000000ee1300720c */ /* 0x000fe40003f06270 */
[----:B------:R-:W-:Y:S01]  /*13950*/  LOP3.LUT R2, R2, 0xfeffffff, RZ, 0xc0, !PT ;  /* 0xfeffffff02027812 */ /* 0x000fe200078ec0ff */
[----:B------:R-:W-:-:S03]  /*13960*/  UISETP.GT.U32.AND UP0, UPT, UR4, UR19, UPT ;  /* 0x000000130400728c */ /* 0x000fc6000bf04070 */
[----:B------:R-:W-:Y:S02]  /*13970*/  @P6 LOP3.LUT R2, R2, 0x1000000, RZ, 0xfc, !PT ;  /* 0x0100000002026812 */ /* 0x000fe400078efcff */
[----:B------:R-:W-:Y:S02]  /*13980*/  LOP3.LUT R0, R0, 0xfffbffff, RZ, 0xc0, !PT ;  /* 0xfffbffff00007812 */ /* 0x000fe400078ec0ff */
[----:B------:R-:W-:Y:S01]  /*13990*/  LOP3.LUT R2, R2, 0xffffffdf, RZ, 0xc0, !PT ;  /* 0xffffffdf02027812 */ /* 0x000fe200078ec0ff */
[C---:B------:R-:W-:Y:S01]  /*139a0*/  IMAD.IADD R216, R18.reuse, 0x1, -R34 ;  /* 0x0000000112d87824 */ /* 0x040fe200078e0a22 */
[----:B------:R-:W-:Y:S01]  /*139b0*/  ISETP.GE.AND P6, PT, R19, R240, PT ;  /* 0x000000f01300720c */ /* 0x000fe20003fc6270 */
[----:B------:R-:W-:Y:S01]  /*139c0*/  IMAD.IADD R218, R18, 0x1, -R33 ;  /* 0x0000000112da7824 */ /* 0x000fe200078e0a21 */
[----:B------:R-:W-:Y:S01]  /*139d0*/  @P5 LOP3.LUT R2, R2, 0x20, RZ, 0xfc, !PT ;  /* 0x0000002002025812 */ /* 0x000fe200078efcff */
[C---:B------:R-:W-:Y:S01]  /*139e0*/  IMAD.IADD R219, R18.reuse, 0x1, -R32 ;  /* 0x0000000112db7824 */ /* 0x040fe200078e0a20 */
[----:B------:R-:W-:Y:S01]  /*139f0*/  ISETP.GT.AND P5, PT, R3, R19, PT ;  /* 0x000000130300720c */ /* 0x000fe20003fa4270 */
[----:B------:R-:W-:Y:S01]  /*13a00*/  IMAD.IADD R220, R18, 0x1, -R31 ;  /* 0x0000000112dc7824 */ /* 0x000fe200078e0a1f */
[----:B------:R-:W-:Y:S01]  /*13a10*/  @P0 LOP3.LUT R0, R0, 0x40000, RZ, 0xfc, !PT ;  /* 0x0004000000000812 */ /* 0x000fe200078efcff */
[----:B------:R-:W-:-:S02]  /*13a20*/  IMAD.IADD R221, R18, 0x1, -R30 ;  /* 0x0000000112dd7824 */ /* 0x000fc400078e0a1e */
[C---:B------:R-:W-:Y:S02]  /*13a30*/  IMAD.IADD R222, R18.reuse, 0x1, -R29 ;  /* 0x0000000112de7824 */ /* 0x040fe400078e0a1d */
[C---:B------:R-:W-:Y:S02]  /*13a40*/  IMAD.IADD R223, R18.reuse, 0x1, -R28 ;  /* 0x0000000112df7824 */ /* 0x040fe400078e0a1c */
[C---:B------:R-:W-:Y:S02]  /*13a50*/  IMAD.IADD R224, R18.reuse, 0x1, -R27 ;  /* 0x0000000112e07824 */ /* 0x040fe400078e0a1b */
[C---:B------:R-:W-:Y:S02]  /*13a60*/  IMAD.IADD R234, R18.reuse, 0x1, -R26 ;  /* 0x0000000112ea7824 */ /* 0x040fe400078e0a1a */
[C---:B------:R-:W-:Y:S02]  /*13a70*/  IMAD.IADD R243, R18.reuse, 0x1, -R25 ;  /* 0x0000000112f37824 */ /* 0x040fe400078e0a19 */
[----:B------:R-:W-:-:S02]  /*13a80*/  IMAD.IADD R246, R18, 0x1, -R23 ;  /* 0x0000000112f67824 */ /* 0x000fc400078e0a17 */
[----:B------:R-:W-:Y:S01]  /*13a90*/  IMAD.IADD R251, R18, 0x1, -R24 ;  /* 0x0000000112fb7824 */ /* 0x000fe200078e0a18 */
[----:B-1----:R-:W-:Y:S06]  /*13aa0*/  BRA.U !UP0, `(.L_x_905) ;  /* 0x0000000508787547 */ /* 0x002fec000b800000 */
        /* <DEDUP_REMOVED lines=12> */
[----:B------:R-:W-:-:S04]  /*13b70*/  IMAD.U32 R4, RZ, RZ, UR22 ;  /* 0x00000016ff047e24 */ /* 0x000fc8000f8e00ff */
[----:B------:R-:W-:Y:S01]  /*13b80*/  @!P1 VIADD R4, R4, 0xfffffffc ;  /* 0xfffffffc04049836 */ /* 0x000fe20000000000 */
[----:B------:R-:W-:Y:S01]  /*13b90*/  @!PT LDS RZ, [RZ] ;  /* 0x00000000fffff984 */ /* 0x000fe20000000800 */
[----:B------:R-:W-:Y:S01]  /*13ba0*/  @!PT LDS RZ, [RZ] ;  /* 0x00000000fffff984 */ /* 0x000fe20000000800 */
[----:B------:R-:W-:Y:S01]  /*13bb0*/  @!PT LDS RZ, [RZ] ;  /* 0x00000000fffff984 */ /* 0x000fe20000000800 */
[----:B------:R1:W-:Y:S04]  /*13bc0*/  @!P2 LDGSTS.E.BYPASS.LTC128B.128 [R236+0x8000], desc[UR28][R18.64] ;  /* 0x0800000012ecafae */ /* 0x0003e8000b981a1c */
[----:B------:R2:W-:Y:S01]  /*13bd0*/  @P2 STS.128 [R236+0x8000], RZ ;  /* 0x008000ffec002388 */ /* 0x0005e20000000c00 */
[----:B-1----:R-:W-:-:S04]  /*13be0*/  @!P1 IMAD.WIDE.U32 R18, R4, UR10, RZ ;  /* 0x0000000a04129c25 */ /* 0x002fc8000f8e00ff */
[----:B------:R-:W-:Y:S01]  /*13bf0*/  @!P1 IMAD R4, R4, UR11, R19 ;  /* 0x0000000b04049c24 */ /* 0x000fe2000f8e0213 */
        /* <DEDUP_REMOVED lines=19> */
[----:B------:R-:W-:-:S04]  /*13d30*/  @!P1 LEA R18, P0, R18, R38, 0x1 ;  /* 0x0000002612129211 */ /* 0x000fc800078008ff */
[----:B------:R-:W-:Y:S01]  /*13d40*/  @!P1 LEA.HI.X R19, R19, R134, R4, 0x1, P0 ;  /* 0x0000008613139211 */ /* 0x000fe200000f0c04 */
[----:B------:R-:W-:-:S04]  /*13d50*/  IMAD.U32 R4, RZ, RZ, UR32 ;  /* 0x00000020ff047e24 */ /* 0x000fc8000f8e00ff */
[----:B------:R-:W-:Y:S01]  /*13d60*/  @!PT LDS RZ, [RZ] ;  /* 0x00000000fffff984 */ /* 0x000fe20000000800 */
[----:B------:R-:W-:Y:S01]  /*13d70*/  @!PT LDS RZ, [RZ] ;  /* 0x00000000fffff984 */ /* 0x000fe20000000800 */
[----:B------:R-:W-:Y:S01]  /*13d80*/  @!PT LDS RZ, [RZ] ;  /* 0x00000000fffff984 */ /* 0x000fe20000000800 */
[----:B------:R1:W-:Y:S01]  /*13d90*/  @!P1 LDGSTS.E.BYPASS.LTC128B.128 [R236+0xa800], desc[UR28][R18.64+0x80] ;  /* 0x0a80008012ec9fae */ /* 0x0003e2000b981a1c */
[----:B------:R-:W-:-:S03]  /*13da0*/  @!P2 IADD3 R4, P0, PT, R4, UR7, RZ ;  /* 0x000000070404ac10 */ /* 0x000fc6000ff1e0ff */
[----:B------:R2:W-:Y:S01]  /*13db0*/  @P1 STS.128 [R236+0xa800], RZ ;  /* 0x00a800ffec001388 */ /* 0x0005e20000000c00 */
[----:B-1----:R-:W-:-:S05]  /*13dc0*/  IMAD.U32 R18, RZ, RZ, UR31 ;  /* 0x0000001fff127e24 */ /* 0x002fca000f8e00ff */
        /* <DEDUP_REMOVED lines=21> */
[----:B-1----:R-:W-:Y:S02]  /*13f20*/  IMAD.U32 R19, RZ, RZ, UR10 ;  /* 0x0000000aff137e24 */ /* 0x002fe4000f8e00ff */
[----:B------:R-:W-:-:S05]  /*13f30*/  IMAD.U32 R18, RZ, RZ, UR11 ;  /* 0x0000000bff127e24 */ /* 0x000fca000f8e00ff */
[----:B------:R-:W-:Y:S02]  /*13f40*/  @!P2 LEA.HI.X R19, R19, UR8, R18, 0x5, P0 ;  /* 0x000000081313ac11 */ /* 0x000fe400080f2c12 */
        /* <DEDUP_REMOVED lines=20> */
.L_x_905:
[----:B------:R-:W3:Y:S01]  /*14090*/  LDL.LU R45, [R1+0x2c] ;  /* 0x00002c00012d7983 */ /* 0x000ee20000300800 */
[C---:B------:R-:W-:Y:S01]  /*140a0*/  LOP3.LUT P2, RZ, R0.reuse, 0x100, RZ, 0xc0, !PT ;  /* 0x0000010000ff7812 */ /* 0x040fe2000784c0ff */
[----:B------:R-:W-:Y:S02]  /*140b0*/  IMAD.MOV.U32 R132, RZ, RZ, R59 ;  /* 0x000000ffff847224 */ /* 0x000fe400078e003b */
[----:B------:R-:W-:Y:S01]  /*140c0*/  IMAD.MOV.U32 R41, RZ, RZ, R135 ;  /* 0x000000ffff297224 */ /* 0x000fe200078e0087 */
[----:B------:R-:W4:Y:S01]  /*140d0*/  LDL.LU R56, [R1+0x28] ;  /* 0x0000280001387983 */ /* 0x000f220000300800 */
[----:B------:R-:W-:Y:S01]  /*140e0*/  P2R R60, PR, RZ, 0x20 ;  /* 0x00000020ff3c7803 */ /* 0x000fe20000000000 */
[----:B------:R-:W-:Y:S01]  /*140f0*/  IMAD.MOV.U32 R65, RZ, RZ, R66 ;  /* 0x000000ffff417224 */ /* 0x000fe200078e0042 */
[----:B------:R-:W-:Y:S01]  /*14100*/  LOP3.LUT P1, RZ, R0, 0x80, RZ, 0xc0, !PT ;  /* 0x0000008000ff7812 */ /* 0x000fe2000782c0ff */
[----:B------:R-:W4:Y:S01]  /*14110*/  LDL.LU R44, [R1+0x44] ;  /* 0x00004400012c7983 */ /* 0x000f220000300800 */
[----:B------:R-:W-:Y:S01]  /*14120*/  P2R R64, PR, RZ, 0x8 ;  /* 0x00000008ff407803 */ /* 0x000fe20000000000 */
[----:B------:R-:W1:Y:S02]  /*14130*/  LDCU UR7, c[0x0][0x45c] ;  /* 0x00008b80ff0777ac */ /* 0x000e640008000800 */
[----:B------:R-:W4:Y:S04]  /*14140*/  LDL.LU R42, [R1+0x40] ;  /* 0x00004000012a7983 */ /* 0x000f280000300800 */
[----:B------:R-:W4:Y:S04]  /*14150*/  LDL.LU R40, [R1+0xc] ;  /* 0x00000c0001287983 */ /* 0x000f280000300800 */
[----:B------:R-:W4:Y:S04]  /*14160*/  LDL.LU R134, [R1+0x4] ;  /* 0x0000040001867983 */ /* 0x000f280000300800 */
[----:B------:R-:W4:Y:S04]  /*14170*/  LDL.LU R57, [R1+0x38] ;  /* 0x0000380001397983 */ /* 0x000f280000300800 */
[----:B------:R-:W4:Y:S04]  /*14180*/  LDL.LU R48, [R1+0x3c] ;  /* 0x00003c0001307983 */ /* 0x000f280000300800 */
[----:B------:R-:W4:Y:S01]  /*14190*/  LDL.LU R61, [R1+0x48] ;  /* 0x00004800013d7983 */ /* 0x000f220000300800 */
[----:B------:R-:W-:Y:S01]  /*141a0*/  P2R R4, PR, RZ, 0x4 ;  /* 0x00000004ff047803 */ /* 0x000fe20000000000 */
[----:B------:R-:W-:-:S02]  /*141b0*/  IMAD.MOV.U32 R135, RZ, RZ, R55 ;  /* 0x000000ffff877224 */ /* 0x000fc400078e0037 */
[----:B------:R-:W4:Y:S01]  /*141c0*/  LDL.LU R133, [R1+0x10] ;  /* 0x0000100001857983 */ /* 0x000f220000300800 */
[C---:B------:R-:W-:Y:S01]  /*141d0*/  LOP3.LUT P2, RZ, R0.reuse, 0x2000, RZ, 0xc0, !PT ;  /* 0x0000200000ff7812 */ /* 0x040fe2000784c0ff */
[----:B------:R-:W-:Y:S01]  /*141e0*/  IMAD.MOV.U32 R55, RZ, RZ, R62 ;  /* 0x000000ffff377224 */ /* 0x000fe200078e003e */
[----:B------:R-:W-:Y:S01]  /*141f0*/  MOV R59, R35 ;  /* 0x00000023003b7202 */ /* 0x000fe20000000f00 */
[----:B------:R-:W-:Y:S01]  /*14200*/  STL [R1+0xcc], R237 ;  /* 0x0000cced01007387 */ /* 0x000fe20000100800 */
[----:B--2---:R-:W-:Y:S02]  /*14210*/  P2R R18, PR, RZ, 0x4 ;  /* 0x00000004ff127803 */ /* 0x004fe40000000000 */
[C---:B------:R-:W-:Y:S01]  /*14220*/  LOP3.LUT P2, RZ, R0.reuse, 0x4000, RZ, 0xc0, !PT ;  /* 0x0000400000ff7812 */ /* 0x040fe2000784c0ff */
[----:B------:R-:W-:Y:S01]  /*14230*/  STL [R1+0xc8], R236 ;  /* 0x0000c8ec01007387 */ /* 0x000fe20000100800 */
[C---:B------:R-:W-:Y:S02]  /*14240*/  LOP3.LUT P5, RZ, R0.reuse, 0x200, RZ, 0xc0, !PT ;  /* 0x0000020000ff7812 */ /* 0x040fe400078ac0ff */
[----:B------:R-:W-:Y:S01]  /*14250*/  P2R R19, PR, RZ, 0x4 ;  /* 0x00000004ff137803 */ /* 0x000fe20000000000 */
[----:B------:R-:W-:Y:S01]  /*14260*/  STL [R1+0xc4], R231 ;  /* 0x0000c4e701007387 */ /* 0x000fe20000100800 */
[----:B------:R-:W-:-:S02]  /*14270*/  LOP3.LUT P2, RZ, R0, 0x8000, RZ, 0xc0, !PT ;  /* 0x0000800000ff7812 */ /* 0x000fc4000784c0ff */
[----:B------:R-:W-:Y:S01]  /*14280*/  FSEL R67, R67, -INF , !P5 ;  /* 0xff80000043437808 */ /* 0x000fe20006800000 */
[----:B------:R-:W-:Y:S01]  /*14290*/  STL [R1+0xc0], R230 ;  /* 0x0000c0e601007387 */ /* 0x000fe20000100800 */
[----:B------:R-:W-:Y:S02]  /*142a0*/  P2R R20, PR, RZ, 0x4 ;  /* 0x00000004ff147803 */ /* 0x000fe40000000000 */
[----:B------:R-:W-:Y:S01]  /*142b0*/  LOP3.LUT P2, RZ, R0, 0x10000, RZ, 0xc0, !PT ;  /* 0x0001000000ff7812 */ /* 0x000fe2000784c0ff */
[----:B------:R3:W-:Y:S01]  /*142c0*/  STL [R1+0xbc], R228 ;  /* 0x0000bce401007387 */ /* 0x0007e20000100800 */
[----:B------:R-:W-:Y:S02]  /*142d0*/  LOP3.LUT P5, RZ, R2, 0x4000000, RZ, 0xc0, !PT ;  /* 0x0400000002ff7812 */ /* 0x000fe400078ac0ff */
[----:B------:R-:W-:Y:S02]  /*142e0*/  P2R R21, PR, RZ, 0x4 ;  /* 0x00000004ff157803 */ /* 0x000fe40000000000 */
[----:B------:R-:W-:-:S02]  /*142f0*/  LOP3.LUT P2, RZ, R0, 0x20000, RZ, 0xc0, !PT ;  /* 0x0002000000ff7812 */ /* 0x000fc4000784c0ff */
[C---:B------:R-:W-:Y:S02]  /*14300*/  LOP3.LUT P3, RZ, R0.reuse, 0x800, RZ, 0xc0, !PT ;  /* 0x0000080000ff7812 */ /* 0x040fe4000786c0ff */
[----:B------:R-:W-:Y:S02]  /*14310*/  P2R R22, PR, RZ, 0x4 ;  /* 0x00000004ff167803 */ /* 0x000fe40000000000 */
[C---:B------:R-:W-:Y:S02]  /*14320*/  LOP3.LUT P2, RZ, R0.reuse, 0x80000, RZ, 0xc0, !PT ;  /* 0x0008000000ff7812 */ /* 0x040fe4000784c0ff */
[----:B------:R-:W-:Y:S02]  /*14330*/  P2R R62, PR, RZ, 0x40 ;  /* 0x00000040ff3e7803 */ /* 0x000fe40000000000 */
[----:B------:R-:W-:Y:S02]  /*14340*/  P2R R23, PR, RZ, 0x4 ;  /* 0x00000004ff177803 */ /* 0x000fe40000000000 */
[----:B------:R-:W-:-:S02]  /*14350*/  LOP3.LUT P2, RZ, R0, 0x200000, RZ, 0xc0, !PT ;  /* 0x0020000000ff7812 */ /* 0x000fc4000784c0ff */
[C---:B------:R-:W-:Y:S02]  /*14360*/  LOP3.LUT P6, RZ, R0.reuse, 0x400, RZ, 0xc0, !PT ;  /* 0x0000040000ff7812 */ /* 0x040fe400078cc0ff */
[----:B------:R-:W-:Y:S02]  /*14370*/  P2R R24, PR, RZ, 0x4 ;  /* 0x00000004ff187803 */ /* 0x000fe40000000000 */
[C---:B------:R-:W-:Y:S02]  /*14380*/  LOP3.LUT P2, RZ, R0.reuse, 0x800000, RZ, 0xc0, !PT ;  /* 0x0080000000ff7812 */ /* 0x040fe4000784c0ff */
[----:B------:R-:W-:Y:S02]  /*14390*/  FSEL R141, R141, -INF , !P1 ;  /* 0xff8000008d8d7808 */ /* 0x000fe40004800000 */
[----:B------:R-:W-:Y:S02]  /*143a0*/  P2R R25, PR, RZ, 0x4 ;  /* 0x00000004ff197803 */ /* 0x000fe40000000000 */
[----:B------:R-:W-:-:S02]  /*143b0*/  LOP3.LUT P2, RZ, R0, 0x2000000, RZ, 0xc0, !PT ;  /* 0x0200000000ff7812 */ /* 0x000fc4000784c0ff */
[C---:B------:R-:W-:Y:S02]  /*143c0*/  LOP3.LUT P0, RZ, R0.reuse, 0x40, RZ, 0xc0, !PT ;  /* 0x0000004000ff7812 */ /* 0x040fe4000780c0ff */
[----:B------:R-:W-:Y:S02]  /*143d0*/  P2R R26, PR, RZ, 0x4 ;  /* 0x00000004ff1a7803 */ /* 0x000fe40000000000 */
[C---:B------:R-:W-:Y:S02]  /*143e0*/  LOP3.LUT P2, RZ, R0.reuse, 0x1000000, RZ, 0xc0, !PT ;  /* 0x0100000000ff7812 */ /* 0x040fe4000784c0ff */
[C---:B------:R-:W-:Y:S02]  /*143f0*/  LOP3.LUT P1, RZ, R0.reuse, 0x20, RZ, 0xc0, !PT ;  /* 0x0000002000ff7812 */ /* 0x040fe4000782c0ff */
[----:B------:R-:W-:Y:S02]  /*14400*/  P2R R27, PR, RZ, 0x4 ;  /* 0x00000004ff1b7803 */ /* 0x000fe40000000000 */
[----:B------:R-:W-:-:S02]  /*14410*/  LOP3.LUT P2, RZ, R0, 0x4000000, RZ, 0xc0, !PT ;  /* 0x0400000000ff7812 */ /* 0x000fc4000784c0ff */
[----:B------:R-:W-:Y:S02]  /*14420*/  FSEL R142, R142, -INF , !P0 ;  /* 0xff8000008e8e7808 */ /* 0x000fe40004000000 */
[----:B------:R-:W-:Y:S02]  /*14430*/  P2R R28, PR, RZ, 0x4 ;  /* 0x00000004ff1c7803 */ /* 0x000fe40000000000 */
[----:B------:R-:W-:Y:S02]  /*14440*/  LOP3.LUT P2, RZ, R0, 0x8000000, RZ, 0xc0, !PT ;  /* 0x0800000000ff7812 */ /* 0x000fe4000784c0ff */
[----:B------:R-:W-:Y:S02]  /*14450*/  LOP3.LUT P0, RZ, R2, 0x1000000, RZ, 0xc0, !PT ;  /* 0x0100000002ff7812 */ /* 0x000fe4000780c0ff */
[----:B------:R-:W-:Y:S02]  /*14460*/  P2R R29, PR, RZ, 0x4 ;  /* 0x00000004ff1d7803 */ /* 0x000fe40000000000 */
[----:B------:R-:W-:-:S02]  /*14470*/  LOP3.LUT P2, RZ, R0, 0x10000000, RZ, 0xc0, !PT ;  /* 0x1000000000ff7812 */ /* 0x000fc4000784c0ff */
[----:B------:R-:W-:Y:S02]  /*14480*/  P2R R66, PR, RZ, 0x10 ;  /* 0x00000010ff427803 */ /* 0x000fe40000000000 */
[----:B------:R-:W-:Y:S02]  /*14490*/  P2R R30, PR, RZ, 0x4 ;  /* 0x00000004ff1e7803 */ /* 0x000fe40000000000 */
[C---:B------:R-:W-:Y:S02]  /*144a0*/  LOP3.LUT P2, RZ, R0.reuse, 0x20000000, RZ, 0xc0, !PT ;  /* 0x2000000000ff7812 */ /* 0x040fe4000784c0ff */
[C---:B------:R-:W-:Y:S02]  /*144b0*/  LOP3.LUT P4, RZ, R0.reuse, 0x1000, RZ, 0xc0, !PT ;  /* 0x0000100000ff7812 */ /* 0x040fe4000788c0ff */
[----:B------:R-:W-:Y:S02]  /*144c0*/  P2R R31, PR, RZ, 0x4 ;  /* 0x00000004ff1f7803 */ /* 0x000fe40000000000 */
[----:B------:R-:W-:-:S02]  /*144d0*/  LOP3.LUT P2, RZ, R0, 0x40000000, RZ, 0xc0, !PT ;  /* 0x4000000000ff7812 */ /* 0x000fc4000784c0ff */
[----:B------:R-:W-:Y:S02]  /*144e0*/  FSEL R58, R58, -INF , !P4 ;  /* 0xff8000003a3a7808 */ /* 0x000fe40006000000 */
[----:B------:R-:W-:Y:S02]  /*144f0*/  P2R R32, PR, RZ, 0x4 ;  /* 0x00000004ff207803 */ /* 0x000fe40000000000 */
[C---:B------:R-:W-:Y:S02]  /*14500*/  LOP3.LUT P2, RZ, R0.reuse, 0x80000000, RZ, 0xc0, !PT ;  /* 0x8000000000ff7812 */ /* 0x040fe4000784c0ff */
[----:B------:R-:W-:Y:S02]  /*14510*/  LOP3.LUT P4, RZ, R0, 0x2, RZ, 0xc0, !PT ;  /* 0x0000000200ff7812 */ /* 0x000fe4000788c0ff */
[----:B------:R-:W-:Y:S02]  /*14520*/  P2R R33, PR, RZ, 0x4 ;  /* 0x00000004ff217803 */ /* 0x000fe40000000000 */
[----:B------:R-:W-:-:S04]  /*14530*/  LOP3.LUT P2, RZ, R2, 0x1, RZ, 0xc0, !PT ;  /* 0x0000000102ff7812 */ /* 0x000fc8000784c0ff */
        /* <DEDUP_REMOVED lines=12> */
[----:B------:R-:W-:Y:S02]  /*14600*/  FSEL R55, R55, -INF , !P2 ;  /* 0xff80000037377808 */ /* 0x000fe40005000000 */
[----:B------:R-:W-:-:S04]  /*14610*/  ISETP.NE.AND P2, PT, R39, RZ, PT ;  /* 0x000000ff2700720c */ /* 0x000fc80003f45270 */
[----:B------:R-:W-:Y:S02]  /*14620*/  FSEL R59, R59, -INF , !P2 ;  /* 0xff8000003b3b7808 */ /* 0x000fe40005000000 */
[----:B------:R-:W-:Y:S02]  /*14630*/  ISETP.NE.AND P2, PT, R38, RZ, PT ;  /* 0x000000ff2600720c */ /* 0x000fe40003f45270 */
[----:B------:R-:W-:Y:S02]  /*14640*/  P2R R38, PR, RZ, 0x20 ;  /* 0x00000020ff267803 */ /* 0x000fe40000000000 */
[----:B------:R-:W-:Y:S02]  /*14650*/  FSEL R63, R63, -INF , !P2 ;  /* 0xff8000003f3f7808 */ /* 0x000fe40005000000 */
[----:B------:R-:W-:Y:S02]  /*14660*/  ISETP.NE.AND P2, PT, R37, RZ, PT ;  /* 0x000000ff2500720c */ /* 0x000fe40003f45270 */
[----:B------:R-:W-:-:S02]  /*14670*/  LOP3.LUT P5, RZ, R0, 0x8, RZ, 0xc0, !PT ;  /* 0x0000000800ff7812 */ /* 0x000fc400078ac0ff */
[----:B------:R-:W-:Y:S02]  /*14680*/  FSEL R132, R132, -INF , !P2 ;  /* 0xff80000084847808 */ /* 0x000fe40005000000 */
[----:B------:R-:W-:Y:S02]  /*14690*/  ISETP.NE.AND P2, PT, R36, RZ, PT ;  /* 0x000000ff2400720c */ /* 0x000fe40003f45270 */
[----:B------:R-:W-:Y:S02]  /*146a0*/  P2R R37, PR, RZ, 0x20 ;  /* 0x00000020ff257803 */ /* 0x000fe40000000000 */
[----:B------:R-:W-:-:S04]  /*146b0*/  LOP3.LUT P5, RZ, R0, 0x400000, RZ, 0xc0, !PT ;  /* 0x0040000000ff7812 */ /* 0x000fc800078ac0ff */
[----:B------:R-:W-:Y:S02]  /*146c0*/  P2R R36, PR, RZ, 0x20 ;  /* 0x00000020ff247803 */ /* 0x000fe40000000000 */
[----:B------:R-:W-:Y:S01]  /*146d0*/  LOP3.LUT P5, RZ, R2, 0x200, RZ, 0xc0, !PT ;  /* 0x0000020002ff7812 */ /* 0x000fe200078ac0ff */
[----:B---3--:R-:W-:Y:S02]  /*146e0*/  IMAD.MOV.U32 R228, RZ, RZ, R45 ;  /* 0x000000ffffe47224 */ /* 0x008fe400078e002d */
[----:B----4-:R-:W-:Y:S02]  /*146f0*/  IMAD.MOV.U32 R237, RZ, RZ, R44 ;  /* 0x000000ffffed7224 */ /* 0x010fe400078e002c */
[----:B------:R-:W-:Y:S02]  /*14700*/  IMAD.MOV.U32 R236, RZ, RZ, R42 ;  /* 0x000000ffffec7224 */ /* 0x000fe400078e002a */
[----:B------:R-:W-:Y:S02]  /*14710*/  IMAD.MOV.U32 R230, RZ, RZ, R57 ;  /* 0x000000ffffe67224 */ /* 0x000fe400078e0039 */
[----:B------:R-:W-:-:S02]  /*14720*/  IMAD.MOV.U32 R231, RZ, RZ, R48 ;  /* 0x000000ffffe77224 */ /* 0x000fc400078e0030 */
[----:B------:R-:W-:Y:S01]  /*14730*/  IMAD.MOV.U32 R232, RZ, RZ, R61 ;  /* 0x000000ffffe87224 */ /* 0x000fe200078e003d */
[----:B------:R-:W-:Y:S02]  /*14740*/  FSEL R61, R213, -INF , !P3 ;  /* 0xff800000d53d7808 */ /* 0x000fe40005800000 */
[----:B------:R-:W-:Y:S02]  /*14750*/  LOP3.LUT P3, RZ, R0, 0x100000, RZ, 0xc0, !PT ;  /* 0x0010000000ff7812 */ /* 0x000fe4000786c0ff */
[----:B------:R-:W-:Y:S02]  /*14760*/  FSEL R133, R133, -INF , !P2 ;  /* 0xff80000085857808 */ /* 0x000fe40005000000 */
[----:B------:R-:W-:Y:S02]  /*14770*/  ISETP.NE.AND P2, PT, R35, RZ, PT ;  /* 0x000000ff2300720c */ /* 0x000fe40003f45270 */
[----:B------:R-:W-:Y:S02]  /*14780*/  P2R R35, PR, RZ, 0x20 ;  /* 0x00000020ff237803 */ /* 0x000fe40000000000 */
[----:B------:R-:W-:-:S02]  /*14790*/  FSEL R135, R135, -INF , !P2 ;  /* 0xff80000087877808 */ /* 0x000fc40005000000 */
[----:B------:R-:W-:Y:S02]  /*147a0*/  ISETP.NE.AND P2, PT, R34, RZ, PT ;  /* 0x000000ff2200720c */ /* 0x000fe40003f45270 */
        /* <DEDUP_REMOVED lines=14> */
[----:B------:R-:W-:-:S04]  /*14890*/  ISETP.NE.AND P2, PT, R29, RZ, PT ;  /* 0x000000ff1d00720c */ /* 0x000fc80003f45270 */
        /* <DEDUP_REMOVED lines=11> */
[----:B------:R-:W-:Y:S02]  /*14950*/  ISETP.NE.AND P2, PT, R23, RZ, PT ;  /* 0x000000ff1700720c */ /* 0x000fe40003f45270 */
[----:B------:R-:W-:Y:S02]  /*14960*/  FSEL R65, R212, -INF , !P6 ;  /* 0xff800000d4417808 */ /* 0x000fe40007000000 */
[----:B------:R-:W-:Y:S02]  /*14970*/  FSEL R41, R41, -INF , !P2 ;  /* 0xff80000029297808 */ /* 0x000fe40005000000 */
[----:B------:R-:W-:Y:S02]  /*14980*/  ISETP.NE.AND P2, PT, R22, RZ, PT ;  /* 0x000000ff1600720c */ /* 0x000fe40003f45270 */
[----:B------:R-:W-:-:S02]  /*14990*/  FSEL R212, R248, -INF , !P1 ;  /* 0xff800000f8d47808 */ /* 0x000fc40004800000 */
[----:B------:R-:W-:Y:S02]  /*149a0*/  FSEL R43, R43, -INF , !P2 ;  /* 0xff8000002b2b7808 */ /* 0x000fe40005000000 */
[----:B------:R-:W-:Y:S02]  /*149b0*/  ISETP.NE.AND P2, PT, R21, RZ, PT ;  /* 0x000000ff1500720c */ /* 0x000fe40003f45270 */
[----:B------:R-:W-:Y:S02]  /*149c0*/  LOP3.LUT P6, RZ, R2, 0x80, RZ, 0xc0, !PT ;  /* 0x0000008002ff7812 */ /* 0x000fe400078cc0ff */
[----:B------:R-:W-:Y:S02]  /*149d0*/  FSEL R48, R252, -INF , !P2 ;  /* 0xff800000fc307808 */ /* 0x000fe40005000000 */
[----:B------:R-:W-:Y:S02]  /*149e0*/  ISETP.NE.AND P2, PT, R20, RZ, PT ;  /* 0x000000ff1400720c */ /* 0x000fe40003f45270 */
[----:B------:R-:W-:-:S02]  /*149f0*/  MOV R252, R56 ;  /* 0x0000003800fc7202 */ /* 0x000fc40000000f00 */
[----:B------:R-:W-:Y:S02]  /*14a00*/  FSEL R54, R54, -INF , !P2 ;  /* 0xff80000036367808 */ /* 0x000fe40005000000 */
[----:B------:R-:W-:Y:S02]  /*14a10*/  ISETP.NE.AND P2, PT, R19, RZ, PT ;  /* 0x000000ff1300720c */ /* 0x000fe40003f45270 */
[----:B------:R-:W-:Y:S02]  /*14a20*/  LOP3.LUT P1, RZ, R2, 0x20, RZ, 0xc0, !PT ;  /* 0x0000002002ff7812 */ /* 0x000fe4000782c0ff */
[----:B------:R-:W-:Y:S01]  /*14a30*/  FSEL R56, R250, -INF , !P2 ;  /* 0xff800000fa387808 */ /* 0x000fe20005000000 */
[----:B------:R-:W-:Y:S01]  /*14a40*/  IMAD.MOV.U32 R250, RZ, RZ, R40 ;  /* 0x000000fffffa7224 */ /* 0x000fe200078e0028 */
[----:B------:R-:W-:Y:S02]  /*14a50*/  ISETP.NE.AND P2, PT, R18, RZ, PT ;  /* 0x000000ff1200720c */ /* 0x000fe40003f45270 */
[----:B------:R-:W-:-:S02]  /*14a60*/  P2R R18, PR, RZ, 0x20 ;  /* 0x00000020ff127803 */ /* 0x000fc40000000000 */
[C---:B------:R-:W-:Y:S02]  /*14a70*/  LOP3.LUT P5, RZ, R2.reuse, 0x400, RZ, 0xc0, !PT ;  /* 0x0000040002ff7812 */ /* 0x040fe400078ac0ff */
[----:B------:R-:W-:Y:S02]  /*14a80*/  FSEL R57, R249, -INF , !P2 ;  /* 0xff800000f9397808 */ /* 0x000fe40005000000 */
[----:B------:R-:W-:Y:S02]  /*14a90*/  P2R R19, PR, RZ, 0x20 ;  /* 0x00000020ff137803 */ /* 0x000fe40000000000 */
[----:B------:R-:W-:Y:S02]  /*14aa0*/  LOP3.LUT P5, RZ, R2, 0x800, RZ, 0xc0, !PT ;  /* 0x0000080002ff7812 */ /* 0x000fe400078ac0ff */
[----:B------:R-:W-:Y:S02]  /*14ab0*/  ISETP.NE.AND P2, PT, R4, RZ, PT ;  /* 0x000000ff0400720c */ /* 0x000fe40003f45270 */
[----:B------:R-:W-:-:S02]  /*14ac0*/  P2R R20, PR, RZ, 0x20 ;  /* 0x00000020ff147803 */ /* 0x000fc40000000000 */
[C---:B------:R-:W-:Y:S02]  /*14ad0*/  LOP3.LUT P5, RZ, R2.reuse, 0x1000, RZ, 0xc0, !PT ;  /* 0x0000100002ff7812 */ /* 0x040fe400078ac0ff */
[----:B------:R-:W-:Y:S02]  /*14ae0*/  FSEL R139, R139, -INF , !P2 ;  /* 0xff8000008b8b7808 */ /* 0x000fe40005000000 */
[----:B------:R-:W-:Y:S02]  /*14af0*/  P2R R21, PR, RZ, 0x20 ;  /* 0x00000020ff157803 */ /* 0x000fe40000000000 */
[C---:B------:R-:W-:Y:S02]  /*14b00*/  LOP3.LUT P5, RZ, R2.reuse, 0x2000, RZ, 0xc0, !PT ;  /* 0x0000200002ff7812 */ /* 0x040fe400078ac0ff */
[----:B------:R-:W-:Y:S02]  /*14b10*/  LOP3.LUT P2, RZ, R2, 0x2000000, RZ, 0xc0, !PT ;  /* 0x0200000002ff7812 */ /* 0x000fe4000784c0ff */
[----:B------:R-:W-:-:S02]  /*14b20*/  P2R R22, PR, RZ, 0x20 ;  /* 0x00000020ff167803 */ /* 0x000fc40000000000 */
[C---:B------:R-:W-:Y:S02]  /*14b30*/  LOP3.LUT P5, RZ, R2.reuse, 0x4000, RZ, 0xc0, !PT ;  /* 0x0000400002ff7812 */ /* 0x040fe400078ac0ff */
[----:B------:R-:W-:Y:S02]  /*14b40*/  P2R R32, PR, RZ, 0x4 ;  /* 0x00000004ff207803 */ /* 0x000fe40000000000 */
[----:B------:R-:W-:Y:S02]  /*14b50*/  P2R R23, PR, RZ, 0x20 ;  /* 0x00000020ff177803 */ /* 0x000fe40000000000 */
[C---:B------:R-:W-:Y:S02]  /*14b60*/  LOP3.LUT P5, RZ, R2.reuse, 0x8000, RZ, 0xc0, !PT ;  /* 0x0000800002ff7812 */ /* 0x040fe400078ac0ff */
[----:B------:R-:W-:Y:S02]  /*14b70*/  LOP3.LUT P2, RZ, R2, 0x8000000, RZ, 0xc0, !PT ;  /* 0x0800000002ff7812 */ /* 0x000fe4000784c0ff */
[----:B------:R-:W-:-:S02]  /*14b80*/  P2R R24, PR, RZ, 0x20 ;  /* 0x00000020ff187803 */ /* 0x000fc40000000000 */
[C---:B------:R-:W-:Y:S02]  /*14b90*/  LOP3.LUT P5, RZ, R2.reuse, 0x10000, RZ, 0xc0, !PT ;  /* 0x0001000002ff7812 */ /* 0x040fe400078ac0ff */
[----:B------:R-:W-:Y:S02]  /*14ba0*/  P2R R4, PR, RZ, 0x4 ;  /* 0x00000004ff047803 */ /* 0x000fe40000000000 */
[----:B------:R-:W-:Y:S02]  /*14bb0*/  P2R R25, PR, RZ, 0x20 ;  /* 0x00000020ff197803 */ /* 0x000fe40000000000 */
[----:B------:R-:W-:Y:S02]  /*14bc0*/  LOP3.LUT P5, RZ, R2, 0x20000, RZ, 0xc0, !PT ;  /* 0x0002000002ff7812 */ /* 0x000fe400078ac0ff */
[----:B------:R-:W-:Y:S02]  /*14bd0*/  LOP3.LUT P2, RZ, R0, 0x10, RZ, 0xc0, !PT ;  /* 0x0000001000ff7812 */ /* 0x000fe4000784c0ff */
[----:B------:R-:W-:-:S02]  /*14be0*/  P2R R26, PR, RZ, 0x20 ;  /* 0x00000020ff1a7803 */ /* 0x000fc40000000000 */
[C---:B------:R-:W-:Y:S02]  /*14bf0*/  LOP3.LUT P5, RZ, R2.reuse, 0x40000, RZ, 0xc0, !PT ;  /* 0x0004000002ff7812 */ /* 0x040fe400078ac0ff */
[----:B------:R-:W-:Y:S02]  /*14c00*/  FSEL R213, R247, -INF , !P2 ;  /* 0xff800000f7d57808 */ /* 0x000fe40005000000 */
[----:B------:R-:W-:Y:S02]  /*14c10*/  P2R R27, PR, RZ, 0x20 ;  /* 0x00000020ff1b7803 */ /* 0x000fe40000000000 */
[----:B------:R-:W-:Y:S02]  /*14c20*/  LOP3.LUT P5, RZ, R2, 0x80000, RZ, 0xc0, !PT ;  /* 0x0008000002ff7812 */ /* 0x000fe400078ac0ff */
[----:B------:R-:W-:Y:S02]  /*14c30*/  ISETP.NE.AND P2, PT, R4, RZ, PT ;  /* 0x000000ff0400720c */ /* 0x000fe40003f45270 */
[----:B------:R-:W-:-:S02]  /*14c40*/  P2R R28, PR, RZ, 0x20 ;  /* 0x00000020ff1c7803 */ /* 0x000fc40000000000 */
[----:B------:R-:W-:-:S04]  /*14c50*/  LOP3.LUT P5, RZ, R2, 0x100000, RZ, 0xc0, !PT ;  /* 0x0010000002ff7812 */ /* 0x000fc800078ac0ff */
[----:B------:R-:W-:Y:S02]  /*14c60*/  P2R R29, PR, RZ, 0x20 ;  /* 0x00000020ff1d7803 */ /* 0x000fe40000000000 */
[----:B------:R-:W-:-:S04]  /*14c70*/  LOP3.LUT P5, RZ, R2, 0x200000, RZ, 0xc0, !PT ;  /* 0x0020000002ff7812 */ /* 0x000fc800078ac0ff */
[----:B------:R-:W-:Y:S02]  /*14c80*/  P2R R30, PR, RZ, 0x20 ;  /* 0x00000020ff1e7803 */ /* 0x000fe40000000000 */
[----:B------:R-:W-:-:S04]  /*14c90*/  LOP3.LUT P5, RZ, R2, 0x400000, RZ, 0xc0, !PT ;  /* 0x0040000002ff7812 */ /* 0x000fc800078ac0ff */
[----:B------:R-:W-:Y:S02]  /*14ca0*/  P2R R31, PR, RZ, 0x20 ;  /* 0x00000020ff1f7803 */ /* 0x000fe40000000000 */
[----:B------:R-:W-:Y:S02]  /*14cb0*/  LOP3.LUT P5, RZ, R2, 0x800000, RZ, 0xc0, !PT ;  /* 0x0080000002ff7812 */ /* 0x000fe400078ac0ff */
[----:B------:R-:W-:Y:S02]  /*14cc0*/  FSEL R2, R245, -INF , !P2 ;  /* 0xff800000f5027808 */ /* 0x000fe40005000000 */
[----:B------:R-:W-:Y:S02]  /*14cd0*/  ISETP.NE.AND P2, PT, R32, RZ, PT ;  /* 0x000000ff2000720c */ /* 0x000fe40003f45270 */
[----:B------:R-:W-:Y:S02]  /*14ce0*/  FSEL R32, R242, -INF , !P5 ;  /* 0xff800000f2207808 */ /* 0x000fe40006800000 */
[----:B------:R-:W-:-:S02]  /*14cf0*/  ISETP.NE.AND P5, PT, R31, RZ, PT ;  /* 0x000000ff1f00720c */ /* 0x000fc40003fa5270 */
[----:B------:R-:W-:Y:S02]  /*14d00*/  FSEL R4, R244, -INF , !P2 ;  /* 0xff800000f4047808 */ /* 0x000fe40005000000 */
[----:B------:R-:W-:Y:S02]  /*14d10*/  FSEL R40, R235, -INF , !P5 ;  /* 0xff800000eb287808 */ /* 0x000fe40006800000 */
[----:B------:R-:W-:Y:S02]  /*14d20*/  ISETP.NE.AND P5, PT, R30, RZ, PT ;  /* 0x000000ff1e00720c */ /* 0x000fe40003fa5270 */
[----:B------:R-:W-:Y:S02]  /*14d30*/  LOP3.LUT P2, RZ, R0, 0x40000, RZ, 0xc0, !PT ;  /* 0x0004000000ff7812 */ /* 0x000fe4000784c0ff */
[----:B------:R-:W-:Y:S02]  /*14d40*/  FSEL R42, R233, -INF , !P5 ;  /* 0xff800000e92a7808 */ /* 0x000fe40006800000 */
[----:B------:R-:W-:-:S02]  /*14d50*/  ISETP.NE.AND P5, PT, R29, RZ, PT ;  /* 0x000000ff1d00720c */ /* 0x000fc40003fa5270 */
[----:B------:R-:W-:Y:S02]  /*14d60*/  FSEL R30, R43, -INF , !P2 ;  /* 0xff8000002b1e7808 */ /* 0x000fe40005000000 */
[----:B------:R-:W-:Y:S02]  /*14d70*/  FSEL R29, R229, -INF , !P5 ;  /* 0xff800000e51d7808 */ /* 0x000fe40006800000 */
[----:B------:R-:W-:Y:S02]  /*14d80*/  ISETP.NE.AND P5, PT, R28, RZ, PT ;  /* 0x000000ff1c00720c */ /* 0x000fe40003fa5270 */
[----:B------:R-:W-:Y:S02]  /*14d90*/  ISETP.GE.AND P2, PT, R17, R240, PT ;  /* 0x000000f01100720c */ /* 0x000fe40003f46270 */
        /* <DEDUP_REMOVED lines=11> */
[----:B------:R-:W-:-:S02]  /*14e50*/  ISETP.GE.AND P1, PT, R17, R241, PT ;  /* 0x000000f11100720c */ /* 0x000fc40003f26270 */
[----:B------:R-:W-:Y:S02]  /*14e60*/  FSEL R50, R50, -INF , !P5 ;  /* 0xff80000032327808 */ /* 0x000fe40006800000 */
[----:B------:R-:W-:Y:S02]  /*14e70*/  ISETP.NE.AND P5, PT, R22, RZ, PT ;  /* 0x000000ff1600720c */ /* 0x000fe40003fa5270 */
[----:B------:R-:W-:Y:S02]  /*14e80*/  FSEL R22, R41, -INF , !P3 ;  /* 0xff80000029167808 */ /* 0x000fe40005800000 */
[----:B------:R-:W-:Y:S02]  /*14e90*/  FSEL R53, R53, -INF , !P5 ;  /* 0xff80000035357808 */ /* 0x000fe40006800000 */
[----:B------:R-:W-:Y:S02]  /*14ea0*/  ISETP.NE.AND P5, PT, R21, RZ, PT ;  /* 0x000000ff1500720c */ /* 0x000fe40003fa5270 */
[----:B------:R-:W-:-:S02]  /*14eb0*/  ISETP.NE.AND P3, PT, R64, RZ, PT ;  /* 0x000000ff4000720c */ /* 0x000fc40003f65270 */
[----:B------:R-:W-:Y:S02]  /*14ec0*/  FSEL R52, R52, -INF , !P5 ;  /* 0xff80000034347808 */ /* 0x000fe40006800000 */
[----:B------:R-:W-:-:S04]  /*14ed0*/  ISETP.NE.AND P5, PT, R20, RZ, PT ;  /* 0x000000ff1400720c */ /* 0x000fc80003fa5270 */
[----:B------:R-:W-:Y:S02]  /*14ee0*/  FSEL R51, R51, -INF , !P5 ;  /* 0xff80000033337808 */ /* 0x000fe40006800000 */
[----:B------:R-:W-:Y:S02]  /*14ef0*/  ISETP.NE.AND P5, PT, R19, RZ, PT ;  /* 0x000000ff1300720c */ /* 0x000fe40003fa5270 */
[----:B------:R-:W-:Y:S02]  /*14f00*/  FSEL R19, R59, -INF , !P6 ;  /* 0xff8000003b137808 */ /* 0x000fe40007000000 */
[----:B------:R-:W-:Y:S02]  /*14f10*/  FSEL R49, R49, -INF , !P5 ;  /* 0xff80000031317808 */ /* 0x000fe40006800000 */
[----:B------:R-:W-:Y:S02]  /*14f20*/  ISETP.NE.AND P5, PT, R18, RZ, PT ;  /* 0x000000ff1200720c */ /* 0x000fe40003fa5270 */
[----:B------:R-:W-:-:S02]  /*14f30*/  ISETP.NE.AND P6, PT, R62, RZ, PT ;  /* 0x000000ff3e00720c */ /* 0x000fc40003fc5270 */
[----:B------:R-:W-:Y:S02]  /*14f40*/  FSEL R0, R215, -INF , !P5 ;  /* 0xff800000d7007808 */ /* 0x000fe40006800000 */
[----:B------:R-:W-:Y:S01]  /*14f50*/  ISETP.NE.AND P5, PT, R33, RZ, PT ;  /* 0x000000ff2100720c */ /* 0x000fe20003fa5270 */
[----:B------:R-:W2:Y:S03]  /*14f60*/  LDL.LU R215, [R1+0x68] ;  /* 0x0000680001d77983 */ /* 0x000ea60000300800 */
[----:B------:R-:W-:Y:S02]  /*14f70*/  FSEL R20, R214, -INF , !P5 ;  /* 0xff800000d6147808 */ /* 0x000fe40006800000 */
[----:B------:R-:W-:Y:S02]  /*14f80*/  ISETP.NE.AND P5, PT, R34, RZ, PT ;  /* 0x000000ff2200720c */ /* 0x000fe40003fa5270 */
[----:B------:R-:W-:-:S02]  /*14f90*/  FSEL R26, R20, -INF , !P4 ;  /* 0xff800000141a7808 */ /* 0x000fc40006000000 */
        /* <DEDUP_REMOVED lines=8> */
[----:B------:R-:W-:Y:S02]  /*15020*/  ISETP.NE.AND P4, PT, R66, RZ, PT ;  /* 0x000000ff4200720c */ /* 0x000fe40003f85270 */
[----:B------:R-:W-:Y:S02]  /*15030*/  FSEL R27, R0, -INF , !P5 ;  /* 0xff800000001b7808 */ /* 0x000fe40006800000 */
[----:B------:R-:W-:Y:S02]  /*15040*/  ISETP.NE.AND P5, PT, R38, RZ, PT ;  /* 0x000000ff2600720c */ /* 0x000fe40003fa5270 */
[----:B------:R-:W-:-:S02]  /*15050*/  IABS R0, R216 ;  /* 0x000000d800007213 */ /* 0x000fc40000000000 */
[----:B------:R-:W-:Y:S02]  /*15060*/  FSEL R4, R4, -INF , !P5 ;  /* 0xff80000004047808 */ /* 0x000fe40006800000 */
[----:B------:R-:W-:Y:S02]  /*15070*/  ISETP.NE.AND P5, PT, R60, RZ, PT ;  /* 0x000000ff3c00720c */ /* 0x000fe40003fa5270 */
[----:B------:R-:W-:Y:S02]  /*15080*/  I2FP.F32.S32 R25, R0 ;  /* 0x0000000000197245 */ /* 0x000fe40000201400 */
[----:B------:R-:W-:Y:S02]  /*15090*/  FSEL R23, R217, -INF , !P5 ;  /* 0xff800000d9177808 */ /* 0x000fe40006800000 */
[----:B------:R-:W-:Y:S01]  /*150a0*/  IABS R0, R218 ;  /* 0x000000da00007213 */ /* 0x000fe20000000000 */
[----:B------:R-:W-:Y:S01]  /*150b0*/  FFMA.FTZ R25, R25, -UR6, R250 ;  /* 0x8000000619197c23 */ /* 0x000fe200080100fa */
[----:B------:R-:W-:-:S02]  /*150c0*/  FSEL R31, R23, -INF , !P6 ;  /* 0xff800000171f7808 */ /* 0x000fc40007000000 */
[----:B------:R-:W-:Y:S02]  /*150d0*/  ISETP.GT.AND P6, PT, R3, R17, PT ;  /* 0x000000110300720c */ /* 0x000fe40003fc4270 */
[----:B------:R-:W-:Y:S02]  /*150e0*/  I2FP.F32.S32 R32, R0 ;  /* 0x0000000000207245 */ /* 0x000fe40000201400 */
[----:B------:R-:W-:Y:S02]  /*150f0*/  ISETP.GE.AND P5, PT, R17, R238, PT ;  /* 0x000000ee1100720c */ /* 0x000fe40003fa6270 */
[----:B------:R-:W-:Y:S02]  /*15100*/  FSEL R0, R25, -INF , !P6 ;  /* 0xff80000019007808 */ /* 0x000fe40007000000 */
[----:B------:R-:W-:Y:S02]  /*15110*/  FSEL R17, R40, -INF , !P0 ;  /* 0xff80000028117808 */ /* 0x000fe40004000000 */
[----:B------:R-:W-:-:S02]  /*15120*/  FSEL R23, R132, -INF , !P1 ;  /* 0xff80000084177808 */ /* 0x000fc40004800000 */
[----:B------:R-:W-:Y:S02]  /*15130*/  FSEL R25, R48, -INF , !P5 ;  /* 0xff80000030197808 */ /* 0x000fe40006800000 */
[----:B------:R-:W-:Y:S02]  /*15140*/  FSEL R35, R0, -INF , !P2 ;  /* 0xff80000000237808 */ /* 0x000fe40005000000 */
[C---:B------:R-:W-:Y:S02]  /*15150*/  ISETP.GE.AND P0, PT, R16.reuse, R239, PT ;  /* 0x000000ef1000720c */ /* 0x040fe40003f06270 */
[C---:B------:R-:W-:Y:S02]  /*15160*/  ISETP.GE.AND P1, PT, R16.reuse, R241, PT ;  /* 0x000000f11000720c */ /* 0x040fe40003f26270 */
[C---:B------:R-:W-:Y:S02]  /*15170*/  ISETP.GE.AND P6, PT, R16.reuse, R238, PT ;  /* 0x000000ee1000720c */ /* 0x040fe40003fc6270 */
[----:B------:R-:W-:-:S02]  /*15180*/  ISETP.GE.AND P5, PT, R16, R240, PT ;  /* 0x000000f01000720c */ /* 0x000fc40003fa6270 */
[----:B------:R-:W-:Y:S01]  /*15190*/  ISETP.GT.AND P2, PT, R3, R16, PT ;  /* 0x000000100300720c */ /* 0x000fe20003f44270 */
[----:B------:R-:W-:Y:S01]  /*151a0*/  FFMA.FTZ R16, R32, -UR6, R252 ;  /* 0x8000000620107c23 */ /* 0x000fe200080100fc */
[----:B------:R-:W-:Y:S02]  /*151b0*/  IABS R0, R219 ;  /* 0x000000db00007213 */ /* 0x000fe40000000000 */
[----:B------:R-:W-:Y:S02]  /*151c0*/  FSEL R60, R42, -INF , !P0 ;  /* 0xff8000002a3c7808 */ /* 0x000fe40004000000 */
[----:B------:R-:W-:Y:S02]  /*151d0*/  FSEL R16, R16, -INF , !P2 ;  /* 0xff80000010107808 */ /* 0x000fe40005000000 */
[----:B------:R-:W-:Y:S02]  /*151e0*/  FSEL R62, R133, -INF , !P1 ;  /* 0xff800000853e7808 */ /* 0x000fe40004800000 */
[----:B------:R-:W-:-:S02]  /*151f0*/  FSEL R63, R54, -INF , !P6 ;  /* 0xff800000363f7808 */ /* 0x000fc40007000000 */
[----:B------:R-:W-:Y:S02]  /*15200*/  FSEL R229, R16, -INF , !P5 ;  /* 0xff80000010e57808 */ /* 0x000fe40006800000 */
[C---:B------:R-:W-:Y:S02]  /*15210*/  ISETP.GE.AND P0, PT, R15.reuse, R239, PT ;  /* 0x000000ef0f00720c */ /* 0x040fe40003f06270 */
[C---:B------:R-:W-:Y:S02]  /*15220*/  ISETP.GE.AND P1, PT, R15.reuse, R241, PT ;  /* 0x000000f10f00720c */ /* 0x040fe40003f26270 */
[C---:B------:R-:W-:Y:S02]  /*15230*/  ISETP.GE.AND P6, PT, R15.reuse, R238, PT ;  /* 0x000000ee0f00720c */ /* 0x040fe40003fc6270 */
[----:B------:R-:W-:Y:S02]  /*15240*/  ISETP.GE.AND P2, PT, R15, R240, PT ;  /* 0x000000f00f00720c */ /* 0x000fe40003f46270 */
[----:B------:R-:W-:-:S02]  /*15250*/  ISETP.GT.AND P5, PT, R3, R15, PT ;  /* 0x0000000f0300720c */ /* 0x000fc40003fa4270 */
[----:B------:R-:W-:Y:S02]  /*15260*/  I2FP.F32.S32 R15, R0 ;  /* 0x00000000000f7245 */ /* 0x000fe40000201400 */
[----:B------:R-:W-:Y:S02]  /*15270*/  IABS R0, R220 ;  /* 0x000000dc00007213 */ /* 0x000fe40000000000 */
[----:B------:R-:W-:Y:S01]  /*15280*/  FSEL R55, R29, -INF , !P0 ;  /* 0xff8000001d377808 */ /* 0x000fe20004000000 */
[----:B------:R-:W-:Y:S01]  /*15290*/  FFMA.FTZ R15, R15, -UR6, R228 ;  /* 0x800000060f0f7c23 */ /* 0x000fe200080100e4 */
[----:B------:R-:W-:Y:S02]  /*152a0*/  I2FP.F32.S32 R0, R0 ;  /* 0x0000000000007245 */ /* 0x000fe40000201400 */
        /* <DEDUP_REMOVED lines=22> */
[----:B------:R-:W-:-:S03]  /*15410*/  IABS R0, R222 ;  /* 0x000000de00007213 */ /* 0x000fc60000000000 */
[----:B------:R-:W-:Y:S01]  /*15420*/  FFMA.FTZ R13, R13, -UR6, R231 ;  /* 0x800000060d0d7c23 */ /* 0x000fe200080100e7 */
[----:B------:R-:W-:Y:S02]  /*15430*/  FSEL R40, R44, -INF , !P0 ;  /* 0xff8000002c287808 */ /* 0x000fe40004000000 */
[----:B------:R-:W-:Y:S02]  /*15440*/  ISETP.GE.AND P0, PT, R12, R239, PT ;  /* 0x000000ef0c00720c */ /* 0x000fe40003f06270 */
[----:B------:R-:W-:Y:S02]  /*15450*/  FSEL R13, R13, -INF , !P5 ;  /* 0xff8000000d0d7808 */ /* 0x000fe40006800000 */
[----:B------:R-:W-:Y:S02]  /*15460*/  I2FP.F32.S32 R0, R0 ;  /* 0x0000000000007245 */ /* 0x000fe40000201400 */
[----:B------:R-:W-:Y:S02]  /*15470*/  FSEL R252, R45, -INF , !P0 ;  /* 0xff8000002dfc7808 */ /* 0x000fe40004000000 */
[----:B------:R-:W-:-:S02]  /*15480*/  FSEL R41, R136, -INF , !P1 ;  /* 0xff80000088297808 */ /* 0x000fc40004800000 */
[----:B------:R-:W-:Y:S02]  /*15490*/  FSEL R42, R58, -INF , !P6 ;  /* 0xff8000003a2a7808 */ /* 0x000fe40007000000 */
[----:B------:R-:W-:Y:S02]  /*154a0*/  FSEL R57, R13, -INF , !P2 ;  /* 0xff8000000d397808 */ /* 0x000fe40005000000 */
[----:B------:R-:W-:Y:S02]  /*154b0*/  ISETP.GE.AND P0, PT, R11, R239, PT ;  /* 0x000000ef0b00720c */ /* 0x000fe40003f06270 */
[C---:B------:R-:W-:Y:S02]  /*154c0*/  ISETP.GE.AND P1, PT, R12.reuse, R241, PT ;  /* 0x000000f10c00720c */ /* 0x040fe40003f26270 */
[C---:B------:R-:W-:Y:S02]  /*154d0*/  ISETP.GE.AND P6, PT, R12.reuse, R238, PT ;  /* 0x000000ee0c00720c */ /* 0x040fe40003fc6270 */
[----:B------:R-:W-:-:S02]  /*154e0*/  ISETP.GE.AND P5, PT, R12, R240, PT ;  /* 0x000000f00c00720c */ /* 0x000fc40003fa6270 */
[----:B------:R-:W-:Y:S01]  /*154f0*/  ISETP.GT.AND P2, PT, R3, R12, PT ;  /* 0x0000000c0300720c */ /* 0x000fe20003f44270 */
[----:B------:R-:W-:Y:S01]  /*15500*/  FFMA.FTZ R12, R0, -UR6, R236 ;  /* 0x80000006000c7c23 */ /* 0x000fe200080100ec */
[----:B------:R-:W-:Y:S01]  /*15510*/  IABS R0, R223 ;  /* 0x000000df00007213 */ /* 0x000fe20000000000 */
[----:B------:R-:W3:Y:S01]  /*15520*/  LDL.LU R236, [R1+0x50] ;  /* 0x0000500001ec7983 */ /* 0x000ee20000300800 */
[----:B------:R-:W-:Y:S02]  /*15530*/  FSEL R242, R47, -INF , !P0 ;  /* 0xff8000002ff27808 */ /* 0x000fe40004000000 */
[----:B------:R-:W-:Y:S01]  /*15540*/  ISETP.GE.AND P0, PT, R10, R239, PT ;  /* 0x000000ef0a00720c */ /* 0x000fe20003f06270 */
[----:B------:R-:W4:Y:S01]  /*15550*/  LDL.LU R225, [R1+0x20] ;  /* 0x0000200001e17983 */ /* 0x000f220000300800 */
[----:B------:R-:W-:-:S03]  /*15560*/  MOV R13, R0 ;  /* 0x00000000000d7202 */ /* 0x000fc60000000f00 */
[----:B------:R-:W2:Y:S01]  /*15570*/  LDL.LU R231, [R1+0x4c] ;  /* 0x00004c0001e77983 */ /* 0x000ea20000300800 */
[----:B------:R-:W-:Y:S02]  /*15580*/  FSEL R250, R46, -INF , !P0 ;  /* 0xff8000002efa7808 */ /* 0x000fe40004000000 */
[----:B------:R-:W-:Y:S02]  /*15590*/  FSEL R0, R12, -INF , !P2 ;  /* 0xff8000000c007808 */ /* 0x000fe40005000000 */
[----:B------:R-:W-:Y:S02]  /*155a0*/  ISETP.GE.AND P0, PT, R9, R239, PT ;  /* 0x000000ef0900720c */ /* 0x000fe40003f06270 */
[----:B------:R-:W-:Y:S02]  /*155b0*/  I2FP.F32.S32 R13, R13 ;  /* 0x0000000d000d7245 */ /* 0x000fe40000201400 */
[----:B------:R-:W-:Y:S02]  /*155c0*/  IABS R12, R224 ;  /* 0x000000e0000c7213 */ /* 0x000fe40000000000 */
[----:B------:R-:W-:-:S02]  /*155d0*/  FSEL R15, R137, -INF , !P1 ;  /* 0xff800000890f7808 */ /* 0x000fc40004800000 */
[----:B------:R-:W-:Y:S02]  /*155e0*/  FSEL R16, R61, -INF , !P6 ;  /* 0xff8000003d107808 */ /* 0x000fe40007000000 */
[----:B------:R-:W-:Y:S02]  /*155f0*/  FSEL R37, R0, -INF , !P5 ;  /* 0xff80000000257808 */ /* 0x000fe40006800000 */
[----:B------:R-:W-:Y:S01]  /*15600*/  FSEL R248, R50, -INF , !P0 ;  /* 0xff80000032f87808 */ /* 0x000fe20004000000 */
[----:B------:R-:W-:Y:S01]  /*15610*/  FFMA.FTZ R0, R13, -UR6, R237 ;  /* 0x800000060d007c23 */ /* 0x000fe200080100ed */
[C---:B------:R-:W-:Y:S02]  /*15620*/  ISETP.GE.AND P1, PT, R11.reuse, R241, PT ;  /* 0x000000f10b00720c */ /* 0x040fe40003f26270 */
[C---:B------:R-:W-:Y:S02]  /*15630*/  ISETP.GE.AND P6, PT, R11.reuse, R238, PT ;  /* 0x000000ee0b00720c */ /* 0x040fe40003fc6270 */
[----:B------:R-:W-:-:S02]  /*15640*/  ISETP.GE.AND P2, PT, R11, R240, PT ;  /* 0x000000f00b00720c */ /* 0x000fc40003f46270 */
[----:B------:R-:W-:Y:S01]  /*15650*/  ISETP.GT.AND P5, PT, R3, R11, PT ;  /* 0x0000000b0300720c */ /* 0x000fe20003fa4270 */
[----:B------:R-:W-:Y:S01]  /*15660*/  IMAD.MOV.U32 R11, RZ, RZ, R12 ;  /* 0x000000ffff0b7224 */ /* 0x000fe200078e000c */
[----:B------:R-:W-:Y:S02]  /*15670*/  ISETP.GE.AND P0, PT, R7, R239, PT ;  /* 0x000000ef0700720c */ /* 0x000fe40003f06270 */
[----:B------:R-:W-:Y:S02]  /*15680*/  FSEL R0, R0, -INF , !P5 ;  /* 0xff80000000007808 */ /* 0x000fe40006800000 */
[----:B------:R-:W-:Y:S02]  /*15690*/  FSEL R12, R52, -INF , !P0 ;  /* 0xff800000340c7808 */ /* 0x000fe40004000000 */
[----:B------:R-:W-:Y:S01]  /*156a0*/  I2FP.F32.S32 R11, R11 ;  /* 0x0000000b000b7245 */ /* 0x000fe20000201400 */
[----:B------:R1:W-:Y:S01]  /*156b0*/  STL [R1+0xd0], R239 ;  /* 0x0000d0ef01007387 */ /* 0x0003e20000100800 */
[----:B------:R-:W-:-:S03]  /*156c0*/  FSEL R14, R0, -INF , !P2 ;  /* 0xff800000000e7808 */ /* 0x000fc60005000000 */
[----:B------:R3:W-:Y:S01]  /*156d0*/  STL [R1+0x58], R12 ;  /* 0x0000580c01007387 */ /* 0x0007e20000100800 */
[----:B------:R-:W-:-:S03]  /*156e0*/  FFMA.FTZ R0, R11, -UR6, R232 ;  /* 0x800000060b007c23 */ /* 0x000fc600080100e8 */
[----:B------:R-:W-:Y:S04]  /*156f0*/  STL [R1+0xe4], R250 ;  /* 0x0000e4fa01007387 */ /* 0x000fe80000100800 */
[----:B------:R-:W-:Y:S04]  /*15700*/  STL [R1+0xe0], R248 ;  /* 0x0000e0f801007387 */ /* 0x000fe80000100800 */
[----:B------:R-:W3:Y:S01]  /*15710*/  LDL.LU R232, [R1+0x54] ;  /* 0x0000540001e87983 */ /* 0x000ee20000300800 */
[----:B------:R-:W-:Y:S02]  /*15720*/  ISETP.GT.AND P2, PT, R3, R10, PT ;  /* 0x0000000a0300720c */ /* 0x000fe40003f44270 */
[----:B------:R-:W-:-:S02]  /*15730*/  FSEL R28, R138, -INF , !P1 ;  /* 0xff8000008a1c7808 */ /* 0x000fc40004800000 */
[----:B------:R-:W-:Y:S02]  /*15740*/  FSEL R58, R65, -INF , !P6 ;  /* 0xff800000413a7808 */ /* 0x000fe40007000000 */
[C---:B------:R-:W-:Y:S02]  /*15750*/  ISETP.GE.AND P1, PT, R10.reuse, R241, PT ;  /* 0x000000f10a00720c */ /* 0x040fe40003f26270 */
[C---:B------:R-:W-:Y:S02]  /*15760*/  ISETP.GE.AND P6, PT, R10.reuse, R238, PT ;  /* 0x000000ee0a00720c */ /* 0x040fe40003fc6270 */
[----:B------:R-:W-:Y:S02]  /*15770*/  ISETP.GE.AND P5, PT, R10, R240, PT ;  /* 0x000000f00a00720c */ /* 0x000fe40003fa6270 */
[----:B------:R-:W-:Y:S02]  /*15780*/  FSEL R10, R0, -INF , !P2 ;  /* 0xff800000000a7808 */ /* 0x000fe40005000000 */
[----:B------:R-:W-:-:S02]  /*15790*/  ISETP.GE.AND P2, PT, R8, R239, PT ;  /* 0x000000ef0800720c */ /* 0x000fc40003f46270 */
[----:B------:R-:W-:Y:S02]  /*157a0*/  IABS R0, R234 ;  /* 0x000000ea00007213 */ /* 0x000fe40000000000 */
[----:B------:R-:W-:Y:S02]  /*157b0*/  FSEL R53, R53, -INF , !P2 ;  /* 0xff80000035357808 */ /* 0x000fe40005000000 */
[-C--:B------:R-:W-:Y:S02]  /*157c0*/  ISETP.GE.AND P2, PT, R6, R239.reuse, PT ;  /* 0x000000ef0600720c */ /* 0x080fe40003f46270 */
[----:B------:R-:W-:Y:S02]  /*157d0*/  I2FP.F32.S32 R0, R0 ;  /* 0x0000000000007245 */ /* 0x000fe40000201400 */
[----:B------:R-:W-:Y:S02]  /*157e0*/  ISETP.GE.AND P0, PT, R5, R239, PT ;  /* 0x000000ef0500720c */ /* 0x000fe40003f06270 */
[----:B-1----:R-:W-:-:S02]  /*157f0*/  FSEL R239, R51, -INF , !P2 ;  /* 0xff80000033ef7808 */ /* 0x002fc40005000000 */
[----:B------:R-:W-:Y:S02]  /*15800*/  FSEL R237, R49, -INF , !P0 ;  /* 0xff80000031ed7808 */ /* 0x000fe40004000000 */
[----:B------:R-:W-:Y:S01]  /*15810*/  ISETP.GT.AND P0, PT, R3, R9, PT ;  /* 0x000000090300720c */ /* 0x000fe20003f04270 */
[----:B------:R-:W-:Y:S01]  /*15820*/  STL [R1+0xd8], R239 ;  /* 0x0000d8ef01007387 */ /* 0x000fe20000100800 */
[----:B------:R-:W-:Y:S02]  /*15830*/  FSEL R64, R140, -INF , !P1 ;  /* 0xff8000008c407808 */ /* 0x000fe40004800000 */
[----:B------:R-:W-:Y:S01]  /*15840*/  FSEL R140, R10, -INF , !P5 ;  /* 0xff8000000a8c7808 */ /* 0x000fe20006800000 */
[----:B------:R-:W-:Y:S01]  /*15850*/  STL [R1+0xd4], R237 ;  /* 0x0000d4ed01007387 */ /* 0x000fe20000100800 */
[----:B------:R-:W-:-:S03]  /*15860*/  ISETP.GE.AND P2, PT, R9, R240, PT ;  /* 0x000000f00900720c */ /* 0x000fc60003f46270 */
[----:B------:R-:W4:Y:S04]  /*15870*/  LDL.LU R226, [R1+0x1c] ;  /* 0x00001c0001e27983 */ /* 0x000f280000300800 */
[----:B------:R-:W4:Y:S04]  /*15880*/  LDL.LU R245, [R1+0x60] ;  /* 0x0000600001f57983 */ /* 0x000f280000300800 */
[----:B------:R-:W4:Y:S01]  /*15890*/  LDL.LU R228, [R1] ;  /* 0x0000000001e47983 */ /* 0x000f220000300800 */
[----:B--2---:R-:W-:-:S05]  /*158a0*/  FFMA.FTZ R0, R0, -UR6, R231 ;  /* 0x8000000600007c23 */ /* 0x004fca00080100e7 */
[----:B------:R-:W-:Y:S02]  /*158b0*/  FSEL R10, R0, -INF , !P0 ;  /* 0xff800000000a7808 */ /* 0x000fe40004000000 */
[----:B------:R-:W-:Y:S02]  /*158c0*/  IABS R0, R246 ;  /* 0x000000f600007213 */ /* 0x000fe40000000000 */
[----:B------:R-:W-:-:S03]  /*158d0*/  FSEL R235, R10, -INF , !P2 ;  /* 0xff8000000aeb7808 */ /* 0x000fc60005000000 */
[----:B------:R-:W-:-:S05]  /*158e0*/  IMAD.MOV.U32 R10, RZ, RZ, R0 ;  /* 0x000000ffff0a7224 */ /* 0x000fca00078e0000 */
[----:B------:R-:W-:-:S05]  /*158f0*/  I2FP.F32.S32 R10, R10 ;  /* 0x0000000a000a7245 */ /* 0x000fca0000201400 */
[----:B---3--:R-:W-:Y:S02]  /*15900*/  FFMA.FTZ R10, R10, -UR6, R232 ;  /* 0x800000060a0a7c23 */ /* 0x008fe400080100e8 */
[----:B------:R-:W2:Y:S04]  /*15910*/  LDL.LU R232, [R1+0x64] ;  /* 0x0000640001e87983 */ /* 0x000ea80000300800 */
[----:B------:R-:W3:Y:S04]  /*15920*/  LDL.LU R227, [R1+0x18] ;  /* 0x0000180001e37983 */ /* 0x000ee80000300800 */
[----:B------:R-:W-:Y:S04]  /*15930*/  STL [R1+0xdc], R241 ;  /* 0x0000dcf101007387 */ /* 0x000fe80000100800 */
[----:B------:R-:W2:Y:S01]  /*15940*/  LDL.LU R33, [R1+0x6c] ;  /* 0x00006c0001217983 */ /* 0x000ea20000300800 */
[----:B------:R-:W-:-:S04]  /*15950*/  FMNMX3.FTZ R135, R215, R2, R4, !PT ;  /* 0x00000002d7877276 */ /* 0x000fc80007810004 */
[----:B------:R-:W-:-:S04]  /*15960*/  FMNMX3.FTZ R135, R135, R20, R17, !PT ;  /* 0x0000001487877276 */ /* 0x000fc80007810011 */
[----:B------:R-:W-:-:S04]  /*15970*/  FMNMX3.FTZ R135, R135, R60, R55, !PT ;  /* 0x0000003c87877276 */ /* 0x000fc80007810037 */
[----:B------:R-:W-:-:S04]  /*15980*/  FMNMX3.FTZ R135, R135, R43, R40, !PT ;  /* 0x0000002b87877276 */ /* 0x000fc80007810028 */
[----:B------:R-:W-:-:S04]  /*15990*/  FMNMX3.FTZ R135, R135, R252, R242, !PT ;  /* 0x000000fc87877276 */ /* 0x000fc800078100f2 */
[----:B------:R-:W-:Y:S02]  /*159a0*/  FMNMX3.FTZ R135, R135, R250, R248, !PT ;  /* 0x000000fa87877276 */ /* 0x000fe400078100f8 */
[----:B------:R-:W-:Y:S02]  /*159b0*/  FSEL R61, R67, -INF , !P6 ;  /* 0xff800000433d7808 */ /* 0x000fe40007000000 */
[----:B------:R-:W-:Y:S02]  /*159c0*/  FMNMX3.FTZ R135, R135, R53, R12, !PT ;  /* 0x0000003587877276 */ /* 0x000fe4000781000c */
[C---:B------:R-:W-:Y:S02]  /*159d0*/  ISETP.GE.AND P1, PT, R9.reuse, R241, PT ;  /* 0x000000f10900720c */ /* 0x040fe40003f26270 */
[----:B------:R-:W-:Y:S02]  /*159e0*/  ISETP.GE.AND P6, PT, R9, R238, PT ;  /* 0x000000ee0900720c */ /* 0x000fe40003fc6270 */
[----:B------:R-:W-:-:S02]  /*159f0*/  IABS R9, R243 ;  /* 0x000000f300097213 */ /* 0x000fc40000000000 */
[----:B------:R-:W-:Y:S02]  /*15a00*/  FMNMX3.FTZ R135, R135, R239, R237, !PT ;  /* 0x000000ef87877276 */ /* 0x000fe400078100ed */
[----:B----4-:R-:W-:Y:S01]  /*15a10*/  FMNMX3.FTZ R0, R225, R18, R19, !PT ;  /* 0x00000012e1007276 */ /* 0x010fe20007810013 */
[----:B------:R-:W-:Y:S02]  /*15a20*/  IMAD.MOV.U32 R11, RZ, RZ, R9 ;  /* 0x000000ffff0b7224 */ /* 0x000fe400078e0009 */
[----:B------:R-:W1:Y:S01]  /*15a30*/  SHFL.BFLY PT, R9, R135, 0x2, 0x1f ;  /* 0x0c401f0087097f89 */ /* 0x000e6200000e0000 */
[----:B------:R-:W-:Y:S02]  /*15a40*/  FMNMX3.FTZ R0, R0, R24, R23, !PT ;  /* 0x0000001800007276 */ /* 0x000fe40007810017 */
[----:B------:R-:W-:Y:S02]  /*15a50*/  I2FP.F32.S32 R11, R11 ;  /* 0x0000000b000b7245 */ /* 0x000fe40000201400 */
[----:B------:R-:W-:Y:S01]  /*15a60*/  FMNMX3.FTZ R0, R0, R62, R59, !PT ;  /* 0x0000003e00007276 */ /* 0x000fe2000781003b */
[----:B------:R-:W-:Y:S01]  /*15a70*/  IMAD.MOV.U32 R52, RZ, RZ, R28 ;  /* 0x000000ffff347224 */ /* 0x000fe200078e001c */
[----:B------:R-:W-:-:S02]  /*15a80*/  FSEL R138, R143, -INF , !P1 ;  /* 0xff8000008f8a7808 */ /* 0x000fc40004800000 */
[----:B------:R-:W-:Y:S02]  /*15a90*/  FSEL R247, R139, -INF , !P6 ;  /* 0xff8000008bf77808 */ /* 0x000fe40007000000 */
[----:B------:R-:W-:Y:S02]  /*15aa0*/  FMNMX3.FTZ R0, R0, R48, R41, !PT ;  /* 0x0000003000007276 */ /* 0x000fe40007810029 */
[C---:B------:R-:W-:Y:S02]  /*15ab0*/  ISETP.GE.AND P5, PT, R8.reuse, R241, PT ;  /* 0x000000f10800720c */ /* 0x040fe40003fa6270 */
[C---:B------:R-:W-:Y:S02]  /*15ac0*/  ISETP.GE.AND P1, PT, R8.reuse, R238, PT ;  /* 0x000000ee0800720c */ /* 0x040fe40003f26270 */
[----:B------:R-:W-:Y:S02]  /*15ad0*/  ISETP.GE.AND P6, PT, R8, R240, PT ;  /* 0x000000f00800720c */ /* 0x000fe40003fc6270 */
[----:B------:R-:W-:Y:S01]  /*15ae0*/  ISETP.GT.AND P0, PT, R3, R8, PT ;  /* 0x000000080300720c */ /* 0x000fe20003f04270 */
[----:B------:R-:W-:Y:S01]  /*15af0*/  FFMA.FTZ R8, R11, -UR6, R236 ;  /* 0x800000060b087c23 */ /* 0x000fe200080100ec */
[----:B------:R-:W-:-:S02]  /*15b00*/  FMNMX3.FTZ R0, R0, R15, R52, !PT ;  /* 0x0000000f00007276 */ /* 0x000fc40007810034 */
[----:B------:R-:W-:Y:S02]  /*15b10*/  FSEL R236, R208, -INF , !P5 ;  /* 0xff800000d0ec7808 */ /* 0x000fe40006800000 */
[----:B------:R-:W-:Y:S02]  /*15b20*/  FSEL R12, R8, -INF , !P0 ;  /* 0xff800000080c7808 */ /* 0x000fe40004000000 */
[----:B------:R-:W-:Y:S02]  /*15b30*/  FMNMX3.FTZ R8, R0, R64, R138, !PT ;  /* 0x0000004000087276 */ /* 0x000fe4000781008a */
[----:B------:R-:W-:Y:S02]  /*15b40*/  FSEL R249, R141, -INF , !P1 ;  /* 0xff8000008df97808 */ /* 0x000fe40004800000 */
[----:B------:R-:W-:Y:S02]  /*15b50*/  IABS R0, R251 ;  /* 0x000000fb00007213 */ /* 0x000fe40000000000 */
[----:B------:R-:W-:-:S02]  /*15b60*/  ISETP.GE.AND P2, PT, R7, R241, PT ;  /* 0x000000f10700720c */ /* 0x000fc40003f46270 */
[C---:B------:R-:W-:Y:S02]  /*15b70*/  ISETP.GE.AND P5, PT, R7.reuse, R238, PT ;  /* 0x000000ee0700720c */ /* 0x040fe40003fa6270 */
[----:B------:R-:W-:Y:S02]  /*15b80*/  ISETP.GE.AND P1, PT, R7, R240, PT ;  /* 0x000000f00700720c */ /* 0x000fe40003f26270 */
[----:B------:R-:W-:Y:S02]  /*15b90*/  ISETP.GT.AND P0, PT, R3, R7, PT ;  /* 0x000000070300720c */ /* 0x000fe40003f04270 */
[----:B------:R-:W-:Y:S02]  /*15ba0*/  FMNMX3.FTZ R7, R226, R21, R22, !PT ;  /* 0x00000015e2077276 */ /* 0x000fe40007810016 */
[----:B-1----:R-:W-:Y:S01]  /*15bb0*/  FMNMX.FTZ R135, R135, R9, !PT ;  /* 0x0000000987877209 */ /* 0x002fe20007810000 */
[----:B------:R-:W-:Y:S01]  /*15bc0*/  IMAD.MOV.U32 R9, RZ, RZ, R0 ;  /* 0x000000ffff097224 */ /* 0x000fe200078e0000 */
[----:B------:R-:W-:-:S02]  /*15bd0*/  FMNMX3.FTZ R0, R7, R30, R25, !PT ;  /* 0x0000001e07007276 */ /* 0x000fc40007810019 */
[----:B------:R-:W-:Y:S02]  /*15be0*/  FSEL R231, R209, -INF , !P2 ;  /* 0xff800000d1e77808 */ /* 0x000fe40005000000 */
[----:B------:R-:W-:Y:S02]  /*15bf0*/  FMNMX3.FTZ R0, R0, R63, R56, !PT ;  /* 0x0000003f00007276 */ /* 0x000fe40007810038 */
[----:B------:R-:W-:Y:S02]  /*15c00*/  FSEL R246, R142, -INF , !P5 ;  /* 0xff8000008ef67808 */ /* 0x000fe40006800000 */
[-C--:B------:R-:W-:Y:S02]  /*15c10*/  ISETP.GE.AND P2, PT, R6, R241.reuse, PT ;  /* 0x000000f10600720c */ /* 0x080fe40003f46270 */
[----:B------:R-:W-:Y:S02]  /*15c20*/  ISETP.GE.AND P5, PT, R5, R241, PT ;  /* 0x000000f10500720c */ /* 0x000fe40003fa6270 */
[----:B------:R-:W-:-:S02]  /*15c30*/  MOV R234, R16 ;  /* 0x0000001000ea7202 */ /* 0x000fc40000000f00 */
[----:B------:R-:W-:Y:S02]  /*15c40*/  FMNMX3.FTZ R0, R0, R54, R42, !PT ;  /* 0x0000003600007276 */ /* 0x000fe4000781002a */
[----:B------:R-:W-:Y:S02]  /*15c50*/  FSEL R230, R211, -INF , !P2 ;  /* 0xff800000d3e67808 */ /* 0x000fe40005000000 */
[----:B------:R-:W-:Y:S02]  /*15c60*/  FSEL R49, R210, -INF , !P5 ;  /* 0xff800000d2317808 */ /* 0x000fe40006800000 */
[----:B------:R-:W-:Y:S02]  /*15c70*/  FSEL R11, R10, -INF , !P0 ;  /* 0xff8000000a0b7808 */ /* 0x000fe40004000000 */
[----:B------:R-:W-:Y:S02]  /*15c80*/  ISETP.GE.AND P2, PT, R6, R238, PT ;  /* 0x000000ee0600720c */ /* 0x000fe40003f46270 */
[----:B------:R-:W-:-:S02]  /*15c90*/  FMNMX3.FTZ R8, R8, R236, R231, !PT ;  /* 0x000000ec08087276 */ /* 0x000fc400078100e7 */
[----:B------:R-:W-:Y:S02]  /*15ca0*/  ISETP.GE.AND P5, PT, R6, R240, PT ;  /* 0x000000f00600720c */ /* 0x000fe40003fa6270 */
[----:B------:R-:W-:Y:S02]  /*15cb0*/  ISETP.GT.AND P0, PT, R3, R6, PT ;  /* 0x000000060300720c */ /* 0x000fe40003f04270 */
[----:B------:R-:W-:Y:S02]  /*15cc0*/  FMNMX3.FTZ R6, R0, R234, R58, !PT ;  /* 0x000000ea00067276 */ /* 0x000fe4000781003a */
[----:B------:R-:W-:Y:S02]  /*15cd0*/  FMNMX3.FTZ R134, R8, R230, R49, !PT ;  /* 0x000000e608867276 */ /* 0x000fe40007810031 */
[----:B------:R-:W-:Y:S02]  /*15ce0*/  I2FP.F32.S32 R8, R9 ;  /* 0x0000000900087245 */ /* 0x000fe40000201400 */
[----:B------:R-:W-:Y:S01]  /*15cf0*/  FMNMX3.FTZ R6, R6, R61, R247, !PT ;  /* 0x0000003d06067276 */ /* 0x000fe200078100f7 */
[----:B------:R-:W1:Y:S01]  /*15d00*/  SHFL.BFLY PT, R10, R135, 0x1, 0x1f ;  /* 0x0c201f00870a7f89 */ /* 0x000e6200000e0000 */
[----:B------:R-:W-:Y:S01]  /*15d10*/  IABS R7, R228 ;  /* 0x000000e400077213 */ /* 0x000fe20000000000 */
[----:B------:R-:W-:Y:S01]  /*15d20*/  FFMA.FTZ R8, R8, -UR6, R245 ;  /* 0x8000000608087c23 */ /* 0x000fe200080100f5 */
[----:B------:R-:W-:-:S02]  /*15d30*/  FSEL R245, R212, -INF , !P2 ;  /* 0xff800000d4f57808 */ /* 0x000fc40005000000 */
[----:B------:R-:W-:Y:S01]  /*15d40*/  FMNMX3.FTZ R136, R6, R249, R246, !PT ;  /* 0x000000f906887276 */ /* 0x000fe200078100f6 */
[----:B------:R-:W-:Y:S01]  /*15d50*/  IMAD.MOV.U32 R139, RZ, RZ, R14 ;  /* 0x000000ffff8b7224 */ /* 0x000fe200078e000e */
[----:B------:R-:W-:Y:S02]  /*15d60*/  ISETP.GE.AND P2, PT, R5, R238, PT ;  /* 0x000000ee0500720c */ /* 0x000fe40003f46270 */
[----:B------:R-:W-:Y:S02]  /*15d70*/  I2FP.F32.S32 R6, R7 ;  /* 0x0000000700067245 */ /* 0x000fe40000201400 */
[----:B------:R-:W-:Y:S02]  /*15d80*/  FSEL R8, R8, -INF , !P0 ;  /* 0xff80000008087808 */ /* 0x000fe40004000000 */
[----:B------:R-:W-:Y:S02]  /*15d90*/  FSEL R244, R213, -INF , !P2 ;  /* 0xff800000d5f47808 */ /* 0x000fe40005000000 */
[----:B------:R-:W-:-:S02]  /*15da0*/  ISETP.GT.AND P0, PT, R3, R5, PT ;  /* 0x000000050300720c */ /* 0x000fc40003f04270 */
[----:B------:R-:W-:Y:S02]  /*15db0*/  FMNMX3.FTZ R136, R136, R245, R244, !PT ;  /* 0x000000f588887276 */ /* 0x000fe400078100f4 */
[----:B------:R-:W-:Y:S02]  /*15dc0*/  ISETP.GE.AND P2, PT, R5, R240, PT ;  /* 0x000000f00500720c */ /* 0x000fe40003f46270 */
[----:B------:R-:W-:Y:S02]  /*15dd0*/  FSEL R51, R12, -INF , !P6 ;  /* 0xff8000000c337808 */ /* 0x000fe40007000000 */
[----:B------:R-:W-:Y:S02]  /*15de0*/  FSEL R141, R11, -INF , !P1 ;  /* 0xff8000000b8d7808 */ /* 0x000fe40004800000 */
[----:B------:R-:W-:Y:S02]  /*15df0*/  FSEL R142, R8, -INF , !P5 ;  /* 0xff800000088e7808 */ /* 0x000fe40006800000 */
[----:B-1----:R-:W-:-:S05]  /*15e00*/  FMNMX.FTZ R135, R135, R10, !PT ;  /* 0x0000000a87877209 */ /* 0x002fca0007810000 */
[----:B------:R-:W-:Y:S01]  /*15e10*/  FMUL.FTZ R29, R135, UR7 ;  /* 0x00000007871d7c20 */ /* 0x000fe20008410000 */
[----:B------:R-:W1:Y:S02]  /*15e20*/  SHFL.BFLY PT, R9, R134, 0x2, 0x1f ;  /* 0x0c401f0086097f89 */ /* 0x000e6400000e0000 */
[----:B-1----:R-:W-:-:S05]  /*15e30*/  FMNMX.FTZ R134, R134, R9, !PT ;  /* 0x0000000986867209 */ /* 0x002fca0007810000 */
[----:B------:R-:W-:Y:S01]  /*15e40*/  SHFL.BFLY PT, R5, R134, 0x1, 0x1f ;  /* 0x0c201f0086057f89 */ /* 0x000fe200000e0000 */
[----:B---3--:R-:W-:-:S04]  /*15e50*/  FMNMX3.FTZ R0, R227, R27, R26, !PT ;  /* 0x0000001be3007276 */ /* 0x008fc8000781001a */
[----:B------:R-:W-:-:S04]  /*15e60*/  FMNMX3.FTZ R0, R0, R31, R35, !PT ;  /* 0x0000001f00007276 */ /* 0x000fc80007810023 */
[----:B------:R-:W-:Y:S01]  /*15e70*/  FMNMX3.FTZ R0, R0, R229, R233, !PT ;  /* 0x000000e500007276 */ /* 0x000fe200078100e9 */
[----:B--2---:R-:W-:-:S03]  /*15e80*/  FFMA.FTZ R3, R6, -UR6, R232 ;  /* 0x8000000606037c23 */ /* 0x004fc600080100e8 */
[----:B------:R-:W-:-:S04]  /*15e90*/  FMNMX3.FTZ R0, R0, R36, R57, !PT ;  /* 0x0000002400007276 */ /* 0x000fc80007810039 */
[----:B------:R-:W-:Y:S02]  /*15ea0*/  FMNMX3.FTZ R0, R0, R37, R139, !PT ;  /* 0x0000002500007276 */ /* 0x000fe4000781008b */
[----:B------:R-:W-:Y:S02]  /*15eb0*/  FSEL R3, R3, -INF , !P0 ;  /* 0xff80000003037808 */ /* 0x000fe40004000000 */
[----:B------:R-:W-:Y:S01]  /*15ec0*/  FMNMX3.FTZ R0, R0, R140, R235, !PT ;  /* 0x0000008c00007276 */ /* 0x000fe200078100eb */
[----:B------:R-:W1:Y:S01]  /*15ed0*/  SHFL.BFLY PT, R6, R136, 0x2, 0x1f ;  /* 0x0c401f0088067f89 */ /* 0x000e6200000e0000 */
[----:B------:R-:W-:Y:S02]  /*15ee0*/  FSEL R7, R3, -INF , !P2 ;  /* 0xff80000003077808 */ /* 0x000fe40005000000 */
[----:B------:R-:W-:-:S04]  /*15ef0*/  FMNMX3.FTZ R0, R0, R51, R141, !PT ;  /* 0x0000003300007276 */ /* 0x000fc8000781008d */
[----:B------:R-:W-:-:S05]  /*15f00*/  FMNMX3.FTZ R0, R0, R142, R7, !PT ;  /* 0x0000008e00007276 */ /* 0x000fca0007810007 */
[----:B------:R-:W2:Y:S01]  /*15f10*/  SHFL.BFLY PT, R3, R0, 0x2, 0x1f ;  /* 0x0c401f0000037f89 */ /* 0x000ea200000e0000 */
[----:B------:R-:W-:-:S04]  /*15f20*/  FSETP.NEU.FTZ.AND P0, PT, R135, -INF , PT ;  /* 0xff8000008700780b */ /* 0x000fc80003f1d000 */
[----:B------:R-:W-:-:S05]  /*15f30*/  FSEL R29, R29, RZ, P0 ;  /* 0x000000ff1d1d7208 */ /* 0x000fca0000000000 */
[----:B------:R-:W-:Y:S01]  /*15f40*/  FFMA.FTZ R2, R2, UR7, -R29 ;  /* 0x0000000702027c23 */ /* 0x000fe2000801081d */
[----:B-1----:R-:W-:-:S03]  /*15f50*/  FMNMX.FTZ R136, R136, R6, !PT ;  /* 0x0000000688887209 */ /* 0x002fc60007810000 */
[----:B------:R1:W-:Y:S01]  /*15f60*/  MUFU.EX2 R241, R2 ;  /* 0x0000000200f17308 */ /* 0x0003e20000000800 */
[----:B--2---:R-:W-:Y:S01]  /*15f70*/  FMNMX.FTZ R0, R0, R3, !PT ;  /* 0x0000000300007209 */ /* 0x004fe20007810000 */
[----:B-1----:R-:W1:Y:S04]  /*15f80*/  SHFL.BFLY PT, R2, R136, 0x1, 0x1f ;  /* 0x0c201f0088027f89 */ /* 0x002e6800000e0000 */
[----:B------:R-:W2:Y:S01]  /*15f90*/  SHFL.BFLY PT, R133, R0, 0x1, 0x1f ;  /* 0x0c201f0000857f89 */ /* 0x000ea200000e0000 */
[----:B-1----:R-:W-:-:S04]  /*15fa0*/  FMNMX.FTZ R136, R136, R2, !PT ;  /* 0x0000000288887209 */ /* 0x002fc80007810000 */
[C---:B------:R-:W-:Y:S01]  /*15fb0*/  FSETP.NEU.FTZ.AND P2, PT, R136.reuse, -INF , PT ;  /* 0xff8000008800780b */ /* 0x040fe20003f5d000 */
[----:B------:R-:W-:Y:S01]  /*15fc0*/  FMUL.FTZ R2, R136, UR7 ;  /* 0x0000000788027c20 */ /* 0x000fe20008410000 */
[----:B--2---:R-:W-:-:S04]  /*15fd0*/  FMNMX.FTZ R133, R0, R133, !PT ;  /* 0x0000008500857209 */ /* 0x004fc80007810000 */
[----:B------:R-:W-:Y:S01]  /*15fe0*/  FSEL R2, R2, RZ, P2 ;  /* 0x000000ff02027208 */ /* 0x000fe20001000000 */
[C---:B------:R-:W-:Y:S01]  /*15ff0*/  FMUL.FTZ R3, R133.reuse, UR7 ;  /* 0x0000000785037c20 */ /* 0x040fe20008410000 */
[----:B------:R-:W-:-:S03]  /*16000*/  FSETP.NEU.FTZ.AND P1, PT, R133, -INF , PT ;  /* 0xff8000008500780b */ /* 0x000fc60003f3d000 */
[----:B------:R-:W-:Y:S01]  /*16010*/  FFMA.FTZ R0, R30, UR7, -R2 ;  /* 0x000000071e007c23 */ /* 0x000fe20008010802 */
[----:B------:R-:W-:-:S03]  /*16020*/  FSEL R3, R3, RZ, P1 ;  /* 0x000000ff03037208 */ /* 0x000fc60000800000 */
[----:B------:R1:W-:Y:S01]  /*16030*/  MUFU.EX2 R50, R0 ;  /* 0x0000000000327308 */ /* 0x0003e20000000800 */
[----:B------:R-:W-:-:S04]  /*16040*/  FMNMX.FTZ R134, R134, R5, !PT ;  /* 0x0000000586867209 */ /* 0x000fc80007810000 */
[C---:B------:R-:W-:Y:S01]  /*16050*/  FSETP.NEU.FTZ.AND P5, PT, R134.reuse, -INF , PT ;  /* 0xff8000008600780b */ /* 0x040fe20003fbd000 */
[----:B------:R-:W-:Y:S01]  /*16060*/  FMUL.FTZ R28, R134, UR7 ;  /* 0x00000007861c7c20 */ /* 0x000fe20008410000 */
[----:B-1----:R-:W-:-:S04]  /*16070*/  FFMA.FTZ R0, R25, UR7, -R2 ;  /* 0x0000000719007c23 */ /* 0x002fc80008010802 */
[----:B------:R1:W-:Y:S01]  /*16080*/  MUFU.EX2 R237, R0 ;  /* 0x0000000000ed7308 */ /* 0x0003e20000000800 */
[----:B------:R-:W-:Y:S01]  /*16090*/  FSEL R28, R28, RZ, P5 ;  /* 0x000000ff1c1c7208 */ /* 0x000fe20002800000 */
[----:B------:R-:W-:Y:S01]  /*160a0*/  FFMA.FTZ R17, R17, UR7, -R29 ;  /* 0x0000000711117c23 */ /* 0x000fe2000801081d */
[----:B------:R-:W-:Y:S01]  /*160b0*/  LEA R14, R33, UR5, 0x1 ;  /* 0x00000005210e7c11 */ /* 0x000fe2000f8e08ff */
[----:B-1----:R-:W-:-:S04]  /*160c0*/  FFMA.FTZ R0, R27, UR7, -R3 ;  /* 0x000000071b007c23 */ /* 0x002fc80008010803 */
[----:B------:R1:W-:Y:S01]  /*160d0*/  MUFU.EX2 R232, R0 ;  /* 0x0000000000e87308 */ /* 0x0003e20000000800 */
[--C-:B------:R-:W-:Y:S01]  /*160e0*/  FFMA.FTZ R18, R18, UR7, -R28.reuse ;  /* 0x0000000712127c23 */ /* 0x100fe2000801081c */
[----:B------:R-:W-:Y:S01]  /*160f0*/  FFMA.FTZ R19, R19, UR7, -R28 ;  /* 0x0000000713137c23 */ /* 0x000fe2000801081c */
[----:B------:R-:W-:Y:S01]  /*16100*/  FFMA.FTZ R4, R4, UR7, -R29 ;  /* 0x0000000704047c23 */ /* 0x000fe2000801081d */
[----:B-1----:R-:W-:-:S04]  /*16110*/  FFMA.FTZ R0, R26, UR7, -R3 ;  /* 0x000000071a007c23 */ /* 0x002fc80008010803 */
[----:B------:R1:W-:Y:S08]  /*16120*/  MUFU.EX2 R39, R0 ;  /* 0x0000000000277308 */ /* 0x0003f00000000800 */
[----:B------:R-:W-:Y:S01]  /*16130*/  MUFU.EX2 R251, R17 ;  /* 0x0000001100fb7308 */ /* 0x000fe20000000800 */
[----:B-1----:R-:W-:-:S07]  /*16140*/  FFMA.FTZ R0, R31, UR7, -R3 ;  /* 0x000000071f007c23 */ /* 0x002fce0008010803 */
[----:B------:R-:W-:Y:S08]  /*16150*/  MUFU.EX2 R239, R18 ;  /* 0x0000001200ef7308 */ /* 0x000ff00000000800 */
[----:B------:R1:W-:Y:S08]  /*16160*/  MUFU.EX2 R143, R0 ;  /* 0x00000000008f7308 */ /* 0x0003f00000000800 */
[----:B------:R2:W-:Y:S01]  /*16170*/  MUFU.EX2 R248, R19 ;  /* 0x0000001300f87308 */ /* 0x0005e20000000800 */
[----:B-1----:R-:W-:-:S07]  /*16180*/  FSEL R0, R134, RZ, P5 ;  /* 0x000000ff86007208 */ /* 0x002fce0002800000 */
[----:B------:R1:W3:Y:S01]  /*16190*/  MUFU.EX2 R13, R4 ;  /* 0x00000004000d7308 */ /* 0x0002e20000000800 */
[----:B------:R-:W-:Y:S01]  /*161a0*/  FADD.FTZ R0, R225, -R0 ;  /* 0x80000000e1007221 */ /* 0x000fe20000010000 */
[----:B--2---:R-:W2:Y:S03]  /*161b0*/  LDSM.16.MT88.4 R16, [R14+0xc000] ;  /* 0x00c000000e10783b */ /* 0x004ea60000004200 */
[----:B------:R-:W-:Y:S01]  /*161c0*/  FMUL.FTZ R31, R0, UR7 ;  /* 0x00000007001f7c20 */ /* 0x000fe20008410000 */
[----:B------:R-:W-:Y:S02]  /*161d0*/  FSEL R0, R133, RZ, P1 ;  /* 0x000000ff85007208 */ /* 0x000fe40000800000 */
[----:B-1----:R-:W-:Y:S01]  /*161e0*/  FSEL R4, R135, RZ, P0 ;  /* 0x000000ff87047208 */ /* 0x002fe20000000000 */
[----:B------:R-:W-:-:S04]  /*161f0*/  FFMA.FTZ R20, R20, UR7, -R29 ;  /* 0x0000000714147c23 */ /* 0x000fc8000801081d */
[----:B------:R-:W-:Y:S01]  /*16200*/  FADD.FTZ R4, R215, -R4 ;  /* 0x80000004d7047221 */ /* 0x000fe20000010000 */
[--C-:B------:R-:W-:Y:S01]  /*16210*/  FFMA.FTZ R24, R24, UR7, -R28.reuse ;  /* 0x0000000718187c23 */ /* 0x100fe2000801081c */
[----:B------:R-:W-:Y:S01]  /*16220*/  FFMA.FTZ R23, R23, UR7, -R28 ;  /* 0x0000000717177c23 */ /* 0x000fe2000801081c */
[----:B------:R-:W-:Y:S01]  /*16230*/  FSEL R5, R136, RZ, P2 ;  /* 0x000000ff88057208 */ /* 0x000fe20001000000 */
[----:B------:R-:W-:Y:S01]  /*16240*/  FMUL.FTZ R4, R4, UR7 ;  /* 0x0000000704047c20 */ /* 0x000fe20008410000 */
[----:B------:R-:W-:Y:S01]  /*16250*/  FADD.FTZ R0, R227, -R0 ;  /* 0x80000000e3007221 */ /* 0x000fe20000010000 */
[----:B------:R-:W-:Y:S03]  /*16260*/  MUFU.EX2 R38, R20 ;  /* 0x0000001400267308 */ /* 0x000fe60000000800 */
[----:B------:R-:W-:-:S05]  /*16270*/  FMUL.FTZ R0, R0, UR7 ;  /* 0x0000000700007c20 */ /* 0x000fca0008410000 */
[----:B------:R-:W-:Y:S01]  /*16280*/  MUFU.EX2 R65, R24 ;  /* 0x0000001800417308 */ /* 0x000fe20000000800 */
[--C-:B------:R-:W-:Y:S01]  /*16290*/  FFMA.FTZ R21, R21, UR7, -R2.reuse ;  /* 0x0000000715157c23 */ /* 0x100fe20008010802 */
[----:B------:R-:W-:-:S06]  /*162a0*/  FFMA.FTZ R22, R22, UR7, -R2 ;  /* 0x0000000716167c23 */ /* 0x000fcc0008010802 */
[----:B------:R-:W-:Y:S08]  /*162b0*/  MUFU.EX2 R250, R23 ;  /* 0x0000001700fa7308 */ /* 0x000ff00000000800 */
[----:B------:R1:W4:Y:S08]  /*162c0*/  MUFU.EX2 R32, R4 ;  /* 0x0000000400207308 */ /* 0x0003300000000800 */
[----:B------:R-:W2:Y:S01]  /*162d0*/  MUFU.EX2 R31, R31 ;  /* 0x0000001f001f7308 */ /* 0x000ea20000000800 */
[----:B-1----:R-:W-:-:S07]  /*162e0*/  FADD.FTZ R4, R226, -R5 ;  /* 0x80000005e2047221 */ /* 0x002fce0000010000 */
[----:B------:R1:W-:Y:S01]  /*162f0*/  MUFU.EX2 R33, R0 ;  /* 0x0000000000217308 */ /* 0x0003e20000000800 */
[----:B------:R-:W-:-:S07]  /*16300*/  FMUL.FTZ R4, R4, UR7 ;  /* 0x0000000704047c20 */ /* 0x000fce0008410000 */
[----:B------:R-:W-:Y:S01]  /*16310*/  MUFU.EX2 R228, R21 ;  /* 0x0000001500e47308 */ /* 0x000fe20000000800 */
[----:B-1----:R-:W-:-:S07]  /*16320*/  FFMA.FTZ R0, R35, UR7, -R3 ;  /* 0x0000000723007c23 */ /* 0x002fce0008010803 */
[----:B------:R-:W-:Y:S08]  /*16330*/  MUFU.EX2 R243, R22 ;  /* 0x0000001600f37308 */ /* 0x000ff00000000800 */
[----:B------:R-:W1:Y:S08]  /*16340*/  MUFU.EX2 R34, R4 ;  /* 0x0000000400227308 */ /* 0x000e700000000800 */
[----:B------:R-:W1:Y:S01]  /*16350*/  MUFU.EX2 R35, R0 ;  /* 0x0000000000237308 */ /* 0x000e620000000800 */
[----:B---3--:R-:W-:Y:S01]  /*16360*/  F2FP.BF16.F32.PACK_AB R8, R13, R241 ;  /* 0x000000f10d08723e */ /* 0x008fe200000010ff */
[-C--:B----4-:R-:W-:Y:S01]  /*16370*/  FMUL.FTZ R144, R144, R32.reuse ;  /* 0x0000002090907220 */ /* 0x090fe20000410000 */
[----:B------:R-:W-:Y:S01]  /*16380*/  F2FP.BF16.F32.PACK_AB R9, R248, R239 ;  /* 0x000000eff809723e */ /* 0x000fe200000010ff */
[----:B------:R-:W-:Y:S01]  /*16390*/  FMUL.FTZ R145, R145, R32 ;  /* 0x0000002091917220 */ /* 0x000fe20000410000 */
[----:B------:R-:W-:Y:S01]  /*163a0*/  F2FP.BF16.F32.PACK_AB R10, R251, R38 ;  /* 0x00000026fb0a723e */ /* 0x000fe200000010ff */
[-C--:B--2---:R-:W-:Y:S01]  /*163b0*/  FMUL.FTZ R146, R146, R31.reuse ;  /* 0x0000001f92927220 */ /* 0x084fe20000410000 */
[----:B------:R-:W-:Y:S01]  /*163c0*/  FMUL.FTZ R147, R147, R31 ;  /* 0x0000001f93937220 */ /* 0x000fe20000410000 */
[----:B------:R-:W-:Y:S01]  /*163d0*/  F2FP.BF16.F32.PACK_AB R11, R250, R65 ;  /* 0x00000041fa0b723e */ /* 0x000fe200000010ff */
[-C--:B-1----:R-:W-:Y:S01]  /*163e0*/  FMUL.FTZ R148, R148, R34.reuse ;  /* 0x0000002294947220 */ /* 0x082fe20000410000 */
[----:B------:R-:W-:Y:S01]  /*163f0*/  FMUL.FTZ R149, R149, R34 ;  /* 0x0000002295957220 */ /* 0x000fe20000410000 */
[-C--:B------:R-:W-:Y:S01]  /*16400*/  FMUL.FTZ R150, R150, R33.reuse ;  /* 0x0000002196967220 */ /* 0x080fe20000410000 */
[----:B------:R-:W-:Y:S01]  /*16410*/  FMUL.FTZ R151, R151, R33 ;  /* 0x0000002197977220 */ /* 0x000fe20000410000 */
[----:B------:R-:W-:-:S02]  /*16420*/  F2FP.BF16.F32.PACK_AB R4, R243, R228 ;  /* 0x000000e4f304723e */ /* 0x000fc400000010ff */
[----:B------:R-:W-:Y:S01]  /*16430*/  HMMA.16816.F32.BF16 R44, R8, R16, R144 ;  /* 0x00000010082c723c */ /* 0x000fe20000041890 */
[----:B------:R-:W-:Y:S01]  /*16440*/  IMAD.MOV.U32 R146, RZ, RZ, R7 ;  /* 0x000000ffff927224 */ /* 0x000fe200078e0007 */
[----:B------:R-:W-:Y:S02]  /*16450*/  F2FP.BF16.F32.PACK_AB R5, R39, R232 ;  /* 0x000000e82705723e */ /* 0x000fe400000010ff */
[----:B------:R-:W-:Y:S02]  /*16460*/  F2FP.BF16.F32.PACK_AB R6, R237, R50 ;  /* 0x00000032ed06723e */ /* 0x000fe400000010ff */
[----:B------:R-:W-:Y:S01]  /*16470*/  F2FP.BF16.F32.PACK_AB R7, R35, R143 ;  /* 0x0000008f2307723e */ /* 0x000fe200000010ff */
[----:B------:R-:W-:-:S06]  /*16480*/  IMAD.MOV.U32 R20, RZ, RZ, 0x20 ;  /* 0x00000020ff147424 */ /* 0x000fcc00078e00ff */
[----:B------:R-:W-:Y:S01]  /*16490*/  HMMA.16816.F32.BF16 R224, R4, R16, R148 ;  /* 0x0000001004e0723c */ /* 0x000fe20000041894 */
[----:B------:R-:W-:Y:S01]  /*164a0*/  IMAD.MOV.U32 R150, RZ, RZ, R14 ;  /* 0x000000ffff967224 */ /* 0x000fe200078e000e */
[----:B------:R-:W-:-:S04]  /*164b0*/  SEL R20, R20, 0xffffffe0, !P3 ;  /* 0xffffffe014147807 */ /* 0x000fc80005800000 */
[----:B------:R-:W-:Y:S01]  /*164c0*/  IADD3 R132, PT, PT, R20, R150, RZ ;  /* 0x0000009614847210 */ /* 0x000fe20007ffe0ff */
[----:B------:R-:W-:Y:S02]  /*164d0*/  IMAD.MOV.U32 R144, RZ, RZ, R15 ;  /* 0x000000ffff907224 */ /* 0x000fe400078e000f */
[----:B------:R-:W-:Y:S02]  /*164e0*/  IMAD.MOV.U32 R151, RZ, RZ, R13 ;  /* 0x000000ffff977224 */ /* 0x000fe400078e000d */
[----:B------:R-:W1:Y:S01]  /*164f0*/  LDSM.16.MT88.4 R12, [R132+0xc000] ;  /* 0x00c00000840c783b */ /* 0x000e620000004200 */
[----:B------:R-:W-:Y:S02]  /*16500*/  VIADD R0, R150, 0xc000 ;  /* 0x0000c00096007836 */ /* 0x000fe40000000000 */
        /* <DEDUP_REMOVED lines=8> */
[----:B------:R-:W-:-:S02]  /*16590*/  VIADD R30, R150, 0xc040 ;  /* 0x0000c040961e7836 */ /* 0x000fc40000000000 */
[----:B------:R-:W-:Y:S01]  /*165a0*/  @P4 VIADD R30, R0, 0xffffffc0 ;  /* 0xffffffc0001e4836 */ /* 0x000fe20000000000 */
        /* <DEDUP_REMOVED lines=19> */
[----:B------:R-:W-:Y:S01]  /*166e0*/  IMAD.IADD R137, R20, 0x1, R30 ;  /* 0x0000000114897824 */ /* 0x000fe200078e021e */
[----:B------:R-:W-:Y:S01]  /*166f0*/  MOV R145, R64 ;  /* 0x0000004000917202 */ /* 0x000fe20000000f00 */
[----:B------:R-:W-:Y:S01]  /*16700*/  IMAD.MOV.U32 R147, RZ, RZ, R65 ;  /* 0x000000ffff937224 */ /* 0x000fe200078e0041 */
[-C--:B-1----:R-:W-:Y:S01]  /*16710*/  HMMA.16816.F32.BF16 R220, R8, R12.reuse, R160 ;  /* 0x0000000c08dc723c */ /* 0x082fe200000418a0 */
[-C--:B------:R-:W-:Y:S01]  /*16720*/  FMUL.FTZ R180, R180, R32.reuse ;  /* 0x00000020b4b47220 */ /* 0x080fe20000410000 */
[----:B------:R-:W-:Y:S01]  /*16730*/  FMUL.FTZ R181, R181, R32 ;  /* 0x00000020b5b57220 */ /* 0x000fe20000410000 */
[-C--:B------:R-:W-:Y:S01]  /*16740*/  FMUL.FTZ R182, R182, R31.reuse ;  /* 0x0000001fb6b67220 */ /* 0x080fe20000410000 */
[----:B------:R-:W-:Y:S01]  /*16750*/  FMUL.FTZ R183, R183, R31 ;  /* 0x0000001fb7b77220 */ /* 0x000fe20000410000 */
[-C--:B------:R-:W-:Y:S01]  /*16760*/  FMUL.FTZ R176, R176, R34.reuse ;  /* 0x00000022b0b07220 */ /* 0x080fe20000410000 */
[-C--:B------:R-:W-:Y:S01]  /*16770*/  FMUL.FTZ R177, R177, R34.reuse ;  /* 0x00000022b1b17220 */ /* 0x080fe20000410000 */
[-C--:B------:R-:W-:Y:S01]  /*16780*/  FMUL.FTZ R178, R178, R33.reuse ;  /* 0x00000021b2b27220 */ /* 0x080fe20000410000 */
[C---:B------:R-:W-:Y:S01]  /*16790*/  HMMA.16816.F32.BF16 R212, R4.reuse, R12, R164 ;  /* 0x0000000c04d4723c */ /* 0x040fe200000418a4 */
[-C--:B------:R-:W-:Y:S01]  /*167a0*/  FMUL.FTZ R179, R179, R33.reuse ;  /* 0x00000021b3b37220 */ /* 0x080fe20000410000 */
[-C--:B------:R-:W-:Y:S01]  /*167b0*/  FMUL.FTZ R184, R184, R34.reuse ;  /* 0x00000022b8b87220 */ /* 0x080fe20000410000 */
[----:B------:R-:W-:Y:S01]  /*167c0*/  FMUL.FTZ R185, R185, R34 ;  /* 0x00000022b9b97220 */ /* 0x000fe20000410000 */
[-C--:B------:R-:W-:Y:S01]  /*167d0*/  FMUL.FTZ R186, R186, R33.reuse ;  /* 0x00000021baba7220 */ /* 0x080fe20000410000 */
[----:B------:R-:W-:Y:S01]  /*167e0*/  FMUL.FTZ R187, R187, R33 ;  /* 0x00000021bbbb7220 */ /* 0x000fe20000410000 */
[-C--:B------:R-:W-:Y:S01]  /*167f0*/  FMUL.FTZ R188, R188, R32.reuse ;  /* 0x00000020bcbc7220 */ /* 0x080fe20000410000 */
[-C--:B------:R-:W-:Y:S01]  /*16800*/  FMUL.FTZ R189, R189, R32.reuse ;  /* 0x00000020bdbd7220 */ /* 0x080fe20000410000 */
[-C--:B------:R-:W-:Y:S01]  /*16810*/  HMMA.16816.F32.BF16 R64, R4, R14.reuse, R168 ;  /* 0x0000000e0440723c */ /* 0x080fe200000418a8 */
[-C--:B------:R-:W-:Y:S01]  /*16820*/  FMUL.FTZ R190, R190, R31.reuse ;  /* 0x0000001fbebe7220 */ /* 0x080fe20000410000 */
[-C--:B------:R-:W-:Y:S01]  /*16830*/  FMUL.FTZ R191, R191, R31.reuse ;  /* 0x0000001fbfbf7220 */ /* 0x080fe20000410000 */
[----:B------:R-:W-:Y:S04]  /*16840*/  LDSM.16.MT88.4 R24, [R30+0x2000] ;  /* 0x002000001e18783b */ /* 0x000fe80000004200 */
[----:B------:R-:W-:Y:S01]  /*16850*/  LDSM.16.MT88.4 R20, [R132+0xe000] ;  /* 0x00e000008414783b */ /* 0x000fe20000004200 */
[C---:B------:R-:W-:Y:S03]  /*16860*/  HMMA.16816.F32.BF16 R172, R8.reuse, R14, R172 ;  /* 0x0000000e08ac723c */ /* 0x040fe600000418ac */
[----:B------:R-:W1:Y:S05]  /*16870*/  LDSM.16.MT88.4 R12, [R137] ;  /* 0x00000000890c783b */ /* 0x000e6a0000004200 */
        /* <DEDUP_REMOVED lines=42> */
[----:B--2---:R-:W-:Y:S01]  /*16b20*/  HMMA.16816.F32.BF16 R160, R4, R16, R72 ;  /* 0x0000001004a0723c */ /* 0x004fe20000041848 */
[----:B------:R-:W-:Y:S01]  /*16b30*/  FFMA.FTZ R0, R60, UR7, -R29 ;  /* 0x000000073c007c23 */ /* 0x000fe2000801081d */
[----:B------:R-:W-:Y:S01]  /*16b40*/  MOV R75, R150 ;  /* 0x00000096004b7202 */ /* 0x000fe20000000f00 */
[-C--:B------:R-:W-:Y:S01]  /*16b50*/  FMUL.FTZ R88, R88, R34.reuse ;  /* 0x0000002258587220 */ /* 0x080fe20000410000 */
[----:B------:R-:W-:Y:S01]  /*16b60*/  FMUL.FTZ R89, R89, R34 ;  /* 0x0000002259597220 */ /* 0x000fe20000410000 */
[-C--:B------:R-:W-:Y:S01]  /*16b70*/  FMUL.FTZ R90, R90, R33.reuse ;  /* 0x000000215a5a7220 */ /* 0x080fe20000410000 */
[----:B------:R-:W-:-:S02]  /*16b80*/  FMUL.FTZ R91, R91, R33 ;  /* 0x000000215b5b7220 */ /* 0x000fc40000410000 */
[C---:B------:R-:W-:Y:S01]  /*16b90*/  HMMA.16816.F32.BF16 R156, R4.reuse, R18, R76 ;  /* 0x00000012049c723c */ /* 0x040fe2000004184c */
[----:B------:R-:W-:Y:S02]  /*16ba0*/  IMAD.MOV.U32 R77, RZ, RZ, R151 ;  /* 0x000000ffff4d7224 */ /* 0x000fe400078e0097 */
[-C--:B------:R-:W-:Y:S01]  /*16bb0*/  FMUL.FTZ R108, R108, R34.reuse ;  /* 0x000000226c6c7220 */ /* 0x080fe20000410000 */
[----:B------:R-:W-:Y:S01]  /*16bc0*/  FMUL.FTZ R109, R109, R34 ;  /* 0x000000226d6d7220 */ /* 0x000fe20000410000 */
[-C--:B------:R-:W-:Y:S01]  /*16bd0*/  FMUL.FTZ R110, R110, R33.reuse ;  /* 0x000000216e6e7220 */ /* 0x080fe20000410000 */
[----:B------:R-:W-:Y:S02]  /*16be0*/  FMUL.FTZ R111, R111, R33 ;  /* 0x000000216f6f7220 */ /* 0x000fe40000410000 */
[----:B------:R-:W-:Y:S08]  /*16bf0*/  HMMA.16816.F32.BF16 R148, R4, R24, R104 ;  /* 0x000000180494723c */ /* 0x000ff00000041868 */
[----:B------:R-:W-:Y:S01]  /*16c00*/  HMMA.16816.F32.BF16 R104, R8, R16, R68 ;  /* 0x000000100868723c */ /* 0x000fe20000041844 */
[----:B------:R2:W-:Y:S01]  /*16c10*/  MUFU.EX2 R69, R0 ;  /* 0x0000000000457308 */ /* 0x0005e20000000800 */
[----:B------:R-:W-:Y:S01]  /*16c20*/  IMAD.MOV.U32 R76, RZ, RZ, R144 ;  /* 0x000000ffff4c7224 */ /* 0x000fe200078e0090 */
[----:B------:R-:W-:-:S05]  /*16c30*/  MOV R78, R147 ;  /* 0x00000093004e7202 */ /* 0x000fca0000000f00 */
[----:B------:R-:W-:Y:S01]  /*16c40*/  HMMA.16816.F32.BF16 R152, R4, R20, R88 ;  /* 0x000000140498723c */ /* 0x000fe20000041858 */
[----:B------:R-:W-:Y:S02]  /*16c50*/  IMAD.MOV.U32 R91, RZ, RZ, R145 ;  /* 0x000000ffff5b7224 */ /* 0x000fe400078e0091 */
[----:B------:R-:W-:Y:S02]  /*16c60*/  IMAD.MOV.U32 R89, RZ, RZ, R146 ;  /* 0x000000ffff597224 */ /* 0x000fe400078e0092 */
[----:B--2---:R-:W-:-:S03]  /*16c70*/  FFMA.FTZ R0, R55, UR7, -R29 ;  /* 0x0000000737007c23 */ /* 0x004fc6000801081d */
[----:B------:R-:W-:Y:S01]  /*16c80*/  HMMA.16816.F32.BF16 R144, R4, R26, R108 ;  /* 0x0000001a0490723c */ /* 0x000fe2000004186c */
[----:B------:R2:W3:Y:S01]  /*16c90*/  MUFU.EX2 R90, R0 ;  /* 0x00000000005a7308 */ /* 0x0004e20000000800 */
[----:B------:R-:W-:Y:S02]  /*16ca0*/  IMAD.MOV.U32 R109, RZ, RZ, R61 ;  /* 0x000000ffff6d7224 */ /* 0x000fe400078e003d */
        /* <DEDUP_REMOVED lines=8> */
[----:B--2---:R-:W-:-:S04]  /*16d30*/  FFMA.FTZ R0, R43, UR7, -R29 ;  /* 0x000000072b007c23 */ /* 0x004fc8000801081d */
[----:B------:R2:W-:Y:S01]  /*16d40*/  MUFU.EX2 R61, R0 ;  /* 0x00000000003d7308 */ /* 0x0005e20000000800 */
[----:B------:R-:W-:Y:S01]  /*16d50*/  IMAD.MOV.U32 R73, RZ, RZ, R143 ;  /* 0x000000ffff497224 */ /* 0x000fe200078e008f */
[----:B------:R-:W-:Y:S01]  /*16d60*/  MOV R88, R142 ;  /* 0x0000008e00587202 */ /* 0x000fe20000000f00 */
[----:B------:R-:W-:Y:S02]  /*16d70*/  IMAD.MOV.U32 R168, RZ, RZ, R141 ;  /* 0x000000ffffa87224 */ /* 0x000fe400078e008d */
[----:B------:R-:W-:Y:S01]  /*16d80*/  IMAD.MOV.U32 R110, RZ, RZ, R140 ;  /* 0x000000ffff6e7224 */ /* 0x000fe200078e008c */
[----:B------:R-:W-:Y:S01]  /*16d90*/  MOV R108, R39 ;  /* 0x00000027006c7202 */ /* 0x000fe20000000f00 */
[----:B-1----:R-:W-:Y:S01]  /*16da0*/  HMMA.16816.F32.BF16 R140, R4, R12, R120 ;  /* 0x0000000c048c723c */ /* 0x002fe20000041878 */
[----:B------:R-:W-:Y:S02]  /*16db0*/  IMAD.MOV.U32 R123, RZ, RZ, R38 ;  /* 0x000000ffff7b7224 */ /* 0x000fe400078e0026 */
[----:B------:R-:W-:-:S02]  /*16dc0*/  IMAD.MOV.U32 R122, RZ, RZ, R37 ;  /* 0x000000ffff7a7224 */ /* 0x000fc400078e0025 */
[----:B--2---:R-:W-:Y:S01]  /*16dd0*/  FFMA.FTZ R0, R40, UR7, -R29 ;  /* 0x0000000728007c23 */ /* 0x004fe2000801081d */
[----:B------:R-:W-:-:S03]  /*16de0*/  IMAD.MOV.U32 R121, RZ, RZ, R36 ;  /* 0x000000ffff797224 */ /* 0x000fc600078e0024 */
[----:B------:R1:W-:Y:S01]  /*16df0*/  MUFU.EX2 R171, R0 ;  /* 0x0000000000ab7308 */ /* 0x0003e20000000800 */
[----:B------:R-:W-:Y:S01]  /*16e00*/  HMMA.16816.F32.BF16 R36, R8, R20, R84 ;  /* 0x000000140824723c */ /* 0x000fe20000041854 */
[----:B------:R-:W-:Y:S02]  /*16e10*/  IMAD.MOV.U32 R79, RZ, RZ, R237 ;  /* 0x000000ffff4f7224 */ /* 0x000fe400078e00ed */
[----:B-1----:R-:W-:-:S04]  /*16e20*/  FFMA.FTZ R0, R62, UR7, -R28 ;  /* 0x000000073e007c23 */ /* 0x002fc8000801081c */
[----:B------:R1:W-:Y:S02]  /*16e30*/  MUFU.EX2 R84, R0 ;  /* 0x0000000000547308 */ /* 0x0003e40000000800 */
[----:B-1----:R-:W-:-:S06]  /*16e40*/  FFMA.FTZ R0, R59, UR7, -R28 ;  /* 0x000000073b007c23 */ /* 0x002fcc000801081c */
[----:B------:R1:W2:Y:S01]  /*16e50*/  MUFU.EX2 R237, R0 ;  /* 0x0000000000ed7308 */ /* 0x0002a20000000800 */
[----:B------:R-:W-:Y:S02]  /*16e60*/  IMAD.MOV.U32 R111, RZ, RZ, R235 ;  /* 0x000000ffff6f7224 */ /* 0x000fe400078e00eb */
[----:B-1----:R-:W-:-:S05]  /*16e70*/  FFMA.FTZ R0, R48, UR7, -R28 ;  /* 0x0000000730007c23 */ /* 0x002fca000801081c */
[----:B------:R1:W-:Y:S01]  /*16e80*/  MUFU.EX2 R169, R0 ;  /* 0x0000000000a97308 */ /* 0x0003e20000000800 */
[----:B------:R-:W-:Y:S02]  /*16e90*/  IMAD.MOV.U32 R74, RZ, RZ, R242 ;  /* 0x000000ffff4a7224 */ /* 0x000fe400078e00f2 */
[----:B-1----:R-:W-:-:S05]  /*16ea0*/  FFMA.FTZ R0, R41, UR7, -R28 ;  /* 0x0000000729007c23 */ /* 0x002fca000801081c */
[----:B------:R1:W4:Y:S01]  /*16eb0*/  MUFU.EX2 R170, R0 ;  /* 0x0000000000aa7308 */ /* 0x0003220000000800 */
[----:B------:R-:W-:Y:S02]  /*16ec0*/  IMAD.MOV.U32 R72, RZ, RZ, R252 ;  /* 0x000000ffff487224 */ /* 0x000fe400078e00fc */
        /* <DEDUP_REMOVED lines=11> */
[----:B------:R1:W4:Y:S01]  /*16f80*/  MUFU.EX2 R242, R0 ;  /* 0x0000000000f27308 */ /* 0x0003220000000800 */
        /* <DEDUP_REMOVED lines=12> */
[----:B-1----:R-:W-:Y:S01]  /*17050*/  FFMA.FTZ R0, R54, UR7, -R2 ;  /* 0x0000000736007c23 */ /* 0x002fe20008010802 */
[----:B------:R-:W-:-:S03]  /*17060*/  FMUL.FTZ R80, R80, R32 ;  /* 0x0000002050507220 */ /* 0x000fc60000410000 */
[----:B------:R1:W-:Y:S01]  /*17070*/  MUFU.EX2 R252, R0 ;  /* 0x0000000000fc7308 */ /* 0x0003e20000000800 */
[-C--:B------:R-:W-:Y:S01]  /*17080*/  FMUL.FTZ R81, R81, R32.reuse ;  /* 0x0000002051517220 */ /* 0x080fe20000410000 */
[-C--:B------:R-:W-:Y:S01]  /*17090*/  FMUL.FTZ R82, R82, R31.reuse ;  /* 0x0000001f52527220 */ /* 0x080fe20000410000 */
[-C--:B------:R-:W-:Y:S01]  /*170a0*/  FMUL.FTZ R83, R83, R31.reuse ;  /* 0x0000001f53537220 */ /* 0x080fe20000410000 */
[----:B------:R-:W-:Y:S01]  /*170b0*/  HMMA.16816.F32.BF16 R164, R4, R22, R92 ;  /* 0x0000001604a4723c */ /* 0x000fe2000004185c */
[-C--:B------:R-:W-:Y:S01]  /*170c0*/  FMUL.FTZ R100, R100, R32.reuse ;  /* 0x0000002064647220 */ /* 0x080fe20000410000 */
[----:B------:R-:W-:Y:S01]  /*170d0*/  FMUL.FTZ R101, R101, R32 ;  /* 0x0000002065657220 */ /* 0x000fe20000410000 */
[-C--:B------:R-:W-:Y:S01]  /*170e0*/  FMUL.FTZ R102, R102, R31.reuse ;  /* 0x0000001f66667220 */ /* 0x080fe20000410000 */
[----:B------:R-:W-:Y:S01]  /*170f0*/  FMUL.FTZ R103, R103, R31 ;  /* 0x0000001f67677220 */ /* 0x000fe20000410000 */
[----:B-1----:R-:W-:-:S03]  /*17100*/  FFMA.FTZ R0, R42, UR7, -R2 ;  /* 0x000000072a007c23 */ /* 0x002fc60008010802 */
[----:B------:R-:W-:Y:S01]  /*17110*/  HMMA.16816.F32.BF16 R124, R4, R14, R124 ;  /* 0x0000000e047c723c */ /* 0x000fe2000004187c */
[----:B------:R1:W-:Y:S07]  /*17120*/  MUFU.EX2 R71, R0 ;  /* 0x0000000000477308 */ /* 0x0003ee0000000800 */
[C---:B------:R-:W-:Y:S01]  /*17130*/  HMMA.16816.F32.BF16 R96, R8.reuse, R22, R96 ;  /* 0x000000160860723c */ /* 0x040fe20000041860 */
[----:B------:R-:W4:Y:S07]  /*17140*/  LDSM.16.MT88.4 R20, [R132+0xc800] ;  /* 0x00c800008414783b */ /* 0x000f2e0000004200 */
[----:B------:R-:W-:Y:S01]  /*17150*/  HMMA.16816.F32.BF16 R116, R8, R12, R116 ;  /* 0x0000000c0874723c */ /* 0x000fe20000041874 */
[----:B-1----:R-:W-:-:S07]  /*17160*/  FFMA.FTZ R0, R229, UR7, -R3 ;  /* 0x00000007e5007c23 */ /* 0x002fce0008010803 */
[C---:B------:R-:W-:Y:S01]  /*17170*/  HMMA.16816.F32.BF16 R128, R8.reuse, R14, R128 ;  /* 0x0000000e0880723c */ /* 0x040fe20000041880 */
[----:B------:R-:W1:Y:S01]  /*17180*/  LDSM.16.MT88.4 R12, [R75+0xc800] ;  /* 0x00c800004b0c783b */ /* 0x000e620000004200 */
[----:B------:R3:W-:Y:S06]  /*17190*/  MUFU.EX2 R229, R0 ;  /* 0x0000000000e57308 */ /* 0x0007ec0000000800 */
[----:B------:R-:W-:Y:S01]  /*171a0*/  HMMA.16816.F32.BF16 R92, R8, R18, R80 ;  /* 0x00000012085c723c */ /* 0x000fe20000041850 */
[----:B------:R-:W1:Y:S01]  /*171b0*/  LDSM.16.MT88.4 R16, [R30+0x800] ;  /* 0x000800001e10783b */ /* 0x000e620000004200 */
[----:B---3--:R-:W-:-:S06]  /*171c0*/  FFMA.FTZ R0, R233, UR7, -R3 ;  /* 0x00000007e9007c23 */ /* 0x008fcc0008010803 */
[----:B------:R-:W-:Y:S01]  /*171d0*/  HMMA.16816.F32.BF16 R100, R8, R24, R100 ;  /* 0x000000180864723c */ /* 0x000fe20000041864 */
[----:B------:R3:W4:Y:S01]  /*171e0*/  MUFU.EX2 R233, R0 ;  /* 0x0000000000e97308 */ /* 0x0007220000000800 */
[----:B------:R-:W-:Y:S02]  /*171f0*/  IMAD.MOV.U32 R25, RZ, RZ, R88 ;  /* 0x000000ffff197224 */ /* 0x000fe400078e0058 */
[----:B------:R-:W-:Y:S02]  /*17200*/  IMAD.MOV.U32 R88, RZ, RZ, R234 ;  /* 0x000000ffff587224 */ /* 0x000fe400078e00ea */
[----:B------:R-:W-:Y:S02]  /*17210*/  IMAD.MOV.U32 R86, RZ, RZ, R110 ;  /* 0x000000ffff567224 */ /* 0x000fe400078e006e */
[----:B------:R-:W-:Y:S02]  /*17220*/  IMAD.MOV.U32 R110, RZ, RZ, R243 ;  /* 0x000000ffff6e7224 */ /* 0x000fe400078e00f3 */
[----:B---3--:R-:W-:-:S04]  /*17230*/  FFMA.FTZ R0, R121, UR7, -R3 ;  /* 0x0000000779007c23 */ /* 0x008fc80008010803 */
[----:B------:R3:W-:Y:S01]  /*17240*/  MUFU.EX2 R234, R0 ;  /* 0x0000000000ea7308 */ /* 0x0007e20000000800 */
[-C--:B------:R-:W-:Y:S01]  /*17250*/  FMUL.FTZ R112, R112, R32.reuse ;  /* 0x0000002070707220 */ /* 0x080fe20000410000 */
[----:B------:R-:W-:Y:S01]  /*17260*/  FMUL.FTZ R113, R113, R32 ;  /* 0x0000002071717220 */ /* 0x000fe20000410000 */
[-C--:B------:R-:W-:Y:S01]  /*17270*/  FMUL.FTZ R114, R114, R31.reuse ;  /* 0x0000001f72727220 */ /* 0x080fe20000410000 */
[----:B------:R-:W-:Y:S01]  /*17280*/  FMUL.FTZ R115, R115, R31 ;  /* 0x0000001f73737220 */ /* 0x000fe20000410000 */
[----:B---3--:R-:W-:-:S04]  /*17290*/  FFMA.FTZ R0, R57, UR7, -R3 ;  /* 0x0000000739007c23 */ /* 0x008fc80008010803 */
[----:B------:R-:W3:Y:S02]  /*172a0*/  MUFU.EX2 R243, R0 ;  /* 0x0000000000f37308 */ /* 0x000ee40000000800 */
[----:B------:R-:W-:Y:S01]  /*172b0*/  HMMA.16816.F32.BF16 R112, R8, R26, R112 ;  /* 0x0000001a0870723c */ /* 0x000fe20000041870 */
[----:B------:R-:W-:Y:S02]  /*172c0*/  F2FP.BF16.F32.PACK_AB R8, R90, R69 ;  /* 0x000000455a08723e */ /* 0x000fe400000010ff */
[----:B--2---:R-:W-:Y:S02]  /*172d0*/  F2FP.BF16.F32.PACK_AB R9, R237, R84 ;  /* 0x00000054ed09723e */ /* 0x004fe400000010ff */
[----:B------:R-:W-:Y:S02]  /*172e0*/  F2FP.BF16.F32.PACK_AB R10, R171, R61 ;  /* 0x0000003dab0a723e */ /* 0x000fe400000010ff */
[----:B----4-:R-:W-:Y:S02]  /*172f0*/  F2FP.BF16.F32.PACK_AB R11, R170, R169 ;  /* 0x000000a9aa0b723e */ /* 0x010fe400000010ff */
[----:B------:R-:W-:-:S02]  /*17300*/  F2FP.BF16.F32.PACK_AB R4, R242, R235 ;  /* 0x000000ebf204723e */ /* 0x000fc400000010ff */
[----:B------:R-:W-:Y:S02]  /*17310*/  F2FP.BF16.F32.PACK_AB R5, R233, R229 ;  /* 0x000000e5e905723e */ /* 0x000fe400000010ff */
[----:B------:R-:W-:Y:S01]  /*17320*/  F2FP.BF16.F32.PACK_AB R6, R71, R252 ;  /* 0x000000fc4706723e */ /* 0x000fe200000010ff */
[----:B------:R-:W-:Y:S01]  /*17330*/  IMAD.MOV.U32 R87, RZ, RZ, R109 ;  /* 0x000000ffff577224 */ /* 0x000fe200078e006d */
[----:B------:R-:W-:Y:S02]  /*17340*/  MOV R120, R108 ;  /* 0x0000006c00787202 */ /* 0x000fe40000000f00 */
[----:B---3--:R-:W-:Y:S01]  /*17350*/  F2FP.BF16.F32.PACK_AB R7, R243, R234 ;  /* 0x000000eaf307723e */ /* 0x008fe200000010ff */
[----:B------:R-:W-:Y:S01]  /*17360*/  IMAD.MOV.U32 R108, RZ, RZ, R76 ;  /* 0x000000ffff6c7224 */ /* 0x000fe200078e004c */
[----:B------:R-:W-:Y:S01]  /*17370*/  MOV R76, R53 ;  /* 0x00000035004c7202 */ /* 0x000fe20000000f00 */
[----:B------:R-:W-:Y:S01]  /*17380*/  IMAD.MOV.U32 R109, RZ, RZ, R77 ;  /* 0x000000ffff6d7224 */ /* 0x000fe200078e004d */
[----:B------:R-:W-:Y:S01]  /*17390*/  MOV R70, R89 ;  /* 0x0000005900467202 */ /* 0x000fe20000000f00 */
[----:B------:R-:W-:-:S02]  /*173a0*/  IMAD.MOV.U32 R121, RZ, RZ, R123 ;  /* 0x000000ffff797224 */ /* 0x000fc400078e007b */
[----:B------:R-:W-:Y:S02]  /*173b0*/  IMAD.MOV.U32 R77, RZ, RZ, R50 ;  /* 0x000000ffff4d7224 */ /* 0x000fe400078e0032 */
[----:B------:R-:W-:Y:S01]  /*173c0*/  IMAD.MOV.U32 R123, RZ, RZ, R91 ;  /* 0x000000ffff7b7224 */ /* 0x000fe200078e005b */
[----:B------:R-:W-:Y:S01]  /*173d0*/  HMMA.16816.F32.BF16 R80, R8, R20, R220 ;  /* 0x000000140850723c */ /* 0x000fe200000418dc */
[----:B------:R-:W-:Y:S02]  /*173e0*/  IMAD.MOV.U32 R89, RZ, RZ, R51 ;  /* 0x000000ffff597224 */ /* 0x000fe400078e0033 */
[----:B------:R-:W-:Y:S01]  /*173f0*/  IMAD.MOV.U32 R91, RZ, RZ, R49 ;  /* 0x000000ffff5b7224 */ /* 0x000fe200078e0031 */
[----:B------:R-:W-:Y:S01]  /*17400*/  MOV R221, R78 ;  /* 0x0000004e00dd7202 */ /* 0x000fe20000000f00 */
[----:B------:R-:W-:-:S03]  /*17410*/  IMAD.MOV.U32 R222, RZ, RZ, R79 ;  /* 0x000000ffffde7224 */ /* 0x000fc600078e004f */
[----:B-1----:R-:W-:Y:S01]  /*17420*/  HMMA.16816.F32.BF16 R48, R4, R14, R216 ;  /* 0x0000000e0430723c */ /* 0x002fe200000418d8 */
[----:B------:R-:W-:Y:S02]  /*17430*/  IMAD.MOV.U32 R218, RZ, RZ, R76 ;  /* 0x000000ffffda7224 */ /* 0x000fe400078e004c */
[----:B------:R-:W-:Y:S02]  /*17440*/  IMAD.MOV.U32 R217, RZ, RZ, R77 ;  /* 0x000000ffffd97224 */ /* 0x000fe400078e004d */
[----:B------:R-:W-:-:S03]  /*17450*/  IMAD.MOV.U32 R223, RZ, RZ, R69 ;  /* 0x000000ffffdf7224 */ /* 0x000fc600078e0045 */
[----:B------:R-:W-:Y:S01]  /*17460*/  HMMA.16816.F32.BF16 R76, R8, R18, R188 ;  /* 0x00000012084c723c */ /* 0x000fe200000418bc */
[----:B------:R-:W-:Y:S01]  /*17470*/  MOV R191, R75 ;  /* 0x0000004b00bf7202 */ /* 0x000fe20000000f00 */
[----:B------:R-:W-:Y:S02]  /*17480*/  IMAD.MOV.U32 R220, RZ, RZ, R70 ;  /* 0x000000ffffdc7224 */ /* 0x000fe400078e0046 */
[----:B------:R-:W-:-:S04]  /*17490*/  IMAD.MOV.U32 R219, RZ, RZ, R71 ;  /* 0x000000ffffdb7224 */ /* 0x000fc800078e0047 */
[----:B------:R-:W-:Y:S01]  /*174a0*/  HMMA.16816.F32.BF16 R40, R8, R14, R208 ;  /* 0x0000000e0828723c */ /* 0x000fe200000418d0 */
[----:B------:R-:W-:-:S07]  /*174b0*/  IMAD.MOV.U32 R209, RZ, RZ, R61 ;  /* 0x000000ffffd17224 */ /* 0x000fce00078e003d */
[----:B------:R-:W-:Y:S01]  /*174c0*/  HMMA.16816.F32.BF16 R68, R4, R20, R212 ;  /* 0x000000140444723c */ /* 0x000fe200000418d4 */
[----:B------:R-:W-:Y:S02]  /*174d0*/  IMAD.MOV.U32 R215, RZ, RZ, R25 ;  /* 0x000000ffffd77224 */ /* 0x000fe400078e0019 */
[----:B------:R-:W1:Y:S05]  /*174e0*/  LDSM.16.MT88.4 R24, [R191+0xe800] ;  /* 0x00e80000bf18783b */ /* 0x000e6a0000004200 */
[----:B------:R-:W-:Y:S01]  /*174f0*/  HMMA.16816.F32.BF16 R60, R8, R22, R172 ;  /* 0x00000016083c723c */ /* 0x000fe200000418ac */
[----:B------:R-:W-:-:S07]  /*17500*/  IMAD.MOV.U32 R172, RZ, RZ, R58 ;  /* 0x000000ffffac7224 */ /* 0x000fce00078e003a */
[-C--:B------:R-:W-:Y:S08]  /*17510*/  HMMA.16816.F32.BF16 R56, R8, R16.reuse, R180 ;  /* 0x000000100838723c */ /* 0x080ff000000418b4 */
[C---:B------:R-:W-:Y:S08]  /*17520*/  HMMA.16816.F32.BF16 R176, R4.reuse, R16, R176 ;  /* 0x0000001004b0723c */ /* 0x040ff000000418b0 */
[----:B------:R-:W-:Y:S01]  /*17530*/  HMMA.16816.F32.BF16 R184, R4, R18, R184 ;  /* 0x0000001204b8723c */ /* 0x000fe200000418b8 */
[----:B------:R-:W2:Y:S01]  /*17540*/  LDSM.16.MT88.4 R16, [R30+0x2800] ;  /* 0x002800001e10783b */ /* 0x000ea20000004200 */
[----:B------:R-:W-:Y:S01]  /*17550*/  IMAD.MOV.U32 R85, RZ, RZ, R111 ;  /* 0x000000ffff557224 */ /* 0x000fe200078e006f */
[----:B------:R-:W-:Y:S01]  /*17560*/  MOV R111, R52 ;  /* 0x00000034006f7202 */ /* 0x000fe20000000f00 */
[----:B------:R-:W-:Y:S01]  /*17570*/  IMAD.MOV.U32 R208, RZ, RZ, R109 ;  /* 0x000000ffffd07224 */ /* 0x000fe200078e006d */
[----:B------:R-:W-:Y:S01]  /*17580*/  MOV R182, R108 ;  /* 0x0000006c00b67202 */ /* 0x000fe20000000f00 */
[----:B------:R-:W-:-:S02]  /*17590*/  IMAD.MOV.U32 R216, RZ, RZ, R110 ;  /* 0x000000ffffd87224 */ /* 0x000fc400078e006e */
[----:B------:R-:W-:Y:S02]  /*175a0*/  IMAD.MOV.U32 R181, RZ, RZ, R111 ;  /* 0x000000ffffb57224 */ /* 0x000fe400078e006f */
[----:B------:R-:W-:Y:S01]  /*175b0*/  IMAD.MOV.U32 R180, RZ, RZ, R74 ;  /* 0x000000ffffb47224 */ /* 0x000fe200078e004a */
[----:B-1----:R-:W-:Y:S01]  /*175c0*/  HMMA.16816.F32.BF16 R108, R4, R26, R156 ;  /* 0x0000001a046c723c */ /* 0x002fe2000004189c */
[----:B------:R-:W-:Y:S02]  /*175d0*/  IMAD.MOV.U32 R183, RZ, RZ, R123 ;  /* 0x000000ffffb77224 */ /* 0x000fe400078e007b */
[----:B------:R-:W-:Y:S02]  /*175e0*/  IMAD.MOV.U32 R174, RZ, RZ, R87 ;  /* 0x000000ffffae7224 */ /* 0x000fe400078e0057 */
[----:B------:R-:W-:Y:S01]  /*175f0*/  IMAD.MOV.U32 R173, RZ, RZ, R122 ;  /* 0x000000ffffad7224 */ /* 0x000fe200078e007a */
[----:B------:R-:W-:Y:S01]  /*17600*/  MOV R214, R84 ;  /* 0x0000005400d67202 */ /* 0x000fe20000000f00 */
[----:B------:R-:W-:-:S02]  /*17610*/  IMAD.MOV.U32 R175, RZ, RZ, R86 ;  /* 0x000000ffffaf7224 */ /* 0x000fc400078e0056 */
[----:B------:R-:W-:Y:S01]  /*17620*/  IMAD.MOV.U32 R212, RZ, RZ, R85 ;  /* 0x000000ffffd47224 */ /* 0x000fe200078e0055 */
[----:B------:R-:W-:Y:S01]  /*17630*/  HMMA.16816.F32.BF16 R52, R4, R12, R224 ;  /* 0x0000000c0434723c */ /* 0x000fe200000418e0 */
[----:B------:R-:W-:-:S07]  /*17640*/  IMAD.MOV.U32 R225, RZ, RZ, R91 ;  /* 0x000000ffffe17224 */ /* 0x000fce00078e005b */
[----:B--2---:R-:W-:Y:S08]  /*17650*/  HMMA.16816.F32.BF16 R156, R4, R18, R144 ;  /* 0x00000012049c723c */ /* 0x004ff00000041890 */
[----:B------:R-:W-:Y:S01]  /*17660*/  HMMA.16816.F32.BF16 R144, R8, R24, R104 ;  /* 0x000000180890723c */ /* 0x000fe20000041868 */
[----:B------:R-:W-:Y:S02]  /*17670*/  IMAD.MOV.U32 R105, RZ, RZ, R191 ;  /* 0x000000ffff697224 */ /* 0x000fe400078e00bf */
[----:B------:R-:W-:-:S02]  /*17680*/  IMAD.MOV.U32 R191, RZ, RZ, R180 ;  /* 0x000000ffffbf7224 */ /* 0x000fc400078e00b4 */
[----:B------:R-:W-:Y:S01]  /*17690*/  IMAD.MOV.U32 R180, RZ, RZ, R181 ;  /* 0x000000ffffb47224 */ /* 0x000fe200078e00b5 */
[----:B------:R-:W-:Y:S01]  /*176a0*/  MOV R181, R182 ;  /* 0x000000b600b57202 */ /* 0x000fe20000000f00 */
[----:B------:R-:W-:Y:S02]  /*176b0*/  IMAD.MOV.U32 R182, RZ, RZ, R183 ;  /* 0x000000ffffb67224 */ /* 0x000fe400078e00b7 */
[----:B------:R-:W-:Y:S02]  /*176c0*/  IMAD.MOV.U32 R183, RZ, RZ, R172 ;  /* 0x000000ffffb77224 */ /* 0x000fe400078e00ac */
[----:B------:R-:W-:Y:S01]  /*176d0*/  IMAD.MOV.U32 R172, RZ, RZ, R173 ;  /* 0x000000ffffac7224 */ /* 0x000fe200078e00ad */
[----:B------:R-:W-:Y:S01]  /*176e0*/  MOV R173, R174 ;  /* 0x000000ae00ad7202 */ /* 0x000fe20000000f00 */
[----:B------:R-:W-:Y:S02]  /*176f0*/  IMAD.MOV.U32 R174, RZ, RZ, R175 ;  /* 0x000000ffffae7224 */ /* 0x000fe400078e00af */
[----:B------:R-:W-:Y:S01]  /*17700*/  IMAD.MOV.U32 R175, RZ, RZ, R212 ;  /* 0x000000ffffaf7224 */ /* 0x000fe200078e00d4 */
        /* <DEDUP_REMOVED lines=9> */
[----:B------:R-:W-:Y:S02]  /*177a0*/  IMAD.MOV.U32 R175, RZ, RZ, R214 ;  /* 0x000000ffffaf7224 */ /* 0x000fe400078e00d6 */
[----:B------:R-:W-:Y:S02]  /*177b0*/  IMAD.MOV.U32 R223, RZ, RZ, R250 ;  /* 0x000000ffffdf7224 */ /* 0x000fe400078e00fa */
[----:B------:R-:W-:Y:S01]  /*177c0*/  IMAD.MOV.U32 R214, RZ, RZ, R215 ;  /* 0x000000ffffd67224 */ /* 0x000fe200078e00d7 */
[----:B------:R-:W2:Y:S01]  /*177d0*/  LDL.LU R250, [R1+0xe4] ;  /* 0x0000e40001fa7983 */ /* 0x000ea20000300800 */
[----:B------:R-:W-:Y:S01]  /*177e0*/  MOV R215, R220 ;  /* 0x000000dc00d77202 */ /* 0x000fe20000000f00 */
[----:B------:R-:W-:-:S02]  /*177f0*/  IMAD.MOV.U32 R220, RZ, RZ, R217 ;  /* 0x000000ffffdc7224 */ /* 0x000fc400078e00d9 */
[----:B------:R-:W-:Y:S02]  /*17800*/  IMAD.MOV.U32 R217, RZ, RZ, R218 ;  /* 0x000000ffffd97224 */ /* 0x000fe400078e00da */
[----:B------:R-:W-:Y:S01]  /*17810*/  IMAD.MOV.U32 R218, RZ, RZ, R225 ;  /* 0x000000ffffda7224 */ /* 0x000fe200078e00e1 */
[----:B------:R-:W-:Y:S02]  /*17820*/  MOV R225, R248 ;  /* 0x000000f800e17202 */ /* 0x000fe40000000f00 */
[----:B------:R-:W3:Y:S01]  /*17830*/  LDL.LU R248, [R1+0xe0] ;  /* 0x0000e00001f87983 */ /* 0x000ee20000300800 */
[----:B------:R-:W-:Y:S03]  /*17840*/  HMMA.16816.F32.BF16 R44, R8, R12, R44 ;  /* 0x0000000c082c723c */ /* 0x000fe6000004182c */
[----:B------:R-:W1:Y:S01]  /*17850*/  LDSM.16.MT88.4 R12, [R137+0x800] ;  /* 0x00080000890c783b */ /* 0x000e620000004200 */
[----:B------:R-:W-:-:S02]  /*17860*/  IMAD.MOV.U32 R0, RZ, RZ, R72 ;  /* 0x000000ffff007224 */ /* 0x000fc400078e0048 */
[----:B------:R-:W-:Y:S02]  /*17870*/  IMAD.MOV.U32 R190, RZ, RZ, R180 ;  /* 0x000000ffffbe7224 */ /* 0x000fe400078e00b4 */
[----:B------:R-:W-:Y:S01]  /*17880*/  FFMA.FTZ R0, R0, UR7, -R29 ;  /* 0x0000000700007c23 */ /* 0x000fe2000801081d */
[----:B------:R-:W-:Y:S02]  /*17890*/  IMAD.MOV.U32 R180, RZ, RZ, R182 ;  /* 0x000000ffffb47224 */ /* 0x000fe400078e00b6 */
[----:B------:R-:W-:Y:S01]  /*178a0*/  IMAD.MOV.U32 R182, RZ, RZ, R172 ;  /* 0x000000ffffb67224 */ /* 0x000fe200078e00ac */
[----:B------:R-:W-:Y:S01]  /*178b0*/  HMMA.16816.F32.BF16 R64, R4, R22, R64 ;  /* 0x000000160440723c */ /* 0x000fe20000041840 */
[----:B------:R-:W-:Y:S01]  /*178c0*/  IMAD.MOV.U32 R224, RZ, RZ, R73 ;  /* 0x000000ffffe07224 */ /* 0x000fe200078e0049 */
[----:B------:R-:W4:Y:S01]  /*178d0*/  LDSM.16.MT88.4 R20, [R132+0xe800] ;  /* 0x00e800008414783b */ /* 0x000f220000004200 */
[----:B------:R-:W-:Y:S02]  /*178e0*/  IMAD.MOV.U32 R172, RZ, RZ, R174 ;  /* 0x000000ffffac7224 */ /* 0x000fe400078e00ae */
[----:B------:R-:W-:-:S02]  /*178f0*/  IMAD.MOV.U32 R174, RZ, RZ, R212 ;  /* 0x000000ffffae7224 */ /* 0x000fc400078e00d4 */
[----:B------:R1:W-:Y:S01]  /*17900*/  MUFU.EX2 R212, R0 ;  /* 0x0000000000d47308 */ /* 0x0003e20000000800 */
[----:B------:R-:W-:Y:S02]  /*17910*/  IMAD.MOV.U32 R188, RZ, RZ, R191 ;  /* 0x000000ffffbc7224 */ /* 0x000fe400078e00bf */
[----:B------:R-:W-:Y:S01]  /*17920*/  IMAD.MOV.U32 R191, RZ, RZ, R182 ;  /* 0x000000ffffbf7224 */ /* 0x000fe200078e00b6 */
[----:B------:R-:W-:Y:S01]  /*17930*/  MOV R182, R173 ;  /* 0x000000ad00b67202 */ /* 0x000fe20000000f00 */
[----:B------:R-:W-:Y:S02]  /*17940*/  IMAD.MOV.U32 R173, RZ, RZ, R214 ;  /* 0x000000ffffad7224 */ /* 0x000fe400078e00d6 */
[----:B-1----:R-:W-:Y:S01]  /*17950*/  FFMA.FTZ R0, R189, UR7, -R29 ;  /* 0x00000007bd007c23 */ /* 0x002fe2000801081d */
[----:B------:R-:W-:Y:S01]  /*17960*/  HMMA.16816.F32.BF16 R72, R8, R12, R196 ;  /* 0x0000000c0848723c */ /* 0x000fe200000418c4 */
[----:B------:R-:W-:Y:S01]  /*17970*/  IMAD.MOV.U32 R199, RZ, RZ, R190 ;  /* 0x000000ffffc77224 */ /* 0x000fe200078e00be */
[----:B------:R-:W-:Y:S01]  /*17980*/  MOV R190, R181 ;  /* 0x000000b500be7202 */ /* 0x000fe20000000f00 */
[----:B------:R-:W-:-:S02]  /*17990*/  IMAD.MOV.U32 R181, RZ, RZ, R172 ;  /* 0x000000ffffb57224 */ /* 0x000fc400078e00ac */
[----:B------:R-:W-:-:S03]  /*179a0*/  IMAD.MOV.U32 R172, RZ, RZ, R174 ;  /* 0x000000ffffac7224 */ /* 0x000fc600078e00ae */
[C---:B------:R-:W-:Y:S01]  /*179b0*/  HMMA.16816.F32.BF16 R192, R4.reuse, R12, R192 ;  /* 0x0000000c04c0723c */ /* 0x040fe200000418c0 */
[----:B------:R-:W-:Y:S01]  /*179c0*/  MOV R174, R215 ;  /* 0x000000d700ae7202 */ /* 0x000fe20000000f00 */
[----:B------:R-:W-:Y:S01]  /*179d0*/  IMAD.MOV.U32 R189, RZ, RZ, R180 ;  /* 0x000000ffffbd7224 */ /* 0x000fe200078e00b4 */
[----:B------:R-:W1:Y:S05]  /*179e0*/  MUFU.EX2 R215, R0 ;  /* 0x0000000000d77308 */ /* 0x000e6a0000000800 */
[----:B------:R-:W-:Y:S01]  /*179f0*/  HMMA.16816.F32.BF16 R200, R4, R14, R200 ;  /* 0x0000000e04c8723c */ /* 0x000fe200000418c8 */
[----:B------:R-:W-:-:S07]  /*17a00*/  IMAD.MOV.U32 R180, RZ, RZ, R183 ;  /* 0x000000ffffb47224 */ /* 0x000fce00078e00b7 */
[----:B------:R-:W-:Y:S01]  /*17a10*/  HMMA.16816.F32.BF16 R84, R8, R14, R204 ;  /* 0x0000000e0854723c */ /* 0x000fe200000418cc */
[----:B------:R-:W1:Y:S01]  /*17a20*/  LDSM.16.MT88.4 R12, [R137+0x2800] ;  /* 0x00280000890c783b */ /* 0x000e620000004200 */
[----:B------:R-:W-:Y:S02]  /*17a30*/  IMAD.MOV.U32 R183, RZ, RZ, R175 ;  /* 0x000000ffffb77224 */ /* 0x000fe400078e00af */
[----:B------:R-:W-:Y:S02]  /*17a40*/  IMAD.MOV.U32 R175, RZ, RZ, R217 ;  /* 0x000000ffffaf7224 */ /* 0x000fe400078e00d9 */
[----:B------:R-:W-:Y:S02]  /*17a50*/  IMAD.MOV.U32 R214, RZ, RZ, R218 ;  /* 0x000000ffffd67224 */ /* 0x000fe400078e00da */
[----:B------:R-:W-:-:S04]  /*17a60*/  IMAD.MOV.U32 R211, RZ, RZ, R88 ;  /* 0x000000ffffd37224 */ /* 0x000fc800078e0058 */
[----:B------:R-:W-:Y:S01]  /*17a70*/  IMAD.MOV.U32 R198, RZ, RZ, R211 ;  /* 0x000000ffffc67224 */ /* 0x000fe200078e00d3 */
[----:B------:R-:W-:Y:S01]  /*17a80*/  MOV R226, R89 ;  /* 0x0000005900e27202 */ /* 0x000fe20000000f00 */
[----:B------:R-:W-:Y:S01]  /*17a90*/  IMAD.MOV.U32 R227, RZ, RZ, R90 ;  /* 0x000000ffffe37224 */ /* 0x000fe200078e005a */
[----:B------:R-:W-:Y:S01]  /*17aa0*/  MOV R213, R120 ;  /* 0x0000007800d57202 */ /* 0x000fe20000000f00 */
[----:B------:R-:W-:Y:S01]  /*17ab0*/  IMAD.MOV.U32 R210, RZ, RZ, R121 ;  /* 0x000000ffffd27224 */ /* 0x000fe200078e0079 */
[C---:B------:R-:W-:Y:S08]  /*17ac0*/  HMMA.16816.F32.BF16 R88, R4.reuse, R24, R160 ;  /* 0x000000180458723c */ /* 0x040ff000000418a0 */
[C---:B----4-:R-:W-:Y:S08]  /*17ad0*/  HMMA.16816.F32.BF16 R120, R4.reuse, R20, R152 ;  /* 0x000000140478723c */ /* 0x050ff00000041898 */
[C---:B------:R-:W-:Y:S08]  /*17ae0*/  HMMA.16816.F32.BF16 R160, R4.reuse, R16, R148 ;  /* 0x0000001004a0723c */ /* 0x040ff00000041894 */
[C---:B-1----:R-:W-:Y:S08]  /*17af0*/  HMMA.16816.F32.BF16 R152, R4.reuse, R12, R140 ;  /* 0x0000000c0498723c */ /* 0x042ff0000004188c */
[----:B------:R-:W-:Y:S08]  /*17b00*/  HMMA.16816.F32.BF16 R148, R4, R14, R124 ;  /* 0x0000000e0494723c */ /* 0x000ff0000004187c */
[C---:B------:R-:W-:Y:S08]  /*17b10*/  HMMA.16816.F32.BF16 R116, R8.reuse, R12, R116 ;  /* 0x0000000c0874723c */ /* 0x040ff00000041874 */
[C---:B------:R-:W-:Y:S01]  /*17b20*/  HMMA.16816.F32.BF16 R128, R8.reuse, R14, R128 ;  /* 0x0000000e0880723c */ /* 0x040fe20000041880 */
[----:B------:R-:W1:Y:S07]  /*17b30*/  LDSM.16.MT88.4 R12, [R105+0xd000] ;  /* 0x00d00000690c783b */ /* 0x000e6e0000004200 */
[C---:B------:R-:W-:Y:S08]  /*17b40*/  HMMA.16816.F32.BF16 R124, R8.reuse, R20, R36 ;  /* 0x00000014087c723c */ /* 0x040ff00000041824 */
[C---:B------:R-:W-:Y:S08]  /*17b50*/  HMMA.16816.F32.BF16 R140, R8.reuse, R26, R92 ;  /* 0x0000001a088c723c */ /* 0x040ff0000004185c */
[C---:B------:R-:W-:Y:S08]  /*17b60*/  HMMA.16816.F32.BF16 R96, R8.reuse, R22, R96 ;  /* 0x000000160860723c */ /* 0x040ff00000041860 */
[C---:B------:R-:W-:Y:S08]  /*17b70*/  HMMA.16816.F32.BF16 R100, R8.reuse, R16, R100 ;  /* 0x000000100864723c */ /* 0x040ff00000041864 */
[----:B------:R-:W-:Y:S01]  /*17b80*/  HMMA.16816.F32.BF16 R112, R8, R18, R112 ;  /* 0x000000120870723c */ /* 0x000fe20000041870 */
[----:B------:R-:W-:Y:S01]  /*17b90*/  F2FP.BF16.F32.PACK_AB R8, R215, R212 ;  /* 0x000000d4d708723e */ /* 0x000fe200000010ff */
[----:B------:R-:W-:Y:S06]  /*17ba0*/  LDSM.16.MT88.4 R16, [R30+0x1000] ;  /* 0x001000001e10783b */ /* 0x000fec0000004200 */
[----:B------:R-:W-:Y:S01]  /*17bb0*/  HMMA.16816.F32.BF16 R164, R4, R22, R164 ;  /* 0x0000001604a4723c */ /* 0x000fe200000418a4 */
[----:B------:R-:W4:Y:S01]  /*17bc0*/  LDSM.16.MT88.4 R20, [R132+0xd000] ;  /* 0x00d000008414783b */ /* 0x000f220000004200 */
[----:B------:R-:W-:Y:S01]  /*17bd0*/  FFMA.FTZ R36, R249, UR7, -R2 ;  /* 0x00000007f9247c23 */ /* 0x000fe20008010802 */
[----:B------:R-:W-:-:S02]  /*17be0*/  IMAD.MOV.U32 R196, RZ, RZ, R183 ;  /* 0x000000ffffc47224 */ /* 0x000fc400078e00b7 */
[----:B------:R-:W-:Y:S02]  /*17bf0*/  IMAD.MOV.U32 R197, RZ, RZ, R168 ;  /* 0x000000ffffc57224 */ /* 0x000fe400078e00a8 */
[----:B--2---:R-:W-:-:S04]  /*17c00*/  FFMA.FTZ R0, R250, UR7, -R29 ;  /* 0x00000007fa007c23 */ /* 0x004fc8000801081d */
[----:B------:R3:W-:Y:S02]  /*17c10*/  MUFU.EX2 R217, R0 ;  /* 0x0000000000d97308 */ /* 0x0007e40000000800 */
[----:B---3--:R-:W-:-:S06]  /*17c20*/  FFMA.FTZ R0, R248, UR7, -R29 ;  /* 0x00000007f8007c23 */ /* 0x008fcc000801081d */
[----:B------:R2:W-:Y:S02]  /*17c30*/  MUFU.EX2 R218, R0 ;  /* 0x0000000000da7308 */ /* 0x0005e40000000800 */
[----:B--2---:R-:W-:Y:S01]  /*17c40*/  FFMA.FTZ R0, R188, UR7, -R28 ;  /* 0x00000007bc007c23 */ /* 0x004fe2000801081c */
[----:B------:R-:W-:Y:S01]  /*17c50*/  IMAD.MOV.U32 R188, RZ, RZ, R189 ;  /* 0x000000ffffbc7224 */ /* 0x000fe200078e00bd */
[----:B------:R-:W-:Y:S01]  /*17c60*/  MOV R189, R190 ;  /* 0x000000be00bd7202 */ /* 0x000fe20000000f00 */
[----:B------:R-:W-:Y:S02]  /*17c70*/  IMAD.MOV.U32 R190, RZ, RZ, R191 ;  /* 0x000000ffffbe7224 */ /* 0x000fe400078e00bf */
[----:B------:R-:W-:Y:S02]  /*17c80*/  IMAD.MOV.U32 R191, RZ, RZ, R180 ;  /* 0x000000ffffbf7224 */ /* 0x000fe400078e00b4 */
[----:B------:R-:W-:Y:S01]  /*17c90*/  IMAD.MOV.U32 R180, RZ, RZ, R181 ;  /* 0x000000ffffb47224 */ /* 0x000fe200078e00b5 */
[----:B------:R-:W-:Y:S01]  /*17ca0*/  MOV R181, R182 ;  /* 0x000000b600b57202 */ /* 0x000fe20000000f00 */
[----:B------:R-:W-:-:S02]  /*17cb0*/  IMAD.MOV.U32 R182, RZ, RZ, R173 ;  /* 0x000000ffffb67224 */ /* 0x000fc400078e00ad */
[----:B------:R-:W-:Y:S02]  /*17cc0*/  IMAD.MOV.U32 R173, RZ, RZ, R174 ;  /* 0x000000ffffad7224 */ /* 0x000fe400078e00ae */
[----:B------:R-:W-:Y:S01]  /*17cd0*/  IMAD.MOV.U32 R174, RZ, RZ, R175 ;  /* 0x000000ffffae7224 */ /* 0x000fe200078e00af */
[----:B------:R-:W-:Y:S01]  /*17ce0*/  MOV R175, R214 ;  /* 0x000000d600af7202 */ /* 0x000fe20000000f00 */
[----:B------:R-:W-:Y:S02]  /*17cf0*/  IMAD.MOV.U32 R214, RZ, RZ, R208 ;  /* 0x000000ffffd67224 */ /* 0x000fe400078e00d0 */
[----:B------:R2:W-:Y:S02]  /*17d00*/  MUFU.EX2 R208, R0 ;  /* 0x0000000000d07308 */ /* 0x0005e40000000800 */
[----:B--2---:R-:W-:-:S06]  /*17d10*/  FFMA.FTZ R0, R199, UR7, -R28 ;  /* 0x00000007c7007c23 */ /* 0x004fcc000801081c */
[----:B------:R2:W3:Y:S01]  /*17d20*/  MUFU.EX2 R211, R0 ;  /* 0x0000000000d37308 */ /* 0x0004e20000000800 */
[----:B------:R-:W-:Y:S02]  /*17d30*/  IMAD.MOV.U32 R199, RZ, RZ, R189 ;  /* 0x000000ffffc77224 */ /* 0x000fe400078e00bd */
[----:B------:R-:W-:Y:S02]  /*17d40*/  IMAD.MOV.U32 R189, RZ, RZ, R191 ;  /* 0x000000ffffbd7224 */ /* 0x000fe400078e00bf */
[----:B------:R-:W-:Y:S02]  /*17d50*/  IMAD.MOV.U32 R191, RZ, RZ, R181 ;  /* 0x000000ffffbf7224 */ /* 0x000fe400078e00b5 */
[----:B------:R-:W-:Y:S02]  /*17d60*/  IMAD.MOV.U32 R181, RZ, RZ, R175 ;  /* 0x000000ffffb57224 */ /* 0x000fe400078e00af */
[----:B--2---:R-:W-:Y:S01]  /*17d70*/  FFMA.FTZ R0, R188, UR7, -R28 ;  /* 0x00000007bc007c23 */ /* 0x004fe2000801081c */
[----:B------:R-:W-:Y:S01]  /*17d80*/  MOV R188, R190 ;  /* 0x000000be00bc7202 */ /* 0x000fe20000000f00 */
[----:B------:R-:W-:Y:S01]  /*17d90*/  IMAD.MOV.U32 R190, RZ, RZ, R180 ;  /* 0x000000ffffbe7224 */ /* 0x000fe200078e00b4 */
[----:B------:R-:W-:Y:S01]  /*17da0*/  MOV R180, R174 ;  /* 0x000000ae00b47202 */ /* 0x000fe20000000f00 */
[----:B------:R-:W-:-:S02]  /*17db0*/  IMAD.MOV.U32 R174, RZ, RZ, R214 ;  /* 0x000000ffffae7224 */ /* 0x000fc400078e00d6 */
[----:B------:R2:W-:Y:S01]  /*17dc0*/  MUFU.EX2 R214, R0 ;  /* 0x0000000000d67308 */ /* 0x0005e20000000800 */
[----:B------:R-:W-:Y:S02]  /*17dd0*/  IMAD.MOV.U32 R175, RZ, RZ, R216 ;  /* 0x000000ffffaf7224 */ /* 0x000fe400078e00d8 */
[----:B--2---:R-:W-:-:S05]  /*17de0*/  FFMA.FTZ R0, R138, UR7, -R28 ;  /* 0x000000078a007c23 */ /* 0x004fca000801081c */
[----:B------:R2:W1:Y:S02]  /*17df0*/  MUFU.EX2 R216, R0 ;  /* 0x0000000000d87308 */ /* 0x0004640000000800 */
[----:B--2---:R-:W-:-:S06]  /*17e00*/  FFMA.FTZ R0, R198, UR7, -R2 ;  /* 0x00000007c6007c23 */ /* 0x004fcc0008010802 */
[----:B------:R2:W-:Y:S01]  /*17e10*/  MUFU.EX2 R39, R0 ;  /* 0x0000000000277308 */ /* 0x0005e20000000800 */
[----:B------:R-:W-:Y:S01]  /*17e20*/  MOV R198, R188 ;  /* 0x000000bc00c67202 */ /* 0x000fe20000000f00 */
[----:B------:R-:W-:Y:S01]  /*17e30*/  IMAD.MOV.U32 R188, RZ, RZ, R190 ;  /* 0x000000ffffbc7224 */ /* 0x000fe200078e00be */
[----:B------:R-:W-:Y:S01]  /*17e40*/  MOV R190, R180 ;  /* 0x000000b400be7202 */ /* 0x000fe20000000f00 */
[----:B------:R-:W-:Y:S02]  /*17e50*/  IMAD.MOV.U32 R180, RZ, RZ, R174 ;  /* 0x000000ffffb47224 */ /* 0x000fe400078e00ae */
[----:B--2---:R-:W-:Y:S01]  /*17e60*/  FFMA.FTZ R0, R199, UR7, -R2 ;  /* 0x00000007c7007c23 */ /* 0x004fe20008010802 */
[----:B------:R-:W-:-:S03]  /*17e70*/  IMAD.MOV.U32 R199, RZ, RZ, R139 ;  /* 0x000000ffffc77224 */ /* 0x000fc600078e008b */
[----:B------:R2:W4:Y:S01]  /*17e80*/  MUFU.EX2 R139, R0 ;  /* 0x00000000008b7308 */ /* 0x0005220000000800 */
[----:B------:R-:W-:Y:S01]  /*17e90*/  MOV R174, R213 ;  /* 0x000000d500ae7202 */ /* 0x000fe20000000f00 */
[----:B--2---:R-:W-:Y:S01]  /*17ea0*/  FFMA.FTZ R0, R189, UR7, -R2 ;  /* 0x00000007bd007c23 */ /* 0x004fe20008010802 */
[----:B------:R-:W-:Y:S02]  /*17eb0*/  IMAD.MOV.U32 R189, RZ, RZ, R191 ;  /* 0x000000ffffbd7224 */ /* 0x000fe400078e00bf */
[----:B------:R-:W-:Y:S02]  /*17ec0*/  IMAD.MOV.U32 R191, RZ, RZ, R181 ;  /* 0x000000ffffbf7224 */ /* 0x000fe400078e00b5 */
[----:B------:R-:W-:Y:S02]  /*17ed0*/  IMAD.MOV.U32 R181, RZ, RZ, R175 ;  /* 0x000000ffffb57224 */ /* 0x000fe400078e00af */
[----:B------:R-:W-:Y:S02]  /*17ee0*/  IMAD.MOV.U32 R175, RZ, RZ, R210 ;  /* 0x000000ffffaf7224 */ /* 0x000fe400078e00d2 */
[----:B------:R2:W-:Y:S01]  /*17ef0*/  MUFU.EX2 R210, R0 ;  /* 0x0000000000d27308 */ /* 0x0005e20000000800 */
[----:B---3--:R-:W-:-:S02]  /*17f00*/  F2FP.BF16.F32.PACK_AB R9, R211, R208 ;  /* 0x000000d0d309723e */ /* 0x008fc400000010ff */
[----:B------:R-:W-:Y:S01]  /*17f10*/  F2FP.BF16.F32.PACK_AB R10, R218, R217 ;  /* 0x000000d9da0a723e */ /* 0x000fe200000010ff */
[----:B--2---:R-:W-:-:S04]  /*17f20*/  FFMA.FTZ R0, R247, UR7, -R2 ;  /* 0x00000007f7007c23 */ /* 0x004fc80008010802 */
[----:B------:R2:W3:Y:S01]  /*17f30*/  MUFU.EX2 R213, R0 ;  /* 0x0000000000d57308 */ /* 0x0004e20000000800 */
[----:B-1----:R-:W-:Y:S01]  /*17f40*/  F2FP.BF16.F32.PACK_AB R11, R216, R214 ;  /* 0x000000d6d80b723e */ /* 0x002fe200000010ff */
[----:B--2---:R-:W-:-:S06]  /*17f50*/  FFMA.FTZ R0, R198, UR7, -R3 ;  /* 0x00000007c6007c23 */ /* 0x004fcc0008010803 */
[----:B------:R1:W-:Y:S01]  /*17f60*/  MUFU.EX2 R37, R0 ;  /* 0x0000000000257308 */ /* 0x0003e20000000800 */
[----:B------:R-:W-:Y:S01]  /*17f70*/  HMMA.16816.F32.BF16 R4, R8, R12, R44 ;  /* 0x0000000c0804723c */ /* 0x000fe2000004182c */
[----:B-1----:R-:W-:-:S06]  /*17f80*/  FFMA.FTZ R0, R199, UR7, -R3 ;  /* 0x00000007c7007c23 */ /* 0x002fcc0008010803 */
[----:B------:R1:W2:Y:S02]  /*17f90*/  MUFU.EX2 R38, R0 ;  /* 0x0000000000267308 */ /* 0x0002a40000000800 */
[----:B-1----:R-:W-:-:S06]  /*17fa0*/  FFMA.FTZ R0, R188, UR7, -R3 ;  /* 0x00000007bc007c23 */ /* 0x002fcc0008010803 */
[----:B------:R1:W-:Y:S02]  /*17fb0*/  MUFU.EX2 R138, R0 ;  /* 0x00000000008a7308 */ /* 0x0003e40000000800 */
[----:B-1----:R-:W-:Y:S01]  /*17fc0*/  FFMA.FTZ R0, R189, UR7, -R3 ;  /* 0x00000007bd007c23 */ /* 0x002fe20008010803 */
[----:B------:R-:W-:Y:S01]  /*17fd0*/  IMAD.MOV.U32 R189, RZ, RZ, R181 ;  /* 0x000000ffffbd7224 */ /* 0x000fe200078e00b5 */
[----:B------:R-:W-:-:S04]  /*17fe0*/  MOV R181, R209 ;  /* 0x000000d100b57202 */ /* 0x000fc80000000f00 */
[----:B------:R-:W1:Y:S01]  /*17ff0*/  MUFU.EX2 R209, R0 ;  /* 0x0000000000d17308 */ /* 0x000e620000000800 */
[----:B------:R-:W-:Y:S02]  /*18000*/  IMAD.MOV.U32 R199, RZ, RZ, R190 ;  /* 0x000000ffffc77224 */ /* 0x000fe400078e00be */
[----:B------:R-:W-:Y:S01]  /*18010*/  IMAD.MOV.U32 R190, RZ, RZ, R174 ;  /* 0x000000ffffbe7224 */ /* 0x000fe200078e00ae */
[----:B------:R-:W-:Y:S01]  /*18020*/  MOV R25, R4 ;  /* 0x0000000400197202 */ /* 0x000fe20000000f00 */
[----:B------:R-:W-:Y:S01]  /*18030*/  IMAD.MOV.U32 R174, RZ, RZ, R237 ;  /* 0x000000ffffae7224 */ /* 0x000fe200078e00ed */
[----:B----4-:R-:W-:Y:S01]  /*18040*/  F2FP.BF16.F32.PACK_AB R4, R139, R39 ;  /* 0x000000278b04723e */ /* 0x010fe200000010ff */
[----:B------:R-:W-:Y:S01]  /*18050*/  IMAD.MOV.U32 R26, RZ, RZ, R6 ;  /* 0x000000ffff1a7224 */ /* 0x000fe200078e0006 */
[----:B---3--:R-:W-:Y:S01]  /*18060*/  F2FP.BF16.F32.PACK_AB R6, R213, R210 ;  /* 0x000000d2d506723e */ /* 0x008fe200000010ff */
[----:B------:R-:W-:Y:S01]  /*18070*/  IMAD.MOV.U32 R24, RZ, RZ, R5 ;  /* 0x000000ffff187224 */ /* 0x000fe200078e0005 */
[----:B--2---:R-:W-:Y:S01]  /*18080*/  F2FP.BF16.F32.PACK_AB R5, R38, R37 ;  /* 0x000000252605723e */ /* 0x004fe200000010ff */
[----:B------:R-:W-:-:S02]  /*18090*/  IMAD.MOV.U32 R237, RZ, RZ, R7 ;  /* 0x000000ffffed7224 */ /* 0x000fc400078e0007 */
[----:B------:R-:W-:Y:S01]  /*180a0*/  IMAD.MOV.U32 R188, RZ, RZ, R191 ;  /* 0x000000ffffbc7224 */ /* 0x000fe200078e00bf */
[----:B------:R-:W-:Y:S01]  /*180b0*/  MOV R191, R180 ;  /* 0x000000b400bf7202 */ /* 0x000fe20000000f00 */
[----:B------:R-:W-:Y:S01]  /*180c0*/  IMAD.MOV.U32 R180, RZ, RZ, R175 ;  /* 0x000000ffffb47224 */ /* 0x000fe200078e00af */
[----:B-1----:R-:W-:Y:S01]  /*180d0*/  F2FP.BF16.F32.PACK_AB R7, R209, R138 ;  /* 0x0000008ad107723e */ /* 0x002fe200000010ff */
[----:B------:R-:W-:Y:S02]  /*180e0*/  IMAD.MOV.U32 R175, RZ, RZ, R35 ;  /* 0x000000ffffaf7224 */ /* 0x000fe400078e0023 */
[--C-:B------:R-:W-:Y:S01]  /*180f0*/  FFMA.FTZ R35, R246, UR7, -R2.reuse ;  /* 0x00000007f6237c23 */ /* 0x100fe20008010802 */
[--C-:B------:R-:W-:Y:S01]  /*18100*/  FFMA.FTZ R0, R245, UR7, -R2.reuse ;  /* 0x00000007f5007c23 */ /* 0x100fe20008010802 */
[----:B------:R-:W-:Y:S02]  /*18110*/  IMAD.MOV.U32 R206, RZ, RZ, R199 ;  /* 0x000000ffffce7224 */ /* 0x000fe400078e00c7 */
[----:B------:R-:W-:Y:S01]  /*18120*/  FFMA.FTZ R2, R244, UR7, -R2 ;  /* 0x00000007f4027c23 */ /* 0x000fe20008010802 */
[----:B------:R-:W-:Y:S01]  /*18130*/  IMAD.MOV.U32 R106, RZ, RZ, R189 ;  /* 0x000000ffff6a7224 */ /* 0x000fe200078e00bd */
[----:B------:R-:W-:Y:S01]  /*18140*/  MOV R189, R169 ;  /* 0x000000a900bd7202 */ /* 0x000fe20000000f00 */
[----:B------:R-:W-:Y:S01]  /*18150*/  IMAD.MOV.U32 R107, RZ, RZ, R190 ;  /* 0x000000ffff6b7224 */ /* 0x000fe200078e00be */
[----:B------:R-:W-:Y:S01]  /*18160*/  MOV R190, R181 ;  /* 0x000000b500be7202 */ /* 0x000fe20000000f00 */
[----:B------:R-:W-:Y:S01]  /*18170*/  IMAD.MOV.U32 R204, RZ, RZ, R180 ;  /* 0x000000ffffcc7224 */ /* 0x000fe200078e00b4 */
[----:B------:R-:W-:Y:S01]  /*18180*/  HMMA.16816.F32.BF16 R244, R8, R14, R40 ;  /* 0x0000000e08f4723c */ /* 0x000fe20000041828 */
[----:B------:R-:W-:-:S02]  /*18190*/  IMAD.MOV.U32 R207, RZ, RZ, R182 ;  /* 0x000000ffffcf7224 */ /* 0x000fc400078e00b6 */
[----:B------:R-:W-:Y:S02]  /*181a0*/  IMAD.MOV.U32 R198, RZ, RZ, R170 ;  /* 0x000000ffffc67224 */ /* 0x000fe400078e00aa */
[----:B------:R-:W-:-:S03]  /*181b0*/  IMAD.MOV.U32 R199, RZ, RZ, R171 ;  /* 0x000000ffffc77224 */ /* 0x000fc600078e00ab */
[C---:B------:R-:W-:Y:S08]  /*181c0*/  HMMA.16816.F32.BF16 R180, R4.reuse, R12, R52 ;  /* 0x0000000c04b4723c */ /* 0x040ff00000041834 */
[----:B------:R-:W-:Y:S01]  /*181d0*/  HMMA.16816.F32.BF16 R168, R4, R14, R48 ;  /* 0x0000000e04a8723c */ /* 0x000fe20000041830 */
[----:B------:R-:W1:Y:S07]  /*181e0*/  LDSM.16.MT88.4 R12, [R137+0x1000] ;  /* 0x00100000890c783b */ /* 0x000e6e0000004200 */
[----:B------:R-:W-:Y:S01]  /*181f0*/  HMMA.16816.F32.BF16 R44, R8, R20, R80 ;  /* 0x00000014082c723c */ /* 0x000fe20000041850 */
[----:B------:R-:W-:Y:S01]  /*18200*/  IMAD.MOV.U32 R83, RZ, RZ, R105 ;  /* 0x000000ffff537224 */ /* 0x000fe200078e0069 */
[----:B------:R-:W-:Y:S01]  /*18210*/  MOV R55, R206 ;  /* 0x000000ce00377202 */ /* 0x000fe20000000f00 */
[----:B------:R-:W-:Y:S01]  /*18220*/  IMAD.MOV.U32 R50, RZ, RZ, R251 ;  /* 0x000000ffff327224 */ /* 0x000fe200078e00fb */
[----:B------:R-:W-:Y:S01]  /*18230*/  MOV R51, R223 ;  /* 0x000000df00337202 */ /* 0x000fe20000000f00 */
[----:B------:R-:W-:-:S02]  /*18240*/  IMAD.MOV.U32 R54, RZ, RZ, R220 ;  /* 0x000000ffff367224 */ /* 0x000fc400078e00dc */
[----:B------:R-:W-:Y:S01]  /*18250*/  IMAD.MOV.U32 R53, RZ, RZ, R221 ;  /* 0x000000ffff357224 */ /* 0x000fe200078e00dd */
[----:B------:R-:W-:Y:S01]  /*18260*/  HMMA.16816.F32.BF16 R248, R8, R16, R56 ;  /* 0x0000001008f8723c */ /* 0x000fe20000041838 */
[----:B------:R-:W-:Y:S02]  /*18270*/  IMAD.MOV.U32 R52, RZ, RZ, R222 ;  /* 0x000000ffff347224 */ /* 0x000fe400078e00de */
[----:B------:R-:W-:Y:S01]  /*18280*/  IMAD.MOV.U32 R42, RZ, RZ, R207 ;  /* 0x000000ffff2a7224 */ /* 0x000fe200078e00cf */
[----:B------:R-:W-:Y:S01]  /*18290*/  MOV R207, R198 ;  /* 0x000000c600cf7202 */ /* 0x000fe20000000f00 */
[----:B------:R-:W-:Y:S02]  /*182a0*/  IMAD.MOV.U32 R43, RZ, RZ, R196 ;  /* 0x000000ffff2b7224 */ /* 0x000fe400078e00c4 */
[----:B------:R-:W-:Y:S01]  /*182b0*/  IMAD.MOV.U32 R56, RZ, RZ, R197 ;  /* 0x000000ffff387224 */ /* 0x000fe200078e00c5 */
[----:B------:R-:W-:Y:S01]  /*182c0*/  HMMA.16816.F32.BF16 R68, R4, R20, R68 ;  /* 0x000000140444723c */ /* 0x000fe20000041844 */
[----:B------:R-:W-:Y:S01]  /*182d0*/  IMAD.MOV.U32 R206, RZ, RZ, R199 ;  /* 0x000000ffffce7224 */ /* 0x000fe200078e00c7 */
[----:B------:R-:W-:Y:S01]  /*182e0*/  MOV R205, R188 ;  /* 0x000000bc00cd7202 */ /* 0x000fe20000000f00 */
[----:B------:R-:W-:Y:S01]  /*182f0*/  IMAD.MOV.U32 R48, RZ, RZ, R26 ;  /* 0x000000ffff307224 */ /* 0x000fe200078e001a */
[----:B------:R-:W-:Y:S01]  /*18300*/  MOV R59, R24 ;  /* 0x00000018003b7202 */ /* 0x000fe20000000f00 */
[----:B------:R-:W-:-:S02]  /*18310*/  IMAD.MOV.U32 R49, RZ, RZ, R25 ;  /* 0x000000ffff317224 */ /* 0x000fc400078e0019 */
[----:B------:R-:W-:Y:S01]  /*18320*/  LDSM.16.MT88.4 R24, [R137+0x3000] ;  /* 0x003000008918783b */ /* 0x000fe20000004200 */
[----:B------:R-:W-:Y:S01]  /*18330*/  HMMA.16816.F32.BF16 R64, R4, R22, R64 ;  /* 0x000000160440723c */ /* 0x000fe20000041840 */
[----:B------:R-:W-:-:S07]  /*18340*/  IMAD.MOV.U32 R80, RZ, RZ, R44 ;  /* 0x000000ffff507224 */ /* 0x000fce00078e002c */
[----:B------:R-:W-:Y:S01]  /*18350*/  HMMA.16816.F32.BF16 R220, R8, R22, R60 ;  /* 0x0000001608dc723c */ /* 0x000fe2000004183c */
[----:B------:R-:W2:Y:S01]  /*18360*/  LDSM.16.MT88.4 R20, [R83+0xf000] ;  /* 0x00f000005314783b */ /* 0x000ea20000004200 */
[----:B------:R-:W-:-:S06]  /*18370*/  IMAD.MOV.U32 R188, RZ, RZ, R45 ;  /* 0x000000ffffbc7224 */ /* 0x000fcc00078e002d */
[----:B------:R-:W-:Y:S01]  /*18380*/  HMMA.16816.F32.BF16 R176, R4, R16, R176 ;  /* 0x0000001004b0723c */ /* 0x000fe200000418b0 */
[----:B------:R-:W-:-:S07]  /*18390*/  IMAD.MOV.U32 R44, RZ, RZ, R205 ;  /* 0x000000ffff2c7224 */ /* 0x000fce00078e00cd */
[----:B------:R-:W-:Y:S01]  /*183a0*/  HMMA.16816.F32.BF16 R184, R4, R18, R184 ;  /* 0x0000001204b8723c */ /* 0x000fe200000418b8 */
[----:B------:R-:W-:-:S07]  /*183b0*/  IMAD.MOV.U32 R45, RZ, RZ, R204 ;  /* 0x000000ffff2d7224 */ /* 0x000fce00078e00cc */
[----:B------:R-:W-:Y:S01]  /*183c0*/  HMMA.16816.F32.BF16 R196, R8, R18, R76 ;  /* 0x0000001208c4723c */ /* 0x000fe2000004184c */
[----:B------:R-:W3:Y:S01]  /*183d0*/  LDSM.16.MT88.4 R16, [R132+0xf000] ;  /* 0x00f000008410783b */ /* 0x000ee20000004200 */
[----:B------:R-:W-:Y:S01]  /*183e0*/  IMAD.MOV.U32 R205, RZ, RZ, R191 ;  /* 0x000000ffffcd7224 */ /* 0x000fe200078e00bf */
[----:B------:R-:W-:Y:S01]  /*183f0*/  MOV R57, R225 ;  /* 0x000000e100397202 */ /* 0x000fe20000000f00 */
[----:B------:R-:W-:Y:S02]  /*18400*/  IMAD.MOV.U32 R204, RZ, RZ, R224 ;  /* 0x000000ffffcc7224 */ /* 0x000fe400078e00e0 */
[----:B------:R-:W-:Y:S02]  /*18410*/  IMAD.MOV.U32 R58, RZ, RZ, R226 ;  /* 0x000000ffff3a7224 */ /* 0x000fe400078e00e2 */
[----:B------:R-:W-:Y:S01]  /*18420*/  IMAD.MOV.U32 R191, RZ, RZ, R227 ;  /* 0x000000ffffbf7224 */ /* 0x000fe200078e00e3 */
[-C--:B-1----:R-:W-:Y:S08]  /*18430*/  HMMA.16816.F32.BF16 R192, R4, R12.reuse, R192 ;  /* 0x0000000c04c0723c */ /* 0x082ff000000418c0 */
[----:B------:R-:W-:Y:S08]  /*18440*/  HMMA.16816.F32.BF16 R224, R8, R12, R72 ;  /* 0x0000000c08e0723c */ /* 0x000ff00000041848 */
[-C--:B------:R-:W-:Y:S08]  /*18450*/  HMMA.16816.F32.BF16 R200, R4, R14.reuse, R200 ;  /* 0x0000000e04c8723c */ /* 0x080ff000000418c8 */
[----:B------:R-:W-:Y:S01]  /*18460*/  HMMA.16816.F32.BF16 R60, R8, R14, R84 ;  /* 0x0000000e083c723c */ /* 0x000fe20000041854 */
[----:B------:R-:W1:Y:S07]  /*18470*/  LDSM.16.MT88.4 R12, [R30+0x3000] ;  /* 0x003000001e0c783b */ /* 0x000e6e0000004200 */
[C---:B--2---:R-:W-:Y:S08]  /*18480*/  HMMA.16816.F32.BF16 R72, R4.reuse, R20, R88 ;  /* 0x000000140448723c */ /* 0x044ff00000041858 */
[C---:B---3--:R-:W-:Y:S08]  /*18490*/  HMMA.16816.F32.BF16 R88, R4.reuse, R16, R120 ;  /* 0x000000100458723c */ /* 0x048ff00000041878 */
[----:B------:R-:W-:Y:S01]  /*184a0*/  HMMA.16816.F32.BF16 R120, R4, R24, R152 ;  /* 0x000000180478723c */ /* 0x000fe20000041898 */
[----:B------:R-:W-:Y:S01]  /*184b0*/  IMAD.MOV.U32 R153, RZ, RZ, R42 ;  /* 0x000000ffff997224 */ /* 0x000fe200078e002a */
[----:B------:R-:W-:Y:S01]  /*184c0*/  MOV R152, R43 ;  /* 0x0000002b00987202 */ /* 0x000fe20000000f00 */
[----:B------:R-:W-:Y:S01]  /*184d0*/  IMAD.MOV.U32 R155, RZ, RZ, R50 ;  /* 0x000000ffff9b7224 */ /* 0x000fe200078e0032 */
[----:B------:R-:W-:-:S04]  /*184e0*/  MOV R154, R51 ;  /* 0x00000033009a7202 */ /* 0x000fc80000000f00 */
[----:B------:R-:W-:Y:S01]  /*184f0*/  HMMA.16816.F32.BF16 R92, R4, R18, R164 ;  /* 0x00000012045c723c */ /* 0x000fe200000418a4 */
[----:B------:R-:W-:Y:S02]  /*18500*/  IMAD.MOV.U32 R166, RZ, RZ, R48 ;  /* 0x000000ffffa67224 */ /* 0x000fe400078e0030 */
[----:B------:R-:W-:-:S05]  /*18510*/  IMAD.MOV.U32 R164, RZ, RZ, R49 ;  /* 0x000000ffffa47224 */ /* 0x000fca00078e0031 */
[----:B------:R-:W-:Y:S01]  /*18520*/  HMMA.16816.F32.BF16 R40, R4, R26, R148 ;  /* 0x0000001a0428723c */ /* 0x000fe20000041894 */
[----:B------:R-:W-:Y:S02]  /*18530*/  IMAD.MOV.U32 R150, RZ, RZ, R58 ;  /* 0x000000ffff967224 */ /* 0x000fe400078e003a */
[----:B------:R-:W-:-:S05]  /*18540*/  IMAD.MOV.U32 R151, RZ, RZ, R56 ;  /* 0x000000ffff977224 */ /* 0x000fca00078e0038 */
[----:B------:R-:W-:Y:S01]  /*18550*/  HMMA.16816.F32.BF16 R76, R4, R22, R108 ;  /* 0x00000016044c723c */ /* 0x000fe2000004186c */
[----:B------:R-:W-:-:S07]  /*18560*/  IMAD.MOV.U32 R167, RZ, RZ, R53 ;  /* 0x000000ffffa77224 */ /* 0x000fce00078e0035 */
[----:B------:R-:W-:Y:S01]  /*18570*/  HMMA.16816.F32.BF16 R48, R8, R22, R140 ;  /* 0x000000160830723c */ /* 0x000fe2000004188c */
[----:B------:R-:W-:Y:S08]  /*18580*/  MUFU.EX2 R22, R36 ;  /* 0x0000002400167308 */ /* 0x000ff00000000800 */
[----:B------:R2:W-:Y:S01]  /*18590*/  MUFU.EX2 R36, R0 ;  /* 0x0000000000247308 */ /* 0x0005e20000000800 */
[----:B-1----:R-:W-:Y:S01]  /*185a0*/  HMMA.16816.F32.BF16 R108, R4, R14, R156 ;  /* 0x0000000e046c723c */ /* 0x002fe2000004189c */
[----:B------:R-:W-:Y:S01]  /*185b0*/  IMAD.MOV.U32 R156, RZ, RZ, R52 ;  /* 0x000000ffff9c7224 */ /* 0x000fe200078e0034 */
[----:B------:R-:W-:Y:S01]  /*185c0*/  MOV R158, R55 ;  /* 0x00000037009e7202 */ /* 0x000fe20000000f00 */
[----:B------:R-:W-:-:S05]  /*185d0*/  IMAD.MOV.U32 R157, RZ, RZ, R54 ;  /* 0x000000ffff9d7224 */ /* 0x000fca00078e0036 */
[C---:B------:R-:W-:Y:S01]  /*185e0*/  HMMA.16816.F32.BF16 R52, R8.reuse, R18, R96 ;  /* 0x000000120834723c */ /* 0x040fe20000041860 */
[----:B--2---:R-:W-:Y:S01]  /*185f0*/  FFMA.FTZ R0, R150, UR7, -R3 ;  /* 0x0000000796007c23 */ /* 0x004fe20008010803 */
[----:B------:R-:W-:Y:S01]  /*18600*/  IMAD.MOV.U32 R150, RZ, RZ, R152 ;  /* 0x000000ffff967224 */ /* 0x000fe200078e0098 */
[----:B------:R-:W-:Y:S01]  /*18610*/  MOV R82, R46 ;  /* 0x0000002e00527202 */ /* 0x000fe20000000f00 */
[----:B------:R-:W2:Y:S01]  /*18620*/  LDL.LU R152, [R1+0xa0] ;  /* 0x0000a00001987983 */ /* 0x000ea20000300800 */
[----:B------:R1:W-:Y:S01]  /*18630*/  MUFU.EX2 R19, R0 ;  /* 0x0000000000137308 */ /* 0x0003e20000000800 */
[----:B------:R-:W-:Y:S02]  /*18640*/  IMAD.MOV.U32 R81, RZ, RZ, R47 ;  /* 0x000000ffff517224 */ /* 0x000fe400078e002f */
[----:B------:R-:W-:Y:S01]  /*18650*/  IMAD.MOV.U32 R159, RZ, RZ, R44 ;  /* 0x000000ffff9f7224 */ /* 0x000fe200078e002c */
[----:B------:R-:W-:Y:S01]  /*18660*/  HMMA.16816.F32.BF16 R84, R8, R16, R124 ;  /* 0x000000100854723c */ /* 0x000fe2000004187c */
[----:B------:R-:W-:Y:S01]  /*18670*/  IMAD.MOV.U32 R148, RZ, RZ, R172 ;  /* 0x000000ffff947224 */ /* 0x000fe200078e00ac */
[----:B------:R-:W-:Y:S01]  /*18680*/  MOV R165, R59 ;  /* 0x0000003b00a57202 */ /* 0x000fe20000000f00 */
[----:B------:R-:W-:Y:S01]  /*18690*/  LDSM.16.MT88.4 R96, [R132+0xf800] ;  /* 0x00f800008460783b */ /* 0x000fe20000004200 */
[----:B-1----:R-:W-:Y:S01]  /*186a0*/  FFMA.FTZ R0, R151, UR7, -R3 ;  /* 0x0000000797007c23 */ /* 0x002fe20008010803 */
[----:B------:R-:W-:-:S02]  /*186b0*/  IMAD.MOV.U32 R151, RZ, RZ, R153 ;  /* 0x000000ffff977224 */ /* 0x000fc400078e0099 */
[----:B------:R-:W3:Y:S01]  /*186c0*/  LDL.LU R153, [R1+0x9c] ;  /* 0x00009c0001997983 */ /* 0x000ee20000300800 */
[----:B------:R-:W-:Y:S01]  /*186d0*/  MOV R47, R106 ;  /* 0x0000006a002f7202 */ /* 0x000fe20000000f00 */
[----:B------:R-:W-:Y:S02]  /*186e0*/  IMAD.MOV.U32 R46, RZ, RZ, R107 ;  /* 0x000000ffff2e7224 */ /* 0x000fe400078e006b */
[----:B------:R-:W-:Y:S01]  /*186f0*/  HMMA.16816.F32.BF16 R104, R4, R12, R160 ;  /* 0x0000000c0468723c */ /* 0x000fe200000418a0 */
[----:B------:R-:W-:Y:S01]  /*18700*/  IMAD.MOV.U32 R160, RZ, RZ, R45 ;  /* 0x000000ffffa07224 */ /* 0x000fe200078e002d */
[----:B------:R-:W-:Y:S01]  /*18710*/  MOV R162, R47 ;  /* 0x0000002f00a27202 */ /* 0x000fe20000000f00 */
[----:B------:R-:W-:Y:S02]  /*18720*/  IMAD.MOV.U32 R161, RZ, RZ, R46 ;  /* 0x000000ffffa17224 */ /* 0x000fe400078e002e */
        /* <DEDUP_REMOVED lines=9> */
[----:B------:R-:W-:Y:S01]  /*187c0*/  MOV R127, R140 ;  /* 0x0000008c007f7202 */ /* 0x000fe20000000f00 */
[----:B------:R-:W-:-:S02]  /*187d0*/  IMAD.MOV.U32 R145, RZ, RZ, R205 ;  /* 0x000000ffff917224 */ /* 0x000fc400078e00cd */
[----:B------:R-:W-:Y:S01]  /*187e0*/  IMAD.MOV.U32 R140, RZ, RZ, R141 ;  /* 0x000000ffff8c7224 */ /* 0x000fe200078e008d */
[----:B------:R1:W4:Y:S01]  /*187f0*/  MUFU.EX2 R20, R0 ;  /* 0x0000000000147308 */ /* 0x0003220000000800 */
[----:B------:R-:W-:Y:S02]  /*18800*/  IMAD.MOV.U32 R146, RZ, RZ, R206 ;  /* 0x000000ffff927224 */ /* 0x000fe400078e00ce */
[----:B------:R-:W-:Y:S01]  /*18810*/  IMAD.MOV.U32 R141, RZ, RZ, R142 ;  /* 0x000000ffff8d7224 */ /* 0x000fe200078e008e */
[----:B------:R-:W-:Y:S01]  /*18820*/  MOV R4, R189 ;  /* 0x000000bd00047202 */ /* 0x000fe20000000f00 */
[----:B------:R-:W-:Y:S02]  /*18830*/  IMAD.MOV.U32 R147, RZ, RZ, R207 ;  /* 0x000000ffff937224 */ /* 0x000fe400078e00cf */
[----:B------:R-:W-:Y:S01]  /*18840*/  IMAD.MOV.U32 R142, RZ, RZ, R143 ;  /* 0x000000ffff8e7224 */ /* 0x000fe200078e008f */
[----:B------:R-:W-:Y:S01]  /*18850*/  MOV R143, R144 ;  /* 0x00000090008f7202 */ /* 0x000fe20000000f00 */
[----:B------:R-:W-:-:S02]  /*18860*/  IMAD.MOV.U32 R5, RZ, RZ, R190 ;  /* 0x000000ffff057224 */ /* 0x000fc400078e00be */
[----:B------:R-:W-:Y:S02]  /*18870*/  IMAD.MOV.U32 R144, RZ, RZ, R145 ;  /* 0x000000ffff907224 */ /* 0x000fe400078e0091 */
[----:B------:R-:W-:Y:S02]  /*18880*/  IMAD.MOV.U32 R6, RZ, RZ, R191 ;  /* 0x000000ffff067224 */ /* 0x000fe400078e00bf */
[----:B------:R-:W-:Y:S02]  /*18890*/  IMAD.MOV.U32 R145, RZ, RZ, R146 ;  /* 0x000000ffff917224 */ /* 0x000fe400078e0092 */
[----:B-1----:R-:W-:Y:S01]  /*188a0*/  FFMA.FTZ R0, R150, UR7, -R3 ;  /* 0x0000000796007c23 */ /* 0x002fe20008010803 */
[----:B------:R-:W-:Y:S01]  /*188b0*/  IMAD.MOV.U32 R146, RZ, RZ, R147 ;  /* 0x000000ffff927224 */ /* 0x000fe200078e0093 */
[----:B------:R-:W-:Y:S01]  /*188c0*/  MOV R149, R173 ;  /* 0x000000ad00957202 */ /* 0x000fe20000000f00 */
[----:B------:R-:W-:Y:S01]  /*188d0*/  HMMA.16816.F32.BF16 R56, R8, R14, R112 ;  /* 0x0000000e0838723c */ /* 0x000fe20000041870 */
[----:B------:R1:W-:Y:S01]  /*188e0*/  MUFU.EX2 R21, R0 ;  /* 0x0000000000157308 */ /* 0x0003e20000000800 */
[----:B------:R-:W-:Y:S01]  /*188f0*/  MOV R147, R4 ;  /* 0x0000000400937202 */ /* 0x000fe20000000f00 */
[----:B------:R-:W-:-:S02]  /*18900*/  IMAD.MOV.U32 R150, RZ, RZ, R174 ;  /* 0x000000ffff967224 */ /* 0x000fc400078e00ae */
[----:B--2---:R-:W-:Y:S01]  /*18910*/  FFMA.FTZ R17, R152, R32, R241 ;  /* 0x0000002098117223 */ /* 0x004fe200000100f1 */
[----:B-1----:R-:W-:Y:S01]  /*18920*/  FFMA.FTZ R0, R151, UR7, -R3 ;  /* 0x0000000797007c23 */ /* 0x002fe20008010803 */
[----:B------:R-:W-:Y:S01]  /*18930*/  IMAD.MOV.U32 R4, RZ, RZ, R5 ;  /* 0x000000ffff047224 */ /* 0x000fe200078e0005 */
[----:B------:R-:W-:Y:S01]  /*18940*/  MOV R152, R156 ;  /* 0x0000009c00987202 */ /* 0x000fe20000000f00 */
[----:B------:R-:W-:Y:S01]  /*18950*/  IMAD.MOV.U32 R151, RZ, RZ, R175 ;  /* 0x000000ffff977224 */ /* 0x000fe200078e00af */
[----:B------:R1:W5:Y:S01]  /*18960*/  LDL.LU R241, [R1+0xdc] ;  /* 0x0000dc0001f17983 */ /* 0x0003620000300800 */
[----:B------:R-:W-:Y:S02]  /*18970*/  IMAD.MOV.U32 R5, RZ, RZ, R6 ;  /* 0x000000ffff057224 */ /* 0x000fe400078e0006 */
[----:B------:R-:W-:Y:S01]  /*18980*/  IMAD.MOV.U32 R6, RZ, RZ, R148 ;  /* 0x000000ffff067224 */ /* 0x000fe200078e0094 */
[----:B------:R-:W-:Y:S01]  /*18990*/  MOV R148, R149 ;  /* 0x0000009500947202 */ /* 0x000fe20000000f00 */
[----:B------:R-:W-:-:S02]  /*189a0*/  IMAD.MOV.U32 R149, RZ, RZ, R150 ;  /* 0x000000ffff957224 */ /* 0x000fc400078e0096 */
[----:B---3--:R-:W-:Y:S01]  /*189b0*/  FFMA.FTZ R15, R153, R31, R239 ;  /* 0x0000001f990f7223 */ /* 0x008fe200000100ef */
[----:B------:R-:W-:Y:S01]  /*189c0*/  IMAD.MOV.U32 R153, RZ, RZ, R154 ;  /* 0x000000ffff997224 */ /* 0x000fe200078e009a */
[----:B------:R-:W2:Y:S01]  /*189d0*/  LDL.LU R239, [R1+0xd8] ;  /* 0x0000d80001ef7983 */ /* 0x000ea20000300800 */
[----:B------:R-:W-:Y:S02]  /*189e0*/  IMAD.MOV.U32 R150, RZ, RZ, R151 ;  /* 0x000000ffff967224 */ /* 0x000fe400078e0097 */
[----:B------:R-:W-:Y:S01]  /*189f0*/  IMAD.MOV.U32 R151, RZ, RZ, R152 ;  /* 0x000000ffff977224 */ /* 0x000fe200078e0098 */
[----:B------:R-:W-:Y:S01]  /*18a00*/  MOV R152, R153 ;  /* 0x0000009900987202 */ /* 0x000fe20000000f00 */
[----:B------:R-:W-:Y:S01]  /*18a10*/  IMAD.MOV.U32 R153, RZ, RZ, R155 ;  /* 0x000000ffff997224 */ /* 0x000fe200078e009b */
[----:B------:R3:W-:Y:S01]  /*18a20*/  MUFU.EX2 R18, R0 ;  /* 0x0000000000127308 */ /* 0x0007e20000000800 */
[----:B------:R-:W-:Y:S01]  /*18a30*/  IMAD.MOV.U32 R155, RZ, RZ, R164 ;  /* 0x000000ffff9b7224 */ /* 0x000fe200078e00a4 */
[----:B------:R-:W1:Y:S01]  /*18a40*/  LDSM.16.MT88.4 R172, [R132+0xd800] ;  /* 0x00d8000084ac783b */ /* 0x000e620000004200 */
[----:B------:R-:W-:Y:S01]  /*18a50*/  IMAD.MOV.U32 R164, RZ, RZ, R165 ;  /* 0x000000ffffa47224 */ /* 0x000fe200078e00a5 */
[----:B------:R-:W-:Y:S01]  /*18a60*/  MOV R165, R166 ;  /* 0x000000a600a57202 */ /* 0x000fe20000000f00 */
[----:B------:R-:W-:-:S03]  /*18a70*/  IMAD.MOV.U32 R166, RZ, RZ, R237 ;  /* 0x000000ffffa67224 */ /* 0x000fc600078e00ed */
[----:B------:R-:W4:Y:S01]  /*18a80*/  MUFU.EX2 R35, R35 ;  /* 0x0000002300237308 */ /* 0x000f220000000800 */
[----:B------:R-:W2:Y:S07]  /*18a90*/  LDL.LU R237, [R1+0xd4] ;  /* 0x0000d40001ed7983 */ /* 0x000eae0000300800 */
[----:B------:R1:W2:Y:S01]  /*18aa0*/  MUFU.EX2 R23, R2 ;  /* 0x0000000200177308 */ /* 0x0002a20000000800 */
[----:B---3--:R-:W-:Y:S01]  /*18ab0*/  FFMA.FTZ R0, R126, UR7, -R29 ;  /* 0x000000077e007c23 */ /* 0x008fe2000801081d */
[----:B------:R-:W-:Y:S01]  /*18ac0*/  HMMA.16816.F32.BF16 R116, R8, R24, R116 ;  /* 0x000000180874723c */ /* 0x000fe20000041874 */
[----:B------:R-:W3:Y:S01]  /*18ad0*/  LDL.LU R126, [R1+0x58] ;  /* 0x00005800017e7983 */ /* 0x000ee20000300800 */
[----:B----4-:R-:W-:-:S06]  /*18ae0*/  F2FP.BF16.F32.PACK_AB R125, R20, R19 ;  /* 0x00000013147d723e */ /* 0x010fcc00000010ff */
[C---:B------:R-:W-:Y:S01]  /*18af0*/  HMMA.16816.F32.BF16 R100, R8.reuse, R12, R100 ;  /* 0x0000000c0864723c */ /* 0x040fe20000041864 */
[----:B------:R-:W-:Y:S01]  /*18b00*/  FFMA.FTZ R12, R127, UR7, -R28 ;  /* 0x000000077f0c7c23 */ /* 0x000fe2000801081c */
[----:B------:R-:W-:Y:S01]  /*18b10*/  F2FP.BF16.F32.PACK_AB R124, R35, R22 ;  /* 0x00000016237c723e */ /* 0x000fe200000010ff */
[----:B------:R-:W-:Y:S01]  /*18b20*/  IMAD.MOV.U32 R161, RZ, RZ, R188 ;  /* 0x000000ffffa17224 */ /* 0x000fe200078e00bc */
[----:B------:R-:W-:Y:S01]  /*18b30*/  F2FP.BF16.F32.PACK_AB R127, R18, R21 ;  /* 0x00000015127f723e */ /* 0x000fe200000010ff */
[----:B------:R-:W-:Y:S03]  /*18b40*/  LDSM.16.MT88.4 R112, [R30+0x3800] ;  /* 0x003800001e70783b */ /* 0x000fe60000004200 */
[----:B------:R-:W-:Y:S01]  /*18b50*/  HMMA.16816.F32.BF16 R24, R8, R26, R128 ;  /* 0x0000001a0818723c */ /* 0x000fe20000041880 */
[----:B-1----:R-:W-:Y:S01]  /*18b60*/  FFMA.FTZ R2, R236, UR7, -R28 ;  /* 0x00000007ec027c23 */ /* 0x002fe2000801081c */
[----:B------:R-:W-:-:S02]  /*18b70*/  IMAD.MOV.U32 R131, RZ, RZ, R140 ;  /* 0x000000ffff837224 */ /* 0x000fc400078e008c */
[--C-:B------:R-:W-:Y:S01]  /*18b80*/  FFMA.FTZ R8, R231, UR7, -R28.reuse ;  /* 0x00000007e7087c23 */ /* 0x100fe2000801081c */
[----:B------:R-:W-:Y:S02]  /*18b90*/  IMAD.MOV.U32 R130, RZ, RZ, R141 ;  /* 0x000000ffff827224 */ /* 0x000fe400078e008d */
[----:B------:R-:W-:Y:S01]  /*18ba0*/  FFMA.FTZ R13, R230, UR7, -R28 ;  /* 0x00000007e60d7c23 */ /* 0x000fe2000801081c */
[----:B------:R-:W-:Y:S01]  /*18bb0*/  IMAD.MOV.U32 R128, RZ, RZ, R143 ;  /* 0x000000ffff807224 */ /* 0x000fe200078e008f */
[----:B------:R-:W-:Y:S01]  /*18bc0*/  MOV R143, R146 ;  /* 0x00000092008f7202 */ /* 0x000fe20000000f00 */
[----:B------:R-:W-:Y:S01]  /*18bd0*/  IMAD.MOV.U32 R141, RZ, RZ, R147 ;  /* 0x000000ffff8d7224 */ /* 0x000fe200078e0093 */
[----:B------:R1:W-:Y:S01]  /*18be0*/  LDSM.16.MT88.4 R188, [R30+0x1800] ;  /* 0x001800001ebc783b */ /* 0x0003e20000004200 */
[----:B------:R-:W-:Y:S02]  /*18bf0*/  IMAD.MOV.U32 R140, RZ, RZ, R4 ;  /* 0x000000ffff8c7224 */ /* 0x000fe400078e0004 */
[----:B------:R-:W-:Y:S01]  /*18c00*/  IMAD.MOV.U32 R31, RZ, RZ, R5 ;  /* 0x000000ffff1f7224 */ /* 0x000fe200078e0005 */
[----:B------:R-:W-:Y:S01]  /*18c10*/  MOV R5, R167 ;  /* 0x000000a700057202 */ /* 0x000fe20000000f00 */
[----:B------:R-:W-:-:S02]  /*18c20*/  IMAD.MOV.U32 R146, RZ, RZ, R164 ;  /* 0x000000ffff927224 */ /* 0x000fc400078e00a4 */
[----:B------:R-:W-:Y:S02]  /*18c30*/  IMAD.MOV.U32 R147, RZ, RZ, R165 ;  /* 0x000000ffff937224 */ /* 0x000fe400078e00a5 */
[----:B------:R-:W-:Y:S02]  /*18c40*/  IMAD.MOV.U32 R4, RZ, RZ, R166 ;  /* 0x000000ffff047224 */ /* 0x000fe400078e00a6 */
[----:B------:R-:W-:Y:S02]  /*18c50*/  IMAD.MOV.U32 R154, RZ, RZ, R157 ;  /* 0x000000ffff9a7224 */ /* 0x000fe400078e009d */
[----:B------:R-:W4:Y:S01]  /*18c60*/  LDSM.16.MT88.4 R156, [R83+0xd800] ;  /* 0x00d80000539c783b */ /* 0x000f220000004200 */
[----:B--2---:R-:W-:-:S03]  /*18c70*/  FFMA.FTZ R9, R239, UR7, -R29 ;  /* 0x00000007ef097c23 */ /* 0x004fc6000801081d */
[----:B------:R2:W5:Y:S01]  /*18c80*/  LDL.LU R239, [R1+0xd0] ;  /* 0x0000d00001ef7983 */ /* 0x0005620000300800 */
[----:B------:R-:W-:-:S03]  /*18c90*/  FFMA.FTZ R3, R237, UR7, -R29 ;  /* 0x00000007ed037c23 */ /* 0x000fc6000801081d */
[----:B------:R2:W5:Y:S04]  /*18ca0*/  LDL.LU R237, [R1+0xcc] ;  /* 0x0000cc0001ed7983 */ /* 0x0005680000300800 */
[----:B------:R2:W5:Y:S01]  /*18cb0*/  LDL.LU R236, [R1+0xc8] ;  /* 0x0000c80001ec7983 */ /* 0x0005620000300800 */
[----:B---3--:R-:W-:Y:S01]  /*18cc0*/  FFMA.FTZ R10, R126, UR7, -R29 ;  /* 0x000000077e0a7c23 */ /* 0x008fe2000801081d */
[----:B------:R-:W-:Y:S02]  /*18cd0*/  F2FP.BF16.F32.PACK_AB R126, R23, R36 ;  /* 0x00000024177e723e */ /* 0x000fe400000010ff */
[----:B------:R2:W5:Y:S04]  /*18ce0*/  LDL.LU R231, [R1+0xc4] ;  /* 0x0000c40001e77983 */ /* 0x0005680000300800 */
[----:B------:R2:W5:Y:S01]  /*18cf0*/  LDL.LU R230, [R1+0xc0] ;  /* 0x0000c00001e67983 */ /* 0x0005620000300800 */
[----:B------:R-:W-:Y:S03]  /*18d00*/  HMMA.16816.F32.BF16 R164, R124, R172, R68 ;  /* 0x000000ac7ca4723c */ /* 0x000fe60000041844 */
[----:B------:R-:W3:Y:S04]  /*18d10*/  LDL.LU R68, [R1+0xa8] ;  /* 0x0000a80001447983 */ /* 0x000ee80000300800 */
[----:B------:R-:W2:Y:S01]  /*18d20*/  LDL.LU R69, [R1+0xa4] ;  /* 0x0000a40001457983 */ /* 0x000ea20000300800 */
[----:B------:R-:W-:Y:S01]  /*18d30*/  MOV R129, R142 ;  /* 0x0000008e00817202 */ /* 0x000fe20000000f00 */
[----:B------:R-:W-:-:S02]  /*18d40*/  IMAD.MOV.U32 R29, RZ, RZ, R144 ;  /* 0x000000ffff1d7224 */ /* 0x000fc400078e0090 */
[----:B------:R-:W-:Y:S01]  /*18d50*/  IMAD.MOV.U32 R142, RZ, RZ, R145 ;  /* 0x000000ffff8e7224 */ /* 0x000fe200078e0091 */
[----:B------:R-:W-:Y:S01]  /*18d60*/  MOV R145, R155 ;  /* 0x0000009b00917202 */ /* 0x000fe20000000f00 */
[----:B------:R-:W-:Y:S01]  /*18d70*/  IMAD.MOV.U32 R144, RZ, RZ, R153 ;  /* 0x000000ffff907224 */ /* 0x000fe200078e0099 */
[----:B------:R-:W-:Y:S01]  /*18d80*/  MOV R132, R6 ;  /* 0x0000000600847202 */ /* 0x000fe20000000f00 */
[----:B-1----:R-:W-:Y:S01]  /*18d90*/  IMAD.MOV.U32 R30, RZ, RZ, R148 ;  /* 0x000000ffff1e7224 */ /* 0x002fe200078e0094 */
[----:B------:R-:W-:Y:S01]  /*18da0*/  MOV R14, R151 ;  /* 0x00000097000e7202 */ /* 0x000fe20000000f00 */
[----:B------:R-:W-:Y:S01]  /*18db0*/  IMAD.MOV.U32 R32, RZ, RZ, R149 ;  /* 0x000000ffff207224 */ /* 0x000fe200078e0095 */
[----:B------:R-:W-:Y:S01]  /*18dc0*/  MOV R7, R204 ;  /* 0x000000cc00077202 */ /* 0x000fe20000000f00 */
[----:B------:R-:W-:Y:S01]  /*18dd0*/  IMAD.MOV.U32 R11, RZ, RZ, R150 ;  /* 0x000000ffff0b7224 */ /* 0x000fe200078e0096 */
[----:B------:R-:W-:Y:S01]  /*18de0*/  MOV R163, R81 ;  /* 0x0000005100a37202 */ /* 0x000fe20000000f00 */
[----:B------:R-:W-:Y:S01]  /*18df0*/  IMAD.MOV.U32 R6, RZ, RZ, R154 ;  /* 0x000000ffff067224 */ /* 0x000fe200078e009a */
[----:B----4-:R-:W-:Y:S01]  /*18e00*/  HMMA.16816.F32.BF16 R148, R124, R156, R180 ;  /* 0x0000009c7c94723c */ /* 0x010fe200000418b4 */
[----:B------:R-:W-:Y:S01]  /*18e10*/  IMAD.MOV.U32 R182, RZ, RZ, R144 ;  /* 0x000000ffffb67224 */ /* 0x000fe200078e0090 */
[----:B------:R-:W1:Y:S01]  /*18e20*/  LDSM.16.MT88.4 R204, [R137+0x1800] ;  /* 0x0018000089cc783b */ /* 0x000e620000004200 */
[----:B------:R-:W-:-:S02]  /*18e30*/  IMAD.MOV.U32 R144, RZ, RZ, R145 ;  /* 0x000000ffff907224 */ /* 0x000fc400078e0091 */
[----:B------:R-:W-:Y:S01]  /*18e40*/  IMAD.MOV.U32 R145, RZ, RZ, R146 ;  /* 0x000000ffff917224 */ /* 0x000fe200078e0092 */
[----:B------:R-:W-:Y:S01]  /*18e50*/  MOV R146, R147 ;  /* 0x0000009300927202 */ /* 0x000fe20000000f00 */
[----:B------:R-:W-:Y:S01]  /*18e60*/  IMAD.MOV.U32 R162, RZ, RZ, R82 ;  /* 0x000000ffffa27224 */ /* 0x000fe200078e0052 */
[----:B------:R-:W-:Y:S01]  /*18e70*/  MOV R181, R7 ;  /* 0x0000000700b57202 */ /* 0x000fe20000000f00 */
[----:B------:R-:W-:Y:S02]  /*18e80*/  IMAD.MOV.U32 R160, RZ, RZ, R80 ;  /* 0x000000ffffa07224 */ /* 0x000fe400078e0050 */
[----:B------:R-:W-:Y:S01]  /*18e90*/  IMAD.MOV.U32 R147, RZ, RZ, R4 ;  /* 0x000000ffff937224 */ /* 0x000fe200078e0004 */
[----:B------:R-:W4:Y:S01]  /*18ea0*/  LDSM.16.MT88.4 R80, [R83+0xf800] ;  /* 0x00f800005350783b */ /* 0x000f220000004200 */
[----:B------:R-:W-:Y:S02]  /*18eb0*/  IMAD.MOV.U32 R71, RZ, RZ, R5 ;  /* 0x000000ffff477224 */ /* 0x000fe400078e0005 */
[----:B------:R-:W-:-:S02]  /*18ec0*/  IMAD.MOV.U32 R180, RZ, RZ, R6 ;  /* 0x000000ffffb47224 */ /* 0x000fc400078e0006 */
[----:B------:R1:W4:Y:S01]  /*18ed0*/  LDSM.16.MT88.4 R4, [R137+0x3800] ;  /* 0x003800008904783b */ /* 0x0003220000004200 */
[----:B------:R-:W-:Y:S02]  /*18ee0*/  IMAD.MOV.U32 R16, RZ, RZ, R152 ;  /* 0x000000ffff107224 */ /* 0x000fe400078e0098 */
[----:B------:R-:W-:Y:S02]  /*18ef0*/  IMAD.MOV.U32 R70, RZ, RZ, R29 ;  /* 0x000000ffff467224 */ /* 0x000fe400078e001d */
[----:B------:R-:W-:Y:S01]  /*18f00*/  IMAD.MOV.U32 R28, RZ, RZ, R14 ;  /* 0x000000ffff1c7224 */ /* 0x000fe200078e000e */
[----:B------:R-:W-:Y:S01]  /*18f10*/  MOV R183, R16 ;  /* 0x0000001000b77202 */ /* 0x000fe20000000f00 */
[----:B------:R-:W-:Y:S01]  /*18f20*/  IMAD.MOV.U32 R29, RZ, RZ, R11 ;  /* 0x000000ffff1d7224 */ /* 0x000fe200078e000b */
[----:B------:R-:W-:Y:S08]  /*18f30*/  MUFU.EX2 R16, R3 ;  /* 0x0000000300107308 */ /* 0x000ff00000000800 */
[----:B------:R-:W-:Y:S08]  /*18f40*/  MUFU.EX2 R14, R9 ;  /* 0x00000009000e7308 */ /* 0x000ff00000000800 */
[----:B------:R-:W-:Y:S08]  /*18f50*/  MUFU.EX2 R3, R13 ;  /* 0x0000000d00037308 */ /* 0x000ff00000000800 */
[----:B------:R-:W-:Y:S08]  /*18f60*/  MUFU.EX2 R11, R0 ;  /* 0x00000000000b7308 */ /* 0x000ff00000000800 */
[----:B------:R-:W1:Y:S08]  /*18f70*/  MUFU.EX2 R10, R10 ;  /* 0x0000000a000a7308 */ /* 0x000e700000000800 */
[----:B------:R-:W-:Y:S08]  /*18f80*/  MUFU.EX2 R9, R2 ;  /* 0x0000000200097308 */ /* 0x000ff00000000800 */
[----:B------:R-:W-:Y:S08]  /*18f90*/  MUFU.EX2 R8, R8 ;  /* 0x0000000800087308 */ /* 0x000ff00000000800 */
[----:B------:R4:W4:Y:S01]  /*18fa0*/  MUFU.EX2 R13, R12 ;  /* 0x0000000c000d7308 */ /* 0x0009220000000800 */
[----:B------:R-:W-:Y:S01]  /*18fb0*/  HMMA.16816.F32.BF16 R152, R124, R158, R168 ;  /* 0x0000009e7c98723c */ /* 0x000fe200000418a8 */
[----:B------:R-:W-:Y:S01]  /*18fc0*/  FADD.FTZ R15, R128, R15 ;  /* 0x0000000f800f7221 */ /* 0x000fe20000010000 */
[----:B-1----:R-:W-:-:S06]  /*18fd0*/  F2FP.BF16.F32.PACK_AB R128, R10, R11 ;  /* 0x0000000b0a80723e */ /* 0x002fcc00000010ff */
[----:B------:R-:W-:Y:S01]  /*18fe0*/  HMMA.16816.F32.BF16 R168, R124, R174, R64 ;  /* 0x000000ae7ca8723c */ /* 0x000fe20000041840 */
[----:B------:R-:W-:-:S07]  /*18ff0*/  IMAD.MOV.U32 R137, RZ, RZ, R71 ;  /* 0x000000ffff897224 */ /* 0x000fce00078e0047 */
[----:B------:R-:W-:Y:S01]  /*19000*/  HMMA.16816.F32.BF16 R176, R124, R188, R176 ;  /* 0x000000bc7cb0723c */ /* 0x000fe200000418b0 */
[----:B----4-:R-:W-:-:S07]  /*19010*/  FADD.FTZ R12, R70, R17 ;  /* 0x00000011460c7221 */ /* 0x010fce0000010000 */
        /* <DEDUP_REMOVED lines=10> */
[----:B------:R-:W-:-:S07]  /*190c0*/  IMAD.MOV.U32 R64, RZ, RZ, R180 ;  /* 0x000000ffff407224 */ /* 0x000fce00078e00b4 */
[----:B------:R-:W-:Y:S01]  /*190d0*/  HMMA.16816.F32.BF16 R124, R124, R6, R40 ;  /* 0x000000067c7c723c */ /* 0x000fe20000041828 */
[----:B------:R-:W-:Y:S01]  /*190e0*/  IMAD.MOV.U32 R43, RZ, RZ, R131 ;  /* 0x000000ffff2b7224 */ /* 0x000fe200078e0083 */
[----:B------:R-:W-:Y:S02]  /*190f0*/  F2FP.BF16.F32.PACK_AB R131, R13, R3 ;  /* 0x000000030d83723e */ /* 0x000fe400000010ff */
[----:B------:R-:W-:Y:S01]  /*19100*/  MOV R65, R181 ;  /* 0x000000b500417202 */ /* 0x000fe20000000f00 */
[----:B------:R-:W-:Y:S02]  /*19110*/  IMAD.MOV.U32 R66, RZ, RZ, R182 ;  /* 0x000000ffff427224 */ /* 0x000fe400078e00b6 */
[----:B------:R-:W-:Y:S01]  /*19120*/  FADD.FTZ R12, R43, R12 ;  /* 0x0000000c2b0c7221 */ /* 0x000fe20000010000 */
[----:B------:R-:W-:-:S03]  /*19130*/  IMAD.MOV.U32 R67, RZ, RZ, R183 ;  /* 0x000000ffff437224 */ /* 0x000fc600078e00b7 */
[----:B------:R-:W-:Y:S01]  /*19140*/  FADD.FTZ R17, R66, R12 ;  /* 0x0000000c42117221 */ /* 0x000fe20000010000 */
[----:B------:R-:W-:Y:S01]  /*19150*/  UISETP.GT.U32.AND UP0, UPT, UR4, UR19, UPT ;  /* 0x000000130400728c */ /* 0x000fe2000bf04070 */
[----:B---3--:R-:W-:Y:S02]  /*19160*/  FFMA.FTZ R2, R68, R34, R228 ;  /* 0x0000002244027223 */ /* 0x008fe400000100e4 */
[----:B------:R3:W5:Y:S01]  /*19170*/  LDL.LU R228, [R1+0xbc] ;  /* 0x0000bc0001e47983 */ /* 0x0007620000300800 */
[----:B--2---:R-:W-:Y:S01]  /*19180*/  FFMA.FTZ R0, R69, R33, R232 ;  /* 0x0000002145007223 */ /* 0x004fe200000100e8 */
[----:B------:R-:W-:Y:S01]  /*19190*/  FADD.FTZ R2, R129, R2 ;  /* 0x0000000281027221 */ /* 0x000fe20000010000 */
[----:B------:R-:W-:Y:S02]  /*191a0*/  F2FP.BF16.F32.PACK_AB R129, R8, R9 ;  /* 0x000000090881723e */ /* 0x000fe400000010ff */
[----:B------:R-:W-:Y:S01]  /*191b0*/  FADD.FTZ R0, R130, R0 ;  /* 0x0000000082007221 */ /* 0x000fe20000010000 */
[----:B------:R-:W-:Y:S01]  /*191c0*/  F2FP.BF16.F32.PACK_AB R130, R16, R14 ;  /* 0x0000000e1082723e */ /* 0x000fe200000010ff */
[----:B------:R-:W-:-:S02]  /*191d0*/  FADD.FTZ R2, R64, R2 ;  /* 0x0000000240027221 */ /* 0x000fc40000010000 */
[----:B------:R-:W-:-:S04]  /*191e0*/  FADD.FTZ R0, R65, R0 ;  /* 0x0000000041007221 */ /* 0x000fc80000010000 */
[C---:B------:R-:W-:Y:S01]  /*191f0*/  HMMA.16816.F32.BF16 R116, R128.reuse, R4, R116 ;  /* 0x000000048074723c */ /* 0x040fe20000041874 */
[----:B------:R-:W-:Y:S01]  /*19200*/  FADD.FTZ R4, R137, R15 ;  /* 0x0000000f89047221 */ /* 0x000fe20000010000 */
[----:B------:R-:W-:Y:S01]  /*19210*/  FADD.FTZ R12, R28, R2 ;  /* 0x000000021c0c7221 */ /* 0x000fe20000010000 */
[----:B------:R-:W-:Y:S02]  /*19220*/  FADD.FTZ R5, R29, R0 ;  /* 0x000000001d057221 */ /* 0x000fe40000010000 */
[----:B------:R-:W-:Y:S01]  /*19230*/  FADD.FTZ R15, R67, R4 ;  /* 0x00000004430f7221 */ /* 0x000fe20000010000 */
[----:B------:R-:W-:Y:S02]  /*19240*/  FADD.FTZ R4, R30, R17 ;  /* 0x000000111e047221 */ /* 0x000fe40000010000 */
[----:B------:R-:W-:Y:S01]  /*19250*/  HMMA.16816.F32.BF16 R180, R128, R188, R248 ;  /* 0x000000bc80b4723c */ /* 0x000fe200000418f8 */
[----:B------:R-:W-:Y:S01]  /*19260*/  FADD.FTZ R2, R132, R15 ;  /* 0x0000000f84027221 */ /* 0x000fe20000010000 */
[----:B------:R-:W-:Y:S01]  /*19270*/  FADD.FTZ R0, R235, R12 ;  /* 0x0000000ceb007221 */ /* 0x000fe20000010000 */
[----:B------:R-:W-:-:S05]  /*19280*/  FADD.FTZ R5, R229, R5 ;  /* 0x00000005e5057221 */ /* 0x000fca0000010000 */
        /* <DEDUP_REMOVED lines=63> */
[----:B------:R-:W-:Y:S01]  /*19680*/  @UP0 UIADD3 UR22, UPT, UPT, UR22, -0x4, URZ ;  /* 0xfffffffc16160890 */ /* 0x000fe2000fffe0ff */
[----:B------:R-:W-:Y:S11]  /*19690*/  BRA.U UP0, `(.L_x_906) ;  /* 0x0000000100047547 */ /* 0x000ff6000b800000 */
.L_x_903:
[----:B------:R-:W-:-:S12]  /*196a0*/  UIADD3 UR22, UPT, UPT, UR4, -0x1, URZ ;  /* 0xffffffff04167890 */ /* 0x000fd8000fffe0ff */
.L_x_906:
[----:B------:R-:W-:-:S09]  /*196b0*/  UISETP.GE.AND UP0, UPT, UR22, UR19, UPT ;  /* 0x000000131600728c */ /* 0x000fd2000bf06270 */
[----:B------:R-:W-:Y:S05]  /*196c0*/  BRA.U !UP0, `(.L_x_907) ;  /* 0x0000006d08607547 */ /* 0x000fea000b800000 */
[----:B-1-3--:R-:W1:Y:S01]  /*196d0*/  LDC.64 R4, c[0x0][0x3c0] ;  /* 0x0000f000ff047b82 */ /* 0x00ae620000000a00 */
[----:B--2-4-:R-:W2:Y:S01]  /*196e0*/  S2R R232, SR_TID.X ;  /* 0x0000000000e87919 */ /* 0x014ea20000002100 */
[----:B------:R-:W3:Y:S01]  /*196f0*/  LDCU UR4, c[0x0][0x440] ;  /* 0x00008800ff0477ac */ /* 0x000ee20008000800 */
[----:B------:R-:W-:Y:S01]  /*19700*/  IMAD.MOV.U32 R229, RZ, RZ, 0x20 ;  /* 0x00000020ffe57424 */ /* 0x000fe200078e00ff */
[----:B------:R-:W-:Y:S01]  /*19710*/  MOV R140, R133 ;  /* 0x00000085008c7202 */ /* 0x000fe20000000f00 */
[----:B-----5:R-:W-:Y:S01]  /*19720*/  IMAD.MOV.U32 R3, RZ, RZ, R136 ;  /* 0x000000ffff037224 */ /* 0x020fe200078e0088 */
[----:B------:R-:W-:Y:S01]  /*19730*/  MOV R132, R135 ;  /* 0x0000008700847202 */ /* 0x000fe20000000f00 */
        /* <DEDUP_REMOVED lines=24> */
.L_x_910:
[----:B------:R-:W2:Y:S01]  /*198c0*/  LDL R223, [R1+0x7c] ;  /* 0x00007c0001df7983 */ /* 0x000ea20000100800 */
[----:B------:R-:W1:Y:S01]  /*198d0*/  LDC.64 R142, c[0x0][0x3b8] ;  /* 0x0000ee00ff8e7b82 */ /* 0x000e620000000a00 */
[----:B------:R-:W-:Y:S01]  /*198e0*/  UIADD3 UR7, UPT, UPT, UR22, -0x1, URZ ;  /* 0xffffffff16077890 */ /* 0x000fe2000fffe0ff */
[----:B------:R-:W-:Y:S01]  /*198f0*/  IMAD.U32 R137, RZ, RZ, UR22 ;  /* 0x00000016ff897e24 */ /* 0x000fe2000f8e00ff */
[----:B------:R-:W3:Y:S01]  /*19900*/  LDL R222, [R1+0x78] ;  /* 0x0000780001de7983 */ /* 0x000ee20000100800 */
[----:B------:R-:W-:Y:S02]  /*19910*/  LOP3.LUT R138, R245, 0x1f8, RZ, 0xc0, !PT ;  /* 0x000001f8f58a7812 */ /* 0x000fe400078ec0ff */
[----:B------:R-:W-:Y:S02]  /*19920*/  @!P2 VIADD R137, R137, 0xffffffff ;  /* 0xffffffff8989a836 */ /* 0x000fe40000000000 */
[----:B------:R-:W-:Y:S04]  /*19930*/  LOP3.LUT R138, R138, 0x38, R232, 0x78, !PT ;  /* 0x000000388a8a7812 */ /* 0x000fe800078e78e8 */
[----:B------:R-:W-:Y:S04]  /*19940*/  LOP3.LUT R138, R138, 0x1e00, R245, 0xf8, !PT ;  /* 0x00001e008a8a7812 */ /* 0x000fe800078ef8f5 */
[----:B------:R-:W-:Y:S01]  /*19950*/  LEA R236, R138, UR5, 0x1 ;  /* 0x000000058aec7c11 */ /* 0x000fe2000f8e08ff */
[----:B-1----:R-:W-:Y:S04]  /*19960*/  IMAD.WIDE.U32 R208, R142, UR7, RZ ;  /* 0x000000078ed07c25 */ /* 0x002fe8000f8e00ff */
[----:B------:R-:W-:Y:S02]  /*19970*/  IMAD R209, R143, UR7, R209 ;  /* 0x000000078fd17c24 */ /* 0x000fe4000f8e02d1 */
[C---:B------:R-:W-:Y:S03]  /*19980*/  @!P2 IMAD.WIDE.U32 R210, R137.reuse, R142, RZ ;  /* 0x0000008e89d2a225 */ /* 0x040fe600078e00ff */
[C---:B------:R-:W-:Y:S01]  /*19990*/  SHF.L.U64.HI R214, R208.reuse, 0x6, R209 ;  /* 0x00000006d0d67819 */ /* 0x040fe200000102d1 */
[----:B------:R-:W-:Y:S01]  /*199a0*/  @!P2 IMAD R211, R137, R143, R211 ;  /* 0x0000008f89d3a224 */ /* 0x000fe200078e02d3 */
[CC--:B--2---:R-:W-:Y:S04]  /*199b0*/  @!P5 LEA R213, P0, R208.reuse, R223.reuse, 0x7 ;  /* 0x000000dfd0d5d211 */ /* 0x0c4fe800078038ff */
[CC--:B---3--:R-:W-:Y:S01]  /*199c0*/  @!P5 LEA.HI.X R212, R208.reuse, R222.reuse, R209, 0x7, P0 ;  /* 0x000000ded0d4d211 */ /* 0x0c8fe200000f3cd1 */
[----:B------:R-:W-:Y:S01]  /*199d0*/  IMAD.SHL.U32 R209, R208, 0x40, RZ ;  /* 0x00000040d0d17824 */ /* 0x000fe200078e00ff */
[----:B------:R-:W-:Y:S04]  /*199e0*/  @!P2 LEA R208, P0, R210, R223, 0x7 ;  /* 0x000000dfd2d0a211 */ /* 0x000fe800078038ff */
[----:B------:R-:W-:Y:S02]  /*199f0*/  LEA R137, P1, R142, R209, 0x4 ;  /* 0x000000d18e897211 */ /* 0x000fe400078220ff */
[----:B------:R-:W-:Y:S01]  /*19a00*/  @!P2 LEA.HI.X R209, R210, R222, R211, 0x7, P0 ;  /* 0x000000ded2d1a211 */ /* 0x000fe200000f3cd3 */
[----:B------:R-:W-:Y:S01]  /*19a10*/  @!P5 IMAD.MOV.U32 R210, RZ, RZ, R213 ;  /* 0x000000ffffd2d224 */ /* 0x000fe200078e00d5 */
[C-C-:B------:R-:W-:Y:S01]  /*19a20*/  LEA.HI.X R138, R142.reuse, R214, R143.reuse, 0x4, P1 ;  /* 0x000000d68e8a7211 */ /* 0x140fe200008f248f */
[----:B------:R-:W-:Y:S01]  /*19a30*/  @!P5 IMAD.MOV.U32 R211, RZ, RZ, R212 ;  /* 0x000000ffffd3d224 */ /* 0x000fe200078e00d4 */
[C---:B------:R-:W-:Y:S04]  /*19a40*/  @!P5 LEA R212, P0, R137.reuse, R223, 0x1 ;  /* 0x000000df89d4d211 */ /* 0x040fe800078008ff */
        /* <DEDUP_REMOVED lines=17> */
[----:B------:R-:W-:Y:S02]  /*19b60*/  @!P5 LEA.HI.X R211, R142, R138, R143, 0x4, P1 ;  /* 0x0000008a8ed3d211 */ /* 0x000fe400008f248f */
[CC--:B------:R-:W-:Y:S02]  /*19b70*/  @!P5 LEA R215, P1, R210.reuse, R223.reuse, 0x1 ;  /* 0x000000dfd2d7d211 */ /* 0x0c0fe400078208ff */
[C---:B---3--:R-:W-:Y:S04]  /*19b80*/  @!P2 LEA R208, P0, R137.reuse, R223, 0x1 ;  /* 0x000000df89d0a211 */ /* 0x048fe800078008ff */
[-C--:B------:R-:W-:Y:S02]  /*19b90*/  @!P2 LEA.HI.X R209, R137, R222.reuse, R138, 0x1, P0 ;  /* 0x000000de89d1a211 */ /* 0x080fe400000f0c8a */
[----:B----4-:R-:W-:Y:S03]  /*19ba0*/  @!P5 LEA.HI.X R212, R210, R222, R211, 0x1, P1 ;  /* 0x000000ded2d4d211 */ /* 0x010fe600008f0cd3 */
[----:B------:R-:W-:Y:S01]  /*19bb0*/  @!PT LDS RZ, [RZ] ;  /* 0x00000000fffff984 */ /* 0x000fe20000000800 */
[----:B------:R-:W-:Y:S01]  /*19bc0*/  @!PT LDS RZ, [RZ] ;  /* 0x00000000fffff984 */ /* 0x000fe20000000800 */
[----:B------:R-:W-:Y:S01]  /*19bd0*/  @!PT LDS RZ, [RZ] ;  /* 0x00000000fffff984 */ /* 0x000fe20000000800 */
[----:B------:R1:W-:Y:S01]  /*19be0*/  @!P2 LDGSTS.E.BYPASS.LTC128B.128 [R236+0xa800], desc[UR28][R208.64+0x80] ;  /* 0x0a800080d0ecafae */ /* 0x0003e2000b981a1c */
[CC--:B------:R-:W-:Y:S02]  /*19bf0*/  @!P2 LEA R210, P1, R142.reuse, R137.reuse, 0x4 ;  /* 0x000000898ed2a211 */ /* 0x0c0fe400078220ff */
[CC--:B------:R-:W-:Y:S01]  /*19c00*/  @!P5 LEA R211, P3, R142.reuse, R137.reuse, 0x5 ;  /* 0x000000898ed3d211 */ /* 0x0c0fe200078628ff */
[----:B------:R2:W-:Y:S01]  /*19c10*/  @P2 STS.128 [R236+0xa800], RZ ;  /* 0x00a800ffec002388 */ /* 0x0005e20000000c00 */
[C---:B------:R-:W-:Y:S02]  /*19c20*/  @!P2 LEA R137, P0, R142.reuse, R137, 0x5 ;  /* 0x000000898e89a211 */ /* 0x040fe400078028ff */
[CCC-:B------:R-:W-:Y:S02]  /*19c30*/  @!P5 LEA.HI.X R214, R142.reuse, R138.reuse, R143.reuse, 0x5, P3 ;  /* 0x0000008a8ed6d211 */ /* 0x1c0fe400018f2c8f */
[CCC-:B------:R-:W-:Y:S02]  /*19c40*/  @!P2 LEA.HI.X R213, R142.reuse, R138.reuse, R143.reuse, 0x5, P0 ;  /* 0x0000008a8ed5a211 */ /* 0x1c0fe400000f2c8f */
[----:B-1----:R-:W-:Y:S01]  /*19c50*/  @!P2 LEA.HI.X R209, R142, R138, R143, 0x4, P1 ;  /* 0x0000008a8ed1a211 */ /* 0x002fe200008f248f */
[----:B------:R-:W-:Y:S01]  /*19c60*/  @!P5 IMAD.MOV.U32 R142, RZ, RZ, R215 ;  /* 0x000000ffff8ed224 */ /* 0x000fe200078e00d7 */
[CC--:B------:R-:W-:Y:S01]  /*19c70*/  @!P2 LEA R208, P1, R210.reuse, R223.reuse, 0x1 ;  /* 0x000000dfd2d0a211 */ /* 0x0c0fe200078208ff */
[----:B------:R-:W-:Y:S01]  /*19c80*/  @!P5 IMAD.MOV.U32 R143, RZ, RZ, R212 ;  /* 0x000000ffff8fd224 */ /* 0x000fe200078e00d4 */
[CC--:B------:R-:W-:Y:S02]  /*19c90*/  @!P5 LEA R138, P3, R211.reuse, R223.reuse, 0x1 ;  /* 0x000000dfd38ad211 */ /* 0x0c0fe400078608ff */
[-C--:B------:R-:W-:Y:S02]  /*19ca0*/  @!P2 LEA.HI.X R209, R210, R222.reuse, R209, 0x1, P1 ;  /* 0x000000ded2d1a211 */ /* 0x080fe400008f0cd1 */
[----:B------:R-:W-:Y:S01]  /*19cb0*/  @!PT LDS RZ, [RZ] ;  /* 0x00000000fffff984 */ /* 0x000fe20000000800 */
[----:B------:R-:W-:Y:S01]  /*19cc0*/  @!PT LDS RZ, [RZ] ;  /* 0x00000000fffff984 */ /* 0x000fe20000000800 */
[----:B------:R-:W-:Y:S01]  /*19cd0*/  @!PT LDS RZ, [RZ] ;  /* 0x00000000fffff984 */ /* 0x000fe20000000800 */
[----:B------:R1:W-:Y:S01]  /*19ce0*/  @!P5 LDGSTS.E.BYPASS.LTC128B.128 [R236+0x9000], desc[UR28][R142.64] ;  /* 0x090000008eecdfae */ /* 0x0003e2000b981a1c */
[-C--:B------:R-:W-:Y:S01]  /*19cf0*/  @!P5 LEA.HI.X R211, R211, R222.reuse, R214, 0x1, P3 ;  /* 0x000000ded3d3d211 */ /* 0x080fe200018f0cd6 */
[----:B------:R-:W-:Y:S02]  /*19d00*/  @!P5 IMAD.MOV.U32 R210, RZ, RZ, R138 ;  /* 0x000000ffffd2d224 */ /* 0x000fe400078e008a */
        /* <DEDUP_REMOVED lines=12> */
[----:B------:R-:W-:Y:S05]  /*19dd0*/  @!P2 LEA.HI.X R143, R137, R222, R213, 0x1, P0 ;  /* 0x000000de898fa211 */ /* 0x000fea00000f0cd5 */
[----:B------:R-:W-:Y:S01]  /*19de0*/  @!PT LDS RZ, [RZ] ;  /* 0x00000000fffff984 */ /* 0x000fe20000000800 */
[----:B------:R-:W-:Y:S01]  /*19df0*/  @!PT LDS RZ, [RZ] ;  /* 0x00000000fffff984 */ /* 0x000fe20000000800 */
[----:B------:R-:W-:Y:S01]  /*19e00*/  @!PT LDS RZ, [RZ] ;  /* 0x00000000fffff984 */ /* 0x000fe20000000800 */
[----:B------:R2:W-:Y:S04]  /*19e10*/  @!P2 LDGSTS.E.BYPASS.LTC128B.128 [R236+0xb800], desc[UR28][R142.64+0x80] ;  /* 0x0b8000808eecafae */ /* 0x0005e8000b981a1c */
[----:B------:R2:W-:Y:S04]  /*19e20*/  @P2 STS.128 [R236+0xb800], RZ ;  /* 0x00b800ffec002388 */ /* 0x0005e80000000c00 */
[----:B------:R-:W0:Y:S01]  /*19e30*/  LDGDEPBAR ;  /* 0x00000000000079af */ /* 0x000e220000000000 */
[----:B------:R-:W-:Y:S05]  /*19e40*/  BRA `(.L_x_909) ;  /* 0x0000001000f47947 */ /* 0x000fea0003800000 */
.L_x_908:
[----:B--2---:R-:W2:Y:S01]  /*19e50*/  LDL R13, [R1+0x88] ;  /* 0x00008800010d7983 */ /* 0x004ea20000100800 */
[----:B------:R-:W-:Y:S05]  /*19e60*/  DEPBAR.LE SB0, 0x0 ;  /* 0x000080000000791a */ /* 0x000fea0000000000 */
[----:B------:R-:W1:Y:S01]  /*19e70*/  LDL R14, [R1+0x8c] ;  /* 0x00008c00010e7983 */ /* 0x000e620000100800 */
[C---:B------:R-:W-:Y:S01]  /*19e80*/  IMAD.SHL.U32 R245, R232.reuse, 0x8, RZ ;  /* 0x00000008e8f57824 */ /* 0x040fe200078e00ff */
[----:B-----5:R-:W-:Y:S01]  /*19e90*/  SHF.R.U32.HI R230, RZ, 0x1, R232 ;  /* 0x00000001ffe67819 */ /* 0x020fe200000116e8 */
[C---:B------:R-:W-:Y:S03]  /*19ea0*/  IMAD.SHL.U32 R138, R232.reuse, 0x2, RZ ;  /* 0x00000002e88a7824 */ /* 0x040fe600078e00ff */
[----:B------:R-:W3:Y:S01]  /*19eb0*/  LDL R10, [R1+0x90] ;  /* 0x00009000010a7983 */ /* 0x000ee20000100800 */
[----:B------:R-:W-:Y:S01]  /*19ec0*/  LOP3.LUT P4, RZ, R232, 0x4, RZ, 0xc0, !PT ;  /* 0x00000004e8ff7812 */ /* 0x000fe2000788c0ff */
[----:B------:R-:W-:Y:S01]  /*19ed0*/  UISETP.GT.AND UP0, UPT, UR22, UR19, UPT ;  /* 0x000000131600728c */ /* 0x000fe2000bf04270 */
[----:B------:R-:W-:Y:S03]  /*19ee0*/  LOP3.LUT R228, R245, 0x38, RZ, 0xc0, !PT ;  /* 0x00000038f5e47812 */ /* 0x000fe600078ec0ff */
[----:B------:R-:W4:Y:S01]  /*19ef0*/  LDL R15, [R1+0x80] ;  /* 0x00008000010f7983 */ /* 0x000f220000100800 */
[----:B------:R-:W-:Y:S01]  /*19f00*/  SEL R224, R235, 0xffffffc0, !P4 ;  /* 0xffffffc0ebe07807 */ /* 0x000fe20006000000 */
[----:B------:R-:W-:Y:S01]  /*19f10*/  UIADD3 UR7, UPT, UPT, UR21, UR8, URZ ;  /* 0x0000000815077290 */ /* 0x000fe2000fffe0ff */
[----:B------:R-:W-:Y:S03]  /*19f20*/  LOP3.LUT R12, R228, 0x40, RZ, 0xfc, !PT ;  /* 0x00000040e40c7812 */ /* 0x000fe600078efcff */
        /* <DEDUP_REMOVED lines=57> */
[----:B------:R-:W-:Y:S01]  /*1a2c0*/  IMAD R0, R0, 0x2, R234 ;  /* 0x0000000200007824 */ /* 0x000fe200078e02ea */
[----:B------:R-:W-:Y:S04]  /*1a2d0*/  LEA R134, R2, UR5, 0x1 ;  /* 0x0000000502867c11 */ /* 0x000fe8000f8e08ff */
[----:B------:R-:W-:Y:S01]  /*1a2e0*/  @!PT LDS RZ, [RZ] ;  /* 0x00000000fffff984 */ /* 0x000fe20000000800 */
[----:B------:R-:W-:Y:S01]  /*1a2f0*/  @!PT LDS RZ, [RZ] ;  /* 0x00000000fffff984 */ /* 0x000fe20000000800 */
[----:B------:R-:W-:Y:S01]  /*1a300*/  @!PT LDS RZ, [RZ] ;  /* 0x00000000fffff984 */ /* 0x000fe20000000800 */
[----:B------:R-:W-:Y:S01]  /*1a310*/  @!P2 LDGSTS.E.BYPASS.LTC128B.128 [R236+0xf000], desc[UR28][R8.64+0x80] ;  /* 0x0f00008008ecafae */ /* 0x000fe2000b981a1c */
[----:B------:R-:W-:Y:S05]  /*1a320*/  VIADD R2, R0, UR5 ;  /* 0x0000000500027c36 */ /* 0x000fea0008000000 */
        /* <DEDUP_REMOVED lines=145> */
[----:B--2---:R-:W-:Y:S04]  /*1ac40*/  LOP3.LUT R133, R138, 0x6, RZ, 0xc0, !PT ;  /* 0x000000068a857812 */ /* 0x004fe800078ec0ff */
[-C--:B------:R-:W-:Y:S01]  /*1ac50*/  HMMA.16816.F32.BF16 R44, R216, R214.reuse, R44 ;  /* 0x000000d6d82c723c */ /* 0x080fe2000004182c */
[----:B------:R1:W-:Y:S02]  /*1ac60*/  STL [R1+0xac], R133 ;  /* 0x0000ac8501007387 */ /* 0x0003e40000100800 */
[----:B------:R-:W-:Y:S05]  /*1ac70*/  IMAD R0, R0, 0x40, R133 ;  /* 0x0000004000007824 */ /* 0x000fea00078e0285 */
[C---:B------:R-:W-:Y:S01]  /*1ac80*/  HMMA.16816.F32.BF16 R48, R208.reuse, R214, R48 ;  /* 0x000000d6d030723c */ /* 0x040fe20000041830 */
[----:B------:R-:W-:Y:S07]  /*1ac90*/  LDSM.16.M88.4 R212, [R135+0x4000] ;  /* 0x0040000087d4783b */ /* 0x000fee0000000200 */
[-C--:B---3--:R-:W-:Y:S08]  /*1aca0*/  HMMA.16816.F32.BF16 R52, R208, R220.reuse, R52 ;  /* 0x000000dcd034723c */ /* 0x088ff00000041834 */
[C---:B------:R-:W-:Y:S04]  /*1acb0*/  HMMA.16816.F32.BF16 R56, R216.reuse, R220, R56 ;  /* 0x000000dcd838723c */ /* 0x040fe80000041838 */
[----:B-1----:R-:W-:Y:S04]  /*1acc0*/  VIADD R133, R0, UR21 ;  /* 0x0000001500857c36 */ /* 0x002fe80008000000 */
[-C--:B------:R-:W-:Y:S01]  /*1acd0*/  HMMA.16816.F32.BF16 R60, R216, R222.reuse, R60 ;  /* 0x000000ded83c723c */ /* 0x080fe2000004183c */
[----:B------:R-:W1:Y:S02]  /*1ace0*/  LDSM.16.M88.4 R216, [R224+0xa000] ;  /* 0x00a00000e0d8783b */ /* 0x000e640000000200 */
[--C-:B------:R-:W-:Y:S05]  /*1acf0*/  IMAD.IADD R134, R243, 0x1, -R133.reuse ;  /* 0x00000001f3867824 */ /* 0x100fea00078e0a85 */
[----:B------:R-:W-:Y:S01]  /*1ad00*/  HMMA.16816.F32.BF16 R64, R208, R222, R64 ;  /* 0x000000ded040723c */ /* 0x000fe20000041840 */
[----:B------:R-:W2:Y:S03]  /*1ad10*/  LDSM.16.M88.4 R208, [R135+0x6000] ;  /* 0x0060000087d0783b */ /* 0x000ea60000000200 */
[----:B------:R-:W-:Y:S03]  /*1ad20*/  IABS R134, R134 ;  /* 0x0000008600867213 */ /* 0x000fe60000000000 */
[----:B------:R-:W3:Y:S01]  /*1ad30*/  LDSM.16.M88.4 R220, [R224+0xa800] ;  /* 0x00a80000e0dc783b */ /* 0x000ee20000000200 */
[----:B------:R-:W-:Y:S01]  /*1ad40*/  I2FP.F32.S32 R134, R134 ;  /* 0x0000008600867245 */ /* 0x000fe20000201400 */
        /* <DEDUP_REMOVED lines=23> */
[-C--:B-1----:R-:W-:Y:S11]  /*1aec0*/  HMMA.16816.F32.BF16 R4, R216, R220.reuse, R4 ;  /* 0x000000dcd804723c */ /* 0x082ff60000041804 */
[----:B------:R-:W-:Y:S08]  /*1aed0*/  @!UPT UIADD3 URZ, UPT, UPT, URZ, URZ, URZ ;  /* 0x000000fffffff290 */ /* 0x000ff0000fffe0ff */
[----:B------:R-:W-:Y:S01]  /*1aee0*/  FFMA.FTZ R6, R134, -UR6, R6 ;  /* 0x8000000686067c23 */ /* 0x000fe20008010006 */
[C---:B--2---:R-:W-:Y:S04]  /*1aef0*/  HMMA.16816.F32.BF16 R8, R208.reuse, R220, R8 ;  /* 0x000000dcd008723c */ /* 0x044fe80000041808 */
[----:B------:R-:W-:Y:S04]  /*1af00*/  VIADD R220, R0, 0x38 ;  /* 0x0000003800dc7836 */ /* 0x000fe80000000000 */
        /* <DEDUP_REMOVED lines=10> */
[C---:B------:R-:W-:Y:S08]  /*1afb0*/  HMMA.16816.F32.BF16 R40, R208.reuse, R224, R40 ;  /* 0x000000e0d028723c */ /* 0x040ff00000041828 */
[-C--:B------:R-:W-:Y:S03]  /*1afc0*/  HMMA.16816.F32.BF16 R44, R208, R226.reuse, R44 ;  /* 0x000000e2d02c723c */ /* 0x080fe6000004182c */
[----:B-1----:R-:W-:Y:S05]  /*1afd0*/  IMAD.IADD R2, R237, 0x1, -R133 ;  /* 0x00000001ed027824 */ /* 0x002fea00078e0a85 */
[C---:B------:R-:W-:Y:S04]  /*1afe0*/  HMMA.16816.F32.BF16 R48, R216.reuse, R226, R48 ;  /* 0x000000e2d830723c */ /* 0x040fe80000041830 */
[----:B------:R-:W-:Y:S04]  /*1aff0*/  IABS R2, R2 ;  /* 0x0000000200027213 */ /* 0x000fe80000000000 */
[----:B------:R-:W-:Y:S01]  /*1b000*/  I2FP.F32.S32 R135, R2 ;  /* 0x0000000200877245 */ /* 0x000fe20000201400 */
[-C--:B--2---:R-:W-:Y:S03]  /*1b010*/  HMMA.16816.F32.BF16 R52, R216, R212.reuse, R52 ;  /* 0x000000d4d834723c */ /* 0x084fe60000041834 */
[----:B------:R-:W-:Y:S02]  /*1b020*/  VIADD R2, R220, UR21 ;  /* 0x00000015dc027c36 */ /* 0x000fe40008000000 */
[----:B------:R-:W-:Y:S02]  /*1b030*/  FFMA.FTZ R4, R135, -UR6, R4 ;  /* 0x8000000687047c23 */ /* 0x000fe40008010004 */
[----:B------:R-:W-:Y:S01]  /*1b040*/  VIADD R221, R2, 0xffffffc9 ;  /* 0xffffffc902dd7836 */ /* 0x000fe20000000000 */
[C---:B------:R-:W-:Y:S04]  /*1b050*/  HMMA.16816.F32.BF16 R56, R208.reuse, R212, R56 ;  /* 0x000000d4d038723c */ /* 0x040fe80000041838 */
[--C-:B------:R-:W-:Y:S02]  /*1b060*/  IMAD.IADD R134, R237, 0x1, -R221.reuse ;  /* 0x00000001ed867824 */ /* 0x100fe400078e0add */
[--C-:B------:R-:W-:Y:S02]  /*1b070*/  IMAD.IADD R136, R243, 0x1, -R221.reuse ;  /* 0x00000001f3887824 */ /* 0x100fe400078e0add */
[-C--:B------:R-:W-:Y:S03]  /*1b080*/  HMMA.16816.F32.BF16 R60, R208, R214.reuse, R60 ;  /* 0x000000d6d03c723c */ /* 0x080fe6000004183c */
[----:B------:R-:W-:Y:S01]  /*1b090*/  IABS R134, R134 ;  /* 0x0000008600867213 */ /* 0x000fe20000000000 */
[----:B------:R-:W-:Y:S03]  /*1b0a0*/  IMAD.IADD R135, R242, 0x1, -R221 ;  /* 0x00000001f2877824 */ /* 0x000fe600078e0add */
[----:B------:R-:W-:Y:S01]  /*1b0b0*/  I2FP.F32.S32 R134, R134 ;  /* 0x0000008600867245 */ /* 0x000fe20000201400 */
[----:B------:R-:W-:Y:S04]  /*1b0c0*/  HMMA.16816.F32.BF16 R64, R216, R214, R64 ;  /* 0x000000d6d840723c */ /* 0x000fe80000041840 */
[----:B------:R-:W-:Y:S01]  /*1b0d0*/  FFMA.FTZ R5, R134, -UR6, R5 ;  /* 0x8000000686057c23 */ /* 0x000fe20008010005 */
[--C-:B------:R-:W-:Y:S02]  /*1b0e0*/  IMAD.IADD R134, R242, 0x1, -R133.reuse ;  /* 0x00000001f2867824 */ /* 0x100fe400078e0a85 */
[----:B------:R-:W-:Y:S03]  /*1b0f0*/  IMAD.IADD R133, R244, 0x1, -R133 ;  /* 0x00000001f4857824 */ /* 0x000fe600078e0a85 */
[----:B------:R-:W-:Y:S02]  /*1b100*/  IABS R137, R134 ;  /* 0x0000008600897213 */ /* 0x000fe40000000000 */
[----:B------:R-:W-:Y:S02]  /*1b110*/  IABS R134, R136 ;  /* 0x0000008800867213 */ /* 0x000fe40000000000 */
[----:B------:R-:W-:Y:S02]  /*1b120*/  IABS R136, R133 ;  /* 0x0000008500887213 */ /* 0x000fe40000000000 */
[----:B------:R-:W-:Y:S01]  /*1b130*/  IABS R133, R135 ;  /* 0x0000008700857213 */ /* 0x000fe20000000000 */
[----:B------:R-:W-:Y:S01]  /*1b140*/  IMAD.MOV.U32 R135, RZ, RZ, R137 ;  /* 0x000000ffff877224 */ /* 0x000fe200078e0089 */
[----:B------:R-:W-:Y:S02]  /*1b150*/  I2FP.F32.S32 R134, R134 ;  /* 0x0000008600867245 */ /* 0x000fe40000201400 */
[----:B------:R-:W-:Y:S02]  /*1b160*/  I2FP.F32.S32 R133, R133 ;  /* 0x0000008500857245 */ /* 0x000fe40000201400 */
[----:B------:R-:W-:Y:S01]  /*1b170*/  I2FP.F32.S32 R135, R135 ;  /* 0x0000008700877245 */ /* 0x000fe20000201400 */
[----:B------:R-:W-:Y:S01]  /*1b180*/  FFMA.FTZ R7, R134, -UR6, R7 ;  /* 0x8000000686077c23 */ /* 0x000fe20008010007 */
[----:B------:R-:W-:Y:S01]  /*1b190*/  VIADD R134, R244, -UR7 ;  /* 0x80000007f4867c36 */ /* 0x000fe20008000000 */
[----:B------:R-:W-:Y:S01]  /*1b1a0*/  I2FP.F32.S32 R136, R136 ;  /* 0x0000008800887245 */ /* 0x000fe20000201400 */
[----:B------:R-:W-:Y:S01]  /*1b1b0*/  FFMA.FTZ R9, R133, -UR6, R9 ;  /* 0x8000000685097c23 */ /* 0x000fe20008010009 */
[----:B------:R-:W-:Y:S02]  /*1b1c0*/  VIADD R133, R237, -UR7 ;  /* 0x80000007ed857c36 */ /* 0x000fe40008000000 */
[----:B------:R-:W-:Y:S01]  /*1b1d0*/  FFMA.FTZ R8, R135, -UR6, R8 ;  /* 0x8000000687087c23 */ /* 0x000fe20008010008 */
[----:B------:R-:W-:Y:S02]  /*1b1e0*/  VIADD R135, R243, -UR7 ;  /* 0x80000007f3877c36 */ /* 0x000fe40008000000 */
[----:B------:R-:W-:Y:S01]  /*1b1f0*/  FFMA.FTZ R10, R136, -UR6, R10 ;  /* 0x80000006880a7c23 */ /* 0x000fe2000801000a */
[----:B------:R-:W-:Y:S01]  /*1b200*/  VIADD R136, R242, -UR7 ;  /* 0x80000007f2887c36 */ /* 0x000fe20008000000 */
[----:B------:R-:W-:Y:S06]  /*1b210*/  BRA.U.ANY UP0, `(.L_x_910) ;  /* 0xffffffe500a87547 */ /* 0x000fec000b93ffff */
.L_x_909:
[-C--:B------:R-:W-:Y:S01]  /*1b220*/  ISETP.GT.AND P0, PT, R133, R0.reuse, PT ;  /* 0x000000008500720c */ /* 0x080fe20003f04270 */
[----:B------:R-:W-:Y:S01]  /*1b230*/  VIADD R137, R0, 0x1 ;  /* 0x0000000100897836 */ /* 0x000fe20000000000 */
[-C--:B------:R-:W-:Y:S01]  /*1b240*/  ISETP.GT.AND P1, PT, R135, R0.reuse, PT ;  /* 0x000000008700720c */ /* 0x080fe20003f24270 */
[----:B------:R1:W-:Y:S01]  /*1b250*/  STL [R1+0xe0], R129 ;  /* 0x0000e08101007387 */ /* 0x0003e20000100800 */
[----:B--2---:R-:W-:Y:S01]  /*1b260*/  FSEL R208, R4, -INF , !P0 ;  /* 0xff80000004d07808 */ /* 0x004fe20004000000 */
[----:B------:R-:W-:Y:S01]  /*1b270*/  VIADD R4, R2, 0xffffffd0 ;  /* 0xffffffd002047836 */ /* 0x000fe20000000000 */
[----:B------:R-:W-:Y:S01]  /*1b280*/  ISETP.GT.AND P2, PT, R133, R137, PT ;  /* 0x000000898500720c */ /* 0x000fe20003f44270 */
[----:B------:R2:W-:Y:S01]  /*1b290*/  STL [R1+0xdc], R130 ;  /* 0x0000dc8201007387 */ /* 0x0005e20000100800 */
[----:B------:R-:W-:Y:S01]  /*1b2a0*/  IADD3 R221, PT, PT, R244, -R221, RZ ;  /* 0x800000ddf4dd7210 */ /* 0x000fe20007ffe0ff */
[----:B------:R-:W-:Y:S01]  /*1b2b0*/  UISETP.GT.AND UP0, UPT, UR22, UR19, UPT ;  /* 0x000000131600728c */ /* 0x000fe2000bf04270 */
[----:B------:R-:W-:Y:S01]  /*1b2c0*/  FSEL R211, R5, -INF , !P2 ;  /* 0xff80000005d37808 */ /* 0x000fe20005000000 */
[----:B------:R-:W-:Y:S01]  /*1b2d0*/  VIADD R5, R2, 0xffffffd1 ;  /* 0xffffffd102057836 */ /* 0x000fe20000000000 */
[----:B------:R-:W-:Y:S01]  /*1b2e0*/  FSEL R210, R6, -INF , !P1 ;  /* 0xff80000006d27808 */ /* 0x000fe20004800000 */
[----:B------:R3:W-:Y:S01]  /*1b2f0*/  STL [R1+0xd8], R131 ;  /* 0x0000d88301007387 */ /* 0x0007e20000100800 */
[----:B------:R-:W-:Y:S01]  /*1b300*/  ISETP.GT.AND P0, PT, R135, R137, PT ;  /* 0x000000898700720c */ /* 0x000fe20003f04270 */
[----:B------:R-:W-:Y:S01]  /*1b310*/  IMAD.IADD R6, R242, 0x1, -R4 ;  /* 0x00000001f2067824 */ /* 0x000fe200078e0a04 */
[----:B------:R-:W-:Y:S01]  /*1b320*/  ISETP.GT.AND P3, PT, R136, R0, PT ;  /* 0x000000008800720c */ /* 0x000fe20003f64270 */
[----:B------:R-:W-:Y:S01]  /*1b330*/  STL [R1+0xc8], R236 ;  /* 0x0000c8ec01007387 */ /* 0x000fe20000100800 */
[----:B------:R-:W-:Y:S01]  /*1b340*/  IABS R221, R221 ;  /* 0x000000dd00dd7213 */ /* 0x000fe20000000000 */
[----:B------:R-:W-:Y:S01]  /*1b350*/  IMAD.IADD R138, R242, 0x1, -R5 ;  /* 0x00000001f28a7824 */ /* 0x000fe200078e0a05 */
[----:B------:R-:W-:Y:S01]  /*1b360*/  FSEL R143, R7, -INF , !P0 ;  /* 0xff800000078f7808 */ /* 0x000fe20004000000 */
[----:B------:R-:W-:Y:S01]  /*1b370*/  STL [R1+0xc4], R231 ;  /* 0x0000c4e701007387 */ /* 0x000fe20000100800 */
[----:B------:R-:W-:Y:S01]  /*1b380*/  FSEL R209, R8, -INF , !P3 ;  /* 0xff80000008d17808 */ /* 0x000fe20005800000 */
[----:B------:R-:W-:Y:S01]  /*1b390*/  IMAD.MOV.U32 R8, RZ, RZ, R221 ;  /* 0x000000ffff087224 */ /* 0x000fe200078e00dd */
[----:B------:R-:W-:Y:S01]  /*1b3a0*/  IABS R7, R6 ;  /* 0x0000000600077213 */ /* 0x000fe20000000000 */
[----:B------:R-:W-:Y:S01]  /*1b3b0*/  STL [R1+0xc0], R230 ;  /* 0x0000c0e601007387 */ /* 0x000fe20000100800 */
[----:B------:R-:W-:Y:S01]  /*1b3c0*/  IABS R6, R138 ;  /* 0x0000008a00067213 */ /* 0x000fe20000000000 */
[----:B------:R-:W-:Y:S01]  /*1b3d0*/  UIADD3 UR22, UPT, UPT, UR22, -0x1, URZ ;  /* 0xffffffff16167890 */ /* 0x000fe2000fffe0ff */
[----:B------:R-:W-:Y:S01]  /*1b3e0*/  I2FP.F32.S32 R7, R7 ;  /* 0x0000000700077245 */ /* 0x000fe20000201400 */
[----:B------:R-:W-:Y:S01]  /*1b3f0*/  STL [R1+0xbc], R228 ;  /* 0x0000bce401007387 */ /* 0x000fe20000100800 */
[----:B------:R-:W-:Y:S02]  /*1b400*/  I2FP.F32.S32 R6, R6 ;  /* 0x0000000600067245 */ /* 0x000fe40000201400 */
[----:B------:R-:W-:Y:S01]  /*1b410*/  I2FP.F32.S32 R8, R8 ;  /* 0x0000000800087245 */ /* 0x000fe20000201400 */
[----:B------:R-:W-:Y:S01]  /*1b420*/  FFMA.FTZ R12, R7, -UR6, R12 ;  /* 0x80000006070c7c23 */ /* 0x000fe2000801000c */
[----:B------:R-:W-:Y:S01]  /*1b430*/  ISETP.GT.AND P6, PT, R134, R0, PT ;  /* 0x000000008600720c */ /* 0x000fe20003fc4270 */
[----:B------:R-:W-:Y:S01]  /*1b440*/  FFMA.FTZ R13, R6, -UR6, R13 ;  /* 0x80000006060d7c23 */ /* 0x000fe2000801000d */
[----:B------:R-:W-:Y:S01]  /*1b450*/  ISETP.GT.AND P2, PT, R136, R137, PT ;  /* 0x000000898800720c */ /* 0x000fe20003f44270 */
[----:B------:R-:W-:Y:S01]  /*1b460*/  FFMA.FTZ R11, R8, -UR6, R11 ;  /* 0x80000006080b7c23 */ /* 0x000fe2000801000b */
[C-C-:B------:R-:W-:Y:S01]  /*1b470*/  IMAD.IADD R6, R244.reuse, 0x1, -R5.reuse ;  /* 0x00000001f4067824 */ /* 0x140fe200078e0a05 */
[----:B------:R-:W-:Y:S01]  /*1b480*/  IADD3 R7, PT, PT, R244, -R4, RZ ;  /* 0x80000004f4077210 */ /* 0x000fe20007ffe0ff */
[----:B------:R-:W-:Y:S01]  /*1b490*/  STL [R1+0xcc], R242 ;  /* 0x0000ccf201007387 */ /* 0x000fe20000100800 */
[----:B------:R-:W-:Y:S01]  /*1b4a0*/  IADD3 R8, PT, PT, R237, -R5, RZ ;  /* 0x80000005ed087210 */ /* 0x000fe20007ffe0ff */
[----:B------:R-:W-:Y:S01]  /*1b4b0*/  IMAD.IADD R5, R243, 0x1, -R5 ;  /* 0x00000001f3057824 */ /* 0x000fe200078e0a05 */
[----:B------:R-:W-:Y:S01]  /*1b4c0*/  FSEL R142, R9, -INF , !P2 ;  /* 0xff800000098e7808 */ /* 0x000fe20005000000 */
[--C-:B------:R-:W-:Y:S01]  /*1b4d0*/  IMAD.IADD R9, R237, 0x1, -R4.reuse ;  /* 0x00000001ed097824 */ /* 0x100fe200078e0a04 */
[----:B------:R-:W-:Y:S01]  /*1b4e0*/  FSEL R138, R10, -INF , !P6 ;  /* 0xff8000000a8a7808 */ /* 0x000fe20007000000 */
[----:B------:R-:W-:Y:S01]  /*1b4f0*/  IMAD.IADD R10, R243, 0x1, -R4 ;  /* 0x00000001f30a7824 */ /* 0x000fe200078e0a04 */
[C---:B------:R-:W-:Y:S01]  /*1b500*/  ISETP.GE.AND P0, PT, R137.reuse, R239, PT ;  /* 0x000000ef8900720c */ /* 0x040fe20003f06270 */
[----:B------:R-:W-:Y:S01]  /*1b510*/  STL [R1+0xd0], R237 ;  /* 0x0000d0ed01007387 */ /* 0x000fe20000100800 */
[C---:B------:R-:W-:Y:S02]  /*1b520*/  ISETP.GE.AND P3, PT, R137.reuse, R241, PT ;  /* 0x000000f18900720c */ /* 0x040fe40003f66270 */
[C---:B------:R-:W-:Y:S01]  /*1b530*/  ISETP.GE.AND P2, PT, R137.reuse, R238, PT ;  /* 0x000000ee8900720c */ /* 0x040fe20003f46270 */
[----:B------:R-:W-:Y:S01]  /*1b540*/  STL [R1+0xd4], R243 ;  /* 0x0000d4f301007387 */ /* 0x000fe20000100800 */
[----:B------:R-:W-:Y:S02]  /*1b550*/  ISETP.GT.AND P1, PT, R134, R137, PT ;  /* 0x000000898600720c */ /* 0x000fe40003f24270 */
[----:B------:R-:W-:Y:S02]  /*1b560*/  ISETP.GE.AND P6, PT, R137, R240, PT ;  /* 0x000000f08900720c */ /* 0x000fe40003fc6270 */
[----:B------:R-:W-:Y:S02]  /*1b570*/  IABS R137, R7 ;  /* 0x0000000700897213 */ /* 0x000fe40000000000 */
[----:B------:R-:W-:Y:S02]  /*1b580*/  IABS R7, R8 ;  /* 0x0000000800077213 */ /* 0x000fe40000000000 */
[----:B------:R-:W-:Y:S01]  /*1b590*/  IABS R4, R6 ;  /* 0x0000000600047213 */ /* 0x000fe20000000000 */
[----:B------:R-:W-:Y:S01]  /*1b5a0*/  IMAD.MOV.U32 R8, RZ, RZ, R137 ;  /* 0x000000ffff087224 */ /* 0x000fe200078e0089 */
[----:B------:R-:W-:Y:S02]  /*1b5b0*/  IABS R10, R10 ;  /* 0x0000000a000a7213 */ /* 0x000fe40000000000 */
[----:B------:R-:W-:Y:S01]  /*1b5c0*/  I2FP.F32.S32 R6, R4 ;  /* 0x0000000400067245 */ /* 0x000fe20000201400 */
[----:B------:R-:W-:Y:S01]  /*1b5d0*/  IMAD.MOV.U32 R4, RZ, RZ, R7 ;  /* 0x000000ffff047224 */ /* 0x000fe200078e0007 */
[----:B------:R-:W-:Y:S02]  /*1b5e0*/  FSEL R11, R11, -INF , !P1 ;  /* 0xff8000000b0b7808 */ /* 0x000fe40004800000 */
[----:B------:R-:W-:Y:S01]  /*1b5f0*/  ISETP.GE.AND P1, PT, R0, R239, PT ;  /* 0x000000ef0000720c */ /* 0x000fe20003f26270 */
[----:B------:R-:W-:Y:S01]  /*1b600*/  FFMA.FTZ R15, R6, -UR6, R15 ;  /* 0x80000006060f7c23 */ /* 0x000fe2000801000f */
[----:B------:R-:W-:Y:S02]  /*1b610*/  I2FP.F32.S32 R4, R4 ;  /* 0x0000000400047245 */ /* 0x000fe40000201400 */
[----:B------:R-:W-:Y:S02]  /*1b620*/  I2FP.F32.S32 R6, R10 ;  /* 0x0000000a00067245 */ /* 0x000fe40000201400 */
[----:B------:R-:W-:Y:S01]  /*1b630*/  FSEL R208, R208, -INF , !P1 ;  /* 0xff800000d0d07808 */ /* 0x000fe20004800000 */
[----:B------:R-:W-:Y:S01]  /*1b640*/  FFMA.FTZ R17, R4, -UR6, R17 ;  /* 0x8000000604117c23 */ /* 0x000fe20008010011 */
[C---:B------:R-:W-:Y:S01]  /*1b650*/  VIADD R4, R0.reuse, 0x8 ;  /* 0x0000000800047836 */ /* 0x040fe20000000000 */
[----:B------:R-:W-:Y:S01]  /*1b660*/  ISETP.GE.AND P1, PT, R0, R241, PT ;  /* 0x000000f10000720c */ /* 0x000fe20003f26270 */
[----:B------:R-:W-:Y:S01]  /*1b670*/  FFMA.FTZ R18, R6, -UR6, R18 ;  /* 0x8000000606127c23 */ /* 0x000fe20008010012 */
[----:B------:R-:W-:Y:S02]  /*1b680*/  IADD3 R6, PT, PT, R0, 0x9, RZ ;  /* 0x0000000900067810 */ /* 0x000fe40007ffe0ff */
[----:B------:R-:W-:Y:S02]  /*1b690*/  FSEL R212, R211, -INF , !P0 ;  /* 0xff800000d3d47808 */ /* 0x000fe40004000000 */
[----:B------:R-:W-:Y:S02]  /*1b6a0*/  I2FP.F32.S32 R8, R8 ;  /* 0x0000000800087245 */ /* 0x000fe40000201400 */
[----:B------:R-:W-:Y:S02]  /*1b6b0*/  FSEL R211, R210, -INF , !P1 ;  /* 0xff800000d2d37808 */ /* 0x000fe40004800000 */
[----:B------:R-:W-:Y:S01]  /*1b6c0*/  ISETP.GT.AND P0, PT, R136, R4, PT ;  /* 0x000000048800720c */ /* 0x000fe20003f04270 */
[----:B------:R-:W-:Y:S01]  /*1b6d0*/  FFMA.FTZ R14, R8, -UR6, R14 ;  /* 0x80000006080e7c23 */ /* 0x000fe2000801000e */
[----:B------:R-:W-:Y:S02]  /*1b6e0*/  IABS R9, R9 ;  /* 0x0000000900097213 */ /* 0x000fe40000000000 */
[----:B------:R-:W-:Y:S02]  /*1b6f0*/  ISETP.GT.AND P1, PT, R136, R6, PT ;  /* 0x000000068800720c */ /* 0x000fe40003f24270 */
[----:B------:R-:W-:Y:S02]  /*1b700*/  FSEL R12, R12, -INF , !P0 ;  /* 0xff8000000c0c7808 */ /* 0x000fe40004000000 */
[----:B------:R-:W-:Y:S02]  /*1b710*/  I2FP.F32.S32 R7, R9 ;  /* 0x0000000900077245 */ /* 0x000fe40000201400 */
[C---:B------:R-:W-:Y:S02]  /*1b720*/  ISETP.GT.AND P0, PT, R134.reuse, R4, PT ;  /* 0x000000048600720c */ /* 0x040fe40003f04270 */
[----:B------:R-:W-:Y:S01]  /*1b730*/  FSEL R13, R13, -INF , !P1 ;  /* 0xff8000000d0d7808 */ /* 0x000fe20004800000 */
[----:B------:R-:W-:Y:S01]  /*1b740*/  FFMA.FTZ R16, R7, -UR6, R16 ;  /* 0x8000000607107c23 */ /* 0x000fe20008010010 */
[----:B------:R-:W-:Y:S02]  /*1b750*/  FSEL R210, R143, -INF , !P3 ;  /* 0xff8000008fd27808 */ /* 0x000fe40005800000 */
[----:B------:R-:W-:Y:S02]  /*1b760*/  ISETP.GT.AND P1, PT, R134, R6, PT ;  /* 0x000000068600720c */ /* 0x000fe40003f24270 */
[----:B------:R-:W-:Y:S02]  /*1b770*/  IABS R5, R5 ;  /* 0x0000000500057213 */ /* 0x000fe40000000000 */
[----:B------:R-:W-:Y:S02]  /*1b780*/  ISETP.GE.AND P3, PT, R0, R238, PT ;  /* 0x000000ee0000720c */ /* 0x000fe40003f66270 */
[----:B------:R-:W-:Y:S02]  /*1b790*/  FSEL R14, R14, -INF , !P0 ;  /* 0xff8000000e0e7808 */ /* 0x000fe40004000000 */
[----:B------:R-:W-:Y:S02]  /*1b7a0*/  ISETP.GE.AND P0, PT, R0, R240, PT ;  /* 0x000000f00000720c */ /* 0x000fe40003f06270 */
[----:B------:R-:W-:Y:S02]  /*1b7b0*/  FSEL R15, R15, -INF , !P1 ;  /* 0xff8000000f0f7808 */ /* 0x000fe40004800000 */
[----:B------:R-:W-:Y:S02]  /*1b7c0*/  I2FP.F32.S32 R5, R5 ;  /* 0x0000000500057245 */ /* 0x000fe40000201400 */
[----:B------:R-:W-:Y:S02]  /*1b7d0*/  FSEL R209, R209, -INF , !P3 ;  /* 0xff800000d1d17808 */ /* 0x000fe40005800000 */
[----:B------:R-:W-:Y:S01]  /*1b7e0*/  ISETP.GT.AND P1, PT, R133, R4, PT ;  /* 0x000000048500720c */ /* 0x000fe20003f24270 */
[----:B------:R-:W-:Y:S01]  /*1b7f0*/  FFMA.FTZ R19, R5, -UR6, R19 ;  /* 0x8000000605137c23 */ /* 0x000fe20008010013 */
[----:B------:R-:W-:Y:S01]  /*1b800*/  ISETP.GT.AND P3, PT, R133, R6, PT ;  /* 0x000000068500720c */ /* 0x000fe20003f64270 */
[----:B------:R-:W-:Y:S01]  /*1b810*/  VIADD R5, R2, 0xffffffd8 ;  /* 0xffffffd802057836 */ /* 0x000fe20000000000 */
[----:B------:R-:W-:Y:S02]  /*1b820*/  FSEL R143, R138, -INF , !P0 ;  /* 0xff8000008a8f7808 */ /* 0x000fe40004000000 */
[----:B------:R-:W-:Y:S01]  /*1b830*/  FSEL R138, R16, -INF , !P1 ;  /* 0xff800000108a7808 */ /* 0x000fe20004800000 */
[----:B------:R-:W-:Y:S01]  /*1b840*/  IMAD.IADD R8, R243, 0x1, -R5 ;  /* 0x00000001f3087824 */ /* 0x000fe200078e0a05 */
[----:B------:R-:W-:Y:S02]  /*1b850*/  FSEL R142, R142, -INF , !P2 ;  /* 0xff8000008e8e7808 */ /* 0x000fe40005000000 */
[----:B------:R-:W-:Y:S02]  /*1b860*/  FSEL R215, R11, -INF , !P6 ;  /* 0xff8000000bd77808 */ /* 0x000fe40007000000 */
[----:B------:R-:W-:Y:S02]  /*1b870*/  FSEL R16, R17, -INF , !P3 ;  /* 0xff80000011107808 */ /* 0x000fe40005800000 */
[----:B------:R-:W-:Y:S02]  /*1b880*/  ISETP.GT.AND P2, PT, R135, R4, PT ;  /* 0x000000048700720c */ /* 0x000fe40003f44270 */
[C---:B------:R-:W-:Y:S02]  /*1b890*/  ISETP.GE.AND P3, PT, R4.reuse, R241, PT ;  /* 0x000000f10400720c */ /* 0x040fe40003f66270 */
[C---:B------:R-:W-:Y:S02]  /*1b8a0*/  ISETP.GE.AND P0, PT, R4.reuse, R238, PT ;  /* 0x000000ee0400720c */ /* 0x040fe40003f06270 */
[C---:B------:R-:W-:Y:S02]  /*1b8b0*/  ISETP.GE.AND P6, PT, R4.reuse, R240, PT ;  /* 0x000000f00400720c */ /* 0x040fe40003fc6270 */
[----:B------:R-:W-:Y:S01]  /*1b8c0*/  ISETP.GE.AND P1, PT, R4, R239, PT ;  /* 0x000000ef0400720c */ /* 0x000fe20003f26270 */
[----:B------:R-:W-:Y:S01]  /*1b8d0*/  VIADD R4, R2, 0xffffffd9 ;  /* 0xffffffd902047836 */ /* 0x000fe20000000000 */
[----:B------:R-:W-:Y:S02]  /*1b8e0*/  IABS R8, R8 ;  /* 0x0000000800087213 */ /* 0x000fe40000000000 */
[C---:B------:R-:W-:Y:S01]  /*1b8f0*/  IADD3 R9, PT, PT, R237.reuse, -R5, RZ ;  /* 0x80000005ed097210 */ /* 0x040fe20007ffe0ff */
[----:B------:R-:W-:Y:S01]  /*1b900*/  IMAD.IADD R7, R237, 0x1, -R4 ;  /* 0x00000001ed077824 */ /* 0x000fe200078e0a04 */
[----:B------:R-:W-:Y:S02]  /*1b910*/  FSEL R213, R18, -INF , !P2 ;  /* 0xff80000012d57808 */ /* 0x000fe40005000000 */
[----:B------:R-:W-:Y:S02]  /*1b920*/  ISETP.GT.AND P2, PT, R135, R6, PT ;  /* 0x000000068700720c */ /* 0x000fe40003f44270 */
[----:B------:R-:W-:Y:S02]  /*1b930*/  IABS R7, R7 ;  /* 0x0000000700077213 */ /* 0x000fe40000000000 */
[----:B------:R-:W-:Y:S02]  /*1b940*/  I2FP.F32.S32 R8, R8 ;  /* 0x0000000800087245 */ /* 0x000fe40000201400 */
[----:B------:R-:W-:Y:S02]  /*1b950*/  IABS R9, R9 ;  /* 0x0000000900097213 */ /* 0x000fe40000000000 */
[----:B------:R-:W-:Y:S01]  /*1b960*/  I2FP.F32.S32 R7, R7 ;  /* 0x0000000700077245 */ /* 0x000fe20000201400 */
[----:B------:R-:W-:Y:S01]  /*1b970*/  FFMA.FTZ R22, R8, -UR6, R22 ;  /* 0x8000000608167c23 */ /* 0x000fe20008010016 */
[----:B------:R-:W-:Y:S01]  /*1b980*/  FSEL R137, R19, -INF , !P2 ;  /* 0xff80000013897808 */ /* 0x000fe20005000000 */
[----:B------:R-:W-:Y:S01]  /*1b990*/  IMAD.IADD R8, R243, 0x1, -R4 ;  /* 0x00000001f3087824 */ /* 0x000fe200078e0a04 */
[----:B------:R-:W-:Y:S01]  /*1b9a0*/  ISETP.GE.AND P2, PT, R6, R238, PT ;  /* 0x000000ee0600720c */ /* 0x000fe20003f46270 */
[----:B------:R-:W-:Y:S01]  /*1b9b0*/  FFMA.FTZ R21, R7, -UR6, R21 ;  /* 0x8000000607157c23 */ /* 0x000fe20008010015 */
[----:B------:R-:W-:Y:S02]  /*1b9c0*/  I2FP.F32.S32 R9, R9 ;  /* 0x0000000900097245 */ /* 0x000fe40000201400 */
[----:B------:R-:W-:Y:S01]  /*1b9d0*/  IADD3 R7, PT, PT, R242, -R5, RZ ;  /* 0x80000005f2077210 */ /* 0x000fe20007ffe0ff */
[----:B------:R-:W-:Y:S01]  /*1b9e0*/  IMAD.IADD R5, R244, 0x1, -R5 ;  /* 0x00000001f4057824 */ /* 0x000fe200078e0a05 */
[----:B------:R-:W-:Y:S01]  /*1b9f0*/  FSEL R19, R12, -INF , !P0 ;  /* 0xff8000000c137808 */ /* 0x000fe20004000000 */
[----:B------:R-:W-:Y:S01]  /*1ba00*/  FFMA.FTZ R20, R9, -UR6, R20 ;  /* 0x8000000609147c23 */ /* 0x000fe20008010014 */
[----:B------:R-:W-:Y:S02]  /*1ba10*/  FSEL R18, R13, -INF , !P2 ;  /* 0xff8000000d127808 */ /* 0x000fe40005000000 */
[----:B------:R-:W-:Y:S02]  /*1ba20*/  FSEL R17, R14, -INF , !P6 ;  /* 0xff8000000e117808 */ /* 0x000fe40007000000 */
[C---:B------:R-:W-:Y:S02]  /*1ba30*/  ISETP.GE.AND P0, PT, R6.reuse, R240, PT ;  /* 0x000000f00600720c */ /* 0x040fe40003f06270 */
[C---:B------:R-:W-:Y:S02]  /*1ba40*/  ISETP.GE.AND P2, PT, R6.reuse, R239, PT ;  /* 0x000000ef0600720c */ /* 0x040fe40003f46270 */
[----:B------:R-:W-:Y:S01]  /*1ba50*/  ISETP.GE.AND P6, PT, R6, R241, PT ;  /* 0x000000f10600720c */ /* 0x000fe20003fc6270 */
[--C-:B------:R-:W-:Y:S01]  /*1ba60*/  IMAD.IADD R6, R242, 0x1, -R4.reuse ;  /* 0x00000001f2067824 */ /* 0x100fe200078e0a04 */
[----:B------:R-:W-:Y:S01]  /*1ba70*/  IABS R9, R8 ;  /* 0x0000000800097213 */ /* 0x000fe20000000000 */
[----:B------:R-:W-:Y:S01]  /*1ba80*/  IMAD.IADD R4, R244, 0x1, -R4 ;  /* 0x00000001f4047824 */ /* 0x000fe200078e0a04 */
[----:B------:R-:W-:Y:S02]  /*1ba90*/  IABS R8, R7 ;  /* 0x0000000700087213 */ /* 0x000fe40000000000 */
[----:B------:R-:W-:Y:S02]  /*1baa0*/  IABS R7, R6 ;  /* 0x0000000600077213 */ /* 0x000fe40000000000 */
[----:B------:R-:W-:Y:S01]  /*1bab0*/  IABS R10, R5 ;  /* 0x00000005000a7213 */ /* 0x000fe20000000000 */
[----:B------:R-:W-:Y:S01]  /*1bac0*/  IMAD.MOV.U32 R6, RZ, RZ, R8 ;  /* 0x000000ffff067224 */ /* 0x000fe200078e0008 */
[----:B------:R-:W-:Y:S02]  /*1bad0*/  MOV R5, R9 ;  /* 0x0000000900057202 */ /* 0x000fe40000000f00 */
[----:B------:R-:W-:Y:S02]  /*1bae0*/  IABS R8, R4 ;  /* 0x0000000400087213 */ /* 0x000fe40000000000 */
[----:B------:R-:W-:Y:S02]  /*1baf0*/  I2FP.F32.S32 R4, R5 ;  /* 0x0000000500047245 */ /* 0x000fe40000201400 */
[----:B------:R-:W-:Y:S01]  /*1bb00*/  I2FP.F32.S32 R5, R6 ;  /* 0x0000000600057245 */ /* 0x000fe20000201400 */
[----:B------:R-:W-:Y:S01]  /*1bb10*/  IMAD.MOV.U32 R6, RZ, RZ, R10 ;  /* 0x000000ffff067224 */ /* 0x000fe200078e000a */
[----:B------:R-:W-:Y:S01]  /*1bb20*/  I2FP.F32.S32 R7, R7 ;  /* 0x0000000700077245 */ /* 0x000fe20000201400 */
[----:B------:R-:W-:Y:S01]  /*1bb30*/  FFMA.FTZ R23, R4, -UR6, R23 ;  /* 0x8000000604177c23 */ /* 0x000fe20008010017 */
[----:B------:R-:W-:Y:S01]  /*1bb40*/  FSEL R13, R15, -INF , !P0 ;  /* 0xff8000000f0d7808 */ /* 0x000fe20004000000 */
[----:B------:R-:W-:Y:S01]  /*1bb50*/  FFMA.FTZ R24, R5, -UR6, R24 ;  /* 0x8000000605187c23 */ /* 0x000fe20008010018 */
[----:B------:R-:W-:Y:S01]  /*1bb60*/  I2FP.F32.S32 R4, R6 ;  /* 0x0000000600047245 */ /* 0x000fe20000201400 */
[----:B------:R-:W-:Y:S01]  /*1bb70*/  FFMA.FTZ R25, R7, -UR6, R25 ;  /* 0x8000000607197c23 */ /* 0x000fe20008010019 */
[----:B------:R-:W-:Y:S01]  /*1bb80*/  I2FP.F32.S32 R6, R8 ;  /* 0x0000000800067245 */ /* 0x000fe20000201400 */
[C---:B------:R-:W-:Y:S01]  /*1bb90*/  VIADD R7, R2.reuse, 0xffffffe0 ;  /* 0xffffffe002077836 */ /* 0x040fe20000000000 */
[----:B------:R-:W-:Y:S01]  /*1bba0*/  IADD3 R5, PT, PT, R2, -0x1f, RZ ;  /* 0xffffffe102057810 */ /* 0x000fe20007ffe0ff */
[----:B------:R-:W-:Y:S01]  /*1bbb0*/  FFMA.FTZ R26, R4, -UR6, R26 ;  /* 0x80000006041a7c23 */ /* 0x000fe2000801001a */
[----:B------:R-:W-:Y:S01]  /*1bbc0*/  FSEL R15, R137, -INF , !P6 ;  /* 0xff800000890f7808 */ /* 0x000fe20007000000 */
[----:B------:R-:W-:Y:S01]  /*1bbd0*/  FFMA.FTZ R27, R6, -UR6, R27 ;  /* 0x80000006061b7c23 */ /* 0x000fe2000801001b */
[----:B------:R-:W-:Y:S01]  /*1bbe0*/  IMAD.IADD R6, R242, 0x1, -R7 ;  /* 0x00000001f2067824 */ /* 0x000fe200078e0a07 */
[----:B------:R-:W-:Y:S01]  /*1bbf0*/  IADD3 R11, PT, PT, R244, -R5, RZ ;  /* 0x80000005f40b7210 */ /* 0x000fe20007ffe0ff */
[----:B------:R-:W-:Y:S01]  /*1bc00*/  IMAD.IADD R4, R242, 0x1, -R5 ;  /* 0x00000001f2047824 */ /* 0x000fe200078e0a05 */
[----:B------:R-:W-:Y:S01]  /*1bc10*/  FSEL R14, R16, -INF , !P2 ;  /* 0xff800000100e7808 */ /* 0x000fe20005000000 */
[--C-:B------:R-:W-:Y:S01]  /*1bc20*/  IMAD.IADD R9, R244, 0x1, -R7.reuse ;  /* 0x00000001f4097824 */ /* 0x100fe200078e0a07 */
[----:B------:R-:W-:Y:S01]  /*1bc30*/  IABS R10, R6 ;  /* 0x00000006000a7213 */ /* 0x000fe20000000000 */
[----:B------:R-:W-:Y:S01]  /*1bc40*/  IMAD.IADD R12, R237, 0x1, -R7 ;  /* 0x00000001ed0c7824 */ /* 0x000fe200078e0a07 */
[----:B------:R-:W-:Y:S02]  /*1bc50*/  IABS R8, R4 ;  /* 0x0000000400087213 */ /* 0x000fe40000000000 */
[----:B------:R-:W-:Y:S02]  /*1bc60*/  IABS R4, R9 ;  /* 0x0000000900047213 */ /* 0x000fe40000000000 */
[----:B------:R-:W-:Y:S02]  /*1bc70*/  IABS R9, R12 ;  /* 0x0000000c00097213 */ /* 0x000fe40000000000 */
[----:B------:R-:W-:Y:S02]  /*1bc80*/  IABS R6, R11 ;  /* 0x0000000b00067213 */ /* 0x000fe40000000000 */
[----:B------:R-:W-:Y:S02]  /*1bc90*/  I2FP.F32.S32 R11, R10 ;  /* 0x0000000a000b7245 */ /* 0x000fe40000201400 */
[----:B------:R-:W-:Y:S02]  /*1bca0*/  I2FP.F32.S32 R10, R8 ;  /* 0x00000008000a7245 */ /* 0x000fe40000201400 */
[----:B------:R-:W-:Y:S01]  /*1bcb0*/  I2FP.F32.S32 R8, R4 ;  /* 0x0000000400087245 */ /* 0x000fe20000201400 */
[----:B------:R-:W-:Y:S01]  /*1bcc0*/  FFMA.FTZ R28, R11, -UR6, R28 ;  /* 0x800000060b1c7c23 */ /* 0x000fe2000801001c */
[----:B------:R-:W-:Y:S01]  /*1bcd0*/  I2FP.F32.S32 R4, R9 ;  /* 0x0000000900047245 */ /* 0x000fe20000201400 */
[----:B------:R-:W-:Y:S01]  /*1bce0*/  FFMA.FTZ R29, R10, -UR6, R29 ;  /* 0x800000060a1d7c23 */ /* 0x000fe2000801001d */
[----:B------:R-:W-:Y:S01]  /*1bcf0*/  I2FP.F32.S32 R6, R6 ;  /* 0x0000000600067245 */ /* 0x000fe20000201400 */
[----:B------:R-:W-:Y:S01]  /*1bd00*/  FFMA.FTZ R30, R8, -UR6, R30 ;  /* 0x80000006081e7c23 */ /* 0x000fe2000801001e */
[----:B------:R-:W-:Y:S01]  /*1bd10*/  IADD3 R8, PT, PT, R243, -R7, RZ ;  /* 0x80000007f3087210 */ /* 0x000fe20007ffe0ff */
[----:B------:R-:W-:Y:S01]  /*1bd20*/  FFMA.FTZ R32, R4, -UR6, R32 ;  /* 0x8000000604207c23 */ /* 0x000fe20008010020 */
[----:B------:R-:W-:Y:S02]  /*1bd30*/  VIADD R4, R2, 0xffffffe8 ;  /* 0xffffffe802047836 */ /* 0x000fe40000000000 */
[----:B------:R-:W-:Y:S01]  /*1bd40*/  FFMA.FTZ R31, R6, -UR6, R31 ;  /* 0x80000006061f7c23 */ /* 0x000fe2000801001f */
[----:B------:R-:W-:Y:S01]  /*1bd50*/  VIADD R6, R2, 0xffffffe9 ;  /* 0xffffffe902067836 */ /* 0x000fe20000000000 */
[----:B------:R-:W-:Y:S01]  /*1bd60*/  IABS R11, R8 ;  /* 0x00000008000b7213 */ /* 0x000fe20000000000 */
[--C-:B------:R-:W-:Y:S01]  /*1bd70*/  IMAD.IADD R10, R237, 0x1, -R5.reuse ;  /* 0x00000001ed0a7824 */ /* 0x100fe200078e0a05 */
[----:B------:R-:W-:Y:S01]  /*1bd80*/  FSEL R16, R213, -INF , !P3 ;  /* 0xff800000d5107808 */ /* 0x000fe20005800000 */
[C---:B------:R-:W-:Y:S01]  /*1bd90*/  IMAD.IADD R7, R237.reuse, 0x1, -R4 ;  /* 0x00000001ed077824 */ /* 0x040fe200078e0a04 */
[----:B------:R-:W-:Y:S01]  /*1bda0*/  IADD3 R9, PT, PT, R237, -R6, RZ ;  /* 0x80000006ed097210 */ /* 0x000fe20007ffe0ff */
[----:B------:R-:W-:Y:S01]  /*1bdb0*/  IMAD.IADD R5, R243, 0x1, -R5 ;  /* 0x00000001f3057824 */ /* 0x000fe200078e0a05 */
[----:B------:R-:W-:Y:S02]  /*1bdc0*/  IABS R12, R10 ;  /* 0x0000000a000c7213 */ /* 0x000fe40000000000 */
[----:B------:R-:W-:Y:S02]  /*1bdd0*/  IABS R7, R7 ;  /* 0x0000000700077213 */ /* 0x000fe40000000000 */
[----:B------:R-:W-:Y:S01]  /*1bde0*/  IABS R10, R5 ;  /* 0x00000005000a7213 */ /* 0x000fe20000000000 */
[----:B------:R-:W-:Y:S01]  /*1bdf0*/  IMAD.MOV.U32 R8, RZ, RZ, R12 ;  /* 0x000000ffff087224 */ /* 0x000fe200078e000c */
[----:B------:R-:W-:Y:S01]  /*1be00*/  IABS R5, R9 ;  /* 0x0000000900057213 */ /* 0x000fe20000000000 */
[----:B------:R-:W-:Y:S01]  /*1be10*/  IMAD.MOV.U32 R9, RZ, RZ, R11 ;  /* 0x000000ffff097224 */ /* 0x000fe200078e000b */
[----:B------:R-:W-:Y:S02]  /*1be20*/  I2FP.F32.S32 R7, R7 ;  /* 0x0000000700077245 */ /* 0x000fe40000201400 */
[----:B------:R-:W-:Y:S02]  /*1be30*/  I2FP.F32.S32 R5, R5 ;  /* 0x0000000500057245 */ /* 0x000fe40000201400 */
[----:B------:R-:W-:Y:S01]  /*1be40*/  I2FP.F32.S32 R9, R9 ;  /* 0x0000000900097245 */ /* 0x000fe20000201400 */
[----:B------:R-:W-:Y:S01]  /*1be50*/  FFMA.FTZ R36, R7, -UR6, R36 ;  /* 0x8000000607247c23 */ /* 0x000fe20008010024 */
[----:B------:R-:W-:Y:S01]  /*1be60*/  IMAD.IADD R7, R243, 0x1, -R4 ;  /* 0x00000001f3077824 */ /* 0x000fe200078e0a04 */
[----:B------:R-:W-:Y:S01]  /*1be70*/  I2FP.F32.S32 R8, R8 ;  /* 0x0000000800087245 */ /* 0x000fe20000201400 */
[----:B------:R-:W-:Y:S01]  /*1be80*/  FFMA.FTZ R37, R5, -UR6, R37 ;  /* 0x8000000605257c23 */ /* 0x000fe20008010025 */
[----:B------:R-:W-:Y:S01]  /*1be90*/  FFMA.FTZ R34, R9, -UR6, R34 ;  /* 0x8000000609227c23 */ /* 0x000fe20008010022 */
[----:B------:R-:W-:Y:S01]  /*1bea0*/  I2FP.F32.S32 R10, R10 ;  /* 0x0000000a000a7245 */ /* 0x000fe20000201400 */
[--C-:B------:R-:W-:Y:S02]  /*1beb0*/  IMAD.IADD R9, R242, 0x1, -R4.reuse ;  /* 0x00000001f2097824 */ /* 0x100fe400078e0a04 */
[----:B------:R-:W-:Y:S01]  /*1bec0*/  FFMA.FTZ R33, R8, -UR6, R33 ;  /* 0x8000000608217c23 */ /* 0x000fe20008010021 */
[----:B------:R-:W-:Y:S01]  /*1bed0*/  IABS R7, R7 ;  /* 0x0000000700077213 */ /* 0x000fe20000000000 */
[----:B------:R-:W-:Y:S01]  /*1bee0*/  IMAD.IADD R8, R244, 0x1, -R4 ;  /* 0x00000001f4087824 */ /* 0x000fe200078e0a04 */
[----:B------:R-:W-:Y:S01]  /*1bef0*/  IADD3 R5, PT, PT, R243, -R6, RZ ;  /* 0x80000006f3057210 */ /* 0x000fe20007ffe0ff */
[----:B------:R-:W-:Y:S01]  /*1bf00*/  FFMA.FTZ R35, R10, -UR6, R35 ;  /* 0x800000060a237c23 */ /* 0x000fe20008010023 */
[----:B------:R-:W-:Y:S01]  /*1bf10*/  I2FP.F32.S32 R7, R7 ;  /* 0x0000000700077245 */ /* 0x000fe20000201400 */
[--C-:B------:R-:W-:Y:S01]  /*1bf20*/  IMAD.IADD R4, R242, 0x1, -R6.reuse ;  /* 0x00000001f2047824 */ /* 0x100fe200078e0a06 */
[----:B------:R-:W-:Y:S01]  /*1bf30*/  IABS R5, R5 ;  /* 0x0000000500057213 */ /* 0x000fe20000000000 */
[----:B------:R-:W-:Y:S01]  /*1bf40*/  IMAD.IADD R6, R244, 0x1, -R6 ;  /* 0x00000001f4067824 */ /* 0x000fe200078e0a06 */
[----:B------:R-:W-:Y:S01]  /*1bf50*/  IABS R10, R9 ;  /* 0x00000009000a7213 */ /* 0x000fe20000000000 */
[----:B------:R-:W-:Y:S01]  /*1bf60*/  FFMA.FTZ R38, R7, -UR6, R38 ;  /* 0x8000000607267c23 */ /* 0x000fe20008010026 */
[----:B------:R-:W-:Y:S02]  /*1bf70*/  IABS R9, R8 ;  /* 0x0000000800097213 */ /* 0x000fe40000000000 */
[----:B------:R-:W-:Y:S02]  /*1bf80*/  I2FP.F32.S32 R5, R5 ;  /* 0x0000000500057245 */ /* 0x000fe40000201400 */
[----:B------:R-:W-:Y:S01]  /*1bf90*/  I2FP.F32.S32 R7, R9 ;  /* 0x0000000900077245 */ /* 0x000fe20000201400 */
[C---:B------:R-:W-:Y:S01]  /*1bfa0*/  VIADD R9, R2.reuse, 0xfffffff1 ;  /* 0xfffffff102097836 */ /* 0x040fe20000000000 */
[----:B------:R-:W-:Y:S01]  /*1bfb0*/  IABS R4, R4 ;  /* 0x0000000400047213 */ /* 0x000fe20000000000 */
[----:B------:R-:W-:Y:S01]  /*1bfc0*/  FFMA.FTZ R39, R5, -UR6, R39 ;  /* 0x8000000605277c23 */ /* 0x000fe20008010027 */
[----:B------:R-:W-:Y:S01]  /*1bfd0*/  MOV R8, R10 ;  /* 0x0000000a00087202 */ /* 0x000fe20000000f00 */
[----:B------:R-:W-:Y:S01]  /*1bfe0*/  VIADD R5, R2, 0xfffffff0 ;  /* 0xfffffff002057836 */ /* 0x000fe20000000000 */
[----:B------:R-:W-:Y:S01]  /*1bff0*/  I2FP.F32.S32 R4, R4 ;  /* 0x0000000400047245 */ /* 0x000fe20000201400 */
[----:B------:R-:W-:Y:S01]  /*1c000*/  FFMA.FTZ R42, R7, -UR6, R42 ;  /* 0x80000006072a7c23 */ /* 0x000fe2000801002a */
[----:B------:R-:W-:Y:S01]  /*1c010*/  IMAD.IADD R7, R242, 0x1, -R9 ;  /* 0x00000001f2077824 */ /* 0x000fe200078e0a09 */
[----:B------:R-:W-:Y:S01]  /*1c020*/  I2FP.F32.S32 R8, R8 ;  /* 0x0000000800087245 */ /* 0x000fe20000201400 */
[----:B------:R-:W-:Y:S02]  /*1c030*/  IMAD.IADD R10, R244, 0x1, -R5 ;  /* 0x00000001f40a7824 */ /* 0x000fe400078e0a05 */
[----:B------:R-:W-:Y:S01]  /*1c040*/  FFMA.FTZ R41, R4, -UR6, R41 ;  /* 0x8000000604297c23 */ /* 0x000fe20008010029 */
[----:B------:R-:W-:Y:S01]  /*1c050*/  IADD3 R4, PT, PT, R242, -R5, RZ ;  /* 0x80000005f2047210 */ /* 0x000fe20007ffe0ff */
[----:B------:R-:W-:Y:S01]  /*1c060*/  IMAD.IADD R11, R244, 0x1, -R9 ;  /* 0x00000001f40b7824 */ /* 0x000fe200078e0a09 */
[----:B------:R-:W-:Y:S01]  /*1c070*/  IABS R7, R7 ;  /* 0x0000000700077213 */ /* 0x000fe20000000000 */
[----:B------:R-:W-:Y:S01]  /*1c080*/  FFMA.FTZ R40, R8, -UR6, R40 ;  /* 0x8000000608287c23 */ /* 0x000fe20008010028 */
[----:B------:R-:W-:Y:S02]  /*1c090*/  IABS R12, R6 ;  /* 0x00000006000c7213 */ /* 0x000fe40000000000 */
[----:B------:R-:W-:Y:S02]  /*1c0a0*/  IABS R8, R4 ;  /* 0x0000000400087213 */ /* 0x000fe40000000000 */
[----:B------:R-:W-:Y:S02]  /*1c0b0*/  I2FP.F32.S32 R7, R7 ;  /* 0x0000000700077245 */ /* 0x000fe40000201400 */
[----:B------:R-:W-:Y:S02]  /*1c0c0*/  IABS R4, R10 ;  /* 0x0000000a00047213 */ /* 0x000fe40000000000 */
[----:B------:R-:W-:Y:S01]  /*1c0d0*/  IABS R6, R11 ;  /* 0x0000000b00067213 */ /* 0x000fe20000000000 */
[----:B------:R-:W-:Y:S01]  /*1c0e0*/  FFMA.FTZ R45, R7, -UR6, R45 ;  /* 0x80000006072d7c23 */ /* 0x000fe2000801002d */
[----:B------:R-:W-:Y:S01]  /*1c0f0*/  MOV R10, R12 ;  /* 0x0000000c000a7202 */ /* 0x000fe20000000f00 */
[----:B------:R-:W-:Y:S01]  /*1c100*/  IMAD.IADD R7, R237, 0x1, -R5 ;  /* 0x00000001ed077824 */ /* 0x000fe200078e0a05 */
[----:B------:R-:W-:Y:S02]  /*1c110*/  I2FP.F32.S32 R6, R6 ;  /* 0x0000000600067245 */ /* 0x000fe40000201400 */
[----:B------:R-:W-:Y:S02]  /*1c120*/  I2FP.F32.S32 R10, R10 ;  /* 0x0000000a000a7245 */ /* 0x000fe40000201400 */
[----:B------:R-:W-:Y:S01]  /*1c130*/  I2FP.F32.S32 R4, R4 ;  /* 0x0000000400047245 */ /* 0x000fe20000201400 */
[----:B------:R-:W-:Y:S01]  /*1c140*/  FFMA.FTZ R47, R6, -UR6, R47 ;  /* 0x80000006062f7c23 */ /* 0x000fe2000801002f */
[----:B------:R-:W-:Y:S01]  /*1c150*/  IADD3 R6, PT, PT, R243, -R5, RZ ;  /* 0x80000005f3067210 */ /* 0x000fe20007ffe0ff */
[----:B------:R-:W-:Y:S01]  /*1c160*/  FFMA.FTZ R43, R10, -UR6, R43 ;  /* 0x800000060a2b7c23 */ /* 0x000fe2000801002b */
[----:B------:R-:W-:Y:S01]  /*1c170*/  IABS R10, R7 ;  /* 0x00000007000a7213 */ /* 0x000fe20000000000 */
[--C-:B------:R-:W-:Y:S01]  /*1c180*/  IMAD.IADD R5, R237, 0x1, -R9.reuse ;  /* 0x00000001ed057824 */ /* 0x100fe200078e0a09 */
[----:B------:R-:W-:Y:S01]  /*1c190*/  IABS R7, R6 ;  /* 0x0000000600077213 */ /* 0x000fe20000000000 */
[----:B------:R-:W-:Y:S01]  /*1c1a0*/  FFMA.FTZ R46, R4, -UR6, R46 ;  /* 0x80000006042e7c23 */ /* 0x000fe2000801002e */
[----:B------:R-:W-:Y:S01]  /*1c1b0*/  I2FP.F32.S32 R8, R8 ;  /* 0x0000000800087245 */ /* 0x000fe20000201400 */
[----:B------:R-:W-:Y:S01]  /*1c1c0*/  IMAD.MOV.U32 R6, RZ, RZ, R10 ;  /* 0x000000ffff067224 */ /* 0x000fe200078e000a */
[----:B------:R-:W-:Y:S01]  /*1c1d0*/  IABS R5, R5 ;  /* 0x0000000500057213 */ /* 0x000fe20000000000 */
[----:B------:R-:W-:Y:S01]  /*1c1e0*/  VIADD R4, R0, 0x10 ;  /* 0x0000001000047836 */ /* 0x000fe20000000000 */
[----:B------:R-:W-:Y:S01]  /*1c1f0*/  I2FP.F32.S32 R7, R7 ;  /* 0x0000000700077245 */ /* 0x000fe20000201400 */
[----:B------:R-:W-:Y:S01]  /*1c200*/  FFMA.FTZ R44, R8, -UR6, R44 ;  /* 0x80000006082c7c23 */ /* 0x000fe2000801002c */
[----:B------:R-:W-:Y:S01]  /*1c210*/  I2FP.F32.S32 R6, R6 ;  /* 0x0000000600067245 */ /* 0x000fe20000201400 */
[----:B------:R-:W-:Y:S01]  /*1c220*/  VIADD R8, R0, 0x11 ;  /* 0x0000001100087836 */ /* 0x000fe20000000000 */
[----:B------:R-:W-:Y:S01]  /*1c230*/  ISETP.GT.AND P0, PT, R133, R4, PT ;  /* 0x000000048500720c */ /* 0x000fe20003f04270 */
[----:B------:R-:W-:Y:S01]  /*1c240*/  FFMA.FTZ R50, R7, -UR6, R50 ;  /* 0x8000000607327c23 */ /* 0x000fe20008010032 */
[----:B------:R-:W-:Y:S01]  /*1c250*/  I2FP.F32.S32 R5, R5 ;  /* 0x0000000500057245 */ /* 0x000fe20000201400 */
[----:B------:R-:W-:Y:S01]  /*1c260*/  FFMA.FTZ R48, R6, -UR6, R48 ;  /* 0x8000000606307c23 */ /* 0x000fe20008010030 */
[C---:B------:R-:W-:Y:S01]  /*1c270*/  VIADD R7, R2.reuse, 0xfffffff8 ;  /* 0xfffffff802077836 */ /* 0x040fe20000000000 */
[----:B------:R-:W-:Y:S01]  /*1c280*/  IADD3 R6, PT, PT, R2, -0x7, RZ ;  /* 0xfffffff902067810 */ /* 0x000fe20007ffe0ff */
[----:B------:R-:W-:Y:S01]  /*1c290*/  IMAD.IADD R9, R243, 0x1, -R9 ;  /* 0x00000001f3097824 */ /* 0x000fe200078e0a09 */
[----:B------:R-:W-:Y:S01]  /*1c2a0*/  FSEL R20, R20, -INF , !P0 ;  /* 0xff80000014147808 */ /* 0x000fe20004000000 */
[----:B------:R-:W-:Y:S01]  /*1c2b0*/  FFMA.FTZ R49, R5, -UR6, R49 ;  /* 0x8000000605317c23 */ /* 0x000fe20008010031 */
[----:B------:R-:W-:Y:S01]  /*1c2c0*/  ISETP.GT.AND P0, PT, R133, R8, PT ;  /* 0x000000088500720c */ /* 0x000fe20003f04270 */
[C---:B------:R-:W-:Y:S01]  /*1c2d0*/  IMAD.IADD R5, R237.reuse, 0x1, -R7 ;  /* 0x00000001ed057824 */ /* 0x040fe200078e0a07 */
[----:B------:R-:W-:Y:S01]  /*1c2e0*/  IABS R137, R9 ;  /* 0x0000000900897213 */ /* 0x000fe20000000000 */
[----:B------:R-:W-:Y:S01]  /*1c2f0*/  IMAD.IADD R11, R237, 0x1, -R6 ;  /* 0x00000001ed0b7824 */ /* 0x000fe200078e0a06 */
[----:B------:R-:W-:Y:S02]  /*1c300*/  FSEL R21, R21, -INF , !P0 ;  /* 0xff80000015157808 */ /* 0x000fe40004000000 */
[C---:B------:R-:W-:Y:S02]  /*1c310*/  ISETP.GT.AND P0, PT, R135.reuse, R4, PT ;  /* 0x000000048700720c */ /* 0x040fe40003f04270 */
[----:B------:R-:W-:Y:S02]  /*1c320*/  IABS R9, R5 ;  /* 0x0000000500097213 */ /* 0x000fe40000000000 */
[----:B------:R-:W-:Y:S01]  /*1c330*/  IABS R5, R11 ;  /* 0x0000000b00057213 */ /* 0x000fe20000000000 */
[----:B------:R-:W-:Y:S01]  /*1c340*/  IMAD.MOV.U32 R11, RZ, RZ, R137 ;  /* 0x000000ffff0b7224 */ /* 0x000fe200078e0089 */
[----:B------:R-:W-:Y:S02]  /*1c350*/  FSEL R22, R22, -INF , !P0 ;  /* 0xff80000016167808 */ /* 0x000fe40004000000 */
[----:B------:R-:W-:Y:S02]  /*1c360*/  ISETP.GT.AND P0, PT, R135, R8, PT ;  /* 0x000000088700720c */ /* 0x000fe40003f04270 */
[----:B------:R-:W-:Y:S02]  /*1c370*/  IADD3 R10, PT, PT, R243, -R7, RZ ;  /* 0x80000007f30a7210 */ /* 0x000fe40007ffe0ff */
[----:B------:R-:W-:Y:S02]  /*1c380*/  FSEL R23, R23, -INF , !P0 ;  /* 0xff80000017177808 */ /* 0x000fe40004000000 */
[----:B------:R-:W-:Y:S02]  /*1c390*/  FSEL R12, R138, -INF , !P1 ;  /* 0xff8000008a0c7808 */ /* 0x000fe40004800000 */
[----:B------:R-:W-:Y:S02]  /*1c3a0*/  I2FP.F32.S32 R11, R11 ;  /* 0x0000000b000b7245 */ /* 0x000fe40000201400 */
[----:B------:R-:W-:Y:S02]  /*1c3b0*/  I2FP.F32.S32 R9, R9 ;  /* 0x0000000900097245 */ /* 0x000fe40000201400 */
[C---:B------:R-:W-:Y:S01]  /*1c3c0*/  ISETP.GT.AND P0, PT, R136.reuse, R4, PT ;  /* 0x000000048800720c */ /* 0x040fe20003f04270 */
[----:B------:R-:W-:Y:S01]  /*1c3d0*/  FFMA.FTZ R51, R11, -UR6, R51 ;  /* 0x800000060b337c23 */ /* 0x000fe20008010033 */
[----:B------:R-:W-:Y:S01]  /*1c3e0*/  ISETP.GT.AND P1, PT, R136, R8, PT ;  /* 0x000000088800720c */ /* 0x000fe20003f24270 */
[----:B------:R-:W-:Y:S01]  /*1c3f0*/  FFMA.FTZ R52, R9, -UR6, R52 ;  /* 0x8000000609347c23 */ /* 0x000fe20008010034 */
[----:B------:R-:W-:Y:S01]  /*1c400*/  IABS R10, R10 ;  /* 0x0000000a000a7213 */ /* 0x000fe20000000000 */
[----:B------:R-:W-:Y:S01]  /*1c410*/  IMAD.IADD R11, R242, 0x1, -R7 ;  /* 0x00000001f20b7824 */ /* 0x000fe200078e0a07 */
[----:B------:R-:W-:Y:S02]  /*1c420*/  FSEL R24, R24, -INF , !P0 ;  /* 0xff80000018187808 */ /* 0x000fe40004000000 */
[----:B------:R-:W-:Y:S02]  /*1c430*/  FSEL R25, R25, -INF , !P1 ;  /* 0xff80000019197808 */ /* 0x000fe40004800000 */
[C---:B------:R-:W-:Y:S02]  /*1c440*/  ISETP.GE.AND P3, PT, R4.reuse, R239, PT ;  /* 0x000000ef0400720c */ /* 0x040fe40003f66270 */
[----:B------:R-:W-:Y:S02]  /*1c450*/  ISETP.GE.AND P6, PT, R4, R241, PT ;  /* 0x000000f10400720c */ /* 0x000fe40003fc6270 */
[----:B------:R-:W-:Y:S02]  /*1c460*/  IADD3 R9, PT, PT, R243, -R6, RZ ;  /* 0x80000006f3097210 */ /* 0x000fe40007ffe0ff */
[----:B------:R-:W-:Y:S02]  /*1c470*/  ISETP.GT.AND P2, PT, R134, R4, PT ;  /* 0x000000048600720c */ /* 0x000fe40003f44270 */
[C---:B------:R-:W-:Y:S02]  /*1c480*/  ISETP.GE.AND P0, PT, R4.reuse, R238, PT ;  /* 0x000000ee0400720c */ /* 0x040fe40003f06270 */
[----:B------:R-:W-:Y:S02]  /*1c490*/  ISETP.GE.AND P1, PT, R4, R240, PT ;  /* 0x000000f00400720c */ /* 0x000fe40003f26270 */
[----:B------:R-:W-:Y:S02]  /*1c4a0*/  I2FP.F32.S32 R5, R5 ;  /* 0x0000000500057245 */ /* 0x000fe40000201400 */
[----:B------:R-:W-:Y:S02]  /*1c4b0*/  I2FP.F32.S32 R4, R10 ;  /* 0x0000000a00047245 */ /* 0x000fe40000201400 */
[----:B------:R-:W-:Y:S01]  /*1c4c0*/  IABS R10, R9 ;  /* 0x00000009000a7213 */ /* 0x000fe20000000000 */
[----:B------:R-:W-:Y:S01]  /*1c4d0*/  FFMA.FTZ R53, R5, -UR6, R53 ;  /* 0x8000000605357c23 */ /* 0x000fe20008010035 */
[----:B------:R-:W-:Y:S01]  /*1c4e0*/  IABS R9, R11 ;  /* 0x0000000b00097213 */ /* 0x000fe20000000000 */
[----:B------:R-:W-:Y:S01]  /*1c4f0*/  FFMA.FTZ R54, R4, -UR6, R54 ;  /* 0x8000000604367c23 */ /* 0x000fe20008010036 */
[----:B------:R-:W-:Y:S01]  /*1c500*/  FSEL R225, R20, -INF , !P3 ;  /* 0xff80000014e17808 */ /* 0x000fe20005800000 */
[----:B------:R-:W-:Y:S01]  /*1c510*/  VIADD R4, R0, 0x18 ;  /* 0x0000001800047836 */ /* 0x000fe20000000000 */
[----:B------:R-:W-:Y:S01]  /*1c520*/  ISETP.GE.AND P3, PT, R8, R241, PT ;  /* 0x000000f10800720c */ /* 0x000fe20003f66270 */
[----:B------:R-:W-:Y:S01]  /*1c530*/  VIADD R5, R0, 0x19 ;  /* 0x0000001900057836 */ /* 0x000fe20000000000 */
[----:B------:R-:W-:Y:S01]  /*1c540*/  FSEL R26, R26, -INF , !P2 ;  /* 0xff8000001a1a7808 */ /* 0x000fe20005000000 */
[----:B------:R-:W-:Y:S01]  /*1c550*/  VIADD R11, R0, 0x39 ;  /* 0x00000039000b7836 */ /* 0x000fe20000000000 */
[----:B------:R-:W-:Y:S02]  /*1c560*/  ISETP.GT.AND P2, PT, R134, R8, PT ;  /* 0x000000088600720c */ /* 0x000fe40003f44270 */
[----:B------:R-:W-:Y:S02]  /*1c570*/  I2FP.F32.S32 R9, R9 ;  /* 0x0000000900097245 */ /* 0x000fe40000201400 */
[----:B------:R-:W-:Y:S02]  /*1c580*/  FSEL R247, R22, -INF , !P6 ;  /* 0xff80000016f77808 */ /* 0x000fe40007000000 */
[----:B------:R-:W-:Y:S01]  /*1c590*/  FSEL R219, R23, -INF , !P3 ;  /* 0xff80000017db7808 */ /* 0x000fe20005800000 */
[----:B------:R-:W-:Y:S01]  /*1c5a0*/  FFMA.FTZ R56, R9, -UR6, R56 ;  /* 0x8000000609387c23 */ /* 0x000fe20008010038 */
[----:B------:R-:W-:Y:S01]  /*1c5b0*/  FSEL R27, R27, -INF , !P2 ;  /* 0xff8000001b1b7808 */ /* 0x000fe20005000000 */
[----:B------:R-:W-:Y:S01]  /*1c5c0*/  IMAD.IADD R9, R242, 0x1, -R2 ;  /* 0x00000001f2097824 */ /* 0x000fe200078e0a02 */
[----:B------:R-:W-:Y:S02]  /*1c5d0*/  ISETP.GT.AND P3, PT, R134, R4, PT ;  /* 0x000000048600720c */ /* 0x000fe40003f64270 */
[----:B------:R-:W-:Y:S02]  /*1c5e0*/  ISETP.GT.AND P6, PT, R136, R5, PT ;  /* 0x000000058800720c */ /* 0x000fe40003fc4270 */
[----:B------:R-:W-:Y:S02]  /*1c5f0*/  ISETP.GE.AND P2, PT, R8, R239, PT ;  /* 0x000000ef0800720c */ /* 0x000fe40003f46270 */
[----:B------:R-:W-:Y:S02]  /*1c600*/  I2FP.F32.S32 R10, R10 ;  /* 0x0000000a000a7245 */ /* 0x000fe40000201400 */
[----:B------:R-:W-:Y:S02]  /*1c610*/  FSEL R30, R30, -INF , !P3 ;  /* 0xff8000001e1e7808 */ /* 0x000fe40005800000 */
[----:B------:R-:W-:Y:S01]  /*1c620*/  FSEL R29, R29, -INF , !P6 ;  /* 0xff8000001d1d7808 */ /* 0x000fe20007000000 */
[----:B------:R-:W-:Y:S01]  /*1c630*/  FFMA.FTZ R55, R10, -UR6, R55 ;  /* 0x800000060a377c23 */ /* 0x000fe20008010037 */
[----:B------:R-:W-:Y:S01]  /*1c640*/  FSEL R222, R21, -INF , !P2 ;  /* 0xff80000015de7808 */ /* 0x000fe20005000000 */
[--C-:B------:R-:W-:Y:S01]  /*1c650*/  IMAD.IADD R10, R242, 0x1, -R6.reuse ;  /* 0x00000001f20a7824 */ /* 0x100fe200078e0a06 */
[C---:B------:R-:W-:Y:S02]  /*1c660*/  ISETP.GE.AND P3, PT, R8.reuse, R240, PT ;  /* 0x000000f00800720c */ /* 0x040fe40003f66270 */
[----:B------:R-:W-:Y:S02]  /*1c670*/  ISETP.GE.AND P6, PT, R8, R238, PT ;  /* 0x000000ee0800720c */ /* 0x000fe40003fc6270 */
[-C--:B------:R-:W-:Y:S02]  /*1c680*/  ISETP.GT.AND P2, PT, R136, R4.reuse, PT ;  /* 0x000000048800720c */ /* 0x080fe40003f44270 */
[C---:B------:R-:W-:Y:S01]  /*1c690*/  IADD3 R8, PT, PT, R244.reuse, -R7, RZ ;  /* 0x80000007f4087210 */ /* 0x040fe20007ffe0ff */
[----:B------:R-:W-:Y:S01]  /*1c6a0*/  IMAD.IADD R7, R244, 0x1, -R6 ;  /* 0x00000001f4077824 */ /* 0x000fe200078e0a06 */
[----:B------:R-:W-:Y:S02]  /*1c6b0*/  IABS R6, R9 ;  /* 0x0000000900067213 */ /* 0x000fe40000000000 */
[----:B------:R-:W-:Y:S02]  /*1c6c0*/  FSEL R246, R25, -INF , !P6 ;  /* 0xff80000019f67808 */ /* 0x000fe40007000000 */
[----:B------:R-:W-:Y:S02]  /*1c6d0*/  FSEL R28, R28, -INF , !P2 ;  /* 0xff8000001c1c7808 */ /* 0x000fe40005000000 */
[----:B------:R-:W-:Y:S02]  /*1c6e0*/  ISETP.GT.AND P6, PT, R135, R4, PT ;  /* 0x000000048700720c */ /* 0x000fe40003fc4270 */
[----:B------:R-:W-:Y:S02]  /*1c6f0*/  ISETP.GT.AND P2, PT, R134, R5, PT ;  /* 0x000000058600720c */ /* 0x000fe40003f44270 */
[----:B------:R-:W-:Y:S02]  /*1c700*/  I2FP.F32.S32 R6, R6 ;  /* 0x0000000600067245 */ /* 0x000fe40000201400 */
[----:B------:R-:W-:Y:S02]  /*1c710*/  IABS R9, R7 ;  /* 0x0000000700097213 */ /* 0x000fe40000000000 */
[----:B------:R-:W-:Y:S01]  /*1c720*/  FSEL R248, R24, -INF , !P0 ;  /* 0xff80000018f87808 */ /* 0x000fe20004000000 */
[----:B------:R-:W-:Y:S01]  /*1c730*/  FFMA.FTZ R60, R6, -UR6, R60 ;  /* 0x80000006063c7c23 */ /* 0x000fe2000801003c */
[----:B------:R-:W-:Y:S01]  /*1c740*/  FSEL R34, R34, -INF , !P6 ;  /* 0xff80000022227808 */ /* 0x000fe20007000000 */
[----:B------:R-:W-:Y:S01]  /*1c750*/  VIADD R6, R2, 0x1 ;  /* 0x0000000102067836 */ /* 0x000fe20000000000 */
[----:B------:R-:W-:Y:S02]  /*1c760*/  FSEL R31, R31, -INF , !P2 ;  /* 0xff8000001f1f7808 */ /* 0x000fe40005000000 */
[C---:B------:R-:W-:Y:S02]  /*1c770*/  ISETP.GT.AND P2, PT, R133.reuse, R4, PT ;  /* 0x000000048500720c */ /* 0x040fe40003f44270 */
[-C--:B------:R-:W-:Y:S02]  /*1c780*/  ISETP.GT.AND P0, PT, R133, R5.reuse, PT ;  /* 0x000000058500720c */ /* 0x080fe40003f04270 */
[----:B------:R-:W-:Y:S02]  /*1c790*/  ISETP.GT.AND P6, PT, R135, R5, PT ;  /* 0x000000058700720c */ /* 0x000fe40003fc4270 */
[----:B------:R-:W-:Y:S02]  /*1c7a0*/  I2FP.F32.S32 R9, R9 ;  /* 0x0000000900097245 */ /* 0x000fe40000201400 */
[----:B------:R-:W-:Y:S02]  /*1c7b0*/  FSEL R223, R27, -INF , !P3 ;  /* 0xff8000001bdf7808 */ /* 0x000fe40005800000 */
[----:B------:R-:W-:Y:S01]  /*1c7c0*/  FSEL R33, R33, -INF , !P0 ;  /* 0xff80000021217808 */ /* 0x000fe20004000000 */
[----:B------:R-:W-:Y:S01]  /*1c7d0*/  FFMA.FTZ R59, R9, -UR6, R59 ;  /* 0x80000006093b7c23 */ /* 0x000fe2000801003b */
[----:B------:R-:W-:Y:S02]  /*1c7e0*/  FSEL R227, R26, -INF , !P1 ;  /* 0xff8000001ae37808 */ /* 0x000fe40004800000 */
[----:B------:R-:W-:Y:S02]  /*1c7f0*/  FSEL R32, R32, -INF , !P2 ;  /* 0xff80000020207808 */ /* 0x000fe40005000000 */
[----:B------:R-:W-:Y:S02]  /*1c800*/  FSEL R35, R35, -INF , !P6 ;  /* 0xff80000023237808 */ /* 0x000fe40007000000 */
[C---:B------:R-:W-:Y:S02]  /*1c810*/  ISETP.GE.AND P1, PT, R4.reuse, R238, PT ;  /* 0x000000ee0400720c */ /* 0x040fe40003f26270 */
[C---:B------:R-:W-:Y:S02]  /*1c820*/  ISETP.GE.AND P3, PT, R4.reuse, R240, PT ;  /* 0x000000f00400720c */ /* 0x040fe40003f66270 */
[C---:B------:R-:W-:Y:S02]  /*1c830*/  ISETP.GE.AND P2, PT, R4.reuse, R239, PT ;  /* 0x000000ef0400720c */ /* 0x040fe40003f46270 */
[----:B------:R-:W-:Y:S01]  /*1c840*/  ISETP.GE.AND P0, PT, R4, R241, PT ;  /* 0x000000f10400720c */ /* 0x000fe20003f06270 */
[----:B------:R-:W-:Y:S01]  /*1c850*/  IMAD.IADD R4, R242, 0x1, -R6 ;  /* 0x00000001f2047824 */ /* 0x000fe200078e0a06 */
[----:B------:R-:W-:Y:S02]  /*1c860*/  ISETP.GE.AND P6, PT, R5, R238, PT ;  /* 0x000000ee0500720c */ /* 0x000fe40003fc6270 */
[----:B------:R-:W-:Y:S02]  /*1c870*/  IADD3 R9, PT, PT, R0, 0x20, RZ ;  /* 0x0000002000097810 */ /* 0x000fe40007ffe0ff */
[----:B------:R-:W-:Y:S02]  /*1c880*/  IABS R8, R8 ;  /* 0x0000000800087213 */ /* 0x000fe40000000000 */
[----:B------:R-:W-:Y:S02]  /*1c890*/  FSEL R232, R29, -INF , !P6 ;  /* 0xff8000001de87808 */ /* 0x000fe40007000000 */
[----:B------:R-:W-:Y:S02]  /*1c8a0*/  ISETP.GT.AND P6, PT, R133, R9, PT ;  /* 0x000000098500720c */ /* 0x000fe40003fc4270 */
[----:B------:R-:W-:Y:S02]  /*1c8b0*/  I2FP.F32.S32 R8, R8 ;  /* 0x0000000800087245 */ /* 0x000fe40000201400 */
[----:B------:R-:W-:Y:S02]  /*1c8c0*/  IABS R4, R4 ;  /* 0x0000000400047213 */ /* 0x000fe40000000000 */
[----:B------:R-:W-:Y:S01]  /*1c8d0*/  FSEL R36, R36, -INF , !P6 ;  /* 0xff80000024247808 */ /* 0x000fe20007000000 */
[----:B------:R-:W-:Y:S01]  /*1c8e0*/  FFMA.FTZ R58, R8, -UR6, R58 ;  /* 0x80000006083a7c23 */ /* 0x000fe2000801003a */
[----:B------:R-:W-:Y:S01]  /*1c8f0*/  I2FP.F32.S32 R4, R4 ;  /* 0x0000000400047245 */ /* 0x000fe20000201400 */
[----:B------:R-:W-:Y:S01]  /*1c900*/  VIADD R8, R0, 0x21 ;  /* 0x0000002100087836 */ /* 0x000fe20000000000 */
[C---:B------:R-:W-:Y:S02]  /*1c910*/  ISETP.GE.AND P6, PT, R5.reuse, R241, PT ;  /* 0x000000f10500720c */ /* 0x040fe40003fc6270 */
[----:B------:R-:W-:Y:S01]  /*1c920*/  FSEL R235, R28, -INF , !P1 ;  /* 0xff8000001ceb7808 */ /* 0x000fe20004800000 */
[----:B------:R-:W-:Y:S01]  /*1c930*/  FFMA.FTZ R61, R4, -UR6, R61 ;  /* 0x80000006043d7c23 */ /* 0x000fe2000801003d */
[----:B------:R-:W-:Y:S02]  /*1c940*/  ISETP.GE.AND P1, PT, R5, R240, PT ;  /* 0x000000f00500720c */ /* 0x000fe40003f26270 */
[----:B------:R-:W-:Y:S02]  /*1c950*/  FSEL R234, R35, -INF , !P6 ;  /* 0xff80000023ea7808 */ /* 0x000fe40007000000 */
[----:B------:R-:W-:Y:S02]  /*1c960*/  FSEL R226, R30, -INF , !P3 ;  /* 0xff8000001ee27808 */ /* 0x000fe40005800000 */
[-C--:B------:R-:W-:Y:S02]  /*1c970*/  ISETP.GE.AND P6, PT, R9, R239.reuse, PT ;  /* 0x000000ef0900720c */ /* 0x080fe40003fc6270 */
[----:B------:R-:W-:Y:S01]  /*1c980*/  ISETP.GT.AND P3, PT, R133, R8, PT ;  /* 0x000000088500720c */ /* 0x000fe20003f64270 */
[----:B------:R-:W-:Y:S01]  /*1c990*/  IMAD.MOV.U32 R35, RZ, RZ, R226 ;  /* 0x000000ffff237224 */ /* 0x000fe200078e00e2 */
[C---:B------:R-:W-:Y:S02]  /*1c9a0*/  IADD3 R4, PT, PT, R0.reuse, 0x29, RZ ;  /* 0x0000002900047810 */ /* 0x040fe40007ffe0ff */
[----:B------:R-:W-:Y:S02]  /*1c9b0*/  FSEL R245, R31, -INF , !P1 ;  /* 0xff8000001ff57808 */ /* 0x000fe40004800000 */
[----:B------:R-:W-:Y:S01]  /*1c9c0*/  ISETP.GE.AND P1, PT, R5, R239, PT ;  /* 0x000000ef0500720c */ /* 0x000fe20003f26270 */
[----:B------:R-:W-:Y:S01]  /*1c9d0*/  VIADD R5, R0, 0x28 ;  /* 0x0000002800057836 */ /* 0x000fe20000000000 */
[----:B------:R-:W-:Y:S02]  /*1c9e0*/  FSEL R214, R36, -INF , !P6 ;  /* 0xff80000024d67808 */ /* 0x000fe40007000000 */
[----:B------:R-:W-:Y:S02]  /*1c9f0*/  FSEL R37, R37, -INF , !P3 ;  /* 0xff80000025257808 */ /* 0x000fe40005800000 */
[----:B------:R-:W-:Y:S02]  /*1ca00*/  ISETP.GT.AND P6, PT, R136, R4, PT ;  /* 0x000000048800720c */ /* 0x000fe40003fc4270 */
[----:B------:R-:W-:Y:S02]  /*1ca10*/  ISETP.GT.AND P3, PT, R135, R9, PT ;  /* 0x000000098700720c */ /* 0x000fe40003f64270 */
[----:B------:R-:W-:Y:S02]  /*1ca20*/  FSEL R45, R45, -INF , !P6 ;  /* 0xff8000002d2d7808 */ /* 0x000fe40007000000 */
[----:B------:R-:W-:Y:S02]  /*1ca30*/  FSEL R38, R38, -INF , !P3 ;  /* 0xff80000026267808 */ /* 0x000fe40005800000 */
[----:B------:R-:W-:Y:S02]  /*1ca40*/  ISETP.GT.AND P6, PT, R134, R5, PT ;  /* 0x000000058600720c */ /* 0x000fe40003fc4270 */
[----:B------:R-:W-:Y:S02]  /*1ca50*/  ISETP.GT.AND P3, PT, R135, R8, PT ;  /* 0x000000088700720c */ /* 0x000fe40003f64270 */
[----:B------:R-:W-:Y:S02]  /*1ca60*/  FSEL R46, R46, -INF , !P6 ;  /* 0xff8000002e2e7808 */ /* 0x000fe40007000000 */
[----:B------:R-:W-:Y:S02]  /*1ca70*/  FSEL R39, R39, -INF , !P3 ;  /* 0xff80000027277808 */ /* 0x000fe40005800000 */
[----:B------:R-:W-:Y:S02]  /*1ca80*/  ISETP.GT.AND P6, PT, R134, R4, PT ;  /* 0x000000048600720c */ /* 0x000fe40003fc4270 */
[-C--:B------:R-:W-:Y:S02]  /*1ca90*/  ISETP.GT.AND P3, PT, R136, R9.reuse, PT ;  /* 0x000000098800720c */ /* 0x080fe40003f64270 */
[----:B------:R-:W-:Y:S02]  /*1caa0*/  FSEL R47, R47, -INF , !P6 ;  /* 0xff8000002f2f7808 */ /* 0x000fe40007000000 */
[----:B------:R-:W-:Y:S02]  /*1cab0*/  FSEL R224, R32, -INF , !P2 ;  /* 0xff80000020e07808 */ /* 0x000fe40005000000 */
[----:B------:R-:W-:Y:S02]  /*1cac0*/  FSEL R40, R40, -INF , !P3 ;  /* 0xff80000028287808 */ /* 0x000fe40005800000 */
[----:B------:R-:W-:Y:S02]  /*1cad0*/  ISETP.GE.AND P6, PT, R9, R238, PT ;  /* 0x000000ee0900720c */ /* 0x000fe40003fc6270 */
[----:B------:R-:W-:Y:S02]  /*1cae0*/  ISETP.GT.AND P2, PT, R136, R8, PT ;  /* 0x000000088800720c */ /* 0x000fe40003f44270 */
[----:B------:R-:W-:Y:S01]  /*1caf0*/  FSEL R252, R40, -INF , !P6 ;  /* 0xff80000028fc7808 */ /* 0x000fe20007000000 */
[----:B------:R-:W-:Y:S01]  /*1cb00*/  IMAD.MOV.U32 R40, RZ, RZ, R227 ;  /* 0x000000ffff287224 */ /* 0x000fe200078e00e3 */
[----:B-1----:R-:W-:Y:S02]  /*1cb10*/  FSEL R129, R33, -INF , !P1 ;  /* 0xff80000021817808 */ /* 0x002fe40004800000 */
[----:B------:R-:W-:Y:S02]  /*1cb20*/  FSEL R41, R41, -INF , !P2 ;  /* 0xff80000029297808 */ /* 0x000fe40005000000 */
[----:B------:R-:W-:Y:S02]  /*1cb30*/  ISETP.GE.AND P6, PT, R8, R238, PT ;  /* 0x000000ee0800720c */ /* 0x000fe40003fc6270 */
[----:B------:R-:W-:Y:S02]  /*1cb40*/  ISETP.GT.AND P1, PT, R134, R9, PT ;  /* 0x000000098600720c */ /* 0x000fe40003f24270 */
[----:B------:R-:W-:Y:S02]  /*1cb50*/  IABS R10, R10 ;  /* 0x0000000a000a7213 */ /* 0x000fe40000000000 */
[----:B------:R-:W-:Y:S02]  /*1cb60*/  FSEL R31, R41, -INF , !P6 ;  /* 0xff800000291f7808 */ /* 0x000fe40007000000 */
[----:B------:R-:W-:Y:S01]  /*1cb70*/  FSEL R217, R34, -INF , !P0 ;  /* 0xff80000022d97808 */ /* 0x000fe20004000000 */
[----:B------:R-:W-:Y:S01]  /*1cb80*/  IMAD.MOV.U32 R7, RZ, RZ, R10 ;  /* 0x000000ffff077224 */ /* 0x000fe200078e000a */
[----:B------:R-:W-:Y:S01]  /*1cb90*/  FSEL R42, R42, -INF , !P1 ;  /* 0xff8000002a2a7808 */ /* 0x000fe20004800000 */
[----:B------:R-:W-:Y:S01]  /*1cba0*/  VIADD R10, R0, 0x31 ;  /* 0x00000031000a7836 */ /* 0x000fe20000000000 */
[----:B------:R-:W-:Y:S01]  /*1cbb0*/  ISETP.GE.AND P6, PT, R9, R240, PT ;  /* 0x000000f00900720c */ /* 0x000fe20003fc6270 */
[----:B------:R-:W-:Y:S01]  /*1cbc0*/  IMAD.MOV.U32 R34, RZ, RZ, R222 ;  /* 0x000000ffff227224 */ /* 0x000fe200078e00de */
[----:B------:R-:W-:Y:S02]  /*1cbd0*/  ISETP.GT.AND P0, PT, R134, R8, PT ;  /* 0x000000088600720c */ /* 0x000fe40003f04270 */
[----:B--2---:R-:W-:Y:S02]  /*1cbe0*/  FSEL R130, R42, -INF , !P6 ;  /* 0xff8000002a827808 */ /* 0x004fe40007000000 */
[----:B------:R-:W-:Y:S02]  /*1cbf0*/  FSEL R43, R43, -INF , !P0 ;  /* 0xff8000002b2b7808 */ /* 0x000fe40004000000 */
[----:B------:R-:W-:Y:S02]  /*1cc00*/  ISETP.GE.AND P6, PT, R8, R240, PT ;  /* 0x000000f00800720c */ /* 0x000fe40003fc6270 */
[----:B------:R-:W-:Y:S02]  /*1cc10*/  I2FP.F32.S32 R7, R7 ;  /* 0x0000000700077245 */ /* 0x000fe40000201400 */
[----:B---3--:R-:W-:Y:S01]  /*1cc20*/  FSEL R131, R43, -INF , !P6 ;  /* 0xff8000002b837808 */ /* 0x008fe20007000000 */
[----:B------:R-:W-:Y:S01]  /*1cc30*/  IMAD.MOV.U32 R43, RZ, RZ, R248 ;  /* 0x000000ffff2b7224 */ /* 0x000fe200078e00f8 */
[-C--:B------:R-:W-:Y:S01]  /*1cc40*/  ISETP.GT.AND P6, PT, R133, R5.reuse, PT ;  /* 0x000000058500720c */ /* 0x080fe20003fc4270 */
[----:B------:R-:W-:Y:S01]  /*1cc50*/  FFMA.FTZ R57, R7, -UR6, R57 ;  /* 0x8000000607397c23 */ /* 0x000fe20008010039 */
[----:B------:R-:W-:Y:S01]  /*1cc60*/  VIADD R7, R0, 0x30 ;  /* 0x0000003000077836 */ /* 0x000fe20000000000 */
[----:B------:R-:W-:Y:S02]  /*1cc70*/  IADD3 R0, PT, PT, R244, -R2, RZ ;  /* 0x80000002f4007210 */ /* 0x000fe40007ffe0ff */
[----:B------:R-:W-:Y:S02]  /*1cc80*/  FSEL R48, R48, -INF , !P6 ;  /* 0xff80000030307808 */ /* 0x000fe40007000000 */
[----:B------:R-:W-:Y:S02]  /*1cc90*/  ISETP.GT.AND P6, PT, R133, R4, PT ;  /* 0x000000048500720c */ /* 0x000fe40003fc4270 */
[----:B------:R-:W-:Y:S02]  /*1cca0*/  IABS R0, R0 ;  /* 0x0000000000007213 */ /* 0x000fe40000000000 */
[----:B------:R-:W-:Y:S02]  /*1ccb0*/  FSEL R49, R49, -INF , !P6 ;  /* 0xff80000031317808 */ /* 0x000fe40007000000 */
[CC--:B------:R-:W-:Y:S02]  /*1ccc0*/  ISETP.GT.AND P6, PT, R135.reuse, R5.reuse, PT ;  /* 0x000000058700720c */ /* 0x0c0fe40003fc4270 */
[----:B------:R-:W-:Y:S02]  /*1ccd0*/  I2FP.F32.S32 R0, R0 ;  /* 0x0000000000007245 */ /* 0x000fe40000201400 */
[----:B------:R-:W-:Y:S02]  /*1cce0*/  FSEL R50, R50, -INF , !P6 ;  /* 0xff80000032327808 */ /* 0x000fe40007000000 */
[----:B------:R-:W-:Y:S01]  /*1ccf0*/  ISETP.GT.AND P6, PT, R135, R4, PT ;  /* 0x000000048700720c */ /* 0x000fe20003fc4270 */
[----:B------:R-:W-:Y:S01]  /*1cd00*/  FFMA.FTZ R62, R0, -UR6, R62 ;  /* 0x80000006003e7c23 */ /* 0x000fe2000801003e */
[----:B------:R-:W-:Y:S01]  /*1cd10*/  ISETP.GT.AND P0, PT, R136, R5, PT ;  /* 0x000000058800720c */ /* 0x000fe20003f04270 */
[--C-:B------:R-:W-:Y:S01]  /*1cd20*/  IMAD.IADD R0, R237, 0x1, -R2.reuse ;  /* 0x00000001ed007824 */ /* 0x100fe200078e0a02 */
[----:B------:R-:W-:Y:S01]  /*1cd30*/  FSEL R51, R51, -INF , !P6 ;  /* 0xff80000033337808 */ /* 0x000fe20007000000 */
[----:B------:R-:W-:Y:S01]  /*1cd40*/  IMAD.IADD R2, R243, 0x1, -R2 ;  /* 0x00000001f3027824 */ /* 0x000fe200078e0a02 */
[----:B------:R-:W-:Y:S02]  /*1cd50*/  FSEL R44, R44, -INF , !P0 ;  /* 0xff8000002c2c7808 */ /* 0x000fe40004000000 */
[----:B------:R-:W-:Y:S02]  /*1cd60*/  ISETP.GE.AND P6, PT, R5, R238, PT ;  /* 0x000000ee0500720c */ /* 0x000fe40003fc6270 */
[----:B------:R-:W-:Y:S02]  /*1cd70*/  IABS R0, R0 ;  /* 0x0000000000007213 */ /* 0x000fe40000000000 */
[----:B------:R-:W-:Y:S02]  /*1cd80*/  MOV R42, R247 ;  /* 0x000000f7002a7202 */ /* 0x000fe40000000f00 */
[----:B------:R-:W-:Y:S01]  /*1cd90*/  FSEL R247, R44, -INF , !P6 ;  /* 0xff8000002cf77808 */ /* 0x000fe20007000000 */
[----:B------:R-:W-:Y:S01]  /*1cda0*/  IMAD.MOV.U32 R44, RZ, RZ, R246 ;  /* 0x000000ffff2c7224 */ /* 0x000fe200078e00f6 */
[----:B------:R-:W-:Y:S02]  /*1cdb0*/  ISETP.GE.AND P6, PT, R4, R238, PT ;  /* 0x000000ee0400720c */ /* 0x000fe40003fc6270 */
[----:B------:R-:W-:Y:S02]  /*1cdc0*/  I2FP.F32.S32 R0, R0 ;  /* 0x0000000000007245 */ /* 0x000fe40000201400 */
[----:B------:R-:W-:Y:S01]  /*1cdd0*/  FSEL R246, R45, -INF , !P6 ;  /* 0xff8000002df67808 */ /* 0x000fe20007000000 */
[----:B------:R-:W-:Y:S01]  /*1cde0*/  IMAD.MOV.U32 R45, RZ, RZ, R245 ;  /* 0x000000ffff2d7224 */ /* 0x000fe200078e00f5 */
[-C--:B------:R-:W-:Y:S01]  /*1cdf0*/  ISETP.GE.AND P6, PT, R5, R240.reuse, PT ;  /* 0x000000f00500720c */ /* 0x080fe20003fc6270 */
[----:B------:R-:W-:Y:S01]  /*1ce00*/  FFMA.FTZ R64, R0, -UR6, R64 ;  /* 0x8000000600407c23 */ /* 0x000fe20008010040 */
[----:B------:R-:W-:Y:S01]  /*1ce10*/  IMAD.IADD R0, R237, 0x1, -R6 ;  /* 0x00000001ed007824 */ /* 0x000fe200078e0a06 */
[----:B------:R-:W-:Y:S02]  /*1ce20*/  ISETP.GE.AND P3, PT, R8, R239, PT ;  /* 0x000000ef0800720c */ /* 0x000fe40003f66270 */
[----:B------:R-:W-:Y:S01]  /*1ce30*/  FSEL R251, R46, -INF , !P6 ;  /* 0xff8000002efb7808 */ /* 0x000fe20007000000 */
[----:B------:R-:W-:Y:S01]  /*1ce40*/  IMAD.MOV.U32 R46, RZ, RZ, R235 ;  /* 0x000000ffff2e7224 */ /* 0x000fe200078e00eb */
[----:B------:R-:W-:Y:S02]  /*1ce50*/  ISETP.GE.AND P6, PT, R4, R240, PT ;  /* 0x000000f00400720c */ /* 0x000fe40003fc6270 */
[----:B------:R-:W-:Y:S02]  /*1ce60*/  IABS R0, R0 ;  /* 0x0000000000007213 */ /* 0x000fe40000000000 */
[----:B------:R-:W-:Y:S01]  /*1ce70*/  FSEL R250, R47, -INF , !P6 ;  /* 0xff8000002ffa7808 */ /* 0x000fe20007000000 */
[----:B------:R-:W-:Y:S01]  /*1ce80*/  IMAD.MOV.U32 R47, RZ, RZ, R232 ;  /* 0x000000ffff2f7224 */ /* 0x000fe200078e00e8 */
[CC--:B------:R-:W-:Y:S02]  /*1ce90*/  ISETP.GT.AND P6, PT, R133.reuse, R7.reuse, PT ;  /* 0x000000078500720c */ /* 0x0c0fe40003fc4270 */
[----:B------:R-:W-:Y:S02]  /*1cea0*/  I2FP.F32.S32 R0, R0 ;  /* 0x0000000000007245 */ /* 0x000fe40000201400 */
[----:B------:R-:W-:Y:S02]  /*1ceb0*/  FSEL R52, R52, -INF , !P6 ;  /* 0xff80000034347808 */ /* 0x000fe40007000000 */
[----:B------:R-:W-:Y:S01]  /*1cec0*/  ISETP.GT.AND P6, PT, R133, R10, PT ;  /* 0x0000000a8500720c */ /* 0x000fe20003fc4270 */
[----:B------:R-:W-:Y:S01]  /*1ced0*/  FFMA.FTZ R65, R0, -UR6, R65 ;  /* 0x8000000600417c23 */ /* 0x000fe20008010041 */
[----:B------:R-:W-:Y:S02]  /*1cee0*/  IABS R0, R2 ;  /* 0x0000000200007213 */ /* 0x000fe40000000000 */
[----:B------:R-:W-:Y:S02]  /*1cef0*/  FSEL R53, R53, -INF , !P6 ;  /* 0xff80000035357808 */ /* 0x000fe40007000000 */
[----:B------:R-:W-:Y:S02]  /*1cf00*/  ISETP.GT.AND P6, PT, R135, R7, PT ;  /* 0x000000078700720c */ /* 0x000fe40003fc4270 */
[----:B------:R-:W-:Y:S02]  /*1cf10*/  I2FP.F32.S32 R0, R0 ;  /* 0x0000000000007245 */ /* 0x000fe40000201400 */
[----:B------:R-:W-:Y:S02]  /*1cf20*/  FSEL R30, R37, -INF , !P3 ;  /* 0xff800000251e7808 */ /* 0x000fe40005800000 */
[----:B------:R-:W-:Y:S01]  /*1cf30*/  ISETP.GT.AND P0, PT, R136, R11, PT ;  /* 0x0000000b8800720c */ /* 0x000fe20003f04270 */
[----:B------:R-:W-:Y:S01]  /*1cf40*/  FFMA.FTZ R66, R0, -UR6, R66 ;  /* 0x8000000600427c23 */ /* 0x000fe20008010042 */
[----:B------:R-:W-:Y:S01]  /*1cf50*/  ISETP.GE.AND P2, PT, R9, R241, PT ;  /* 0x000000f10900720c */ /* 0x000fe20003f46270 */
[--C-:B------:R-:W-:Y:S01]  /*1cf60*/  IMAD.IADD R0, R243, 0x1, -R6.reuse ;  /* 0x00000001f3007824 */ /* 0x100fe200078e0a06 */
[----:B------:R-:W-:Y:S01]  /*1cf70*/  ISETP.GT.AND P3, PT, R136, R7, PT ;  /* 0x000000078800720c */ /* 0x000fe20003f64270 */
[----:B------:R-:W-:Y:S01]  /*1cf80*/  IMAD.IADD R6, R244, 0x1, -R6 ;  /* 0x00000001f4067824 */ /* 0x000fe200078e0a06 */
[----:B------:R-:W-:Y:S02]  /*1cf90*/  FSEL R54, R54, -INF , !P6 ;  /* 0xff80000036367808 */ /* 0x000fe40007000000 */
[----:B------:R-:W-:Y:S02]  /*1cfa0*/  ISETP.GT.AND P6, PT, R135, R10, PT ;  /* 0x0000000a8700720c */ /* 0x000fe40003fc4270 */
[----:B------:R-:W-:Y:S02]  /*1cfb0*/  FMNMX3.FTZ R2, R3, R209, R142, !PT ;  /* 0x000000d103027276 */ /* 0x000fe4000781008e */
[----:B------:R-:W-:Y:S02]  /*1cfc0*/  FSEL R61, R61, -INF , !P0 ;  /* 0xff8000003d3d7808 */ /* 0x000fe40004000000 */
[----:B------:R-:W-:Y:S02]  /*1cfd0*/  FSEL R216, R38, -INF , !P2 ;  /* 0xff80000026d87808 */ /* 0x000fe40005000000 */
[----:B------:R-:W-:Y:S02]  /*1cfe0*/  ISETP.GE.AND P0, PT, R7, R238, PT ;  /* 0x000000ee0700720c */ /* 0x000fe40003f06270 */
[----:B------:R-:W-:Y:S02]  /*1cff0*/  FSEL R56, R56, -INF , !P3 ;  /* 0xff80000038387808 */ /* 0x000fe40005800000 */
[----:B------:R-:W-:Y:S02]  /*1d000*/  ISETP.GE.AND P1, PT, R8, R241, PT ;  /* 0x000000f10800720c */ /* 0x000fe40003f26270 */
[----:B------:R-:W-:Y:S02]  /*1d010*/  ISETP.GT.AND P2, PT, R136, R10, PT ;  /* 0x0000000a8800720c */ /* 0x000fe40003f44270 */
[----:B------:R-:W-:Y:S02]  /*1d020*/  FSEL R55, R55, -INF , !P6 ;  /* 0xff80000037377808 */ /* 0x000fe40007000000 */
[----:B------:R-:W-:Y:S02]  /*1d030*/  ISETP.GE.AND P6, PT, R5, R239, PT ;  /* 0x000000ef0500720c */ /* 0x000fe40003fc6270 */
[----:B------:R-:W-:Y:S02]  /*1d040*/  FMNMX3.FTZ R2, R2, R19, R18, !PT ;  /* 0x0000001302027276 */ /* 0x000fe40007810012 */
[----:B------:R-:W-:Y:S02]  /*1d050*/  FSEL R226, R56, -INF , !P0 ;  /* 0xff80000038e27808 */ /* 0x000fe40004000000 */
[----:B------:R-:W-:Y:S02]  /*1d060*/  FSEL R218, R39, -INF , !P1 ;  /* 0xff80000027da7808 */ /* 0x000fe40004800000 */
[----:B------:R-:W-:Y:S02]  /*1d070*/  FSEL R57, R57, -INF , !P2 ;  /* 0xff80000039397808 */ /* 0x000fe40005000000 */
[----:B------:R-:W-:Y:S02]  /*1d080*/  ISETP.GE.AND P0, PT, R10, R238, PT ;  /* 0x000000ee0a00720c */ /* 0x000fe40003f06270 */
[----:B------:R-:W-:Y:S02]  /*1d090*/  IABS R0, R0 ;  /* 0x0000000000007213 */ /* 0x000fe40000000000 */
[----:B------:R-:W-:Y:S02]  /*1d0a0*/  ISETP.GT.AND P1, PT, R136, R220, PT ;  /* 0x000000dc8800720c */ /* 0x000fe40003f24270 */
[----:B------:R-:W-:Y:S02]  /*1d0b0*/  FSEL R249, R48, -INF , !P6 ;  /* 0xff80000030f97808 */ /* 0x000fe40007000000 */
[----:B------:R-:W-:Y:S02]  /*1d0c0*/  FMNMX3.FTZ R2, R2, R43, R44, !PT ;  /* 0x0000002b02027276 */ /* 0x000fe4000781002c */
[----:B------:R-:W-:Y:S02]  /*1d0d0*/  MOV R48, R225 ;  /* 0x000000e100307202 */ /* 0x000fe40000000f00 */
[----:B------:R-:W-:Y:S02]  /*1d0e0*/  ISETP.GE.AND P6, PT, R4, R239, PT ;  /* 0x000000ef0400720c */ /* 0x000fe40003fc6270 */
[----:B------:R-:W-:Y:S02]  /*1d0f0*/  FSEL R225, R57, -INF , !P0 ;  /* 0xff80000039e17808 */ /* 0x000fe40004000000 */
[----:B------:R-:W-:Y:S02]  /*1d100*/  I2FP.F32.S32 R0, R0 ;  /* 0x0000000000007245 */ /* 0x000fe40000201400 */
[----:B------:R-:W-:Y:S02]  /*1d110*/  ISETP.GE.AND P0, PT, R220, R238, PT ;  /* 0x000000eedc00720c */ /* 0x000fe40003f06270 */
[----:B------:R-:W-:Y:S01]  /*1d120*/  FSEL R60, R60, -INF , !P1 ;  /* 0xff8000003c3c7808 */ /* 0x000fe20004800000 */
[----:B------:R-:W-:Y:S01]  /*1d130*/  FFMA.FTZ R67, R0, -UR6, R67 ;  /* 0x8000000600437c23 */ /* 0x000fe20008010043 */
[----:B------:R-:W-:Y:S02]  /*1d140*/  FMNMX3.FTZ R2, R2, R46, R47, !PT ;  /* 0x0000002e02027276 */ /* 0x000fe4000781002f */
[----:B------:R-:W-:Y:S01]  /*1d150*/  FSEL R248, R49, -INF , !P6 ;  /* 0xff80000031f87808 */ /* 0x000fe20007000000 */
[----:B------:R-:W-:Y:S01]  /*1d160*/  IMAD.MOV.U32 R49, RZ, RZ, R224 ;  /* 0x000000ffff317224 */ /* 0x000fe200078e00e0 */
[----:B------:R-:W-:Y:S02]  /*1d170*/  ISETP.GE.AND P6, PT, R5, R241, PT ;  /* 0x000000f10500720c */ /* 0x000fe40003fc6270 */
[----:B------:R-:W-:Y:S02]  /*1d180*/  FSEL R224, R60, -INF , !P0 ;  /* 0xff8000003ce07808 */ /* 0x000fe40004000000 */
[----:B------:R-:W-:Y:S02]  /*1d190*/  ISETP.GE.AND P0, PT, R11, R238, PT ;  /* 0x000000ee0b00720c */ /* 0x000fe40003f06270 */
[----:B------:R-:W-:Y:S02]  /*1d1a0*/  FMNMX3.FTZ R2, R2, R252, R31, !PT ;  /* 0x000000fc02027276 */ /* 0x000fe4000781001f */
[----:B------:R-:W-:Y:S02]  /*1d1b0*/  IABS R0, R6 ;  /* 0x0000000600007213 */ /* 0x000fe40000000000 */
[----:B------:R-:W-:Y:S01]  /*1d1c0*/  FSEL R8, R50, -INF , !P6 ;  /* 0xff80000032087808 */ /* 0x000fe20007000000 */
[----:B------:R-:W-:Y:S01]  /*1d1d0*/  IMAD.MOV.U32 R50, RZ, RZ, R223 ;  /* 0x000000ffff327224 */ /* 0x000fe200078e00df */
[----:B------:R-:W-:Y:S02]  /*1d1e0*/  FSEL R223, R61, -INF , !P0 ;  /* 0xff8000003ddf7808 */ /* 0x000fe40004000000 */
[----:B------:R-:W-:Y:S02]  /*1d1f0*/  I2FP.F32.S32 R0, R0 ;  /* 0x0000000000007245 */ /* 0x000fe40000201400 */
[----:B------:R-:W-:Y:S02]  /*1d200*/  FMNMX3.FTZ R2, R2, R247, R246, !PT ;  /* 0x000000f702027276 */ /* 0x000fe400078100f6 */
[----:B------:R-:W-:Y:S01]  /*1d210*/  ISETP.GT.AND P0, PT, R134, R220, PT ;  /* 0x000000dc8600720c */ /* 0x000fe20003f04270 */
[----:B------:R-:W-:Y:S01]  /*1d220*/  FFMA.FTZ R63, R0, -UR6, R63 ;  /* 0x80000006003f7c23 */ /* 0x000fe2000801003f */
[----:B------:R-:W-:Y:S02]  /*1d230*/  FMNMX3.FTZ R2, R2, R226, R225, !PT ;  /* 0x000000e202027276 */ /* 0x000fe400078100e1 */
[----:B------:R-:W-:Y:S02]  /*1d240*/  FSEL R62, R62, -INF , !P0 ;  /* 0xff8000003e3e7808 */ /* 0x000fe40004000000 */
[----:B------:R-:W-:Y:S02]  /*1d250*/  FMNMX3.FTZ R0, R140, R143, R215, !PT ;  /* 0x0000008f8c007276 */ /* 0x000fe400078100d7 */
[C---:B------:R-:W-:Y:S02]  /*1d260*/  ISETP.GT.AND P0, PT, R134.reuse, R11, PT ;  /* 0x0000000b8600720c */ /* 0x040fe40003f04270 */
[----:B------:R-:W-:Y:S02]  /*1d270*/  ISETP.GT.AND P2, PT, R134, R7, PT ;  /* 0x000000078600720c */ /* 0x000fe40003f44270 */
[----:B------:R-:W-:Y:S02]  /*1d280*/  FMNMX3.FTZ R2, R2, R224, R223, !PT ;  /* 0x000000e002027276 */ /* 0x000fe400078100df */
[----:B------:R-:W-:Y:S02]  /*1d290*/  FMNMX3.FTZ R0, R0, R17, R13, !PT ;  /* 0x0000001100007276 */ /* 0x000fe4000781000d */
[----:B------:R-:W-:Y:S01]  /*1d2a0*/  FSEL R63, R63, -INF , !P0 ;  /* 0xff8000003f3f7808 */ /* 0x000fe20004000000 */
[----:B------:R-:W1:Y:S01]  /*1d2b0*/  SHFL.BFLY PT, R136, R2, 0x2, 0x1f ;  /* 0x0c401f0002887f89 */ /* 0x000e6200000e0000 */
[----:B------:R-:W-:Y:S02]  /*1d2c0*/  ISETP.GE.AND P0, PT, R7, R240, PT ;  /* 0x000000f00700720c */ /* 0x000fe40003f06270 */
[----:B------:R-:W-:Y:S02]  /*1d2d0*/  FSEL R58, R58, -INF , !P2 ;  /* 0xff8000003a3a7808 */ /* 0x000fe40005000000 */
[----:B------:R-:W-:Y:S02]  /*1d2e0*/  ISETP.GT.AND P2, PT, R134, R10, PT ;  /* 0x0000000a8600720c */ /* 0x000fe40003f44270 */
[----:B------:R-:W-:Y:S02]  /*1d2f0*/  FMNMX3.FTZ R0, R0, R40, R50, !PT ;  /* 0x0000002800007276 */ /* 0x000fe40007810032 */
[----:B------:R-:W-:Y:S02]  /*1d300*/  FSEL R222, R58, -INF , !P0 ;  /* 0xff8000003ade7808 */ /* 0x000fe40004000000 */
[----:B------:R-:W-:Y:S02]  /*1d310*/  FSEL R59, R59, -INF , !P2 ;  /* 0xff8000003b3b7808 */ /* 0x000fe40005000000 */
[-C--:B------:R-:W-:Y:S02]  /*1d320*/  ISETP.GE.AND P0, PT, R10, R240.reuse, PT ;  /* 0x000000f00a00720c */ /* 0x080fe40003f06270 */
[----:B------:R-:W-:Y:S02]  /*1d330*/  FMNMX3.FTZ R0, R0, R35, R45, !PT ;  /* 0x0000002300007276 */ /* 0x000fe4000781002d */
[----:B------:R-:W-:Y:S02]  /*1d340*/  FSEL R221, R59, -INF , !P0 ;  /* 0xff8000003bdd7808 */ /* 0x000fe40004000000 */
[----:B------:R-:W-:Y:S02]  /*1d350*/  ISETP.GE.AND P0, PT, R220, R240, PT ;  /* 0x000000f0dc00720c */ /* 0x000fe40003f06270 */
[----:B------:R-:W-:Y:S02]  /*1d360*/  FMNMX3.FTZ R0, R0, R130, R131, !PT ;  /* 0x0000008200007276 */ /* 0x000fe40007810083 */
[----:B------:R-:W-:Y:S02]  /*1d370*/  FSEL R138, R62, -INF , !P0 ;  /* 0xff8000003e8a7808 */ /* 0x000fe40004000000 */
[----:B------:R-:W-:Y:S02]  /*1d380*/  FMNMX3.FTZ R0, R0, R251, R250, !PT ;  /* 0x000000fb00007276 */ /* 0x000fe400078100fa */
[----:B------:R-:W-:Y:S02]  /*1d390*/  ISETP.GE.AND P0, PT, R11, R240, PT ;  /* 0x000000f00b00720c */ /* 0x000fe40003f06270 */
[----:B------:R-:W-:Y:S02]  /*1d3a0*/  FMNMX3.FTZ R0, R0, R222, R221, !PT ;  /* 0x000000de00007276 */ /* 0x000fe400078100dd */
[----:B------:R-:W-:Y:S02]  /*1d3b0*/  FSEL R137, R63, -INF , !P0 ;  /* 0xff8000003f897808 */ /* 0x000fe40004000000 */
[----:B-1----:R-:W-:Y:S02]  /*1d3c0*/  FMNMX.FTZ R136, R2, R136, !PT ;  /* 0x0000008802887209 */ /* 0x002fe40007810000 */
[----:B------:R-:W-:Y:S02]  /*1d3d0*/  FMNMX3.FTZ R0, R0, R138, R137, !PT ;  /* 0x0000008a00007276 */ /* 0x000fe40007810089 */
[----:B------:R-:W-:Y:S01]  /*1d3e0*/  ISETP.GE.AND P2, PT, R7, R239, PT ;  /* 0x000000ef0700720c */ /* 0x000fe20003f46270 */
[----:B------:R-:W-:Y:S01]  /*1d3f0*/  SHFL.BFLY PT, R6, R136, 0x1, 0x1f ;  /* 0x0c201f0088067f89 */ /* 0x000fe200000e0000 */
[----:B------:R-:W-:Y:S02]  /*1d400*/  ISETP.GE.AND P6, PT, R4, R241, PT ;  /* 0x000000f10400720c */ /* 0x000fe40003fc6270 */
[----:B------:R-:W-:Y:S05]  /*1d410*/  FSEL R227, R52, -INF , !P2 ;  /* 0xff80000034e37808 */ /* 0x000fea0005000000 */
[----:B------:R-:W1:Y:S01]  /*1d420*/  SHFL.BFLY PT, R2, R0, 0x2, 0x1f ;  /* 0x0c401f0000027f89 */ /* 0x000e6200000e0000 */
[----:B------:R-:W-:Y:S02]  /*1d430*/  FMNMX3.FTZ R4, R139, R211, R210, !PT ;  /* 0x000000d38b047276 */ /* 0x000fe400078100d2 */
[----:B------:R-:W-:Y:S02]  /*1d440*/  ISETP.GE.AND P2, PT, R10, R239, PT ;  /* 0x000000ef0a00720c */ /* 0x000fe40003f46270 */
[----:B------:R-:W-:Y:S02]  /*1d450*/  FMNMX3.FTZ R5, R132, R208, R212, !PT ;  /* 0x000000d084057276 */ /* 0x000fe400078100d4 */
[----:B------:R-:W-:Y:S02]  /*1d460*/  MOV R33, R219 ;  /* 0x000000db00217202 */ /* 0x000fe40000000f00 */
[----:B------:R-:W-:Y:S02]  /*1d470*/  FMNMX3.FTZ R4, R4, R16, R15, !PT ;  /* 0x0000001004047276 */ /* 0x000fe4000781000f */
[----:B------:R-:W-:Y:S01]  /*1d480*/  FSEL R245, R53, -INF , !P2 ;  /* 0xff80000035f57808 */ /* 0x000fe20005000000 */
[----:B------:R-:W-:Y:S01]  /*1d490*/  IMAD.MOV.U32 R53, RZ, RZ, R217 ;  /* 0x000000ffff357224 */ /* 0x000fe200078e00d9 */
[-C--:B------:R-:W-:Y:S02]  /*1d4a0*/  ISETP.GE.AND P2, PT, R7, R241.reuse, PT ;  /* 0x000000f10700720c */ /* 0x080fe40003f46270 */
[----:B------:R-:W-:Y:S02]  /*1d4b0*/  FMNMX3.FTZ R5, R5, R12, R14, !PT ;  /* 0x0000000c05057276 */ /* 0x000fe4000781000e */
[----:B------:R-:W-:Y:S02]  /*1d4c0*/  MOV R41, R234 ;  /* 0x000000ea00297202 */ /* 0x000fe40000000f00 */
[----:B------:R-:W-:Y:S02]  /*1d4d0*/  FMNMX3.FTZ R4, R4, R42, R33, !PT ;  /* 0x0000002a04047276 */ /* 0x000fe40007810021 */
[----:B------:R-:W-:Y:S01]  /*1d4e0*/  FSEL R36, R51, -INF , !P6 ;  /* 0xff80000033247808 */ /* 0x000fe20007000000 */
[----:B------:R-:W-:Y:S01]  /*1d4f0*/  IMAD.MOV.U32 R51, RZ, RZ, R218 ;  /* 0x000000ffff337224 */ /* 0x000fe200078e00da */
[----:B------:R-:W-:Y:S01]  /*1d500*/  FSEL R25, R54, -INF , !P2 ;  /* 0xff80000036197808 */ /* 0x000fe20005000000 */
[----:B------:R-:W-:Y:S01]  /*1d510*/  IMAD.MOV.U32 R54, RZ, RZ, R216 ;  /* 0x000000ffff367224 */ /* 0x000fe200078e00d8 */
[----:B-1----:R-:W-:Y:S02]  /*1d520*/  FMNMX.FTZ R0, R0, R2, !PT ;  /* 0x0000000200007209 */ /* 0x002fe40007810000 */
[----:B------:R-:W-:Y:S02]  /*1d530*/  FMNMX3.FTZ R5, R5, R48, R34, !PT ;  /* 0x0000003005057276 */ /* 0x000fe40007810022 */
[----:B------:R-:W-:Y:S01]  /*1d540*/  ISETP.GE.AND P0, PT, R10, R241, PT ;  /* 0x000000f10a00720c */ /* 0x000fe20003f06270 */
[----:B------:R-:W1:Y:S01]  /*1d550*/  SHFL.BFLY PT, R2, R0, 0x1, 0x1f ;  /* 0x0c201f0000027f89 */ /* 0x000e6200000e0000 */
[----:B------:R-:W-:Y:S02]  /*1d560*/  ISETP.GT.AND P6, PT, R133, R220, PT ;  /* 0x000000dc8500720c */ /* 0x000fe40003fc4270 */
[----:B------:R-:W-:Y:S02]  /*1d570*/  FMNMX3.FTZ R4, R4, R53, R41, !PT ;  /* 0x0000003504047276 */ /* 0x000fe40007810029 */
[----:B------:R-:W-:Y:S02]  /*1d580*/  FMNMX3.FTZ R5, R5, R49, R129, !PT ;  /* 0x0000003105057276 */ /* 0x000fe40007810081 */
[----:B------:R-:W-:Y:S02]  /*1d590*/  FSEL R24, R55, -INF , !P0 ;  /* 0xff80000037187808 */ /* 0x000fe40004000000 */
[----:B------:R-:W-:Y:S02]  /*1d5a0*/  MOV R57, R214 ;  /* 0x000000d600397202 */ /* 0x000fe40000000f00 */
[----:B------:R-:W-:Y:S02]  /*1d5b0*/  FMNMX.FTZ R136, R136, R6, !PT ;  /* 0x0000000688887209 */ /* 0x000fe40007810000 */
[----:B------:R-:W-:Y:S02]  /*1d5c0*/  ISETP.GE.AND P0, PT, R220, R239, PT ;  /* 0x000000efdc00720c */ /* 0x000fe40003f06270 */
[----:B------:R-:W-:Y:S01]  /*1d5d0*/  FSEL R64, R64, -INF , !P6 ;  /* 0xff80000040407808 */ /* 0x000fe20007000000 */
[----:B------:R-:W-:Y:S01]  /*1d5e0*/  FMUL.FTZ R214, R136, UR4 ;  /* 0x0000000488d67c20 */ /* 0x000fe20008410000 */
[CC--:B------:R-:W-:Y:S02]  /*1d5f0*/  ISETP.GT.AND P1, PT, R135.reuse, R11.reuse, PT ;  /* 0x0000000b8700720c */ /* 0x0c0fe40003f24270 */
[----:B------:R-:W-:Y:S02]  /*1d600*/  MOV R52, R8 ;  /* 0x0000000800347202 */ /* 0x000fe40000000f00 */
[----:B------:R-:W-:Y:S02]  /*1d610*/  FMNMX3.FTZ R4, R4, R54, R51, !PT ;  /* 0x0000003604047276 */ /* 0x000fe40007810033 */
[----:B------:R-:W-:Y:S02]  /*1d620*/  ISETP.GT.AND P2, PT, R135, R220, PT ;  /* 0x000000dc8700720c */ /* 0x000fe40003f44270 */
[----:B------:R-:W-:Y:S02]  /*1d630*/  ISETP.GT.AND P3, PT, R133, R11, PT ;  /* 0x0000000b8500720c */ /* 0x000fe40003f64270 */
[----:B------:R-:W-:Y:S02]  /*1d640*/  FMNMX3.FTZ R5, R5, R57, R30, !PT ;  /* 0x0000003905057276 */ /* 0x000fe4000781001e */
[----:B------:R-:W-:Y:S02]  /*1d650*/  FSEL R219, R64, -INF , !P0 ;  /* 0xff80000040db7808 */ /* 0x000fe40004000000 */
[----:B------:R-:W-:Y:S02]  /*1d660*/  FSEL R67, R67, -INF , !P1 ;  /* 0xff80000043437808 */ /* 0x000fe40004800000 */
[----:B------:R-:W-:Y:S02]  /*1d670*/  FMNMX3.FTZ R4, R4, R52, R36, !PT ;  /* 0x0000003404047276 */ /* 0x000fe40007810024 */
[-C--:B------:R-:W-:Y:S02]  /*1d680*/  ISETP.GE.AND P6, PT, R220, R241.reuse, PT ;  /* 0x000000f1dc00720c */ /* 0x080fe40003fc6270 */
[----:B------:R-:W-:Y:S02]  /*1d690*/  FSEL R66, R66, -INF , !P2 ;  /* 0xff80000042427808 */ /* 0x000fe40005000000 */
[----:B------:R-:W-:Y:S02]  /*1d6a0*/  ISETP.GE.AND P0, PT, R11, R241, PT ;  /* 0x000000f10b00720c */ /* 0x000fe40003f06270 */
[----:B------:R-:W-:Y:S02]  /*1d6b0*/  FSETP.NEU.FTZ.AND P1, PT, R136, -INF , PT ;  /* 0xff8000008800780b */ /* 0x000fe40003f3d000 */
[----:B------:R-:W-:Y:S02]  /*1d6c0*/  FSEL R65, R65, -INF , !P3 ;  /* 0xff80000041417808 */ /* 0x000fe40005800000 */
[----:B------:R-:W-:Y:S02]  /*1d6d0*/  ISETP.GE.AND P3, PT, R11, R239, PT ;  /* 0x000000ef0b00720c */ /* 0x000fe40003f66270 */
[----:B------:R-:W-:Y:S02]  /*1d6e0*/  FMNMX3.FTZ R5, R5, R249, R248, !PT ;  /* 0x000000f905057276 */ /* 0x000fe400078100f8 */
[----:B------:R-:W-:Y:S02]  /*1d6f0*/  FSEL R26, R66, -INF , !P6 ;  /* 0xff800000421a7808 */ /* 0x000fe40007000000 */
[----:B------:R-:W-:Y:S02]  /*1d700*/  FSEL R27, R67, -INF , !P0 ;  /* 0xff800000431b7808 */ /* 0x000fe40004000000 */
[----:B------:R-:W-:Y:S02]  /*1d710*/  FSEL R214, R214, RZ, P1 ;  /* 0x000000ffd6d67208 */ /* 0x000fe40000800000 */
[----:B------:R-:W-:Y:S02]  /*1d720*/  FMNMX3.FTZ R4, R4, R25, R24, !PT ;  /* 0x0000001904047276 */ /* 0x000fe40007810018 */
[----:B------:R-:W-:Y:S02]  /*1d730*/  FSEL R218, R65, -INF , !P3 ;  /* 0xff80000041da7808 */ /* 0x000fe40005800000 */
[----:B------:R-:W-:Y:S02]  /*1d740*/  FMNMX3.FTZ R135, R5, R227, R245, !PT ;  /* 0x000000e305877276 */ /* 0x000fe400078100f5 */
[----:B------:R-:W-:Y:S01]  /*1d750*/  FMNMX3.FTZ R134, R4, R26, R27, !PT ;  /* 0x0000001a04867276 */ /* 0x000fe2000781001b */
[----:B------:R-:W-:Y:S01]  /*1d760*/  FFMA.FTZ R4, R209, UR4, -R214 ;  /* 0x00000004d1047c23 */ /* 0x000fe200080108d6 */
[----:B------:R-:W-:Y:S02]  /*1d770*/  FMNMX3.FTZ R135, R135, R219, R218, !PT ;  /* 0x000000db87877276 */ /* 0x000fe400078100da */
[----:B-1----:R-:W-:Y:S01]  /*1d780*/  FMNMX.FTZ R133, R0, R2, !PT ;  /* 0x0000000200857209 */ /* 0x002fe20007810000 */
[----:B------:R1:W-:Y:S01]  /*1d790*/  MUFU.EX2 R28, R4 ;  /* 0x00000004001c7308 */ /* 0x0003e20000000800 */
[--C-:B------:R-:W-:Y:S01]  /*1d7a0*/  FFMA.FTZ R0, R19, UR4, -R214.reuse ;  /* 0x0000000413007c23 */ /* 0x100fe200080108d6 */
[----:B------:R-:W2:Y:S01]  /*1d7b0*/  SHFL.BFLY PT, R5, R135, 0x2, 0x1f ;  /* 0x0c401f0087057f89 */ /* 0x000ea200000e0000 */
[C---:B------:R-:W-:Y:S01]  /*1d7c0*/  FSETP.NEU.FTZ.AND P0, PT, R133.reuse, -INF , PT ;  /* 0xff8000008500780b */ /* 0x040fe20003f1d000 */
[----:B------:R-:W-:Y:S06]  /*1d7d0*/  FMUL.FTZ R213, R133, UR4 ;  /* 0x0000000485d57c20 */ /* 0x000fec0008410000 */
[----:B------:R-:W3:Y:S01]  /*1d7e0*/  SHFL.BFLY PT, R6, R134, 0x2, 0x1f ;  /* 0x0c401f0086067f89 */ /* 0x000ee200000e0000 */
[----:B------:R4:W-:Y:S01]  /*1d7f0*/  MUFU.EX2 R236, R0 ;  /* 0x0000000000ec7308 */ /* 0x0009e20000000800 */
[----:B------:R-:W-:Y:S05]  /*1d800*/  FSEL R213, R213, RZ, P0 ;  /* 0x000000ffd5d57208 */ /* 0x000fea0000000000 */
[--C-:B------:R-:W-:Y:S01]  /*1d810*/  FFMA.FTZ R222, R222, UR4, -R213.reuse ;  /* 0x00000004dede7c23 */ /* 0x100fe200080108d5 */
[--C-:B-1----:R-:W-:Y:S04]  /*1d820*/  FFMA.FTZ R4, R142, UR4, -R214.reuse ;  /* 0x000000048e047c23 */ /* 0x102fe800080108d6 */
[----:B------:R1:W-:Y:S01]  /*1d830*/  MUFU.EX2 R32, R4 ;  /* 0x0000000400207308 */ /* 0x0003e20000000800 */
[----:B----4-:R-:W-:Y:S01]  /*1d840*/  FFMA.FTZ R0, R18, UR4, -R214 ;  /* 0x0000000412007c23 */ /* 0x010fe200080108d6 */
[----:B--2---:R-:W-:Y:S08]  /*1d850*/  FMNMX.FTZ R135, R135, R5, !PT ;  /* 0x0000000587877209 */ /* 0x004ff00007810000 */
[----:B------:R2:W4:Y:S01]  /*1d860*/  MUFU.EX2 R5, R0 ;  /* 0x0000000000057308 */ /* 0x0005220000000800 */
[----:B---3--:R-:W-:Y:S05]  /*1d870*/  FMNMX.FTZ R134, R134, R6, !PT ;  /* 0x0000000686867209 */ /* 0x008fea0007810000 */
[----:B------:R-:W3:Y:S08]  /*1d880*/  SHFL.BFLY PT, R2, R134, 0x1, 0x1f ;  /* 0x0c201f0086027f89 */ /* 0x000ef000000e0000 */
[----:B-1----:R-:W1:Y:S01]  /*1d890*/  SHFL.BFLY PT, R4, R135, 0x1, 0x1f ;  /* 0x0c201f0087047f89 */ /* 0x002e6200000e0000 */
[--C-:B--2---:R-:W-:Y:S07]  /*1d8a0*/  FFMA.FTZ R0, R143, UR4, -R213.reuse ;  /* 0x000000048f007c23 */ /* 0x104fee00080108d5 */
[----:B----4-:R2:W-:Y:S01]  /*1d8b0*/  STL [R1+0x74], R5 ;  /* 0x0000740501007387 */ /* 0x0105e20000100800 */
[----:B------:R4:W-:Y:S01]  /*1d8c0*/  MUFU.EX2 R29, R0 ;  /* 0x00000000001d7308 */ /* 0x0009e20000000800 */
[----:B---3--:R-:W-:Y:S02]  /*1d8d0*/  FMNMX.FTZ R134, R134, R2, !PT ;  /* 0x0000000286867209 */ /* 0x008fe40007810000 */
[----:B-1----:R-:W-:Y:S03]  /*1d8e0*/  FMNMX.FTZ R135, R135, R4, !PT ;  /* 0x0000000487877209 */ /* 0x002fe60007810000 */
[C---:B------:R-:W-:Y:S01]  /*1d8f0*/  FMUL.FTZ R217, R134.reuse, UR4 ;  /* 0x0000000486d97c20 */ /* 0x040fe20008410000 */
[----:B------:R-:W-:Y:S01]  /*1d900*/  FSETP.NEU.FTZ.AND P2, PT, R134, -INF , PT ;  /* 0xff8000008600780b */ /* 0x000fe20003f5d000 */
[----:B----4-:R-:W-:Y:S01]  /*1d910*/  FFMA.FTZ R0, R215, UR4, -R213 ;  /* 0x00000004d7007c23 */ /* 0x010fe200080108d5 */
[C---:B------:R-:W-:Y:S01]  /*1d920*/  FMUL.FTZ R215, R135.reuse, UR4 ;  /* 0x0000000487d77c20 */ /* 0x040fe20008410000 */
[----:B------:R-:W-:Y:S02]  /*1d930*/  FSETP.NEU.FTZ.AND P3, PT, R135, -INF , PT ;  /* 0xff8000008700780b */ /* 0x000fe40003f7d000 */
[----:B------:R1:W3:Y:S01]  /*1d940*/  MUFU.EX2 R243, R0 ;  /* 0x0000000000f37308 */ /* 0x0002e20000000800 */
[----:B------:R-:W-:Y:S02]  /*1d950*/  FSEL R217, R217, RZ, P2 ;  /* 0x000000ffd9d97208 */ /* 0x000fe40001000000 */
[----:B------:R-:W-:Y:S05]  /*1d960*/  FSEL R215, R215, RZ, P3 ;  /* 0x000000ffd7d77208 */ /* 0x000fea0001800000 */
[--C-:B------:R-:W-:Y:S01]  /*1d970*/  FFMA.FTZ R2, R208, UR4, -R215.reuse ;  /* 0x00000004d0027c23 */ /* 0x100fe200080108d7 */
[----:B------:R-:W-:Y:S01]  /*1d980*/  FFMA.FTZ R4, R12, UR4, -R215 ;  /* 0x000000040c047c23 */ /* 0x000fe200080108d7 */
[----:B------:R-:W-:Y:S02]  /*1d990*/  F2FP.BF16.F32.PACK_AB R208, R32, R28 ;  /* 0x0000001c20d0723e */ /* 0x000fe400000010ff */
[----:B------:R4:W-:Y:S01]  /*1d9a0*/  MUFU.EX2 R56, R2 ;  /* 0x0000000200387308 */ /* 0x0009e20000000800 */
[----:B-1----:R-:W-:Y:S01]  /*1d9b0*/  FFMA.FTZ R0, R17, UR4, -R213 ;  /* 0x0000000411007c23 */ /* 0x002fe200080108d5 */
[----:B---3--:R-:W-:Y:S08]  /*1d9c0*/  F2FP.BF16.F32.PACK_AB R209, R243, R29 ;  /* 0x0000001df3d1723e */ /* 0x008ff000000010ff */
[----:B------:R1:W-:Y:S10]  /*1d9d0*/  MUFU.EX2 R230, R4 ;  /* 0x0000000400e67308 */ /* 0x0003f40000000800 */
[----:B------:R3:W-:Y:S01]  /*1d9e0*/  MUFU.EX2 R231, R0 ;  /* 0x0000000000e77308 */ /* 0x0007e20000000800 */
[----:B----4-:R-:W-:Y:S02]  /*1d9f0*/  LOP3.LUT R2, R141, 0x200, R233, 0xf8, !PT ;  /* 0x000002008d027812 */ /* 0x010fe400078ef8e9 */
[----:B------:R-:W4:Y:S01]  /*1da00*/  LDL.LU R233, [R1+0x74] ;  /* 0x0000740001e97983 */ /* 0x000f220000300800 */
[----:B-1----:R-:W-:Y:S06]  /*1da10*/  FFMA.FTZ R4, R15, UR4, -R217 ;  /* 0x000000040f047c23 */ /* 0x002fec00080108d9 */
[----:B------:R-:W-:Y:S01]  /*1da20*/  MUFU.EX2 R232, R4 ;  /* 0x0000000400e87308 */ /* 0x000fe20000000800 */
[----:B---3--:R-:W-:Y:S09]  /*1da30*/  FFMA.FTZ R0, R13, UR4, -R213 ;  /* 0x000000040d007c23 */ /* 0x008ff200080108d5 */
[----:B------:R1:W3:Y:S02]  /*1da40*/  MUFU.EX2 R235, R0 ;  /* 0x0000000000eb7308 */ /* 0x0002e40000000800 */
[----:B-1----:R-:W-:Y:S01]  /*1da50*/  FFMA.FTZ R0, R212, UR4, -R215 ;  /* 0x00000004d4007c23 */ /* 0x002fe200080108d7 */
[----:B------:R-:W-:Y:S07]  /*1da60*/  LEA R212, R2, UR5, 0x1 ;  /* 0x0000000502d47c11 */ /* 0x000fee000f8e08ff */
[----:B------:R1:W-:Y:S01]  /*1da70*/  MUFU.EX2 R237, R0 ;  /* 0x0000000000ed7308 */ /* 0x0003e20000000800 */
[----:B------:R-:W2:Y:S01]  /*1da80*/  LDSM.16.MT88.4 R20, [R212+0xc000] ;  /* 0x00c00000d414783b */ /* 0x000ea20000004200 */
[----:B------:R-:W-:Y:S02]  /*1da90*/  IMAD.IADD R216, R229, 0x1, R212 ;  /* 0x00000001e5d87824 */ /* 0x000fe400078e02d4 */
[----:B------:R-:W-:Y:S02]  /*1daa0*/  VIADD R220, R212, 0xc040 ;  /* 0x0000c040d4dc7836 */ /* 0x000fe40000000000 */
[--C-:B-1----:R-:W-:Y:S01]  /*1dab0*/  FFMA.FTZ R0, R211, UR4, -R217.reuse ;  /* 0x00000004d3007c23 */ /* 0x102fe200080108d9 */
[----:B---3--:R-:W-:Y:S03]  /*1dac0*/  F2FP.BF16.F32.PACK_AB R211, R235, R231 ;  /* 0x000000e7ebd3723e */ /* 0x008fe600000010ff */
[----:B------:R1:W-:Y:S02]  /*1dad0*/  MUFU.EX2 R55, R0 ;  /* 0x0000000000377308 */ /* 0x0003e40000000800 */
[----:B-1----:R-:W-:Y:S08]  /*1dae0*/  FFMA.FTZ R0, R210, UR4, -R217 ;  /* 0x00000004d2007c23 */ /* 0x002ff000080108d9 */
[----:B------:R1:W3:Y:S02]  /*1daf0*/  MUFU.EX2 R242, R0 ;  /* 0x0000000000f27308 */ /* 0x0002e40000000800 */
[----:B-1----:R-:W-:Y:S01]  /*1db00*/  FFMA.FTZ R0, R14, UR4, -R215 ;  /* 0x000000040e007c23 */ /* 0x002fe200080108d7 */
[----:B---3--:R-:W-:Y:S07]  /*1db10*/  F2FP.BF16.F32.PACK_AB R141, R242, R55 ;  /* 0x00000037f28d723e */ /* 0x008fee00000010ff */
[----:B------:R1:W3:Y:S02]  /*1db20*/  MUFU.EX2 R234, R0 ;  /* 0x0000000000ea7308 */ /* 0x0002e40000000800 */
[----:B-1----:R-:W-:Y:S01]  /*1db30*/  FFMA.FTZ R0, R16, UR4, -R217 ;  /* 0x0000000410007c23 */ /* 0x002fe200080108d9 */
[----:B---3--:R-:W-:Y:S07]  /*1db40*/  F2FP.BF16.F32.PACK_AB R142, R234, R230 ;  /* 0x000000e6ea8e723e */ /* 0x008fee00000010ff */
[----:B------:R1:W3:Y:S02]  /*1db50*/  MUFU.EX2 R228, R0 ;  /* 0x0000000000e47308 */ /* 0x0002e40000000800 */
[----:B-1----:R-:W-:Y:S02]  /*1db60*/  FSEL R0, R136, RZ, P1 ;  /* 0x000000ff88007208 */ /* 0x002fe40000800000 */
[----:B---3--:R-:W-:Y:S03]  /*1db70*/  F2FP.BF16.F32.PACK_AB R143, R232, R228 ;  /* 0x000000e4e88f723e */ /* 0x008fe600000010ff */
[----:B------:R-:W-:Y:S01]  /*1db80*/  FADD.FTZ R0, -R0, R3 ;  /* 0x0000000300007221 */ /* 0x000fe20000010100 */
[----:B------:R-:W-:Y:S03]  /*1db90*/  FSEL R3, R135, RZ, P3 ;  /* 0x000000ff87037208 */ /* 0x000fe60001800000 */
[----:B------:R-:W-:Y:S02]  /*1dba0*/  FMUL.FTZ R0, R0, UR4 ;  /* 0x0000000400007c20 */ /* 0x000fe40008410000 */
[----:B------:R-:W-:Y:S02]  /*1dbb0*/  FADD.FTZ R3, -R3, R132 ;  /* 0x0000008403037221 */ /* 0x000fe40000010100 */
[----:B------:R1:W3:Y:S02]  /*1dbc0*/  MUFU.EX2 R132, R0 ;  /* 0x0000000000847308 */ /* 0x0002e40000000800 */
[----:B------:R-:W-:Y:S08]  /*1dbd0*/  FMUL.FTZ R3, R3, UR4 ;  /* 0x0000000403037c20 */ /* 0x000ff00008410000 */
[----:B------:R-:W2:Y:S01]  /*1dbe0*/  MUFU.EX2 R3, R3 ;  /* 0x0000000300037308 */ /* 0x000ea20000000800 */
[----:B-1----:R-:W-:Y:S01]  /*1dbf0*/  FSEL R0, R134, RZ, P2 ;  /* 0x000000ff86007208 */ /* 0x002fe20001000000 */
[C---:B---3--:R-:W-:Y:S01]  /*1dc00*/  FMUL.FTZ R8, R132.reuse, R148 ;  /* 0x0000009484087220 */ /* 0x048fe20000410000 */
[C---:B------:R-:W-:Y:S01]  /*1dc10*/  FMUL.FTZ R9, R132.reuse, R149 ;  /* 0x0000009584097220 */ /* 0x040fe20000410000 */
[C---:B------:R-:W-:Y:S01]  /*1dc20*/  FMUL.FTZ R12, R132.reuse, R152 ;  /* 0x00000098840c7220 */ /* 0x040fe20000410000 */
[----:B------:R-:W-:Y:S01]  /*1dc30*/  FMUL.FTZ R13, R132, R153 ;  /* 0x00000099840d7220 */ /* 0x000fe20000410000 */
[----:B------:R-:W-:Y:S01]  /*1dc40*/  FADD.FTZ R2, -R0, R139 ;  /* 0x0000008b00027221 */ /* 0x000fe20000010100 */
[----:B------:R-:W-:Y:S01]  /*1dc50*/  FSEL R0, R133, RZ, P0 ;  /* 0x000000ff85007208 */ /* 0x000fe20000000000 */
[----:B------:R-:W-:Y:S02]  /*1dc60*/  IMAD.MOV.U32 R149, RZ, RZ, R54 ;  /* 0x000000ffff957224 */ /* 0x000fe400078e0036 */
[C---:B--2---:R-:W-:Y:S01]  /*1dc70*/  FMUL.FTZ R4, R3.reuse, R144 ;  /* 0x0000009003047220 */ /* 0x044fe20000410000 */
[----:B------:R-:W-:Y:S01]  /*1dc80*/  FMUL.FTZ R2, R2, UR4 ;  /* 0x0000000402027c20 */ /* 0x000fe20008410000 */
[----:B------:R-:W-:Y:S01]  /*1dc90*/  FMUL.FTZ R5, R3, R145 ;  /* 0x0000009103057220 */ /* 0x000fe20000410000 */
[----:B------:R-:W-:Y:S01]  /*1dca0*/  FADD.FTZ R0, -R0, R140 ;  /* 0x0000008c00007221 */ /* 0x000fe20000010100 */
[----:B------:R-:W-:Y:S01]  /*1dcb0*/  F2FP.BF16.F32.PACK_AB R140, R237, R56 ;  /* 0x00000038ed8c723e */ /* 0x000fe200000010ff */
[C---:B------:R-:W-:Y:S01]  /*1dcc0*/  FMUL.FTZ R16, R3.reuse, R156 ;  /* 0x0000009c03107220 */ /* 0x040fe20000410000 */
[C---:B------:R-:W-:Y:S01]  /*1dcd0*/  FMUL.FTZ R17, R3.reuse, R157 ;  /* 0x0000009d03117220 */ /* 0x040fe20000410000 */
[----:B------:R-:W-:Y:S01]  /*1dce0*/  FMUL.FTZ R0, R0, UR4 ;  /* 0x0000000400007c20 */ /* 0x000fe20008410000 */
[----:B------:R-:W1:Y:S01]  /*1dcf0*/  MUFU.EX2 R2, R2 ;  /* 0x0000000200027308 */ /* 0x000e620000000800 */
[----:B------:R-:W-:Y:S01]  /*1dd00*/  IMAD.MOV.U32 R157, RZ, RZ, R31 ;  /* 0x000000ffff9d7224 */ /* 0x000fe200078e001f */
[----:B------:R-:W-:Y:S01]  /*1dd10*/  MOV R152, R45 ;  /* 0x0000002d00987202 */ /* 0x000fe20000000f00 */
[----:B------:R-:W-:Y:S02]  /*1dd20*/  IMAD.MOV.U32 R153, RZ, RZ, R42 ;  /* 0x000000ffff997224 */ /* 0x000fe400078e002a */
[C---:B------:R-:W-:Y:S01]  /*1dd30*/  FMUL.FTZ R45, R132.reuse, R185 ;  /* 0x000000b9842d7220 */ /* 0x040fe20000410000 */
[----:B------:R-:W-:Y:S02]  /*1dd40*/  IMAD.MOV.U32 R148, RZ, RZ, R44 ;  /* 0x000000ffff947224 */ /* 0x000fe400078e002c */
[C---:B------:R-:W-:Y:S01]  /*1dd50*/  FMUL.FTZ R44, R132.reuse, R184 ;  /* 0x000000b8842c7220 */ /* 0x040fe20000410000 */
[----:B------:R-:W-:Y:S01]  /*1dd60*/  IMAD.MOV.U32 R156, RZ, RZ, R51 ;  /* 0x000000ffff9c7224 */ /* 0x000fe200078e0033 */
[----:B------:R-:W2:Y:S01]  /*1dd70*/  MUFU.EX2 R0, R0 ;  /* 0x0000000000007308 */ /* 0x000ea20000000800 */
        /* <DEDUP_REMOVED lines=8> */
[C---:B-1----:R-:W-:Y:S01]  /*1de00*/  FMUL.FTZ R6, R2.reuse, R146 ;  /* 0x0000009202067220 */ /* 0x042fe20000410000 */
[C---:B------:R-:W-:Y:S01]  /*1de10*/  FMUL.FTZ R7, R2.reuse, R147 ;  /* 0x0000009302077220 */ /* 0x040fe20000410000 */
[C---:B------:R-:W-:Y:S01]  /*1de20*/  FMUL.FTZ R66, R2.reuse, R206 ;  /* 0x000000ce02427220 */ /* 0x040fe20000410000 */
[C---:B------:R-:W-:Y:S01]  /*1de30*/  FMUL.FTZ R67, R2.reuse, R207 ;  /* 0x000000cf02437220 */ /* 0x040fe20000410000 */
[----:B------:R-:W-:Y:S01]  /*1de40*/  FFMA.FTZ R157, R157, UR4, -R214 ;  /* 0x000000049d9d7c23 */ /* 0x000fe200080108d6 */
[C---:B------:R-:W-:Y:S01]  /*1de50*/  FMUL.FTZ R18, R2.reuse, R158 ;  /* 0x0000009e02127220 */ /* 0x040fe20000410000 */
[----:B------:R-:W-:Y:S01]  /*1de60*/  FMUL.FTZ R19, R2, R159 ;  /* 0x0000009f02137220 */ /* 0x000fe20000410000 */
[----:B------:R-:W-:Y:S01]  /*1de70*/  MOV R159, R52 ;  /* 0x00000034009f7202 */ /* 0x000fe20000000f00 */
[-C--:B------:R-:W-:Y:S05]  /*1de80*/  HMMA.16816.F32.BF16 R4, R140, R20.reuse, R4 ;  /* 0x000000148c04723c */ /* 0x080fea0000041804 */
[C---:B--2---:R-:W-:Y:S01]  /*1de90*/  FMUL.FTZ R14, R0.reuse, R154 ;  /* 0x0000009a000e7220 */ /* 0x044fe20000410000 */
[----:B------:R-:W-:Y:S02]  /*1dea0*/  IMAD.MOV.U32 R154, RZ, RZ, R36 ;  /* 0x000000ffff9a7224 */ /* 0x000fe400078e0024 */
[C---:B------:R-:W-:Y:S01]  /*1deb0*/  FMUL.FTZ R10, R0.reuse, R150 ;  /* 0x00000096000a7220 */ /* 0x040fe20000410000 */
[----:B------:R-:W1:Y:S01]  /*1dec0*/  LDSM.16.MT88.4 R36, [R216+0xc000] ;  /* 0x00c00000d824783b */ /* 0x000e620000004200 */
[C---:B------:R-:W-:Y:S01]  /*1ded0*/  FMUL.FTZ R11, R0.reuse, R151 ;  /* 0x00000097000b7220 */ /* 0x040fe20000410000 */
[C---:B------:R-:W-:Y:S01]  /*1dee0*/  FMUL.FTZ R15, R0.reuse, R155 ;  /* 0x0000009b000f7220 */ /* 0x040fe20000410000 */
[C---:B------:R-:W-:Y:S01]  /*1def0*/  FMUL.FTZ R31, R0.reuse, R171 ;  /* 0x000000ab001f7220 */ /* 0x040fe20000410000 */
[----:B------:R-:W-:Y:S01]  /*1df00*/  MOV R150, R55 ;  /* 0x0000003700967202 */ /* 0x000fe20000000f00 */
[----:B------:R-:W-:Y:S02]  /*1df10*/  IMAD.MOV.U32 R171, RZ, RZ, R53 ;  /* 0x000000ffffab7224 */ /* 0x000fe400078e0035 */
[----:B------:R-:W-:Y:S01]  /*1df20*/  FMUL.FTZ R42, R0, R178 ;  /* 0x000000b2002a7220 */ /* 0x000fe20000410000 */
[----:B------:R-:W-:Y:S02]  /*1df30*/  IMAD.MOV.U32 R155, RZ, RZ, R32 ;  /* 0x000000ffff9b7224 */ /* 0x000fe400078e0020 */
[C---:B------:R-:W-:Y:S01]  /*1df40*/  FMUL.FTZ R32, R3.reuse, R172 ;  /* 0x000000ac03207220 */ /* 0x040fe20000410000 */
[----:B------:R-:W-:Y:S02]  /*1df50*/  IMAD.MOV.U32 R172, RZ, RZ, R33 ;  /* 0x000000ffffac7224 */ /* 0x000fe400078e0021 */
[C---:B------:R-:W-:Y:S01]  /*1df60*/  FMUL.FTZ R33, R3.reuse, R173 ;  /* 0x000000ad03217220 */ /* 0x040fe20000410000 */
[----:B------:R-:W-:Y:S01]  /*1df70*/  MOV R173, R34 ;  /* 0x0000002200ad7202 */ /* 0x000fe20000000f00 */
[----:B------:R-:W-:Y:S01]  /*1df80*/  FMUL.FTZ R34, R2, R174 ;  /* 0x000000ae02227220 */ /* 0x000fe20000410000 */
[----:B------:R-:W-:Y:S02]  /*1df90*/  IMAD.MOV.U32 R158, RZ, RZ, R41 ;  /* 0x000000ffff9e7224 */ /* 0x000fe400078e0029 */
[----:B------:R-:W-:Y:S01]  /*1dfa0*/  FMUL.FTZ R41, R132, R177 ;  /* 0x000000b184297220 */ /* 0x000fe20000410000 */
[----:B------:R-:W-:Y:S02]  /*1dfb0*/  IMAD.MOV.U32 R178, RZ, RZ, R43 ;  /* 0x000000ffffb27224 */ /* 0x000fe400078e002b */
[C---:B------:R-:W-:Y:S01]  /*1dfc0*/  FMUL.FTZ R43, R0.reuse, R179 ;  /* 0x000000b3002b7220 */ /* 0x040fe20000410000 */
[----:B------:R-:W-:Y:S02]  /*1dfd0*/  IMAD.MOV.U32 R177, RZ, RZ, R46 ;  /* 0x000000ffffb17224 */ /* 0x000fe400078e002e */
[----:B------:R-:W-:Y:S01]  /*1dfe0*/  FMUL.FTZ R46, R0, R186 ;  /* 0x000000ba002e7220 */ /* 0x000fe20000410000 */
[----:B------:R-:W-:Y:S02]  /*1dff0*/  IMAD.MOV.U32 R174, RZ, RZ, R50 ;  /* 0x000000ffffae7224 */ /* 0x000fe400078e0032 */
[C---:B------:R-:W-:Y:S01]  /*1e000*/  FMUL.FTZ R50, R2.reuse, R190 ;  /* 0x000000be02327220 */ /* 0x040fe20000410000 */
[----:B------:R-:W-:Y:S01]  /*1e010*/  FMUL.FTZ R51, R2, R191 ;  /* 0x000000bf02337220 */ /* 0x000fe20000410000 */
        /* <DEDUP_REMOVED lines=58> */
[----:B------:R-:W-:Y:S01]  /*1e3c0*/  IMAD.MOV.U32 R179, RZ, RZ, R177 ;  /* 0x000000ffffb37224 */ /* 0x000fe200078e00b1 */
[----:B----4-:R-:W-:Y:S01]  /*1e3d0*/  F2FP.BF16.F32.PACK_AB R210, R233, R236 ;  /* 0x000000ece9d2723e */ /* 0x010fe200000010ff */
[C---:B------:R-:W-:Y:S01]  /*1e3e0*/  FMUL.FTZ R124, R132.reuse, R124 ;  /* 0x0000007c847c7220 */ /* 0x040fe20000410000 */
[----:B------:R-:W-:Y:S01]  /*1e3f0*/  FMUL.FTZ R125, R132, R125 ;  /* 0x0000007d847d7220 */ /* 0x000fe20000410000 */
[C---:B------:R-:W-:Y:S01]  /*1e400*/  FMUL.FTZ R126, R0.reuse, R126 ;  /* 0x0000007e007e7220 */ /* 0x040fe20000410000 */
[----:B------:R-:W-:Y:S01]  /*1e410*/  FMUL.FTZ R127, R0, R127 ;  /* 0x0000007f007f7220 */ /* 0x000fe20000410000 */
[C---:B------:R-:W-:Y:S01]  /*1e420*/  FMUL.FTZ R128, R3.reuse, R128 ;  /* 0x0000008003807220 */ /* 0x040fe20000410000 */
[----:B------:R-:W-:Y:S01]  /*1e430*/  FFMA.FTZ R148, R148, UR4, -R214 ;  /* 0x0000000494947c23 */ /* 0x000fe200080108d6 */
[C---:B------:R-:W-:Y:S04]  /*1e440*/  HMMA.16816.F32.BF16 R8, R208.reuse, R20, R8 ;  /* 0x00000014d008723c */ /* 0x040fe80000041808 */
[C---:B------:R-:W-:Y:S01]  /*1e450*/  FMUL.FTZ R20, R3.reuse, R160 ;  /* 0x000000a003147220 */ /* 0x040fe20000410000 */
[C---:B------:R-:W-:Y:S01]  /*1e460*/  FMUL.FTZ R21, R3.reuse, R161 ;  /* 0x000000a103157220 */ /* 0x040fe20000410000 */
[----:B------:R-:W-:Y:S02]  /*1e470*/  IMAD.MOV.U32 R160, RZ, RZ, R25 ;  /* 0x000000ffffa07224 */ /* 0x000fe400078e0019 */
[----:B------:R-:W-:Y:S01]  /*1e480*/  FMUL.FTZ R25, R132, R165 ;  /* 0x000000a584197220 */ /* 0x000fe20000410000 */
[-C--:B------:R-:W-:Y:S03]  /*1e490*/  HMMA.16816.F32.BF16 R12, R208, R22.reuse, R12 ;  /* 0x00000016d00c723c */ /* 0x080fe6000004180c */
[----:B------:R-:W-:Y:S02]  /*1e4a0*/  IMAD.MOV.U32 R165, RZ, RZ, R26 ;  /* 0x000000ffffa57224 */ /* 0x000fe400078e001a */
[----:B------:R-:W-:Y:S01]  /*1e4b0*/  FMUL.FTZ R26, R0, R166 ;  /* 0x000000a6001a7220 */ /* 0x000fe20000410000 */
[----:B------:R-:W-:Y:S01]  /*1e4c0*/  MOV R161, R24 ;  /* 0x0000001800a17202 */ /* 0x000fe20000000f00 */
[----:B------:R-:W-:Y:S01]  /*1e4d0*/  FMUL.FTZ R24, R132, R164 ;  /* 0x000000a484187220 */ /* 0x000fe20000410000 */
[----:B------:R-:W-:Y:S01]  /*1e4e0*/  IMAD.MOV.U32 R166, RZ, RZ, R27 ;  /* 0x000000ffffa67224 */ /* 0x000fe200078e001b */
[C---:B------:R-:W-:Y:S04]  /*1e4f0*/  HMMA.16816.F32.BF16 R16, R140.reuse, R22, R16 ;  /* 0x000000168c10723c */ /* 0x040fe80000041810 */
[C---:B------:R-:W-:Y:S01]  /*1e500*/  FMUL.FTZ R22, R2.reuse, R162 ;  /* 0x000000a202167220 */ /* 0x040fe20000410000 */
[----:B------:R-:W-:Y:S01]  /*1e510*/  FMUL.FTZ R23, R2, R163 ;  /* 0x000000a302177220 */ /* 0x000fe20000410000 */
[----:B------:R-:W-:Y:S01]  /*1e520*/  FMUL.FTZ R27, R0, R167 ;  /* 0x000000a7001b7220 */ /* 0x000fe20000410000 */
[----:B------:R-:W-:Y:S02]  /*1e530*/  IMAD.MOV.U32 R163, RZ, RZ, R48 ;  /* 0x000000ffffa37224 */ /* 0x000fe400078e0030 */
[C---:B------:R-:W-:Y:S01]  /*1e540*/  FMUL.FTZ R48, R3.reuse, R188 ;  /* 0x000000bc03307220 */ /* 0x040fe20000410000 */
[----:B------:R-:W-:Y:S02]  /*1e550*/  IMAD.MOV.U32 R167, RZ, RZ, R28 ;  /* 0x000000ffffa77224 */ /* 0x000fe400078e001c */
[C---:B------:R-:W-:Y:S01]  /*1e560*/  FMUL.FTZ R28, R132.reuse, R168 ;  /* 0x000000a8841c7220 */ /* 0x040fe20000410000 */
[----:B------:R-:W-:Y:S01]  /*1e570*/  MOV R168, R29 ;  /* 0x0000001d00a87202 */ /* 0x000fe20000000f00 */
[-C--:B-1----:R-:W-:Y:S03]  /*1e580*/  HMMA.16816.F32.BF16 R20, R140, R36.reuse, R20 ;  /* 0x000000248c14723c */ /* 0x082fe60000041814 */
[----:B------:R-:W-:Y:S01]  /*1e590*/  FMUL.FTZ R29, R132, R169 ;  /* 0x000000a9841d7220 */ /* 0x000fe20000410000 */
[----:B------:R-:W-:Y:S02]  /*1e5a0*/  IMAD.MOV.U32 R169, RZ, RZ, R30 ;  /* 0x000000ffffa97224 */ /* 0x000fe400078e001e */
[----:B------:R-:W-:Y:S01]  /*1e5b0*/  FMUL.FTZ R30, R0, R170 ;  /* 0x000000aa001e7220 */ /* 0x000fe20000410000 */
[----:B------:R-:W-:Y:S01]  /*1e5c0*/  MOV R164, R35 ;  /* 0x0000002300a47202 */ /* 0x000fe20000000f00 */
[----:B------:R-:W-:Y:S01]  /*1e5d0*/  FMUL.FTZ R35, R2, R175 ;  /* 0x000000af02237220 */ /* 0x000fe20000410000 */
[C---:B------:R-:W-:Y:S04]  /*1e5e0*/  HMMA.16816.F32.BF16 R24, R208.reuse, R36, R24 ;  /* 0x00000024d018723c */ /* 0x040fe80000041818 */
[----:B------:R-:W-:Y:S02]  /*1e5f0*/  VIADD R36, R212, 0xc000 ;  /* 0x0000c000d4247836 */ /* 0x000fe40000000000 */
[C---:B------:R-:W-:Y:S01]  /*1e600*/  FMUL.FTZ R37, R3.reuse, R181 ;  /* 0x000000b503257220 */ /* 0x040fe20000410000 */
[----:B------:R-:W-:Y:S02]  /*1e610*/  IMAD.MOV.U32 R175, RZ, RZ, R40 ;  /* 0x000000ffffaf7224 */ /* 0x000fe400078e0028 */
[----:B------:R-:W-:Y:S01]  /*1e620*/  FMUL.FTZ R40, R132, R176 ;  /* 0x000000b084287220 */ /* 0x000fe20000410000 */
[-C--:B------:R-:W-:Y:S03]  /*1e630*/  HMMA.16816.F32.BF16 R28, R208, R38.reuse, R28 ;  /* 0x00000026d01c723c */ /* 0x080fe6000004181c */
[----:B------:R-:W-:Y:S01]  /*1e640*/  @P4 IADD3 R220, PT, PT, R36, -0x40, RZ ;  /* 0xffffffc024dc4810 */ /* 0x000fe20007ffe0ff */
[----:B------:R-:W-:Y:S01]  /*1e650*/  FMUL.FTZ R36, R3, R180 ;  /* 0x000000b403247220 */ /* 0x000fe20000410000 */
[----:B------:R-:W-:Y:S02]  /*1e660*/  IMAD.MOV.U32 R176, RZ, RZ, R47 ;  /* 0x000000ffffb07224 */ /* 0x000fe400078e002f */
[----:B------:R-:W-:Y:S01]  /*1e670*/  FMUL.FTZ R47, R0, R187 ;  /* 0x000000bb002f7220 */ /* 0x000fe20000410000 */
[----:B------:R-:W-:Y:S01]  /*1e680*/  IADD3 R139, PT, PT, R229, R220, RZ ;  /* 0x000000dce58b7210 */ /* 0x000fe20007ffe0ff */
[C---:B------:R-:W-:Y:S01]  /*1e690*/  HMMA.16816.F32.BF16 R32, R140.reuse, R38, R32 ;  /* 0x000000268c20723c */ /* 0x040fe20000041820 */
[----:B------:R-:W1:Y:S03]  /*1e6a0*/  LDSM.16.MT88.4 R52, [R220] ;  /* 0x00000000dc34783b */ /* 0x000e660000004200 */
[C---:B------:R-:W-:Y:S01]  /*1e6b0*/  FMUL.FTZ R38, R2.reuse, R182 ;  /* 0x000000b602267220 */ /* 0x040fe20000410000 */
[----:B------:R-:W-:Y:S01]  /*1e6c0*/  FMUL.FTZ R39, R2, R183 ;  /* 0x000000b702277220 */ /* 0x000fe20000410000 */
[----:B------:R-:W-:Y:S02]  /*1e6d0*/  IMAD.MOV.U32 R162, RZ, RZ, R49 ;  /* 0x000000ffffa27224 */ /* 0x000fe400078e0031 */
[C---:B------:R-:W-:Y:S01]  /*1e6e0*/  FMUL.FTZ R49, R3.reuse, R189 ;  /* 0x000000bd03317220 */ /* 0x040fe20000410000 */
[----:B------:R-:W-:Y:S01]  /*1e6f0*/  IMAD.MOV.U32 R170, RZ, RZ, R57 ;  /* 0x000000ffffaa7224 */ /* 0x000fe200078e0039 */
[----:B------:R-:W2:Y:S01]  /*1e700*/  LDSM.16.MT88.4 R144, [R139] ;  /* 0x000000008b90783b */ /* 0x000ea20000004200 */
[----:B------:R-:W-:Y:S01]  /*1e710*/  FMUL.FTZ R57, R132, R193 ;  /* 0x000000c184397220 */ /* 0x000fe20000410000 */
[----:B------:R-:W-:Y:S02]  /*1e720*/  IMAD.MOV.U32 R177, RZ, RZ, R175 ;  /* 0x000000ffffb17224 */ /* 0x000fe400078e00af */
[----:B------:R-:W-:Y:S02]  /*1e730*/  IMAD.MOV.U32 R175, RZ, RZ, R173 ;  /* 0x000000ffffaf7224 */ /* 0x000fe400078e00ad */
[----:B------:R-:W-:Y:S02]  /*1e740*/  IMAD.MOV.U32 R173, RZ, RZ, R171 ;  /* 0x000000ffffad7224 */ /* 0x000fe400078e00ab */
[----:B------:R-:W-:Y:S02]  /*1e750*/  IMAD.MOV.U32 R171, RZ, RZ, R169 ;  /* 0x000000ffffab7224 */ /* 0x000fe400078e00a9 */
[----:B------:R-:W-:Y:S02]  /*1e760*/  IMAD.MOV.U32 R169, RZ, RZ, R167 ;  /* 0x000000ffffa97224 */ /* 0x000fe400078e00a7 */
[----:B------:R-:W-:Y:S02]  /*1e770*/  IMAD.MOV.U32 R167, RZ, RZ, R165 ;  /* 0x000000ffffa77224 */ /* 0x000fe400078e00a5 */
[----:B------:R-:W-:Y:S01]  /*1e780*/  IMAD.MOV.U32 R181, RZ, RZ, R179 ;  /* 0x000000ffffb57224 */ /* 0x000fe200078e00b3 */
[-C--:B-1----:R-:W-:Y:S08]  /*1e790*/  HMMA.16816.F32.BF16 R36, R140, R52.reuse, R36 ;  /* 0x000000348c24723c */ /* 0x082ff00000041824 */
[C---:B------:R-:W-:Y:S04]  /*1e7a0*/  HMMA.16816.F32.BF16 R40, R208.reuse, R52, R40 ;  /* 0x00000034d028723c */ /* 0x040fe80000041828 */
[C---:B------:R-:W-:Y:S01]  /*1e7b0*/  FMUL.FTZ R52, R3.reuse, R196 ;  /* 0x000000c403347220 */ /* 0x040fe20000410000 */
[----:B------:R-:W-:Y:S03]  /*1e7c0*/  FMUL.FTZ R53, R3, R197 ;  /* 0x000000c503357220 */ /* 0x000fe60000410000 */
[-C--:B------:R-:W-:Y:S08]  /*1e7d0*/  HMMA.16816.F32.BF16 R44, R208, R54.reuse, R44 ;  /* 0x00000036d02c723c */ /* 0x080ff0000004182c */
[C---:B------:R-:W-:Y:S04]  /*1e7e0*/  HMMA.16816.F32.BF16 R48, R140.reuse, R54, R48 ;  /* 0x000000368c30723c */ /* 0x040fe80000041830 */
[C---:B------:R-:W-:Y:S01]  /*1e7f0*/  FMUL.FTZ R54, R2.reuse, R198 ;  /* 0x000000c602367220 */ /* 0x040fe20000410000 */
[----:B------:R-:W-:Y:S02]  /*1e800*/  FMUL.FTZ R55, R2, R199 ;  /* 0x000000c702377220 */ /* 0x000fe40000410000 */
[----:B------:R-:W-:Y:S05]  /*1e810*/  MUFU.EX2 R199, R157 ;  /* 0x0000009d00c77308 */ /* 0x000fea0000000800 */
[-C--:B--2---:R-:W-:Y:S08]  /*1e820*/  HMMA.16816.F32.BF16 R52, R140, R144.reuse, R52 ;  /* 0x000000908c34723c */ /* 0x084ff00000041834 */
        /* <DEDUP_REMOVED lines=22> */
[----:B------:R-:W-:Y:S01]  /*1e990*/  IMAD.MOV.U32 R178, RZ, RZ, R176 ;  /* 0x000000ffffb27224 */ /* 0x000fe200078e00b0 */
[----:B------:R-:W-:Y:S01]  /*1e9a0*/  MOV R176, R174 ;  /* 0x000000ae00b07202 */ /* 0x000fe20000000f00 */
[----:B------:R-:W-:Y:S01]  /*1e9b0*/  IMAD.MOV.U32 R174, RZ, RZ, R172 ;  /* 0x000000ffffae7224 */ /* 0x000fe200078e00ac */
[-C--:B------:R-:W-:Y:S01]  /*1e9c0*/  HMMA.16816.F32.BF16 R124, R208, R146.reuse, R124 ;  /* 0x00000092d07c723c */ /* 0x080fe2000004187c */
[----:B------:R1:W-:Y:S02]  /*1e9d0*/  MUFU.EX2 R165, R144 ;  /* 0x0000009000a57308 */ /* 0x0003e40000000800 */
        /* <DEDUP_REMOVED lines=8> */
[----:B------:R-:W-:Y:S01]  /*1ea60*/  FFMA.FTZ R145, R163, UR4, -R215 ;  /* 0x00000004a3917c23 */ /* 0x000fe200080108d7 */
[----:B------:R-:W-:Y:S02]  /*1ea70*/  IMAD.MOV.U32 R178, RZ, RZ, R175 ;  /* 0x000000ffffb27224 */ /* 0x000fe400078e00af */
[----:B------:R-:W-:Y:S01]  /*1ea80*/  IMAD.MOV.U32 R154, RZ, RZ, R129 ;  /* 0x000000ffff9a7224 */ /* 0x000fe200078e0081 */
[----:B------:R-:W-:Y:S01]  /*1ea90*/  MUFU.EX2 R163, R145 ;  /* 0x0000009100a37308 */ /* 0x000fe20000000800 */
[----:B------:R-:W-:Y:S01]  /*1eaa0*/  IMAD.MOV.U32 R175, RZ, RZ, R173 ;  /* 0x000000ffffaf7224 */ /* 0x000fe200078e00ad */
[----:B------:R-:W2:Y:S01]  /*1eab0*/  LDL.LU R129, [R1+0xe0] ;  /* 0x0000e00001817983 */ /* 0x000ea20000300800 */
[----:B------:R-:W-:Y:S02]  /*1eac0*/  IMAD.MOV.U32 R173, RZ, RZ, R171 ;  /* 0x000000ffffad7224 */ /* 0x000fe400078e00ab */
[----:B-1----:R-:W-:Y:S01]  /*1ead0*/  FFMA.FTZ R144, R181, UR4, -R214 ;  /* 0x00000004b5907c23 */ /* 0x002fe200080108d6 */
[----:B------:R-:W-:Y:S01]  /*1eae0*/  IMAD.MOV.U32 R171, RZ, RZ, R169 ;  /* 0x000000ffffab7224 */ /* 0x000fe200078e00a9 */
[----:B------:R-:W-:Y:S01]  /*1eaf0*/  MOV R181, R179 ;  /* 0x000000b300b57202 */ /* 0x000fe20000000f00 */
[----:B------:R-:W-:Y:S02]  /*1eb00*/  IMAD.MOV.U32 R169, RZ, RZ, R167 ;  /* 0x000000ffffa97224 */ /* 0x000fe400078e00a7 */
[----:B------:R-:W-:Y:S01]  /*1eb10*/  IMAD.MOV.U32 R167, RZ, RZ, R161 ;  /* 0x000000ffffa77224 */ /* 0x000fe200078e00a1 */
[----:B------:R-:W-:Y:S01]  /*1eb20*/  MOV R161, R154 ;  /* 0x0000009a00a17202 */ /* 0x000fe20000000f00 */
[----:B------:R-:W-:Y:S01]  /*1eb30*/  IMAD.MOV.U32 R176, RZ, RZ, R174 ;  /* 0x000000ffffb07224 */ /* 0x000fe200078e00ae */
[----:B------:R-:W-:Y:S01]  /*1eb40*/  MOV R174, R172 ;  /* 0x000000ac00ae7202 */ /* 0x000fe20000000f00 */
[----:B------:R-:W-:Y:S02]  /*1eb50*/  IMAD.MOV.U32 R154, RZ, RZ, R153 ;  /* 0x000000ffff9a7224 */ /* 0x000fe400078e0099 */
[----:B------:R-:W-:Y:S02]  /*1eb60*/  IMAD.MOV.U32 R153, RZ, RZ, R130 ;  /* 0x000000ffff997224 */ /* 0x000fe400078e0082 */
[----:B------:R-:W-:Y:S01]  /*1eb70*/  IMAD.MOV.U32 R179, RZ, RZ, R176 ;  /* 0x000000ffffb37224 */ /* 0x000fe200078e00b0 */
[----:B------:R-:W3:Y:S01]  /*1eb80*/  LDL.LU R130, [R1+0xdc] ;  /* 0x0000dc0001827983 */ /* 0x000ee20000300800 */
[----:B------:R-:W-:Y:S01]  /*1eb90*/  IMAD.MOV.U32 R176, RZ, RZ, R154 ;  /* 0x000000ffffb07224 */ /* 0x000fe200078e009a */
[----:B------:R-:W-:Y:S01]  /*1eba0*/  MOV R154, R152 ;  /* 0x00000098009a7202 */ /* 0x000fe20000000f00 */
[----:B------:R-:W-:Y:S02]  /*1ebb0*/  IMAD.MOV.U32 R152, RZ, RZ, R131 ;  /* 0x000000ffff987224 */ /* 0x000fe400078e0083 */
[----:B------:R-:W4:Y:S01]  /*1ebc0*/  LDL.LU R131, [R1+0xd8] ;  /* 0x0000d80001837983 */ /* 0x000f220000300800 */
[----:B------:R-:W-:Y:S02]  /*1ebd0*/  IMAD.MOV.U32 R182, RZ, RZ, R180 ;  /* 0x000000ffffb67224 */ /* 0x000fe400078e00b4 */
[----:B------:R-:W-:Y:S02]  /*1ebe0*/  IMAD.MOV.U32 R180, RZ, RZ, R178 ;  /* 0x000000ffffb47224 */ /* 0x000fe400078e00b2 */
[----:B------:R1:W-:Y:S01]  /*1ebf0*/  MUFU.EX2 R178, R144 ;  /* 0x0000009000b27308 */ /* 0x0003e20000000800 */
[----:B------:R-:W-:Y:S01]  /*1ec00*/  IMAD.MOV.U32 R172, RZ, RZ, R170 ;  /* 0x000000ffffac7224 */ /* 0x000fe200078e00aa */
[----:B------:R-:W-:Y:S01]  /*1ec10*/  MOV R170, R168 ;  /* 0x000000a800aa7202 */ /* 0x000fe20000000f00 */
[----:B------:R-:W-:Y:S02]  /*1ec20*/  IMAD.MOV.U32 R168, RZ, RZ, R166 ;  /* 0x000000ffffa87224 */ /* 0x000fe400078e00a6 */
[----:B------:R-:W-:Y:S02]  /*1ec30*/  IMAD.MOV.U32 R183, RZ, RZ, R174 ;  /* 0x000000ffffb77224 */ /* 0x000fe400078e00ae */
[----:B------:R-:W-:Y:S03]  /*1ec40*/  IMAD.MOV.U32 R174, RZ, RZ, R170 ;  /* 0x000000ffffae7224 */ /* 0x000fe600078e00aa */
[----:B------:R1:W1:Y:S01]  /*1ec50*/  MUFU.EX2 R166, R148 ;  /* 0x0000009400a67308 */ /* 0x0002620000000800 */
[----:B------:R-:W-:Y:S02]  /*1ec60*/  IMAD.MOV.U32 R170, RZ, RZ, R160 ;  /* 0x000000ffffaa7224 */ /* 0x000fe400078e00a0 */
[----:B------:R-:W-:Y:S01]  /*1ec70*/  IMAD.MOV.U32 R189, RZ, RZ, R174 ;  /* 0x000000ffffbd7224 */ /* 0x000fe200078e00ae */
[----:B------:R-:W-:Y:S01]  /*1ec80*/  MOV R174, R149 ;  /* 0x0000009500ae7202 */ /* 0x000fe20000000f00 */
[----:B------:R-:W-:Y:S02]  /*1ec90*/  IMAD.MOV.U32 R160, RZ, RZ, R156 ;  /* 0x000000ffffa07224 */ /* 0x000fe400078e009c */
[--C-:B------:R-:W-:Y:S01]  /*1eca0*/  FFMA.FTZ R156, R247, UR4, -R214.reuse ;  /* 0x00000004f79c7c23 */ /* 0x100fe200080108d6 */
[--C-:B------:R-:W-:Y:S01]  /*1ecb0*/  FFMA.FTZ R247, R245, UR4, -R215.reuse ;  /* 0x00000004f5f77c23 */ /* 0x100fe200080108d7 */
[--C-:B------:R-:W-:Y:S01]  /*1ecc0*/  FFMA.FTZ R245, R219, UR4, -R215.reuse ;  /* 0x00000004dbf57c23 */ /* 0x100fe200080108d7 */
[--C-:B-1----:R-:W-:Y:S01]  /*1ecd0*/  FFMA.FTZ R144, R182, UR4, -R214.reuse ;  /* 0x00000004b6907c23 */ /* 0x102fe200080108d6 */
[----:B------:R-:W-:Y:S01]  /*1ece0*/  MUFU.EX2 R203, R156 ;  /* 0x0000009c00cb7308 */ /* 0x000fe20000000800 */
[----:B------:R-:W-:Y:S01]  /*1ecf0*/  MOV R184, R160 ;  /* 0x000000a000b87202 */ /* 0x000fe20000000f00 */
[--C-:B------:R-:W-:Y:S01]  /*1ed00*/  FFMA.FTZ R160, R248, UR4, -R215.reuse ;  /* 0x00000004f8a07c23 */ /* 0x100fe200080108d7 */
[----:B------:R-:W-:Y:S07]  /*1ed10*/  FFMA.FTZ R148, R161, UR4, -R215 ;  /* 0x00000004a1947c23 */ /* 0x000fee00080108d7 */
[----:B------:R1:W-:Y:S01]  /*1ed20*/  MUFU.EX2 R193, R144 ;  /* 0x0000009000c17308 */ /* 0x0003e20000000800 */
[----:B------:R-:W-:Y:S01]  /*1ed30*/  MOV R161, R158 ;  /* 0x0000009e00a17202 */ /* 0x000fe20000000f00 */
[--C-:B------:R-:W-:Y:S01]  /*1ed40*/  FFMA.FTZ R158, R252, UR4, -R214.reuse ;  /* 0x00000004fc9e7c23 */ /* 0x100fe200080108d6 */
[----:B------:R-:W-:Y:S07]  /*1ed50*/  FFMA.FTZ R252, R225, UR4, -R214 ;  /* 0x00000004e1fc7c23 */ /* 0x000fee00080108d6 */
[----:B------:R1:W-:Y:S10]  /*1ed60*/  MUFU.EX2 R196, R148 ;  /* 0x0000009400c47308 */ /* 0x0003f40000000800 */
[----:B------:R-:W-:Y:S01]  /*1ed70*/  MUFU.EX2 R198, R158 ;  /* 0x0000009e00c67308 */ /* 0x000fe20000000800 */
[--C-:B-1----:R-:W-:Y:S01]  /*1ed80*/  FFMA.FTZ R144, R177, UR4, -R213.reuse ;  /* 0x00000004b1907c23 */ /* 0x102fe200080108d5 */
[----:B------:R-:W-:Y:S08]  /*1ed90*/  IMAD.MOV.U32 R177, RZ, RZ, R164 ;  /* 0x000000ffffb17224 */ /* 0x000ff000078e00a4 */
[----:B------:R1:W-:Y:S01]  /*1eda0*/  MUFU.EX2 R164, R144 ;  /* 0x0000009000a47308 */ /* 0x0003e20000000800 */
[----:B------:R-:W-:Y:S09]  /*1edb0*/  F2FP.BF16.F32.PACK_AB R148, R166, R165 ;  /* 0x000000a5a694723e */ /* 0x000ff200000010ff */
[----:B------:R-:W-:Y:S10]  /*1edc0*/  MUFU.EX2 R247, R247 ;  /* 0x000000f700f77308 */ /* 0x000ff40000000800 */
[----:B------:R-:W-:Y:S01]  /*1edd0*/  MUFU.EX2 R245, R245 ;  /* 0x000000f500f57308 */ /* 0x000fe20000000800 */
[--C-:B-1----:R-:W-:Y:S09]  /*1ede0*/  FFMA.FTZ R144, R181, UR4, -R213.reuse ;  /* 0x00000004b5907c23 */ /* 0x102ff200080108d5 */
[----:B------:R1:W1:Y:S10]  /*1edf0*/  MUFU.EX2 R187, R144 ;  /* 0x0000009000bb7308 */ /* 0x0002740000000800 */
[----:B------:R-:W-:Y:S01]  /*1ee00*/  MUFU.EX2 R252, R252 ;  /* 0x000000fc00fc7308 */ /* 0x000fe20000000800 */
[----:B-1----:R-:W-:Y:S01]  /*1ee10*/  FFMA.FTZ R144, R177, UR4, -R213 ;  /* 0x00000004b1907c23 */ /* 0x002fe200080108d5 */
[----:B------:R-:W-:Y:S08]  /*1ee20*/  F2FP.BF16.F32.PACK_AB R149, R187, R164 ;  /* 0x000000a4bb95723e */ /* 0x000ff000000010ff */
[----:B------:R1:W-:Y:S02]  /*1ee30*/  MUFU.EX2 R177, R144 ;  /* 0x0000009000b17308 */ /* 0x0003e40000000800 */
[----:B-1----:R-:W-:Y:S01]  /*1ee40*/  FFMA.FTZ R144, R180, UR4, -R215 ;  /* 0x00000004b4907c23 */ /* 0x002fe200080108d7 */
[----:B------:R-:W-:Y:S02]  /*1ee50*/  IMAD.MOV.U32 R180, RZ, RZ, R173 ;  /* 0x000000ffffb47224 */ /* 0x000fe400078e00ad */
[----:B------:R-:W-:Y:S05]  /*1ee60*/  IMAD.MOV.U32 R173, RZ, RZ, R169 ;  /* 0x000000ffffad7224 */ /* 0x000fea00078e00a9 */
[----:B------:R1:W-:Y:S01]  /*1ee70*/  MUFU.EX2 R182, R144 ;  /* 0x0000009000b67308 */ /* 0x0003e20000000800 */
[----:B------:R-:W-:Y:S01]  /*1ee80*/  IMAD.MOV.U32 R169, RZ, RZ, R159 ;  /* 0x000000ffffa97224 */ /* 0x000fe200078e009f */
[----:B------:R-:W-:Y:S01]  /*1ee90*/  MOV R159, R155 ;  /* 0x0000009b009f7202 */ /* 0x000fe20000000f00 */
[----:B------:R-:W-:Y:S02]  /*1eea0*/  IMAD.MOV.U32 R190, RZ, RZ, R173 ;  /* 0x000000ffffbe7224 */ /* 0x000fe400078e00ad */
[----:B------:R-:W-:Y:S01]  /*1eeb0*/  FFMA.FTZ R155, R246, UR4, -R214 ;  /* 0x00000004f69b7c23 */ /* 0x000fe200080108d6 */
[----:B------:R-:W-:Y:S01]  /*1eec0*/  IMAD.MOV.U32 R173, RZ, RZ, R150 ;  /* 0x000000ffffad7224 */ /* 0x000fe200078e0096 */
[----:B------:R-:W-:Y:S01]  /*1eed0*/  F2FP.BF16.F32.PACK_AB R150, R193, R178 ;  /* 0x000000b2c196723e */ /* 0x000fe200000010ff */
[----:B------:R-:W-:Y:S02]  /*1eee0*/  IMAD.MOV.U32 R185, RZ, RZ, R169 ;  /* 0x000000ffffb97224 */ /* 0x000fe400078e00a9 */
[----:B------:R-:W-:Y:S01]  /*1eef0*/  MUFU.EX2 R186, R155 ;  /* 0x0000009b00ba7308 */ /* 0x000fe20000000800 */
[----:B------:R-:W-:Y:S09]  /*1ef00*/  FFMA.FTZ R246, R227, UR4, -R215 ;  /* 0x00000004e3f67c23 */ /* 0x000ff200080108d7 */
[----:B------:R-:W-:Y:S01]  /*1ef10*/  MUFU.EX2 R246, R246 ;  /* 0x000000f600f67308 */ /* 0x000fe20000000800 */
[--C-:B-1----:R-:W-:Y:S01]  /*1ef20*/  FFMA.FTZ R144, R176, UR4, -R217.reuse ;  /* 0x00000004b0907c23 */ /* 0x102fe200080108d9 */
[----:B------:R-:W-:Y:S08]  /*1ef30*/  IMAD.MOV.U32 R176, RZ, RZ, R162 ;  /* 0x000000ffffb07224 */ /* 0x000ff000078e00a2 */
[----:B------:R1:W-:Y:S02]  /*1ef40*/  MUFU.EX2 R162, R144 ;  /* 0x0000009000a27308 */ /* 0x0003e40000000800 */
[----:B-1----:R-:W-:Y:S08]  /*1ef50*/  FFMA.FTZ R144, R179, UR4, -R217 ;  /* 0x00000004b3907c23 */ /* 0x002ff000080108d9 */
[----:B------:R1:W-:Y:S02]  /*1ef60*/  MUFU.EX2 R179, R144 ;  /* 0x0000009000b37308 */ /* 0x0003e40000000800 */
[----:B-1----:R-:W-:Y:S01]  /*1ef70*/  FFMA.FTZ R144, R176, UR4, -R215 ;  /* 0x00000004b0907c23 */ /* 0x002fe200080108d7 */
[----:B------:R-:W-:Y:S02]  /*1ef80*/  IMAD.MOV.U32 R176, RZ, RZ, R172 ;  /* 0x000000ffffb07224 */ /* 0x000fe400078e00ac */
[----:B------:R-:W-:Y:S05]  /*1ef90*/  IMAD.MOV.U32 R172, RZ, RZ, R168 ;  /* 0x000000ffffac7224 */ /* 0x000fea00078e00a8 */
[----:B------:R1:W1:Y:S01]  /*1efa0*/  MUFU.EX2 R181, R144 ;  /* 0x0000009000b57308 */ /* 0x0002620000000800 */
[--C-:B------:R-:W-:Y:S01]  /*1efb0*/  FFMA.FTZ R168, R226, UR4, -R214.reuse ;  /* 0x00000004e2a87c23 */ /* 0x100fe200080108d6 */
[----:B------:R-:W-:Y:S01]  /*1efc0*/  MOV R191, R172 ;  /* 0x000000ac00bf7202 */ /* 0x000fe20000000f00 */
[----:B------:R-:W-:Y:S07]  /*1efd0*/  IMAD.MOV.U32 R172, RZ, RZ, R151 ;  /* 0x000000ffffac7224 */ /* 0x000fee00078e0097 */
[----:B------:R-:W-:Y:S01]  /*1efe0*/  MUFU.EX2 R248, R168 ;  /* 0x000000a800f87308 */ /* 0x000fe20000000800 */
[--C-:B------:R-:W-:Y:S09]  /*1eff0*/  FFMA.FTZ R226, R191, UR4, -R217.reuse ;  /* 0x00000004bfe27c23 */ /* 0x100ff200080108d9 */
[----:B------:R-:W-:Y:S01]  /*1f000*/  MUFU.EX2 R226, R226 ;  /* 0x000000e200e27308 */ /* 0x000fe20000000800 */
[----:B--2---:R-:W-:Y:S01]  /*1f010*/  FMUL.FTZ R129, R3, R129 ;  /* 0x0000008103817220 */ /* 0x004fe20000410000 */
[C---:B---3--:R-:W-:Y:S01]  /*1f020*/  FMUL.FTZ R130, R2.reuse, R130 ;  /* 0x0000008202827220 */ /* 0x048fe20000410000 */
[----:B----4-:R-:W-:Y:S07]  /*1f030*/  FMUL.FTZ R131, R2, R131 ;  /* 0x0000008302837220 */ /* 0x010fee0000410000 */
[----:B------:R-:W-:Y:S01]  /*1f040*/  HMMA.16816.F32.BF16 R128, R140, R146, R128 ;  /* 0x000000928c80723c */ /* 0x000fe20000041880 */
[----:B-1----:R-:W1:Y:S03]  /*1f050*/  LDSM.16.MT88.4 R144, [R212+0xc800] ;  /* 0x00c80000d490783b */ /* 0x002e660000004200 */
[--C-:B------:R-:W-:Y:S01]  /*1f060*/  FFMA.FTZ R140, R175, UR4, -R217.reuse ;  /* 0x00000004af8c7c23 */ /* 0x100fe200080108d9 */
[----:B------:R-:W-:Y:S01]  /*1f070*/  FFMA.FTZ R141, R161, UR4, -R217 ;  /* 0x00000004a18d7c23 */ /* 0x000fe200080108d9 */
[----:B------:R-:W-:Y:S01]  /*1f080*/  F2FP.BF16.F32.PACK_AB R142, R196, R181 ;  /* 0x000000b5c48e723e */ /* 0x000fe200000010ff */
[--C-:B------:R-:W-:Y:S01]  /*1f090*/  FFMA.FTZ R161, R250, UR4, -R213.reuse ;  /* 0x00000004faa17c23 */ /* 0x100fe200080108d5 */
[----:B------:R2:W-:Y:S01]  /*1f0a0*/  MUFU.EX2 R192, R140 ;  /* 0x0000008c00c07308 */ /* 0x0005e20000000800 */
[----:B------:R-:W-:Y:S01]  /*1f0b0*/  FFMA.FTZ R250, R138, UR4, -R213 ;  /* 0x000000048afa7c23 */ /* 0x000fe200080108d5 */
[----:B------:R-:W-:Y:S01]  /*1f0c0*/  MOV R175, R171 ;  /* 0x000000ab00af7202 */ /* 0x000fe20000000f00 */
[----:B------:R-:W-:Y:S01]  /*1f0d0*/  FFMA.FTZ R138, R183, UR4, -R215 ;  /* 0x00000004b78a7c23 */ /* 0x000fe200080108d7 */
[----:B------:R-:W-:Y:S01]  /*1f0e0*/  MOV R171, R167 ;  /* 0x000000a700ab7202 */ /* 0x000fe20000000f00 */
[--C-:B------:R-:W-:Y:S01]  /*1f0f0*/  FFMA.FTZ R167, R224, UR4, -R214.reuse ;  /* 0x00000004e0a77c23 */ /* 0x100fe200080108d6 */
[----:B------:R-:W-:Y:S01]  /*1f100*/  FFMA.FTZ R224, R190, UR4, -R217 ;  /* 0x00000004bee07c23 */ /* 0x000fe200080108d9 */
[----:B------:R-:W-:Y:S03]  /*1f110*/  IMAD.MOV.U32 R188, RZ, RZ, R175 ;  /* 0x000000ffffbc7224 */ /* 0x000fe600078e00af */
[----:B------:R3:W4:Y:S01]  /*1f120*/  MUFU.EX2 R197, R141 ;  /* 0x0000008d00c57308 */ /* 0x0007220000000800 */
[----:B------:R-:W-:Y:S01]  /*1f130*/  FFMA.FTZ R214, R223, UR4, -R214 ;  /* 0x00000004dfd67c23 */ /* 0x000fe200080108d6 */
[----:B------:R-:W-:Y:S02]  /*1f140*/  IMAD.MOV.U32 R195, RZ, RZ, R171 ;  /* 0x000000ffffc37224 */ /* 0x000fe400078e00ab */
[----:B------:R-:W-:Y:S02]  /*1f150*/  IMAD.MOV.U32 R171, RZ, RZ, R159 ;  /* 0x000000ffffab7224 */ /* 0x000fe400078e009f */
[----:B------:R-:W-:Y:S01]  /*1f160*/  FFMA.FTZ R159, R249, UR4, -R215 ;  /* 0x00000004f99f7c23 */ /* 0x000fe200080108d7 */
[----:B------:R-:W-:Y:S01]  /*1f170*/  FFMA.FTZ R227, R195, UR4, -R217 ;  /* 0x00000004c3e37c23 */ /* 0x000fe200080108d9 */
[----:B------:R-:W-:Y:S02]  /*1f180*/  IMAD.MOV.U32 R183, RZ, RZ, R170 ;  /* 0x000000ffffb77224 */ /* 0x000fe400078e00aa */
[----:B------:R-:W-:Y:S01]  /*1f190*/  MUFU.EX2 R208, R214 ;  /* 0x000000d600d07308 */ /* 0x000fe20000000800 */
[--C-:B--2---:R-:W-:Y:S01]  /*1f1a0*/  FFMA.FTZ R140, R154, UR4, -R213.reuse ;  /* 0x000000049a8c7c23 */ /* 0x104fe200080108d5 */
[--C-:B------:R-:W-:Y:S01]  /*1f1b0*/  FFMA.FTZ R154, R153, UR4, -R213.reuse ;  /* 0x00000004999a7c23 */ /* 0x100fe200080108d5 */
[--C-:B------:R-:W-:Y:S01]  /*1f1c0*/  FFMA.FTZ R153, R152, UR4, -R213.reuse ;  /* 0x0000000498997c23 */ /* 0x100fe200080108d5 */
[--C-:B------:R-:W-:Y:S01]  /*1f1d0*/  FFMA.FTZ R152, R251, UR4, -R213.reuse ;  /* 0x00000004fb987c23 */ /* 0x100fe200080108d5 */
[--C-:B------:R-:W-:Y:S01]  /*1f1e0*/  FFMA.FTZ R251, R221, UR4, -R213.reuse ;  /* 0x00000004ddfb7c23 */ /* 0x100fe200080108d5 */
[----:B------:R-:W-:Y:S01]  /*1f1f0*/  FFMA.FTZ R213, R137, UR4, -R213 ;  /* 0x0000000489d57c23 */ /* 0x000fe200080108d5 */
[--C-:B------:R-:W-:Y:S03]  /*1f200*/  FFMA.FTZ R137, R180, UR4, -R215.reuse ;  /* 0x00000004b4897c23 */ /* 0x100fe600080108d7 */
[----:B------:R2:W1:Y:S01]  /*1f210*/  MUFU.EX2 R194, R140 ;  /* 0x0000008c00c27308 */ /* 0x0004620000000800 */
[----:B---3--:R-:W-:Y:S01]  /*1f220*/  F2FP.BF16.F32.PACK_AB R141, R179, R162 ;  /* 0x000000a2b38d723e */ /* 0x008fe200000010ff */
[----:B------:R-:W3:Y:S01]  /*1f230*/  LDL.LU R180, [R1+0xa8] ;  /* 0x0000a80001b47983 */ /* 0x000ee20000300800 */
[----:B----4-:R-:W-:Y:S01]  /*1f240*/  F2FP.BF16.F32.PACK_AB R143, R197, R192 ;  /* 0x000000c0c58f723e */ /* 0x010fe200000010ff */
[----:B------:R-:W-:Y:S02]  /*1f250*/  FFMA.FTZ R215, R218, UR4, -R215 ;  /* 0x00000004dad77c23 */ /* 0x000fe400080108d7 */
[----:B------:R-:W4:Y:S04]  /*1f260*/  LDL.LU R175, [R1+0xa4] ;  /* 0x0000a40001af7983 */ /* 0x000f280000300800 */
[----:B------:R-:W1:Y:S01]  /*1f270*/  MUFU.EX2 R204, R152 ;  /* 0x0000009800cc7308 */ /* 0x000e620000000800 */
[----:B------:R-:W4:Y:S04]  /*1f280*/  LDL.LU R157, [R1+0xa0] ;  /* 0x0000a000019d7983 */ /* 0x000f280000300800 */
[----:B------:R-:W4:Y:S05]  /*1f290*/  LDL.LU R156, [R1+0x9c] ;  /* 0x00009c00019c7983 */ /* 0x000f2a0000300800 */
[----:B------:R-:W-:Y:S01]  /*1f2a0*/  MUFU.EX2 R152, R159 ;  /* 0x0000009f00987308 */ /* 0x000fe20000000800 */
[----:B--2---:R-:W-:Y:S02]  /*1f2b0*/  F2FP.BF16.F32.PACK_AB R140, R182, R163 ;  /* 0x000000a3b68c723e */ /* 0x004fe400000010ff */
[----:B-1----:R-:W-:Y:S05]  /*1f2c0*/  F2FP.BF16.F32.PACK_AB R151, R194, R177 ;  /* 0x000000b1c297723e */ /* 0x002fea00000010ff */
[-C--:B------:R-:W-:Y:S02]  /*1f2d0*/  HMMA.16816.F32.BF16 R4, R140, R144.reuse, R4 ;  /* 0x000000908c04723c */ /* 0x080fe40000041804 */
[----:B------:R-:W-:Y:S06]  /*1f2e0*/  MUFU.EX2 R169, R154 ;  /* 0x0000009a00a97308 */ /* 0x000fec0000000800 */
[C---:B------:R-:W-:Y:S04]  /*1f2f0*/  HMMA.16816.F32.BF16 R8, R148.reuse, R144, R8 ;  /* 0x000000909408723c */ /* 0x040fe80000041808 */
[----:B------:R-:W-:Y:S04]  /*1f300*/  MUFU.EX2 R200, R153 ;  /* 0x0000009900c87308 */ /* 0x000fe80000000800 */
[-C--:B------:R-:W-:Y:S06]  /*1f310*/  HMMA.16816.F32.BF16 R12, R148, R146.reuse, R12 ;  /* 0x00000092940c723c */ /* 0x080fec000004180c */
[----:B------:R-:W-:Y:S02]  /*1f320*/  MUFU.EX2 R225, R215 ;  /* 0x000000d700e17308 */ /* 0x000fe40000000800 */
[C---:B------:R-:W-:Y:S01]  /*1f330*/  HMMA.16816.F32.BF16 R16, R140.reuse, R146, R16 ;  /* 0x000000928c10723c */ /* 0x040fe20000041810 */
[----:B------:R-:W1:Y:S07]  /*1f340*/  LDSM.16.MT88.4 R144, [R216+0xc800] ;  /* 0x00c80000d890783b */ /* 0x000e6e0000004200 */
[----:B------:R-:W-:Y:S10]  /*1f350*/  MUFU.EX2 R249, R222 ;  /* 0x000000de00f97308 */ /* 0x000ff40000000800 */
[----:B------:R2:W-:Y:S10]  /*1f360*/  MUFU.EX2 R201, R137 ;  /* 0x0000008900c97308 */ /* 0x0005f40000000800 */
[----:B------:R-:W-:Y:S10]  /*1f370*/  MUFU.EX2 R170, R138 ;  /* 0x0000008a00aa7308 */ /* 0x000ff40000000800 */
[----:B------:R-:W-:Y:S01]  /*1f380*/  MUFU.EX2 R227, R227 ;  /* 0x000000e300e37308 */ /* 0x000fe20000000800 */
[----:B--2---:R-:W-:Y:S01]  /*1f390*/  FFMA.FTZ R137, R174, UR4, -R217 ;  /* 0x00000004ae897c23 */ /* 0x004fe200080108d9 */
[----:B------:R-:W-:Y:S02]  /*1f3a0*/  IMAD.MOV.U32 R174, RZ, RZ, R172 ;  /* 0x000000ffffae7224 */ /* 0x000fe400078e00ac */
[----:B------:R-:W-:Y:S06]  /*1f3b0*/  IMAD.MOV.U32 R172, RZ, RZ, R171 ;  /* 0x000000ffffac7224 */ /* 0x000fec00078e00ab */
[----:B------:R2:W-:Y:S01]  /*1f3c0*/  MUFU.EX2 R171, R137 ;  /* 0x0000008900ab7308 */ /* 0x0005e20000000800 */
[-C--:B-1----:R-:W-:Y:S09]  /*1f3d0*/  HMMA.16816.F32.BF16 R20, R140, R144.reuse, R20 ;  /* 0x000000908c14723c */ /* 0x082ff20000041814 */
[----:B------:R-:W-:Y:S01]  /*1f3e0*/  MUFU.EX2 R224, R224 ;  /* 0x000000e000e07308 */ /* 0x000fe20000000800 */
[C---:B------:R-:W-:Y:S09]  /*1f3f0*/  HMMA.16816.F32.BF16 R24, R148.reuse, R144, R24 ;  /* 0x000000909418723c */ /* 0x040ff20000041818 */
[----:B------:R-:W-:Y:S01]  /*1f400*/  MUFU.EX2 R250, R250 ;  /* 0x000000fa00fa7308 */ /* 0x000fe20000000800 */
[--C-:B--2---:R-:W-:Y:S01]  /*1f410*/  FFMA.FTZ R137, R184, UR4, -R217.reuse ;  /* 0x00000004b8897c23 */ /* 0x104fe200080108d9 */
[-C--:B------:R-:W-:Y:S08]  /*1f420*/  HMMA.16816.F32.BF16 R28, R148, R146.reuse, R28 ;  /* 0x00000092941c723c */ /* 0x080ff0000004181c */
[----:B------:R1:W-:Y:S01]  /*1f430*/  MUFU.EX2 R184, R160 ;  /* 0x000000a000b87308 */ /* 0x0003e20000000800 */
[C---:B------:R-:W-:Y:S01]  /*1f440*/  HMMA.16816.F32.BF16 R32, R140.reuse, R146, R32 ;  /* 0x000000928c20723c */ /* 0x040fe20000041820 */
[----:B------:R-:W2:Y:S08]  /*1f450*/  LDSM.16.MT88.4 R144, [R220+0x800] ;  /* 0x00080000dc90783b */ /* 0x000eb00000004200 */
[----:B------:R1:W-:Y:S02]  /*1f460*/  MUFU.EX2 R202, R137 ;  /* 0x0000008900ca7308 */ /* 0x0003e40000000800 */
[----:B-1----:R-:W-:Y:S08]  /*1f470*/  IMAD.MOV.U32 R160, RZ, RZ, R204 ;  /* 0x000000ffffa07224 */ /* 0x002ff000078e00cc */
[----:B------:R-:W-:Y:S01]  /*1f480*/  MUFU.EX2 R195, R167 ;  /* 0x000000a700c37308 */ /* 0x000fe20000000800 */
[----:B------:R-:W-:Y:S01]  /*1f490*/  LDSM.16.MT88.4 R204, [R139+0x1800] ;  /* 0x001800008bcc783b */ /* 0x000fe20000004200 */
[--C-:B------:R-:W-:Y:S08]  /*1f4a0*/  FFMA.FTZ R137, R185, UR4, -R217.reuse ;  /* 0x00000004b9897c23 */ /* 0x100ff000080108d9 */
[----:B------:R-:W1:Y:S10]  /*1f4b0*/  MUFU.EX2 R251, R251 ;  /* 0x000000fb00fb7308 */ /* 0x000e740000000800 */
[----:B------:R2:W2:Y:S10]  /*1f4c0*/  MUFU.EX2 R138, R137 ;  /* 0x00000089008a7308 */ /* 0x0004b40000000800 */
[----:B------:R2:W-:Y:S01]  /*1f4d0*/  MUFU.EX2 R185, R161 ;  /* 0x000000a100b97308 */ /* 0x0005e20000000800 */
[----:B-1----:R-:W-:Y:S01]  /*1f4e0*/  F2FP.BF16.F32.PACK_AB R209, R251, R249 ;  /* 0x000000f9fbd1723e */ /* 0x002fe200000010ff */
[-C--:B--2---:R-:W-:Y:S03]  /*1f4f0*/  HMMA.16816.F32.BF16 R36, R140, R144.reuse, R36 ;  /* 0x000000908c24723c */ /* 0x084fe60000041824 */
[--C-:B------:R-:W-:Y:S01]  /*1f500*/  FFMA.FTZ R137, R183, UR4, -R217.reuse ;  /* 0x00000004b7897c23 */ /* 0x100fe200080108d9 */
[----:B------:R-:W-:Y:S01]  /*1f510*/  FFMA.FTZ R217, R189, UR4, -R217 ;  /* 0x00000004bdd97c23 */ /* 0x000fe200080108d9 */
[----:B------:R-:W-:Y:S03]  /*1f520*/  IMAD.MOV.U32 R168, RZ, RZ, R138 ;  /* 0x000000ffffa87224 */ /* 0x000fe600078e008a */
[C---:B------:R-:W-:Y:S01]  /*1f530*/  HMMA.16816.F32.BF16 R40, R148.reuse, R144, R40 ;  /* 0x000000909428723c */ /* 0x040fe20000041828 */
[----:B------:R1:W-:Y:S03]  /*1f540*/  MUFU.EX2 R183, R137 ;  /* 0x0000008900b77308 */ /* 0x0003e60000000800 */
[----:B------:R-:W-:Y:S02]  /*1f550*/  MOV R161, R152 ;  /* 0x0000009800a17202 */ /* 0x000fe40000000f00 */
[----:B------:R-:W-:Y:S02]  /*1f560*/  LDSM.16.MT88.4 R152, [R216+0xd000] ;  /* 0x00d00000d898783b */ /* 0x000fe40000004200 */
        /* <DEDUP_REMOVED lines=10> */
[-C--:B------:R-:W-:Y:S03]  /*1f610*/  HMMA.16816.F32.BF16 R76, R148, R146.reuse, R76 ;  /* 0x00000092944c723c */ /* 0x080fe6000004184c */
[----:B---3--:R-:W-:Y:S02]  /*1f620*/  FFMA.FTZ R132, R132, R180, R188 ;  /* 0x000000b484847223 */ /* 0x008fe400000100bc */
[----:B------:R-:W-:Y:S01]  /*1f630*/  LDSM.16.MT88.4 R188, [R220+0x1800] ;  /* 0x00180000dcbc783b */ /* 0x000fe20000004200 */
[----:B----4-:R-:W-:Y:S01]  /*1f640*/  FFMA.FTZ R0, R0, R175, R176 ;  /* 0x000000af00007223 */ /* 0x010fe200000100b0 */
[----:B------:R-:W-:Y:S01]  /*1f650*/  FADD.FTZ R132, R172, R132 ;  /* 0x00000084ac847221 */ /* 0x000fe20000010000 */
[C---:B------:R-:W-:Y:S04]  /*1f660*/  HMMA.16816.F32.BF16 R80, R140.reuse, R146, R80 ;  /* 0x000000928c50723c */ /* 0x040fe80000041850 */
[----:B-1----:R-:W-:Y:S01]  /*1f670*/  FFMA.FTZ R137, R3, R157, R174 ;  /* 0x0000009d03897223 */ /* 0x002fe200000100ae */
[----:B------:R-:W1:Y:S01]  /*1f680*/  LDSM.16.MT88.4 R144, [R216+0xe800] ;  /* 0x00e80000d890783b */ /* 0x000e620000004200 */
[----:B------:R-:W-:Y:S01]  /*1f690*/  FFMA.FTZ R3, R2, R156, R173 ;  /* 0x0000009c02037223 */ /* 0x000fe200000100ad */
[----:B------:R-:W-:Y:S01]  /*1f6a0*/  FADD.FTZ R0, R243, R0 ;  /* 0x00000000f3007221 */ /* 0x000fe20000010000 */
[----:B------:R-:W-:Y:S01]  /*1f6b0*/  FADD.FTZ R2, R237, R137 ;  /* 0x00000089ed027221 */ /* 0x000fe20000010000 */
[----:B------:R-:W-:Y:S01]  /*1f6c0*/  FADD.FTZ R137, R236, R132 ;  /* 0x00000084ec897221 */ /* 0x000fe20000010000 */
[----:B------:R-:W-:Y:S01]  /*1f6d0*/  FADD.FTZ R3, R242, R3 ;  /* 0x00000003f2037221 */ /* 0x000fe20000010000 */
[----:B------:R-:W-:Y:S01]  /*1f6e0*/  FADD.FTZ R132, R231, R0 ;  /* 0x00000000e7847221 */ /* 0x000fe20000010000 */
[----:B------:R-:W-:Y:S01]  /*1f6f0*/  FADD.FTZ R0, R230, R2 ;  /* 0x00000002e6007221 */ /* 0x000fe20000010000 */
[----:B------:R-:W-:Y:S01]  /*1f700*/  LDSM.16.MT88.4 R156, [R220+0x1000] ;  /* 0x00100000dc9c783b */ /* 0x000fe20000004200 */
[----:B------:R-:W-:Y:S01]  /*1f710*/  FADD.FTZ R2, R228, R3 ;  /* 0x00000003e4027221 */ /* 0x000fe20000010000 */
[----:B------:R-:W-:Y:S01]  /*1f720*/  FADD.FTZ R132, R235, R132 ;  /* 0x00000084eb847221 */ /* 0x000fe20000010000 */
[----:B------:R-:W-:Y:S01]  /*1f730*/  FADD.FTZ R137, R233, R137 ;  /* 0x00000089e9897221 */ /* 0x000fe20000010000 */
[----:B------:R-:W-:Y:S01]  /*1f740*/  FADD.FTZ R3, R234, R0 ;  /* 0x00000000ea037221 */ /* 0x000fe20000010000 */
[----:B------:R-:W-:Y:S01]  /*1f750*/  FADD.FTZ R0, R232, R2 ;  /* 0x00000002e8007221 */ /* 0x000fe20000010000 */
[----:B------:R-:W-:Y:S01]  /*1f760*/  FADD.FTZ R176, R164, R132 ;  /* 0x00000084a4b07221 */ /* 0x000fe20000010000 */
[----:B------:R-:W-:Y:S01]  /*1f770*/  FADD.FTZ R137, R165, R137 ;  /* 0x00000089a5897221 */ /* 0x000fe20000010000 */
[----:B------:R-:W-:Y:S01]  /*1f780*/  LDSM.16.MT88.4 R172, [R216+0xd800] ;  /* 0x00d80000d8ac783b */ /* 0x000fe20000004200 */
[----:B------:R-:W2:Y:S01]  /*1f790*/  MUFU.EX2 R132, R213 ;  /* 0x000000d500847308 */ /* 0x000ea20000000800 */
[----:B------:R-:W-:Y:S01]  /*1f7a0*/  FADD.FTZ R3, R163, R3 ;  /* 0x00000003a3037221 */ /* 0x000fe20000010000 */
[----:B------:R-:W-:Y:S01]  /*1f7b0*/  FADD.FTZ R2, R166, R137 ;  /* 0x00000089a6027221 */ /* 0x000fe20000010000 */
[----:B------:R-:W-:Y:S01]  /*1f7c0*/  MOV R137, R208 ;  /* 0x000000d000897202 */ /* 0x000fe20000000f00 */
[----:B------:R-:W-:Y:S01]  /*1f7d0*/  FADD.FTZ R180, R162, R0 ;  /* 0x00000000a2b47221 */ /* 0x000fe20000010000 */
[----:B------:R-:W-:Y:S01]  /*1f7e0*/  F2FP.BF16.F32.PACK_AB R208, R252, R248 ;  /* 0x000000f8fcd0723e */ /* 0x000fe200000010ff */
[----:B------:R-:W-:Y:S01]  /*1f7f0*/  IMAD.MOV.U32 R0, RZ, RZ, R187 ;  /* 0x000000ffff007224 */ /* 0x000fe200078e00bb */
[----:B------:R3:W5:Y:S01]  /*1f800*/  LDL.LU R243, [R1+0xd4] ;  /* 0x0000d40001f37983 */ /* 0x0007620000300800 */
[----:B------:R-:W-:Y:S01]  /*1f810*/  F2FP.BF16.F32.PACK_AB R210, R137, R195 ;  /* 0x000000c389d2723e */ /* 0x000fe200000010ff */
[----:B------:R-:W-:Y:S02]  /*1f820*/  IMAD.MOV.U32 R235, RZ, RZ, 0x40 ;  /* 0x00000040ffeb7424 */ /* 0x000fe400078e00ff */
[----:B------:R3:W5:Y:S04]  /*1f830*/  LDL.LU R237, [R1+0xd0] ;  /* 0x0000d00001ed7983 */ /* 0x0007680000300800 */
[----:B------:R3:W5:Y:S01]  /*1f840*/  LDL.LU R242, [R1+0xcc] ;  /* 0x0000cc0001f27983 */ /* 0x0007620000300800 */
[----:B--2---:R-:W-:Y:S03]  /*1f850*/  F2FP.BF16.F32.PACK_AB R211, R132, R250 ;  /* 0x000000fa84d3723e */ /* 0x004fe600000010ff */
[----:B------:R3:W5:Y:S01]  /*1f860*/  LDL.LU R236, [R1+0xc8] ;  /* 0x0000c80001ec7983 */ /* 0x0007620000300800 */
[-C--:B-1----:R-:W-:Y:S03]  /*1f870*/  HMMA.16816.F32.BF16 R84, R140, R144.reuse, R84 ;  /* 0x000000908c54723c */ /* 0x082fe60000041854 */
[----:B------:R3:W5:Y:S04]  /*1f880*/  LDL.LU R231, [R1+0xc4] ;  /* 0x0000c40001e77983 */ /* 0x0007680000300800 */
[----:B------:R3:W5:Y:S01]  /*1f890*/  LDL.LU R230, [R1+0xc0] ;  /* 0x0000c00001e67983 */ /* 0x0007620000300800 */
[C---:B------:R-:W-:Y:S03]  /*1f8a0*/  HMMA.16816.F32.BF16 R88, R148.reuse, R144, R88 ;  /* 0x000000909458723c */ /* 0x040fe60000041858 */
[----:B------:R3:W5:Y:S01]  /*1f8b0*/  LDL.LU R228, [R1+0xbc] ;  /* 0x0000bc0001e47983 */ /* 0x0007620000300800 */
[----:B------:R-:W1:Y:S04]  /*1f8c0*/  S2R R233, SR_TID.X ;  /* 0x0000000000e97919 */ /* 0x000e680000002100 */
[-C--:B------:R-:W-:Y:S01]  /*1f8d0*/  HMMA.16816.F32.BF16 R92, R148, R146.reuse, R92 ;  /* 0x00000092945c723c */ /* 0x080fe2000004185c */
[----:B------:R-:W2:Y:S07]  /*1f8e0*/  S2R R232, SR_TID.X ;  /* 0x0000000000e87919 */ /* 0x000eae0000002100 */
[C---:B------:R-:W-:Y:S01]  /*1f8f0*/  HMMA.16816.F32.BF16 R96, R140.reuse, R146, R96 ;  /* 0x000000928c60723c */ /* 0x040fe20000041860 */
[----:B------:R-:W4:Y:S03]  /*1f900*/  LDSM.16.MT88.4 R144, [R220+0x2800] ;  /* 0x00280000dc90783b */ /* 0x000f260000004200 */
[----:B-1----:R-:W-:Y:S05]  /*1f910*/  IMAD.SHL.U32 R233, R233, 0x40, RZ ;  /* 0x00000040e9e97824 */ /* 0x002fea00078e00ff */
[----:B------:R-:W-:Y:S01]  /*1f920*/  LOP3.LUT R234, R233, 0x400, RZ, 0xc0, !PT ;  /* 0x00000400e9ea7812 */ /* 0x000fe200078ec0ff */
[-C--:B----4-:R-:W-:Y:S08]  /*1f930*/  HMMA.16816.F32.BF16 R100, R140, R144.reuse, R100 ;  /* 0x000000908c64723c */ /* 0x090ff00000041864 */
        /* <DEDUP_REMOVED lines=15> */
[----:B------:R4:W3:Y:S01]  /*1fa30*/  MUFU.EX2 R138, R217 ;  /* 0x000000d9008a7308 */ /* 0x0008e20000000800 */
[----:B------:R-:W-:Y:S02]  /*1fa40*/  F2FP.BF16.F32.PACK_AB R146, R186, R203 ;  /* 0x000000cbba92723e */ /* 0x000fe400000010ff */
[----:B------:R-:W-:Y:S02]  /*1fa50*/  F2FP.BF16.F32.PACK_AB R147, R185, R160 ;  /* 0x000000a0b993723e */ /* 0x000fe400000010ff */
        /* <DEDUP_REMOVED lines=16> */
[----:B----4-:R-:W-:Y:S07]  /*1fb60*/  LDSM.16.MT88.4 R216, [R216+0xf800] ;  /* 0x00f80000d8d8783b */ /* 0x010fee0000004200 */
        /* <DEDUP_REMOVED lines=33> */
[----:B------:R-:W-:Y:S02]  /*1fd80*/  IMAD.MOV.U32 R11, RZ, RZ, R181 ;  /* 0x000000ffff0b7224 */ /* 0x000fe400078e00b5 */
[-C--:B------:R-:W-:Y:S03]  /*1fd90*/  HMMA.16816.F32.BF16 R152, R208, R158.reuse, R12 ;  /* 0x0000009ed098723c */ /* 0x080fe6000004180c */
[----:B------:R-:W-:Y:S02]  /*1fda0*/  IMAD.MOV.U32 R15, RZ, RZ, R195 ;  /* 0x000000ffff0f7224 */ /* 0x000fe400078e00c3 */
[----:B------:R-:W-:Y:S01]  /*1fdb0*/  FADD.FTZ R8, R8, R3 ;  /* 0x0000000308087221 */ /* 0x000fe20000010000 */
[----:B------:R-:W-:Y:S02]  /*1fdc0*/  IMAD.MOV.U32 R14, RZ, RZ, R183 ;  /* 0x000000ffff0e7224 */ /* 0x000fe400078e00b7 */
[----:B------:R-:W-:Y:S01]  /*1fdd0*/  IMAD.MOV.U32 R13, RZ, RZ, R184 ;  /* 0x000000ffff0d7224 */ /* 0x000fe200078e00b8 */
[C---:B------:R-:W-:Y:S04]  /*1fde0*/  HMMA.16816.F32.BF16 R156, R140.reuse, R158, R16 ;  /* 0x0000009e8c9c723c */ /* 0x040fe80000041810 */
[----:B------:R-:W-:Y:S01]  /*1fdf0*/  IMAD.MOV.U32 R17, RZ, RZ, R161 ;  /* 0x000000ffff117224 */ /* 0x000fe200078e00a1 */
[----:B------:R-:W-:Y:S01]  /*1fe00*/  MOV R19, R186 ;  /* 0x000000ba00137202 */ /* 0x000fe20000000f00 */
[----:B------:R-:W-:Y:S02]  /*1fe10*/  IMAD.MOV.U32 R16, RZ, RZ, R160 ;  /* 0x000000ffff107224 */ /* 0x000fe400078e00a0 */
[----:B------:R-:W-:Y:S01]  /*1fe20*/  FADD.FTZ R11, R11, R8 ;  /* 0x000000080b0b7221 */ /* 0x000fe20000010000 */
[-C--:B------:R-:W-:Y:S03]  /*1fe30*/  HMMA.16816.F32.BF16 R160, R140, R172.reuse, R20 ;  /* 0x000000ac8ca0723c */ /* 0x080fe60000041814 */
[----:B------:R-:W-:Y:S01]  /*1fe40*/  IMAD.MOV.U32 R18, RZ, RZ, R168 ;  /* 0x000000ffff127224 */ /* 0x000fe200078e00a8 */
[----:B------:R-:W-:Y:S01]  /*1fe50*/  MOV R23, R203 ;  /* 0x000000cb00177202 */ /* 0x000fe20000000f00 */
[----:B------:R-:W-:Y:S01]  /*1fe60*/  IMAD.MOV.U32 R12, RZ, RZ, R185 ;  /* 0x000000ffff0c7224 */ /* 0x000fe200078e00b9 */
[----:B--2---:R-:W-:Y:S01]  /*1fe70*/  MOV R139, R134 ;  /* 0x00000086008b7202 */ /* 0x004fe20000000f00 */
[----:B------:R-:W-:Y:S01]  /*1fe80*/  IMAD.MOV.U32 R22, RZ, RZ, R202 ;  /* 0x000000ffff167224 */ /* 0x000fe200078e00ca */
[C---:B------:R-:W-:Y:S04]  /*1fe90*/  HMMA.16816.F32.BF16 R164, R208.reuse, R172, R24 ;  /* 0x000000acd0a4723c */ /* 0x040fe80000041818 */
[----:B------:R-:W-:Y:S01]  /*1fea0*/  IMAD.MOV.U32 R26, RZ, RZ, R171 ;  /* 0x000000ffff1a7224 */ /* 0x000fe200078e00ab */
[----:B------:R-:W-:Y:S01]  /*1feb0*/  MOV R27, R199 ;  /* 0x000000c7001b7202 */ /* 0x000fe20000000f00 */
[----:B------:R-:W-:Y:S02]  /*1fec0*/  IMAD.MOV.U32 R24, RZ, RZ, R169 ;  /* 0x000000ffff187224 */ /* 0x000fe400078e00a9 */
[----:B------:R-:W-:Y:S02]  /*1fed0*/  IMAD.MOV.U32 R25, RZ, RZ, R170 ;  /* 0x000000ffff197224 */ /* 0x000fe400078e00aa */
[-C--:B------:R-:W-:Y:S03]  /*1fee0*/  HMMA.16816.F32.BF16 R168, R208, R174.reuse, R28 ;  /* 0x000000aed0a8723c */ /* 0x080fe6000004181c */
[----:B------:R-:W-:Y:S01]  /*1fef0*/  MOV R31, R198 ;  /* 0x000000c6001f7202 */ /* 0x000fe20000000f00 */
[----:B------:R-:W-:Y:S01]  /*1ff00*/  IMAD.MOV.U32 R21, RZ, RZ, R201 ;  /* 0x000000ffff157224 */ /* 0x000fe200078e00c9 */
[----:B------:R-:W-:Y:S01]  /*1ff10*/  MOV R28, R194 ;  /* 0x000000c2001c7202 */ /* 0x000fe20000000f00 */
[----:B------:R-:W-:Y:S02]  /*1ff20*/  IMAD.MOV.U32 R20, RZ, RZ, R200 ;  /* 0x000000ffff147224 */ /* 0x000fe400078e00c8 */
[C---:B------:R-:W-:Y:S04]  /*1ff30*/  HMMA.16816.F32.BF16 R172, R140.reuse, R174, R32 ;  /* 0x000000ae8cac723c */ /* 0x040fe80000041820 */
[----:B------:R-:W-:Y:S01]  /*1ff40*/  IMAD.MOV.U32 R32, RZ, RZ, R180 ;  /* 0x000000ffff207224 */ /* 0x000fe200078e00b4 */
[----:B------:R-:W-:Y:S01]  /*1ff50*/  MOV R33, R179 ;  /* 0x000000b300217202 */ /* 0x000fe20000000f00 */
[----:B------:R-:W-:Y:S02]  /*1ff60*/  IMAD.MOV.U32 R34, RZ, RZ, R178 ;  /* 0x000000ffff227224 */ /* 0x000fe400078e00b2 */
[-C--:B------:R-:W-:Y:S03]  /*1ff70*/  HMMA.16816.F32.BF16 R180, R140, R188.reuse, R36 ;  /* 0x000000bc8cb4723c */ /* 0x080fe60000041824 */
[----:B------:R-:W-:Y:S01]  /*1ff80*/  IMAD.MOV.U32 R35, RZ, RZ, R177 ;  /* 0x000000ffff237224 */ /* 0x000fe200078e00b1 */
[----:B------:R-:W-:Y:S01]  /*1ff90*/  MOV R39, R176 ;  /* 0x000000b000277202 */ /* 0x000fe20000000f00 */
[----:B------:R-:W-:Y:S01]  /*1ffa0*/  FADD.FTZ R2, R34, R2 ;  /* 0x0000000222027221 */ /* 0x000fe20000010000 */
[----:B------:R-:W-:Y:S02]  /*1ffb0*/  IMAD.MOV.U32 R30, RZ, RZ, R197 ;  /* 0x000000ffff1e7224 */ /* 0x000fe400078e00c5 */
[----:B------:R-:W-:Y:S01]  /*1ffc0*/  FADD.FTZ R3, R33, R32 ;  /* 0x0000002021037221 */ /* 0x000fe20000010000 */
[C---:B------:R-:W-:Y:S04]  /*1ffd0*/  HMMA.16816.F32.BF16 R176, R208.reuse, R188, R40 ;  /* 0x000000bcd0b0723c */ /* 0x040fe80000041828 */
[----:B------:R-:W-:Y:S01]  /*1ffe0*/  FADD.FTZ R9, R9, R2 ;  /* 0x0000000209097221 */ /* 0x000fe20000010000 */
[----:B------:R-:W-:Y:S01]  /*1fff0*/  FADD.FTZ R0, R0, R39 ;  /* 0x0000002700007221 */ /* 0x000fe20000010000 */
[----:B------:R-:W-:Y:S02]  /*20000*/  IMAD.MOV.U32 R29, RZ, RZ, R196 ;  /* 0x000000ffff1d7224 */ /* 0x000fe400078e00c4 */
[-C--:B------:R-:W-:Y:S03]  /*20010*/  HMMA.16816.F32.BF16 R184, R208, R190.reuse, R44 ;  /* 0x000000bed0b8723c */ /* 0x080fe6000004182c */
[----:B------:R-:W-:Y:S01]  /*20020*/  FADD.FTZ R0, R35, R0 ;  /* 0x0000000023007221 */ /* 0x000fe20000010000 */
[----:B------:R-:W-:Y:S03]  /*20030*/  IMAD.MOV.U32 R10, RZ, RZ, R192 ;  /* 0x000000ffff0a7224 */ /* 0x000fe600078e00c0 */
        /* <DEDUP_REMOVED lines=28> */
[----:B------:R-:W-:Y:S03]  /*20200*/  FADD.FTZ R8, R246, R3 ;  /* 0x00000003f6087221 */ /* 0x000fe60000010000 */
        /* <DEDUP_REMOVED lines=29> */
[----:B------:R-:W-:Y:S02]  /*203e0*/  IMAD.MOV.U32 R140, RZ, RZ, R133 ;  /* 0x000000ffff8c7224 */ /* 0x000fe400078e0085 */
[----:B------:R-:W-:Y:S01]  /*203f0*/  IMAD.MOV.U32 R132, RZ, RZ, R135 ;  /* 0x000000ffff847224 */ /* 0x000fe200078e0087 */
[----:B------:R1:W-:Y:S04]  /*20400*/  STL [R1+0xa4], R3 ;  /* 0x0000a40301007387 */ /* 0x0003e80000100800 */
[----:B------:R2:W-:Y:S04]  /*20410*/  STL [R1+0xa0], R2 ;  /* 0x0000a00201007387 */ /* 0x0005e80000100800 */
[----:B------:R2:W-:Y:S01]  /*20420*/  STL [R1+0x9c], R0 ;  /* 0x00009c0001007387 */ /* 0x0005e20000100800 */
[----:B-1----:R-:W-:Y:S01]  /*20430*/  IMAD.MOV.U32 R3, RZ, RZ, R136 ;  /* 0x000000ffff037224 */ /* 0x002fe200078e0088 */
[----:B------:R-:W-:Y:S06]  /*20440*/  BRA.U UP0, `(.L_x_908) ;  /* 0xffffff9900807547 */ /* 0x000fec000b83ffff */
.L_x_907:
        /* <DEDUP_REMOVED lines=351> */
.L_x_911:
[----:B------:R-:W-:Y:S01]  /*21a40*/  BAR.SYNC.DEFER_BLOCKING 0x0 ;  /* 0x0000000000007b1d */ /* 0x000fe20000010000 */
[----:B------:R-:W-:Y:S01]  /*21a50*/  @P3 FMUL.FTZ R0, R3, 0.69314718246459960938 ;  /* 0x3f31721803003820 */ /* 0x000fe20000410000 */
[----:B------:R-:W-:Y:S01]  /*21a60*/  MOV R15, 0x7f800000 ;  /* 0x7f800000000f7802 */ /* 0x000fe20000000f00 */
[----:B------:R-:W-:Y:S01]  /*21a70*/  UIMAD UR13, UR6, UR13, URZ ;  /* 0x0000000d060d72a4 */ /* 0x000fe2000f8e02ff */
[----:B------:R-:W-:Y:S01]  /*21a80*/  @P2 FMUL.FTZ R3, R9, 0.69314718246459960938 ;  /* 0x3f31721809032820 */ /* 0x000fe20000410000 */
[----:B----4-:R-:W-:-:S03]  /*21a90*/  @P3 FFMA.FTZ R15, R135, R8, R0 ;  /* 0x00000008870f3223 */ /* 0x010fc60000010000 */
[----:B------:R-:W2:Y:S01]  /*21aa0*/  @P2 LDC R7, c[0x0][0x458] ;  /* 0x00011600ff072b82 */ /* 0x000ea20000000800 */
[----:B------:R-:W3:Y:S01]  /*21ab0*/  @P1 MUFU.LG2 R2, R132 ;  /* 0x0000008400021308 */ /* 0x000ee20000000c00 */
[----:B------:R-:W-:Y:S01]  /*21ac0*/  LOP3.LUT P3, RZ, R232, 0x3, RZ, 0xc0, !PT ;  /* 0x00000003e8ff7812 */ /* 0x000fe2000786c0ff */
[----:B------:R-:W-:Y:S01]  /*21ad0*/  UIMAD UR10, UR8, UR15, URZ ;  /* 0x0000000f080a72a4 */ /* 0x000fe2000f8e02ff */
[----:B------:R-:W-:Y:S01]  /*21ae0*/  BSSY.RECONVERGENT B0, `(.L_x_912) ;  /* 0x000003c000007945 */ /* 0x000fe20003800200 */
[----:B------:R-:W-:Y:S01]  /*21af0*/  USEL UR20, UR20, URZ, UP0 ;  /* 0x000000ff14147287 */ /* 0x000fe20008000000 */
[----:B------:R-:W-:Y:S01]  /*21b00*/  MOV R14, 0x7f800000 ;  /* 0x7f800000000e7802 */ /* 0x000fe20000000f00 */
[----:B------:R-:W-:Y:S01]  /*21b10*/  @!UP0 UIMAD UR13, UR12, UR7, UR13 ;  /* 0x000000070c0d82a4 */ /* 0x000fe2000f8e020d */
[----:B------:R-:W4:Y:S01]  /*21b20*/  @P1 LDC R6, c[0x0][0x458] ;  /* 0x00011600ff061b82 */ /* 0x000f220000000800 */
[----:B-1----:R-:W1:Y:S01]  /*21b30*/  @P0 MUFU.LG2 R4, R139 ;  /* 0x0000008b00040308 */ /* 0x002e620000000c00 */
[----:B------:R-:W-:Y:S01]  /*21b40*/  USHF.L.U32 UR10, UR10, 0x7, URZ ;  /* 0x000000070a0a7899 */ /* 0x000fe200080006ff */
[----:B------:R-:W-:Y:S01]  /*21b50*/  MOV R13, 0x7f800000 ;  /* 0x7f800000000d7802 */ /* 0x000fe20000000f00 */
[----:B------:R-:W-:Y:S01]  /*21b60*/  USEL UR4, UR4, URZ, UP0 ;  /* 0x000000ff04047287 */ /* 0x000fe20008000000 */
[----:B------:R-:W-:Y:S01]  /*21b70*/  MOV R12, 0x7f800000 ;  /* 0x7f800000000c7802 */ /* 0x000fe20000000f00 */
[----:B------:R-:W-:-:S02]  /*21b80*/  USHF.R.S32.HI UR7, URZ, 0x1f, UR13 ;  /* 0x0000001fff077899 */ /* 0x000fc4000801140d */
[----:B------:R-:W5:Y:S01]  /*21b90*/  @P0 LDC R5, c[0x0][0x458] ;  /* 0x00011600ff050b82 */ /* 0x000f620000000800 */
[----:B------:R-:W-:Y:S01]  /*21ba0*/  USHF.R.S32.HI UR5, URZ, 0x1f, UR10 ;  /* 0x0000001fff057899 */ /* 0x000fe2000801140a */
[----:B------:R1:W5:Y:S01]  /*21bb0*/  LDS.128 R24, [R19+0x3800] ;  /* 0x0038000013187984 */ /* 0x0003620000000c00 */
[----:B------:R-:W-:Y:S01]  /*21bc0*/  UIADD3 UR20, UP1, UP0, UR10, UR20, UR13 ;  /* 0x000000140a147290 */ /* 0x000fe2000f83e00d */
[----:B---3--:R-:W-:-:S03]  /*21bd0*/  @P1 FMUL.FTZ R2, R2, 0.69314718246459960938 ;  /* 0x3f31721802021820 */ /* 0x008fc60000410000 */
        /* <DEDUP_REMOVED lines=44> */
.L_x_913:
[----:B------:R-:W-:Y:S05]  /*21ea0*/  BSYNC.RECONVERGENT B0 ;  /* 0x0000000000007941 */ /* 0x000fea0003800200 */
.L_x_912:
        /* <DEDUP_REMOVED lines=42> */
.L_x_915:
[----:B------:R-:W-:Y:S05]  /*22150*/  BSYNC.RECONVERGENT B0 ;  /* 0x0000000000007941 */ /* 0x000fea0003800200 */
.L_x_914:
        /* <DEDUP_REMOVED lines=23> */
.L_x_917:
[----:B------:R-:W-:Y:S05]  /*222d0*/  BSYNC.RECONVERGENT B0 ;  /* 0x0000000000007941 */ /* 0x000fea0003800200 */
.L_x_916:
        /* <DEDUP_REMOVED lines=22> */
.L_x_919:
[----:B------:R-:W-:Y:S05]  /*22440*/  BSYNC.RECONVERGENT B0 ;  /* 0x0000000000007941 */ /* 0x000fea0003800200 */
.L_x_918:
        /* <DEDUP_REMOVED lines=21> */
.L_x_921:
[----:B------:R-:W-:Y:S05]  /*225a0*/  BSYNC.RECONVERGENT B0 ;  /* 0x0000000000007941 */ /* 0x000fea0003800200 */
.L_x_920:
        /* <DEDUP_REMOVED lines=21> */
.L_x_923:
[----:B------:R-:W-:Y:S05]  /*22700*/  BSYNC.RECONVERGENT B0 ;  /* 0x0000000000007941 */ /* 0x000fea0003800200 */
.L_x_922:
        /* <DEDUP_REMOVED lines=21> */
.L_x_925:
[----:B------:R-:W-:Y:S05]  /*22860*/  BSYNC.RECONVERGENT B0 ;  /* 0x0000000000007941 */ /* 0x000fea0003800200 */
.L_x_924:
        /* <DEDUP_REMOVED lines=21> */
.L_x_927:
[----:B------:R-:W-:Y:S05]  /*229c0*/  BSYNC.RECONVERGENT B0 ;  /* 0x0000000000007941 */ /* 0x000fea0003800200 */
.L_x_926:
        /* <DEDUP_REMOVED lines=21> */
.L_x_928:
        /* <DEDUP_REMOVED lines=14> */
.L_x_2851:


//--------------------- .text._ZN5flash16flash_fwd_kernelI23Flash_fwd_kernel_traitsILi128ELi128ELi64ELi4ELb0ELb0EN7cutlass10bfloat16_tE19Flash_kernel_traitsILi128ELi128ELi64ELi4ES3_EELb0ELb0ELb1ELb1ELb0ELb0ELb1ELb0EEEvNS_16Flash_fwd_paramsE --------------------------
	.section	.text._ZN5flash16flash_fwd_kernelI23Flash_fwd_kernel_traitsILi128ELi128ELi64ELi4ELb0ELb0EN7cutlass10bfloat16_tE19Flash_kernel_traitsILi128ELi128ELi64ELi4ES3_EELb0ELb0ELb1ELb1ELb0ELb0ELb1ELb0EEEvNS_16Flash_fwd_paramsE,"ax",@progbits
	.align	128
        .global         _ZN5flash16flash_fwd_kernelI23Flash_fwd_kernel_traitsILi128ELi128ELi64ELi4ELb0ELb0EN7cutlass10bfloat16_tE19Flash_kernel_traitsILi128ELi128ELi64ELi4ES3_EELb0ELb0ELb1ELb1ELb0ELb0ELb1ELb0EEEvNS_16Flash_fwd_paramsE
        .type           _ZN5flash16flash_fwd_kernelI23Flash_fwd_kernel_traitsILi128ELi128ELi64ELi4ELb0ELb0EN7cutlass10bfloat16_tE19Flash_kernel_traitsILi128ELi128ELi64ELi4ES3_EELb0ELb0ELb1ELb1ELb0ELb0ELb1ELb0EEEvNS_16Flash_fwd_paramsE,@function
        .size           _ZN5flash16flash_fwd_kernelI23Flash_fwd_kernel_traitsILi128ELi128ELi64ELi4ELb0ELb0EN7cutlass10bfloat16_tE19Flash_kernel_traitsILi128ELi128ELi64ELi4ES3_EELb0ELb0ELb1ELb1ELb0ELb0ELb1ELb0EEEvNS_16Flash_fwd_paramsE,(.L_x_2852 - _ZN5flash16flash_fwd_kernelI23Flash_fwd_kernel_traitsILi128ELi128ELi64ELi4ELb0ELb0EN7cutlass10bfloat16_tE19Flash_kernel_traitsILi128ELi128ELi64ELi4ES3_EELb0ELb0ELb1ELb1ELb0ELb0ELb1ELb0EEEvNS_16Flash_fwd_paramsE)
        .other          _ZN5flash16flash_fwd_kernelI23Flash_fwd_kernel_traitsILi128ELi128ELi64ELi4ELb0ELb0EN7cutlass10bfloat16_tE19Flash_kernel_traitsILi128ELi128ELi64ELi4ES3_EELb0ELb0ELb1ELb1ELb0ELb0ELb1ELb0EEEvNS_16Flash_fwd_paramsE,@"STO_CUDA_ENTRY STV_DEFAULT"
_ZN5flash16flash_fwd_kernelI23Flash_fwd_kernel_traitsILi128ELi128ELi64ELi4ELb0ELb0EN7cutlass10bfloat16_tE19Flash_kernel_traitsILi128ELi128ELi64ELi4ES3_EELb0ELb0ELb1ELb1ELb0ELb0ELb1ELb0EEEvNS_16Flash_fwd_paramsE:
.text._ZN5flash16flash_fwd_kernelI23Flash_fwd_kernel_traitsILi128ELi128ELi64ELi4ELb0ELb0EN7cutlass10bfloat16_tE19Flash_kernel_traitsILi128ELi128ELi64ELi4ES3_EELb0ELb0ELb1ELb1ELb0ELb0ELb1ELb0EEEvNS_16Flash_fwd_paramsE:
        /* <DEDUP_REMOVED lines=72> */
.L_x_929:
        /* <DEDUP_REMOVED lines=57> */
.L_x_931:
        /* <DEDUP_REMOVED lines=55> */
.L_x_933:
[----:B------:R-:W-:Y:S05]  /*0b80*/  BSYNC.RECONVERGENT B0 ;  /* 0x0000000000007941 */ /* 0x000fea0003800200 */
.L_x_932:
        /* <DEDUP_REMOVED lines=21> */
.L_x_935:
[----:B------:R-:W-:Y:S05]  /*0ce0*/  BSYNC.RECONVERGENT B0 ;  /* 0x0000000000007941 */ /* 0x000fea0003800200 */
.L_x_934:
        /* <DEDUP_REMOVED lines=21> */
.L_x_937:
[----:B------:R-:W-:Y:S05]  /*0e40*/  BSYNC.RECONVERGENT B0 ;  /* 0x0000000000007941 */ /* 0x000fea0003800200 */
.L_x_936:
        /* <DEDUP_REMOVED lines=20> */
.L_x_939:
[----:B------:R-:W-:Y:S05]  /*0f90*/  BSYNC.RECONVERGENT B0 ;  /* 0x0000000000007941 */ /* 0x000fea0003800200 */
.L_x_938:
        /* <DEDUP_REMOVED lines=20> */
.L_x_941:
[----:B------:R-:W-:Y:S05]  /*10e0*/  BSYNC.RECONVERGENT B0 ;  /* 0x0000000000007941 */ /* 0x000fea0003800200 */
.L_x_940:
        /* <DEDUP_REMOVED lines=20> */
.L_x_943:
[----:B------:R-:W-:Y:S05]  /*1230*/  BSYNC.RECONVERGENT B0 ;  /* 0x0000000000007941 */ /* 0x000fea0003800200 */
.L_x_942:
        /* <DEDUP_REMOVED lines=20> */
.L_x_945:
[----:B------:R-:W-:Y:S05]  /*1380*/  BSYNC.RECONVERGENT B0 ;  /* 0x0000000000007941 */ /* 0x000fea0003800200 */
.L_x_944:
        /* <DEDUP_REMOVED lines=20> */
.L_x_947:
[----:B------:R-:W-:Y:S05]  /*14d0*/  BSYNC.RECONVERGENT B0 ;  /* 0x0000000000007941 */ /* 0x000fea0003800200 */
.L_x_946:
        /* <DEDUP_REMOVED lines=10> */
.L_x_949:
[----:B------:R-:W-:Y:S05]  /*1580*/  BSYNC.RECONVERGENT B0 ;  /* 0x0000000000007941 */ /* 0x000fea0003800200 */
.L_x_948:
        /* <DEDUP_REMOVED lines=15> */
.L_x_951:
[----:B------:R-:W-:Y:S05]  /*1680*/  BSYNC.RECONVERGENT B0 ;  /* 0x0000000000007941 */ /* 0x000fea0003800200 */
.L_x_950:
        /* <DEDUP_REMOVED lines=10> */
.L_x_953:
[----:B------:R-:W-:Y:S05]  /*1730*/  BSYNC.RECONVERGENT B0 ;  /* 0x0000000000007941 */ /* 0x000fea0003800200 */
.L_x_952:
        /* <DEDUP_REMOVED lines=10> */
.L_x_955:
[----:B------:R-:W-:Y:S05]  /*17e0*/  BSYNC.RECONVERGENT B0 ;  /* 0x0000000000007941 */ /* 0x000fea0003800200 */
.L_x_954:
        /* <DEDUP_REMOVED lines=10> */
.L_x_957:
[----:B------:R-:W-:Y:S05]  /*1890*/  BSYNC.RECONVERGENT B0 ;  /* 0x0000000000007941 */ /* 0x000fea0003800200 */
.L_x_956:
        /* <DEDUP_REMOVED lines=10> */
.L_x_959:
[----:B------:R-:W-:Y:S05]  /*1940*/  BSYNC.RECONVERGENT B0 ;  /* 0x0000000000007941 */ /* 0x000fea0003800200 */
.L_x_958:
        /* <DEDUP_REMOVED lines=10> */
.L_x_961:
[----:B------:R-:W-:Y:S05]  /*19f0*/  BSYNC.RECONVERGENT B0 ;  /* 0x0000000000007941 */ /* 0x000fea0003800200 */
.L_x_960:
        /* <DEDUP_REMOVED lines=10> */
.L_x_930:
        /* <DEDUP_REMOVED lines=21> */
.L_x_962:
[----:B------:R-:W1:Y:S01]  /*1bf0*/  LDCU.64 UR10, c[0x0][0x3b8] ;  /* 0x00007700ff0a77ac */ /* 0x000e620008000a00 */
[----:B------:R-:W-:-:S04]  /*1c00*/  UIADD3 UR13, UPT, UPT, UR12, UR14, URZ ;  /* 0x0000000e0c0d7290 */ /* 0x000fc8000fffe0ff */
[----:B-1----:R-:W-:Y:S02]  /*1c10*/  UIMAD.WIDE.U32 UR6, UR13, UR10, URZ ;  /* 0x0000000a0d0672a5 */ /* 0x002fe4000f8e00ff */
[----:B------:R-:W-:-:S04]  /*1c20*/  UIMAD UR13, UR13, UR11, URZ ;  /* 0x0000000b0d0d72a4 */ /* 0x000fc8000f8e02ff */
[----:B------:R-:W-:Y:S02]  /*1c30*/  UIADD3 UR13, UPT, UPT, UR7, UR13, URZ ;  /* 0x0000000d070d7290 */ /* 0x000fe4000fffe0ff */
.L_x_963:
        /* <DEDUP_REMOVED lines=38> */
.L_x_964:
[----:B------:R-:W1:Y:S01]  /*1ea0*/  LDCU.64 UR8, c[0x0][0x3c0] ;  /* 0x00007800ff0877ac */ /* 0x000e620008000a00 */
[----:B------:R-:W-:-:S04]  /*1eb0*/  UIADD3 UR12, UPT, UPT, UR12, UR14, URZ ;  /* 0x0000000e0c0c7290 */ /* 0x000fc8000fffe0ff */
[----:B-1----:R-:W-:Y:S02]  /*1ec0*/  UIMAD.WIDE.U32 UR4, UR12, UR8, URZ ;  /* 0x000000080c0472a5 */ /* 0x002fe4000f8e00ff */
[----:B------:R-:W-:-:S04]  /*1ed0*/  UIMAD UR12, UR12, UR9, URZ ;  /* 0x000000090c0c72a4 */ /* 0x000fc8000f8e02ff */
[----:B------:R-:W-:-:S12]  /*1ee0*/  UIADD3 UR12, UPT, UPT, UR5, UR12, URZ ;  /* 0x0000000c050c7290 */ /* 0x000fd8000fffe0ff */
.L_x_965:
        /* <DEDUP_REMOVED lines=87> */
.L_x_967:
[----:B------:R-:W-:Y:S05]  /*2460*/  BSYNC.RECONVERGENT B0 ;  /* 0x0000000000007941 */ /* 0x000fea0003800200 */
.L_x_966:
        /* <DEDUP_REMOVED lines=30> */
.L_x_969:
[----:B------:R-:W-:Y:S05]  /*2650*/  BSYNC.RECONVERGENT B0 ;  /* 0x0000000000007941 */ /* 0x000fea0003800200 */
.L_x_968:
        /* <DEDUP_REMOVED lines=30> */
.L_x_971:
[----:B------:R-:W-:Y:S05]  /*2840*/  BSYNC.RECONVERGENT B0 ;  /* 0x0000000000007941 */ /* 0x000fea0003800200 */
.L_x_970:
        /* <DEDUP_REMOVED lines=29> */
.L_x_973:
[----:B------:R-:W-:Y:S05]  /*2a20*/  BSYNC.RECONVERGENT B0 ;  /* 0x0000000000007941 */ /* 0x000fea0003800200 */
.L_x_972:
        /* <DEDUP_REMOVED lines=29> */
.L_x_975:
[----:B------:R-:W-:Y:S05]  /*2c00*/  BSYNC.RECONVERGENT B0 ;  /* 0x0000000000007941 */ /* 0x000fea0003800200 */
.L_x_974:
        /* <DEDUP_REMOVED lines=29> */
.L_x_977:
[----:B------:R-:W-:Y:S05]  /*2de0*/  BSYNC.RECONVERGENT B0 ;  /* 0x0000000000007941 */ /* 0x000fea0003800200 */
.L_x_976:
        /* <DEDUP_REMOVED lines=29> */
.L_x_979:
[----:B------:R-:W-:Y:S05]  /*2fc0*/  BSYNC.RECONVERGENT B0 ;  /* 0x0000000000007941 */ /* 0x000fea0003800200 */
.L_x_978:
        /* <DEDUP_REMOVED lines=29> */
.L_x_981:
[----:B------:R-:W-:Y:S05]  /*31a0*/  BSYNC.RECONVERGENT B0 ;  /* 0x0000000000007941 */ /* 0x000fea0003800200 */
.L_x_980:
        /* <DEDUP_REMOVED lines=22> */
.L_x_983:
[----:B------:R-:W-:Y:S05]  /*3310*/  BSYNC.RECONVERGENT B0 ;  /* 0x0000000000007941 */ /* 0x000fea0003800200 */
.L_x_982:
        /* <DEDUP_REMOVED lines=21> */
.L_x_985:
[----:B------:R-:W-:Y:S05]  /*3470*/  BSYNC.RECONVERGENT B0 ;  /* 0x0000000000007941 */ /* 0x000fea0003800200 */
.L_x_984:
        /* <DEDUP_REMOVED lines=23> */
.L_x_987:
[----:B------:R-:W-:Y:S05]  /*35f0*/  BSYNC.RECONVERGENT B0 ;  /* 0x0000000000007941 */ /* 0x000fea0003800200 */
.L_x_986:
        /* <DEDUP_REMOVED lines=25> */
.L_x_989:
[----:B------:R-:W-:Y:S05]  /*3790*/  BSYNC.RECONVERGENT B0 ;  /* 0x0000000000007941 */ /* 0x000fea0003800200 */
.L_x_988:
        /* <DEDUP_REMOVED lines=55> */
.L_x_991:
[----:B------:R3:W-:Y:S04]  /*3b10*/  STS.128 [R236+0xc000], RZ ;  /* 0x00c000ffec007388 */ /* 0x0007e80000000c00 */
[----:B------:R3:W-:Y:S02]  /*3b20*/  STS.128 [R236+0xe000], RZ ;  /* 0x00e000ffec007388 */ /* 0x0007e40000000c00 */
.L_x_992:
[----:B------:R-:W-:Y:S05]  /*3b30*/  BSYNC.RECONVERGENT B0 ;  /* 0x0000000000007941 */ /* 0x000fea0003800200 */
.L_x_990:
        /* <DEDUP_REMOVED lines=36> */
.L_x_994:
[----:B------:R-:W-:Y:S05]  /*3d80*/  BSYNC.RECONVERGENT B0 ;  /* 0x0000000000007941 */ /* 0x000fea0003800200 */
.L_x_993:
        /* <DEDUP_REMOVED lines=26> */
.L_x_996:
[----:B------:R-:W-:Y:S05]  /*3f30*/  BSYNC.RECONVERGENT B0 ;  /* 0x0000000000007941 */ /* 0x000fea0003800200 */
.L_x_995:
        /* <DEDUP_REMOVED lines=27> */
.L_x_998:
[----:B------:R-:W-:Y:S05]  /*40f0*/  BSYNC.RECONVERGENT B0 ;  /* 0x0000000000007941 */ /* 0x000fea0003800200 */
.L_x_997:
[----:B------:R-:W-:Y:S01]  /*4100*/  LDSM.16.M88.4 R8, [R20+UR5+0x8000] ;  /* 0x008000051408783b */ /* 0x000fe20008000200 */
[----:B------:R-:W-:Y:S01]  /*4110*/  IMAD.MOV.U32 R153, RZ, RZ, 0x20 ;  /* 0x00000020ff997424 */ /* 0x000fe200078e00ff */
[----:B------:R-:W-:Y:S01]  /*4120*/  LOP3.LUT P3, RZ, R232, 0x2, RZ, 0xc0, !PT ;  /* 0x00000002e8ff7812 */ /* 0x000fe2000786c0ff */
[----:B------:R-:W-:Y:S01]  /*4130*/  VIADD R242, R20, UR5 ;  /* 0x0000000514f27c36 */ /* 0x000fe20008000000 */
[----:B------:R-:W5:Y:S01]  /*4140*/  LDSM.16.M88.4 R4, [R21+0x2000] ;  /* 0x002000001504783b */ /* 0x000f620000000200 */
[----:B-1--4-:R-:W-:Y:S01]  /*4150*/  IMAD.MOV.U32 R2, RZ, RZ, 0x40 ;  /* 0x00000040ff027424 */ /* 0x012fe200078e00ff */
[----:B------:R-:W-:Y:S01]  /*4160*/  SEL R0, R153, 0xffffffe0, !P3 ;  /* 0xffffffe099007807 */ /* 0x000fe20005800000 */
[----:B------:R-:W1:Y:S01]  /*4170*/  LDCU UR7, c[0x0][0x50c] ;  /* 0x0000a180ff0777ac */ /* 0x000e620008000800 */
[----:B------:R-:W4:Y:S01]  /*4180*/  LDSM.16.M88.4 R12, [R20+UR5+0x8800] ;  /* 0x00880005140c783b */ /* 0x000f220008000200 */
[----:B------:R-:W-:Y:S02]  /*4190*/  LOP3.LUT P4, RZ, R232, 0x4, RZ, 0xc0, !PT ;  /* 0x00000004e8ff7812 */ /* 0x000fe4000788c0ff */
[--C-:B------:R-:W-:Y:S01]  /*41a0*/  IMAD.IADD R76, R242, 0x1, R0.reuse ;  /* 0x00000001f24c7824 */ /* 0x100fe200078e0200 */
[----:B------:R-:W3:Y:S01]  /*41b0*/  LDSM.16.M88.4 R40, [R20+UR5+0x9000] ;  /* 0x009000051428783b */ /* 0x000ee20008000200 */
[C---:B------:R-:W-:Y:S01]  /*41c0*/  IMAD.IADD R77, R21.reuse, 0x1, R0 ;  /* 0x00000001154d7824 */ /* 0x040fe200078e0200 */
[----:B------:R-:W-:Y:S01]  /*41d0*/  SEL R2, R2, 0xffffffc0, !P4 ;  /* 0xffffffc002027807 */ /* 0x000fe20006000000 */
[----:B------:R-:W-:Y:S01]  /*41e0*/  UIADD3 UR24, UPT, UPT, UR30, UR24, -UR21 ;  /* 0x000000181e187290 */ /* 0x000fe2000fffe815 */
[----:B------:R-:W1:Y:S01]  /*41f0*/  LDSM.16.M88.4 R44, [R20+UR5+0x9800] ;  /* 0x00980005142c783b */ /* 0x000e620008000200 */
[----:B------:R-:W-:Y:S01]  /*4200*/  LOP3.LUT R158, R158, 0x6, RZ, 0xc0, !PT ;  /* 0x000000069e9e7812 */ /* 0x000fe200078ec0ff */
[----:B------:R-:W-:Y:S01]  /*4210*/  UISETP.GT.U32.AND UP0, UPT, UR15, UR19, UPT ;  /* 0x000000130f00728c */ /* 0x000fe2000bf04070 */
[--C-:B------:R-:W-:Y:S01]  /*4220*/  IMAD.IADD R3, R21, 0x1, R2.reuse ;  /* 0x0000000115037824 */ /* 0x100fe200078e0202 */
[----:B--2---:R-:W2:Y:S01]  /*4230*/  LDSM.16.M88.4 R16, [R21] ;  /* 0x000000001510783b */ /* 0x004ea20000000200 */
[----:B------:R-:W-:-:S02]  /*4240*/  IMAD.IADD R233, R242, 0x1, R2 ;  /* 0x00000001f2e97824 */ /* 0x000fc400078e0202 */
[C---:B------:R-:W-:Y:S01]  /*4250*/  IMAD.IADD R2, R0.reuse, 0x1, R3 ;  /* 0x0000000100027824 */ /* 0x040fe200078e0203 */
[----:B------:R-:W-:Y:S01]  /*4260*/  LDSM.16.M88.4 R36, [R76+0x8000] ;  /* 0x008000004c24783b */ /* 0x000fe20000000200 */
[----:B------:R-:W-:Y:S02]  /*4270*/  IMAD.IADD R234, R0, 0x1, R233 ;  /* 0x0000000100ea7824 */ /* 0x000fe400078e02e9 */
[----:B------:R-:W-:Y:S01]  /*4280*/  IMAD.U32 R0, RZ, RZ, UR15 ;  /* 0x0000000fff007e24 */ /* 0x000fe2000f8e00ff */
[----:B------:R-:W-:Y:S03]  /*4290*/  LDSM.16.M88.4 R32, [R76+0x8800] ;  /* 0x008800004c20783b */ /* 0x000fe60000000200 */
[----:B------:R-:W-:Y:S01]  /*42a0*/  IMAD R0, R0, 0x40, R158 ;  /* 0x0000004000007824 */ /* 0x000fe200078e029e */
[----:B------:R-:W-:Y:S04]  /*42b0*/  LDSM.16.M88.4 R28, [R76+0x9000] ;  /* 0x009000004c1c783b */ /* 0x000fe80000000200 */
[----:B------:R-:W-:Y:S04]  /*42c0*/  LDSM.16.M88.4 R24, [R76+0x9800] ;  /* 0x009800004c18783b */ /* 0x000fe80000000200 */
[----:B------:R-:W-:Y:S01]  /*42d0*/  LDSM.16.M88.4 R92, [R233+0x8800] ;  /* 0x00880000e95c783b */ /* 0x000fe20000000200 */
[C---:B-----5:R-:W-:Y:S03]  /*42e0*/  HMMA.16816.F32.BF16 R48, R4.reuse, R8, RZ ;  /* 0x000000080430723c */ /* 0x060fe600000418ff */
[----:B------:R-:W-:Y:S04]  /*42f0*/  LDSM.16.M88.4 R68, [R233+0x8000] ;  /* 0x00800000e944783b */ /* 0x000fe80000000200 */
[----:B------:R-:W-:Y:S01]  /*4300*/  LDSM.16.M88.4 R116, [R233+0x9000] ;  /* 0x00900000e974783b */ /* 0x000fe20000000200 */
[C---:B------:R-:W-:Y:S03]  /*4310*/  HMMA.16816.F32.BF16 R84, R4.reuse, R10, RZ ;  /* 0x0000000a0454723c */ /* 0x040fe600000418ff */
[----:B------:R-:W-:Y:S04]  /*4320*/  LDSM.16.M88.4 R132, [R233+0x9800] ;  /* 0x00980000e984783b */ /* 0x000fe80000000200 */
[----:B------:R-:W0:Y:S01]  /*4330*/  LDGDEPBAR ;  /* 0x00000000000079af */ /* 0x000e220000000000 */
[C---:B----4-:R-:W-:Y:S03]  /*4340*/  HMMA.16816.F32.BF16 R52, R4.reuse, R12, RZ ;  /* 0x0000000c0434723c */ /* 0x050fe600000418ff */
[----:B------:R-:W-:Y:S05]  /*4350*/  STL [R1+0xa8], R158 ;  /* 0x0000a89e01007387 */ /* 0x000fea0000100800 */
[C---:B---3--:R-:W-:Y:S08]  /*4360*/  HMMA.16816.F32.BF16 R56, R4.reuse, R40, RZ ;  /* 0x000000280438723c */ /* 0x048ff000000418ff */
[C---:B-1----:R-:W-:Y:S08]  /*4370*/  HMMA.16816.F32.BF16 R60, R4.reuse, R44, RZ ;  /* 0x0000002c043c723c */ /* 0x042ff000000418ff */
[C---:B------:R-:W-:Y:S08]  /*4380*/  HMMA.16816.F32.BF16 R88, R4.reuse, R14, RZ ;  /* 0x0000000e0458723c */ /* 0x040ff000000418ff */
[C---:B------:R-:W-:Y:S08]  /*4390*/  HMMA.16816.F32.BF16 R100, R4.reuse, R42, RZ ;  /* 0x0000002a0464723c */ /* 0x040ff000000418ff */
[----:B------:R-:W-:Y:S01]  /*43a0*/  HMMA.16816.F32.BF16 R96, R4, R46, RZ ;  /* 0x0000002e0460723c */ /* 0x000fe200000418ff */
[----:B------:R-:W1:Y:S07]  /*43b0*/  LDSM.16.M88.4 R4, [R77+0x2000] ;  /* 0x002000004d04783b */ /* 0x000e6e0000000200 */
[C---:B--2---:R-:W-:Y:S08]  /*43c0*/  HMMA.16816.F32.BF16 R120, R16.reuse, R8, RZ ;  /* 0x000000081078723c */ /* 0x044ff000000418ff */
[C---:B------:R-:W-:Y:S01]  /*43d0*/  HMMA.16816.F32.BF16 R128, R16.reuse, R10, RZ ;  /* 0x0000000a1080723c */ /* 0x040fe200000418ff */
[----:B------:R-:W2:Y:S07]  /*43e0*/  LDSM.16.M88.4 R8, [R77] ;  /* 0x000000004d08783b */ /* 0x000eae0000000200 */
        /* <DEDUP_REMOVED lines=19> */
[C---:B------:R-:W-:Y:S01]  /*4520*/  HMMA.16816.F32.BF16 R148, R8.reuse, R24, R80 ;  /* 0x000000180894723c */ /* 0x040fe20000041850 */
[----:B------:R-:W-:Y:S07]  /*4530*/  LDSM.16.M88.4 R80, [R20+UR5+0xb800] ;  /* 0x00b800051450783b */ /* 0x000fee0008000200 */
[C---:B------:R-:W-:Y:S01]  /*4540*/  HMMA.16816.F32.BF16 R4, R8.reuse, R38, R128 ;  /* 0x000000260804723c */ /* 0x040fe20000041880 */
[----:B------:R-:W-:Y:S07]  /*4550*/  LDSM.16.M88.4 R36, [R234+0x9800] ;  /* 0x00980000ea24783b */ /* 0x000fee0000000200 */
[C---:B------:R-:W-:Y:S01]  /*4560*/  HMMA.16816.F32.BF16 R100, R8.reuse, R34, R124 ;  /* 0x000000220864723c */ /* 0x040fe2000004187c */
[----:B------:R-:W-:Y:S07]  /*4570*/  LDSM.16.M88.4 R32, [R234+0x8800] ;  /* 0x00880000ea20783b */ /* 0x000fee0000000200 */
[C---:B------:R-:W-:Y:S01]  /*4580*/  HMMA.16816.F32.BF16 R112, R8.reuse, R30, R112 ;  /* 0x0000001e0870723c */ /* 0x040fe20000041870 */
[----:B------:R-:W-:Y:S07]  /*4590*/  LDSM.16.M88.4 R28, [R234+0x8000] ;  /* 0x00800000ea1c783b */ /* 0x000fee0000000200 */
[----:B------:R-:W-:Y:S01]  /*45a0*/  HMMA.16816.F32.BF16 R120, R8, R26, R72 ;  /* 0x0000001a0878723c */ /* 0x000fe20000041848 */
[----:B------:R-:W1:Y:S04]  /*45b0*/  LDSM.16.M88.4 R8, [R2+0x2000] ;  /* 0x002000000208783b */ /* 0x000e680000000200 */
[----:B------:R-:W-:Y:S03]  /*45c0*/  LDSM.16.M88.4 R24, [R20+UR5+0xa000] ;  /* 0x00a000051418783b */ /* 0x000fe60008000200 */
[C---:B---3--:R-:W-:Y:S08]  /*45d0*/  HMMA.16816.F32.BF16 R136, R12.reuse, R92, R52 ;  /* 0x0000005c0c88723c */ /* 0x048ff00000041834 */
[C---:B------:R-:W-:Y:S08]  /*45e0*/  HMMA.16816.F32.BF16 R128, R12.reuse, R68, R64 ;  /* 0x000000440c80723c */ /* 0x040ff00000041840 */
[C---:B------:R-:W-:Y:S01]  /*45f0*/  HMMA.16816.F32.BF16 R140, R12.reuse, R116, R44 ;  /* 0x000000740c8c723c */ /* 0x040fe2000004182c */
[----:B------:R-:W-:Y:S07]  /*4600*/  LDSM.16.M88.4 R44, [R20+UR5+0xa800] ;  /* 0x00a80005142c783b */ /* 0x000fee0008000200 */
[C---:B------:R-:W-:Y:S01]  /*4610*/  HMMA.16816.F32.BF16 R144, R12.reuse, R132, R40 ;  /* 0x000000840c90723c */ /* 0x040fe20000041828 */
[----:B------:R-:W-:Y:S07]  /*4620*/  LDSM.16.M88.4 R40, [R234+0x9000] ;  /* 0x00900000ea28783b */ /* 0x000fee0000000200 */
[C---:B------:R-:W-:Y:S08]  /*4630*/  HMMA.16816.F32.BF16 R84, R12.reuse, R70, R56 ;  /* 0x000000460c54723c */ /* 0x040ff00000041838 */
[C---:B------:R-:W-:Y:S01]  /*4640*/  HMMA.16816.F32.BF16 R72, R12.reuse, R94, R48 ;  /* 0x0000005e0c48723c */ /* 0x040fe20000041830 */
[----:B------:R-:W-:Y:S07]  /*4650*/  LDSM.16.M88.4 R48, [R20+UR5+0xb000] ;  /* 0x00b000051430783b */ /* 0x000fee0008000200 */
[C---:B------:R-:W-:Y:S08]  /*4660*/  HMMA.16816.F32.BF16 R60, R12.reuse, R118, R60 ;  /* 0x000000760c3c723c */ /* 0x040ff0000004183c */
[----:B------:R-:W-:Y:S01]  /*4670*/  HMMA.16816.F32.BF16 R52, R12, R134, R88 ;  /* 0x000000860c34723c */ /* 0x000fe20000041858 */
[----:B------:R-:W2:Y:S07]  /*4680*/  LDSM.16.M88.4 R12, [R2] ;  /* 0x00000000020c783b */ /* 0x000eae0000000200 */
[C---:B----4-:R-:W-:Y:S01]  /*4690*/  HMMA.16816.F32.BF16 R64, R16.reuse, R70, R4 ;  /* 0x000000461040723c */ /* 0x050fe20000041804 */
[----:B------:R-:W3:Y:S04]  /*46a0*/  LDSM.16.M88.4 R4, [R21+0x6000] ;  /* 0x006000001504783b */ /* 0x000ee80000000200 */
[----:B------:R-:W4:Y:S03]  /*46b0*/  LDSM.16.M88.4 R20, [R21+0x4000] ;  /* 0x004000001514783b */ /* 0x000f260000000200 */
        /* <DEDUP_REMOVED lines=11> */
[----:B------:R-:W-:Y:S08]  /*4770*/  HMMA.16816.F32.BF16 R84, R8, R36, R144 ;  /* 0x000000240854723c */ /* 0x000ff00000041890 */
[----:B--2---:R-:W-:Y:S08]  /*4780*/  HMMA.16816.F32.BF16 R16, R12, R28, R56 ;  /* 0x0000001c0c10723c */ /* 0x004ff00000041838 */
[C---:B------:R-:W-:Y:S08]  /*4790*/  HMMA.16816.F32.BF16 R96, R8.reuse, R40, R140 ;  /* 0x000000280860723c */ /* 0x040ff0000004188c */
[C---:B------:R-:W-:Y:S08]  /*47a0*/  HMMA.16816.F32.BF16 R88, R8.reuse, R42, R60 ;  /* 0x0000002a0858723c */ /* 0x040ff0000004183c */
[----:B------:R-:W-:Y:S08]  /*47b0*/  HMMA.16816.F32.BF16 R72, R8, R38, R52 ;  /* 0x000000260848723c */ /* 0x000ff00000041834 */
[C---:B------:R-:W-:Y:S08]  /*47c0*/  HMMA.16816.F32.BF16 R28, R12.reuse, R30, R64 ;  /* 0x0000001e0c1c723c */ /* 0x040ff00000041840 */
[C---:B------:R-:W-:Y:S08]  /*47d0*/  HMMA.16816.F32.BF16 R8, R12.reuse, R32, R68 ;  /* 0x000000200c08723c */ /* 0x040ff00000041844 */
[C---:B------:R-:W-:Y:S08]  /*47e0*/  HMMA.16816.F32.BF16 R56, R12.reuse, R40, R104 ;  /* 0x000000280c38723c */ /* 0x040ff00000041868 */
[----:B------:R-:W-:Y:S08]  /*47f0*/  HMMA.16816.F32.BF16 R60, R12, R36, R124 ;  /* 0x000000240c3c723c */ /* 0x000ff0000004187c */
[----:B---3--:R-:W-:Y:S08]  /*4800*/  HMMA.16816.F32.BF16 R68, R4, R24, R128 ;  /* 0x000000180444723c */ /* 0x008ff00000041880 */
[C---:B------:R-:W-:Y:S08]  /*4810*/  HMMA.16816.F32.BF16 R40, R12.reuse, R42, R116 ;  /* 0x0000002a0c28723c */ /* 0x040ff00000041874 */
[----:B------:R-:W-:Y:S01]  /*4820*/  HMMA.16816.F32.BF16 R64, R12, R38, R120 ;  /* 0x000000260c40723c */ /* 0x000fe20000041878 */
[----:B------:R-:W-:Y:S07]  /*4830*/  LDSM.16.M88.4 R36, [R76+0xa000] ;  /* 0x00a000004c24783b */ /* 0x000fee0000000200 */
[C---:B------:R-:W-:Y:S08]  /*4840*/  HMMA.16816.F32.BF16 R128, R4.reuse, R26, R112 ;  /* 0x0000001a0480723c */ /* 0x040ff00000041870 */
[C---:B------:R-:W-:Y:S08]  /*4850*/  HMMA.16816.F32.BF16 R124, R4.reuse, R44, R108 ;  /* 0x0000002c047c723c */ /* 0x040ff0000004186c */
[C---:B------:R-:W-:Y:S08]  /*4860*/  HMMA.16816.F32.BF16 R132, R4.reuse, R80, R84 ;  /* 0x000000500484723c */ /* 0x040ff00000041854 */
[C---:B------:R-:W-:Y:S08]  /*4870*/  HMMA.16816.F32.BF16 R120, R4.reuse, R46, R100 ;  /* 0x0000002e0478723c */ /* 0x040ff00000041864 */
[C---:B------:R-:W-:Y:S08]  /*4880*/  HMMA.16816.F32.BF16 R116, R4.reuse, R48, R96 ;  /* 0x000000300474723c */ /* 0x040ff00000041860 */
[C---:B------:R-:W-:Y:S08]  /*4890*/  HMMA.16816.F32.BF16 R136, R4.reuse, R50, R88 ;  /* 0x000000320488723c */ /* 0x040ff00000041858 */
[----:B------:R-:W-:Y:S01]  /*48a0*/  HMMA.16816.F32.BF16 R84, R4, R82, R72 ;  /* 0x000000520454723c */ /* 0x000fe20000041848 */
[----:B------:R-:W-:Y:S04]  /*48b0*/  LDSM.16.M88.4 R4, [R77+0x6000] ;  /* 0x006000004d04783b */ /* 0x000fe80000000200 */
[----:B------:R-:W-:Y:S03]  /*48c0*/  LDSM.16.M88.4 R72, [R233+0xb000] ;  /* 0x00b00000e948783b */ /* 0x000fe60000000200 */
[C---:B----4-:R-:W-:Y:S01]  /*48d0*/  HMMA.16816.F32.BF16 R112, R20.reuse, R24, R16 ;  /* 0x000000181470723c */ /* 0x050fe20000041810 */
[----:B------:R-:W-:Y:S07]  /*48e0*/  LDSM.16.M88.4 R16, [R3+0x4000] ;  /* 0x004000000310783b */ /* 0x000fee0000000200 */
[----:B------:R-:W-:Y:S01]  /*48f0*/  HMMA.16816.F32.BF16 R108, R20, R26, R28 ;  /* 0x0000001a146c723c */ /* 0x000fe2000004181c */
[----:B------:R-:W1:Y:S04]  /*4900*/  LDSM.16.M88.4 R24, [R76+0xb800] ;  /* 0x00b800004c18783b */ /* 0x000e680000000200 */
[----:B------:R-:W2:Y:S03]  /*4910*/  LDSM.16.M88.4 R28, [R76+0xb000] ;  /* 0x00b000004c1c783b */ /* 0x000ea60000000200 */
[----:B------:R-:W-:Y:S01]  /*4920*/  HMMA.16816.F32.BF16 R52, R12, R34, R92 ;  /* 0x000000220c34723c */ /* 0x000fe2000004185c */
[----:B------:R-:W3:Y:S04]  /*4930*/  LDSM.16.M88.4 R32, [R76+0xa800] ;  /* 0x00a800004c20783b */ /* 0x000ee80000000200 */
[----:B------:R4:W-:Y:S03]  /*4940*/  LDSM.16.M88.4 R12, [R3+0x6000] ;  /* 0x00600000030c783b */ /* 0x0009e60000000200 */
[C---:B------:R-:W-:Y:S01]  /*4950*/  HMMA.16816.F32.BF16 R104, R20.reuse, R44, R8 ;  /* 0x0000002c1468723c */ /* 0x040fe20000041808 */
[----:B------:R5:W-:Y:S07]  /*4960*/  LDSM.16.M88.4 R8, [R77+0x4000] ;  /* 0x004000004d08783b */ /* 0x000bee0000000200 */
[C---:B------:R-:W-:Y:S08]  /*4970*/  HMMA.16816.F32.BF16 R88, R20.reuse, R80, R60 ;  /* 0x000000501458723c */ /* 0x040ff0000004183c */
[----:B------:R-:W-:Y:S01]  /*4980*/  HMMA.16816.F32.BF16 R92, R20, R50, R40 ;  /* 0x00000032145c723c */ /* 0x000fe20000041828 */
[----:B------:R-:W-:Y:S01]  /*4990*/  LDSM.16.M88.4 R40, [R233+0xa000] ;  /* 0x00a00000e928783b */ /* 0x000fe20000000200 */
[----:B----4-:R-:W-:-:S06]  /*49a0*/  SHF.R.U32.HI R3, RZ, 0x2, R232 ;  /* 0x00000002ff037819 */ /* 0x010fcc00000116e8 */
[----:B-----5:R-:W-:Y:S01]  /*49b0*/  HMMA.16816.F32.BF16 R76, R20, R82, R64 ;  /* 0x00000052144c723c */ /* 0x020fe20000041840 */
[----:B------:R-:W4:Y:S01]  /*49c0*/  LDSM.16.M88.4 R80, [R233+0xb800] ;  /* 0x00b80000e950783b */ /* 0x000f220000000200 */
[----:B------:R-:W-:-:S06]  /*49d0*/  LOP3.LUT R3, R3, 0x7, RZ, 0xc0, !PT ;  /* 0x0000000703037812 */ /* 0x000fcc00078ec0ff */
[C---:B------:R-:W-:Y:S01]  /*49e0*/  HMMA.16816.F32.BF16 R100, R20.reuse, R46, R52 ;  /* 0x0000002e1464723c */ /* 0x040fe20000041834 */
[----:B------:R-:W5:Y:S07]  /*49f0*/  LDSM.16.M88.4 R44, [R233+0xa800] ;  /* 0x00a80000e92c783b */ /* 0x000f6e0000000200 */
[----:B------:R-:W-:Y:S08]  /*4a00*/  HMMA.16816.F32.BF16 R96, R20, R48, R56 ;  /* 0x000000301460723c */ /* 0x000ff00000041838 */
[C---:B-1----:R-:W-:Y:S08]  /*4a10*/  HMMA.16816.F32.BF16 R20, R4.reuse, R24, R132 ;  /* 0x000000180414723c */ /* 0x042ff00000041884 */
[C---:B------:R-:W-:Y:S08]  /*4a20*/  HMMA.16816.F32.BF16 R68, R4.reuse, R36, R68 ;  /* 0x000000240444723c */ /* 0x040ff00000041844 */
[C---:B--2---:R-:W-:Y:S08]  /*4a30*/  HMMA.16816.F32.BF16 R52, R4.reuse, R28, R116 ;  /* 0x0000001c0434723c */ /* 0x044ff00000041874 */
[C---:B------:R-:W-:Y:S08]  /*4a40*/  HMMA.16816.F32.BF16 R64, R4.reuse, R38, R128 ;  /* 0x000000260440723c */ /* 0x040ff00000041880 */
[C---:B---3--:R-:W-:Y:S08]  /*4a50*/  HMMA.16816.F32.BF16 R60, R4.reuse, R32, R124 ;  /* 0x00000020043c723c */ /* 0x048ff0000004187c */
[C---:B------:R-:W-:Y:S08]  /*4a60*/  HMMA.16816.F32.BF16 R56, R4.reuse, R34, R120 ;  /* 0x000000220438723c */ /* 0x040ff00000041878 */
[C---:B------:R-:W-:Y:S08]  /*4a70*/  HMMA.16816.F32.BF16 R48, R4.reuse, R30, R136 ;  /* 0x0000001e0430723c */ /* 0x040ff00000041888 */
[----:B------:R-:W-:Y:S01]  /*4a80*/  HMMA.16816.F32.BF16 R84, R4, R26, R84 ;  /* 0x0000001a0454723c */ /* 0x000fe20000041854 */
[----:B------:R-:W-:Y:S07]  /*4a90*/  LDSM.16.M88.4 R4, [R2+0x4000] ;  /* 0x004000000204783b */ /* 0x000fee0000000200 */
[----:B----4-:R-:W-:Y:S01]  /*4aa0*/  HMMA.16816.F32.BF16 R116, R12, R80, R20 ;  /* 0x000000500c74723c */ /* 0x010fe20000041814 */
[----:B------:R-:W1:Y:S07]  /*4ab0*/  LDSM.16.M88.4 R20, [R234+0xa000] ;  /* 0x00a00000ea14783b */ /* 0x000e6e0000000200 */
[C---:B------:R-:W-:Y:S08]  /*4ac0*/  HMMA.16816.F32.BF16 R112, R8.reuse, R36, R112 ;  /* 0x000000240870723c */ /* 0x040ff00000041870 */
[C---:B------:R-:W-:Y:S01]  /*4ad0*/  HMMA.16816.F32.BF16 R108, R8.reuse, R38, R108 ;  /* 0x00000026086c723c */ /* 0x040fe2000004186c */
[----:B------:R2:W-:Y:S07]  /*4ae0*/  LDSM.16.M88.4 R36, [R2+0x6000] ;  /* 0x006000000224783b */ /* 0x0005ee0000000200 */
[C---:B------:R-:W-:Y:S08]  /*4af0*/  HMMA.16816.F32.BF16 R104, R8.reuse, R32, R104 ;  /* 0x000000200868723c */ /* 0x040ff00000041868 */
[C---:B------:R-:W-:Y:S08]  /*4b00*/  HMMA.16816.F32.BF16 R100, R8.reuse, R34, R100 ;  /* 0x000000220864723c */ /* 0x040ff00000041864 */
[C---:B------:R-:W-:Y:S08]  /*4b10*/  HMMA.16816.F32.BF16 R32, R8.reuse, R28, R96 ;  /* 0x0000001c0820723c */ /* 0x040ff00000041860 */
[----:B------:R-:W-:Y:S08]  /*4b20*/  HMMA.16816.F32.BF16 R28, R8, R30, R92 ;  /* 0x0000001e081c723c */ /* 0x000ff0000004185c */
[C---:B------:R-:W-:Y:S08]  /*4b30*/  HMMA.16816.F32.BF16 R92, R12.reuse, R40, R68 ;  /* 0x000000280c5c723c */ /* 0x040ff00000041844 */
[C---:B------:R-:W-:Y:S08]  /*4b40*/  HMMA.16816.F32.BF16 R68, R12.reuse, R72, R52 ;  /* 0x000000480c44723c */ /* 0x040ff00000041834 */
[C---:B------:R-:W-:Y:S08]  /*4b50*/  HMMA.16816.F32.BF16 R64, R12.reuse, R42, R64 ;  /* 0x0000002a0c40723c */ /* 0x040ff00000041840 */
[C---:B-----5:R-:W-:Y:S08]  /*4b60*/  HMMA.16816.F32.BF16 R60, R12.reuse, R44, R60 ;  /* 0x0000002c0c3c723c */ /* 0x060ff0000004183c */
[C---:B------:R-:W-:Y:S08]  /*4b70*/  HMMA.16816.F32.BF16 R56, R12.reuse, R46, R56 ;  /* 0x0000002e0c38723c */ /* 0x040ff00000041838 */
[C---:B------:R-:W-:Y:S08]  /*4b80*/  HMMA.16816.F32.BF16 R96, R12.reuse, R74, R48 ;  /* 0x0000004a0c60723c */ /* 0x040ff00000041830 */
[----:B------:R-:W-:Y:S01]  /*4b90*/  HMMA.16816.F32.BF16 R132, R12, R82, R84 ;  /* 0x000000520c84723c */ /* 0x000fe20000041854 */
[----:B------:R-:W3:Y:S04]  /*4ba0*/  LDSM.16.M88.4 R12, [R234+0xb000] ;  /* 0x00b00000ea0c783b */ /* 0x000ee80000000200 */
[----:B------:R-:W-:Y:S03]  /*4bb0*/  LDSM.16.M88.4 R84, [R234+0xb800] ;  /* 0x00b80000ea54783b */ /* 0x000fe60000000200 */
[----:B------:R-:W-:Y:S08]  /*4bc0*/  HMMA.16816.F32.BF16 R52, R16, R40, R112 ;  /* 0x000000281034723c */ /* 0x000ff00000041870 */
[C---:B------:R-:W-:Y:S08]  /*4bd0*/  HMMA.16816.F32.BF16 R88, R8.reuse, R24, R88 ;  /* 0x000000180858723c */ /* 0x040ff00000041858 */
[----:B------:R-:W-:Y:S01]  /*4be0*/  HMMA.16816.F32.BF16 R76, R8, R26, R76 ;  /* 0x0000001a084c723c */ /* 0x000fe2000004184c */
[----:B------:R-:W4:Y:S01]  /*4bf0*/  LDSM.16.M88.4 R8, [R234+0xa800] ;  /* 0x00a80000ea08783b */ /* 0x000f220000000200 */
[----:B------:R-:W-:-:S06]  /*4c00*/  DEPBAR.LE SB0, 0x0 ;  /* 0x000080000000791a */ /* 0x000fcc0000000000 */
[----:B------:R-:W-:Y:S08]  /*4c10*/  HMMA.16816.F32.BF16 R48, R16, R42, R108 ;  /* 0x0000002a1030723c */ /* 0x000ff0000004186c */
[----:B-1----:R-:W-:Y:S08]  /*4c20*/  HMMA.16816.F32.BF16 R52, R4, R20, R52 ;  /* 0x000000140434723c */ /* 0x002ff00000041834 */
[C---:B------:R-:W-:Y:S08]  /*4c30*/  HMMA.16816.F32.BF16 R32, R16.reuse, R72, R32 ;  /* 0x000000481020723c */ /* 0x040ff00000041820 */
[----:B------:R-:W-:Y:S03]  /*4c40*/  HMMA.16816.F32.BF16 R40, R16, R44, R104 ;  /* 0x0000002c1028723c */ /* 0x000fe60000041868 */
[----:B--2---:R-:W-:Y:S01]  /*4c50*/  FMUL.FTZ R2, R54, UR7 ;  /* 0x0000000736027c20 */ /* 0x004fe20008410000 */
[----:B------:R-:W-:-:S04]  /*4c60*/  IADD3 R54, PT, PT, R3, UR27, R152 ;  /* 0x0000001b03367c10 */ /* 0x000fc8000fffe098 */
[----:B------:R-:W-:Y:S01]  /*4c70*/  HMMA.16816.F32.BF16 R44, R16, R46, R100 ;  /* 0x0000002e102c723c */ /* 0x000fe20000041864 */
[----:B------:R-:W-:-:S07]  /*4c80*/  VIADD R237, R54, UR30 ;  /* 0x0000001e36ed7c36 */ /* 0x000fce0008000000 */
[C---:B------:R-:W-:Y:S08]  /*4c90*/  HMMA.16816.F32.BF16 R28, R16.reuse, R74, R28 ;  /* 0x0000004a101c723c */ /* 0x040ff0000004181c */
[C---:B------:R-:W-:Y:S08]  /*4ca0*/  HMMA.16816.F32.BF16 R24, R16.reuse, R80, R88 ;  /* 0x000000501018723c */ /* 0x040ff00000041858 */
[----:B------:R-:W-:Y:S08]  /*4cb0*/  HMMA.16816.F32.BF16 R16, R16, R82, R76 ;  /* 0x000000521010723c */ /* 0x000ff0000004184c */
[C---:B------:R-:W-:Y:S08]  /*4cc0*/  HMMA.16816.F32.BF16 R48, R4.reuse, R22, R48 ;  /* 0x000000160430723c */ /* 0x040ff00000041830 */
[----:B---3--:R-:W-:Y:S01]  /*4cd0*/  HMMA.16816.F32.BF16 R88, R4, R12, R32 ;  /* 0x0000000c0458723c */ /* 0x008fe20000041820 */
[----:B------:R-:W-:-:S02]  /*4ce0*/  VIADD R34, R0, 0x38 ;  /* 0x0000003800227836 */ /* 0x000fc40000000000 */
[C---:B------:R-:W-:Y:S02]  /*4cf0*/  VIADD R33, R0.reuse, 0x31 ;  /* 0x0000003100217836 */ /* 0x040fe40000000000 */
[----:B------:R-:W-:-:S03]  /*4d00*/  VIADD R35, R0, 0x39 ;  /* 0x0000003900237836 */ /* 0x000fc60000000000 */
[----:B----4-:R-:W-:Y:S01]  /*4d10*/  HMMA.16816.F32.BF16 R76, R4, R8, R40 ;  /* 0x00000008044c723c */ /* 0x010fe20000041828 */
[----:B------:R-:W-:Y:S02]  /*4d20*/  VIADD R43, R237, 0x8 ;  /* 0x00000008ed2b7836 */ /* 0x000fe40000000000 */
[----:B------:R-:W-:Y:S01]  /*4d30*/  FMUL.FTZ R48, R48, UR7 ;  /* 0x0000000730307c20 */ /* 0x000fe20008410000 */
[----:B------:R-:W-:-:S04]  /*4d40*/  FMUL.FTZ R49, R49, UR7 ;  /* 0x0000000731317c20 */ /* 0x000fc80008410000 */
[C---:B------:R-:W-:Y:S01]  /*4d50*/  HMMA.16816.F32.BF16 R80, R4.reuse, R10, R44 ;  /* 0x0000000a0450723c */ /* 0x040fe2000004182c */
[----:B------:R-:W-:Y:S02]  /*4d60*/  VIADD R47, R34, UR21 ;  /* 0x00000015222f7c36 */ /* 0x000fe40008000000 */
[C---:B------:R-:W-:Y:S02]  /*4d70*/  VIADD R46, R0.reuse, UR21 ;  /* 0x00000015002e7c36 */ /* 0x040fe40008000000 */
[----:B------:R-:W-:Y:S02]  /*4d80*/  VIADD R140, R47, 0xffffffc9 ;  /* 0xffffffc92f8c7836 */ /* 0x000fe40000000000 */
[----:B------:R-:W-:Y:S01]  /*4d90*/  VIADD R45, R237, 0x40 ;  /* 0x00000040ed2d7836 */ /* 0x000fe20000000000 */
[----:B------:R-:W-:Y:S01]  /*4da0*/  HMMA.16816.F32.BF16 R100, R4, R14, R28 ;  /* 0x0000000e0464723c */ /* 0x000fe2000004181c */
[----:B------:R-:W-:Y:S02]  /*4db0*/  IMAD.IADD R3, R43, 0x1, -R140 ;  /* 0x000000012b037824 */ /* 0x000fe400078e0a8c */
[----:B------:R-:W-:-:S02]  /*4dc0*/  VIADD R29, R0, 0x29 ;  /* 0x00000029001d7836 */ /* 0x000fc40000000000 */
[C---:B------:R-:W-:Y:S01]  /*4dd0*/  VIADD R31, R0.reuse, 0x30 ;  /* 0x00000030001f7836 */ /* 0x040fe20000000000 */
[----:B------:R-:W-:Y:S02]  /*4de0*/  IABS R3, R3 ;  /* 0x0000000300037213 */ /* 0x000fe40000000000 */
[----:B------:R-:W-:Y:S01]  /*4df0*/  HMMA.16816.F32.BF16 R124, R4, R84, R24 ;  /* 0x00000054047c723c */ /* 0x000fe20000041818 */
[C---:B------:R-:W-:Y:S01]  /*4e00*/  VIADD R24, R0.reuse, 0x21 ;  /* 0x0000002100187836 */ /* 0x040fe20000000000 */
[----:B------:R-:W-:Y:S01]  /*4e10*/  I2FP.F32.S32 R3, R3 ;  /* 0x0000000300037245 */ /* 0x000fe20000201400 */
[----:B------:R-:W-:-:S05]  /*4e20*/  VIADD R26, R0, 0x28 ;  /* 0x00000028001a7836 */ /* 0x000fca0000000000 */
[----:B------:R-:W-:Y:S01]  /*4e30*/  HMMA.16816.F32.BF16 R128, R4, R86, R16 ;  /* 0x000000560480723c */ /* 0x000fe20000041810 */
[----:B------:R1:W-:Y:S01]  /*4e40*/  MUFU.TANH R6, R2 ;  /* 0x0000000200067308 */ /* 0x0003e20000002400 */
[----:B------:R-:W-:Y:S01]  /*4e50*/  FMUL.FTZ R4, R50, UR7 ;  /* 0x0000000732047c20 */ /* 0x000fe20008410000 */
[----:B------:R-:W-:Y:S02]  /*4e60*/  VIADD R19, R0, 0x18 ;  /* 0x0000001800137836 */ /* 0x000fe40000000000 */
[----:B------:R-:W-:Y:S01]  /*4e70*/  FMUL.FTZ R50, R53, UR7 ;  /* 0x0000000735327c20 */ /* 0x000fe20008410000 */
[C---:B------:R-:W-:Y:S02]  /*4e80*/  VIADD R53, R47.reuse, 0xfffffff9 ;  /* 0xfffffff92f357836 */ /* 0x040fe40000000000 */
[----:B------:R-:W-:Y:S01]  /*4e90*/  HMMA.16816.F32.BF16 R108, R36, R8, R60 ;  /* 0x00000008246c723c */ /* 0x000fe2000004183c */
[----:B------:R2:W-:Y:S01]  /*4ea0*/  MUFU.TANH R16, R4 ;  /* 0x0000000400107308 */ /* 0x0005e20000002400 */
[----:B------:R-:W-:-:S02]  /*4eb0*/  VIADD R61, R47, 0xffffffe0 ;  /* 0xffffffe02f3d7836 */ /* 0x000fc40000000000 */
[----:B------:R-:W-:Y:S01]  /*4ec0*/  FMUL.FTZ R8, R83, UR7 ;  /* 0x0000000753087c20 */ /* 0x000fe20008410000 */
[----:B------:R-:W-:-:S03]  /*4ed0*/  VIADD R63, R47, 0xffffffe8 ;  /* 0xffffffe82f3f7836 */ /* 0x000fc60000000000 */
[C---:B------:R-:W-:Y:S01]  /*4ee0*/  HMMA.16816.F32.BF16 R112, R36.reuse, R12, R68 ;  /* 0x0000000c2470723c */ /* 0x040fe20000041844 */
[----:B------:R-:W-:Y:S02]  /*4ef0*/  VIADD R70, R47, 0xffffffd0 ;  /* 0xffffffd02f467836 */ /* 0x000fe40000000000 */
[----:B-1----:R-:W-:Y:S01]  /*4f00*/  FMUL.FTZ R2, R55, UR7 ;  /* 0x0000000737027c20 */ /* 0x002fe20008410000 */
[C---:B------:R-:W-:Y:S01]  /*4f10*/  VIADD R69, R47.reuse, 0xffffffd1 ;  /* 0xffffffd12f457836 */ /* 0x040fe20000000000 */
[----:B------:R1:W-:Y:S01]  /*4f20*/  MUFU.TANH R17, R8 ;  /* 0x0000000800117308 */ /* 0x0003e20000002400 */
[C---:B------:R-:W-:Y:S02]  /*4f30*/  VIADD R71, R47.reuse, 0xffffffd8 ;  /* 0xffffffd82f477836 */ /* 0x040fe40000000000 */
[----:B------:R-:W-:Y:S01]  /*4f40*/  VIADD R55, R47, 0x1 ;  /* 0x000000012f377836 */ /* 0x000fe20000000000 */
[----:B------:R-:W-:Y:S01]  /*4f50*/  HMMA.16816.F32.BF16 R104, R36, R22, R64 ;  /* 0x000000162468723c */ /* 0x000fe20000041840 */
[----:B------:R-:W-:-:S02]  /*4f60*/  IMAD.IADD R7, R43, 0x1, -R71 ;  /* 0x000000012b077824 */ /* 0x000fc400078e0a47 */
[----:B--2---:R-:W-:Y:S01]  /*4f70*/  FMUL.FTZ R4, R51, UR7 ;  /* 0x0000000733047c20 */ /* 0x004fe20008410000 */
[C---:B------:R-:W-:Y:S01]  /*4f80*/  VIADD R65, R47.reuse, 0xfffffff0 ;  /* 0xfffffff02f417836 */ /* 0x040fe20000000000 */
[----:B------:R2:W3:Y:S01]  /*4f90*/  MUFU.TANH R5, R2 ;  /* 0x0000000200057308 */ /* 0x0004e20000002400 */
[C---:B------:R-:W-:Y:S01]  /*4fa0*/  VIADD R66, R47.reuse, 0xffffffe9 ;  /* 0xffffffe92f427836 */ /* 0x040fe20000000000 */
[----:B------:R-:W-:Y:S01]  /*4fb0*/  IABS R7, R7 ;  /* 0x0000000700077213 */ /* 0x000fe20000000000 */
[C---:B------:R-:W-:Y:S01]  /*4fc0*/  VIADD R22, R0.reuse, 0x20 ;  /* 0x0000002000167836 */ /* 0x040fe20000000000 */
[----:B------:R-:W-:Y:S01]  /*4fd0*/  HMMA.16816.F32.BF16 R92, R36, R20, R92 ;  /* 0x00000014245c723c */ /* 0x000fe2000004185c */
[----:B------:R-:W-:Y:S02]  /*4fe0*/  VIADD R21, R0, 0x19 ;  /* 0x0000001900157836 */ /* 0x000fe40000000000 */
[----:B------:R-:W-:Y:S01]  /*4ff0*/  VIADD R51, R47, 0xfffffff8 ;  /* 0xfffffff82f337836 */ /* 0x000fe20000000000 */
[----:B------:R4:W-:Y:S01]  /*5000*/  MUFU.TANH R9, R4 ;  /* 0x0000000400097308 */ /* 0x0009e20000002400 */
[----:B-1----:R-:W-:-:S03]  /*5010*/  FMUL.FTZ R8, R102, UR7 ;  /* 0x0000000766087c20 */ /* 0x002fc60008410000 */
[C---:B------:R-:W-:Y:S01]  /*5020*/  HMMA.16816.F32.BF16 R120, R36.reuse, R10, R56 ;  /* 0x0000000a2478723c */ /* 0x040fe20000041838 */
[C---:B------:R-:W-:Y:S02]  /*5030*/  VIADD R58, R47.reuse, 0xffffffe1 ;  /* 0xffffffe12f3a7836 */ /* 0x040fe40000000000 */
[----:B------:R-:W-:Y:S01]  /*5040*/  FMUL.FTZ R56, R52, UR7 ;  /* 0x0000000734387c20 */ /* 0x000fe20008410000 */
[----:B------:R-:W-:Y:S02]  /*5050*/  VIADD R52, R47, 0xfffffff1 ;  /* 0xfffffff12f347836 */ /* 0x000fe40000000000 */
[----:B--2---:R-:W-:Y:S02]  /*5060*/  IMAD.IADD R2, R43, 0x1, -R46 ;  /* 0x000000012b027824 */ /* 0x004fe400078e0a2e */
[----:B---3--:R-:W-:Y:S01]  /*5070*/  FFMA.FTZ R20, R3, -UR6, R5 ;  /* 0x8000000603147c23 */ /* 0x008fe20008010005 */
[----:B------:R-:W-:Y:S01]  /*5080*/  IMAD.IADD R3, R43, 0x1, -R69 ;  /* 0x000000012b037824 */ /* 0x000fe200078e0a45 */
[----:B------:R-:W-:Y:S01]  /*5090*/  HMMA.16816.F32.BF16 R96, R36, R14, R96 ;  /* 0x0000000e2460723c */ /* 0x000fe20000041860 */
[----:B------:R-:W-:Y:S01]  /*50a0*/  MUFU.TANH R14, R8 ;  /* 0x00000008000e7308 */ /* 0x000fe20000002400 */
[----:B------:R-:W-:Y:S01]  /*50b0*/  IABS R2, R2 ;  /* 0x0000000200027213 */ /* 0x000fe20000000000 */
[----:B----4-:R-:W-:-:S03]  /*50c0*/  FMUL.FTZ R4, R78, UR7 ;  /* 0x000000074e047c20 */ /* 0x010fc60008410000 */
[----:B------:R-:W-:Y:S01]  /*50d0*/  I2FP.F32.S32 R2, R2 ;  /* 0x0000000200027245 */ /* 0x000fe20000201400 */
[----:B------:R-:W-:Y:S01]  /*50e0*/  VIADD R78, R47, 0xffffffd9 ;  /* 0xffffffd92f4e7836 */ /* 0x000fe20000000000 */
[C---:B------:R-:W-:Y:S01]  /*50f0*/  HMMA.16816.F32.BF16 R116, R36.reuse, R84, R116 ;  /* 0x000000542474723c */ /* 0x040fe20000041874 */
[----:B------:R1:W2:Y:S02]  /*5100*/  MUFU.TANH R11, R4 ;  /* 0x00000004000b7308 */ /* 0x0002a40000002400 */
[----:B------:R-:W-:Y:S01]  /*5110*/  FFMA.FTZ R23, R2, -UR6, R6 ;  /* 0x8000000602177c23 */ /* 0x000fe20008010006 */
[C---:B------:R-:W-:Y:S02]  /*5120*/  IMAD.IADD R2, R43.reuse, 0x1, -R70 ;  /* 0x000000012b027824 */ /* 0x040fe400078e0a46 */
[----:B------:R-:W-:Y:S01]  /*5130*/  FMUL.FTZ R6, R82, UR7 ;  /* 0x0000000752067c20 */ /* 0x000fe20008410000 */
[----:B------:R-:W-:Y:S01]  /*5140*/  IMAD.IADD R5, R43, 0x1, -R78 ;  /* 0x000000012b057824 */ /* 0x000fe200078e0a4e */
[----:B------:R-:W-:Y:S01]  /*5150*/  HMMA.16816.F32.BF16 R72, R36, R86, R132 ;  /* 0x000000562448723c */ /* 0x000fe20000041884 */
[----:B------:R-:W-:Y:S01]  /*5160*/  IABS R2, R2 ;  /* 0x0000000200027213 */ /* 0x000fe20000000000 */
[----:B------:R3:W-:Y:S02]  /*5170*/  MUFU.TANH R18, R6 ;  /* 0x0000000600127308 */ /* 0x0007e40000002400 */
[----:B------:R-:W-:Y:S01]  /*5180*/  IABS R5, R5 ;  /* 0x0000000500057213 */ /* 0x000fe20000000000 */
[----:B-1----:R-:W-:-:S05]  /*5190*/  FMUL.FTZ R4, R79, UR7 ;  /* 0x000000074f047c20 */ /* 0x002fca0008410000 */
[----:B------:R1:W4:Y:S01]  /*51a0*/  MUFU.TANH R10, R4 ;  /* 0x00000004000a7308 */ /* 0x0003220000002400 */
[----:B---3--:R-:W-:Y:S01]  /*51b0*/  IMAD.MOV.U32 R6, RZ, RZ, R5 ;  /* 0x000000ffff067224 */ /* 0x008fe200078e0005 */
[----:B-1----:R-:W-:Y:S01]  /*51c0*/  IABS R4, R3 ;  /* 0x0000000300047213 */ /* 0x002fe20000000000 */
[----:B------:R-:W-:-:S04]  /*51d0*/  IMAD.MOV.U32 R3, RZ, RZ, R2 ;  /* 0x000000ffff037224 */ /* 0x000fc800078e0002 */
[----:B------:R-:W-:Y:S01]  /*51e0*/  IMAD.MOV.U32 R2, RZ, RZ, R4 ;  /* 0x000000ffff027224 */ /* 0x000fe200078e0004 */
[----:B------:R-:W-:Y:S02]  /*51f0*/  I2FP.F32.S32 R5, R3 ;  /* 0x0000000300057245 */ /* 0x000fe40000201400 */
[----:B------:R-:W-:Y:S01]  /*5200*/  I2FP.F32.S32 R3, R7 ;  /* 0x0000000700037245 */ /* 0x000fe20000201400 */
[----:B------:R-:W-:Y:S01]  /*5210*/  IMAD.IADD R7, R43, 0x1, -R65 ;  /* 0x000000012b077824 */ /* 0x000fe200078e0a41 */
[----:B------:R-:W-:Y:S01]  /*5220*/  I2FP.F32.S32 R4, R2 ;  /* 0x0000000200047245 */ /* 0x000fe20000201400 */
[----:B------:R-:W-:Y:S01]  /*5230*/  FFMA.FTZ R13, R5, -UR6, R16 ;  /* 0x80000006050d7c23 */ /* 0x000fe20008010010 */
[----:B------:R-:W-:Y:S01]  /*5240*/  I2FP.F32.S32 R2, R6 ;  /* 0x0000000600027245 */ /* 0x000fe20000201400 */
[----:B--2---:R-:W-:Y:S01]  /*5250*/  FFMA.FTZ R11, R3, -UR6, R11 ;  /* 0x80000006030b7c23 */ /* 0x004fe2000801000b */
[C---:B------:R-:W-:Y:S02]  /*5260*/  IMAD.IADD R3, R43.reuse, 0x1, -R58 ;  /* 0x000000012b037824 */ /* 0x040fe400078e0a3a */
[----:B------:R-:W-:Y:S01]  /*5270*/  FFMA.FTZ R12, R4, -UR6, R9 ;  /* 0x80000006040c7c23 */ /* 0x000fe20008010009 */
[----:B------:R-:W-:Y:S01]  /*5280*/  FMUL.FTZ R4, R90, UR7 ;  /* 0x000000075a047c20 */ /* 0x000fe20008410000 */
[----:B----4-:R-:W-:Y:S01]  /*5290*/  FFMA.FTZ R10, R2, -UR6, R10 ;  /* 0x80000006020a7c23 */ /* 0x010fe2000801000a */
[C---:B------:R-:W-:Y:S01]  /*52a0*/  IMAD.IADD R2, R43.reuse, 0x1, -R61 ;  /* 0x000000012b027824 */ /* 0x040fe200078e0a3d */
[----:B------:R-:W-:Y:S01]  /*52b0*/  IABS R7, R7 ;  /* 0x0000000700077213 */ /* 0x000fe20000000000 */
[----:B------:R1:W-:Y:S01]  /*52c0*/  MUFU.TANH R16, R4 ;  /* 0x0000000400107308 */ /* 0x0003e20000002400 */
[----:B------:R-:W-:-:S02]  /*52d0*/  IMAD.IADD R5, R43, 0x1, -R63 ;  /* 0x000000012b057824 */ /* 0x000fc400078e0a3f */
[----:B------:R-:W-:Y:S01]  /*52e0*/  IABS R2, R2 ;  /* 0x0000000200027213 */ /* 0x000fe20000000000 */
[----:B------:R-:W-:Y:S01]  /*52f0*/  IMAD.IADD R6, R43, 0x1, -R66 ;  /* 0x000000012b067824 */ /* 0x000fe200078e0a42 */
[----:B------:R-:W-:Y:S02]  /*5300*/  I2FP.F32.S32 R9, R7 ;  /* 0x0000000700097245 */ /* 0x000fe40000201400 */
[----:B------:R-:W-:Y:S02]  /*5310*/  IABS R5, R5 ;  /* 0x0000000500057213 */ /* 0x000fe40000000000 */
[----:B------:R-:W-:-:S04]  /*5320*/  IABS R6, R6 ;  /* 0x0000000600067213 */ /* 0x000fc80000000000 */
[----:B------:R-:W-:Y:S01]  /*5330*/  I2FP.F32.S32 R8, R6 ;  /* 0x0000000600087245 */ /* 0x000fe20000201400 */
[----:B-1----:R-:W-:-:S04]  /*5340*/  FMUL.FTZ R4, R91, UR7 ;  /* 0x000000075b047c20 */ /* 0x002fc80008410000 */
[----:B------:R1:W2:Y:S02]  /*5350*/  MUFU.TANH R15, R4 ;  /* 0x00000004000f7308 */ /* 0x0002a40000002400 */
[----:B-1----:R-:W-:Y:S01]  /*5360*/  IABS R4, R3 ;  /* 0x0000000300047213 */ /* 0x002fe20000000000 */
[----:B------:R-:W-:-:S04]  /*5370*/  IMAD.MOV.U32 R3, RZ, RZ, R2 ;  /* 0x000000ffff037224 */ /* 0x000fc800078e0002 */
[----:B------:R-:W-:Y:S01]  /*5380*/  IMAD.MOV.U32 R2, RZ, RZ, R4 ;  /* 0x000000ffff027224 */ /* 0x000fe200078e0004 */
[----:B------:R-:W-:-:S04]  /*5390*/  I2FP.F32.S32 R4, R3 ;  /* 0x0000000300047245 */ /* 0x000fc80000201400 */
[----:B------:R-:W-:Y:S01]  /*53a0*/  I2FP.F32.S32 R3, R2 ;  /* 0x0000000200037245 */ /* 0x000fe20000201400 */
[----:B------:R-:W-:Y:S01]  /*53b0*/  FFMA.FTZ R7, R4, -UR6, R18 ;  /* 0x8000000604077c23 */ /* 0x000fe20008010012 */
[----:B------:R-:W-:Y:S01]  /*53c0*/  I2FP.F32.S32 R2, R5 ;  /* 0x0000000500027245 */ /* 0x000fe20000201400 */
[----:B--2---:R-:W-:Y:S01]  /*53d0*/  FFMA.FTZ R4, R8, -UR6, R15 ;  /* 0x8000000608047c23 */ /* 0x004fe2000801000f */
[----:B------:R-:W-:Y:S02]  /*53e0*/  VIADD R15, R0, 0x8 ;  /* 0x00000008000f7836 */ /* 0x000fe40000000000 */
[----:B------:R-:W-:Y:S01]  /*53f0*/  FFMA.FTZ R6, R3, -UR6, R17 ;  /* 0x8000000603067c23 */ /* 0x000fe20008010011 */
[----:B------:R-:W-:Y:S01]  /*5400*/  FFMA.FTZ R3, R9, -UR6, R14 ;  /* 0x8000000609037c23 */ /* 0x000fe2000801000e */
[----:B------:R-:W-:Y:S01]  /*5410*/  FFMA.FTZ R5, R2, -UR6, R16 ;  /* 0x8000000602057c23 */ /* 0x000fe20008010010 */
[----:B------:R-:W-:Y:S02]  /*5420*/  VIADD R2, R43, -UR23 ;  /* 0x800000172b027c36 */ /* 0x000fe40008000000 */
[----:B------:R-:W-:Y:S01]  /*5430*/  FMUL.FTZ R8, R92, UR7 ;  /* 0x000000075c087c20 */ /* 0x000fe20008410000 */
[----:B------:R-:W-:-:S02]  /*5440*/  VIADD R17, R0, 0x10 ;  /* 0x0000001000117836 */ /* 0x000fc40000000000 */
[C---:B------:R-:W-:Y:S01]  /*5450*/  VIADD R14, R0.reuse, 0x1 ;  /* 0x00000001000e7836 */ /* 0x040fe20000000000 */
[----:B------:R-:W-:Y:S01]  /*5460*/  BAR.SYNC.DEFER_BLOCKING 0x0 ;  /* 0x0000000000007b1d */ /* 0x000fe20000010000 */
[----:B------:R-:W-:Y:S01]  /*5470*/  VIADD R16, R0, 0x9 ;  /* 0x0000000900107836 */ /* 0x000fe20000000000 */
[----:B------:R-:W-:Y:S01]  /*5480*/  ISETP.GT.AND P5, PT, R2, R0, PT ;  /* 0x000000000200720c */ /* 0x000fe20003fa4270 */
[----:B------:R-:W-:Y:S01]  /*5490*/  VIADD R18, R0, 0x11 ;  /* 0x0000001100127836 */ /* 0x000fe20000000000 */
[C---:B------:R-:W-:Y:S02]  /*54a0*/  ISETP.GT.AND P0, PT, R2.reuse, R17, PT ;  /* 0x000000110200720c */ /* 0x040fe40003f04270 */
[C---:B------:R-:W-:Y:S01]  /*54b0*/  ISETP.GT.AND P6, PT, R2.reuse, R14, PT ;  /* 0x0000000e0200720c */ /* 0x040fe20003fc4270 */
[----:B------:R1:W2:Y:S01]  /*54c0*/  MUFU.TANH R9, R8 ;  /* 0x0000000800097308 */ /* 0x0002a20000002400 */
[----:B------:R-:W-:Y:S02]  /*54d0*/  FSEL R68, R23, -INF , !P5 ;  /* 0xff80000017447808 */ /* 0x000fe40006800000 */
[----:B------:R-:W-:-:S02]  /*54e0*/  ISETP.GT.AND P1, PT, R2, R15, PT ;  /* 0x0000000f0200720c */ /* 0x000fc40003f24270 */
[C---:B------:R-:W-:Y:S02]  /*54f0*/  ISETP.GT.AND P2, PT, R2.reuse, R16, PT ;  /* 0x000000100200720c */ /* 0x040fe40003f44270 */
[----:B------:R-:W-:Y:S02]  /*5500*/  ISETP.GT.AND P5, PT, R2, R18, PT ;  /* 0x000000120200720c */ /* 0x000fe40003fa4270 */
[----:B------:R-:W-:Y:S02]  /*5510*/  FSEL R139, R11, -INF , !P0 ;  /* 0xff8000000b8b7808 */ /* 0x000fe40004000000 */
[----:B------:R-:W-:Y:S02]  /*5520*/  FSEL R136, R20, -INF , !P6 ;  /* 0xff80000014887808 */ /* 0x000fe40007000000 */
[C---:B------:R-:W-:Y:S02]  /*5530*/  ISETP.GT.AND P0, PT, R2.reuse, R24, PT ;  /* 0x000000180200720c */ /* 0x040fe40003f04270 */
[----:B------:R-:W-:Y:S01]  /*5540*/  ISETP.GT.AND P6, PT, R2, R19, PT ;  /* 0x000000130200720c */ /* 0x000fe20003fc4270 */
[----:B-1----:R-:W-:Y:S01]  /*5550*/  FMUL.FTZ R8, R93, UR7 ;  /* 0x000000075d087c20 */ /* 0x002fe20008410000 */
[----:B------:R-:W-:-:S02]  /*5560*/  FSEL R137, R13, -INF , !P1 ;  /* 0xff8000000d897808 */ /* 0x000fc40004800000 */
[----:B------:R-:W-:Y:S02]  /*5570*/  FSEL R138, R12, -INF , !P2 ;  /* 0xff8000000c8a7808 */ /* 0x000fe40005000000 */
[----:B------:R-:W-:Y:S01]  /*5580*/  FSEL R141, R10, -INF , !P5 ;  /* 0xff8000000a8d7808 */ /* 0x000fe20006800000 */
[----:B------:R-:W1:Y:S01]  /*5590*/  MUFU.TANH R8, R8 ;  /* 0x0000000800087308 */ /* 0x000e620000002400 */
[C---:B------:R-:W-:Y:S02]  /*55a0*/  ISETP.GT.AND P1, PT, R2.reuse, R21, PT ;  /* 0x000000150200720c */ /* 0x040fe40003f24270 */
[C---:B------:R-:W-:Y:S02]  /*55b0*/  ISETP.GT.AND P2, PT, R2.reuse, R22, PT ;  /* 0x000000160200720c */ /* 0x040fe40003f44270 */
[----:B------:R-:W-:Y:S02]  /*55c0*/  ISETP.GT.AND P5, PT, R2, R26, PT ;  /* 0x0000001a0200720c */ /* 0x000fe40003fa4270 */
[----:B------:R-:W-:Y:S01]  /*55d0*/  FSEL R145, R4, -INF , !P0 ;  /* 0xff80000004917808 */ /* 0x000fe20004000000 */
[----:B------:R-:W-:Y:S01]  /*55e0*/  FMUL.FTZ R4, R105, UR7 ;  /* 0x0000000769047c20 */ /* 0x000fe20008410000 */
[----:B------:R-:W-:Y:S01]  /*55f0*/  FSEL R142, R7, -INF , !P6 ;  /* 0xff800000078e7808 */ /* 0x000fe20007000000 */
[----:B------:R-:W-:Y:S01]  /*5600*/  FMUL.FTZ R7, R104, UR7 ;  /* 0x0000000768077c20 */ /* 0x000fe20008410000 */
[----:B------:R-:W-:Y:S01]  /*5610*/  FSEL R143, R6, -INF , !P1 ;  /* 0xff800000068f7808 */ /* 0x000fe20004800000 */
[----:B------:R3:W-:Y:S01]  /*5620*/  MUFU.TANH R11, R4 ;  /* 0x00000004000b7308 */ /* 0x0007e20000002400 */
[----:B------:R-:W-:Y:S01]  /*5630*/  FSEL R144, R5, -INF , !P2 ;  /* 0xff80000005907808 */ /* 0x000fe20005000000 */
[----:B------:R-:W-:Y:S01]  /*5640*/  IMAD.IADD R5, R45, 0x1, -R70 ;  /* 0x000000012d057824 */ /* 0x000fe200078e0a46 */
[----:B------:R-:W-:Y:S01]  /*5650*/  FSEL R146, R3, -INF , !P5 ;  /* 0xff80000003927808 */ /* 0x000fe20006800000 */
[C---:B------:R-:W-:Y:S01]  /*5660*/  IMAD.IADD R3, R45.reuse, 0x1, -R140 ;  /* 0x000000012d037824 */ /* 0x040fe200078e0a8c */
[C---:B------:R-:W-:Y:S01]  /*5670*/  ISETP.GT.AND P6, PT, R2.reuse, R29, PT ;  /* 0x0000001d0200720c */ /* 0x040fe20003fc4270 */
[----:B------:R-:W-:Y:S01]  /*5680*/  IMAD.IADD R6, R45, 0x1, -R61 ;  /* 0x000000012d067824 */ /* 0x000fe200078e0a3d */
[C---:B------:R-:W-:Y:S01]  /*5690*/  ISETP.GT.AND P1, PT, R2.reuse, R31, PT ;  /* 0x0000001f0200720c */ /* 0x040fe20003f24270 */
[----:B------:R-:W4:Y:S01]  /*56a0*/  MUFU.TANH R7, R7 ;  /* 0x0000000700077308 */ /* 0x000f220000002400 */
[----:B------:R-:W-:-:S02]  /*56b0*/  ISETP.GT.AND P2, PT, R2, R33, PT ;  /* 0x000000210200720c */ /* 0x000fc40003f44270 */
[C---:B------:R-:W-:Y:S02]  /*56c0*/  ISETP.GT.AND P0, PT, R2.reuse, R34, PT ;  /* 0x000000220200720c */ /* 0x040fe40003f04270 */
[----:B------:R-:W-:Y:S01]  /*56d0*/  ISETP.GT.AND P5, PT, R2, R35, PT ;  /* 0x000000230200720c */ /* 0x000fe20003fa4270 */
[----:B------:R-:W-:Y:S01]  /*56e0*/  IMAD.IADD R2, R45, 0x1, -R46 ;  /* 0x000000012d027824 */ /* 0x000fe200078e0a2e */
[----:B------:R-:W-:Y:S01]  /*56f0*/  IABS R3, R3 ;  /* 0x0000000300037213 */ /* 0x000fe20000000000 */
[----:B---3--:R-:W-:Y:S01]  /*5700*/  FMUL.FTZ R4, R108, UR7 ;  /* 0x000000076c047c20 */ /* 0x008fe20008410000 */
[----:B------:R-:W-:Y:S02]  /*5710*/  IABS R5, R5 ;  /* 0x0000000500057213 */ /* 0x000fe40000000000 */
[----:B------:R-:W-:Y:S01]  /*5720*/  IABS R2, R2 ;  /* 0x0000000200027213 */ /* 0x000fe20000000000 */
[----:B------:R3:W5:Y:S01]  /*5730*/  MUFU.TANH R12, R4 ;  /* 0x00000004000c7308 */ /* 0x0007620000002400 */
[----:B------:R-:W-:-:S02]  /*5740*/  IABS R6, R6 ;  /* 0x0000000600067213 */ /* 0x000fc40000000000 */
[----:B------:R-:W-:-:S05]  /*5750*/  I2FP.F32.S32 R2, R2 ;  /* 0x0000000200027245 */ /* 0x000fca0000201400 */
[----:B--2---:R-:W-:Y:S01]  /*5760*/  FFMA.FTZ R42, R2, -UR6, R9 ;  /* 0x80000006022a7c23 */ /* 0x004fe20008010009 */
[----:B------:R-:W-:Y:S02]  /*5770*/  IMAD.IADD R2, R45, 0x1, -R69 ;  /* 0x000000012d027824 */ /* 0x000fe400078e0a45 */
[----:B---3--:R-:W-:-:S04]  /*5780*/  FMUL.FTZ R4, R109, UR7 ;  /* 0x000000076d047c20 */ /* 0x008fc80008410000 */
[----:B------:R2:W3:Y:S02]  /*5790*/  MUFU.TANH R10, R4 ;  /* 0x00000004000a7308 */ /* 0x0004e40000002400 */
[----:B--2---:R-:W-:Y:S02]  /*57a0*/  I2FP.F32.S32 R4, R3 ;  /* 0x0000000300047245 */ /* 0x004fe40000201400 */
[----:B------:R-:W-:Y:S01]  /*57b0*/  I2FP.F32.S32 R3, R5 ;  /* 0x0000000500037245 */ /* 0x000fe20000201400 */
[----:B------:R-:W-:Y:S02]  /*57c0*/  FMUL.FTZ R5, R120, UR7 ;  /* 0x0000000778057c20 */ /* 0x000fe40008410000 */
[----:B-1----:R-:W-:Y:S01]  /*57d0*/  FFMA.FTZ R41, R4, -UR6, R8 ;  /* 0x8000000604297c23 */ /* 0x002fe20008010008 */
[----:B------:R-:W-:Y:S01]  /*57e0*/  IMAD.IADD R4, R45, 0x1, -R71 ;  /* 0x000000012d047824 */ /* 0x000fe200078e0a47 */
[----:B------:R1:W2:Y:S01]  /*57f0*/  MUFU.TANH R8, R5 ;  /* 0x0000000500087308 */ /* 0x0002a20000002400 */
[----:B----4-:R-:W-:Y:S01]  /*5800*/  FFMA.FTZ R40, R3, -UR6, R7 ;  /* 0x8000000603287c23 */ /* 0x010fe20008010007 */
[----:B------:R-:W-:Y:S01]  /*5810*/  IABS R3, R2 ;  /* 0x0000000200037213 */ /* 0x000fe20000000000 */
[----:B------:R-:W-:Y:S01]  /*5820*/  FMUL.FTZ R7, R121, UR7 ;  /* 0x0000000779077c20 */ /* 0x000fe20008410000 */
[----:B------:R-:W-:-:S03]  /*5830*/  IABS R2, R4 ;  /* 0x0000000400027213 */ /* 0x000fc60000000000 */
[----:B------:R-:W-:Y:S01]  /*5840*/  IMAD.MOV.U32 R4, RZ, RZ, R3 ;  /* 0x000000ffff047224 */ /* 0x000fe200078e0003 */
[----:B------:R4:W2:Y:S01]  /*5850*/  MUFU.TANH R13, R7 ;  /* 0x00000007000d7308 */ /* 0x0008a20000002400 */
[----:B------:R-:W-:Y:S02]  /*5860*/  IMAD.MOV.U32 R3, RZ, RZ, R2 ;  /* 0x000000ffff037224 */ /* 0x000fe400078e0002 */
[----:B-1----:R-:W-:-:S05]  /*5870*/  IMAD.IADD R5, R45, 0x1, -R78 ;  /* 0x000000012d057824 */ /* 0x002fca00078e0a4e */
[----:B------:R-:W-:Y:S01]  /*5880*/  IABS R5, R5 ;  /* 0x0000000500057213 */ /* 0x000fe20000000000 */
[----:B----4-:R-:W-:-:S04]  /*5890*/  FMUL.FTZ R7, R112, UR7 ;  /* 0x0000000770077c20 */ /* 0x010fc80008410000 */
[----:B------:R-:W-:Y:S01]  /*58a0*/  IMAD.MOV.U32 R2, RZ, RZ, R5 ;  /* 0x000000ffff027224 */ /* 0x000fe200078e0005 */
[----:B------:R-:W-:Y:S01]  /*58b0*/  I2FP.F32.S32 R5, R4 ;  /* 0x0000000400057245 */ /* 0x000fe20000201400 */
[----:B------:R1:W4:Y:S01]  /*58c0*/  MUFU.TANH R9, R7 ;  /* 0x0000000700097308 */ /* 0x0003220000002400 */
[----:B------:R-:W-:Y:S02]  /*58d0*/  I2FP.F32.S32 R4, R3 ;  /* 0x0000000300047245 */ /* 0x000fe40000201400 */
[----:B------:R-:W-:Y:S01]  /*58e0*/  I2FP.F32.S32 R3, R2 ;  /* 0x0000000200037245 */ /* 0x000fe20000201400 */
[----:B------:R-:W-:Y:S01]  /*58f0*/  FFMA.FTZ R27, R5, -UR6, R11 ;  /* 0x80000006051b7c23 */ /* 0x000fe2000801000b */
[----:B------:R-:W-:Y:S01]  /*5900*/  I2FP.F32.S32 R2, R6 ;  /* 0x0000000600027245 */ /* 0x000fe20000201400 */
[----:B-----5:R-:W-:Y:S01]  /*5910*/  FFMA.FTZ R25, R4, -UR6, R12 ;  /* 0x8000000604197c23 */ /* 0x020fe2000801000c */
[----:B------:R-:W-:Y:S01]  /*5920*/  FMUL.FTZ R4, R96, UR7 ;  /* 0x0000000760047c20 */ /* 0x000fe20008410000 */
[----:B---3--:R-:W-:Y:S01]  /*5930*/  FFMA.FTZ R23, R3, -UR6, R10 ;  /* 0x8000000603177c23 */ /* 0x008fe2000801000a */
[----:B------:R-:W-:-:S02]  /*5940*/  IMAD.IADD R3, R45, 0x1, -R63 ;  /* 0x000000012d037824 */ /* 0x000fc400078e0a3f */
[----:B--2---:R-:W-:Y:S01]  /*5950*/  FFMA.FTZ R20, R2, -UR6, R8 ;  /* 0x8000000602147c23 */ /* 0x004fe20008010008 */
[C---:B------:R-:W-:Y:S01]  /*5960*/  IMAD.IADD R2, R45.reuse, 0x1, -R58 ;  /* 0x000000012d027824 */ /* 0x040fe200078e0a3a */
[----:B------:R2:W3:Y:S01]  /*5970*/  MUFU.TANH R10, R4 ;  /* 0x00000004000a7308 */ /* 0x0004e20000002400 */
[----:B------:R-:W-:Y:S02]  /*5980*/  IMAD.IADD R5, R45, 0x1, -R65 ;  /* 0x000000012d057824 */ /* 0x000fe400078e0a41 */
[----:B------:R-:W-:Y:S01]  /*5990*/  FMUL.FTZ R6, R103, UR7 ;  /* 0x0000000767067c20 */ /* 0x000fe20008410000 */
[----:B------:R-:W-:Y:S01]  /*59a0*/  FMUL.FTZ R8, R126, UR7 ;  /* 0x000000077e087c20 */ /* 0x000fe20008410000 */
[----:B------:R-:W-:Y:S01]  /*59b0*/  IABS R2, R2 ;  /* 0x0000000200027213 */ /* 0x000fe20000000000 */
[----:B-1----:R-:W-:Y:S01]  /*59c0*/  FMUL.FTZ R7, R113, UR7 ;  /* 0x0000000771077c20 */ /* 0x002fe20008410000 */
[----:B------:R-:W-:Y:S01]  /*59d0*/  IABS R5, R5 ;  /* 0x0000000500057213 */ /* 0x000fe20000000000 */
[----:B------:R1:W-:Y:S08]  /*59e0*/  MUFU.TANH R44, R6 ;  /* 0x00000006002c7308 */ /* 0x0003f00000002400 */
[----:B------:R5:W3:Y:S01]  /*59f0*/  MUFU.TANH R11, R7 ;  /* 0x00000007000b7308 */ /* 0x000ae20000002400 */
[----:B--2---:R-:W-:Y:S01]  /*5a00*/  IABS R4, R3 ;  /* 0x0000000300047213 */ /* 0x004fe20000000000 */
[----:B------:R-:W-:-:S04]  /*5a10*/  IMAD.MOV.U32 R3, RZ, RZ, R2 ;  /* 0x000000ffff037224 */ /* 0x000fc800078e0002 */
[----:B------:R-:W-:Y:S02]  /*5a20*/  IMAD.MOV.U32 R2, RZ, RZ, R4 ;  /* 0x000000ffff027224 */ /* 0x000fe400078e0004 */
[----:B------:R2:W-:Y:S01]  /*5a30*/  MUFU.TANH R32, R8 ;  /* 0x0000000800207308 */ /* 0x0005e20000002400 */
[----:B-1----:R-:W-:Y:S01]  /*5a40*/  IMAD.MOV.U32 R6, RZ, RZ, R5 ;  /* 0x000000ffff067224 */ /* 0x002fe200078e0005 */
[----:B------:R-:W-:Y:S02]  /*5a50*/  I2FP.F32.S32 R5, R3 ;  /* 0x0000000300057245 */ /* 0x000fe40000201400 */
[----:B------:R-:W-:Y:S02]  /*5a60*/  I2FP.F32.S32 R4, R2 ;  /* 0x0000000200047245 */ /* 0x000fe40000201400 */
[----:B------:R-:W-:Y:S01]  /*5a70*/  I2FP.F32.S32 R2, R6 ;  /* 0x0000000600027245 */ /* 0x000fe20000201400 */
[----:B------:R-:W-:Y:S02]  /*5a80*/  IMAD.IADD R6, R43, 0x1, -R47 ;  /* 0x000000012b067824 */ /* 0x000fe400078e0a2f */
[----:B------:R-:W-:Y:S01]  /*5a90*/  FFMA.FTZ R13, R5, -UR6, R13 ;  /* 0x80000006050d7c23 */ /* 0x000fe2000801000d */
[----:B-----5:R-:W-:-:S02]  /*5aa0*/  IMAD.IADD R7, R45, 0x1, -R66 ;  /* 0x000000012d077824 */ /* 0x020fc400078e0a42 */
[----:B----4-:R-:W-:Y:S01]  /*5ab0*/  FFMA.FTZ R12, R4, -UR6, R9 ;  /* 0x80000006040c7c23 */ /* 0x010fe20008010009 */
[----:B------:R-:W-:Y:S01]  /*5ac0*/  FMUL.FTZ R4, R127, UR7 ;  /* 0x000000077f047c20 */ /* 0x000fe20008410000 */
[----:B---3--:R-:W-:Y:S01]  /*5ad0*/  FFMA.FTZ R10, R2, -UR6, R10 ;  /* 0x80000006020a7c23 */ /* 0x008fe2000801000a */
[----:B------:R-:W-:Y:S01]  /*5ae0*/  IMAD.IADD R2, R43, 0x1, -R52 ;  /* 0x000000012b027824 */ /* 0x000fe200078e0a34 */
[----:B------:R-:W-:Y:S01]  /*5af0*/  IABS R7, R7 ;  /* 0x0000000700077213 */ /* 0x000fe20000000000 */
[----:B------:R1:W3:Y:S01]  /*5b00*/  MUFU.TANH R28, R4 ;  /* 0x00000004001c7308 */ /* 0x0002e20000002400 */
[----:B------:R-:W-:Y:S01]  /*5b10*/  FMUL.FTZ R9, R131, UR7 ;  /* 0x0000000783097c20 */ /* 0x000fe20008410000 */
[C---:B------:R-:W-:Y:S01]  /*5b20*/  IMAD.IADD R5, R43.reuse, 0x1, -R53 ;  /* 0x000000012b057824 */ /* 0x040fe200078e0a35 */
[----:B------:R-:W-:Y:S01]  /*5b30*/  I2FP.F32.S32 R3, R7 ;  /* 0x0000000700037245 */ /* 0x000fe20000201400 */
[----:B--2---:R-:W-:Y:S01]  /*5b40*/  IMAD.IADD R8, R43, 0x1, -R55 ;  /* 0x000000012b087824 */ /* 0x004fe200078e0a37 */
[----:B------:R-:W-:-:S02]  /*5b50*/  IABS R2, R2 ;  /* 0x0000000200027213 */ /* 0x000fc40000000000 */
[----:B------:R-:W-:Y:S01]  /*5b60*/  IABS R7, R6 ;  /* 0x0000000600077213 */ /* 0x000fe20000000000 */
[----:B------:R-:W-:Y:S01]  /*5b70*/  FFMA.FTZ R11, R3, -UR6, R11 ;  /* 0x80000006030b7c23 */ /* 0x000fe2000801000b */
[----:B------:R-:W-:Y:S01]  /*5b80*/  IMAD.IADD R3, R43, 0x1, -R51 ;  /* 0x000000012b037824 */ /* 0x000fe200078e0a33 */
[----:B------:R-:W-:Y:S01]  /*5b90*/  MUFU.TANH R9, R9 ;  /* 0x0000000900097308 */ /* 0x000fe20000002400 */
[----:B------:R-:W-:Y:S02]  /*5ba0*/  IABS R5, R5 ;  /* 0x0000000500057213 */ /* 0x000fe40000000000 */
[----:B------:R-:W-:Y:S01]  /*5bb0*/  IABS R6, R8 ;  /* 0x0000000800067213 */ /* 0x000fe20000000000 */
[----:B------:R-:W-:Y:S02]  /*5bc0*/  IMAD.MOV.U32 R8, RZ, RZ, R7 ;  /* 0x000000ffff087224 */ /* 0x000fe400078e0007 */
        /* <DEDUP_REMOVED lines=8> */
[----:B------:R-:W-:Y:S02]  /*5c50*/  I2FP.F32.S32 R2, R5 ;  /* 0x0000000500027245 */ /* 0x000fe40000201400 */
[----:B------:R-:W-:Y:S02]  /*5c60*/  I2FP.F32.S32 R4, R8 ;  /* 0x0000000800047245 */ /* 0x000fe40000201400 */
[----:B------:R-:W-:Y:S01]  /*5c70*/  I2FP.F32.S32 R8, R6 ;  /* 0x0000000600087245 */ /* 0x000fe20000201400 */
[----:B---3--:R-:W-:Y:S01]  /*5c80*/  FFMA.FTZ R5, R2, -UR6, R28 ;  /* 0x8000000602057c23 */ /* 0x008fe2000801001c */
[----:B------:R-:W-:Y:S02]  /*5c90*/  VIADD R2, R45, -UR23 ;  /* 0x800000172d027c36 */ /* 0x000fe40008000000 */
[----:B------:R-:W-:Y:S01]  /*5ca0*/  FFMA.FTZ R6, R3, -UR6, R32 ;  /* 0x8000000603067c23 */ /* 0x000fe20008010020 */
[----:B--2---:R-:W-:Y:S01]  /*5cb0*/  FFMA.FTZ R4, R4, -UR6, R30 ;  /* 0x8000000604047c23 */ /* 0x004fe2000801001e */
[----:B------:R-:W-:Y:S01]  /*5cc0*/  FFMA.FTZ R3, R8, -UR6, R9 ;  /* 0x8000000608037c23 */ /* 0x000fe20008010009 */
[----:B------:R-:W-:Y:S01]  /*5cd0*/  FSEL R103, R7, -INF , !P6 ;  /* 0xff80000007677808 */ /* 0x000fe20007000000 */
[----:B------:R1:W2:Y:S01]  /*5ce0*/  MUFU.TANH R8, R56 ;  /* 0x0000003800087308 */ /* 0x0002a20000002400 */
[----:B------:R-:W-:Y:S01]  /*5cf0*/  ISETP.GT.AND P6, PT, R2, R0, PT ;  /* 0x000000000200720c */ /* 0x000fe20003fc4270 */
[----:B------:R-:W-:Y:S01]  /*5d00*/  FMUL.FTZ R9, R88, UR7 ;  /* 0x0000000758097c20 */ /* 0x000fe20008410000 */
[----:B------:R-:W-:Y:S01]  /*5d10*/  FSEL R93, R6, -INF , !P1 ;  /* 0xff800000065d7808 */ /* 0x000fe20004800000 */
[----:B------:R-:W-:Y:S01]  /*5d20*/  FMUL.FTZ R6, R81, UR7 ;  /* 0x0000000751067c20 */ /* 0x000fe20008410000 */
[----:B------:R-:W-:Y:S01]  /*5d30*/  FSEL R102, R5, -INF , !P2 ;  /* 0xff80000005667808 */ /* 0x000fe20005000000 */
[----:B------:R-:W-:Y:S01]  /*5d40*/  FMUL.FTZ R5, R77, UR7 ;  /* 0x000000074d057c20 */ /* 0x000fe20008410000 */
[----:B------:R-:W-:Y:S01]  /*5d50*/  FSEL R104, R4, -INF , !P0 ;  /* 0xff80000004687808 */ /* 0x000fe20004000000 */
[----:B------:R3:W4:Y:S01]  /*5d60*/  MUFU.TANH R7, R50 ;  /* 0x0000003200077308 */ /* 0x0007220000002400 */
[----:B------:R-:W-:Y:S01]  /*5d70*/  FSEL R113, R3, -INF , !P5 ;  /* 0xff80000003717808 */ /* 0x000fe20006800000 */
[----:B------:R-:W-:Y:S01]  /*5d80*/  FMUL.FTZ R3, R76, UR7 ;  /* 0x000000074c037c20 */ /* 0x000fe20008410000 */
[C---:B------:R-:W-:Y:S01]  /*5d90*/  ISETP.GT.AND P1, PT, R2.reuse, R14, PT ;  /* 0x0000000e0200720c */ /* 0x040fe20003f24270 */
[----:B------:R-:W-:Y:S01]  /*5da0*/  IMAD.IADD R4, R237, 0x1, -R140 ;  /* 0x00000001ed047824 */ /* 0x000fe200078e0a8c */
[----:B------:R-:W-:-:S02]  /*5db0*/  ISETP.GT.AND P2, PT, R2, R15, PT ;  /* 0x0000000f0200720c */ /* 0x000fc40003f44270 */
[C---:B------:R-:W-:Y:S01]  /*5dc0*/  ISETP.GT.AND P0, PT, R2.reuse, R16, PT ;  /* 0x000000100200720c */ /* 0x040fe20003f04270 */
[----:B------:R5:W-:Y:S01]  /*5dd0*/  MUFU.TANH R28, R6 ;  /* 0x00000006001c7308 */ /* 0x000be20000002400 */
[----:B------:R-:W-:Y:S02]  /*5de0*/  ISETP.GT.AND P5, PT, R2, R17, PT ;  /* 0x000000110200720c */ /* 0x000fe40003fa4270 */
[----:B-1----:R-:W-:Y:S02]  /*5df0*/  FSEL R56, R41, -INF , !P1 ;  /* 0xff80000029387808 */ /* 0x002fe40004800000 */
[----:B------:R-:W-:Y:S01]  /*5e00*/  FSEL R57, R40, -INF , !P2 ;  /* 0xff80000028397808 */ /* 0x000fe20005000000 */
[----:B------:R-:W-:Y:S01]  /*5e10*/  FMUL.FTZ R40, R101, UR7 ;  /* 0x0000000765287c20 */ /* 0x000fe20008410000 */
[----:B------:R-:W-:Y:S01]  /*5e20*/  FSEL R59, R27, -INF , !P0 ;  /* 0xff8000001b3b7808 */ /* 0x000fe20004000000 */
[----:B------:R-:W-:Y:S01]  /*5e30*/  MUFU.TANH R9, R9 ;  /* 0x0000000900097308 */ /* 0x000fe20000002400 */
[----:B---3--:R-:W-:-:S02]  /*5e40*/  FSEL R50, R42, -INF , !P6 ;  /* 0xff8000002a327808 */ /* 0x008fc40007000000 */
[C---:B------:R-:W-:Y:S02]  /*5e50*/  ISETP.GT.AND P6, PT, R2.reuse, R18, PT ;  /* 0x000000120200720c */ /* 0x040fe40003fc4270 */
[----:B------:R-:W-:Y:S02]  /*5e60*/  FSEL R60, R25, -INF , !P5 ;  /* 0xff800000193c7808 */ /* 0x000fe40006800000 */
[----:B------:R-:W-:Y:S01]  /*5e70*/  FSEL R82, R23, -INF , !P6 ;  /* 0xff80000017527808 */ /* 0x000fe20007000000 */
[----:B------:R-:W1:Y:S01]  /*5e80*/  MUFU.TANH R27, R48 ;  /* 0x00000030001b7308 */ /* 0x000e620000002400 */
[C---:B------:R-:W-:Y:S01]  /*5e90*/  ISETP.GT.AND P1, PT, R2.reuse, R19, PT ;  /* 0x000000130200720c */ /* 0x040fe20003f24270 */
[----:B-----5:R-:W-:Y:S01]  /*5ea0*/  IMAD.IADD R6, R237, 0x1, -R78 ;  /* 0x00000001ed067824 */ /* 0x020fe200078e0a4e */
[C---:B------:R-:W-:Y:S02]  /*5eb0*/  ISETP.GT.AND P2, PT, R2.reuse, R21, PT ;  /* 0x000000150200720c */ /* 0x040fe40003f44270 */
[----:B------:R-:W-:-:S02]  /*5ec0*/  ISETP.GT.AND P0, PT, R2, R22, PT ;  /* 0x000000160200720c */ /* 0x000fc40003f04270 */
[C---:B------:R-:W-:Y:S01]  /*5ed0*/  ISETP.GT.AND P5, PT, R2.reuse, R24, PT ;  /* 0x000000180200720c */ /* 0x040fe20003fa4270 */
[----:B------:R-:W3:Y:S01]  /*5ee0*/  MUFU.TANH R23, R49 ;  /* 0x0000003100177308 */ /* 0x000ee20000002400 */
[----:B------:R-:W-:Y:S02]  /*5ef0*/  ISETP.GT.AND P6, PT, R2, R26, PT ;  /* 0x0000001a0200720c */ /* 0x000fe40003fc4270 */
[----:B------:R-:W-:Y:S02]  /*5f00*/  FSEL R83, R20, -INF , !P1 ;  /* 0xff80000014537808 */ /* 0x000fe40004800000 */
[----:B------:R-:W-:Y:S02]  /*5f10*/  FSEL R90, R13, -INF , !P2 ;  /* 0xff8000000d5a7808 */ /* 0x000fe40005000000 */
[----:B------:R-:W-:Y:S01]  /*5f20*/  FSEL R91, R12, -INF , !P0 ;  /* 0xff8000000c5b7808 */ /* 0x000fe20004000000 */
[----:B------:R5:W3:Y:S01]  /*5f30*/  MUFU.TANH R20, R3 ;  /* 0x0000000300147308 */ /* 0x000ae20000002400 */
[----:B------:R-:W-:Y:S01]  /*5f40*/  FSEL R92, R11, -INF , !P5 ;  /* 0xff8000000b5c7808 */ /* 0x000fe20006800000 */
[----:B------:R-:W-:Y:S01]  /*5f50*/  FMUL.FTZ R12, R100, UR7 ;  /* 0x00000007640c7c20 */ /* 0x000fe20008410000 */
[----:B------:R-:W-:Y:S01]  /*5f60*/  FSEL R105, R10, -INF , !P6 ;  /* 0xff8000000a697808 */ /* 0x000fe20007000000 */
[----:B------:R-:W-:Y:S01]  /*5f70*/  FMUL.FTZ R10, R89, UR7 ;  /* 0x00000007590a7c20 */ /* 0x000fe20008410000 */
[----:B------:R-:W-:-:S02]  /*5f80*/  ISETP.GT.AND P1, PT, R2, R29, PT ;  /* 0x0000001d0200720c */ /* 0x000fc40003f24270 */
[C---:B------:R-:W-:Y:S01]  /*5f90*/  ISETP.GT.AND P2, PT, R2.reuse, R31, PT ;  /* 0x0000001f0200720c */ /* 0x040fe20003f44270 */
[----:B------:R2:W3:Y:S01]  /*5fa0*/  MUFU.TANH R13, R5 ;  /* 0x00000005000d7308 */ /* 0x0004e20000002400 */
[C---:B------:R-:W-:Y:S02]  /*5fb0*/  ISETP.GT.AND P0, PT, R2.reuse, R33, PT ;  /* 0x000000210200720c */ /* 0x040fe40003f04270 */
[C---:B------:R-:W-:Y:S02]  /*5fc0*/  ISETP.GT.AND P5, PT, R2.reuse, R34, PT ;  /* 0x000000220200720c */ /* 0x040fe40003fa4270 */
[----:B------:R-:W-:Y:S01]  /*5fd0*/  ISETP.GT.AND P6, PT, R2, R35, PT ;  /* 0x000000230200720c */ /* 0x000fe20003fc4270 */
[----:B------:R-:W-:-:S05]  /*5fe0*/  IMAD.IADD R2, R237, 0x1, -R46 ;  /* 0x00000001ed027824 */ /* 0x000fca00078e0a2e */
[----:B-----5:R-:W-:Y:S02]  /*5ff0*/  IABS R3, R2 ;  /* 0x0000000200037213 */ /* 0x020fe40000000000 */
[----:B------:R-:W-:Y:S01]  /*6000*/  IABS R2, R4 ;  /* 0x0000000400027213 */ /* 0x000fe20000000000 */
[----:B------:R-:W-:Y:S01]  /*6010*/  FMUL.FTZ R4, R80, UR7 ;  /* 0x0000000750047c20 */ /* 0x000fe20008410000 */
[----:B------:R-:W-:Y:S02]  /*6020*/  I2FP.F32.S32 R3, R3 ;  /* 0x0000000300037245 */ /* 0x000fe40000201400 */
[----:B------:R-:W-:Y:S01]  /*6030*/  I2FP.F32.S32 R2, R2 ;  /* 0x0000000200027245 */ /* 0x000fe20000201400 */
[----:B--2---:R-:W-:Y:S01]  /*6040*/  IMAD.IADD R5, R237, 0x1, -R71 ;  /* 0x00000001ed057824 */ /* 0x004fe200078e0a47 */
[----:B------:R2:W5:Y:S01]  /*6050*/  MUFU.TANH R11, R4 ;  /* 0x00000004000b7308 */ /* 0x0005620000002400 */
[----:B------:R-:W-:Y:S01]  /*6060*/  FFMA.FTZ R38, R3, -UR6, R8 ;  /* 0x8000000603267c23 */ /* 0x000fe20008010008 */
[----:B------:R-:W-:-:S02]  /*6070*/  IMAD.IADD R3, R237, 0x1, -R70 ;  /* 0x00000001ed037824 */ /* 0x000fc400078e0a46 */
[----:B----4-:R-:W-:Y:S01]  /*6080*/  FFMA.FTZ R37, R2, -UR6, R7 ;  /* 0x8000000602257c23 */ /* 0x010fe20008010007 */
[C---:B------:R-:W-:Y:S02]  /*6090*/  IMAD.IADD R2, R237.reuse, 0x1, -R69 ;  /* 0x00000001ed027824 */ /* 0x040fe400078e0a45 */
[----:B------:R-:W-:Y:S01]  /*60a0*/  IMAD.IADD R8, R237, 0x1, -R61 ;  /* 0x00000001ed087824 */ /* 0x000fe200078e0a3d */
[----:B------:R-:W-:Y:S02]  /*60b0*/  IABS R7, R3 ;  /* 0x0000000300077213 */ /* 0x000fe40000000000 */
[----:B------:R-:W-:Y:S02]  /*60c0*/  IABS R3, R5 ;  /* 0x0000000500037213 */ /* 0x000fe40000000000 */
[----:B------:R-:W-:Y:S02]  /*60d0*/  IABS R5, R8 ;  /* 0x0000000800057213 */ /* 0x000fe40000000000 */
[----:B------:R-:W4:Y:S01]  /*60e0*/  MUFU.TANH R8, R10 ;  /* 0x0000000a00087308 */ /* 0x000f220000002400 */
[----:B--2---:R-:W-:-:S02]  /*60f0*/  IABS R4, R2 ;  /* 0x0000000200047213 */ /* 0x004fc40000000000 */
[----:B------:R-:W-:-:S05]  /*6100*/  IABS R2, R6 ;  /* 0x0000000600027213 */ /* 0x000fca0000000000 */
[----:B------:R-:W2:Y:S01]  /*6110*/  MUFU.TANH R10, R12 ;  /* 0x0000000c000a7308 */ /* 0x000ea20000002400 */
[----:B------:R-:W-:Y:S02]  /*6120*/  IMAD.MOV.U32 R6, RZ, RZ, R4 ;  /* 0x000000ffff067224 */ /* 0x000fe400078e0004 */
[----:B------:R-:W-:Y:S02]  /*6130*/  IMAD.MOV.U32 R4, RZ, RZ, R3 ;  /* 0x000000ffff047224 */ /* 0x000fe400078e0003 */
[----:B------:R-:W-:Y:S01]  /*6140*/  IMAD.MOV.U32 R3, RZ, RZ, R2 ;  /* 0x000000ffff037224 */ /* 0x000fe200078e0002 */
[----:B------:R-:W-:Y:S01]  /*6150*/  I2FP.F32.S32 R6, R6 ;  /* 0x0000000600067245 */ /* 0x000fe20000201400 */
[----:B------:R-:W-:Y:S01]  /*6160*/  IMAD.MOV.U32 R2, RZ, RZ, R5 ;  /* 0x000000ffff027224 */ /* 0x000fe200078e0005 */
[----:B------:R-:W-:Y:S01]  /*6170*/  I2FP.F32.S32 R5, R7 ;  /* 0x0000000700057245 */ /* 0x000fe20000201400 */
[----:B------:R-:W-:Y:S01]  /*6180*/  FMUL.FTZ R7, R97, UR7 ;  /* 0x0000000761077c20 */ /* 0x000fe20008410000 */
[----:B------:R-:W-:-:S02]  /*6190*/  I2FP.F32.S32 R4, R4 ;  /* 0x0000000400047245 */ /* 0x000fc40000201400 */
[----:B------:R-:W-:Y:S01]  /*61a0*/  I2FP.F32.S32 R3, R3 ;  /* 0x0000000300037245 */ /* 0x000fe20000201400 */
[----:B-1----:R-:W-:Y:S01]  /*61b0*/  FFMA.FTZ R30, R5, -UR6, R27 ;  /* 0x80000006051e7c23 */ /* 0x002fe2000801001b */
[----:B------:R-:W-:Y:S01]  /*61c0*/  I2FP.F32.S32 R2, R2 ;  /* 0x0000000200027245 */ /* 0x000fe20000201400 */
[----:B---3--:R-:W-:Y:S01]  /*61d0*/  FFMA.FTZ R27, R6, -UR6, R23 ;  /* 0x80000006061b7c23 */ /* 0x008fe20008010017 */
[----:B------:R-:W-:Y:S01]  /*61e0*/  FFMA.FTZ R25, R4, -UR6, R20 ;  /* 0x8000000604197c23 */ /* 0x000fe20008010014 */
[----:B------:R-:W-:Y:S01]  /*61f0*/  FFMA.FTZ R23, R3, -UR6, R13 ;  /* 0x8000000603177c23 */ /* 0x000fe2000801000d */
[C---:B------:R-:W-:Y:S02]  /*6200*/  IMAD.IADD R3, R237.reuse, 0x1, -R58 ;  /* 0x00000001ed037824 */ /* 0x040fe400078e0a3a */
[----:B-----5:R-:W-:Y:S01]  /*6210*/  FFMA.FTZ R20, R2, -UR6, R11 ;  /* 0x8000000602147c23 */ /* 0x020fe2000801000b */
[C---:B------:R-:W-:Y:S01]  /*6220*/  IMAD.IADD R2, R237.reuse, 0x1, -R63 ;  /* 0x00000001ed027824 */ /* 0x040fe200078e0a3f */
[----:B------:R1:W-:Y:S01]  /*6230*/  MUFU.TANH R39, R7 ;  /* 0x0000000700277308 */ /* 0x0003e20000002400 */
[C---:B------:R-:W-:Y:S01]  /*6240*/  IMAD.IADD R4, R237.reuse, 0x1, -R66 ;  /* 0x00000001ed047824 */ /* 0x040fe200078e0a42 */
[----:B------:R-:W-:Y:S01]  /*6250*/  IABS R5, R3 ;  /* 0x0000000300057213 */ /* 0x000fe20000000000 */
[----:B------:R-:W-:Y:S01]  /*6260*/  IMAD.IADD R6, R237, 0x1, -R65 ;  /* 0x00000001ed067824 */ /* 0x000fe200078e0a41 */
[----:B------:R-:W-:-:S02]  /*6270*/  IABS R3, R2 ;  /* 0x0000000200037213 */ /* 0x000fc40000000000 */
[----:B------:R-:W-:Y:S02]  /*6280*/  IABS R2, R4 ;  /* 0x0000000400027213 */ /* 0x000fe40000000000 */
[----:B------:R-:W-:Y:S01]  /*6290*/  IABS R4, R6 ;  /* 0x0000000600047213 */ /* 0x000fe20000000000 */
[----:B------:R-:W-:Y:S02]  /*62a0*/  IMAD.MOV.U32 R6, RZ, RZ, R5 ;  /* 0x000000ffff067224 */ /* 0x000fe400078e0005 */
[----:B------:R-:W-:Y:S02]  /*62b0*/  IMAD.MOV.U32 R5, RZ, RZ, R3 ;  /* 0x000000ffff057224 */ /* 0x000fe400078e0003 */
[----:B------:R-:W-:Y:S01]  /*62c0*/  IMAD.MOV.U32 R3, RZ, RZ, R2 ;  /* 0x000000ffff037224 */ /* 0x000fe200078e0002 */
[----:B------:R-:W-:Y:S01]  /*62d0*/  I2FP.F32.S32 R6, R6 ;  /* 0x0000000600067245 */ /* 0x000fe20000201400 */
[----:B------:R-:W-:Y:S02]  /*62e0*/  IMAD.MOV.U32 R2, RZ, RZ, R4 ;  /* 0x000000ffff027224 */ /* 0x000fe400078e0004 */
[----:B------:R-:W-:Y:S01]  /*62f0*/  FMUL.FTZ R4, R117, UR7 ;  /* 0x0000000775047c20 */ /* 0x000fe20008410000 */
[----:B------:R-:W-:Y:S01]  /*6300*/  I2FP.F32.S32 R5, R5 ;  /* 0x0000000500057245 */ /* 0x000fe20000201400 */
[----:B-1----:R-:W-:Y:S01]  /*6310*/  FMUL.FTZ R7, R116, UR7 ;  /* 0x0000000774077c20 */ /* 0x002fe20008410000 */
[----:B------:R-:W-:Y:S01]  /*6320*/  I2FP.F32.S32 R3, R3 ;  /* 0x0000000300037245 */ /* 0x000fe20000201400 */
[----:B------:R1:W3:Y:S01]  /*6330*/  MUFU.TANH R32, R4 ;  /* 0x0000000400207308 */ /* 0x0002e20000002400 */
[----:B------:R-:W-:Y:S01]  /*6340*/  I2FP.F32.S32 R2, R2 ;  /* 0x0000000200027245 */ /* 0x000fe20000201400 */
[----:B------:R-:W-:Y:S01]  /*6350*/  FFMA.FTZ R12, R5, -UR6, R9 ;  /* 0x80000006050c7c23 */ /* 0x000fe20008010009 */
[----:B------:R-:W-:Y:S01]  /*6360*/  FFMA.FTZ R13, R6, -UR6, R28 ;  /* 0x80000006060d7c23 */ /* 0x000fe2000801001c */
[----:B----4-:R-:W-:Y:S01]  /*6370*/  FFMA.FTZ R11, R3, -UR6, R8 ;  /* 0x80000006030b7c23 */ /* 0x010fe20008010008 */
[----:B------:R-:W-:-:S02]  /*6380*/  IMAD.IADD R3, R45, 0x1, -R52 ;  /* 0x000000012d037824 */ /* 0x000fc400078e0a34 */
[----:B--2---:R-:W-:Y:S01]  /*6390*/  FFMA.FTZ R10, R2, -UR6, R10 ;  /* 0x80000006020a7c23 */ /* 0x004fe2000801000a */
[----:B------:R-:W-:Y:S02]  /*63a0*/  IMAD.IADD R2, R45, 0x1, -R51 ;  /* 0x000000012d027824 */ /* 0x000fe400078e0a33 */
[----:B------:R-:W-:Y:S01]  /*63b0*/  FMUL.FTZ R9, R73, UR7 ;  /* 0x0000000749097c20 */ /* 0x000fe20008410000 */
[----:B------:R2:W4:Y:S01]  /*63c0*/  MUFU.TANH R36, R7 ;  /* 0x0000000700247308 */ /* 0x0005220000002400 */
[C---:B------:R-:W-:Y:S01]  /*63d0*/  IMAD.IADD R6, R45.reuse, 0x1, -R53 ;  /* 0x000000012d067824 */ /* 0x040fe200078e0a35 */
[----:B------:R-:W-:Y:S01]  /*63e0*/  IABS R5, R3 ;  /* 0x0000000300057213 */ /* 0x000fe20000000000 */
[----:B------:R-:W-:-:S03]  /*63f0*/  IMAD.IADD R8, R45, 0x1, -R55 ;  /* 0x000000012d087824 */ /* 0x000fc600078e0a37 */
[----:B------:R-:W-:Y:S01]  /*6400*/  IABS R3, R6 ;  /* 0x0000000600037213 */ /* 0x000fe20000000000 */
[----:B-1----:R-:W-:Y:S01]  /*6410*/  FMUL.FTZ R4, R72, UR7 ;  /* 0x0000000748047c20 */ /* 0x002fe20008410000 */
[----:B------:R-:W-:Y:S01]  /*6420*/  MUFU.TANH R9, R9 ;  /* 0x0000000900097308 */ /* 0x000fe20000002400 */
[----:B------:R-:W-:Y:S02]  /*6430*/  IABS R8, R8 ;  /* 0x0000000800087213 */ /* 0x000fe40000000000 */
[----:B------:R-:W-:-:S05]  /*6440*/  IMAD.MOV.U32 R6, RZ, RZ, R3 ;  /* 0x000000ffff067224 */ /* 0x000fca00078e0003 */
[----:B------:R-:W-:Y:S01]  /*6450*/  I2FP.F32.S32 R6, R6 ;  /* 0x0000000600067245 */ /* 0x000fe20000201400 */
[----:B------:R1:W5:Y:S01]  /*6460*/  MUFU.TANH R28, R4 ;  /* 0x00000004001c7308 */ /* 0x0003620000002400 */
[----:B--2---:R-:W-:Y:S02]  /*6470*/  IMAD.IADD R7, R45, 0x1, -R47 ;  /* 0x000000012d077824 */ /* 0x004fe400078e0a2f */
[----:B------:R-:W-:Y:S01]  /*6480*/  FMUL.FTZ R45, R74, UR7 ;  /* 0x000000074a2d7c20 */ /* 0x000fe20008410000 */
[----:B---3--:R-:W-:Y:S02]  /*6490*/  FFMA.FTZ R6, R6, -UR6, R32 ;  /* 0x8000000606067c23 */ /* 0x008fe40008010020 */
[----:B------:R-:W-:-:S03]  /*64a0*/  IABS R7, R7 ;  /* 0x0000000700077213 */ /* 0x000fc60000000000 */
[----:B------:R-:W-:Y:S01]  /*64b0*/  FSEL R86, R6, -INF , !P0 ;  /* 0xff80000006567808 */ /* 0x000fe20004000000 */
[----:B------:R-:W-:Y:S01]  /*64c0*/  IMAD.IADD R6, R237, 0x1, -R55 ;  /* 0x00000001ed067824 */ /* 0x000fe200078e0a37 */
[----:B-1----:R-:W-:Y:S01]  /*64d0*/  IABS R4, R2 ;  /* 0x0000000200047213 */ /* 0x002fe20000000000 */
[----:B------:R-:W-:-:S04]  /*64e0*/  IMAD.MOV.U32 R2, RZ, RZ, R5 ;  /* 0x000000ffff027224 */ /* 0x000fc800078e0005 */
[----:B------:R-:W-:Y:S01]  /*64f0*/  IMAD.MOV.U32 R5, RZ, RZ, R4 ;  /* 0x000000ffff057224 */ /* 0x000fe200078e0004 */
[----:B------:R-:W-:Y:S01]  /*6500*/  I2FP.F32.S32 R3, R2 ;  /* 0x0000000200037245 */ /* 0x000fe20000201400 */
[----:B------:R-:W-:-:S03]  /*6510*/  IMAD.MOV.U32 R4, RZ, RZ, R8 ;  /* 0x000000ffff047224 */ /* 0x000fc600078e0008 */
[----:B------:R-:W-:Y:S01]  /*6520*/  I2FP.F32.S32 R2, R5 ;  /* 0x0000000500027245 */ /* 0x000fe20000201400 */
[----:B------:R-:W-:Y:S01]  /*6530*/  FFMA.FTZ R8, R3, -UR6, R39 ;  /* 0x8000000603087c23 */ /* 0x000fe20008010027 */
[----:B------:R-:W-:Y:S01]  /*6540*/  I2FP.F32.S32 R5, R7 ;  /* 0x0000000700057245 */ /* 0x000fe20000201400 */
[----:B------:R-:W-:Y:S01]  /*6550*/  FMUL.FTZ R39, R119, UR7 ;  /* 0x0000000777277c20 */ /* 0x000fe20008410000 */
[----:B------:R-:W-:Y:S01]  /*6560*/  I2FP.F32.S32 R3, R4 ;  /* 0x0000000400037245 */ /* 0x000fe20000201400 */
[----:B----4-:R-:W-:Y:S01]  /*6570*/  FFMA.FTZ R7, R2, -UR6, R36 ;  /* 0x8000000602077c23 */ /* 0x010fe20008010024 */
[----:B------:R-:W-:Y:S02]  /*6580*/  VIADD R2, R237, -UR23 ;  /* 0x80000017ed027c36 */ /* 0x000fe40008000000 */
[----:B-----5:R-:W-:Y:S01]  /*6590*/  FFMA.FTZ R5, R5, -UR6, R28 ;  /* 0x8000000605057c23 */ /* 0x020fe2000801001c */
[----:B------:R-:W-:Y:S01]  /*65a0*/  FSEL R80, R8, -INF , !P1 ;  /* 0xff80000008507808 */ /* 0x000fe20004800000 */
[----:B------:R-:W-:Y:S01]  /*65b0*/  FFMA.FTZ R3, R3, -UR6, R9 ;  /* 0x8000000603037c23 */ /* 0x000fe20008010009 */
[----:B------:R-:W-:Y:S01]  /*65c0*/  FSEL R85, R7, -INF , !P2 ;  /* 0xff80000007557808 */ /* 0x000fe20005000000 */
[----:B------:R-:W-:Y:S01]  /*65d0*/  IMAD.U32 R4, RZ, RZ, UR30 ;  /* 0x0000001eff047e24 */ /* 0x000fe2000f8e00ff */
[----:B------:R-:W-:Y:S01]  /*65e0*/  ISETP.GT.AND P1, PT, R2, R0, PT ;  /* 0x000000000200720c */ /* 0x000fe20003f24270 */
[----:B------:R-:W1:Y:S01]  /*65f0*/  MUFU.TANH R9, R40 ;  /* 0x0000002800097308 */ /* 0x000e620000002400 */
[----:B------:R-:W-:Y:S01]  /*6600*/  FSEL R87, R5, -INF , !P5 ;  /* 0xff80000005577808 */ /* 0x000fe20006800000 */
[----:B------:R-:W-:Y:S01]  /*6610*/  FMUL.FTZ R8, R129, UR7 ;  /* 0x0000000781087c20 */ /* 0x000fe20008410000 */
[----:B------:R-:W-:Y:S01]  /*6620*/  FSEL R88, R3, -INF , !P6 ;  /* 0xff80000003587808 */ /* 0x000fe20007000000 */
[----:B------:R-:W-:Y:S01]  /*6630*/  FMUL.FTZ R3, R124, UR7 ;  /* 0x000000077c037c20 */ /* 0x000fe20008410000 */
[----:B------:R-:W-:-:S02]  /*6640*/  FSEL R28, R38, -INF , !P1 ;  /* 0xff800000261c7808 */ /* 0x000fc40004800000 */
[C---:B------:R-:W-:Y:S01]  /*6650*/  ISETP.GT.AND P2, PT, R2.reuse, R14, PT ;  /* 0x0000000e0200720c */ /* 0x040fe20003f44270 */
[----:B------:R-:W-:Y:S01]  /*6660*/  MUFU.TANH R8, R8 ;  /* 0x0000000800087308 */ /* 0x000fe20000002400 */
[C---:B------:R-:W-:Y:S02]  /*6670*/  ISETP.GT.AND P0, PT, R2.reuse, R15, PT ;  /* 0x0000000f0200720c */ /* 0x040fe40003f04270 */
[C---:B------:R-:W-:Y:S02]  /*6680*/  ISETP.GT.AND P5, PT, R2.reuse, R16, PT ;  /* 0x000000100200720c */ /* 0x040fe40003fa4270 */
[C---:B------:R-:W-:Y:S02]  /*6690*/  ISETP.GT.AND P6, PT, R2.reuse, R17, PT ;  /* 0x000000110200720c */ /* 0x040fe40003fc4270 */
[----:B------:R-:W-:Y:S02]  /*66a0*/  ISETP.GT.AND P1, PT, R2, R18, PT ;  /* 0x000000120200720c */ /* 0x000fe40003f24270 */
[----:B------:R-:W-:-:S02]  /*66b0*/  FSEL R32, R37, -INF , !P2 ;  /* 0xff80000025207808 */ /* 0x000fc40005000000 */
[----:B------:R-:W-:Y:S02]  /*66c0*/  FSEL R30, R30, -INF , !P0 ;  /* 0xff8000001e1e7808 */ /* 0x000fe40004000000 */
[----:B------:R-:W-:Y:S02]  /*66d0*/  FSEL R36, R27, -INF , !P5 ;  /* 0xff8000001b247808 */ /* 0x000fe40006800000 */
[----:B------:R-:W-:Y:S01]  /*66e0*/  FSEL R38, R25, -INF , !P6 ;  /* 0xff80000019267808 */ /* 0x000fe20007000000 */
[----:B------:R-:W-:Y:S01]  /*66f0*/  FMUL.FTZ R25, R95, UR7 ;  /* 0x000000075f197c20 */ /* 0x000fe20008410000 */
[----:B------:R-:W-:Y:S01]  /*6700*/  FSEL R43, R23, -INF , !P1 ;  /* 0xff800000172b7808 */ /* 0x000fe20004800000 */
[----:B------:R-:W-:Y:S01]  /*6710*/  FMUL.FTZ R23, R94, UR7 ;  /* 0x000000075e177c20 */ /* 0x000fe20008410000 */
        /* <DEDUP_REMOVED lines=8> */
[----:B------:R-:W-:Y:S01]  /*67a0*/  FSEL R73, R11, -INF , !P6 ;  /* 0xff8000000b497808 */ /* 0x000fe20007000000 */
[----:B------:R2:W3:Y:S01]  /*67b0*/  MUFU.TANH R12, R3 ;  /* 0x00000003000c7308 */ /* 0x0004e20000002400 */
[----:B------:R-:W-:Y:S02]  /*67c0*/  FSEL R72, R10, -INF , !P1 ;  /* 0xff8000000a487808 */ /* 0x000fe40004800000 */
[C---:B------:R-:W-:Y:S02]  /*67d0*/  ISETP.GT.AND P2, PT, R2.reuse, R29, PT ;  /* 0x0000001d0200720c */ /* 0x040fe40003f44270 */
[C---:B------:R-:W-:Y:S02]  /*67e0*/  ISETP.GT.AND P0, PT, R2.reuse, R31, PT ;  /* 0x0000001f0200720c */ /* 0x040fe40003f04270 */
[C---:B------:R-:W-:Y:S02]  /*67f0*/  ISETP.GT.AND P5, PT, R2.reuse, R33, PT ;  /* 0x000000210200720c */ /* 0x040fe40003fa4270 */
[----:B------:R-:W-:-:S02]  /*6800*/  ISETP.GT.AND P6, PT, R2, R34, PT ;  /* 0x000000220200720c */ /* 0x000fc40003fc4270 */
[----:B------:R-:W-:Y:S01]  /*6810*/  ISETP.GT.AND P1, PT, R2, R35, PT ;  /* 0x000000230200720c */ /* 0x000fe20003f24270 */
[----:B------:R-:W-:-:S04]  /*6820*/  FMUL.FTZ R2, R125, UR7 ;  /* 0x000000077d027c20 */ /* 0x000fc80008410000 */
[----:B------:R4:W5:Y:S01]  /*6830*/  MUFU.TANH R11, R2 ;  /* 0x00000002000b7308 */ /* 0x0009620000002400 */
[----:B--2---:R-:W-:-:S05]  /*6840*/  VIADD R3, R54, UR24 ;  /* 0x0000001836037c36 */ /* 0x004fca0008000000 */
[C-C-:B------:R-:W-:Y:S02]  /*6850*/  VIADDMNMX R239, R3.reuse, 0x1, R4.reuse, PT ;  /* 0x0000000103ef7846 */ /* 0x140fe40003800104 */
[C-C-:B------:R-:W-:Y:S02]  /*6860*/  VIADDMNMX R241, R3.reuse, 0x9, R4.reuse, PT ;  /* 0x0000000903f17846 */ /* 0x140fe40003800104 */
[C-C-:B------:R-:W-:Y:S02]  /*6870*/  VIADDMNMX R238, R3.reuse, 0x41, R4.reuse, PT ;  /* 0x0000004103ee7846 */ /* 0x140fe40003800104 */
[----:B------:R-:W-:Y:S01]  /*6880*/  VIADDMNMX R240, R3, 0x49, R4, PT ;  /* 0x0000004903f07846 */ /* 0x000fe20003800104 */
[C---:B------:R-:W-:Y:S02]  /*6890*/  IMAD.IADD R3, R237.reuse, 0x1, -R52 ;  /* 0x00000001ed037824 */ /* 0x040fe400078e0a34 */
[----:B------:R-:W-:Y:S01]  /*68a0*/  FMUL.FTZ R4, R128, UR7 ;  /* 0x0000000780047c20 */ /* 0x000fe20008410000 */
[----:B----4-:R-:W-:-:S03]  /*68b0*/  IMAD.IADD R2, R237, 0x1, -R47 ;  /* 0x00000001ed027824 */ /* 0x010fc600078e0a2f */
[----:B------:R2:W4:Y:S02]  /*68c0*/  MUFU.TANH R10, R4 ;  /* 0x00000004000a7308 */ /* 0x0005240000002400 */
[----:B------:R-:W-:Y:S02]  /*68d0*/  IABS R7, R2 ;  /* 0x0000000200077213 */ /* 0x000fe40000000000 */
[----:B------:R-:W-:Y:S01]  /*68e0*/  IABS R2, R3 ;  /* 0x0000000300027213 */ /* 0x000fe20000000000 */
[----:B------:R-:W-:-:S04]  /*68f0*/  IMAD.IADD R3, R237, 0x1, -R53 ;  /* 0x00000001ed037824 */ /* 0x000fc800078e0a35 */
[----:B------:R-:W-:Y:S01]  /*6900*/  IMAD.MOV.U32 R5, RZ, RZ, R2 ;  /* 0x000000ffff057224 */ /* 0x000fe200078e0002 */
[----:B------:R-:W-:Y:S02]  /*6910*/  IABS R3, R3 ;  /* 0x0000000300037213 */ /* 0x000fe40000000000 */
[----:B------:R-:W-:Y:S02]  /*6920*/  IABS R2, R6 ;  /* 0x0000000600027213 */ /* 0x000fe40000000000 */
[----:B------:R-:W-:Y:S01]  /*6930*/  I2FP.F32.S32 R5, R5 ;  /* 0x0000000500057245 */ /* 0x000fe20000201400 */
[----:B--2---:R-:W-:-:S04]  /*6940*/  IMAD.IADD R4, R237, 0x1, -R51 ;  /* 0x00000001ed047824 */ /* 0x004fc800078e0a33 */
[----:B-1----:R-:W-:Y:S01]  /*6950*/  FFMA.FTZ R9, R5, -UR6, R9 ;  /* 0x8000000605097c23 */ /* 0x002fe20008010009 */
[----:B------:R-:W-:Y:S02]  /*6960*/  IABS R4, R4 ;  /* 0x0000000400047213 */ /* 0x000fe40000000000 */
[----:B------:R-:W-:Y:S02]  /*6970*/  I2FP.F32.S32 R5, R3 ;  /* 0x0000000300057245 */ /* 0x000fe40000201400 */
[----:B------:R-:W-:Y:S02]  /*6980*/  I2FP.F32.S32 R6, R4 ;  /* 0x0000000400067245 */ /* 0x000fe40000201400 */
[----:B------:R-:W-:Y:S02]  /*6990*/  I2FP.F32.S32 R4, R7 ;  /* 0x0000000700047245 */ /* 0x000fe40000201400 */
[----:B------:R-:W-:Y:S01]  /*69a0*/  I2FP.F32.S32 R3, R2 ;  /* 0x0000000200037245 */ /* 0x000fe20000201400 */
[----:B---3--:R-:W-:Y:S01]  /*69b0*/  FFMA.FTZ R7, R6, -UR6, R12 ;  /* 0x8000000606077c23 */ /* 0x008fe2000801000c */
[----:B-----5:R-:W-:Y:S01]  /*69c0*/  FFMA.FTZ R6, R5, -UR6, R11 ;  /* 0x8000000605067c23 */ /* 0x020fe2000801000b */
[----:B------:R-:W-:-:S02]  /*69d0*/  VIADD R2, R237, 0x48 ;  /* 0x00000048ed027836 */ /* 0x000fc40000000000 */
[----:B----4-:R-:W-:Y:S01]  /*69e0*/  FFMA.FTZ R5, R4, -UR6, R10 ;  /* 0x8000000604057c23 */ /* 0x010fe2000801000a */
[----:B------:R-:W-:Y:S01]  /*69f0*/  FFMA.FTZ R4, R3, -UR6, R8 ;  /* 0x8000000603047c23 */ /* 0x000fe20008010008 */
[----:B------:R-:W1:Y:S01]  /*6a00*/  MUFU.TANH R10, R23 ;  /* 0x00000017000a7308 */ /* 0x000e620000002400 */
[----:B------:R-:W-:Y:S01]  /*6a10*/  IMAD.IADD R3, R2, 0x1, -R46 ;  /* 0x0000000102037824 */ /* 0x000fe200078e0a2e */
[----:B------:R-:W-:Y:S01]  /*6a20*/  FSEL R40, R6, -INF , !P5 ;  /* 0xff80000006287808 */ /* 0x000fe20006800000 */
[C---:B------:R-:W-:Y:S01]  /*6a30*/  IMAD.IADD R8, R2.reuse, 0x1, -R140 ;  /* 0x0000000102087824 */ /* 0x040fe200078e0a8c */
[----:B------:R-:W-:Y:S01]  /*6a40*/  FSEL R42, R9, -INF , !P2 ;  /* 0xff800000092a7808 */ /* 0x000fe20005000000 */
[C---:B------:R-:W-:Y:S01]  /*6a50*/  IMAD.IADD R11, R2.reuse, 0x1, -R70 ;  /* 0x00000001020b7824 */ /* 0x040fe200078e0a46 */
[----:B------:R-:W-:Y:S01]  /*6a60*/  IABS R3, R3 ;  /* 0x0000000300037213 */ /* 0x000fe20000000000 */
[C---:B------:R-:W-:Y:S01]  /*6a70*/  IMAD.IADD R13, R2.reuse, 0x1, -R71 ;  /* 0x00000001020d7824 */ /* 0x040fe200078e0a47 */
[----:B------:R-:W2:Y:S01]  /*6a80*/  MUFU.TANH R6, R25 ;  /* 0x0000001900067308 */ /* 0x000ea20000002400 */
[C---:B------:R-:W-:Y:S01]  /*6a90*/  IMAD.IADD R20, R2.reuse, 0x1, -R78 ;  /* 0x0000000102147824 */ /* 0x040fe200078e0a4e */
[----:B------:R-:W-:Y:S01]  /*6aa0*/  I2FP.F32.S32 R3, R3 ;  /* 0x0000000300037245 */ /* 0x000fe20000201400 */
[C---:B------:R-:W-:Y:S01]  /*6ab0*/  IMAD.IADD R54, R2.reuse, 0x1, -R58 ;  /* 0x0000000102367824 */ /* 0x040fe200078e0a3a */
[----:B------:R-:W-:Y:S01]  /*6ac0*/  IABS R8, R8 ;  /* 0x0000000800087213 */ /* 0x000fe20000000000 */
[C---:B------:R-:W-:Y:S01]  /*6ad0*/  IMAD.IADD R12, R2.reuse, 0x1, -R69 ;  /* 0x00000001020c7824 */ /* 0x040fe200078e0a45 */
[----:B------:R-:W-:Y:S01]  /*6ae0*/  FSEL R41, R7, -INF , !P0 ;  /* 0xff80000007297808 */ /* 0x000fe20004000000 */
[C---:B------:R-:W-:Y:S01]  /*6af0*/  IMAD.IADD R48, R2.reuse, 0x1, -R61 ;  /* 0x0000000102307824 */ /* 0x040fe200078e0a3d */
[----:B------:R-:W-:Y:S01]  /*6b00*/  FSEL R44, R5, -INF , !P6 ;  /* 0xff800000052c7808 */ /* 0x000fe20007000000 */
[----:B------:R-:W-:Y:S01]  /*6b10*/  IMAD.IADD R58, R2, 0x1, -R63 ;  /* 0x00000001023a7824 */ /* 0x000fe200078e0a3f */
[----:B------:R-:W-:Y:S01]  /*6b20*/  ISETP.GE.AND P0, PT, R0, R239, PT ;  /* 0x000000ef0000720c */ /* 0x000fe20003f06270 */
[----:B------:R-:W-:Y:S01]  /*6b30*/  IMAD.IADD R70, R2, 0x1, -R66 ;  /* 0x0000000102467824 */ /* 0x000fe200078e0a42 */
[----:B------:R-:W-:Y:S01]  /*6b40*/  ISETP.GE.AND P5, PT, R0, R241, PT ;  /* 0x000000f10000720c */ /* 0x000fe20003fa6270 */
[----:B------:R-:W-:Y:S01]  /*6b50*/  IMAD.IADD R71, R2, 0x1, -R65 ;  /* 0x0000000102477824 */ /* 0x000fe200078e0a41 */
[----:B------:R-:W-:Y:S01]  /*6b60*/  ISETP.GE.AND P6, PT, R0, R238, PT ;  /* 0x000000ee0000720c */ /* 0x000fe20003fc6270 */
[----:B------:R-:W-:-:S02]  /*6b70*/  IMAD.IADD R76, R2, 0x1, -R52 ;  /* 0x00000001024c7824 */ /* 0x000fc400078e0a34 */
[----:B------:R-:W-:Y:S01]  /*6b80*/  FMUL.FTZ R5, R106, UR7 ;  /* 0x000000076a057c20 */ /* 0x000fe20008410000 */
[----:B------:R-:W-:Y:S01]  /*6b90*/  IMAD.IADD R77, R2, 0x1, -R51 ;  /* 0x00000001024d7824 */ /* 0x000fe200078e0a33 */
[----:B------:R-:W-:Y:S01]  /*6ba0*/  FSEL R37, R28, -INF , !P0 ;  /* 0xff8000001c257808 */ /* 0x000fe20004000000 */
[C---:B------:R-:W-:Y:S02]  /*6bb0*/  IMAD.IADD R84, R2.reuse, 0x1, -R53 ;  /* 0x0000000102547824 */ /* 0x040fe400078e0a35 */
[----:B------:R-:W-:Y:S01]  /*6bc0*/  FMUL.FTZ R7, R107, UR7 ;  /* 0x000000076b077c20 */ /* 0x000fe20008410000 */
[----:B------:R-:W-:Y:S01]  /*6bd0*/  IMAD.IADD R78, R2, 0x1, -R47 ;  /* 0x00000001024e7824 */ /* 0x000fe200078e0a2f */
[----:B------:R-:W-:Y:S01]  /*6be0*/  FSEL R47, R4, -INF , !P1 ;  /* 0xff800000042f7808 */ /* 0x000fe20004800000 */
[----:B------:R-:W-:Y:S01]  /*6bf0*/  IMAD.IADD R79, R2, 0x1, -R55 ;  /* 0x00000001024f7824 */ /* 0x000fe200078e0a37 */
[----:B------:R-:W-:Y:S01]  /*6c00*/  ISETP.GE.AND P1, PT, R0, R240, PT ;  /* 0x000000f00000720c */ /* 0x000fe20003f26270 */
[----:B------:R-:W-:Y:S01]  /*6c10*/  VIADD R2, R2, -UR23 ;  /* 0x8000001702027c36 */ /* 0x000fe20008000000 */
[----:B------:R-:W3:Y:S01]  /*6c20*/  MUFU.TANH R5, R5 ;  /* 0x0000000500057308 */ /* 0x000ee20000002400 */
[----:B------:R-:W-:-:S02]  /*6c30*/  IABS R4, R11 ;  /* 0x0000000b00047213 */ /* 0x000fc40000000000 */
[----:B------:R-:W-:Y:S02]  /*6c40*/  FSEL R55, R68, -INF , !P5 ;  /* 0xff80000044377808 */ /* 0x000fe40006800000 */
[C---:B------:R-:W-:Y:S01]  /*6c50*/  ISETP.GT.AND P2, PT, R2.reuse, R0, PT ;  /* 0x000000000200720c */ /* 0x040fe20003f44270 */
[----:B-1----:R-:W-:Y:S01]  /*6c60*/  FFMA.FTZ R0, R3, -UR6, R10 ;  /* 0x8000000603007c23 */ /* 0x002fe2000801000a */
[----:B------:R-:W-:Y:S01]  /*6c70*/  IMAD.MOV.U32 R3, RZ, RZ, R8 ;  /* 0x000000ffff037224 */ /* 0x000fe200078e0008 */
[----:B------:R-:W-:Y:S01]  /*6c80*/  ISETP.GT.AND P0, PT, R2, R14, PT ;  /* 0x0000000e0200720c */ /* 0x000fe20003f04270 */
[----:B------:R-:W1:Y:S01]  /*6c90*/  MUFU.TANH R7, R7 ;  /* 0x0000000700077308 */ /* 0x000e620000002400 */
[----:B------:R-:W-:Y:S02]  /*6ca0*/  ISETP.GE.AND P5, PT, R14, R239, PT ;  /* 0x000000ef0e00720c */ /* 0x000fe40003fa6270 */
[----:B------:R-:W-:Y:S02]  /*6cb0*/  I2FP.F32.S32 R3, R3 ;  /* 0x0000000300037245 */ /* 0x000fe40000201400 */
[----:B------:R-:W-:-:S02]  /*6cc0*/  FSEL R0, R0, -INF , !P2 ;  /* 0xff80000000007808 */ /* 0x000fc40005000000 */
[----:B------:R-:W-:Y:S02]  /*6cd0*/  FSEL R32, R32, -INF , !P5 ;  /* 0xff80000020207808 */ /* 0x000fe40006800000 */
[----:B------:R-:W-:Y:S01]  /*6ce0*/  FSEL R69, R0, -INF , !P1 ;  /* 0xff80000000457808 */ /* 0x000fe20004800000 */
[----:B--2---:R-:W-:Y:S01]  /*6cf0*/  FFMA.FTZ R0, R3, -UR6, R6 ;  /* 0x8000000603007c23 */ /* 0x004fe20008010006 */
[----:B------:R-:W-:Y:S01]  /*6d00*/  IMAD.MOV.U32 R3, RZ, RZ, R4 ;  /* 0x000000ffff037224 */ /* 0x000fe200078e0004 */
[----:B------:R-:W-:Y:S02]  /*6d10*/  ISETP.GE.AND P1, PT, R14, R240, PT ;  /* 0x000000f00e00720c */ /* 0x000fe40003f26270 */
[----:B------:R-:W-:Y:S02]  /*6d20*/  IABS R4, R12 ;  /* 0x0000000c00047213 */ /* 0x000fe40000000000 */
[----:B------:R-:W-:Y:S02]  /*6d30*/  I2FP.F32.S32 R3, R3 ;  /* 0x0000000300037245 */ /* 0x000fe40000201400 */
[----:B------:R-:W-:-:S02]  /*6d40*/  FSEL R0, R0, -INF , !P0 ;  /* 0xff80000000007808 */ /* 0x000fc40004000000 */
[----:B------:R-:W-:Y:S02]  /*6d50*/  ISETP.GE.AND P2, PT, R14, R241, PT ;  /* 0x000000f10e00720c */ /* 0x000fe40003f46270 */
[----:B------:R-:W-:Y:S01]  /*6d60*/  FSEL R68, R0, -INF , !P1 ;  /* 0xff80000000447808 */ /* 0x000fe20004800000 */
[----:B---3--:R-:W-:Y:S01]  /*6d70*/  FFMA.FTZ R0, R3, -UR6, R5 ;  /* 0x8000000603007c23 */ /* 0x008fe20008010005 */
[----:B------:R-:W-:Y:S01]  /*6d80*/  IMAD.MOV.U32 R3, RZ, RZ, R4 ;  /* 0x000000ffff037224 */ /* 0x000fe200078e0004 */
[----:B------:R-:W-:Y:S02]  /*6d90*/  ISETP.GT.AND P5, PT, R2, R15, PT ;  /* 0x0000000f0200720c */ /* 0x000fe40003fa4270 */
[----:B------:R-:W-:Y:S02]  /*6da0*/  FSEL R53, R136, -INF , !P2 ;  /* 0xff80000088357808 */ /* 0x000fe40005000000 */
[----:B------:R-:W-:Y:S01]  /*6db0*/  I2FP.F32.S32 R4, R3 ;  /* 0x0000000300047245 */ /* 0x000fe20000201400 */
[----:B------:R-:W-:Y:S01]  /*6dc0*/  FMUL.FTZ R3, R110, UR7 ;  /* 0x000000076e037c20 */ /* 0x000fe20008410000 */
[----:B------:R-:W-:-:S02]  /*6dd0*/  ISETP.GE.AND P1, PT, R15, R240, PT ;  /* 0x000000f00f00720c */ /* 0x000fc40003f26270 */
[----:B------:R-:W-:Y:S01]  /*6de0*/  IABS R5, R13 ;  /* 0x0000000d00057213 */ /* 0x000fe20000000000 */
[----:B------:R2:W3:Y:S01]  /*6df0*/  MUFU.TANH R6, R3 ;  /* 0x0000000300067308 */ /* 0x0004e20000002400 */
[----:B------:R-:W-:Y:S02]  /*6e00*/  FSEL R0, R0, -INF , !P5 ;  /* 0xff80000000007808 */ /* 0x000fe40006800000 */
[----:B------:R-:W-:Y:S02]  /*6e10*/  ISETP.GE.AND P2, PT, R15, R239, PT ;  /* 0x000000ef0f00720c */ /* 0x000fe40003f46270 */
[----:B------:R-:W-:Y:S01]  /*6e20*/  FSEL R66, R50, -INF , !P6 ;  /* 0xff80000032427808 */ /* 0x000fe20007000000 */
[----:B------:R-:W-:Y:S01]  /*6e30*/  FMUL.FTZ R50, R75, UR7 ;  /* 0x000000074b327c20 */ /* 0x000fe20008410000 */
[----:B------:R-:W-:Y:S01]  /*6e40*/  ISETP.GE.AND P6, PT, R14, R238, PT ;  /* 0x000000ee0e00720c */ /* 0x000fe20003fc6270 */
[----:B------:R-:W-:Y:S01]  /*6e50*/  FMUL.FTZ R14, R122, UR7 ;  /* 0x000000077a0e7c20 */ /* 0x000fe20008410000 */
[----:B------:R-:W-:Y:S01]  /*6e60*/  FSEL R65, R0, -INF , !P1 ;  /* 0xff80000000417808 */ /* 0x000fe20004800000 */
[----:B-1----:R-:W-:Y:S01]  /*6e70*/  FFMA.FTZ R0, R4, -UR6, R7 ;  /* 0x8000000604007c23 */ /* 0x002fe20008010007 */
[----:B------:R-:W-:Y:S01]  /*6e80*/  FSEL R27, R30, -INF , !P2 ;  /* 0xff8000001e1b7808 */ /* 0x000fe20005000000 */
[----:B------:R-:W-:Y:S01]  /*6e90*/  FMUL.FTZ R4, R111, UR7 ;  /* 0x000000076f047c20 */ /* 0x000fe20008410000 */
[----:B------:R-:W-:Y:S01]  /*6ea0*/  ISETP.GE.AND P0, PT, R15, R241, PT ;  /* 0x000000f10f00720c */ /* 0x000fe20003f06270 */
[----:B------:R-:W-:Y:S01]  /*6eb0*/  MUFU.TANH R14, R14 ;  /* 0x0000000e000e7308 */ /* 0x000fe20000002400 */
[----:B------:R-:W-:Y:S01]  /*6ec0*/  ISETP.GT.AND P2, PT, R2, R16, PT ;  /* 0x000000100200720c */ /* 0x000fe20003f44270 */
[----:B--2---:R-:W-:Y:S01]  /*6ed0*/  IMAD.MOV.U32 R3, RZ, RZ, R5 ;  /* 0x000000ffff037224 */ /* 0x004fe200078e0005 */
[----:B------:R-:W-:-:S02]  /*6ee0*/  FSEL R61, R56, -INF , !P6 ;  /* 0xff800000383d7808 */ /* 0x000fc40007000000 */
[----:B------:R-:W-:Y:S01]  /*6ef0*/  ISETP.GE.AND P6, PT, R15, R238, PT ;  /* 0x000000ee0f00720c */ /* 0x000fe20003fc6270 */
[----:B------:R-:W-:Y:S01]  /*6f00*/  FMUL.FTZ R15, R123, UR7 ;  /* 0x000000077b0f7c20 */ /* 0x000fe20008410000 */
[----:B------:R-:W-:Y:S01]  /*6f10*/  FSEL R51, R137, -INF , !P0 ;  /* 0xff80000089337808 */ /* 0x000fe20004000000 */
[----:B------:R-:W1:Y:S01]  /*6f20*/  MUFU.TANH R4, R4 ;  /* 0x0000000400047308 */ /* 0x000e620000002400 */
[----:B------:R-:W-:Y:S02]  /*6f30*/  ISETP.GE.AND P1, PT, R16, R240, PT ;  /* 0x000000f01000720c */ /* 0x000fe40003f26270 */
[----:B------:R-:W-:Y:S02]  /*6f40*/  I2FP.F32.S32 R3, R3 ;  /* 0x0000000300037245 */ /* 0x000fe40000201400 */
[----:B------:R-:W-:Y:S02]  /*6f50*/  FSEL R0, R0, -INF , !P2 ;  /* 0xff80000000007808 */ /* 0x000fe40005000000 */
[----:B------:R-:W-:-:S02]  /*6f60*/  ISETP.GE.AND P0, PT, R16, R239, PT ;  /* 0x000000ef1000720c */ /* 0x000fc40003f06270 */
[----:B------:R-:W-:Y:S02]  /*6f70*/  FSEL R57, R57, -INF , !P6 ;  /* 0xff80000039397808 */ /* 0x000fe40007000000 */
[----:B------:R-:W-:Y:S02]  /*6f80*/  ISETP.GE.AND P6, PT, R16, R238, PT ;  /* 0x000000ee1000720c */ /* 0x000fe40003fc6270 */
[----:B------:R-:W-:Y:S01]  /*6f90*/  FSEL R63, R0, -INF , !P1 ;  /* 0xff800000003f7808 */ /* 0x000fe20004800000 */
[----:B---3--:R-:W-:Y:S01]  /*6fa0*/  FFMA.FTZ R0, R3, -UR6, R6 ;  /* 0x8000000603007c23 */ /* 0x008fe20008010006 */
[----:B------:R-:W-:Y:S02]  /*6fb0*/  FSEL R25, R36, -INF , !P0 ;  /* 0xff80000024197808 */ /* 0x000fe40004000000 */
[----:B------:R-:W-:Y:S02]  /*6fc0*/  ISETP.GT.AND P0, PT, R2, R17, PT ;  /* 0x000000110200720c */ /* 0x000fe40003f04270 */
[----:B------:R-:W-:-:S02]  /*6fd0*/  FSEL R56, R59, -INF , !P6 ;  /* 0xff8000003b387808 */ /* 0x000fc40007000000 */
[C---:B------:R-:W-:Y:S02]  /*6fe0*/  ISETP.GE.AND P6, PT, R17.reuse, R238, PT ;  /* 0x000000ee1100720c */ /* 0x040fe40003fc6270 */
[----:B------:R-:W-:Y:S02]  /*6ff0*/  ISETP.GE.AND P1, PT, R17, R240, PT ;  /* 0x000000f01100720c */ /* 0x000fe40003f26270 */
[----:B------:R-:W-:Y:S01]  /*7000*/  IABS R3, R20 ;  /* 0x0000001400037213 */ /* 0x000fe20000000000 */
[----:B------:R-:W-:Y:S01]  /*7010*/  FMUL.FTZ R20, R99, UR7 ;  /* 0x0000000763147c20 */ /* 0x000fe20008410000 */
[----:B------:R-:W-:Y:S02]  /*7020*/  FSEL R0, R0, -INF , !P0 ;  /* 0xff80000000007808 */ /* 0x000fe40004000000 */
[----:B------:R-:W-:Y:S02]  /*7030*/  FSEL R52, R60, -INF , !P6 ;  /* 0xff8000003c347808 */ /* 0x000fe40007000000 */
[----:B------:R-:W-:Y:S01]  /*7040*/  FSEL R60, R0, -INF , !P1 ;  /* 0xff800000003c7808 */ /* 0x000fe20004800000 */
[----:B------:R-:W-:Y:S01]  /*7050*/  IMAD.MOV.U32 R0, RZ, RZ, R3 ;  /* 0x000000ffff007224 */ /* 0x000fe200078e0003 */
[-C--:B------:R-:W-:Y:S01]  /*7060*/  ISETP.GE.AND P5, PT, R16, R241.reuse, PT ;  /* 0x000000f11000720c */ /* 0x080fe20003fa6270 */
[----:B------:R-:W-:Y:S01]  /*7070*/  FMUL.FTZ R16, R114, UR7 ;  /* 0x0000000772107c20 */ /* 0x000fe20008410000 */
[----:B------:R-:W-:-:S02]  /*7080*/  ISETP.GE.AND P2, PT, R17, R241, PT ;  /* 0x000000f11100720c */ /* 0x000fc40003f46270 */
[----:B------:R-:W-:Y:S02]  /*7090*/  FSEL R49, R138, -INF , !P5 ;  /* 0xff8000008a317808 */ /* 0x000fe40006800000 */
[----:B------:R-:W-:Y:S02]  /*70a0*/  I2FP.F32.S32 R0, R0 ;  /* 0x0000000000007245 */ /* 0x000fe40000201400 */
[-C--:B------:R-:W-:Y:S01]  /*70b0*/  ISETP.GE.AND P5, PT, R17, R239.reuse, PT ;  /* 0x000000ef1100720c */ /* 0x080fe20003fa6270 */
[----:B------:R-:W-:Y:S01]  /*70c0*/  FMUL.FTZ R17, R115, UR7 ;  /* 0x0000000773117c20 */ /* 0x000fe20008410000 */
[----:B------:R-:W-:Y:S01]  /*70d0*/  FSEL R46, R139, -INF , !P2 ;  /* 0xff8000008b2e7808 */ /* 0x000fe20005000000 */
[----:B-1----:R-:W-:Y:S01]  /*70e0*/  FFMA.FTZ R0, R0, -UR6, R4 ;  /* 0x8000000600007c23 */ /* 0x002fe20008010004 */
[----:B------:R-:W-:Y:S02]  /*70f0*/  ISETP.GE.AND P2, PT, R18, R239, PT ;  /* 0x000000ef1200720c */ /* 0x000fe40003f46270 */
[----:B------:R-:W-:Y:S01]  /*7100*/  FSEL R28, R38, -INF , !P5 ;  /* 0xff800000261c7808 */ /* 0x000fe20006800000 */
[----:B------:R-:W-:Y:S01]  /*7110*/  FMUL.FTZ R38, R118, UR7 ;  /* 0x0000000776267c20 */ /* 0x000fe20008410000 */
[----:B------:R-:W-:-:S02]  /*7120*/  ISETP.GE.AND P0, PT, R18, R241, PT ;  /* 0x000000f11200720c */ /* 0x000fc40003f06270 */
[----:B------:R-:W-:Y:S02]  /*7130*/  ISETP.GT.AND P5, PT, R2, R18, PT ;  /* 0x000000120200720c */ /* 0x000fe40003fa4270 */
[----:B------:R-:W-:Y:S02]  /*7140*/  FSEL R23, R43, -INF , !P2 ;  /* 0xff8000002b177808 */ /* 0x000fe40005000000 */
[----:B------:R-:W-:Y:S02]  /*7150*/  FSEL R43, R141, -INF , !P0 ;  /* 0xff8000008d2b7808 */ /* 0x000fe40004000000 */
[----:B------:R-:W-:Y:S02]  /*7160*/  ISETP.GE.AND P1, PT, R18, R240, PT ;  /* 0x000000f01200720c */ /* 0x000fe40003f26270 */
[----:B------:R-:W-:Y:S02]  /*7170*/  ISETP.GE.AND P0, PT, R19, R239, PT ;  /* 0x000000ef1300720c */ /* 0x000fe40003f06270 */
[----:B------:R-:W-:-:S02]  /*7180*/  FSEL R0, R0, -INF , !P5 ;  /* 0xff80000000007808 */ /* 0x000fc40006800000 */
[----:B------:R-:W-:Y:S02]  /*7190*/  FSEL R30, R62, -INF , !P0 ;  /* 0xff8000003e1e7808 */ /* 0x000fe40004000000 */
[----:B------:R-:W-:Y:S02]  /*71a0*/  FSEL R59, R0, -INF , !P1 ;  /* 0xff800000003b7808 */ /* 0x000fe40004800000 */
[-C--:B------:R-:W-:Y:S02]  /*71b0*/  ISETP.GE.AND P1, PT, R21, R239.reuse, PT ;  /* 0x000000ef1500720c */ /* 0x080fe40003f26270 */
[----:B------:R-:W-:Y:S02]  /*71c0*/  ISETP.GE.AND P0, PT, R22, R239, PT ;  /* 0x000000ef1600720c */ /* 0x000fe40003f06270 */
[----:B------:R-:W-:Y:S01]  /*71d0*/  ISETP.GE.AND P6, PT, R18, R238, PT ;  /* 0x000000ee1200720c */ /* 0x000fe20003fc6270 */
[----:B------:R-:W-:Y:S01]  /*71e0*/  FMUL.FTZ R18, R98, UR7 ;  /* 0x0000000762127c20 */ /* 0x000fe20008410000 */
[----:B------:R-:W-:-:S02]  /*71f0*/  IABS R3, R48 ;  /* 0x0000003000037213 */ /* 0x000fc40000000000 */
[----:B------:R-:W-:Y:S02]  /*7200*/  FSEL R36, R67, -INF , !P1 ;  /* 0xff80000043247808 */ /* 0x000fe40004800000 */
[----:B------:R-:W-:Y:S02]  /*7210*/  FSEL R75, R64, -INF , !P0 ;  /* 0xff800000404b7808 */ /* 0x000fe40004000000 */
[-C--:B------:R-:W-:Y:S02]  /*7220*/  ISETP.GE.AND P1, PT, R24, R239.reuse, PT ;  /* 0x000000ef1800720c */ /* 0x080fe40003f26270 */
[----:B------:R-:W-:Y:S02]  /*7230*/  ISETP.GE.AND P0, PT, R26, R239, PT ;  /* 0x000000ef1a00720c */ /* 0x000fe40003f06270 */
[----:B------:R-:W-:Y:S02]  /*7240*/  FSEL R48, R82, -INF , !P6 ;  /* 0xff80000052307808 */ /* 0x000fe40007000000 */
[----:B------:R-:W-:-:S02]  /*7250*/  I2FP.F32.S32 R13, R3 ;  /* 0x00000003000d7245 */ /* 0x000fc40000201400 */
[----:B------:R-:W-:Y:S02]  /*7260*/  ISETP.GT.AND P2, PT, R2, R19, PT ;  /* 0x000000130200720c */ /* 0x000fe40003f44270 */
[C---:B------:R-:W-:Y:S02]  /*7270*/  ISETP.GE.AND P6, PT, R19.reuse, R241, PT ;  /* 0x000000f11300720c */ /* 0x040fe40003fc6270 */
[----:B------:R-:W-:Y:S02]  /*7280*/  ISETP.GE.AND P5, PT, R19, R238, PT ;  /* 0x000000ee1300720c */ /* 0x000fe40003fa6270 */
[----:B------:R-:W-:Y:S02]  /*7290*/  P2R R12, PR, RZ, 0x2 ;  /* 0x00000002ff0c7803 */ /* 0x000fe40000000000 */
[----:B------:R-:W-:Y:S01]  /*72a0*/  P2R R3, PR, RZ, 0x1 ;  /* 0x00000001ff037803 */ /* 0x000fe20000000000 */
[----:B------:R-:W-:Y:S08]  /*72b0*/  BRA.U !UP0, `(.L_x_999) ;  /* 0x00000005081c7547 */ /* 0x000ff0000b800000 */
        /* <DEDUP_REMOVED lines=71> */
.L_x_999:
[----:B------:R-:W-:Y:S01]  /*7730*/  ISETP.NE.AND P0, PT, R12, RZ, PT ;  /* 0x000000ff0c00720c */ /* 0x000fe20003f05270 */
[----:B-1----:R1:W2:Y:S01]  /*7740*/  MUFU.TANH R7, R15 ;  /* 0x0000000f00077308 */ /* 0x0022a20000002400 */
[----:B------:R-:W-:Y:S01]  /*7750*/  FMNMX3.FTZ R0, R37, R32, R27, !PT ;  /* 0x0000002025007276 */ /* 0x000fe2000781001b */
[----:B------:R-:W-:Y:S01]  /*7760*/  FFMA.FTZ R4, R13, -UR6, R14 ;  /* 0x800000060d047c23 */ /* 0x000fe2000801000e */
[----:B------:R-:W-:Y:S01]  /*7770*/  FSEL R73, R73, -INF , !P0 ;  /* 0xff80000049497808 */ /* 0x000fe20004000000 */
[----:B------:R-:W3:Y:S01]  /*7780*/  LDCU UR4, c[0x0][0x45c] ;  /* 0x00008b80ff0477ac */ /* 0x000ee20008000800 */
[----:B------:R-:W-:Y:S02]  /*7790*/  FMNMX3.FTZ R0, R0, R25, R28, !PT ;  /* 0x0000001900007276 */ /* 0x000fe4000781001c */
[----:B------:R-:W-:Y:S01]  /*77a0*/  ISETP.GE.AND P0, PT, R29, R239, PT ;  /* 0x000000ef1d00720c */ /* 0x000fe20003f06270 */
[----:B------:R4:W5:Y:S01]  /*77b0*/  MUFU.TANH R5, R16 ;  /* 0x0000001000057308 */ /* 0x0009620000002400 */
[----:B------:R-:W-:Y:S01]  /*77c0*/  ISETP.NE.AND P1, PT, R3, RZ, PT ;  /* 0x000000ff0300720c */ /* 0x000fe20003f25270 */
[----:B------:R-:W-:Y:S01]  /*77d0*/  UISETP.GT.U32.AND UP0, UPT, UR15, UR19, UPT ;  /* 0x000000130f00728c */ /* 0x000fe2000bf04070 */
[----:B------:R-:W-:-:S02]  /*77e0*/  FMNMX3.FTZ R0, R0, R23, R30, !PT ;  /* 0x0000001700007276 */ /* 0x000fc4000781001e */
[----:B------:R-:W-:Y:S02]  /*77f0*/  FSEL R74, R42, -INF , !P0 ;  /* 0xff8000002a4a7808 */ /* 0x000fe40004000000 */
[-C--:B------:R-:W-:Y:S01]  /*7800*/  ISETP.GE.AND P0, PT, R33, R239.reuse, PT ;  /* 0x000000ef2100720c */ /* 0x080fe20003f06270 */
[----:B------:R-:W-:Y:S01]  /*7810*/  MUFU.TANH R9, R38 ;  /* 0x0000002600097308 */ /* 0x000fe20000002400 */
[----:B------:R-:W-:Y:S02]  /*7820*/  FSEL R72, R72, -INF , !P1 ;  /* 0xff80000048487808 */ /* 0x000fe40004800000 */
[-C--:B------:R-:W-:Y:S02]  /*7830*/  ISETP.GE.AND P1, PT, R31, R239.reuse, PT ;  /* 0x000000ef1f00720c */ /* 0x080fe40003f26270 */
[----:B------:R-:W-:Y:S02]  /*7840*/  FMNMX3.FTZ R0, R0, R36, R75, !PT ;  /* 0x0000002400007276 */ /* 0x000fe4000781004b */
[----:B------:R-:W-:Y:S01]  /*7850*/  FSEL R115, R40, -INF , !P0 ;  /* 0xff80000028737808 */ /* 0x000fe20004000000 */
[----:B------:R-:W-:Y:S01]  /*7860*/  MUFU.TANH R11, R39 ;  /* 0x00000027000b7308 */ /* 0x000fe20000002400 */
[----:B------:R-:W-:-:S02]  /*7870*/  ISETP.GE.AND P0, PT, R34, R239, PT ;  /* 0x000000ef2200720c */ /* 0x000fc40003f06270 */
[----:B------:R-:W-:Y:S02]  /*7880*/  FSEL R112, R41, -INF , !P1 ;  /* 0xff80000029707808 */ /* 0x000fe40004800000 */
[----:B------:R-:W-:Y:S02]  /*7890*/  FMNMX3.FTZ R0, R0, R73, R72, !PT ;  /* 0x0000004900007276 */ /* 0x000fe40007810048 */
[----:B------:R-:W-:Y:S01]  /*78a0*/  FSEL R114, R44, -INF , !P0 ;  /* 0xff8000002c727808 */ /* 0x000fe20004000000 */
[----:B------:R-:W-:Y:S01]  /*78b0*/  MUFU.TANH R10, R45 ;  /* 0x0000002d000a7308 */ /* 0x000fe20000002400 */
[----:B------:R-:W-:Y:S02]  /*78c0*/  ISETP.GE.AND P0, PT, R35, R239, PT ;  /* 0x000000ef2300720c */ /* 0x000fe40003f06270 */
[----:B------:R-:W-:Y:S02]  /*78d0*/  FMNMX3.FTZ R0, R0, R74, R112, !PT ;  /* 0x0000004a00007276 */ /* 0x000fe40007810070 */
[----:B------:R-:W-:-:S02]  /*78e0*/  FSEL R116, R47, -INF , !P0 ;  /* 0xff8000002f747808 */ /* 0x000fc40004000000 */
[----:B------:R-:W-:Y:S01]  /*78f0*/  FMNMX3.FTZ R0, R0, R115, R114, !PT ;  /* 0x0000007300007276 */ /* 0x000fe20007810072 */
[----:B------:R-:W-:Y:S01]  /*7900*/  MUFU.TANH R13, R50 ;  /* 0x00000032000d7308 */ /* 0x000fe20000002400 */
[----:B------:R-:W-:Y:S02]  /*7910*/  IABS R3, R54 ;  /* 0x0000003600037213 */ /* 0x000fe40000000000 */
[----:B------:R-:W-:Y:S02]  /*7920*/  FMNMX.FTZ R0, R116, R0, !PT ;  /* 0x0000000074007209 */ /* 0x000fe40007810000 */
[----:B-1----:R-:W-:Y:S02]  /*7930*/  FSEL R15, R142, -INF , !P6 ;  /* 0xff8000008e0f7808 */ /* 0x002fe40007000000 */
[----:B------:R-:W-:Y:S01]  /*7940*/  I2FP.F32.S32 R3, R3 ;  /* 0x0000000300037245 */ /* 0x000fe20000201400 */
[----:B------:R-:W1:Y:S01]  /*7950*/  SHFL.BFLY PT, R135, R0, 0x2, 0x1f ;  /* 0x0c401f0000877f89 */ /* 0x000e6200000e0000 */
[----:B------:R-:W-:-:S02]  /*7960*/  ISETP.GE.AND P6, PT, R21, R241, PT ;  /* 0x000000f11500720c */ /* 0x000fc40003fc6270 */
[----:B------:R-:W-:Y:S01]  /*7970*/  ISETP.GE.AND P1, PT, R19, R240, PT ;  /* 0x000000f01300720c */ /* 0x000fe20003f26270 */
[----:B--2---:R-:W-:Y:S01]  /*7980*/  FFMA.FTZ R3, R3, -UR6, R7 ;  /* 0x8000000603037c23 */ /* 0x004fe20008010007 */
[----:B------:R-:W-:Y:S01]  /*7990*/  FSEL R4, R4, -INF , !P2 ;  /* 0xff80000004047808 */ /* 0x000fe20005000000 */
[----:B------:R-:W-:Y:S01]  /*79a0*/  MUFU.TANH R7, R20 ;  /* 0x0000001400077308 */ /* 0x000fe20000002400 */
[----:B------:R-:W-:Y:S02]  /*79b0*/  IABS R6, R58 ;  /* 0x0000003a00067213 */ /* 0x000fe40000000000 */
[----:B------:R-:W-:Y:S02]  /*79c0*/  FSEL R19, R83, -INF , !P5 ;  /* 0xff80000053137808 */ /* 0x000fe40006800000 */
[----:B------:R-:W-:Y:S02]  /*79d0*/  ISETP.GE.AND P5, PT, R21, R238, PT ;  /* 0x000000ee1500720c */ /* 0x000fe40003fa6270 */
[----:B------:R-:W-:-:S02]  /*79e0*/  FSEL R14, R143, -INF , !P6 ;  /* 0xff8000008f0e7808 */ /* 0x000fc40007000000 */
[----:B------:R-:W-:Y:S02]  /*79f0*/  FSEL R44, R4, -INF , !P1 ;  /* 0xff800000042c7808 */ /* 0x000fe40004800000 */
[----:B------:R-:W-:Y:S02]  /*7a00*/  ISETP.GE.AND P6, PT, R22, R241, PT ;  /* 0x000000f11600720c */ /* 0x000fe40003fc6270 */
[----:B------:R-:W-:Y:S02]  /*7a10*/  ISETP.GT.AND P0, PT, R2, R21, PT ;  /* 0x000000150200720c */ /* 0x000fe40003f04270 */
[----:B------:R-:W-:Y:S02]  /*7a20*/  I2FP.F32.S32 R4, R6 ;  /* 0x0000000600047245 */ /* 0x000fe40000201400 */
[----:B----4-:R-:W-:Y:S02]  /*7a30*/  FSEL R16, R90, -INF , !P5 ;  /* 0xff8000005a107808 */ /* 0x010fe40006800000 */
[----:B-1----:R-:W-:-:S02]  /*7a40*/  FMNMX.FTZ R135, R0, R135, !PT ;  /* 0x0000008700877209 */ /* 0x002fc40007810000 */
[----:B------:R-:W-:Y:S02]  /*7a50*/  IABS R0, R71 ;  /* 0x0000004700007213 */ /* 0x000fe40000000000 */
[----:B------:R-:W-:Y:S02]  /*7a60*/  ISETP.GE.AND P5, PT, R22, R238, PT ;  /* 0x000000ee1600720c */ /* 0x000fe40003fa6270 */
[----:B------:R-:W-:Y:S01]  /*7a70*/  FSEL R64, R144, -INF , !P6 ;  /* 0xff80000090407808 */ /* 0x000fe20007000000 */
[----:B------:R-:W-:Y:S01]  /*7a80*/  IMAD.MOV.U32 R8, RZ, RZ, R0 ;  /* 0x000000ffff087224 */ /* 0x000fe200078e0000 */
[----:B------:R-:W-:Y:S02]  /*7a90*/  FMNMX3.FTZ R0, R55, R53, R51, !PT ;  /* 0x0000003537007276 */ /* 0x000fe40007810033 */
[----:B------:R-:W-:Y:S01]  /*7aa0*/  FSEL R6, R3, -INF , !P0 ;  /* 0xff80000003067808 */ /* 0x000fe20004000000 */
[----:B-----5:R-:W-:Y:S01]  /*7ab0*/  FFMA.FTZ R3, R4, -UR6, R5 ;  /* 0x8000000604037c23 */ /* 0x020fe20008010005 */
[----:B------:R-:W-:Y:S01]  /*7ac0*/  ISETP.GE.AND P6, PT, R24, R241, PT ;  /* 0x000000f11800720c */ /* 0x000fe20003fc6270 */
[----:B------:R-:W1:Y:S01]  /*7ad0*/  MUFU.TANH R5, R17 ;  /* 0x0000001100057308 */ /* 0x000e620000002400 */
[----:B------:R-:W-:-:S02]  /*7ae0*/  ISETP.GT.AND P1, PT, R2, R22, PT ;  /* 0x000000160200720c */ /* 0x000fc40003f24270 */
[----:B------:R-:W-:Y:S02]  /*7af0*/  FSEL R96, R91, -INF , !P5 ;  /* 0xff8000005b607808 */ /* 0x000fe40006800000 */
[----:B------:R-:W-:Y:S02]  /*7b00*/  FMNMX3.FTZ R0, R0, R49, R46, !PT ;  /* 0x0000003100007276 */ /* 0x000fe4000781002e */
[----:B------:R-:W-:Y:S02]  /*7b10*/  ISETP.GE.AND P5, PT, R24, R238, PT ;  /* 0x000000ee1800720c */ /* 0x000fe40003fa6270 */
[----:B------:R-:W-:Y:S02]  /*7b20*/  FSEL R62, R145, -INF , !P6 ;  /* 0xff800000913e7808 */ /* 0x000fe40007000000 */
[----:B------:R-:W-:Y:S02]  /*7b30*/  ISETP.GE.AND P6, PT, R26, R241, PT ;  /* 0x000000f11a00720c */ /* 0x000fe40003fc6270 */
[----:B------:R-:W-:-:S02]  /*7b40*/  ISETP.GE.AND P0, PT, R22, R240, PT ;  /* 0x000000f01600720c */ /* 0x000fc40003f06270 */
[----:B------:R-:W-:Y:S02]  /*7b50*/  IABS R4, R70 ;  /* 0x0000004600047213 */ /* 0x000fe40000000000 */
[----:B------:R-:W-:Y:S02]  /*7b60*/  FSEL R3, R3, -INF , !P1 ;  /* 0xff80000003037808 */ /* 0x000fe40004800000 */
[----:B------:R-:W-:Y:S02]  /*7b70*/  FMNMX3.FTZ R0, R0, R43, R15, !PT ;  /* 0x0000002b00007276 */ /* 0x000fe4000781000f */
[----:B------:R-:W-:Y:S02]  /*7b80*/  FSEL R83, R92, -INF , !P5 ;  /* 0xff8000005c537808 */ /* 0x000fe40006800000 */
[----:B------:R-:W-:Y:S02]  /*7b90*/  ISETP.GE.AND P5, PT, R29, R241, PT ;  /* 0x000000f11d00720c */ /* 0x000fe40003fa6270 */
[----:B------:R-:W-:-:S02]  /*7ba0*/  FSEL R67, R146, -INF , !P6 ;  /* 0xff80000092437808 */ /* 0x000fc40007000000 */
[----:B------:R-:W-:Y:S02]  /*7bb0*/  FSEL R122, R3, -INF , !P0 ;  /* 0xff800000037a7808 */ /* 0x000fe40004000000 */
[-C--:B------:R-:W-:Y:S02]  /*7bc0*/  ISETP.GE.AND P6, PT, R31, R241.reuse, PT ;  /* 0x000000f11f00720c */ /* 0x080fe40003fc6270 */
[----:B------:R-:W-:Y:S02]  /*7bd0*/  I2FP.F32.S32 R3, R4 ;  /* 0x0000000400037245 */ /* 0x000fe40000201400 */
[----:B------:R-:W-:Y:S01]  /*7be0*/  FMNMX3.FTZ R0, R0, R14, R64, !PT ;  /* 0x0000000e00007276 */ /* 0x000fe20007810040 */
[----:B------:R-:W2:Y:S01]  /*7bf0*/  MUFU.TANH R4, R18 ;  /* 0x0000001200047308 */ /* 0x000ea20000002400 */
[----:B------:R-:W-:Y:S01]  /*7c00*/  FSEL R82, R103, -INF , !P5 ;  /* 0xff80000067527808 */ /* 0x000fe20006800000 */
[----:B-1----:R-:W-:Y:S01]  /*7c10*/  FFMA.FTZ R5, R3, -UR6, R5 ;  /* 0x8000000603057c23 */ /* 0x002fe20008010005 */
[----:B------:R-:W-:-:S02]  /*7c20*/  ISETP.GE.AND P5, PT, R33, R241, PT ;  /* 0x000000f12100720c */ /* 0x000fc40003fa6270 */
[----:B------:R-:W-:Y:S02]  /*7c30*/  FSEL R109, R93, -INF , !P6 ;  /* 0xff8000005d6d7808 */ /* 0x000fe40007000000 */
[-C--:B------:R-:W-:Y:S02]  /*7c40*/  ISETP.GE.AND P6, PT, R34, R241.reuse, PT ;  /* 0x000000f12200720c */ /* 0x080fe40003fc6270 */
[----:B------:R-:W-:Y:S02]  /*7c50*/  FMNMX3.FTZ R0, R0, R62, R67, !PT ;  /* 0x0000003e00007276 */ /* 0x000fe40007810043 */
[----:B------:R-:W-:Y:S02]  /*7c60*/  ISETP.GE.AND P2, PT, R21, R240, PT ;  /* 0x000000f01500720c */ /* 0x000fe40003f46270 */
[----:B------:R-:W-:Y:S02]  /*7c70*/  FSEL R110, R102, -INF , !P5 ;  /* 0xff800000666e7808 */ /* 0x000fe40006800000 */
[----:B------:R-:W-:-:S02]  /*7c80*/  ISETP.GE.AND P5, PT, R35, R241, PT ;  /* 0x000000f12300720c */ /* 0x000fc40003fa6270 */
[----:B------:R-:W-:Y:S02]  /*7c90*/  FSEL R111, R104, -INF , !P6 ;  /* 0xff800000686f7808 */ /* 0x000fe40007000000 */
[----:B------:R-:W-:Y:S02]  /*7ca0*/  FMNMX3.FTZ R0, R0, R82, R109, !PT ;  /* 0x0000005200007276 */ /* 0x000fe4000781006d */
[----:B------:R-:W-:Y:S02]  /*7cb0*/  FSEL R21, R6, -INF , !P2 ;  /* 0xff80000006157808 */ /* 0x000fe40005000000 */
[----:B------:R-:W1:Y:S01]  /*7cc0*/  SHFL.BFLY PT, R6, R135, 0x1, 0x1f ;  /* 0x0c201f0087067f89 */ /* 0x000e6200000e0000 */
[----:B------:R-:W-:Y:S02]  /*7cd0*/  FSEL R113, R113, -INF , !P5 ;  /* 0xff80000071717808 */ /* 0x000fe40006800000 */
[----:B------:R-:W-:Y:S02]  /*7ce0*/  FMNMX3.FTZ R0, R0, R110, R111, !PT ;  /* 0x0000006e00007276 */ /* 0x000fe4000781006f */
[----:B------:R-:W-:-:S02]  /*7cf0*/  I2FP.F32.S32 R8, R8 ;  /* 0x0000000800087245 */ /* 0x000fc40000201400 */
[----:B------:R-:W-:Y:S02]  /*7d00*/  IABS R3, R76 ;  /* 0x0000004c00037213 */ /* 0x000fe40000000000 */
[----:B------:R-:W-:Y:S01]  /*7d10*/  ISETP.GT.AND P2, PT, R2, R24, PT ;  /* 0x000000180200720c */ /* 0x000fe20003f44270 */
[----:B--2---:R-:W-:Y:S01]  /*7d20*/  FFMA.FTZ R4, R8, -UR6, R4 ;  /* 0x8000000608047c23 */ /* 0x004fe20008010004 */
[----:B------:R-:W-:Y:S01]  /*7d30*/  FMNMX.FTZ R0, R113, R0, !PT ;  /* 0x0000000071007209 */ /* 0x000fe20007810000 */
[----:B------:R-:W-:Y:S01]  /*7d40*/  IMAD.MOV.U32 R8, RZ, RZ, R3 ;  /* 0x000000ffff087224 */ /* 0x000fe200078e0003 */
[----:B------:R-:W-:Y:S02]  /*7d50*/  FSEL R3, R5, -INF , !P2 ;  /* 0xff80000005037808 */ /* 0x000fe40005000000 */
[----:B------:R-:W-:Y:S01]  /*7d60*/  ISETP.GT.AND P0, PT, R2, R26, PT ;  /* 0x0000001a0200720c */ /* 0x000fe20003f04270 */
[----:B------:R-:W2:Y:S01]  /*7d70*/  SHFL.BFLY PT, R5, R0, 0x2, 0x1f ;  /* 0x0c401f0000057f89 */ /* 0x000ea200000e0000 */
[----:B------:R-:W-:-:S02]  /*7d80*/  ISETP.GE.AND P1, PT, R24, R240, PT ;  /* 0x000000f01800720c */ /* 0x000fc40003f26270 */
[----:B------:R-:W-:Y:S02]  /*7d90*/  ISETP.GE.AND P5, PT, R26, R240, PT ;  /* 0x000000f01a00720c */ /* 0x000fe40003fa6270 */
[----:B------:R-:W-:Y:S02]  /*7da0*/  I2FP.F32.S32 R8, R8 ;  /* 0x0000000800087245 */ /* 0x000fe40000201400 */
[----:B------:R-:W-:Y:S02]  /*7db0*/  FSEL R4, R4, -INF , !P0 ;  /* 0xff80000004047808 */ /* 0x000fe40004000000 */
[----:B-1----:R-:W-:Y:S02]  /*7dc0*/  FMNMX.FTZ R135, R135, R6, !PT ;  /* 0x0000000687877209 */ /* 0x002fe40007810000 */
[----:B------:R-:W-:Y:S01]  /*7dd0*/  FSEL R119, R3, -INF , !P1 ;  /* 0xff80000003777808 */ /* 0x000fe20004800000 */
[----:B------:R-:W-:Y:S01]  /*7de0*/  FFMA.FTZ R3, R8, -UR6, R7 ;  /* 0x8000000608037c23 */ /* 0x000fe20008010007 */
[----:B------:R-:W-:Y:S01]  /*7df0*/  FSEL R118, R4, -INF , !P5 ;  /* 0xff80000004767808 */ /* 0x000fe20006800000 */
[----:B---3--:R-:W-:Y:S01]  /*7e00*/  FMUL.FTZ R4, R135, UR4 ;  /* 0x0000000487047c20 */ /* 0x008fe20008410000 */
[----:B------:R-:W-:-:S02]  /*7e10*/  ISETP.GE.AND P6, PT, R26, R238, PT ;  /* 0x000000ee1a00720c */ /* 0x000fc40003fc6270 */
[----:B------:R-:W-:Y:S02]  /*7e20*/  ISETP.GT.AND P2, PT, R2, R29, PT ;  /* 0x0000001d0200720c */ /* 0x000fe40003f44270 */
[----:B------:R-:W-:Y:S02]  /*7e30*/  FSETP.NEU.FTZ.AND P5, PT, R135, -INF , PT ;  /* 0xff8000008700780b */ /* 0x000fe40003fbd000 */
[----:B------:R-:W-:Y:S02]  /*7e40*/  FSEL R81, R105, -INF , !P6 ;  /* 0xff80000069517808 */ /* 0x000fe40007000000 */
[----:B------:R-:W-:Y:S02]  /*7e50*/  ISETP.GE.AND P6, PT, R29, R240, PT ;  /* 0x000000f01d00720c */ /* 0x000fe40003fc6270 */
[----:B------:R-:W-:Y:S02]  /*7e60*/  FSEL R3, R3, -INF , !P2 ;  /* 0xff80000003037808 */ /* 0x000fe40005000000 */
[----:B------:R-:W-:-:S02]  /*7e70*/  FSEL R4, R4, RZ, P5 ;  /* 0x000000ff04047208 */ /* 0x000fc40002800000 */
[----:B--2---:R-:W-:Y:S02]  /*7e80*/  FMNMX.FTZ R134, R0, R5, !PT ;  /* 0x0000000500867209 */ /* 0x004fe40007810000 */
[----:B------:R-:W-:Y:S02]  /*7e90*/  FMNMX3.FTZ R0, R66, R61, R57, !PT ;  /* 0x0000003d42007276 */ /* 0x000fe40007810039 */
[----:B------:R-:W-:Y:S01]  /*7ea0*/  ISETP.GE.AND P1, PT, R29, R238, PT ;  /* 0x000000ee1d00720c */ /* 0x000fe20003f26270 */
[----:B------:R-:W1:Y:S01]  /*7eb0*/  SHFL.BFLY PT, R7, R134, 0x1, 0x1f ;  /* 0x0c201f0086077f89 */ /* 0x000e6200000e0000 */
[----:B------:R-:W-:Y:S01]  /*7ec0*/  FSEL R117, R3, -INF , !P6 ;  /* 0xff80000003757808 */ /* 0x000fe20007000000 */
[----:B------:R-:W-:Y:S01]  /*7ed0*/  FFMA.FTZ R3, R37, UR4, -R4 ;  /* 0x0000000425037c23 */ /* 0x000fe20008010804 */
[----:B------:R-:W-:Y:S02]  /*7ee0*/  FMNMX3.FTZ R0, R0, R56, R52, !PT ;  /* 0x0000003800007276 */ /* 0x000fe40007810034 */
[----:B------:R-:W-:Y:S01]  /*7ef0*/  ISETP.GE.AND P6, PT, R31, R238, PT ;  /* 0x000000ee1f00720c */ /* 0x000fe20003fc6270 */
[----:B------:R2:W-:Y:S01]  /*7f00*/  MUFU.EX2 R191, R3 ;  /* 0x0000000300bf7308 */ /* 0x0005e20000000800 */
[----:B------:R-:W-:-:S02]  /*7f10*/  FSEL R80, R80, -INF , !P1 ;  /* 0xff80000050507808 */ /* 0x000fc40004800000 */
[C---:B------:R-:W-:Y:S02]  /*7f20*/  ISETP.GT.AND P0, PT, R2.reuse, R31, PT ;  /* 0x0000001f0200720c */ /* 0x040fe40003f04270 */
[C---:B------:R-:W-:Y:S02]  /*7f30*/  ISETP.GT.AND P2, PT, R2.reuse, R33, PT ;  /* 0x000000210200720c */ /* 0x040fe40003f44270 */
[C---:B------:R-:W-:Y:S02]  /*7f40*/  ISETP.GT.AND P1, PT, R2.reuse, R34, PT ;  /* 0x000000220200720c */ /* 0x040fe40003f24270 */
[----:B------:R-:W-:Y:S02]  /*7f50*/  ISETP.GT.AND P5, PT, R2, R35, PT ;  /* 0x000000230200720c */ /* 0x000fe40003fa4270 */
[----:B------:R-:W-:Y:S02]  /*7f60*/  IABS R2, R77 ;  /* 0x0000004d00027213 */ /* 0x000fe40000000000 */
[----:B------:R-:W-:-:S02]  /*7f70*/  FMNMX3.FTZ R0, R0, R48, R19, !PT ;  /* 0x0000003000007276 */ /* 0x000fc40007810013 */
[----:B------:R-:W-:Y:S01]  /*7f80*/  FSEL R97, R85, -INF , !P6 ;  /* 0xff80000055617808 */ /* 0x000fe20007000000 */
[----:B--2---:R-:W-:Y:S01]  /*7f90*/  FFMA.FTZ R3, R32, UR4, -R4 ;  /* 0x0000000420037c23 */ /* 0x004fe20008010804 */
[----:B------:R-:W-:Y:S02]  /*7fa0*/  ISETP.GE.AND P6, PT, R33, R238, PT ;  /* 0x000000ee2100720c */ /* 0x000fe40003fc6270 */
[----:B------:R-:W-:Y:S01]  /*7fb0*/  FMNMX3.FTZ R0, R0, R16, R96, !PT ;  /* 0x0000001000007276 */ /* 0x000fe20007810060 */
[----:B------:R2:W3:Y:S01]  /*7fc0*/  MUFU.EX2 R190, R3 ;  /* 0x0000000300be7308 */ /* 0x0004e20000000800 */
[----:B------:R-:W-:Y:S02]  /*7fd0*/  FSEL R98, R86, -INF , !P6 ;  /* 0xff80000056627808 */ /* 0x000fe40007000000 */
[----:B------:R-:W-:Y:S02]  /*7fe0*/  ISETP.GE.AND P6, PT, R34, R238, PT ;  /* 0x000000ee2200720c */ /* 0x000fe40003fc6270 */
[----:B------:R-:W-:Y:S01]  /*7ff0*/  FMNMX3.FTZ R136, R0, R83, R81, !PT ;  /* 0x0000005300887276 */ /* 0x000fe20007810051 */
[----:B------:R-:W-:Y:S01]  /*8000*/  FFMA.FTZ R0, R25, UR4, -R4 ;  /* 0x0000000419007c23 */ /* 0x000fe20008010804 */
[----:B------:R-:W-:-:S02]  /*8010*/  FSEL R108, R87, -INF , !P6 ;  /* 0xff800000576c7808 */ /* 0x000fc40007000000 */
[----:B------:R-:W-:Y:S01]  /*8020*/  ISETP.GE.AND P6, PT, R35, R238, PT ;  /* 0x000000ee2300720c */ /* 0x000fe20003fc6270 */
[----:B------:R4:W-:Y:S01]  /*8030*/  MUFU.EX2 R204, R0 ;  /* 0x0000000000cc7308 */ /* 0x0009e20000000800 */
[----:B------:R-:W-:Y:S02]  /*8040*/  FMNMX3.FTZ R136, R136, R80, R97, !PT ;  /* 0x0000005088887276 */ /* 0x000fe40007810061 */
[----:B------:R-:W-:Y:S02]  /*8050*/  FSEL R99, R88, -INF , !P6 ;  /* 0xff80000058637808 */ /* 0x000fe40007000000 */
[----:B------:R-:W-:Y:S01]  /*8060*/  FMNMX3.FTZ R136, R136, R98, R108, !PT ;  /* 0x0000006288887276 */ /* 0x000fe2000781006c */
[----:B--2---:R-:W-:Y:S02]  /*8070*/  IMAD.MOV.U32 R3, RZ, RZ, R2 ;  /* 0x000000ffff037224 */ /* 0x004fe400078e0002 */
[----:B------:R-:W-:Y:S01]  /*8080*/  FFMA.FTZ R2, R27, UR4, -R4 ;  /* 0x000000041b027c23 */ /* 0x000fe20008010804 */
[----:B------:R-:W-:-:S02]  /*8090*/  FMNMX.FTZ R136, R99, R136, !PT ;  /* 0x0000008863887209 */ /* 0x000fc40007810000 */
[----:B------:R-:W-:Y:S01]  /*80a0*/  IABS R5, R79 ;  /* 0x0000004f00057213 */ /* 0x000fe20000000000 */
[----:B------:R2:W5:Y:S01]  /*80b0*/  MUFU.EX2 R207, R2 ;  /* 0x0000000200cf7308 */ /* 0x0005620000000800 */
[----:B------:R-:W-:Y:S02]  /*80c0*/  I2FP.F32.S32 R3, R3 ;  /* 0x0000000300037245 */ /* 0x000fe40000201400 */
[----:B-1----:R-:W-:Y:S01]  /*80d0*/  FMNMX.FTZ R134, R134, R7, !PT ;  /* 0x0000000786867209 */ /* 0x002fe20007810000 */
[----:B------:R-:W-:Y:S01]  /*80e0*/  IMAD.MOV.U32 R8, RZ, RZ, R5 ;  /* 0x000000ffff087224 */ /* 0x000fe200078e0005 */
[----:B----4-:R-:W-:Y:S01]  /*80f0*/  IABS R0, R78 ;  /* 0x0000004e00007213 */ /* 0x010fe20000000000 */
[----:B------:R-:W-:Y:S01]  /*8100*/  FFMA.FTZ R6, R3, -UR6, R9 ;  /* 0x8000000603067c23 */ /* 0x000fe20008010009 */
[----:B------:R-:W-:Y:S02]  /*8110*/  IABS R3, R84 ;  /* 0x0000005400037213 */ /* 0x000fe40000000000 */
[----:B------:R-:W-:-:S02]  /*8120*/  I2FP.F32.S32 R8, R8 ;  /* 0x0000000800087245 */ /* 0x000fc40000201400 */
[----:B------:R-:W-:Y:S02]  /*8130*/  FSEL R12, R6, -INF , !P0 ;  /* 0xff800000060c7808 */ /* 0x000fe40004000000 */
[----:B------:R-:W1:Y:S01]  /*8140*/  SHFL.BFLY PT, R6, R136, 0x2, 0x1f ;  /* 0x0c401f0088067f89 */ /* 0x000e6200000e0000 */
[-C--:B------:R-:W-:Y:S02]  /*8150*/  ISETP.GE.AND P6, PT, R31, R240.reuse, PT ;  /* 0x000000f01f00720c */ /* 0x080fe40003fc6270 */
[----:B------:R-:W-:Y:S01]  /*8160*/  ISETP.GE.AND P0, PT, R33, R240, PT ;  /* 0x000000f02100720c */ /* 0x000fe20003f06270 */
[----:B--2---:R-:W-:Y:S01]  /*8170*/  FFMA.FTZ R2, R28, UR4, -R4 ;  /* 0x000000041c027c23 */ /* 0x004fe20008010804 */
[----:B------:R-:W-:Y:S02]  /*8180*/  FSEL R120, R12, -INF , !P6 ;  /* 0xff8000000c787808 */ /* 0x000fe40007000000 */
[----:B------:R-:W-:Y:S01]  /*8190*/  SEL R145, R153, 0xffffffe0, !P3 ;  /* 0xffffffe099917807 */ /* 0x000fe20005800000 */
[----:B------:R2:W-:Y:S01]  /*81a0*/  MUFU.EX2 R195, R2 ;  /* 0x0000000200c37308 */ /* 0x0005e20000000800 */
[----:B---3--:R-:W-:-:S03]  /*81b0*/  F2FP.BF16.F32.PACK_AB R28, R190, R191 ;  /* 0x000000bfbe1c723e */ /* 0x008fc600000010ff */
[----:B------:R-:W-:Y:S01]  /*81c0*/  STL [R1+0x38], R145 ;  /* 0x0000389101007387 */ /* 0x000fe20000100800 */
[----:B-1----:R-:W-:Y:S02]  /*81d0*/  FMNMX.FTZ R136, R136, R6, !PT ;  /* 0x0000000688887209 */ /* 0x002fe40007810000 */
        /* <DEDUP_REMOVED lines=21> */
[----:B------:R1:W4:Y:S01]  /*8330*/  MUFU.EX2 R196, R0 ;  /* 0x0000000000c47308 */ /* 0x0003220000000800 */
[----:B------:R-:W-:Y:S02]  /*8340*/  FSEL R124, R5, -INF , !P1 ;  /* 0xff800000057c7808 */ /* 0x000fe40004800000 */
[----:B------:R-:W-:Y:S01]  /*8350*/  LEA R6, R6, UR5, 0x1 ;  /* 0x0000000506067c11 */ /* 0x000fe2000f8e08ff */
[----:B---3--:R-:W-:Y:S01]  /*8360*/  FFMA.FTZ R2, R55, UR4, -R3 ;  /* 0x0000000437027c23 */ /* 0x008fe20008010803 */
[----:B-----5:R-:W-:Y:S02]  /*8370*/  F2FP.BF16.F32.PACK_AB R30, R204, R207 ;  /* 0x000000cfcc1e723e */ /* 0x020fe400000010ff */
[----:B--2---:R-:W-:Y:S01]  /*8380*/  F2FP.BF16.F32.PACK_AB R20, R203, R195 ;  /* 0x000000c3cb14723e */ /* 0x004fe200000010ff */
[----:B------:R2:W-:Y:S01]  /*8390*/  MUFU.EX2 R189, R2 ;  /* 0x0000000200bd7308 */ /* 0x0005e20000000800 */
[----:B------:R-:W-:Y:S01]  /*83a0*/  LDSM.16.MT88.4 R156, [R6+0xd800] ;  /* 0x00d80000069c783b */ /* 0x000fe20000004200 */
[----:B-1----:R-:W-:-:S02]  /*83b0*/  FMNMX3.FTZ R0, R69, R68, R65, !PT ;  /* 0x0000004445007276 */ /* 0x002fc40007810041 */
[----:B----4-:R-:W-:Y:S02]  /*83c0*/  F2FP.BF16.F32.PACK_AB R22, R197, R196 ;  /* 0x000000c4c516723e */ /* 0x010fe400000010ff */
        /* <DEDUP_REMOVED lines=69> */
[----:B-1----:R-:W-:Y:S01]  /*8820*/  HMMA.16816.F32.BF16 R48, R28, R14, RZ ;  /* 0x0000000e1c30723c */ /* 0x002fe200000418ff */
[----:B--2---:R-:W-:Y:S01]  /*8830*/  FFMA.FTZ R7, R65, UR4, -R0 ;  /* 0x0000000441077c23 */ /* 0x004fe20008010800 */
[----:B------:R-:W-:-:S04]  /*8840*/  F2FP.BF16.F32.PACK_AB R25, R184, R185 ;  /* 0x000000b9b819723e */ /* 0x000fc800000010ff */
[----:B------:R1:W-:-:S14]  /*8850*/  MUFU.EX2 R252, R7 ;  /* 0x0000000700fc7308 */ /* 0x0003dc0000000800 */
[----:B---3--:R-:W-:Y:S01]  /*8860*/  HMMA.16816.F32.BF16 R84, R20, R38, R48 ;  /* 0x000000261454723c */ /* 0x008fe20000041830 */
[----:B-1----:R-:W-:-:S04]  /*8870*/  FFMA.FTZ R7, R63, UR4, -R0 ;  /* 0x000000043f077c23 */ /* 0x002fc80008010800 */
[----:B------:R1:W2:Y:S02]  /*8880*/  MUFU.EX2 R194, R7 ;  /* 0x0000000700c27308 */ /* 0x0002a40000000800 */
[----:B-1----:R-:W-:Y:S01]  /*8890*/  FFMA.FTZ R7, R60, UR4, -R0 ;  /* 0x000000043c077c23 */ /* 0x002fe20008010800 */
[----:B--2---:R-:W-:-:S05]  /*88a0*/  F2FP.BF16.F32.PACK_AB R27, R194, R252 ;  /* 0x000000fcc21b723e */ /* 0x004fca00000010ff */
[----:B------:R1:W-:Y:S02]  /*88b0*/  MUFU.EX2 R202, R7 ;  /* 0x0000000700ca7308 */ /* 0x0003e40000000800 */
[C---:B------:R-:W-:Y:S08]  /*88c0*/  HMMA.16816.F32.BF16 R32, R24.reuse, R12, RZ ;  /* 0x0000000c1820723c */ /* 0x040ff000000418ff */
[----:B----4-:R-:W-:Y:S01]  /*88d0*/  HMMA.16816.F32.BF16 R52, R24, R42, RZ ;  /* 0x0000002a1834723c */ /* 0x010fe200000418ff */
[----:B-1----:R-:W-:-:S07]  /*88e0*/  FFMA.FTZ R7, R59, UR4, -R0 ;  /* 0x000000043b077c23 */ /* 0x002fce0008010800 */
[----:B------:R-:W-:Y:S01]  /*88f0*/  HMMA.16816.F32.BF16 R56, R24, R14, RZ ;  /* 0x0000000e1838723c */ /* 0x000fe200000418ff */
[----:B------:R1:W2:Y:S02]  /*8900*/  MUFU.EX2 R144, R7 ;  /* 0x0000000700907308 */ /* 0x0002a40000000800 */
[----:B-1----:R-:W-:Y:S01]  /*8910*/  FFMA.FTZ R7, R44, UR4, -R0 ;  /* 0x000000042c077c23 */ /* 0x002fe20008010800 */
[----:B--2---:R-:W-:-:S04]  /*8920*/  F2FP.BF16.F32.PACK_AB R17, R144, R202 ;  /* 0x000000ca9011723e */ /* 0x004fc800000010ff */
[----:B------:R-:W-:Y:S01]  /*8930*/  HMMA.16816.F32.BF16 R44, R28, R12, RZ ;  /* 0x0000000c1c2c723c */ /* 0x000fe200000418ff */
[----:B------:R1:W2:Y:S07]  /*8940*/  MUFU.EX2 R244, R7 ;  /* 0x0000000700f47308 */ /* 0x0002ae0000000800 */
[----:B------:R-:W-:Y:S01]  /*8950*/  HMMA.16816.F32.BF16 R12, R24, R40, RZ ;  /* 0x00000028180c723c */ /* 0x000fe200000418ff */
[----:B-1----:R-:W-:Y:S01]  /*8960*/  FFMA.FTZ R7, R75, UR4, -R4 ;  /* 0x000000044b077c23 */ /* 0x002fe20008010804 */
[----:B--2---:R-:W-:-:S10]  /*8970*/  F2FP.BF16.F32.PACK_AB R19, R245, R244 ;  /* 0x000000f4f513723e */ /* 0x004fd400000010ff */
[-C--:B------:R-:W-:Y:S01]  /*8980*/  HMMA.16816.F32.BF16 R160, R20, R36.reuse, R44 ;  /* 0x0000002414a0723c */ /* 0x080fe2000004182c */
[----:B------:R1:W-:Y:S07]  /*8990*/  MUFU.EX2 R251, R7 ;  /* 0x0000000700fb7308 */ /* 0x0003ee0000000800 */
[----:B------:R-:W-:Y:S01]  /*89a0*/  HMMA.16816.F32.BF16 R164, R16, R36, R32 ;  /* 0x0000002410a4723c */ /* 0x000fe20000041820 */
[----:B------:R-:W2:Y:S07]  /*89b0*/  LDSM.16.MT88.4 R32, [R6+0xc000] ;  /* 0x00c000000620783b */ /* 0x000eae0000004200 */
[----:B------:R-:W-:Y:S01]  /*89c0*/  HMMA.16816.F32.BF16 R44, R28, R40, RZ ;  /* 0x000000281c2c723c */ /* 0x000fe200000418ff */
[----:B-1----:R-:W-:-:S04]  /*89d0*/  FFMA.FTZ R7, R73, UR4, -R4 ;  /* 0x0000000449077c23 */ /* 0x002fc80008010804 */
[----:B------:R1:W3:Y:S03]  /*89e0*/  MUFU.EX2 R235, R7 ;  /* 0x0000000700eb7308 */ /* 0x0002e60000000800 */
[----:B------:R-:W-:Y:S08]  /*89f0*/  HMMA.16816.F32.BF16 R40, R28, R42, RZ ;  /* 0x0000002a1c28723c */ /* 0x000ff000000418ff */
[----:B------:R-:W-:Y:S01]  /*8a00*/  HMMA.16816.F32.BF16 R168, R16, R38, R56 ;  /* 0x0000002610a8723c */ /* 0x000fe20000041838 */
[----:B------:R-:W4:Y:S01]  /*8a10*/  LDSM.16.MT88.4 R36, [R6+0xc800] ;  /* 0x00c800000624783b */ /* 0x000f220000004200 */
[----:B-1----:R-:W-:-:S06]  /*8a20*/  FFMA.FTZ R7, R72, UR4, -R4 ;  /* 0x0000000448077c23 */ /* 0x002fcc0008010804 */
[-C--:B-----5:R-:W-:Y:S01]  /*8a30*/  HMMA.16816.F32.BF16 R92, R20, R8.reuse, R44 ;  /* 0x00000008145c723c */ /* 0x0a0fe2000004182c */
[----:B------:R1:W-:Y:S07]  /*8a40*/  MUFU.EX2 R229, R7 ;  /* 0x0000000700e57308 */ /* 0x0003ee0000000800 */
[C---:B------:R-:W-:Y:S01]  /*8a50*/  HMMA.16816.F32.BF16 R88, R16.reuse, R8, R12 ;  /* 0x000000081058723c */ /* 0x040fe2000004180c */
[----:B------:R-:W5:Y:S07]  /*8a60*/  LDSM.16.MT88.4 R12, [R6+0xe000] ;  /* 0x00e00000060c783b */ /* 0x000f6e0000004200 */
[----:B------:R-:W-:Y:S01]  /*8a70*/  HMMA.16816.F32.BF16 R104, R16, R10, R52 ;  /* 0x0000000a1068723c */ /* 0x000fe20000041834 */
[----:B-1----:R-:W-:-:S04]  /*8a80*/  FFMA.FTZ R7, R74, UR4, -R4 ;  /* 0x000000044a077c23 */ /* 0x002fc80008010804 */
[----:B------:R1:W-:Y:S03]  /*8a90*/  MUFU.EX2 R243, R7 ;  /* 0x0000000700f37308 */ /* 0x0003e60000000800 */
[----:B------:R-:W-:Y:S08]  /*8aa0*/  HMMA.16816.F32.BF16 R100, R20, R10, R40 ;  /* 0x0000000a1464723c */ /* 0x000ff00000041828 */
[----:B--2---:R-:W-:Y:S01]  /*8ab0*/  HMMA.16816.F32.BF16 R8, R24, R32, RZ ;  /* 0x000000201808723c */ /* 0x004fe200000418ff */
[----:B-1----:R-:W-:-:S07]  /*8ac0*/  FFMA.FTZ R7, R64, UR4, -R3 ;  /* 0x0000000440077c23 */ /* 0x002fce0008010803 */
[----:B------:R-:W-:Y:S01]  /*8ad0*/  HMMA.16816.F32.BF16 R40, R28, R32, RZ ;  /* 0x000000201c28723c */ /* 0x000fe200000418ff */
[----:B------:R1:W-:Y:S07]  /*8ae0*/  MUFU.EX2 R227, R7 ;  /* 0x0000000700e37308 */ /* 0x0003ee0000000800 */
[-C--:B------:R-:W-:Y:S08]  /*8af0*/  HMMA.16816.F32.BF16 R44, R24, R34.reuse, RZ ;  /* 0x00000022182c723c */ /* 0x080ff000000418ff */
[----:B------:R-:W-:Y:S01]  /*8b00*/  HMMA.16816.F32.BF16 R32, R28, R34, RZ ;  /* 0x000000221c20723c */ /* 0x000fe200000418ff */
[----:B-1----:R-:W-:-:S04]  /*8b10*/  FFMA.FTZ R7, R62, UR4, -R3 ;  /* 0x000000043e077c23 */ /* 0x002fc80008010803 */
[----:B------:R1:W2:Y:S03]  /*8b20*/  MUFU.EX2 R226, R7 ;  /* 0x0000000700e27308 */ /* 0x0002a60000000800 */
[-C--:B----4-:R-:W-:Y:S01]  /*8b30*/  HMMA.16816.F32.BF16 R72, R16, R36.reuse, R8 ;  /* 0x000000241048723c */ /* 0x090fe20000041808 */
[----:B------:R-:W4:Y:S07]  /*8b40*/  LDSM.16.MT88.4 R8, [R6+0xe800] ;  /* 0x00e800000608783b */ /* 0x000f2e0000004200 */
[----:B------:R-:W-:Y:S01]  /*8b50*/  HMMA.16816.F32.BF16 R76, R20, R36, R40 ;  /* 0x00000024144c723c */ /* 0x000fe20000041828 */
[----:B-1----:R-:W-:-:S07]  /*8b60*/  FFMA.FTZ R7, R67, UR4, -R3 ;  /* 0x0000000443077c23 */ /* 0x002fce0008010803 */
[-C--:B------:R-:W-:Y:S01]  /*8b70*/  HMMA.16816.F32.BF16 R68, R16, R38.reuse, R44 ;  /* 0x000000261044723c */ /* 0x080fe2000004182c */
[----:B------:R1:W-:Y:S07]  /*8b80*/  MUFU.EX2 R225, R7 ;  /* 0x0000000700e17308 */ /* 0x0003ee0000000800 */
[----:B------:R-:W-:Y:S01]  /*8b90*/  HMMA.16816.F32.BF16 R64, R20, R38, R32 ;  /* 0x000000261440723c */ /* 0x000fe20000041820 */
[----:B------:R-:W2:Y:S07]  /*8ba0*/  LDSM.16.MT88.4 R32, [R5+0xd000] ;  /* 0x00d000000520783b */ /* 0x000eae0000004200 */
[----:B-----5:R-:W-:Y:S01]  /*8bb0*/  HMMA.16816.F32.BF16 R36, R24, R12, RZ ;  /* 0x0000000c1824723c */ /* 0x020fe200000418ff */
[----:B-1----:R-:W-:-:S04]  /*8bc0*/  FFMA.FTZ R7, R82, UR4, -R3 ;  /* 0x0000000452077c23 */ /* 0x002fc80008010803 */
[----:B------:R1:W5:Y:S03]  /*8bd0*/  MUFU.EX2 R224, R7 ;  /* 0x0000000700e07308 */ /* 0x0003660000000800 */
[----:B------:R-:W-:Y:S08]  /*8be0*/  HMMA.16816.F32.BF16 R44, R28, R12, RZ ;  /* 0x0000000c1c2c723c */ /* 0x000ff000000418ff */
[----:B------:R-:W-:Y:S01]  /*8bf0*/  HMMA.16816.F32.BF16 R40, R24, R14, RZ ;  /* 0x0000000e1828723c */ /* 0x000fe200000418ff */
[----:B-1----:R-:W-:-:S07]  /*8c00*/  FFMA.FTZ R7, R96, UR4, -R2 ;  /* 0x0000000460077c23 */ /* 0x002fce0008010802 */
[----:B------:R-:W-:Y:S01]  /*8c10*/  HMMA.16816.F32.BF16 R12, R28, R14, RZ ;  /* 0x0000000e1c0c723c */ /* 0x000fe200000418ff */
[----:B------:R1:W-:Y:S07]  /*8c20*/  MUFU.EX2 R220, R7 ;  /* 0x0000000700dc7308 */ /* 0x0003ee0000000800 */
[-C--:B----4-:R-:W-:Y:S01]  /*8c30*/  HMMA.16816.F32.BF16 R52, R16, R8.reuse, R36 ;  /* 0x000000081034723c */ /* 0x090fe20000041824 */
[----:B------:R-:W4:Y:S07]  /*8c40*/  LDSM.16.MT88.4 R36, [R5+0xf000] ;  /* 0x00f000000524783b */ /* 0x000f2e0000004200 */
[----:B------:R-:W-:Y:S01]  /*8c50*/  HMMA.16816.F32.BF16 R56, R20, R8, R44 ;  /* 0x000000081438723c */ /* 0x000fe2000004182c */
[----:B-1----:R-:W-:-:S04]  /*8c60*/  FFMA.FTZ R7, R83, UR4, -R2 ;  /* 0x0000000453077c23 */ /* 0x002fc80008010802 */
[----:B------:R1:W1:Y:S03]  /*8c70*/  MUFU.EX2 R222, R7 ;  /* 0x0000000700de7308 */ /* 0x0002660000000800 */
[-C--:B------:R-:W-:Y:S01]  /*8c80*/  HMMA.16816.F32.BF16 R48, R16, R10.reuse, R40 ;  /* 0x0000000a1030723c */ /* 0x080fe20000041828 */
[----:B------:R-:W4:Y:S07]  /*8c90*/  LDSM.16.MT88.4 R40, [R6+0xd000] ;  /* 0x00d000000628783b */ /* 0x000f2e0000004200 */
[----:B------:R-:W-:Y:S01]  /*8ca0*/  HMMA.16816.F32.BF16 R44, R20, R10, R12 ;  /* 0x0000000a142c723c */ /* 0x000fe2000004180c */
[----:B---3--:R-:W-:-:S02]  /*8cb0*/  F2FP.BF16.F32.PACK_AB R12, R235, R251 ;  /* 0x000000fbeb0c723e */ /* 0x008fc400000010ff */
[----:B--2---:R-:W-:Y:S02]  /*8cc0*/  F2FP.BF16.F32.PACK_AB R13, R226, R227 ;  /* 0x000000e3e20d723e */ /* 0x004fe400000010ff */
[----:B------:R-:W-:Y:S02]  /*8cd0*/  F2FP.BF16.F32.PACK_AB R14, R243, R229 ;  /* 0x000000e5f30e723e */ /* 0x000fe400000010ff */
[----:B-----5:R-:W-:Y:S01]  /*8ce0*/  F2FP.BF16.F32.PACK_AB R15, R224, R225 ;  /* 0x000000e1e00f723e */ /* 0x020fe200000010ff */
[----:B-1----:R-:W-:Y:S01]  /*8cf0*/  FFMA.FTZ R7, R81, UR4, -R2 ;  /* 0x0000000451077c23 */ /* 0x002fe20008010802 */
[----:B------:R-:W-:-:S03]  /*8d00*/  F2FP.BF16.F32.PACK_AB R8, R222, R220 ;  /* 0x000000dcde08723e */ /* 0x000fc600000010ff */
[----:B------:R1:W-:Y:S02]  /*8d10*/  MUFU.EX2 R221, R7 ;  /* 0x0000000700dd7308 */ /* 0x0003e40000000800 */
[C---:B------:R-:W-:Y:S08]  /*8d20*/  HMMA.16816.F32.BF16 R160, R12.reuse, R32, R160 ;  /* 0x000000200ca0723c */ /* 0x040ff000000418a0 */
[----:B------:R-:W-:Y:S01]  /*8d30*/  HMMA.16816.F32.BF16 R60, R12, R34, R84 ;  /* 0x000000220c3c723c */ /* 0x000fe20000041854 */
[----:B-1----:R-:W-:-:S07]  /*8d40*/  FFMA.FTZ R7, R80, UR4, -R2 ;  /* 0x0000000450077c23 */ /* 0x002fce0008010802 */
[C---:B----4-:R-:W-:Y:S01]  /*8d50*/  HMMA.16816.F32.BF16 R84, R12.reuse, R36, R92 ;  /* 0x000000240c54723c */ /* 0x050fe2000004185c */
[----:B------:R-:W-:Y:S01]  /*8d60*/  LDSM.16.MT88.4 R80, [R6+0xf800] ;  /* 0x00f800000650783b */ /* 0x000fe20000004200 */
[----:B------:R1:W2:Y:S06]  /*8d70*/  MUFU.EX2 R223, R7 ;  /* 0x0000000700df7308 */ /* 0x0002ac0000000800 */
[C---:B------:R-:W-:Y:S08]  /*8d80*/  HMMA.16816.F32.BF16 R100, R12.reuse, R38, R100 ;  /* 0x000000260c64723c */ /* 0x040ff00000041864 */
[----:B------:R-:W-:Y:S01]  /*8d90*/  HMMA.16816.F32.BF16 R76, R12, R40, R76 ;  /* 0x000000280c4c723c */ /* 0x000fe2000004184c */
[----:B-1----:R-:W-:Y:S01]  /*8da0*/  FFMA.FTZ R7, R122, UR4, -R0 ;  /* 0x000000047a077c23 */ /* 0x002fe20008010800 */
[----:B--2---:R-:W-:Y:S01]  /*8db0*/  F2FP.BF16.F32.PACK_AB R10, R223, R221 ;  /* 0x000000dddf0a723e */ /* 0x004fe200000010ff */
[----:B------:R-:W-:-:S02]  /*8dc0*/  IMAD.MOV.U32 R122, RZ, RZ, R147 ;  /* 0x000000ffff7a7224 */ /* 0x000fc400078e0093 */
        /* <DEDUP_REMOVED lines=23> */
[-C--:B------:R-:W-:Y:S05]  /*8f40*/  HMMA.16816.F32.BF16 R68, R8, R42.reuse, R68 ;  /* 0x0000002a0844723c */ /* 0x080fea0000041844 */
[----:B------:R1:W3:Y:S03]  /*8f50*/  MUFU.EX2 R212, R4 ;  /* 0x0000000400d47308 */ /* 0x0002e60000000800 */
[C---:B------:R-:W-:Y:S08]  /*8f60*/  HMMA.16816.F32.BF16 R40, R12.reuse, R42, R64 ;  /* 0x0000002a0c28723c */ /* 0x040ff00000041840 */
[----:B--2---:R-:W-:Y:S01]  /*8f70*/  HMMA.16816.F32.BF16 R116, R12, R32, R56 ;  /* 0x000000200c74723c */ /* 0x004fe20000041838 */
[----:B-1----:R-:W-:-:S07]  /*8f80*/  FFMA.FTZ R4, R109, UR4, -R3 ;  /* 0x000000046d047c23 */ /* 0x002fce0008010803 */
[----:B------:R-:W-:Y:S01]  /*8f90*/  HMMA.16816.F32.BF16 R104, R12, R34, R44 ;  /* 0x000000220c68723c */ /* 0x000fe2000004182c */
[----:B---3--:R-:W-:Y:S01]  /*8fa0*/  F2FP.BF16.F32.PACK_AB R130, R212, R213 ;  /* 0x000000d5d482723e */ /* 0x008fe200000010ff */
        /* <DEDUP_REMOVED lines=16> */
[----:B------:R-:W-:Y:S01]  /*90b0*/  FFMA.FTZ R2, R99, UR4, -R2 ;  /* 0x0000000463027c23 */ /* 0x000fe20008010802 */
[----:B------:R-:W-:Y:S01]  /*90c0*/  HMMA.16816.F32.BF16 R108, R8, R34, R48 ;  /* 0x00000022086c723c */ /* 0x000fe20000041830 */
[----:B------:R-:W1:Y:S03]  /*90d0*/  LDSM.16.MT88.4 R96, [R5+0xf800] ;  /* 0x00f800000560783b */ /* 0x000e660000004200 */
[----:B------:R2:W-:Y:S08]  /*90e0*/  MUFU.EX2 R141, R3 ;  /* 0x00000003008d7308 */ /* 0x0005f00000000800 */
[----:B------:R3:W4:Y:S01]  /*90f0*/  MUFU.EX2 R140, R2 ;  /* 0x00000002008c7308 */ /* 0x0007220000000800 */
[----:B--2---:R-:W-:-:S02]  /*9100*/  IMAD.MOV.U32 R3, RZ, RZ, R148 ;  /* 0x000000ffff037224 */ /* 0x004fc400078e0094 */
[----:B---3--:R-:W-:Y:S01]  /*9110*/  FFMA.FTZ R2, R120, UR4, -R0 ;  /* 0x0000000478027c23 */ /* 0x008fe20008010800 */
[----:B----4-:R-:W-:Y:S01]  /*9120*/  F2FP.BF16.F32.PACK_AB R126, R140, R141 ;  /* 0x0000008d8c7e723e */ /* 0x010fe200000010ff */
[----:B------:R-:W-:-:S03]  /*9130*/  IMAD.MOV.U32 R120, RZ, RZ, R144 ;  /* 0x000000ffff787224 */ /* 0x000fc600078e0090 */
[----:B------:R2:W-:Y:S01]  /*9140*/  MUFU.EX2 R139, R2 ;  /* 0x00000002008b7308 */ /* 0x0005e20000000800 */
[----:B-1----:R-:W-:Y:S01]  /*9150*/  HMMA.16816.F32.BF16 R84, R128, R96, R84 ;  /* 0x000000608054723c */ /* 0x002fe20000041854 */
[----:B--2---:R-:W-:-:S06]  /*9160*/  FFMA.FTZ R2, R121, UR4, -R0 ;  /* 0x0000000479027c23 */ /* 0x004fcc0008010800 */
[----:B------:R1:W-:Y:S02]  /*9170*/  MUFU.EX2 R138, R2 ;  /* 0x00000002008a7308 */ /* 0x0003e40000000800 */
[--C-:B-1----:R-:W-:Y:S01]  /*9180*/  FFMA.FTZ R2, R123, UR4, -R0.reuse ;  /* 0x000000047b027c23 */ /* 0x102fe20008010800 */
[----:B------:R-:W-:Y:S01]  /*9190*/  FFMA.FTZ R0, R124, UR4, -R0 ;  /* 0x000000047c007c23 */ /* 0x000fe20008010800 */
[----:B------:R-:W-:Y:S01]  /*91a0*/  F2FP.BF16.F32.PACK_AB R124, R142, R143 ;  /* 0x0000008f8e7c723e */ /* 0x000fe200000010ff */
        /* <DEDUP_REMOVED lines=192> */
[----:B------:R-:W5:Y:S04]  /*9db0*/  LDL.LU R44, [R1+0x2c] ;  /* 0x00002c00012c7983 */ /* 0x000f680000300800 */
        /* <DEDUP_REMOVED lines=40> */
[-C--:B------:R-:W-:Y:S01]  /*a040*/  LEA.HI.X R5, R5, R45.reuse, R0, 0x1, P5 ;  /* 0x0000002d05057211 */ /* 0x080fe200028f0c00 */
        /* <DEDUP_REMOVED lines=149> */
[----:B------:R-:W-:Y:S01]  /*a9a0*/  MOV R139, R24 ;  /* 0x00000018008b7202 */ /* 0x000fe20000000f00 */
        /* <DEDUP_REMOVED lines=12> */
[----:B------:R-:W-:Y:S01]  /*aa70*/  LDSM.16.M88.4 R28, [R234+0x9800] ;  /* 0x00980000ea1c783b */ /* 0x000fe20000000200 */
[----:B------:R-:W-:Y:S02]  /*aa80*/  IMAD.MOV.U32 R43, RZ, RZ, R20 ;  /* 0x000000ffff2b7224 */ /* 0x000fe400078e0014 */
[----:B------:R-:W-:Y:S01]  /*aa90*/  IMAD.MOV.U32 R40, RZ, RZ, R230 ;  /* 0x000000ffff287224 */ /* 0x000fe200078e00e6 */
[----:B------:R-:W3:Y:S01]  /*aaa0*/  LDSM.16.M88.4 R20, [R234+0x9000] ;  /* 0x00900000ea14783b */ /* 0x000ee20000000200 */
        /* <DEDUP_REMOVED lines=9> */
[----:B------:R-:W-:Y:S01]  /*ab40*/  IMAD.MOV.U32 R48, RZ, RZ, R55 ;  /* 0x000000ffff307224 */ /* 0x000fe200078e0037 */
[-C--:B-1----:R-:W-:Y:S08]  /*ab50*/  HMMA.16816.F32.BF16 R36, R4, R16.reuse, R32 ;  /* 0x000000100424723c */ /* 0x082ff00000041820 */
[----:B--2---:R-:W-:Y:S08]  /*ab60*/  HMMA.16816.F32.BF16 R32, R12, R16, R44 ;  /* 0x000000100c20723c */ /* 0x004ff0000004182c */
[C---:B------:R-:W-:Y:S08]  /*ab70*/  HMMA.16816.F32.BF16 R64, R4.reuse, R18, R64 ;  /* 0x000000120440723c */ /* 0x040ff00000041840 */
[----:B---3--:R-:W-:Y:S01]  /*ab80*/  HMMA.16816.F32.BF16 R52, R4, R20, R224 ;  /* 0x000000140434723c */ /* 0x008fe200000418e0 */
[----:B------:R-:W-:-:S02]  /*ab90*/  IMAD.MOV.U32 R224, RZ, RZ, R51 ;  /* 0x000000ffffe07224 */ /* 0x000fc400078e0033 */
[----:B------:R-:W-:Y:S02]  /*aba0*/  IMAD.MOV.U32 R225, RZ, RZ, R50 ;  /* 0x000000ffffe17224 */ /* 0x000fe400078e0032 */
[----:B------:R-:W-:Y:S02]  /*abb0*/  IMAD.MOV.U32 R226, RZ, RZ, R49 ;  /* 0x000000ffffe27224 */ /* 0x000fe400078e0031 */
[----:B------:R-:W-:Y:S01]  /*abc0*/  IMAD.MOV.U32 R227, RZ, RZ, R48 ;  /* 0x000000ffffe37224 */ /* 0x000fe200078e0030 */
[C---:B------:R-:W-:Y:S08]  /*abd0*/  HMMA.16816.F32.BF16 R44, R4.reuse, R28, R40 ;  /* 0x0000001c042c723c */ /* 0x040ff00000041828 */
[C---:B----4-:R-:W-:Y:S08]  /*abe0*/  HMMA.16816.F32.BF16 R60, R4.reuse, R8, R56 ;  /* 0x00000008043c723c */ /* 0x050ff00000041838 */
        /* <DEDUP_REMOVED lines=36> */
[----:B------:R-:W-:Y:S01]  /*ae30*/  IMAD.MOV.U32 R229, RZ, RZ, R65 ;  /* 0x000000ffffe57224 */ /* 0x000fe200078e0041 */
[----:B------:R-:W-:Y:S01]  /*ae40*/  MOV R25, R62 ;  /* 0x0000003e00197202 */ /* 0x000fe20000000f00 */
[----:B------:R-:W-:Y:S02]  /*ae50*/  IMAD.MOV.U32 R24, RZ, RZ, R63 ;  /* 0x000000ffff187224 */ /* 0x000fe400078e003f */
[----:B------:R-:W-:-:S02]  /*ae60*/  IMAD.MOV.U32 R33, RZ, RZ, R60 ;  /* 0x000000ffff217224 */ /* 0x000fc400078e003c */
        /* <DEDUP_REMOVED lines=32> */
[----:B------:R-:W4:Y:S04]  /*b070*/  LDSM.16.M88.4 R12, [R0+0xb800] ;  /* 0x00b80000000c783b */ /* 0x000f280000000200 */
[----:B------:R5:W4:Y:S03]  /*b080*/  LDSM.16.M88.4 R8, [R2+0x4000] ;  /* 0x004000000208783b */ /* 0x000b260000000200 */
[C---:B-1----:R-:W-:Y:S08]  /*b090*/  HMMA.16816.F32.BF16 R216, R4.reuse, R20, R216 ;  /* 0x0000001404d8723c */ /* 0x042ff000000418d8 */
[C---:B--2---:R-:W-:Y:S08]  /*b0a0*/  HMMA.16816.F32.BF16 R244, R4.reuse, R24, R208 ;  /* 0x0000001804f4723c */ /* 0x044ff000000418d0 */
[----:B---3--:R-:W-:Y:S01]  /*b0b0*/  HMMA.16816.F32.BF16 R208, R4, R18, R64 ;  /* 0x0000001204d0723c */ /* 0x008fe20000041840 */
[----:B-----5:R-:W-:-:S04]  /*b0c0*/  IMAD.U32 R2, RZ, RZ, UR22 ;  /* 0x00000016ff027e24 */ /* 0x020fc8000f8e00ff */
[----:B------:R-:W-:-:S03]  /*b0d0*/  IMAD R2, R2, 0x40, R252 ;  /* 0x0000004002027824 */ /* 0x000fc600078e02fc */
[C---:B------:R-:W-:Y:S08]  /*b0e0*/  HMMA.16816.F32.BF16 R212, R4.reuse, R16, R140 ;  /* 0x0000001004d4723c */ /* 0x040ff0000004188c */
[----:B----4-:R-:W-:Y:S08]  /*b0f0*/  HMMA.16816.F32.BF16 R64, R4, R14, R52 ;  /* 0x0000000e0440723c */ /* 0x010ff00000041834 */
        /* <DEDUP_REMOVED lines=42> */
[----:B------:R-:W-:Y:S01]  /*b3a0*/  HMMA.16816.F32.BF16 R44, R4, R20, R60 ;  /* 0x00000014042c723c */ /* 0x000fe2000004183c */
[----:B-----5:R-:W-:-:S02]  /*b3b0*/  VIADD R3, R2, UR21 ;  /* 0x0000001502037c36 */ /* 0x020fc40008000000 */
[----:B------:R-:W-:Y:S02]  /*b3c0*/  IMAD.MOV.U32 R42, RZ, RZ, R249 ;  /* 0x000000ffff2a7224 */ /* 0x000fe400078e00f9 */
[----:B------:R-:W-:-:S03]  /*b3d0*/  IMAD.MOV.U32 R41, RZ, RZ, R251 ;  /* 0x000000ffff297224 */ /* 0x000fc600078e00fb */
[----:B---3--:R-:W-:Y:S01]  /*b3e0*/  HMMA.16816.F32.BF16 R60, R4, R18, R48 ;  /* 0x00000012043c723c */ /* 0x008fe20000041830 */
[----:B------:R-:W-:Y:S02]  /*b3f0*/  IMAD.MOV.U32 R138, RZ, RZ, R248 ;  /* 0x000000ffff8a7224 */ /* 0x000fe400078e00f8 */
[----:B------:R-:W-:-:S05]  /*b400*/  IMAD.MOV.U32 R40, RZ, RZ, R250 ;  /* 0x000000ffff287224 */ /* 0x000fca00078e00fa */
[----:B------:R-:W-:Y:S01]  /*b410*/  HMMA.16816.F32.BF16 R48, R4, R14, R36 ;  /* 0x0000000e0430723c */ /* 0x000fe20000041824 */
[----:B------:R-:W-:-:S07]  /*b420*/  VIADD R37, R3, 0xffffffb8 ;  /* 0xffffffb803257836 */ /* 0x000fce0000000000 */
[----:B----4-:R-:W-:Y:S08]  /*b430*/  HMMA.16816.F32.BF16 R248, R4, R26, R28 ;  /* 0x0000001a04f8723c */ /* 0x010ff0000004181c */
[----:B------:R-:W-:Y:S03]  /*b440*/  HMMA.16816.F32.BF16 R28, R8, R20, R244 ;  /* 0x00000014081c723c */ /* 0x000fe600000418f4 */
[----:B------:R-:W-:-:S02]  /*b450*/  IMAD.MOV.U32 R38, RZ, RZ, R48 ;  /* 0x000000ffff267224 */ /* 0x000fc400078e0030 */
[----:B------:R-:W-:Y:S02]  /*b460*/  IMAD.MOV.U32 R137, RZ, RZ, R50 ;  /* 0x000000ffff897224 */ /* 0x000fe400078e0032 */
[----:B------:R-:W-:Y:S01]  /*b470*/  IMAD.MOV.U32 R36, RZ, RZ, R49 ;  /* 0x000000ffff247224 */ /* 0x000fe200078e0031 */
[----:B------:R-:W-:Y:S01]  /*b480*/  HMMA.16816.F32.BF16 R52, R4, R16, R52 ;  /* 0x000000100434723c */ /* 0x000fe20000041834 */
[----:B------:R-:W-:Y:S02]  /*b490*/  IMAD.MOV.U32 R43, RZ, RZ, R51 ;  /* 0x000000ffff2b7224 */ /* 0x000fe400078e0033 */
[----:B------:R-:W-:-:S05]  /*b4a0*/  FMUL.FTZ R0, R248, UR7 ;  /* 0x00000007f8007c20 */ /* 0x000fca0008410000 */
[C---:B------:R-:W-:Y:S08]  /*b4b0*/  HMMA.16816.F32.BF16 R20, R8.reuse, R22, R220 ;  /* 0x000000160814723c */ /* 0x040ff000000418dc */
[C---:B------:R-:W-:Y:S08]  /*b4c0*/  HMMA.16816.F32.BF16 R216, R8.reuse, R16, R216 ;  /* 0x0000001008d8723c */ /* 0x040ff000000418d8 */
[C---:B------:R-:W-:Y:S08]  /*b4d0*/  HMMA.16816.F32.BF16 R224, R8.reuse, R18, R224 ;  /* 0x0000001208e0723c */ /* 0x040ff000000418e0 */
[C---:B------:R-:W-:Y:S08]  /*b4e0*/  HMMA.16816.F32.BF16 R16, R8.reuse, R12, R212 ;  /* 0x0000000c0810723c */ /* 0x040ff000000418d4 */
[----:B------:R-:W-:Y:S01]  /*b4f0*/  HMMA.16816.F32.BF16 R220, R8, R14, R208 ;  /* 0x0000000e08dc723c */ /* 0x000fe200000418d0 */
[----:B------:R-:W-:Y:S01]  /*b500*/  IMAD.MOV.U32 R210, RZ, RZ, R42 ;  /* 0x000000ffffd27224 */ /* 0x000fe200078e002a */
[----:B------:R-:W-:-:S06]  /*b510*/  MOV R209, R38 ;  /* 0x0000002600d17202 */ /* 0x000fcc0000000f00 */
[----:B------:R-:W-:Y:S01]  /*b520*/  HMMA.16816.F32.BF16 R12, R8, R26, R64 ;  /* 0x0000001a080c723c */ /* 0x000fe20000041840 */
[----:B------:R-:W-:-:S07]  /*b530*/  IMAD.MOV.U32 R66, RZ, RZ, R36 ;  /* 0x000000ffff427224 */ /* 0x000fce00078e0024 */
[-C--:B------:R-:W-:Y:S08]  /*b540*/  HMMA.16816.F32.BF16 R8, R8, R24.reuse, R140 ;  /* 0x000000180808723c */ /* 0x080ff0000004188c */
[----:B------:R-:W-:Y:S01]  /*b550*/  HMMA.16816.F32.BF16 R48, R4, R24, R32 ;  /* 0x000000180430723c */ /* 0x000fe20000041820 */
[----:B------:R1:W2:Y:S01]  /*b560*/  MUFU.TANH R6, R0 ;  /* 0x0000000000067308 */ /* 0x0002a20000002400 */
[----:B------:R-:W-:Y:S01]  /*b570*/  FMUL.FTZ R4, R250, UR7 ;  /* 0x00000007fa047c20 */ /* 0x000fe20008410000 */
[----:B------:R-:W-:Y:S01]  /*b580*/  IMAD.MOV.U32 R5, RZ, RZ, R12 ;  /* 0x000000ffff057224 */ /* 0x000fe200078e000c */
[----:B------:R3:W-:Y:S01]  /*b590*/  STL.64 [R1+0x30], R14 ;  /* 0x0000300e01007387 */ /* 0x0007e20000100a00 */
[----:B------:R-:W-:-:S02]  /*b5a0*/  VIADD R12, R237, 0x8 ;  /* 0x00000008ed0c7836 */ /* 0x000fc40000000000 */
[----:B------:R-:W-:Y:S01]  /*b5b0*/  FMUL.FTZ R7, R5, UR7 ;  /* 0x0000000705077c20 */ /* 0x000fe20008410000 */
[----:B------:R-:W-:-:S03]  /*b5c0*/  IMAD.MOV.U32 R34, RZ, RZ, R41 ;  /* 0x000000ffff227224 */ /* 0x000fc600078e0029 */
[----:B------:R-:W-:Y:S02]  /*b5d0*/  IMAD.MOV.U32 R26, RZ, RZ, R10 ;  /* 0x000000ffff1a7224 */ /* 0x000fe400078e000a */
[----:B------:R4:W5:Y:S01]  /*b5e0*/  MUFU.TANH R10, R4 ;  /* 0x00000004000a7308 */ /* 0x0009620000002400 */
[----:B------:R-:W-:Y:S02]  /*b5f0*/  IMAD.MOV.U32 R64, RZ, RZ, R9 ;  /* 0x000000ffff407224 */ /* 0x000fe400078e0009 */
[----:B------:R-:W-:Y:S02]  /*b600*/  IMAD.MOV.U32 R25, RZ, RZ, R11 ;  /* 0x000000ffff197224 */ /* 0x000fe400078e000b */
[C---:B-1----:R-:W-:Y:S02]  /*b610*/  IMAD.IADD R0, R237.reuse, 0x1, -R37 ;  /* 0x00000001ed007824 */ /* 0x042fe400078e0a25 */
[----:B------:R-:W-:Y:S01]  /*b620*/  IMAD.MOV.U32 R139, RZ, RZ, R50 ;  /* 0x000000ffff8b7224 */ /* 0x000fe200078e0032 */
[----:B------:R1:W3:Y:S01]  /*b630*/  MUFU.TANH R9, R7 ;  /* 0x0000000700097308 */ /* 0x0002e20000002400 */
[----:B------:R-:W-:Y:S01]  /*b640*/  VIADD R50, R237, 0x40 ;  /* 0x00000040ed327836 */ /* 0x000fe20000000000 */
[----:B------:R-:W-:Y:S01]  /*b650*/  IABS R0, R0 ;  /* 0x0000000000007213 */ /* 0x000fe20000000000 */
[----:B------:R-:W-:-:S02]  /*b660*/  IMAD.MOV.U32 R27, RZ, RZ, R8 ;  /* 0x000000ffff1b7224 */ /* 0x000fc400078e0008 */
[----:B------:R-:W-:Y:S01]  /*b670*/  FMUL.FTZ R8, R46, UR7 ;  /* 0x000000072e087c20 */ /* 0x000fe20008410000 */
[----:B------:R-:W-:Y:S01]  /*b680*/  IMAD.MOV.U32 R39, RZ, RZ, R49 ;  /* 0x000000ffff277224 */ /* 0x000fe200078e0031 */
[----:B------:R-:W-:Y:S01]  /*b690*/  I2FP.F32.S32 R5, R0 ;  /* 0x0000000000057245 */ /* 0x000fe20000201400 */
[--C-:B------:R-:W-:Y:S02]  /*b6a0*/  IMAD.IADD R0, R50, 0x1, -R37.reuse ;  /* 0x0000000132007824 */ /* 0x100fe400078e0a25 */
[----:B------:R-:W-:Y:S01]  /*b6b0*/  FMUL.FTZ R27, R27, UR7 ;  /* 0x000000071b1b7c20 */ /* 0x000fe20008410000 */
[----:B----4-:R-:W-:Y:S01]  /*b6c0*/  IMAD.IADD R4, R12, 0x1, -R37 ;  /* 0x000000010c047824 */ /* 0x010fe200078e0a25 */
[----:B------:R-:W-:Y:S01]  /*b6d0*/  MUFU.TANH R8, R8 ;  /* 0x0000000800087308 */ /* 0x000fe20000002400 */
[----:B--2---:R-:W-:Y:S01]  /*b6e0*/  FFMA.FTZ R65, R5, -UR6, R6 ;  /* 0x8000000605417c23 */ /* 0x004fe20008010006 */
[----:B------:R-:W-:Y:S01]  /*b6f0*/  IABS R0, R0 ;  /* 0x0000000000007213 */ /* 0x000fe20000000000 */
[----:B------:R-:W-:Y:S01]  /*b700*/  IMAD.MOV.U32 R33, RZ, RZ, R48 ;  /* 0x000000ffff217224 */ /* 0x000fe200078e0030 */
[----:B------:R-:W-:Y:S01]  /*b710*/  IABS R4, R4 ;  /* 0x0000000400047213 */ /* 0x000fe20000000000 */
[----:B------:R-:W-:-:S02]  /*b720*/  IMAD.MOV.U32 R49, RZ, RZ, R13 ;  /* 0x000000ffff317224 */ /* 0x000fc400078e000d */
[----:B-1----:R-:W-:Y:S01]  /*b730*/  FMUL.FTZ R7, R44, UR7 ;  /* 0x000000072c077c20 */ /* 0x002fe20008410000 */
[----:B------:R-:W-:Y:S01]  /*b740*/  IMAD.MOV.U32 R132, RZ, RZ, R51 ;  /* 0x000000ffff847224 */ /* 0x000fe200078e0033 */
[----:B------:R-:W-:Y:S01]  /*b750*/  MUFU.TANH R27, R27 ;  /* 0x0000001b001b7308 */ /* 0x000fe20000002400 */
[----:B------:R-:W-:Y:S02]  /*b760*/  IMAD.MOV.U32 R5, RZ, RZ, R4 ;  /* 0x000000ffff057224 */ /* 0x000fe400078e0004 */
[----:B------:R-:W-:Y:S02]  /*b770*/  VIADD R4, R3, 0xffffff80 ;  /* 0xffffff8003047836 */ /* 0x000fe40000000000 */
[----:B------:R-:W-:Y:S01]  /*b780*/  IMAD.MOV.U32 R67, RZ, RZ, R33 ;  /* 0x000000ffff437224 */ /* 0x000fe200078e0021 */
[----:B------:R-:W-:Y:S02]  /*b790*/  I2FP.F32.S32 R6, R5 ;  /* 0x0000000500067245 */ /* 0x000fe40000201400 */
[----:B------:R1:W2:Y:S01]  /*b7a0*/  MUFU.TANH R11, R7 ;  /* 0x00000007000b7308 */ /* 0x0002a20000002400 */
[----:B------:R-:W-:-:S02]  /*b7b0*/  I2FP.F32.S32 R5, R0 ;  /* 0x0000000000057245 */ /* 0x000fc40000201400 */
[----:B-----5:R-:W-:Y:S01]  /*b7c0*/  FFMA.FTZ R141, R6, -UR6, R10 ;  /* 0x80000006068d7c23 */ /* 0x020fe2000801000a */
[--C-:B------:R-:W-:Y:S02]  /*b7d0*/  IMAD.IADD R6, R12, 0x1, -R4.reuse ;  /* 0x000000010c067824 */ /* 0x100fe400078e0a04 */
[----:B---3--:R-:W-:Y:S01]  /*b7e0*/  FFMA.FTZ R24, R5, -UR6, R9 ;  /* 0x8000000605187c23 */ /* 0x008fe20008010009 */
[----:B------:R-:W-:Y:S02]  /*b7f0*/  IMAD.IADD R5, R50, 0x1, -R4 ;  /* 0x0000000132057824 */ /* 0x000fe400078e0a04 */
[----:B------:R-:W-:-:S03]  /*b800*/  IABS R6, R6 ;  /* 0x0000000600067213 */ /* 0x000fc60000000000 */
[----:B------:R-:W-:-:S04]  /*b810*/  IABS R5, R5 ;  /* 0x0000000500057213 */ /* 0x000fc80000000000 */
[----:B------:R-:W-:Y:S01]  /*b820*/  I2FP.F32.S32 R5, R5 ;  /* 0x0000000500057245 */ /* 0x000fe20000201400 */
[----:B-1----:R-:W-:-:S05]  /*b830*/  IMAD.IADD R7, R237, 0x1, -R4 ;  /* 0x00000001ed077824 */ /* 0x002fca00078e0a04 */
[----:B------:R-:W-:Y:S01]  /*b840*/  IABS R0, R7 ;  /* 0x0000000700007213 */ /* 0x000fe20000000000 */
[----:B------:R-:W-:-:S03]  /*b850*/  FMUL.FTZ R7, R28, UR7 ;  /* 0x000000071c077c20 */ /* 0x000fc60008410000 */
[----:B------:R-:W-:-:S03]  /*b860*/  I2FP.F32.S32 R0, R0 ;  /* 0x0000000000007245 */ /* 0x000fc60000201400 */
[----:B------:R-:W1:Y:S02]  /*b870*/  MUFU.TANH R7, R7 ;  /* 0x0000000700077308 */ /* 0x000e640000002400 */
[----:B--2---:R-:W-:Y:S01]  /*b880*/  FFMA.FTZ R250, R0, -UR6, R11 ;  /* 0x8000000600fa7c23 */ /* 0x004fe2000801000b */
[----:B------:R-:W-:Y:S01]  /*b890*/  I2FP.F32.S32 R0, R6 ;  /* 0x0000000600007245 */ /* 0x000fe20000201400 */
[----:B------:R-:W-:-:S04]  /*b8a0*/  FMUL.FTZ R6, R30, UR7 ;  /* 0x000000071e067c20 */ /* 0x000fc80008410000 */
[----:B------:R-:W-:Y:S01]  /*b8b0*/  FFMA.FTZ R35, R0, -UR6, R8 ;  /* 0x8000000600237c23 */ /* 0x000fe20008010008 */
[----:B------:R-:W-:Y:S01]  /*b8c0*/  VIADD R0, R237, 0x48 ;  /* 0x00000048ed007836 */ /* 0x000fe20000000000 */
[----:B------:R2:W-:Y:S03]  /*b8d0*/  MUFU.TANH R9, R6 ;  /* 0x0000000600097308 */ /* 0x0005e60000002400 */
[----:B------:R-:W-:Y:S02]  /*b8e0*/  IMAD.IADD R4, R0, 0x1, -R4 ;  /* 0x0000000100047824 */ /* 0x000fe400078e0a04 */
[----:B-1----:R-:W-:Y:S01]  /*b8f0*/  FFMA.FTZ R246, R5, -UR6, R7 ;  /* 0x8000000605f67c23 */ /* 0x002fe20008010007 */
[----:B------:R-:W-:Y:S02]  /*b900*/  VIADD R5, R3, 0xffffff81 ;  /* 0xffffff8103057836 */ /* 0x000fe40000000000 */
[----:B------:R-:W-:Y:S01]  /*b910*/  IABS R7, R4 ;  /* 0x0000000400077213 */ /* 0x000fe20000000000 */
[----:B--2---:R-:W-:-:S04]  /*b920*/  FMUL.FTZ R6, R45, UR7 ;  /* 0x000000072d067c20 */ /* 0x004fc80008410000 */
[----:B------:R1:W2:Y:S02]  /*b930*/  MUFU.TANH R8, R6 ;  /* 0x0000000600087308 */ /* 0x0002a40000002400 */
[----:B-1----:R-:W-:-:S05]  /*b940*/  IMAD.IADD R6, R237, 0x1, -R5 ;  /* 0x00000001ed067824 */ /* 0x002fca00078e0a05 */
[----:B------:R-:W-:Y:S01]  /*b950*/  IABS R4, R6 ;  /* 0x0000000600047213 */ /* 0x000fe20000000000 */
[----:B------:R-:W-:Y:S02]  /*b960*/  IMAD.MOV.U32 R6, RZ, RZ, R7 ;  /* 0x000000ffff067224 */ /* 0x000fe400078e0007 */
[----:B------:R-:W-:Y:S01]  /*b970*/  FMUL.FTZ R7, R47, UR7 ;  /* 0x000000072f077c20 */ /* 0x000fe20008410000 */
[----:B------:R-:W-:-:S03]  /*b980*/  I2FP.F32.S32 R4, R4 ;  /* 0x0000000400047245 */ /* 0x000fc60000201400 */
[----:B------:R1:W3:Y:S01]  /*b990*/  MUFU.TANH R10, R7 ;  /* 0x00000007000a7308 */ /* 0x0002e20000002400 */
[----:B------:R-:W-:Y:S01]  /*b9a0*/  I2FP.F32.S32 R6, R6 ;  /* 0x0000000600067245 */ /* 0x000fe20000201400 */
[----:B--2---:R-:W-:Y:S01]  /*b9b0*/  FFMA.FTZ R247, R4, -UR6, R8 ;  /* 0x8000000604f77c23 */ /* 0x004fe20008010008 */
[----:B------:R-:W-:-:S03]  /*b9c0*/  IMAD.IADD R4, R50, 0x1, -R5 ;  /* 0x0000000132047824 */ /* 0x000fc600078e0a05 */
[----:B------:R-:W-:Y:S01]  /*b9d0*/  FFMA.FTZ R252, R6, -UR6, R9 ;  /* 0x8000000606fc7c23 */ /* 0x000fe20008010009 */
[--C-:B------:R-:W-:Y:S02]  /*b9e0*/  IMAD.IADD R6, R12, 0x1, -R5.reuse ;  /* 0x000000010c067824 */ /* 0x100fe400078e0a05 */
[----:B------:R-:W-:Y:S01]  /*b9f0*/  FMUL.FTZ R9, R31, UR7 ;  /* 0x000000071f097c20 */ /* 0x000fe20008410000 */
[----:B------:R-:W-:Y:S01]  /*ba00*/  IABS R4, R4 ;  /* 0x0000000400047213 */ /* 0x000fe20000000000 */
[----:B------:R-:W-:Y:S01]  /*ba10*/  IMAD.IADD R5, R0, 0x1, -R5 ;  /* 0x0000000100057824 */ /* 0x000fe200078e0a05 */
[----:B------:R-:W-:Y:S02]  /*ba20*/  IABS R6, R6 ;  /* 0x0000000600067213 */ /* 0x000fe40000000000 */
[----:B------:R-:W-:Y:S01]  /*ba30*/  I2FP.F32.S32 R4, R4 ;  /* 0x0000000400047245 */ /* 0x000fe20000201400 */
[----:B------:R-:W-:Y:S01]  /*ba40*/  MUFU.TANH R9, R9 ;  /* 0x0000000900097308 */ /* 0x000fe20000002400 */
[----:B------:R-:W-:Y:S01]  /*ba50*/  I2FP.F32.S32 R6, R6 ;  /* 0x0000000600067245 */ /* 0x000fe20000201400 */
[----:B-1----:R-:W-:-:S04]  /*ba60*/  FMUL.FTZ R7, R29, UR7 ;  /* 0x000000071d077c20 */ /* 0x002fc80008410000 */
[----:B---3--:R-:W-:Y:S01]  /*ba70*/  FFMA.FTZ R32, R6, -UR6, R10 ;  /* 0x8000000606207c23 */ /* 0x008fe2000801000a */
[----:B------:R-:W-:Y:S01]  /*ba80*/  FMUL.FTZ R6, R56, UR7 ;  /* 0x0000000738067c20 */ /* 0x000fe20008410000 */
[----:B------:R-:W1:Y:S08]  /*ba90*/  MUFU.TANH R7, R7 ;  /* 0x0000000700077308 */ /* 0x000e700000002400 */
[----:B------:R2:W3:Y:S01]  /*baa0*/  MUFU.TANH R8, R6 ;  /* 0x0000000600087308 */ /* 0x0004e20000002400 */
[----:B-1----:R-:W-:Y:S01]  /*bab0*/  FFMA.FTZ R208, R4, -UR6, R7 ;  /* 0x8000000604d07c23 */ /* 0x002fe20008010007 */
[----:B------:R-:W-:Y:S01]  /*bac0*/  VIADD R4, R3, 0xffffff88 ;  /* 0xffffff8803047836 */ /* 0x000fe20000000000 */
[----:B------:R-:W-:-:S03]  /*bad0*/  IABS R7, R5 ;  /* 0x0000000500077213 */ /* 0x000fc60000000000 */
[----:B--2---:R-:W-:-:S05]  /*bae0*/  IMAD.IADD R6, R237, 0x1, -R4 ;  /* 0x00000001ed067824 */ /* 0x004fca00078e0a04 */
[----:B------:R-:W-:Y:S01]  /*baf0*/  IABS R5, R6 ;  /* 0x0000000600057213 */ /* 0x000fe20000000000 */
[----:B------:R-:W-:Y:S02]  /*bb00*/  IMAD.MOV.U32 R6, RZ, RZ, R7 ;  /* 0x000000ffff067224 */ /* 0x000fe400078e0007 */
[----:B------:R-:W-:Y:S01]  /*bb10*/  FMUL.FTZ R7, R58, UR7 ;  /* 0x000000073a077c20 */ /* 0x000fe20008410000 */
[----:B------:R-:W-:-:S03]  /*bb20*/  I2FP.F32.S32 R5, R5 ;  /* 0x0000000500057245 */ /* 0x000fc60000201400 */
[----:B------:R1:W2:Y:S01]  /*bb30*/  MUFU.TANH R10, R7 ;  /* 0x00000007000a7308 */ /* 0x0002a20000002400 */
[----:B------:R-:W-:Y:S01]  /*bb40*/  I2FP.F32.S32 R6, R6 ;  /* 0x0000000600067245 */ /* 0x000fe20000201400 */
[----:B---3--:R-:W-:Y:S01]  /*bb50*/  FFMA.FTZ R244, R5, -UR6, R8 ;  /* 0x8000000605f47c23 */ /* 0x008fe20008010008 */
[--C-:B------:R-:W-:Y:S02]  /*bb60*/  IMAD.IADD R5, R50, 0x1, -R4.reuse ;  /* 0x0000000132057824 */ /* 0x100fe400078e0a04 */
[----:B------:R-:W-:Y:S01]  /*bb70*/  FMUL.FTZ R8, R22, UR7 ;  /* 0x0000000716087c20 */ /* 0x000fe20008410000 */
[----:B------:R-:W-:Y:S01]  /*bb80*/  FFMA.FTZ R248, R6, -UR6, R9 ;  /* 0x8000000606f87c23 */ /* 0x000fe20008010009 */
[--C-:B------:R-:W-:Y:S01]  /*bb90*/  IMAD.IADD R6, R12, 0x1, -R4.reuse ;  /* 0x000000010c067824 */ /* 0x100fe200078e0a04 */
[----:B------:R-:W-:Y:S01]  /*bba0*/  IABS R5, R5 ;  /* 0x0000000500057213 */ /* 0x000fe20000000000 */
[----:B------:R-:W-:Y:S01]  /*bbb0*/  IMAD.IADD R4, R0, 0x1, -R4 ;  /* 0x0000000100047824 */ /* 0x000fe200078e0a04 */
[----:B------:R-:W-:Y:S02]  /*bbc0*/  MUFU.TANH R9, R8 ;  /* 0x0000000800097308 */ /* 0x000fe40000002400 */
[----:B------:R-:W-:Y:S01]  /*bbd0*/  IABS R6, R6 ;  /* 0x0000000600067213 */ /* 0x000fe20000000000 */
[----:B------:R-:W-:Y:S01]  /*bbe0*/  VIADD R22, R3, 0xffffffb1 ;  /* 0xffffffb103167836 */ /* 0x000fe20000000000 */
[----:B------:R-:W-:-:S02]  /*bbf0*/  I2FP.F32.S32 R5, R5 ;  /* 0x0000000500057245 */ /* 0x000fc40000201400 */
[----:B------:R-:W-:Y:S01]  /*bc00*/  I2FP.F32.S32 R6, R6 ;  /* 0x0000000600067245 */ /* 0x000fe20000201400 */
[----:B-1----:R-:W-:Y:S01]  /*bc10*/  FMUL.FTZ R7, R20, UR7 ;  /* 0x0000000714077c20 */ /* 0x002fe20008410000 */
[----:B------:R-:W-:-:S03]  /*bc20*/  VIADD R20, R2, 0xffffff81 ;  /* 0xffffff8102147836 */ /* 0x000fc60000000000 */
[----:B--2---:R-:W-:Y:S01]  /*bc30*/  FFMA.FTZ R15, R6, -UR6, R10 ;  /* 0x80000006060f7c23 */ /* 0x004fe2000801000a */
        /* <DEDUP_REMOVED lines=37> */
[----:B------:R-:W-:Y:S01]  /*be90*/  IMAD.MOV.U32 R54, RZ, RZ, R49 ;  /* 0x000000ffff367224 */ /* 0x000fe200078e0031 */
[----:B------:R-:W-:Y:S02]  /*bea0*/  I2FP.F32.S32 R5, R5 ;  /* 0x0000000500057245 */ /* 0x000fe40000201400 */
[----:B------:R1:W2:Y:S01]  /*beb0*/  MUFU.TANH R10, R7 ;  /* 0x00000007000a7308 */ /* 0x0002a20000002400 */
[----:B------:R-:W-:-:S05]  /*bec0*/  I2FP.F32.S32 R6, R6 ;  /* 0x0000000600067245 */ /* 0x000fca0000201400 */
[----:B------:R-:W-:Y:S01]  /*bed0*/  FFMA.FTZ R230, R6, -UR6, R9 ;  /* 0x8000000606e67c23 */ /* 0x000fe20008010009 */
[----:B------:R-:W-:-:S05]  /*bee0*/  IMAD.IADD R6, R12, 0x1, -R4 ;  /* 0x000000010c067824 */ /* 0x000fca00078e0a04 */
[----:B------:R-:W-:-:S04]  /*bef0*/  IABS R6, R6 ;  /* 0x0000000600067213 */ /* 0x000fc80000000000 */
[----:B------:R-:W-:Y:S01]  /*bf00*/  I2FP.F32.S32 R6, R6 ;  /* 0x0000000600067245 */ /* 0x000fe20000201400 */
[----:B-1----:R-:W-:Y:S01]  /*bf10*/  FMUL.FTZ R7, R216, UR7 ;  /* 0x00000007d8077c20 */ /* 0x002fe20008410000 */
[----:B---3--:R-:W-:Y:S01]  /*bf20*/  FFMA.FTZ R216, R5, -UR6, R8 ;  /* 0x8000000605d87c23 */ /* 0x008fe20008010008 */
[----:B------:R-:W-:Y:S02]  /*bf30*/  IMAD.IADD R5, R50, 0x1, -R4 ;  /* 0x0000000132057824 */ /* 0x000fe400078e0a04 */
[----:B------:R-:W-:Y:S01]  /*bf40*/  FMUL.FTZ R8, R218, UR7 ;  /* 0x00000007da087c20 */ /* 0x000fe20008410000 */
[----:B--2---:R-:W-:Y:S01]  /*bf50*/  FFMA.FTZ R47, R6, -UR6, R10 ;  /* 0x80000006062f7c23 */ /* 0x004fe2000801000a */
[----:B------:R-:W-:Y:S01]  /*bf60*/  FMUL.FTZ R6, R53, UR7 ;  /* 0x0000000735067c20 */ /* 0x000fe20008410000 */
[----:B------:R-:W1:Y:S01]  /*bf70*/  MUFU.TANH R7, R7 ;  /* 0x0000000700077308 */ /* 0x000e620000002400 */
[----:B------:R-:W-:Y:S01]  /*bf80*/  IABS R5, R5 ;  /* 0x0000000500057213 */ /* 0x000fe20000000000 */
[----:B------:R-:W-:-:S03]  /*bf90*/  IMAD.IADD R4, R0, 0x1, -R4 ;  /* 0x0000000100047824 */ /* 0x000fc600078e0a04 */
[----:B------:R-:W-:-:S03]  /*bfa0*/  I2FP.F32.S32 R5, R5 ;  /* 0x0000000500057245 */ /* 0x000fc60000201400 */
[----:B------:R-:W-:Y:S08]  /*bfb0*/  MUFU.TANH R9, R8 ;  /* 0x0000000800097308 */ /* 0x000ff00000002400 */
        /* <DEDUP_REMOVED lines=18> */
[----:B------:R-:W-:Y:S01]  /*c0e0*/  IABS R6, R6 ;  /* 0x0000000600067213 */ /* 0x000fe20000000000 */
[----:B------:R-:W-:Y:S01]  /*c0f0*/  IMAD.MOV.U32 R219, RZ, RZ, R25 ;  /* 0x000000ffffdb7224 */ /* 0x000fe200078e0019 */
[----:B------:R-:W-:Y:S01]  /*c100*/  I2FP.F32.S32 R4, R4 ;  /* 0x0000000400047245 */ /* 0x000fe20000201400 */
[----:B------:R-:W-:Y:S01]  /*c110*/  MUFU.TANH R9, R9 ;  /* 0x0000000900097308 */ /* 0x000fe20000002400 */
[----:B------:R-:W-:Y:S01]  /*c120*/  I2FP.F32.S32 R6, R6 ;  /* 0x0000000600067245 */ /* 0x000fe20000201400 */
[----:B-1----:R-:W-:-:S04]  /*c130*/  FMUL.FTZ R7, R217, UR7 ;  /* 0x00000007d9077c20 */ /* 0x002fc80008410000 */
[----:B--2---:R-:W-:Y:S01]  /*c140*/  FFMA.FTZ R13, R6, -UR6, R10 ;  /* 0x80000006060d7c23 */ /* 0x004fe2000801000a */
[----:B------:R-:W-:Y:S01]  /*c150*/  FMUL.FTZ R6, R60, UR7 ;  /* 0x000000073c067c20 */ /* 0x000fe20008410000 */
[----:B------:R-:W1:Y:S08]  /*c160*/  MUFU.TANH R7, R7 ;  /* 0x0000000700077308 */ /* 0x000e700000002400 */
[----:B------:R2:W3:Y:S01]  /*c170*/  MUFU.TANH R8, R6 ;  /* 0x0000000600087308 */ /* 0x0004e20000002400 */
[----:B-1----:R-:W-:Y:S01]  /*c180*/  FFMA.FTZ R48, R4, -UR6, R7 ;  /* 0x8000000604307c23 */ /* 0x002fe20008010007 */
[----:B------:R-:W-:-:S02]  /*c190*/  IADD3 R4, PT, PT, R3, -0x68, RZ ;  /* 0xffffff9803047810 */ /* 0x000fc40007ffe0ff */
        /* <DEDUP_REMOVED lines=17> */
[----:B------:R-:W-:Y:S01]  /*c2b0*/  IMAD.MOV.U32 R226, RZ, RZ, R24 ;  /* 0x000000ffffe27224 */ /* 0x000fe200078e0018 */
[----:B------:R-:W-:-:S02]  /*c2c0*/  I2FP.F32.S32 R5, R5 ;  /* 0x0000000500057245 */ /* 0x000fc40000201400 */
[----:B------:R-:W-:Y:S01]  /*c2d0*/  I2FP.F32.S32 R6, R6 ;  /* 0x0000000600067245 */ /* 0x000fe20000201400 */
[----:B-1----:R-:W-:Y:S01]  /*c2e0*/  FMUL.FTZ R7, R224, UR7 ;  /* 0x00000007e0077c20 */ /* 0x002fe20008410000 */
[----:B------:R-:W-:-:S03]  /*c2f0*/  IMAD.MOV.U32 R224, RZ, RZ, R65 ;  /* 0x000000ffffe07224 */ /* 0x000fc600078e0041 */
        /* <DEDUP_REMOVED lines=68> */
[----:B------:R-:W-:Y:S02]  /*c740*/  I2FP.F32.S32 R6, R6 ;  /* 0x0000000600067245 */ /* 0x000fe40000201400 */
[----:B---3--:R-:W-:Y:S01]  /*c750*/  FFMA.FTZ R137, R4, -UR6, R8 ;  /* 0x8000000604897c23 */ /* 0x008fe20008010008 */
[----:B------:R-:W-:-:S02]  /*c760*/  IMAD.IADD R4, R50, 0x1, -R5 ;  /* 0x0000000132047824 */ /* 0x000fc400078e0a05 */
[----:B------:R-:W-:Y:S01]  /*c770*/  FMUL.FTZ R8, R19, UR7 ;  /* 0x0000000713087c20 */ /* 0x000fe20008410000 */
[----:B------:R-:W-:Y:S01]  /*c780*/  FFMA.FTZ R210, R6, -UR6, R9 ;  /* 0x8000000606d27c23 */ /* 0x000fe20008010009 */
[--C-:B------:R-:W-:Y:S01]  /*c790*/  IMAD.IADD R6, R12, 0x1, -R5.reuse ;  /* 0x000000010c067824 */ /* 0x100fe200078e0a05 */
[----:B------:R-:W-:Y:S01]  /*c7a0*/  IABS R4, R4 ;  /* 0x0000000400047213 */ /* 0x000fe20000000000 */
[----:B------:R-:W-:Y:S01]  /*c7b0*/  IMAD.IADD R5, R0, 0x1, -R5 ;  /* 0x0000000100057824 */ /* 0x000fe200078e0a05 */
[----:B------:R-:W-:Y:S02]  /*c7c0*/  MUFU.TANH R10, R8 ;  /* 0x00000008000a7308 */ /* 0x000fe40000002400 */
[----:B------:R-:W-:Y:S01]  /*c7d0*/  IABS R6, R6 ;  /* 0x0000000600067213 */ /* 0x000fe20000000000 */
[C---:B------:R-:W-:Y:S01]  /*c7e0*/  VIADD R19, R2.reuse, 0xffffff88 ;  /* 0xffffff8802137836 */ /* 0x040fe20000000000 */
[----:B------:R-:W-:Y:S02]  /*c7f0*/  I2FP.F32.S32 R4, R4 ;  /* 0x0000000400047245 */ /* 0x000fe40000201400 */
[----:B------:R-:W-:Y:S01]  /*c800*/  I2FP.F32.S32 R6, R6 ;  /* 0x0000000600067245 */ /* 0x000fe20000201400 */
[----:B-1----:R-:W-:Y:S01]  /*c810*/  FMUL.FTZ R7, R17, UR7 ;  /* 0x0000000711077c20 */ /* 0x002fe20008410000 */
[----:B------:R-:W-:-:S03]  /*c820*/  VIADD R17, R2, 0xffffff90 ;  /* 0xffffff9002117836 */ /* 0x000fc60000000000 */
[----:B--2---:R-:W-:Y:S01]  /*c830*/  FFMA.FTZ R33, R6, -UR6, R11 ;  /* 0x8000000606217c23 */ /* 0x004fe2000801000b */
[----:B------:R-:W-:Y:S01]  /*c840*/  FMUL.FTZ R6, R209, UR7 ;  /* 0x00000007d1067c20 */ /* 0x000fe20008410000 */
[----:B------:R-:W1:Y:S01]  /*c850*/  MUFU.TANH R7, R7 ;  /* 0x0000000700077308 */ /* 0x000e620000002400 */
[----:B------:R-:W-:-:S07]  /*c860*/  VIADD R11, R2, 0xffffffa8 ;  /* 0xffffffa8020b7836 */ /* 0x000fce0000000000 */
        /* <DEDUP_REMOVED lines=12> */
[----:B------:R-:W-:Y:S02]  /*c930*/  IMAD.IADD R5, R50, 0x1, -R4 ;  /* 0x0000000132057824 */ /* 0x000fe400078e0a04 */
[----:B------:R-:W-:Y:S01]  /*c940*/  FMUL.FTZ R8, R222, UR7 ;  /* 0x00000007de087c20 */ /* 0x000fe20008410000 */
[----:B------:R-:W-:Y:S01]  /*c950*/  FFMA.FTZ R209, R6, -UR6, R10 ;  /* 0x8000000606d17c23 */ /* 0x000fe2000801000a */
[--C-:B------:R-:W-:Y:S01]  /*c960*/  IMAD.IADD R6, R12, 0x1, -R4.reuse ;  /* 0x000000010c067824 */ /* 0x100fe200078e0a04 */
[----:B------:R-:W-:Y:S01]  /*c970*/  IABS R5, R5 ;  /* 0x0000000500057213 */ /* 0x000fe20000000000 */
[----:B------:R-:W-:Y:S01]  /*c980*/  IMAD.IADD R4, R0, 0x1, -R4 ;  /* 0x0000000100047824 */ /* 0x000fe200078e0a04 */
[----:B------:R-:W-:Y:S02]  /*c990*/  MUFU.TANH R10, R8 ;  /* 0x00000008000a7308 */ /* 0x000fe40000002400 */
[----:B------:R-:W-:-:S02]  /*c9a0*/  IABS R6, R6 ;  /* 0x0000000600067213 */ /* 0x000fc40000000000 */
[----:B------:R-:W-:Y:S02]  /*c9b0*/  I2FP.F32.S32 R5, R5 ;  /* 0x0000000500057245 */ /* 0x000fe40000201400 */
        /* <DEDUP_REMOVED lines=22> */
[----:B------:R-:W-:Y:S01]  /*cb20*/  MUFU.TANH R10, R8 ;  /* 0x00000008000a7308 */ /* 0x000fe20000002400 */
[----:B------:R-:W-:-:S02]  /*cb30*/  IMAD.IADD R5, R0, 0x1, -R5 ;  /* 0x0000000100057824 */ /* 0x000fc400078e0a05 */
[----:B------:R-:W-:Y:S02]  /*cb40*/  IABS R6, R6 ;  /* 0x0000000600067213 */ /* 0x000fe40000000000 */
        /* <DEDUP_REMOVED lines=11> */
[----:B------:R-:W-:Y:S02]  /*cc00*/  IABS R5, R6 ;  /* 0x0000000600057213 */ /* 0x000fe40000000000 */
[----:B------:R-:W-:Y:S01]  /*cc10*/  MOV R6, R7 ;  /* 0x0000000700067202 */ /* 0x000fe20000000f00 */
[----:B------:R-:W-:Y:S01]  /*cc20*/  FMUL.FTZ R7, R139, UR7 ;  /* 0x000000078b077c20 */ /* 0x000fe20008410000 */
[----:B------:R-:W-:Y:S02]  /*cc30*/  I2FP.F32.S32 R5, R5 ;  /* 0x0000000500057245 */ /* 0x000fe40000201400 */
[----:B------:R-:W-:Y:S01]  /*cc40*/  I2FP.F32.S32 R6, R6 ;  /* 0x0000000600067245 */ /* 0x000fe20000201400 */
[----:B------:R1:W2:Y:S02]  /*cc50*/  MUFU.TANH R9, R7 ;  /* 0x0000000700097308 */ /* 0x0002a40000002400 */
[----:B---3--:R-:W-:Y:S01]  /*cc60*/  FFMA.FTZ R46, R5, -UR6, R8 ;  /* 0x80000006052e7c23 */ /* 0x008fe20008010008 */
[----:B------:R-:W-:-:S02]  /*cc70*/  IMAD.IADD R5, R50, 0x1, -R4 ;  /* 0x0000000132057824 */ /* 0x000fc400078e0a04 */
[----:B------:R-:W-:Y:S01]  /*cc80*/  FFMA.FTZ R139, R6, -UR6, R10 ;  /* 0x80000006068b7c23 */ /* 0x000fe2000801000a */
[--C-:B------:R-:W-:Y:S02]  /*cc90*/  IMAD.IADD R6, R12, 0x1, -R4.reuse ;  /* 0x000000010c067824 */ /* 0x100fe400078e0a04 */
[----:B------:R-:W-:Y:S01]  /*cca0*/  FMUL.FTZ R8, R132, UR7 ;  /* 0x0000000784087c20 */ /* 0x000fe20008410000 */
[----:B------:R-:W-:Y:S01]  /*ccb0*/  IMAD.IADD R4, R0, 0x1, -R4 ;  /* 0x0000000100047824 */ /* 0x000fe200078e0a04 */
[----:B------:R-:W-:Y:S01]  /*ccc0*/  IABS R5, R5 ;  /* 0x0000000500057213 */ /* 0x000fe20000000000 */
[----:B------:R-:W-:Y:S01]  /*ccd0*/  VIADD R10, R2, 0xffffffa9 ;  /* 0xffffffa9020a7836 */ /* 0x000fe20000000000 */
[----:B------:R-:W-:Y:S02]  /*cce0*/  IABS R6, R6 ;  /* 0x0000000600067213 */ /* 0x000fe40000000000 */
[----:B------:R-:W-:Y:S01]  /*ccf0*/  I2FP.F32.S32 R5, R5 ;  /* 0x0000000500057245 */ /* 0x000fe20000201400 */
[----:B------:R-:W-:Y:S01]  /*cd00*/  MUFU.TANH R8, R8 ;  /* 0x0000000800087308 */ /* 0x000fe20000002400 */
[----:B------:R-:W-:Y:S01]  /*cd10*/  I2FP.F32.S32 R6, R6 ;  /* 0x0000000600067245 */ /* 0x000fe20000201400 */
[----:B-1----:R-:W-:-:S02]  /*cd20*/  FMUL.FTZ R7, R39, UR7 ;  /* 0x0000000727077c20 */ /* 0x002fc40008410000 */
[----:B------:R-:W-:Y:S01]  /*cd30*/  FFMA.FTZ R27, R5, -UR6, R27 ;  /* 0x80000006051b7c23 */ /* 0x000fe2000801001b */
[----:B------:R-:W-:-:S03]  /*cd40*/  IMAD.IADD R5, R237, 0x1, -R22 ;  /* 0x00000001ed057824 */ /* 0x000fc600078e0a16 */
[----:B------:R1:W3:Y:S02]  /*cd50*/  MUFU.TANH R39, R7 ;  /* 0x0000000700277308 */ /* 0x0002e40000002400 */
[----:B-1----:R-:W-:Y:S01]  /*cd60*/  FMUL.FTZ R7, R26, UR7 ;  /* 0x000000071a077c20 */ /* 0x002fe20008410000 */
[----:B--2---:R-:W-:Y:S01]  /*cd70*/  FFMA.FTZ R26, R6, -UR6, R9 ;  /* 0x80000006061a7c23 */ /* 0x004fe20008010009 */
[----:B------:R-:W-:Y:S01]  /*cd80*/  IABS R6, R4 ;  /* 0x0000000400067213 */ /* 0x000fe20000000000 */
[----:B------:R-:W-:Y:S01]  /*cd90*/  VIADD R9, R2, 0xffffffb0 ;  /* 0xffffffb002097836 */ /* 0x000fe20000000000 */
[----:B------:R-:W-:Y:S02]  /*cda0*/  IABS R4, R5 ;  /* 0x0000000500047213 */ /* 0x000fe40000000000 */
[----:B------:R-:W1:Y:S01]  /*cdb0*/  MUFU.TANH R7, R7 ;  /* 0x0000000700077308 */ /* 0x000e620000002400 */
[----:B------:R-:W-:Y:S01]  /*cdc0*/  IMAD.MOV.U32 R5, RZ, RZ, R6 ;  /* 0x000000ffff057224 */ /* 0x000fe200078e0006 */
[----:B------:R-:W-:Y:S01]  /*cdd0*/  I2FP.F32.S32 R4, R4 ;  /* 0x0000000400047245 */ /* 0x000fe20000201400 */
[----:B------:R-:W-:-:S03]  /*cde0*/  FMUL.FTZ R6, R64, UR7 ;  /* 0x0000000740067c20 */ /* 0x000fc60008410000 */
[----:B------:R-:W-:Y:S01]  /*cdf0*/  I2FP.F32.S32 R5, R5 ;  /* 0x0000000500057245 */ /* 0x000fe20000201400 */
[----:B---3--:R-:W-:Y:S01]  /*ce00*/  FFMA.FTZ R39, R4, -UR6, R39 ;  /* 0x8000000604277c23 */ /* 0x008fe20008010027 */
[----:B------:R2:W-:Y:S03]  /*ce10*/  MUFU.TANH R25, R6 ;  /* 0x0000000600197308 */ /* 0x0005e60000002400 */
[----:B-1----:R-:W-:Y:S01]  /*ce20*/  FFMA.FTZ R132, R5, -UR6, R7 ;  /* 0x8000000605847c23 */ /* 0x002fe20008010007 */
[----:B------:R-:W-:Y:S01]  /*ce30*/  FMUL.FTZ R5, R251, UR7 ;  /* 0x00000007fb057c20 */ /* 0x000fe20008410000 */
[----:B------:R-:W-:-:S03]  /*ce40*/  VIADD R7, R3, 0xffffffb9 ;  /* 0xffffffb903077836 */ /* 0x000fc60000000000 */
[----:B------:R-:W1:Y:S01]  /*ce50*/  MUFU.TANH R23, R5 ;  /* 0x0000000500177308 */ /* 0x000e620000002400 */
[----:B------:R-:W-:Y:S02]  /*ce60*/  IMAD.IADD R4, R12, 0x1, -R7 ;  /* 0x000000010c047824 */ /* 0x000fe400078e0a07 */
[----:B--2---:R-:W-:-:S03]  /*ce70*/  IMAD.IADD R6, R50, 0x1, -R22 ;  /* 0x0000000132067824 */ /* 0x004fc600078e0a16 */
[----:B------:R-:W-:Y:S02]  /*ce80*/  IABS R4, R4 ;  /* 0x0000000400047213 */ /* 0x000fe40000000000 */
[----:B------:R-:W-:Y:S02]  /*ce90*/  IABS R6, R6 ;  /* 0x0000000600067213 */ /* 0x000fe40000000000 */
[----:B------:R-:W-:Y:S02]  /*cea0*/  I2FP.F32.S32 R4, R4 ;  /* 0x0000000400047245 */ /* 0x000fe40000201400 */
[----:B------:R-:W-:-:S03]  /*ceb0*/  I2FP.F32.S32 R6, R6 ;  /* 0x0000000600067245 */ /* 0x000fc60000201400 */
[----:B-1----:R-:W-:Y:S01]  /*cec0*/  FFMA.FTZ R23, R4, -UR6, R23 ;  /* 0x8000000604177c23 */ /* 0x002fe20008010017 */
[----:B------:R-:W-:Y:S02]  /*ced0*/  VIADD R4, R12, -UR23 ;  /* 0x800000170c047c36 */ /* 0x000fe40008000000 */
[----:B------:R-:W-:Y:S01]  /*cee0*/  FFMA.FTZ R25, R6, -UR6, R25 ;  /* 0x8000000606197c23 */ /* 0x000fe20008010019 */
[--C-:B------:R-:W-:Y:S02]  /*cef0*/  IMAD.IADD R5, R12, 0x1, -R22.reuse ;  /* 0x000000010c057824 */ /* 0x100fe400078e0a16 */
[----:B------:R-:W-:Y:S01]  /*cf00*/  VIADD R12, R2, 0xffffffa1 ;  /* 0xffffffa1020c7836 */ /* 0x000fe20000000000 */
[----:B------:R-:W-:Y:S01]  /*cf10*/  BAR.SYNC.DEFER_BLOCKING 0x0 ;  /* 0x0000000000007b1d */ /* 0x000fe20000010000 */
[----:B------:R-:W-:Y:S01]  /*cf20*/  ISETP.GT.AND P6, PT, R4, R21, PT ;  /* 0x000000150400720c */ /* 0x000fe20003fc4270 */
[----:B------:R-:W-:Y:S01]  /*cf30*/  VIADD R6, R2, 0xffffffb8 ;  /* 0xffffffb802067836 */ /* 0x000fe20000000000 */
[----:B------:R-:W-:Y:S01]  /*cf40*/  ISETP.GT.AND P5, PT, R4, R19, PT ;  /* 0x000000130400720c */ /* 0x000fe20003fa4270 */
[----:B------:R-:W-:Y:S01]  /*cf50*/  IMAD.IADD R22, R0, 0x1, -R22 ;  /* 0x0000000100167824 */ /* 0x000fe200078e0a16 */
[----:B------:R-:W-:-:S02]  /*cf60*/  FSEL R29, R35, -INF , !P6 ;  /* 0xff800000231d7808 */ /* 0x000fc40007000000 */
[----:B------:R-:W-:Y:S01]  /*cf70*/  FSEL R35, R15, -INF , !P5 ;  /* 0xff8000000f237808 */ /* 0x000fe20006800000 */
[----:B------:R-:W-:Y:S01]  /*cf80*/  VIADD R15, R2, 0xffffff98 ;  /* 0xffffff98020f7836 */ /* 0x000fe20000000000 */
[C---:B------:R-:W-:Y:S02]  /*cf90*/  ISETP.GT.AND P0, PT, R4.reuse, R20, PT ;  /* 0x000000140400720c */ /* 0x040fe40003f04270 */
[C---:B------:R-:W-:Y:S02]  /*cfa0*/  ISETP.GT.AND P6, PT, R4.reuse, R18, PT ;  /* 0x000000120400720c */ /* 0x040fe40003fc4270 */
[----:B------:R-:W-:Y:S02]  /*cfb0*/  ISETP.GT.AND P5, PT, R4, R16, PT ;  /* 0x000000100400720c */ /* 0x000fe40003fa4270 */
[----:B------:R-:W-:Y:S02]  /*cfc0*/  FSEL R32, R32, -INF , !P0 ;  /* 0xff80000020207808 */ /* 0x000fe40004000000 */
[----:B------:R-:W-:Y:S01]  /*cfd0*/  FSEL R49, R14, -INF , !P6 ;  /* 0xff8000000e317808 */ /* 0x000fe20007000000 */
[C---:B------:R-:W-:Y:S01]  /*cfe0*/  VIADD R14, R2.reuse, 0xffffff99 ;  /* 0xffffff99020e7836 */ /* 0x040fe20000000000 */
[----:B------:R-:W-:Y:S01]  /*cff0*/  FSEL R58, R13, -INF , !P5 ;  /* 0xff8000000d3a7808 */ /* 0x000fe20006800000 */
[----:B------:R-:W-:Y:S01]  /*d000*/  VIADD R13, R2, 0xffffffa0 ;  /* 0xffffffa0020d7836 */ /* 0x000fe20000000000 */
[----:B------:R-:W-:-:S02]  /*d010*/  IABS R5, R5 ;  /* 0x0000000500057213 */ /* 0x000fc40000000000 */
[C---:B------:R-:W-:Y:S02]  /*d020*/  ISETP.GT.AND P0, PT, R4.reuse, R17, PT ;  /* 0x000000110400720c */ /* 0x040fe40003f04270 */
[----:B------:R-:W-:Y:S02]  /*d030*/  ISETP.GT.AND P6, PT, R4, R15, PT ;  /* 0x0000000f0400720c */ /* 0x000fe40003fc4270 */
[----:B------:R-:W-:Y:S02]  /*d040*/  I2FP.F32.S32 R5, R5 ;  /* 0x0000000500057245 */ /* 0x000fe40000201400 */
[----:B------:R-:W-:Y:S02]  /*d050*/  FSEL R56, R47, -INF , !P0 ;  /* 0xff8000002f387808 */ /* 0x000fe40004000000 */
[----:B------:R-:W-:Y:S01]  /*d060*/  FSEL R59, R42, -INF , !P6 ;  /* 0xff8000002a3b7808 */ /* 0x000fe20007000000 */
[----:B------:R-:W-:Y:S01]  /*d070*/  FFMA.FTZ R24, R5, -UR6, R8 ;  /* 0x8000000605187c23 */ /* 0x000fe20008010008 */
[----:B------:R-:W-:Y:S01]  /*d080*/  ISETP.GT.AND P0, PT, R4, R14, PT ;  /* 0x0000000e0400720c */ /* 0x000fe20003f04270 */
[----:B------:R-:W-:Y:S01]  /*d090*/  VIADD R8, R2, 0xffffffb1 ;  /* 0xffffffb102087836 */ /* 0x000fe20000000000 */
[----:B------:R-:W-:Y:S01]  /*d0a0*/  ISETP.GT.AND P5, PT, R4, R13, PT ;  /* 0x0000000d0400720c */ /* 0x000fe20003fa4270 */
[----:B------:R-:W-:Y:S01]  /*d0b0*/  VIADD R5, R2, 0xffffffb9 ;  /* 0xffffffb902057836 */ /* 0x000fe20000000000 */
[----:B------:R-:W-:-:S02]  /*d0c0*/  ISETP.GT.AND P6, PT, R4, R12, PT ;  /* 0x0000000c0400720c */ /* 0x000fc40003fc4270 */
[----:B------:R-:W-:Y:S02]  /*d0d0*/  FSEL R61, R41, -INF , !P0 ;  /* 0xff800000293d7808 */ /* 0x000fe40004000000 */
[----:B------:R-:W-:Y:S02]  /*d0e0*/  FSEL R62, R38, -INF , !P5 ;  /* 0xff800000263e7808 */ /* 0x000fe40006800000 */
[----:B------:R-:W-:Y:S02]  /*d0f0*/  FSEL R66, R33, -INF , !P6 ;  /* 0xff80000021427808 */ /* 0x000fe40007000000 */
[C---:B------:R-:W-:Y:S02]  /*d100*/  ISETP.GT.AND P0, PT, R4.reuse, R11, PT ;  /* 0x0000000b0400720c */ /* 0x040fe40003f04270 */
[C---:B------:R-:W-:Y:S02]  /*d110*/  ISETP.GT.AND P5, PT, R4.reuse, R10, PT ;  /* 0x0000000a0400720c */ /* 0x040fe40003fa4270 */
[----:B------:R-:W-:-:S02]  /*d120*/  ISETP.GT.AND P6, PT, R4, R9, PT ;  /* 0x000000090400720c */ /* 0x000fc40003fc4270 */
[----:B------:R-:W-:Y:S02]  /*d130*/  FSEL R65, R30, -INF , !P0 ;  /* 0xff8000001e417808 */ /* 0x000fe40004000000 */
[----:B------:R-:W-:Y:S02]  /*d140*/  FSEL R64, R28, -INF , !P5 ;  /* 0xff8000001c407808 */ /* 0x000fe40006800000 */
[----:B------:R-:W-:Y:S02]  /*d150*/  FSEL R63, R26, -INF , !P6 ;  /* 0xff8000001a3f7808 */ /* 0x000fe40007000000 */
[C---:B------:R-:W-:Y:S02]  /*d160*/  ISETP.GT.AND P0, PT, R4.reuse, R8, PT ;  /* 0x000000080400720c */ /* 0x040fe40003f04270 */
[C---:B------:R-:W-:Y:S02]  /*d170*/  ISETP.GT.AND P5, PT, R4.reuse, R6, PT ;  /* 0x000000060400720c */ /* 0x040fe40003fa4270 */
[----:B------:R-:W-:Y:S01]  /*d180*/  ISETP.GT.AND P6, PT, R4, R5, PT ;  /* 0x000000050400720c */ /* 0x000fe20003fc4270 */
[----:B------:R-:W-:Y:S01]  /*d190*/  VIADD R4, R50, -UR23 ;  /* 0x8000001732047c36 */ /* 0x000fe20008000000 */
[----:B------:R-:W-:Y:S01]  /*d1a0*/  FSEL R67, R24, -INF , !P0 ;  /* 0xff80000018437808 */ /* 0x000fe20004000000 */
[----:B------:R-:W-:Y:S01]  /*d1b0*/  FMUL.FTZ R24, R54, UR7 ;  /* 0x0000000736187c20 */ /* 0x000fe20008410000 */
[----:B------:R-:W-:-:S02]  /*d1c0*/  FSEL R141, R141, -INF , !P5 ;  /* 0xff8000008d8d7808 */ /* 0x000fc40006800000 */
[----:B------:R-:W-:Y:S02]  /*d1d0*/  ISETP.GT.AND P0, PT, R4, R21, PT ;  /* 0x000000150400720c */ /* 0x000fe40003f04270 */
[----:B------:R-:W-:Y:S01]  /*d1e0*/  FSEL R142, R23, -INF , !P6 ;  /* 0xff800000178e7808 */ /* 0x000fe20007000000 */
[----:B------:R-:W1:Y:S01]  /*d1f0*/  MUFU.TANH R24, R24 ;  /* 0x0000001800187308 */ /* 0x000e620000002400 */
[----:B------:R-:W-:Y:S01]  /*d200*/  FSEL R28, R246, -INF , !P0 ;  /* 0xff800000f61c7808 */ /* 0x000fe20004000000 */
[----:B------:R-:W-:Y:S01]  /*d210*/  IMAD.IADD R23, R50, 0x1, -R7 ;  /* 0x0000000132177824 */ /* 0x000fe200078e0a07 */
        /* <DEDUP_REMOVED lines=15> */
[----:B------:R-:W-:Y:S01]  /*d310*/  FSEL R50, R45, -INF , !P5 ;  /* 0xff8000002d327808 */ /* 0x000fe20006800000 */
[----:B------:R-:W-:Y:S01]  /*d320*/  FMUL.FTZ R45, R249, UR7 ;  /* 0x00000007f92d7c20 */ /* 0x000fe20008410000 */
[----:B------:R-:W-:Y:S02]  /*d330*/  FSEL R52, R40, -INF , !P6 ;  /* 0xff80000028347808 */ /* 0x000fe40007000000 */
[----:B------:R-:W-:Y:S02]  /*d340*/  FSEL R53, R36, -INF , !P0 ;  /* 0xff80000024357808 */ /* 0x000fe40004000000 */
[C---:B------:R-:W-:Y:S01]  /*d350*/  ISETP.GT.AND P5, PT, R4.reuse, R11, PT ;  /* 0x0000000b0400720c */ /* 0x040fe20003fa4270 */
[----:B------:R-:W2:Y:S01]  /*d360*/  MUFU.TANH R45, R45 ;  /* 0x0000002d002d7308 */ /* 0x000ea20000002400 */
[C---:B------:R-:W-:Y:S02]  /*d370*/  ISETP.GT.AND P6, PT, R4.reuse, R10, PT ;  /* 0x0000000a0400720c */ /* 0x040fe40003fc4270 */
[----:B------:R-:W-:-:S02]  /*d380*/  ISETP.GT.AND P0, PT, R4, R9, PT ;  /* 0x000000090400720c */ /* 0x000fc40003f04270 */
[----:B------:R-:W-:Y:S02]  /*d390*/  IABS R23, R23 ;  /* 0x0000001700177213 */ /* 0x000fe40000000000 */
[----:B------:R-:W-:Y:S02]  /*d3a0*/  FSEL R55, R34, -INF , !P5 ;  /* 0xff80000022377808 */ /* 0x000fe40006800000 */
[----:B------:R-:W-:Y:S02]  /*d3b0*/  FSEL R54, R31, -INF , !P6 ;  /* 0xff8000001f367808 */ /* 0x000fe40007000000 */
[----:B------:R-:W-:Y:S02]  /*d3c0*/  FSEL R57, R27, -INF , !P0 ;  /* 0xff8000001b397808 */ /* 0x000fe40004000000 */
[C---:B------:R-:W-:Y:S02]  /*d3d0*/  ISETP.GT.AND P5, PT, R4.reuse, R8, PT ;  /* 0x000000080400720c */ /* 0x040fe40003fa4270 */
[----:B------:R-:W-:-:S02]  /*d3e0*/  ISETP.GT.AND P6, PT, R4, R6, PT ;  /* 0x000000060400720c */ /* 0x000fc40003fc4270 */
[----:B------:R-:W-:Y:S01]  /*d3f0*/  ISETP.GT.AND P0, PT, R4, R5, PT ;  /* 0x000000050400720c */ /* 0x000fe20003f04270 */
[----:B------:R-:W-:Y:S01]  /*d400*/  VIADD R4, R237, -UR23 ;  /* 0x80000017ed047c36 */ /* 0x000fe20008000000 */
[----:B------:R-:W-:Y:S02]  /*d410*/  I2FP.F32.S32 R23, R23 ;  /* 0x0000001700177245 */ /* 0x000fe40000201400 */
[----:B------:R-:W-:Y:S02]  /*d420*/  FSEL R60, R25, -INF , !P5 ;  /* 0xff800000193c7808 */ /* 0x000fe40006800000 */
[----:B------:R-:W-:Y:S01]  /*d430*/  ISETP.GT.AND P5, PT, R4, R21, PT ;  /* 0x000000150400720c */ /* 0x000fe20003fa4270 */
[----:B-1----:R-:W-:Y:S01]  /*d440*/  FFMA.FTZ R23, R23, -UR6, R24 ;  /* 0x8000000617177c23 */ /* 0x002fe20008010018 */
[----:B------:R-:W-:Y:S02]  /*d450*/  FSEL R140, R226, -INF , !P6 ;  /* 0xff800000e28c7808 */ /* 0x000fe40007000000 */
[----:B------:R-:W-:-:S02]  /*d460*/  ISETP.GT.AND P6, PT, R4, R20, PT ;  /* 0x000000140400720c */ /* 0x000fc40003fc4270 */
[----:B------:R-:W-:Y:S02]  /*d470*/  FSEL R24, R250, -INF , !P5 ;  /* 0xff800000fa187808 */ /* 0x000fe40006800000 */
[C---:B------:R-:W-:Y:S02]  /*d480*/  ISETP.GT.AND P5, PT, R4.reuse, R18, PT ;  /* 0x000000120400720c */ /* 0x040fe40003fa4270 */
[----:B------:R-:W-:Y:S02]  /*d490*/  FSEL R27, R247, -INF , !P6 ;  /* 0xff800000f71b7808 */ /* 0x000fe40007000000 */
[----:B------:R-:W-:Y:S01]  /*d4a0*/  FSEL R208, R23, -INF , !P0 ;  /* 0xff80000017d07808 */ /* 0x000fe20004000000 */
[----:B------:R-:W-:Y:S01]  /*d4b0*/  IMAD.IADD R23, R237, 0x1, -R7 ;  /* 0x00000001ed177824 */ /* 0x000fe200078e0a07 */
[C---:B------:R-:W-:Y:S02]  /*d4c0*/  ISETP.GT.AND P6, PT, R4.reuse, R17, PT ;  /* 0x000000110400720c */ /* 0x040fe40003fc4270 */
        /* <DEDUP_REMOVED lines=8> */
[----:B------:R-:W-:Y:S02]  /*d550*/  ISETP.GT.AND P5, PT, R4, R12, PT ;  /* 0x0000000c0400720c */ /* 0x000fe40003fa4270 */
[----:B------:R-:W-:Y:S02]  /*d560*/  IABS R23, R23 ;  /* 0x0000001700177213 */ /* 0x000fe40000000000 */
[----:B------:R-:W-:Y:S02]  /*d570*/  FSEL R36, R211, -INF , !P6 ;  /* 0xff800000d3247808 */ /* 0x000fe40007000000 */
[----:B------:R-:W-:Y:S02]  /*d580*/  FSEL R34, R214, -INF , !P0 ;  /* 0xff800000d6227808 */ /* 0x000fe40004000000 */
[----:B------:R-:W-:-:S02]  /*d590*/  ISETP.GT.AND P6, PT, R4, R11, PT ;  /* 0x0000000b0400720c */ /* 0x000fc40003fc4270 */
[C---:B------:R-:W-:Y:S02]  /*d5a0*/  ISETP.GT.AND P0, PT, R4.reuse, R13, PT ;  /* 0x0000000d0400720c */ /* 0x040fe40003f04270 */
[----:B------:R-:W-:Y:S02]  /*d5b0*/  FSEL R40, R137, -INF , !P5 ;  /* 0xff80000089287808 */ /* 0x000fe40006800000 */
[----:B------:R-:W-:Y:S02]  /*d5c0*/  I2FP.F32.S32 R23, R23 ;  /* 0x0000001700177245 */ /* 0x000fe40000201400 */
[----:B------:R-:W-:Y:S02]  /*d5d0*/  ISETP.GT.AND P5, PT, R4, R9, PT ;  /* 0x000000090400720c */ /* 0x000fe40003fa4270 */
[----:B------:R-:W-:Y:S01]  /*d5e0*/  FSEL R44, R44, -INF , !P6 ;  /* 0xff8000002c2c7808 */ /* 0x000fe20007000000 */
[----:B--2---:R-:W-:Y:S01]  /*d5f0*/  FFMA.FTZ R23, R23, -UR6, R45 ;  /* 0x8000000617177c23 */ /* 0x004fe2000801002d */
[----:B------:R-:W-:-:S02]  /*d600*/  FSEL R41, R138, -INF , !P0 ;  /* 0xff8000008a297808 */ /* 0x000fc40004000000 */
[C---:B------:R-:W-:Y:S02]  /*d610*/  ISETP.GT.AND P6, PT, R4.reuse, R8, PT ;  /* 0x000000080400720c */ /* 0x040fe40003fc4270 */
[----:B------:R-:W-:Y:S02]  /*d620*/  ISETP.GT.AND P0, PT, R4, R10, PT ;  /* 0x0000000a0400720c */ /* 0x000fe40003f04270 */
[----:B------:R-:W-:Y:S02]  /*d630*/  FSEL R46, R46, -INF , !P5 ;  /* 0xff8000002e2e7808 */ /* 0x000fe40006800000 */
[----:B------:R-:W-:Y:S02]  /*d640*/  ISETP.GT.AND P5, PT, R4, R5, PT ;  /* 0x000000050400720c */ /* 0x000fe40003fa4270 */
[----:B------:R-:W-:Y:S02]  /*d650*/  FSEL R45, R39, -INF , !P6 ;  /* 0xff800000272d7808 */ /* 0x000fe40007000000 */
[----:B------:R-:W-:-:S02]  /*d660*/  FSEL R43, R43, -INF , !P0 ;  /* 0xff8000002b2b7808 */ /* 0x000fc40004000000 */
[----:B------:R-:W-:Y:S02]  /*d670*/  ISETP.GE.AND P6, PT, R21, R239, PT ;  /* 0x000000ef1500720c */ /* 0x000fe40003fc6270 */
[----:B------:R-:W-:Y:S01]  /*d680*/  ISETP.GT.AND P0, PT, R4, R6, PT ;  /* 0x000000060400720c */ /* 0x000fe20003f04270 */
[----:B------:R-:W-:Y:S01]  /*d690*/  VIADD R4, R0, -UR23 ;  /* 0x8000001700047c36 */ /* 0x000fe20008000000 */
[----:B------:R-:W-:Y:S02]  /*d6a0*/  FSEL R138, R23, -INF , !P5 ;  /* 0xff800000178a7808 */ /* 0x000fe40006800000 */
[----:B------:R-:W-:Y:S02]  /*d6b0*/  FSEL R23, R24, -INF , !P6 ;  /* 0xff80000018177808 */ /* 0x000fe40007000000 */
[----:B------:R-:W-:Y:S01]  /*d6c0*/  FSEL R137, R224, -INF , !P0 ;  /* 0xff800000e0897808 */ /* 0x000fe20004000000 */
[----:B------:R-:W-:Y:S01]  /*d6d0*/  IMAD.MOV.U32 R224, RZ, RZ, R219 ;  /* 0x000000ffffe07224 */ /* 0x000fe200078e00db */
[----:B------:R-:W-:-:S02]  /*d6e0*/  ISETP.GE.AND P6, PT, R21, R238, PT ;  /* 0x000000ee1500720c */ /* 0x000fc40003fc6270 */
[----:B------:R-:W-:Y:S02]  /*d6f0*/  ISETP.GE.AND P0, PT, R21, R241, PT ;  /* 0x000000f11500720c */ /* 0x000fe40003f06270 */
[----:B------:R-:W-:Y:S02]  /*d700*/  ISETP.GT.AND P5, PT, R4, R21, PT ;  /* 0x000000150400720c */ /* 0x000fe40003fa4270 */
[----:B------:R-:W-:Y:S02]  /*d710*/  FSEL R28, R28, -INF , !P6 ;  /* 0xff8000001c1c7808 */ /* 0x000fe40007000000 */
[----:B------:R-:W-:Y:S02]  /*d720*/  FSEL R29, R29, -INF , !P0 ;  /* 0xff8000001d1d7808 */ /* 0x000fe40004000000 */
[----:B------:R-:W-:Y:S02]  /*d730*/  ISETP.GE.AND P6, PT, R20, R239, PT ;  /* 0x000000ef1400720c */ /* 0x000fe40003fc6270 */
        /* <DEDUP_REMOVED lines=8> */
[----:B------:R-:W-:Y:S02]  /*d7c0*/  FSEL R30, R30, -INF , !P6 ;  /* 0xff8000001e1e7808 */ /* 0x000fe40007000000 */
[----:B------:R-:W-:Y:S02]  /*d7d0*/  ISETP.GE.AND P5, PT, R20, R240, PT ;  /* 0x000000f01400720c */ /* 0x000fe40003fa6270 */
[C---:B------:R-:W-:Y:S02]  /*d7e0*/  ISETP.GE.AND P6, PT, R19.reuse, R239, PT ;  /* 0x000000ef1300720c */ /* 0x040fe40003fc6270 */
[----:B------:R-:W-:Y:S02]  /*d7f0*/  FSEL R20, R248, -INF , !P0 ;  /* 0xff800000f8147808 */ /* 0x000fe40004000000 */
[----:B------:R-:W-:-:S02]  /*d800*/  ISETP.GE.AND P0, PT, R19, R241, PT ;  /* 0x000000f11300720c */ /* 0x000fc40003f06270 */
[----:B------:R-:W-:Y:S02]  /*d810*/  FSEL R26, R26, -INF , !P6 ;  /* 0xff8000001a1a7808 */ /* 0x000fe40007000000 */
[----:B------:R-:W-:Y:S02]  /*d820*/  FSEL R32, R20, -INF , !P5 ;  /* 0xff80000014207808 */ /* 0x000fe40006800000 */
[----:B------:R-:W-:Y:S02]  /*d830*/  ISETP.GE.AND P6, PT, R19, R238, PT ;  /* 0x000000ee1300720c */ /* 0x000fe40003fc6270 */
[----:B------:R-:W-:Y:S02]  /*d840*/  ISETP.GT.AND P5, PT, R4, R19, PT ;  /* 0x000000130400720c */ /* 0x000fe40003fa4270 */
        /* <DEDUP_REMOVED lines=27> */
[----:B------:R-:W-:Y:S02]  /*da00*/  ISETP.GT.AND P0, PT, R4, R16, PT ;  /* 0x000000100400720c */ /* 0x000fe40003f04270 */
[----:B------:R-:W-:Y:S02]  /*da10*/  FSEL R211, R34, -INF , !P6 ;  /* 0xff80000022d37808 */ /* 0x000fe40007000000 */
[----:B------:R-:W-:Y:S02]  /*da20*/  ISETP.GE.AND P6, PT, R16, R238, PT ;  /* 0x000000ee1000720c */ /* 0x000fe40003fc6270 */
[----:B------:R-:W-:Y:S02]  /*da30*/  FSEL R213, R58, -INF , !P5 ;  /* 0xff8000003ad57808 */ /* 0x000fe40006800000 */
[----:B------:R-:W-:-:S02]  /*da40*/  ISETP.GE.AND P5, PT, R16, R240, PT ;  /* 0x000000f01000720c */ /* 0x000fc40003fa6270 */
[----:B------:R-:W-:Y:S02]  /*da50*/  FSEL R16, R215, -INF , !P0 ;  /* 0xff800000d7107808 */ /* 0x000fe40004000000 */
[----:B------:R-:W-:Y:S02]  /*da60*/  FSEL R215, R48, -INF , !P6 ;  /* 0xff80000030d77808 */ /* 0x000fe40007000000 */
[C---:B------:R-:W-:Y:S02]  /*da70*/  ISETP.GE.AND P6, PT, R15.reuse, R239, PT ;  /* 0x000000ef0f00720c */ /* 0x040fe40003fc6270 */
[C---:B------:R-:W-:Y:S02]  /*da80*/  ISETP.GE.AND P0, PT, R15.reuse, R241, PT ;  /* 0x000000f10f00720c */ /* 0x040fe40003f06270 */
[----:B------:R-:W-:Y:S02]  /*da90*/  FSEL R38, R38, -INF , !P6 ;  /* 0xff80000026267808 */ /* 0x000fe40007000000 */
[----:B------:R-:W-:-:S02]  /*daa0*/  ISETP.GE.AND P6, PT, R15, R238, PT ;  /* 0x000000ee0f00720c */ /* 0x000fc40003fc6270 */
[----:B------:R-:W-:Y:S02]  /*dab0*/  FSEL R219, R16, -INF , !P5 ;  /* 0xff80000010db7808 */ /* 0x000fe40006800000 */
        /* <DEDUP_REMOVED lines=20> */
[C---:B------:R-:W-:Y:S02]  /*dc00*/  ISETP.GE.AND P6, PT, R13.reuse, R238, PT ;  /* 0x000000ee0d00720c */ /* 0x040fe40003fc6270 */
        /* <DEDUP_REMOVED lines=15> */
[C---:B------:R-:W-:Y:S02]  /*dd00*/  ISETP.GE.AND P0, PT, R11.reuse, R241, PT ;  /* 0x000000f10b00720c */ /* 0x040fe40003f06270 */
        /* <DEDUP_REMOVED lines=14> */
[C---:B------:R-:W-:Y:S02]  /*ddf0*/  ISETP.GE.AND P6, PT, R10.reuse, R238, PT ;  /* 0x000000ee0a00720c */ /* 0x040fe40003fc6270 */
[----:B------:R-:W-:-:S02]  /*de00*/  ISETP.GE.AND P5, PT, R10, R240, PT ;  /* 0x000000f00a00720c */ /* 0x000fc40003fa6270 */
[----:B------:R-:W-:Y:S02]  /*de10*/  FSEL R10, R139, -INF , !P0 ;  /* 0xff8000008b0a7808 */ /* 0x000fe40004000000 */
[C---:B------:R-:W-:Y:S02]  /*de20*/  ISETP.GE.AND P0, PT, R9.reuse, R239, PT ;  /* 0x000000ef0900720c */ /* 0x040fe40003f06270 */
[----:B------:R-:W-:Y:S01]  /*de30*/  FSEL R139, R10, -INF , !P5 ;  /* 0xff8000000a8b7808 */ /* 0x000fe20006800000 */
[----:B------:R-:W-:Y:S01]  /*de40*/  FMUL.FTZ R10, R224, UR7 ;  /* 0x00000007e00a7c20 */ /* 0x000fe20008410000 */
[C---:B------:R-:W-:Y:S02]  /*de50*/  ISETP.GE.AND P5, PT, R9.reuse, R238, PT ;  /* 0x000000ee0900720c */ /* 0x040fe40003fa6270 */
[----:B------:R-:W-:Y:S02]  /*de60*/  FSEL R227, R54, -INF , !P6 ;  /* 0xff80000036e37808 */ /* 0x000fe40007000000 */
[----:B------:R-:W-:Y:S01]  /*de70*/  ISETP.GE.AND P6, PT, R9, R241, PT ;  /* 0x000000f10900720c */ /* 0x000fe20003fc6270 */
[----:B------:R-:W1:Y:S01]  /*de80*/  MUFU.TANH R10, R10 ;  /* 0x0000000a000a7308 */ /* 0x000e620000002400 */
[----:B------:R-:W-:-:S02]  /*de90*/  FSEL R248, R46, -INF , !P0 ;  /* 0xff8000002ef87808 */ /* 0x000fc40004000000 */
[----:B------:R-:W-:Y:S02]  /*dea0*/  FSEL R11, R57, -INF , !P5 ;  /* 0xff800000390b7808 */ /* 0x000fe40006800000 */
[----:B------:R-:W-:Y:S02]  /*deb0*/  ISETP.GT.AND P0, PT, R4, R9, PT ;  /* 0x000000090400720c */ /* 0x000fe40003f04270 */
[----:B------:R-:W-:Y:S01]  /*dec0*/  FSEL R252, R63, -INF , !P6 ;  /* 0xff8000003ffc7808 */ /* 0x000fe20007000000 */
[----:B------:R2:W-:Y:S01]  /*ded0*/  STL [R1+0x4], R11 ;  /* 0x0000040b01007387 */ /* 0x0005e20000100800 */
[----:B------:R-:W-:Y:S02]  /*dee0*/  ISETP.GE.AND P6, PT, R9, R240, PT ;  /* 0x000000f00900720c */ /* 0x000fe40003fc6270 */
[----:B------:R-:W-:Y:S02]  /*def0*/  FSEL R9, R132, -INF , !P0 ;  /* 0xff80000084097808 */ /* 0x000fe40004000000 */
[----:B------:R-:W-:-:S02]  /*df00*/  IABS R22, R22 ;  /* 0x0000001600167213 */ /* 0x000fc40000000000 */
[----:B------:R-:W-:Y:S02]  /*df10*/  FSEL R44, R9, -INF , !P6 ;  /* 0xff800000092c7808 */ /* 0x000fe40007000000 */
[C---:B------:R-:W-:Y:S01]  /*df20*/  ISETP.GE.AND P0, PT, R8.reuse, R239, PT ;  /* 0x000000ef0800720c */ /* 0x040fe20003f06270 */
[----:B------:R-:W-:Y:S01]  /*df30*/  IMAD.MOV.U32 R9, RZ, RZ, R22 ;  /* 0x000000ffff097224 */ /* 0x000fe200078e0016 */
[----:B------:R-:W-:Y:S02]  /*df40*/  ISETP.GE.AND P5, PT, R8, R241, PT ;  /* 0x000000f10800720c */ /* 0x000fe40003fa6270 */
[----:B------:R-:W-:Y:S02]  /*df50*/  FSEL R225, R45, -INF , !P0 ;  /* 0xff8000002de17808 */ /* 0x000fe40004000000 */
[----:B------:R-:W-:Y:S02]  /*df60*/  I2FP.F32.S32 R9, R9 ;  /* 0x0000000900097245 */ /* 0x000fe40000201400 */
[----:B------:R-:W-:-:S02]  /*df70*/  FSEL R244, R67, -INF , !P5 ;  /* 0xff80000043f47808 */ /* 0x000fc40006800000 */
[----:B------:R-:W-:Y:S01]  /*df80*/  ISETP.GE.AND P6, PT, R8, R238, PT ;  /* 0x000000ee0800720c */ /* 0x000fe20003fc6270 */
[----:B-1----:R-:W-:Y:S01]  /*df90*/  FFMA.FTZ R9, R9, -UR6, R10 ;  /* 0x8000000609097c23 */ /* 0x002fe2000801000a */
[----:B------:R-:W-:Y:S02]  /*dfa0*/  ISETP.GT.AND P0, PT, R4, R8, PT ;  /* 0x000000080400720c */ /* 0x000fe40003f04270 */
[----:B------:R-:W-:Y:S02]  /*dfb0*/  ISETP.GE.AND P5, PT, R8, R240, PT ;  /* 0x000000f00800720c */ /* 0x000fe40003fa6270 */
[----:B------:R-:W-:Y:S02]  /*dfc0*/  FMNMX3.FTZ R8, R135, R23, R27, !PT ;  /* 0x0000001787087276 */ /* 0x000fe4000781001b */
[----:B------:R-:W-:Y:S02]  /*dfd0*/  FSEL R246, R60, -INF , !P6 ;  /* 0xff8000003cf67808 */ /* 0x000fe40007000000 */
[----:B------:R-:W-:-:S02]  /*dfe0*/  ISETP.GE.AND P6, PT, R6, R239, PT ;  /* 0x000000ef0600720c */ /* 0x000fc40003fc6270 */
[----:B------:R-:W-:Y:S02]  /*dff0*/  FSEL R15, R9, -INF , !P0 ;  /* 0xff800000090f7808 */ /* 0x000fe40004000000 */
[----:B------:R-:W-:Y:S01]  /*e000*/  FMNMX3.FTZ R14, R8, R26, R25, !PT ;  /* 0x0000001a080e7276 */ /* 0x000fe20007810019 */
[----:B--2---:R-:W-:Y:S08]  /*e010*/  BRA.U !UP0, `(.L_x_1001) ;  /* 0x00000005087c7547 */ /* 0x004ff0000b800000 */
        /* <DEDUP_REMOVED lines=95> */
.L_x_1001:
[----:B--2---:R-:W2:Y:S01]  /*e610*/  LDL.LU R10, [R1+0x34] ;  /* 0x00003400010a7983 */ /* 0x004ea20000300800 */
[----:B------:R-:W-:Y:S01]  /*e620*/  FMNMX3.FTZ R8, R14, R214, R211, !PT ;  /* 0x000000d60e087276 */ /* 0x000fe200078100d3 */
[----:B------:R-:W1:Y:S02]  /*e630*/  LDCU UR4, c[0x0][0x45c] ;  /* 0x00008b80ff0477ac */ /* 0x000e640008000800 */
[----:B------:R-:W3:Y:S04]  /*e640*/  LDL.LU R9, [R1+0x30] ;  /* 0x0000300001097983 */ /* 0x000ee80000300800 */
[----:B------:R-:W-:Y:S04]  /*e650*/  STL [R1+0xd4], R237 ;  /* 0x0000d4ed01007387 */ /* 0x000fe80000100800 */
[----:B------:R4:W-:Y:S04]  /*e660*/  STL [R1+0xd0], R236 ;  /* 0x0000d0ec01007387 */ /* 0x0009e80000100800 */
[----:B----4-:R-:W4:Y:S01]  /*e670*/  LDL.LU R236, [R1+0x4] ;  /* 0x0000040001ec7983 */ /* 0x010f220000300800 */
[----:B------:R-:W-:Y:S01]  /*e680*/  ISETP.GE.AND P0, PT, R6, R241, PT ;  /* 0x000000f10600720c */ /* 0x000fe20003f06270 */
[----:B------:R-:W1:Y:S01]  /*e690*/  S2UR UR5, SR_CgaCtaId ;  /* 0x00000000000579c3 */ /* 0x000e620000008800 */
[----:B------:R-:W-:Y:S01]  /*e6a0*/  FMNMX3.FTZ R8, R8, R38, R31, !PT ;  /* 0x0000002608087276 */ /* 0x000fe2000781001f */
[----:B------:R1:W-:Y:S01]  /*e6b0*/  STL [R1+0xcc], R235 ;  /* 0x0000cceb01007387 */ /* 0x0003e20000100800 */
[----:B------:R-:W-:-:S02]  /*e6c0*/  FSEL R223, R141, -INF , !P0 ;  /* 0xff8000008ddf7808 */ /* 0x000fc40004000000 */
[----:B------:R-:W-:Y:S01]  /*e6d0*/  ISETP.GE.AND P0, PT, R5, R239, PT ;  /* 0x000000ef0500720c */ /* 0x000fe20003f06270 */
[----:B------:R-:W-:Y:S01]  /*e6e0*/  STL [R1+0xc8], R234 ;  /* 0x0000c8ea01007387 */ /* 0x000fe20000100800 */
[----:B------:R-:W-:Y:S02]  /*e6f0*/  FMNMX3.FTZ R8, R8, R56, R249, !PT ;  /* 0x0000003808087276 */ /* 0x000fe400078100f9 */
[----:B------:R-:W-:Y:S01]  /*e700*/  FSEL R222, R137, -INF , !P6 ;  /* 0xff80000089de7808 */ /* 0x000fe20007000000 */
[----:B------:R-:W-:Y:S01]  /*e710*/  STL [R1+0xc4], R233 ;  /* 0x0000c4e901007387 */ /* 0x000fe20000100800 */
[----:B------:R-:W-:Y:S02]  /*e720*/  FSEL R212, R138, -INF , !P0 ;  /* 0xff8000008ad47808 */ /* 0x000fe40004000000 */
[----:B------:R-:W-:Y:S01]  /*e730*/  ISETP.GT.AND P6, PT, R4, R6, PT ;  /* 0x000000060400720c */ /* 0x000fe20003fc4270 */
[----:B------:R-:W-:Y:S01]  /*e740*/  STL [R1+0xc0], R231 ;  /* 0x0000c0e701007387 */ /* 0x000fe20000100800 */
[----:B------:R-:W-:-:S02]  /*e750*/  ISETP.GE.AND P0, PT, R6, R240, PT ;  /* 0x000000f00600720c */ /* 0x000fc40003f06270 */
[----:B------:R-:W-:Y:S01]  /*e760*/  MOV R141, R221 ;  /* 0x000000dd008d7202 */ /* 0x000fe20000000f00 */
[----:B------:R-:W-:Y:S01]  /*e770*/  STL [R1+0xbc], R3 ;  /* 0x0000bc0301007387 */ /* 0x000fe20000100800 */
[----:B------:R-:W-:Y:S02]  /*e780*/  IADD3 R7, PT, PT, -R7, R0, RZ ;  /* 0x0000000007077210 */ /* 0x000fe40007ffe1ff */
[----:B------:R-:W-:Y:S01]  /*e790*/  SHF.L.U32 R41, R232, 0x6, RZ ;  /* 0x00000006e8297819 */ /* 0x000fe200000006ff */
[----:B------:R-:W-:Y:S01]  /*e7a0*/  STL [R1+0xb8], R2 ;  /* 0x0000b80201007387 */ /* 0x000fe20000100800 */
[----:B------:R-:W-:Y:S02]  /*e7b0*/  IABS R7, R7 ;  /* 0x0000000700077213 */ /* 0x000fe40000000000 */
[----:B------:R-:W-:Y:S02]  /*e7c0*/  SHF.R.U32.HI R230, RZ, 0x1, R232 ;  /* 0x00000001ffe67819 */ /* 0x000fe400000116e8 */
[----:B-1----:R-:W-:-:S02]  /*e7d0*/  FSEL R235, R15, -INF , !P5 ;  /* 0xff8000000feb7808 */ /* 0x002fc40006800000 */
[----:B------:R-:W-:Y:S02]  /*e7e0*/  ISETP.GE.AND P5, PT, R6, R238, PT ;  /* 0x000000ee0600720c */ /* 0x000fe40003fa6270 */
[----:B------:R-:W-:Y:S02]  /*e7f0*/  FMNMX3.FTZ R6, R8, R229, R209, !PT ;  /* 0x000000e508067276 */ /* 0x000fe400078100d1 */
[----:B------:R-:W-:Y:S02]  /*e800*/  FSEL R224, R140, -INF , !P5 ;  /* 0xff8000008ce07808 */ /* 0x000fe40006800000 */
[----:B------:R-:W-:Y:S02]  /*e810*/  ISETP.GE.AND P5, PT, R5, R241, PT ;  /* 0x000000f10500720c */ /* 0x000fe40003fa6270 */
[----:B------:R-:W-:Y:S02]  /*e820*/  FMNMX3.FTZ R6, R6, R248, R225, !PT ;  /* 0x000000f806067276 */ /* 0x000fe400078100e1 */
[----:B------:R-:W-:-:S02]  /*e830*/  FSEL R221, R142, -INF , !P5 ;  /* 0xff8000008edd7808 */ /* 0x000fc40006800000 */
[----:B------:R-:W-:Y:S02]  /*e840*/  ISETP.GT.AND P5, PT, R4, R5, PT ;  /* 0x000000050400720c */ /* 0x000fe40003fa4270 */
[----:B------:R-:W-:Y:S02]  /*e850*/  FMNMX3.FTZ R4, R134, R29, R21, !PT ;  /* 0x0000001d86047276 */ /* 0x000fe40007810015 */
[----:B------:R-:W-:Y:S02]  /*e860*/  MOV R142, R56 ;  /* 0x00000038008e7202 */ /* 0x000fe40000000f00 */
[----:B------:R-:W-:Y:S02]  /*e870*/  FMNMX3.FTZ R8, R4, R20, R19, !PT ;  /* 0x0000001404087276 */ /* 0x000fe40007810013 */
[----:B------:R-:W-:Y:S02]  /*e880*/  FMNMX3.FTZ R4, R6, R222, R212, !PT ;  /* 0x000000de06047276 */ /* 0x000fe400078100d4 */
[----:B------:R-:W-:-:S02]  /*e890*/  FMNMX3.FTZ R8, R8, R216, R213, !PT ;  /* 0x000000d808087276 */ /* 0x000fc400078100d5 */
[----:B------:R-:W-:Y:S02]  /*e8a0*/  IADD3 R6, PT, PT, -R37, R0, RZ ;  /* 0x0000000025067210 */ /* 0x000fe40007ffe1ff */
[----:B------:R-:W-:Y:S02]  /*e8b0*/  FMNMX3.FTZ R8, R8, R49, R34, !PT ;  /* 0x0000003108087276 */ /* 0x000fe40007810022 */
[----:B------:R-:W-:Y:S02]  /*e8c0*/  IABS R6, R6 ;  /* 0x0000000600067213 */ /* 0x000fe40000000000 */
[----:B------:R-:W-:Y:S02]  /*e8d0*/  FMNMX3.FTZ R8, R8, R62, R250, !PT ;  /* 0x0000003e08087276 */ /* 0x000fe400078100fa */
[----:B------:R-:W-:Y:S02]  /*e8e0*/  I2FP.F32.S32 R6, R6 ;  /* 0x0000000600067245 */ /* 0x000fe40000201400 */
[----:B------:R-:W-:-:S04]  /*e8f0*/  FMNMX3.FTZ R8, R8, R245, R226, !PT ;  /* 0x000000f508087276 */ /* 0x000fc800078100e2 */
[----:B------:R-:W-:-:S04]  /*e900*/  FMNMX3.FTZ R8, R8, R252, R244, !PT ;  /* 0x000000fc08087276 */ /* 0x000fc800078100f4 */
[----:B------:R-:W-:Y:S02]  /*e910*/  FMNMX3.FTZ R8, R8, R223, R221, !PT ;  /* 0x000000df08087276 */ /* 0x000fe400078100dd */
[----:B--2---:R-:W-:Y:S02]  /*e920*/  MOV R12, R10 ;  /* 0x0000000a000c7202 */ /* 0x004fe40000000f00 */
[----:B------:R-:W1:Y:S01]  /*e930*/  SHFL.BFLY PT, R10, R4, 0x2, 0x1f ;  /* 0x0c401f00040a7f89 */ /* 0x000e6200000e0000 */
[----:B---3--:R-:W-:Y:S02]  /*e940*/  FMUL.FTZ R9, R9, UR7 ;  /* 0x0000000709097c20 */ /* 0x008fe40008410000 */
[----:B------:R-:W-:Y:S01]  /*e950*/  FMUL.FTZ R0, R12, UR7 ;  /* 0x000000070c007c20 */ /* 0x000fe20008410000 */
[----:B------:R-:W-:Y:S01]  /*e960*/  MOV R12, R7 ;  /* 0x00000007000c7202 */ /* 0x000fe20000000f00 */
[----:B------:R-:W-:Y:S02]  /*e970*/  UMOV UR7, 0x400 ;  /* 0x0000040000077882 */ /* 0x000fe40000000000 */
[----:B------:R2:W-:Y:S01]  /*e980*/  MUFU.TANH R13, R0 ;  /* 0x00000000000d7308 */ /* 0x0005e20000002400 */
[----:B------:R-:W-:-:S07]  /*e990*/  ULEA UR5, UR5, UR7, 0x18 ;  /* 0x0000000705057291 */ /* 0x000fce000f8ec0ff */
[----:B------:R-:W3:Y:S01]  /*e9a0*/  MUFU.TANH R9, R9 ;  /* 0x0000000900097308 */ /* 0x000ee20000002400 */
[----:B--2---:R-:W-:Y:S01]  /*e9b0*/  FMNMX3.FTZ R0, R133, R39, R32, !PT ;  /* 0x0000002785007276 */ /* 0x004fe20007810020 */
[----:B---3--:R-:W-:Y:S01]  /*e9c0*/  FFMA.FTZ R6, R6, -UR6, R9 ;  /* 0x8000000606067c23 */ /* 0x008fe20008010009 */
[----:B------:R-:W-:-:S04]  /*e9d0*/  FMNMX3.FTZ R9, R136, R28, R30, !PT ;  /* 0x0000001c88097276 */ /* 0x000fc8000781001e */
[----:B------:R-:W-:Y:S02]  /*e9e0*/  FMNMX3.FTZ R9, R9, R33, R24, !PT ;  /* 0x0000002109097276 */ /* 0x000fe40007810018 */
[----:B------:R-:W-:Y:S02]  /*e9f0*/  FSEL R11, R6, -INF , !P6 ;  /* 0xff800000060b7808 */ /* 0x000fe40007000000 */
[----:B-1----:R-:W-:Y:S02]  /*ea00*/  FMNMX.FTZ R6, R4, R10, !PT ;  /* 0x0000000a04067209 */ /* 0x002fe40007810000 */
[----:B------:R-:W-:Y:S01]  /*ea10*/  FMNMX3.FTZ R4, R9, R218, R215, !PT ;  /* 0x000000da09047276 */ /* 0x000fe200078100d7 */
[----:B------:R-:W1:Y:S01]  /*ea20*/  SHFL.BFLY PT, R10, R8, 0x2, 0x1f ;  /* 0x0c401f00080a7f89 */ /* 0x000e6200000e0000 */
[----:B------:R-:W-:Y:S02]  /*ea30*/  ISETP.GE.AND P6, PT, R5, R238, PT ;  /* 0x000000ee0500720c */ /* 0x000fe40003fc6270 */
[----:B------:R-:W-:Y:S01]  /*ea40*/  FMNMX3.FTZ R4, R4, R51, R36, !PT ;  /* 0x0000003304047276 */ /* 0x000fe20007810024 */
[----:B------:R-:W2:Y:S01]  /*ea50*/  SHFL.BFLY PT, R9, R6, 0x1, 0x1f ;  /* 0x0c201f0006097f89 */ /* 0x000ea200000e0000 */
[----:B------:R-:W-:-:S02]  /*ea60*/  FSEL R210, R208, -INF , !P6 ;  /* 0xff800000d0d27808 */ /* 0x000fc40007000000 */
[----:B------:R-:W-:Y:S02]  /*ea70*/  FMNMX3.FTZ R4, R4, R52, R251, !PT ;  /* 0x0000003404047276 */ /* 0x000fe400078100fb */
[----:B------:R-:W-:Y:S02]  /*ea80*/  ISETP.GE.AND P6, PT, R5, R240, PT ;  /* 0x000000f00500720c */ /* 0x000fe40003fc6270 */
[----:B------:R-:W-:Y:S02]  /*ea90*/  FMNMX3.FTZ R4, R4, R247, R227, !PT ;  /* 0x000000f704047276 */ /* 0x000fe400078100e3 */
[----:B------:R-:W-:Y:S02]  /*eaa0*/  FMNMX3.FTZ R5, R0, R35, R42, !PT ;  /* 0x0000002300057276 */ /* 0x000fe4000781002a */
[----:B----4-:R-:W-:Y:S02]  /*eab0*/  FMNMX3.FTZ R4, R4, R236, R246, !PT ;  /* 0x000000ec04047276 */ /* 0x010fe400078100f6 */
[----:B------:R-:W-:-:S02]  /*eac0*/  FMNMX3.FTZ R5, R5, R220, R219, !PT ;  /* 0x000000dc05057276 */ /* 0x000fc400078100db */
[----:B------:R-:W-:Y:S02]  /*ead0*/  FMNMX3.FTZ R4, R4, R224, R210, !PT ;  /* 0x000000e004047276 */ /* 0x000fe400078100d2 */
[----:B------:R-:W-:Y:S02]  /*eae0*/  FMNMX3.FTZ R5, R5, R217, R50, !PT ;  /* 0x000000d905057276 */ /* 0x000fe40007810032 */
[----:B------:R-:W-:Y:S01]  /*eaf0*/  FSEL R234, R11, -INF , !P0 ;  /* 0xff8000000bea7808 */ /* 0x000fe20004000000 */
[----:B------:R-:W3:Y:S01]  /*eb00*/  SHFL.BFLY PT, R7, R4, 0x2, 0x1f ;  /* 0x0c401f0004077f89 */ /* 0x000ee200000e0000 */
[----:B-1----:R-:W-:Y:S02]  /*eb10*/  FMNMX.FTZ R0, R8, R10, !PT ;  /* 0x0000000a08007209 */ /* 0x002fe40007810000 */
[----:B------:R-:W-:Y:S02]  /*eb20*/  I2FP.F32.S32 R10, R12 ;  /* 0x0000000c000a7245 */ /* 0x000fe40000201400 */
[----:B--2---:R-:W-:Y:S01]  /*eb30*/  FMNMX.FTZ R45, R6, R9, !PT ;  /* 0x00000009062d7209 */ /* 0x004fe20007810000 */
[----:B------:R-:W1:Y:S01]  /*eb40*/  SHFL.BFLY PT, R8, R0, 0x1, 0x1f ;  /* 0x0c201f0000087f89 */ /* 0x000e6200000e0000 */
[----:B------:R-:W-:Y:S01]  /*eb50*/  FMNMX3.FTZ R5, R5, R61, R141, !PT ;  /* 0x0000003d05057276 */ /* 0x000fe2000781008d */
[----:B------:R-:W-:Y:S01]  /*eb60*/  FFMA.FTZ R6, R10, -UR6, R13 ;  /* 0x800000060a067c23 */ /* 0x000fe2000801000d */
[C---:B------:R-:W-:Y:S01]  /*eb70*/  FSETP.NEU.FTZ.AND P0, PT, R45.reuse, -INF , PT ;  /* 0xff8000002d00780b */ /* 0x040fe20003f1d000 */
[----:B------:R-:W-:Y:S01]  /*eb80*/  FMUL.FTZ R16, R45, UR4 ;  /* 0x000000042d107c20 */ /* 0x000fe20008410000 */
[----:B------:R-:W-:Y:S01]  /*eb90*/  FMNMX3.FTZ R5, R5, R143, R139, !PT ;  /* 0x0000008f05057276 */ /* 0x000fe2000781008b */
[----:B------:R-:W-:Y:S01]  /*eba0*/  STL [R1+0x5c], R45 ;  /* 0x00005c2d01007387 */ /* 0x000fe20000100800 */
[----:B------:R-:W-:-:S02]  /*ebb0*/  FSEL R6, R6, -INF , !P5 ;  /* 0xff80000006067808 */ /* 0x000fc40006800000 */
[----:B------:R-:W-:Y:S02]  /*ebc0*/  FMNMX3.FTZ R5, R5, R44, R235, !PT ;  /* 0x0000002c05057276 */ /* 0x000fe400078100eb */
[----:B------:R-:W-:Y:S02]  /*ebd0*/  FSEL R233, R6, -INF , !P6 ;  /* 0xff80000006e97808 */ /* 0x000fe40007000000 */
[----:B------:R-:W-:Y:S02]  /*ebe0*/  FSEL R16, R16, RZ, P0 ;  /* 0x000000ff10107208 */ /* 0x000fe40000000000 */
[----:B------:R-:W-:Y:S02]  /*ebf0*/  FMNMX3.FTZ R5, R5, R234, R233, !PT ;  /* 0x000000ea05057276 */ /* 0x000fe400078100e9 */
[----:B---3--:R-:W-:Y:S01]  /*ec00*/  FMNMX.FTZ R4, R4, R7, !PT ;  /* 0x0000000704047209 */ /* 0x008fe20007810000 */
[--C-:B------:R-:W-:Y:S02]  /*ec10*/  FFMA.FTZ R6, R23, UR4, -R16.reuse ;  /* 0x0000000417067c23 */ /* 0x100fe40008010810 */
[----:B------:R-:W-:Y:S02]  /*ec20*/  SHFL.BFLY PT, R7, R5, 0x2, 0x1f ;  /* 0x0c401f0005077f89 */ /* 0x000fe400000e0000 */
[----:B------:R2:W-:Y:S01]  /*ec30*/  MUFU.EX2 R237, R6 ;  /* 0x0000000600ed7308 */ /* 0x0005e20000000800 */
[----:B-1----:R-:W-:Y:S01]  /*ec40*/  FMNMX.FTZ R137, R0, R8, !PT ;  /* 0x0000000800897209 */ /* 0x002fe20007810000 */
[--C-:B------:R-:W-:Y:S01]  /*ec50*/  FFMA.FTZ R0, R26, UR4, -R16.reuse ;  /* 0x000000041a007c23 */ /* 0x100fe20008010810 */
[----:B------:R-:W1:Y:S02]  /*ec60*/  SHFL.BFLY PT, R8, R4, 0x1, 0x1f ;  /* 0x0c201f0004087f89 */ /* 0x000e6400000e0000 */
[C---:B------:R-:W-:Y:S01]  /*ec70*/  FSETP.NEU.FTZ.AND P6, PT, R137.reuse, -INF , PT ;  /* 0xff8000008900780b */ /* 0x040fe20003fdd000 */
[----:B------:R-:W-:Y:S01]  /*ec80*/  FMUL.FTZ R17, R137, UR4 ;  /* 0x0000000489117c20 */ /* 0x000fe20008410000 */
[----:B------:R-:W-:Y:S01]  /*ec90*/  STL [R1+0x58], R137 ;  /* 0x0000588901007387 */ /* 0x000fe20000100800 */
[----:B------:R3:W-:Y:S03]  /*eca0*/  MUFU.EX2 R63, R0 ;  /* 0x00000000003f7308 */ /* 0x0007e60000000800 */
[----:B------:R-:W-:Y:S01]  /*ecb0*/  FSEL R17, R17, RZ, P6 ;  /* 0x000000ff11117208 */ /* 0x000fe20003000000 */
[----:B--2---:R-:W-:-:S04]  /*ecc0*/  FFMA.FTZ R6, R27, UR4, -R16 ;  /* 0x000000041b067c23 */ /* 0x004fc80008010810 */
[----:B------:R-:W2:Y:S01]  /*ecd0*/  MUFU.EX2 R231, R6 ;  /* 0x0000000600e77308 */ /* 0x000ea20000000800 */
[----:B---3--:R-:W-:Y:S01]  /*ece0*/  FFMA.FTZ R0, R25, UR4, -R16 ;  /* 0x0000000419007c23 */ /* 0x008fe20008010810 */
[----:B-1----:R-:W-:Y:S01]  /*ecf0*/  FMNMX.FTZ R14, R4, R8, !PT ;  /* 0x00000008040e7209 */ /* 0x002fe20007810000 */
[----:B------:R-:W-:-:S05]  /*ed00*/  FFMA.FTZ R4, R20, UR4, -R17 ;  /* 0x0000000414047c23 */ /* 0x000fca0008010811 */
[----:B------:R1:W-:Y:S01]  /*ed10*/  MUFU.EX2 R40, R0 ;  /* 0x0000000000287308 */ /* 0x0003e20000000800 */
[C---:B------:R-:W-:Y:S01]  /*ed20*/  FSETP.NEU.FTZ.AND P5, PT, R14.reuse, -INF , PT ;  /* 0xff8000000e00780b */ /* 0x040fe20003fbd000 */
[----:B------:R-:W-:Y:S01]  /*ed30*/  FMUL.FTZ R18, R14, UR4 ;  /* 0x000000040e127c20 */ /* 0x000fe20008410000 */
[----:B------:R-:W-:Y:S05]  /*ed40*/  STL [R1+0x54], R14 ;  /* 0x0000540e01007387 */ /* 0x000fea0000100800 */
[----:B------:R3:W-:Y:S01]  /*ed50*/  MUFU.EX2 R22, R4 ;  /* 0x0000000400167308 */ /* 0x0007e20000000800 */
[----:B------:R-:W-:Y:S02]  /*ed60*/  FSEL R18, R18, RZ, P5 ;  /* 0x000000ff12127208 */ /* 0x000fe40002800000 */
[----:B--2---:R-:W-:Y:S01]  /*ed70*/  F2FP.BF16.F32.PACK_AB R8, R231, R237 ;  /* 0x000000ede708723e */ /* 0x004fe200000010ff */
[----:B-1----:R-:W-:-:S04]  /*ed80*/  FFMA.FTZ R0, R29, UR4, -R17 ;  /* 0x000000041d007c23 */ /* 0x002fc80008010811 */
[----:B------:R1:W-:Y:S01]  /*ed90*/  MUFU.EX2 R208, R0 ;  /* 0x0000000000d07308 */ /* 0x0003e20000000800 */
[----:B---3--:R-:W-:-:S07]  /*eda0*/  FFMA.FTZ R4, R19, UR4, -R17 ;  /* 0x0000000413047c23 */ /* 0x008fce0008010811 */
[----:B------:R2:W-:Y:S01]  /*edb0*/  MUFU.EX2 R37, R4 ;  /* 0x0000000400257308 */ /* 0x0005e20000000800 */
[----:B-1----:R-:W-:Y:S01]  /*edc0*/  FMNMX.FTZ R0, R5, R7, !PT ;  /* 0x0000000705007209 */ /* 0x002fe20007810000 */
[----:B------:R-:W-:-:S06]  /*edd0*/  FFMA.FTZ R5, R21, UR4, -R17 ;  /* 0x0000000415057c23 */ /* 0x000fcc0008010811 */
[----:B------:R1:W3:Y:S01]  /*ede0*/  MUFU.EX2 R3, R5 ;  /* 0x0000000500037308 */ /* 0x0002e20000000800 */
[----:B--2---:R-:W-:-:S07]  /*edf0*/  FFMA.FTZ R4, R28, UR4, -R18 ;  /* 0x000000041c047c23 */ /* 0x004fce0008010812 */
[----:B------:R2:W-:Y:S01]  /*ee00*/  MUFU.EX2 R23, R4 ;  /* 0x0000000400177308 */ /* 0x0005e20000000800 */
[----:B-1----:R-:W1:Y:S01]  /*ee10*/  SHFL.BFLY PT, R5, R0, 0x1, 0x1f ;  /* 0x0c201f0000057f89 */ /* 0x002e6200000e0000 */
[----:B---3--:R-:W-:Y:S01]  /*ee20*/  F2FP.BF16.F32.PACK_AB R9, R3, R208 ;  /* 0x000000d00309723e */ /* 0x008fe200000010ff */
[----:B--2---:R-:W-:Y:S01]  /*ee30*/  FFMA.FTZ R4, R30, UR4, -R18 ;  /* 0x000000041e047c23 */ /* 0x004fe20008010812 */
[----:B------:R-:W-:-:S04]  /*ee40*/  MOV R30, R40 ;  /* 0x00000028001e7202 */ /* 0x000fc80000000f00 */
[----:B------:R2:W-:Y:S01]  /*ee50*/  MUFU.EX2 R2, R4 ;  /* 0x0000000400027308 */ /* 0x0005e20000000800 */
[----:B------:R-:W-:Y:S02]  /*ee60*/  F2FP.BF16.F32.PACK_AB R10, R30, R63 ;  /* 0x0000003f1e0a723e */ /* 0x000fe400000010ff */
[----:B-1----:R-:W-:Y:S01]  /*ee70*/  FMNMX.FTZ R138, R0, R5, !PT ;  /* 0x00000005008a7209 */ /* 0x002fe20007810000 */
[----:B------:R-:W-:Y:S01]  /*ee80*/  FFMA.FTZ R0, R33, UR4, -R18 ;  /* 0x0000000421007c23 */ /* 0x000fe20008010812 */
[----:B------:R-:W-:Y:S02]  /*ee90*/  FSEL R5, R45, RZ, P0 ;  /* 0x000000ff2d057208 */ /* 0x000fe40000000000 */
[C---:B------:R-:W-:Y:S01]  /*eea0*/  FSETP.NEU.FTZ.AND P0, PT, R138.reuse, -INF , PT ;  /* 0xff8000008a00780b */ /* 0x040fe20003f1d000 */
[----:B------:R1:W-:Y:S01]  /*eeb0*/  MUFU.EX2 R15, R0 ;  /* 0x00000000000f7308 */ /* 0x0003e20000000800 */
[----:B------:R-:W-:Y:S01]  /*eec0*/  FMUL.FTZ R28, R138, UR4 ;  /* 0x000000048a1c7c20 */ /* 0x000fe20008410000 */
[----:B--2---:R-:W-:Y:S01]  /*eed0*/  LOP3.LUT R4, R228, 0x1c0, R41, 0xf8, !PT ;  /* 0x000001c0e4047812 */ /* 0x004fe200078ef829 */
[----:B------:R-:W-:Y:S01]  /*eee0*/  STL [R1+0x50], R138 ;  /* 0x0000508a01007387 */ /* 0x000fe20000100800 */
[----:B------:R-:W-:Y:S01]  /*eef0*/  FADD.FTZ R5, R135, -R5 ;  /* 0x8000000587057221 */ /* 0x000fe20000010000 */
[----:B------:R-:W-:-:S02]  /*ef00*/  MOV R135, R22 ;  /* 0x0000001600877202 */ /* 0x000fc40000000f00 */
[----:B------:R-:W-:Y:S01]  /*ef10*/  FSEL R28, R28, RZ, P0 ;  /* 0x000000ff1c1c7208 */ /* 0x000fe20000000000 */
[----:B------:R-:W-:Y:S01]  /*ef20*/  FMUL.FTZ R5, R5, UR4 ;  /* 0x0000000405057c20 */ /* 0x000fe20008410000 */
[----:B------:R-:W-:-:S03]  /*ef30*/  F2FP.BF16.F32.PACK_AB R11, R37, R135 ;  /* 0x00000087250b723e */ /* 0x000fc600000010ff */
[----:B------:R-:W2:Y:S01]  /*ef40*/  MUFU.EX2 R21, R5 ;  /* 0x0000000500157308 */ /* 0x000ea20000000800 */
[----:B-1----:R-:W-:-:S07]  /*ef50*/  FFMA.FTZ R0, R24, UR4, -R18 ;  /* 0x0000000418007c23 */ /* 0x002fce0008010812 */
[----:B------:R1:W3:Y:S01]  /*ef60*/  MUFU.EX2 R140, R0 ;  /* 0x00000000008c7308 */ /* 0x0002e20000000800 */
[-C--:B--2---:R-:W-:Y:S01]  /*ef70*/  FMUL.FTZ R144, R144, R21.reuse ;  /* 0x0000001590907220 */ /* 0x084fe20000410000 */
[----:B------:R-:W-:Y:S01]  /*ef80*/  FMUL.FTZ R145, R145, R21 ;  /* 0x0000001591917220 */ /* 0x000fe20000410000 */
[----:B-1----:R-:W-:-:S04]  /*ef90*/  LOP3.LUT R0, R230, 0x8, RZ, 0xc0, !PT ;  /* 0x00000008e6007812 */ /* 0x002fc800078ec0ff */
[----:B------:R-:W-:Y:S01]  /*efa0*/  LOP3.LUT R0, R4, R0, RZ, 0x3c, !PT ;  /* 0x0000000004007212 */ /* 0x000fe200078e3cff */
[--C-:B------:R-:W-:Y:S01]  /*efb0*/  FFMA.FTZ R4, R39, UR4, -R28.reuse ;  /* 0x0000000427047c23 */ /* 0x100fe2000801081c */
[----:B------:R-:W-:Y:S02]  /*efc0*/  MOV R39, R15 ;  /* 0x0000000f00277202 */ /* 0x000fe40000000f00 */
[----:B------:R-:W-:Y:S01]  /*efd0*/  LOP3.LUT R6, R0, 0x200, R41, 0xf8, !PT ;  /* 0x0000020000067812 */ /* 0x000fe200078ef829 */
[----:B------:R-:W-:Y:S01]  /*efe0*/  FFMA.FTZ R0, R32, UR4, -R28 ;  /* 0x0000000420007c23 */ /* 0x000fe2000801081c */
[----:B------:R1:W-:Y:S02]  /*eff0*/  MUFU.EX2 R29, R4 ;  /* 0x00000004001d7308 */ /* 0x0003e40000000800 */
[----:B------:R-:W-:Y:S01]  /*f000*/  LEA R32, R6, UR5, 0x1 ;  /* 0x0000000506207c11 */ /* 0x000fe2000f8e08ff */
[----:B------:R3:W-:Y:S05]  /*f010*/  STL [R1+0x74], R6 ;  /* 0x0000740601007387 */ /* 0x0007ea0000100800 */
[----:B------:R2:W-:Y:S01]  /*f020*/  MUFU.EX2 R232, R0 ;  /* 0x0000000000e87308 */ /* 0x0005e20000000800 */
[----:B-1----:R-:W-:-:S05]  /*f030*/  FSEL R4, R137, RZ, P6 ;  /* 0x000000ff89047208 */ /* 0x002fca0003000000 */
[----:B------:R-:W-:Y:S01]  /*f040*/  FADD.FTZ R4, R134, -R4 ;  /* 0x8000000486047221 */ /* 0x000fe20000010000 */
[-C--:B------:R-:W-:Y:S01]  /*f050*/  FMUL.FTZ R156, R156, R21.reuse ;  /* 0x000000159c9c7220 */ /* 0x080fe20000410000 */
[----:B------:R-:W-:Y:S01]  /*f060*/  FMUL.FTZ R157, R157, R21 ;  /* 0x000000159d9d7220 */ /* 0x000fe20000410000 */
[----:B--2---:R-:W-:Y:S01]  /*f070*/  FFMA.FTZ R0, R35, UR4, -R28 ;  /* 0x0000000423007c23 */ /* 0x004fe2000801081c */
[----:B------:R-:W-:Y:S01]  /*f080*/  MOV R35, R52 ;  /* 0x0000003400237202 */ /* 0x000fe20000000f00 */
[----:B------:R-:W-:Y:S01]  /*f090*/  FMUL.FTZ R4, R4, UR4 ;  /* 0x0000000404047c20 */ /* 0x000fe20008410000 */
[----:B------:R-:W2:Y:S01]  /*f0a0*/  LDL.LU R52, [R1+0x3c] ;  /* 0x00003c0001347983 */ /* 0x000ea20000300800 */
[----:B------:R1:W-:Y:S01]  /*f0b0*/  MUFU.EX2 R33, R0 ;  /* 0x0000000000217308 */ /* 0x0003e20000000800 */
[----:B---3--:R-:W-:Y:S01]  /*f0c0*/  F2FP.BF16.F32.PACK_AB R6, R140, R39 ;  /* 0x000000278c06723e */ /* 0x008fe200000010ff */
[-C--:B------:R-:W-:Y:S01]  /*f0d0*/  FMUL.FTZ R160, R160, R21.reuse ;  /* 0x00000015a0a07220 */ /* 0x080fe20000410000 */
[-C--:B------:R-:W-:Y:S01]  /*f0e0*/  FMUL.FTZ R161, R161, R21.reuse ;  /* 0x00000015a1a17220 */ /* 0x080fe20000410000 */
[-C--:B------:R-:W-:Y:S01]  /*f0f0*/  FMUL.FTZ R172, R172, R21.reuse ;  /* 0x00000015acac7220 */ /* 0x080fe20000410000 */
[----:B------:R-:W-:Y:S01]  /*f100*/  FMUL.FTZ R173, R173, R21 ;  /* 0x00000015adad7220 */ /* 0x000fe20000410000 */
[----:B------:R-:W-:-:S02]  /*f110*/  MOV R134, R44 ;  /* 0x0000002c00867202 */ /* 0x000fc40000000f00 */
[----:B------:R-:W3:Y:S01]  /*f120*/  MUFU.EX2 R20, R4 ;  /* 0x0000000400147308 */ /* 0x000ee20000000800 */
[----:B-1----:R-:W-:-:S05]  /*f130*/  FSEL R0, R14, RZ, P5 ;  /* 0x000000ff0e007208 */ /* 0x002fca0002800000 */
[----:B------:R-:W-:Y:S01]  /*f140*/  FADD.FTZ R5, R136, -R0 ;  /* 0x8000000088057221 */ /* 0x000fe20000010000 */
[----:B------:R-:W-:Y:S02]  /*f150*/  FSEL R0, R138, RZ, P0 ;  /* 0x000000ff8a007208 */ /* 0x000fe40000000000 */
[----:B------:R-:W-:Y:S01]  /*f160*/  MOV R136, R14 ;  /* 0x0000000e00887202 */ /* 0x000fe20000000f00 */
[----:B------:R-:W-:Y:S01]  /*f170*/  FMUL.FTZ R5, R5, UR4 ;  /* 0x0000000405057c20 */ /* 0x000fe20008410000 */
[----:B------:R-:W1:Y:S01]  /*f180*/  LDSM.16.MT88.4 R12, [R32+0xc000] ;  /* 0x00c00000200c783b */ /* 0x000e620000004200 */
[----:B------:R-:W-:Y:S01]  /*f190*/  FADD.FTZ R0, R133, -R0 ;  /* 0x8000000085007221 */ /* 0x000fe20000010000 */
[-C--:B---3--:R-:W-:Y:S01]  /*f1a0*/  FMUL.FTZ R146, R146, R20.reuse ;  /* 0x0000001492927220 */ /* 0x088fe20000410000 */
[----:B------:R-:W3:Y:S01]  /*f1b0*/  MUFU.EX2 R19, R5 ;  /* 0x0000000500137308 */ /* 0x000ee20000000800 */
[----:B------:R-:W-:Y:S01]  /*f1c0*/  FMUL.FTZ R147, R147, R20 ;  /* 0x0000001493937220 */ /* 0x000fe20000410000 */
[----:B------:R-:W-:Y:S01]  /*f1d0*/  FMUL.FTZ R0, R0, UR4 ;  /* 0x0000000400007c20 */ /* 0x000fe20008410000 */
[----:B------:R-:W-:-:S05]  /*f1e0*/  F2FP.BF16.F32.PACK_AB R4, R2, R23 ;  /* 0x000000170204723e */ /* 0x000fca00000010ff */
[----:B------:R4:W4:Y:S01]  /*f1f0*/  MUFU.EX2 R22, R0 ;  /* 0x0000000000167308 */ /* 0x0009220000000800 */
[-C--:B------:R-:W-:Y:S01]  /*f200*/  FMUL.FTZ R158, R158, R20.reuse ;  /* 0x000000149e9e7220 */ /* 0x080fe20000410000 */
[----:B------:R-:W-:Y:S01]  /*f210*/  FMUL.FTZ R159, R159, R20 ;  /* 0x000000149f9f7220 */ /* 0x000fe20000410000 */
[-C--:B---3--:R-:W-:Y:S01]  /*f220*/  FMUL.FTZ R148, R148, R19.reuse ;  /* 0x0000001394947220 */ /* 0x088fe20000410000 */
[----:B------:R-:W-:Y:S01]  /*f230*/  FMUL.FTZ R149, R149, R19 ;  /* 0x0000001395957220 */ /* 0x000fe20000410000 */
[----:B------:R-:W-:Y:S01]  /*f240*/  F2FP.BF16.F32.PACK_AB R5, R232, R29 ;  /* 0x0000001de805723e */ /* 0x000fe200000010ff */
[----:B----4-:R-:W-:Y:S01]  /*f250*/  FFMA.FTZ R0, R42, UR4, -R28 ;  /* 0x000000042a007c23 */ /* 0x010fe2000801081c */
[-C--:B------:R-:W-:Y:S01]  /*f260*/  FMUL.FTZ R150, R150, R22.reuse ;  /* 0x0000001696967220 */ /* 0x080fe20000410000 */
[-C--:B------:R-:W-:Y:S02]  /*f270*/  FMUL.FTZ R151, R151, R22.reuse ;  /* 0x0000001697977220 */ /* 0x080fe40000410000 */
[----:B------:R3:W4:Y:S01]  /*f280*/  MUFU.EX2 R60, R0 ;  /* 0x00000000003c7308 */ /* 0x0007220000000800 */
[-C--:B------:R-:W-:Y:S01]  /*f290*/  FMUL.FTZ R152, R152, R19.reuse ;  /* 0x0000001398987220 */ /* 0x080fe20000410000 */
[----:B------:R-:W-:Y:S01]  /*f2a0*/  FMUL.FTZ R153, R153, R19 ;  /* 0x0000001399997220 */ /* 0x000fe20000410000 */
[-C--:B------:R-:W-:Y:S01]  /*f2b0*/  FMUL.FTZ R154, R154, R22.reuse ;  /* 0x000000169a9a7220 */ /* 0x080fe20000410000 */
[----:B------:R-:W-:Y:S01]  /*f2c0*/  FMUL.FTZ R155, R155, R22 ;  /* 0x000000169b9b7220 */ /* 0x000fe20000410000 */
[----:B-1----:R-:W-:Y:S01]  /*f2d0*/  HMMA.16816.F32.BF16 R144, R8, R12, R144 ;  /* 0x0000000c0890723c */ /* 0x002fe20000041890 */
[----:B---3--:R-:W-:-:S02]  /*f2e0*/  MOV R0, 0x20 ;  /* 0x0000002000007802 */ /* 0x008fc40000000f00 */
[----:B----4-:R-:W-:Y:S02]  /*f2f0*/  F2FP.BF16.F32.PACK_AB R7, R60, R33 ;  /* 0x000000213c07723e */ /* 0x010fe400000010ff */
[----:B------:R-:W-:-:S04]  /*f300*/  SEL R48, R0, 0xffffffe0, !P3 ;  /* 0xffffffe000307807 */ /* 0x000fc80005800000 */
[----:B------:R-:W-:Y:S01]  /*f310*/  IADD3 R132, PT, PT, R48, R32, RZ ;  /* 0x0000002030847210 */ /* 0x000fe20007ffe0ff */
[C---:B------:R-:W-:Y:S01]  /*f320*/  HMMA.16816.F32.BF16 R40, R4.reuse, R12, R148 ;  /* 0x0000000c0428723c */ /* 0x040fe20000041894 */
[-C--:B------:R-:W-:Y:S01]  /*f330*/  FMUL.FTZ R162, R162, R20.reuse ;  /* 0x00000014a2a27220 */ /* 0x080fe20000410000 */
[----:B------:R-:W-:Y:S01]  /*f340*/  FMUL.FTZ R163, R163, R20 ;  /* 0x00000014a3a37220 */ /* 0x000fe20000410000 */
[-C--:B------:R-:W-:Y:S01]  /*f350*/  FMUL.FTZ R164, R164, R19.reuse ;  /* 0x00000013a4a47220 */ /* 0x080fe20000410000 */
[-C--:B------:R-:W-:Y:S01]  /*f360*/  FMUL.FTZ R165, R165, R19.reuse ;  /* 0x00000013a5a57220 */ /* 0x080fe20000410000 */
[-C--:B------:R-:W-:Y:S01]  /*f370*/  FMUL.FTZ R166, R166, R22.reuse ;  /* 0x00000016a6a67220 */ /* 0x080fe20000410000 */
[-C--:B------:R-:W-:Y:S01]  /*f380*/  FMUL.FTZ R167, R167, R22.reuse ;  /* 0x00000016a7a77220 */ /* 0x080fe20000410000 */
[-C--:B------:R-:W-:Y:S01]  /*f390*/  FMUL.FTZ R168, R168, R19.reuse ;  /* 0x00000013a8a87220 */ /* 0x080fe20000410000 */
[----:B------:R-:W-:Y:S01]  /*f3a0*/  HMMA.16816.F32.BF16 R152, R4, R14, R152 ;  /* 0x0000000e0498723c */ /* 0x000fe20000041898 */
[----:B------:R-:W-:Y:S01]  /*f3b0*/  FMUL.FTZ R169, R169, R19 ;  /* 0x00000013a9a97220 */ /* 0x000fe20000410000 */
[-C--:B------:R-:W-:Y:S01]  /*f3c0*/  FMUL.FTZ R170, R170, R22.reuse ;  /* 0x00000016aaaa7220 */ /* 0x080fe20000410000 */
[----:B------:R-:W-:Y:S01]  /*f3d0*/  FMUL.FTZ R171, R171, R22 ;  /* 0x00000016abab7220 */ /* 0x000fe20000410000 */
[-C--:B------:R-:W-:Y:S01]  /*f3e0*/  FMUL.FTZ R174, R174, R20.reuse ;  /* 0x00000014aeae7220 */ /* 0x080fe20000410000 */
[----:B------:R-:W-:Y:S01]  /*f3f0*/  FMUL.FTZ R175, R175, R20 ;  /* 0x00000014afaf7220 */ /* 0x000fe20000410000 */
[----:B------:R-:W-:-:S02]  /*f400*/  MOV R151, R45 ;  /* 0x0000002d00977202 */ /* 0x000fc40000000f00 */
        /* <DEDUP_REMOVED lines=8> */
[-C--:B-1----:R-:W-:Y:S08]  /*f490*/  HMMA.16816.F32.BF16 R44, R8, R12.reuse, R160 ;  /* 0x0000000c082c723c */ /* 0x082ff000000418a0 */
[C---:B------:R-:W-:Y:S08]  /*f4a0*/  HMMA.16816.F32.BF16 R164, R4.reuse, R12, R164 ;  /* 0x0000000c04a4723c */ /* 0x040ff000000418a4 */
[-C--:B------:R-:W-:Y:S08]  /*f4b0*/  HMMA.16816.F32.BF16 R168, R4, R14.reuse, R168 ;  /* 0x0000000e04a8723c */ /* 0x080ff000000418a8 */
[----:B------:R-:W-:Y:S01]  /*f4c0*/  HMMA.16816.F32.BF16 R56, R8, R14, R172 ;  /* 0x0000000e0838723c */ /* 0x000fe200000418ac */
        /* <DEDUP_REMOVED lines=10> */
[----:B------:R1:W-:Y:S01]  /*f570*/  STL [R1+0x70], R48 ;  /* 0x0000703001007387 */ /* 0x0003e20000100800 */
        /* <DEDUP_REMOVED lines=20> */
[----:B--2---:R-:W-:-:S05]  /*f6c0*/  IADD3 R133, PT, PT, R52, R32, RZ ;  /* 0x0000002034857210 */ /* 0x004fca0007ffe0ff */
[----:B------:R-:W2:Y:S01]  /*f6d0*/  LDSM.16.MT88.4 R12, [R133+0xc000] ;  /* 0x00c00000850c783b */ /* 0x000ea20000004200 */
[----:B-1----:R-:W-:Y:S01]  /*f6e0*/  IADD3 R48, PT, PT, R48, R133, RZ ;  /* 0x0000008530307210 */ /* 0x002fe20007ffe0ff */
[-C--:B--2---:R-:W-:Y:S08]  /*f6f0*/  HMMA.16816.F32.BF16 R52, R8, R12.reuse, R180 ;  /* 0x0000000c0834723c */ /* 0x084ff000000418b4 */
[C---:B------:R-:W-:Y:S08]  /*f700*/  HMMA.16816.F32.BF16 R176, R4.reuse, R12, R176 ;  /* 0x0000000c04b0723c */ /* 0x040ff000000418b0 */
[-C--:B------:R-:W-:Y:S08]  /*f710*/  HMMA.16816.F32.BF16 R184, R4, R14.reuse, R184 ;  /* 0x0000000e04b8723c */ /* 0x080ff000000418b8 */
[----:B------:R-:W-:Y:S01]  /*f720*/  HMMA.16816.F32.BF16 R64, R8, R14, R188 ;  /* 0x0000000e0840723c */ /* 0x000fe200000418bc */
[----:B------:R-:W1:Y:S01]  /*f730*/  LDSM.16.MT88.4 R12, [R48+0xc000] ;  /* 0x00c00000300c783b */ /* 0x000e620000004200 */
[----:B------:R-:W-:-:S04]  /*f740*/  FFMA.FTZ R0, R214, UR4, -R16 ;  /* 0x00000004d6007c23 */ /* 0x000fc80008010810 */
[----:B------:R2:W-:Y:S01]  /*f750*/  MUFU.EX2 R148, R0 ;  /* 0x0000000000947308 */ /* 0x0005e20000000800 */
[-C--:B------:R-:W-:Y:S01]  /*f760*/  FMUL.FTZ R68, R68, R21.reuse ;  /* 0x0000001544447220 */ /* 0x080fe20000410000 */
[-C--:B-1----:R-:W-:Y:S08]  /*f770*/  HMMA.16816.F32.BF16 R60, R8, R12.reuse, R196 ;  /* 0x0000000c083c723c */ /* 0x082ff000000418c4 */
[C---:B------:R-:W-:Y:S08]  /*f780*/  HMMA.16816.F32.BF16 R192, R4.reuse, R12, R192 ;  /* 0x0000000c04c0723c */ /* 0x040ff000000418c0 */
[-C--:B------:R-:W-:Y:S08]  /*f790*/  HMMA.16816.F32.BF16 R200, R4, R14.reuse, R200 ;  /* 0x0000000e04c8723c */ /* 0x080ff000000418c8 */
[----:B------:R-:W-:Y:S01]  /*f7a0*/  HMMA.16816.F32.BF16 R204, R8, R14, R204 ;  /* 0x0000000e08cc723c */ /* 0x000fe200000418cc */
[----:B------:R-:W1:Y:S01]  /*f7b0*/  LDSM.16.MT88.4 R12, [R32+0xe000] ;  /* 0x00e00000200c783b */ /* 0x000e620000004200 */
[----:B--2---:R-:W-:Y:S01]  /*f7c0*/  FFMA.FTZ R0, R211, UR4, -R16 ;  /* 0x00000004d3007c23 */ /* 0x004fe20008010810 */
        /* <DEDUP_REMOVED lines=15> */
[----:B------:R2:W3:Y:S01]  /*f8c0*/  MUFU.EX2 R188, R0 ;  /* 0x0000000000bc7308 */ /* 0x0004e20000000800 */
[----:B------:R-:W-:-:S02]  /*f8d0*/  MOV R150, R151 ;  /* 0x0000009700967202 */ /* 0x000fc40000000f00 */
[----:B------:R-:W-:Y:S02]  /*f8e0*/  MOV R151, R136 ;  /* 0x0000008800977202 */ /* 0x000fe40000000f00 */
[----:B------:R-:W-:Y:S02]  /*f8f0*/  MOV R159, R139 ;  /* 0x0000008b009f7202 */ /* 0x000fe40000000f00 */
[----:B------:R-:W-:Y:S02]  /*f900*/  MOV R158, R138 ;  /* 0x0000008a009e7202 */ /* 0x000fe40000000f00 */
[----:B------:R-:W-:Y:S01]  /*f910*/  MOV R157, R137 ;  /* 0x00000089009d7202 */ /* 0x000fe20000000f00 */
[----:B--2---:R-:W-:-:S04]  /*f920*/  FFMA.FTZ R0, R38, UR4, -R16 ;  /* 0x0000000426007c23 */ /* 0x004fc80008010810 */
[----:B------:R2:W-:Y:S01]  /*f930*/  MUFU.EX2 R196, R0 ;  /* 0x0000000000c47308 */ /* 0x0005e20000000800 */
[-C--:B-1----:R-:W-:Y:S08]  /*f940*/  HMMA.16816.F32.BF16 R136, R8, R12.reuse, R68 ;  /* 0x0000000c0888723c */ /* 0x082ff00000041844 */
[----:B------:R-:W-:Y:S01]  /*f950*/  HMMA.16816.F32.BF16 R72, R4, R12, R72 ;  /* 0x0000000c0448723c */ /* 0x000fe20000041848 */
[----:B--2---:R-:W-:-:S07]  /*f960*/  FFMA.FTZ R0, R31, UR4, -R16 ;  /* 0x000000041f007c23 */ /* 0x004fce0008010810 */
[-C--:B------:R-:W-:Y:S01]  /*f970*/  HMMA.16816.F32.BF16 R76, R4, R14.reuse, R76 ;  /* 0x0000000e044c723c */ /* 0x080fe2000004184c */
[----:B------:R1:W-:Y:S07]  /*f980*/  MUFU.EX2 R175, R0 ;  /* 0x0000000000af7308 */ /* 0x0003ee0000000800 */
[----:B------:R-:W-:Y:S01]  /*f990*/  HMMA.16816.F32.BF16 R80, R8, R14, R80 ;  /* 0x0000000e0850723c */ /* 0x000fe20000041850 */
[----:B------:R-:W2:Y:S01]  /*f9a0*/  LDSM.16.MT88.4 R12, [R132+0xe000] ;  /* 0x00e00000840c783b */ /* 0x000ea20000004200 */
[----:B-1----:R-:W-:-:S04]  /*f9b0*/  FFMA.FTZ R0, R216, UR4, -R17 ;  /* 0x00000004d8007c23 */ /* 0x002fc80008010811 */
[----:B------:R1:W-:Y:S02]  /*f9c0*/  MUFU.EX2 R149, R0 ;  /* 0x0000000000957308 */ /* 0x0003e40000000800 */
[----:B-1----:R-:W-:-:S06]  /*f9d0*/  FFMA.FTZ R0, R213, UR4, -R17 ;  /* 0x00000004d5007c23 */ /* 0x002fcc0008010811 */
[----:B------:R1:W4:Y:S01]  /*f9e0*/  MUFU.EX2 R189, R0 ;  /* 0x0000000000bd7308 */ /* 0x0003220000000800 */
[----:B------:R-:W-:Y:S02]  /*f9f0*/  MOV R213, R161 ;  /* 0x000000a100d57202 */ /* 0x000fe40000000f00 */
[----:B------:R-:W-:Y:S02]  /*fa00*/  MOV R161, R162 ;  /* 0x000000a200a17202 */ /* 0x000fe40000000f00 */
[----:B------:R-:W-:Y:S01]  /*fa10*/  MOV R162, R159 ;  /* 0x0000009f00a27202 */ /* 0x000fe20000000f00 */
[----:B-1----:R-:W-:-:S04]  /*fa20*/  FFMA.FTZ R0, R49, UR4, -R17 ;  /* 0x0000000431007c23 */ /* 0x002fc80008010811 */
[----:B------:R1:W-:Y:S01]  /*fa30*/  MUFU.EX2 R197, R0 ;  /* 0x0000000000c57308 */ /* 0x0003e20000000800 */
[----:B------:R-:W-:Y:S01]  /*fa40*/  MOV R159, R150 ;  /* 0x00000096009f7202 */ /* 0x000fe20000000f00 */
[-C--:B------:R-:W-:Y:S01]  /*fa50*/  FMUL.FTZ R84, R84, R21.reuse ;  /* 0x0000001554547220 */ /* 0x080fe20000410000 */
[----:B------:R-:W-:Y:S01]  /*fa60*/  FMUL.FTZ R85, R85, R21 ;  /* 0x0000001555557220 */ /* 0x000fe20000410000 */
[----:B-1----:R-:W-:-:S04]  /*fa70*/  FFMA.FTZ R0, R34, UR4, -R17 ;  /* 0x0000000422007c23 */ /* 0x002fc80008010811 */
[----:B------:R1:W4:Y:S01]  /*fa80*/  MUFU.EX2 R160, R0 ;  /* 0x0000000000a07308 */ /* 0x0003220000000800 */
[-C--:B------:R-:W-:Y:S01]  /*fa90*/  FMUL.FTZ R86, R86, R20.reuse ;  /* 0x0000001456567220 */ /* 0x080fe20000410000 */
[----:B------:R-:W-:Y:S01]  /*faa0*/  FMUL.FTZ R87, R87, R20 ;  /* 0x0000001457577220 */ /* 0x000fe20000410000 */
        /* <DEDUP_REMOVED lines=8> */
[-C--:B------:R-:W-:Y:S01]  /*fb30*/  FMUL.FTZ R94, R94, R22.reuse ;  /* 0x000000165e5e7220 */ /* 0x080fe20000410000 */
[----:B------:R-:W-:Y:S01]  /*fb40*/  FMUL.FTZ R95, R95, R22 ;  /* 0x000000165f5f7220 */ /* 0x000fe20000410000 */
[-C--:B------:R-:W-:Y:S01]  /*fb50*/  FMUL.FTZ R96, R96, R21.reuse ;  /* 0x0000001560607220 */ /* 0x080fe20000410000 */
[-C--:B------:R-:W-:Y:S01]  /*fb60*/  FMUL.FTZ R97, R97, R21.reuse ;  /* 0x0000001561617220 */ /* 0x080fe20000410000 */
[-C--:B------:R-:W-:Y:S01]  /*fb70*/  FMUL.FTZ R98, R98, R20.reuse ;  /* 0x0000001462627220 */ /* 0x080fe20000410000 */
[-C--:B------:R-:W-:Y:S01]  /*fb80*/  FMUL.FTZ R99, R99, R20.reuse ;  /* 0x0000001463637220 */ /* 0x080fe20000410000 */
[--C-:B-1----:R-:W-:Y:S02]  /*fb90*/  FFMA.FTZ R0, R215, UR4, -R18.reuse ;  /* 0x00000004d7007c23 */ /* 0x102fe40008010812 */
[----:B------:R-:W4:Y:S01]  /*fba0*/  LDL.LU R215, [R1+0x98] ;  /* 0x0000980001d77983 */ /* 0x000f220000300800 */
[-C--:B--2---:R-:W-:Y:S08]  /*fbb0*/  HMMA.16816.F32.BF16 R84, R8, R12.reuse, R84 ;  /* 0x0000000c0854723c */ /* 0x084ff00000041854 */
        /* <DEDUP_REMOVED lines=20> */
[----:B------:R2:W4:Y:S01]  /*fd00*/  MUFU.EX2 R190, R0 ;  /* 0x0000000000be7308 */ /* 0x0005220000000800 */
        /* <DEDUP_REMOVED lines=16> */
[----:B------:R-:W-:Y:S01]  /*fe10*/  MOV R49, R32 ;  /* 0x0000002000317202 */ /* 0x000fe20000000f00 */
[----:B------:R-:W4:Y:S01]  /*fe20*/  LDL.LU R218, [R1+0x9c] ;  /* 0x00009c0001da7983 */ /* 0x000f220000300800 */
[-C--:B-1----:R-:W-:Y:S08]  /*fe30*/  HMMA.16816.F32.BF16 R100, R8, R12.reuse, R100 ;  /* 0x0000000c0864723c */ /* 0x082ff00000041864 */
[C---:B------:R-:W-:Y:S08]  /*fe40*/  HMMA.16816.F32.BF16 R104, R4.reuse, R12, R104 ;  /* 0x0000000c0468723c */ /* 0x040ff00000041868 */
[-C--:B------:R-:W-:Y:S08]  /*fe50*/  HMMA.16816.F32.BF16 R108, R4, R14.reuse, R108 ;  /* 0x0000000e046c723c */ /* 0x080ff0000004186c */
[----:B------:R-:W-:Y:S01]  /*fe60*/  HMMA.16816.F32.BF16 R112, R8, R14, R112 ;  /* 0x0000000e0870723c */ /* 0x000fe20000041870 */
[----:B------:R-:W1:Y:S01]  /*fe70*/  LDSM.16.MT88.4 R12, [R48+0xe000] ;  /* 0x00e00000300c783b */ /* 0x000e620000004200 */
[----:B--2---:R-:W-:-:S04]  /*fe80*/  FFMA.FTZ R0, R51, UR4, -R18 ;  /* 0x0000000433007c23 */ /* 0x004fc80008010812 */
[----:B------:R2:W-:Y:S02]  /*fe90*/  MUFU.EX2 R198, R0 ;  /* 0x0000000000c67308 */ /* 0x0005e40000000800 */
[----:B--2---:R-:W-:-:S06]  /*fea0*/  FFMA.FTZ R0, R36, UR4, -R18 ;  /* 0x0000000424007c23 */ /* 0x004fcc0008010812 */
[----:B------:R2:W4:Y:S01]  /*feb0*/  MUFU.EX2 R173, R0 ;  /* 0x0000000000ad7308 */ /* 0x0005220000000800 */
[----:B-1----:R-:W-:Y:S01]  /*fec0*/  HMMA.16816.F32.BF16 R120, R4, R12, R120 ;  /* 0x0000000c0478723c */ /* 0x002fe20000041878 */
[----:B--2---:R-:W-:-:S07]  /*fed0*/  FFMA.FTZ R0, R220, UR4, -R28 ;  /* 0x00000004dc007c23 */ /* 0x004fce000801081c */
[----:B------:R-:W-:Y:S01]  /*fee0*/  HMMA.16816.F32.BF16 R124, R4, R14, R124 ;  /* 0x0000000e047c723c */ /* 0x000fe2000004187c */
[----:B------:R1:W-:Y:S07]  /*fef0*/  MUFU.EX2 R174, R0 ;  /* 0x0000000000ae7308 */ /* 0x0003ee0000000800 */
[C---:B------:R-:W-:Y:S08]  /*ff00*/  HMMA.16816.F32.BF16 R116, R8.reuse, R12, R116 ;  /* 0x0000000c0874723c */ /* 0x040ff00000041874 */
[----:B------:R-:W-:Y:S01]  /*ff10*/  HMMA.16816.F32.BF16 R128, R8, R14, R128 ;  /* 0x0000000e0880723c */ /* 0x000fe20000041880 */
[----:B------:R-:W2:Y:S01]  /*ff20*/  LDSM.16.MT88.4 R12, [R49+0xc800] ;  /* 0x00c80000310c783b */ /* 0x000ea20000004200 */
[----:B-1----:R-:W-:-:S04]  /*ff30*/  FFMA.FTZ R0, R219, UR4, -R28 ;  /* 0x00000004db007c23 */ /* 0x002fc8000801081c */
[----:B------:R1:W4:Y:S02]  /*ff40*/  MUFU.EX2 R191, R0 ;  /* 0x0000000000bf7308 */ /* 0x0003240000000800 */
[----:B-1----:R-:W-:-:S06]  /*ff50*/  FFMA.FTZ R0, R217, UR4, -R28 ;  /* 0x00000004d9007c23 */ /* 0x002fcc000801081c */
[----:B------:R1:W-:Y:S02]  /*ff60*/  MUFU.EX2 R180, R0 ;  /* 0x0000000000b47308 */ /* 0x0003e40000000800 */
[----:B-1----:R-:W-:-:S06]  /*ff70*/  FFMA.FTZ R0, R50, UR4, -R28 ;  /* 0x0000000432007c23 */ /* 0x002fcc000801081c */
[----:B------:R-:W1:Y:S01]  /*ff80*/  MUFU.EX2 R172, R0 ;  /* 0x0000000000ac7308 */ /* 0x000e620000000800 */
[----:B---3--:R-:W-:Y:S02]  /*ff90*/  F2FP.BF16.F32.PACK_AB R8, R188, R148 ;  /* 0x00000094bc08723e */ /* 0x008fe400000010ff */
[----:B----4-:R-:W-:Y:S02]  /*ffa0*/  F2FP.BF16.F32.PACK_AB R9, R189, R149 ;  /* 0x00000095bd09723e */ /* 0x010fe400000010ff */
[----:B------:R-:W-:Y:S02]  /*ffb0*/  F2FP.BF16.F32.PACK_AB R10, R175, R196 ;  /* 0x000000c4af0a723e */ /* 0x000fe400000010ff */
[----:B------:R-:W-:Y:S02]  /*ffc0*/  F2FP.BF16.F32.PACK_AB R11, R160, R197 ;  /* 0x000000c5a00b723e */ /* 0x000fe400000010ff */
[----:B------:R-:W-:Y:S02]  /*ffd0*/  F2FP.BF16.F32.PACK_AB R4, R190, R150 ;  /* 0x00000096be04723e */ /* 0x000fe400000010ff */
[----:B------:R-:W-:-:S02]  /*ffe0*/  F2FP.BF16.F32.PACK_AB R6, R173, R198 ;  /* 0x000000c6ad06723e */ /* 0x000fc400000010ff */
[----:B------:R-:W-:Y:S02]  /*fff0*/  F2FP.BF16.F32.PACK_AB R5, R191, R174 ;  /* 0x000000aebf05723e */ /* 0x000fe400000010ff */
[----:B-1----:R-:W-:Y:S02]  /*10000*/  F2FP.BF16.F32.PACK_AB R7, R172, R180 ;  /* 0x000000b4ac07723e */ /* 0x002fe400000010ff */
[----:B------:R-:W-:Y:S01]  /*10010*/  MOV R211, R163 ;  /* 0x000000a300d37202 */ /* 0x000fe20000000f00 */
[----:B--2---:R-:W-:Y:S01]  /*10020*/  HMMA.16816.F32.BF16 R24, R8, R14, R24 ;  /* 0x0000000e0818723c */ /* 0x004fe20000041818 */
[----:B------:R-:W-:Y:S02]  /*10030*/  MOV R31, R35 ;  /* 0x00000023001f7202 */ /* 0x000fe40000000f00 */
[----:B------:R-:W-:Y:S02]  /*10040*/  MOV R163, R39 ;  /* 0x0000002700a37202 */ /* 0x000fe40000000f00 */
[----:B------:R-:W-:-:S02]  /*10050*/  MOV R181, R33 ;  /* 0x0000002100b57202 */ /* 0x000fc40000000f00 */
[----:B------:R-:W-:Y:S01]  /*10060*/  MOV R183, R37 ;  /* 0x0000002500b77202 */ /* 0x000fe20000000f00 */
[-C--:B------:R-:W-:Y:S08]  /*10070*/  HMMA.16816.F32.BF16 R32, R8, R12.reuse, R144 ;  /* 0x0000000c0820723c */ /* 0x080ff00000041890 */
[C---:B------:R-:W-:Y:S08]  /*10080*/  HMMA.16816.F32.BF16 R40, R4.reuse, R12, R40 ;  /* 0x0000000c0428723c */ /* 0x040ff00000041828 */
        /* <DEDUP_REMOVED lines=12> */
[----:B------:R-:W-:-:S06]  /*10150*/  MOV R216, R142 ;  /* 0x0000008e00d87202 */ /* 0x000fcc0000000f00 */
[-C--:B-1----:R-:W-:Y:S08]  /*10160*/  HMMA.16816.F32.BF16 R60, R8, R12.reuse, R60 ;  /* 0x0000000c083c723c */ /* 0x082ff0000004183c */
[C---:B------:R-:W-:Y:S08]  /*10170*/  HMMA.16816.F32.BF16 R192, R4.reuse, R12, R192 ;  /* 0x0000000c04c0723c */ /* 0x040ff000000418c0 */
[-C--:B------:R-:W-:Y:S08]  /*10180*/  HMMA.16816.F32.BF16 R200, R4, R14.reuse, R200 ;  /* 0x0000000e04c8723c */ /* 0x080ff000000418c8 */
[----:B------:R-:W-:Y:S01]  /*10190*/  HMMA.16816.F32.BF16 R68, R8, R14, R204 ;  /* 0x0000000e0844723c */ /* 0x000fe200000418cc */
[----:B------:R-:W1:Y:S01]  /*101a0*/  LDSM.16.MT88.4 R12, [R49+0xe800] ;  /* 0x00e80000310c783b */ /* 0x000e620000004200 */
[----:B------:R-:W-:-:S02]  /*101b0*/  MOV R182, R140 ;  /* 0x0000008c00b67202 */ /* 0x000fc40000000f00 */
[----:B------:R-:W-:Y:S02]  /*101c0*/  MOV R214, R141 ;  /* 0x0000008d00d67202 */ /* 0x000fe40000000f00 */
[----:B------:R-:W-:Y:S01]  /*101d0*/  MOV R199, R143 ;  /* 0x0000008f00c77202 */ /* 0x000fe20000000f00 */
[----:B------:R-:W-:Y:S01]  /*101e0*/  FFMA.FTZ R50, R215, R21, R237 ;  /* 0x00000015d7327223 */ /* 0x000fe200000100ed */
[----:B------:R-:W-:Y:S01]  /*101f0*/  FFMA.FTZ R0, R216, UR4, -R16 ;  /* 0x00000004d8007c23 */ /* 0x000fe20008010810 */
[----:B------:R-:W-:Y:S01]  /*10200*/  MOV R216, R31 ;  /* 0x0000001f00d87202 */ /* 0x000fe20000000f00 */
[C---:B-1----:R-:W-:Y:S08]  /*10210*/  HMMA.16816.F32.BF16 R140, R8.reuse, R12, R136 ;  /* 0x0000000c088c723c */ /* 0x042ff00000041888 */
[----:B------:R-:W-:Y:S01]  /*10220*/  HMMA.16816.F32.BF16 R136, R8, R14, R80 ;  /* 0x0000000e0888723c */ /* 0x000fe20000041850 */
[----:B------:R-:W-:-:S02]  /*10230*/  MOV R83, R49 ;  /* 0x0000003100537202 */ /* 0x000fc40000000f00 */
[----:B------:R-:W2:Y:S04]  /*10240*/  LDL.LU R49, [R1+0xa0] ;  /* 0x0000a00001317983 */ /* 0x000ea80000300800 */
[----:B------:R1:W5:Y:S04]  /*10250*/  LDL.LU R237, [R1+0xd4] ;  /* 0x0000d40001ed7983 */ /* 0x0003680000300800 */
[----:B------:R-:W3:Y:S01]  /*10260*/  LDL.LU R31, [R1+0xa4] ;  /* 0x0000a400011f7983 */ /* 0x000ee20000300800 */
[C---:B------:R-:W-:Y:S08]  /*10270*/  HMMA.16816.F32.BF16 R72, R4.reuse, R12, R72 ;  /* 0x0000000c0448723c */ /* 0x040ff00000041848 */
[----:B------:R-:W-:Y:S01]  /*10280*/  HMMA.16816.F32.BF16 R76, R4, R14, R76 ;  /* 0x0000000e044c723c */ /* 0x000fe2000004184c */
[----:B------:R-:W4:Y:S07]  /*10290*/  LDSM.16.MT88.4 R12, [R132+0xe800] ;  /* 0x00e80000840c783b */ /* 0x000f2e0000004200 */
[-C--:B----4-:R-:W-:Y:S08]  /*102a0*/  HMMA.16816.F32.BF16 R84, R8, R12.reuse, R84 ;  /* 0x0000000c0854723c */ /* 0x090ff00000041854 */
[C---:B------:R-:W-:Y:S08]  /*102b0*/  HMMA.16816.F32.BF16 R88, R4.reuse, R12, R88 ;  /* 0x0000000c0458723c */ /* 0x040ff00000041858 */
[-C--:B------:R-:W-:Y:S08]  /*102c0*/  HMMA.16816.F32.BF16 R92, R4, R14.reuse, R92 ;  /* 0x0000000e045c723c */ /* 0x080ff0000004185c */
[C---:B------:R-:W-:Y:S01]  /*102d0*/  HMMA.16816.F32.BF16 R96, R8.reuse, R14, R96 ;  /* 0x0000000e0860723c */ /* 0x040fe20000041860 */
[----:B------:R-:W4:Y:S01]  /*102e0*/  LDSM.16.MT88.4 R12, [R133+0xe800] ;  /* 0x00e80000850c783b */ /* 0x000f220000004200 */
[----:B------:R1:W-:Y:S06]  /*102f0*/  MUFU.EX2 R82, R0 ;  /* 0x0000000000527308 */ /* 0x0003ec0000000800 */
[-C--:B----4-:R-:W-:Y:S08]  /*10300*/  HMMA.16816.F32.BF16 R100, R8, R12.reuse, R100 ;  /* 0x0000000c0864723c */ /* 0x090ff00000041864 */
[C---:B------:R-:W-:Y:S08]  /*10310*/  HMMA.16816.F32.BF16 R104, R4.reuse, R12, R104 ;  /* 0x0000000c0468723c */ /* 0x040ff00000041868 */
[-C--:B------:R-:W-:Y:S08]  /*10320*/  HMMA.16816.F32.BF16 R108, R4, R14.reuse, R108 ;  /* 0x0000000e046c723c */ /* 0x080ff0000004186c */
[----:B------:R-:W-:Y:S01]  /*10330*/  HMMA.16816.F32.BF16 R112, R8, R14, R112 ;  /* 0x0000000e0870723c */ /* 0x000fe20000041870 */
[----:B------:R-:W4:Y:S01]  /*10340*/  LDSM.16.MT88.4 R12, [R48+0xe800] ;  /* 0x00e80000300c783b */ /* 0x000f220000004200 */
[----:B-1----:R-:W-:-:S06]  /*10350*/  FFMA.FTZ R0, R249, UR4, -R16 ;  /* 0x00000004f9007c23 */ /* 0x002fcc0008010810 */
[C---:B----4-:R-:W-:Y:S08]  /*10360*/  HMMA.16816.F32.BF16 R116, R8.reuse, R12, R116 ;  /* 0x0000000c0874723c */ /* 0x050ff00000041874 */
[----:B------:R-:W-:Y:S01]  /*10370*/  HMMA.16816.F32.BF16 R128, R8, R14, R128 ;  /* 0x0000000e0880723c */ /* 0x000fe20000041880 */
[----:B------:R1:W4:Y:S07]  /*10380*/  MUFU.EX2 R8, R0 ;  /* 0x0000000000087308 */ /* 0x00032e0000000800 */
[----:B------:R-:W-:Y:S01]  /*10390*/  HMMA.16816.F32.BF16 R120, R4, R12, R120 ;  /* 0x0000000c0478723c */ /* 0x000fe20000041878 */
[----:B-1----:R-:W-:-:S07]  /*103a0*/  FFMA.FTZ R0, R229, UR4, -R16 ;  /* 0x00000004e5007c23 */ /* 0x002fce0008010810 */
[----:B------:R-:W-:Y:S01]  /*103b0*/  HMMA.16816.F32.BF16 R124, R4, R14, R124 ;  /* 0x0000000e047c723c */ /* 0x000fe2000004187c */
[----:B------:R-:W1:Y:S01]  /*103c0*/  LDSM.16.MT88.4 R12, [R83+0xd000] ;  /* 0x00d00000530c783b */ /* 0x000e620000004200 */
        /* <DEDUP_REMOVED lines=24> */
[----:B------:R4:W-:Y:S01]  /*10550*/  MUFU.EX2 R220, R0 ;  /* 0x0000000000dc7308 */ /* 0x0009e20000000800 */
[----:B------:R-:W-:Y:S02]  /*10560*/  MOV R199, R181 ;  /* 0x000000b500c77202 */ /* 0x000fe40000000f00 */
[----:B------:R-:W-:Y:S01]  /*10570*/  MOV R181, R161 ;  /* 0x000000a100b57202 */ /* 0x000fe20000000f00 */
[----:B--2---:R-:W-:Y:S01]  /*10580*/  FFMA.FTZ R51, R49, R19, R23 ;  /* 0x0000001331337223 */ /* 0x004fe20000010017 */
[----:B------:R-:W-:Y:S01]  /*10590*/  MOV R161, R163 ;  /* 0x000000a300a17202 */ /* 0x000fe20000000f00 */
[----:B----4-:R-:W-:-:S04]  /*105a0*/  FFMA.FTZ R0, R162, UR4, -R28 ;  /* 0x00000004a2007c23 */ /* 0x010fc8000801081c */
[----:B------:R2:W4:Y:S01]  /*105b0*/  MUFU.EX2 R211, R0 ;  /* 0x0000000000d37308 */ /* 0x0005220000000800 */
[----:B------:R-:W-:Y:S01]  /*105c0*/  MOV R162, R157 ;  /* 0x0000009d00a27202 */ /* 0x000fe20000000f00 */
[----:B------:R-:W-:Y:S01]  /*105d0*/  FFMA.FTZ R80, R218, R20, R208 ;  /* 0x00000014da507223 */ /* 0x000fe200000100d0 */
[----:B------:R-:W-:Y:S01]  /*105e0*/  MOV R163, R158 ;  /* 0x0000009e00a37202 */ /* 0x000fe20000000f00 */
[----:B---3--:R-:W-:Y:S01]  /*105f0*/  FFMA.FTZ R49, R31, R22, R29 ;  /* 0x000000161f317223 */ /* 0x008fe2000001001d */
[----:B------:R-:W-:Y:S01]  /*10600*/  MOV R158, R134 ;  /* 0x00000086009e7202 */ /* 0x000fe20000000f00 */
[--C-:B------:R-:W-:Y:S01]  /*10610*/  FFMA.FTZ R209, R248, UR4, -R16.reuse ;  /* 0x00000004f8d17c23 */ /* 0x100fe20008010810 */
[----:B------:R-:W-:Y:S01]  /*10620*/  MOV R157, R135 ;  /* 0x00000087009d7202 */ /* 0x000fe20000000f00 */
[--C-:B------:R-:W-:Y:S01]  /*10630*/  FFMA.FTZ R208, R225, UR4, -R16.reuse ;  /* 0x00000004e1d07c23 */ /* 0x100fe20008010810 */
[----:B------:R-:W-:Y:S01]  /*10640*/  MOV R152, R30 ;  /* 0x0000001e00987202 */ /* 0x000fe20000000f00 */
[--C-:B------:R-:W-:Y:S01]  /*10650*/  FFMA.FTZ R147, R222, UR4, -R16.reuse ;  /* 0x00000004de937c23 */ /* 0x100fe20008010810 */
[----:B------:R-:W-:Y:S01]  /*10660*/  FFMA.FTZ R146, R212, UR4, -R16 ;  /* 0x00000004d4927c23 */ /* 0x000fe20008010810 */
[--C-:B------:R-:W-:Y:S01]  /*10670*/  FFMA.FTZ R145, R252, UR4, -R17.reuse ;  /* 0x00000004fc917c23 */ /* 0x100fe20008010811 */
[--C-:B------:R-:W-:Y:S01]  /*10680*/  FFMA.FTZ R144, R244, UR4, -R17.reuse ;  /* 0x00000004f4907c23 */ /* 0x100fe20008010811 */
[--C-:B------:R-:W-:Y:S01]  /*10690*/  FFMA.FTZ R135, R223, UR4, -R17.reuse ;  /* 0x00000004df877c23 */ /* 0x100fe20008010811 */
[----:B------:R-:W-:Y:S01]  /*106a0*/  FFMA.FTZ R134, R221, UR4, -R17 ;  /* 0x00000004dd867c23 */ /* 0x000fe20008010811 */
[--C-:B------:R-:W-:Y:S01]  /*106b0*/  FFMA.FTZ R31, R236, UR4, -R18.reuse ;  /* 0x00000004ec1f7c23 */ /* 0x100fe20008010812 */
[--C-:B------:R-:W-:Y:S01]  /*106c0*/  FFMA.FTZ R30, R246, UR4, -R18.reuse ;  /* 0x00000004f61e7c23 */ /* 0x100fe20008010812 */
[--C-:B------:R-:W-:Y:S01]  /*106d0*/  FFMA.FTZ R29, R224, UR4, -R18.reuse ;  /* 0x00000004e01d7c23 */ /* 0x100fe20008010812 */
[----:B--2---:R-:W-:Y:S01]  /*106e0*/  FFMA.FTZ R0, R210, UR4, -R18 ;  /* 0x00000004d2007c23 */ /* 0x004fe20008010812 */
[----:B------:R-:W-:Y:S01]  /*106f0*/  MOV R222, R8 ;  /* 0x0000000800de7202 */ /* 0x000fe20000000f00 */
[----:B------:R-:W2:Y:S01]  /*10700*/  LDSM.16.MT88.4 R16, [R133+0xd000] ;  /* 0x00d000008510783b */ /* 0x000ea20000004200 */
[----:B-1----:R-:W-:-:S02]  /*10710*/  MOV R252, R7 ;  /* 0x0000000700fc7202 */ /* 0x002fc40000000f00 */
[----:B------:R-:W-:Y:S01]  /*10720*/  MOV R244, R6 ;  /* 0x0000000600f47202 */ /* 0x000fe20000000f00 */
[----:B------:R-:W1:Y:S01]  /*10730*/  LDSM.16.MT88.4 R20, [R132+0xd000] ;  /* 0x00d000008414783b */ /* 0x000e620000004200 */
[----:B------:R-:W-:Y:S02]  /*10740*/  MOV R223, R5 ;  /* 0x0000000500df7202 */ /* 0x000fe40000000f00 */
[----:B------:R-:W-:Y:S02]  /*10750*/  MOV R221, R4 ;  /* 0x0000000400dd7202 */ /* 0x000fe40000000f00 */
[----:B------:R-:W-:Y:S02]  /*10760*/  F2FP.BF16.F32.PACK_AB R9, R250, R81 ;  /* 0x00000051fa09723e */ /* 0x000fe400000010ff */
        /* <DEDUP_REMOVED lines=10> */
[----:B------:R-:W-:Y:S01]  /*10810*/  MUFU.EX2 R209, R209 ;  /* 0x000000d100d17308 */ /* 0x000fe20000000800 */
[----:B------:R-:W-:Y:S01]  /*10820*/  F2FP.BF16.F32.PACK_AB R8, R222, R82 ;  /* 0x00000052de08723e */ /* 0x000fe200000010ff */
[----:B------:R3:W5:Y:S01]  /*10830*/  LDL.LU R236, [R1+0xd0] ;  /* 0x0000d00001ec7983 */ /* 0x0007620000300800 */
[----:B------:R-:W-:Y:S02]  /*10840*/  F2FP.BF16.F32.PACK_AB R10, R244, R221 ;  /* 0x000000ddf40a723e */ /* 0x000fe400000010ff */
[----:B------:R-:W-:Y:S02]  /*10850*/  F2FP.BF16.F32.PACK_AB R11, R252, R223 ;  /* 0x000000dffc0b723e */ /* 0x000fe400000010ff */
[----:B------:R-:W-:-:S02]  /*10860*/  F2FP.BF16.F32.PACK_AB R4, R245, R229 ;  /* 0x000000e5f504723e */ /* 0x000fc400000010ff */
[----:B------:R-:W-:Y:S02]  /*10870*/  F2FP.BF16.F32.PACK_AB R6, R247, R249 ;  /* 0x000000f9f706723e */ /* 0x000fe400000010ff */
[----:B------:R-:W-:Y:S02]  /*10880*/  F2FP.BF16.F32.PACK_AB R5, R227, R226 ;  /* 0x000000e2e305723e */ /* 0x000fe400000010ff */
[----:B----4-:R-:W-:Y:S01]  /*10890*/  F2FP.BF16.F32.PACK_AB R7, R211, R220 ;  /* 0x000000dcd307723e */ /* 0x010fe200000010ff */
[----:B------:R-:W-:Y:S01]  /*108a0*/  HMMA.16816.F32.BF16 R216, R8, R12, R32 ;  /* 0x0000000c08d8723c */ /* 0x000fe20000041820 */
[----:B------:R-:W-:Y:S02]  /*108b0*/  MOV R224, R160 ;  /* 0x000000a000e07202 */ /* 0x000fe40000000f00 */
[----:B------:R-:W-:-:S05]  /*108c0*/  MOV R210, R161 ;  /* 0x000000a100d27202 */ /* 0x000fca0000000f00 */
[C---:B------:R-:W-:Y:S08]  /*108d0*/  HMMA.16816.F32.BF16 R40, R4.reuse, R12, R40 ;  /* 0x0000000c0428723c */ /* 0x040ff00000041828 */
[-C--:B------:R-:W-:Y:S08]  /*108e0*/  HMMA.16816.F32.BF16 R36, R4, R14.reuse, R36 ;  /* 0x0000000e0424723c */ /* 0x080ff00000041824 */
[C---:B------:R-:W-:Y:S01]  /*108f0*/  HMMA.16816.F32.BF16 R160, R8.reuse, R14, R24 ;  /* 0x0000000e08a0723c */ /* 0x040fe20000041818 */
[----:B------:R-:W4:Y:S04]  /*10900*/  LDSM.16.MT88.4 R12, [R48+0xd000] ;  /* 0x00d00000300c783b */ /* 0x000f280000004200 */
[----:B------:R-:W-:Y:S03]  /*10910*/  LDSM.16.MT88.4 R24, [R48+0xf000] ;  /* 0x00f000003018783b */ /* 0x000fe60000004200 */
        /* <DEDUP_REMOVED lines=14> */
[----:B------:R-:W4:Y:S01]  /*10a00*/  LDSM.16.MT88.4 R12, [R133+0xf000] ;  /* 0x00f00000850c783b */ /* 0x000f220000004200 */
[----:B------:R-:W-:-:S02]  /*10a10*/  MOV R246, R175 ;  /* 0x000000af00f67202 */ /* 0x000fc40000000f00 */
[----:B------:R-:W-:-:S04]  /*10a20*/  MOV R175, R159 ;  /* 0x0000009f00af7202 */ /* 0x000fc80000000f00 */
[-C--:B--2---:R-:W-:Y:S08]  /*10a30*/  HMMA.16816.F32.BF16 R92, R4, R18.reuse, R92 ;  /* 0x00000012045c723c */ /* 0x084ff0000004185c */
[----:B------:R-:W-:Y:S01]  /*10a40*/  HMMA.16816.F32.BF16 R44, R8, R18, R96 ;  /* 0x00000012082c723c */ /* 0x000fe20000041860 */
[----:B------:R2:W-:Y:S01]  /*10a50*/  MUFU.EX2 R18, R0 ;  /* 0x0000000000127308 */ /* 0x0005e20000000800 */
[----:B------:R-:W-:Y:S06]  /*10a60*/  LDSM.16.MT88.4 R96, [R132+0xf800] ;  /* 0x00f800008460783b */ /* 0x000fec0000004200 */
[----:B------:R-:W-:Y:S01]  /*10a70*/  HMMA.16816.F32.BF16 R32, R4, R26, R124 ;  /* 0x0000001a0420723c */ /* 0x000fe2000004187c */
[----:B------:R-:W-:-:S02]  /*10a80*/  MOV R126, R156 ;  /* 0x0000009c007e7202 */ /* 0x000fc40000000f00 */
[----:B------:R-:W-:Y:S01]  /*10a90*/  MOV R127, R157 ;  /* 0x0000009d007f7202 */ /* 0x000fe20000000f00 */
[--C-:B--2---:R-:W-:Y:S02]  /*10aa0*/  FFMA.FTZ R0, R158, UR4, -R28.reuse ;  /* 0x000000049e007c23 */ /* 0x104fe4000801081c */
[----:B------:R-:W2:Y:S02]  /*10ab0*/  LDSM.16.MT88.4 R156, [R83+0xd800] ;  /* 0x00d80000539c783b */ /* 0x000ea40000004200 */
[C---:B-1----:R-:W-:Y:S08]  /*10ac0*/  HMMA.16816.F32.BF16 R72, R4.reuse, R20, R72 ;  /* 0x000000140448723c */ /* 0x042ff00000041848 */
[----:B------:R-:W-:Y:S08]  /*10ad0*/  HMMA.16816.F32.BF16 R76, R4, R22, R76 ;  /* 0x00000016044c723c */ /* 0x000ff0000004184c */
[C---:B------:R-:W-:Y:S08]  /*10ae0*/  HMMA.16816.F32.BF16 R68, R8.reuse, R20, R140 ;  /* 0x000000140844723c */ /* 0x040ff0000004188c */
[----:B------:R-:W-:Y:S01]  /*10af0*/  HMMA.16816.F32.BF16 R20, R8, R22, R136 ;  /* 0x000000160814723c */ /* 0x000fe20000041888 */
[----:B------:R-:W-:Y:S08]  /*10b00*/  MUFU.EX2 R136, R30 ;  /* 0x0000001e00887308 */ /* 0x000ff00000000800 */
[----:B------:R1:W-:Y:S01]  /*10b10*/  MUFU.EX2 R30, R0 ;  /* 0x00000000001e7308 */ /* 0x0003e20000000800 */
[-C--:B------:R-:W-:Y:S08]  /*10b20*/  HMMA.16816.F32.BF16 R88, R4, R16.reuse, R88 ;  /* 0x000000100458723c */ /* 0x080ff00000041858 */
[----:B------:R-:W-:Y:S01]  /*10b30*/  HMMA.16816.F32.BF16 R84, R8, R16, R84 ;  /* 0x000000100854723c */ /* 0x000fe20000041854 */
[----:B-1----:R-:W-:-:S07]  /*10b40*/  FFMA.FTZ R0, R235, UR4, -R28 ;  /* 0x00000004eb007c23 */ /* 0x002fce000801081c */
[C---:B----4-:R-:W-:Y:S01]  /*10b50*/  HMMA.16816.F32.BF16 R104, R4.reuse, R12, R104 ;  /* 0x0000000c0468723c */ /* 0x050fe20000041868 */
[----:B------:R-:W1:Y:S07]  /*10b60*/  MUFU.EX2 R31, R31 ;  /* 0x0000001f001f7308 */ /* 0x000e6e0000000800 */
[C---:B------:R-:W-:Y:S01]  /*10b70*/  HMMA.16816.F32.BF16 R108, R4.reuse, R14, R108 ;  /* 0x0000000e046c723c */ /* 0x040fe2000004186c */
[----:B------:R4:W-:Y:S07]  /*10b80*/  MUFU.EX2 R16, R0 ;  /* 0x0000000000107308 */ /* 0x0009ee0000000800 */
[----:B------:R-:W-:Y:S01]  /*10b90*/  HMMA.16816.F32.BF16 R120, R4, R24, R120 ;  /* 0x000000180478723c */ /* 0x000fe20000041878 */
[--C-:B------:R-:W-:Y:S01]  /*10ba0*/  FFMA.FTZ R4, R234, UR4, -R28.reuse ;  /* 0x00000004ea047c23 */ /* 0x100fe2000801081c */
[----:B------:R-:W3:Y:S06]  /*10bb0*/  MUFU.EX2 R19, R29 ;  /* 0x0000001d00137308 */ /* 0x000eec0000000800 */
[----:B------:R-:W-:Y:S01]  /*10bc0*/  HMMA.16816.F32.BF16 R52, R8, R14, R112 ;  /* 0x0000000e0834723c */ /* 0x000fe20000041870 */
[----:B------:R-:W-:Y:S01]  /*10bd0*/  MOV R142, R191 ;  /* 0x000000bf008e7202 */ /* 0x000fe20000000f00 */
[----:B----4-:R-:W-:Y:S01]  /*10be0*/  FFMA.FTZ R0, R233, UR4, -R28 ;  /* 0x00000004e9007c23 */ /* 0x010fe2000801081c */
[----:B------:R4:W-:Y:S01]  /*10bf0*/  MUFU.EX2 R17, R4 ;  /* 0x0000000400117308 */ /* 0x0009e20000000800 */
[----:B------:R-:W-:-:S02]  /*10c00*/  MOV R124, R189 ;  /* 0x000000bd007c7202 */ /* 0x000fc40000000f00 */
[----:B------:R-:W-:Y:S02]  /*10c10*/  MOV R125, R188 ;  /* 0x000000bc007d7202 */ /* 0x000fe40000000f00 */
[C---:B------:R-:W-:Y:S01]  /*10c20*/  HMMA.16816.F32.BF16 R100, R8.reuse, R12, R100 ;  /* 0x0000000c0864723c */ /* 0x040fe20000041864 */
[----:B------:R-:W-:Y:S02]  /*10c30*/  MOV R143, R190 ;  /* 0x000000be008f7202 */ /* 0x000fe40000000f00 */
[----:B------:R-:W-:Y:S01]  /*10c40*/  MOV R141, R224 ;  /* 0x000000e0008d7202 */ /* 0x000fe20000000f00 */
[----:B------:R-:W2:Y:S01]  /*10c50*/  MUFU.EX2 R15, R0 ;  /* 0x00000000000f7308 */ /* 0x000ea20000000800 */
[----:B------:R-:W-:Y:S02]  /*10c60*/  MOV R13, R126 ;  /* 0x0000007e000d7202 */ /* 0x000fe40000000f00 */
[----:B------:R-:W-:Y:S01]  /*10c70*/  MOV R140, R246 ;  /* 0x000000f6008c7202 */ /* 0x000fe20000000f00 */
[----:B------:R-:W-:Y:S01]  /*10c80*/  HMMA.16816.F32.BF16 R116, R8, R24, R116 ;  /* 0x000000180874723c */ /* 0x000fe20000041874 */
[----:B------:R-:W-:-:S02]  /*10c90*/  MOV R12, R127 ;  /* 0x0000007f000c7202 */ /* 0x000fc40000000f00 */
[----:B------:R-:W-:Y:S01]  /*10ca0*/  MOV R139, R251 ;  /* 0x000000fb008b7202 */ /* 0x000fe20000000f00 */
[----:B----4-:R-:W-:Y:S01]  /*10cb0*/  FADD.FTZ R4, R2, R51 ;  /* 0x0000003302047221 */ /* 0x010fe20000010000 */
[----:B------:R-:W-:Y:S01]  /*10cc0*/  MOV R126, R174 ;  /* 0x000000ae007e7202 */ /* 0x000fe20000000f00 */
[----:B------:R-:W-:Y:S01]  /*10cd0*/  FADD.FTZ R6, R231, R50 ;  /* 0x00000032e7067221 */ /* 0x000fe20000010000 */
[----:B------:R-:W-:Y:S01]  /*10ce0*/  MOV R127, R173 ;  /* 0x000000ad007f7202 */ /* 0x000fe20000000f00 */
[----:B------:R-:W-:Y:S01]  /*10cf0*/  FADD.FTZ R5, R3, R80 ;  /* 0x0000005003057221 */ /* 0x000fe20000010000 */
[----:B------:R-:W-:Y:S01]  /*10d00*/  MOV R28, R210 ;  /* 0x000000d2001c7202 */ /* 0x000fe20000000f00 */
[----:B------:R-:W-:Y:S01]  /*10d10*/  HMMA.16816.F32.BF16 R24, R8, R26, R128 ;  /* 0x0000001a0818723c */ /* 0x000fe20000041880 */
        /* <DEDUP_REMOVED lines=9> */
[----:B------:R-:W-:Y:S01]  /*10db0*/  LDSM.16.MT88.4 R80, [R83+0xf800] ;  /* 0x00f800005350783b */ /* 0x000fe20000004200 */
[----:B------:R-:W-:Y:S02]  /*10dc0*/  MOV R128, R126 ;  /* 0x0000007e00807202 */ /* 0x000fe40000000f00 */
[----:B------:R-:W-:Y:S01]  /*10dd0*/  MOV R142, R127 ;  /* 0x0000007f008e7202 */ /* 0x000fe20000000f00 */
[----:B------:R-:W4:Y:S01]  /*10de0*/  MUFU.EX2 R208, R208 ;  /* 0x000000d000d07308 */ /* 0x000f220000000800 */
[----:B------:R-:W-:Y:S01]  /*10df0*/  MOV R131, R143 ;  /* 0x0000008f00837202 */ /* 0x000fe20000000f00 */
[----:B------:R4:W5:Y:S01]  /*10e00*/  LDL.LU R235, [R1+0xcc] ;  /* 0x0000cc0001eb7983 */ /* 0x0009620000300800 */
[----:B-1----:R-:W-:-:S02]  /*10e10*/  F2FP.BF16.F32.PACK_AB R124, R136, R31 ;  /* 0x0000001f887c723e */ /* 0x002fc400000010ff */
[----:B---3--:R-:W-:Y:S02]  /*10e20*/  F2FP.BF16.F32.PACK_AB R126, R18, R19 ;  /* 0x00000013127e723e */ /* 0x008fe400000010ff */
[----:B------:R-:W-:Y:S02]  /*10e30*/  MOV R251, R175 ;  /* 0x000000af00fb7202 */ /* 0x000fe40000000f00 */
[----:B------:R-:W-:Y:S01]  /*10e40*/  MOV R7, R204 ;  /* 0x000000cc00077202 */ /* 0x000fe20000000f00 */
[----:B------:R1:W3:Y:S01]  /*10e50*/  LDSM.16.MT88.4 R172, [R132+0xd800] ;  /* 0x00d8000084ac783b */ /* 0x0002e20000004200 */
[----:B------:R-:W-:Y:S02]  /*10e60*/  F2FP.BF16.F32.PACK_AB R125, R16, R30 ;  /* 0x0000001e107d723e */ /* 0x000fe400000010ff */
[----:B--2---:R-:W-:Y:S01]  /*10e70*/  F2FP.BF16.F32.PACK_AB R127, R15, R17 ;  /* 0x000000110f7f723e */ /* 0x004fe200000010ff */
[----:B------:R-:W-:Y:S01]  /*10e80*/  FADD.FTZ R13, R13, R6 ;  /* 0x000000060d0d7221 */ /* 0x000fe20000010000 */
[----:B------:R-:W-:Y:S01]  /*10e90*/  MOV R143, R210 ;  /* 0x000000d2008f7202 */ /* 0x000fe20000000f00 */
[----:B------:R-:W-:Y:S01]  /*10ea0*/  FADD.FTZ R12, R12, R5 ;  /* 0x000000050c0c7221 */ /* 0x000fe20000010000 */
[----:B------:R-:W-:Y:S01]  /*10eb0*/  MOV R210, R224 ;  /* 0x000000e000d27202 */ /* 0x000fe20000000f00 */
[----:B------:R-:W-:Y:S01]  /*10ec0*/  FADD.FTZ R11, R28, R4 ;  /* 0x000000041c0b7221 */ /* 0x000fe20000010000 */
[----:B------:R-:W-:-:S02]  /*10ed0*/  MOV R224, R246 ;  /* 0x000000f600e07202 */ /* 0x000fc40000000f00 */
[----:B------:R-:W-:Y:S02]  /*10ee0*/  MOV R138, R205 ;  /* 0x000000cd008a7202 */ /* 0x000fe40000000f00 */
[----:B------:R-:W-:Y:S02]  /*10ef0*/  MOV R137, R206 ;  /* 0x000000ce00897202 */ /* 0x000fe40000000f00 */
[----:B------:R-:W-:Y:S01]  /*10f00*/  MOV R29, R207 ;  /* 0x000000cf001d7202 */ /* 0x000fe20000000f00 */
[----:B------:R-:W-:Y:S01]  /*10f10*/  MUFU.EX2 R10, R147 ;  /* 0x00000093000a7308 */ /* 0x000fe20000000800 */
[----:B------:R-:W-:Y:S01]  /*10f20*/  MOV R246, R222 ;  /* 0x000000de00f67202 */ /* 0x000fe20000000f00 */
[----:B------:R-:W2:Y:S01]  /*10f30*/  LDSM.16.MT88.4 R204, [R48+0xd800] ;  /* 0x00d8000030cc783b */ /* 0x000ea20000004200 */
[----:B------:R-:W-:Y:S02]  /*10f40*/  MOV R222, R225 ;  /* 0x000000e100de7202 */ /* 0x000fe40000000f00 */
[----:B------:R-:W-:Y:S01]  /*10f50*/  MOV R225, R151 ;  /* 0x0000009700e17202 */ /* 0x000fe20000000f00 */
[----:B------:R2:W5:Y:S01]  /*10f60*/  LDL.LU R234, [R1+0xc8] ;  /* 0x0000c80001ea7983 */ /* 0x0005620000300800 */
[----:B------:R-:W-:-:S02]  /*10f70*/  MOV R49, R150 ;  /* 0x0000009600317202 */ /* 0x000fc40000000f00 */
[----:B-1----:R-:W-:Y:S02]  /*10f80*/  MOV R132, R149 ;  /* 0x0000009500847202 */ /* 0x002fe40000000f00 */
[----:B------:R-:W-:Y:S01]  /*10f90*/  MOV R133, R148 ;  /* 0x0000009400857202 */ /* 0x000fe20000000f00 */
[----:B------:R-:W-:Y:S01]  /*10fa0*/  MUFU.EX2 R9, R146 ;  /* 0x0000009200097308 */ /* 0x000fe20000000800 */
[C---:B------:R-:W-:Y:S01]  /*10fb0*/  HMMA.16816.F32.BF16 R148, R124.reuse, R156, R40 ;  /* 0x0000009c7c94723c */ /* 0x040fe20000041828 */
[----:B------:R-:W-:Y:S01]  /*10fc0*/  MOV R40, R152 ;  /* 0x0000009800287202 */ /* 0x000fe20000000f00 */
[----:B------:R1:W5:Y:S01]  /*10fd0*/  LDL.LU R233, [R1+0xc4] ;  /* 0x0000c40001e97983 */ /* 0x0003620000300800 */
[----:B------:R-:W-:Y:S02]  /*10fe0*/  MOV R41, R153 ;  /* 0x0000009900297202 */ /* 0x000fe40000000f00 */
[----:B------:R-:W-:Y:S02]  /*10ff0*/  MOV R42, R154 ;  /* 0x0000009a002a7202 */ /* 0x000fe40000000f00 */
[----:B------:R-:W-:Y:S01]  /*11000*/  MOV R43, R155 ;  /* 0x0000009b002b7202 */ /* 0x000fe20000000f00 */
[----:B------:R-:W-:Y:S01]  /*11010*/  MUFU.EX2 R28, R145 ;  /* 0x00000091001c7308 */ /* 0x000fe20000000800 */
[----:B------:R-:W-:Y:S01]  /*11020*/  HMMA.16816.F32.BF16 R152, R124, R158, R36 ;  /* 0x0000009e7c98723c */ /* 0x000fe20000041824 */
[----:B------:R-:W-:-:S02]  /*11030*/  MOV R39, R7 ;  /* 0x0000000700277202 */ /* 0x000fc40000000f00 */
[----:B------:R-:W-:Y:S01]  /*11040*/  MOV R50, R29 ;  /* 0x0000001d00327202 */ /* 0x000fe20000000f00 */
[----:B------:R-:W1:Y:S03]  /*11050*/  LDSM.16.MT88.4 R4, [R48+0xf800] ;  /* 0x00f800003004783b */ /* 0x000e660000004200 */
[----:B------:R-:W2:Y:S08]  /*11060*/  MUFU.EX2 R29, R144 ;  /* 0x00000090001d7308 */ /* 0x000eb00000000800 */
[----:B------:R-:W-:Y:S08]  /*11070*/  MUFU.EX2 R8, R135 ;  /* 0x0000008700087308 */ /* 0x000ff00000000800 */
[----:B------:R-:W1:Y:S01]  /*11080*/  MUFU.EX2 R0, R134 ;  /* 0x0000008600007308 */ /* 0x000e620000000800 */
        /* <DEDUP_REMOVED lines=8> */
[----:B------:R-:W-:Y:S01]  /*11110*/  MOV R43, R128 ;  /* 0x00000080002b7202 */ /* 0x000fe20000000f00 */
[----:B---3--:R-:W-:Y:S01]  /*11120*/  HMMA.16816.F32.BF16 R164, R124, R172, R164 ;  /* 0x000000ac7ca4723c */ /* 0x008fe200000418a4 */
[----:B------:R-:W-:Y:S01]  /*11130*/  MOV R133, R129 ;  /* 0x0000008100857202 */ /* 0x000fe20000000f00 */
[----:B------:R3:W5:Y:S01]  /*11140*/  LDL.LU R231, [R1+0xc0] ;  /* 0x0000c00001e77983 */ /* 0x0007620000300800 */
[----:B------:R-:W-:-:S02]  /*11150*/  MOV R132, R130 ;  /* 0x0000008200847202 */ /* 0x000fc40000000f00 */
[----:B------:R-:W-:Y:S01]  /*11160*/  MOV R49, R131 ;  /* 0x0000008300317202 */ /* 0x000fe20000000f00 */
[----:B------:R3:W5:Y:S01]  /*11170*/  LDL.LU R3, [R1+0xbc] ;  /* 0x0000bc0001037983 */ /* 0x0007620000300800 */
[----:B----4-:R-:W-:Y:S02]  /*11180*/  F2FP.BF16.F32.PACK_AB R128, R208, R209 ;  /* 0x000000d1d080723e */ /* 0x010fe400000010ff */
[----:B--2---:R-:W-:Y:S01]  /*11190*/  F2FP.BF16.F32.PACK_AB R129, R29, R28 ;  /* 0x0000001c1d81723e */ /* 0x004fe200000010ff */
[----:B------:R-:W-:Y:S01]  /*111a0*/  HMMA.16816.F32.BF16 R168, R124, R174, R168 ;  /* 0x000000ae7ca8723c */ /* 0x000fe200000418a8 */
[----:B------:R-:W-:Y:S01]  /*111b0*/  F2FP.BF16.F32.PACK_AB R130, R9, R10 ;  /* 0x0000000a0982723e */ /* 0x000fe200000010ff */
[----:B------:R3:W5:Y:S01]  /*111c0*/  LDL.LU R2, [R1+0xb8] ;  /* 0x0000b80001027983 */ /* 0x0007620000300800 */
[----:B-1----:R-:W-:-:S07]  /*111d0*/  F2FP.BF16.F32.PACK_AB R131, R0, R8 ;  /* 0x000000080083723e */ /* 0x002fce00000010ff */
[C---:B------:R-:W-:Y:S08]  /*111e0*/  HMMA.16816.F32.BF16 R144, R128.reuse, R156, R216 ;  /* 0x0000009c8090723c */ /* 0x040ff000000418d8 */
[C---:B------:R-:W-:Y:S08]  /*111f0*/  HMMA.16816.F32.BF16 R156, R128.reuse, R158, R160 ;  /* 0x0000009e809c723c */ /* 0x040ff000000418a0 */
        /* <DEDUP_REMOVED lines=26> */
[-C--:B------:R-:W-:Y:S08]  /*113a0*/  HMMA.16816.F32.BF16 R124, R124, R6.reuse, R32 ;  /* 0x000000067c7c723c */ /* 0x080ff00000041820 */
        /* <DEDUP_REMOVED lines=49> */
[----:B------:R-:W-:-:S04]  /*116c0*/  UIADD3 UR4, UPT, UPT, UR22, -0x2, URZ ;  /* 0xfffffffe16047890 */ /* 0x000fc8000fffe0ff */
[----:B------:R-:W-:Y:S01]  /*116d0*/  UISETP.GT.U32.AND UP0, UPT, UR4, UR19, UPT ;  /* 0x000000130400728c */ /* 0x000fe2000bf04070 */
[----:B------:R-:W-:Y:S02]  /*116e0*/  MOV R133, R222 ;  /* 0x000000de00857202 */ /* 0x000fe40000000f00 */
[----:B------:R-:W-:Y:S02]  /*116f0*/  MOV R136, R225 ;  /* 0x000000e100887202 */ /* 0x000fe40000000f00 */
[----:B------:R-:W-:Y:S02]  /*11700*/  MOV R134, R248 ;  /* 0x000000f800867202 */ /* 0x000fe40000000f00 */
[----:B------:R-:W-:Y:S02]  /*11710*/  MOV R135, R251 ;  /* 0x000000fb00877202 */ /* 0x000fe40000000f00 */
[----:B------:R-:W-:Y:S05]  /*11720*/  BRA.U !UP0, `(.L_x_1000) ;  /* 0x0000009908247547 */ /* 0x000fea000b800000 */
[----:B------:R-:W2:Y:S01]  /*11730*/  LDL.LU R251, [R1+0x70] ;  /* 0x0000700001fb7983 */ /* 0x000ea20000300800 */
[----:B------:R-:W-:Y:S01]  /*11740*/  UIADD3 UR7, UPT, UPT, UR22, -0x3, URZ ;  /* 0xfffffffd16077890 */ /* 0x000fe2000fffe0ff */
[----:B------:R-:W-:-:S04]  /*11750*/  DEPBAR.LE SB0, 0x0 ;  /* 0x000080000000791a */ /* 0x000fc80000000000 */
[----:B------:R-:W4:Y:S04]  /*11760*/  LDL R225, [R1+0x8c] ;  /* 0x00008c0001e17983 */ /* 0x000f280000100800 */
[----:B------:R-:W4:Y:S01]  /*11770*/  LDL R248, [R1+0x88] ;  /* 0x0000880001f87983 */ /* 0x000f220000100800 */
[----:B------:R-:W-:Y:S02]  /*11780*/  UIMAD.WIDE.U32 UR26, UR7, UR8, URZ ;  /* 0x00000008071a72a5 */ /* 0x000fe4000f8e00ff */
[----:B------:R-:W-:Y:S01]  /*11790*/  UIMAD.WIDE.U32 UR24, UR7, UR8, URZ ;  /* 0x00000008071872a5 */ /* 0x000fe2000f8e00ff */
[----:B------:R-:W4:Y:S01]  /*117a0*/  LDL R252, [R1+0x38] ;  /* 0x0000380001fc7983 */ /* 0x000f220000100800 */
[----:B------:R-:W-:Y:S02]  /*117b0*/  UIMAD UR12, UR7, UR9, UR27 ;  /* 0x00000009070c72a4 */ /* 0x000fe4000f8e021b */
[----:B------:R-:W-:Y:S01]  /*117c0*/  UIMAD UR7, UR7, UR9, UR25 ;  /* 0x00000009070772a4 */ /* 0x000fe2000f8e0219 */
[----:B---3--:R-:W-:Y:S01]  /*117d0*/  IMAD.U32 R4, RZ, RZ, UR26 ;  /* 0x0000001aff047e24 */ /* 0x008fe2000f8e00ff */
        /* <DEDUP_REMOVED lines=12> */
[----:B------:R-:W3:Y:S02]  /*118a0*/  LDCU UR7, c[0x0][0x50c] ;  /* 0x0000a180ff0777ac */ /* 0x000ee40008000800 */
[----:B------:R-:W-:-:S05]  /*118b0*/  IMAD.U32 R14, RZ, RZ, UR8 ;  /* 0x00000008ff0e7e24 */ /* 0x000fca000f8e00ff */
[----:B------:R-:W1:Y:S01]  /*118c0*/  LDCU UR8, c[0x0][0x504] ;  /* 0x0000a080ff0877ac */ /* 0x000e620008000800 */
[----:B------:R-:W-:Y:S01]  /*118d0*/  BAR.SYNC.DEFER_BLOCKING 0x0 ;  /* 0x0000000000007b1d */ /* 0x000fe20000010000 */
[----:B--2--5:R-:W-:Y:S01]  /*118e0*/  IMAD.IADD R229, R251, 0x1, R235 ;  /* 0x00000001fbe57824 */ /* 0x024fe200078e02eb */
[CC--:B----4-:R-:W-:Y:S02]  /*118f0*/  LEA R10, P0, R4.reuse, R225.reuse, 0x7 ;  /* 0x000000e1040a7211 */ /* 0x0d0fe400078038ff */
[-C--:B------:R-:W-:Y:S02]  /*11900*/  LEA R8, P6, R9, R225.reuse, 0x1 ;  /* 0x000000e109087211 */ /* 0x080fe400078c08ff */
[-C--:B------:R-:W-:Y:S01]  /*11910*/  LEA.HI.X R11, R4, R248.reuse, R5, 0x7, P0 ;  /* 0x000000f8040b7211 */ /* 0x080fe200000f3c05 */
[----:B------:R-:W-:Y:S01]  /*11920*/  IMAD.U32 R5, RZ, RZ, UR15 ;  /* 0x0000000fff057e24 */ /* 0x000fe2000f8e00ff */
[-C--:B------:R-:W-:Y:S02]  /*11930*/  LEA R6, P5, R13, R225.reuse, 0x1 ;  /* 0x000000e10d067211 */ /* 0x080fe400078a08ff */
[----:B------:R-:W-:Y:S01]  /*11940*/  LEA.HI.X R9, R9, R248, R7, 0x1, P6 ;  /* 0x000000f809097211 */ /* 0x000fe200030f0c07 */
[----:B------:R-:W-:Y:S01]  /*11950*/  @!PT LDS RZ, [RZ] ;  /* 0x00000000fffff984 */ /* 0x000fe20000000800 */
[----:B------:R-:W-:Y:S01]  /*11960*/  @!PT LDS RZ, [RZ] ;  /* 0x00000000fffff984 */ /* 0x000fe20000000800 */
[----:B------:R-:W-:Y:S01]  /*11970*/  @!PT LDS RZ, [RZ] ;  /* 0x00000000fffff984 */ /* 0x000fe20000000800 */
[----:B------:R-:W-:Y:S01]  /*11980*/  @!P2 LDGSTS.E.BYPASS.LTC128B.128 [R236+0xc000], desc[UR28][R10.64] ;  /* 0x0c0000000aecafae */ /* 0x000fe2000b981a1c */
[----:B------:R-:W-:-:S02]  /*11990*/  LEA R4, P0, R12, R225, 0x1 ;  /* 0x000000e10c047211 */ /* 0x000fc400078008ff */
[-C--:B------:R-:W-:Y:S01]  /*119a0*/  LEA.HI.X R7, R13, R248.reuse, R5, 0x1, P5 ;  /* 0x000000f80d077211 */ /* 0x080fe200028f0c05 */
[----:B------:R-:W-:Y:S01]  /*119b0*/  @P2 STS.128 [R236+0xc000], RZ ;  /* 0x00c000ffec002388 */ /* 0x000fe20000000c00 */
[----:B------:R-:W-:Y:S01]  /*119c0*/  LEA.HI.X R5, R12, R248, R14, 0x1, P0 ;  /* 0x000000f80c057211 */ /* 0x000fe200000f0c0e */
[----:B------:R-:W-:Y:S02]  /*119d0*/  IMAD.MOV.U32 R13, RZ, RZ, 0x20 ;  /* 0x00000020ff0d7424 */ /* 0x000fe400078e00ff */
[----:B------:R-:W-:Y:S01]  /*119e0*/  @!PT LDS RZ, [RZ] ;  /* 0x00000000fffff984 */ /* 0x000fe20000000800 */
[----:B------:R-:W-:Y:S01]  /*119f0*/  @!PT LDS RZ, [RZ] ;  /* 0x00000000fffff984 */ /* 0x000fe20000000800 */
[----:B------:R-:W-:Y:S01]  /*11a00*/  @!PT LDS RZ, [RZ] ;  /* 0x00000000fffff984 */ /* 0x000fe20000000800 */
[----:B------:R-:W-:Y:S03]  /*11a10*/  @!P1 LDGSTS.E.BYPASS.LTC128B.128 [R236+0xe000], desc[UR28][R10.64+0x80] ;  /* 0x0e0000800aec9fae */ /* 0x000fe6000b981a1c */
[----:B------:R-:W-:Y:S01]  /*11a20*/  SEL R20, R13, 0xffffffe0, !P3 ;  /* 0xffffffe00d147807 */ /* 0x000fe20005800000 */
[----:B------:R-:W-:Y:S04]  /*11a30*/  @P1 STS.128 [R236+0xe000], RZ ;  /* 0x00e000ffec001388 */ /* 0x000fe80000000c00 */
[----:B------:R-:W-:Y:S01]  /*11a40*/  @!PT LDS RZ, [RZ] ;  /* 0x00000000fffff984 */ /* 0x000fe20000000800 */
[----:B------:R-:W-:Y:S01]  /*11a50*/  @!PT LDS RZ, [RZ] ;  /* 0x00000000fffff984 */ /* 0x000fe20000000800 */
[----:B------:R-:W-:Y:S01]  /*11a60*/  @!PT LDS RZ, [RZ] ;  /* 0x00000000fffff984 */ /* 0x000fe20000000800 */
[----:B------:R-:W-:Y:S01]  /*11a70*/  @!P2 LDGSTS.E.BYPASS.LTC128B.128 [R236+0xc800], desc[UR28][R8.64] ;  /* 0x0c80000008ecafae */ /* 0x000fe2000b981a1c */
[----:B------:R-:W-:-:S03]  /*11a80*/  IMAD.IADD R20, R242, 0x1, R20 ;  /* 0x00000001f2147824 */ /* 0x000fc600078e0214 */
        /* <DEDUP_REMOVED lines=27> */
[----:B--2---:R-:W2:Y:S04]  /*11c40*/  LDSM.16.M88.4 R8, [R235+0x2000] ;  /* 0x00200000eb08783b */ /* 0x004ea80000000200 */
[----:B------:R-:W3:Y:S04]  /*11c50*/  LDSM.16.M88.4 R36, [R242+0x8800] ;  /* 0x00880000f224783b */ /* 0x000ee80000000200 */
[----:B------:R-:W3:Y:S04]  /*11c60*/  LDSM.16.M88.4 R32, [R242+0x9000] ;  /* 0x00900000f220783b */ /* 0x000ee80000000200 */
[----:B------:R-:W3:Y:S04]  /*11c70*/  LDSM.16.M88.4 R28, [R242+0x9800] ;  /* 0x00980000f21c783b */ /* 0x000ee80000000200 */
[----:B----4-:R-:W-:Y:S04]  /*11c80*/  LDSM.16.M88.4 R4, [R229+0x2000] ;  /* 0x00200000e504783b */ /* 0x010fe80000000200 */
[----:B------:R-:W4:Y:S04]  /*11c90*/  LDSM.16.M88.4 R44, [R20+0x9800] ;  /* 0x00980000142c783b */ /* 0x000f280000000200 */
[----:B------:R-:W4:Y:S04]  /*11ca0*/  LDSM.16.M88.4 R16, [R20+0x8800] ;  /* 0x008800001410783b */ /* 0x000f280000000200 */
[----:B------:R-:W4:Y:S04]  /*11cb0*/  LDSM.16.M88.4 R24, [R20+0x8000] ;  /* 0x008000001418783b */ /* 0x000f280000000200 */
[----:B------:R-:W4:Y:S04]  /*11cc0*/  LDSM.16.M88.4 R48, [R20+0x9000] ;  /* 0x009000001430783b */ /* 0x000f280000000200 */
[----:B------:R-:W4:Y:S01]  /*11cd0*/  LDSM.16.M88.4 R12, [R235] ;  /* 0x00000000eb0c783b */ /* 0x000f220000000200 */
[C---:B--2---:R-:W-:Y:S01]  /*11ce0*/  HMMA.16816.F32.BF16 R140, R8.reuse, R40, RZ ;  /* 0x00000028088c723c */ /* 0x044fe200000418ff */
[----:B-1----:R-:W-:Y:S01]  /*11cf0*/  UIADD3 UR8, UPT, UPT, UR21, UR8, URZ ;  /* 0x0000000815087290 */ /* 0x002fe2000fffe0ff */
[----:B------:R-:W-:Y:S01]  /*11d00*/  LOP3.LUT R0, R0, 0xffdfffff, RZ, 0xc0, !PT ;  /* 0xffdfffff00007812 */ /* 0x000fe200078ec0ff */
[----:B------:R-:W0:Y:S05]  /*11d10*/  LDGDEPBAR ;  /* 0x00000000000079af */ /* 0x000e2a0000000000 */
[C---:B---3--:R-:W-:Y:S08]  /*11d20*/  HMMA.16816.F32.BF16 R132, R8.reuse, R36, RZ ;  /* 0x000000240884723c */ /* 0x048ff000000418ff */
[C---:B------:R-:W-:Y:S08]  /*11d30*/  HMMA.16816.F32.BF16 R60, R8.reuse, R32, RZ ;  /* 0x00000020083c723c */ /* 0x040ff000000418ff */
[C---:B------:R-:W-:Y:S08]  /*11d40*/  HMMA.16816.F32.BF16 R52, R8.reuse, R28, RZ ;  /* 0x0000001c0834723c */ /* 0x040ff000000418ff */
[C---:B------:R-:W-:Y:S08]  /*11d50*/  HMMA.16816.F32.BF16 R136, R8.reuse, R42, RZ ;  /* 0x0000002a0888723c */ /* 0x040ff000000418ff */
[C---:B------:R-:W-:Y:S08]  /*11d60*/  HMMA.16816.F32.BF16 R64, R8.reuse, R38, RZ ;  /* 0x000000260840723c */ /* 0x040ff000000418ff */
[C---:B------:R-:W-:Y:S08]  /*11d70*/  HMMA.16816.F32.BF16 R56, R8.reuse, R34, RZ ;  /* 0x000000220838723c */ /* 0x040ff000000418ff */
[----:B------:R-:W-:-:S15]  /*11d80*/  HMMA.16816.F32.BF16 R8, R8, R30, RZ ;  /* 0x0000001e0808723c */ /* 0x000fde00000418ff */
[----:B------:R-:W-:-:S05]  /*11d90*/  NOP ;  /* 0x0000000000007918 */ /* 0x000fca0000000000 */
[C---:B----4-:R-:W-:Y:S01]  /*11da0*/  HMMA.16816.F32.BF16 R244, R4.reuse, R46, R8 ;  /* 0x0000002e04f4723c */ /* 0x050fe20000041808 */
[----:B------:R-:W1:Y:S07]  /*11db0*/  LDSM.16.M88.4 R8, [R229] ;  /* 0x00000000e508783b */ /* 0x000e6e0000000200 */
[C---:B------:R-:W-:Y:S08]  /*11dc0*/  HMMA.16816.F32.BF16 R212, R4.reuse, R16, R132 ;  /* 0x0000001004d4723c */ /* 0x040ff00000041884 */
[C---:B------:R-:W-:Y:S08]  /*11dd0*/  HMMA.16816.F32.BF16 R208, R4.reuse, R24, R140 ;  /* 0x0000001804d0723c */ /* 0x040ff0000004188c */
[C---:B------:R-:W-:Y:S08]  /*11de0*/  HMMA.16816.F32.BF16 R224, R4.reuse, R48, R60 ;  /* 0x0000003004e0723c */ /* 0x040ff0000004183c */
        /* <DEDUP_REMOVED lines=8> */
[----:B------:R-:W-:Y:S01]  /*11e70*/  HMMA.16816.F32.BF16 R4, R12, R28, RZ ;  /* 0x0000001c0c04723c */ /* 0x000fe200000418ff */
[----:B------:R-:W-:-:S07]  /*11e80*/  IMAD.MOV.U32 R140, RZ, RZ, R212 ;  /* 0x000000ffff8c7224 */ /* 0x000fce00078e00d4 */
[----:B------:R-:W-:Y:S08]  /*11e90*/  HMMA.16816.F32.BF16 R56, R12, R42, RZ ;  /* 0x0000002a0c38723c */ /* 0x000ff000000418ff */
[----:B------:R-:W-:Y:S01]  /*11ea0*/  HMMA.16816.F32.BF16 R136, R8, R16, R52 ;  /* 0x000000100888723c */ /* 0x000fe20000041834 */
[----:B------:R-:W-:-:S07]  /*11eb0*/  IMAD.MOV.U32 R52, RZ, RZ, R140 ;  /* 0x000000ffff347224 */ /* 0x000fce00078e008c */
[C---:B------:R-:W-:Y:S08]  /*11ec0*/  HMMA.16816.F32.BF16 R40, R12.reuse, R32, RZ ;  /* 0x000000200c28723c */ /* 0x040ff000000418ff */
[C---:B------:R-:W-:Y:S08]  /*11ed0*/  HMMA.16816.F32.BF16 R32, R12.reuse, R34, RZ ;  /* 0x000000220c20723c */ /* 0x040ff000000418ff */
[----:B------:R-:W-:Y:S01]  /*11ee0*/  HMMA.16816.F32.BF16 R28, R12, R30, RZ ;  /* 0x0000001e0c1c723c */ /* 0x000fe200000418ff */
[----:B------:R-:W-:Y:S07]  /*11ef0*/  LDSM.16.M88.4 R12, [R233+0x8000] ;  /* 0x00800000e90c783b */ /* 0x000fee0000000200 */
[C---:B------:R-:W-:Y:S01]  /*11f00*/  HMMA.16816.F32.BF16 R140, R8.reuse, R44, R4 ;  /* 0x0000002c088c723c */ /* 0x040fe20000041804 */
[----:B------:R-:W1:Y:S07]  /*11f10*/  LDSM.16.M88.4 R4, [R243+0x2000] ;  /* 0x00200000f304783b */ /* 0x000e6e0000000200 */
[C---:B------:R-:W-:Y:S01]  /*11f20*/  HMMA.16816.F32.BF16 R60, R8.reuse, R18, R36 ;  /* 0x00000012083c723c */ /* 0x040fe20000041824 */
[----:B------:R-:W2:Y:S07]  /*11f30*/  LDSM.16.M88.4 R16, [R243] ;  /* 0x00000000f310783b */ /* 0x000eae0000000200 */
[----:B------:R-:W-:Y:S01]  /*11f40*/  HMMA.16816.F32.BF16 R24, R8, R26, R56 ;  /* 0x0000001a0818723c */ /* 0x000fe20000041838 */
[----:B------:R-:W-:-:S02]  /*11f50*/  IMAD.MOV.U32 R23, RZ, RZ, R213 ;  /* 0x000000ffff177224 */ /* 0x000fc400078e00d5 */
[----:B------:R-:W-:Y:S02]  /*11f60*/  IMAD.MOV.U32 R22, RZ, RZ, R214 ;  /* 0x000000ffff167224 */ /* 0x000fe400078e00d6 */
[----:B------:R-:W-:-:S03]  /*11f70*/  IMAD.MOV.U32 R21, RZ, RZ, R215 ;  /* 0x000000ffff157224 */ /* 0x000fc600078e00d7 */
[C---:B------:R-:W-:Y:S08]  /*11f80*/  HMMA.16816.F32.BF16 R212, R8.reuse, R48, R40 ;  /* 0x0000003008d4723c */ /* 0x040ff00000041828 */
[C---:B------:R-:W-:Y:S08]  /*11f90*/  HMMA.16816.F32.BF16 R48, R8.reuse, R50, R32 ;  /* 0x000000320830723c */ /* 0x040ff00000041820 */
[----:B------:R-:W-:Y:S01]  /*11fa0*/  HMMA.16816.F32.BF16 R44, R8, R46, R28 ;  /* 0x0000002e082c723c */ /* 0x000fe2000004181c */
[----:B------:R-:W3:Y:S07]  /*11fb0*/  LDSM.16.M88.4 R8, [R233+0x9000] ;  /* 0x00900000e908783b */ /* 0x000eee0000000200 */
[-C--:B-1----:R-:W-:Y:S08]  /*11fc0*/  HMMA.16816.F32.BF16 R40, R4, R12.reuse, R208 ;  /* 0x0000000c0428723c */ /* 0x082ff000000418d0 */
[----:B--2---:R-:W-:Y:S08]  /*11fd0*/  HMMA.16816.F32.BF16 R36, R16, R12, R64 ;  /* 0x0000000c1024723c */ /* 0x004ff00000041840 */
[-C--:B------:R-:W-:Y:S08]  /*11fe0*/  HMMA.16816.F32.BF16 R32, R4, R14.reuse, R132 ;  /* 0x0000000e0420723c */ /* 0x080ff00000041884 */
[----:B------:R-:W-:Y:S01]  /*11ff0*/  HMMA.16816.F32.BF16 R28, R16, R14, R24 ;  /* 0x0000000e101c723c */ /* 0x000fe20000041818 */
[----:B------:R-:W1:Y:S04]  /*12000*/  LDSM.16.M88.4 R12, [R233+0x8800] ;  /* 0x00880000e90c783b */ /* 0x000e680000000200 */
[----:B------:R-:W2:Y:S01]  /*12010*/  LDSM.16.M88.4 R24, [R233+0x9800] ;  /* 0x00980000e918783b */ /* 0x000ea20000000200 */
[----:B------:R-:W-:-:S02]  /*12020*/  IMAD.MOV.U32 R53, RZ, RZ, R23 ;  /* 0x000000ffff357224 */ /* 0x000fc400078e0017 */
[----:B------:R-:W-:Y:S02]  /*12030*/  IMAD.MOV.U32 R54, RZ, RZ, R22 ;  /* 0x000000ffff367224 */ /* 0x000fe400078e0016 */
[----:B------:R-:W-:Y:S01]  /*12040*/  IMAD.MOV.U32 R55, RZ, RZ, R21 ;  /* 0x000000ffff377224 */ /* 0x000fe200078e0015 */
[C---:B---3--:R-:W-:Y:S08]  /*12050*/  HMMA.16816.F32.BF16 R132, R4.reuse, R10, R216 ;  /* 0x0000000a0484723c */ /* 0x048ff000000418d8 */
[-C--:B------:R-:W-:Y:S08]  /*12060*/  HMMA.16816.F32.BF16 R64, R4, R8.reuse, R224 ;  /* 0x000000080440723c */ /* 0x080ff000000418e0 */
[C---:B------:R-:W-:Y:S08]  /*12070*/  HMMA.16816.F32.BF16 R212, R16.reuse, R8, R212 ;  /* 0x0000000810d4723c */ /* 0x040ff000000418d4 */
[----:B------:R-:W-:Y:S01]  /*12080*/  HMMA.16816.F32.BF16 R208, R16, R10, R48 ;  /* 0x0000000a10d0723c */ /* 0x000fe20000041830 */
[----:B------:R-:W-:Y:S07]  /*12090*/  LDSM.16.M88.4 R8, [R234+0x8000] ;  /* 0x00800000ea08783b */ /* 0x000fee0000000200 */
[-C--:B-1----:R-:W-:Y:S08]  /*120a0*/  HMMA.16816.F32.BF16 R56, R4, R12.reuse, R52 ;  /* 0x0000000c0438723c */ /* 0x082ff00000041834 */
[----:B------:R-:W-:Y:S08]  /*120b0*/  HMMA.16816.F32.BF16 R216, R16, R12, R136 ;  /* 0x0000000c10d8723c */ /* 0x000ff00000041888 */
[C---:B--2---:R-:W-:Y:S08]  /*120c0*/  HMMA.16816.F32.BF16 R248, R4.reuse, R24, R248 ;  /* 0x0000001804f8723c */ /* 0x044ff000000418f8 */
[C---:B------:R-:W-:Y:S08]  /*120d0*/  HMMA.16816.F32.BF16 R52, R4.reuse, R14, R220 ;  /* 0x0000000e0434723c */ /* 0x040ff000000418dc */
[----:B------:R-:W-:Y:S01]  /*120e0*/  HMMA.16816.F32.BF16 R244, R4, R26, R244 ;  /* 0x0000001a04f4723c */ /* 0x000fe200000418f4 */
[----:B------:R-:W1:Y:S07]  /*120f0*/  LDSM.16.M88.4 R4, [R252+0x2000] ;  /* 0x00200000fc04783b */ /* 0x000e6e0000000200 */
[----:B------:R-:W-:Y:S01]  /*12100*/  HMMA.16816.F32.BF16 R136, R16, R14, R60 ;  /* 0x0000000e1088723c */ /* 0x000fe2000004183c */
[----:B------:R-:W2:Y:S01]  /*12110*/  LDSM.16.M88.4 R12, [R252] ;  /* 0x00000000fc0c783b */ /* 0x000ea20000000200 */
[----:B------:R-:W-:-:S02]  /*12120*/  IMAD.MOV.U32 R51, RZ, RZ, R208 ;  /* 0x000000ffff337224 */ /* 0x000fc400078e00d0 */
[----:B------:R-:W-:Y:S02]  /*12130*/  IMAD.MOV.U32 R50, RZ, RZ, R209 ;  /* 0x000000ffff327224 */ /* 0x000fe400078e00d1 */
[----:B------:R-:W-:Y:S02]  /*12140*/  IMAD.MOV.U32 R49, RZ, RZ, R210 ;  /* 0x000000ffff317224 */ /* 0x000fe400078e00d2 */
[----:B------:R-:W-:Y:S01]  /*12150*/  HMMA.16816.F32.BF16 R60, R16, R24, R140 ;  /* 0x00000018103c723c */ /* 0x000fe2000004188c */
[----:B------:R-:W-:-:S07]  /*12160*/  IMAD.MOV.U32 R48, RZ, RZ, R211 ;  /* 0x000000ffff307224 */ /* 0x000fce00078e00d3 */
[----:B------:R-:W-:Y:S08]  /*12170*/  HMMA.16816.F32.BF16 R224, R16, R26, R44 ;  /* 0x0000001a10e0723c */ /* 0x000ff0000004182c */
[-C--:B-1----:R-:W-:Y:S08]  /*12180*/  HMMA.16816.F32.BF16 R220, R4, R8.reuse, R40 ;  /* 0x0000000804dc723c */ /* 0x082ff00000041828 */
[----:B--2---:R-:W-:Y:S08]  /*12190*/  HMMA.16816.F32.BF16 R208, R12, R8, R36 ;  /* 0x000000080cd0723c */ /* 0x004ff00000041824 */
[-C--:B------:R-:W-:Y:S08]  /*121a0*/  HMMA.16816.F32.BF16 R16, R4, R10.reuse, R32 ;  /* 0x0000000a0410723c */ /* 0x080ff00000041820 */
[----:B------:R-:W-:Y:S01]  /*121b0*/  HMMA.16816.F32.BF16 R8, R12, R10, R28 ;  /* 0x0000000a0c08723c */ /* 0x000fe2000004181c */
        /* <DEDUP_REMOVED lines=8> */
[----:B------:R-:W-:Y:S02]  /*12240*/  IMAD.MOV.U32 R22, RZ, RZ, R18 ;  /* 0x000000ffff167224 */ /* 0x000fe400078e0012 */
[----:B------:R-:W-:Y:S02]  /*12250*/  IMAD.MOV.U32 R31, RZ, RZ, R8 ;  /* 0x000000ffff1f7224 */ /* 0x000fe400078e0008 */
[----:B------:R-:W-:Y:S02]  /*12260*/  IMAD.MOV.U32 R30, RZ, RZ, R9 ;  /* 0x000000ffff1e7224 */ /* 0x000fe400078e0009 */
[----:B------:R-:W-:Y:S02]  /*12270*/  IMAD.MOV.U32 R29, RZ, RZ, R10 ;  /* 0x000000ffff1d7224 */ /* 0x000fe400078e000a */
[----:B------:R-:W-:-:S02]  /*12280*/  IMAD.MOV.U32 R28, RZ, RZ, R11 ;  /* 0x000000ffff1c7224 */ /* 0x000fc400078e000b */
[----:B------:R-:W-:Y:S01]  /*12290*/  IMAD.MOV.U32 R21, RZ, RZ, R19 ;  /* 0x000000ffff157224 */ /* 0x000fe200078e0013 */
[----:B------:R-:W1:Y:S01]  /*122a0*/  LDSM.16.M88.4 R8, [R234+0x8800] ;  /* 0x00880000ea08783b */ /* 0x000e620000000200 */
[----:B------:R-:W-:-:S03]  /*122b0*/  IMAD.MOV.U32 R24, RZ, RZ, R60 ;  /* 0x000000ffff187224 */ /* 0x000fc600078e003c */
[----:B------:R-:W2:Y:S01]  /*122c0*/  LDSM.16.M88.4 R16, [R234+0x9000] ;  /* 0x00900000ea10783b */ /* 0x000ea20000000200 */
[----:B------:R-:W-:-:S03]  /*122d0*/  IMAD.MOV.U32 R44, RZ, RZ, R24 ;  /* 0x000000ffff2c7224 */ /* 0x000fc600078e0018 */
[----:B------:R-:W3:Y:S01]  /*122e0*/  LDSM.16.M88.4 R24, [R234+0x9800] ;  /* 0x00980000ea18783b */ /* 0x000ee20000000200 */
[C---:B-1----:R-:W-:Y:S08]  /*122f0*/  HMMA.16816.F32.BF16 R140, R4.reuse, R8, R56 ;  /* 0x00000008048c723c */ /* 0x042ff00000041838 */
[----:B--2---:R-:W-:Y:S01]  /*12300*/  HMMA.16816.F32.BF16 R56, R4, R16, R64 ;  /* 0x000000100438723c */ /* 0x004fe20000041840 */
        /* <DEDUP_REMOVED lines=10> */
[----:B------:R-:W-:Y:S08]  /*123b0*/  HMMA.16816.F32.BF16 R36, R12, R10, R136 ;  /* 0x0000000a0c24723c */ /* 0x000ff00000041888 */
[----:B---3--:R-:W-:Y:S01]  /*123c0*/  HMMA.16816.F32.BF16 R48, R4, R24, R248 ;  /* 0x000000180430723c */ /* 0x008fe200000418f8 */
[----:B------:R-:W-:-:S02]  /*123d0*/  IMAD.MOV.U32 R248, RZ, RZ, R31 ;  /* 0x000000fffff87224 */ /* 0x000fc400078e001f */
[----:B------:R-:W-:Y:S02]  /*123e0*/  IMAD.MOV.U32 R249, RZ, RZ, R30 ;  /* 0x000000fffff97224 */ /* 0x000fe400078e001e */
[----:B------:R-:W-:Y:S02]  /*123f0*/  IMAD.MOV.U32 R250, RZ, RZ, R29 ;  /* 0x000000fffffa7224 */ /* 0x000fe400078e001d */
[----:B------:R-:W-:Y:S01]  /*12400*/  IMAD.MOV.U32 R251, RZ, RZ, R28 ;  /* 0x000000fffffb7224 */ /* 0x000fe200078e001c */
[----:B------:R-:W-:Y:S01]  /*12410*/  HMMA.16816.F32.BF16 R44, R4, R26, R244 ;  /* 0x0000001a042c723c */ /* 0x000fe200000418f4 */
[----:B------:R-:W-:Y:S04]  /*12420*/  LDSM.16.M88.4 R4, [R235+0x6000] ;  /* 0x00600000eb04783b */ /* 0x000fe80000000200 */
[----:B------:R-:W1:Y:S03]  /*12430*/  LDSM.16.M88.4 R28, [R242+0xa000] ;  /* 0x00a00000f21c783b */ /* 0x000e660000000200 */
[C---:B------:R-:W-:Y:S01]  /*12440*/  HMMA.16816.F32.BF16 R40, R12.reuse, R8, R216 ;  /* 0x000000080c28723c */ /* 0x040fe200000418d8 */
[----:B------:R-:W-:Y:S01]  /*12450*/  IMAD.MOV.U32 R216, RZ, RZ, R32 ;  /* 0x000000ffffd87224 */ /* 0x000fe200078e0020 */
[----:B------:R-:W2:Y:S06]  /*12460*/  LDSM.16.M88.4 R8, [R235+0x4000] ;  /* 0x00400000eb08783b */ /* 0x000eac0000000200 */
        /* <DEDUP_REMOVED lines=8> */
[----:B------:R-:W-:Y:S02]  /*124f0*/  IMAD.MOV.U32 R218, RZ, RZ, R22 ;  /* 0x000000ffffda7224 */ /* 0x000fe400078e0016 */
[----:B------:R-:W-:Y:S01]  /*12500*/  IMAD.MOV.U32 R219, RZ, RZ, R21 ;  /* 0x000000ffffdb7224 */ /* 0x000fe200078e0015 */
[-C--:B-1----:R-:W-:Y:S08]  /*12510*/  HMMA.16816.F32.BF16 R224, R4, R28.reuse, R220 ;  /* 0x0000001c04e0723c */ /* 0x082ff000000418dc */
[----:B--2---:R-:W-:Y:S08]  /*12520*/  HMMA.16816.F32.BF16 R244, R8, R28, R208 ;  /* 0x0000001c08f4723c */ /* 0x004ff000000418d0 */
[C---:B------:R-:W-:Y:S08]  /*12530*/  HMMA.16816.F32.BF16 R220, R4.reuse, R30, R216 ;  /* 0x0000001e04dc723c */ /* 0x040ff000000418d8 */
[C---:B---3--:R-:W-:Y:S08]  /*12540*/  HMMA.16816.F32.BF16 R212, R4.reuse, R26, R60 ;  /* 0x0000001a04d4723c */ /* 0x048ff0000004183c */
[C---:B------:R-:W-:Y:S08]  /*12550*/  HMMA.16816.F32.BF16 R216, R4.reuse, R24, R140 ;  /* 0x0000001804d8723c */ /* 0x040ff0000004188c */
[C---:B----4-:R-:W-:Y:S08]  /*12560*/  HMMA.16816.F32.BF16 R208, R4.reuse, R16, R56 ;  /* 0x0000001004d0723c */ /* 0x050ff00000041838 */
[C---:B------:R-:W-:Y:S08]  /*12570*/  HMMA.16816.F32.BF16 R60, R4.reuse, R12, R48 ;  /* 0x0000000c043c723c */ /* 0x040ff00000041830 */
[C---:B------:R-:W-:Y:S08]  /*12580*/  HMMA.16816.F32.BF16 R140, R4.reuse, R18, R52 ;  /* 0x00000012048c723c */ /* 0x040ff00000041834 */
[----:B------:R-:W-:Y:S01]  /*12590*/  HMMA.16816.F32.BF16 R56, R4, R14, R44 ;  /* 0x0000000e0438723c */ /* 0x000fe2000004182c */
[----:B------:R-:W-:Y:S07]  /*125a0*/  LDSM.16.M88.4 R4, [R229+0x6000] ;  /* 0x00600000e504783b */ /* 0x000fee0000000200 */
[C---:B------:R-:W-:Y:S08]  /*125b0*/  HMMA.16816.F32.BF16 R48, R8.reuse, R24, R40 ;  /* 0x000000180830723c */ /* 0x040ff00000041828 */
        /* <DEDUP_REMOVED lines=13> */
[C---:B--2---:R-:W-:Y:S08]  /*12690*/  HMMA.16816.F32.BF16 R216, R4.reuse, R16, R216 ;  /* 0x0000001004d8723c */ /* 0x044ff000000418d8 */
[C---:B------:R-:W-:Y:S08]  /*126a0*/  HMMA.16816.F32.BF16 R212, R4.reuse, R18, R212 ;  /* 0x0000001204d4723c */ /* 0x040ff000000418d4 */
[C---:B---3--:R-:W-:Y:S08]  /*126b0*/  HMMA.16816.F32.BF16 R208, R4.reuse, R12, R208 ;  /* 0x0000000c04d0723c */ /* 0x048ff000000418d0 */
        /* <DEDUP_REMOVED lines=30> */
[----:B------:R-:W-:Y:S01]  /*128a0*/  HMMA.16816.F32.BF16 R44, R8, R22, R44 ;  /* 0x00000016082c723c */ /* 0x000fe2000004182c */
[----:B------:R-:W-:Y:S07]  /*128b0*/  LDSM.16.M88.4 R20, [R234+0xb000] ;  /* 0x00b00000ea14783b */ /* 0x000fee0000000200 */
[----:B-1----:R-:W-:Y:S08]  /*128c0*/  HMMA.16816.F32.BF16 R132, R4, R12, R216 ;  /* 0x0000000c0484723c */ /* 0x002ff000000418d8 */
[C---:B------:R-:W-:Y:S08]  /*128d0*/  HMMA.16816.F32.BF16 R56, R8.reuse, R24, R56 ;  /* 0x000000180838723c */ /* 0x040ff00000041838 */
[----:B------:R-:W-:Y:S01]  /*128e0*/  HMMA.16816.F32.BF16 R52, R8, R26, R52 ;  /* 0x0000001a0834723c */ /* 0x000fe20000041834 */
[----:B------:R-:W1:Y:S02]  /*128f0*/  LDSM.16.M88.4 R24, [R234+0xb800] ;  /* 0x00b80000ea18783b */ /* 0x000e640000000200 */
[----:B------:R-:W-:-:S02]  /*12900*/  IMAD.MOV.U32 R217, RZ, RZ, R132 ;  /* 0x000000ffffd97224 */ /* 0x000fc400078e0084 */
[----:B------:R2:W-:Y:S01]  /*12910*/  STL.64 [R1], R134 ;  /* 0x0000008601007387 */ /* 0x0005e20000100a00 */
[----:B------:R-:W-:Y:S02]  /*12920*/  IMAD.MOV.U32 R216, RZ, RZ, R133 ;  /* 0x000000ffffd87224 */ /* 0x000fe400078e0085 */
[C---:B------:R-:W-:Y:S08]  /*12930*/  HMMA.16816.F32.BF16 R40, R8.reuse, R16, R40 ;  /* 0x000000100828723c */ /* 0x040ff00000041828 */
[----:B------:R-:W-:Y:S01]  /*12940*/  HMMA.16816.F32.BF16 R36, R8, R18, R36 ;  /* 0x000000120824723c */ /* 0x000fe20000041824 */
[----:B------:R-:W3:Y:S04]  /*12950*/  LDSM.16.M88.4 R16, [R234+0xa000] ;  /* 0x00a00000ea10783b */ /* 0x000ee80000000200 */
[----:B------:R-:W4:Y:S01]  /*12960*/  LDSM.16.M88.4 R8, [R252+0x4000] ;  /* 0x00400000fc08783b */ /* 0x000f220000000200 */
[----:B------:R-:W-:-:S04]  /*12970*/  DEPBAR.LE SB0, 0x0 ;  /* 0x000080000000791a */ /* 0x000fc80000000000 */
[----:B--2---:R-:W-:-:S15]  /*12980*/  HMMA.16816.F32.BF16 R132, R4, R14, R212 ;  /* 0x0000000e0484723c */ /* 0x004fde00000418d4 */
[----:B------:R-:W-:-:S04]  /*12990*/  NOP ;  /* 0x0000000000007918 */ /* 0x000fc80000000000 */
[----:B------:R-:W-:Y:S01]  /*129a0*/  IMAD.MOV.U32 R214, RZ, RZ, R132 ;  /* 0x000000ffffd67224 */ /* 0x000fe200078e0084 */
[----:B------:R2:W-:Y:S01]  /*129b0*/  STL.64 [R1+0x10], R134 ;  /* 0x0000108601007387 */ /* 0x0005e20000100a00 */
[----:B------:R-:W-:Y:S01]  /*129c0*/  IMAD.MOV.U32 R213, RZ, RZ, R133 ;  /* 0x000000ffffd57224 */ /* 0x000fe200078e0085 */
[C---:B-1----:R-:W-:Y:S08]  /*129d0*/  HMMA.16816.F32.BF16 R64, R4.reuse, R24, R64 ;  /* 0x000000180440723c */ /* 0x042ff00000041840 */
[C---:B--2---:R-:W-:Y:S08]  /*129e0*/  HMMA.16816.F32.BF16 R132, R4.reuse, R20, R208 ;  /* 0x000000140484723c */ /* 0x044ff000000418d0 */
[C---:B---3--:R-:W-:Y:S08]  /*129f0*/  HMMA.16816.F32.BF16 R224, R4.reuse, R16, R224 ;  /* 0x0000001004e0723c */ /* 0x048ff000000418e0 */
[----:B------:R-:W-:Y:S03]  /*12a00*/  HMMA.16816.F32.BF16 R248, R4, R18, R220 ;  /* 0x0000001204f8723c */ /* 0x000fe600000418dc */
[----:B------:R-:W-:Y:S01]  /*12a10*/  IMAD.MOV.U32 R212, RZ, RZ, R132 ;  /* 0x000000ffffd47224 */ /* 0x000fe200078e0084 */
[----:B------:R1:W-:Y:S01]  /*12a20*/  STL.64 [R1+0x18], R134 ;  /* 0x0000188601007387 */ /* 0x0003e20000100a00 */
[----:B------:R-:W-:-:S03]  /*12a30*/  IMAD.MOV.U32 R208, RZ, RZ, R133 ;  /* 0x000000ffffd07224 */ /* 0x000fc600078e0085 */
[C---:B-1----:R-:W-:Y:S08]  /*12a40*/  HMMA.16816.F32.BF16 R132, R4.reuse, R22, R140 ;  /* 0x000000160484723c */ /* 0x042ff0000004188c */
[----:B------:R-:W-:Y:S08]  /*12a50*/  HMMA.16816.F32.BF16 R4, R4, R26, R60 ;  /* 0x0000001a0404723c */ /* 0x000ff0000004183c */
[----:B----4-:R-:W-:Y:S11]  /*12a60*/  HMMA.16816.F32.BF16 R44, R8, R14, R44 ;  /* 0x0000000e082c723c */ /* 0x010ff6000004182c */
[----:B------:R-:W-:-:S02]  /*12a70*/  IMAD.MOV.U32 R209, RZ, RZ, R4 ;  /* 0x000000ffffd17224 */ /* 0x000fc400078e0004 */
[----:B------:R-:W-:Y:S01]  /*12a80*/  FMUL.FTZ R4, R224, UR7 ;  /* 0x00000007e0047c20 */ /* 0x000fe20008410000 */
[----:B------:R-:W-:Y:S02]  /*12a90*/  IMAD.MOV.U32 R141, RZ, RZ, R5 ;  /* 0x000000ffff8d7224 */ /* 0x000fe400078e0005 */
[----:B------:R-:W-:Y:S01]  /*12aa0*/  FMUL.FTZ R5, R225, UR7 ;  /* 0x00000007e1057c20 */ /* 0x000fe20008410000 */
[----:B------:R-:W-:Y:S01]  /*12ab0*/  HMMA.16816.F32.BF16 R60, R8, R20, R40 ;  /* 0x00000014083c723c */ /* 0x000fe20000041828 */
[----:B------:R1:W-:Y:S01]  /*12ac0*/  MUFU.TANH R14, R4 ;  /* 0x00000004000e7308 */ /* 0x0003e20000002400 */
[----:B------:R-:W-:-:S06]  /*12ad0*/  VIADD R41, R3, 0xffffff41 ;  /* 0xffffff4103297836 */ /* 0x000fcc0000000000 */
[----:B------:R-:W-:Y:S01]  /*12ae0*/  HMMA.16816.F32.BF16 R48, R8, R12, R48 ;  /* 0x0000000c0830723c */ /* 0x000fe20000041830 */
[----:B------:R2:W3:Y:S01]  /*12af0*/  MUFU.TANH R12, R5 ;  /* 0x00000005000c7308 */ /* 0x0004e20000002400 */
[----:B------:R-:W-:Y:S02]  /*12b00*/  VIADD R40, R3, 0xffffff40 ;  /* 0xffffff4003287836 */ /* 0x000fe40000000000 */
[----:B-1----:R-:W-:Y:S01]  /*12b10*/  VIADD R4, R237, 0x40 ;  /* 0x00000040ed047836 */ /* 0x002fe20000000000 */
[----:B------:R-:W-:Y:S03]  /*12b20*/  STL.64 [R1+0x20], R134 ;  /* 0x0000208601007387 */ /* 0x000fe60000100a00 */
[----:B--2---:R-:W-:Y:S01]  /*12b30*/  IMAD.IADD R5, R4, 0x1, -R41 ;  /* 0x0000000104057824 */ /* 0x004fe200078e0a29 */
[----:B------:R-:W-:Y:S04]  /*12b40*/  STL.64 [R1+0x40], R66 ;  /* 0x0000404201007387 */ /* 0x000fe80000100a00 */
[----:B------:R-:W-:Y:S01]  /*12b50*/  IABS R5, R5 ;  /* 0x0000000500057213 */ /* 0x000fe20000000000 */
[----:B------:R1:W-:Y:S03]  /*12b60*/  STL.64 [R1+0x48], R6 ;  /* 0x0000480601007387 */ /* 0x0003e60000100a00 */
[----:B------:R-:W-:Y:S01]  /*12b70*/  I2FP.F32.S32 R5, R5 ;  /* 0x0000000500057245 */ /* 0x000fe20000201400 */
[----:B------:R-:W-:-:S02]  /*12b80*/  IMAD.MOV.U32 R211, RZ, RZ, R64 ;  /* 0x000000ffffd37224 */ /* 0x000fc400078e0040 */
[----:B------:R-:W-:Y:S01]  /*12b90*/  IMAD.MOV.U32 R210, RZ, RZ, R65 ;  /* 0x000000ffffd27224 */ /* 0x000fe200078e0041 */
[----:B------:R-:W-:Y:S01]  /*12ba0*/  HMMA.16816.F32.BF16 R56, R8, R16, R56 ;  /* 0x000000100838723c */ /* 0x000fe20000041838 */
[----:B------:R-:W-:Y:S02]  /*12bb0*/  IMAD.MOV.U32 R140, RZ, RZ, R132 ;  /* 0x000000ffff8c7224 */ /* 0x000fe400078e0084 */
[----:B------:R-:W-:-:S05]  /*12bc0*/  IMAD.MOV.U32 R142, RZ, RZ, R133 ;  /* 0x000000ffff8e7224 */ /* 0x000fca00078e0085 */
[----:B------:R-:W-:Y:S01]  /*12bd0*/  HMMA.16816.F32.BF16 R52, R8, R18, R52 ;  /* 0x000000120834723c */ /* 0x000fe20000041834 */
[----:B-1----:R-:W-:Y:S02]  /*12be0*/  IMAD.IADD R6, R4, 0x1, -R40 ;  /* 0x0000000104067824 */ /* 0x002fe400078e0a28 */
[----:B------:R-:W-:-:S05]  /*12bf0*/  FMUL.FTZ R7, R248, UR7 ;  /* 0x00000007f8077c20 */ /* 0x000fca0008410000 */
[C---:B------:R-:W-:Y:S01]  /*12c00*/  HMMA.16816.F32.BF16 R64, R8.reuse, R22, R36 ;  /* 0x000000160840723c */ /* 0x040fe20000041824 */
[----:B---3--:R-:W-:Y:S01]  /*12c10*/  FFMA.FTZ R38, R5, -UR6, R12 ;  /* 0x8000000605267c23 */ /* 0x008fe2000801000c */
[----:B------:R-:W-:Y:S01]  /*12c20*/  IABS R6, R6 ;  /* 0x0000000600067213 */ /* 0x000fe20000000000 */
[----:B------:R1:W2:Y:S01]  /*12c30*/  MUFU.TANH R15, R7 ;  /* 0x00000007000f7308 */ /* 0x0002a20000002400 */
[----:B------:R-:W-:Y:S02]  /*12c40*/  FMUL.FTZ R5, R217, UR7 ;  /* 0x00000007d9057c20 */ /* 0x000fe40008410000 */
[----:B------:R-:W-:Y:S02]  /*12c50*/  I2FP.F32.S32 R6, R6 ;  /* 0x0000000600067245 */ /* 0x000fe40000201400 */
[----:B------:R-:W-:Y:S01]  /*12c60*/  HMMA.16816.F32.BF16 R136, R8, R24, R32 ;  /* 0x000000180888723c */ /* 0x000fe20000041820 */
[C---:B------:R-:W-:Y:S02]  /*12c70*/  VIADD R33, R3.reuse, 0xffffff48 ;  /* 0xffffff4803217836 */ /* 0x040fe40000000000 */
[C---:B------:R-:W-:Y:S01]  /*12c80*/  VIADD R34, R3.reuse, 0xffffff49 ;  /* 0xffffff4903227836 */ /* 0x040fe20000000000 */
[----:B------:R3:W-:Y:S01]  /*12c90*/  MUFU.TANH R12, R5 ;  /* 0x00000005000c7308 */ /* 0x0007e20000002400 */
[----:B------:R-:W-:-:S03]  /*12ca0*/  VIADD R35, R3, 0xffffff50 ;  /* 0xffffff5003237836 */ /* 0x000fc60000000000 */
[----:B------:R-:W-:Y:S01]  /*12cb0*/  HMMA.16816.F32.BF16 R132, R8, R26, R28 ;  /* 0x0000001a0884723c */ /* 0x000fe2000004181c */
[----:B------:R-:W-:Y:S01]  /*12cc0*/  FMUL.FTZ R8, R216, UR7 ;  /* 0x00000007d8087c20 */ /* 0x000fe20008410000 */
[----:B-1----:R-:W-:Y:S01]  /*12cd0*/  FMUL.FTZ R7, R249, UR7 ;  /* 0x00000007f9077c20 */ /* 0x002fe20008410000 */
[----:B------:R-:W-:Y:S02]  /*12ce0*/  VIADD R36, R3, 0xffffff51 ;  /* 0xffffff5103247836 */ /* 0x000fe40000000000 */
[----:B------:R1:W-:Y:S01]  /*12cf0*/  MUFU.TANH R11, R8 ;  /* 0x00000008000b7308 */ /* 0x0003e20000002400 */
[----:B------:R-:W-:Y:S01]  /*12d00*/  FFMA.FTZ R39, R6, -UR6, R14 ;  /* 0x8000000606277c23 */ /* 0x000fe2000801000e */
[C---:B------:R-:W-:Y:S02]  /*12d10*/  IMAD.IADD R6, R4.reuse, 0x1, -R35 ;  /* 0x0000000104067824 */ /* 0x040fe400078e0a23 */
[----:B---3--:R-:W-:-:S04]  /*12d20*/  IMAD.IADD R5, R4, 0x1, -R33 ;  /* 0x0000000104057824 */ /* 0x008fc800078e0a21 */
[----:B------:R3:W4:Y:S01]  /*12d30*/  MUFU.TANH R13, R7 ;  /* 0x00000007000d7308 */ /* 0x0007220000002400 */
[----:B------:R-:W-:Y:S01]  /*12d40*/  IMAD.IADD R9, R4, 0x1, -R36 ;  /* 0x0000000104097824 */ /* 0x000fe200078e0a24 */
[----:B------:R-:W-:Y:S02]  /*12d50*/  IABS R5, R5 ;  /* 0x0000000500057213 */ /* 0x000fe40000000000 */
[----:B------:R-:W-:Y:S01]  /*12d60*/  IABS R6, R6 ;  /* 0x0000000600067213 */ /* 0x000fe20000000000 */
[----:B-1----:R-:W-:Y:S01]  /*12d70*/  FMUL.FTZ R8, R214, UR7 ;  /* 0x00000007d6087c20 */ /* 0x002fe20008410000 */
[----:B------:R-:W-:Y:S01]  /*12d80*/  IABS R9, R9 ;  /* 0x0000000900097213 */ /* 0x000fe20000000000 */
[----:B---3--:R-:W-:Y:S02]  /*12d90*/  IMAD.IADD R7, R4, 0x1, -R34 ;  /* 0x0000000104077824 */ /* 0x008fe400078e0a22 */
[----:B------:R1:W3:Y:S03]  /*12da0*/  MUFU.TANH R14, R8 ;  /* 0x00000008000e7308 */ /* 0x0002e60000002400 */
[----:B------:R-:W-:-:S02]  /*12db0*/  IABS R7, R7 ;  /* 0x0000000700077213 */ /* 0x000fc40000000000 */
[----:B------:R-:W-:Y:S02]  /*12dc0*/  I2FP.F32.S32 R6, R6 ;  /* 0x0000000600067245 */ /* 0x000fe40000201400 */
[----:B------:R-:W-:Y:S01]  /*12dd0*/  I2FP.F32.S32 R7, R7 ;  /* 0x0000000700077245 */ /* 0x000fe20000201400 */
[----:B------:R-:W-:Y:S01]  /*12de0*/  FMUL.FTZ R10, R213, UR7 ;  /* 0x00000007d50a7c20 */ /* 0x000fe20008410000 */
[----:B-1----:R-:W-:Y:S02]  /*12df0*/  I2FP.F32.S32 R8, R5 ;  /* 0x0000000500087245 */ /* 0x002fe40000201400 */
[----:B------:R-:W-:-:S03]  /*12e00*/  I2FP.F32.S32 R5, R9 ;  /* 0x0000000900057245 */ /* 0x000fc60000201400 */
[----:B--2---:R-:W-:Y:S01]  /*12e10*/  FFMA.FTZ R37, R8, -UR6, R15 ;  /* 0x8000000608257c23 */ /* 0x004fe2000801000f */
[----:B----4-:R-:W-:Y:S01]  /*12e20*/  FFMA.FTZ R8, R7, -UR6, R13 ;  /* 0x8000000607087c23 */ /* 0x010fe2000801000d */
[----:B------:R-:W-:Y:S01]  /*12e30*/  FFMA.FTZ R7, R6, -UR6, R12 ;  /* 0x8000000606077c23 */ /* 0x000fe2000801000c */
[----:B------:R-:W-:Y:S01]  /*12e40*/  FFMA.FTZ R6, R5, -UR6, R11 ;  /* 0x8000000605067c23 */ /* 0x000fe2000801000b */
[C---:B------:R-:W-:Y:S01]  /*12e50*/  VIADD R32, R3.reuse, 0xffffff58 ;  /* 0xffffff5803207836 */ /* 0x040fe20000000000 */
[----:B------:R-:W1:Y:S01]  /*12e60*/  MUFU.TANH R10, R10 ;  /* 0x0000000a000a7308 */ /* 0x000e620000002400 */
[----:B------:R-:W-:Y:S01]  /*12e70*/  VIADD R31, R3, 0xffffff59 ;  /* 0xffffff59031f7836 */ /* 0x000fe20000000000 */
[----:B------:R-:W-:Y:S01]  /*12e80*/  STL [R1+0x30], R8 ;  /* 0x0000300801007387 */ /* 0x000fe20000100800 */
[----:B------:R-:W-:-:S03]  /*12e90*/  FMUL.FTZ R5, R212, UR7 ;  /* 0x00000007d4057c20 */ /* 0x000fc60008410000 */
[----:B------:R2:W-:Y:S04]  /*12ea0*/  STL [R1+0x2c], R7 ;  /* 0x00002c0701007387 */ /* 0x0005e80000100800 */
[----:B------:R4:W-:Y:S01]  /*12eb0*/  STL [R1+0x28], R6 ;  /* 0x0000280601007387 */ /* 0x0009e20000100800 */
[----:B------:R-:W-:Y:S02]  /*12ec0*/  VIADD R30, R3, 0xffffff60 ;  /* 0xffffff60031e7836 */ /* 0x000fe40000000000 */
[----:B------:R-:W-:-:S04]  /*12ed0*/  FMUL.FTZ R9, R208, UR7 ;  /* 0x00000007d0097c20 */ /* 0x000fc80008410000 */
[----:B------:R3:W-:Y:S01]  /*12ee0*/  MUFU.TANH R11, R9 ;  /* 0x00000009000b7308 */ /* 0x0007e20000002400 */
[C---:B--2---:R-:W-:Y:S02]  /*12ef0*/  IMAD.IADD R7, R4.reuse, 0x1, -R32 ;  /* 0x0000000104077824 */ /* 0x044fe400078e0a20 */
[----:B----4-:R-:W-:-:S05]  /*12f00*/  IMAD.IADD R6, R4, 0x1, -R31 ;  /* 0x0000000104067824 */ /* 0x010fca00078e0a1f */
[----:B------:R2:W4:Y:S01]  /*12f10*/  MUFU.TANH R8, R5 ;  /* 0x0000000500087308 */ /* 0x0005220000002400 */
[----:B------:R-:W-:Y:S02]  /*12f20*/  IABS R7, R7 ;  /* 0x0000000700077213 */ /* 0x000fe40000000000 */
[----:B------:R-:W-:Y:S02]  /*12f30*/  IABS R6, R6 ;  /* 0x0000000600067213 */ /* 0x000fe40000000000 */
[----:B------:R-:W-:Y:S02]  /*12f40*/  I2FP.F32.S32 R7, R7 ;  /* 0x0000000700077245 */ /* 0x000fe40000201400 */
[----:B------:R-:W-:Y:S01]  /*12f50*/  I2FP.F32.S32 R6, R6 ;  /* 0x0000000600067245 */ /* 0x000fe20000201400 */
[----:B---3--:R-:W-:Y:S02]  /*12f60*/  FMUL.FTZ R9, R140, UR7 ;  /* 0x000000078c097c20 */ /* 0x008fe40008410000 */
[----:B------:R-:W-:Y:S01]  /*12f70*/  FFMA.FTZ R7, R7, -UR6, R14 ;  /* 0x8000000607077c23 */ /* 0x000fe2000801000e */
[----:B--2---:R-:W-:-:S02]  /*12f80*/  IMAD.IADD R5, R4, 0x1, -R30 ;  /* 0x0000000104057824 */ /* 0x004fc400078e0a1e */
[----:B-1----:R-:W-:-:S03]  /*12f90*/  FFMA.FTZ R6, R6, -UR6, R10 ;  /* 0x8000000606067c23 */ /* 0x002fc6000801000a */
[----:B------:R-:W-:Y:S01]  /*12fa0*/  IABS R5, R5 ;  /* 0x0000000500057213 */ /* 0x000fe20000000000 */
[----:B------:R-:W-:Y:S01]  /*12fb0*/  VIADD R28, R3, 0xffffff68 ;  /* 0xffffff68031c7836 */ /* 0x000fe20000000000 */
[----:B------:R-:W1:Y:S02]  /*12fc0*/  MUFU.TANH R9, R9 ;  /* 0x0000000900097308 */ /* 0x000e640000002400 */
[----:B------:R-:W-:Y:S01]  /*12fd0*/  I2FP.F32.S32 R5, R5 ;  /* 0x0000000500057245 */ /* 0x000fe20000201400 */
[----:B------:R-:W-:Y:S04]  /*12fe0*/  STL [R1+0xc], R7 ;  /* 0x00000c0701007387 */ /* 0x000fe80000100800 */
[----:B------:R2:W-:Y:S01]  /*12ff0*/  STL [R1+0x8], R6 ;  /* 0x0000080601007387 */ /* 0x0005e20000100800 */
[----:B----4-:R-:W-:Y:S01]  /*13000*/  FFMA.FTZ R140, R5, -UR6, R8 ;  /* 0x80000006058c7c23 */ /* 0x010fe20008010008 */
[----:B------:R-:W-:Y:S01]  /*13010*/  FMUL.FTZ R5, R142, UR7 ;  /* 0x000000078e057c20 */ /* 0x000fe20008410000 */
[----:B------:R-:W-:-:S03]  /*13020*/  VIADD R27, R3, 0xffffff69 ;  /* 0xffffff69031b7836 */ /* 0x000fc60000000000 */
[----:B------:R3:W4:Y:S01]  /*13030*/  MUFU.TANH R8, R5 ;  /* 0x0000000500087308 */ /* 0x0007220000002400 */
[----:B------:R-:W-:Y:S02]  /*13040*/  VIADD R29, R3, 0xffffff61 ;  /* 0xffffff61031d7836 */ /* 0x000fe40000000000 */
[----:B--2---:R-:W-:-:S05]  /*13050*/  IMAD.IADD R6, R4, 0x1, -R28 ;  /* 0x0000000104067824 */ /* 0x004fca00078e0a1c */
[----:B------:R-:W-:Y:S01]  /*13060*/  IABS R6, R6 ;  /* 0x0000000600067213 */ /* 0x000fe20000000000 */
[----:B---3--:R-:W-:-:S03]  /*13070*/  IMAD.IADD R5, R4, 0x1, -R27 ;  /* 0x0000000104057824 */ /* 0x008fc600078e0a1b */
[----:B------:R-:W-:Y:S02]  /*13080*/  I2FP.F32.S32 R6, R6 ;  /* 0x0000000600067245 */ /* 0x000fe40000201400 */
[----:B------:R-:W-:-:S03]  /*13090*/  IABS R5, R5 ;  /* 0x0000000500057213 */ /* 0x000fc60000000000 */
[----:B-1----:R-:W-:Y:S01]  /*130a0*/  FFMA.FTZ R143, R6, -UR6, R9 ;  /* 0x80000006068f7c23 */ /* 0x002fe20008010009 */
[----:B------:R-:W-:Y:S01]  /*130b0*/  FMUL.FTZ R6, R211, UR7 ;  /* 0x00000007d3067c20 */ /* 0x000fe20008410000 */
[----:B------:R-:W-:Y:S01]  /*130c0*/  IMAD.IADD R7, R4, 0x1, -R29 ;  /* 0x0000000104077824 */ /* 0x000fe200078e0a1d */
[----:B------:R-:W-:Y:S01]  /*130d0*/  I2FP.F32.S32 R5, R5 ;  /* 0x0000000500057245 */ /* 0x000fe20000201400 */
[----:B------:R-:W-:-:S03]  /*130e0*/  VIADD R26, R3, 0xffffff70 ;  /* 0xffffff70031a7836 */ /* 0x000fc60000000000 */
[----:B------:R-:W1:Y:S01]  /*130f0*/  MUFU.TANH R6, R6 ;  /* 0x0000000600067308 */ /* 0x000e620000002400 */
[----:B------:R-:W-:Y:S01]  /*13100*/  IABS R7, R7 ;  /* 0x0000000700077213 */ /* 0x000fe20000000000 */
[----:B----4-:R-:W-:Y:S01]  /*13110*/  FFMA.FTZ R208, R5, -UR6, R8 ;  /* 0x8000000605d07c23 */ /* 0x010fe20008010008 */
[----:B------:R-:W-:Y:S02]  /*13120*/  IMAD.IADD R5, R4, 0x1, -R26 ;  /* 0x0000000104057824 */ /* 0x000fe400078e0a1a */
[----:B------:R-:W-:-:S03]  /*13130*/  I2FP.F32.S32 R7, R7 ;  /* 0x0000000700077245 */ /* 0x000fc60000201400 */
[----:B------:R-:W-:Y:S02]  /*13140*/  IABS R5, R5 ;  /* 0x0000000500057213 */ /* 0x000fe40000000000 */
[----:B------:R-:W-:Y:S01]  /*13150*/  FFMA.FTZ R142, R7, -UR6, R11 ;  /* 0x80000006078e7c23 */ /* 0x000fe2000801000b */
[----:B------:R-:W-:Y:S01]  /*13160*/  FMUL.FTZ R7, R210, UR7 ;  /* 0x00000007d2077c20 */ /* 0x000fe20008410000 */
[----:B------:R-:W-:-:S03]  /*13170*/  I2FP.F32.S32 R5, R5 ;  /* 0x0000000500057245 */ /* 0x000fc60000201400 */
[----:B------:R2:W-:Y:S01]  /*13180*/  MUFU.TANH R10, R7 ;  /* 0x00000007000a7308 */ /* 0x0005e20000002400 */
[C---:B------:R-:W-:Y:S02]  /*13190*/  VIADD R24, R3.reuse, 0xffffff71 ;  /* 0xffffff7103187836 */ /* 0x040fe40000000000 */
[C---:B------:R-:W-:Y:S02]  /*131a0*/  VIADD R23, R3.reuse, 0xffffff79 ;  /* 0xffffff7903177836 */ /* 0x040fe40000000000 */
[----:B------:R-:W-:Y:S02]  /*131b0*/  VIADD R25, R3, 0xffffff78 ;  /* 0xffffff7803197836 */ /* 0x000fe40000000000 */
[----:B------:R-:W-:Y:S02]  /*131c0*/  IMAD.IADD R3, R4, 0x1, -R24 ;  /* 0x0000000104037824 */ /* 0x000fe400078e0a18 */
[----:B--2---:R-:W-:Y:S01]  /*131d0*/  FMUL.FTZ R7, R209, UR7 ;  /* 0x00000007d1077c20 */ /* 0x004fe20008410000 */
[----:B-1----:R-:W-:Y:S01]  /*131e0*/  FFMA.FTZ R209, R5, -UR6, R6 ;  /* 0x8000000605d17c23 */ /* 0x002fe20008010006 */
[----:B------:R-:W-:-:S02]  /*131f0*/  FMUL.FTZ R5, R141, UR7 ;  /* 0x000000078d057c20 */ /* 0x000fc40008410000 */
[----:B------:R1:W-:Y:S01]  /*13200*/  MUFU.TANH R9, R7 ;  /* 0x0000000700097308 */ /* 0x0003e20000002400 */
[----:B------:R-:W-:-:S07]  /*13210*/  IABS R3, R3 ;  /* 0x0000000300037213 */ /* 0x000fce0000000000 */
[----:B------:R-:W2:Y:S01]  /*13220*/  MUFU.TANH R8, R5 ;  /* 0x0000000500087308 */ /* 0x000ea20000002400 */
[----:B------:R-:W-:Y:S01]  /*13230*/  I2FP.F32.S32 R6, R3 ;  /* 0x0000000300067245 */ /* 0x000fe20000201400 */
[----:B-1----:R-:W-:-:S05]  /*13240*/  IMAD.IADD R7, R4, 0x1, -R23 ;  /* 0x0000000104077824 */ /* 0x002fca00078e0a17 */
[----:B------:R-:W-:-:S04]  /*13250*/  IABS R7, R7 ;  /* 0x0000000700077213 */ /* 0x000fc80000000000 */
[----:B------:R-:W-:Y:S01]  /*13260*/  I2FP.F32.S32 R3, R7 ;  /* 0x0000000700037245 */ /* 0x000fe20000201400 */
[----:B------:R-:W-:-:S04]  /*13270*/  VIADD R22, R2, 0xffffff40 ;  /* 0xffffff4002167836 */ /* 0x000fc80000000000 */
[----:B--2---:R-:W-:Y:S01]  /*13280*/  FFMA.FTZ R224, R3, -UR6, R8 ;  /* 0x8000000603e07c23 */ /* 0x004fe20008010008 */
[----:B------:R-:W-:Y:S02]  /*13290*/  VIADD R3, R4, -UR8 ;  /* 0x8000000804037c36 */ /* 0x000fe40008000000 */
[----:B------:R-:W-:-:S03]  /*132a0*/  VIADD R21, R2, 0xffffff41 ;  /* 0xffffff4102157836 */ /* 0x000fc60000000000 */
[C---:B------:R-:W-:Y:S02]  /*132b0*/  ISETP.GT.AND P6, PT, R3.reuse, R22, PT ;  /* 0x000000160300720c */ /* 0x040fe40003fc4270 */
[----:B------:R-:W-:Y:S01]  /*132c0*/  ISETP.GT.AND P0, PT, R3, R21, PT ;  /* 0x000000150300720c */ /* 0x000fe20003f04270 */
[C---:B------:R-:W-:Y:S02]  /*132d0*/  VIADD R20, R2.reuse, 0xffffff48 ;  /* 0xffffff4802147836 */ /* 0x040fe40000000000 */
[----:B------:R-:W-:-:S03]  /*132e0*/  VIADD R17, R2, 0xffffff49 ;  /* 0xffffff4902117836 */ /* 0x000fc60000000000 */
[----:B------:R-:W-:-:S05]  /*132f0*/  ISETP.GT.AND P5, PT, R3, R20, PT ;  /* 0x000000140300720c */ /* 0x000fca0003fa4270 */
        /* <DEDUP_REMOVED lines=23> */
[C---:B------:R-:W-:Y:S02]  /*13470*/  ISETP.GT.AND P5, PT, R3.reuse, R12, PT ;  /* 0x0000000c0300720c */ /* 0x040fe40003fa4270 */
[----:B------:R-:W-:Y:S01]  /*13480*/  LOP3.LUT R0, R0, 0xffffefff, RZ, 0xc0, !PT ;  /* 0xffffefff00007812 */ /* 0x000fe200078ec0ff */
[----:B------:R-:W-:Y:S02]  /*13490*/  VIADD R11, R2, 0xffffff61 ;  /* 0xffffff61020b7836 */ /* 0x000fe40000000000 */
[----:B------:R-:W-:Y:S01]  /*134a0*/  IMAD.IADD R5, R4, 0x1, -R25 ;  /* 0x0000000104057824 */ /* 0x000fe200078e0a19 */
[----:B------:R-:W-:Y:S02]  /*134b0*/  @P6 LOP3.LUT R0, R0, 0x1000, RZ, 0xfc, !PT ;  /* 0x0000100000006812 */ /* 0x000fe400078efcff */
[----:B------:R-:W-:Y:S01]  /*134c0*/  ISETP.GT.AND P0, PT, R3, R11, PT ;  /* 0x0000000b0300720c */ /* 0x000fe20003f04270 */
[----:B------:R-:W-:Y:S01]  /*134d0*/  FFMA.FTZ R214, R6, -UR6, R10 ;  /* 0x8000000606d67c23 */ /* 0x000fe2000801000a */
[----:B------:R-:W-:-:S02]  /*134e0*/  IABS R5, R5 ;  /* 0x0000000500057213 */ /* 0x000fc40000000000 */
[----:B------:R-:W-:Y:S01]  /*134f0*/  LOP3.LUT R0, R0, 0xfffff7ff, RZ, 0xc0, !PT ;  /* 0xfffff7ff00007812 */ /* 0x000fe200078ec0ff */
[----:B------:R-:W-:Y:S01]  /*13500*/  VIADD R10, R2, 0xffffff68 ;  /* 0xffffff68020a7836 */ /* 0x000fe20000000000 */
[----:B------:R-:W-:Y:S02]  /*13510*/  I2FP.F32.S32 R5, R5 ;  /* 0x0000000500057245 */ /* 0x000fe40000201400 */
[----:B------:R-:W-:Y:S02]  /*13520*/  @P5 LOP3.LUT R0, R0, 0x800, RZ, 0xfc, !PT ;  /* 0x0000080000005812 */ /* 0x000fe400078efcff */
[----:B------:R-:W-:Y:S01]  /*13530*/  ISETP.GT.AND P6, PT, R3, R10, PT ;  /* 0x0000000a0300720c */ /* 0x000fe20003fc4270 */
[----:B------:R-:W-:Y:S01]  /*13540*/  FFMA.FTZ R223, R5, -UR6, R9 ;  /* 0x8000000605df7c23 */ /* 0x000fe20008010009 */
        /* <DEDUP_REMOVED lines=10> */
[C---:B------:R-:W-:Y:S02]  /*135f0*/  VIADD R6, R2.reuse, 0xffffff78 ;  /* 0xffffff7802067836 */ /* 0x040fe40000000000 */
[----:B------:R-:W-:Y:S01]  /*13600*/  VIADD R7, R2, 0xffffff71 ;  /* 0xffffff7102077836 */ /* 0x000fe20000000000 */
[----:B------:R-:W-:Y:S01]  /*13610*/  LOP3.LUT R0, R0, 0xffffff7f, RZ, 0xc0, !PT ;  /* 0xffffff7f00007812 */ /* 0x000fe200078ec0ff */
[----:B------:R-:W-:Y:S02]  /*13620*/  VIADD R5, R2, 0xffffff79 ;  /* 0xffffff7902057836 */ /* 0x000fe40000000000 */
[----:B------:R-:W-:Y:S01]  /*13630*/  FMUL.FTZ R4, R58, UR7 ;  /* 0x000000073a047c20 */ /* 0x000fe20008410000 */
[----:B------:R-:W-:Y:S01]  /*13640*/  BAR.SYNC.DEFER_BLOCKING 0x0 ;  /* 0x0000000000007b1d */ /* 0x000fe20000010000 */
[----:B------:R-:W-:Y:S02]  /*13650*/  @P0 LOP3.LUT R0, R0, 0x80, RZ, 0xfc, !PT ;  /* 0x0000008000000812 */ /* 0x000fe400078efcff */
[----:B------:R-:W-:-:S02]  /*13660*/  ISETP.GT.AND P6, PT, R3, R6, PT ;  /* 0x000000060300720c */ /* 0x000fc40003fc4270 */
[C---:B------:R-:W-:Y:S02]  /*13670*/  ISETP.GT.AND P5, PT, R3.reuse, R7, PT ;  /* 0x000000070300720c */ /* 0x040fe40003fa4270 */
[----:B------:R-:W-:Y:S01]  /*13680*/  ISETP.GT.AND P0, PT, R3, R5, PT ;  /* 0x000000050300720c */ /* 0x000fe20003f04270 */
[----:B------:R-:W-:Y:S01]  /*13690*/  VIADD R3, R237, 0x8 ;  /* 0x00000008ed037836 */ /* 0x000fe20000000000 */
[----:B------:R1:W2:Y:S01]  /*136a0*/  MUFU.TANH R18, R4 ;  /* 0x0000000400127308 */ /* 0x0002a20000002400 */
[----:B------:R-:W-:Y:S02]  /*136b0*/  FMUL.FTZ R19, R59, UR7 ;  /* 0x000000073b137c20 */ /* 0x000fe40008410000 */
[----:B-1----:R-:W-:-:S05]  /*136c0*/  IMAD.IADD R4, R3, 0x1, -R40 ;  /* 0x0000000103047824 */ /* 0x002fca00078e0a28 */
[----:B------:R-:W-:-:S04]  /*136d0*/  IABS R4, R4 ;  /* 0x0000000400047213 */ /* 0x000fc80000000000 */
[----:B------:R-:W-:-:S05]  /*136e0*/  I2FP.F32.S32 R4, R4 ;  /* 0x0000000400047245 */ /* 0x000fca0000201400 */
[----:B--2---:R-:W-:Y:S02]  /*136f0*/  FFMA.FTZ R59, R4, -UR6, R18 ;  /* 0x80000006043b7c23 */ /* 0x004fe40008010012 */
[----:B------:R1:W2:Y:S01]  /*13700*/  MUFU.TANH R18, R19 ;  /* 0x0000001300127308 */ /* 0x0002a20000002400 */
[----:B------:R-:W-:-:S05]  /*13710*/  IMAD.IADD R4, R3, 0x1, -R41 ;  /* 0x0000000103047824 */ /* 0x000fca00078e0a29 */
[----:B------:R-:W-:-:S04]  /*13720*/  IABS R4, R4 ;  /* 0x0000000400047213 */ /* 0x000fc80000000000 */
[----:B------:R-:W-:Y:S01]  /*13730*/  I2FP.F32.S32 R4, R4 ;  /* 0x0000000400047245 */ /* 0x000fe20000201400 */
[----:B-1----:R-:W-:-:S04]  /*13740*/  FMUL.FTZ R19, R54, UR7 ;  /* 0x0000000736137c20 */ /* 0x002fc80008410000 */
        /* <DEDUP_REMOVED lines=180> */
[----:B--2---:R-:W-:Y:S01]  /*14290*/  FFMA.FTZ R133, R4, -UR6, R18 ;  /* 0x8000000604857c23 */ /* 0x004fe20008010012 */
[----:B------:R-:W-:Y:S01]  /*142a0*/  VIADD R18, R237, 0x48 ;  /* 0x00000048ed127836 */ /* 0x000fe20000000000 */
[----:B------:R-:W1:Y:S03]  /*142b0*/  MUFU.TANH R19, R19 ;  /* 0x0000001300137308 */ /* 0x000e660000002400 */
[----:B------:R-:W-:-:S05]  /*142c0*/  IMAD.IADD R4, R18, 0x1, -R40 ;  /* 0x0000000112047824 */ /* 0x000fca00078e0a28 */
[----:B------:R-:W-:-:S04]  /*142d0*/  IABS R4, R4 ;  /* 0x0000000400047213 */ /* 0x000fc80000000000 */
[----:B------:R-:W-:-:S05]  /*142e0*/  I2FP.F32.S32 R4, R4 ;  /* 0x0000000400047245 */ /* 0x000fca0000201400 */
[----:B-1----:R-:W-:Y:S01]  /*142f0*/  FFMA.FTZ R215, R4, -UR6, R19 ;  /* 0x8000000604d77c23 */ /* 0x002fe20008010013 */
[----:B------:R-:W-:Y:S01]  /*14300*/  FMUL.FTZ R19, R227, UR7 ;  /* 0x00000007e3137c20 */ /* 0x000fe20008410000 */
[----:B------:R-:W-:-:S05]  /*14310*/  IMAD.IADD R4, R18, 0x1, -R41 ;  /* 0x0000000112047824 */ /* 0x000fca00078e0a29 */
[----:B------:R-:W1:Y:S01]  /*14320*/  MUFU.TANH R19, R19 ;  /* 0x0000001300137308 */ /* 0x000e620000002400 */
[----:B------:R-:W-:-:S04]  /*14330*/  IABS R4, R4 ;  /* 0x0000000400047213 */ /* 0x000fc80000000000 */
[----:B------:R-:W-:Y:S02]  /*14340*/  I2FP.F32.S32 R4, R4 ;  /* 0x0000000400047245 */ /* 0x000fe40000201400 */
[----:B------:R-:W-:-:S03]  /*14350*/  LOP3.LUT R0, R0, 0xffffffdf, RZ, 0xc0, !PT ;  /* 0xffffffdf00007812 */ /* 0x000fc600078ec0ff */
[----:B-1----:R-:W-:Y:S01]  /*14360*/  FFMA.FTZ R213, R4, -UR6, R19 ;  /* 0x8000000604d57c23 */ /* 0x002fe20008010013 */
[----:B------:R-:W-:Y:S01]  /*14370*/  FMUL.FTZ R19, R250, UR7 ;  /* 0x00000007fa137c20 */ /* 0x000fe20008410000 */
[----:B------:R-:W-:-:S05]  /*14380*/  IMAD.IADD R4, R18, 0x1, -R33 ;  /* 0x0000000112047824 */ /* 0x000fca00078e0a21 */
[----:B------:R-:W1:Y:S01]  /*14390*/  MUFU.TANH R19, R19 ;  /* 0x0000001300137308 */ /* 0x000e620000002400 */
[----:B------:R-:W-:Y:S02]  /*143a0*/  @P6 LOP3.LUT R0, R0, 0x20, RZ, 0xfc, !PT ;  /* 0x0000002000006812 */ /* 0x000fe400078efcff */
[----:B------:R-:W-:Y:S02]  /*143b0*/  IABS R4, R4 ;  /* 0x0000000400047213 */ /* 0x000fe40000000000 */
[----:B------:R-:W-:Y:S02]  /*143c0*/  LOP3.LUT R0, R0, 0xffffffbf, RZ, 0xc0, !PT ;  /* 0xffffffbf00007812 */ /* 0x000fe400078ec0ff */
[----:B------:R-:W-:Y:S02]  /*143d0*/  I2FP.F32.S32 R4, R4 ;  /* 0x0000000400047245 */ /* 0x000fe40000201400 */
[----:B------:R-:W-:-:S04]  /*143e0*/  @P5 LOP3.LUT R0, R0, 0x40, RZ, 0xfc, !PT ;  /* 0x0000004000005812 */ /* 0x000fc800078efcff */
[----:B------:R-:W-:Y:S01]  /*143f0*/  LOP3.LUT R0, R0, 0xffffffef, RZ, 0xc0, !PT ;  /* 0xffffffef00007812 */ /* 0x000fe200078ec0ff */
[----:B-1----:R-:W-:Y:S01]  /*14400*/  FFMA.FTZ R217, R4, -UR6, R19 ;  /* 0x8000000604d97c23 */ /* 0x002fe20008010013 */
[----:B------:R-:W-:Y:S02]  /*14410*/  VIADD R4, R3, -UR8 ;  /* 0x8000000803047c36 */ /* 0x000fe40008000000 */
[----:B------:R-:W-:-:S03]  /*14420*/  @P0 LOP3.LUT R0, R0, 0x10, RZ, 0xfc, !PT ;  /* 0x0000001000000812 */ /* 0x000fc600078efcff */
        /* <DEDUP_REMOVED lines=16> */
[C---:B------:R-:W-:Y:S02]  /*14530*/  ISETP.GT.AND P6, PT, R4.reuse, R13, PT ;  /* 0x0000000d0400720c */ /* 0x040fe40003fc4270 */
[----:B------:R-:W-:Y:S02]  /*14540*/  ISETP.GT.AND P0, PT, R4, R14, PT ;  /* 0x0000000e0400720c */ /* 0x000fe40003f04270 */
[----:B------:R-:W-:Y:S02]  /*14550*/  LOP3.LUT R2, R2, 0xfffffffd, RZ, 0xc0, !PT ;  /* 0xfffffffd02027812 */ /* 0x000fe400078ec0ff */
[----:B------:R-:W-:Y:S02]  /*14560*/  LOP3.LUT R0, R0, 0x7fffffff, RZ, 0xc0, !PT ;  /* 0x7fffffff00007812 */ /* 0x000fe400078ec0ff */
[----:B------:R-:W-:-:S02]  /*14570*/  @P5 LOP3.LUT R2, R2, 0x2, RZ, 0xfc, !PT ;  /* 0x0000000202025812 */ /* 0x000fc400078efcff */
[----:B------:R-:W-:Y:S02]  /*14580*/  ISETP.GT.AND P5, PT, R4, R12, PT ;  /* 0x0000000c0400720c */ /* 0x000fe40003fa4270 */
[----:B------:R-:W-:Y:S02]  /*14590*/  LOP3.LUT R2, R2, 0xfffffffe, RZ, 0xc0, !PT ;  /* 0xfffffffe02027812 */ /* 0x000fe400078ec0ff */
[----:B------:R-:W-:Y:S02]  /*145a0*/  @P6 LOP3.LUT R0, R0, 0x80000000, RZ, 0xfc, !PT ;  /* 0x8000000000006812 */ /* 0x000fe400078efcff */
        /* <DEDUP_REMOVED lines=99> */
[----:B------:R-:W-:Y:S02]  /*14be0*/  ISETP.GT.AND P0, PT, R3, R21, PT ;  /* 0x000000150300720c */ /* 0x000fe40003f04270 */
[----:B------:R-:W-:-:S02]  /*14bf0*/  LOP3.LUT R0, R0, 0xfffffffd, RZ, 0xc0, !PT ;  /* 0xfffffffd00007812 */ /* 0x000fc400078ec0ff */
[----:B------:R-:W-:Y:S02]  /*14c00*/  ISETP.GE.AND P6, PT, R20, R239, PT ;  /* 0x000000ef1400720c */ /* 0x000fe40003fc6270 */
[----:B------:R-:W-:Y:S01]  /*14c10*/  @P5 LOP3.LUT R0, R0, 0x2, RZ, 0xfc, !PT ;  /* 0x0000000200005812 */ /* 0x000fe200078efcff */
[----:B------:R-:W-:-:S03]  /*14c20*/  UIADD3 UR4, UPT, UPT, UR22, -0x3, URZ ;  /* 0xfffffffd16047890 */ /* 0x000fc6000fffe0ff */
[----:B------:R-:W-:Y:S02]  /*14c30*/  LOP3.LUT R0, R0, 0xfffffffe, RZ, 0xc0, !PT ;  /* 0xfffffffe00007812 */ /* 0x000fe400078ec0ff */
[----:B------:R-:W-:Y:S02]  /*14c40*/  ISETP.GE.AND P5, PT, R20, R241, PT ;  /* 0x000000f11400720c */ /* 0x000fe40003fa6270 */
[----:B------:R-:W-:Y:S02]  /*14c50*/  @P0 LOP3.LUT R0, R0, 0x1, RZ, 0xfc, !PT ;  /* 0x0000000100000812 */ /* 0x000fe400078efcff */
[----:B------:R-:W-:Y:S02]  /*14c60*/  ISETP.GE.AND P0, PT, R20, R238, PT ;  /* 0x000000ee1400720c */ /* 0x000fe40003f06270 */
[----:B------:R-:W-:Y:S01]  /*14c70*/  LOP3.LUT R2, R2, 0xfeffffff, RZ, 0xc0, !PT ;  /* 0xfeffffff02027812 */ /* 0x000fe200078ec0ff */
[----:B------:R-:W-:-:S03]  /*14c80*/  UISETP.GT.U32.AND UP0, UPT, UR4, UR19, UPT ;  /* 0x000000130400728c */ /* 0x000fc6000bf04070 */
[----:B------:R-:W-:Y:S02]  /*14c90*/  @P6 LOP3.LUT R2, R2, 0x1000000, RZ, 0xfc, !PT ;  /* 0x0100000002026812 */ /* 0x000fe400078efcff */
[----:B------:R-:W-:Y:S02]  /*14ca0*/  LOP3.LUT R0, R0, 0xfffbffff, RZ, 0xc0, !PT ;  /* 0xfffbffff00007812 */ /* 0x000fe400078ec0ff */
[----:B------:R-:W-:Y:S01]  /*14cb0*/  LOP3.LUT R2, R2, 0xffffffdf, RZ, 0xc0, !PT ;  /* 0xffffffdf02027812 */ /* 0x000fe200078ec0ff */
[----:B------:R-:W-:Y:S01]  /*14cc0*/  IMAD.IADD R216, R18, 0x1, -R34 ;  /* 0x0000000112d87824 */ /* 0x000fe200078e0a22 */
        /* <DEDUP_REMOVED lines=14> */
[C---:B------:R-:W-:Y:S02]  /*14db0*/  IMAD.IADD R244, R18.reuse, 0x1, -R25 ;  /* 0x0000000112f47824 */ /* 0x040fe400078e0a19 */
[----:B------:R-:W-:Y:S01]  /*14dc0*/  IMAD.IADD R245, R18, 0x1, -R23 ;  /* 0x0000000112f57824 */ /* 0x000fe200078e0a17 */
        /* <DEDUP_REMOVED lines=95> */
.L_x_1002:
[----:B------:R-:W3:Y:S04]  /*153c0*/  LDL.LU R60, [R1+0x1c] ;  /* 0x00001c00013c7983 */ /* 0x000ee80000300800 */
[----:B------:R-:W4:Y:S04]  /*153d0*/  LDL.LU R49, [R1+0x18] ;  /* 0x0000180001317983 */ /* 0x000f280000300800 */
[----:B------:R1:W-:Y:S04]  /*153e0*/  STL [R1+0xc8], R237 ;  /* 0x0000c8ed01007387 */ /* 0x0003e80000100800 */
[----:B-1----:R-:W3:Y:S04]  /*153f0*/  LDL.LU R237, [R1+0x24] ;  /* 0x0000240001ed7983 */ /* 0x002ee80000300800 */
[----:B------:R-:W3:Y:S04]  /*15400*/  LDL.LU R136, [R1+0x20] ;  /* 0x0000200001887983 */ /* 0x000ee80000300800 */
[----:B------:R-:W3:Y:S04]  /*15410*/  LDL.LU R250, [R1+0x44] ;  /* 0x0000440001fa7983 */ /* 0x000ee80000300800 */
[----:B------:R-:W3:Y:S04]  /*15420*/  LDL.LU R232, [R1+0x40] ;  /* 0x0000400001e87983 */ /* 0x000ee80000300800 */
[----:B------:R-:W-:Y:S04]  /*15430*/  STL [R1+0xc4], R236 ;  /* 0x0000c4ec01007387 */ /* 0x000fe80000100800 */
[----:B------:R1:W-:Y:S04]  /*15440*/  STL [R1+0xc0], R231 ;  /* 0x0000c0e701007387 */ /* 0x0003e80000100800 */
[----:B-1----:R-:W3:Y:S04]  /*15450*/  LDL.LU R231, [R1+0x10] ;  /* 0x0000100001e77983 */ /* 0x002ee80000300800 */
[----:B--2---:R-:W2:Y:S04]  /*15460*/  LDL.LU R236, [R1+0x14] ;  /* 0x0000140001ec7983 */ /* 0x004ea80000300800 */
[----:B------:R-:W3:Y:S04]  /*15470*/  LDL.LU R52, [R1+0x4] ;  /* 0x0000040001347983 */ /* 0x000ee80000300800 */
[----:B------:R-:W3:Y:S04]  /*15480*/  LDL.LU R41, [R1] ;  /* 0x0000000001297983 */ /* 0x000ee80000300800 */
[----:B------:R-:W3:Y:S01]  /*15490*/  LDL.LU R139, [R1+0x8] ;  /* 0x00000800018b7983 */ /* 0x000ee20000300800 */
[----:B------:R-:W-:-:S02]  /*154a0*/  IMAD.MOV.U32 R45, RZ, RZ, R59 ;  /* 0x000000ffff2d7224 */ /* 0x000fc400078e003b */
[----:B------:R-:W-:Y:S01]  /*154b0*/  IMAD.MOV.U32 R40, RZ, RZ, R54 ;  /* 0x000000ffff287224 */ /* 0x000fe200078e0036 */
[----:B------:R-:W3:Y:S04]  /*154c0*/  LDL.LU R137, [R1+0xc] ;  /* 0x00000c0001897983 */ /* 0x000ee80000300800 */
[----:B------:R-:W3:Y:S04]  /*154d0*/  LDL.LU R135, [R1+0x28] ;  /* 0x0000280001877983 */ /* 0x000ee80000300800 */
[----:B------:R-:W3:Y:S04]  /*154e0*/  LDL.LU R132, [R1+0x2c] ;  /* 0x00002c0001847983 */ /* 0x000ee80000300800 */
[----:B------:R-:W3:Y:S01]  /*154f0*/  LDL.LU R64, [R1+0x30] ;  /* 0x0000300001407983 */ /* 0x000ee20000300800 */
[----:B------:R-:W-:Y:S01]  /*15500*/  LOP3.LUT P2, RZ, R0, 0x8000000, RZ, 0xc0, !PT ;  /* 0x0800000000ff7812 */ /* 0x000fe2000784c0ff */
[----:B------:R-:W-:Y:S01]  /*15510*/  IMAD.MOV.U32 R61, RZ, RZ, R37 ;  /* 0x000000ffff3d7224 */ /* 0x000fe200078e0025 */
[----:B------:R-:W-:Y:S01]  /*15520*/  MOV R51, R38 ;  /* 0x0000002600337202 */ /* 0x000fe20000000f00 */
[----:B------:R-:W-:Y:S01]  /*15530*/  IMAD.MOV.U32 R48, RZ, RZ, R39 ;  /* 0x000000ffff307224 */ /* 0x000fe200078e0027 */
[----:B------:R-:W-:Y:S01]  /*15540*/  P2R R4, PR, RZ, 0x4 ;  /* 0x00000004ff047803 */ /* 0x000fe20000000000 */
[----:B------:R4:W-:Y:S01]  /*15550*/  STL [R1+0xbc], R230 ;  /* 0x0000bce601007387 */ /* 0x0009e20000100800 */
[----:B------:R-:W-:-:S02]  /*15560*/  LOP3.LUT P2, RZ, R2, 0x1, RZ, 0xc0, !PT ;  /* 0x0000000102ff7812 */ /* 0x000fc4000784c0ff */
[----:B------:R-:W-:Y:S01]  /*15570*/  P2R R53, PR, RZ, 0x20 ;  /* 0x00000020ff357803 */ /* 0x000fe20000000000 */
[----:B------:R2:W-:Y:S01]  /*15580*/  STL [R1+0xb8], R228 ;  /* 0x0000b8e401007387 */ /* 0x0005e20000100800 */
[----:B------:R-:W-:Y:S02]  /*15590*/  P2R R18, PR, RZ, 0x4 ;  /* 0x00000004ff127803 */ /* 0x000fe40000000000 */
[----:B------:R-:W-:Y:S02]  /*155a0*/  LOP3.LUT P2, RZ, R2, 0x2, RZ, 0xc0, !PT ;  /* 0x0000000202ff7812 */ /* 0x000fe4000784c0ff */
[----:B------:R-:W-:Y:S02]  /*155b0*/  LOP3.LUT P5, RZ, R0, 0x10000000, RZ, 0xc0, !PT ;  /* 0x1000000000ff7812 */ /* 0x000fe400078ac0ff */
[----:B------:R-:W-:Y:S02]  /*155c0*/  P2R R19, PR, RZ, 0x4 ;  /* 0x00000004ff137803 */ /* 0x000fe40000000000 */
[----:B------:R-:W-:-:S02]  /*155d0*/  LOP3.LUT P2, RZ, R2, 0x4, RZ, 0xc0, !PT ;  /* 0x0000000402ff7812 */ /* 0x000fc4000784c0ff */
[----:B------:R-:W-:Y:S02]  /*155e0*/  P2R R59, PR, RZ, 0x10 ;  /* 0x00000010ff3b7803 */ /* 0x000fe40000000000 */
[----:B------:R-:W-:Y:S02]  /*155f0*/  P2R R20, PR, RZ, 0x4 ;  /* 0x00000004ff147803 */ /* 0x000fe40000000000 */
[----:B------:R-:W-:Y:S02]  /*15600*/  LOP3.LUT P2, RZ, R2, 0x8, RZ, 0xc0, !PT ;  /* 0x0000000802ff7812 */ /* 0x000fe4000784c0ff */
[----:B------:R-:W-:Y:S02]  /*15610*/  LOP3.LUT P4, RZ, R0, 0x80000000, RZ, 0xc0, !PT ;  /* 0x8000000000ff7812 */ /* 0x000fe4000788c0ff */
[----:B------:R-:W-:Y:S02]  /*15620*/  P2R R21, PR, RZ, 0x4 ;  /* 0x00000004ff157803 */ /* 0x000fe40000000000 */
[----:B------:R-:W-:-:S02]  /*15630*/  LOP3.LUT P2, RZ, R2, 0x10, RZ, 0xc0, !PT ;  /* 0x0000001002ff7812 */ /* 0x000fc4000784c0ff */
[----:B------:R-:W-:Y:S02]  /*15640*/  LOP3.LUT P0, RZ, R0, 0x2000000, RZ, 0xc0, !PT ;  /* 0x0200000000ff7812 */ /* 0x000fe4000780c0ff */
[----:B------:R-:W-:Y:S02]  /*15650*/  P2R R22, PR, RZ, 0x4 ;  /* 0x00000004ff167803 */ /* 0x000fe40000000000 */
[C---:B------:R-:W-:Y:S02]  /*15660*/  LOP3.LUT P2, RZ, R2.reuse, 0x40, RZ, 0xc0, !PT ;  /* 0x0000004002ff7812 */ /* 0x040fe4000784c0ff */
[----:B------:R-:W-:Y:S02]  /*15670*/  P2R R57, PR, RZ, 0x8 ;  /* 0x00000008ff397803 */ /* 0x000fe40000000000 */
[----:B------:R-:W-:Y:S02]  /*15680*/  P2R R23, PR, RZ, 0x4 ;  /* 0x00000004ff177803 */ /* 0x000fe40000000000 */
[----:B------:R-:W-:-:S02]  /*15690*/  LOP3.LUT P2, RZ, R2, 0x100, RZ, 0xc0, !PT ;  /* 0x0000010002ff7812 */ /* 0x000fc4000784c0ff */
[----:B------:R-:W-:Y:S02]  /*156a0*/  FSEL R210, R210, -INF , !P0 ;  /* 0xff800000d2d27808 */ /* 0x000fe40004000000 */
[----:B------:R-:W-:Y:S02]  /*156b0*/  P2R R24, PR, RZ, 0x4 ;  /* 0x00000004ff187803 */ /* 0x000fe40000000000 */
[C---:B------:R-:W-:Y:S02]  /*156c0*/  LOP3.LUT P2, RZ, R0.reuse, 0x10, RZ, 0xc0, !PT ;  /* 0x0000001000ff7812 */ /* 0x040fe4000784c0ff */
[C---:B------:R-:W-:Y:S02]  /*156d0*/  LOP3.LUT P3, RZ, R0.reuse, 0x40000000, RZ, 0xc0, !PT ;  /* 0x4000000000ff7812 */ /* 0x040fe4000786c0ff */
        /* <DEDUP_REMOVED lines=8> */
[----:B------:R-:W-:Y:S02]  /*15760*/  P2R R54, PR, RZ, 0x40 ;  /* 0x00000040ff367803 */ /* 0x000fe40000000000 */
[----:B------:R-:W-:Y:S02]  /*15770*/  P2R R28, PR, RZ, 0x4 ;  /* 0x00000004ff1c7803 */ /* 0x000fe40000000000 */
[----:B------:R-:W-:Y:S02]  /*15780*/  LOP3.LUT P2, RZ, R0, 0x100, RZ, 0xc0, !PT ;  /* 0x0000010000ff7812 */ /* 0x000fe4000784c0ff */
        /* <DEDUP_REMOVED lines=15> */
[----:B------:R-:W-:Y:S02]  /*15880*/  FSEL R66, R66, -INF , !P6 ;  /* 0xff80000042427808 */ /* 0x000fe40007000000 */
[----:B------:R-:W-:Y:S02]  /*15890*/  P2R R34, PR, RZ, 0x4 ;  /* 0x00000004ff227803 */ /* 0x000fe40000000000 */
[----:B------:R-:W-:Y:S02]  /*158a0*/  LOP3.LUT P2, RZ, R0, 0x4000, RZ, 0xc0, !PT ;  /* 0x0000400000ff7812 */ /* 0x000fe4000784c0ff */
        /* <DEDUP_REMOVED lines=14> */
[----:B------:R-:W-:-:S04]  /*15990*/  ISETP.NE.AND P2, PT, R38, RZ, PT ;  /* 0x000000ff2600720c */ /* 0x000fc80003f45270 */
[----:B------:R-:W-:Y:S02]  /*159a0*/  FSEL R61, R61, -INF , !P2 ;  /* 0xff8000003d3d7808 */ /* 0x000fe40005000000 */
[----:B------:R-:W-:Y:S01]  /*159b0*/  ISETP.NE.AND P2, PT, R37, RZ, PT ;  /* 0x000000ff2500720c */ /* 0x000fe20003f45270 */
[----:B----4-:R-:W-:Y:S02]  /*159c0*/  IMAD.MOV.U32 R230, RZ, RZ, R49 ;  /* 0x000000ffffe67224 */ /* 0x010fe400078e0031 */
[----:B--2---:R-:W-:Y:S01]  /*159d0*/  IMAD.MOV.U32 R228, RZ, RZ, R236 ;  /* 0x000000ffffe47224 */ /* 0x004fe200078e00ec */
[----:B---3--:R-:W-:Y:S02]  /*159e0*/  MOV R236, R136 ;  /* 0x0000008800ec7202 */ /* 0x008fe40000000f00 */
[----:B------:R-:W-:Y:S02]  /*159f0*/  FSEL R136, R246, -INF , !P5 ;  /* 0xff800000f6887808 */ /* 0x000fe40006800000 */
[----:B------:R-:W-:-:S04]  /*15a00*/  LOP3.LUT P5, RZ, R2, 0x4000000, RZ, 0xc0, !PT ;  /* 0x0400000002ff7812 */ /* 0x000fc800078ac0ff */
[----:B------:R-:W-:Y:S02]  /*15a10*/  P2R R38, PR, RZ, 0x20 ;  /* 0x00000020ff267803 */ /* 0x000fe40000000000 */
[----:B------:R-:W-:-:S04]  /*15a20*/  LOP3.LUT P5, RZ, R0, 0x8, RZ, 0xc0, !PT ;  /* 0x0000000800ff7812 */ /* 0x000fc800078ac0ff */
[----:B------:R-:W-:Y:S02]  /*15a30*/  P2R R37, PR, RZ, 0x20 ;  /* 0x00000020ff257803 */ /* 0x000fe40000000000 */
        /* <DEDUP_REMOVED lines=33> */
[----:B------:R-:W-:Y:S02]  /*15c50*/  FSEL R211, R211, -INF , !P0 ;  /* 0xff800000d3d37808 */ /* 0x000fe40004000000 */
[----:B------:R-:W-:-:S02]  /*15c60*/  FSEL R214, R214, -INF , !P2 ;  /* 0xff800000d6d67808 */ /* 0x000fc40005000000 */
[----:B------:R-:W-:Y:S02]  /*15c70*/  ISETP.NE.AND P2, PT, R25, RZ, PT ;  /* 0x000000ff1900720c */ /* 0x000fe40003f45270 */
[----:B------:R-:W-:Y:S02]  /*15c80*/  ISETP.NE.AND P0, PT, R31, RZ, PT ;  /* 0x000000ff1f00720c */ /* 0x000fe40003f05270 */
[----:B------:R-:W-:Y:S02]  /*15c90*/  FSEL R224, R224, -INF , !P2 ;  /* 0xff800000e0e07808 */ /* 0x000fe40005000000 */
[----:B------:R-:W-:Y:S02]  /*15ca0*/  ISETP.NE.AND P2, PT, R24, RZ, PT ;  /* 0x000000ff1800720c */ /* 0x000fe40003f45270 */
[----:B------:R-:W-:Y:S02]  /*15cb0*/  FSEL R31, R243, -INF , !P1 ;  /* 0xff800000f31f7808 */ /* 0x000fe40004800000 */
[----:B------:R-:W-:-:S02]  /*15cc0*/  FSEL R39, R45, -INF , !P2 ;  /* 0xff8000002d277808 */ /* 0x000fc40005000000 */
[----:B------:R-:W-:Y:S02]  /*15cd0*/  ISETP.NE.AND P2, PT, R23, RZ, PT ;  /* 0x000000ff1700720c */ /* 0x000fe40003f45270 */
[----:B------:R-:W-:Y:S02]  /*15ce0*/  FSEL R212, R212, -INF , !P0 ;  /* 0xff800000d4d47808 */ /* 0x000fe40004000000 */
[----:B------:R-:W-:Y:S02]  /*15cf0*/  FSEL R40, R40, -INF , !P2 ;  /* 0xff80000028287808 */ /* 0x000fe40005000000 */
[----:B------:R-:W-:Y:S02]  /*15d00*/  ISETP.NE.AND P2, PT, R22, RZ, PT ;  /* 0x000000ff1600720c */ /* 0x000fe40003f45270 */
[----:B------:R-:W-:Y:S02]  /*15d10*/  LOP3.LUT P0, RZ, R2, 0x1000000, RZ, 0xc0, !PT ;  /* 0x0100000002ff7812 */ /* 0x000fe4000780c0ff */
[----:B------:R-:W-:-:S02]  /*15d20*/  FSEL R42, R42, -INF , !P2 ;  /* 0xff8000002a2a7808 */ /* 0x000fc40005000000 */
[----:B------:R-:W-:Y:S02]  /*15d30*/  ISETP.NE.AND P2, PT, R21, RZ, PT ;  /* 0x000000ff1500720c */ /* 0x000fe40003f45270 */
[----:B------:R-:W-:Y:S02]  /*15d40*/  LOP3.LUT P1, RZ, R2, 0x20, RZ, 0xc0, !PT ;  /* 0x0000002002ff7812 */ /* 0x000fe4000782c0ff */
[----:B------:R-:W-:Y:S01]  /*15d50*/  FSEL R45, R252, -INF , !P2 ;  /* 0xff800000fc2d7808 */ /* 0x000fe20005000000 */
[----:B------:R-:W-:Y:S01]  /*15d60*/  IMAD.MOV.U32 R252, RZ, RZ, R231 ;  /* 0x000000fffffc7224 */ /* 0x000fe200078e00e7 */
[----:B------:R-:W-:Y:S01]  /*15d70*/  ISETP.NE.AND P2, PT, R20, RZ, PT ;  /* 0x000000ff1400720c */ /* 0x000fe20003f45270 */
[----:B------:R-:W-:Y:S01]  /*15d80*/  IMAD.MOV.U32 R231, RZ, RZ, R60 ;  /* 0x000000ffffe77224 */ /* 0x000fe200078e003c */
[----:B------:R-:W-:Y:S02]  /*15d90*/  FSEL R60, R247, -INF , !P4 ;  /* 0xff800000f73c7808 */ /* 0x000fe40006000000 */
[----:B------:R-:W-:Y:S01]  /*15da0*/  FSEL R49, R249, -INF , !P2 ;  /* 0xff800000f9317808 */ /* 0x000fe20005000000 */
[----:B------:R-:W-:Y:S01]  /*15db0*/  IMAD.MOV.U32 R249, RZ, RZ, R52 ;  /* 0x000000fffff97224 */ /* 0x000fe200078e0034 */
[----:B------:R-:W-:Y:S01]  /*15dc0*/  ISETP.NE.AND P2, PT, R19, RZ, PT ;  /* 0x000000ff1300720c */ /* 0x000fe20003f45270 */
[----:B------:R-:W2:Y:S01]  /*15dd0*/  LDL.LU R247, [R1+0x5c] ;  /* 0x00005c0001f77983 */ /* 0x000ea20000300800 */
[----:B------:R-:W-:-:S02]  /*15de0*/  LOP3.LUT P4, RZ, R0, 0x2, RZ, 0xc0, !PT ;  /* 0x0000000200ff7812 */ /* 0x000fc4000788c0ff */
[----:B------:R-:W-:Y:S02]  /*15df0*/  FSEL R52, R248, -INF , !P2 ;  /* 0xff800000f8347808 */ /* 0x000fe40005000000 */
[----:B------:R-:W-:Y:S02]  /*15e00*/  ISETP.NE.AND P2, PT, R18, RZ, PT ;  /* 0x000000ff1200720c */ /* 0x000fe40003f45270 */
[----:B------:R-:W-:Y:S02]  /*15e10*/  MOV R248, R41 ;  /* 0x0000002900f87202 */ /* 0x000fe40000000f00 */
[----:B------:R-:W-:Y:S02]  /*15e20*/  FSEL R55, R55, -INF , !P2 ;  /* 0xff80000037377808 */ /* 0x000fe40005000000 */
[----:B------:R-:W-:Y:S02]  /*15e30*/  ISETP.NE.AND P2, PT, R4, RZ, PT ;  /* 0x000000ff0400720c */ /* 0x000fe40003f45270 */
[----:B------:R-:W-:-:S02]  /*15e40*/  P2R R4, PR, RZ, 0x20 ;  /* 0x00000020ff047803 */ /* 0x000fc40000000000 */
[----:B------:R-:W-:Y:S02]  /*15e50*/  LOP3.LUT P5, RZ, R2, 0x400, RZ, 0xc0, !PT ;  /* 0x0000040002ff7812 */ /* 0x000fe400078ac0ff */
        /* <DEDUP_REMOVED lines=17> */
[----:B------:R-:W-:Y:S02]  /*15f70*/  LOP3.LUT P5, RZ, R2, 0x10000, RZ, 0xc0, !PT ;  /* 0x0001000002ff7812 */ /* 0x000fe400078ac0ff */
        /* <DEDUP_REMOVED lines=15> */
[----:B------:R-:W-:Y:S02]  /*16070*/  LOP3.LUT P2, RZ, R0, 0x40000, RZ, 0xc0, !PT ;  /* 0x0004000000ff7812 */ /* 0x000fe4000784c0ff */
[----:B------:R-:W-:-:S02]  /*16080*/  FSEL R43, R43, -INF , !P5 ;  /* 0xff8000002b2b7808 */ /* 0x000fc40006800000 */
[----:B------:R-:W-:Y:S02]  /*16090*/  ISETP.NE.AND P5, PT, R28, RZ, PT ;  /* 0x000000ff1c00720c */ /* 0x000fe40003fa5270 */
[----:B------:R-:W-:Y:S02]  /*160a0*/  FSEL R28, R61, -INF , !P2 ;  /* 0xff8000003d1c7808 */ /* 0x000fe40005000000 */
[----:B------:R-:W-:Y:S02]  /*160b0*/  FSEL R44, R44, -INF , !P5 ;  /* 0xff8000002c2c7808 */ /* 0x000fe40006800000 */
[----:B------:R-:W-:Y:S02]  /*160c0*/  ISETP.NE.AND P5, PT, R27, RZ, PT ;  /* 0x000000ff1b00720c */ /* 0x000fe40003fa5270 */
[----:B------:R-:W-:Y:S02]  /*160d0*/  ISETP.GE.AND P2, PT, R17, R240, PT ;  /* 0x000000f01100720c */ /* 0x000fe40003f46270 */
[----:B------:R-:W-:-:S02]  /*160e0*/  FSEL R46, R46, -INF , !P5 ;  /* 0xff8000002e2e7808 */ /* 0x000fc40006800000 */
        /* <DEDUP_REMOVED lines=38> */
[----:B------:R-:W-:-:S04]  /*16350*/  ISETP.NE.AND P5, PT, R37, RZ, PT ;  /* 0x000000ff2500720c */ /* 0x000fc80003fa5270 */
[----:B------:R-:W-:Y:S01]  /*16360*/  FSEL R27, R0, -INF , !P5 ;  /* 0xff800000001b7808 */ /* 0x000fe20006800000 */
[----:B------:R-:W-:Y:S01]  /*16370*/  FMUL.FTZ R0, R251, UR7 ;  /* 0x00000007fb007c20 */ /* 0x000fe20008410000 */
[----:B------:R-:W-:-:S03]  /*16380*/  ISETP.NE.AND P5, PT, R38, RZ, PT ;  /* 0x000000ff2600720c */ /* 0x000fc60003fa5270 */
[----:B------:R1:W3:Y:S01]  /*16390*/  MUFU.TANH R22, R0 ;  /* 0x0000000000167308 */ /* 0x0002e20000002400 */
[----:B------:R-:W-:Y:S02]  /*163a0*/  FSEL R4, R35, -INF , !P5 ;  /* 0xff80000023047808 */ /* 0x000fe40006800000 */
[----:B------:R-:W-:-:S04]  /*163b0*/  ISETP.NE.AND P5, PT, R53, RZ, PT ;  /* 0x000000ff3500720c */ /* 0x000fc80003fa5270 */
[----:B------:R-:W-:Y:S02]  /*163c0*/  FSEL R18, R217, -INF , !P5 ;  /* 0xff800000d9127808 */ /* 0x000fe40006800000 */
[----:B------:R-:W-:Y:S02]  /*163d0*/  ISETP.GE.AND P5, PT, R17, R238, PT ;  /* 0x000000ee1100720c */ /* 0x000fe40003fa6270 */
[----:B------:R-:W-:Y:S02]  /*163e0*/  FSEL R29, R18, -INF , !P6 ;  /* 0xff800000121d7808 */ /* 0x000fe40007000000 */
[----:B------:R-:W-:Y:S02]  /*163f0*/  ISETP.GT.AND P6, PT, R3, R17, PT ;  /* 0x000000110300720c */ /* 0x000fe40003fc4270 */
[----:B------:R-:W-:Y:S02]  /*16400*/  FSEL R17, R41, -INF , !P0 ;  /* 0xff80000029117808 */ /* 0x000fe40004000000 */
[----:B-1----:R-:W-:-:S02]  /*16410*/  IABS R0, R216 ;  /* 0x000000d800007213 */ /* 0x002fc40000000000 */
[-C--:B------:R-:W-:Y:S02]  /*16420*/  ISETP.GE.AND P0, PT, R16, R239.reuse, PT ;  /* 0x000000ef1000720c */ /* 0x080fe40003f06270 */
[----:B------:R-:W-:Y:S01]  /*16430*/  I2FP.F32.S32 R18, R0 ;  /* 0x0000000000127245 */ /* 0x000fe20000201400 */
[----:B------:R-:W-:Y:S01]  /*16440*/  FMUL.FTZ R0, R248, UR7 ;  /* 0x00000007f8007c20 */ /* 0x000fe20008410000 */
[----:B------:R-:W-:Y:S02]  /*16450*/  FSEL R213, R43, -INF , !P0 ;  /* 0xff8000002bd57808 */ /* 0x000fe40004000000 */
[----:B------:R-:W-:Y:S01]  /*16460*/  ISETP.GE.AND P0, PT, R15, R239, PT ;  /* 0x000000ef0f00720c */ /* 0x000fe20003f06270 */
[----:B------:R1:W4:Y:S01]  /*16470*/  MUFU.TANH R31, R0 ;  /* 0x00000000001f7308 */ /* 0x0003220000002400 */
[----:B---3--:R-:W-:Y:S01]  /*16480*/  FFMA.FTZ R18, R18, -UR6, R22 ;  /* 0x8000000612127c23 */ /* 0x008fe20008010016 */
[----:B------:R-:W-:Y:S02]  /*16490*/  FSEL R22, R45, -INF , !P1 ;  /* 0xff8000002d167808 */ /* 0x000fe40004800000 */
[----:B------:R-:W-:-:S02]  /*164a0*/  ISETP.GE.AND P1, PT, R16, R241, PT ;  /* 0x000000f11000720c */ /* 0x000fc40003f26270 */
[----:B------:R-:W-:Y:S02]  /*164b0*/  FSEL R30, R18, -INF , !P6 ;  /* 0xff800000121e7808 */ /* 0x000fe40007000000 */
[----:B------:R-:W-:Y:S02]  /*164c0*/  FSEL R18, R64, -INF , !P5 ;  /* 0xff80000040127808 */ /* 0x000fe40006800000 */
[----:B------:R-:W-:Y:S02]  /*164d0*/  FSEL R30, R30, -INF , !P2 ;  /* 0xff8000001e1e7808 */ /* 0x000fe40005000000 */
[C---:B------:R-:W-:Y:S02]  /*164e0*/  ISETP.GE.AND P6, PT, R16.reuse, R238, PT ;  /* 0x000000ee1000720c */ /* 0x040fe40003fc6270 */
[----:B------:R-:W-:Y:S02]  /*164f0*/  ISETP.GE.AND P5, PT, R16, R240, PT ;  /* 0x000000f01000720c */ /* 0x000fe40003fa6270 */
[----:B------:R-:W-:-:S02]  /*16500*/  ISETP.GT.AND P2, PT, R3, R16, PT ;  /* 0x000000100300720c */ /* 0x000fc40003f44270 */
[----:B-1----:R-:W-:Y:S02]  /*16510*/  IABS R0, R218 ;  /* 0x000000da00007213 */ /* 0x002fe40000000000 */
[----:B------:R-:W-:Y:S02]  /*16520*/  FSEL R215, R49, -INF , !P1 ;  /* 0xff80000031d77808 */ /* 0x000fe40004800000 */
[----:B------:R-:W-:Y:S01]  /*16530*/  I2FP.F32.S32 R16, R0 ;  /* 0x0000000000107245 */ /* 0x000fe20000201400 */
[----:B------:R-:W-:Y:S01]  /*16540*/  FMUL.FTZ R0, R249, UR7 ;  /* 0x00000007f9007c20 */ /* 0x000fe20008410000 */
[----:B------:R-:W-:Y:S02]  /*16550*/  FSEL R216, R132, -INF , !P6 ;  /* 0xff80000084d87808 */ /* 0x000fe40007000000 */
[C---:B------:R-:W-:Y:S01]  /*16560*/  ISETP.GE.AND P1, PT, R15.reuse, R241, PT ;  /* 0x000000f10f00720c */ /* 0x040fe20003f26270 */
[----:B----4-:R-:W-:Y:S01]  /*16570*/  FFMA.FTZ R16, R16, -UR6, R31 ;  /* 0x8000000610107c23 */ /* 0x010fe2000801001f */
[----:B------:R-:W-:Y:S01]  /*16580*/  ISETP.GE.AND P6, PT, R15, R238, PT ;  /* 0x000000ee0f00720c */ /* 0x000fe20003fc6270 */
[----:B------:R1:W3:Y:S01]  /*16590*/  MUFU.TANH R31, R0 ;  /* 0x00000000001f7308 */ /* 0x0002e20000002400 */
[----:B------:R-:W-:-:S02]  /*165a0*/  FSEL R59, R44, -INF , !P0 ;  /* 0xff8000002c3b7808 */ /* 0x000fc40004000000 */
[----:B------:R-:W-:Y:S02]  /*165b0*/  FSEL R16, R16, -INF , !P2 ;  /* 0xff80000010107808 */ /* 0x000fe40005000000 */
[----:B------:R-:W-:Y:S02]  /*165c0*/  ISETP.GE.AND P2, PT, R15, R240, PT ;  /* 0x000000f00f00720c */ /* 0x000fe40003f46270 */
[----:B------:R-:W-:Y:S02]  /*165d0*/  FSEL R61, R52, -INF , !P1 ;  /* 0xff800000343d7808 */ /* 0x000fe40004800000 */
[----:B------:R-:W-:Y:S02]  /*165e0*/  FSEL R64, R135, -INF , !P6 ;  /* 0xff80000087407808 */ /* 0x000fe40007000000 */
[C---:B------:R-:W-:Y:S02]  /*165f0*/  ISETP.GE.AND P0, PT, R14.reuse, R239, PT ;  /* 0x000000ef0e00720c */ /* 0x040fe40003f06270 */
[----:B------:R-:W-:-:S02]  /*16600*/  ISETP.GE.AND P1, PT, R14, R241, PT ;  /* 0x000000f10e00720c */ /* 0x000fc40003f26270 */
[----:B------:R-:W-:Y:S02]  /*16610*/  ISETP.GE.AND P6, PT, R14, R238, PT ;  /* 0x000000ee0e00720c */ /* 0x000fe40003fc6270 */
[----:B-1----:R-:W-:Y:S02]  /*16620*/  IABS R0, R219 ;  /* 0x000000db00007213 */ /* 0x002fe40000000000 */
[----:B------:R-:W-:Y:S02]  /*16630*/  FSEL R219, R16, -INF , !P5 ;  /* 0xff80000010db7808 */ /* 0x000fe40006800000 */
[----:B------:R-:W-:Y:S02]  /*16640*/  ISETP.GT.AND P5, PT, R3, R15, PT ;  /* 0x0000000f0300720c */ /* 0x000fe40003fa4270 */
[----:B------:R-:W-:Y:S01]  /*16650*/  I2FP.F32.S32 R15, R0 ;  /* 0x00000000000f7245 */ /* 0x000fe20000201400 */
[----:B------:R-:W-:Y:S01]  /*16660*/  FMUL.FTZ R0, R252, UR7 ;  /* 0x00000007fc007c20 */ /* 0x000fe20008410000 */
[----:B------:R-:W-:-:S02]  /*16670*/  FSEL R48, R46, -INF , !P0 ;  /* 0xff8000002e307808 */ /* 0x000fc40004000000 */
[----:B------:R-:W-:Y:S01]  /*16680*/  FSEL R49, R55, -INF , !P1 ;  /* 0xff80000037317808 */ /* 0x000fe20004800000 */
[----:B---3--:R-:W-:Y:S01]  /*16690*/  FFMA.FTZ R15, R15, -UR6, R31 ;  /* 0x800000060f0f7c23 */ /* 0x008fe2000801001f */
[----:B------:R1:W3:Y:S01]  /*166a0*/  MUFU.TANH R16, R0 ;  /* 0x0000000000107308 */ /* 0x0002e20000002400 */
[----:B------:R-:W-:Y:S02]  /*166b0*/  FSEL R57, R137, -INF , !P6 ;  /* 0xff80000089397808 */ /* 0x000fe40007000000 */
[----:B------:R-:W-:Y:S02]  /*166c0*/  ISETP.GE.AND P0, PT, R13, R239, PT ;  /* 0x000000ef0d00720c */ /* 0x000fe40003f06270 */
[----:B------:R-:W-:Y:S02]  /*166d0*/  FSEL R15, R15, -INF , !P5 ;  /* 0xff8000000f0f7808 */ /* 0x000fe40006800000 */
[----:B------:R-:W-:Y:S02]  /*166e0*/  ISETP.GE.AND P5, PT, R14, R240, PT ;  /* 0x000000f00e00720c */ /* 0x000fe40003fa6270 */
[----:B------:R-:W-:-:S02]  /*166f0*/  FSEL R40, R15, -INF , !P2 ;  /* 0xff8000000f287808 */ /* 0x000fc40005000000 */
[----:B------:R-:W-:Y:S02]  /*16700*/  ISETP.GT.AND P2, PT, R3, R14, PT ;  /* 0x0000000e0300720c */ /* 0x000fe40003f44270 */
[C---:B------:R-:W-:Y:S02]  /*16710*/  ISETP.GE.AND P1, PT, R13.reuse, R241, PT ;  /* 0x000000f10d00720c */ /* 0x040fe40003f26270 */
[----:B------:R-:W-:Y:S02]  /*16720*/  ISETP.GE.AND P6, PT, R13, R238, PT ;  /* 0x000000ee0d00720c */ /* 0x000fe40003fc6270 */
[----:B-1----:R-:W-:Y:S02]  /*16730*/  IABS R0, R220 ;  /* 0x000000dc00007213 */ /* 0x002fe40000000000 */
[----:B------:R-:W-:Y:S02]  /*16740*/  FSEL R39, R60, -INF , !P1 ;  /* 0xff8000003c277808 */ /* 0x000fe40004800000 */
[----:B------:R-:W-:Y:S01]  /*16750*/  I2FP.F32.S32 R14, R0 ;  /* 0x00000000000e7245 */ /* 0x000fe20000201400 */
[----:B------:R-:W-:Y:S01]  /*16760*/  FMUL.FTZ R0, R228, UR7 ;  /* 0x00000007e4007c20 */ /* 0x000fe20008410000 */
[----:B------:R-:W-:-:S02]  /*16770*/  FSEL R31, R47, -INF , !P0 ;  /* 0xff8000002f1f7808 */ /* 0x000fc40004000000 */
[----:B------:R-:W-:Y:S01]  /*16780*/  FSEL R51, R139, -INF , !P6 ;  /* 0xff8000008b337808 */ /* 0x000fe20007000000 */
[----:B------:R1:W4:Y:S01]  /*16790*/  MUFU.TANH R15, R0 ;  /* 0x00000000000f7308 */ /* 0x0003220000002400 */
[----:B---3--:R-:W-:Y:S01]  /*167a0*/  FFMA.FTZ R14, R14, -UR6, R16 ;  /* 0x800000060e0e7c23 */ /* 0x008fe20008010010 */
[C---:B------:R-:W-:Y:S02]  /*167b0*/  ISETP.GE.AND P0, PT, R12.reuse, R239, PT ;  /* 0x000000ef0c00720c */ /* 0x040fe40003f06270 */
[----:B------:R-:W-:Y:S02]  /*167c0*/  ISETP.GE.AND P1, PT, R12, R241, PT ;  /* 0x000000f10c00720c */ /* 0x000fe40003f26270 */
[----:B------:R-:W-:Y:S02]  /*167d0*/  FSEL R14, R14, -INF , !P2 ;  /* 0xff8000000e0e7808 */ /* 0x000fe40005000000 */
[----:B------:R-:W-:Y:S02]  /*167e0*/  ISETP.GE.AND P2, PT, R13, R240, PT ;  /* 0x000000f00d00720c */ /* 0x000fe40003f46270 */
[----:B------:R-:W-:-:S02]  /*167f0*/  FSEL R233, R14, -INF , !P5 ;  /* 0xff8000000ee97808 */ /* 0x000fc40006800000 */
[----:B------:R-:W-:Y:S02]  /*16800*/  ISETP.GT.AND P5, PT, R3, R13, PT ;  /* 0x0000000d0300720c */ /* 0x000fe40003fa4270 */
[----:B------:R-:W-:Y:S02]  /*16810*/  ISETP.GE.AND P6, PT, R12, R238, PT ;  /* 0x000000ee0c00720c */ /* 0x000fe40003fc6270 */
[----:B------:R-:W-:Y:S02]  /*16820*/  FSEL R16, R50, -INF , !P0 ;  /* 0xff80000032107808 */ /* 0x000fe40004000000 */
[----:B-1----:R-:W-:Y:S02]  /*16830*/  IABS R0, R221 ;  /* 0x000000dd00007213 */ /* 0x002fe40000000000 */
[----:B------:R-:W-:Y:S01]  /*16840*/  FSEL R235, R62, -INF , !P1 ;  /* 0xff8000003eeb7808 */ /* 0x000fe20004800000 */
[----:B------:R-:W-:Y:S01]  /*16850*/  IMAD.MOV.U32 R62, RZ, RZ, R16 ;  /* 0x000000ffff3e7224 */ /* 0x000fe200078e0010 */
[----:B------:R-:W-:Y:S01]  /*16860*/  I2FP.F32.S32 R13, R0 ;  /* 0x00000000000d7245 */ /* 0x000fe20000201400 */
[----:B------:R-:W-:Y:S01]  /*16870*/  FMUL.FTZ R0, R230, UR7 ;  /* 0x00000007e6007c20 */ /* 0x000fe20008410000 */
[----:B------:R-:W-:-:S02]  /*16880*/  FSEL R41, R140, -INF , !P6 ;  /* 0xff8000008c297808 */ /* 0x000fc40007000000 */
[----:B------:R-:W-:Y:S01]  /*16890*/  ISETP.GE.AND P0, PT, R11, R239, PT ;  /* 0x000000ef0b00720c */ /* 0x000fe20003f06270 */
[----:B----4-:R-:W-:Y:S01]  /*168a0*/  FFMA.FTZ R13, R13, -UR6, R15 ;  /* 0x800000060d0d7c23 */ /* 0x010fe2000801000f */
[----:B------:R1:W3:Y:S01]  /*168b0*/  MUFU.TANH R14, R0 ;  /* 0x00000000000e7308 */ /* 0x0002e20000002400 */
[C---:B------:R-:W-:Y:S02]  /*168c0*/  ISETP.GE.AND P1, PT, R11.reuse, R241, PT ;  /* 0x000000f10b00720c */ /* 0x040fe40003f26270 */
[----:B------:R-:W-:Y:S02]  /*168d0*/  ISETP.GE.AND P6, PT, R11, R238, PT ;  /* 0x000000ee0b00720c */ /* 0x000fe40003fc6270 */
[----:B------:R-:W-:Y:S02]  /*168e0*/  FSEL R13, R13, -INF , !P5 ;  /* 0xff8000000d0d7808 */ /* 0x000fe40006800000 */
[----:B------:R-:W-:Y:S02]  /*168f0*/  ISETP.GE.AND P5, PT, R12, R240, PT ;  /* 0x000000f00c00720c */ /* 0x000fe40003fa6270 */
[----:B------:R-:W-:-:S02]  /*16900*/  FSEL R60, R13, -INF , !P2 ;  /* 0xff8000000d3c7808 */ /* 0x000fc40005000000 */
[----:B------:R-:W-:Y:S02]  /*16910*/  ISETP.GT.AND P2, PT, R3, R12, PT ;  /* 0x0000000c0300720c */ /* 0x000fe40003f44270 */
[----:B-1----:R-:W-:-:S04]  /*16920*/  IABS R0, R222 ;  /* 0x000000de00007213 */ /* 0x002fc80000000000 */
[----:B------:R-:W-:Y:S01]  /*16930*/  I2FP.F32.S32 R12, R0 ;  /* 0x00000000000c7245 */ /* 0x000fe20000201400 */
[----:B------:R-:W-:-:S04]  /*16940*/  FMUL.FTZ R0, R231, UR7 ;  /* 0x00000007e7007c20 */ /* 0x000fc80008410000 */
[----:B------:R1:W4:Y:S01]  /*16950*/  MUFU.TANH R15, R0 ;  /* 0x00000000000f7308 */ /* 0x0003220000002400 */
[----:B---3--:R-:W-:-:S05]  /*16960*/  FFMA.FTZ R12, R12, -UR6, R14 ;  /* 0x800000060c0c7c23 */ /* 0x008fca000801000e */
[----:B------:R-:W-:Y:S02]  /*16970*/  FSEL R12, R12, -INF , !P2 ;  /* 0xff8000000c0c7808 */ /* 0x000fe40005000000 */
[----:B------:R-:W-:Y:S02]  /*16980*/  ISETP.GE.AND P2, PT, R11, R240, PT ;  /* 0x000000f00b00720c */ /* 0x000fe40003f46270 */
[----:B------:R-:W-:Y:S01]  /*16990*/  FSEL R32, R12, -INF , !P5 ;  /* 0xff8000000c207808 */ /* 0x000fe20006800000 */
[----:B------:R-:W-:Y:S01]  /*169a0*/  FMUL.FTZ R12, R237, UR7 ;  /* 0x00000007ed0c7c20 */ /* 0x000fe20008410000 */
[----:B------:R-:W-:Y:S02]  /*169b0*/  ISETP.GT.AND P5, PT, R3, R11, PT ;  /* 0x0000000b0300720c */ /* 0x000fe40003fa4270 */
[----:B-1----:R-:W-:-:S05]  /*169c0*/  IABS R0, R225 ;  /* 0x000000e100007213 */ /* 0x002fca0000000000 */
[----:B------:R-:W-:Y:S02]  /*169d0*/  IMAD.MOV.U32 R13, RZ, RZ, R0 ;  /* 0x000000ffff0d7224 */ /* 0x000fe400078e0000 */
[----:B------:R-:W-:-:S04]  /*169e0*/  FMUL.FTZ R0, R236, UR7 ;  /* 0x00000007ec007c20 */ /* 0x000fc80008410000 */
[----:B------:R1:W3:Y:S01]  /*169f0*/  MUFU.TANH R14, R0 ;  /* 0x00000000000e7308 */ /* 0x0002e20000002400 */
[----:B------:R-:W-:-:S05]  /*16a00*/  I2FP.F32.S32 R13, R13 ;  /* 0x0000000d000d7245 */ /* 0x000fca0000201400 */
[----:B----4-:R-:W-:Y:S02]  /*16a10*/  FFMA.FTZ R11, R13, -UR6, R15 ;  /* 0x800000060d0b7c23 */ /* 0x010fe4000801000f */
[----:B------:R-:W4:Y:S03]  /*16a20*/  MUFU.TANH R12, R12 ;  /* 0x0000000c000c7308 */ /* 0x000f260000002400 */
[----:B------:R-:W-:Y:S02]  /*16a30*/  FSEL R11, R11, -INF , !P5 ;  /* 0xff8000000b0b7808 */ /* 0x000fe40006800000 */
[----:B-1----:R-:W-:-:S04]  /*16a40*/  IABS R0, R226 ;  /* 0x000000e200007213 */ /* 0x002fc80000000000 */
[----:B------:R-:W-:Y:S02]  /*16a50*/  I2FP.F32.S32 R0, R0 ;  /* 0x0000000000007245 */ /* 0x000fe40000201400 */
[----:B------:R-:W-:Y:S02]  /*16a60*/  FSEL R218, R56, -INF , !P0 ;  /* 0xff80000038da7808 */ /* 0x000fe40004000000 */
[----:B------:R-:W-:Y:S02]  /*16a70*/  FSEL R230, R66, -INF , !P1 ;  /* 0xff80000042e67808 */ /* 0x000fe40004800000 */
[----:B------:R-:W-:Y:S02]  /*16a80*/  FSEL R35, R142, -INF , !P6 ;  /* 0xff8000008e237808 */ /* 0x000fe40007000000 */
[----:B------:R-:W-:Y:S02]  /*16a90*/  FSEL R16, R11, -INF , !P2 ;  /* 0xff8000000b107808 */ /* 0x000fe40005000000 */
[----:B------:R-:W-:-:S02]  /*16aa0*/  ISETP.GE.AND P0, PT, R10, R239, PT ;  /* 0x000000ef0a00720c */ /* 0x000fc40003f06270 */
[C---:B------:R-:W-:Y:S02]  /*16ab0*/  ISETP.GE.AND P1, PT, R10.reuse, R241, PT ;  /* 0x000000f10a00720c */ /* 0x040fe40003f26270 */
[C---:B------:R-:W-:Y:S02]  /*16ac0*/  ISETP.GE.AND P6, PT, R10.reuse, R238, PT ;  /* 0x000000ee0a00720c */ /* 0x040fe40003fc6270 */
[----:B------:R-:W-:Y:S02]  /*16ad0*/  ISETP.GE.AND P5, PT, R10, R240, PT ;  /* 0x000000f00a00720c */ /* 0x000fe40003fa6270 */
[----:B------:R-:W-:Y:S01]  /*16ae0*/  ISETP.GT.AND P2, PT, R3, R10, PT ;  /* 0x0000000a0300720c */ /* 0x000fe20003f44270 */
[----:B---3--:R-:W-:Y:S01]  /*16af0*/  FFMA.FTZ R10, R0, -UR6, R14 ;  /* 0x80000006000a7c23 */ /* 0x008fe2000801000e */
[----:B------:R-:W-:-:S04]  /*16b00*/  IABS R0, R227 ;  /* 0x000000e300007213 */ /* 0x000fc80000000000 */
[----:B------:R-:W-:Y:S02]  /*16b10*/  FSEL R10, R10, -INF , !P2 ;  /* 0xff8000000a0a7808 */ /* 0x000fe40005000000 */
[----:B------:R-:W-:Y:S01]  /*16b20*/  I2FP.F32.S32 R11, R0 ;  /* 0x00000000000b7245 */ /* 0x000fe20000201400 */
[----:B------:R-:W-:Y:S01]  /*16b30*/  FMUL.FTZ R0, R232, UR7 ;  /* 0x00000007e8007c20 */ /* 0x000fe20008410000 */
[----:B------:R-:W-:Y:S02]  /*16b40*/  FSEL R217, R58, -INF , !P0 ;  /* 0xff8000003ad97808 */ /* 0x000fe40004000000 */
[----:B------:R-:W-:Y:S02]  /*16b50*/  FSEL R66, R136, -INF , !P1 ;  /* 0xff80000088427808 */ /* 0x000fe40004800000 */
[----:B------:R-:W-:Y:S02]  /*16b60*/  FSEL R33, R143, -INF , !P6 ;  /* 0xff8000008f217808 */ /* 0x000fe40007000000 */
[----:B------:R-:W-:-:S02]  /*16b70*/  FSEL R34, R10, -INF , !P5 ;  /* 0xff8000000a227808 */ /* 0x000fc40006800000 */
[C---:B------:R-:W-:Y:S02]  /*16b80*/  ISETP.GE.AND P0, PT, R9.reuse, R239, PT ;  /* 0x000000ef0900720c */ /* 0x040fe40003f06270 */
[C---:B------:R-:W-:Y:S02]  /*16b90*/  ISETP.GE.AND P1, PT, R9.reuse, R241, PT ;  /* 0x000000f10900720c */ /* 0x040fe40003f26270 */
[C---:B------:R-:W-:Y:S02]  /*16ba0*/  ISETP.GE.AND P6, PT, R9.reuse, R238, PT ;  /* 0x000000ee0900720c */ /* 0x040fe40003fc6270 */
[----:B------:R-:W-:Y:S02]  /*16bb0*/  ISETP.GE.AND P2, PT, R9, R240, PT ;  /* 0x000000f00900720c */ /* 0x000fe40003f46270 */
[----:B------:R-:W-:Y:S01]  /*16bc0*/  ISETP.GT.AND P5, PT, R3, R9, PT ;  /* 0x000000090300720c */ /* 0x000fe20003fa4270 */
[----:B----4-:R-:W-:Y:S02]  /*16bd0*/  FFMA.FTZ R9, R11, -UR6, R12 ;  /* 0x800000060b097c23 */ /* 0x010fe4000801000c */
[----:B------:R1:W3:Y:S01]  /*16be0*/  MUFU.TANH R11, R0 ;  /* 0x00000000000b7308 */ /* 0x0002e20000002400 */
[----:B--2---:R-:W-:-:S02]  /*16bf0*/  FMNMX3.FTZ R135, R247, R2, R4, !PT ;  /* 0x00000002f7877276 */ /* 0x004fc40007810004 */
[----:B------:R-:W-:Y:S02]  /*16c00*/  FSEL R9, R9, -INF , !P5 ;  /* 0xff80000009097808 */ /* 0x000fe40006800000 */
[----:B------:R-:W-:Y:S02]  /*16c10*/  FSEL R10, R208, -INF , !P6 ;  /* 0xff800000d00a7808 */ /* 0x000fe40007000000 */
[----:B------:R-:W-:Y:S02]  /*16c20*/  FMNMX3.FTZ R135, R135, R19, R17, !PT ;  /* 0x0000001387877276 */ /* 0x000fe40007810011 */
[----:B------:R-:W-:Y:S01]  /*16c30*/  FSEL R9, R9, -INF , !P2 ;  /* 0xff80000009097808 */ /* 0x000fe20005000000 */
[----:B------:R2:W-:Y:S01]  /*16c40*/  STL [R1+0x28], R10 ;  /* 0x0000280a01007387 */ /* 0x0005e20000100800 */
[----:B------:R-:W-:Y:S02]  /*16c50*/  FSEL R139, R63, -INF , !P0 ;  /* 0xff8000003f8b7808 */ /* 0x000fe40004000000 */
[----:B------:R-:W-:-:S02]  /*16c60*/  ISETP.GE.AND P0, PT, R8, R239, PT ;  /* 0x000000ef0800720c */ /* 0x000fc40003f06270 */
[----:B-1----:R-:W-:Y:S02]  /*16c70*/  IABS R0, R229 ;  /* 0x000000e500007213 */ /* 0x002fe40000000000 */
[----:B------:R-:W-:Y:S01]  /*16c80*/  FMNMX3.FTZ R135, R135, R213, R59, !PT ;  /* 0x000000d587877276 */ /* 0x000fe2000781003b */
[----:B------:R1:W-:Y:S01]  /*16c90*/  STL [R1+0x6c], R9 ;  /* 0x00006c0901007387 */ /* 0x0003e20000100800 */
[----:B------:R-:W-:Y:S02]  /*16ca0*/  FSEL R138, R138, -INF , !P1 ;  /* 0xff8000008a8a7808 */ /* 0x000fe40004800000 */
[C---:B------:R-:W-:Y:S01]  /*16cb0*/  ISETP.GE.AND P1, PT, R8.reuse, R241, PT ;  /* 0x000000f10800720c */ /* 0x040fe20003f26270 */
[----:B------:R-:W4:Y:S01]  /*16cc0*/  LDL.LU R248, [R1+0x58] ;  /* 0x0000580001f87983 */ /* 0x000f220000300800 */
[----:B------:R-:W-:Y:S02]  /*16cd0*/  FMNMX3.FTZ R135, R135, R48, R31, !PT ;  /* 0x0000003087877276 */ /* 0x000fe4000781001f */
[----:B------:R-:W-:-:S02]  /*16ce0*/  ISETP.GE.AND P6, PT, R8, R238, PT ;  /* 0x000000ee0800720c */ /* 0x000fc40003fc6270 */
[----:B------:R-:W-:Y:S02]  /*16cf0*/  ISETP.GE.AND P5, PT, R8, R240, PT ;  /* 0x000000f00800720c */ /* 0x000fe40003fa6270 */
[----:B------:R-:W-:Y:S02]  /*16d00*/  ISETP.GT.AND P2, PT, R3, R8, PT ;  /* 0x000000080300720c */ /* 0x000fe40003f44270 */
[----:B--2---:R-:W-:Y:S02]  /*16d10*/  I2FP.F32.S32 R10, R0 ;  /* 0x00000000000a7245 */ /* 0x004fe40000201400 */
[----:B------:R-:W-:-:S03]  /*16d20*/  FMNMX3.FTZ R135, R135, R62, R218, !PT ;  /* 0x0000003e87877276 */ /* 0x000fc600078100da */
[----:B---3--:R-:W-:Y:S01]  /*16d30*/  FFMA.FTZ R8, R10, -UR6, R11 ;  /* 0x800000060a087c23 */ /* 0x008fe2000801000b */
[----:B------:R-:W-:Y:S02]  /*16d40*/  FSEL R10, R141, -INF , !P1 ;  /* 0xff8000008d0a7808 */ /* 0x000fe40004800000 */
[----:B-1----:R-:W-:Y:S02]  /*16d50*/  FSEL R9, R65, -INF , !P0 ;  /* 0xff80000041097808 */ /* 0x002fe40004000000 */
[-C--:B------:R-:W-:Y:S02]  /*16d60*/  ISETP.GE.AND P0, PT, R7, R239.reuse, PT ;  /* 0x000000ef0700720c */ /* 0x080fe40003f06270 */
[----:B------:R-:W-:Y:S01]  /*16d70*/  FSEL R252, R209, -INF , !P6 ;  /* 0xff800000d1fc7808 */ /* 0x000fe20007000000 */
[----:B------:R-:W-:Y:S01]  /*16d80*/  STL [R1+0x64], R9 ;  /* 0x0000640901007387 */ /* 0x000fe20000100800 */
[----:B------:R-:W-:Y:S02]  /*16d90*/  FSEL R11, R67, -INF , !P0 ;  /* 0xff800000430b7808 */ /* 0x000fe40004000000 */
[-C--:B------:R-:W-:Y:S01]  /*16da0*/  ISETP.GE.AND P6, PT, R6, R239.reuse, PT ;  /* 0x000000ef0600720c */ /* 0x080fe20003fc6270 */
[----:B------:R-:W2:Y:S01]  /*16db0*/  LDL.LU R231, [R1+0x48] ;  /* 0x0000480001e77983 */ /* 0x000ea20000300800 */
[----:B------:R-:W-:-:S02]  /*16dc0*/  ISETP.GE.AND P0, PT, R5, R239, PT ;  /* 0x000000ef0500720c */ /* 0x000fc40003f06270 */
[----:B------:R-:W-:Y:S01]  /*16dd0*/  FMNMX3.FTZ R135, R135, R217, R139, !PT ;  /* 0x000000d987877276 */ /* 0x000fe2000781008b */
[----:B------:R-:W-:Y:S01]  /*16de0*/  STL [R1+0x68], R10 ;  /* 0x0000680a01007387 */ /* 0x000fe20000100800 */
[----:B------:R-:W-:-:S03]  /*16df0*/  FSEL R237, R134, -INF , !P6 ;  /* 0xff80000086ed7808 */ /* 0x000fc60007000000 */
[----:B------:R1:W-:Y:S01]  /*16e00*/  STL [R1+0xf0], R218 ;  /* 0x0000f0da01007387 */ /* 0x0003e20000100800 */
[----:B------:R-:W-:-:S03]  /*16e10*/  FSEL R236, R133, -INF , !P0 ;  /* 0xff80000085ec7808 */ /* 0x000fc60004000000 */
[----:B------:R-:W-:Y:S01]  /*16e20*/  STL [R1+0x60], R11 ;  /* 0x0000600b01007387 */ /* 0x000fe20000100800 */
[----:B------:R-:W-:Y:S01]  /*16e30*/  FMNMX3.FTZ R135, R135, R9, R11, !PT ;  /* 0x0000000987877276 */ /* 0x000fe2000781000b */
[----:B------:R-:W-:Y:S02]  /*16e40*/  FMUL.FTZ R0, R250, UR7 ;  /* 0x00000007fa007c20 */ /* 0x000fe40008410000 */
[----:B------:R-:W-:Y:S04]  /*16e50*/  STL [R1+0xcc], R239 ;  /* 0x0000ccef01007387 */ /* 0x000fe80000100800 */
[----:B------:R-:W3:Y:S01]  /*16e60*/  LDL.LU R232, [R1+0x4c] ;  /* 0x00004c0001e87983 */ /* 0x000ee20000300800 */
[----:B------:R-:W-:-:S03]  /*16e70*/  FMNMX3.FTZ R135, R135, R237, R236, !PT ;  /* 0x000000ed87877276 */ /* 0x000fc600078100ec */
[----:B------:R-:W3:Y:S04]  /*16e80*/  LDL.LU R249, [R1+0x54] ;  /* 0x0000540001f97983 */ /* 0x000ee80000300800 */
[----:B------:R-:W3:Y:S04]  /*16e90*/  LDL.LU R250, [R1+0x50] ;  /* 0x0000500001fa7983 */ /* 0x000ee80000300800 */
[----:B-1----:R-:W3:Y:S04]  /*16ea0*/  LDL.LU R218, [R1+0x28] ;  /* 0x0000280001da7983 */ /* 0x002ee80000300800 */
[----:B------:R1:W-:Y:S04]  /*16eb0*/  STL [R1+0xd4], R237 ;  /* 0x0000d4ed01007387 */ /* 0x0003e80000100800 */
[----:B-1----:R-:W4:Y:S01]  /*16ec0*/  LDL.LU R237, [R1+0x68] ;  /* 0x0000680001ed7983 */ /* 0x002f220000300800 */
[----:B------:R1:W1:Y:S01]  /*16ed0*/  MUFU.TANH R10, R0 ;  /* 0x00000000000a7308 */ /* 0x0002620000002400 */
[----:B------:R-:W-:-:S02]  /*16ee0*/  ISETP.GE.AND P1, PT, R7, R241, PT ;  /* 0x000000f10700720c */ /* 0x000fc40003f26270 */
[----:B------:R-:W-:Y:S02]  /*16ef0*/  FSEL R12, R8, -INF , !P2 ;  /* 0xff800000080c7808 */ /* 0x000fe40005000000 */
[----:B------:R-:W-:Y:S02]  /*16f00*/  ISETP.GE.AND P6, PT, R7, R238, PT ;  /* 0x000000ee0700720c */ /* 0x000fe40003fc6270 */
[----:B------:R-:W-:Y:S02]  /*16f10*/  ISETP.GT.AND P2, PT, R3, R7, PT ;  /* 0x000000070300720c */ /* 0x000fe40003f44270 */
[----:B-1----:R-:W-:-:S04]  /*16f20*/  IABS R0, R234 ;  /* 0x000000ea00007213 */ /* 0x002fc80000000000 */
[----:B------:R-:W-:Y:S02]  /*16f30*/  I2FP.F32.S32 R9, R0 ;  /* 0x0000000000097245 */ /* 0x000fe40000201400 */
[----:B------:R-:W-:-:S03]  /*16f40*/  FSEL R56, R210, -INF , !P1 ;  /* 0xff800000d2387808 */ /* 0x000fc60004800000 */
[----:B------:R-:W-:Y:S01]  /*16f50*/  FFMA.FTZ R8, R9, -UR6, R10 ;  /* 0x8000000609087c23 */ /* 0x000fe2000801000a */
[-C--:B------:R-:W-:Y:S01]  /*16f60*/  ISETP.GE.AND P1, PT, R6, R241.reuse, PT ;  /* 0x000000f10600720c */ /* 0x080fe20003f26270 */
[----:B------:R-:W-:Y:S01]  /*16f70*/  STL [R1+0xd0], R236 ;  /* 0x0000d0ec01007387 */ /* 0x000fe20000100800 */
[----:B------:R-:W-:Y:S02]  /*16f80*/  FSEL R47, R214, -INF , !P6 ;  /* 0xff800000d62f7808 */ /* 0x000fe40007000000 */
[----:B------:R-:W-:Y:S01]  /*16f90*/  ISETP.GE.AND P6, PT, R6, R238, PT ;  /* 0x000000ee0600720c */ /* 0x000fe20003fc6270 */
[----:B------:R1:W-:Y:S01]  /*16fa0*/  STL [R1+0xd8], R241 ;  /* 0x0000d8f101007387 */ /* 0x0003e20000100800 */
[----:B------:R-:W-:Y:S02]  /*16fb0*/  FSEL R11, R8, -INF , !P2 ;  /* 0xff800000080b7808 */ /* 0x000fe40005000000 */
[----:B------:R-:W-:Y:S01]  /*16fc0*/  ISETP.GE.AND P2, PT, R5, R241, PT ;  /* 0x000000f10500720c */ /* 0x000fe20003f46270 */
[----:B------:R-:W-:Y:S01]  /*16fd0*/  STL [R1+0xe8], R138 ;  /* 0x0000e88a01007387 */ /* 0x000fe20000100800 */
[----:B------:R-:W-:-:S02]  /*16fe0*/  FSEL R243, R223, -INF , !P6 ;  /* 0xff800000dff37808 */ /* 0x000fc40007000000 */
[----:B------:R-:W-:Y:S02]  /*16ff0*/  ISETP.GE.AND P6, PT, R5, R238, PT ;  /* 0x000000ee0500720c */ /* 0x000fe40003fc6270 */
[-C--:B------:R-:W-:Y:S02]  /*17000*/  ISETP.GE.AND P0, PT, R7, R240.reuse, PT ;  /* 0x000000f00700720c */ /* 0x080fe40003f06270 */
[----:B------:R-:W-:Y:S02]  /*17010*/  FSEL R242, R224, -INF , !P6 ;  /* 0xff800000e0f27808 */ /* 0x000fe40007000000 */
[-C--:B------:R-:W-:Y:S02]  /*17020*/  ISETP.GE.AND P6, PT, R5, R240.reuse, PT ;  /* 0x000000f00500720c */ /* 0x080fe40003fc6270 */
[----:B-1----:R-:W-:Y:S02]  /*17030*/  FSEL R241, R211, -INF , !P1 ;  /* 0xff800000d3f17808 */ /* 0x002fe40004800000 */
[----:B------:R-:W-:Y:S01]  /*17040*/  ISETP.GE.AND P1, PT, R6, R240, PT ;  /* 0x000000f00600720c */ /* 0x000fe20003f26270 */
[----:B----4-:R-:W-:Y:S04]  /*17050*/  STL [R1+0xdc], R237 ;  /* 0x0000dced01007387 */ /* 0x010fe80000100800 */
[----:B------:R-:W-:Y:S04]  /*17060*/  STL [R1+0xe0], R241 ;  /* 0x0000e0f101007387 */ /* 0x000fe80000100800 */
[----:B------:R-:W4:Y:S04]  /*17070*/  LDL.LU R246, [R1+0x74] ;  /* 0x0000740001f67983 */ /* 0x000f280000300800 */
[----:B------:R-:W-:Y:S04]  /*17080*/  STL [R1+0xe4], R238 ;  /* 0x0000e4ee01007387 */ /* 0x000fe80000100800 */
[----:B------:R1:W-:Y:S04]  /*17090*/  STL [R1+0xec], R240 ;  /* 0x0000ecf001007387 */ /* 0x0003e80000100800 */
[----:B-1----:R-:W4:Y:S01]  /*170a0*/  LDL.LU R240, [R1+0x6c] ;  /* 0x00006c0001f07983 */ /* 0x002f220000300800 */
[----:B------:R-:W-:-:S04]  /*170b0*/  FMNMX3.FTZ R0, R248, R20, R21, !PT ;  /* 0x00000014f8007276 */ /* 0x000fc80007810015 */
[----:B------:R-:W-:Y:S01]  /*170c0*/  FMNMX3.FTZ R0, R0, R23, R22, !PT ;  /* 0x0000001700007276 */ /* 0x000fe20007810016 */
[----:B--2---:R-:W-:-:S03]  /*170d0*/  FMUL.FTZ R7, R231, UR7 ;  /* 0x00000007e7077c20 */ /* 0x004fc60008410000 */
[----:B------:R-:W-:Y:S01]  /*170e0*/  FMNMX3.FTZ R0, R0, R215, R61, !PT ;  /* 0x000000d700007276 */ /* 0x000fe2000781003d */
[----:B------:R-:W1:Y:S03]  /*170f0*/  SHFL.BFLY PT, R9, R135, 0x2, 0x1f ;  /* 0x0c401f0087097f89 */ /* 0x000e6600000e0000 */
[----:B------:R-:W-:Y:S01]  /*17100*/  FMNMX3.FTZ R0, R0, R49, R39, !PT ;  /* 0x0000003100007276 */ /* 0x000fe20007810027 */
[----:B------:R2:W1:Y:S01]  /*17110*/  MUFU.TANH R10, R7 ;  /* 0x00000007000a7308 */ /* 0x0004620000002400 */
[----:B------:R-:W-:Y:S02]  /*17120*/  FSEL R143, R212, -INF , !P2 ;  /* 0xff800000d48f7808 */ /* 0x000fe40005000000 */
[----:B--2---:R-:W-:Y:S02]  /*17130*/  FMNMX3.FTZ R7, R0, R235, R230, !PT ;  /* 0x000000eb00077276 */ /* 0x004fe400078100e6 */
[----:B------:R-:W-:-:S05]  /*17140*/  IABS R0, R244 ;  /* 0x000000f400007213 */ /* 0x000fca0000000000 */
[----:B------:R-:W-:Y:S01]  /*17150*/  IMAD.MOV.U32 R8, RZ, RZ, R0 ;  /* 0x000000ffff087224 */ /* 0x000fe200078e0000 */
[----:B---3--:R-:W-:Y:S02]  /*17160*/  FMNMX3.FTZ R0, R249, R24, R25, !PT ;  /* 0x00000018f9007276 */ /* 0x008fe40007810019 */
[----:B------:R-:W-:Y:S02]  /*17170*/  FMNMX3.FTZ R7, R7, R66, R138, !PT ;  /* 0x0000004207077276 */ /* 0x000fe4000781008a */
[----:B------:R-:W-:Y:S02]  /*17180*/  FMNMX3.FTZ R0, R0, R28, R18, !PT ;  /* 0x0000001c00007276 */ /* 0x000fe40007810012 */
[----:B------:R-:W-:Y:S02]  /*17190*/  FMNMX3.FTZ R134, R7, R237, R56, !PT ;  /* 0x000000ed07867276 */ /* 0x000fe40007810038 */
[----:B------:R-:W-:Y:S01]  /*171a0*/  FMNMX3.FTZ R0, R0, R216, R64, !PT ;  /* 0x000000d800007276 */ /* 0x000fe20007810040 */
[----:B------:R-:W-:Y:S01]  /*171b0*/  IMAD.MOV.U32 R229, RZ, RZ, R35 ;  /* 0x000000ffffe57224 */ /* 0x000fe200078e0023 */
[----:B------:R-:W-:Y:S01]  /*171c0*/  ISETP.GT.AND P2, PT, R3, R6, PT ;  /* 0x000000060300720c */ /* 0x000fe20003f44270 */
[----:B------:R-:W-:Y:S01]  /*171d0*/  FMUL.FTZ R6, R232, UR7 ;  /* 0x00000007e8067c20 */ /* 0x000fe20008410000 */
[----:B------:R-:W-:Y:S01]  /*171e0*/  FMNMX3.FTZ R134, R134, R241, R143, !PT ;  /* 0x000000f186867276 */ /* 0x000fe2000781008f */
[----:B------:R-:W-:Y:S01]  /*171f0*/  IMAD.MOV.U32 R58, RZ, RZ, R32 ;  /* 0x000000ffff3a7224 */ /* 0x000fe200078e0020 */
[----:B------:R-:W-:Y:S01]  /*17200*/  FMNMX3.FTZ R0, R0, R57, R51, !PT ;  /* 0x0000003900007276 */ /* 0x000fe20007810033 */
[----:B------:R2:W3:Y:S01]  /*17210*/  MUFU.TANH R13, R6 ;  /* 0x00000006000d7308 */ /* 0x0004e20000002400 */
[----:B-1----:R-:W-:Y:S01]  /*17220*/  FMNMX.FTZ R135, R135, R9, !PT ;  /* 0x0000000987877209 */ /* 0x002fe20007810000 */
[----:B------:R-:W1:Y:S01]  /*17230*/  LDCU UR7, c[0x0][0x45c] ;  /* 0x00008b80ff0777ac */ /* 0x000e620008000800 */
[----:B------:R-:W1:Y:S01]  /*17240*/  SHFL.BFLY PT, R9, R134, 0x2, 0x1f ;  /* 0x0c401f0086097f89 */ /* 0x000e6200000e0000 */
[----:B------:R-:W-:-:S02]  /*17250*/  MOV R234, R33 ;  /* 0x0000002100ea7202 */ /* 0x000fc40000000f00 */
[----:B------:R-:W-:Y:S02]  /*17260*/  I2FP.F32.S32 R8, R8 ;  /* 0x0000000800087245 */ /* 0x000fe40000201400 */
[----:B------:R-:W-:Y:S02]  /*17270*/  IABS R7, R245 ;  /* 0x000000f500077213 */ /* 0x000fe40000000000 */
[----:B--2---:R-:W-:Y:S02]  /*17280*/  FMNMX3.FTZ R6, R0, R41, R229, !PT ;  /* 0x0000002900067276 */ /* 0x004fe400078100e5 */
[----:B------:R-:W-:Y:S02]  /*17290*/  FMNMX3.FTZ R0, R250, R27, R26, !PT ;  /* 0x0000001bfa007276 */ /* 0x000fe4000781001a */
[----:B------:R-:W-:Y:S02]  /*172a0*/  FMNMX3.FTZ R6, R6, R234, R218, !PT ;  /* 0x000000ea06067276 */ /* 0x000fe400078100da */
[----:B------:R-:W-:Y:S01]  /*172b0*/  FMNMX3.FTZ R0, R0, R29, R30, !PT ;  /* 0x0000001d00007276 */ /* 0x000fe2000781001e */
[----:B------:R-:W-:Y:S01]  /*172c0*/  FFMA.FTZ R8, R8, -UR6, R10 ;  /* 0x8000000608087c23 */ /* 0x000fe2000801000a */
[----:B------:R-:W-:-:S02]  /*172d0*/  FMNMX3.FTZ R136, R6, R252, R47, !PT ;  /* 0x000000fc06887276 */ /* 0x000fc4000781002f */
[----:B------:R-:W-:Y:S02]  /*172e0*/  FMNMX3.FTZ R0, R0, R219, R40, !PT ;  /* 0x000000db00007276 */ /* 0x000fe40007810028 */
[----:B------:R-:W-:Y:S02]  /*172f0*/  I2FP.F32.S32 R6, R7 ;  /* 0x0000000700067245 */ /* 0x000fe40000201400 */
[----:B------:R-:W-:Y:S02]  /*17300*/  FMNMX3.FTZ R0, R0, R233, R60, !PT ;  /* 0x000000e900007276 */ /* 0x000fe4000781003c */
[----:B------:R-:W-:Y:S02]  /*17310*/  FSEL R8, R8, -INF , !P2 ;  /* 0xff80000008087808 */ /* 0x000fe40005000000 */
[----:B------:R-:W-:Y:S02]  /*17320*/  FMNMX3.FTZ R136, R136, R243, R242, !PT ;  /* 0x000000f388887276 */ /* 0x000fe400078100f2 */
[----:B------:R-:W-:Y:S01]  /*17330*/  ISETP.GT.AND P2, PT, R3, R5, PT ;  /* 0x000000050300720c */ /* 0x000fe20003f44270 */
[----:B---3--:R-:W-:Y:S01]  /*17340*/  FFMA.FTZ R3, R6, -UR6, R13 ;  /* 0x8000000606037c23 */ /* 0x008fe2000801000d */
[----:B------:R-:W-:Y:S01]  /*17350*/  FMNMX3.FTZ R0, R0, R58, R16, !PT ;  /* 0x0000003a00007276 */ /* 0x000fe20007810010 */
[----:B------:R-:W2:Y:S01]  /*17360*/  SHFL.BFLY PT, R10, R135, 0x1, 0x1f ;  /* 0x0c201f00870a7f89 */ /* 0x000ea200000e0000 */
[----:B------:R-:W-:-:S02]  /*17370*/  FSEL R138, R12, -INF , !P5 ;  /* 0xff8000000c8a7808 */ /* 0x000fc40006800000 */
[----:B------:R-:W-:Y:S01]  /*17380*/  FSEL R3, R3, -INF , !P2 ;  /* 0xff80000003037808 */ /* 0x000fe20005000000 */
[----:B------:R-:W3:Y:S01]  /*17390*/  SHFL.BFLY PT, R5, R136, 0x2, 0x1f ;  /* 0x0c401f0088057f89 */ /* 0x000ee200000e0000 */
[----:B------:R-:W-:Y:S02]  /*173a0*/  FSEL R45, R11, -INF , !P0 ;  /* 0xff8000000b2d7808 */ /* 0x000fe40004000000 */
[----:B-1----:R-:W-:Y:S02]  /*173b0*/  FMNMX.FTZ R134, R134, R9, !PT ;  /* 0x0000000986867209 */ /* 0x002fe40007810000 */
[----:B------:R-:W-:Y:S02]  /*173c0*/  FSEL R44, R8, -INF , !P1 ;  /* 0xff800000082c7808 */ /* 0x000fe40004800000 */
[----:B------:R-:W-:Y:S01]  /*173d0*/  FSEL R214, R3, -INF , !P6 ;  /* 0xff80000003d67808 */ /* 0x000fe20007000000 */
[----:B------:R-:W1:Y:S01]  /*173e0*/  SHFL.BFLY PT, R6, R134, 0x1, 0x1f ;  /* 0x0c201f0086067f89 */ /* 0x000e6200000e0000 */
[----:B--2---:R-:W-:-:S02]  /*173f0*/  FMNMX.FTZ R135, R135, R10, !PT ;  /* 0x0000000a87877209 */ /* 0x004fc40007810000 */
[----:B---3--:R-:W-:-:S03]  /*17400*/  FMNMX.FTZ R136, R136, R5, !PT ;  /* 0x0000000588887209 */ /* 0x008fc60007810000 */
[C---:B------:R-:W-:Y:S01]  /*17410*/  FMUL.FTZ R32, R135.reuse, UR7 ;  /* 0x0000000787207c20 */ /* 0x040fe20008410000 */
[----:B------:R-:W-:Y:S01]  /*17420*/  FSETP.NEU.FTZ.AND P0, PT, R135, -INF , PT ;  /* 0xff8000008700780b */ /* 0x000fe20003f1d000 */
[----:B------:R-:W2:Y:S03]  /*17430*/  SHFL.BFLY PT, R5, R136, 0x1, 0x1f ;  /* 0x0c201f0088057f89 */ /* 0x000ea600000e0000 */
[----:B------:R-:W-:Y:S02]  /*17440*/  FSEL R32, R32, RZ, P0 ;  /* 0x000000ff20207208 */ /* 0x000fe40000000000 */
[----:B-1----:R-:W-:-:S03]  /*17450*/  FMNMX.FTZ R134, R134, R6, !PT ;  /* 0x0000000686867209 */ /* 0x002fc60007810000 */
[--C-:B------:R-:W-:Y:S01]  /*17460*/  FFMA.FTZ R2, R2, UR7, -R32.reuse ;  /* 0x0000000702027c23 */ /* 0x100fe20008010820 */
[C---:B------:R-:W-:Y:S01]  /*17470*/  FSETP.NEU.FTZ.AND P5, PT, R134.reuse, -INF , PT ;  /* 0xff8000008600780b */ /* 0x040fe20003fbd000 */
[----:B------:R-:W-:Y:S02]  /*17480*/  FMUL.FTZ R33, R134, UR7 ;  /* 0x0000000786217c20 */ /* 0x000fe40008410000 */
[----:B------:R1:W-:Y:S03]  /*17490*/  MUFU.EX2 R236, R2 ;  /* 0x0000000200ec7308 */ /* 0x0003e60000000800 */
[----:B------:R-:W-:Y:S01]  /*174a0*/  FSEL R33, R33, RZ, P5 ;  /* 0x000000ff21217208 */ /* 0x000fe20002800000 */
[----:B-1----:R-:W-:-:S04]  /*174b0*/  FFMA.FTZ R2, R19, UR7, -R32 ;  /* 0x0000000713027c23 */ /* 0x002fc80008010820 */
[----:B------:R1:W-:Y:S01]  /*174c0*/  MUFU.EX2 R65, R2 ;  /* 0x0000000200417308 */ /* 0x0003e20000000800 */
[----:B--2---:R-:W-:-:S04]  /*174d0*/  FMNMX.FTZ R136, R136, R5, !PT ;  /* 0x0000000588887209 */ /* 0x004fc80007810000 */
[----:B------:R-:W-:Y:S01]  /*174e0*/  FSETP.NEU.FTZ.AND P2, PT, R136, -INF , PT ;  /* 0xff8000008800780b */ /* 0x000fe20003f5d000 */
[----:B-1----:R-:W-:-:S04]  /*174f0*/  FFMA.FTZ R2, R20, UR7, -R33 ;  /* 0x0000000714027c23 */ /* 0x002fc80008010821 */
[----:B------:R1:W-:Y:S02]  /*17500*/  MUFU.EX2 R239, R2 ;  /* 0x0000000200ef7308 */ /* 0x0003e40000000800 */
[----:B-1----:R-:W-:-:S06]  /*17510*/  FFMA.FTZ R2, R21, UR7, -R33 ;  /* 0x0000000715027c23 */ /* 0x002fcc0008010821 */
[----:B------:R1:W-:Y:S02]  /*17520*/  MUFU.EX2 R238, R2 ;  /* 0x0000000200ee7308 */ /* 0x0003e40000000800 */
[----:B-1----:R-:W-:-:S05]  /*17530*/  FMUL.FTZ R2, R136, UR7 ;  /* 0x0000000788027c20 */ /* 0x002fca0008410000 */
[----:B------:R-:W-:Y:S02]  /*17540*/  FSEL R2, R2, RZ, P2 ;  /* 0x000000ff02027208 */ /* 0x000fe40001000000 */
[----:B----4-:R-:W-:-:S04]  /*17550*/  FMNMX3.FTZ R0, R0, R34, R240, !PT ;  /* 0x0000002200007276 */ /* 0x010fc800078100f0 */
[----:B------:R-:W-:-:S04]  /*17560*/  FMNMX3.FTZ R0, R0, R138, R45, !PT ;  /* 0x0000008a00007276 */ /* 0x000fc8000781002d */
[----:B------:R-:W-:-:S05]  /*17570*/  FMNMX3.FTZ R0, R0, R44, R214, !PT ;  /* 0x0000002c00007276 */ /* 0x000fca00078100d6 */
[----:B------:R-:W1:Y:S02]  /*17580*/  SHFL.BFLY PT, R3, R0, 0x2, 0x1f ;  /* 0x0c401f0000037f89 */ /* 0x000e6400000e0000 */
[----:B-1----:R-:W-:-:S05]  /*17590*/  FMNMX.FTZ R0, R0, R3, !PT ;  /* 0x0000000300007209 */ /* 0x002fca0007810000 */
[----:B------:R-:W1:Y:S01]  /*175a0*/  SHFL.BFLY PT, R133, R0, 0x1, 0x1f ;  /* 0x0c201f0000857f89 */ /* 0x000e6200000e0000 */
[----:B------:R-:W-:-:S04]  /*175b0*/  FFMA.FTZ R3, R23, UR7, -R33 ;  /* 0x0000000717037c23 */ /* 0x000fc80008010821 */
[----:B------:R2:W-:Y:S02]  /*175c0*/  MUFU.EX2 R237, R3 ;  /* 0x0000000300ed7308 */ /* 0x0005e40000000800 */
[----:B--2---:R-:W-:Y:S01]  /*175d0*/  FFMA.FTZ R3, R22, UR7, -R33 ;  /* 0x0000000716037c23 */ /* 0x004fe20008010821 */
[----:B-1----:R-:W-:Y:S01]  /*175e0*/  FMNMX.FTZ R133, R0, R133, !PT ;  /* 0x0000008500857209 */ /* 0x002fe20007810000 */
[----:B------:R-:W-:-:S04]  /*175f0*/  FFMA.FTZ R0, R25, UR7, -R2 ;  /* 0x0000000719007c23 */ /* 0x000fc80008010802 */
[----:B------:R1:W-:Y:S01]  /*17600*/  MUFU.EX2 R46, R3 ;  /* 0x00000003002e7308 */ /* 0x0003e20000000800 */
[----:B------:R-:W-:-:S07]  /*17610*/  FSETP.NEU.FTZ.AND P1, PT, R133, -INF , PT ;  /* 0xff8000008500780b */ /* 0x000fce0003f3d000 */
[----:B------:R2:W-:Y:S01]  /*17620*/  MUFU.EX2 R67, R0 ;  /* 0x0000000000437308 */ /* 0x0005e20000000800 */
[----:B-1----:R-:W-:-:S07]  /*17630*/  FFMA.FTZ R3, R24, UR7, -R2 ;  /* 0x0000000718037c23 */ /* 0x002fce0008010802 */
[----:B------:R1:W-:Y:S01]  /*17640*/  MUFU.EX2 R228, R3 ;  /* 0x0000000300e47308 */ /* 0x0003e20000000800 */
[----:B--2---:R-:W-:-:S07]  /*17650*/  FFMA.FTZ R0, R28, UR7, -R2 ;  /* 0x000000071c007c23 */ /* 0x004fce0008010802 */
[----:B------:R2:W-:Y:S01]  /*17660*/  MUFU.EX2 R42, R0 ;  /* 0x00000000002a7308 */ /* 0x0005e20000000800 */
[----:B-1----:R-:W-:-:S05]  /*17670*/  FMUL.FTZ R3, R133, UR7 ;  /* 0x0000000785037c20 */ /* 0x002fca0008410000 */
[----:B------:R-:W-:Y:S01]  /*17680*/  FSEL R3, R3, RZ, P1 ;  /* 0x000000ff03037208 */ /* 0x000fe20000800000 */
[----:B--2---:R-:W-:-:S04]  /*17690*/  FFMA.FTZ R0, R18, UR7, -R2 ;  /* 0x0000000712007c23 */ /* 0x004fc80008010802 */
[----:B------:R1:W-:Y:S01]  /*176a0*/  MUFU.EX2 R63, R0 ;  /* 0x00000000003f7308 */ /* 0x0003e20000000800 */
[----:B------:R-:W-:Y:S01]  /*176b0*/  FFMA.FTZ R4, R4, UR7, -R32 ;  /* 0x0000000704047c23 */ /* 0x000fe20008010820 */
[----:B-1----:R-:W-:-:S06]  /*176c0*/  FFMA.FTZ R0, R27, UR7, -R3 ;  /* 0x000000071b007c23 */ /* 0x002fcc0008010803 */
[----:B------:R1:W-:Y:S02]  /*176d0*/  MUFU.EX2 R232, R0 ;  /* 0x0000000000e87308 */ /* 0x0003e40000000800 */
[----:B-1----:R-:W-:-:S06]  /*176e0*/  FFMA.FTZ R0, R26, UR7, -R3 ;  /* 0x000000071a007c23 */ /* 0x002fcc0008010803 */
[----:B------:R1:W-:Y:S01]  /*176f0*/  MUFU.EX2 R212, R0 ;  /* 0x0000000000d47308 */ /* 0x0003e20000000800 */
[----:B------:R-:W-:Y:S02]  /*17700*/  LEA R52, R246, UR5, 0x1 ;  /* 0x00000005f6347c11 */ /* 0x000fe4000f8e08ff */
[----:B------:R-:W-:-:S03]  /*17710*/  FSEL R5, R136, RZ, P2 ;  /* 0x000000ff88057208 */ /* 0x000fc60001000000 */
[----:B------:R-:W2:Y:S01]  /*17720*/  LDSM.16.MT88.4 R12, [R52+0xc000] ;  /* 0x00c00000340c783b */ /* 0x000ea20000004200 */
[----:B-1----:R-:W-:-:S04]  /*17730*/  FFMA.FTZ R0, R29, UR7, -R3 ;  /* 0x000000071d007c23 */ /* 0x002fc80008010803 */
[----:B------:R1:W-:Y:S08]  /*17740*/  MUFU.EX2 R241, R0 ;  /* 0x0000000000f17308 */ /* 0x0003f00000000800 */
[----:B------:R3:W-:Y:S01]  /*17750*/  MUFU.EX2 R231, R4 ;  /* 0x0000000400e77308 */ /* 0x0007e20000000800 */
[----:B-1----:R-:W-:-:S05]  /*17760*/  FSEL R0, R134, RZ, P5 ;  /* 0x000000ff86007208 */ /* 0x002fca0002800000 */
[----:B------:R-:W-:Y:S01]  /*17770*/  FADD.FTZ R0, R248, -R0 ;  /* 0x80000000f8007221 */ /* 0x000fe20000010000 */
[----:B---3--:R-:W-:-:S03]  /*17780*/  FSEL R4, R135, RZ, P0 ;  /* 0x000000ff87047208 */ /* 0x008fc60000000000 */
[----:B------:R-:W-:Y:S01]  /*17790*/  FMUL.FTZ R35, R0, UR7 ;  /* 0x0000000700237c20 */ /* 0x000fe20008410000 */
[----:B------:R-:W-:Y:S01]  /*177a0*/  FSEL R0, R133, RZ, P1 ;  /* 0x000000ff85007208 */ /* 0x000fe20000800000 */
[----:B------:R-:W-:-:S04]  /*177b0*/  FADD.FTZ R4, R247, -R4 ;  /* 0x80000004f7047221 */ /* 0x000fc80000010000 */
[----:B------:R-:W-:Y:S01]  /*177c0*/  FADD.FTZ R0, R250, -R0 ;  /* 0x80000000fa007221 */ /* 0x000fe20000010000 */
[----:B------:R-:W-:-:S03]  /*177d0*/  FMUL.FTZ R4, R4, UR7 ;  /* 0x0000000704047c20 */ /* 0x000fc60008410000 */
[----:B------:R-:W-:Y:S01]  /*177e0*/  FMUL.FTZ R0, R0, UR7 ;  /* 0x0000000700007c20 */ /* 0x000fe20008410000 */
[----:B------:R1:W-:Y:S08]  /*177f0*/  MUFU.EX2 R36, R4 ;  /* 0x0000000400247308 */ /* 0x0003f00000000800 */
[----:B------:R3:W4:Y:S01]  /*17800*/  MUFU.EX2 R37, R0 ;  /* 0x0000000000257308 */ /* 0x0007220000000800 */
[----:B-1----:R-:W-:-:S04]  /*17810*/  FADD.FTZ R4, R249, -R5 ;  /* 0x80000005f9047221 */ /* 0x002fc80000010000 */
[----:B------:R-:W-:Y:S01]  /*17820*/  FMUL.FTZ R4, R4, UR7 ;  /* 0x0000000704047c20 */ /* 0x000fe20008410000 */
[----:B---3--:R-:W-:-:S03]  /*17830*/  FFMA.FTZ R0, R30, UR7, -R3 ;  /* 0x000000071e007c23 */ /* 0x008fc60008010803 */
[----:B------:R-:W1:Y:S08]  /*17840*/  MUFU.EX2 R38, R4 ;  /* 0x0000000400267308 */ /* 0x000e700000000800 */
[----:B------:R-:W3:Y:S01]  /*17850*/  MUFU.EX2 R30, R0 ;  /* 0x00000000001e7308 */ /* 0x000ee20000000800 */
[-C--:B----4-:R-:W-:Y:S01]  /*17860*/  FMUL.FTZ R150, R150, R37.reuse ;  /* 0x0000002596967220 */ /* 0x090fe20000410000 */
[----:B------:R-:W-:Y:S01]  /*17870*/  FMUL.FTZ R151, R151, R37 ;  /* 0x0000002597977220 */ /* 0x000fe20000410000 */
[----:B------:R-:W-:-:S02]  /*17880*/  F2FP.BF16.F32.PACK_AB R5, R212, R232 ;  /* 0x000000e8d405723e */ /* 0x000fc400000010ff */
[----:B------:R-:W-:Y:S01]  /*17890*/  F2FP.BF16.F32.PACK_AB R6, R63, R42 ;  /* 0x0000002a3f06723e */ /* 0x000fe200000010ff */
[-C--:B-1----:R-:W-:Y:S01]  /*178a0*/  FMUL.FTZ R148, R148, R38.reuse ;  /* 0x0000002694947220 */ /* 0x082fe20000410000 */
[----:B------:R-:W-:Y:S01]  /*178b0*/  FMUL.FTZ R149, R149, R38 ;  /* 0x0000002695957220 */ /* 0x000fe20000410000 */
[----:B------:R-:W-:Y:S02]  /*178c0*/  F2FP.BF16.F32.PACK_AB R4, R67, R228 ;  /* 0x000000e44304723e */ /* 0x000fe400000010ff */
[----:B---3--:R-:W-:-:S07]  /*178d0*/  F2FP.BF16.F32.PACK_AB R7, R30, R241 ;  /* 0x000000f11e07723e */ /* 0x008fce00000010ff */
[----:B--2---:R-:W-:Y:S01]  /*178e0*/  HMMA.16816.F32.BF16 R20, R4, R12, R148 ;  /* 0x0000000c0414723c */ /* 0x004fe20000041894 */
[----:B------:R-:W-:Y:S01]  /*178f0*/  IMAD.MOV.U32 R247, RZ, RZ, 0x20 ;  /* 0x00000020fff77424 */ /* 0x000fe200078e00ff */
[----:B------:R-:W-:Y:S01]  /*17900*/  MOV R151, R52 ;  /* 0x0000003400977202 */ /* 0x000fe20000000f00 */
[----:B------:R-:W-:Y:S01]  /*17910*/  FFMA.FTZ R17, R17, UR7, -R32 ;  /* 0x0000000711117c23 */ /* 0x000fe20008010820 */
[----:B------:R-:W-:-:S03]  /*17920*/  IMAD.MOV.U32 R28, RZ, RZ, R16 ;  /* 0x000000ffff1c7224 */ /* 0x000fc600078e0010 */
[----:B------:R1:W2:-:S12]  /*17930*/  MUFU.EX2 R50, R17 ;  /* 0x0000001100327308 */ /* 0x0002980000000800 */
[----:B------:R-:W-:Y:S01]  /*17940*/  IMAD.MOV.U32 R43, RZ, RZ, R20 ;  /* 0x000000ffff2b7224 */ /* 0x000fe200078e0014 */
[----:B------:R-:W-:-:S05]  /*17950*/  SEL R20, R247, 0xffffffe0, !P3 ;  /* 0xffffffe0f7147807 */ /* 0x000fca0005800000 */
[----:B------:R-:W-:-:S05]  /*17960*/  IMAD.IADD R132, R20, 0x1, R151 ;  /* 0x0000000114847824 */ /* 0x000fca00078e0297 */
[----:B-1----:R-:W1:Y:S01]  /*17970*/  LDSM.16.MT88.4 R16, [R132+0xc000] ;  /* 0x00c000008410783b */ /* 0x002e620000004200 */
[----:B------:R-:W3:Y:S01]  /*17980*/  MUFU.EX2 R35, R35 ;  /* 0x0000002300237308 */ /* 0x000ee20000000800 */
[C---:B------:R-:W-:Y:S01]  /*17990*/  IADD3 R0, PT, PT, R151.reuse, 0xc000, RZ ;  /* 0x0000c00097007810 */ /* 0x040fe20007ffe0ff */
[----:B------:R-:W-:Y:S02]  /*179a0*/  IMAD.MOV.U32 R29, RZ, RZ, R34 ;  /* 0x000000ffff1d7224 */ /* 0x000fe400078e0022 */
[----:B------:R-:W-:Y:S01]  /*179b0*/  VIADD R34, R151, 0xc040 ;  /* 0x0000c04097227836 */ /* 0x000fe20000000000 */
[----:B------:R-:W-:Y:S01]  /*179c0*/  F2FP.BF16.F32.PACK_AB R8, R231, R236 ;  /* 0x000000ece708723e */ /* 0x000fe200000010ff */
[----:B------:R-:W-:Y:S01]  /*179d0*/  @P4 VIADD R34, R0, 0xffffffc0 ;  /* 0xffffffc000224836 */ /* 0x000fe20000000000 */
[----:B------:R-:W-:Y:S01]  /*179e0*/  F2FP.BF16.F32.PACK_AB R9, R238, R239 ;  /* 0x000000efee09723e */ /* 0x000fe200000010ff */
[-C--:B------:R-:W-:Y:S01]  /*179f0*/  FMUL.FTZ R160, R160, R36.reuse ;  /* 0x00000024a0a07220 */ /* 0x080fe20000410000 */
[----:B--2---:R-:W-:Y:S01]  /*17a00*/  F2FP.BF16.F32.PACK_AB R10, R50, R65 ;  /* 0x00000041320a723e */ /* 0x004fe200000010ff */
[----:B------:R-:W-:Y:S01]  /*17a10*/  FMUL.FTZ R161, R161, R36 ;  /* 0x00000024a1a17220 */ /* 0x000fe20000410000 */
[----:B------:R-:W-:Y:S01]  /*17a20*/  F2FP.BF16.F32.PACK_AB R11, R46, R237 ;  /* 0x000000ed2e0b723e */ /* 0x000fe200000010ff */
[-C--:B------:R-:W-:Y:S01]  /*17a30*/  FMUL.FTZ R164, R164, R38.reuse ;  /* 0x00000026a4a47220 */ /* 0x080fe20000410000 */
[-C--:B------:R-:W-:Y:S01]  /*17a40*/  FMUL.FTZ R165, R165, R38.reuse ;  /* 0x00000026a5a57220 */ /* 0x080fe20000410000 */
[-C--:B------:R-:W-:Y:S01]  /*17a50*/  FMUL.FTZ R166, R166, R37.reuse ;  /* 0x00000025a6a67220 */ /* 0x080fe20000410000 */
[----:B------:R-:W-:Y:S01]  /*17a60*/  FMUL.FTZ R167, R167, R37 ;  /* 0x00000025a7a77220 */ /* 0x000fe20000410000 */
[-C--:B------:R-:W-:Y:S01]  /*17a70*/  FMUL.FTZ R168, R168, R38.reuse ;  /* 0x00000026a8a87220 */ /* 0x080fe20000410000 */
[-C--:B---3--:R-:W-:Y:S01]  /*17a80*/  FMUL.FTZ R162, R162, R35.reuse ;  /* 0x00000023a2a27220 */ /* 0x088fe20000410000 */
[----:B------:R-:W-:Y:S01]  /*17a90*/  FMUL.FTZ R163, R163, R35 ;  /* 0x00000023a3a37220 */ /* 0x000fe20000410000 */
        /* <DEDUP_REMOVED lines=12> */
[----:B------:R-:W1:Y:S01]  /*17b60*/  LDSM.16.MT88.4 R16, [R137] ;  /* 0x000000008910783b */ /* 0x000e620000004200 */
        /* <DEDUP_REMOVED lines=12> */
[----:B------:R-:W-:Y:S08]  /*17c30*/  HMMA.16816.F32.BF16 R248, R8, R12, R144 ;  /* 0x0000000c08f8723c */ /* 0x000ff00000041890 */
        /* <DEDUP_REMOVED lines=41> */
[----:B------:R-:W-:Y:S01]  /*17ed0*/  IMAD.MOV.U32 R147, RZ, RZ, R47 ;  /* 0x000000ffff937224 */ /* 0x000fe200078e002f */
[----:B------:R-:W-:Y:S01]  /*17ee0*/  MOV R144, R44 ;  /* 0x0000002c00907202 */ /* 0x000fe20000000f00 */
[----:B------:R-:W-:-:S05]  /*17ef0*/  IMAD.MOV.U32 R146, RZ, RZ, R46 ;  /* 0x000000ffff927224 */ /* 0x000fca00078e002e */
[C---:B------:R-:W-:Y:S01]  /*17f00*/  HMMA.16816.F32.BF16 R176, R4.reuse, R12, R176 ;  /* 0x0000000c04b0723c */ /* 0x040fe200000418b0 */
[----:B------:R-:W-:Y:S02]  /*17f10*/  IMAD.MOV.U32 R145, RZ, RZ, R45 ;  /* 0x000000ffff917224 */ /* 0x000fe400078e002d */
[----:B------:R-:W-:Y:S05]  /*17f20*/  LDSM.16.MT88.4 R44, [R137+0x2000] ;  /* 0x00200000892c783b */ /* 0x000fea0000004200 */
[-C--:B------:R-:W-:Y:S08]  /*17f30*/  HMMA.16816.F32.BF16 R184, R4, R14.reuse, R184 ;  /* 0x0000000e04b8723c */ /* 0x080ff000000418b8 */
[----:B------:R-:W-:Y:S01]  /*17f40*/  HMMA.16816.F32.BF16 R188, R8, R14, R188 ;  /* 0x0000000e08bc723c */ /* 0x000fe200000418bc */
[----:B------:R-:W2:Y:S01]  /*17f50*/  LDSM.16.MT88.4 R12, [R151+0xe000] ;  /* 0x00e00000970c783b */ /* 0x000ea20000004200 */
[-C--:B------:R-:W-:Y:S01]  /*17f60*/  FMUL.FTZ R88, R88, R38.reuse ;  /* 0x0000002658587220 */ /* 0x080fe20000410000 */
[----:B------:R-:W-:Y:S01]  /*17f70*/  FMUL.FTZ R89, R89, R38 ;  /* 0x0000002659597220 */ /* 0x000fe20000410000 */
[-C--:B------:R-:W-:Y:S01]  /*17f80*/  FMUL.FTZ R90, R90, R37.reuse ;  /* 0x000000255a5a7220 */ /* 0x080fe20000410000 */
[----:B------:R-:W-:Y:S01]  /*17f90*/  FMUL.FTZ R91, R91, R37 ;  /* 0x000000255b5b7220 */ /* 0x000fe20000410000 */
[----:B------:R-:W-:-:S06]  /*17fa0*/  FFMA.FTZ R0, R213, UR7, -R32 ;  /* 0x00000007d5007c23 */ /* 0x000fcc0008010820 */
[----:B-1----:R-:W-:Y:S01]  /*17fb0*/  HMMA.16816.F32.BF16 R160, R4, R16, R88 ;  /* 0x0000001004a0723c */ /* 0x002fe20000041858 */
[----:B------:R-:W-:Y:S02]  /*17fc0*/  MOV R90, R235 ;  /* 0x000000eb005a7202 */ /* 0x000fe40000000f00 */
[----:B------:R1:W3:Y:S01]  /*17fd0*/  MUFU.EX2 R235, R0 ;  /* 0x0000000000eb7308 */ /* 0x0002e20000000800 */
[-C--:B------:R-:W-:Y:S01]  /*17fe0*/  FMUL.FTZ R92, R92, R38.reuse ;  /* 0x000000265c5c7220 */ /* 0x080fe20000410000 */
[----:B------:R-:W-:Y:S01]  /*17ff0*/  FMUL.FTZ R93, R93, R38 ;  /* 0x000000265d5d7220 */ /* 0x000fe20000410000 */
[-C--:B------:R-:W-:Y:S01]  /*18000*/  FMUL.FTZ R94, R94, R37.reuse ;  /* 0x000000255e5e7220 */ /* 0x080fe20000410000 */
[----:B------:R-:W-:Y:S01]  /*18010*/  FMUL.FTZ R95, R95, R37 ;  /* 0x000000255f5f7220 */ /* 0x000fe20000410000 */
[----:B------:R-:W-:Y:S02]  /*18020*/  IMAD.MOV.U32 R88, RZ, RZ, R230 ;  /* 0x000000ffff587224 */ /* 0x000fe400078e00e6 */
[----:B-1----:R-:W-:-:S04]  /*18030*/  FFMA.FTZ R0, R59, UR7, -R32 ;  /* 0x000000073b007c23 */ /* 0x002fc80008010820 */
[----:B------:R1:W-:Y:S01]  /*18040*/  MUFU.EX2 R183, R0 ;  /* 0x0000000000b77308 */ /* 0x0003e20000000800 */
[----:B------:R-:W-:Y:S01]  /*18050*/  HMMA.16816.F32.BF16 R152, R4, R18, R92 ;  /* 0x000000120498723c */ /* 0x000fe2000004185c */
[----:B------:R-:W-:Y:S01]  /*18060*/  MOV R142, R22 ;  /* 0x00000016008e7202 */ /* 0x000fe20000000f00 */
[----:B------:R-:W-:Y:S02]  /*18070*/  IMAD.MOV.U32 R141, RZ, RZ, R23 ;  /* 0x000000ffff8d7224 */ /* 0x000fe400078e0017 */
[----:B------:R-:W-:Y:S02]  /*18080*/  IMAD.MOV.U32 R140, RZ, RZ, R21 ;  /* 0x000000ffff8c7224 */ /* 0x000fe400078e0015 */
[----:B------:R-:W-:Y:S01]  /*18090*/  FMUL.FTZ R76, R76, R38 ;  /* 0x000000264c4c7220 */ /* 0x000fe20000410000 */
[----:B------:R-:W4:Y:S01]  /*180a0*/  LDSM.16.MT88.4 R20, [R34+0x2000] ;  /* 0x002000002214783b */ /* 0x000f220000004200 */
        /* <DEDUP_REMOVED lines=14> */
[----:B------:R-:W-:Y:S01]  /*18190*/  FMUL.FTZ R123, R123, R37 ;  /* 0x000000257b7b7220 */ /* 0x000fe20000410000 */
[----:B--2---:R-:W-:Y:S01]  /*181a0*/  HMMA.16816.F32.BF16 R164, R4, R14, R76 ;  /* 0x0000000e04a4723c */ /* 0x004fe2000004184c */
[----:B-1----:R-:W-:-:S04]  /*181b0*/  FFMA.FTZ R0, R215, UR7, -R33 ;  /* 0x00000007d7007c23 */ /* 0x002fc80008010821 */
[----:B------:R1:W-:Y:S03]  /*181c0*/  MUFU.EX2 R180, R0 ;  /* 0x0000000000b47308 */ /* 0x0003e60000000800 */
[----:B------:R-:W-:Y:S01]  /*181d0*/  HMMA.16816.F32.BF16 R168, R4, R12, R72 ;  /* 0x0000000c04a8723c */ /* 0x000fe20000041848 */
[----:B------:R-:W-:Y:S01]  /*181e0*/  IMAD.MOV.U32 R75, RZ, RZ, R144 ;  /* 0x000000ffff4b7224 */ /* 0x000fe200078e0090 */
[----:B------:R-:W-:Y:S01]  /*181f0*/  MOV R74, R147 ;  /* 0x00000093004a7202 */ /* 0x000fe20000000f00 */
[----:B------:R-:W-:Y:S02]  /*18200*/  IMAD.MOV.U32 R181, RZ, RZ, R145 ;  /* 0x000000ffffb57224 */ /* 0x000fe400078e0091 */
[----:B------:R-:W-:-:S03]  /*18210*/  IMAD.MOV.U32 R182, RZ, RZ, R146 ;  /* 0x000000ffffb67224 */ /* 0x000fc600078e0092 */
[----:B------:R-:W-:Y:S01]  /*18220*/  HMMA.16816.F32.BF16 R144, R4, R44, R120 ;  /* 0x0000002c0490723c */ /* 0x000fe20000041878 */
[----:B-1----:R-:W-:-:S04]  /*18230*/  FFMA.FTZ R0, R61, UR7, -R33 ;  /* 0x000000073d007c23 */ /* 0x002fc80008010821 */
[----:B------:R1:W-:Y:S01]  /*18240*/  MUFU.EX2 R76, R0 ;  /* 0x00000000004c7308 */ /* 0x0003e20000000800 */
[----:B------:R-:W-:Y:S02]  /*18250*/  IMAD.MOV.U32 R72, RZ, RZ, R243 ;  /* 0x000000ffff487224 */ /* 0x000fe400078e00f3 */
[-C--:B------:R-:W-:Y:S01]  /*18260*/  FMUL.FTZ R124, R124, R38.reuse ;  /* 0x000000267c7c7220 */ /* 0x080fe20000410000 */
[----:B------:R-:W-:Y:S01]  /*18270*/  FMUL.FTZ R125, R125, R38 ;  /* 0x000000267d7d7220 */ /* 0x000fe20000410000 */
[----:B-1----:R-:W-:-:S04]  /*18280*/  FFMA.FTZ R0, R49, UR7, -R33 ;  /* 0x0000000731007c23 */ /* 0x002fc80008010821 */
[----:B------:R1:W2:Y:S01]  /*18290*/  MUFU.EX2 R120, R0 ;  /* 0x0000000000787308 */ /* 0x0002a20000000800 */
[-C--:B------:R-:W-:Y:S01]  /*182a0*/  FMUL.FTZ R126, R126, R37.reuse ;  /* 0x000000257e7e7220 */ /* 0x080fe20000410000 */
[----:B------:R-:W-:Y:S01]  /*182b0*/  FMUL.FTZ R127, R127, R37 ;  /* 0x000000257f7f7220 */ /* 0x000fe20000410000 */
[-C--:B------:R-:W-:Y:S01]  /*182c0*/  FMUL.FTZ R116, R116, R36.reuse ;  /* 0x0000002474747220 */ /* 0x080fe20000410000 */
[-C--:B------:R-:W-:Y:S01]  /*182d0*/  FMUL.FTZ R117, R117, R36.reuse ;  /* 0x0000002475757220 */ /* 0x080fe20000410000 */
[-C--:B------:R-:W-:Y:S01]  /*182e0*/  FMUL.FTZ R118, R118, R35.reuse ;  /* 0x0000002376767220 */ /* 0x080fe20000410000 */
[----:B------:R-:W-:Y:S01]  /*182f0*/  FMUL.FTZ R119, R119, R35 ;  /* 0x0000002377777220 */ /* 0x000fe20000410000 */
[----:B------:R-:W-:Y:S01]  /*18300*/  FMUL.FTZ R128, R128, R36 ;  /* 0x0000002480807220 */ /* 0x000fe20000410000 */
[----:B-1----:R-:W-:-:S04]  /*18310*/  FFMA.FTZ R0, R39, UR7, -R33 ;  /* 0x0000000727007c23 */ /* 0x002fc80008010821 */
[----:B------:R1:W2:Y:S01]  /*18320*/  MUFU.EX2 R77, R0 ;  /* 0x00000000004d7308 */ /* 0x0002a20000000800 */
[----:B------:R-:W-:Y:S01]  /*18330*/  FMUL.FTZ R129, R129, R36 ;  /* 0x0000002481817220 */ /* 0x000fe20000410000 */
[-C--:B------:R-:W-:Y:S01]  /*18340*/  FMUL.FTZ R130, R130, R35.reuse ;  /* 0x0000002382827220 */ /* 0x080fe20000410000 */
[----:B------:R-:W-:Y:S01]  /*18350*/  FMUL.FTZ R131, R131, R35 ;  /* 0x0000002383837220 */ /* 0x000fe20000410000 */
[----:B------:R-:W-:Y:S01]  /*18360*/  IMAD.MOV.U32 R73, RZ, RZ, R252 ;  /* 0x000000ffff497224 */ /* 0x000fe200078e00fc */
[----:B------:R-:W-:Y:S01]  /*18370*/  MOV R95, R141 ;  /* 0x0000008d005f7202 */ /* 0x000fe20000000f00 */
[----:B------:R-:W-:Y:S02]  /*18380*/  IMAD.MOV.U32 R89, RZ, RZ, R143 ;  /* 0x000000ffff597224 */ /* 0x000fe400078e008f */
[----:B-1----:R-:W-:-:S04]  /*18390*/  FFMA.FTZ R0, R216, UR7, -R2 ;  /* 0x00000007d8007c23 */ /* 0x002fc80008010802 */
[----:B------:R1:W-:Y:S01]  /*183a0*/  MUFU.EX2 R243, R0 ;  /* 0x0000000000f37308 */ /* 0x0003e20000000800 */
[----:B------:R-:W-:Y:S01]  /*183b0*/  IMAD.MOV.U32 R93, RZ, RZ, R142 ;  /* 0x000000ffff5d7224 */ /* 0x000fe200078e008e */
[----:B------:R-:W-:Y:S01]  /*183c0*/  HMMA.16816.F32.BF16 R116, R8, R44, R116 ;  /* 0x0000002c0874723c */ /* 0x000fe20000041874 */
[----:B------:R-:W-:Y:S02]  /*183d0*/  IMAD.MOV.U32 R123, RZ, RZ, R140 ;  /* 0x000000ffff7b7224 */ /* 0x000fe400078e008c */
[-C--:B------:R-:W-:Y:S01]  /*183e0*/  FMUL.FTZ R104, R104, R38.reuse ;  /* 0x0000002668687220 */ /* 0x080fe20000410000 */
[-C--:B------:R-:W-:Y:S01]  /*183f0*/  FMUL.FTZ R105, R105, R38.reuse ;  /* 0x0000002669697220 */ /* 0x080fe20000410000 */
[-C--:B------:R-:W-:Y:S01]  /*18400*/  FMUL.FTZ R106, R106, R37.reuse ;  /* 0x000000256a6a7220 */ /* 0x080fe20000410000 */
[----:B------:R-:W-:Y:S01]  /*18410*/  FMUL.FTZ R107, R107, R37 ;  /* 0x000000256b6b7220 */ /* 0x000fe20000410000 */
[----:B------:R-:W-:Y:S01]  /*18420*/  FMUL.FTZ R108, R108, R38 ;  /* 0x000000266c6c7220 */ /* 0x000fe20000410000 */
[----:B------:R-:W-:Y:S01]  /*18430*/  HMMA.16816.F32.BF16 R140, R4, R46, R124 ;  /* 0x0000002e048c723c */ /* 0x000fe2000004187c */
[----:B-1----:R-:W-:-:S07]  /*18440*/  FFMA.FTZ R0, R64, UR7, -R2 ;  /* 0x0000000740007c23 */ /* 0x002fce0008010802 */
[----:B------:R-:W-:Y:S01]  /*18450*/  HMMA.16816.F32.BF16 R44, R8, R46, R128 ;  /* 0x0000002e082c723c */ /* 0x000fe20000041880 */
[----:B------:R1:W2:Y:S01]  /*18460*/  MUFU.EX2 R252, R0 ;  /* 0x0000000000fc7308 */ /* 0x0002a20000000800 */
[----:B------:R-:W-:Y:S01]  /*18470*/  FMUL.FTZ R109, R109, R38 ;  /* 0x000000266d6d7220 */ /* 0x000fe20000410000 */
[-C--:B------:R-:W-:Y:S01]  /*18480*/  FMUL.FTZ R110, R110, R37.reuse ;  /* 0x000000256e6e7220 */ /* 0x080fe20000410000 */
[----:B------:R-:W-:Y:S01]  /*18490*/  FMUL.FTZ R111, R111, R37 ;  /* 0x000000256f6f7220 */ /* 0x000fe20000410000 */
[----:B---3--:R-:W-:Y:S02]  /*184a0*/  IMAD.MOV.U32 R129, RZ, RZ, R235 ;  /* 0x000000ffff817224 */ /* 0x008fe400078e00eb */
        /* <DEDUP_REMOVED lines=9> */
[-C--:B------:R-:W-:Y:S01]  /*18540*/  FMUL.FTZ R100, R100, R36.reuse ;  /* 0x0000002464647220 */ /* 0x080fe20000410000 */
[----:B------:R-:W-:-:S02]  /*18550*/  FMUL.FTZ R101, R101, R36 ;  /* 0x0000002465657220 */ /* 0x000fc40000410000 */
[----:B------:R1:W-:Y:S01]  /*18560*/  MUFU.EX2 R235, R0 ;  /* 0x0000000000eb7308 */ /* 0x0003e20000000800 */
[-C--:B------:R-:W-:Y:S01]  /*18570*/  FMUL.FTZ R102, R102, R35.reuse ;  /* 0x0000002366667220 */ /* 0x080fe20000410000 */
[-C--:B------:R-:W-:Y:S01]  /*18580*/  FMUL.FTZ R103, R103, R35.reuse ;  /* 0x0000002367677220 */ /* 0x080fe20000410000 */
[-C--:B------:R-:W-:Y:S01]  /*18590*/  FMUL.FTZ R112, R112, R36.reuse ;  /* 0x0000002470707220 */ /* 0x080fe20000410000 */
[-C--:B------:R-:W-:Y:S01]  /*185a0*/  FMUL.FTZ R113, R113, R36.reuse ;  /* 0x0000002471717220 */ /* 0x080fe20000410000 */
[-C--:B------:R-:W-:Y:S01]  /*185b0*/  FMUL.FTZ R114, R114, R35.reuse ;  /* 0x0000002372727220 */ /* 0x080fe20000410000 */
[----:B------:R-:W-:Y:S01]  /*185c0*/  FMUL.FTZ R115, R115, R35 ;  /* 0x0000002373737220 */ /* 0x000fe20000410000 */
[----:B------:R-:W-:Y:S01]  /*185d0*/  MOV R92, R151 ;  /* 0x00000097005c7202 */ /* 0x000fe20000000f00 */
[----:B------:R-:W-:Y:S02]  /*185e0*/  IMAD.MOV.U32 R91, RZ, RZ, R242 ;  /* 0x000000ffff5b7224 */ /* 0x000fe400078e00f2 */
[-C--:B------:R-:W-:Y:S01]  /*185f0*/  FMUL.FTZ R84, R84, R36.reuse ;  /* 0x0000002454547220 */ /* 0x080fe20000410000 */
[-C--:B------:R-:W-:Y:S01]  /*18600*/  FMUL.FTZ R85, R85, R36.reuse ;  /* 0x0000002455557220 */ /* 0x080fe20000410000 */
[-C--:B------:R-:W-:Y:S01]  /*18610*/  FMUL.FTZ R86, R86, R35.reuse ;  /* 0x0000002356567220 */ /* 0x080fe20000410000 */
[-C--:B------:R-:W-:Y:S01]  /*18620*/  FMUL.FTZ R87, R87, R35.reuse ;  /* 0x0000002357577220 */ /* 0x080fe20000410000 */
[-C--:B------:R-:W-:Y:S01]  /*18630*/  FMUL.FTZ R96, R96, R36.reuse ;  /* 0x0000002460607220 */ /* 0x080fe20000410000 */
[----:B-1----:R-:W-:Y:S01]  /*18640*/  FFMA.FTZ R0, R51, UR7, -R2 ;  /* 0x0000000733007c23 */ /* 0x002fe20008010802 */
[----:B------:R-:W-:Y:S01]  /*18650*/  FMUL.FTZ R97, R97, R36 ;  /* 0x0000002461617220 */ /* 0x000fe20000410000 */
[-C--:B------:R-:W-:Y:S01]  /*18660*/  FMUL.FTZ R98, R98, R35.reuse ;  /* 0x0000002362627220 */ /* 0x080fe20000410000 */
[----:B------:R-:W-:Y:S01]  /*18670*/  FMUL.FTZ R99, R99, R35 ;  /* 0x0000002363637220 */ /* 0x000fe20000410000 */
[----:B------:R1:W-:Y:S01]  /*18680*/  MUFU.EX2 R242, R0 ;  /* 0x0000000000f27308 */ /* 0x0003e20000000800 */
[----:B----4-:R-:W-:Y:S01]  /*18690*/  HMMA.16816.F32.BF16 R156, R4, R20, R104 ;  /* 0x00000014049c723c */ /* 0x010fe20000041868 */
[----:B------:R-:W-:Y:S01]  /*186a0*/  IMAD.MOV.U32 R121, RZ, RZ, R40 ;  /* 0x000000ffff797224 */ /* 0x000fe200078e0028 */
[----:B------:R-:W-:Y:S01]  /*186b0*/  MOV R79, R41 ;  /* 0x00000029004f7202 */ /* 0x000fe20000000f00 */
[----:B------:R-:W-:-:S05]  /*186c0*/  IMAD.MOV.U32 R122, RZ, RZ, R43 ;  /* 0x000000ffff7a7224 */ /* 0x000fca00078e002b */
[----:B------:R-:W-:Y:S01]  /*186d0*/  HMMA.16816.F32.BF16 R148, R4, R22, R108 ;  /* 0x000000160494723c */ /* 0x000fe2000004186c */
[----:B------:R-:W-:Y:S02]  /*186e0*/  IMAD.MOV.U32 R78, RZ, RZ, R42 ;  /* 0x000000ffff4e7224 */ /* 0x000fe400078e002a */
[----:B-1----:R-:W-:-:S05]  /*186f0*/  FFMA.FTZ R0, R219, UR7, -R3 ;  /* 0x00000007db007c23 */ /* 0x002fca0008010803 */
[C---:B------:R-:W-:Y:S01]  /*18700*/  HMMA.16816.F32.BF16 R108, R8.reuse, R12, R68 ;  /* 0x0000000c086c723c */ /* 0x040fe20000041844 */
[----:B------:R1:W-:Y:S07]  /*18710*/  MUFU.EX2 R219, R0 ;  /* 0x0000000000db7308 */ /* 0x0003ee0000000800 */
[----:B------:R-:W-:Y:S01]  /*18720*/  HMMA.16816.F32.BF16 R104, R8, R14, R80 ;  /* 0x0000000e0868723c */ /* 0x000fe20000041850 */
[----:B------:R-:W3:Y:S01]  /*18730*/  LDSM.16.MT88.4 R12, [R92+0xc800] ;  /* 0x00c800005c0c783b */ /* 0x000ee20000004200 */
[----:B------:R-:W-:Y:S01]  /*18740*/  IMAD.MOV.U32 R125, RZ, RZ, R123 ;  /* 0x000000ffff7d7224 */ /* 0x000fe200078e007b */
[----:B------:R-:W-:-:S05]  /*18750*/  MOV R123, R229 ;  /* 0x000000e5007b7202 */ /* 0x000fca0000000f00 */
[----:B------:R-:W-:Y:S01]  /*18760*/  HMMA.16816.F32.BF16 R100, R8, R20, R100 ;  /* 0x000000140864723c */ /* 0x000fe20000041864 */
[----:B-1----:R-:W-:-:S07]  /*18770*/  FFMA.FTZ R0, R121, UR7, -R3 ;  /* 0x0000000779007c23 */ /* 0x002fce0008010803 */
[C---:B------:R-:W-:Y:S01]  /*18780*/  HMMA.16816.F32.BF16 R112, R8.reuse, R22, R112 ;  /* 0x000000160870723c */ /* 0x040fe20000041870 */
[----:B------:R-:W1:Y:S01]  /*18790*/  LDSM.16.MT88.4 R20, [R132+0xc800] ;  /* 0x00c800008414783b */ /* 0x000e620000004200 */
[----:B------:R4:W3:Y:S06]  /*187a0*/  MUFU.EX2 R229, R0 ;  /* 0x0000000000e57308 */ /* 0x0008ec0000000800 */
[C---:B------:R-:W-:Y:S08]  /*187b0*/  HMMA.16816.F32.BF16 R40, R8.reuse, R16, R84 ;  /* 0x000000100828723c */ /* 0x040ff00000041854 */
[----:B------:R-:W-:Y:S01]  /*187c0*/  HMMA.16816.F32.BF16 R96, R8, R18, R96 ;  /* 0x000000120860723c */ /* 0x000fe20000041860 */
[----:B------:R-:W1:Y:S01]  /*187d0*/  LDSM.16.MT88.4 R16, [R34+0x800] ;  /* 0x000800002210783b */ /* 0x000e620000004200 */
[----:B----4-:R-:W-:-:S04]  /*187e0*/  FFMA.FTZ R0, R233, UR7, -R3 ;  /* 0x00000007e9007c23 */ /* 0x010fc80008010803 */
[----:B------:R4:W-:Y:S01]  /*187f0*/  MUFU.EX2 R233, R0 ;  /* 0x0000000000e97308 */ /* 0x0009e20000000800 */
[----:B------:R-:W-:Y:S02]  /*18800*/  IMAD.MOV.U32 R121, RZ, RZ, R234 ;  /* 0x000000ffff797224 */ /* 0x000fe400078e00ea */
[----:B----4-:R-:W-:-:S05]  /*18810*/  FFMA.FTZ R0, R60, UR7, -R3 ;  /* 0x000000073c007c23 */ /* 0x010fca0008010803 */
[----:B------:R-:W4:Y:S01]  /*18820*/  MUFU.EX2 R234, R0 ;  /* 0x0000000000ea7308 */ /* 0x000f220000000800 */
[----:B--2---:R-:W-:Y:S01]  /*18830*/  IMAD.MOV.U32 R130, RZ, RZ, R120 ;  /* 0x000000ffff827224 */ /* 0x004fe200078e0078 */
[----:B------:R-:W-:Y:S02]  /*18840*/  F2FP.BF16.F32.PACK_AB R8, R183, R129 ;  /* 0x00000081b708723e */ /* 0x000fe400000010ff */
[----:B------:R-:W-:Y:S02]  /*18850*/  F2FP.BF16.F32.PACK_AB R9, R76, R180 ;  /* 0x000000b44c09723e */ /* 0x000fe400000010ff */
[----:B------:R-:W-:Y:S02]  /*18860*/  F2FP.BF16.F32.PACK_AB R10, R94, R230 ;  /* 0x000000e65e0a723e */ /* 0x000fe400000010ff */
[----:B------:R-:W-:Y:S02]  /*18870*/  F2FP.BF16.F32.PACK_AB R11, R77, R130 ;  /* 0x000000824d0b723e */ /* 0x000fe400000010ff */
[----:B------:R-:W-:-:S02]  /*18880*/  F2FP.BF16.F32.PACK_AB R4, R252, R243 ;  /* 0x000000f3fc04723e */ /* 0x000fc400000010ff */
[----:B---3--:R-:W-:Y:S02]  /*18890*/  F2FP.BF16.F32.PACK_AB R5, R229, R219 ;  /* 0x000000dbe505723e */ /* 0x008fe400000010ff */
[----:B------:R-:W-:Y:S01]  /*188a0*/  F2FP.BF16.F32.PACK_AB R6, R242, R235 ;  /* 0x000000ebf206723e */ /* 0x000fe200000010ff */
[----:B------:R-:W-:Y:S01]  /*188b0*/  IMAD.MOV.U32 R126, RZ, RZ, R93 ;  /* 0x000000ffff7e7224 */ /* 0x000fe200078e005d */
[----:B----4-:R-:W-:Y:S01]  /*188c0*/  F2FP.BF16.F32.PACK_AB R7, R234, R233 ;  /* 0x000000e9ea07723e */ /* 0x010fe200000010ff */
[----:B------:R-:W-:Y:S01]  /*188d0*/  IMAD.MOV.U32 R127, RZ, RZ, R95 ;  /* 0x000000ffff7f7224 */ /* 0x000fe200078e005f */
[----:B------:R-:W-:Y:S01]  /*188e0*/  MOV R93, R88 ;  /* 0x00000058005d7202 */ /* 0x000fe20000000f00 */
[----:B------:R-:W-:Y:S01]  /*188f0*/  IMAD.MOV.U32 R120, RZ, RZ, R89 ;  /* 0x000000ffff787224 */ /* 0x000fe200078e0059 */
[----:B------:R-:W-:Y:S01]  /*18900*/  MOV R89, R72 ;  /* 0x0000004800597202 */ /* 0x000fe20000000f00 */
[----:B------:R-:W-:Y:S02]  /*18910*/  IMAD.MOV.U32 R95, RZ, RZ, R90 ;  /* 0x000000ffff5f7224 */ /* 0x000fe400078e005a */
[----:B------:R-:W-:-:S02]  /*18920*/  IMAD.MOV.U32 R88, RZ, RZ, R91 ;  /* 0x000000ffff587224 */ /* 0x000fc400078e005b */
[----:B------:R-:W-:Y:S01]  /*18930*/  IMAD.MOV.U32 R90, RZ, RZ, R73 ;  /* 0x000000ffff5a7224 */ /* 0x000fe200078e0049 */
[----:B------:R-:W-:Y:S01]  /*18940*/  MOV R73, R30 ;  /* 0x0000001e00497202 */ /* 0x000fe20000000f00 */
[----:B------:R-:W-:Y:S01]  /*18950*/  IMAD.MOV.U32 R72, RZ, RZ, R75 ;  /* 0x000000ffff487224 */ /* 0x000fe200078e004b */
[C---:B------:R-:W-:Y:S01]  /*18960*/  HMMA.16816.F32.BF16 R80, R8.reuse, R14, R208 ;  /* 0x0000000e0850723c */ /* 0x040fe200000418d0 */
        /* <DEDUP_REMOVED lines=10> */
[----:B------:R-:W-:-:S03]  /*18a10*/  IMAD.MOV.U32 R249, RZ, RZ, R72 ;  /* 0x000000fffff97224 */ /* 0x000fc600078e0048 */
[----:B------:R-:W-:Y:S01]  /*18a20*/  HMMA.16816.F32.BF16 R84, R4, R14, R224 ;  /* 0x0000000e0454723c */ /* 0x000fe200000418e0 */
[----:B------:R-:W-:Y:S02]  /*18a30*/  IMAD.MOV.U32 R225, RZ, RZ, R78 ;  /* 0x000000ffffe17224 */ /* 0x000fe400078e004e */
[----:B------:R-:W-:Y:S02]  /*18a40*/  IMAD.MOV.U32 R224, RZ, RZ, R79 ;  /* 0x000000ffffe07224 */ /* 0x000fe400078e004f */
        /* <DEDUP_REMOVED lines=9> */
[-C--:B------:R-:W-:Y:S08]  /*18ae0*/  HMMA.16816.F32.BF16 R52, R8, R16.reuse, R52 ;  /* 0x000000100834723c */ /* 0x080ff00000041834 */
[C---:B------:R-:W-:Y:S08]  /*18af0*/  HMMA.16816.F32.BF16 R176, R4.reuse, R16, R176 ;  /* 0x0000001004b0723c */ /* 0x040ff000000418b0 */
[-C--:B------:R-:W-:Y:S08]  /*18b00*/  HMMA.16816.F32.BF16 R184, R4, R18.reuse, R184 ;  /* 0x0000001204b8723c */ /* 0x080ff000000418b8 */
[----:B------:R-:W-:Y:S01]  /*18b10*/  HMMA.16816.F32.BF16 R72, R8, R18, R188 ;  /* 0x000000120848723c */ /* 0x000fe200000418bc */
[----:B------:R-:W1:Y:S07]  /*18b20*/  LDSM.16.MT88.4 R16, [R132+0xe800] ;  /* 0x00e800008410783b */ /* 0x000e6e0000004200 */
[-C--:B------:R-:W-:Y:S01]  /*18b30*/  HMMA.16816.F32.BF16 R60, R4, R22.reuse, R24 ;  /* 0x00000016043c723c */ /* 0x080fe20000041818 */
[----:B------:R-:W2:Y:S07]  /*18b40*/  LDSM.16.MT88.4 R24, [R137+0x2800] ;  /* 0x002800008918783b */ /* 0x000eae0000004200 */
[----:B------:R-:W-:Y:S01]  /*18b50*/  HMMA.16816.F32.BF16 R56, R8, R22, R172 ;  /* 0x000000160838723c */ /* 0x000fe200000418ac */
[----:B------:R-:W3:Y:S01]  /*18b60*/  LDSM.16.MT88.4 R20, [R220+0xe800] ;  /* 0x00e80000dc14783b */ /* 0x000ee20000004200 */
[----:B------:R-:W-:-:S04]  /*18b70*/  IMAD.MOV.U32 R222, RZ, RZ, R93 ;  /* 0x000000ffffde7224 */ /* 0x000fc800078e005d */
[----:B------:R-:W-:Y:S02]  /*18b80*/  IMAD.MOV.U32 R173, RZ, RZ, R222 ;  /* 0x000000ffffad7224 */ /* 0x000fe400078e00de */
[----:B------:R-:W-:Y:S02]  /*18b90*/  IMAD.MOV.U32 R222, RZ, RZ, R218 ;  /* 0x000000ffffde7224 */ /* 0x000fe400078e00da */
[----:B------:R-:W4:Y:S01]  /*18ba0*/  LDL.LU R218, [R1+0xf0] ;  /* 0x0000f00001da7983 */ /* 0x000f220000300800 */
[----:B------:R-:W-:Y:S01]  /*18bb0*/  MOV R124, R122 ;  /* 0x0000007a007c7202 */ /* 0x000fe20000000f00 */
[----:B------:R-:W-:Y:S01]  /*18bc0*/  IMAD.MOV.U32 R122, RZ, RZ, R50 ;  /* 0x000000ffff7a7224 */ /* 0x000fe200078e0032 */
[----:B------:R-:W-:Y:S01]  /*18bd0*/  MOV R221, R95 ;  /* 0x0000005f00dd7202 */ /* 0x000fe20000000f00 */
[----:B------:R-:W-:Y:S02]  /*18be0*/  IMAD.MOV.U32 R131, RZ, RZ, R120 ;  /* 0x000000ffff837224 */ /* 0x000fe400078e0078 */
[----:B------:R-:W-:Y:S01]  /*18bf0*/  IMAD.MOV.U32 R128, RZ, RZ, R121 ;  /* 0x000000ffff807224 */ /* 0x000fe200078e0079 */
[----:B------:R-:W-:Y:S01]  /*18c00*/  MOV R227, R122 ;  /* 0x0000007a00e37202 */ /* 0x000fe20000000f00 */
[----:B------:R-:W-:-:S02]  /*18c10*/  IMAD.MOV.U32 R226, RZ, RZ, R123 ;  /* 0x000000ffffe27224 */ /* 0x000fc400078e007b */
[----:B------:R-:W-:Y:S01]  /*18c20*/  IMAD.MOV.U32 R172, RZ, RZ, R221 ;  /* 0x000000ffffac7224 */ /* 0x000fe200078e00dd */
[----:B------:R-:W-:Y:S01]  /*18c30*/  MOV R174, R208 ;  /* 0x000000d000ae7202 */ /* 0x000fe20000000f00 */
[----:B------:R-:W-:Y:S01]  /*18c40*/  IMAD.MOV.U32 R175, RZ, RZ, R224 ;  /* 0x000000ffffaf7224 */ /* 0x000fe200078e00e0 */
[----:B-1----:R-:W-:Y:S01]  /*18c50*/  HMMA.16816.F32.BF16 R120, R4, R16, R160 ;  /* 0x000000100478723c */ /* 0x002fe200000418a0 */
[----:B------:R-:W-:Y:S02]  /*18c60*/  IMAD.MOV.U32 R221, RZ, RZ, R128 ;  /* 0x000000ffffdd7224 */ /* 0x000fe400078e0080 */
[----:B------:R-:W-:-:S05]  /*18c70*/  IMAD.MOV.U32 R189, RZ, RZ, R172 ;  /* 0x000000ffffbd7224 */ /* 0x000fca00078e00ac */
[----:B--2---:R-:W-:Y:S01]  /*18c80*/  HMMA.16816.F32.BF16 R160, R4, R24, R144 ;  /* 0x0000001804a0723c */ /* 0x004fe20000041890 */
[----:B------:R-:W-:Y:S01]  /*18c90*/  IMAD.MOV.U32 R190, RZ, RZ, R173 ;  /* 0x000000ffffbe7224 */ /* 0x000fe200078e00ad */
[----:B------:R-:W-:Y:S01]  /*18ca0*/  MOV R191, R174 ;  /* 0x000000ae00bf7202 */ /* 0x000fe20000000f00 */
[----:B------:R-:W-:-:S05]  /*18cb0*/  IMAD.MOV.U32 R172, RZ, RZ, R175 ;  /* 0x000000ffffac7224 */ /* 0x000fca00078e00af */
[----:B---3--:R-:W-:Y:S01]  /*18cc0*/  HMMA.16816.F32.BF16 R144, R8, R20, R108 ;  /* 0x000000140890723c */ /* 0x008fe2000004186c */
[----:B------:R-:W-:Y:S02]  /*18cd0*/  IMAD.MOV.U32 R109, RZ, RZ, R220 ;  /* 0x000000ffff6d7224 */ /* 0x000fe400078e00dc */
[----:B------:R-:W-:Y:S01]  /*18ce0*/  IMAD.MOV.U32 R220, RZ, RZ, R226 ;  /* 0x000000ffffdc7224 */ /* 0x000fe200078e00e2 */
[----:B------:R-:W-:Y:S01]  /*18cf0*/  MOV R175, R222 ;  /* 0x000000de00af7202 */ /* 0x000fe20000000f00 */
[----:B------:R-:W-:Y:S02]  /*18d00*/  IMAD.MOV.U32 R174, RZ, RZ, R221 ;  /* 0x000000ffffae7224 */ /* 0x000fe400078e00dd */
[----:B------:R-:W-:Y:S02]  /*18d10*/  IMAD.MOV.U32 R173, RZ, RZ, R220 ;  /* 0x000000ffffad7224 */ /* 0x000fe400078e00dc */
[----:B------:R-:W-:Y:S02]  /*18d20*/  IMAD.MOV.U32 R220, RZ, RZ, R223 ;  /* 0x000000ffffdc7224 */ /* 0x000fe400078e00df */
[----:B------:R-:W-:-:S02]  /*18d30*/  IMAD.MOV.U32 R244, RZ, RZ, R88 ;  /* 0x000000fffff47224 */ /* 0x000fc400078e0058 */
        /* <DEDUP_REMOVED lines=10> */
[----:B------:R2:W5:Y:S01]  /*18de0*/  LDL.LU R240, [R1+0xec] ;  /* 0x0000ec0001f07983 */ /* 0x0005620000300800 */
[----:B------:R-:W-:-:S03]  /*18df0*/  IMAD.MOV.U32 R248, RZ, RZ, R138 ;  /* 0x000000fffff87224 */ /* 0x000fc600078e008a */
[----:B------:R-:W3:Y:S01]  /*18e00*/  LDL.LU R138, [R1+0xe8] ;  /* 0x0000e800018a7983 */ /* 0x000ee20000300800 */
[----:B------:R-:W-:Y:S01]  /*18e10*/  HMMA.16816.F32.BF16 R48, R4, R12, R124 ;  /* 0x0000000c0430723c */ /* 0x000fe2000004187c */
[----:B------:R-:W-:Y:S02]  /*18e20*/  FFMA.FTZ R0, R0, UR7, -R32 ;  /* 0x0000000700007c23 */ /* 0x000fe40008010820 */
[----:B------:R-:W1:Y:S01]  /*18e30*/  LDSM.16.MT88.4 R12, [R137+0x800] ;  /* 0x00080000890c783b */ /* 0x000e620000004200 */
[----:B------:R-:W-:Y:S01]  /*18e40*/  IMAD.MOV.U32 R221, RZ, RZ, R247 ;  /* 0x000000ffffdd7224 */ /* 0x000fe200078e00f7 */
[----:B------:R-:W-:Y:S02]  /*18e50*/  MOV R247, R213 ;  /* 0x000000d500f77202 */ /* 0x000fe40000000f00 */
[----:B------:R4:W-:Y:S01]  /*18e60*/  MUFU.EX2 R213, R0 ;  /* 0x0000000000d57308 */ /* 0x0009e20000000800 */
[----:B------:R-:W-:Y:S02]  /*18e70*/  IMAD.MOV.U32 R211, RZ, RZ, R89 ;  /* 0x000000ffffd37224 */ /* 0x000fe400078e0059 */
[----:B------:R-:W-:Y:S01]  /*18e80*/  IMAD.MOV.U32 R250, RZ, RZ, R94 ;  /* 0x000000fffffa7224 */ /* 0x000fe200078e005e */
[----:B-1----:R-:W-:Y:S01]  /*18e90*/  HMMA.16816.F32.BF16 R68, R8, R12, R196 ;  /* 0x0000000c0844723c */ /* 0x002fe200000418c4 */
[----:B------:R-:W-:Y:S01]  /*18ea0*/  IMAD.MOV.U32 R224, RZ, RZ, R225 ;  /* 0x000000ffffe07224 */ /* 0x000fe200078e00e1 */
[----:B------:R-:W-:Y:S01]  /*18eb0*/  MOV R225, R227 ;  /* 0x000000e300e17202 */ /* 0x000fe20000000f00 */
[----:B----4-:R-:W-:-:S04]  /*18ec0*/  FFMA.FTZ R0, R218, UR7, -R32 ;  /* 0x00000007da007c23 */ /* 0x010fc80008010820 */
[----:B------:R1:W4:Y:S02]  /*18ed0*/  MUFU.EX2 R215, R0 ;  /* 0x0000000000d77308 */ /* 0x0003240000000800 */
[----:B-1----:R-:W-:-:S06]  /*18ee0*/  FFMA.FTZ R0, R217, UR7, -R32 ;  /* 0x00000007d9007c23 */ /* 0x002fcc0008010820 */
[----:B------:R1:W-:Y:S02]  /*18ef0*/  MUFU.EX2 R217, R0 ;  /* 0x0000000000d97308 */ /* 0x0003e40000000800 */
[----:B-1----:R-:W-:-:S06]  /*18f00*/  FFMA.FTZ R0, R139, UR7, -R32 ;  /* 0x000000078b007c23 */ /* 0x002fcc0008010820 */
[----:B------:R1:W-:Y:S02]  /*18f10*/  MUFU.EX2 R218, R0 ;  /* 0x0000000000da7308 */ /* 0x0003e40000000800 */
[----:B-1----:R-:W-:Y:S01]  /*18f20*/  FFMA.FTZ R0, R189, UR7, -R33 ;  /* 0x00000007bd007c23 */ /* 0x002fe20008010821 */
[----:B------:R-:W-:Y:S02]  /*18f30*/  IMAD.MOV.U32 R189, RZ, RZ, R191 ;  /* 0x000000ffffbd7224 */ /* 0x000fe400078e00bf */
[----:B------:R-:W-:Y:S02]  /*18f40*/  IMAD.MOV.U32 R191, RZ, RZ, R173 ;  /* 0x000000ffffbf7224 */ /* 0x000fe400078e00ad */
[----:B------:R-:W-:Y:S02]  /*18f50*/  IMAD.MOV.U32 R173, RZ, RZ, R175 ;  /* 0x000000ffffad7224 */ /* 0x000fe400078e00af */
[----:B------:R-:W-:Y:S02]  /*18f60*/  IMAD.MOV.U32 R175, RZ, RZ, R221 ;  /* 0x000000ffffaf7224 */ /* 0x000fe400078e00dd */
[----:B------:R-:W-:-:S02]  /*18f70*/  IMAD.MOV.U32 R221, RZ, RZ, R223 ;  /* 0x000000ffffdd7224 */ /* 0x000fc400078e00df */
[----:B------:R-:W-:Y:S02]  /*18f80*/  IMAD.MOV.U32 R223, RZ, RZ, R211 ;  /* 0x000000ffffdf7224 */ /* 0x000fe400078e00d3 */
[----:B------:R1:W-:Y:S02]  /*18f90*/  MUFU.EX2 R211, R0 ;  /* 0x0000000000d37308 */ /* 0x0003e40000000800 */
[----:B-1----:R-:W-:Y:S01]  /*18fa0*/  FFMA.FTZ R0, R188, UR7, -R33 ;  /* 0x00000007bc007c23 */ /* 0x002fe20008010821 */
        /* <DEDUP_REMOVED lines=10> */
[----:B------:R-:W-:Y:S02]  /*19050*/  IMAD.MOV.U32 R222, RZ, RZ, R223 ;  /* 0x000000ffffde7224 */ /* 0x000fe400078e00df */
[----:B------:R-:W-:Y:S01]  /*19060*/  IMAD.MOV.U32 R223, RZ, RZ, R244 ;  /* 0x000000ffffdf7224 */ /* 0x000fe200078e00f4 */
[----:B------:R-:W-:Y:S01]  /*19070*/  MOV R244, R250 ;  /* 0x000000fa00f47202 */ /* 0x000fe20000000f00 */
[----:B------:R-:W-:Y:S01]  /*19080*/  IMAD.MOV.U32 R199, RZ, RZ, R189 ;  /* 0x000000ffffc77224 */ /* 0x000fe200078e00bd */
[----:B------:R-:W-:Y:S01]  /*19090*/  MOV R189, R191 ;  /* 0x000000bf00bd7202 */ /* 0x000fe20000000f00 */
[----:B------:R-:W-:-:S02]  /*190a0*/  IMAD.MOV.U32 R250, RZ, RZ, R212 ;  /* 0x000000fffffa7224 */ /* 0x000fc400078e00d4 */
[----:B------:R-:W-:Y:S01]  /*190b0*/  IMAD.MOV.U32 R191, RZ, RZ, R173 ;  /* 0x000000ffffbf7224 */ /* 0x000fe200078e00ad */
[----:B------:R1:W2:Y:S01]  /*190c0*/  MUFU.EX2 R212, R0 ;  /* 0x0000000000d47308 */ /* 0x0002a20000000800 */
[----:B------:R-:W-:Y:S01]  /*190d0*/  MOV R173, R175 ;  /* 0x000000af00ad7202 */ /* 0x000fe20000000f00 */
[----:B------:R-:W-:Y:S01]  /*190e0*/  IMAD.MOV.U32 R175, RZ, RZ, R221 ;  /* 0x000000ffffaf7224 */ /* 0x000fe200078e00dd */
[----:B------:R-:W-:Y:S01]  /*190f0*/  MOV R221, R223 ;  /* 0x000000df00dd7202 */ /* 0x000fe20000000f00 */
[----:B------:R-:W-:Y:S01]  /*19100*/  IMAD.MOV.U32 R223, RZ, RZ, R250 ;  /* 0x000000ffffdf7224 */ /* 0x000fe200078e00fa */
[----:B------:R-:W-:Y:S01]  /*19110*/  MOV R250, R214 ;  /* 0x000000d600fa7202 */ /* 0x000fe20000000f00 */
[----:B-1----:R-:W-:Y:S01]  /*19120*/  FFMA.FTZ R0, R188, UR7, -R33 ;  /* 0x00000007bc007c23 */ /* 0x002fe20008010821 */
[----:B------:R-:W-:Y:S02]  /*19130*/  IMAD.MOV.U32 R188, RZ, RZ, R190 ;  /* 0x000000ffffbc7224 */ /* 0x000fe400078e00be */
[----:B------:R-:W-:Y:S01]  /*19140*/  IMAD.MOV.U32 R190, RZ, RZ, R172 ;  /* 0x000000ffffbe7224 */ /* 0x000fe200078e00ac */
[----:B------:R3:W-:Y:S01]  /*19150*/  MUFU.EX2 R214, R0 ;  /* 0x0000000000d67308 */ /* 0x0007e20000000800 */
[----:B------:R-:W-:-:S02]  /*19160*/  IMAD.MOV.U32 R172, RZ, RZ, R174 ;  /* 0x000000ffffac7224 */ /* 0x000fc400078e00ae */
[----:B------:R-:W-:Y:S02]  /*19170*/  IMAD.MOV.U32 R174, RZ, RZ, R220 ;  /* 0x000000ffffae7224 */ /* 0x000fe400078e00dc */
[----:B------:R-:W-:Y:S02]  /*19180*/  IMAD.MOV.U32 R220, RZ, RZ, R222 ;  /* 0x000000ffffdc7224 */ /* 0x000fe400078e00de */
[----:B------:R-:W-:Y:S02]  /*19190*/  IMAD.MOV.U32 R222, RZ, RZ, R244 ;  /* 0x000000ffffde7224 */ /* 0x000fe400078e00f4 */
[----:B------:R-:W-:Y:S02]  /*191a0*/  IMAD.MOV.U32 R244, RZ, RZ, R216 ;  /* 0x000000fffff47224 */ /* 0x000fe400078e00d8 */
[----:B------:R-:W-:Y:S02]  /*191b0*/  IMAD.MOV.U32 R198, RZ, RZ, R188 ;  /* 0x000000ffffc67224 */ /* 0x000fe400078e00bc */
[----:B---3--:R-:W-:Y:S01]  /*191c0*/  FFMA.FTZ R0, R138, UR7, -R33 ;  /* 0x000000078a007c23 */ /* 0x008fe20008010821 */
[----:B------:R-:W-:-:S03]  /*191d0*/  IMAD.MOV.U32 R188, RZ, RZ, R190 ;  /* 0x000000ffffbc7224 */ /* 0x000fc600078e00be */
[----:B------:R1:W3:Y:S01]  /*191e0*/  MUFU.EX2 R216, R0 ;  /* 0x0000000000d87308 */ /* 0x0002e20000000800 */
[----:B------:R-:W-:Y:S02]  /*191f0*/  IMAD.MOV.U32 R190, RZ, RZ, R172 ;  /* 0x000000ffffbe7224 */ /* 0x000fe400078e00ac */
[----:B------:R-:W-:Y:S02]  /*19200*/  IMAD.MOV.U32 R172, RZ, RZ, R174 ;  /* 0x000000ffffac7224 */ /* 0x000fe400078e00ae */
[----:B------:R-:W-:Y:S02]  /*19210*/  IMAD.MOV.U32 R174, RZ, RZ, R220 ;  /* 0x000000ffffae7224 */ /* 0x000fe400078e00dc */
[----:B------:R-:W-:Y:S02]  /*19220*/  IMAD.MOV.U32 R220, RZ, RZ, R222 ;  /* 0x000000ffffdc7224 */ /* 0x000fe400078e00de */
[----:B------:R-:W-:Y:S02]  /*19230*/  IMAD.MOV.U32 R222, RZ, RZ, R244 ;  /* 0x000000ffffde7224 */ /* 0x000fe400078e00f4 */
        /* <DEDUP_REMOVED lines=12> */
[----:B------:R-:W-:Y:S01]  /*19300*/  IMAD.MOV.U32 R199, RZ, RZ, R189 ;  /* 0x000000ffffc77224 */ /* 0x000fe200078e00bd */
[----:B------:R4:W-:Y:S01]  /*19310*/  MUFU.EX2 R209, R0 ;  /* 0x0000000000d17308 */ /* 0x0009e20000000800 */
[----:B------:R-:W-:Y:S01]  /*19320*/  IMAD.MOV.U32 R189, RZ, RZ, R191 ;  /* 0x000000ffffbd7224 */ /* 0x000fe200078e00bf */
[----:B------:R-:W-:Y:S01]  /*19330*/  MOV R191, R174 ;  /* 0x000000ae00bf7202 */ /* 0x000fe20000000f00 */
[----:B------:R-:W-:Y:S01]  /*19340*/  IMAD.MOV.U32 R174, RZ, RZ, R220 ;  /* 0x000000ffffae7224 */ /* 0x000fe200078e00dc */
[----:B------:R-:W-:Y:S01]  /*19350*/  MOV R220, R222 ;  /* 0x000000de00dc7202 */ /* 0x000fe20000000f00 */
[----:B------:R-:W-:-:S02]  /*19360*/  IMAD.MOV.U32 R222, RZ, RZ, R210 ;  /* 0x000000ffffde7224 */ /* 0x000fc400078e00d2 */
[----:B----4-:R-:W-:Y:S01]  /*19370*/  FFMA.FTZ R0, R198, UR7, -R2 ;  /* 0x00000007c6007c23 */ /* 0x010fe20008010802 */
[----:B------:R-:W-:Y:S01]  /*19380*/  IMAD.MOV.U32 R198, RZ, RZ, R188 ;  /* 0x000000ffffc67224 */ /* 0x000fe200078e00bc */
[----:B------:R-:W-:Y:S02]  /*19390*/  MOV R188, R190 ;  /* 0x000000be00bc7202 */ /* 0x000fe40000000f00 */
[----:B------:R4:W-:Y:S01]  /*193a0*/  MUFU.EX2 R210, R0 ;  /* 0x0000000000d27308 */ /* 0x0009e20000000800 */
[----:B------:R-:W-:Y:S02]  /*193b0*/  IMAD.MOV.U32 R190, RZ, RZ, R172 ;  /* 0x000000ffffbe7224 */ /* 0x000fe400078e00ac */
[----:B------:R-:W-:Y:S02]  /*193c0*/  IMAD.MOV.U32 R172, RZ, RZ, R173 ;  /* 0x000000ffffac7224 */ /* 0x000fe400078e00ad */
[----:B------:R-:W-:Y:S02]  /*193d0*/  IMAD.MOV.U32 R173, RZ, RZ, R175 ;  /* 0x000000ffffad7224 */ /* 0x000fe400078e00af */
[----:B------:R-:W-:-:S02]  /*193e0*/  IMAD.MOV.U32 R175, RZ, RZ, R221 ;  /* 0x000000ffffaf7224 */ /* 0x000fc400078e00dd */
[----:B------:R-:W-:Y:S02]  /*193f0*/  IMAD.MOV.U32 R221, RZ, RZ, R244 ;  /* 0x000000ffffdd7224 */ /* 0x000fe400078e00f4 */
[----:B----4-:R-:W-:Y:S01]  /*19400*/  FFMA.FTZ R0, R197, UR7, -R2 ;  /* 0x00000007c5007c23 */ /* 0x010fe20008010802 */
[----:B------:R-:W-:Y:S02]  /*19410*/  IMAD.MOV.U32 R197, RZ, RZ, R198 ;  /* 0x000000ffffc57224 */ /* 0x000fe400078e00c6 */
[----:B------:R-:W-:Y:S02]  /*19420*/  IMAD.MOV.U32 R198, RZ, RZ, R199 ;  /* 0x000000ffffc67224 */ /* 0x000fe400078e00c7 */
[----:B------:R-:W-:Y:S01]  /*19430*/  IMAD.MOV.U32 R199, RZ, RZ, R188 ;  /* 0x000000ffffc77224 */ /* 0x000fe200078e00bc */
[----:B------:R-:W-:Y:S01]  /*19440*/  MOV R188, R189 ;  /* 0x000000bd00bc7202 */ /* 0x000fe20000000f00 */
[----:B------:R-:W-:Y:S02]  /*19450*/  IMAD.MOV.U32 R189, RZ, RZ, R190 ;  /* 0x000000ffffbd7224 */ /* 0x000fe400078e00be */
[----:B------:R-:W-:-:S02]  /*19460*/  IMAD.MOV.U32 R190, RZ, RZ, R191 ;  /* 0x000000ffffbe7224 */ /* 0x000fc400078e00bf */
[----:B------:R-:W-:Y:S01]  /*19470*/  IMAD.MOV.U32 R191, RZ, RZ, R173 ;  /* 0x000000ffffbf7224 */ /* 0x000fe200078e00ad */
[----:B------:R-:W-:Y:S01]  /*19480*/  MOV R173, R174 ;  /* 0x000000ae00ad7202 */ /* 0x000fe20000000f00 */
[----:B------:R-:W-:Y:S01]  /*19490*/  IMAD.MOV.U32 R244, RZ, RZ, R224 ;  /* 0x000000fffff47224 */ /* 0x000fe200078e00e0 */
[----:B------:R-:W-:Y:S01]  /*194a0*/  MOV R224, R241 ;  /* 0x000000f100e07202 */ /* 0x000fe20000000f00 */
[----:B------:R-:W-:Y:S01]  /*194b0*/  IMAD.MOV.U32 R174, RZ, RZ, R175 ;  /* 0x000000ffffae7224 */ /* 0x000fe200078e00af */
[----:B------:R-:W4:Y:S01]  /*194c0*/  LDL.LU R241, [R1+0xe0] ;  /* 0x0000e00001f17983 */ /* 0x000f220000300800 */
[----:B------:R-:W-:Y:S01]  /*194d0*/  IMAD.MOV.U32 R175, RZ, RZ, R220 ;  /* 0x000000ffffaf7224 */ /* 0x000fe200078e00dc */
[----:B------:R-:W-:Y:S01]  /*194e0*/  MOV R220, R221 ;  /* 0x000000dd00dc7202 */ /* 0x000fe20000000f00 */
[----:B------:R-:W-:Y:S02]  /*194f0*/  IMAD.MOV.U32 R221, RZ, RZ, R222 ;  /* 0x000000ffffdd7224 */ /* 0x000fe400078e00de */
[----:B------:R-:W-:Y:S01]  /*19500*/  IMAD.MOV.U32 R222, RZ, RZ, R244 ;  /* 0x000000ffffde7224 */ /* 0x000fe200078e00f4 */
[----:B------:R-:W-:Y:S01]  /*19510*/  MOV R244, R224 ;  /* 0x000000e000f47202 */ /* 0x000fe20000000f00 */
[----:B------:R-:W-:-:S02]  /*19520*/  IMAD.MOV.U32 R224, RZ, RZ, R225 ;  /* 0x000000ffffe07224 */ /* 0x000fc400078e00e1 */
[----:B------:R-:W-:Y:S02]  /*19530*/  IMAD.MOV.U32 R225, RZ, RZ, R237 ;  /* 0x000000ffffe17224 */ /* 0x000fe400078e00ed */
[----:B------:R-:W4:Y:S01]  /*19540*/  LDL.LU R237, [R1+0xdc] ;  /* 0x0000dc0001ed7983 */ /* 0x000f220000300800 */
[C---:B------:R-:W-:Y:S08]  /*19550*/  HMMA.16816.F32.BF16 R192, R4.reuse, R12, R192 ;  /* 0x0000000c04c0723c */ /* 0x040ff000000418c0 */
[-C--:B------:R-:W-:Y:S08]  /*19560*/  HMMA.16816.F32.BF16 R200, R4, R14.reuse, R200 ;  /* 0x0000000e04c8723c */ /* 0x080ff000000418c8 */
[----:B------:R-:W-:Y:S01]  /*19570*/  HMMA.16816.F32.BF16 R204, R8, R14, R204 ;  /* 0x0000000e08cc723c */ /* 0x000fe200000418cc */
[----:B------:R-:W2:Y:S01]  /*19580*/  LDSM.16.MT88.4 R12, [R34+0x2800] ;  /* 0x00280000220c783b */ /* 0x000ea20000004200 */
[----:B------:R-:W-:-:S06]  /*19590*/  MOV R39, R91 ;  /* 0x0000005b00277202 */ /* 0x000fcc0000000f00 */
[C---:B------:R-:W-:Y:S08]  /*195a0*/  HMMA.16816.F32.BF16 R124, R4.reuse, R18, R152 ;  /* 0x00000012047c723c */ /* 0x040ff00000041898 */
[C---:B------:R-:W-:Y:S08]  /*195b0*/  HMMA.16816.F32.BF16 R88, R4.reuse, R20, R168 ;  /* 0x000000140458723c */ /* 0x040ff000000418a8 */
[----:B------:R-:W-:Y:S01]  /*195c0*/  HMMA.16816.F32.BF16 R92, R4, R22, R164 ;  /* 0x00000016045c723c */ /* 0x000fe200000418a4 */
[----:B------:R-:W-:Y:S01]  /*195d0*/  IMAD.MOV.U32 R208, RZ, RZ, R129 ;  /* 0x000000ffffd07224 */ /* 0x000fe200078e0081 */
[----:B------:R-:W-:Y:S01]  /*195e0*/  MOV R226, R131 ;  /* 0x0000008300e27202 */ /* 0x000fe20000000f00 */
[----:B------:R-:W-:-:S05]  /*195f0*/  IMAD.MOV.U32 R227, RZ, RZ, R130 ;  /* 0x000000ffffe37224 */ /* 0x000fca00078e0082 */
[C---:B--2---:R-:W-:Y:S08]  /*19600*/  HMMA.16816.F32.BF16 R152, R4.reuse, R14, R148 ;  /* 0x0000000e0498723c */ /* 0x044ff00000041894 */
[----:B------:R-:W-:Y:S08]  /*19610*/  HMMA.16816.F32.BF16 R148, R4, R26, R140 ;  /* 0x0000001a0494723c */ /* 0x000ff0000004188c */
[C---:B------:R-:W-:Y:S01]  /*19620*/  HMMA.16816.F32.BF16 R140, R8.reuse, R22, R104 ;  /* 0x00000016088c723c */ /* 0x040fe20000041868 */
[----:B------:R-:W2:Y:S07]  /*19630*/  LDSM.16.MT88.4 R20, [R109+0xd000] ;  /* 0x00d000006d14783b */ /* 0x000eae0000004200 */
[C---:B------:R-:W-:Y:S01]  /*19640*/  HMMA.16816.F32.BF16 R128, R8.reuse, R16, R40 ;  /* 0x000000100880723c */ /* 0x040fe20000041828 */
[----:B------:R3:W-:Y:S07]  /*19650*/  MUFU.EX2 R139, R0 ;  /* 0x00000000008b7308 */ /* 0x0007ee0000000800 */
[----:B------:R-:W-:Y:S01]  /*19660*/  HMMA.16816.F32.BF16 R96, R8, R18, R96 ;  /* 0x000000120860723c */ /* 0x000fe20000041860 */
[----:B------:R-:W1:Y:S01]  /*19670*/  LDSM.16.MT88.4 R16, [R132+0xd000] ;  /* 0x00d000008410783b */ /* 0x000e620000004200 */
[----:B------:R-:W-:Y:S01]  /*19680*/  MOV R196, R198 ;  /* 0x000000c600c47202 */ /* 0x000fe20000000f00 */
[----:B------:R-:W-:-:S02]  /*19690*/  IMAD.MOV.U32 R198, RZ, RZ, R188 ;  /* 0x000000ffffc67224 */ /* 0x000fc400078e00bc */
[----:B---3--:R-:W-:Y:S01]  /*196a0*/  FFMA.FTZ R0, R197, UR7, -R2 ;  /* 0x00000007c5007c23 */ /* 0x008fe20008010802 */
[----:B------:R-:W-:Y:S01]  /*196b0*/  IMAD.MOV.U32 R197, RZ, RZ, R199 ;  /* 0x000000ffffc57224 */ /* 0x000fe200078e00c7 */
[----:B------:R-:W-:Y:S01]  /*196c0*/  MOV R199, R189 ;  /* 0x000000bd00c77202 */ /* 0x000fe20000000f00 */
[----:B------:R-:W-:Y:S02]  /*196d0*/  IMAD.MOV.U32 R189, RZ, RZ, R220 ;  /* 0x000000ffffbd7224 */ /* 0x000fe400078e00dc */
[----:B------:R-:W-:Y:S01]  /*196e0*/  IMAD.MOV.U32 R220, RZ, RZ, R222 ;  /* 0x000000ffffdc7224 */ /* 0x000fe200078e00de */
[----:B------:R-:W-:Y:S02]  /*196f0*/  MOV R222, R208 ;  /* 0x000000d000de7202 */ /* 0x000fe40000000f00 */
[----:B------:R3:W1:Y:S01]  /*19700*/  MUFU.EX2 R208, R0 ;  /* 0x0000000000d07308 */ /* 0x0006620000000800 */
[-C--:B------:R-:W-:Y:S08]  /*19710*/  HMMA.16816.F32.BF16 R156, R4, R12.reuse, R156 ;  /* 0x0000000c049c723c */ /* 0x080ff0000004189c */
[----:B------:R-:W-:Y:S01]  /*19720*/  HMMA.16816.F32.BF16 R100, R8, R12, R100 ;  /* 0x0000000c0864723c */ /* 0x000fe20000041864 */
[----:B---3--:R-:W-:Y:S01]  /*19730*/  FFMA.FTZ R0, R196, UR7, -R3 ;  /* 0x00000007c4007c23 */ /* 0x008fe20008010803 */
[----:B------:R-:W-:Y:S01]  /*19740*/  IMAD.MOV.U32 R196, RZ, RZ, R197 ;  /* 0x000000ffffc47224 */ /* 0x000fe200078e00c5 */
[----:B------:R-:W-:-:S02]  /*19750*/  MOV R197, R198 ;  /* 0x000000c600c57202 */ /* 0x000fc40000000f00 */
[----:B------:R3:W-:Y:S03]  /*19760*/  MUFU.EX2 R41, R0 ;  /* 0x0000000000297308 */ /* 0x0007e60000000800 */
[----:B------:R-:W-:Y:S01]  /*19770*/  HMMA.16816.F32.BF16 R112, R8, R14, R112 ;  /* 0x0000000e0870723c */ /* 0x000fe20000041870 */
[----:B------:R-:W1:Y:S01]  /*19780*/  LDSM.16.MT88.4 R12, [R34+0x1000] ;  /* 0x00100000220c783b */ /* 0x000e620000004200 */
[----:B------:R-:W-:-:S06]  /*19790*/  IMAD.MOV.U32 R198, RZ, RZ, R199 ;  /* 0x000000ffffc67224 */ /* 0x000fcc00078e00c7 */
[----:B------:R-:W-:Y:S01]  /*197a0*/  HMMA.16816.F32.BF16 R116, R8, R24, R116 ;  /* 0x000000180874723c */ /* 0x000fe20000041874 */
[----:B---3--:R-:W-:-:S07]  /*197b0*/  FFMA.FTZ R0, R196, UR7, -R3 ;  /* 0x00000007c4007c23 */ /* 0x008fce0008010803 */
[----:B------:R-:W-:Y:S01]  /*197c0*/  HMMA.16816.F32.BF16 R44, R8, R26, R44 ;  /* 0x0000001a082c723c */ /* 0x000fe2000004182c */
[----:B------:R-:W-:Y:S01]  /*197d0*/  F2FP.BF16.F32.PACK_AB R8, R215, R213 ;  /* 0x000000d5d708723e */ /* 0x000fe200000010ff */
[----:B------:R3:W1:Y:S01]  /*197e0*/  MUFU.EX2 R42, R0 ;  /* 0x00000000002a7308 */ /* 0x0006620000000800 */
[----:B------:R-:W-:Y:S02]  /*197f0*/  F2FP.BF16.F32.PACK_AB R9, R212, R211 ;  /* 0x000000d3d409723e */ /* 0x000fe400000010ff */
[----:B------:R-:W-:Y:S02]  /*19800*/  F2FP.BF16.F32.PACK_AB R10, R218, R217 ;  /* 0x000000d9da0a723e */ /* 0x000fe400000010ff */
[----:B------:R-:W-:Y:S01]  /*19810*/  F2FP.BF16.F32.PACK_AB R11, R216, R214 ;  /* 0x000000d6d80b723e */ /* 0x000fe200000010ff */
[----:B---3--:R-:W-:-:S06]  /*19820*/  FFMA.FTZ R0, R197, UR7, -R3 ;  /* 0x00000007c5007c23 */ /* 0x008fcc0008010803 */
[C---:B--2---:R-:W-:Y:S01]  /*19830*/  HMMA.16816.F32.BF16 R4, R8.reuse, R20, R28 ;  /* 0x000000140804723c */ /* 0x044fe2000004181c */
[----:B------:R-:W-:Y:S01]  /*19840*/  IMAD.MOV.U32 R188, RZ, RZ, R191 ;  /* 0x000000ffffbc7224 */ /* 0x000fe200078e00bf */
[----:B------:R2:W-:Y:S01]  /*19850*/  MUFU.EX2 R43, R0 ;  /* 0x00000000002b7308 */ /* 0x0005e20000000800 */
[----:B------:R-:W-:Y:S01]  /*19860*/  MOV R191, R221 ;  /* 0x000000dd00bf7202 */ /* 0x000fe20000000f00 */
[----:B------:R-:W-:Y:S02]  /*19870*/  IMAD.MOV.U32 R221, RZ, RZ, R244 ;  /* 0x000000ffffdd7224 */ /* 0x000fe400078e00f4 */
[----:B------:R-:W-:Y:S02]  /*19880*/  FFMA.FTZ R39, R39, UR7, -R2 ;  /* 0x0000000727277c23 */ /* 0x000fe40008010802 */
[----:B-1----:R-:W-:Y:S01]  /*19890*/  HMMA.16816.F32.BF16 R24, R8, R16, R76 ;  /* 0x000000100818723c */ /* 0x002fe2000004184c */
[----:B------:R-:W-:Y:S01]  /*198a0*/  IMAD.MOV.U32 R111, RZ, RZ, R246 ;  /* 0x000000ffff6f7224 */ /* 0x000fe200078e00f6 */
[----:B------:R-:W1:Y:S01]  /*198b0*/  LDSM.16.MT88.4 R28, [R137+0x1000] ;  /* 0x00100000891c783b */ /* 0x000e620000004200 */
[----:B--2---:R-:W-:-:S04]  /*198c0*/  FFMA.FTZ R0, R198, UR7, -R3 ;  /* 0x00000007c6007c23 */ /* 0x004fc80008010803 */
[----:B------:R2:W3:Y:S01]  /*198d0*/  MUFU.EX2 R138, R0 ;  /* 0x00000000008a7308 */ /* 0x0004e20000000800 */
[----:B------:R-:W-:Y:S01]  /*198e0*/  IMAD.MOV.U32 R199, RZ, RZ, R188 ;  /* 0x000000ffffc77224 */ /* 0x000fe200078e00bc */
[----:B------:R-:W-:Y:S01]  /*198f0*/  MOV R188, R189 ;  /* 0x000000bd00bc7202 */ /* 0x000fe20000000f00 */
[----:B------:R-:W-:Y:S02]  /*19900*/  IMAD.MOV.U32 R189, RZ, RZ, R191 ;  /* 0x000000ffffbd7224 */ /* 0x000fe400078e00bf */
[----:B------:R-:W-:Y:S01]  /*19910*/  IMAD.MOV.U32 R191, RZ, RZ, R220 ;  /* 0x000000ffffbf7224 */ /* 0x000fe200078e00dc */
[----:B------:R-:W-:Y:S01]  /*19920*/  MOV R220, R221 ;  /* 0x000000dd00dc7202 */ /* 0x000fe20000000f00 */
[----:B------:R-:W-:Y:S01]  /*19930*/  FFMA.FTZ R40, R199, UR7, -R2 ;  /* 0x00000007c7287c23 */ /* 0x000fe20008010802 */
[----:B------:R-:W-:Y:S02]  /*19940*/  IMAD.MOV.U32 R198, RZ, RZ, R188 ;  /* 0x000000ffffc67224 */ /* 0x000fe400078e00bc */
[----:B------:R-:W-:-:S02]  /*19950*/  IMAD.MOV.U32 R199, RZ, RZ, R189 ;  /* 0x000000ffffc77224 */ /* 0x000fc400078e00bd */
[----:B------:R-:W-:Y:S01]  /*19960*/  IMAD.MOV.U32 R189, RZ, RZ, R6 ;  /* 0x000000ffffbd7224 */ /* 0x000fe200078e0006 */
[----:B------:R-:W-:Y:S01]  /*19970*/  F2FP.BF16.F32.PACK_AB R6, R208, R139 ;  /* 0x0000008bd006723e */ /* 0x000fe200000010ff */
[----:B------:R-:W-:Y:S02]  /*19980*/  IMAD.MOV.U32 R188, RZ, RZ, R7 ;  /* 0x000000ffffbc7224 */ /* 0x000fe400078e0007 */
[--C-:B--2---:R-:W-:Y:S01]  /*19990*/  FFMA.FTZ R0, R190, UR7, -R2.reuse ;  /* 0x00000007be007c23 */ /* 0x104fe20008010802 */
[----:B------:R-:W-:Y:S01]  /*199a0*/  FFMA.FTZ R2, R172, UR7, -R2 ;  /* 0x00000007ac027c23 */ /* 0x000fe20008010802 */
[----:B------:R-:W-:Y:S02]  /*199b0*/  MOV R190, R5 ;  /* 0x0000000500be7202 */ /* 0x000fe40000000f00 */
[----:B------:R-:W-:Y:S02]  /*199c0*/  MOV R172, R4 ;  /* 0x0000000400ac7202 */ /* 0x000fe40000000f00 */
[----:B------:R-:W-:-:S02]  /*199d0*/  F2FP.BF16.F32.PACK_AB R4, R210, R209 ;  /* 0x000000d1d204723e */ /* 0x000fc400000010ff */
[----:B------:R-:W-:Y:S02]  /*199e0*/  F2FP.BF16.F32.PACK_AB R5, R42, R41 ;  /* 0x000000292a05723e */ /* 0x000fe400000010ff */
[----:B---3--:R-:W-:Y:S01]  /*199f0*/  F2FP.BF16.F32.PACK_AB R7, R138, R43 ;  /* 0x0000002b8a07723e */ /* 0x008fe200000010ff */
[----:B------:R-:W-:Y:S02]  /*19a00*/  IMAD.MOV.U32 R197, RZ, RZ, R198 ;  /* 0x000000ffffc57224 */ /* 0x000fe400078e00c6 */
[----:B------:R-:W-:Y:S01]  /*19a10*/  IMAD.MOV.U32 R198, RZ, RZ, R199 ;  /* 0x000000ffffc67224 */ /* 0x000fe200078e00c7 */
[----:B------:R-:W-:Y:S01]  /*19a20*/  MOV R199, R191 ;  /* 0x000000bf00c77202 */ /* 0x000fe20000000f00 */
[----:B------:R-:W-:Y:S02]  /*19a30*/  IMAD.MOV.U32 R191, RZ, RZ, R220 ;  /* 0x000000ffffbf7224 */ /* 0x000fe400078e00dc */
[----:B------:R-:W-:Y:S01]  /*19a40*/  IMAD.MOV.U32 R196, RZ, RZ, R247 ;  /* 0x000000ffffc47224 */ /* 0x000fe200078e00f7 */
[----:B------:R-:W-:Y:S01]  /*19a50*/  HMMA.16816.F32.BF16 R164, R4, R22, R84 ;  /* 0x0000001604a4723c */ /* 0x000fe20000041854 */
[----:B------:R-:W-:Y:S01]  /*19a60*/  MOV R86, R180 ;  /* 0x000000b400567202 */ /* 0x000fe20000000f00 */
[----:B------:R-:W-:Y:S01]  /*19a70*/  IMAD.MOV.U32 R105, RZ, RZ, R111 ;  /* 0x000000ffff697224 */ /* 0x000fe200078e006f */
[----:B------:R-:W-:Y:S01]  /*19a80*/  MOV R85, R183 ;  /* 0x000000b700557202 */ /* 0x000fe20000000f00 */
[----:B------:R-:W-:-:S04]  /*19a90*/  IMAD.MOV.U32 R107, RZ, RZ, R248 ;  /* 0x000000ffff6b7224 */ /* 0x000fc800078e00f8 */
[C---:B------:R-:W-:Y:S01]  /*19aa0*/  HMMA.16816.F32.BF16 R168, R4.reuse, R20, R48 ;  /* 0x0000001404a8723c */ /* 0x040fe20000041830 */
[----:B------:R-:W-:Y:S01]  /*19ab0*/  IMAD.MOV.U32 R21, RZ, RZ, R27 ;  /* 0x000000ffff157224 */ /* 0x000fe200078e001b */
[----:B------:R-:W-:Y:S01]  /*19ac0*/  MOV R20, R25 ;  /* 0x0000001900147202 */ /* 0x000fe20000000f00 */
[----:B------:R-:W-:Y:S02]  /*19ad0*/  IMAD.MOV.U32 R108, RZ, RZ, R249 ;  /* 0x000000ffff6c7224 */ /* 0x000fe400078e00f9 */
[----:B------:R-:W-:Y:S01]  /*19ae0*/  IMAD.MOV.U32 R111, RZ, RZ, R250 ;  /* 0x000000ffff6f7224 */ /* 0x000fe200078e00fa */
[----:B------:R-:W-:Y:S02]  /*19af0*/  MOV R106, R196 ;  /* 0x000000c4006a7202 */ /* 0x000fe40000000f00 */
[----:B------:R-:W-:Y:S01]  /*19b00*/  HMMA.16816.F32.BF16 R176, R4, R12, R176 ;  /* 0x0000000c04b0723c */ /* 0x000fe200000418b0 */
[----:B------:R-:W-:-:S07]  /*19b10*/  IMAD.MOV.U32 R84, RZ, RZ, R24 ;  /* 0x000000ffff547224 */ /* 0x000fce00078e0018 */
[C---:B------:R-:W-:Y:S08]  /*19b20*/  HMMA.16816.F32.BF16 R184, R4.reuse, R14, R184 ;  /* 0x0000000e04b8723c */ /* 0x040ff000000418b8 */
[C---:B------:R-:W-:Y:S08]  /*19b30*/  HMMA.16816.F32.BF16 R64, R4.reuse, R16, R64 ;  /* 0x000000100440723c */ /* 0x040ff00000041840 */
[----:B------:R-:W-:Y:S01]  /*19b40*/  HMMA.16816.F32.BF16 R60, R4, R18, R60 ;  /* 0x00000012043c723c */ /* 0x000fe2000004183c */
[----:B----4-:R-:W-:-:S07]  /*19b50*/  IMAD.MOV.U32 R244, RZ, RZ, R241 ;  /* 0x000000fffff47224 */ /* 0x010fce00078e00f1 */
[----:B-1----:R-:W-:Y:S01]  /*19b60*/  HMMA.16816.F32.BF16 R192, R4, R28, R192 ;  /* 0x0000001c04c0723c */ /* 0x002fe200000418c0 */
[----:B------:R2:W5:Y:S01]  /*19b70*/  LDL.LU R241, [R1+0xd8] ;  /* 0x0000d80001f17983 */ /* 0x0005620000300800 */
[----:B------:R-:W-:Y:S02]  /*19b80*/  IMAD.MOV.U32 R221, RZ, RZ, R244 ;  /* 0x000000ffffdd7224 */ /* 0x000fe400078e00f4 */
[----:B------:R-:W-:Y:S01]  /*19b90*/  IMAD.MOV.U32 R244, RZ, RZ, R245 ;  /* 0x000000fffff47224 */ /* 0x000fe200078e00f5 */
[----:B------:R-:W-:-:S03]  /*19ba0*/  MOV R245, R237 ;  /* 0x000000ed00f57202 */ /* 0x000fc60000000f00 */
[----:B------:R-:W-:Y:S01]  /*19bb0*/  IMAD.MOV.U32 R220, RZ, RZ, R244 ;  /* 0x000000ffffdc7224 */ /* 0x000fe200078e00f4 */
[----:B------:R-:W3:Y:S01]  /*19bc0*/  LDL.LU R237, [R1+0xd4] ;  /* 0x0000d40001ed7983 */ /* 0x000ee20000300800 */
[----:B------:R-:W-:Y:S02]  /*19bd0*/  MOV R110, R245 ;  /* 0x000000f5006e7202 */ /* 0x000fe40000000f00 */
[----:B------:R-:W-:Y:S01]  /*19be0*/  HMMA.16816.F32.BF16 R244, R8, R22, R80 ;  /* 0x0000001608f4723c */ /* 0x000fe20000041850 */
[----:B------:R-:W-:Y:S01]  /*19bf0*/  MOV R83, R109 ;  /* 0x0000006d00537202 */ /* 0x000fe20000000f00 */
[----:B------:R-:W-:Y:S02]  /*19c00*/  IMAD.MOV.U32 R109, RZ, RZ, R181 ;  /* 0x000000ffff6d7224 */ /* 0x000fe400078e00b5 */
[----:B------:R-:W-:Y:S02]  /*19c10*/  IMAD.MOV.U32 R87, RZ, RZ, R110 ;  /* 0x000000ffff577224 */ /* 0x000fe400078e006e */
[----:B------:R-:W-:-:S02]  /*19c20*/  IMAD.MOV.U32 R110, RZ, RZ, R182 ;  /* 0x000000ffff6e7224 */ /* 0x000fc400078e00b6 */
[----:B------:R-:W-:Y:S01]  /*19c30*/  IMAD.MOV.U32 R22, RZ, RZ, R26 ;  /* 0x000000ffff167224 */ /* 0x000fe200078e001a */
[C---:B------:R-:W-:Y:S01]  /*19c40*/  HMMA.16816.F32.BF16 R180, R8.reuse, R18, R56 ;  /* 0x0000001208b4723c */ /* 0x040fe20000041838 */
[----:B------:R-:W-:Y:S01]  /*19c50*/  MOV R56, R251 ;  /* 0x000000fb00387202 */ /* 0x000fe20000000f00 */
[----:B------:R-:W-:Y:S01]  /*19c60*/  IMAD.MOV.U32 R57, RZ, RZ, R20 ;  /* 0x000000ffff397224 */ /* 0x000fe200078e0014 */
[----:B------:R-:W-:Y:S01]  /*19c70*/  MOV R82, R199 ;  /* 0x000000c700527202 */ /* 0x000fe20000000f00 */
[----:B------:R-:W-:Y:S01]  /*19c80*/  IMAD.MOV.U32 R58, RZ, RZ, R22 ;  /* 0x000000ffff3a7224 */ /* 0x000fe200078e0016 */
[----:B------:R-:W-:Y:S01]  /*19c90*/  MOV R59, R21 ;  /* 0x00000015003b7202 */ /* 0x000fe20000000f00 */
[----:B------:R-:W-:Y:S02]  /*19ca0*/  LDSM.16.MT88.4 R16, [R132+0xf000] ;  /* 0x00f000008410783b */ /* 0x000fe40000004200 */
[----:B------:R-:W-:Y:S01]  /*19cb0*/  HMMA.16816.F32.BF16 R248, R8, R12, R52 ;  /* 0x0000000c08f8723c */ /* 0x000fe20000041834 */
[----:B------:R-:W-:Y:S01]  /*19cc0*/  IMAD.MOV.U32 R55, RZ, RZ, R197 ;  /* 0x000000ffff377224 */ /* 0x000fe200078e00c5 */
[----:B------:R-:W1:Y:S01]  /*19cd0*/  LDSM.16.MT88.4 R20, [R83+0xf000] ;  /* 0x00f000005314783b */ /* 0x000e620000004200 */
[----:B------:R-:W-:-:S03]  /*19ce0*/  IMAD.MOV.U32 R54, RZ, RZ, R198 ;  /* 0x000000ffff367224 */ /* 0x000fc600078e00c6 */
[----:B------:R-:W-:Y:S02]  /*19cf0*/  LDSM.16.MT88.4 R24, [R137+0x3000] ;  /* 0x003000008918783b */ /* 0x000fe40000004200 */
[----:B------:R-:W-:Y:S02]  /*19d00*/  HMMA.16816.F32.BF16 R196, R8, R14, R72 ;  /* 0x0000000e08c4723c */ /* 0x000fe40000041848 */
[----:B------:R-:W4:Y:S01]  /*19d10*/  LDSM.16.MT88.4 R12, [R34+0x3000] ;  /* 0x00300000220c783b */ /* 0x000f220000004200 */
[----:B------:R-:W-:Y:S01]  /*19d20*/  IMAD.MOV.U32 R81, RZ, RZ, R191 ;  /* 0x000000ffff517224 */ /* 0x000fe200078e00bf */
[----:B------:R-:W-:Y:S01]  /*19d30*/  MOV R191, R225 ;  /* 0x000000e100bf7202 */ /* 0x000fe20000000f00 */
[----:B------:R-:W-:Y:S02]  /*19d40*/  IMAD.MOV.U32 R80, RZ, RZ, R224 ;  /* 0x000000ffff507224 */ /* 0x000fe400078e00e0 */
[----:B------:R-:W-:Y:S02]  /*19d50*/  IMAD.MOV.U32 R52, RZ, RZ, R226 ;  /* 0x000000ffff347224 */ /* 0x000fe400078e00e2 */
[----:B------:R-:W-:-:S02]  /*19d60*/  IMAD.MOV.U32 R53, RZ, RZ, R227 ;  /* 0x000000ffff357224 */ /* 0x000fc400078e00e3 */
[----:B------:R-:W-:Y:S01]  /*19d70*/  HMMA.16816.F32.BF16 R224, R8, R28, R68 ;  /* 0x0000001c08e0723c */ /* 0x000fe20000041844 */
[----:B------:R-:W-:Y:S01]  /*19d80*/  MOV R68, R105 ;  /* 0x0000006900447202 */ /* 0x000fe20000000f00 */
[----:B------:R-:W-:Y:S02]  /*19d90*/  IMAD.MOV.U32 R69, RZ, RZ, R106 ;  /* 0x000000ffff457224 */ /* 0x000fe400078e006a */
[----:B------:R-:W-:Y:S01]  /*19da0*/  IMAD.MOV.U32 R70, RZ, RZ, R107 ;  /* 0x000000ffff467224 */ /* 0x000fe200078e006b */
[----:B------:R-:W-:Y:S01]  /*19db0*/  MOV R71, R108 ;  /* 0x0000006c00477202 */ /* 0x000fe20000000f00 */
[----:B------:R-:W-:Y:S02]  /*19dc0*/  IMAD.MOV.U32 R28, RZ, RZ, R109 ;  /* 0x000000ffff1c7224 */ /* 0x000fe400078e006d */
[----:B------:R-:W-:Y:S01]  /*19dd0*/  IMAD.MOV.U32 R29, RZ, RZ, R110 ;  /* 0x000000ffff1d7224 */ /* 0x000fe200078e006e */
[C---:B------:R-:W-:Y:S08]  /*19de0*/  HMMA.16816.F32.BF16 R200, R4.reuse, R30, R200 ;  /* 0x0000001e04c8723c */ /* 0x040ff000000418c8 */
[C---:B-1----:R-:W-:Y:S08]  /*19df0*/  HMMA.16816.F32.BF16 R72, R4.reuse, R20, R88 ;  /* 0x000000140448723c */ /* 0x042ff00000041858 */
[----:B----4-:R-:W-:Y:S01]  /*19e00*/  HMMA.16816.F32.BF16 R104, R4, R12, R156 ;  /* 0x0000000c0468723c */ /* 0x010fe2000004189c */
[----:B------:R-:W-:-:S07]  /*19e10*/  MOV R159, R111 ;  /* 0x0000006f009f7202 */ /* 0x000fce0000000f00 */
[C---:B------:R-:W-:Y:S08]  /*19e20*/  HMMA.16816.F32.BF16 R76, R4.reuse, R22, R92 ;  /* 0x00000016044c723c */ /* 0x040ff0000004185c */
[C---:B------:R-:W-:Y:S08]  /*19e30*/  HMMA.16816.F32.BF16 R88, R4.reuse, R16, R120 ;  /* 0x000000100458723c */ /* 0x040ff00000041878 */
[C---:B------:R-:W-:Y:S08]  /*19e40*/  HMMA.16816.F32.BF16 R92, R4.reuse, R18, R124 ;  /* 0x00000012045c723c */ /* 0x040ff0000004187c */
[C---:B------:R-:W-:Y:S08]  /*19e50*/  HMMA.16816.F32.BF16 R108, R4.reuse, R14, R152 ;  /* 0x0000000e046c723c */ /* 0x040ff00000041898 */
[C---:B------:R-:W-:Y:S08]  /*19e60*/  HMMA.16816.F32.BF16 R120, R4.reuse, R24, R160 ;  /* 0x000000180478723c */ /* 0x040ff000000418a0 */
[----:B------:R-:W-:Y:S01]  /*19e70*/  HMMA.16816.F32.BF16 R48, R4, R26, R148 ;  /* 0x0000001a0430723c */ /* 0x000fe20000041894 */
[----:B------:R-:W4:Y:S01]  /*19e80*/  LDL.LU R4, [R1+0x98] ;  /* 0x0000980001047983 */ /* 0x000f220000300800 */
[----:B------:R-:W-:Y:S01]  /*19e90*/  IMAD.MOV.U32 R126, RZ, RZ, R52 ;  /* 0x000000ffff7e7224 */ /* 0x000fe200078e0034 */
[----:B------:R-:W-:Y:S01]  /*19ea0*/  MOV R125, R54 ;  /* 0x00000036007d7202 */ /* 0x000fe20000000f00 */
[----:B------:R-:W-:-:S02]  /*19eb0*/  IMAD.MOV.U32 R127, RZ, RZ, R53 ;  /* 0x000000ffff7f7224 */ /* 0x000fc400078e0035 */
[----:B------:R-:W-:Y:S02]  /*19ec0*/  IMAD.MOV.U32 R124, RZ, RZ, R55 ;  /* 0x000000ffff7c7224 */ /* 0x000fe400078e0037 */
[----:B------:R-:W-:Y:S01]  /*19ed0*/  HMMA.16816.F32.BF16 R52, R8, R22, R140 ;  /* 0x000000160834723c */ /* 0x000fe2000004188c */
[----:B------:R-:W-:Y:S01]  /*19ee0*/  MOV R160, R84 ;  /* 0x0000005400a07202 */ /* 0x000fe20000000f00 */
[----:B------:R-:W-:Y:S01]  /*19ef0*/  IMAD.MOV.U32 R149, RZ, RZ, R85 ;  /* 0x000000ffff957224 */ /* 0x000fe200078e0055 */
[----:B------:R-:W-:Y:S01]  /*19f00*/  MOV R151, R87 ;  /* 0x0000005700977202 */ /* 0x000fe20000000f00 */
[----:B------:R-:W-:-:S04]  /*19f10*/  IMAD.MOV.U32 R150, RZ, RZ, R86 ;  /* 0x000000ffff967224 */ /* 0x000fc800078e0056 */
[C---:B------:R-:W-:Y:S08]  /*19f20*/  HMMA.16816.F32.BF16 R140, R8.reuse, R14, R112 ;  /* 0x0000000e088c723c */ /* 0x040ff00000041870 */
[----:B------:R-:W-:Y:S01]  /*19f30*/  HMMA.16816.F32.BF16 R84, R8, R16, R128 ;  /* 0x000000100854723c */ /* 0x000fe20000041880 */
[----:B----4-:R-:W-:-:S07]  /*19f40*/  FFMA.FTZ R14, R4, R36, R236 ;  /* 0x00000024040e7223 */ /* 0x010fce00000100ec */
[----:B------:R-:W-:Y:S01]  /*19f50*/  HMMA.16816.F32.BF16 R100, R8, R12, R100 ;  /* 0x0000000c0864723c */ /* 0x000fe20000041864 */
[----:B------:R-:W4:Y:S04]  /*19f60*/  LDL.LU R236, [R1+0xd0] ;  /* 0x0000d00001ec7983 */ /* 0x000f280000300800 */
[----:B------:R-:W2:Y:S01]  /*19f70*/  LDL.LU R17, [R1+0x9c] ;  /* 0x00009c0001117983 */ /* 0x000ea20000300800 */
[----:B------:R-:W-:Y:S02]  /*19f80*/  IMAD.MOV.U32 R5, RZ, RZ, R70 ;  /* 0x000000ffff057224 */ /* 0x000fe400078e0046 */
[----:B------:R-:W-:Y:S01]  /*19f90*/  IMAD.MOV.U32 R158, RZ, RZ, R29 ;  /* 0x000000ffff9e7224 */ /* 0x000fe200078e001d */
[----:B------:R-:W-:Y:S01]  /*19fa0*/  MOV R161, R57 ;  /* 0x0000003900a17202 */ /* 0x000fe20000000f00 */
[----:B------:R1:W-:Y:S01]  /*19fb0*/  MUFU.EX2 R29, R0 ;  /* 0x00000000001d7308 */ /* 0x0003e20000000800 */
[----:B------:R-:W-:-:S02]  /*19fc0*/  IMAD.MOV.U32 R6, RZ, RZ, R28 ;  /* 0x000000ffff067224 */ /* 0x000fc400078e001c */
[----:B------:R-:W-:Y:S02]  /*19fd0*/  IMAD.MOV.U32 R162, RZ, RZ, R58 ;  /* 0x000000ffffa27224 */ /* 0x000fe400078e003a */
[----:B------:R-:W-:Y:S01]  /*19fe0*/  IMAD.MOV.U32 R163, RZ, RZ, R59 ;  /* 0x000000ffffa37224 */ /* 0x000fe200078e003b */
[----:B------:R-:W-:Y:S01]  /*19ff0*/  MOV R7, R71 ;  /* 0x0000004700077202 */ /* 0x000fe20000000f00 */
[----:B------:R-:W-:Y:S01]  /*1a000*/  IMAD.MOV.U32 R148, RZ, RZ, R56 ;  /* 0x000000ffff947224 */ /* 0x000fe200078e0038 */
[----:B------:R-:W-:Y:S01]  /*1a010*/  MOV R157, R68 ;  /* 0x00000044009d7202 */ /* 0x000fe20000000f00 */
[----:B------:R-:W-:Y:S01]  /*1a020*/  HMMA.16816.F32.BF16 R56, R8, R18, R96 ;  /* 0x000000120838723c */ /* 0x000fe20000041860 */
[----:B------:R-:W-:Y:S02]  /*1a030*/  IMAD.MOV.U32 R156, RZ, RZ, R69 ;  /* 0x000000ffff9c7224 */ /* 0x000fe400078e0045 */
[----:B------:R-:W-:Y:S01]  /*1a040*/  IMAD.MOV.U32 R152, RZ, RZ, R220 ;  /* 0x000000ffff987224 */ /* 0x000fe200078e00dc */
[----:B------:R-:W-:Y:S01]  /*1a050*/  MOV R154, R222 ;  /* 0x000000de009a7202 */ /* 0x000fe20000000f00 */
[----:B------:R-:W-:-:S02]  /*1a060*/  IMAD.MOV.U32 R155, RZ, RZ, R223 ;  /* 0x000000ffff9b7224 */ /* 0x000fc400078e00df */
[----:B------:R-:W-:Y:S01]  /*1a070*/  IMAD.MOV.U32 R153, RZ, RZ, R221 ;  /* 0x000000ffff997224 */ /* 0x000fe200078e00dd */
[----:B------:R-:W-:Y:S08]  /*1a080*/  MUFU.EX2 R22, R40 ;  /* 0x0000002800167308 */ /* 0x000ff00000000800 */
[----:B------:R-:W3:Y:S01]  /*1a090*/  MUFU.EX2 R23, R2 ;  /* 0x0000000200177308 */ /* 0x000ee20000000800 */
[----:B------:R-:W-:Y:S01]  /*1a0a0*/  HMMA.16816.F32.BF16 R116, R8, R24, R116 ;  /* 0x000000180874723c */ /* 0x000fe20000041874 */
[----:B------:R-:W-:Y:S01]  /*1a0b0*/  IMAD.MOV.U32 R15, RZ, RZ, R126 ;  /* 0x000000ffff0f7224 */ /* 0x000fe200078e007e */
[----:B------:R-:W-:Y:S01]  /*1a0c0*/  LDSM.16.MT88.4 R112, [R34+0x3800] ;  /* 0x003800002270783b */ /* 0x000fe20000004200 */
[----:B--2---:R-:W-:Y:S01]  /*1a0d0*/  FFMA.FTZ R12, R17, R35, R239 ;  /* 0x00000023110c7223 */ /* 0x004fe200000100ef */
[----:B-1----:R-:W-:-:S02]  /*1a0e0*/  FFMA.FTZ R0, R5, UR7, -R3 ;  /* 0x0000000705007c23 */ /* 0x002fc40008010803 */
[----:B------:R2:W5:Y:S04]  /*1a0f0*/  LDL.LU R239, [R1+0xcc] ;  /* 0x0000cc0001ef7983 */ /* 0x0005680000300800 */
[----:B------:R-:W3:Y:S01]  /*1a100*/  LDL.LU R17, [R1+0x64] ;  /* 0x0000640001117983 */ /* 0x000ee20000300800 */
[----:B------:R1:W-:Y:S01]  /*1a110*/  MUFU.EX2 R19, R0 ;  /* 0x0000000000137308 */ /* 0x0003e20000000800 */
[----:B------:R-:W-:Y:S01]  /*1a120*/  HMMA.16816.F32.BF16 R68, R8, R20, R144 ;  /* 0x000000140844723c */ /* 0x000fe20000041890 */
[----:B------:R-:W-:Y:S01]  /*1a130*/  IMAD.MOV.U32 R4, RZ, RZ, R82 ;  /* 0x000000ffff047224 */ /* 0x000fe200078e0052 */
[----:B------:R-:W-:Y:S01]  /*1a140*/  LDSM.16.MT88.4 R96, [R132+0xf800] ;  /* 0x00f800008460783b */ /* 0x000fe20000004200 */
[----:B-1----:R-:W-:-:S04]  /*1a150*/  FFMA.FTZ R0, R6, UR7, -R3 ;  /* 0x0000000706007c23 */ /* 0x002fc80008010803 */
[----:B------:R1:W-:Y:S02]  /*1a160*/  MUFU.EX2 R20, R0 ;  /* 0x0000000000147308 */ /* 0x0003e40000000800 */
[----:B-1----:R-:W-:-:S06]  /*1a170*/  FFMA.FTZ R0, R7, UR7, -R3 ;  /* 0x0000000707007c23 */ /* 0x002fcc0008010803 */
[----:B------:R1:W-:Y:S02]  /*1a180*/  MUFU.EX2 R21, R0 ;  /* 0x0000000000157308 */ /* 0x0003e40000000800 */
[----:B-1----:R-:W-:-:S06]  /*1a190*/  FFMA.FTZ R0, R159, UR7, -R3 ;  /* 0x000000079f007c23 */ /* 0x002fcc0008010803 */
[----:B------:R3:W1:Y:S02]  /*1a1a0*/  MUFU.EX2 R18, R0 ;  /* 0x0000000000127308 */ /* 0x0006640000000800 */
        /* <DEDUP_REMOVED lines=12> */
[----:B------:R-:W-:Y:S02]  /*1a270*/  IMAD.MOV.U32 R154, RZ, RZ, R157 ;  /* 0x000000ffff9a7224 */ /* 0x000fe400078e009d */
[----:B------:R-:W-:Y:S01]  /*1a280*/  IMAD.MOV.U32 R131, RZ, RZ, R152 ;  /* 0x000000ffff837224 */ /* 0x000fe200078e0098 */
[----:B------:R-:W-:Y:S01]  /*1a290*/  MOV R144, R153 ;  /* 0x0000009900907202 */ /* 0x000fe20000000f00 */
[----:B------:R-:W-:Y:S01]  /*1a2a0*/  IMAD.MOV.U32 R145, RZ, RZ, R154 ;  /* 0x000000ffff917224 */ /* 0x000fe200078e009a */
[----:B------:R-:W2:Y:S01]  /*1a2b0*/  LDSM.16.MT88.4 R156, [R83+0xd800] ;  /* 0x00d80000539c783b */ /* 0x000ea20000004200 */
[----:B------:R-:W-:Y:S01]  /*1a2c0*/  IMAD.MOV.U32 R146, RZ, RZ, R155 ;  /* 0x000000ffff927224 */ /* 0x000fe200078e009b */
[----:B------:R-:W-:Y:S01]  /*1a2d0*/  MOV R154, R174 ;  /* 0x000000ae009a7202 */ /* 0x000fe20000000f00 */
[----:B------:R-:W-:-:S02]  /*1a2e0*/  IMAD.MOV.U32 R152, RZ, RZ, R172 ;  /* 0x000000ffff987224 */ /* 0x000fc400078e00ac */
[----:B------:R-:W-:Y:S02]  /*1a2f0*/  IMAD.MOV.U32 R153, RZ, RZ, R173 ;  /* 0x000000ffff997224 */ /* 0x000fe400078e00ad */
[----:B------:R-:W-:Y:S02]  /*1a300*/  IMAD.MOV.U32 R155, RZ, RZ, R175 ;  /* 0x000000ffff9b7224 */ /* 0x000fe400078e00af */
[----:B------:R4:W2:Y:S01]  /*1a310*/  LDSM.16.MT88.4 R172, [R132+0xd800] ;  /* 0x00d8000084ac783b */ /* 0x0008a20000004200 */
[----:B------:R4:W4:Y:S01]  /*1a320*/  MUFU.EX2 R28, R39 ;  /* 0x00000027001c7308 */ /* 0x0009220000000800 */
[----:B------:R-:W-:Y:S01]  /*1a330*/  IMAD.MOV.U32 R128, RZ, RZ, R6 ;  /* 0x000000ffff807224 */ /* 0x000fe200078e0006 */
[----:B------:R-:W-:Y:S01]  /*1a340*/  MOV R129, R7 ;  /* 0x0000000700817202 */ /* 0x000fe20000000f00 */
[----:B------:R-:W-:Y:S01]  /*1a350*/  IMAD.MOV.U32 R40, RZ, RZ, R127 ;  /* 0x000000ffff287224 */ /* 0x000fe200078e007f */
[----:B------:R-:W-:Y:S02]  /*1a360*/  HMMA.16816.F32.BF16 R220, R8, R30, R204 ;  /* 0x0000001e08dc723c */ /* 0x000fe400000418cc */
[----:B------:R-:W-:Y:S01]  /*1a370*/  MOV R24, R129 ;  /* 0x0000008100187202 */ /* 0x000fe20000000f00 */
[----:B------:R-:W-:Y:S01]  /*1a380*/  IMAD.MOV.U32 R129, RZ, RZ, R124 ;  /* 0x000000ffff817224 */ /* 0x000fe200078e007c */
[----:B------:R-:W-:Y:S01]  /*1a390*/  F2FP.BF16.F32.PACK_AB R126, R23, R29 ;  /* 0x0000001d177e723e */ /* 0x000fe200000010ff */
[----:B------:R-:W-:Y:S01]  /*1a3a0*/  IMAD.MOV.U32 R31, RZ, RZ, R5 ;  /* 0x000000ffff1f7224 */ /* 0x000fe200078e0005 */
[----:B-1----:R-:W-:Y:S01]  /*1a3b0*/  F2FP.BF16.F32.PACK_AB R127, R18, R21 ;  /* 0x00000015127f723e */ /* 0x002fe200000010ff */
[----:B------:R-:W-:Y:S01]  /*1a3c0*/  IMAD.MOV.U32 R130, RZ, RZ, R151 ;  /* 0x000000ffff827224 */ /* 0x000fe200078e0097 */
[----:B------:R-:W-:Y:S01]  /*1a3d0*/  MOV R7, R150 ;  /* 0x0000009600077202 */ /* 0x000fe20000000f00 */
[----:B------:R-:W-:-:S02]  /*1a3e0*/  IMAD.MOV.U32 R30, RZ, RZ, R81 ;  /* 0x000000ffff1e7224 */ /* 0x000fc400078e0051 */
[----:B----4-:R-:W-:Y:S01]  /*1a3f0*/  IMAD.MOV.U32 R39, RZ, RZ, R128 ;  /* 0x000000ffff277224 */ /* 0x010fe200078e0080 */
[----:B------:R-:W-:Y:S01]  /*1a400*/  MOV R128, R125 ;  /* 0x0000007d00807202 */ /* 0x000fe20000000f00 */
[----:B------:R-:W-:Y:S01]  /*1a410*/  IMAD.MOV.U32 R6, RZ, RZ, R149 ;  /* 0x000000ffff067224 */ /* 0x000fe200078e0095 */
[----:B------:R-:W-:Y:S01]  /*1a420*/  F2FP.BF16.F32.PACK_AB R124, R28, R22 ;  /* 0x000000161c7c723e */ /* 0x000fe200000010ff */
[----:B------:R-:W-:Y:S01]  /*1a430*/  HMMA.16816.F32.BF16 R44, R8, R26, R44 ;  /* 0x0000001a082c723c */ /* 0x000fe2000004182c */
[----:B------:R-:W-:Y:S01]  /*1a440*/  F2FP.BF16.F32.PACK_AB R125, R20, R19 ;  /* 0x00000013147d723e */ /* 0x000fe200000010ff */
[----:B------:R-:W-:Y:S01]  /*1a450*/  IMAD.MOV.U32 R5, RZ, RZ, R148 ;  /* 0x000000ffff057224 */ /* 0x000fe200078e0094 */
[----:B------:R-:W-:Y:S01]  /*1a460*/  MOV R148, R191 ;  /* 0x000000bf00947202 */ /* 0x000fe20000000f00 */
[----:B------:R-:W-:Y:S01]  /*1a470*/  IMAD.MOV.U32 R149, RZ, RZ, R190 ;  /* 0x000000ffff957224 */ /* 0x000fe200078e00be */
[----:B------:R-:W-:Y:S01]  /*1a480*/  MOV R151, R188 ;  /* 0x000000bc00977202 */ /* 0x000fe20000000f00 */
[----:B------:R-:W-:Y:S01]  /*1a490*/  IMAD.MOV.U32 R150, RZ, RZ, R189 ;  /* 0x000000ffff967224 */ /* 0x000fe200078e00bd */
[----:B------:R-:W-:Y:S01]  /*1a4a0*/  MOV R26, R144 ;  /* 0x00000090001a7202 */ /* 0x000fe20000000f00 */
[----:B------:R1:W-:Y:S01]  /*1a4b0*/  LDSM.16.MT88.4 R188, [R34+0x1800] ;  /* 0x0018000022bc783b */ /* 0x0003e20000004200 */
[----:B------:R-:W-:-:S02]  /*1a4c0*/  IMAD.MOV.U32 R27, RZ, RZ, R130 ;  /* 0x000000ffff1b7224 */ /* 0x000fc400078e0082 */
[----:B------:R-:W-:Y:S01]  /*1a4d0*/  IMAD.MOV.U32 R25, RZ, RZ, R131 ;  /* 0x000000ffff197224 */ /* 0x000fe200078e0083 */
[----:B------:R-:W-:Y:S01]  /*1a4e0*/  MOV R131, R154 ;  /* 0x0000009a00837202 */ /* 0x000fe20000000f00 */
[----:B------:R-:W-:Y:S01]  /*1a4f0*/  IMAD.MOV.U32 R144, RZ, RZ, R152 ;  /* 0x000000ffff907224 */ /* 0x000fe200078e0098 */
[----:B------:R-:W-:Y:S01]  /*1a500*/  MOV R147, R80 ;  /* 0x0000005000937202 */ /* 0x000fe20000000f00 */
[----:B------:R-:W-:Y:S01]  /*1a510*/  IMAD.MOV.U32 R130, RZ, RZ, R155 ;  /* 0x000000ffff827224 */ /* 0x000fe200078e009b */
[----:B------:R4:W-:Y:S01]  /*1a520*/  MUFU.EX2 R11, R0 ;  /* 0x00000000000b7308 */ /* 0x0009e20000000800 */
[----:B------:R-:W-:Y:S01]  /*1a530*/  IMAD.MOV.U32 R35, RZ, RZ, R4 ;  /* 0x000000ffff237224 */ /* 0x000fe200078e0004 */
[----:B------:R-:W-:Y:S01]  /*1a540*/  MOV R132, R147 ;  /* 0x0000009300847202 */ /* 0x000fe20000000f00 */
[----:B------:R-:W-:Y:S02]  /*1a550*/  IMAD.MOV.U32 R9, RZ, RZ, R145 ;  /* 0x000000ffff097224 */ /* 0x000fe400078e0091 */
[--C-:B------:R-:W-:Y:S01]  /*1a560*/  FFMA.FTZ R8, R237, UR7, -R32.reuse ;  /* 0x00000007ed087c23 */ /* 0x100fe20008010820 */
[----:B------:R-:W-:Y:S01]  /*1a570*/  FFMA.FTZ R2, R236, UR7, -R32 ;  /* 0x00000007ec027c23 */ /* 0x000fe20008010820 */
[----:B------:R-:W-:Y:S01]  /*1a580*/  IMAD.MOV.U32 R36, RZ, RZ, R146 ;  /* 0x000000ffff247224 */ /* 0x000fe200078e0092 */
[----:B------:R3:W5:Y:S01]  /*1a590*/  LDL.LU R237, [R1+0xc8] ;  /* 0x0000c80001ed7983 */ /* 0x0007620000300800 */
[----:B------:R-:W-:-:S03]  /*1a5a0*/  MOV R16, R231 ;  /* 0x000000e700107202 */ /* 0x000fc60000000f00 */
[----:B------:R-:W-:Y:S01]  /*1a5b0*/  LDSM.16.MT88.4 R204, [R137+0x1800] ;  /* 0x0018000089cc783b */ /* 0x000fe20000004200 */
[----:B-1----:R-:W-:Y:S01]  /*1a5c0*/  IMAD.MOV.U32 R34, RZ, RZ, R30 ;  /* 0x000000ffff227224 */ /* 0x002fe200078e001e */
[----:B------:R-:W-:Y:S01]  /*1a5d0*/  MUFU.EX2 R13, R8 ;  /* 0x00000008000d7308 */ /* 0x000fe20000000800 */
[----:B------:R-:W-:Y:S01]  /*1a5e0*/  IMAD.MOV.U32 R30, RZ, RZ, R153 ;  /* 0x000000ffff1e7224 */ /* 0x000fe200078e0099 */
[----:B------:R1:W5:Y:S01]  /*1a5f0*/  LDL.LU R236, [R1+0xc4] ;  /* 0x0000c40001ec7983 */ /* 0x0003620000300800 */
[C---:B--2---:R-:W-:Y:S03]  /*1a600*/  HMMA.16816.F32.BF16 R152, R124.reuse, R158, R164 ;  /* 0x0000009e7c98723c */ /* 0x044fe600000418a4 */
[----:B------:R1:W5:Y:S04]  /*1a610*/  LDL.LU R231, [R1+0xc0] ;  /* 0x0000c00001e77983 */ /* 0x0003680000300800 */
[----:B------:R-:W-:Y:S01]  /*1a620*/  LDSM.16.MT88.4 R80, [R83+0xf800] ;  /* 0x00f800005350783b */ /* 0x000fe20000004200 */
[----:B------:R-:W-:Y:S01]  /*1a630*/  HMMA.16816.F32.BF16 R164, R124, R172, R64 ;  /* 0x000000ac7ca4723c */ /* 0x000fe20000041840 */
[----:B------:R-:W-:Y:S01]  /*1a640*/  IMAD.MOV.U32 R65, RZ, RZ, R5 ;  /* 0x000000ffff417224 */ /* 0x000fe200078e0005 */
[----:B------:R-:W-:Y:S01]  /*1a650*/  MOV R67, R7 ;  /* 0x0000000700437202 */ /* 0x000fe20000000f00 */
[----:B------:R-:W-:-:S02]  /*1a660*/  IMAD.MOV.U32 R66, RZ, RZ, R6 ;  /* 0x000000ffff427224 */ /* 0x000fc400078e0006 */
[----:B----4-:R-:W-:Y:S01]  /*1a670*/  FFMA.FTZ R0, R65, UR7, -R33 ;  /* 0x0000000741007c23 */ /* 0x010fe20008010821 */
[----:B------:R-:W2:Y:S01]  /*1a680*/  LDSM.16.MT88.4 R4, [R137+0x3800] ;  /* 0x003800008904783b */ /* 0x000ea20000004200 */
[----:B------:R-:W-:Y:S02]  /*1a690*/  IMAD.MOV.U32 R65, RZ, RZ, R67 ;  /* 0x000000ffff417224 */ /* 0x000fe400078e0043 */
[----:B------:R-:W-:Y:S02]  /*1a6a0*/  IMAD.MOV.U32 R64, RZ, RZ, R66 ;  /* 0x000000ffff407224 */ /* 0x000fe400078e0042 */
[----:B------:R-:W-:Y:S01]  /*1a6b0*/  IMAD.MOV.U32 R67, RZ, RZ, R35 ;  /* 0x000000ffff437224 */ /* 0x000fe200078e0023 */
[----:B------:R-:W-:Y:S01]  /*1a6c0*/  MOV R35, R132 ;  /* 0x0000008400237202 */ /* 0x000fe20000000f00 */
[----:B------:R-:W-:Y:S02]  /*1a6d0*/  IMAD.MOV.U32 R132, RZ, RZ, R9 ;  /* 0x000000ffff847224 */ /* 0x000fe400078e0009 */
[----:B------:R4:W-:Y:S02]  /*1a6e0*/  MUFU.EX2 R9, R0 ;  /* 0x0000000000097308 */ /* 0x0009e40000000800 */
[----:B----4-:R-:W-:-:S06]  /*1a6f0*/  FFMA.FTZ R0, R64, UR7, -R33 ;  /* 0x0000000740007c23 */ /* 0x010fcc0008010821 */
[----:B------:R4:W-:Y:S02]  /*1a700*/  MUFU.EX2 R8, R0 ;  /* 0x0000000000087308 */ /* 0x0009e40000000800 */
[----:B----4-:R-:W-:Y:S01]  /*1a710*/  FFMA.FTZ R0, R65, UR7, -R33 ;  /* 0x0000000741007c23 */ /* 0x010fe20008010821 */
[----:B---3--:R-:W-:Y:S01]  /*1a720*/  FFMA.FTZ R3, R17, UR7, -R32 ;  /* 0x0000000711037c23 */ /* 0x008fe20008010820 */
[----:B------:R-:W-:-:S04]  /*1a730*/  MOV R32, R148 ;  /* 0x0000009400207202 */ /* 0x000fc80000000f00 */
        /* <DEDUP_REMOVED lines=17> */
[----:B------:R1:W5:Y:S01]  /*1a850*/  LDL.LU R230, [R1+0xbc] ;  /* 0x0000bc0001e67983 */ /* 0x0003620000300800 */
[----:B------:R-:W-:-:S03]  /*1a860*/  IMAD.MOV.U32 R27, RZ, RZ, R24 ;  /* 0x000000ffff1b7224 */ /* 0x000fc600078e0018 */
[----:B------:R-:W3:Y:S01]  /*1a870*/  LDL.LU R24, [R1+0xa0] ;  /* 0x0000a00001187983 */ /* 0x000ee20000300800 */
[----:B------:R-:W-:Y:S08]  /*1a880*/  MUFU.EX2 R10, R3 ;  /* 0x00000003000a7308 */ /* 0x000ff00000000800 */
[----:B------:R4:W-:Y:S02]  /*1a890*/  MUFU.EX2 R3, R0 ;  /* 0x0000000000037308 */ /* 0x0009e40000000800 */
[----:B----4-:R-:W-:-:S02]  /*1a8a0*/  FFMA.FTZ R0, R15, UR7, -R33 ;  /* 0x000000070f007c23 */ /* 0x010fc40008010821 */
[----:B------:R-:W4:Y:S04]  /*1a8b0*/  LDL.LU R15, [R1+0xa4] ;  /* 0x0000a400010f7983 */ /* 0x000f280000300800 */
[----:B------:R-:W2:Y:S08]  /*1a8c0*/  MUFU.EX2 R17, R2 ;  /* 0x0000000200117308 */ /* 0x000eb00000000800 */
[----:B------:R-:W1:Y:S01]  /*1a8d0*/  MUFU.EX2 R2, R0 ;  /* 0x0000000000027308 */ /* 0x000e620000000800 */
[----:B------:R-:W-:Y:S01]  /*1a8e0*/  IMAD.MOV.U32 R145, RZ, RZ, R149 ;  /* 0x000000ffff917224 */ /* 0x000fe200078e0095 */
[----:B------:R-:W-:Y:S01]  /*1a8f0*/  MOV R147, R151 ;  /* 0x0000009700937202 */ /* 0x000fe20000000f00 */
[----:B------:R-:W-:-:S02]  /*1a900*/  IMAD.MOV.U32 R146, RZ, RZ, R150 ;  /* 0x000000ffff927224 */ /* 0x000fc400078e0096 */
[----:B------:R-:W-:Y:S01]  /*1a910*/  FADD.FTZ R14, R16, R14 ;  /* 0x0000000e100e7221 */ /* 0x000fe20000010000 */
[----:B------:R-:W-:Y:S01]  /*1a920*/  HMMA.16816.F32.BF16 R148, R124, R156, R168 ;  /* 0x0000009c7c94723c */ /* 0x000fe200000418a8 */
[----:B------:R-:W-:Y:S02]  /*1a930*/  MOV R64, R130 ;  /* 0x0000008200407202 */ /* 0x000fe40000000f00 */
[----:B--2---:R-:W-:-:S05]  /*1a940*/  F2FP.BF16.F32.PACK_AB R130, R17, R13 ;  /* 0x0000000d1182723e */ /* 0x004fca00000010ff */
[----:B------:R-:W-:Y:S01]  /*1a950*/  HMMA.16816.F32.BF16 R168, R124, R174, R60 ;  /* 0x000000ae7ca8723c */ /* 0x000fe2000004183c */
[----:B------:R-:W-:Y:S01]  /*1a960*/  IMAD.MOV.U32 R63, RZ, RZ, R131 ;  /* 0x000000ffff3f7224 */ /* 0x000fe200078e0083 */
[----:B-1----:R-:W-:-:S06]  /*1a970*/  F2FP.BF16.F32.PACK_AB R131, R2, R3 ;  /* 0x000000030283723e */ /* 0x002fcc00000010ff */
        /* <DEDUP_REMOVED lines=12> */
[----:B------:R-:W-:-:S11]  /*1aa40*/  UISETP.GT.U32.AND UP0, UPT, UR4, UR19, UPT ;  /* 0x000000130400728c */ /* 0x000fd6000bf04070 */
[----:B------:R-:W-:Y:S01]  /*1aa50*/  @UP0 UIADD3 UR22, UPT, UPT, UR22, -0x4, URZ ;  /* 0xfffffffc16160890 */ /* 0x000fe2000fffe0ff */
[----:B---3--:R-:W-:Y:S01]  /*1aa60*/  FFMA.FTZ R0, R24, R38, R228 ;  /* 0x0000002618007223 */ /* 0x008fe200000100e4 */
[----:B------:R-:W-:Y:S01]  /*1aa70*/  FADD.FTZ R24, R128, R12 ;  /* 0x0000000c80187221 */ /* 0x000fe20000010000 */
[----:B------:R-:W-:Y:S01]  /*1aa80*/  F2FP.BF16.F32.PACK_AB R128, R10, R11 ;  /* 0x0000000b0a80723e */ /* 0x000fe200000010ff */
[----:B------:R2:W5:Y:S01]  /*1aa90*/  LDL.LU R228, [R1+0xb8] ;  /* 0x0000b80001e47983 */ /* 0x0005620000300800 */
[----:B------:R-:W-:Y:S01]  /*1aaa0*/  FADD.FTZ R16, R129, R0 ;  /* 0x0000000081107221 */ /* 0x000fe20000010000 */
[----:B------:R-:W-:Y:S01]  /*1aab0*/  F2FP.BF16.F32.PACK_AB R129, R8, R9 ;  /* 0x000000090881723e */ /* 0x000fe200000010ff */
[----:B------:R-:W-:-:S06]  /*1aac0*/  FADD.FTZ R12, R64, R14 ;  /* 0x0000000e400c7221 */ /* 0x000fcc0000010000 */
[----:B------:R-:W-:Y:S01]  /*1aad0*/  HMMA.16816.F32.BF16 R116, R128, R4, R116 ;  /* 0x000000048074723c */ /* 0x000fe20000041874 */
[----:B------:R-:W-:Y:S01]  /*1aae0*/  FADD.FTZ R5, R65, R24 ;  /* 0x0000001841057221 */ /* 0x000fe20000010000 */
[----:B------:R-:W-:Y:S01]  /*1aaf0*/  FADD.FTZ R4, R66, R16 ;  /* 0x0000001042047221 */ /* 0x000fe20000010000 */
[----:B------:R-:W-:Y:S01]  /*1ab00*/  FADD.FTZ R16, R32, R12 ;  /* 0x0000000c20107221 */ /* 0x000fe20000010000 */
[----:B----4-:R-:W-:-:S04]  /*1ab10*/  FFMA.FTZ R15, R15, R37, R232 ;  /* 0x000000250f0f7223 */ /* 0x010fc800000100e8 */
[----:B------:R-:W-:Y:S01]  /*1ab20*/  FADD.FTZ R0, R63, R15 ;  /* 0x0000000f3f007221 */ /* 0x000fe20000010000 */
[----:B------:R-:W-:Y:S01]  /*1ab30*/  HMMA.16816.F32.BF16 R160, R128, R172, R160 ;  /* 0x000000ac80a0723c */ /* 0x000fe200000418a0 */
[----:B------:R-:W-:Y:S02]  /*1ab40*/  FADD.FTZ R15, R35, R5 ;  /* 0x00000005230f7221 */ /* 0x000fe40000010000 */
[----:B------:R-:W-:Y:S01]  /*1ab50*/  FADD.FTZ R0, R67, R0 ;  /* 0x0000000043007221 */ /* 0x000fe20000010000 */
[----:B------:R-:W-:Y:S01]  /*1ab60*/  FADD.FTZ R14, R34, R4 ;  /* 0x00000004220e7221 */ /* 0x000fe20000010000 */
[----:B------:R-:W-:-:S03]  /*1ab70*/  FADD.FTZ R5, R36, R16 ;  /* 0x0000001024057221 */ /* 0x000fc60000010000 */
        /* <DEDUP_REMOVED lines=68> */
.L_x_1000:
[----:B------:R-:W-:-:S12]  /*1afc0*/  UIADD3 UR22, UPT, UPT, UR4, -0x1, URZ ;  /* 0xffffffff04167890 */ /* 0x000fd8000fffe0ff */
.L_x_1003:
[----:B------:R-:W-:-:S09]  /*1afd0*/  UISETP.GE.AND UP0, UPT, UR22, UR19, UPT ;  /* 0x000000131600728c */ /* 0x000fd2000bf06270 */
[----:B------:R-:W-:Y:S05]  /*1afe0*/  BRA.U !UP0, `(.L_x_1004) ;  /* 0x0000007508247547 */ /* 0x000fea000b800000 */
[----:B--23--:R-:W2:Y:S01]  /*1aff0*/  LDC.64 R4, c[0x0][0x3c0] ;  /* 0x0000f000ff047b82 */ /* 0x00cea20000000a00 */
[----:B-1--4-:R-:W1:Y:S01]  /*1b000*/  S2R R232, SR_TID.X ;  /* 0x0000000000e87919 */ /* 0x012e620000002100 */
        /* <DEDUP_REMOVED lines=11> */
[----:B------:R-:W1:Y:S01]  /*1b0c0*/  LDCU UR10, c[0x0][0x440] ;  /* 0x00008800ff0a77ac */ /* 0x000e620008000800 */
[----:B------:R-:W1:Y:S01]  /*1b0d0*/  LDCU UR4, c[0x0][0x45c] ;  /* 0x00008b80ff0477ac */ /* 0x000e620008000800 */
[----:B---3--:R-:W-:Y:S01]  /*1b0e0*/  ISETP.GE.AND P5, PT, R228, UR7, PT ;  /* 0x00000007e4007c0c */ /* 0x008fe2000bfa6270 */
[----:B------:R-:W-:Y:S01]  /*1b0f0*/  UMOV UR7, 0x400 ;  /* 0x0000040000077882 */ /* 0x000fe20000000000 */
[----:B------:R-:W3:Y:S01]  /*1b100*/  LDCU UR9, c[0x0][0x50c] ;  /* 0x0000a180ff0977ac */ /* 0x000ee20008000800 */
[----:B--2---:R-:W-:Y:S01]  /*1b110*/  IMAD.MOV.U32 R2, RZ, RZ, R5 ;  /* 0x000000ffff027224 */ /* 0x004fe200078e0005 */
[----:B------:R2:W-:Y:S01]  /*1b120*/  STL.64 [R1+0x80], R4 ;  /* 0x0000800401007387 */ /* 0x0005e20000100a00 */
[----:B------:R-:W-:Y:S01]  /*1b130*/  IMAD.MOV.U32 R0, RZ, RZ, R4 ;  /* 0x000000ffff007224 */ /* 0x000fe200078e0004 */
[----:B------:R-:W2:Y:S04]  /*1b140*/  LDCU UR8, c[0x0][0x504] ;  /* 0x0000a080ff0877ac */ /* 0x000ea80008000800 */
[C---:B------:R-:W-:Y:S01]  /*1b150*/  SHF.L.U64.HI R2, R0.reuse, 0x4, R2 ;  /* 0x0000000400027819 */ /* 0x040fe20000010202 */
[----:B----4-:R-:W-:Y:S01]  /*1b160*/  ULEA UR5, UR5, UR7, 0x18 ;  /* 0x0000000705057291 */ /* 0x010fe2000f8ec0ff */
[----:B------:R-:W-:Y:S01]  /*1b170*/  SHF.L.U32 R0, R0, 0x4, RZ ;  /* 0x0000000400007819 */ /* 0x000fe200000006ff */
[C---:B-1----:R-:W-:Y:S01]  /*1b180*/  IMAD.SHL.U32 R233, R232.reuse, 0x40, RZ ;  /* 0x00000040e8e97824 */ /* 0x042fe200078e00ff */
[----:B------:R-:W-:Y:S01]  /*1b190*/  LOP3.LUT P0, RZ, R232, 0x2, RZ, 0xc0, !PT ;  /* 0x00000002e8ff7812 */ /* 0x000fe2000780c0ff */
[----:B------:R1:W-:Y:S03]  /*1b1a0*/  STL [R1+0xb4], R2 ;  /* 0x0000b40201007387 */ /* 0x0003e60000100800 */
[----:B------:R-:W-:Y:S01]  /*1b1b0*/  SEL R229, R229, 0xffffffe0, !P0 ;  /* 0xffffffe0e5e57807 */ /* 0x000fe20004000000 */
[----:B------:R1:W-:Y:S01]  /*1b1c0*/  STL [R1+0xb0], R0 ;  /* 0x0000b00001007387 */ /* 0x0003e20000100800 */
[----:B------:R-:W-:Y:S01]  /*1b1d0*/  LOP3.LUT R234, R233, 0x400, RZ, 0xc0, !PT ;  /* 0x00000400e9ea7812 */ /* 0x000fe200078ec0ff */
[----:B---3--:R-:W-:Y:S06]  /*1b1e0*/  BRA `(.L_x_1005) ;  /* 0x00000004006c7947 */ /* 0x008fec0003800000 */
.L_x_1007:
[----:B------:R-:W2:Y:S01]  /*1b1f0*/  LDL R225, [R1+0x7c] ;  /* 0x00007c0001e17983 */ /* 0x000ea20000100800 */
[----:B------:R-:W1:Y:S01]  /*1b200*/  LDC.64 R8, c[0x0][0x3b8] ;  /* 0x0000ee00ff087b82 */ /* 0x000e620000000a00 */
[----:B------:R-:W-:Y:S01]  /*1b210*/  LOP3.LUT R136, R142, 0x1f8, RZ, 0xc0, !PT ;  /* 0x000001f88e887812 */ /* 0x000fe200078ec0ff */
[----:B------:R-:W-:Y:S01]  /*1b220*/  UIADD3 UR7, UPT, UPT, UR22, -0x1, URZ ;  /* 0xffffffff16077890 */ /* 0x000fe2000fffe0ff */
[----:B------:R-:W3:Y:S01]  /*1b230*/  LDL R224, [R1+0x78] ;  /* 0x0000780001e07983 */ /* 0x000ee20000100800 */
[----:B------:R-:W-:Y:S01]  /*1b240*/  IMAD.U32 R135, RZ, RZ, UR22 ;  /* 0x00000016ff877e24 */ /* 0x000fe2000f8e00ff */
[----:B------:R-:W-:Y:S03]  /*1b250*/  LOP3.LUT R138, R136, 0x38, R232, 0x78, !PT ;  /* 0x00000038888a7812 */ /* 0x000fe600078e78e8 */
[----:B------:R-:W-:Y:S01]  /*1b260*/  @!P1 VIADD R135, R135, 0xffffffff ;  /* 0xffffffff87879836 */ /* 0x000fe20000000000 */
[----:B------:R-:W-:Y:S04]  /*1b270*/  LOP3.LUT R138, R138, 0x1e00, R142, 0xf8, !PT ;  /* 0x00001e008a8a7812 */ /* 0x000fe800078ef88e */
[----:B------:R-:W-:Y:S01]  /*1b280*/  LEA R236, R138, UR5, 0x1 ;  /* 0x000000058aec7c11 */ /* 0x000fe2000f8e08ff */
[----:B-1----:R-:W-:Y:S04]  /*1b290*/  IMAD.WIDE.U32 R10, R8, UR7, RZ ;  /* 0x00000007080a7c25 */ /* 0x002fe8000f8e00ff */
[----:B------:R-:W-:Y:S02]  /*1b2a0*/  IMAD R11, R9, UR7, R11 ;  /* 0x00000007090b7c24 */ /* 0x000fe4000f8e020b */
[C---:B------:R-:W-:Y:S04]  /*1b2b0*/  @!P1 IMAD.WIDE.U32 R136, R135.reuse, R8, RZ ;  /* 0x0000000887889225 */ /* 0x040fe800078e00ff */
[----:B------:R-:W-:Y:S01]  /*1b2c0*/  @!P1 IMAD R137, R135, R9, R137 ;  /* 0x0000000987899224 */ /* 0x000fe200078e0289 */
[CC--:B--2---:R-:W-:Y:S04]  /*1b2d0*/  @!P5 LEA R209, P0, R10.reuse, R225.reuse, 0x7 ;  /* 0x000000e10ad1d211 */ /* 0x0c4fe800078038ff */
[-CC-:B---3--:R-:W-:Y:S02]  /*1b2e0*/  @!P5 LEA.HI.X R208, R10, R224.reuse, R11.reuse, 0x7, P0 ;  /* 0x000000e00ad0d211 */ /* 0x188fe400000f3c0b */
[----:B------:R-:W-:Y:S02]  /*1b2f0*/  @!P1 LEA R142, P0, R136, R225, 0x7 ;  /* 0x000000e1888e9211 */ /* 0x000fe400078038ff */
[C---:B------:R-:W-:Y:S01]  /*1b300*/  SHF.L.U64.HI R11, R10.reuse, 0x6, R11 ;  /* 0x000000060a0b7819 */ /* 0x040fe2000001020b */
[----:B------:R-:W-:Y:S01]  /*1b310*/  IMAD.SHL.U32 R10, R10, 0x40, RZ ;  /* 0x000000400a0a7824 */ /* 0x000fe200078e00ff */
        /* <DEDUP_REMOVED lines=11> */
[--C-:B------:R-:W-:Y:S01]  /*1b3d0*/  @!P5 LEA.HI.X R135, R10, R224, R11.reuse, 0x1, P2 ;  /* 0x000000e00a87d211 */ /* 0x100fe200010f0c0b */
[----:B------:R-:W-:Y:S01]  /*1b3e0*/  @!PT LDS RZ, [RZ] ;  /* 0x00000000fffff984 */ /* 0x000fe20000000800 */
[----:B------:R-:W-:Y:S01]  /*1b3f0*/  @!PT LDS RZ, [RZ] ;  /* 0x00000000fffff984 */ /* 0x000fe20000000800 */
[----:B------:R-:W-:Y:S01]  /*1b400*/  @!PT LDS RZ, [RZ] ;  /* 0x00000000fffff984 */ /* 0x000fe20000000800 */
[----:B------:R3:W-:Y:S01]  /*1b410*/  @!P1 LDGSTS.E.BYPASS.LTC128B.128 [R236+0xa000], desc[UR28][R142.64+0x80] ;  /* 0x0a0000808eec9fae */ /* 0x0007e2000b981a1c */
[----:B------:R-:W-:Y:S03]  /*1b420*/  @!P5 LEA R138, P2, R8, R10, 0x4 ;  /* 0x0000000a088ad211 */ /* 0x000fe600078420ff */
[----:B------:R2:W-:Y:S01]  /*1b430*/  @P1 STS.128 [R236+0xa000], RZ ;  /* 0x00a000ffec001388 */ /* 0x0005e20000000c00 */
[C---:B-1----:R-:W-:Y:S04]  /*1b440*/  @!P1 LEA R136, P0, R10.reuse, R225, 0x1 ;  /* 0x000000e10a889211 */ /* 0x042fe800078008ff */
[----:B------:R-:W-:Y:S01]  /*1b450*/  @!P1 LEA.HI.X R137, R10, R224, R11, 0x1, P0 ;  /* 0x000000e00a899211 */ /* 0x000fe200000f0c0b */
[----:B---3--:R-:W-:Y:S02]  /*1b460*/  @!P5 IMAD.MOV.U32 R142, RZ, RZ, R208 ;  /* 0x000000ffff8ed224 */ /* 0x008fe400078e00d0 */
[----:B------:R-:W-:Y:S01]  /*1b470*/  @!P5 IMAD.MOV.U32 R143, RZ, RZ, R135 ;  /* 0x000000ffff8fd224 */ /* 0x000fe200078e0087 */
[C---:B------:R-:W-:Y:S04]  /*1b480*/  @!P1 LEA R135, P0, R8.reuse, R10, 0x4 ;  /* 0x0000000a08879211 */ /* 0x040fe800078020ff */
        /* <DEDUP_REMOVED lines=10> */
[--C-:B-1----:R-:W-:Y:S02]  /*1b530*/  @!P5 LEA.HI.X R142, R8, R11, R9.reuse, 0x4, P2 ;  /* 0x0000000b088ed211 */ /* 0x102fe400010f2409 */
[C---:B------:R-:W-:Y:S04]  /*1b540*/  @!P5 LEA R143, P2, R138.reuse, R225, 0x1 ;  /* 0x000000e18a8fd211 */ /* 0x040fe800078408ff */
[-C--:B------:R-:W-:Y:S02]  /*1b550*/  @!P5 LEA.HI.X R138, R138, R224.reuse, R142, 0x1, P2 ;  /* 0x000000e08a8ad211 */ /* 0x080fe400010f0c8e */
[C---:B---3--:R-:W-:Y:S02]  /*1b560*/  @!P1 LEA.HI.X R137, R8.reuse, R11, R9, 0x4, P0 ;  /* 0x0000000b08899211 */ /* 0x048fe400000f2409 */
[C---:B------:R-:W-:Y:S04]  /*1b570*/  @!P1 LEA R136, P0, R135.reuse, R225, 0x1 ;  /* 0x000000e187889211 */ /* 0x040fe800078008ff */
[----:B------:R-:W-:Y:S02]  /*1b580*/  @!P1 LEA.HI.X R137, R135, R224, R137, 0x1, P0 ;  /* 0x000000e087899211 */ /* 0x000fe400000f0c89 */
[CC--:B------:R-:W-:Y:S02]  /*1b590*/  @!P5 LEA R135, P2, R8.reuse, R10.reuse, 0x5 ;  /* 0x0000000a0887d211 */ /* 0x0c0fe400078428ff */
[C---:B------:R-:W-:Y:S02]  /*1b5a0*/  @!P1 LEA R10, P0, R8.reuse, R10, 0x5 ;  /* 0x0000000a080a9211 */ /* 0x040fe400078028ff */
[CCC-:B------:R-:W-:Y:S02]  /*1b5b0*/  @!P5 LEA.HI.X R208, R8.reuse, R11.reuse, R9.reuse, 0x5, P2 ;  /* 0x0000000b08d0d211 */ /* 0x1c0fe400010f2c09 */
[----:B------:R-:W-:Y:S01]  /*1b5c0*/  @!P1 LEA.HI.X R142, R8, R11, R9, 0x5, P0 ;  /* 0x0000000b088e9211 */ /* 0x000fe200000f2c09 */
[----:B------:R-:W-:Y:S02]  /*1b5d0*/  @!P5 IMAD.MOV.U32 R8, RZ, RZ, R143 ;  /* 0x000000ffff08d224 */ /* 0x000fe400078e008f */
[----:B------:R-:W-:Y:S01]  /*1b5e0*/  @!P5 IMAD.MOV.U32 R9, RZ, RZ, R138 ;  /* 0x000000ffff09d224 */ /* 0x000fe200078e008a */
[CC--:B------:R-:W-:Y:S04]  /*1b5f0*/  @!P5 LEA R138, P2, R135.reuse, R225.reuse, 0x1 ;  /* 0x000000e1878ad211 */ /* 0x0c0fe800078408ff */
[----:B------:R-:W-:Y:S01]  /*1b600*/  @!PT LDS RZ, [RZ] ;  /* 0x00000000fffff984 */ /* 0x000fe20000000800 */
[----:B------:R-:W-:Y:S01]  /*1b610*/  @!PT LDS RZ, [RZ] ;  /* 0x00000000fffff984 */ /* 0x000fe20000000800 */
[----:B------:R-:W-:Y:S01]  /*1b620*/  @!PT LDS RZ, [RZ] ;  /* 0x00000000fffff984 */ /* 0x000fe20000000800 */
[----:B------:R1:W-:Y:S01]  /*1b630*/  @!P5 LDGSTS.E.BYPASS.LTC128B.128 [R236+0x9000], desc[UR28][R8.64] ;  /* 0x0900000008ecdfae */ /* 0x0003e2000b981a1c */
[-C--:B------:R-:W-:Y:S03]  /*1b640*/  @!P5 LEA.HI.X R11, R135, R224.reuse, R208, 0x1, P2 ;  /* 0x000000e0870bd211 */ /* 0x080fe600010f0cd0 */
[----:B------:R2:W-:Y:S04]  /*1b650*/  @P5 STS.128 [R236+0x9000], RZ ;  /* 0x009000ffec005388 */ /* 0x0005e80000000c00 */
[----:B------:R-:W-:Y:S01]  /*1b660*/  @!PT LDS RZ, [RZ] ;  /* 0x00000000fffff984 */ /* 0x000fe20000000800 */
[----:B------:R-:W-:Y:S01]  /*1b670*/  @!PT LDS RZ, [RZ] ;  /* 0x00000000fffff984 */ /* 0x000fe20000000800 */
[----:B------:R-:W-:Y:S01]  /*1b680*/  @!PT LDS RZ, [RZ] ;  /* 0x00000000fffff984 */ /* 0x000fe20000000800 */
[----:B------:R2:W-:Y:S04]  /*1b690*/  @!P1 LDGSTS.E.BYPASS.LTC128B.128 [R236+0xb000], desc[UR28][R136.64+0x80] ;  /* 0x0b00008088ec9fae */ /* 0x0005e8000b981a1c */
[----:B------:R2:W-:Y:S01]  /*1b6a0*/  @P1 STS.128 [R236+0xb000], RZ ;  /* 0x00b000ffec001388 */ /* 0x0005e20000000c00 */
[C---:B-1----:R-:W-:Y:S04]  /*1b6b0*/  @!P1 LEA R8, P0, R10.reuse, R225, 0x1 ;  /* 0x000000e10a089211 */ /* 0x042fe800078008ff */
[----:B------:R-:W-:Y:S01]  /*1b6c0*/  @!P1 LEA.HI.X R9, R10, R224, R142, 0x1, P0 ;  /* 0x000000e00a099211 */ /* 0x000fe200000f0c8e */
        /* <DEDUP_REMOVED lines=13> */
.L_x_1005:
[----:B------:R-:W3:Y:S01]  /*1b7a0*/  LDL R13, [R1+0x80] ;  /* 0x00008000010d7983 */ /* 0x000ee20000100800 */
[----:B------:R-:W-:Y:S05]  /*1b7b0*/  DEPBAR.LE SB0, 0x0 ;  /* 0x000080000000791a */ /* 0x000fea0000000000 */
[----:B------:R-:W1:Y:S01]  /*1b7c0*/  LDL R14, [R1+0x84] ;  /* 0x00008400010e7983 */ /* 0x000e620000100800 */
[C---:B------:R-:W-:Y:S01]  /*1b7d0*/  IMAD.SHL.U32 R142, R232.reuse, 0x8, RZ ;  /* 0x00000008e88e7824 */ /* 0x040fe200078e00ff */
[----:B-----5:R-:W-:Y:S01]  /*1b7e0*/  SHF.R.U32.HI R230, RZ, 0x1, R232 ;  /* 0x00000001ffe67819 */ /* 0x020fe200000116e8 */
[C---:B------:R-:W-:Y:S03]  /*1b7f0*/  IMAD.SHL.U32 R138, R232.reuse, 0x2, RZ ;  /* 0x00000002e88a7824 */ /* 0x040fe600078e00ff */
[----:B------:R-:W4:Y:S01]  /*1b800*/  LDL R10, [R1+0x8c] ;  /* 0x00008c00010a7983 */ /* 0x000f220000100800 */
[----:B------:R-:W-:Y:S01]  /*1b810*/  LOP3.LUT P4, RZ, R232, 0x4, RZ, 0xc0, !PT ;  /* 0x00000004e8ff7812 */ /* 0x000fe2000788c0ff */
[----:B--2---:R-:W-:Y:S01]  /*1b820*/  UIADD3 UR7, UPT, UPT, UR21, UR8, URZ ;  /* 0x0000000815077290 */ /* 0x004fe2000fffe0ff */
[----:B------:R-:W-:Y:S03]  /*1b830*/  LOP3.LUT R228, R142, 0x38, RZ, 0xc0, !PT ;  /* 0x000000388ee47812 */ /* 0x000fe600078ec0ff */
[----:B------:R-:W2:Y:S01]  /*1b840*/  LDL R15, [R1+0x88] ;  /* 0x00008800010f7983 */ /* 0x000ea20000100800 */
[----:B------:R-:W-:Y:S01]  /*1b850*/  SEL R224, R235, 0xffffffc0, !P4 ;  /* 0xffffffc0ebe07807 */ /* 0x000fe20006000000 */
[----:B------:R-:W-:Y:S01]  /*1b860*/  UISETP.GT.AND UP0, UPT, UR22, UR19, UPT ;  /* 0x000000131600728c */ /* 0x000fe2000bf04270 */
[----:B------:R-:W-:Y:S03]  /*1b870*/  LOP3.LUT R12, R228, 0x40, RZ, 0xfc, !PT ;  /* 0x00000040e40c7812 */ /* 0x000fe600078efcff */
[----:B------:R-:W5:Y:S06]  /*1b880*/  LDL R9, [R1+0xb0] ;  /* 0x0000b00001097983 */ /* 0x000f6c0000100800 */
[----:B------:R-:W5:Y:S01]  /*1b890*/  LDL R8, [R1+0xb4] ;  /* 0x0000b40001087983 */ /* 0x000f620000100800 */
[----:B------:R-:W-:Y:S06]  /*1b8a0*/  BAR.SYNC.DEFER_BLOCKING 0x0 ;  /* 0x0000000000007b1d */ /* 0x000fec0000010000 */
[----:B------:R-:W-:Y:S06]  /*1b8b0*/  STL [R1+0x94], R142 ;  /* 0x0000948e01007387 */ /* 0x000fec0000100800 */
[----:B------:R5:W-:Y:S06]  /*1b8c0*/  STL [R1+0x90], R12 ;  /* 0x0000900c01007387 */ /* 0x000bec0000100800 */
[----:B------:R-:W-:Y:S01]  /*1b8d0*/  STL [R1+0xac], R138 ;  /* 0x0000ac8a01007387 */ /* 0x000fe20000100800 */
[C---:B---3--:R-:W-:Y:S04]  /*1b8e0*/  IMAD.WIDE.U32 R6, R13.reuse, UR22, RZ ;  /* 0x000000160d067c25 */ /* 0x048fe8000f8e00ff */
[----:B-1----:R-:W-:Y:S01]  /*1b8f0*/  IMAD R2, R14, UR22, R7 ;  /* 0x000000160e027c24 */ /* 0x002fe2000f8e0207 */
[C---:B----4-:R-:W-:Y:S04]  /*1b900*/  LEA R4, P1, R6.reuse, R10, 0x7 ;  /* 0x0000000a06047211 */ /* 0x050fe800078238ff */
[--C-:B--2---:R-:W-:Y:S02]  /*1b910*/  LEA.HI.X R5, R6, R15, R2.reuse, 0x7, P1 ;  /* 0x0000000f06057211 */ /* 0x104fe400008f3c02 */
        /* <DEDUP_REMOVED lines=24> */
[----:B------:R-:W-:Y:S01]  /*1baa0*/  LEA.HI.X R13, R13, R2, R14, 0x5, P0 ;  /* 0x000000020d0d7211 */ /* 0x000fe200000f2c0e */
[----:B------:R-:W-:Y:S01]  /*1bab0*/  IMAD.SHL.U32 R14, R232, 0x20, RZ ;  /* 0x00000020e80e7824 */ /* 0x000fe200078e00ff */
[-C--:B------:R-:W-:Y:S03]  /*1bac0*/  LEA.HI.X R9, R9, R15.reuse, R12, 0x1, P2 ;  /* 0x0000000f09097211 */ /* 0x080fe600010f0c0c */
[----:B------:R-:W-:Y:S01]  /*1bad0*/  @P5 STS.128 [R236+0xc800], RZ ;  /* 0x00c800ffec005388 */ /* 0x000fe20000000c00 */
[C---:B------:R-:W-:Y:S02]  /*1bae0*/  LEA R10, P0, R11.reuse, R10, 0x1 ;  /* 0x0000000a0b0a7211 */ /* 0x040fe400078008ff */
[----:B------:R-:W-:Y:S03]  /*1baf0*/  LOP3.LUT R231, R14, 0x7c00, RZ, 0xc0, !PT ;  /* 0x00007c000ee77812 */ /* 0x000fe600078ec0ff */
[----:B------:R-:W-:Y:S01]  /*1bb00*/  @!PT LDS RZ, [RZ] ;  /* 0x00000000fffff984 */ /* 0x000fe20000000800 */
[----:B------:R-:W-:Y:S01]  /*1bb10*/  @!PT LDS RZ, [RZ] ;  /* 0x00000000fffff984 */ /* 0x000fe20000000800 */
[----:B------:R-:W-:Y:S01]  /*1bb20*/  @!PT LDS RZ, [RZ] ;  /* 0x00000000fffff984 */ /* 0x000fe20000000800 */
[----:B------:R2:W-:Y:S01]  /*1bb30*/  @!P1 LDGSTS.E.BYPASS.LTC128B.128 [R236+0xe800], desc[UR28][R6.64+0x80] ;  /* 0x0e80008006ec9fae */ /* 0x0005e2000b981a1c */
[----:B------:R-:W-:Y:S02]  /*1bb40*/  LEA.HI.X R11, R11, R15, R13, 0x1, P0 ;  /* 0x0000000f0b0b7211 */ /* 0x000fe400000f0c0d */
[----:B------:R-:W-:Y:S03]  /*1bb50*/  LOP3.LUT R2, R230, 0x8, RZ, 0xc0, !PT ;  /* 0x00000008e6027812 */ /* 0x000fe600078ec0ff */
[----:B------:R-:W-:Y:S01]  /*1bb60*/  @P1 STS.128 [R236+0xe800], RZ ;  /* 0x00e800ffec001388 */ /* 0x000fe20000000c00 */
[--C-:B------:R-:W-:Y:S05]  /*1bb70*/  LOP3.LUT R0, R228, 0x1c0, R233.reuse, 0xf8, !PT ;  /* 0x000001c0e4007812 */ /* 0x100fea00078ef8e9 */
[----:B------:R-:W-:Y:S01]  /*1bb80*/  @!PT LDS RZ, [RZ] ;  /* 0x00000000fffff984 */ /* 0x000fe20000000800 */
[----:B------:R-:W-:Y:S01]  /*1bb90*/  @!PT LDS RZ, [RZ] ;  /* 0x00000000fffff984 */ /* 0x000fe20000000800 */
[----:B------:R-:W-:Y:S01]  /*1bba0*/  @!PT LDS RZ, [RZ] ;  /* 0x00000000fffff984 */ /* 0x000fe20000000800 */
[----:B------:R-:W-:Y:S01]  /*1bbb0*/  @!P5 LDGSTS.E.BYPASS.LTC128B.128 [R236+0xd000], desc[UR28][R8.64] ;  /* 0x0d00000008ecdfae */ /* 0x000fe2000b981a1c */
[C---:B------:R-:W-:Y:S02]  /*1bbc0*/  LOP3.LUT R141, R0.reuse, R2, RZ, 0x3c, !PT ;  /* 0x00000002008d7212 */ /* 0x040fe400078e3cff */
[----:B-1----:R-:W-:Y:S03]  /*1bbd0*/  LOP3.LUT R4, R231, 0x200, R233, 0xf8, !PT ;  /* 0x00000200e7047812 */ /* 0x002fe600078ef8e9 */
[----:B------:R-:W-:Y:S01]  /*1bbe0*/  @P5 STS.128 [R236+0xd000], RZ ;  /* 0x00d000ffec005388 */ /* 0x000fe20000000c00 */
[----:B------:R-:W-:Y:S02]  /*1bbf0*/  LOP3.LUT R0, R0, 0x8, R232, 0x78, !PT ;  /* 0x0000000800007812 */ /* 0x000fe400078e78e8 */
[----:B------:R-:W-:Y:S03]  /*1bc00*/  LOP3.LUT R2, R4, R141, RZ, 0xfc, !PT ;  /* 0x0000008d04027212 */ /* 0x000fe600078efcff */
[----:B------:R-:W-:Y:S01]  /*1bc10*/  @!PT LDS RZ, [RZ] ;  /* 0x00000000fffff984 */ /* 0x000fe20000000800 */
[----:B------:R-:W-:Y:S01]  /*1bc20*/  @!PT LDS RZ, [RZ] ;  /* 0x00000000fffff984 */ /* 0x000fe20000000800 */
[----:B------:R-:W-:Y:S01]  /*1bc30*/  @!PT LDS RZ, [RZ] ;  /* 0x00000000fffff984 */ /* 0x000fe20000000800 */
[----:B------:R-:W-:Y:S01]  /*1bc40*/  @!P1 LDGSTS.E.BYPASS.LTC128B.128 [R236+0xf000], desc[UR28][R8.64+0x80] ;  /* 0x0f00008008ec9fae */ /* 0x000fe2000b981a1c */
[----:B------:R-:W-:Y:S01]  /*1bc50*/  IMAD R0, R0, 0x2, R234 ;  /* 0x0000000200007824 */ /* 0x000fe200078e02ea */
[----:B------:R-:W-:Y:S04]  /*1bc60*/  LEA R134, R2, UR5, 0x1 ;  /* 0x0000000502867c11 */ /* 0x000fe8000f8e08ff */
[----:B------:R-:W-:Y:S01]  /*1bc70*/  @P1 STS.128 [R236+0xf000], RZ ;  /* 0x00f000ffec001388 */ /* 0x000fe20000000c00 */
[----:B------:R-:W-:Y:S05]  /*1bc80*/  VIADD R2, R0, UR5 ;  /* 0x0000000500027c36 */ /* 0x000fea0008000000 */
[----:B------:R-:W-:Y:S01]  /*1bc90*/  @!PT LDS RZ, [RZ] ;  /* 0x00000000fffff984 */ /* 0x000fe20000000800 */
[----:B------:R-:W-:Y:S01]  /*1bca0*/  @!PT LDS RZ, [RZ] ;  /* 0x00000000fffff984 */ /* 0x000fe20000000800 */
[----:B------:R-:W-:Y:S01]  /*1bcb0*/  @!PT LDS RZ, [RZ] ;  /* 0x00000000fffff984 */ /* 0x000fe20000000800 */
[----:B------:R-:W-:Y:S01]  /*1bcc0*/  @!P5 LDGSTS.E.BYPASS.LTC128B.128 [R236+0xd800], desc[UR28][R10.64] ;  /* 0x0d8000000aecdfae */ /* 0x000fe2000b981a1c */
[C-C-:B------:R-:W-:Y:S02]  /*1bcd0*/  IMAD.IADD R137, R229.reuse, 0x1, R134.reuse ;  /* 0x00000001e5897824 */ /* 0x140fe400078e0286 */
[----:B------:R-:W-:Y:S03]  /*1bce0*/  IMAD.IADD R133, R2, 0x1, R229 ;  /* 0x0000000102857824 */ /* 0x000fe600078e02e5 */
[----:B------:R-:W-:Y:S01]  /*1bcf0*/  @P5 STS.128 [R236+0xd800], RZ ;  /* 0x00d800ffec005388 */ /* 0x000fe20000000c00 */
[----:B------:R-:W-:Y:S02]  /*1bd00*/  IMAD.IADD R135, R224, 0x1, R134 ;  /* 0x00000001e0877824 */ /* 0x000fe400078e0286 */
[----:B------:R-:W-:Y:S03]  /*1bd10*/  IMAD.IADD R224, R2, 0x1, R224 ;  /* 0x0000000102e07824 */ /* 0x000fe600078e02e0 */
[----:B------:R-:W-:Y:S01]  /*1bd20*/  @!PT LDS RZ, [RZ] ;  /* 0x00000000fffff984 */ /* 0x000fe20000000800 */
[----:B------:R-:W-:Y:S01]  /*1bd30*/  @!PT LDS RZ, [RZ] ;  /* 0x00000000fffff984 */ /* 0x000fe20000000800 */
[----:B------:R-:W-:Y:S01]  /*1bd40*/  @!PT LDS RZ, [RZ] ;  /* 0x00000000fffff984 */ /* 0x000fe20000000800 */
[----:B------:R1:W-:Y:S01]  /*1bd50*/  @!P1 LDGSTS.E.BYPASS.LTC128B.128 [R236+0xf800], desc[UR28][R10.64+0x80] ;  /* 0x0f8000800aec9fae */ /* 0x0003e2000b981a1c */
[C---:B------:R-:W-:Y:S02]  /*1bd60*/  IMAD.IADD R136, R229.reuse, 0x1, R135 ;  /* 0x00000001e5887824 */ /* 0x040fe400078e0287 */
[----:B------:R-:W-:Y:S03]  /*1bd70*/  IMAD.IADD R2, R229, 0x1, R224 ;  /* 0x00000001e5027824 */ /* 0x000fe600078e02e0 */
        /* <DEDUP_REMOVED lines=164> */
[----:B------:R-:W-:Y:S01]  /*1c7c0*/  FMUL.FTZ R4, R4, UR9 ;  /* 0x0000000904047c20 */ /* 0x000fe20008410000 */
[----:B------:R-:W-:Y:S01]  /*1c7d0*/  FMUL.FTZ R5, R5, UR9 ;  /* 0x0000000905057c20 */ /* 0x000fe20008410000 */
[----:B------:R-:W-:Y:S01]  /*1c7e0*/  FMUL.FTZ R6, R6, UR9 ;  /* 0x0000000906067c20 */ /* 0x000fe20008410000 */
[----:B------:R-:W-:Y:S01]  /*1c7f0*/  FMUL.FTZ R7, R7, UR9 ;  /* 0x0000000907077c20 */ /* 0x000fe20008410000 */
[----:B------:R1:W5:Y:S01]  /*1c800*/  MUFU.TANH R137, R4 ;  /* 0x0000000400897308 */ /* 0x0003620000002400 */
[C---:B--2---:R-:W-:Y:S09]  /*1c810*/  HMMA.16816.F32.BF16 R8, R208.reuse, R220, R8 ;  /* 0x000000dcd008723c */ /* 0x044ff20000041808 */
[----:B------:R2:W5:Y:S01]  /*1c820*/  MUFU.TANH R136, R5 ;  /* 0x0000000500887308 */ /* 0x0005620000002400 */
[-C--:B------:R-:W-:Y:S08]  /*1c830*/  HMMA.16816.F32.BF16 R12, R208, R222.reuse, R12 ;  /* 0x000000ded00c723c */ /* 0x080ff0000004180c */
[C---:B------:R-:W-:Y:S01]  /*1c840*/  HMMA.16816.F32.BF16 R16, R216.reuse, R222, R16 ;  /* 0x000000ded810723c */ /* 0x040fe20000041810 */
[----:B------:R4:W5:Y:S01]  /*1c850*/  LDSM.16.M88.4 R220, [R2+0xb800] ;  /* 0x00b8000002dc783b */ /* 0x0009620000000200 */
[----:B------:R-:W-:Y:S04]  /*1c860*/  DEPBAR.LE SB0, 0x0 ;  /* 0x000080000000791a */ /* 0x000fe80000000000 */
[----:B------:R-:W-:Y:S01]  /*1c870*/  FMUL.FTZ R8, R8, UR9 ;  /* 0x0000000908087c20 */ /* 0x000fe20008410000 */
[----:B------:R-:W-:Y:S01]  /*1c880*/  BAR.SYNC.DEFER_BLOCKING 0x0 ;  /* 0x0000000000007b1d */ /* 0x000fe20000010000 */
[-C--:B---3--:R-:W-:Y:S05]  /*1c890*/  HMMA.16816.F32.BF16 R20, R216, R212.reuse, R20 ;  /* 0x000000d4d814723c */ /* 0x088fea0000041814 */
[----:B------:R-:W-:Y:S01]  /*1c8a0*/  FMUL.FTZ R10, R10, UR9 ;  /* 0x000000090a0a7c20 */ /* 0x000fe20008410000 */
[----:B------:R-:W-:Y:S02]  /*1c8b0*/  FMUL.FTZ R9, R9, UR9 ;  /* 0x0000000909097c20 */ /* 0x000fe40008410000 */
[C---:B------:R-:W-:Y:S08]  /*1c8c0*/  HMMA.16816.F32.BF16 R24, R208.reuse, R212, R24 ;  /* 0x000000d4d018723c */ /* 0x040ff00000041818 */
[-C--:B------:R-:W-:Y:S03]  /*1c8d0*/  HMMA.16816.F32.BF16 R28, R208, R214.reuse, R28 ;  /* 0x000000d6d01c723c */ /* 0x080fe6000004181c */
[----:B----4-:R-:W-:Y:S05]  /*1c8e0*/  LOP3.LUT R2, R138, 0x6, RZ, 0xc0, !PT ;  /* 0x000000068a027812 */ /* 0x010fea00078ec0ff */
[C---:B------:R-:W-:Y:S01]  /*1c8f0*/  HMMA.16816.F32.BF16 R32, R216.reuse, R214, R32 ;  /* 0x000000d6d820723c */ /* 0x040fe20000041820 */
[----:B------:R3:W-:Y:S01]  /*1c900*/  STL [R1+0xa8], R2 ;  /* 0x0000a80201007387 */ /* 0x0007e20000100800 */
[----:B------:R4:W5:Y:S02]  /*1c910*/  MUFU.TANH R138, R6 ;  /* 0x00000006008a7308 */ /* 0x0009640000002400 */
[----:B------:R-:W-:Y:S02]  /*1c920*/  IMAD R0, R0, 0x40, R2 ;  /* 0x0000004000007824 */ /* 0x000fe400078e0202 */
[----:B------:R-:W-:Y:S02]  /*1c930*/  FMUL.FTZ R215, R11, UR9 ;  /* 0x000000090bd77c20 */ /* 0x000fe40008410000 */
[-C--:B------:R-:W-:Y:S04]  /*1c940*/  HMMA.16816.F32.BF16 R36, R216, R224.reuse, R36 ;  /* 0x000000e0d824723c */ /* 0x080fe80000041824 */
[----:B------:R-:W-:Y:S01]  /*1c950*/  MUFU.TANH R212, R8 ;  /* 0x0000000800d47308 */ /* 0x000fe20000002400 */
[C---:B------:R-:W-:Y:S01]  /*1c960*/  IADD3 R133, PT, PT, R0.reuse, 0x38, RZ ;  /* 0x0000003800857810 */ /* 0x040fe20007ffe0ff */
[----:B-1----:R-:W-:Y:S02]  /*1c970*/  VIADD R4, R0, UR21 ;  /* 0x0000001500047c36 */ /* 0x002fe40008000000 */
[C---:B------:R-:W-:Y:S06]  /*1c980*/  HMMA.16816.F32.BF16 R40, R208.reuse, R224, R40 ;  /* 0x000000e0d028723c */ /* 0x040fec0000041828 */
[----:B------:R-:W1:Y:S01]  /*1c990*/  MUFU.TANH R214, R10 ;  /* 0x0000000a00d67308 */ /* 0x000e620000002400 */
[----:B--2---:R-:W-:Y:S01]  /*1c9a0*/  IMAD.IADD R5, R237, 0x1, -R4 ;  /* 0x00000001ed057824 */ /* 0x004fe200078e0a04 */
[-C--:B------:R-:W-:Y:S08]  /*1c9b0*/  HMMA.16816.F32.BF16 R44, R208, R226.reuse, R44 ;  /* 0x000000e2d02c723c */ /* 0x080ff0000004182c */
[----:B------:R-:W-:Y:S01]  /*1c9c0*/  MUFU.TANH R213, R9 ;  /* 0x0000000900d57308 */ /* 0x000fe20000002400 */
[----:B---3--:R-:W-:Y:S01]  /*1c9d0*/  VIADD R2, R133, UR21 ;  /* 0x0000001585027c36 */ /* 0x008fe20008000000 */
[----:B----4-:R-:W-:Y:S03]  /*1c9e0*/  IABS R6, R5 ;  /* 0x0000000500067213 */ /* 0x010fe60000000000 */
[----:B------:R-:W-:Y:S01]  /*1c9f0*/  VIADD R134, R2, 0xffffffc9 ;  /* 0xffffffc902867836 */ /* 0x000fe20000000000 */
[C---:B------:R-:W-:Y:S04]  /*1ca00*/  HMMA.16816.F32.BF16 R48, R216.reuse, R226, R48 ;  /* 0x000000e2d830723c */ /* 0x040fe80000041830 */
[----:B------:R-:W-:Y:S01]  /*1ca10*/  IMAD.IADD R135, R237, 0x1, -R134 ;  /* 0x00000001ed877824 */ /* 0x000fe200078e0a86 */
[----:B------:R-:W-:Y:S03]  /*1ca20*/  I2FP.F32.S32 R6, R6 ;  /* 0x0000000600067245 */ /* 0x000fe60000201400 */
[-C--:B-----5:R-:W-:Y:S03]  /*1ca30*/  HMMA.16816.F32.BF16 R52, R216, R220.reuse, R52 ;  /* 0x000000dcd834723c */ /* 0x0a0fe60000041834 */
[----:B------:R-:W-:Y:S02]  /*1ca40*/  IABS R5, R135 ;  /* 0x0000008700057213 */ /* 0x000fe40000000000 */
[----:B------:R2:W3:Y:S02]  /*1ca50*/  MUFU.TANH R135, R7 ;  /* 0x0000000700877308 */ /* 0x0004e40000002400 */
[----:B------:R-:W-:Y:S01]  /*1ca60*/  I2FP.F32.S32 R5, R5 ;  /* 0x0000000500057245 */ /* 0x000fe20000201400 */
[C---:B------:R-:W-:Y:S04]  /*1ca70*/  HMMA.16816.F32.BF16 R56, R208.reuse, R220, R56 ;  /* 0x000000dcd038723c */ /* 0x040fe80000041838 */
[----:B------:R-:W-:Y:S01]  /*1ca80*/  FFMA.FTZ R221, R6, -UR6, R137 ;  /* 0x8000000606dd7c23 */ /* 0x000fe20008010089 */
[----:B------:R-:W-:Y:S01]  /*1ca90*/  FFMA.FTZ R220, R5, -UR6, R136 ;  /* 0x8000000605dc7c23 */ /* 0x000fe20008010088 */
[C-C-:B------:R-:W-:Y:S02]  /*1caa0*/  IMAD.IADD R5, R243.reuse, 0x1, -R4.reuse ;  /* 0x00000001f3057824 */ /* 0x140fe400078e0a04 */
[-C--:B------:R-:W-:Y:S03]  /*1cab0*/  HMMA.16816.F32.BF16 R60, R208, R222.reuse, R60 ;  /* 0x000000ded03c723c */ /* 0x080fe6000004183c */
[----:B------:R-:W-:Y:S01]  /*1cac0*/  IABS R210, R5 ;  /* 0x0000000500d27213 */ /* 0x000fe20000000000 */
[----:B------:R-:W-:Y:S01]  /*1cad0*/  IMAD.IADD R6, R242, 0x1, -R4 ;  /* 0x00000001f2067824 */ /* 0x000fe200078e0a04 */
[----:B------:R-:W-:Y:S01]  /*1cae0*/  IADD3 R4, PT, PT, R244, -R4, RZ ;  /* 0x80000004f4047210 */ /* 0x000fe20007ffe0ff */
[--C-:B------:R-:W-:Y:S01]  /*1caf0*/  IMAD.IADD R5, R243, 0x1, -R134.reuse ;  /* 0x00000001f3057824 */ /* 0x100fe200078e0a86 */
[----:B------:R-:W-:Y:S01]  /*1cb00*/  I2FP.F32.S32 R210, R210 ;  /* 0x000000d200d27245 */ /* 0x000fe20000201400 */
[----:B------:R-:W-:Y:S04]  /*1cb10*/  HMMA.16816.F32.BF16 R64, R216, R222, R64 ;  /* 0x000000ded840723c */ /* 0x000fe80000041840 */
[----:B--2---:R-:W-:Y:S01]  /*1cb20*/  IABS R7, R4 ;  /* 0x0000000400077213 */ /* 0x004fe20000000000 */
[----:B------:R-:W-:Y:S01]  /*1cb30*/  IMAD.IADD R4, R242, 0x1, -R134 ;  /* 0x00000001f2047824 */ /* 0x000fe200078e0a86 */
[----:B------:R-:W-:Y:S01]  /*1cb40*/  IABS R6, R6 ;  /* 0x0000000600067213 */ /* 0x000fe20000000000 */
[----:B------:R-:W-:Y:S01]  /*1cb50*/  FFMA.FTZ R210, R210, -UR6, R138 ;  /* 0x80000006d2d27c23 */ /* 0x000fe2000801008a */
[----:B------:R-:W-:Y:S02]  /*1cb60*/  I2FP.F32.S32 R7, R7 ;  /* 0x0000000700077245 */ /* 0x000fe40000201400 */
[----:B------:R-:W-:Y:S02]  /*1cb70*/  I2FP.F32.S32 R6, R6 ;  /* 0x0000000600067245 */ /* 0x000fe40000201400 */
[----:B------:R-:W-:Y:S01]  /*1cb80*/  IABS R5, R5 ;  /* 0x0000000500057213 */ /* 0x000fe20000000000 */
[----:B-1----:R-:W-:Y:S01]  /*1cb90*/  FFMA.FTZ R214, R7, -UR6, R214 ;  /* 0x8000000607d67c23 */ /* 0x002fe200080100d6 */
[----:B------:R-:W-:Y:S01]  /*1cba0*/  IABS R4, R4 ;  /* 0x0000000400047213 */ /* 0x000fe20000000000 */
[----:B------:R-:W-:Y:S01]  /*1cbb0*/  FFMA.FTZ R212, R6, -UR6, R212 ;  /* 0x8000000606d47c23 */ /* 0x000fe200080100d4 */
[----:B------:R-:W-:Y:S01]  /*1cbc0*/  I2FP.F32.S32 R5, R5 ;  /* 0x0000000500057245 */ /* 0x000fe20000201400 */
[----:B------:R-:W-:Y:S01]  /*1cbd0*/  VIADD R6, R237, -UR7 ;  /* 0x80000007ed067c36 */ /* 0x000fe20008000000 */
[----:B------:R-:W-:Y:S01]  /*1cbe0*/  I2FP.F32.S32 R4, R4 ;  /* 0x0000000400047245 */ /* 0x000fe20000201400 */
[----:B------:R-:W-:Y:S02]  /*1cbf0*/  VIADD R7, R243, -UR7 ;  /* 0x80000007f3077c36 */ /* 0x000fe40008000000 */
[----:B---3--:R-:W-:Y:S01]  /*1cc00*/  FFMA.FTZ R211, R5, -UR6, R135 ;  /* 0x8000000605d37c23 */ /* 0x008fe20008010087 */
[-C--:B------:R-:W-:Y:S01]  /*1cc10*/  ISETP.GT.AND P6, PT, R6, R0.reuse, PT ;  /* 0x000000000600720c */ /* 0x080fe20003fc4270 */
[----:B------:R-:W-:Y:S01]  /*1cc20*/  VIADD R5, R242, -UR7 ;  /* 0x80000007f2057c36 */ /* 0x000fe20008000000 */
[----:B------:R-:W-:Y:S01]  /*1cc30*/  ISETP.GT.AND P3, PT, R7, R0, PT ;  /* 0x000000000700720c */ /* 0x000fe20003f64270 */
[----:B------:R-:W-:Y:S01]  /*1cc40*/  FFMA.FTZ R213, R4, -UR6, R213 ;  /* 0x8000000604d57c23 */ /* 0x000fe200080100d5 */
[----:B------:R-:W-:Y:S01]  /*1cc50*/  VIADD R4, R244, -UR7 ;  /* 0x80000007f4047c36 */ /* 0x000fe20008000000 */
[----:B------:R-:W-:Y:S10]  /*1cc60*/  BRA.U.ANY UP0, `(.L_x_1007) ;  /* 0xffffffe500607547 */ /* 0x000ff4000b93ffff */
.L_x_1006:
[----:B------:R-:W-:Y:S01]  /*1cc70*/  FSEL R143, R210, -INF , !P3 ;  /* 0xff800000d28f7808 */ /* 0x000fe20005800000 */
[----:B------:R-:W-:Y:S01]  /*1cc80*/  FMUL.FTZ R14, R14, UR9 ;  /* 0x000000090e0e7c20 */ /* 0x000fe20008410000 */
[----:B------:R-:W-:Y:S01]  /*1cc90*/  FSEL R208, R221, -INF , !P6 ;  /* 0xff800000ddd07808 */ /* 0x000fe20007000000 */
[----:B------:R-:W-:Y:S01]  /*1cca0*/  IMAD.IADD R134, R244, 0x1, -R134 ;  /* 0x00000001f4867824 */ /* 0x000fe200078e0a86 */
[----:B--2---:R-:W-:Y:S01]  /*1ccb0*/  IADD3 R9, PT, PT, R2, -0x30, RZ ;  /* 0xffffffd002097810 */ /* 0x004fe20007ffe0ff */
[----:B------:R-:W1:Y:S01]  /*1ccc0*/  MUFU.TANH R11, R215 ;  /* 0x000000d7000b7308 */ /* 0x000e620000002400 */
[----:B------:R-:W-:Y:S01]  /*1ccd0*/  ISETP.GT.AND P1, PT, R5, R0, PT ;  /* 0x000000000500720c */ /* 0x000fe20003f24270 */
[----:B------:R-:W-:Y:S01]  /*1cce0*/  FMUL.FTZ R13, R13, UR9 ;  /* 0x000000090d0d7c20 */ /* 0x000fe20008410000 */
[----:B------:R-:W-:Y:S01]  /*1ccf0*/  IABS R135, R134 ;  /* 0x0000008600877213 */ /* 0x000fe20000000000 */
[----:B------:R-:W-:Y:S01]  /*1cd00*/  VIADD R8, R0, 0x1 ;  /* 0x0000000100087836 */ /* 0x000fe20000000000 */
[----:B------:R-:W-:Y:S01]  /*1cd10*/  ISETP.GT.AND P0, PT, R4, R0, PT ;  /* 0x000000000400720c */ /* 0x000fe20003f04270 */
[----:B------:R-:W-:Y:S01]  /*1cd20*/  STL [R1+0xdc], R129 ;  /* 0x0000dc8101007387 */ /* 0x000fe20000100800 */
[----:B------:R-:W-:Y:S03]  /*1cd30*/  I2FP.F32.S32 R135, R135 ;  /* 0x0000008700877245 */ /* 0x000fe60000201400 */
[----:B------:R2:W3:Y:S01]  /*1cd40*/  MUFU.TANH R210, R14 ;  /* 0x0000000e00d27308 */ /* 0x0004e20000002400 */
[-C--:B------:R-:W-:Y:S01]  /*1cd50*/  ISETP.GT.AND P6, PT, R7, R8.reuse, PT ;  /* 0x000000080700720c */ /* 0x080fe20003fc4270 */
[----:B------:R-:W-:Y:S01]  /*1cd60*/  FMUL.FTZ R17, R17, UR9 ;  /* 0x0000000911117c20 */ /* 0x000fe20008410000 */
[-C--:B------:R-:W-:Y:S01]  /*1cd70*/  ISETP.GT.AND P2, PT, R6, R8.reuse, PT ;  /* 0x000000080600720c */ /* 0x080fe20003f44270 */
[----:B------:R-:W-:Y:S01]  /*1cd80*/  FMUL.FTZ R12, R12, UR9 ;  /* 0x000000090c0c7c20 */ /* 0x000fe20008410000 */
[----:B------:R-:W-:Y:S01]  /*1cd90*/  FSEL R137, R211, -INF , !P6 ;  /* 0xff800000d3897808 */ /* 0x000fe20007000000 */
[----:B------:R-:W-:Y:S01]  /*1cda0*/  STL [R1+0xd8], R130 ;  /* 0x0000d88201007387 */ /* 0x000fe20000100800 */
[----:B------:R-:W-:Y:S03]  /*1cdb0*/  FSEL R209, R220, -INF , !P2 ;  /* 0xff800000dcd17808 */ /* 0x000fe60005000000 */
[----:B------:R-:W4:Y:S01]  /*1cdc0*/  MUFU.TANH R134, R13 ;  /* 0x0000000d00867308 */ /* 0x000f220000002400 */
[-C--:B------:R-:W-:Y:S01]  /*1cdd0*/  ISETP.GT.AND P2, PT, R5, R8.reuse, PT ;  /* 0x000000080500720c */ /* 0x080fe20003f44270 */
[----:B------:R-:W-:Y:S01]  /*1cde0*/  STL [R1+0xd4], R131 ;  /* 0x0000d48301007387 */ /* 0x000fe20000100800 */
[----:B------:R-:W-:Y:S01]  /*1cdf0*/  FSEL R142, R212, -INF , !P1 ;  /* 0xff800000d48e7808 */ /* 0x000fe20004800000 */
[----:B------:R-:W-:Y:S01]  /*1ce00*/  FMUL.FTZ R54, R54, UR9 ;  /* 0x0000000936367c20 */ /* 0x000fe20008410000 */
[----:B------:R-:W-:Y:S01]  /*1ce10*/  FSEL R138, R213, -INF , !P2 ;  /* 0xff800000d58a7808 */ /* 0x000fe20005000000 */
[----:B------:R1:W-:Y:S01]  /*1ce20*/  STL [R1+0xc4], R236 ;  /* 0x0000c4ec01007387 */ /* 0x0003e20000100800 */
[----:B------:R-:W-:Y:S03]  /*1ce30*/  FSEL R136, R214, -INF , !P0 ;  /* 0xff800000d6887808 */ /* 0x000fe60004000000 */
[----:B------:R-:W-:Y:S01]  /*1ce40*/  MUFU.TANH R211, R17 ;  /* 0x0000001100d37308 */ /* 0x000fe20000002400 */
[----:B------:R-:W-:Y:S01]  /*1ce50*/  ISETP.GT.AND P3, PT, R4, R8, PT ;  /* 0x000000080400720c */ /* 0x000fe20003f64270 */
[----:B--2---:R-:W-:Y:S01]  /*1ce60*/  IMAD.IADD R14, R244, 0x1, -R9 ;  /* 0x00000001f40e7824 */ /* 0x004fe200078e0a09 */
[C---:B------:R-:W-:Y:S01]  /*1ce70*/  ISETP.GE.AND P6, PT, R8.reuse, R239, PT ;  /* 0x000000ef0800720c */ /* 0x040fe20003fc6270 */
[----:B------:R-:W-:Y:S01]  /*1ce80*/  STL [R1+0xc0], R231 ;  /* 0x0000c0e701007387 */ /* 0x000fe20000100800 */
[C---:B------:R-:W-:Y:S01]  /*1ce90*/  ISETP.GE.AND P1, PT, R8.reuse, R241, PT ;  /* 0x000000f10800720c */ /* 0x040fe20003f26270 */
[----:B------:R-:W-:Y:S01]  /*1cea0*/  FMUL.FTZ R53, R53, UR9 ;  /* 0x0000000935357c20 */ /* 0x000fe20008410000 */
[C---:B------:R-:W-:Y:S03]  /*1ceb0*/  ISETP.GE.AND P2, PT, R8.reuse, R238, PT ;  /* 0x000000ee0800720c */ /* 0x040fe60003f46270 */
[----:B------:R2:W4:Y:S01]  /*1cec0*/  MUFU.TANH R215, R12 ;  /* 0x0000000c00d77308 */ /* 0x0005220000002400 */
[----:B------:R-:W-:Y:S01]  /*1ced0*/  ISETP.GE.AND P0, PT, R8, R240, PT ;  /* 0x000000f00800720c */ /* 0x000fe20003f06270 */
[----:B------:R-:W-:Y:S01]  /*1cee0*/  VIADD R8, R2, 0xffffffd1 ;  /* 0xffffffd102087836 */ /* 0x000fe20000000000 */
[----:B------:R-:W-:Y:S01]  /*1cef0*/  FSEL R232, R137, -INF , !P1 ;  /* 0xff80000089e87808 */ /* 0x000fe20004800000 */
[----:B------:R-:W-:Y:S01]  /*1cf00*/  FMUL.FTZ R18, R18, UR9 ;  /* 0x0000000912127c20 */ /* 0x000fe20008410000 */
[----:B------:R-:W-:Y:S01]  /*1cf10*/  STL [R1+0xbc], R230 ;  /* 0x0000bce601007387 */ /* 0x000fe20000100800 */
[----:B------:R-:W-:Y:S01]  /*1cf20*/  FMUL.FTZ R52, R52, UR9 ;  /* 0x0000000934347c20 */ /* 0x000fe20008410000 */
[----:B------:R-:W-:Y:S01]  /*1cf30*/  FMUL.FTZ R55, R55, UR9 ;  /* 0x0000000937377c20 */ /* 0x000fe20008410000 */
[----:B------:R-:W-:Y:S01]  /*1cf40*/  FMUL.FTZ R66, R66, UR9 ;  /* 0x0000000942427c20 */ /* 0x000fe20008410000 */
[----:B------:R4:W-:Y:S01]  /*1cf50*/  STL [R1+0xb8], R228 ;  /* 0x0000b8e401007387 */ /* 0x0009e20000100800 */
[----:B------:R-:W-:Y:S01]  /*1cf60*/  FMUL.FTZ R67, R67, UR9 ;  /* 0x0000000943437c20 */ /* 0x000fe20008410000 */
[----:B------:R-:W-:Y:S01]  /*1cf70*/  FMUL.FTZ R31, R31, UR9 ;  /* 0x000000091f1f7c20 */ /* 0x000fe20008410000 */
[----:B------:R-:W-:Y:S01]  /*1cf80*/  FMUL.FTZ R33, R33, UR9 ;  /* 0x0000000921217c20 */ /* 0x000fe20008410000 */
[----:B------:R-:W-:Y:S01]  /*1cf90*/  STL [R1+0xc8], R242 ;  /* 0x0000c8f201007387 */ /* 0x000fe20000100800 */
[----:B------:R-:W-:Y:S01]  /*1cfa0*/  FMUL.FTZ R34, R34, UR9 ;  /* 0x0000000922227c20 */ /* 0x000fe20008410000 */
[----:B-1----:R-:W-:Y:S01]  /*1cfb0*/  FSEL R236, R138, -INF , !P2 ;  /* 0xff8000008aec7808 */ /* 0x002fe20005000000 */
[----:B------:R-:W-:Y:S01]  /*1cfc0*/  FMUL.FTZ R35, R35, UR9 ;  /* 0x0000000923237c20 */ /* 0x000fe20008410000 */
[C---:B--2---:R-:W-:Y:S01]  /*1cfd0*/  IADD3 R12, PT, PT, R242.reuse, -R8, RZ ;  /* 0x80000008f20c7210 */ /* 0x044fe20007ffe0ff */
[----:B------:R-:W-:Y:S01]  /*1cfe0*/  FFMA.FTZ R135, R135, -UR6, R11 ;  /* 0x8000000687877c23 */ /* 0x000fe2000801000b */
[----:B------:R-:W-:Y:S01]  /*1cff0*/  IMAD.IADD R11, R242, 0x1, -R9 ;  /* 0x00000001f20b7824 */ /* 0x000fe200078e0a09 */
[----:B------:R-:W-:Y:S01]  /*1d000*/  STL [R1+0xcc], R237 ;  /* 0x0000cced01007387 */ /* 0x000fe20000100800 */
[----:B------:R-:W-:Y:S01]  /*1d010*/  IABS R12, R12 ;  /* 0x0000000c000c7213 */ /* 0x000fe20000000000 */
[----:B------:R-:W-:Y:S01]  /*1d020*/  MUFU.TANH R138, R35 ;  /* 0x00000023008a7308 */ /* 0x000fe20000002400 */
[----:B------:R-:W-:Y:S01]  /*1d030*/  FSEL R135, R135, -INF , !P3 ;  /* 0xff80000087877808 */ /* 0x000fe20005800000 */
[----:B------:R-:W-:Y:S01]  /*1d040*/  STL [R1+0xd0], R243 ;  /* 0x0000d0f301007387 */ /* 0x000fe20000100800 */
[----:B------:R-:W-:Y:S01]  /*1d050*/  IABS R13, R11 ;  /* 0x0000000b000d7213 */ /* 0x000fe20000000000 */
[----:B------:R-:W-:Y:S01]  /*1d060*/  FMUL.FTZ R38, R38, UR9 ;  /* 0x0000000926267c20 */ /* 0x000fe20008410000 */
[----:B------:R-:W-:Y:S01]  /*1d070*/  IABS R11, R14 ;  /* 0x0000000e000b7213 */ /* 0x000fe20000000000 */
[----:B------:R-:W-:Y:S01]  /*1d080*/  FMUL.FTZ R39, R39, UR9 ;  /* 0x0000000927277c20 */ /* 0x000fe20008410000 */
[----:B------:R-:W-:Y:S03]  /*1d090*/  I2FP.F32.S32 R12, R12 ;  /* 0x0000000c000c7245 */ /* 0x000fe60000201400 */
[----:B------:R-:W-:Y:S01]  /*1d0a0*/  MUFU.TANH R35, R52 ;  /* 0x0000003400237308 */ /* 0x000fe20000002400 */
[----:B------:R-:W-:Y:S01]  /*1d0b0*/  I2FP.F32.S32 R11, R11 ;  /* 0x0000000b000b7245 */ /* 0x000fe20000201400 */
[----:B------:R-:W-:Y:S01]  /*1d0c0*/  IMAD.MOV.U32 R14, RZ, RZ, R13 ;  /* 0x000000ffff0e7224 */ /* 0x000fe200078e000d */
[----:B------:R-:W-:Y:S01]  /*1d0d0*/  ISETP.GE.AND P3, PT, R0, R239, PT ;  /* 0x000000ef0000720c */ /* 0x000fe20003f66270 */
[----:B------:R-:W-:Y:S01]  /*1d0e0*/  FMUL.FTZ R10, R15, UR9 ;  /* 0x000000090f0a7c20 */ /* 0x000fe20008410000 */
[----:B------:R-:W-:Y:S01]  /*1d0f0*/  FMUL.FTZ R16, R16, UR9 ;  /* 0x0000000910107c20 */ /* 0x000fe20008410000 */
[----:B---3--:R-:W-:Y:S01]  /*1d100*/  FFMA.FTZ R17, R11, -UR6, R210 ;  /* 0x800000060b117c23 */ /* 0x008fe200080100d2 */
[----:B------:R-:W-:Y:S03]  /*1d110*/  I2FP.F32.S32 R14, R14 ;  /* 0x0000000e000e7245 */ /* 0x000fe60000201400 */
[----:B------:R1:W-:Y:S01]  /*1d120*/  MUFU.TANH R210, R18 ;  /* 0x0000001200d27308 */ /* 0x0003e20000002400 */
[----:B------:R-:W-:Y:S02]  /*1d130*/  IMAD.IADD R11, R243, 0x1, -R9 ;  /* 0x00000001f30b7824 */ /* 0x000fe400078e0a09 */
[----:B------:R-:W-:Y:S01]  /*1d140*/  FMUL.FTZ R19, R19, UR9 ;  /* 0x0000000913137c20 */ /* 0x000fe20008410000 */
[----:B----4-:R-:W-:Y:S01]  /*1d150*/  FFMA.FTZ R134, R12, -UR6, R134 ;  /* 0x800000060c867c23 */ /* 0x010fe20008010086 */
[----:B------:R-:W-:Y:S01]  /*1d160*/  FFMA.FTZ R15, R14, -UR6, R215 ;  /* 0x800000060e0f7c23 */ /* 0x000fe200080100d7 */
[C---:B------:R-:W-:Y:S01]  /*1d170*/  IADD3 R14, PT, PT, R237.reuse, -R9, RZ ;  /* 0x80000009ed0e7210 */ /* 0x040fe20007ffe0ff */
[--C-:B------:R-:W-:Y:S01]  /*1d180*/  IMAD.IADD R9, R244, 0x1, -R8.reuse ;  /* 0x00000001f4097824 */ /* 0x100fe200078e0a08 */
[----:B------:R-:W-:Y:S02]  /*1d190*/  IADD3 R12, PT, PT, R237, -R8, RZ ;  /* 0x80000008ed0c7210 */ /* 0x000fe40007ffe0ff */
[----:B------:R-:W2:Y:S01]  /*1d1a0*/  MUFU.TANH R10, R10 ;  /* 0x0000000a000a7308 */ /* 0x000ea20000002400 */
[----:B------:R-:W-:Y:S01]  /*1d1b0*/  IABS R14, R14 ;  /* 0x0000000e000e7213 */ /* 0x000fe20000000000 */
[----:B------:R-:W-:Y:S01]  /*1d1c0*/  IMAD.IADD R8, R243, 0x1, -R8 ;  /* 0x00000001f3087824 */ /* 0x000fe200078e0a08 */
[----:B------:R-:W-:Y:S01]  /*1d1d0*/  IABS R9, R9 ;  /* 0x0000000900097213 */ /* 0x000fe20000000000 */
[----:B------:R-:W-:Y:S01]  /*1d1e0*/  FMUL.FTZ R20, R20, UR9 ;  /* 0x0000000914147c20 */ /* 0x000fe20008410000 */
[----:B------:R-:W-:Y:S01]  /*1d1f0*/  FSEL R228, R208, -INF , !P3 ;  /* 0xff800000d0e47808 */ /* 0x000fe20005800000 */
[----:B------:R-:W-:Y:S01]  /*1d200*/  FMUL.FTZ R22, R22, UR9 ;  /* 0x0000000916167c20 */ /* 0x000fe20008410000 */
[----:B------:R-:W-:Y:S03]  /*1d210*/  ISETP.GE.AND P3, PT, R0, R241, PT ;  /* 0x000000f10000720c */ /* 0x000fe60003f66270 */
[----:B------:R-:W3:Y:S01]  /*1d220*/  MUFU.TANH R13, R16 ;  /* 0x00000010000d7308 */ /* 0x000ee20000002400 */
[----:B-1----:R-:W-:Y:S01]  /*1d230*/  IABS R18, R11 ;  /* 0x0000000b00127213 */ /* 0x002fe20000000000 */
[----:B------:R-:W-:Y:S01]  /*1d240*/  IMAD.MOV.U32 R11, RZ, RZ, R14 ;  /* 0x000000ffff0b7224 */ /* 0x000fe200078e000e */
[----:B------:R-:W-:Y:S01]  /*1d250*/  IABS R14, R8 ;  /* 0x00000008000e7213 */ /* 0x000fe20000000000 */
[----:B------:R-:W-:Y:S01]  /*1d260*/  FMUL.FTZ R23, R23, UR9 ;  /* 0x0000000917177c20 */ /* 0x000fe20008410000 */
[----:B------:R-:W-:Y:S01]  /*1d270*/  I2FP.F32.S32 R8, R9 ;  /* 0x0000000900087245 */ /* 0x000fe20000201400 */
[----:B------:R-:W-:Y:S01]  /*1d280*/  FMUL.FTZ R21, R21, UR9 ;  /* 0x0000000915157c20 */ /* 0x000fe20008410000 */
[----:B------:R-:W-:Y:S03]  /*1d290*/  I2FP.F32.S32 R9, R11 ;  /* 0x0000000b00097245 */ /* 0x000fe60000201400 */
[----:B------:R-:W1:Y:S01]  /*1d2a0*/  MUFU.TANH R16, R19 ;  /* 0x0000001300107308 */ /* 0x000e620000002400 */
[----:B------:R-:W-:Y:S01]  /*1d2b0*/  FSEL R230, R209, -INF , !P6 ;  /* 0xff800000d1e67808 */ /* 0x000fe20007000000 */
[----:B--2---:R-:W-:Y:S01]  /*1d2c0*/  FFMA.FTZ R10, R8, -UR6, R10 ;  /* 0x80000006080a7c23 */ /* 0x004fe2000801000a */
[----:B------:R-:W-:Y:S01]  /*1d2d0*/  I2FP.F32.S32 R8, R14 ;  /* 0x0000000e00087245 */ /* 0x000fe20000201400 */
[----:B------:R-:W-:Y:S01]  /*1d2e0*/  FMUL.FTZ R28, R28, UR9 ;  /* 0x000000091c1c7c20 */ /* 0x000fe20008410000 */
[----:B------:R-:W-:Y:S01]  /*1d2f0*/  FSEL R234, R143, -INF , !P3 ;  /* 0xff8000008fea7808 */ /* 0x000fe20005800000 */
[----:B------:R-:W-:Y:S01]  /*1d300*/  FMUL.FTZ R24, R24, UR9 ;  /* 0x0000000918187c20 */ /* 0x000fe20008410000 */
[----:B------:R-:W-:Y:S03]  /*1d310*/  MOV R11, R18 ;  /* 0x00000012000b7202 */ /* 0x000fe60000000f00 */
[----:B------:R2:W-:Y:S01]  /*1d320*/  MUFU.TANH R137, R20 ;  /* 0x0000001400897308 */ /* 0x0005e20000002400 */
[----:B---3--:R-:W-:Y:S01]  /*1d330*/  FFMA.FTZ R13, R9, -UR6, R13 ;  /* 0x80000006090d7c23 */ /* 0x008fe2000801000d */
[----:B------:R-:W-:Y:S01]  /*1d340*/  VIADD R9, R0, 0x8 ;  /* 0x0000000800097836 */ /* 0x000fe20000000000 */
[----:B------:R-:W-:Y:S01]  /*1d350*/  IABS R12, R12 ;  /* 0x0000000c000c7213 */ /* 0x000fe20000000000 */
[----:B------:R-:W-:Y:S01]  /*1d360*/  FMUL.FTZ R26, R26, UR9 ;  /* 0x000000091a1a7c20 */ /* 0x000fe20008410000 */
[----:B------:R-:W-:Y:S01]  /*1d370*/  I2FP.F32.S32 R11, R11 ;  /* 0x0000000b000b7245 */ /* 0x000fe20000201400 */
[----:B------:R-:W-:Y:S01]  /*1d380*/  FMUL.FTZ R25, R25, UR9 ;  /* 0x0000000919197c20 */ /* 0x000fe20008410000 */
[-C--:B------:R-:W-:Y:S03]  /*1d390*/  ISETP.GT.AND P6, PT, R5, R9.reuse, PT ;  /* 0x000000090500720c */ /* 0x080fe60003fc4270 */
[----:B------:R-:W-:Y:S01]  /*1d3a0*/  MUFU.TANH R24, R24 ;  /* 0x0000001800187308 */ /* 0x000fe20000002400 */
[----:B-1----:R-:W-:Y:S01]  /*1d3b0*/  FFMA.FTZ R16, R8, -UR6, R16 ;  /* 0x8000000608107c23 */ /* 0x002fe20008010010 */
[----:B------:R-:W-:Y:S01]  /*1d3c0*/  VIADD R8, R0, 0x9 ;  /* 0x0000000900087836 */ /* 0x000fe20000000000 */
[-C--:B------:R-:W-:Y:S01]  /*1d3d0*/  ISETP.GT.AND P1, PT, R4, R9.reuse, PT ;  /* 0x000000090400720c */ /* 0x080fe20003f24270 */
[----:B------:R-:W-:Y:S01]  /*1d3e0*/  FFMA.FTZ R11, R11, -UR6, R210 ;  /* 0x800000060b0b7c23 */ /* 0x000fe200080100d2 */
[----:B------:R-:W-:Y:S01]  /*1d3f0*/  FSEL R15, R15, -INF , !P6 ;  /* 0xff8000000f0f7808 */ /* 0x000fe20007000000 */
[----:B------:R-:W-:Y:S01]  /*1d400*/  FMUL.FTZ R27, R27, UR9 ;  /* 0x000000091b1b7c20 */ /* 0x000fe20008410000 */
[----:B------:R-:W-:Y:S01]  /*1d410*/  ISETP.GT.AND P3, PT, R5, R8, PT ;  /* 0x000000080500720c */ /* 0x000fe20003f64270 */
[----:B------:R-:W-:Y:S01]  /*1d420*/  FMUL.FTZ R30, R30, UR9 ;  /* 0x000000091e1e7c20 */ /* 0x000fe20008410000 */
[----:B------:R-:W-:Y:S01]  /*1d430*/  I2FP.F32.S32 R12, R12 ;  /* 0x0000000c000c7245 */ /* 0x000fe20000201400 */
[----:B------:R-:W-:Y:S01]  /*1d440*/  FMUL.FTZ R29, R29, UR9 ;  /* 0x000000091d1d7c20 */ /* 0x000fe20008410000 */
[----:B------:R-:W-:Y:S01]  /*1d450*/  FSEL R14, R134, -INF , !P3 ;  /* 0xff800000860e7808 */ /* 0x000fe20005800000 */
[----:B------:R-:W-:Y:S01]  /*1d460*/  FMUL.FTZ R32, R32, UR9 ;  /* 0x0000000920207c20 */ /* 0x000fe20008410000 */
[----:B------:R-:W-:Y:S01]  /*1d470*/  FSEL R17, R17, -INF , !P1 ;  /* 0xff80000011117808 */ /* 0x000fe20004800000 */
[----:B------:R-:W-:Y:S01]  /*1d480*/  FFMA.FTZ R12, R12, -UR6, R211 ;  /* 0x800000060c0c7c23 */ /* 0x000fe200080100d3 */
[----:B------:R-:W-:Y:S01]  /*1d490*/  ISETP.GT.AND P6, PT, R4, R8, PT ;  /* 0x000000080400720c */ /* 0x000fe20003fc4270 */
[----:B------:R-:W-:Y:S01]  /*1d4a0*/  FMUL.FTZ R37, R37, UR9 ;  /* 0x0000000925257c20 */ /* 0x000fe20008410000 */
[C---:B------:R-:W-:Y:S01]  /*1d4b0*/  ISETP.GE.AND P3, PT, R0.reuse, R238, PT ;  /* 0x000000ee0000720c */ /* 0x040fe20003f66270 */
[----:B------:R-:W-:Y:S01]  /*1d4c0*/  FMUL.FTZ R41, R41, UR9 ;  /* 0x0000000929297c20 */ /* 0x000fe20008410000 */
[----:B------:R-:W-:Y:S01]  /*1d4d0*/  ISETP.GE.AND P1, PT, R0, R240, PT ;  /* 0x000000f00000720c */ /* 0x000fe20003f26270 */
[----:B------:R-:W-:Y:S01]  /*1d4e0*/  FMUL.FTZ R40, R40, UR9 ;  /* 0x0000000928287c20 */ /* 0x000fe20008410000 */
[----:B------:R-:W-:Y:S01]  /*1d4f0*/  FSEL R220, R142, -INF , !P3 ;  /* 0xff8000008edc7808 */ /* 0x000fe20005800000 */
[----:B------:R-:W-:Y:S01]  /*1d500*/  FMUL.FTZ R43, R43, UR9 ;  /* 0x000000092b2b7c20 */ /* 0x000fe20008410000 */
[----:B------:R-:W-:Y:S01]  /*1d510*/  FSEL R231, R136, -INF , !P1 ;  /* 0xff80000088e77808 */ /* 0x000fe20004800000 */
[----:B------:R-:W-:Y:S01]  /*1d520*/  FMUL.FTZ R42, R42, UR9 ;  /* 0x000000092a2a7c20 */ /* 0x000fe20008410000 */
[----:B------:R-:W-:Y:S01]  /*1d530*/  FSEL R18, R10, -INF , !P6 ;  /* 0xff8000000a127808 */ /* 0x000fe20007000000 */
[----:B------:R-:W-:Y:S01]  /*1d540*/  MUFU.TANH R136, R21 ;  /* 0x0000001500887308 */ /* 0x000fe20000002400 */
[-C--:B------:R-:W-:Y:S01]  /*1d550*/  ISETP.GT.AND P6, PT, R6, R9.reuse, PT ;  /* 0x000000090600720c */ /* 0x080fe20003fc4270 */
[----:B------:R-:W-:Y:S01]  /*1d560*/  FMUL.FTZ R44, R44, UR9 ;  /* 0x000000092c2c7c20 */ /* 0x000fe20008410000 */
[-C--:B------:R-:W-:Y:S01]  /*1d570*/  ISETP.GT.AND P3, PT, R6, R8.reuse, PT ;  /* 0x000000080600720c */ /* 0x080fe20003f64270 */
[----:B------:R-:W-:Y:S01]  /*1d580*/  FMUL.FTZ R46, R46, UR9 ;  /* 0x000000092e2e7c20 */ /* 0x000fe20008410000 */
[----:B------:R-:W-:Y:S01]  /*1d590*/  ISETP.GT.AND P1, PT, R7, R8, PT ;  /* 0x000000080700720c */ /* 0x000fe20003f24270 */
[----:B------:R-:W-:Y:S01]  /*1d5a0*/  FMUL.FTZ R45, R45, UR9 ;  /* 0x000000092d2d7c20 */ /* 0x000fe20008410000 */
[----:B------:R-:W-:Y:S03]  /*1d5b0*/  ISETP.GT.AND P2, PT, R7, R9, PT ;  /* 0x000000090700720c */ /* 0x000fe60003f44270 */
[----:B------:R-:W-:Y:S01]  /*1d5c0*/  MUFU.TANH R21, R25 ;  /* 0x0000001900157308 */ /* 0x000fe20000002400 */
[----:B------:R-:W-:Y:S01]  /*1d5d0*/  FSEL R235, R135, -INF , !P0 ;  /* 0xff80000087eb7808 */ /* 0x000fe20004000000 */
[----:B------:R-:W-:Y:S01]  /*1d5e0*/  FMUL.FTZ R36, R36, UR9 ;  /* 0x0000000924247c20 */ /* 0x000fe20008410000 */
[----:B------:R-:W-:Y:S01]  /*1d5f0*/  FSEL R135, R13, -INF , !P6 ;  /* 0xff8000000d877808 */ /* 0x000fe20007000000 */
[----:B------:R-:W-:Y:S01]  /*1d600*/  FMUL.FTZ R47, R47, UR9 ;  /* 0x000000092f2f7c20 */ /* 0x000fe20008410000 */
[----:B------:R-:W-:Y:S01]  /*1d610*/  FSEL R134, R12, -INF , !P3 ;  /* 0xff8000000c867808 */ /* 0x000fe20005800000 */
[----:B------:R-:W-:Y:S01]  /*1d620*/  FMUL.FTZ R50, R50, UR9 ;  /* 0x0000000932327c20 */ /* 0x000fe20008410000 */
[----:B--2---:R-:W-:Y:S03]  /*1d630*/  FSEL R20, R11, -INF , !P2 ;  /* 0xff8000000b147808 */ /* 0x004fe60005000000 */
[----:B------:R-:W-:Y:S01]  /*1d640*/  MUFU.TANH R25, R27 ;  /* 0x0000001b00197308 */ /* 0x000fe20000002400 */
[----:B------:R-:W-:Y:S01]  /*1d650*/  FSEL R19, R16, -INF , !P1 ;  /* 0xff80000010137808 */ /* 0x000fe20004800000 */
[----:B------:R-:W-:Y:S01]  /*1d660*/  FMUL.FTZ R49, R49, UR9 ;  /* 0x0000000931317c20 */ /* 0x000fe20008410000 */
[----:B------:R-:W-:Y:S01]  /*1d670*/  ISETP.GE.AND P3, PT, R9, R239, PT ;  /* 0x000000ef0900720c */ /* 0x000fe20003f66270 */
[----:B------:R-:W-:Y:S01]  /*1d680*/  FMUL.FTZ R48, R48, UR9 ;  /* 0x0000000930307c20 */ /* 0x000fe20008410000 */
[-C--:B------:R-:W-:Y:S01]  /*1d690*/  ISETP.GE.AND P1, PT, R8, R238.reuse, PT ;  /* 0x000000ee0800720c */ /* 0x080fe20003f26270 */
[----:B------:R-:W-:Y:S01]  /*1d6a0*/  FMUL.FTZ R51, R51, UR9 ;  /* 0x0000000933337c20 */ /* 0x000fe20008410000 */
[C---:B------:R-:W-:Y:S03]  /*1d6b0*/  ISETP.GE.AND P0, PT, R9.reuse, R238, PT ;  /* 0x000000ee0900720c */ /* 0x040fe60003f06270 */
[----:B------:R-:W1:Y:S01]  /*1d6c0*/  MUFU.TANH R16, R22 ;  /* 0x0000001600107308 */ /* 0x000e620000002400 */
[CC--:B------:R-:W-:Y:S01]  /*1d6d0*/  ISETP.GE.AND P6, PT, R9.reuse, R240.reuse, PT ;  /* 0x000000f00900720c */ /* 0x0c0fe20003fc6270 */
[----:B------:R-:W-:Y:S01]  /*1d6e0*/  FMUL.FTZ R56, R56, UR9 ;  /* 0x0000000938387c20 */ /* 0x000fe20008410000 */
[----:B------:R-:W-:Y:S01]  /*1d6f0*/  ISETP.GE.AND P2, PT, R9, R241, PT ;  /* 0x000000f10900720c */ /* 0x000fe20003f46270 */
[C---:B------:R-:W-:Y:S01]  /*1d700*/  VIADD R9, R2.reuse, 0xffffffd9 ;  /* 0xffffffd902097836 */ /* 0x040fe20000000000 */
[----:B------:R-:W-:Y:S01]  /*1d710*/  IADD3 R10, PT, PT, R2, -0x28, RZ ;  /* 0xffffffd8020a7810 */ /* 0x000fe20007ffe0ff */
[----:B------:R-:W-:Y:S01]  /*1d720*/  FMUL.FTZ R58, R58, UR9 ;  /* 0x000000093a3a7c20 */ /* 0x000fe20008410000 */
[----:B------:R-:W-:Y:S01]  /*1d730*/  FSEL R213, R15, -INF , !P0 ;  /* 0xff8000000fd57808 */ /* 0x000fe20004000000 */
[C-C-:B------:R-:W-:Y:S01]  /*1d740*/  IMAD.IADD R15, R243.reuse, 0x1, -R9.reuse ;  /* 0x00000001f30f7824 */ /* 0x140fe200078e0a09 */
[----:B------:R-:W-:Y:S01]  /*1d750*/  FSEL R215, R14, -INF , !P1 ;  /* 0xff8000000ed77808 */ /* 0x000fe20004800000 */
[--C-:B------:R-:W-:Y:S01]  /*1d760*/  IMAD.IADD R13, R243, 0x1, -R10.reuse ;  /* 0x00000001f30d7824 */ /* 0x100fe200078e0a0a */
[----:B------:R-:W-:Y:S01]  /*1d770*/  FSEL R217, R17, -INF , !P6 ;  /* 0xff80000011d97808 */ /* 0x000fe20007000000 */
[----:B------:R-:W-:Y:S01]  /*1d780*/  IMAD.IADD R11, R237, 0x1, -R10 ;  /* 0x00000001ed0b7824 */ /* 0x000fe200078e0a0a */
[C---:B------:R-:W-:Y:S01]  /*1d790*/  ISETP.GE.AND P0, PT, R8.reuse, R240, PT ;  /* 0x000000f00800720c */ /* 0x040fe20003f06270 */
[----:B------:R-:W2:Y:S01]  /*1d7a0*/  MUFU.TANH R17, R23 ;  /* 0x0000001700117308 */ /* 0x000ea20000002400 */
[C---:B------:R-:W-:Y:S01]  /*1d7b0*/  ISETP.GE.AND P1, PT, R8.reuse, R239, PT ;  /* 0x000000ef0800720c */ /* 0x040fe20003f26270 */
[----:B------:R-:W-:Y:S01]  /*1d7c0*/  FMUL.FTZ R59, R59, UR9 ;  /* 0x000000093b3b7c20 */ /* 0x000fe20008410000 */
[----:B------:R-:W-:Y:S01]  /*1d7d0*/  ISETP.GE.AND P6, PT, R8, R241, PT ;  /* 0x000000f10800720c */ /* 0x000fe20003fc6270 */
[----:B------:R-:W-:Y:S01]  /*1d7e0*/  FMUL.FTZ R57, R57, UR9 ;  /* 0x0000000939397c20 */ /* 0x000fe20008410000 */
[----:B------:R-:W-:Y:S01]  /*1d7f0*/  IADD3 R8, PT, PT, R237, -R9, RZ ;  /* 0x80000009ed087210 */ /* 0x000fe20007ffe0ff */
[----:B------:R-:W-:Y:S01]  /*1d800*/  FMUL.FTZ R61, R61, UR9 ;  /* 0x000000093d3d7c20 */ /* 0x000fe20008410000 */
[----:B------:R-:W-:Y:S03]  /*1d810*/  IABS R14, R11 ;  /* 0x0000000b000e7213 */ /* 0x000fe60000000000 */
[----:B------:R3:W-:Y:S01]  /*1d820*/  MUFU.TANH R22, R28 ;  /* 0x0000001c00167308 */ /* 0x0007e20000002400 */
[----:B------:R-:W-:Y:S01]  /*1d830*/  IABS R12, R8 ;  /* 0x00000008000c7213 */ /* 0x000fe20000000000 */
[----:B------:R-:W-:Y:S01]  /*1d840*/  FMUL.FTZ R60, R60, UR9 ;  /* 0x000000093c3c7c20 */ /* 0x000fe20008410000 */
[----:B------:R-:W-:Y:S01]  /*1d850*/  IABS R8, R13 ;  /* 0x0000000d00087213 */ /* 0x000fe20000000000 */
[--C-:B------:R-:W-:Y:S01]  /*1d860*/  IMAD.IADD R13, R242, 0x1, -R9.reuse ;  /* 0x00000001f20d7824 */ /* 0x100fe200078e0a09 */
[----:B------:R-:W-:Y:S01]  /*1d870*/  IABS R11, R15 ;  /* 0x0000000f000b7213 */ /* 0x000fe20000000000 */
[----:B------:R-:W-:Y:S01]  /*1d880*/  IMAD.IADD R9, R244, 0x1, -R9 ;  /* 0x00000001f4097824 */ /* 0x000fe200078e0a09 */
[----:B------:R-:W-:Y:S03]  /*1d890*/  I2FP.F32.S32 R8, R8 ;  /* 0x0000000800087245 */ /* 0x000fe60000201400 */
[----:B------:R4:W4:Y:S01]  /*1d8a0*/  MUFU.TANH R23, R26 ;  /* 0x0000001a00177308 */ /* 0x0009220000002400 */
[----:B------:R-:W-:Y:S01]  /*1d8b0*/  I2FP.F32.S32 R14, R14 ;  /* 0x0000000e000e7245 */ /* 0x000fe20000201400 */
[----:B------:R-:W-:Y:S01]  /*1d8c0*/  FMUL.FTZ R62, R62, UR9 ;  /* 0x000000093e3e7c20 */ /* 0x000fe20008410000 */
[----:B------:R-:W-:Y:S01]  /*1d8d0*/  I2FP.F32.S32 R11, R11 ;  /* 0x0000000b000b7245 */ /* 0x000fe20000201400 */
[----:B-1----:R-:W-:Y:S01]  /*1d8e0*/  FFMA.FTZ R16, R8, -UR6, R16 ;  /* 0x8000000608107c23 */ /* 0x002fe20008010010 */
[----:B------:R-:W-:Y:S01]  /*1d8f0*/  IADD3 R8, PT, PT, R0, 0x10, RZ ;  /* 0x0000001000087810 */ /* 0x000fe20007ffe0ff */
[----:B------:R-:W-:Y:S01]  /*1d900*/  FFMA.FTZ R14, R14, -UR6, R137 ;  /* 0x800000060e0e7c23 */ /* 0x000fe20008010089 */
[----:B------:R-:W-:Y:S01]  /*1d910*/  FSEL R216, R18, -INF , !P0 ;  /* 0xff80000012d87808 */ /* 0x000fe20004000000 */
[----:B--2---:R-:W-:Y:S01]  /*1d920*/  FFMA.FTZ R17, R11, -UR6, R17 ;  /* 0x800000060b117c23 */ /* 0x004fe20008010011 */
[----:B------:R-:W-:Y:S01]  /*1d930*/  I2FP.F32.S32 R12, R12 ;  /* 0x0000000c000c7245 */ /* 0x000fe20000201400 */
[--C-:B------:R-:W-:Y:S01]  /*1d940*/  IMAD.IADD R11, R242, 0x1, -R10.reuse ;  /* 0x00000001f20b7824 */ /* 0x100fe200078e0a0a */
[----:B------:R-:W-:Y:S01]  /*1d950*/  ISETP.GT.AND P0, PT, R6, R8, PT ;  /* 0x000000080600720c */ /* 0x000fe20003f04270 */
[----:B------:R-:W-:Y:S01]  /*1d960*/  IMAD.IADD R10, R244, 0x1, -R10 ;  /* 0x00000001f40a7824 */ /* 0x000fe200078e0a0a */
[----:B------:R-:W-:Y:S01]  /*1d970*/  IADD3 R18, PT, PT, R0, 0x11, RZ ;  /* 0x0000001100127810 */ /* 0x000fe20007ffe0ff */
[----:B------:R-:W-:Y:S01]  /*1d980*/  FFMA.FTZ R15, R12, -UR6, R136 ;  /* 0x800000060c0f7c23 */ /* 0x000fe20008010088 */
[----:B------:R-:W-:Y:S01]  /*1d990*/  FSEL R212, R14, -INF , !P0 ;  /* 0xff8000000ed47808 */ /* 0x000fe20004000000 */
[----:B------:R-:W-:Y:S01]  /*1d9a0*/  MUFU.TANH R136, R38 ;  /* 0x0000002600887308 */ /* 0x000fe20000002400 */
[----:B------:R-:W-:Y:S01]  /*1d9b0*/  ISETP.GT.AND P0, PT, R6, R18, PT ;  /* 0x000000120600720c */ /* 0x000fe20003f04270 */
[----:B------:R-:W-:Y:S01]  /*1d9c0*/  FMUL.FTZ R64, R64, UR9 ;  /* 0x0000000940407c20 */ /* 0x000fe20008410000 */
[----:B------:R-:W-:Y:S01]  /*1d9d0*/  IABS R12, R11 ;  /* 0x0000000b000c7213 */ /* 0x000fe20000000000 */
[----:B------:R-:W-:Y:S01]  /*1d9e0*/  FMUL.FTZ R65, R65, UR9 ;  /* 0x0000000941417c20 */ /* 0x000fe20008410000 */
[----:B------:R-:W-:Y:S01]  /*1d9f0*/  FSEL R211, R15, -INF , !P0 ;  /* 0xff8000000fd37808 */ /* 0x000fe20004000000 */
[----:B------:R-:W-:Y:S01]  /*1da00*/  UISETP.GT.AND UP0, UPT, UR22, UR19, UPT ;  /* 0x000000131600728c */ /* 0x000fe2000bf04270 */
[----:B------:R-:W-:Y:S03]  /*1da10*/  IABS R11, R13 ;  /* 0x0000000d000b7213 */ /* 0x000fe60000000000 */
[----:B------:R-:W-:Y:S01]  /*1da20*/  MUFU.TANH R137, R39 ;  /* 0x0000002700897308 */ /* 0x000fe20000002400 */
[C---:B------:R-:W-:Y:S01]  /*1da30*/  ISETP.GT.AND P0, PT, R7.reuse, R8, PT ;  /* 0x000000080700720c */ /* 0x040fe20003f04270 */
[----:B------:R-:W-:Y:S01]  /*1da40*/  UIADD3 UR22, UPT, UPT, UR22, -0x1, URZ ;  /* 0xffffffff16167890 */ /* 0x000fe2000fffe0ff */
[----:B------:R-:W-:Y:S02]  /*1da50*/  I2FP.F32.S32 R12, R12 ;  /* 0x0000000c000c7245 */ /* 0x000fe40000201400 */
[----:B------:R-:W-:Y:S02]  /*1da60*/  I2FP.F32.S32 R11, R11 ;  /* 0x0000000b000b7245 */ /* 0x000fe40000201400 */
[----:B---3--:R-:W-:Y:S01]  /*1da70*/  FSEL R28, R16, -INF , !P0 ;  /* 0xff800000101c7808 */ /* 0x008fe20004000000 */
[----:B------:R-:W-:Y:S01]  /*1da80*/  FFMA.FTZ R12, R12, -UR6, R24 ;  /* 0x800000060c0c7c23 */ /* 0x000fe20008010018 */
[----:B------:R-:W-:Y:S01]  /*1da90*/  ISETP.GT.AND P0, PT, R7, R18, PT ;  /* 0x000000120700720c */ /* 0x000fe20003f04270 */
[----:B------:R-:W-:Y:S01]  /*1daa0*/  FFMA.FTZ R11, R11, -UR6, R21 ;  /* 0x800000060b0b7c23 */ /* 0x000fe20008010015 */
[----:B------:R-:W-:Y:S01]  /*1dab0*/  IABS R9, R9 ;  /* 0x0000000900097213 */ /* 0x000fe20000000000 */
[----:B------:R-:W1:Y:S01]  /*1dac0*/  MUFU.TANH R16, R30 ;  /* 0x0000001e00107308 */ /* 0x000e620000002400 */
[----:B------:R-:W-:Y:S02]  /*1dad0*/  FSEL R210, R135, -INF , !P3 ;  /* 0xff80000087d27808 */ /* 0x000fe40005800000 */
[----:B----4-:R-:W-:Y:S02]  /*1dae0*/  FSEL R26, R17, -INF , !P0 ;  /* 0xff800000111a7808 */ /* 0x010fe40004000000 */
[----:B------:R-:W-:Y:S02]  /*1daf0*/  I2FP.F32.S32 R9, R9 ;  /* 0x0000000900097245 */ /* 0x000fe40000201400 */
[C---:B------:R-:W-:Y:S03]  /*1db00*/  ISETP.GT.AND P0, PT, R5.reuse, R8, PT ;  /* 0x000000080500720c */ /* 0x040fe60003f04270 */
[----:B------:R-:W-:Y:S01]  /*1db10*/  MUFU.TANH R21, R29 ;  /* 0x0000001d00157308 */ /* 0x000fe20000002400 */
[----:B------:R-:W-:Y:S01]  /*1db20*/  ISETP.GT.AND P3, PT, R5, R18, PT ;  /* 0x000000120500720c */ /* 0x000fe20003f64270 */
[----:B------:R-:W-:Y:S01]  /*1db30*/  FFMA.FTZ R25, R9, -UR6, R25 ;  /* 0x8000000609197c23 */ /* 0x000fe20008010019 */
[----:B------:R-:W-:Y:S02]  /*1db40*/  IABS R10, R10 ;  /* 0x0000000a000a7213 */ /* 0x000fe40000000000 */
[----:B------:R-:W-:Y:S02]  /*1db50*/  FSEL R209, R134, -INF , !P1 ;  /* 0xff80000086d17808 */ /* 0x000fe40004800000 */
[----:B------:R-:W-:Y:S03]  /*1db60*/  FSEL R143, R19, -INF , !P6 ;  /* 0xff800000138f7808 */ /* 0x000fe60007000000 */
[----:B------:R-:W-:Y:S01]  /*1db70*/  MUFU.TANH R24, R33 ;  /* 0x0000002100187308 */ /* 0x000fe20000002400 */
[----:B------:R-:W-:Y:S02]  /*1db80*/  FSEL R142, R12, -INF , !P0 ;  /* 0xff8000000c8e7808 */ /* 0x000fe40004000000 */
[----:B------:R-:W-:Y:S02]  /*1db90*/  FSEL R208, R20, -INF , !P2 ;  /* 0xff80000014d07808 */ /* 0x000fe40005000000 */
[----:B------:R-:W-:Y:S02]  /*1dba0*/  FSEL R27, R11, -INF , !P3 ;  /* 0xff8000000b1b7808 */ /* 0x000fe40005800000 */
[----:B------:R-:W-:Y:S03]  /*1dbb0*/  ISETP.GE.AND P3, PT, R8, R240, PT ;  /* 0x000000f00800720c */ /* 0x000fe60003f66270 */
[----:B------:R-:W2:Y:S01]  /*1dbc0*/  MUFU.TANH R19, R31 ;  /* 0x0000001f00137308 */ /* 0x000ea20000002400 */
[----:B------:R-:W-:Y:S02]  /*1dbd0*/  ISETP.GT.AND P1, PT, R4, R8, PT ;  /* 0x000000080400720c */ /* 0x000fe40003f24270 */
[C---:B------:R-:W-:Y:S02]  /*1dbe0*/  ISETP.GE.AND P2, PT, R8.reuse, R239, PT ;  /* 0x000000ef0800720c */ /* 0x040fe40003f46270 */
[CC--:B------:R-:W-:Y:S02]  /*1dbf0*/  ISETP.GE.AND P6, PT, R8.reuse, R241.reuse, PT ;  /* 0x000000f10800720c */ /* 0x0c0fe40003fc6270 */
[----:B------:R-:W-:Y:S01]  /*1dc00*/  ISETP.GE.AND P0, PT, R8, R238, PT ;  /* 0x000000ee0800720c */ /* 0x000fe20003f06270 */
[C---:B------:R-:W-:Y:S01]  /*1dc10*/  VIADD R8, R2.reuse, 0xffffffe1 ;  /* 0xffffffe102087836 */ /* 0x040fe20000000000 */
[----:B------:R-:W-:Y:S01]  /*1dc20*/  I2FP.F32.S32 R10, R10 ;  /* 0x0000000a000a7245 */ /* 0x000fe20000201400 */
[----:B------:R-:W3:Y:S01]  /*1dc30*/  MUFU.TANH R20, R32 ;  /* 0x0000002000147308 */ /* 0x000ee20000002400 */
[----:B------:R-:W-:Y:S01]  /*1dc40*/  IADD3 R9, PT, PT, R2, -0x20, RZ ;  /* 0xffffffe002097810 */ /* 0x000fe20007ffe0ff */
[----:B------:R-:W-:Y:S01]  /*1dc50*/  IMAD.IADD R15, R244, 0x1, -R8 ;  /* 0x00000001f40f7824 */ /* 0x000fe200078e0a08 */
[----:B------:R-:W-:Y:S01]  /*1dc60*/  FSEL R219, R212, -INF , !P2 ;  /* 0xff800000d4db7808 */ /* 0x000fe20005000000 */
[----:B------:R-:W-:Y:S01]  /*1dc70*/  FFMA.FTZ R17, R10, -UR6, R23 ;  /* 0x800000060a117c23 */ /* 0x000fe20008010017 */
[C---:B------:R-:W-:Y:S01]  /*1dc80*/  IADD3 R10, PT, PT, R242.reuse, -R8, RZ ;  /* 0x80000008f20a7210 */ /* 0x040fe20007ffe0ff */
[--C-:B------:R-:W-:Y:S01]  /*1dc90*/  IMAD.IADD R11, R242, 0x1, -R9.reuse ;  /* 0x00000001f20b7824 */ /* 0x100fe200078e0a09 */
[----:B------:R-:W-:Y:S01]  /*1dca0*/  ISETP.GE.AND P2, PT, R18, R241, PT ;  /* 0x000000f11200720c */ /* 0x000fe20003f46270 */
[--C-:B------:R-:W-:Y:S01]  /*1dcb0*/  IMAD.IADD R13, R244, 0x1, -R9.reuse ;  /* 0x00000001f40d7824 */ /* 0x100fe200078e0a09 */
[----:B------:R-:W-:Y:S01]  /*1dcc0*/  IABS R12, R10 ;  /* 0x0000000a000c7213 */ /* 0x000fe20000000000 */
[----:B------:R-:W4:Y:S01]  /*1dcd0*/  MUFU.TANH R32, R34 ;  /* 0x0000002200207308 */ /* 0x000f220000002400 */
[----:B------:R-:W-:Y:S02]  /*1dce0*/  IABS R14, R11 ;  /* 0x0000000b000e7213 */ /* 0x000fe40000000000 */
[----:B------:R-:W-:Y:S02]  /*1dcf0*/  IABS R10, R13 ;  /* 0x0000000d000a7213 */ /* 0x000fe40000000000 */
[----:B------:R-:W-:Y:S02]  /*1dd00*/  IABS R11, R15 ;  /* 0x0000000f000b7213 */ /* 0x000fe40000000000 */
[----:B------:R-:W-:Y:S03]  /*1dd10*/  I2FP.F32.S32 R10, R10 ;  /* 0x0000000a000a7245 */ /* 0x000fe60000201400 */
[----:B------:R-:W4:Y:S01]  /*1dd20*/  MUFU.TANH R23, R37 ;  /* 0x0000002500177308 */ /* 0x000f220000002400 */
[----:B------:R-:W-:Y:S02]  /*1dd30*/  I2FP.F32.S32 R11, R11 ;  /* 0x0000000b000b7245 */ /* 0x000fe40000201400 */
[----:B------:R-:W-:Y:S01]  /*1dd40*/  I2FP.F32.S32 R12, R12 ;  /* 0x0000000c000c7245 */ /* 0x000fe20000201400 */
[----:B-1----:R-:W-:Y:S01]  /*1dd50*/  FFMA.FTZ R16, R10, -UR6, R16 ;  /* 0x800000060a107c23 */ /* 0x002fe20008010010 */
[----:B------:R-:W-:Y:S02]  /*1dd60*/  IMAD.IADD R10, R243, 0x1, -R9 ;  /* 0x00000001f30a7824 */ /* 0x000fe400078e0a09 */
[----:B--2---:R-:W-:Y:S01]  /*1dd70*/  FFMA.FTZ R19, R11, -UR6, R19 ;  /* 0x800000060b137c23 */ /* 0x004fe20008010013 */
[C---:B------:R-:W-:Y:S01]  /*1dd80*/  IADD3 R11, PT, PT, R237.reuse, -R9, RZ ;  /* 0x80000009ed0b7210 */ /* 0x040fe20007ffe0ff */
[----:B------:R-:W-:Y:S02]  /*1dd90*/  IMAD.IADD R9, R237, 0x1, -R8 ;  /* 0x00000001ed097824 */ /* 0x000fe400078e0a08 */
[----:B------:R-:W-:Y:S01]  /*1dda0*/  FFMA.FTZ R21, R12, -UR6, R21 ;  /* 0x800000060c157c23 */ /* 0x000fe20008010015 */
[----:B------:R-:W-:Y:S01]  /*1ddb0*/  IADD3 R8, PT, PT, R243, -R8, RZ ;  /* 0x80000008f3087210 */ /* 0x000fe20007ffe0ff */
[----:B------:R-:W1:Y:S01]  /*1ddc0*/  MUFU.TANH R134, R40 ;  /* 0x0000002800867308 */ /* 0x000e620000002400 */
[----:B------:R-:W-:Y:S02]  /*1ddd0*/  IABS R13, R11 ;  /* 0x0000000b000d7213 */ /* 0x000fe40000000000 */
[----:B------:R-:W-:Y:S02]  /*1dde0*/  IABS R12, R10 ;  /* 0x0000000a000c7213 */ /* 0x000fe40000000000 */
[----:B------:R-:W-:Y:S01]  /*1ddf0*/  IABS R11, R8 ;  /* 0x00000008000b7213 */ /* 0x000fe20000000000 */
[----:B------:R-:W-:Y:S01]  /*1de00*/  IMAD.MOV.U32 R10, RZ, RZ, R13 ;  /* 0x000000ffff0a7224 */ /* 0x000fe200078e000d */
[----:B------:R-:W-:Y:S01]  /*1de10*/  IABS R9, R9 ;  /* 0x0000000900097213 */ /* 0x000fe20000000000 */
[----:B------:R-:W-:Y:S01]  /*1de20*/  IMAD.MOV.U32 R8, RZ, RZ, R12 ;  /* 0x000000ffff087224 */ /* 0x000fe200078e000c */
[----:B------:R-:W-:Y:S01]  /*1de30*/  I2FP.F32.S32 R14, R14 ;  /* 0x0000000e000e7245 */ /* 0x000fe20000201400 */
[----:B------:R-:W-:Y:S01]  /*1de40*/  MUFU.TANH R15, R41 ;  /* 0x00000029000f7308 */ /* 0x000fe20000002400 */
[----:B------:R-:W-:Y:S02]  /*1de50*/  I2FP.F32.S32 R9, R9 ;  /* 0x0000000900097245 */ /* 0x000fe40000201400 */
[----:B------:R-:W-:Y:S01]  /*1de60*/  I2FP.F32.S32 R10, R10 ;  /* 0x0000000a000a7245 */ /* 0x000fe20000201400 */
[----:B------:R-:W-:Y:S01]  /*1de70*/  FFMA.FTZ R22, R14, -UR6, R22 ;  /* 0x800000060e167c23 */ /* 0x000fe20008010016 */
[----:B------:R-:W-:Y:S01]  /*1de80*/  I2FP.F32.S32 R8, R8 ;  /* 0x0000000800087245 */ /* 0x000fe20000201400 */
[----:B------:R-:W-:Y:S01]  /*1de90*/  FFMA.FTZ R24, R9, -UR6, R24 ;  /* 0x8000000609187c23 */ /* 0x000fe20008010018 */
[----:B------:R-:W-:Y:S01]  /*1dea0*/  IADD3 R9, PT, PT, R2, -0x18, RZ ;  /* 0xffffffe802097810 */ /* 0x000fe20007ffe0ff */
[----:B---3--:R-:W-:Y:S01]  /*1deb0*/  FFMA.FTZ R20, R10, -UR6, R20 ;  /* 0x800000060a147c23 */ /* 0x008fe20008010014 */
[----:B------:R-:W-:Y:S01]  /*1dec0*/  I2FP.F32.S32 R10, R11 ;  /* 0x0000000b000a7245 */ /* 0x000fe20000201400 */
[----:B----4-:R-:W-:Y:S01]  /*1ded0*/  FFMA.FTZ R32, R8, -UR6, R32 ;  /* 0x8000000608207c23 */ /* 0x010fe20008010020 */
[----:B------:R-:W-:Y:S01]  /*1dee0*/  VIADD R8, R2, 0xffffffe9 ;  /* 0xffffffe902087836 */ /* 0x000fe20000000000 */
[----:B------:R-:W-:Y:S01]  /*1def0*/  MUFU.TANH R41, R43 ;  /* 0x0000002b00297308 */ /* 0x000fe20000002400 */
[--C-:B------:R-:W-:Y:S02]  /*1df00*/  IMAD.IADD R12, R237, 0x1, -R9.reuse ;  /* 0x00000001ed0c7824 */ /* 0x100fe400078e0a09 */
[----:B------:R-:W-:Y:S01]  /*1df10*/  FFMA.FTZ R138, R10, -UR6, R138 ;  /* 0x800000060a8a7c23 */ /* 0x000fe2000801008a */
[----:B------:R-:W-:Y:S01]  /*1df20*/  IMAD.IADD R10, R243, 0x1, -R9 ;  /* 0x00000001f30a7824 */ /* 0x000fe200078e0a09 */
[----:B------:R-:W-:Y:S01]  /*1df30*/  IADD3 R11, PT, PT, R237, -R8, RZ ;  /* 0x80000008ed0b7210 */ /* 0x000fe20007ffe0ff */
[----:B------:R-:W-:Y:S01]  /*1df40*/  IMAD.IADD R13, R243, 0x1, -R8 ;  /* 0x00000001f30d7824 */ /* 0x000fe200078e0a08 */
[----:B------:R-:W-:Y:S02]  /*1df50*/  IABS R12, R12 ;  /* 0x0000000c000c7213 */ /* 0x000fe40000000000 */
[----:B------:R-:W-:Y:S01]  /*1df60*/  IABS R11, R11 ;  /* 0x0000000b000b7213 */ /* 0x000fe20000000000 */
[----:B------:R-:W2:Y:S01]  /*1df70*/  MUFU.TANH R42, R42 ;  /* 0x0000002a002a7308 */ /* 0x000ea20000002400 */
[----:B------:R-:W-:Y:S02]  /*1df80*/  IABS R10, R10 ;  /* 0x0000000a000a7213 */ /* 0x000fe40000000000 */
[----:B------:R-:W-:Y:S02]  /*1df90*/  IABS R13, R13 ;  /* 0x0000000d000d7213 */ /* 0x000fe40000000000 */
[----:B------:R-:W-:Y:S02]  /*1dfa0*/  I2FP.F32.S32 R14, R12 ;  /* 0x0000000c000e7245 */ /* 0x000fe40000201400 */
[----:B------:R-:W-:Y:S03]  /*1dfb0*/  I2FP.F32.S32 R12, R11 ;  /* 0x0000000b000c7245 */ /* 0x000fe60000201400 */
[----:B------:R-:W3:Y:S01]  /*1dfc0*/  MUFU.TANH R29, R44 ;  /* 0x0000002c001d7308 */ /* 0x000ee20000002400 */
[----:B------:R-:W-:Y:S02]  /*1dfd0*/  I2FP.F32.S32 R11, R10 ;  /* 0x0000000a000b7245 */ /* 0x000fe40000201400 */
[----:B------:R-:W-:Y:S01]  /*1dfe0*/  I2FP.F32.S32 R10, R13 ;  /* 0x0000000d000a7245 */ /* 0x000fe20000201400 */
[----:B------:R-:W-:Y:S01]  /*1dff0*/  FFMA.FTZ R23, R12, -UR6, R23 ;  /* 0x800000060c177c23 */ /* 0x000fe20008010017 */
[----:B------:R-:W-:Y:S01]  /*1e000*/  FSEL R17, R17, -INF , !P1 ;  /* 0xff80000011117808 */ /* 0x000fe20004800000 */
[----:B------:R-:W-:Y:S01]  /*1e010*/  FFMA.FTZ R136, R11, -UR6, R136 ;  /* 0x800000060b887c23 */ /* 0x000fe20008010088 */
[----:B------:R-:W-:Y:S01]  /*1e020*/  IADD3 R11, PT, PT, R242, -R9, RZ ;  /* 0x80000009f20b7210 */ /* 0x000fe20007ffe0ff */
[----:B------:R-:W-:Y:S01]  /*1e030*/  FFMA.FTZ R137, R10, -UR6, R137 ;  /* 0x800000060a897c23 */ /* 0x000fe20008010089 */
[----:B------:R-:W-:Y:S01]  /*1e040*/  IMAD.IADD R10, R244, 0x1, -R9 ;  /* 0x00000001f40a7824 */ /* 0x000fe200078e0a09 */
[----:B------:R-:W4:Y:S01]  /*1e050*/  MUFU.TANH R44, R46 ;  /* 0x0000002e002c7308 */ /* 0x000f220000002400 */
[----:B------:R-:W-:Y:S01]  /*1e060*/  IMAD.IADD R9, R242, 0x1, -R8 ;  /* 0x00000001f2097824 */ /* 0x000fe200078e0a08 */
[----:B------:R-:W-:Y:S02]  /*1e070*/  IABS R11, R11 ;  /* 0x0000000b000b7213 */ /* 0x000fe40000000000 */
[----:B------:R-:W-:Y:S02]  /*1e080*/  IADD3 R8, PT, PT, R244, -R8, RZ ;  /* 0x80000008f4087210 */ /* 0x000fe40007ffe0ff */
[----:B------:R-:W-:Y:S01]  /*1e090*/  IABS R12, R9 ;  /* 0x00000009000c7213 */ /* 0x000fe20000000000 */
[----:B------:R-:W-:Y:S01]  /*1e0a0*/  IMAD.MOV.U32 R9, RZ, RZ, R11 ;  /* 0x000000ffff097224 */ /* 0x000fe200078e000b */
[----:B------:R-:W-:Y:S02]  /*1e0b0*/  IABS R11, R8 ;  /* 0x00000008000b7213 */ /* 0x000fe40000000000 */
[----:B------:R-:W4:Y:S01]  /*1e0c0*/  MUFU.TANH R45, R45 ;  /* 0x0000002d002d7308 */ /* 0x000f220000002400 */
[----:B------:R-:W-:Y:S01]  /*1e0d0*/  IABS R10, R10 ;  /* 0x0000000a000a7213 */ /* 0x000fe20000000000 */
[----:B------:R-:W-:Y:S01]  /*1e0e0*/  IMAD.MOV.U32 R8, RZ, RZ, R12 ;  /* 0x000000ffff087224 */ /* 0x000fe200078e000c */
[----:B------:R-:W-:Y:S02]  /*1e0f0*/  I2FP.F32.S32 R9, R9 ;  /* 0x0000000900097245 */ /* 0x000fe40000201400 */
[----:B------:R-:W-:Y:S02]  /*1e100*/  I2FP.F32.S32 R10, R10 ;  /* 0x0000000a000a7245 */ /* 0x000fe40000201400 */
[----:B------:R-:W-:Y:S01]  /*1e110*/  I2FP.F32.S32 R8, R8 ;  /* 0x0000000800087245 */ /* 0x000fe20000201400 */
[----:B-1----:R-:W-:Y:S01]  /*1e120*/  FFMA.FTZ R134, R9, -UR6, R134 ;  /* 0x8000000609867c23 */ /* 0x002fe20008010086 */
[----:B------:R-:W-:Y:S01]  /*1e130*/  I2FP.F32.S32 R9, R11 ;  /* 0x0000000b00097245 */ /* 0x000fe20000201400 */
[----:B------:R-:W-:Y:S02]  /*1e140*/  VIADD R11, R2, 0xfffffff1 ;  /* 0xfffffff1020b7836 */ /* 0x000fe40000000000 */
[----:B--2---:R-:W-:Y:S01]  /*1e150*/  FFMA.FTZ R42, R10, -UR6, R42 ;  /* 0x800000060a2a7c23 */ /* 0x004fe2000801002a */
[----:B------:R-:W-:Y:S01]  /*1e160*/  FFMA.FTZ R43, R8, -UR6, R15 ;  /* 0x80000006082b7c23 */ /* 0x000fe2000801000f */
[----:B------:R-:W-:Y:S01]  /*1e170*/  IADD3 R8, PT, PT, R2, -0x10, RZ ;  /* 0xfffffff002087810 */ /* 0x000fe20007ffe0ff */
[----:B------:R-:W-:Y:S01]  /*1e180*/  FFMA.FTZ R41, R9, -UR6, R41 ;  /* 0x8000000609297c23 */ /* 0x000fe20008010029 */
[----:B------:R-:W-:Y:S01]  /*1e190*/  IADD3 R10, PT, PT, R242, -R11, RZ ;  /* 0x8000000bf20a7210 */ /* 0x000fe20007ffe0ff */
[----:B------:R-:W1:Y:S01]  /*1e1a0*/  MUFU.TANH R135, R36 ;  /* 0x0000002400877308 */ /* 0x000e620000002400 */
[----:B------:R-:W-:Y:S01]  /*1e1b0*/  ISETP.GT.AND P1, PT, R4, R18, PT ;  /* 0x000000120400720c */ /* 0x000fe20003f24270 */
[--C-:B------:R-:W-:Y:S01]  /*1e1c0*/  IMAD.IADD R9, R242, 0x1, -R8.reuse ;  /* 0x00000001f2097824 */ /* 0x100fe200078e0a08 */
[----:B------:R-:W-:Y:S01]  /*1e1d0*/  IABS R10, R10 ;  /* 0x0000000a000a7213 */ /* 0x000fe20000000000 */
[----:B------:R-:W-:Y:S01]  /*1e1e0*/  IMAD.IADD R13, R244, 0x1, -R8 ;  /* 0x00000001f40d7824 */ /* 0x000fe200078e0a08 */
[----:B------:R-:W-:Y:S02]  /*1e1f0*/  FSEL R15, R25, -INF , !P1 ;  /* 0xff800000190f7808 */ /* 0x000fe40004800000 */
[----:B------:R-:W-:Y:S03]  /*1e200*/  IABS R12, R9 ;  /* 0x00000009000c7213 */ /* 0x000fe60000000000 */
[----:B------:R-:W2:Y:S01]  /*1e210*/  MUFU.TANH R37, R47 ;  /* 0x0000002f00257308 */ /* 0x000ea20000002400 */
[----:B------:R-:W-:Y:S02]  /*1e220*/  IABS R9, R13 ;  /* 0x0000000d00097213 */ /* 0x000fe40000000000 */
[----:B------:R-:W-:Y:S02]  /*1e230*/  I2FP.F32.S32 R12, R12 ;  /* 0x0000000c000c7245 */ /* 0x000fe40000201400 */
[----:B------:R-:W-:Y:S02]  /*1e240*/  I2FP.F32.S32 R9, R9 ;  /* 0x0000000900097245 */ /* 0x000fe40000201400 */
[----:B------:R-:W-:Y:S03]  /*1e250*/  I2FP.F32.S32 R10, R10 ;  /* 0x0000000a000a7245 */ /* 0x000fe60000201400 */
[----:B------:R-:W-:Y:S01]  /*1e260*/  MUFU.TANH R38, R50 ;  /* 0x0000003200267308 */ /* 0x000fe20000002400 */
[----:B---3--:R-:W-:Y:S01]  /*1e270*/  FFMA.FTZ R29, R12, -UR6, R29 ;  /* 0x800000060c1d7c23 */ /* 0x008fe2000801001d */
[----:B----4-:R-:W-:Y:S01]  /*1e280*/  FFMA.FTZ R44, R9, -UR6, R44 ;  /* 0x80000006092c7c23 */ /* 0x010fe2000801002c */
[----:B------:R-:W-:Y:S02]  /*1e290*/  IMAD.IADD R9, R244, 0x1, -R11 ;  /* 0x00000001f4097824 */ /* 0x000fe400078e0a0b */
[----:B------:R-:W-:Y:S01]  /*1e2a0*/  FFMA.FTZ R45, R10, -UR6, R45 ;  /* 0x800000060a2d7c23 */ /* 0x000fe2000801002d */
[C---:B------:R-:W-:Y:S01]  /*1e2b0*/  IMAD.IADD R12, R237.reuse, 0x1, -R11 ;  /* 0x00000001ed0c7824 */ /* 0x040fe200078e0a0b */
[----:B------:R-:W-:Y:S01]  /*1e2c0*/  IADD3 R13, PT, PT, R237, -R8, RZ ;  /* 0x80000008ed0d7210 */ /* 0x000fe20007ffe0ff */
[----:B------:R-:W-:Y:S02]  /*1e2d0*/  IMAD.IADD R10, R243, 0x1, -R8 ;  /* 0x00000001f30a7824 */ /* 0x000fe400078e0a08 */
[----:B------:R-:W3:Y:S01]  /*1e2e0*/  MUFU.TANH R39, R49 ;  /* 0x0000003100277308 */ /* 0x000ee20000002400 */
[----:B-1----:R-:W-:Y:S01]  /*1e2f0*/  FFMA.FTZ R135, R14, -UR6, R135 ;  /* 0x800000060e877c23 */ /* 0x002fe20008010087 */
[----:B------:R-:W-:Y:S02]  /*1e300*/  IABS R8, R9 ;  /* 0x0000000900087213 */ /* 0x000fe40000000000 */
[----:B------:R-:W-:Y:S02]  /*1e310*/  IABS R9, R12 ;  /* 0x0000000c00097213 */ /* 0x000fe40000000000 */
[----:B------:R-:W-:Y:S02]  /*1e320*/  IABS R14, R13 ;  /* 0x0000000d000e7213 */ /* 0x000fe40000000000 */
[----:B------:R-:W-:Y:S02]  /*1e330*/  IABS R13, R10 ;  /* 0x0000000a000d7213 */ /* 0x000fe40000000000 */
[----:B------:R-:W-:Y:S01]  /*1e340*/  MUFU.TANH R33, R54 ;  /* 0x0000003600217308 */ /* 0x000fe20000002400 */
[----:B------:R-:W-:Y:S02]  /*1e350*/  I2FP.F32.S32 R10, R8 ;  /* 0x00000008000a7245 */ /* 0x000fe40000201400 */
[----:B------:R-:W-:Y:S02]  /*1e360*/  I2FP.F32.S32 R8, R9 ;  /* 0x0000000900087245 */ /* 0x000fe40000201400 */
[----:B------:R-:W-:Y:S01]  /*1e370*/  I2FP.F32.S32 R9, R13 ;  /* 0x0000000d00097245 */ /* 0x000fe20000201400 */
[----:B--2---:R-:W-:Y:S01]  /*1e380*/  FFMA.FTZ R37, R10, -UR6, R37 ;  /* 0x800000060a257c23 */ /* 0x004fe20008010025 */
[----:B------:R-:W-:Y:S03]  /*1e390*/  VIADD R10, R2, 0xfffffff8 ;  /* 0xfffffff8020a7836 */ /* 0x000fe60000000000 */
[----:B------:R-:W1:Y:S01]  /*1e3a0*/  MUFU.TANH R40, R48 ;  /* 0x0000003000287308 */ /* 0x000e620000002400 */
[----:B---3--:R-:W-:Y:S01]  /*1e3b0*/  FFMA.FTZ R39, R8, -UR6, R39 ;  /* 0x8000000608277c23 */ /* 0x008fe20008010027 */
[----:B------:R-:W-:Y:S01]  /*1e3c0*/  FFMA.FTZ R38, R9, -UR6, R38 ;  /* 0x8000000609267c23 */ /* 0x000fe20008010026 */
[----:B------:R-:W-:Y:S01]  /*1e3d0*/  VIADD R9, R2, 0xfffffff9 ;  /* 0xfffffff902097836 */ /* 0x000fe20000000000 */
[C---:B------:R-:W-:Y:S02]  /*1e3e0*/  IADD3 R11, PT, PT, R243.reuse, -R11, RZ ;  /* 0x8000000bf30b7210 */ /* 0x040fe40007ffe0ff */
[----:B------:R-:W-:Y:S01]  /*1e3f0*/  IADD3 R8, PT, PT, R243, -R10, RZ ;  /* 0x8000000af3087210 */ /* 0x000fe20007ffe0ff */
[C---:B------:R-:W-:Y:S03]  /*1e400*/  IMAD.IADD R13, R237.reuse, 0x1, -R9 ;  /* 0x00000001ed0d7824 */ /* 0x040fe600078e0a09 */
[----:B------:R-:W2:Y:S01]  /*1e410*/  MUFU.TANH R34, R53 ;  /* 0x0000003500227308 */ /* 0x000ea20000002400 */
[----:B------:R-:W-:Y:S02]  /*1e420*/  MOV R12, R14 ;  /* 0x0000000e000c7202 */ /* 0x000fe40000000f00 */
[----:B------:R-:W-:Y:S02]  /*1e430*/  IABS R14, R11 ;  /* 0x0000000b000e7213 */ /* 0x000fe40000000000 */
[----:B------:R-:W-:Y:S02]  /*1e440*/  IABS R8, R8 ;  /* 0x0000000800087213 */ /* 0x000fe40000000000 */
[----:B------:R-:W-:Y:S03]  /*1e450*/  IABS R11, R13 ;  /* 0x0000000d000b7213 */ /* 0x000fe60000000000 */
[----:B------:R-:W3:Y:S01]  /*1e460*/  MUFU.TANH R36, R51 ;  /* 0x0000003300247308 */ /* 0x000ee20000002400 */
[----:B------:R-:W-:Y:S02]  /*1e470*/  I2FP.F32.S32 R12, R12 ;  /* 0x0000000c000c7245 */ /* 0x000fe40000201400 */
[----:B------:R-:W-:Y:S02]  /*1e480*/  I2FP.F32.S32 R8, R8 ;  /* 0x0000000800087245 */ /* 0x000fe40000201400 */
[----:B------:R-:W-:Y:S01]  /*1e490*/  I2FP.F32.S32 R11, R11 ;  /* 0x0000000b000b7245 */ /* 0x000fe20000201400 */
[----:B-1----:R-:W-:Y:S01]  /*1e4a0*/  FFMA.FTZ R40, R12, -UR6, R40 ;  /* 0x800000060c287c23 */ /* 0x002fe20008010028 */
[----:B------:R-:W-:Y:S02]  /*1e4b0*/  IMAD.IADD R12, R237, 0x1, -R10 ;  /* 0x00000001ed0c7824 */ /* 0x000fe400078e0a0a */
[----:B------:R-:W-:Y:S01]  /*1e4c0*/  FFMA.FTZ R33, R8, -UR6, R33 ;  /* 0x8000000608217c23 */ /* 0x000fe20008010021 */
[----:B------:R-:W1:Y:S01]  /*1e4d0*/  MUFU.TANH R30, R56 ;  /* 0x00000038001e7308 */ /* 0x000e620000002400 */
[----:B------:R-:W-:Y:S01]  /*1e4e0*/  I2FP.F32.S32 R13, R14 ;  /* 0x0000000e000d7245 */ /* 0x000fe20000201400 */
[----:B--2---:R-:W-:Y:S01]  /*1e4f0*/  FFMA.FTZ R34, R11, -UR6, R34 ;  /* 0x800000060b227c23 */ /* 0x004fe20008010022 */
[----:B------:R-:W-:Y:S01]  /*1e500*/  VIADD R8, R0, 0x18 ;  /* 0x0000001800087836 */ /* 0x000fe20000000000 */
[----:B------:R-:W-:Y:S01]  /*1e510*/  ISETP.GE.AND P1, PT, R18, R239, PT ;  /* 0x000000ef1200720c */ /* 0x000fe20003f26270 */
[----:B------:R-:W-:Y:S01]  /*1e520*/  IMAD.IADD R11, R243, 0x1, -R9 ;  /* 0x00000001f30b7824 */ /* 0x000fe200078e0a09 */
[----:B------:R-:W-:Y:S01]  /*1e530*/  IABS R12, R12 ;  /* 0x0000000c000c7213 */ /* 0x000fe20000000000 */
[C---:B------:R-:W-:Y:S03]  /*1e540*/  IMAD.IADD R14, R242.reuse, 0x1, -R10 ;  /* 0x00000001f20e7824 */ /* 0x040fe600078e0a0a */
[----:B------:R-:W2:Y:S01]  /*1e550*/  MUFU.TANH R31, R55 ;  /* 0x00000037001f7308 */ /* 0x000ea20000002400 */
[----:B------:R-:W-:Y:S01]  /*1e560*/  FSEL R218, R211, -INF , !P1 ;  /* 0xff800000d3da7808 */ /* 0x000fe20004800000 */
[----:B---3--:R-:W-:Y:S01]  /*1e570*/  FFMA.FTZ R36, R13, -UR6, R36 ;  /* 0x800000060d247c23 */ /* 0x008fe20008010024 */
[----:B------:R-:W-:Y:S02]  /*1e580*/  ISETP.GT.AND P1, PT, R5, R8, PT ;  /* 0x000000080500720c */ /* 0x000fe40003f24270 */
[----:B------:R-:W-:Y:S02]  /*1e590*/  IABS R13, R11 ;  /* 0x0000000b000d7213 */ /* 0x000fe40000000000 */
[----:B------:R-:W-:Y:S01]  /*1e5a0*/  IABS R11, R14 ;  /* 0x0000000e000b7213 */ /* 0x000fe20000000000 */
[----:B------:R-:W-:Y:S01]  /*1e5b0*/  IMAD.IADD R14, R242, 0x1, -R2 ;  /* 0x00000001f20e7824 */ /* 0x000fe200078e0a02 */
[----:B------:R-:W-:Y:S01]  /*1e5c0*/  FSEL R22, R22, -INF , !P1 ;  /* 0xff80000016167808 */ /* 0x000fe20004800000 */
[----:B------:R-:W3:Y:S01]  /*1e5d0*/  MUFU.TANH R25, R58 ;  /* 0x0000003a00197308 */ /* 0x000ee20000002400 */
[----:B------:R-:W-:Y:S02]  /*1e5e0*/  I2FP.F32.S32 R12, R12 ;  /* 0x0000000c000c7245 */ /* 0x000fe40000201400 */
[----:B------:R-:W-:Y:S02]  /*1e5f0*/  ISETP.GE.AND P1, PT, R18, R238, PT ;  /* 0x000000ee1200720c */ /* 0x000fe40003f26270 */
[----:B------:R-:W-:Y:S01]  /*1e600*/  I2FP.F32.S32 R11, R11 ;  /* 0x0000000b000b7245 */ /* 0x000fe20000201400 */
[----:B------:R-:W-:Y:S01]  /*1e610*/  FFMA.FTZ R35, R12, -UR6, R35 ;  /* 0x800000060c237c23 */ /* 0x000fe20008010023 */
[----:B------:R-:W-:Y:S01]  /*1e620*/  I2FP.F32.S32 R13, R13 ;  /* 0x0000000d000d7245 */ /* 0x000fe20000201400 */
[----:B------:R-:W-:Y:S01]  /*1e630*/  VIADD R12, R0, 0x19 ;  /* 0x00000019000c7836 */ /* 0x000fe20000000000 */
[----:B------:R-:W-:Y:S01]  /*1e640*/  FSEL R47, R28, -INF , !P6 ;  /* 0xff8000001c2f7808 */ /* 0x000fe20007000000 */
[----:B-1----:R-:W-:Y:S01]  /*1e650*/  FFMA.FTZ R30, R11, -UR6, R30 ;  /* 0x800000060b1e7c23 */ /* 0x002fe2000801001e */
[----:B------:R-:W-:Y:S01]  /*1e660*/  FSEL R48, R27, -INF , !P1 ;  /* 0xff8000001b307808 */ /* 0x000fe20004800000 */
[----:B------:R-:W-:Y:S01]  /*1e670*/  IMAD.IADD R11, R242, 0x1, -R9 ;  /* 0x00000001f20b7824 */ /* 0x000fe200078e0a09 */
[----:B------:R-:W-:Y:S01]  /*1e680*/  FSEL R28, R26, -INF , !P2 ;  /* 0xff8000001a1c7808 */ /* 0x000fe20005000000 */
[----:B------:R1:W-:Y:S01]  /*1e690*/  MUFU.TANH R27, R59 ;  /* 0x0000003b001b7308 */ /* 0x0003e20000002400 */
[----:B--2---:R-:W-:Y:S01]  /*1e6a0*/  FFMA.FTZ R31, R13, -UR6, R31 ;  /* 0x800000060d1f7c23 */ /* 0x004fe2000801001f */
[C---:B------:R-:W-:Y:S01]  /*1e6b0*/  IADD3 R13, PT, PT, R244.reuse, -R10, RZ ;  /* 0x8000000af40d7210 */ /* 0x040fe20007ffe0ff */
[----:B------:R-:W-:Y:S01]  /*1e6c0*/  IMAD.IADD R10, R244, 0x1, -R9 ;  /* 0x00000001f40a7824 */ /* 0x000fe200078e0a09 */
[----:B------:R-:W-:Y:S02]  /*1e6d0*/  ISETP.GT.AND P6, PT, R5, R12, PT ;  /* 0x0000000c0500720c */ /* 0x000fe40003fc4270 */
[----:B------:R-:W-:Y:S04]  /*1e6e0*/  IABS R9, R14 ;  /* 0x0000000e00097213 */ /* 0x000fe80000000000 */
[----:B------:R-:W2:Y:S01]  /*1e6f0*/  MUFU.TANH R26, R57 ;  /* 0x00000039001a7308 */ /* 0x000ea20000002400 */
[----:B------:R-:W-:Y:S02]  /*1e700*/  ISETP.GT.AND P2, PT, R4, R8, PT ;  /* 0x000000080400720c */ /* 0x000fe40003f44270 */
[----:B------:R-:W-:Y:S02]  /*1e710*/  IABS R14, R11 ;  /* 0x0000000b000e7213 */ /* 0x000fe40000000000 */
[----:B------:R-:W-:Y:S02]  /*1e720*/  FSEL R21, R21, -INF , !P6 ;  /* 0xff80000015157808 */ /* 0x000fe40007000000 */
[----:B------:R-:W-:Y:S02]  /*1e730*/  IABS R11, R13 ;  /* 0x0000000d000b7213 */ /* 0x000fe40000000000 */
[----:B------:R-:W-:Y:S01]  /*1e740*/  ISETP.GE.AND P6, PT, R18, R240, PT ;  /* 0x000000f01200720c */ /* 0x000fe20003fc6270 */
[----:B-1----:R-:W-:Y:S01]  /*1e750*/  IMAD.MOV.U32 R59, RZ, RZ, R28 ;  /* 0x000000ffff3b7224 */ /* 0x002fe200078e001c */
[----:B------:R-:W-:Y:S01]  /*1e760*/  IABS R13, R10 ;  /* 0x0000000a000d7213 */ /* 0x000fe20000000000 */
[----:B------:R-:W1:Y:S01]  /*1e770*/  MUFU.TANH R28, R60 ;  /* 0x0000003c001c7308 */ /* 0x000e620000002400 */
[----:B------:R-:W-:Y:S02]  /*1e780*/  FSEL R18, R16, -INF , !P2 ;  /* 0xff80000010127808 */ /* 0x000fe40005000000 */
[----:B------:R-:W-:Y:S02]  /*1e790*/  MOV R10, R14 ;  /* 0x0000000e000a7202 */ /* 0x000fe40000000f00 */
[-C--:B------:R-:W-:Y:S02]  /*1e7a0*/  ISETP.GT.AND P2, PT, R4, R12.reuse, PT ;  /* 0x0000000c0400720c */ /* 0x080fe40003f44270 */
[----:B------:R-:W-:Y:S02]  /*1e7b0*/  FSEL R46, R142, -INF , !P0 ;  /* 0xff8000008e2e7808 */ /* 0x000fe40004000000 */
[----:B------:R-:W-:Y:S02]  /*1e7c0*/  I2FP.F32.S32 R11, R11 ;  /* 0x0000000b000b7245 */ /* 0x000fe40000201400 */
[----:B------:R-:W-:Y:S02]  /*1e7d0*/  ISETP.GT.AND P0, PT, R6, R12, PT ;  /* 0x0000000c0600720c */ /* 0x000fe40003f04270 */
[----:B------:R-:W-:Y:S01]  /*1e7e0*/  I2FP.F32.S32 R10, R10 ;  /* 0x0000000a000a7245 */ /* 0x000fe20000201400 */
[----:B---3--:R-:W-:Y:S01]  /*1e7f0*/  FFMA.FTZ R25, R11, -UR6, R25 ;  /* 0x800000060b197c23 */ /* 0x008fe20008010019 */
[----:B------:R-:W-:Y:S01]  /*1e800*/  FSEL R16, R19, -INF , !P2 ;  /* 0xff80000013107808 */ /* 0x000fe20005000000 */
[----:B------:R-:W-:Y:S01]  /*1e810*/  VIADD R11, R2, 0x1 ;  /* 0x00000001020b7836 */ /* 0x000fe20000000000 */
[-C--:B------:R-:W-:Y:S01]  /*1e820*/  ISETP.GT.AND P1, PT, R7, R8.reuse, PT ;  /* 0x000000080700720c */ /* 0x080fe20003f24270 */
[----:B--2---:R-:W-:Y:S01]  /*1e830*/  FFMA.FTZ R26, R10, -UR6, R26 ;  /* 0x800000060a1a7c23 */ /* 0x004fe2000801001a */
[----:B------:R-:W-:Y:S02]  /*1e840*/  ISETP.GT.AND P2, PT, R6, R8, PT ;  /* 0x000000080600720c */ /* 0x000fe40003f44270 */
[----:B------:R-:W-:Y:S02]  /*1e850*/  FSEL R19, R24, -INF , !P0 ;  /* 0xff80000018137808 */ /* 0x000fe40004000000 */
[----:B------:R-:W-:Y:S01]  /*1e860*/  FSEL R57, R15, -INF , !P6 ;  /* 0xff8000000f397808 */ /* 0x000fe20007000000 */
[----:B------:R-:W2:Y:S01]  /*1e870*/  MUFU.TANH R24, R61 ;  /* 0x0000003d00187308 */ /* 0x000ea20000002400 */
[----:B------:R-:W-:Y:S02]  /*1e880*/  I2FP.F32.S32 R13, R13 ;  /* 0x0000000d000d7245 */ /* 0x000fe40000201400 */
[----:B------:R-:W-:Y:S02]  /*1e890*/  ISETP.GE.AND P6, PT, R8, R240, PT ;  /* 0x000000f00800720c */ /* 0x000fe40003fc6270 */
[----:B------:R-:W-:Y:S01]  /*1e8a0*/  FSEL R32, R32, -INF , !P1 ;  /* 0xff80000020207808 */ /* 0x000fe20004800000 */
[----:B------:R-:W-:Y:S01]  /*1e8b0*/  FFMA.FTZ R27, R13, -UR6, R27 ;  /* 0x800000060d1b7c23 */ /* 0x000fe2000801001b */
[----:B------:R-:W-:Y:S01]  /*1e8c0*/  FSEL R53, R17, -INF , !P3 ;  /* 0xff80000011357808 */ /* 0x000fe20005800000 */
[----:B------:R-:W-:Y:S01]  /*1e8d0*/  VIADD R13, R0, 0x20 ;  /* 0x00000020000d7836 */ /* 0x000fe20000000000 */
[----:B------:R-:W-:Y:S02]  /*1e8e0*/  FSEL R20, R20, -INF , !P2 ;  /* 0xff80000014147808 */ /* 0x000fe40005000000 */
[----:B------:R-:W-:Y:S02]  /*1e8f0*/  IADD3 R10, PT, PT, R0, 0x21, RZ ;  /* 0x00000021000a7810 */ /* 0x000fe40007ffe0ff */
[----:B------:R-:W-:Y:S02]  /*1e900*/  ISETP.GT.AND P1, PT, R7, R12, PT ;  /* 0x0000000c0700720c */ /* 0x000fe40003f24270 */
[C---:B------:R-:W-:Y:S02]  /*1e910*/  ISETP.GE.AND P3, PT, R8.reuse, R238, PT ;  /* 0x000000ee0800720c */ /* 0x040fe40003f66270 */
[C---:B------:R-:W-:Y:S02]  /*1e920*/  ISETP.GE.AND P2, PT, R8.reuse, R239, PT ;  /* 0x000000ef0800720c */ /* 0x040fe40003f46270 */
[----:B------:R-:W-:Y:S01]  /*1e930*/  ISETP.GE.AND P0, PT, R8, R241, PT ;  /* 0x000000f10800720c */ /* 0x000fe20003f06270 */
[----:B------:R-:W-:Y:S01]  /*1e940*/  IMAD.IADD R8, R242, 0x1, -R11 ;  /* 0x00000001f2087824 */ /* 0x000fe200078e0a0b */
[----:B------:R-:W-:Y:S01]  /*1e950*/  FSEL R54, R18, -INF , !P6 ;  /* 0xff80000012367808 */ /* 0x000fe20007000000 */
[----:B------:R-:W-:Y:S01]  /*1e960*/  VIADD R18, R0, 0x31 ;  /* 0x0000003100127836 */ /* 0x000fe20000000000 */
[----:B------:R-:W-:Y:S02]  /*1e970*/  ISETP.GT.AND P6, PT, R6, R10, PT ;  /* 0x0000000a0600720c */ /* 0x000fe40003fc4270 */
[----:B------:R-:W-:Y:S02]  /*1e980*/  FSEL R17, R138, -INF , !P1 ;  /* 0xff8000008a117808 */ /* 0x000fe40004800000 */
[----:B------:R-:W-:Y:S01]  /*1e990*/  ISETP.GE.AND P1, PT, R12, R238, PT ;  /* 0x000000ee0c00720c */ /* 0x000fe20003f26270 */
[----:B------:R3:W4:Y:S01]  /*1e9a0*/  MUFU.TANH R138, R62 ;  /* 0x0000003e008a7308 */ /* 0x0007220000002400 */
[----:B------:R-:W-:Y:S02]  /*1e9b0*/  IABS R8, R8 ;  /* 0x0000000800087213 */ /* 0x000fe40000000000 */
[----:B------:R-:W-:Y:S02]  /*1e9c0*/  FSEL R50, R22, -INF , !P3 ;  /* 0xff80000016327808 */ /* 0x000fe40005800000 */
[----:B------:R-:W-:Y:S02]  /*1e9d0*/  FSEL R15, R23, -INF , !P6 ;  /* 0xff800000170f7808 */ /* 0x000fe40007000000 */
[----:B------:R-:W-:Y:S02]  /*1e9e0*/  FSEL R52, R21, -INF , !P1 ;  /* 0xff80000015347808 */ /* 0x000fe40004800000 */
[----:B------:R-:W-:Y:S02]  /*1e9f0*/  ISETP.GE.AND P3, PT, R12, R240, PT ;  /* 0x000000f00c00720c */ /* 0x000fe40003f66270 */
[-C--:B------:R-:W-:Y:S02]  /*1ea00*/  ISETP.GT.AND P6, PT, R7, R13.reuse, PT ;  /* 0x0000000d0700720c */ /* 0x080fe40003fc4270 */
[----:B------:R-:W-:Y:S02]  /*1ea10*/  ISETP.GT.AND P1, PT, R6, R13, PT ;  /* 0x0000000d0600720c */ /* 0x000fe40003f24270 */
[----:B------:R-:W-:Y:S02]  /*1ea20*/  I2FP.F32.S32 R9, R9 ;  /* 0x0000000900097245 */ /* 0x000fe40000201400 */
[----:B------:R-:W-:Y:S02]  /*1ea30*/  I2FP.F32.S32 R8, R8 ;  /* 0x0000000800087245 */ /* 0x000fe40000201400 */
[----:B------:R-:W-:Y:S01]  /*1ea40*/  FSEL R49, R16, -INF , !P3 ;  /* 0xff80000010317808 */ /* 0x000fe20005800000 */
[----:B-1----:R-:W-:Y:S01]  /*1ea50*/  FFMA.FTZ R28, R9, -UR6, R28 ;  /* 0x80000006091c7c23 */ /* 0x002fe2000801001c */
[----:B------:R-:W-:Y:S01]  /*1ea60*/  FSEL R14, R136, -INF , !P6 ;  /* 0xff800000880e7808 */ /* 0x000fe20007000000 */
[----:B--2---:R-:W-:Y:S01]  /*1ea70*/  FFMA.FTZ R24, R8, -UR6, R24 ;  /* 0x8000000608187c23 */ /* 0x004fe20008010018 */
[----:B------:R-:W-:Y:S01]  /*1ea80*/  ISETP.GT.AND P6, PT, R7, R10, PT ;  /* 0x0000000a0700720c */ /* 0x000fe20003fc4270 */
[----:B------:R-:W-:Y:S01]  /*1ea90*/  VIADD R9, R0, 0x28 ;  /* 0x0000002800097836 */ /* 0x000fe20000000000 */
[----:B------:R-:W-:Y:S02]  /*1eaa0*/  FSEL R130, R32, -INF , !P0 ;  /* 0xff80000020827808 */ /* 0x000fe40004000000 */
[----:B------:R-:W-:Y:S01]  /*1eab0*/  FSEL R16, R135, -INF , !P1 ;  /* 0xff80000087107808 */ /* 0x000fe20004800000 */
[----:B------:R1:W2:Y:S01]  /*1eac0*/  MUFU.TANH R32, R64 ;  /* 0x0000004000207308 */ /* 0x0002a20000002400 */
[C---:B------:R-:W-:Y:S02]  /*1ead0*/  ISETP.GE.AND P1, PT, R12.reuse, R241, PT ;  /* 0x000000f10c00720c */ /* 0x040fe40003f26270 */
[----:B------:R-:W-:Y:S01]  /*1eae0*/  ISETP.GE.AND P3, PT, R12, R239, PT ;  /* 0x000000ef0c00720c */ /* 0x000fe20003f66270 */
[C---:B------:R-:W-:Y:S01]  /*1eaf0*/  VIADD R12, R0.reuse, 0x30 ;  /* 0x00000030000c7836 */ /* 0x040fe20000000000 */
[C---:B------:R-:W-:Y:S02]  /*1eb00*/  IADD3 R23, PT, PT, R0.reuse, 0x39, RZ ;  /* 0x0000003900177810 */ /* 0x040fe40007ffe0ff */
[----:B------:R-:W-:Y:S02]  /*1eb10*/  IADD3 R8, PT, PT, R0, 0x29, RZ ;  /* 0x0000002900087810 */ /* 0x000fe40007ffe0ff */
[----:B------:R-:W-:Y:S02]  /*1eb20*/  FSEL R0, R137, -INF , !P6 ;  /* 0xff80000089007808 */ /* 0x000fe40007000000 */
[----:B------:R-:W-:Y:S02]  /*1eb30*/  ISETP.GT.AND P6, PT, R5, R13, PT ;  /* 0x0000000d0500720c */ /* 0x000fe40003fc4270 */
[----:B------:R-:W-:Y:S02]  /*1eb40*/  FSEL R51, R17, -INF , !P1 ;  /* 0xff80000011337808 */ /* 0x000fe40004800000 */
[-C--:B------:R-:W-:Y:S02]  /*1eb50*/  ISETP.GE.AND P1, PT, R13, R239.reuse, PT ;  /* 0x000000ef0d00720c */ /* 0x080fe40003f26270 */
[----:B------:R-:W-:Y:S02]  /*1eb60*/  FSEL R22, R134, -INF , !P6 ;  /* 0xff80000086167808 */ /* 0x000fe40007000000 */
[----:B------:R-:W-:Y:S02]  /*1eb70*/  FSEL R129, R19, -INF , !P3 ;  /* 0xff80000013817808 */ /* 0x000fe40005800000 */
[----:B------:R-:W-:Y:S02]  /*1eb80*/  ISETP.GE.AND P6, PT, R10, R239, PT ;  /* 0x000000ef0a00720c */ /* 0x000fe40003fc6270 */
[----:B------:R-:W-:Y:S02]  /*1eb90*/  FSEL R16, R16, -INF , !P1 ;  /* 0xff80000010107808 */ /* 0x000fe40004800000 */
[----:B------:R-:W-:Y:S02]  /*1eba0*/  ISETP.GT.AND P1, PT, R5, R8, PT ;  /* 0x000000080500720c */ /* 0x000fe40003f24270 */
[----:B------:R-:W-:Y:S02]  /*1ebb0*/  ISETP.GT.AND P3, PT, R4, R13, PT ;  /* 0x0000000d0400720c */ /* 0x000fe40003f64270 */
[----:B------:R-:W-:Y:S02]  /*1ebc0*/  FSEL R56, R20, -INF , !P2 ;  /* 0xff80000014387808 */ /* 0x000fe40005000000 */
[----:B------:R-:W-:Y:S02]  /*1ebd0*/  FSEL R15, R15, -INF , !P6 ;  /* 0xff8000000f0f7808 */ /* 0x000fe40007000000 */
[----:B---3--:R-:W-:Y:S02]  /*1ebe0*/  MOV R62, R16 ;  /* 0x00000010003e7202 */ /* 0x008fe40000000f00 */
[-C--:B------:R-:W-:Y:S01]  /*1ebf0*/  ISETP.GT.AND P2, PT, R5, R10.reuse, PT ;  /* 0x0000000a0500720c */ /* 0x080fe20003f44270 */
[----:B-1----:R-:W-:Y:S01]  /*1ec00*/  IMAD.MOV.U32 R64, RZ, RZ, R15 ;  /* 0x000000ffff407224 */ /* 0x002fe200078e000f */
[----:B------:R-:W-:Y:S02]  /*1ec10*/  FSEL R19, R42, -INF , !P3 ;  /* 0xff8000002a137808 */ /* 0x000fe40005800000 */
[----:B------:R-:W-:Y:S02]  /*1ec20*/  FSEL R16, R45, -INF , !P1 ;  /* 0xff8000002d107808 */ /* 0x000fe40004800000 */
[----:B------:R-:W-:Y:S02]  /*1ec30*/  ISETP.GE.AND P3, PT, R10, R241, PT ;  /* 0x000000f10a00720c */ /* 0x000fe40003f66270 */
[C---:B------:R-:W-:Y:S02]  /*1ec40*/  ISETP.GT.AND P1, PT, R4.reuse, R9, PT ;  /* 0x000000090400720c */ /* 0x040fe40003f24270 */
[----:B------:R-:W-:Y:S01]  /*1ec50*/  FSEL R21, R43, -INF , !P2 ;  /* 0xff8000002b157808 */ /* 0x000fe20005000000 */
[----:B------:R-:W-:Y:S01]  /*1ec60*/  IMAD.MOV.U32 R43, RZ, RZ, R130 ;  /* 0x000000ffff2b7224 */ /* 0x000fe200078e0082 */
[----:B------:R-:W-:Y:S02]  /*1ec70*/  ISETP.GT.AND P0, PT, R4, R10, PT ;  /* 0x0000000a0400720c */ /* 0x000fe40003f04270 */
[----:B------:R-:W-:Y:S02]  /*1ec80*/  ISETP.GE.AND P2, PT, R13, R241, PT ;  /* 0x000000f10d00720c */ /* 0x000fe40003f46270 */
[----:B------:R-:W-:Y:S01]  /*1ec90*/  FSEL R60, R0, -INF , !P3 ;  /* 0xff800000003c7808 */ /* 0x000fe20005800000 */
[----:B------:R-:W-:Y:S01]  /*1eca0*/  IMAD.IADD R0, R244, 0x1, -R2 ;  /* 0x00000001f4007824 */ /* 0x000fe200078e0a02 */
[----:B------:R-:W-:Y:S02]  /*1ecb0*/  FSEL R15, R44, -INF , !P1 ;  /* 0xff8000002c0f7808 */ /* 0x000fe40004800000 */
[----:B------:R-:W-:Y:S02]  /*1ecc0*/  ISETP.GT.AND P1, PT, R4, R8, PT ;  /* 0x000000080400720c */ /* 0x000fe40003f24270 */
[----:B------:R-:W-:Y:S02]  /*1ecd0*/  FSEL R17, R41, -INF , !P0 ;  /* 0xff80000029117808 */ /* 0x000fe40004000000 */
[----:B------:R-:W-:Y:S02]  /*1ece0*/  FSEL R41, R14, -INF , !P2 ;  /* 0xff8000000e297808 */ /* 0x000fe40005000000 */
[----:B------:R-:W-:Y:S02]  /*1ecf0*/  FSEL R14, R37, -INF , !P1 ;  /* 0xff800000250e7808 */ /* 0x000fe40004800000 */
[----:B------:R-:W-:Y:S02]  /*1ed00*/  ISETP.GE.AND P1, PT, R13, R238, PT ;  /* 0x000000ee0d00720c */ /* 0x000fe40003f26270 */
[----:B------:R-:W-:Y:S02]  /*1ed10*/  IABS R0, R0 ;  /* 0x0000000000007213 */ /* 0x000fe40000000000 */
[----:B------:R-:W-:Y:S02]  /*1ed20*/  FSEL R252, R22, -INF , !P1 ;  /* 0xff80000016fc7808 */ /* 0x000fe40004800000 */
[----:B------:R-:W-:Y:S02]  /*1ed30*/  I2FP.F32.S32 R0, R0 ;  /* 0x0000000000007245 */ /* 0x000fe40000201400 */
[----:B------:R-:W-:Y:S02]  /*1ed40*/  ISETP.GE.AND P1, PT, R10, R238, PT ;  /* 0x000000ee0a00720c */ /* 0x000fe40003f26270 */
[-C--:B------:R-:W-:Y:S01]  /*1ed50*/  ISETP.GT.AND P0, PT, R5, R9.reuse, PT ;  /* 0x000000090500720c */ /* 0x080fe20003f04270 */
[----:B----4-:R-:W-:Y:S01]  /*1ed60*/  FFMA.FTZ R138, R0, -UR6, R138 ;  /* 0x80000006008a7c23 */ /* 0x010fe2000801008a */
[----:B------:R-:W-:Y:S01]  /*1ed70*/  FSEL R42, R21, -INF , !P1 ;  /* 0xff800000152a7808 */ /* 0x000fe20004800000 */
[--C-:B------:R-:W-:Y:S01]  /*1ed80*/  IMAD.IADD R0, R237, 0x1, -R2.reuse ;  /* 0x00000001ed007824 */ /* 0x100fe200078e0a02 */
[-C--:B------:R-:W-:Y:S01]  /*1ed90*/  ISETP.GE.AND P1, PT, R13, R240.reuse, PT ;  /* 0x000000f00d00720c */ /* 0x080fe20003f26270 */
[----:B------:R-:W-:Y:S01]  /*1eda0*/  IMAD.IADD R2, R243, 0x1, -R2 ;  /* 0x00000001f3027824 */ /* 0x000fe200078e0a02 */
[----:B------:R-:W-:Y:S02]  /*1edb0*/  FSEL R20, R29, -INF , !P0 ;  /* 0xff8000001d147808 */ /* 0x000fe40004000000 */
[----:B------:R-:W-:Y:S01]  /*1edc0*/  FSEL R130, R19, -INF , !P1 ;  /* 0xff80000013827808 */ /* 0x000fe20004800000 */
[----:B------:R-:W1:Y:S01]  /*1edd0*/  MUFU.TANH R29, R65 ;  /* 0x00000041001d7308 */ /* 0x000e620000002400 */
[----:B------:R-:W-:Y:S02]  /*1ede0*/  ISETP.GE.AND P1, PT, R10, R240, PT ;  /* 0x000000f00a00720c */ /* 0x000fe40003f26270 */
[----:B------:R-:W-:Y:S02]  /*1edf0*/  IABS R0, R0 ;  /* 0x0000000000007213 */ /* 0x000fe40000000000 */
[----:B------:R-:W-:Y:S02]  /*1ee00*/  FSEL R131, R17, -INF , !P1 ;  /* 0xff80000011837808 */ /* 0x000fe40004800000 */
[----:B------:R-:W-:Y:S03]  /*1ee10*/  I2FP.F32.S32 R0, R0 ;  /* 0x0000000000007245 */ /* 0x000fe60000201400 */
[----:B------:R-:W3:Y:S01]  /*1ee20*/  MUFU.TANH R19, R66 ;  /* 0x0000004200137308 */ /* 0x000ee20000002400 */
[----:B------:R-:W-:Y:S02]  /*1ee30*/  ISETP.GT.AND P1, PT, R6, R9, PT ;  /* 0x000000090600720c */ /* 0x000fe40003f24270 */
[----:B------:R-:W-:Y:S01]  /*1ee40*/  ISETP.GT.AND P0, PT, R5, R23, PT ;  /* 0x000000170500720c */ /* 0x000fe20003f04270 */
[----:B--2---:R-:W-:Y:S01]  /*1ee50*/  FFMA.FTZ R32, R0, -UR6, R32 ;  /* 0x8000000600207c23 */ /* 0x004fe20008010020 */
[----:B------:R-:W-:Y:S02]  /*1ee60*/  FSEL R13, R40, -INF , !P1 ;  /* 0xff800000280d7808 */ /* 0x000fe40004800000 */
[----:B------:R-:W-:Y:S02]  /*1ee70*/  IADD3 R0, PT, PT, R237, -R11, RZ ;  /* 0x8000000bed007210 */ /* 0x000fe40007ffe0ff */
[----:B------:R-:W-:Y:S02]  /*1ee80*/  ISETP.GT.AND P1, PT, R6, R8, PT ;  /* 0x000000080600720c */ /* 0x000fe40003f24270 */
[----:B------:R-:W-:Y:S02]  /*1ee90*/  IABS R0, R0 ;  /* 0x0000000000007213 */ /* 0x000fe40000000000 */
[----:B------:R-:W-:Y:S02]  /*1eea0*/  FSEL R10, R39, -INF , !P1 ;  /* 0xff800000270a7808 */ /* 0x000fe40004800000 */
[----:B------:R-:W-:Y:S02]  /*1eeb0*/  ISETP.GT.AND P1, PT, R7, R9, PT ;  /* 0x000000090700720c */ /* 0x000fe40003f24270 */
[C---:B------:R-:W-:Y:S02]  /*1eec0*/  ISETP.GT.AND P6, PT, R5.reuse, R12, PT ;  /* 0x0000000c0500720c */ /* 0x040fe40003fc4270 */
[C---:B------:R-:W-:Y:S02]  /*1eed0*/  ISETP.GT.AND P2, PT, R5.reuse, R18, PT ;  /* 0x000000120500720c */ /* 0x040fe40003f44270 */
[----:B------:R-:W-:Y:S02]  /*1eee0*/  ISETP.GT.AND P3, PT, R5, R133, PT ;  /* 0x000000850500720c */ /* 0x000fe40003f64270 */
[----:B------:R-:W-:Y:S02]  /*1eef0*/  I2FP.F32.S32 R0, R0 ;  /* 0x0000000000007245 */ /* 0x000fe40000201400 */
[----:B------:R-:W-:Y:S02]  /*1ef00*/  FSEL R5, R38, -INF , !P1 ;  /* 0xff80000026057808 */ /* 0x000fe40004800000 */
[----:B------:R-:W-:Y:S01]  /*1ef10*/  ISETP.GT.AND P1, PT, R7, R8, PT ;  /* 0x000000080700720c */ /* 0x000fe20003f24270 */
[----:B-1----:R-:W-:Y:S01]  /*1ef20*/  FFMA.FTZ R29, R0, -UR6, R29 ;  /* 0x80000006001d7c23 */ /* 0x002fe2000801001d */
[----:B------:R-:W-:Y:S02]  /*1ef30*/  FSEL R26, R26, -INF , !P2 ;  /* 0xff8000001a1a7808 */ /* 0x000fe40005000000 */
[----:B------:R-:W-:Y:S02]  /*1ef40*/  FSEL R0, R36, -INF , !P1 ;  /* 0xff80000024007808 */ /* 0x000fe40004800000 */
[C---:B------:R-:W-:Y:S02]  /*1ef50*/  ISETP.GE.AND P1, PT, R9.reuse, R238, PT ;  /* 0x000000ee0900720c */ /* 0x040fe40003f26270 */
[----:B------:R-:W-:Y:S02]  /*1ef60*/  ISETP.GT.AND P2, PT, R4, R12, PT ;  /* 0x0000000c0400720c */ /* 0x000fe40003f44270 */
[----:B------:R-:W-:Y:S02]  /*1ef70*/  FSEL R247, R20, -INF , !P1 ;  /* 0xff80000014f77808 */ /* 0x000fe40004800000 */
[----:B------:R-:W-:Y:S02]  /*1ef80*/  ISETP.GE.AND P1, PT, R8, R238, PT ;  /* 0x000000ee0800720c */ /* 0x000fe40003f26270 */
[----:B------:R-:W-:Y:S02]  /*1ef90*/  MOV R55, R219 ;  /* 0x000000db00377202 */ /* 0x000fe40000000f00 */
[----:B------:R-:W-:Y:S02]  /*1efa0*/  FSEL R246, R16, -INF , !P1 ;  /* 0xff80000010f67808 */ /* 0x000fe40004800000 */
[----:B------:R-:W-:Y:S02]  /*1efb0*/  ISETP.GE.AND P1, PT, R9, R240, PT ;  /* 0x000000f00900720c */ /* 0x000fe40003f26270 */
[----:B------:R-:W-:Y:S02]  /*1efc0*/  MOV R58, R218 ;  /* 0x000000da003a7202 */ /* 0x000fe40000000f00 */
[----:B------:R-:W-:Y:S02]  /*1efd0*/  FSEL R251, R15, -INF , !P1 ;  /* 0xff8000000ffb7808 */ /* 0x000fe40004800000 */
[----:B------:R-:W-:Y:S04]  /*1efe0*/  ISETP.GE.AND P1, PT, R8, R240, PT ;  /* 0x000000f00800720c */ /* 0x000fe80003f26270 */
[----:B------:R-:W-:Y:S02]  /*1eff0*/  FSEL R250, R14, -INF , !P1 ;  /* 0xff8000000efa7808 */ /* 0x000fe40004800000 */
[C---:B------:R-:W-:Y:S04]  /*1f000*/  ISETP.GT.AND P1, PT, R6.reuse, R12, PT ;  /* 0x0000000c0600720c */ /* 0x040fe80003f24270 */
[----:B------:R-:W-:Y:S02]  /*1f010*/  FSEL R16, R35, -INF , !P1 ;  /* 0xff80000023107808 */ /* 0x000fe40004800000 */
[----:B------:R-:W-:Y:S04]  /*1f020*/  ISETP.GT.AND P1, PT, R6, R18, PT ;  /* 0x000000120600720c */ /* 0x000fe80003f24270 */
[----:B------:R-:W-:Y:S02]  /*1f030*/  FSEL R15, R34, -INF , !P1 ;  /* 0xff800000220f7808 */ /* 0x000fe40004800000 */
[----:B------:R-:W-:Y:S04]  /*1f040*/  ISETP.GT.AND P1, PT, R7, R12, PT ;  /* 0x0000000c0700720c */ /* 0x000fe80003f24270 */
[----:B------:R-:W-:Y:S02]  /*1f050*/  FSEL R14, R33, -INF , !P1 ;  /* 0xff800000210e7808 */ /* 0x000fe40004800000 */
[----:B------:R-:W-:Y:S04]  /*1f060*/  ISETP.GT.AND P1, PT, R7, R18, PT ;  /* 0x000000120700720c */ /* 0x000fe80003f24270 */
[----:B------:R-:W-:Y:S02]  /*1f070*/  FSEL R17, R31, -INF , !P1 ;  /* 0xff8000001f117808 */ /* 0x000fe40004800000 */
[-C--:B------:R-:W-:Y:S04]  /*1f080*/  ISETP.GE.AND P1, PT, R9, R239.reuse, PT ;  /* 0x000000ef0900720c */ /* 0x080fe80003f26270 */
[----:B------:R-:W-:Y:S02]  /*1f090*/  FSEL R249, R13, -INF , !P1 ;  /* 0xff8000000df97808 */ /* 0x000fe40004800000 */
[----:B------:R-:W-:Y:S01]  /*1f0a0*/  ISETP.GE.AND P1, PT, R8, R239, PT ;  /* 0x000000ef0800720c */ /* 0x000fe20003f26270 */
[----:B------:R-:W1:Y:S03]  /*1f0b0*/  MUFU.TANH R13, R67 ;  /* 0x00000043000d7308 */ /* 0x000e660000002400 */
[----:B------:R-:W-:Y:S02]  /*1f0c0*/  FSEL R248, R10, -INF , !P1 ;  /* 0xff8000000af87808 */ /* 0x000fe40004800000 */
[-C--:B------:R-:W-:Y:S02]  /*1f0d0*/  ISETP.GE.AND P1, PT, R9, R241.reuse, PT ;  /* 0x000000f10900720c */ /* 0x080fe40003f26270 */
[----:B------:R-:W-:Y:S02]  /*1f0e0*/  FSEL R9, R30, -INF , !P6 ;  /* 0xff8000001e097808 */ /* 0x000fe40007000000 */
[----:B------:R-:W-:Y:S01]  /*1f0f0*/  FSEL R61, R5, -INF , !P1 ;  /* 0xff800000053d7808 */ /* 0x000fe20004800000 */
[----:B------:R-:W-:Y:S01]  /*1f100*/  FMUL.FTZ R5, R63, UR9 ;  /* 0x000000093f057c20 */ /* 0x000fe20008410000 */
[----:B------:R-:W-:Y:S02]  /*1f110*/  ISETP.GE.AND P1, PT, R8, R241, PT ;  /* 0x000000f10800720c */ /* 0x000fe40003f26270 */
[----:B------:R-:W-:Y:S02]  /*1f120*/  FSEL R8, R25, -INF , !P2 ;  /* 0xff80000019087808 */ /* 0x000fe40005000000 */
[----:B------:R-:W-:Y:S01]  /*1f130*/  FSEL R37, R0, -INF , !P1 ;  /* 0xff80000000257808 */ /* 0x000fe20004800000 */
[----:B------:R-:W2:Y:S01]  /*1f140*/  MUFU.TANH R5, R5 ;  /* 0x0000000500057308 */ /* 0x000ea20000002400 */
[----:B------:R-:W-:Y:S02]  /*1f150*/  IABS R0, R2 ;  /* 0x0000000200007213 */ /* 0x000fe40000000000 */
[----:B------:R-:W-:Y:S02]  /*1f160*/  FMNMX3.FTZ R2, R3, R220, R236, !PT ;  /* 0x000000dc03027276 */ /* 0x000fe400078100ec */
[----:B------:R-:W-:Y:S02]  /*1f170*/  I2FP.F32.S32 R0, R0 ;  /* 0x0000000000007245 */ /* 0x000fe40000201400 */
[----:B------:R-:W-:Y:S02]  /*1f180*/  FMNMX3.FTZ R2, R2, R213, R215, !PT ;  /* 0x000000d502027276 */ /* 0x000fe400078100d7 */
[----:B------:R-:W-:Y:S01]  /*1f190*/  ISETP.GT.AND P6, PT, R6, R23, PT ;  /* 0x000000170600720c */ /* 0x000fe20003fc4270 */
[----:B---3--:R-:W-:Y:S01]  /*1f1a0*/  FFMA.FTZ R19, R0, -UR6, R19 ;  /* 0x8000000600137c23 */ /* 0x008fe20008010013 */
[----:B------:R-:W-:Y:S01]  /*1f1b0*/  IMAD.IADD R0, R243, 0x1, -R11 ;  /* 0x00000001f3007824 */ /* 0x000fe200078e0a0b */
[----:B------:R-:W-:Y:S02]  /*1f1c0*/  FMNMX3.FTZ R2, R2, R46, R48, !PT ;  /* 0x0000002e02027276 */ /* 0x000fe40007810030 */
[----:B------:R-:W-:Y:S02]  /*1f1d0*/  ISETP.GT.AND P1, PT, R6, R133, PT ;  /* 0x000000850600720c */ /* 0x000fe40003f24270 */
[----:B------:R-:W-:Y:S02]  /*1f1e0*/  IABS R0, R0 ;  /* 0x0000000000007213 */ /* 0x000fe40000000000 */
[----:B------:R-:W-:Y:S02]  /*1f1f0*/  FMNMX3.FTZ R2, R2, R50, R52, !PT ;  /* 0x0000003202027276 */ /* 0x000fe40007810034 */
[----:B------:R-:W-:Y:S02]  /*1f200*/  I2FP.F32.S32 R0, R0 ;  /* 0x0000000000007245 */ /* 0x000fe40000201400 */
[----:B------:R-:W-:Y:S02]  /*1f210*/  ISETP.GT.AND P2, PT, R4, R18, PT ;  /* 0x000000120400720c */ /* 0x000fe40003f44270 */
[----:B------:R-:W-:Y:S01]  /*1f220*/  FSEL R6, R28, -INF , !P3 ;  /* 0xff8000001c067808 */ /* 0x000fe20005800000 */
[----:B-1----:R-:W-:Y:S01]  /*1f230*/  FFMA.FTZ R13, R0, -UR6, R13 ;  /* 0x80000006000d7c23 */ /* 0x002fe2000801000d */
[----:B------:R-:W-:Y:S02]  /*1f240*/  FSEL R0, R24, -INF , !P0 ;  /* 0xff80000018007808 */ /* 0x000fe40004000000 */
[----:B------:R-:W-:Y:S02]  /*1f250*/  ISETP.GE.AND P0, PT, R12, R238, PT ;  /* 0x000000ee0c00720c */ /* 0x000fe40003f06270 */
[----:B------:R-:W-:Y:S02]  /*1f260*/  FMNMX3.FTZ R2, R2, R252, R42, !PT ;  /* 0x000000fc02027276 */ /* 0x000fe4000781002a */
[----:B------:R-:W-:Y:S02]  /*1f270*/  FSEL R226, R9, -INF , !P0 ;  /* 0xff80000009e27808 */ /* 0x000fe40004000000 */
[-C--:B------:R-:W-:Y:S02]  /*1f280*/  ISETP.GE.AND P0, PT, R18, R238.reuse, PT ;  /* 0x000000ee1200720c */ /* 0x080fe40003f06270 */
[----:B------:R-:W-:Y:S02]  /*1f290*/  FSEL R10, R27, -INF , !P2 ;  /* 0xff8000001b0a7808 */ /* 0x000fe40005000000 */
[----:B------:R-:W-:Y:S02]  /*1f2a0*/  FSEL R225, R26, -INF , !P0 ;  /* 0xff8000001ae17808 */ /* 0x000fe40004000000 */
[-C--:B------:R-:W-:Y:S02]  /*1f2b0*/  ISETP.GE.AND P0, PT, R133, R238.reuse, PT ;  /* 0x000000ee8500720c */ /* 0x080fe40003f06270 */
[----:B------:R-:W-:Y:S02]  /*1f2c0*/  ISETP.GE.AND P2, PT, R12, R239, PT ;  /* 0x000000ef0c00720c */ /* 0x000fe40003f46270 */
[----:B------:R-:W-:Y:S02]  /*1f2d0*/  FSEL R224, R6, -INF , !P0 ;  /* 0xff80000006e07808 */ /* 0x000fe40004000000 */
[----:B------:R-:W-:Y:S02]  /*1f2e0*/  ISETP.GE.AND P0, PT, R23, R238, PT ;  /* 0x000000ee1700720c */ /* 0x000fe40003f06270 */
[----:B------:R-:W-:Y:S02]  /*1f2f0*/  FMNMX3.FTZ R2, R2, R247, R246, !PT ;  /* 0x000000f702027276 */ /* 0x000fe400078100f6 */
[----:B------:R-:W-:Y:S02]  /*1f300*/  FSEL R227, R16, -INF , !P2 ;  /* 0xff80000010e37808 */ /* 0x000fe40005000000 */
[----:B------:R-:W-:Y:S02]  /*1f310*/  FSEL R223, R0, -INF , !P0 ;  /* 0xff80000000df7808 */ /* 0x000fe40004000000 */
[----:B------:R-:W-:Y:S02]  /*1f320*/  FMNMX3.FTZ R2, R2, R226, R225, !PT ;  /* 0x000000e202027276 */ /* 0x000fe400078100e1 */
[----:B------:R-:W-:Y:S02]  /*1f330*/  ISETP.GE.AND P2, PT, R18, R239, PT ;  /* 0x000000ef1200720c */ /* 0x000fe40003f46270 */
[----:B------:R-:W-:Y:S02]  /*1f340*/  FMNMX3.FTZ R2, R2, R224, R223, !PT ;  /* 0x000000e002027276 */ /* 0x000fe400078100df */
[----:B------:R-:W-:Y:S02]  /*1f350*/  FSEL R245, R15, -INF , !P2 ;  /* 0xff8000000ff57808 */ /* 0x000fe40005000000 */
[----:B------:R-:W-:Y:S01]  /*1f360*/  ISETP.GE.AND P2, PT, R12, R241, PT ;  /* 0x000000f10c00720c */ /* 0x000fe20003f46270 */
[----:B------:R-:W1:Y:S01]  /*1f370*/  SHFL.BFLY PT, R136, R2, 0x2, 0x1f ;  /* 0x0c401f0002887f89 */ /* 0x000e6200000e0000 */
[----:B------:R-:W-:Y:S02]  /*1f380*/  IADD3 R11, PT, PT, R244, -R11, RZ ;  /* 0x8000000bf40b7210 */ /* 0x000fe40007ffe0ff */
[----:B------:R-:W-:Y:S02]  /*1f390*/  FSEL R35, R14, -INF , !P2 ;  /* 0xff8000000e237808 */ /* 0x000fe40005000000 */
[C---:B------:R-:W-:Y:S02]  /*1f3a0*/  ISETP.GT.AND P3, PT, R7.reuse, R23, PT ;  /* 0x000000170700720c */ /* 0x040fe40003f64270 */
[----:B------:R-:W-:Y:S02]  /*1f3b0*/  ISETP.GT.AND P2, PT, R7, R133, PT ;  /* 0x000000850700720c */ /* 0x000fe40003f44270 */
[----:B------:R-:W-:Y:S02]  /*1f3c0*/  IABS R7, R11 ;  /* 0x0000000b00077213 */ /* 0x000fe40000000000 */
[----:B------:R-:W-:Y:S02]  /*1f3d0*/  ISETP.GT.AND P0, PT, R4, R133, PT ;  /* 0x000000850400720c */ /* 0x000fe40003f04270 */
[----:B------:R-:W-:Y:S02]  /*1f3e0*/  I2FP.F32.S32 R6, R7 ;  /* 0x0000000700067245 */ /* 0x000fe40000201400 */
[----:B------:R-:W-:Y:S02]  /*1f3f0*/  FSEL R138, R138, -INF , !P0 ;  /* 0xff8000008a8a7808 */ /* 0x000fe40004000000 */
[----:B------:R-:W-:Y:S01]  /*1f400*/  ISETP.GT.AND P0, PT, R4, R23, PT ;  /* 0x000000170400720c */ /* 0x000fe20003f04270 */
[----:B--2---:R-:W-:Y:S01]  /*1f410*/  FFMA.FTZ R5, R6, -UR6, R5 ;  /* 0x8000000606057c23 */ /* 0x004fe20008010005 */
[----:B------:R-:W-:Y:S02]  /*1f420*/  FMNMX3.FTZ R0, R140, R231, R235, !PT ;  /* 0x000000e78c007276 */ /* 0x000fe400078100eb */
[----:B------:R-:W-:Y:S02]  /*1f430*/  FMNMX3.FTZ R4, R132, R228, R230, !PT ;  /* 0x000000e484047276 */ /* 0x000fe400078100e6 */
[----:B------:R-:W-:Y:S02]  /*1f440*/  FSEL R5, R5, -INF , !P0 ;  /* 0xff80000005057808 */ /* 0x000fe40004000000 */
[----:B------:R-:W-:Y:S02]  /*1f450*/  ISETP.GE.AND P0, PT, R12, R240, PT ;  /* 0x000000f00c00720c */ /* 0x000fe40003f06270 */
[----:B-1----:R-:W-:Y:S02]  /*1f460*/  FMNMX.FTZ R136, R2, R136, !PT ;  /* 0x0000008802887209 */ /* 0x002fe40007810000 */
[----:B------:R-:W-:Y:S02]  /*1f470*/  FSEL R222, R8, -INF , !P0 ;  /* 0xff80000008de7808 */ /* 0x000fe40004000000 */
[-C--:B------:R-:W-:Y:S01]  /*1f480*/  ISETP.GE.AND P0, PT, R18, R240.reuse, PT ;  /* 0x000000f01200720c */ /* 0x080fe20003f06270 */
[----:B------:R-:W1:Y:S01]  /*1f490*/  SHFL.BFLY PT, R8, R136, 0x1, 0x1f ;  /* 0x0c201f0088087f89 */ /* 0x000e6200000e0000 */
[----:B------:R-:W-:Y:S02]  /*1f4a0*/  FMNMX3.FTZ R0, R0, R217, R216, !PT ;  /* 0x000000d900007276 */ /* 0x000fe400078100d8 */
        /* <DEDUP_REMOVED lines=8> */
[----:B------:R-:W-:Y:S02]  /*1f530*/  FMNMX3.FTZ R0, R0, R54, R49, !PT ;  /* 0x0000003600007276 */ /* 0x000fe40007810031 */
[----:B------:R-:W-:Y:S02]  /*1f540*/  FMNMX3.FTZ R4, R5, R208, R143, !PT ;  /* 0x000000d005047276 */ /* 0x000fe4000781008f */
[----:B------:R-:W-:Y:S02]  /*1f550*/  FMNMX3.FTZ R5, R6, R55, R58, !PT ;  /* 0x0000003706057276 */ /* 0x000fe4000781003a */
[----:B------:R-:W-:Y:S02]  /*1f560*/  FMNMX3.FTZ R0, R0, R130, R131, !PT ;  /* 0x0000008200007276 */ /* 0x000fe40007810083 */
[----:B------:R-:W-:Y:S02]  /*1f570*/  FMNMX3.FTZ R5, R5, R56, R129, !PT ;  /* 0x0000003805057276 */ /* 0x000fe40007810081 */
[----:B------:R-:W-:Y:S02]  /*1f580*/  FMNMX3.FTZ R4, R4, R47, R59, !PT ;  /* 0x0000002f04047276 */ /* 0x000fe4000781003b */
[----:B------:R-:W-:Y:S02]  /*1f590*/  ISETP.GE.AND P0, PT, R18, R241, PT ;  /* 0x000000f11200720c */ /* 0x000fe40003f06270 */
[----:B------:R-:W-:Y:S02]  /*1f5a0*/  FMNMX3.FTZ R0, R0, R251, R250, !PT ;  /* 0x000000fb00007276 */ /* 0x000fe400078100fa */
[----:B------:R-:W-:Y:S02]  /*1f5b0*/  FMNMX3.FTZ R5, R5, R62, R64, !PT ;  /* 0x0000003e05057276 */ /* 0x000fe40007810040 */
[----:B------:R-:W-:Y:S02]  /*1f5c0*/  FMNMX3.FTZ R4, R4, R43, R51, !PT ;  /* 0x0000002b04047276 */ /* 0x000fe40007810033 */
[----:B------:R-:W-:Y:S02]  /*1f5d0*/  FSEL R7, R32, -INF , !P1 ;  /* 0xff80000020077808 */ /* 0x000fe40004800000 */
[----:B------:R-:W-:Y:S02]  /*1f5e0*/  FSEL R40, R17, -INF , !P0 ;  /* 0xff80000011287808 */ /* 0x000fe40004000000 */
[----:B-1----:R-:W-:Y:S02]  /*1f5f0*/  FMNMX.FTZ R136, R136, R8, !PT ;  /* 0x0000000888887209 */ /* 0x002fe40007810000 */
[----:B------:R-:W-:Y:S02]  /*1f600*/  FMNMX3.FTZ R0, R0, R222, R221, !PT ;  /* 0x000000de00007276 */ /* 0x000fe400078100dd */
[----:B------:R-:W-:Y:S01]  /*1f610*/  ISETP.GE.AND P0, PT, R133, R239, PT ;  /* 0x000000ef8500720c */ /* 0x000fe20003f06270 */
[----:B------:R-:W-:Y:S01]  /*1f620*/  FMUL.FTZ R214, R136, UR4 ;  /* 0x0000000488d67c20 */ /* 0x000fe20008410000 */
[----:B------:R-:W-:Y:S02]  /*1f630*/  FMNMX3.FTZ R5, R5, R249, R248, !PT ;  /* 0x000000f905057276 */ /* 0x000fe400078100f8 */
[----:B------:R-:W-:Y:S02]  /*1f640*/  FSEL R19, R19, -INF , !P2 ;  /* 0xff80000013137808 */ /* 0x000fe40005000000 */
[----:B------:R-:W-:Y:S02]  /*1f650*/  ISETP.GE.AND P1, PT, R133, R241, PT ;  /* 0x000000f18500720c */ /* 0x000fe40003f26270 */
[----:B------:R-:W-:Y:S02]  /*1f660*/  FMNMX3.FTZ R4, R4, R41, R60, !PT ;  /* 0x0000002904047276 */ /* 0x000fe4000781003c */
[----:B------:R-:W-:Y:S02]  /*1f670*/  FSEL R219, R7, -INF , !P0 ;  /* 0xff80000007db7808 */ /* 0x000fe40004000000 */
[----:B------:R-:W-:Y:S02]  /*1f680*/  FMNMX3.FTZ R0, R0, R138, R137, !PT ;  /* 0x0000008a00007276 */ /* 0x000fe40007810089 */
[----:B------:R-:W-:Y:S02]  /*1f690*/  FMNMX3.FTZ R135, R5, R227, R245, !PT ;  /* 0x000000e305877276 */ /* 0x000fe400078100f5 */
[----:B------:R-:W-:Y:S01]  /*1f6a0*/  FSEL R44, R19, -INF , !P1 ;  /* 0xff800000132c7808 */ /* 0x000fe20004800000 */
[----:B------:R-:W1:Y:S01]  /*1f6b0*/  SHFL.BFLY PT, R2, R0, 0x2, 0x1f ;  /* 0x0c401f0000027f89 */ /* 0x000e6200000e0000 */
[----:B------:R-:W-:Y:S02]  /*1f6c0*/  ISETP.GE.AND P0, PT, R23, R241, PT ;  /* 0x000000f11700720c */ /* 0x000fe40003f06270 */
[----:B------:R-:W-:Y:S02]  /*1f6d0*/  FMNMX3.FTZ R4, R4, R61, R37, !PT ;  /* 0x0000003d04047276 */ /* 0x000fe40007810025 */
[----:B------:R-:W-:Y:S02]  /*1f6e0*/  FSEL R5, R13, -INF , !P3 ;  /* 0xff8000000d057808 */ /* 0x000fe40005800000 */
[----:B------:R-:W-:Y:S02]  /*1f6f0*/  FSETP.NEU.FTZ.AND P1, PT, R136, -INF , PT ;  /* 0xff8000008800780b */ /* 0x000fe40003f3d000 */
[----:B------:R-:W-:Y:S02]  /*1f700*/  FMNMX3.FTZ R4, R4, R35, R40, !PT ;  /* 0x0000002304047276 */ /* 0x000fe40007810028 */
[----:B------:R-:W-:Y:S02]  /*1f710*/  FSEL R214, R214, RZ, P1 ;  /* 0x000000ffd6d67208 */ /* 0x000fe40000800000 */
[----:B------:R-:W-:Y:S02]  /*1f720*/  FSEL R45, R5, -INF , !P0 ;  /* 0xff800000052d7808 */ /* 0x000fe40004000000 */
[----:B------:R-:W-:Y:S02]  /*1f730*/  FSEL R6, R29, -INF , !P6 ;  /* 0xff8000001d067808 */ /* 0x000fe40007000000 */
[----:B------:R-:W-:Y:S01]  /*1f740*/  FMNMX3.FTZ R134, R4, R44, R45, !PT ;  /* 0x0000002c04867276 */ /* 0x000fe2000781002d */
[----:B------:R-:W-:Y:S01]  /*1f750*/  FFMA.FTZ R4, R220, UR4, -R214 ;  /* 0x00000004dc047c23 */ /* 0x000fe200080108d6 */
[----:B------:R-:W-:Y:S03]  /*1f760*/  ISETP.GE.AND P6, PT, R23, R239, PT ;  /* 0x000000ef1700720c */ /* 0x000fe60003fc6270 */
[----:B------:R2:W-:Y:S01]  /*1f770*/  MUFU.EX2 R65, R4 ;  /* 0x0000000400417308 */ /* 0x0005e20000000800 */
[----:B------:R-:W-:Y:S02]  /*1f780*/  FSEL R218, R6, -INF , !P6 ;  /* 0xff80000006da7808 */ /* 0x000fe40007000000 */
[----:B-1----:R-:W-:Y:S01]  /*1f790*/  FMNMX.FTZ R0, R0, R2, !PT ;  /* 0x0000000200007209 */ /* 0x002fe20007810000 */
[----:B------:R-:W1:Y:S01]  /*1f7a0*/  SHFL.BFLY PT, R6, R134, 0x2, 0x1f ;  /* 0x0c401f0086067f89 */ /* 0x000e6200000e0000 */
[----:B------:R-:W-:Y:S07]  /*1f7b0*/  FMNMX3.FTZ R135, R135, R219, R218, !PT ;  /* 0x000000db87877276 */ /* 0x000fee00078100da */
[----:B------:R-:W3:Y:S08]  /*1f7c0*/  SHFL.BFLY PT, R2, R0, 0x1, 0x1f ;  /* 0x0c201f0000027f89 */ /* 0x000ef000000e0000 */
[----:B------:R-:W4:Y:S01]  /*1f7d0*/  SHFL.BFLY PT, R5, R135, 0x2, 0x1f ;  /* 0x0c401f0087057f89 */ /* 0x000f2200000e0000 */
[--C-:B--2---:R-:W-:Y:S04]  /*1f7e0*/  FFMA.FTZ R4, R236, UR4, -R214.reuse ;  /* 0x00000004ec047c23 */ /* 0x104fe800080108d6 */
[----:B------:R2:W-:Y:S01]  /*1f7f0*/  MUFU.EX2 R32, R4 ;  /* 0x0000000400207308 */ /* 0x0005e20000000800 */
[----:B-1----:R-:W-:Y:S02]  /*1f800*/  FMNMX.FTZ R134, R134, R6, !PT ;  /* 0x0000000686867209 */ /* 0x002fe40007810000 */
[----:B---3--:R-:W-:Y:S01]  /*1f810*/  FMNMX.FTZ R133, R0, R2, !PT ;  /* 0x0000000200857209 */ /* 0x008fe20007810000 */
[--C-:B------:R-:W-:Y:S02]  /*1f820*/  FFMA.FTZ R0, R213, UR4, -R214.reuse ;  /* 0x00000004d5007c23 */ /* 0x100fe400080108d6 */
[----:B------:R-:W1:Y:S01]  /*1f830*/  SHFL.BFLY PT, R2, R134, 0x1, 0x1f ;  /* 0x0c201f0086027f89 */ /* 0x000e6200000e0000 */
[----:B----4-:R-:W-:Y:S03]  /*1f840*/  FMNMX.FTZ R135, R135, R5, !PT ;  /* 0x0000000587877209 */ /* 0x010fe60007810000 */
[----:B------:R3:W-:Y:S01]  /*1f850*/  MUFU.EX2 R236, R0 ;  /* 0x0000000000ec7308 */ /* 0x0007e20000000800 */
[C---:B------:R-:W-:Y:S01]  /*1f860*/  FMUL.FTZ R213, R133.reuse, UR4 ;  /* 0x0000000485d57c20 */ /* 0x040fe20008410000 */
[----:B------:R-:W-:Y:S02]  /*1f870*/  FSETP.NEU.FTZ.AND P0, PT, R133, -INF , PT ;  /* 0xff8000008500780b */ /* 0x000fe40003f1d000 */
[----:B--2---:R-:W2:Y:S02]  /*1f880*/  SHFL.BFLY PT, R4, R135, 0x1, 0x1f ;  /* 0x0c201f0087047f89 */ /* 0x004ea400000e0000 */
[----:B------:R-:W-:Y:S05]  /*1f890*/  FSEL R213, R213, RZ, P0 ;  /* 0x000000ffd5d57208 */ /* 0x000fea0000000000 */
[--C-:B------:R-:W-:Y:S01]  /*1f8a0*/  FFMA.FTZ R222, R222, UR4, -R213.reuse ;  /* 0x00000004dede7c23 */ /* 0x100fe200080108d5 */
[----:B---3--:R-:W-:Y:S01]  /*1f8b0*/  FFMA.FTZ R0, R215, UR4, -R214 ;  /* 0x00000004d7007c23 */ /* 0x008fe200080108d6 */
[----:B-1----:R-:W-:Y:S03]  /*1f8c0*/  FMNMX.FTZ R134, R134, R2, !PT ;  /* 0x0000000286867209 */ /* 0x002fe60007810000 */
[----:B------:R-:W1:Y:S01]  /*1f8d0*/  MUFU.EX2 R5, R0 ;  /* 0x0000000000057308 */ /* 0x000e620000000800 */
[----:B------:R-:W-:Y:S02]  /*1f8e0*/  FSETP.NEU.FTZ.AND P2, PT, R134, -INF , PT ;  /* 0xff8000008600780b */ /* 0x000fe40003f5d000 */
[----:B--2---:R-:W-:Y:S04]  /*1f8f0*/  FMNMX.FTZ R135, R135, R4, !PT ;  /* 0x0000000487877209 */ /* 0x004fe80007810000 */
[C---:B------:R-:W-:Y:S01]  /*1f900*/  FSETP.NEU.FTZ.AND P3, PT, R135.reuse, -INF , PT ;  /* 0xff8000008700780b */ /* 0x040fe20003f7d000 */
[----:B------:R-:W-:Y:S05]  /*1f910*/  FMUL.FTZ R215, R135, UR4 ;  /* 0x0000000487d77c20 */ /* 0x000fea0008410000 */
[----:B------:R-:W-:Y:S01]  /*1f920*/  FSEL R215, R215, RZ, P3 ;  /* 0x000000ffd7d77208 */ /* 0x000fe20001800000 */
[----:B-1----:R1:W-:Y:S01]  /*1f930*/  STL [R1+0x74], R5 ;  /* 0x0000740501007387 */ /* 0x0023e20000100800 */
[----:B------:R-:W-:Y:S03]  /*1f940*/  FFMA.FTZ R0, R231, UR4, -R213 ;  /* 0x00000004e7007c23 */ /* 0x000fe600080108d5 */
[--C-:B------:R-:W-:Y:S01]  /*1f950*/  FFMA.FTZ R2, R228, UR4, -R215.reuse ;  /* 0x00000004e4027c23 */ /* 0x100fe200080108d7 */
[----:B------:R2:W-:Y:S01]  /*1f960*/  MUFU.EX2 R29, R0 ;  /* 0x00000000001d7308 */ /* 0x0005e20000000800 */
[----:B------:R-:W-:Y:S09]  /*1f970*/  FFMA.FTZ R4, R210, UR4, -R215 ;  /* 0x00000004d2047c23 */ /* 0x000ff200080108d7 */
[----:B------:R3:W-:Y:S01]  /*1f980*/  MUFU.EX2 R33, R2 ;  /* 0x0000000200217308 */ /* 0x0007e20000000800 */
[----:B--2---:R-:W-:Y:S09]  /*1f990*/  FFMA.FTZ R0, R235, UR4, -R213 ;  /* 0x00000004eb007c23 */ /* 0x004ff200080108d5 */
[----:B------:R2:W-:Y:S01]  /*1f9a0*/  MUFU.EX2 R243, R0 ;  /* 0x0000000000f37308 */ /* 0x0005e20000000800 */
[----:B---3--:R-:W-:Y:S02]  /*1f9b0*/  LOP3.LUT R2, R141, 0x200, R233, 0xf8, !PT ;  /* 0x000002008d027812 */ /* 0x008fe400078ef8e9 */
[----:B------:R-:W3:Y:S02]  /*1f9c0*/  LDL.LU R233, [R1+0x74] ;  /* 0x0000740001e97983 */ /* 0x000ee40000300800 */
[----:B------:R-:W-:Y:S04]  /*1f9d0*/  LEA R212, R2, UR5, 0x1 ;  /* 0x0000000502d47c11 */ /* 0x000fe8000f8e08ff */
[----:B------:R-:W-:Y:S01]  /*1f9e0*/  IADD3 R220, PT, PT, R212, 0xc040, RZ ;  /* 0x0000c040d4dc7810 */ /* 0x000fe20007ffe0ff */
[----:B------:R-:W4:Y:S01]  /*1f9f0*/  LDSM.16.MT88.4 R20, [R212+0xc000] ;  /* 0x00c00000d414783b */ /* 0x000f220000004200 */
[--C-:B--2---:R-:W-:Y:S01]  /*1fa00*/  FFMA.FTZ R0, R217, UR4, -R213.reuse ;  /* 0x00000004d9007c23 */ /* 0x104fe200080108d5 */
[----:B------:R-:W-:Y:S03]  /*1fa10*/  FMUL.FTZ R217, R134, UR4 ;  /* 0x0000000486d97c20 */ /* 0x000fe60008410000 */
[----:B------:R2:W-:Y:S02]  /*1fa20*/  MUFU.EX2 R231, R0 ;  /* 0x0000000000e77308 */ /* 0x0005e40000000800 */
[----:B------:R-:W-:Y:S01]  /*1fa30*/  FSEL R217, R217, RZ, P2 ;  /* 0x000000ffd9d97208 */ /* 0x000fe20001000000 */
[----:B--2---:R-:W-:Y:S01]  /*1fa40*/  FFMA.FTZ R0, R216, UR4, -R213 ;  /* 0x00000004d8007c23 */ /* 0x004fe200080108d5 */
[----:B------:R-:W-:Y:S06]  /*1fa50*/  IMAD.IADD R216, R229, 0x1, R212 ;  /* 0x00000001e5d87824 */ /* 0x000fec00078e02d4 */
[----:B------:R2:W1:Y:S02]  /*1fa60*/  MUFU.EX2 R235, R0 ;  /* 0x0000000000eb7308 */ /* 0x0004640000000800 */
[----:B--2---:R-:W-:Y:S01]  /*1fa70*/  FFMA.FTZ R0, R230, UR4, -R215 ;  /* 0x00000004e6007c23 */ /* 0x004fe200080108d7 */
[----:B-1----:R-:W-:Y:S07]  /*1fa80*/  F2FP.BF16.F32.PACK_AB R211, R235, R231 ;  /* 0x000000e7ebd3723e */ /* 0x002fee00000010ff */
[----:B------:R1:W-:Y:S10]  /*1fa90*/  MUFU.EX2 R230, R4 ;  /* 0x0000000400e67308 */ /* 0x0003f40000000800 */
[----:B------:R2:W-:Y:S01]  /*1faa0*/  MUFU.EX2 R237, R0 ;  /* 0x0000000000ed7308 */ /* 0x0005e20000000800 */
[--C-:B-1----:R-:W-:Y:S01]  /*1fab0*/  FFMA.FTZ R4, R143, UR4, -R217.reuse ;  /* 0x000000048f047c23 */ /* 0x102fe200080108d9 */
[--C-:B--2---:R-:W-:Y:S08]  /*1fac0*/  FFMA.FTZ R0, R234, UR4, -R217.reuse ;  /* 0x00000004ea007c23 */ /* 0x104ff000080108d9 */
[----:B------:R1:W-:Y:S02]  /*1fad0*/  MUFU.EX2 R31, R0 ;  /* 0x00000000001f7308 */ /* 0x0003e40000000800 */
[----:B-1----:R-:W-:Y:S08]  /*1fae0*/  FFMA.FTZ R0, R232, UR4, -R217 ;  /* 0x00000004e8007c23 */ /* 0x002ff000080108d9 */
[----:B------:R-:W-:Y:S10]  /*1faf0*/  MUFU.EX2 R232, R4 ;  /* 0x0000000400e87308 */ /* 0x000ff40000000800 */
[----:B------:R1:W2:Y:S02]  /*1fb00*/  MUFU.EX2 R242, R0 ;  /* 0x0000000000f27308 */ /* 0x0002a40000000800 */
[----:B-1----:R-:W-:Y:S01]  /*1fb10*/  FFMA.FTZ R0, R209, UR4, -R215 ;  /* 0x00000004d1007c23 */ /* 0x002fe200080108d7 */
[----:B--2---:R-:W-:Y:S02]  /*1fb20*/  F2FP.BF16.F32.PACK_AB R141, R242, R31 ;  /* 0x0000001ff28d723e */ /* 0x004fe400000010ff */
[----:B------:R-:W-:Y:S05]  /*1fb30*/  F2FP.BF16.F32.PACK_AB R209, R243, R29 ;  /* 0x0000001df3d1723e */ /* 0x000fea00000010ff */
[----:B------:R1:W2:Y:S02]  /*1fb40*/  MUFU.EX2 R234, R0 ;  /* 0x0000000000ea7308 */ /* 0x0002a40000000800 */
[----:B-1----:R-:W-:Y:S01]  /*1fb50*/  FFMA.FTZ R0, R208, UR4, -R217 ;  /* 0x00000004d0007c23 */ /* 0x002fe200080108d9 */
[----:B--2---:R-:W-:Y:S02]  /*1fb60*/  F2FP.BF16.F32.PACK_AB R142, R234, R230 ;  /* 0x000000e6ea8e723e */ /* 0x004fe400000010ff */
[----:B------:R-:W-:Y:S05]  /*1fb70*/  F2FP.BF16.F32.PACK_AB R208, R32, R65 ;  /* 0x0000004120d0723e */ /* 0x000fea00000010ff */
[----:B------:R1:W2:Y:S02]  /*1fb80*/  MUFU.EX2 R228, R0 ;  /* 0x0000000000e47308 */ /* 0x0002a40000000800 */
[----:B-1----:R-:W-:Y:S02]  /*1fb90*/  FSEL R0, R136, RZ, P1 ;  /* 0x000000ff88007208 */ /* 0x002fe40000800000 */
[----:B--2---:R-:W-:Y:S03]  /*1fba0*/  F2FP.BF16.F32.PACK_AB R143, R232, R228 ;  /* 0x000000e4e88f723e */ /* 0x004fe600000010ff */
[----:B------:R-:W-:Y:S01]  /*1fbb0*/  FADD.FTZ R0, -R0, R3 ;  /* 0x0000000300007221 */ /* 0x000fe20000010100 */
[----:B------:R-:W-:Y:S03]  /*1fbc0*/  FSEL R3, R135, RZ, P3 ;  /* 0x000000ff87037208 */ /* 0x000fe60001800000 */
[----:B------:R-:W-:Y:S02]  /*1fbd0*/  FMUL.FTZ R0, R0, UR4 ;  /* 0x0000000400007c20 */ /* 0x000fe40008410000 */
[----:B------:R-:W-:Y:S02]  /*1fbe0*/  FADD.FTZ R3, -R3, R132 ;  /* 0x0000008403037221 */ /* 0x000fe40000010100 */
[----:B------:R1:W2:Y:S02]  /*1fbf0*/  MUFU.EX2 R132, R0 ;  /* 0x0000000000847308 */ /* 0x0002a40000000800 */
[----:B------:R-:W-:Y:S08]  /*1fc00*/  FMUL.FTZ R3, R3, UR4 ;  /* 0x0000000403037c20 */ /* 0x000ff00008410000 */
[----:B------:R-:W4:Y:S01]  /*1fc10*/  MUFU.EX2 R3, R3 ;  /* 0x0000000300037308 */ /* 0x000f220000000800 */
[----:B-1----:R-:W-:Y:S01]  /*1fc20*/  FSEL R0, R134, RZ, P2 ;  /* 0x000000ff86007208 */ /* 0x002fe20001000000 */
[C---:B--2---:R-:W-:Y:S01]  /*1fc30*/  FMUL.FTZ R8, R132.reuse, R148 ;  /* 0x0000009484087220 */ /* 0x044fe20000410000 */
[C---:B------:R-:W-:Y:S01]  /*1fc40*/  FMUL.FTZ R9, R132.reuse, R149 ;  /* 0x0000009584097220 */ /* 0x040fe20000410000 */
[C---:B------:R-:W-:Y:S01]  /*1fc50*/  FMUL.FTZ R12, R132.reuse, R152 ;  /* 0x00000098840c7220 */ /* 0x040fe20000410000 */
[----:B------:R-:W-:Y:S01]  /*1fc60*/  FMUL.FTZ R13, R132, R153 ;  /* 0x00000099840d7220 */ /* 0x000fe20000410000 */
[----:B------:R-:W-:Y:S01]  /*1fc70*/  FADD.FTZ R2, -R0, R139 ;  /* 0x0000008b00027221 */ /* 0x000fe20000010100 */
[----:B------:R-:W-:Y:S01]  /*1fc80*/  FSEL R0, R133, RZ, P0 ;  /* 0x000000ff85007208 */ /* 0x000fe20000000000 */
[----:B------:R-:W-:Y:S01]  /*1fc90*/  FMUL.FTZ R24, R132, R164 ;  /* 0x000000a484187220 */ /* 0x000fe20000410000 */
[C---:B----4-:R-:W-:Y:S01]  /*1fca0*/  FMUL.FTZ R4, R3.reuse, R144 ;  /* 0x0000009003047220 */ /* 0x050fe20000410000 */
        /* <DEDUP_REMOVED lines=8> */
[C---:B------:R-:W-:Y:S01]  /*1fd30*/  FMUL.FTZ R25, R132.reuse, R165 ;  /* 0x000000a584197220 */ /* 0x040fe20000410000 */
[----:B------:R-:W-:Y:S01]  /*1fd40*/  MOV R164, R54 ;  /* 0x0000003600a47202 */ /* 0x000fe20000000f00 */
[C---:B------:R-:W-:Y:S01]  /*1fd50*/  FMUL.FTZ R28, R132.reuse, R168 ;  /* 0x000000a8841c7220 */ /* 0x040fe20000410000 */
[----:B------:R-:W-:Y:S02]  /*1fd60*/  IMAD.MOV.U32 R168, RZ, RZ, R29 ;  /* 0x000000ffffa87224 */ /* 0x000fe400078e001d */
[C---:B------:R-:W-:Y:S01]  /*1fd70*/  FMUL.FTZ R29, R132.reuse, R169 ;  /* 0x000000a9841d7220 */ /* 0x040fe20000410000 */
[----:B------:R-:W-:Y:S02]  /*1fd80*/  IMAD.MOV.U32 R149, RZ, RZ, R41 ;  /* 0x000000ffff957224 */ /* 0x000fe400078e0029 */
[C---:B------:R-:W-:Y:S01]  /*1fd90*/  FMUL.FTZ R41, R132.reuse, R177 ;  /* 0x000000b184297220 */ /* 0x040fe20000410000 */
[----:B------:R-:W2:Y:S01]  /*1fda0*/  MUFU.EX2 R0, R0 ;  /* 0x0000000000007308 */ /* 0x000ea20000000800 */
[----:B------:R-:W-:Y:S01]  /*1fdb0*/  IMAD.MOV.U32 R157, RZ, RZ, R42 ;  /* 0x000000ffff9d7224 */ /* 0x000fe200078e002a */
[----:B------:R-:W-:Y:S01]  /*1fdc0*/  MOV R148, R48 ;  /* 0x0000003000947202 */ /* 0x000fe20000000f00 */
[----:B------:R-:W-:Y:S02]  /*1fdd0*/  IMAD.MOV.U32 R153, RZ, RZ, R47 ;  /* 0x000000ffff997224 */ /* 0x000fe400078e002f */
[C---:B------:R-:W-:Y:S01]  /*1fde0*/  FMUL.FTZ R48, R3.reuse, R188 ;  /* 0x000000bc03307220 */ /* 0x040fe20000410000 */
[----:B------:R-:W-:Y:S02]  /*1fdf0*/  IMAD.MOV.U32 R165, RZ, RZ, R44 ;  /* 0x000000ffffa57224 */ /* 0x000fe400078e002c */
[----:B------:R-:W-:Y:S01]  /*1fe00*/  FMUL.FTZ R44, R132, R184 ;  /* 0x000000b8842c7220 */ /* 0x000fe20000410000 */
[----:B------:R-:W-:Y:S02]  /*1fe10*/  IMAD.MOV.U32 R152, RZ, RZ, R49 ;  /* 0x000000ffff987224 */ /* 0x000fe400078e0031 */
[----:B------:R-:W-:Y:S01]  /*1fe20*/  FMUL.FTZ R49, R3, R189 ;  /* 0x000000bd03317220 */ /* 0x000fe20000410000 */
[C---:B-1----:R-:W-:Y:S01]  /*1fe30*/  FMUL.FTZ R6, R2.reuse, R146 ;  /* 0x0000009202067220 */ /* 0x042fe20000410000 */
[C---:B------:R-:W-:Y:S01]  /*1fe40*/  FMUL.FTZ R7, R2.reuse, R147 ;  /* 0x0000009302077220 */ /* 0x040fe20000410000 */
[C---:B------:R-:W-:Y:S01]  /*1fe50*/  FMUL.FTZ R66, R2.reuse, R206 ;  /* 0x000000ce02427220 */ /* 0x040fe20000410000 */
[C---:B------:R-:W-:Y:S01]  /*1fe60*/  FMUL.FTZ R67, R2.reuse, R207 ;  /* 0x000000cf02437220 */ /* 0x040fe20000410000 */
[----:B------:R-:W-:Y:S01]  /*1fe70*/  FFMA.FTZ R157, R157, UR4, -R214 ;  /* 0x000000049d9d7c23 */ /* 0x000fe200080108d6 */
[C---:B------:R-:W-:Y:S01]  /*1fe80*/  FMUL.FTZ R18, R2.reuse, R158 ;  /* 0x0000009e02127220 */ /* 0x040fe20000410000 */
[C---:B------:R-:W-:Y:S01]  /*1fe90*/  FMUL.FTZ R19, R2.reuse, R159 ;  /* 0x0000009f02137220 */ /* 0x040fe20000410000 */
[----:B------:R-:W-:Y:S01]  /*1fea0*/  FMUL.FTZ R34, R2, R174 ;  /* 0x000000ae02227220 */ /* 0x000fe20000410000 */
        /* <DEDUP_REMOVED lines=8> */
[C---:B------:R-:W-:Y:S01]  /*1ff30*/  FMUL.FTZ R27, R0.reuse, R167 ;  /* 0x000000a7001b7220 */ /* 0x040fe20000410000 */
[----:B------:R-:W-:Y:S01]  /*1ff40*/  MOV R150, R31 ;  /* 0x0000001f00967202 */ /* 0x000fe20000000f00 */
[C---:B------:R-:W-:Y:S01]  /*1ff50*/  FMUL.FTZ R30, R0.reuse, R170 ;  /* 0x000000aa001e7220 */ /* 0x040fe20000410000 */
[C---:B------:R-:W-:Y:S01]  /*1ff60*/  FMUL.FTZ R31, R0.reuse, R171 ;  /* 0x000000ab001f7220 */ /* 0x040fe20000410000 */
[----:B------:R-:W-:Y:S01]  /*1ff70*/  IMAD.MOV.U32 R151, RZ, RZ, R33 ;  /* 0x000000ffff977224 */ /* 0x000fe200078e0021 */
[----:B------:R-:W-:Y:S01]  /*1ff80*/  MOV R155, R32 ;  /* 0x00000020009b7202 */ /* 0x000fe20000000f00 */
[C---:B------:R-:W-:Y:S01]  /*1ff90*/  FMUL.FTZ R32, R3.reuse, R172 ;  /* 0x000000ac03207220 */ /* 0x040fe20000410000 */
[C---:B------:R-:W-:Y:S01]  /*1ffa0*/  FMUL.FTZ R33, R3.reuse, R173 ;  /* 0x000000ad03217220 */ /* 0x040fe20000410000 */
[----:B------:R-:W-:Y:S01]  /*1ffb0*/  MOV R171, R43 ;  /* 0x0000002b00ab7202 */ /* 0x000fe20000000f00 */
[C---:B------:R-:W-:Y:S01]  /*1ffc0*/  FMUL.FTZ R42, R0.reuse, R178 ;  /* 0x000000b2002a7220 */ /* 0x040fe20000410000 */
[----:B------:R-:W-:Y:S01]  /*1ffd0*/  FMUL.FTZ R43, R0, R179 ;  /* 0x000000b3002b7220 */ /* 0x000fe20000410000 */
[----:B------:R-:W-:Y:S01]  /*1ffe0*/  MOV R166, R45 ;  /* 0x0000002d00a67202 */ /* 0x000fe20000000f00 */
[----:B------:R-:W-:Y:S02]  /*1fff0*/  IMAD.MOV.U32 R178, RZ, RZ, R46 ;  /* 0x000000ffffb27224 */ /* 0x000fe400078e002e */
[----:B------:R-:W-:Y:S01]  /*20000*/  FMUL.FTZ R45, R132, R185 ;  /* 0x000000b9842d7220 */ /* 0x000fe20000410000 */
[C---:B------:R-:W-:Y:S01]  /*20010*/  FMUL.FTZ R46, R0.reuse, R186 ;  /* 0x000000ba002e7220 */ /* 0x040fe20000410000 */
[----:B------:R-:W-:Y:S01]  /*20020*/  FMUL.FTZ R47, R0, R187 ;  /* 0x000000bb002f7220 */ /* 0x000fe20000410000 */
[----:B------:R-:W-:Y:S01]  /*20030*/  MOV R158, R51 ;  /* 0x00000033009e7202 */ /* 0x000fe20000000f00 */
[----:B------:R-:W-:Y:S02]  /*20040*/  IMAD.MOV.U32 R177, RZ, RZ, R50 ;  /* 0x000000ffffb17224 */ /* 0x000fe400078e0032 */
[C---:B------:R-:W-:Y:S01]  /*20050*/  FMUL.FTZ R50, R2.reuse, R190 ;  /* 0x000000be02327220 */ /* 0x040fe20000410000 */
[----:B------:R-:W-:Y:S01]  /*20060*/  FMUL.FTZ R51, R2, R191 ;  /* 0x000000bf02337220 */ /* 0x000fe20000410000 */
[----:B------:R-:W-:Y:S01]  /*20070*/  IMAD.MOV.U32 R172, RZ, RZ, R59 ;  /* 0x000000ffffac7224 */ /* 0x000fe200078e003b */
[----:B------:R-:W-:Y:S01]  /*20080*/  MOV R174, R57 ;  /* 0x0000003900ae7202 */ /* 0x000fe20000000f00 */
[----:B------:R-:W-:Y:S02]  /*20090*/  IMAD.MOV.U32 R173, RZ, RZ, R58 ;  /* 0x000000ffffad7224 */ /* 0x000fe400078e003a */
[----:B------:R-:W-:Y:S01]  /*200a0*/  FMUL.FTZ R57, R132, R193 ;  /* 0x000000c184397220 */ /* 0x000fe20000410000 */
[C---:B------:R-:W-:Y:S01]  /*200b0*/  FMUL.FTZ R58, R0.reuse, R194 ;  /* 0x000000c2003a7220 */ /* 0x040fe20000410000 */
[----:B------:R-:W-:Y:S01]  /*200c0*/  FMUL.FTZ R59, R0, R195 ;  /* 0x000000c3003b7220 */ /* 0x000fe20000410000 */
[----:B------:R-:W-:Y:S02]  /*200d0*/  IMAD.MOV.U32 R156, RZ, RZ, R60 ;  /* 0x000000ffff9c7224 */ /* 0x000fe400078e003c */
[----:B------:R-:W-:Y:S01]  /*200e0*/  FMUL.FTZ R60, R132, R200 ;  /* 0x000000c8843c7220 */ /* 0x000fe20000410000 */
[----:B------:R-:W-:Y:S02]  /*200f0*/  IMAD.MOV.U32 R170, RZ, RZ, R62 ;  /* 0x000000ffffaa7224 */ /* 0x000fe400078e003e */
[----:B------:R-:W-:Y:S01]  /*20100*/  FMUL.FTZ R62, R0, R202 ;  /* 0x000000ca003e7220 */ /* 0x000fe20000410000 */
[----:B------:R-:W-:Y:S02]  /*20110*/  IMAD.MOV.U32 R159, RZ, RZ, R61 ;  /* 0x000000ffff9f7224 */ /* 0x000fe400078e003d */
[----:B------:R-:W-:Y:S01]  /*20120*/  FMUL.FTZ R61, R132, R201 ;  /* 0x000000c9843d7220 */ /* 0x000fe20000410000 */
[----:B------:R-:W-:Y:S01]  /*20130*/  FMUL.FTZ R63, R0, R203 ;  /* 0x000000cb003f7220 */ /* 0x000fe20000410000 */
[----:B------:R-:W-:Y:S01]  /*20140*/  IMAD.MOV.U32 R167, RZ, RZ, R65 ;  /* 0x000000ffffa77224 */ /* 0x000fe200078e0041 */
[----:B------:R-:W-:Y:S01]  /*20150*/  MOV R169, R64 ;  /* 0x0000004000a97202 */ /* 0x000fe20000000f00 */
        /* <DEDUP_REMOVED lines=12> */
[----:B---3--:R-:W-:Y:S01]  /*20220*/  F2FP.BF16.F32.PACK_AB R210, R233, R236 ;  /* 0x000000ece9d2723e */ /* 0x008fe200000010ff */
[C---:B------:R-:W-:Y:S01]  /*20230*/  FMUL.FTZ R78, R0.reuse, R78 ;  /* 0x0000004e004e7220 */ /* 0x040fe20000410000 */
[----:B------:R-:W-:Y:S01]  /*20240*/  FMUL.FTZ R79, R0, R79 ;  /* 0x0000004f004f7220 */ /* 0x000fe20000410000 */
        /* <DEDUP_REMOVED lines=18> */
[----:B------:R-:W-:Y:S02]  /*20370*/  IMAD.MOV.U32 R163, RZ, RZ, R55 ;  /* 0x000000ffffa37224 */ /* 0x000fe400078e0037 */
[----:B------:R-:W-:Y:S01]  /*20380*/  FMUL.FTZ R91, R0, R91 ;  /* 0x0000005b005b7220 */ /* 0x000fe20000410000 */
[C---:B------:R-:W-:Y:S01]  /*20390*/  FMUL.FTZ R92, R132.reuse, R92 ;  /* 0x0000005c845c7220 */ /* 0x040fe20000410000 */
[----:B------:R-:W-:Y:S01]  /*203a0*/  FMUL.FTZ R93, R132, R93 ;  /* 0x0000005d845d7220 */ /* 0x000fe20000410000 */
[C---:B------:R-:W-:Y:S01]  /*203b0*/  FMUL.FTZ R94, R0.reuse, R94 ;  /* 0x0000005e005e7220 */ /* 0x040fe20000410000 */
[----:B------:R-:W-:Y:S01]  /*203c0*/  FMUL.FTZ R95, R0, R95 ;  /* 0x0000005f005f7220 */ /* 0x000fe20000410000 */
[-C--:B-1----:R-:W-:Y:S03]  /*203d0*/  HMMA.16816.F32.BF16 R20, R140, R36.reuse, R20 ;  /* 0x000000248c14723c */ /* 0x082fe60000041814 */
[C---:B------:R-:W-:Y:S01]  /*203e0*/  FMUL.FTZ R96, R3.reuse, R96 ;  /* 0x0000006003607220 */ /* 0x040fe20000410000 */
[C---:B------:R-:W-:Y:S01]  /*203f0*/  FMUL.FTZ R97, R3.reuse, R97 ;  /* 0x0000006103617220 */ /* 0x040fe20000410000 */
[C---:B------:R-:W-:Y:S01]  /*20400*/  FMUL.FTZ R98, R2.reuse, R98 ;  /* 0x0000006202627220 */ /* 0x040fe20000410000 */
[----:B------:R-:W-:Y:S01]  /*20410*/  FMUL.FTZ R99, R2, R99 ;  /* 0x0000006302637220 */ /* 0x000fe20000410000 */
[C---:B------:R-:W-:Y:S01]  /*20420*/  FMUL.FTZ R100, R3.reuse, R100 ;  /* 0x0000006403647220 */ /* 0x040fe20000410000 */
[C---:B------:R-:W-:Y:S04]  /*20430*/  HMMA.16816.F32.BF16 R24, R208.reuse, R36, R24 ;  /* 0x00000024d018723c */ /* 0x040fe80000041818 */
[----:B------:R-:W-:Y:S01]  /*20440*/  VIADD R36, R212, 0xc000 ;  /* 0x0000c000d4247836 */ /* 0x000fe20000000000 */
[----:B------:R-:W-:Y:S01]  /*20450*/  MOV R160, R35 ;  /* 0x0000002300a07202 */ /* 0x000fe20000000f00 */
[----:B------:R-:W-:Y:S02]  /*20460*/  IMAD.MOV.U32 R161, RZ, RZ, R40 ;  /* 0x000000ffffa17224 */ /* 0x000fe400078e0028 */
[----:B------:R-:W-:Y:S01]  /*20470*/  FMUL.FTZ R35, R2, R175 ;  /* 0x000000af02237220 */ /* 0x000fe20000410000 */
[-C--:B------:R-:W-:Y:S03]  /*20480*/  HMMA.16816.F32.BF16 R28, R208, R38.reuse, R28 ;  /* 0x00000026d01c723c */ /* 0x080fe6000004181c */
[----:B------:R-:W-:Y:S02]  /*20490*/  @P4 VIADD R220, R36, 0xffffffc0 ;  /* 0xffffffc024dc4836 */ /* 0x000fe40000000000 */
[----:B------:R-:W-:Y:S01]  /*204a0*/  FMUL.FTZ R40, R132, R176 ;  /* 0x000000b084287220 */ /* 0x000fe20000410000 */
[----:B------:R-:W-:Y:S02]  /*204b0*/  IMAD.MOV.U32 R175, RZ, RZ, R53 ;  /* 0x000000ffffaf7224 */ /* 0x000fe400078e0035 */
[----:B------:R-:W-:Y:S01]  /*204c0*/  FMUL.FTZ R36, R3, R180 ;  /* 0x000000b403247220 */ /* 0x000fe20000410000 */
[----:B------:R-:W-:Y:S01]  /*204d0*/  IMAD.MOV.U32 R176, RZ, RZ, R52 ;  /* 0x000000ffffb07224 */ /* 0x000fe200078e0034 */
[C---:B------:R-:W-:Y:S01]  /*204e0*/  HMMA.16816.F32.BF16 R32, R140.reuse, R38, R32 ;  /* 0x000000268c20723c */ /* 0x040fe20000041820 */
[----:B------:R-:W1:Y:S03]  /*204f0*/  LDSM.16.MT88.4 R52, [R220] ;  /* 0x00000000dc34783b */ /* 0x000e660000004200 */
[----:B------:R-:W-:Y:S01]  /*20500*/  IADD3 R139, PT, PT, R229, R220, RZ ;  /* 0x000000dce58b7210 */ /* 0x000fe20007ffe0ff */
[C---:B------:R-:W-:Y:S01]  /*20510*/  FMUL.FTZ R37, R3.reuse, R181 ;  /* 0x000000b503257220 */ /* 0x040fe20000410000 */
[C---:B------:R-:W-:Y:S01]  /*20520*/  FMUL.FTZ R38, R2.reuse, R182 ;  /* 0x000000b602267220 */ /* 0x040fe20000410000 */
[C---:B------:R-:W-:Y:S01]  /*20530*/  FMUL.FTZ R39, R2.reuse, R183 ;  /* 0x000000b702277220 */ /* 0x040fe20000410000 */
[C---:B------:R-:W-:Y:S01]  /*20540*/  FMUL.FTZ R101, R3.reuse, R101 ;  /* 0x0000006503657220 */ /* 0x040fe20000410000 */
[----:B------:R-:W2:Y:S01]  /*20550*/  LDSM.16.MT88.4 R144, [R139] ;  /* 0x000000008b90783b */ /* 0x000ea20000004200 */
        /* <DEDUP_REMOVED lines=27> */
[----:B------:R-:W-:Y:S01]  /*20710*/  FFMA.FTZ R148, R148, UR4, -R214 ;  /* 0x0000000494947c23 */ /* 0x000fe200080108d6 */
[----:B------:R-:W-:Y:S02]  /*20720*/  IMAD.MOV.U32 R162, RZ, RZ, R56 ;  /* 0x000000ffffa27224 */ /* 0x000fe400078e0038 */
[----:B------:R-:W-:Y:S01]  /*20730*/  FMUL.FTZ R56, R132, R192 ;  /* 0x000000c084387220 */ /* 0x000fe20000410000 */
[----:B------:R-:W-:Y:S01]  /*20740*/  IMAD.MOV.U32 R179, RZ, RZ, R177 ;  /* 0x000000ffffb37224 */ /* 0x000fe200078e00b1 */
[-C--:B-1----:R-:W-:Y:S03]  /*20750*/  HMMA.16816.F32.BF16 R36, R140, R52.reuse, R36 ;  /* 0x000000348c24723c */ /* 0x082fe60000041824 */
[----:B------:R-:W-:Y:S01]  /*20760*/  MOV R177, R175 ;  /* 0x000000af00b17202 */ /* 0x000fe20000000f00 */
[----:B------:R-:W-:Y:S01]  /*20770*/  IMAD.MOV.U32 R175, RZ, RZ, R173 ;  /* 0x000000ffffaf7224 */ /* 0x000fe200078e00ad */
[----:B------:R-:W-:Y:S01]  /*20780*/  MOV R181, R179 ;  /* 0x000000b300b57202 */ /* 0x000fe20000000f00 */
[----:B------:R-:W-:Y:S01]  /*20790*/  IMAD.MOV.U32 R173, RZ, RZ, R171 ;  /* 0x000000ffffad7224 */ /* 0x000fe200078e00ab */
[----:B------:R-:W-:Y:S01]  /*207a0*/  MOV R171, R169 ;  /* 0x000000a900ab7202 */ /* 0x000fe20000000f00 */
[C---:B------:R-:W-:Y:S04]  /*207b0*/  HMMA.16816.F32.BF16 R40, R208.reuse, R52, R40 ;  /* 0x00000034d028723c */ /* 0x040fe80000041828 */
[C---:B------:R-:W-:Y:S01]  /*207c0*/  FMUL.FTZ R52, R3.reuse, R196 ;  /* 0x000000c403347220 */ /* 0x040fe20000410000 */
[----:B------:R-:W-:Y:S01]  /*207d0*/  FMUL.FTZ R53, R3, R197 ;  /* 0x000000c503357220 */ /* 0x000fe20000410000 */
[----:B------:R-:W-:Y:S02]  /*207e0*/  IMAD.MOV.U32 R169, RZ, RZ, R167 ;  /* 0x000000ffffa97224 */ /* 0x000fe400078e00a7 */
[-C--:B------:R-:W-:Y:S03]  /*207f0*/  HMMA.16816.F32.BF16 R44, R208, R54.reuse, R44 ;  /* 0x00000036d02c723c */ /* 0x080fe6000004182c */
[----:B------:R-:W-:Y:S05]  /*20800*/  IMAD.MOV.U32 R167, RZ, RZ, R165 ;  /* 0x000000ffffa77224 */ /* 0x000fea00078e00a5 */
        /* <DEDUP_REMOVED lines=27> */
[----:B------:R-:W-:Y:S02]  /*209c0*/  IMAD.MOV.U32 R178, RZ, RZ, R176 ;  /* 0x000000ffffb27224 */ /* 0x000fe400078e00b0 */
[----:B------:R-:W-:Y:S01]  /*209d0*/  FFMA.FTZ R145, R163, UR4, -R215 ;  /* 0x00000004a3917c23 */ /* 0x000fe200080108d7 */
[----:B------:R-:W-:Y:S01]  /*209e0*/  IMAD.MOV.U32 R176, RZ, RZ, R174 ;  /* 0x000000ffffb07224 */ /* 0x000fe200078e00ae */
[-C--:B------:R-:W-:Y:S01]  /*209f0*/  HMMA.16816.F32.BF16 R124, R208, R146.reuse, R124 ;  /* 0x00000092d07c723c */ /* 0x080fe2000004187c */
[----:B------:R1:W-:Y:S02]  /*20a00*/  MUFU.EX2 R165, R144 ;  /* 0x0000009000a57308 */ /* 0x0003e40000000800 */
        /* <DEDUP_REMOVED lines=9> */
[----:B------:R-:W-:Y:S01]  /*20aa0*/  MUFU.EX2 R163, R145 ;  /* 0x0000009100a37308 */ /* 0x000fe20000000800 */
[----:B------:R-:W-:Y:S02]  /*20ab0*/  IMAD.MOV.U32 R175, RZ, RZ, R173 ;  /* 0x000000ffffaf7224 */ /* 0x000fe400078e00ad */
[----:B------:R-:W-:Y:S02]  /*20ac0*/  IMAD.MOV.U32 R154, RZ, RZ, R129 ;  /* 0x000000ffff9a7224 */ /* 0x000fe400078e0081 */
[----:B------:R-:W-:Y:S01]  /*20ad0*/  IMAD.MOV.U32 R173, RZ, RZ, R171 ;  /* 0x000000ffffad7224 */ /* 0x000fe200078e00ab */
[----:B------:R-:W-:Y:S01]  /*20ae0*/  MOV R171, R169 ;  /* 0x000000a900ab7202 */ /* 0x000fe20000000f00 */
[----:B------:R-:W-:Y:S01]  /*20af0*/  IMAD.MOV.U32 R179, RZ, RZ, R176 ;  /* 0x000000ffffb37224 */ /* 0x000fe200078e00b0 */
[----:B------:R-:W2:Y:S01]  /*20b00*/  LDL.LU R129, [R1+0xdc] ;  /* 0x0000dc0001817983 */ /* 0x000ea20000300800 */
[----:B------:R-:W-:Y:S02]  /*20b10*/  IMAD.MOV.U32 R169, RZ, RZ, R167 ;  /* 0x000000ffffa97224 */ /* 0x000fe400078e00a7 */
[----:B-1----:R-:W-:Y:S01]  /*20b20*/  FFMA.FTZ R144, R181, UR4, -R214 ;  /* 0x00000004b5907c23 */ /* 0x002fe200080108d6 */
[----:B------:R-:W-:Y:S01]  /*20b30*/  IMAD.MOV.U32 R167, RZ, RZ, R161 ;  /* 0x000000ffffa77224 */ /* 0x000fe200078e00a1 */
[----:B------:R-:W-:Y:S01]  /*20b40*/  MOV R181, R179 ;  /* 0x000000b300b57202 */ /* 0x000fe20000000f00 */
[----:B------:R-:W-:Y:S01]  /*20b50*/  IMAD.MOV.U32 R161, RZ, RZ, R154 ;  /* 0x000000ffffa17224 */ /* 0x000fe200078e009a */
[----:B------:R-:W-:Y:S01]  /*20b60*/  MOV R154, R153 ;  /* 0x00000099009a7202 */ /* 0x000fe20000000f00 */
[----:B------:R-:W-:Y:S01]  /*20b70*/  IMAD.MOV.U32 R176, RZ, RZ, R174 ;  /* 0x000000ffffb07224 */ /* 0x000fe200078e00ae */
[----:B------:R-:W-:Y:S01]  /*20b80*/  MOV R174, R172 ;  /* 0x000000ac00ae7202 */ /* 0x000fe20000000f00 */
[----:B------:R-:W-:Y:S02]  /*20b90*/  IMAD.MOV.U32 R153, RZ, RZ, R130 ;  /* 0x000000ffff997224 */ /* 0x000fe400078e0082 */
[----:B------:R-:W-:Y:S01]  /*20ba0*/  IMAD.MOV.U32 R179, RZ, RZ, R176 ;  /* 0x000000ffffb37224 */ /* 0x000fe200078e00b0 */
[----:B------:R-:W3:Y:S01]  /*20bb0*/  LDL.LU R130, [R1+0xd8] ;  /* 0x0000d80001827983 */ /* 0x000ee20000300800 */
[----:B------:R-:W-:Y:S01]  /*20bc0*/  MOV R176, R154 ;  /* 0x0000009a00b07202 */ /* 0x000fe20000000f00 */
[----:B------:R-:W-:Y:S01]  /*20bd0*/  IMAD.MOV.U32 R154, RZ, RZ, R152 ;  /* 0x000000ffff9a7224 */ /* 0x000fe200078e0098 */
[----:B------:R-:W-:Y:S01]  /*20be0*/  MOV R183, R174 ;  /* 0x000000ae00b77202 */ /* 0x000fe20000000f00 */
[----:B------:R-:W-:Y:S02]  /*20bf0*/  IMAD.MOV.U32 R152, RZ, RZ, R131 ;  /* 0x000000ffff987224 */ /* 0x000fe400078e0083 */
[----:B------:R-:W4:Y:S01]  /*20c00*/  LDL.LU R131, [R1+0xd4] ;  /* 0x0000d40001837983 */ /* 0x000f220000300800 */
[----:B------:R-:W-:Y:S02]  /*20c10*/  IMAD.MOV.U32 R182, RZ, RZ, R180 ;  /* 0x000000ffffb67224 */ /* 0x000fe400078e00b4 */
[----:B------:R-:W-:Y:S02]  /*20c20*/  IMAD.MOV.U32 R180, RZ, RZ, R178 ;  /* 0x000000ffffb47224 */ /* 0x000fe400078e00b2 */
[----:B------:R1:W-:Y:S01]  /*20c30*/  MUFU.EX2 R178, R144 ;  /* 0x0000009000b27308 */ /* 0x0003e20000000800 */
[----:B------:R-:W-:Y:S02]  /*20c40*/  IMAD.MOV.U32 R172, RZ, RZ, R170 ;  /* 0x000000ffffac7224 */ /* 0x000fe400078e00aa */
[----:B------:R-:W-:Y:S01]  /*20c50*/  IMAD.MOV.U32 R170, RZ, RZ, R168 ;  /* 0x000000ffffaa7224 */ /* 0x000fe200078e00a8 */
[----:B------:R-:W-:Y:S03]  /*20c60*/  MOV R168, R166 ;  /* 0x000000a600a87202 */ /* 0x000fe60000000f00 */
[----:B------:R-:W-:Y:S03]  /*20c70*/  IMAD.MOV.U32 R174, RZ, RZ, R170 ;  /* 0x000000ffffae7224 */ /* 0x000fe600078e00aa */
[----:B------:R1:W1:Y:S01]  /*20c80*/  MUFU.EX2 R166, R148 ;  /* 0x0000009400a67308 */ /* 0x0002620000000800 */
[----:B------:R-:W-:Y:S02]  /*20c90*/  IMAD.MOV.U32 R170, RZ, RZ, R160 ;  /* 0x000000ffffaa7224 */ /* 0x000fe400078e00a0 */
[----:B------:R-:W-:Y:S02]  /*20ca0*/  IMAD.MOV.U32 R189, RZ, RZ, R174 ;  /* 0x000000ffffbd7224 */ /* 0x000fe400078e00ae */
[----:B------:R-:W-:Y:S02]  /*20cb0*/  IMAD.MOV.U32 R174, RZ, RZ, R149 ;  /* 0x000000ffffae7224 */ /* 0x000fe400078e0095 */
[----:B------:R-:W-:Y:S02]  /*20cc0*/  IMAD.MOV.U32 R160, RZ, RZ, R156 ;  /* 0x000000ffffa07224 */ /* 0x000fe400078e009c */
[--C-:B------:R-:W-:Y:S01]  /*20cd0*/  FFMA.FTZ R156, R247, UR4, -R214.reuse ;  /* 0x00000004f79c7c23 */ /* 0x100fe200080108d6 */
[----:B-1----:R-:W-:Y:S01]  /*20ce0*/  FFMA.FTZ R144, R182, UR4, -R214 ;  /* 0x00000004b6907c23 */ /* 0x002fe200080108d6 */
[--C-:B------:R-:W-:Y:S01]  /*20cf0*/  FFMA.FTZ R247, R245, UR4, -R215.reuse ;  /* 0x00000004f5f77c23 */ /* 0x100fe200080108d7 */
[--C-:B------:R-:W-:Y:S01]  /*20d00*/  FFMA.FTZ R245, R219, UR4, -R215.reuse ;  /* 0x00000004dbf57c23 */ /* 0x100fe200080108d7 */
[----:B------:R-:W-:Y:S01]  /*20d10*/  MUFU.EX2 R203, R156 ;  /* 0x0000009c00cb7308 */ /* 0x000fe20000000800 */
[----:B------:R-:W-:Y:S02]  /*20d20*/  IMAD.MOV.U32 R184, RZ, RZ, R160 ;  /* 0x000000ffffb87224 */ /* 0x000fe400078e00a0 */
[--C-:B------:R-:W-:Y:S01]  /*20d30*/  FFMA.FTZ R160, R248, UR4, -R215.reuse ;  /* 0x00000004f8a07c23 */ /* 0x100fe200080108d7 */
[----:B------:R-:W-:Y:S01]  /*20d40*/  FFMA.FTZ R148, R161, UR4, -R215 ;  /* 0x00000004a1947c23 */ /* 0x000fe200080108d7 */
[----:B------:R-:W-:Y:S02]  /*20d50*/  IMAD.MOV.U32 R161, RZ, RZ, R158 ;  /* 0x000000ffffa17224 */ /* 0x000fe400078e009e */
[--C-:B------:R-:W-:Y:S03]  /*20d60*/  FFMA.FTZ R158, R252, UR4, -R214.reuse ;  /* 0x00000004fc9e7c23 */ /* 0x100fe600080108d6 */
[----:B------:R1:W-:Y:S01]  /*20d70*/  MUFU.EX2 R193, R144 ;  /* 0x0000009000c17308 */ /* 0x0003e20000000800 */
[--C-:B------:R-:W-:Y:S09]  /*20d80*/  FFMA.FTZ R252, R225, UR4, -R214.reuse ;  /* 0x00000004e1fc7c23 */ /* 0x100ff200080108d6 */
[----:B------:R1:W-:Y:S10]  /*20d90*/  MUFU.EX2 R196, R148 ;  /* 0x0000009400c47308 */ /* 0x0003f40000000800 */
[----:B------:R-:W-:Y:S01]  /*20da0*/  MUFU.EX2 R198, R158 ;  /* 0x0000009e00c67308 */ /* 0x000fe20000000800 */
[--C-:B-1----:R-:W-:Y:S01]  /*20db0*/  FFMA.FTZ R144, R177, UR4, -R213.reuse ;  /* 0x00000004b1907c23 */ /* 0x102fe200080108d5 */
[----:B------:R-:W-:Y:S08]  /*20dc0*/  MOV R177, R164 ;  /* 0x000000a400b17202 */ /* 0x000ff00000000f00 */
        /* <DEDUP_REMOVED lines=14> */
[----:B------:R-:W-:Y:S01]  /*20eb0*/  MOV R169, R159 ;  /* 0x0000009f00a97202 */ /* 0x000fe20000000f00 */
[----:B------:R-:W-:Y:S02]  /*20ec0*/  IMAD.MOV.U32 R159, RZ, RZ, R155 ;  /* 0x000000ffff9f7224 */ /* 0x000fe400078e009b */
[----:B------:R-:W-:Y:S01]  /*20ed0*/  FFMA.FTZ R155, R246, UR4, -R214 ;  /* 0x00000004f69b7c23 */ /* 0x000fe200080108d6 */
[----:B------:R-:W-:Y:S01]  /*20ee0*/  IMAD.MOV.U32 R190, RZ, RZ, R173 ;  /* 0x000000ffffbe7224 */ /* 0x000fe200078e00ad */
[----:B------:R-:W-:Y:S01]  /*20ef0*/  MOV R185, R169 ;  /* 0x000000a900b97202 */ /* 0x000fe20000000f00 */
[----:B------:R-:W-:Y:S01]  /*20f00*/  IMAD.MOV.U32 R173, RZ, RZ, R150 ;  /* 0x000000ffffad7224 */ /* 0x000fe200078e0096 */
[----:B------:R-:W-:Y:S02]  /*20f10*/  F2FP.BF16.F32.PACK_AB R150, R193, R178 ;  /* 0x000000b2c196723e */ /* 0x000fe400000010ff */
        /* <DEDUP_REMOVED lines=9> */
[----:B------:R-:W-:Y:S01]  /*20fb0*/  IMAD.MOV.U32 R176, RZ, RZ, R172 ;  /* 0x000000ffffb07224 */ /* 0x000fe200078e00ac */
[----:B------:R-:W-:Y:S01]  /*20fc0*/  MOV R172, R168 ;  /* 0x000000a800ac7202 */ /* 0x000fe20000000f00 */
[--C-:B------:R-:W-:Y:S05]  /*20fd0*/  FFMA.FTZ R168, R226, UR4, -R214.reuse ;  /* 0x00000004e2a87c23 */ /* 0x100fea00080108d6 */
[----:B------:R1:W1:Y:S01]  /*20fe0*/  MUFU.EX2 R181, R144 ;  /* 0x0000009000b57308 */ /* 0x0002620000000800 */
[----:B------:R-:W-:Y:S02]  /*20ff0*/  MOV R191, R172 ;  /* 0x000000ac00bf7202 */ /* 0x000fe40000000f00 */
[----:B------:R-:W-:Y:S03]  /*21000*/  MOV R172, R151 ;  /* 0x0000009700ac7202 */ /* 0x000fe60000000f00 */
[--C-:B------:R-:W-:Y:S04]  /*21010*/  FFMA.FTZ R226, R191, UR4, -R217.reuse ;  /* 0x00000004bfe27c23 */ /* 0x100fe800080108d9 */
[----:B------:R-:W-:Y:S10]  /*21020*/  MUFU.EX2 R248, R168 ;  /* 0x000000a800f87308 */ /* 0x000ff40000000800 */
        /* <DEDUP_REMOVED lines=14> */
[----:B------:R-:W-:Y:S02]  /*21110*/  IMAD.MOV.U32 R171, RZ, RZ, R167 ;  /* 0x000000ffffab7224 */ /* 0x000fe400078e00a7 */
[--C-:B------:R-:W-:Y:S01]  /*21120*/  FFMA.FTZ R167, R224, UR4, -R214.reuse ;  /* 0x00000004e0a77c23 */ /* 0x100fe200080108d6 */
[----:B------:R-:W-:Y:S01]  /*21130*/  MOV R188, R175 ;  /* 0x000000af00bc7202 */ /* 0x000fe20000000f00 */
[----:B------:R-:W-:Y:S02]  /*21140*/  FFMA.FTZ R224, R190, UR4, -R217 ;  /* 0x00000004bee07c23 */ /* 0x000fe400080108d9 */
        /* <DEDUP_REMOVED lines=40> */
[----:B------:R-:W-:Y:S01]  /*213d0*/  MOV R174, R172 ;  /* 0x000000ac00ae7202 */ /* 0x000fe20000000f00 */
[----:B------:R-:W-:Y:S07]  /*213e0*/  IMAD.MOV.U32 R172, RZ, RZ, R171 ;  /* 0x000000ffffac7224 */ /* 0x000fee00078e00ab */
        /* <DEDUP_REMOVED lines=64> */
[----:B------:R-:W-:Y:S01]  /*217f0*/  IMAD.MOV.U32 R137, RZ, RZ, R208 ;  /* 0x000000ffff897224 */ /* 0x000fe200078e00d0 */
[----:B------:R-:W-:Y:S01]  /*21800*/  F2FP.BF16.F32.PACK_AB R208, R252, R248 ;  /* 0x000000f8fcd0723e */ /* 0x000fe200000010ff */
[----:B------:R-:W-:Y:S01]  /*21810*/  FADD.FTZ R180, R162, R0 ;  /* 0x00000000a2b47221 */ /* 0x000fe20000010000 */
[----:B------:R-:W-:Y:S01]  /*21820*/  IMAD.MOV.U32 R0, RZ, RZ, R187 ;  /* 0x000000ffff007224 */ /* 0x000fe200078e00bb */
[----:B------:R3:W5:Y:S01]  /*21830*/  LDL.LU R243, [R1+0xd0] ;  /* 0x0000d00001f37983 */ /* 0x0007620000300800 */
[----:B------:R-:W-:Y:S02]  /*21840*/  F2FP.BF16.F32.PACK_AB R210, R137, R195 ;  /* 0x000000c389d2723e */ /* 0x000fe400000010ff */
[----:B------:R-:W-:Y:S01]  /*21850*/  MOV R235, 0x40 ;  /* 0x0000004000eb7802 */ /* 0x000fe20000000f00 */
        /* <DEDUP_REMOVED lines=97> */
[----:B------:R-:W-:Y:S01]  /*21e70*/  IMAD.MOV.U32 R18, RZ, RZ, R168 ;  /* 0x000000ffff127224 */ /* 0x000fe200078e00a8 */
[-C--:B------:R-:W-:Y:S03]  /*21e80*/  HMMA.16816.F32.BF16 R160, R140, R172.reuse, R20 ;  /* 0x000000ac8ca0723c */ /* 0x080fe60000041814 */
[----:B------:R-:W-:Y:S01]  /*21e90*/  MOV R23, R203 ;  /* 0x000000cb00177202 */ /* 0x000fe20000000f00 */
[----:B------:R-:W-:Y:S01]  /*21ea0*/  IMAD.MOV.U32 R22, RZ, RZ, R202 ;  /* 0x000000ffff167224 */ /* 0x000fe200078e00ca */
[----:B------:R-:W-:Y:S01]  /*21eb0*/  MOV R21, R201 ;  /* 0x000000c900157202 */ /* 0x000fe20000000f00 */
[----:B------:R-:W-:Y:S02]  /*21ec0*/  IMAD.MOV.U32 R20, RZ, RZ, R200 ;  /* 0x000000ffff147224 */ /* 0x000fe400078e00c8 */
[----:B------:R-:W-:Y:S01]  /*21ed0*/  FADD.FTZ R11, R11, R8 ;  /* 0x000000080b0b7221 */ /* 0x000fe20000010000 */
[C---:B------:R-:W-:Y:S04]  /*21ee0*/  HMMA.16816.F32.BF16 R164, R208.reuse, R172, R24 ;  /* 0x000000acd0a4723c */ /* 0x040fe80000041818 */
[----:B------:R-:W-:Y:S01]  /*21ef0*/  IMAD.MOV.U32 R26, RZ, RZ, R171 ;  /* 0x000000ffff1a7224 */ /* 0x000fe200078e00ab */
[----:B------:R-:W-:Y:S01]  /*21f00*/  MOV R25, R170 ;  /* 0x000000aa00197202 */ /* 0x000fe20000000f00 */
[----:B------:R-:W-:Y:S01]  /*21f10*/  IMAD.MOV.U32 R24, RZ, RZ, R169 ;  /* 0x000000ffff187224 */ /* 0x000fe200078e00a9 */
[----:B------:R-:W-:Y:S01]  /*21f20*/  MOV R27, R199 ;  /* 0x000000c7001b7202 */ /* 0x000fe20000000f00 */
[-C--:B------:R-:W-:Y:S03]  /*21f30*/  HMMA.16816.F32.BF16 R168, R208, R174.reuse, R28 ;  /* 0x000000aed0a8723c */ /* 0x080fe6000004181c */
[----:B------:R-:W-:Y:S01]  /*21f40*/  MOV R31, R198 ;  /* 0x000000c6001f7202 */ /* 0x000fe20000000f00 */
[----:B------:R-:W-:Y:S01]  /*21f50*/  IMAD.MOV.U32 R30, RZ, RZ, R197 ;  /* 0x000000ffff1e7224 */ /* 0x000fe200078e00c5 */
[----:B------:R-:W-:Y:S01]  /*21f60*/  MOV R28, R194 ;  /* 0x000000c2001c7202 */ /* 0x000fe20000000f00 */
[----:B--2---:R-:W-:Y:S01]  /*21f70*/  IMAD.MOV.U32 R139, RZ, RZ, R134 ;  /* 0x000000ffff8b7224 */ /* 0x004fe200078e0086 */
[----:B------:R-:W-:Y:S01]  /*21f80*/  MOV R29, R196 ;  /* 0x000000c4001d7202 */ /* 0x000fe20000000f00 */
[C---:B------:R-:W-:Y:S04]  /*21f90*/  HMMA.16816.F32.BF16 R172, R140.reuse, R174, R32 ;  /* 0x000000ae8cac723c */ /* 0x040fe80000041820 */
[----:B------:R-:W-:Y:S01]  /*21fa0*/  MOV R32, R180 ;  /* 0x000000b400207202 */ /* 0x000fe20000000f00 */
[----:B------:R-:W-:Y:S01]  /*21fb0*/  IMAD.MOV.U32 R35, RZ, RZ, R177 ;  /* 0x000000ffff237224 */ /* 0x000fe200078e00b1 */
[----:B------:R-:W-:Y:S01]  /*21fc0*/  MOV R34, R178 ;  /* 0x000000b200227202 */ /* 0x000fe20000000f00 */
[----:B------:R-:W-:Y:S01]  /*21fd0*/  IMAD.MOV.U32 R33, RZ, RZ, R179 ;  /* 0x000000ffff217224 */ /* 0x000fe200078e00b3 */
        /* <DEDUP_REMOVED lines=67> */
[----:B------:R-:W-:Y:S01]  /*22410*/  IMAD.MOV.U32 R140, RZ, RZ, R133 ;  /* 0x000000ffff8c7224 */ /* 0x000fe200078e0085 */
[----:B------:R-:W-:Y:S02]  /*22420*/  MOV R132, R135 ;  /* 0x0000008700847202 */ /* 0x000fe40000000f00 */
[----:B------:R1:W-:Y:S04]  /*22430*/  STL [R1+0xa4], R3 ;  /* 0x0000a40301007387 */ /* 0x0003e80000100800 */
[----:B------:R2:W-:Y:S04]  /*22440*/  STL [R1+0x98], R2 ;  /* 0x0000980201007387 */ /* 0x0005e80000100800 */
[----:B------:R2:W-:Y:S01]  /*22450*/  STL [R1+0x9c], R0 ;  /* 0x00009c0001007387 */ /* 0x0005e20000100800 */
[----:B-1----:R-:W-:Y:S01]  /*22460*/  MOV R3, R136 ;  /* 0x0000008800037202 */ /* 0x002fe20000000f00 */
[----:B------:R-:W-:Y:S06]  /*22470*/  BRA.U UP0, `(.L_x_1005) ;  /* 0xffffff9100c87547 */ /* 0x000fec000b83ffff */
.L_x_1004:
[----:B--23--:R-:W2:Y:S01]  /*22480*/  LDL.LU R4, [R1+0x98] ;  /* 0x0000980001047983 */ /* 0x00cea20000300800 */
[----:B------:R-:W-:Y:S01]  /*22490*/  MOV R67, 0x10 ;  /* 0x0000001000437802 */ /* 0x000fe20000000f00 */
[----:B------:R-:W-:Y:S02]  /*224a0*/  UISETP.NE.AND UP3, UPT, UR20, -0x1, UPT ;  /* 0xffffffff1400788c */ /* 0x000fe4000bf65270 */
[----:B------:R-:W3:Y:S01]  /*224b0*/  LDL.LU R10, [R1+0x9c] ;  /* 0x00009c00010a7983 */ /* 0x000ee20000300800 */
[----:B------:R-:W1:Y:S01]  /*224c0*/  S2UR UR12, SR_CTAID.Y ;  /* 0x00000000000c79c3 */ /* 0x000e620000002600 */
[----:B------:R-:W1:Y:S02]  /*224d0*/  LDCU.U8 UR4, c[0x0][0x549] ;  /* 0x0000a920ff0477ac */ /* 0x000e640008000000 */
        /* <DEDUP_REMOVED lines=10> */
[----:B-1--4-:R-:W-:Y:S01]  /*22580*/  LOP3.LUT P4, RZ, R232, 0x8, RZ, 0xc0, !PT ;  /* 0x00000008e8ff7812 */ /* 0x012fe2000788c0ff */
[----:B------:R-:W-:-:S02]  /*22590*/  UISETP.NE.AND UP1, UPT, UR4, URZ, UPT ;  /* 0x000000ff0400728c */ /* 0x000fc4000bf25270 */
[----:B------:R-:W-:Y:S01]  /*225a0*/  UISETP.NE.AND UP2, UPT, UR20, -0x1, UPT ;  /* 0xffffffff1400788c */ /* 0x000fe2000bf45270 */
[----:B------:R-:W1:Y:S01]  /*225b0*/  LDCU UR13, c[0x0][0x434] ;  /* 0x00008680ff0d77ac */ /* 0x000e620008000800 */
[----:B------:R-:W-:Y:S01]  /*225c0*/  @!UP3 UIMAD.WIDE.U32 UR14, UR12, UR8, URZ ;  /* 0x000000080c0eb2a5 */ /* 0x000fe2000f8e00ff */
[----:B------:R-:W4:Y:S01]  /*225d0*/  S2UR UR8, SR_CTAID.X ;  /* 0x00000000000879c3 */ /* 0x000f220000002500 */
[----:B------:R-:W-:-:S05]  /*225e0*/  @UP3 UIMAD.WIDE.U32 UR16, UR20, UR6, URZ ;  /* 0x00000006141032a5 */ /* 0x000fca000f8e00ff */
[----:B------:R-:W1:Y:S01]  /*225f0*/  @UP1 LDCU UR4, c[0x0][0x430] ;  /* 0x00008600ff0417ac */ /* 0x000e620008000800 */
[----:B------:R-:W-:Y:S01]  /*22600*/  @!UP3 UIMAD UR9, UR12, UR9, UR15 ;  /* 0x000000090c09b2a4 */ /* 0x000fe2000f8e020f */
[----:B------:R-:W2:Y:S01]  /*22610*/  S2UR UR6, SR_CTAID.Z ;  /* 0x00000000000679c3 */ /* 0x000ea20000002700 */
[----:B------:R-:W-:Y:S02]  /*22620*/  @UP3 UIMAD UR9, UR20, UR7, UR17 ;  /* 0x00000007140932a4 */ /* 0x000fe4000f8e0211 */
[----:B------:R-:W-:Y:S02]  /*22630*/  @!UP2 UIMAD UR20, UR12, UR10, URZ ;  /* 0x0000000a0c14a2a4 */ /* 0x000fe4000f8e02ff */
[----:B------:R-:W-:Y:S01]  /*22640*/  UISETP.NE.AND UP0, UPT, UR11, URZ, !UP1 ;  /* 0x000000ff0b00728c */ /* 0x000fe2000cf05270 */
[----:B------:R-:W2:Y:S01]  /*22650*/  @UP1 LDCU UR15, c[0x0][0x430] ;  /* 0x00008600ff0f17ac */ /* 0x000ea20008000800 */
[----:B------:R-:W-:Y:S01]  /*22660*/  @UP1 UMOV UR7, 0x1 ;  /* 0x0000000100071882 */ /* 0x000fe20000000000 */
[----:B------:R-:W-:Y:S01]  /*22670*/  @UP3 UMOV UR14, UR16 ;  /* 0x00000010000e3c82 */ /* 0x000fe20008000000 */
[----:B-1----:R-:W-:-:S02]  /*22680*/  @UP1 UIMAD UR13, UR4, UR10, URZ ;  /* 0x0000000a040d12a4 */ /* 0x002fc4000f8e02ff */
[----:B------:R-:W-:Y:S01]  /*22690*/  USHF.R.S32.HI UR4, URZ, 0x1f, UR20 ;  /* 0x0000001fff047899 */ /* 0x000fe20008011414 */
[----:B--2--5:R-:W1:Y:S04]  /*226a0*/  SHFL.BFLY PT, R2, R4, 0x2, 0x1f ;  /* 0x0c401f0004027f89 */ /* 0x024e6800000e0000 */
[----:B---3--:R-:W2:Y:S04]  /*226b0*/  SHFL.BFLY PT, R0, R10, 0x2, 0x1f ;  /* 0x0c401f000a007f89 */ /* 0x008ea800000e0000 */
[----:B------:R-:W3:Y:S01]  /*226c0*/  SHFL.BFLY PT, R3, R5, 0x2, 0x1f ;  /* 0x0c401f0005037f89 */ /* 0x000ee200000e0000 */
[----:B-1----:R-:W-:Y:S01]  /*226d0*/  FADD.FTZ R2, R2, R4 ;  /* 0x0000000402027221 */ /* 0x002fe20000010000 */
[----:B------:R-:W-:-:S02]  /*226e0*/  MOV R141, R7 ;  /* 0x00000007008d7202 */ /* 0x000fc40000000f00 */
[----:B------:R-:W1:Y:S01]  /*226f0*/  SHFL.BFLY PT, R4, R9, 0x2, 0x1f ;  /* 0x0c401f0009047f89 */ /* 0x000e6200000e0000 */
[----:B--2---:R-:W-:-:S03]  /*22700*/  FADD.FTZ R0, R0, R10 ;  /* 0x0000000a00007221 */ /* 0x004fc60000010000 */
[----:B------:R-:W2:Y:S04]  /*22710*/  SHFL.BFLY PT, R137, R2, 0x1, 0x1f ;  /* 0x0c201f0002897f89 */ /* 0x000ea800000e0000 */
[----:B------:R-:W4:Y:S01]  /*22720*/  SHFL.BFLY PT, R138, R0, 0x1, 0x1f ;  /* 0x0c201f00008a7f89 */ /* 0x000f2200000e0000 */
[----:B---3--:R-:W-:-:S05]  /*22730*/  FADD.FTZ R3, R3, R5 ;  /* 0x0000000503037221 */ /* 0x008fca0000010000 */
[----:B------:R-:W3:Y:S01]  /*22740*/  SHFL.BFLY PT, R139, R3, 0x1, 0x1f ;  /* 0x0c201f00038b7f89 */ /* 0x000ee200000e0000 */
[----:B-1----:R-:W-:Y:S01]  /*22750*/  FADD.FTZ R4, R4, R9 ;  /* 0x0000000904047221 */ /* 0x002fe20000010000 */
[----:B--2---:R-:W-:-:S04]  /*22760*/  FADD.FTZ R137, R2, R137 ;  /* 0x0000008902897221 */ /* 0x004fc80000010000 */
[----:B------:R-:W1:Y:S01]  /*22770*/  SHFL.BFLY PT, R132, R4, 0x1, 0x1f ;  /* 0x0c201f0004847f89 */ /* 0x000e6200000e0000 */
[----:B------:R-:W2:Y:S01]  /*22780*/  MUFU.RCP R2, R137 ;  /* 0x0000008900027308 */ /* 0x000ea20000001000 */
[----:B----4-:R-:W-:Y:S01]  /*22790*/  FADD.FTZ R138, R0, R138 ;  /* 0x0000008a008a7221 */ /* 0x010fe20000010000 */
[----:B------:R-:W-:Y:S02]  /*227a0*/  SHF.L.U32 R0, R232, 0x4, RZ ;  /* 0x00000004e8007819 */ /* 0x000fe400000006ff */
[----:B------:R-:W-:Y:S02]  /*227b0*/  FSETP.NE.FTZ.AND P3, PT, R137, RZ, PT ;  /* 0x000000ff8900720b */ /* 0x000fe40003f75000 */
[----:B------:R-:W-:Y:S01]  /*227c0*/  LOP3.LUT R0, R0, 0x1c0, RZ, 0xc0, !PT ;  /* 0x000001c000007812 */ /* 0x000fe200078ec0ff */
[----:B---3--:R-:W-:Y:S01]  /*227d0*/  FADD.FTZ R139, R3, R139 ;  /* 0x0000008b038b7221 */ /* 0x008fe20000010000 */
[----:B------:R-:W3:Y:S01]  /*227e0*/  MUFU.RCP R5, R138 ;  /* 0x0000008a00057308 */ /* 0x000ee20000001000 */
[----:B------:R-:W-:-:S02]  /*227f0*/  FSETP.NE.FTZ.AND P2, PT, R138, RZ, PT ;  /* 0x000000ff8a00720b */ /* 0x000fc40003f55000 */
[----:B------:R-:W-:Y:S02]  /*22800*/  LOP3.LUT R0, R0, 0x38, R8, 0xf8, !PT ;  /* 0x0000003800007812 */ /* 0x000fe400078ef808 */
[----:B------:R-:W-:Y:S02]  /*22810*/  FSETP.NE.FTZ.AND P0, PT, R139, RZ, PT ;  /* 0x000000ff8b00720b */ /* 0x000fe40003f15000 */
[----:B------:R-:W-:Y:S01]  /*22820*/  LOP3.LUT R6, R0, R6, R231, 0xfe, !PT ;  /* 0x0000000600067212 */ /* 0x000fe200078efee7 */
[----:B------:R-:W-:Y:S01]  /*22830*/  MUFU.RCP R3, R139 ;  /* 0x0000008b00037308 */ /* 0x000fe20000001000 */
[----:B--2---:R-:W-:Y:S02]  /*22840*/  FSEL R2, R2, 1, P3 ;  /* 0x3f80000002027808 */ /* 0x004fe40001800000 */
[----:B------:R-:W-:Y:S01]  /*22850*/  LEA R6, R6, UR5, 0x1 ;  /* 0x0000000506067c11 */ /* 0x000fe2000f8e08ff */
[----:B-1----:R-:W-:Y:S02]  /*22860*/  FADD.FTZ R132, R4, R132 ;  /* 0x0000008404847221 */ /* 0x002fe40000010000 */
[C---:B------:R-:W-:Y:S01]  /*22870*/  FMUL.FTZ R144, R2.reuse, R144 ;  /* 0x0000009002907220 */ /* 0x040fe20000410000 */
[C---:B------:R-:W-:Y:S01]  /*22880*/  FMUL.FTZ R156, R2.reuse, R156 ;  /* 0x0000009c029c7220 */ /* 0x040fe20000410000 */
[C---:B------:R-:W-:Y:S01]  /*22890*/  FMUL.FTZ R157, R2.reuse, R157 ;  /* 0x0000009d029d7220 */ /* 0x040fe20000410000 */
        /* <DEDUP_REMOVED lines=285> */
.L_x_1008:
        /* <DEDUP_REMOVED lines=70> */
.L_x_1010:
[----:B------:R-:W-:Y:S05]  /*23ed0*/  BSYNC.RECONVERGENT B0 ;  /* 0x0000000000007941 */ /* 0x000fea0003800200 */
.L_x_1009:
        /* <DEDUP_REMOVED lines=42> */
.L_x_1012:
[----:B------:R-:W-:Y:S05]  /*24180*/  BSYNC.RECONVERGENT B0 ;  /* 0x0000000000007941 */ /* 0x000fea0003800200 */
.L_x_1011:
        /* <DEDUP_REMOVED lines=23> */
.L_x_1014:
[----:B------:R-:W-:Y:S05]  /*24300*/  BSYNC.RECONVERGENT B0 ;  /* 0x0000000000007941 */ /* 0x000fea0003800200 */
.L_x_1013:
        /* <DEDUP_REMOVED lines=22> */
.L_x_1016:
[----:B------:R-:W-:Y:S05]  /*24470*/  BSYNC.RECONVERGENT B0 ;  /* 0x0000000000007941 */ /* 0x000fea0003800200 */
.L_x_1015:
        /* <DEDUP_REMOVED lines=21> */
.L_x_1018:
[----:B------:R-:W-:Y:S05]  /*245d0*/  BSYNC.RECONVERGENT B0 ;  /* 0x0000000000007941 */ /* 0x000fea0003800200 */
.L_x_1017:
        /* <DEDUP_REMOVED lines=21> */
.L_x_1020:
[----:B------:R-:W-:Y:S05]  /*24730*/  BSYNC.RECONVERGENT B0 ;  /* 0x0000000000007941 */ /* 0x000fea0003800200 */
.L_x_1019:
        /* <DEDUP_REMOVED lines=21> */
.L_x_1022:
[----:B------:R-:W-:Y:S05]  /*24890*/  BSYNC.RECONVERGENT B0 ;  /* 0x0000000000007941 */ /* 0x000fea0003800200 */
.L_x_1021:
        /* <DEDUP_REMOVED lines=21> */
.L_x_1024:
[----:B------:R-:W-:Y:S05]  /*249f0*/  BSYNC.RECONVERGENT B0 ;  /* 0x0000000000007941 */ /* 0x000fea0003800200 */
.L_x_1023:
        /* <DEDUP_REMOVED lines=21> */
.L_x_1025:
        /* <DEDUP_REMOVED lines=11> */
.L_x_2852:


//--------------------- .text._ZN5flash16flash_fwd_kernelI23Flash_fwd_kernel_traitsILi128ELi128ELi32ELi4ELb0ELb0EN7cutlass10bfloat16_tE19Flash_kernel_traitsILi128ELi128ELi32ELi4ES3_EELb0ELb0ELb0ELb0ELb0ELb1ELb0ELb0EEEvNS_16Flash_fwd_paramsE --------------------------
	.section	.text._ZN5flash16flash_fwd_kernelI23Flash_fwd_kernel_traitsILi128ELi128ELi32ELi4ELb0ELb0EN7cutlass10bfloat16_tE19Flash_kernel_traitsILi128ELi128ELi32ELi4ES3_EELb0ELb0ELb0ELb0ELb0ELb1ELb0ELb0EEEvNS_16Flash_fwd_paramsE,"ax",@progbits
	.align	128
        .global         _ZN5flash16flash_fwd_kernelI23Flash_fwd_kernel_traitsILi128ELi128ELi32ELi4ELb0ELb0EN7cutlass10bfloat16_tE19Flash_kernel_traitsILi128ELi128ELi32ELi4ES3_EELb0ELb0ELb0ELb0ELb0ELb1ELb0ELb0EEEvNS_16Flash_fwd_paramsE
        .type           _ZN5flash16flash_fwd_kernelI23Flash_fwd_kernel_traitsILi128ELi128ELi32ELi4ELb0ELb0EN7cutlass10bfloat16_tE19Flash_kernel_traitsILi128ELi128ELi32ELi4ES3_EELb0ELb0ELb0ELb0ELb0ELb1ELb0ELb0EEEvNS_16Flash_fwd_paramsE,@function
        .size           _ZN5flash16flash_fwd_kernelI23Flash_fwd_kernel_traitsILi128ELi128ELi32ELi4ELb0ELb0EN7cutlass10bfloat16_tE19Flash_kernel_traitsILi128ELi128ELi32ELi4ES3_EELb0ELb0ELb0ELb0ELb0ELb1ELb0ELb0EEEvNS_16Flash_fwd_paramsE,(.L_x_2853 - _ZN5flash16flash_fwd_kernelI23Flash_fwd_kernel_traitsILi128ELi128ELi32ELi4ELb0ELb0EN7cutlass10bfloat16_tE19Flash_kernel_traitsILi128ELi128ELi32ELi4ES3_EELb0ELb0ELb0ELb0ELb0ELb1ELb0ELb0EEEvNS_16Flash_fwd_paramsE)
        .other          _ZN5flash16flash_fwd_kernelI23Flash_fwd_kernel_traitsILi128ELi128ELi32ELi4ELb0ELb0EN7cutlass10bfloat16_tE19Flash_kernel_traitsILi128ELi128ELi32ELi4ES3_EELb0ELb0ELb0ELb0ELb0ELb1ELb0ELb0EEEvNS_16Flash_fwd_paramsE,@"STO_CUDA_ENTRY STV_DEFAULT"
_ZN5flash16flash_fwd_kernelI23Flash_fwd_kernel_traitsILi128ELi128ELi32ELi4ELb0ELb0EN7cutlass10bfloat16_tE19Flash_kernel_traitsILi128ELi128ELi32ELi4ES3_EELb0ELb0ELb0ELb0ELb0ELb1ELb0ELb0EEEvNS_16Flash_fwd_paramsE:
.text._ZN5flash16flash_fwd_kernelI23Flash_fwd_kernel_traitsILi128ELi128ELi32ELi4ELb0ELb0EN7cutlass10bfloat16_tE19Flash_kernel_traitsILi128ELi128ELi32ELi4ES3_EELb0ELb0ELb0ELb0ELb0ELb1ELb0ELb0EEEvNS_16Flash_fwd_paramsE:
[----:B------:R-:W-:Y:S01]  /*0000*/  LDC R1, c[0x0][0x37c] ;  /* 0x0000df00ff017b82 */ /* 0x000fe20000000800 */
[----:B------:R-:W1:Y:S01]  /*0010*/  S2R R232, SR_CTAID.Y ;  /* 0x0000000000e87919 */ /* 0x000e620000002600 */
[----:B------:R-:W2:Y:S06]  /*0020*/  LDCU.64 UR6, c[0x0][0x470] ;  /* 0x00008e00ff0677ac */ /* 0x000eac0008000a00 */
[----:B------:R-:W3:Y:S01]  /*0030*/  LDC.64 R14, c[0x0][0x460] ;  /* 0x00011800ff0e7b82 */ /* 0x000ee20000000a00 */
[----:B------:R-:W-:Y:S01]  /*0040*/  IMAD.MOV.U32 R231, RZ, RZ, -0x1 ;  /* 0xffffffffffe77424 */ /* 0x000fe200078e00ff */
[----:B------:R-:W4:Y:S01]  /*0050*/  LDCU.64 UR4, c[0x0][0x478] ;  /* 0x00008f00ff0477ac */ /* 0x000f220008000a00 */
[----:B------:R-:W1:Y:S05]  /*0060*/  LDCU.64 UR8, c[0x0][0x460] ;  /* 0x00008c00ff0877ac */ /* 0x000e6a0008000a00 */
[----:B------:R-:W3:Y:S01]  /*0070*/  LDC.64 R4, c[0x0][0x468] ;  /* 0x00011a00ff047b82 */ /* 0x000ee20000000a00 */
[----:B------:R-:W3:Y:S01]  /*0080*/  LDCU.64 UR16, c[0x0][0x358] ;  /* 0x00006b00ff1077ac */ /* 0x000ee20008000a00 */
[----:B--2---:R-:W-:-:S02]  /*0090*/  ISETP.NE.U32.AND P0, PT, RZ, UR6, PT ;  /* 0x00000006ff007c0c */ /* 0x004fc4000bf05070 */
[----:B----4-:R-:W-:Y:S02]  /*00a0*/  ISETP.NE.U32.AND P4, PT, RZ, UR4, PT ;  /* 0x00000004ff007c0c */ /* 0x010fe4000bf85070 */
[----:B------:R-:W-:Y:S02]  /*00b0*/  ISETP.NE.AND.EX P1, PT, RZ, UR7, PT, P0 ;  /* 0x00000007ff007c0c */ /* 0x000fe4000bf25300 */
[----:B-1----:R-:W-:Y:S02]  /*00c0*/  ISETP.NE.U32.AND P3, PT, RZ, UR8, PT ;  /* 0x00000008ff007c0c */ /* 0x002fe4000bf65070 */
[----:B------:R-:W-:Y:S02]  /*00d0*/  ISETP.NE.U32.AND P2, PT, RZ, UR8, PT ;  /* 0x00000008ff007c0c */ /* 0x000fe4000bf45070 */
[----:B------:R-:W-:Y:S01]  /*00e0*/  ISETP.NE.AND.EX P0, PT, RZ, UR5, PT, P4 ;  /* 0x00000005ff007c0c */ /* 0x000fe2000bf05340 */
[C---:B------:R-:W-:Y:S01]  /*00f0*/  IMAD.SHL.U32 R11, R232.reuse, 0x4, RZ ;  /* 0x00000004e80b7824 */ /* 0x040fe200078e00ff */
[----:B------:R-:W-:Y:S01]  /*0100*/  ISETP.NE.AND.EX P5, PT, RZ, UR9, PT, P3 ;  /* 0x00000009ff007c0c */ /* 0x000fe2000bfa5330 */
[----:B---3--:R-:W-:Y:S01]  /*0110*/  IMAD.WIDE.U32 R14, R232, 0x4, R14 ;  /* 0x00000004e80e7825 */ /* 0x008fe200078e000e */
[----:B------:R-:W-:-:S02]  /*0120*/  ISETP.NE.AND.EX P4, PT, RZ, UR9, PT, P2 ;  /* 0x00000009ff007c0c */ /* 0x000fc4000bf85320 */
[----:B------:R-:W-:Y:S02]  /*0130*/  SHF.R.U32.HI R2, RZ, 0x1e, R232 ;  /* 0x0000001eff027819 */ /* 0x000fe400000116e8 */
[----:B------:R-:W-:Y:S01]  /*0140*/  @P1 IADD3 R12, P3, PT, R11, UR6, RZ ;  /* 0x000000060b0c1c10 */ /* 0x000fe2000ff7e0ff */
[----:B------:R-:W-:-:S04]  /*0150*/  IMAD.MOV.U32 R0, RZ, RZ, RZ ;  /* 0x000000ffff007224 */ /* 0x000fc800078e00ff */
[----:B------:R-:W-:Y:S02]  /*0160*/  @P0 IADD3 R6, P2, PT, R11, UR4, RZ ;  /* 0x000000040b060c10 */ /* 0x000fe4000ff5e0ff */
[----:B------:R-:W2:Y:S01]  /*0170*/  @P5 LDG.E R231, desc[UR16][R14.64] ;  /* 0x000000100ee75981 */ /* 0x000ea2000c1e1900 */
[----:B------:R-:W-:-:S03]  /*0180*/  @P1 IADD3.X R13, PT, PT, R2, UR7, RZ, P3, !PT ;  /* 0x00000007020d1c10 */ /* 0x000fc60009ffe4ff */
[----:B------:R1:W2:Y:S01]  /*0190*/  @P4 LDG.E R8, desc[UR16][R14.64+0x4] ;  /* 0x000004100e084981 */ /* 0x0002a2000c1e1900 */
[----:B------:R-:W-:Y:S01]  /*01a0*/  @P0 IADD3.X R7, PT, PT, R2, UR5, RZ, P2, !PT ;  /* 0x0000000502070c10 */ /* 0x000fe200097fe4ff */
[----:B------:R-:W3:Y:S02]  /*01b0*/  LDCU.U8 UR4, c[0x0][0x532] ;  /* 0x0000a640ff0477ac */ /* 0x000ee40008000000 */
[----:B------:R-:W4:Y:S04]  /*01c0*/  @P1 LDG.E R0, desc[UR16][R12.64] ;  /* 0x000000100c001981 */ /* 0x000f28000c1e1900 */
[----:B------:R-:W4:Y:S01]  /*01d0*/  @P0 LDG.E R7, desc[UR16][R6.64] ;  /* 0x0000001006070981 */ /* 0x000f22000c1e1900 */
[----:B------:R-:W-:Y:S01]  /*01e0*/  ISETP.EQ.U32.AND P1, PT, R4, RZ, PT ;  /* 0x000000ff0400720c */ /* 0x000fe20003f22070 */
[----:B------:R-:W-:Y:S01]  /*01f0*/  IMAD.MOV.U32 R9, RZ, RZ, -0x1 ;  /* 0xffffffffff097424 */ /* 0x000fe200078e00ff */
[----:B---3--:R-:W-:-:S04]  /*0200*/  ISETP.NE.AND P5, PT, RZ, UR4, PT ;  /* 0x00000004ff007c0c */ /* 0x008fc8000bfa5270 */
[----:B------:R-:W-:Y:S02]  /*0210*/  ISETP.EQ.OR.EX P2, PT, R5, RZ, !P5, P1 ;  /* 0x000000ff0500720c */ /* 0x000fe40006f42710 */
[----:B------:R-:W-:-:S05]  /*0220*/  IADD3 R10, P1, PT, R11, R4, RZ ;  /* 0x000000040b0a7210 */ /* 0x000fca0007f3e0ff */
[----:B------:R-:W-:Y:S02]  /*0230*/  IMAD.X R11, R2, 0x1, R5, P1 ;  /* 0x00000001020b7824 */ /* 0x000fe400008e0605 */
[----:B------:R-:W3:Y:S01]  /*0240*/  @!P0 LDC.64 R2, c[0x0][0x488] ;  /* 0x00012200ff028b82 */ /* 0x000ee20000000a00 */
[----:B------:R-:W-:-:S03]  /*0250*/  ISETP.NE.U32.AND P1, PT, R4, RZ, PT ;  /* 0x000000ff0400720c */ /* 0x000fc60003f25070 */
[----:B------:R2:W5:Y:S01]  /*0260*/  @!P2 LDG.E R9, desc[UR16][R10.64] ;  /* 0x000000100a09a981 */ /* 0x000562000c1e1900 */
[----:B------:R-:W-:-:S03]  /*0270*/  ISETP.NE.AND.EX P2, PT, R5, RZ, PT, P1 ;  /* 0x000000ff0500720c */ /* 0x000fc60003f45310 */
[----:B------:R-:W3:Y:S01]  /*0280*/  S2UR UR14, SR_CTAID.X ;  /* 0x00000000000e79c3 */ /* 0x000ee20000002500 */
[----:B-1----:R-:W1:Y:S01]  /*0290*/  S2R R15, SR_CTAID.Z ;  /* 0x00000000000f7919 */ /* 0x002e620000002700 */
[----:B------:R-:W1:Y:S06]  /*02a0*/  S2R R87, SR_TID.X ;  /* 0x0000000000577919 */ /* 0x000e6c0000002100 */
[----:B------:R-:W1:Y:S08]  /*02b0*/  @!P4 LDC R225, c[0x0][0x434] ;  /* 0x00010d00ffe1cb82 */ /* 0x000e700000000800 */
[----:B------:R-:W1:Y:S01]  /*02c0*/  @!P0 LDC R6, c[0x0][0x43c] ;  /* 0x00010f00ff068b82 */ /* 0x000e620000000800 */
[----:B---3--:R-:W-:-:S04]  /*02d0*/  @!P0 ISETP.NE.U32.AND P1, PT, R2, RZ, PT ;  /* 0x000000ff0200820c */ /* 0x008fc80003f25070 */
[----:B------:R-:W-:-:S03]  /*02e0*/  @!P0 ISETP.NE.AND.EX P1, PT, R3, RZ, PT, P1 ;  /* 0x000000ff0300820c */ /* 0x000fc60003f25310 */
[----:B------:R-:W3:Y:S01]  /*02f0*/  @!P2 LDC R2, c[0x0][0x438] ;  /* 0x00010e00ff02ab82 */ /* 0x000ee20000000800 */
[----:B------:R-:W-:Y:S01]  /*0300*/  USHF.L.U32 UR15, UR14, 0x7, URZ ;  /* 0x000000070e0f7899 */ /* 0x000fe200080006ff */
[----:B-1----:R-:W-:Y:S01]  /*0310*/  @!P0 SEL R3, R6, RZ, P1 ;  /* 0x000000ff06038207 */ /* 0x002fe20000800000 */
[----:B--2---:R-:W-:-:S05]  /*0320*/  @P4 IMAD.IADD R225, R8, 0x1, -R231 ;  /* 0x0000000108e14824 */ /* 0x004fca00078e0ae7 */
[----:B------:R-:W-:Y:S01]  /*0330*/  ISETP.GT.AND P3, PT, R225, UR15, PT ;  /* 0x0000000fe1007c0c */ /* 0x000fe2000bf64270 */
[----:B----4-:R-:W-:Y:S01]  /*0340*/  @P0 IMAD.IADD R88, R7, 0x1, -R0 ;  /* 0x0000000107580824 */ /* 0x010fe200078e0a00 */
[----:B---3--:R-:W-:Y:S11]  /*0350*/  @!P2 BRA `(.L_x_1026) ;  /* 0x00000000000ca947 */ /* 0x008ff60003800000 */
[----:B------:R-:W2:Y:S02]  /*0360*/  @P5 LDG.E R2, desc[UR16][R10.64+0x4] ;  /* 0x000004100a025981 */ /* 0x000ea4000c1e1900 */
[----:B--2--5:R-:W-:-:S06]  /*0370*/  @P5 IADD3 R2, PT, PT, R2, -R9, RZ ;  /* 0x8000000902025210 */ /* 0x024fcc0007ffe0ff */
[----:B------:R1:W5:Y:S02]  /*0380*/  @!P5 LDG.E R2, desc[UR16][R10.64] ;  /* 0x000000100a02d981 */ /* 0x000364000c1e1900 */
.L_x_1026:
[----:B-----5:R-:W-:Y:S01]  /*0390*/  @!P0 IADD3 R88, PT, PT, R3, R2, -R0 ;  /* 0x0000000203588210 */ /* 0x020fe20007ffe800 */
[----:B------:R-:W-:Y:S06]  /*03a0*/  @!P3 EXIT ;  /* 0x000000000000b94d */ /* 0x000fec0003800000 */
[C---:B------:R-:W-:Y:S01]  /*03b0*/  ISETP.GT.AND P0, PT, R88.reuse, RZ, PT ;  /* 0x000000ff5800720c */ /* 0x040fe20003f04270 */
[----:B------:R-:W-:-:S05]  /*03c0*/  VIADD R3, R88, 0x1f ;  /* 0x0000001f58037836 */ /* 0x000fca0000000000 */
[----:B------:R-:W-:-:S04]  /*03d0*/  SHF.R.S32.HI R2, RZ, 0x1f, R3 ;  /* 0x0000001fff027819 */ /* 0x000fc80000011403 */
[----:B------:R-:W-:-:S03]  /*03e0*/  LEA.HI R2, R2, R3, RZ, 0x5 ;  /* 0x0000000302027211 */ /* 0x000fc600078f28ff */
[----:B------:R-:W-:Y:S05]  /*03f0*/  @P0 BRA `(.L_x_1027) ;  /* 0x0000001000b40947 */ /* 0x000fea0003800000 */
[----:B------:R-:W2:Y:S01]  /*0400*/  LDC.U8 R0, c[0x0][0x549] ;  /* 0x00015240ff007b82 */ /* 0x000ea20000000000 */
[----:B------:R-:W-:-:S07]  /*0410*/  ISETP.NE.AND P0, PT, R231, -0x1, PT ;  /* 0xffffffffe700780c */ /* 0x000fce0003f05270 */
[----:B------:R-:W3:Y:S08]  /*0420*/  LDC.U8 R8, c[0x0][0x548] ;  /* 0x00015200ff087b82 */ /* 0x000ef00000000000 */
[----:B------:R-:W4:Y:S01]  /*0430*/  LDC R9, c[0x0][0x434] ;  /* 0x00010d00ff097b82 */ /* 0x000f220000000800 */
[----:B--2---:R-:W-:-:S07]  /*0440*/  ISETP.NE.AND P1, PT, R0, RZ, PT ;  /* 0x000000ff0000720c */ /* 0x004fce0003f25270 */
[----:B------:R-:W2:Y:S01]  /*0450*/  @!P0 LDC.64 R6, c[0x0][0x400] ;  /* 0x00010000ff068b82 */ /* 0x000ea20000000a00 */
[----:B---3--:R-:W-:-:S07]  /*0460*/  ISETP.NE.AND P2, PT, R8, RZ, !P1 ;  /* 0x000000ff0800720c */ /* 0x008fce0004f45270 */
[----:B------:R-:W3:Y:S08]  /*0470*/  @P0 LDC.64 R4, c[0x0][0x408] ;  /* 0x00010200ff040b82 */ /* 0x000ef00000000a00 */
[----:B------:R-:W1:Y:S08]  /*0480*/  @P1 LDC.64 R2, c[0x0][0x430] ;  /* 0x00010c00ff021b82 */ /* 0x000e700000000a00 */
[----:B------:R-:W2:Y:S01]  /*0490*/  @P1 LDC R0, c[0x0][0x430] ;  /* 0x00010c00ff001b82 */ /* 0x000ea20000000800 */
[----:B-1----:R-:W-:-:S02]  /*04a0*/  @P1 IMAD R10, R2, R3, RZ ;  /* 0x00000003020a1224 */ /* 0x002fc400078e02ff */
[----:B------:R-:W-:Y:S01]  /*04b0*/  @P1 IMAD.MOV.U32 R2, RZ, RZ, 0x1 ;  /* 0x00000001ff021424 */ /* 0x000fe200078e00ff */
[----:B---34-:R-:W-:Y:S06]  /*04c0*/  @P1 BRA `(.L_x_1028) ;  /* 0x0000000000281947 */ /* 0x018fec0003800000 */
[----:B------:R-:W-:Y:S02]  /*04d0*/  ISETP.NE.AND P1, PT, R8, RZ, PT ;  /* 0x000000ff0800720c */ /* 0x000fe40003f25270 */
[----:B------:R-:W1:Y:S11]  /*04e0*/  LDC R8, c[0x0][0x3e0] ;  /* 0x0000f800ff087b82 */ /* 0x000e760000000800 */
[----:B------:R-:W3:Y:S01]  /*04f0*/  @P1 LDC R10, c[0x0][0x454] ;  /* 0x00011500ff0a1b82 */ /* 0x000ee20000000800 */
[----:B--2---:R-:W-:-:S02]  /*0500*/  @P1 MOV R0, 0x1 ;  /* 0x0000000100001802 */ /* 0x004fc40000000f00 */
[----:B------:R-:W-:-:S05]  /*0510*/  @!P1 MOV R0, 0x1 ;  /* 0x0000000100009802 */ /* 0x000fca0000000f00 */
[----:B------:R-:W1:Y:S08]  /*0520*/  @P1 LDC R11, c[0x0][0x454] ;  /* 0x00011500ff0b1b82 */ /* 0x000e700000000800 */
[----:B------:R-:W2:Y:S08]  /*0530*/  @!P1 LDC R3, c[0x0][0x434] ;  /* 0x00010d00ff039b82 */ /* 0x000eb00000000800 */
[----:B------:R-:W4:Y:S01]  /*0540*/  @!P1 LDC R10, c[0x0][0x434] ;  /* 0x00010d00ff0a9b82 */ /* 0x000f220000000800 */
[----:B-1----:R-:W-:-:S02]  /*0550*/  @P1 IMAD R2, R11, R8, RZ ;  /* 0x000000080b021224 */ /* 0x002fc400078e02ff */
[----:B--23--:R-:W-:-:S07]  /*0560*/  @!P1 IMAD R2, R3, R8, RZ ;  /* 0x0000000803029224 */ /* 0x00cfce00078e02ff */
.L_x_1028:
[C---:B--2---:R-:W-:Y:S01]  /*0570*/  @!P0 IMAD.WIDE.U32 R22, R232.reuse, R6, RZ ;  /* 0x00000006e8168225 */ /* 0x044fe200078e00ff */
[----:B------:R-:W-:Y:S01]  /*0580*/  ISETP.NE.AND P1, PT, R231, -0x1, PT ;  /* 0xffffffffe700780c */ /* 0x000fe20003f25270 */
[----:B------:R-:W1:Y:S01]  /*0590*/  LDCU.64 UR4, c[0x0][0x410] ;  /* 0x00008200ff0477ac */ /* 0x000e620008000a00 */
[----:B------:R-:W-:Y:S01]  /*05a0*/  SHF.R.U32.HI R19, RZ, 0x3, R87 ;  /* 0x00000003ff137819 */ /* 0x000fe20000011657 */
[C---:B------:R-:W-:Y:S01]  /*05b0*/  IMAD R6, R232.reuse, R9, RZ ;  /* 0x00000009e8067224 */ /* 0x040fe200078e02ff */
[----:B------:R-:W-:Y:S01]  /*05c0*/  BSSY.RECONVERGENT B0, `(.L_x_1029) ;  /* 0x0000034000007945 */ /* 0x000fe20003800200 */
[----:B----4-:R-:W-:Y:S02]  /*05d0*/  IMAD R9, R15, R10, RZ ;  /* 0x0000000a0f097224 */ /* 0x010fe400078e02ff */
[----:B------:R-:W-:Y:S01]  /*05e0*/  @!P0 IMAD R7, R232, R7, R23 ;  /* 0x00000007e8078224 */ /* 0x000fe200078e0217 */
[----:B------:R-:W-:Y:S01]  /*05f0*/  SEL R3, R6, R231, !P1 ;  /* 0x000000e706037207 */ /* 0x000fe20004800000 */
[----:B------:R-:W-:-:S02]  /*0600*/  @!P2 IMAD R9, R232, R2, R9 ;  /* 0x00000002e809a224 */ /* 0x000fc400078e0209 */
[----:B------:R-:W-:Y:S01]  /*0610*/  @P0 IMAD.WIDE.U32 R10, R231, R4, RZ ;  /* 0x00000004e70a0225 */ /* 0x000fe200078e00ff */
[----:B------:R-:W-:Y:S02]  /*0620*/  SHF.R.S32.HI R2, RZ, 0x1f, R3 ;  /* 0x0000001fff027819 */ /* 0x000fe40000011403 */
[----:B------:R-:W-:Y:S01]  /*0630*/  SEL R4, R3, RZ, P2 ;  /* 0x000000ff03047207 */ /* 0x000fe20001000000 */
[----:B------:R-:W-:Y:S01]  /*0640*/  IMAD R6, R0, UR15, RZ ;  /* 0x0000000f00067c24 */ /* 0x000fe2000f8e02ff */
[----:B------:R-:W-:Y:S01]  /*0650*/  SEL R2, R2, RZ, P2 ;  /* 0x000000ff02027207 */ /* 0x000fe20001000000 */
[----:B------:R-:W-:Y:S02]  /*0660*/  IMAD.SHL.U32 R23, R87, 0x8, RZ ;  /* 0x0000000857177824 */ /* 0x000fe400078e00ff */
[----:B------:R-:W-:Y:S01]  /*0670*/  @P0 IMAD.MOV.U32 R22, RZ, RZ, R10 ;  /* 0x000000ffff160224 */ /* 0x000fe200078e000a */
[----:B------:R-:W-:Y:S01]  /*0680*/  IADD3 R4, P2, P1, R6, R4, R9 ;  /* 0x0000000406047210 */ /* 0x000fe2000795e009 */
[----:B------:R-:W-:Y:S01]  /*0690*/  @P0 IMAD R7, R231, R5, R11 ;  /* 0x00000005e7070224 */ /* 0x000fe200078e020b */
[----:B------:R-:W-:Y:S01]  /*06a0*/  SHF.R.S32.HI R3, RZ, 0x1f, R6 ;  /* 0x0000001fff037819 */ /* 0x000fe20000011406 */
[----:B------:R-:W-:Y:S01]  /*06b0*/  VIADD R21, R19, 0x60 ;  /* 0x0000006013157836 */ /* 0x000fe20000000000 */
[----:B------:R-:W-:Y:S01]  /*06c0*/  LOP3.LUT R23, R23, 0x38, RZ, 0xc0, !PT ;  /* 0x0000003817177812 */ /* 0x000fe200078ec0ff */
[C---:B------:R-:W-:Y:S01]  /*06d0*/  VIADD R17, R19.reuse, 0x10 ;  /* 0x0000001013117836 */ /* 0x040fe20000000000 */
[----:B------:R-:W-:Y:S01]  /*06e0*/  SHF.R.S32.HI R6, RZ, 0x1f, R9 ;  /* 0x0000001fff067819 */ /* 0x000fe20000011409 */
[----:B------:R-:W-:Y:S01]  /*06f0*/  VIADD R13, R19, 0x20 ;  /* 0x00000020130d7836 */ /* 0x000fe20000000000 */
[----:B------:R-:W-:Y:S01]  /*0700*/  IADD3 R22, P0, PT, R23, R22, RZ ;  /* 0x0000001617167210 */ /* 0x000fe20007f1e0ff */
[----:B------:R-:W-:Y:S01]  /*0710*/  VIADD R11, R19, 0x30 ;  /* 0x00000030130b7836 */ /* 0x000fe20000000000 */
[----:B------:R-:W-:Y:S01]  /*0720*/  IADD3.X R5, PT, PT, R3, R2, R6, P2, P1 ;  /* 0x0000000203057210 */ /* 0x000fe200017e2406 */
[----:B------:R-:W-:Y:S01]  /*0730*/  VIADD R6, R225, -UR15 ;  /* 0x8000000fe1067c36 */ /* 0x000fe20008000000 */
[----:B------:R-:W-:Y:S01]  /*0740*/  UIMAD.WIDE.U32 UR14, UR14, 0x80, URZ ;  /* 0x000000800e0e78a5 */ /* 0x000fe2000f8e00ff */
[----:B------:R-:W-:-:S02]  /*0750*/  IMAD.X R23, RZ, RZ, R7, P0 ;  /* 0x000000ffff177224 */ /* 0x000fc400000e0607 */
[C---:B------:R-:W-:Y:S01]  /*0760*/  VIADD R9, R19.reuse, 0x40 ;  /* 0x0000004013097836 */ /* 0x040fe20000000000 */
[-C--:B------:R-:W-:Y:S01]  /*0770*/  ISETP.GE.AND P0, PT, R19, R6.reuse, PT ;  /* 0x000000061300720c */ /* 0x080fe20003f06270 */
[----:B-1----:R-:W-:Y:S01]  /*0780*/  IMAD.WIDE.U32 R22, R15, UR4, R22 ;  /* 0x000000040f167c25 */ /* 0x002fe2000f8e0016 */
[-C--:B------:R-:W-:Y:S02]  /*0790*/  ISETP.GE.AND P1, PT, R21, R6.reuse, PT ;  /* 0x000000061500720c */ /* 0x080fe40003f26270 */
[-C--:B------:R-:W-:Y:S01]  /*07a0*/  ISETP.GE.AND P2, PT, R17, R6.reuse, PT ;  /* 0x000000061100720c */ /* 0x080fe20003f46270 */
[----:B------:R-:W-:Y:S01]  /*07b0*/  VIADD R7, R19, 0x50 ;  /* 0x0000005013077836 */ /* 0x000fe20000000000 */
[-C--:B------:R-:W-:Y:S01]  /*07c0*/  ISETP.GE.AND P3, PT, R13, R6.reuse, PT ;  /* 0x000000060d00720c */ /* 0x080fe20003f66270 */
[----:B------:R-:W-:Y:S01]  /*07d0*/  IMAD R27, R15, UR5, R23 ;  /* 0x000000050f1b7c24 */ /* 0x000fe2000f8e0217 */
[-C--:B------:R-:W-:Y:S01]  /*07e0*/  ISETP.GE.AND P4, PT, R11, R6.reuse, PT ;  /* 0x000000060b00720c */ /* 0x080fe20003f86270 */
[----:B------:R-:W-:Y:S01]  /*07f0*/  VIADD R25, R19, 0x70 ;  /* 0x0000007013197836 */ /* 0x000fe20000000000 */
[----:B------:R-:W-:-:S02]  /*0800*/  ISETP.GE.AND P5, PT, R9, R6, PT ;  /* 0x000000060900720c */ /* 0x000fc40003fa6270 */
[----:B------:R-:W-:Y:S02]  /*0810*/  ISETP.GE.AND P6, PT, R7, R6, PT ;  /* 0x000000060700720c */ /* 0x000fe40003fc6270 */
[----:B------:R-:W-:Y:S02]  /*0820*/  P2R R10, PR, RZ, 0x2 ;  /* 0x00000002ff0a7803 */ /* 0x000fe40000000000 */
[----:B------:R-:W-:Y:S01]  /*0830*/  LOP3.LUT R15, R19, UR14, RZ, 0xfc, !PT ;  /* 0x0000000e130f7c12 */ /* 0x000fe2000f8efcff */
[----:B------:R-:W-:Y:S08]  /*0840*/  @P0 BRA `(.L_x_1030) ;  /* 0x00000000002c0947 */ /* 0x000ff00003800000 */
        /* <DEDUP_REMOVED lines=11> */
.L_x_1030:
[----:B------:R-:W-:Y:S05]  /*0900*/  BSYNC.RECONVERGENT B0 ;  /* 0x0000000000007941 */ /* 0x000fea0003800200 */
.L_x_1029:
[----:B------:R-:W-:Y:S04]  /*0910*/  BSSY.RECONVERGENT B0, `(.L_x_1031) ;  /* 0x0000010000007945 */ /* 0x000fe80003800200 */
[----:B------:R-:W-:Y:S05]  /*0920*/  @P2 BRA `(.L_x_1032) ;  /* 0x0000000000382947 */ /* 0x000fea0003800000 */
[----:B------:R-:W2:Y:S01]  /*0930*/  LDCU.64 UR6, c[0x0][0x408] ;  /* 0x00008100ff0677ac */ /* 0x000ea20008000a00 */
[----:B-1----:R-:W-:Y:S01]  /*0940*/  IADD3 R3, P0, PT, R15, 0x10, RZ ;  /* 0x000000100f037810 */ /* 0x002fe20007f1e0ff */
[----:B------:R-:W-:Y:S01]  /*0950*/  IMAD.MOV.U32 R28, RZ, RZ, R22 ;  /* 0x000000ffff1c7224 */ /* 0x000fe200078e0016 */
        /* <DEDUP_REMOVED lines=11> */
.L_x_1032:
[----:B------:R-:W-:Y:S05]  /*0a10*/  BSYNC.RECONVERGENT B0 ;  /* 0x0000000000007941 */ /* 0x000fea0003800200 */
.L_x_1031:
[----:B------:R-:W-:Y:S04]  /*0a20*/  BSSY.RECONVERGENT B0, `(.L_x_1033) ;  /* 0x0000010000007945 */ /* 0x000fe80003800200 */
[----:B------:R-:W-:Y:S05]  /*0a30*/  @P3 BRA `(.L_x_1034) ;  /* 0x0000000000383947 */ /* 0x000fea0003800000 */
[----:B------:R-:W3:Y:S01]  /*0a40*/  LDCU.64 UR6, c[0x0][0x408] ;  /* 0x00008100ff0677ac */ /* 0x000ee20008000a00 */
[----:B-1----:R-:W-:Y:S01]  /*0a50*/  IADD3 R3, P0, PT, R15, 0x20, RZ ;  /* 0x000000200f037810 */ /* 0x002fe20007f1e0ff */
[----:B------:R-:W-:Y:S01]  /*0a60*/  IMAD.MOV.U32 R28, RZ, RZ, R22 ;  /* 0x000000ffff1c7224 */ /* 0x000fe200078e0016 */
[----:B------:R-:W-:Y:S01]  /*0a70*/  MOV R29, R27 ;  /* 0x0000001b001d7202 */ /* 0x000fe20000000f00 */
[----:B------:R-:W2:Y:S02]  /*0a80*/  LDCU.64 UR4, c[0x0][0x3f0] ;  /* 0x00007e00ff0477ac */ /* 0x000ea40008000a00 */
[----:B------:R-:W-:-:S04]  /*0a90*/  IMAD.X R2, RZ, RZ, UR15, P0 ;  /* 0x0000000fff027e24 */ /* 0x000fc800080e06ff */
[----:B---3--:R-:W-:Y:S02]  /*0aa0*/  IMAD R2, R2, UR6, RZ ;  /* 0x0000000602027c24 */ /* 0x008fe4000f8e02ff */
[----:B------:R-:W-:-:S04]  /*0ab0*/  IMAD.WIDE.U32 R28, R3, UR6, R28 ;  /* 0x00000006031c7c25 */ /* 0x000fc8000f8e001c */
[----:B------:R-:W-:Y:S01]  /*0ac0*/  IMAD R2, R3, UR7, R2 ;  /* 0x0000000703027c24 */ /* 0x000fe2000f8e0202 */
[----:B--2---:R-:W-:-:S04]  /*0ad0*/  LEA R30, P0, R28, UR4, 0x1 ;  /* 0x000000041c1e7c11 */ /* 0x004fc8000f8008ff */
[----:B------:R-:W-:-:S04]  /*0ae0*/  IADD3 R3, PT, PT, R29, R2, RZ ;  /* 0x000000021d037210 */ /* 0x000fc80007ffe0ff */
[----:B------:R-:W-:-:S05]  /*0af0*/  LEA.HI.X R31, R28, UR5, R3, 0x1, P0 ;  /* 0x000000051c1f7c11 */ /* 0x000fca00080f0c03 */
[----:B------:R3:W-:Y:S04]  /*0b00*/  STG.E.128 desc[UR16][R30.64], RZ ;  /* 0x000000ff1e007986 */ /* 0x0007e8000c101d10 */
[----:B------:R3:W-:Y:S02]  /*0b10*/  STG.E.128 desc[UR16][R30.64+0x80], RZ ;  /* 0x000080ff1e007986 */ /* 0x0007e4000c101d10 */
.L_x_1034:
[----:B------:R-:W-:Y:S05]  /*0b20*/  BSYNC.RECONVERGENT B0 ;  /* 0x0000000000007941 */ /* 0x000fea0003800200 */
.L_x_1033:
[----:B------:R-:W-:Y:S04]  /*0b30*/  BSSY.RECONVERGENT B0, `(.L_x_1035) ;  /* 0x0000010000007945 */ /* 0x000fe80003800200 */
[----:B------:R-:W-:Y:S05]  /*0b40*/  @P4 BRA `(.L_x_1036) ;  /* 0x0000000000384947 */ /* 0x000fea0003800000 */
[----:B------:R-:W4:Y:S01]  /*0b50*/  LDCU.64 UR6, c[0x0][0x408] ;  /* 0x00008100ff0677ac */ /* 0x000f220008000a00 */
[----:B-1----:R-:W-:Y:S01]  /*0b60*/  IADD3 R3, P0, PT, R15, 0x30, RZ ;  /* 0x000000300f037810 */ /* 0x002fe20007f1e0ff */
[----:B------:R-:W-:Y:S01]  /*0b70*/  IMAD.MOV.U32 R28, RZ, RZ, R22 ;  /* 0x000000ffff1c7224 */ /* 0x000fe200078e0016 */
[----:B------:R-:W-:Y:S01]  /*0b80*/  MOV R29, R27 ;  /* 0x0000001b001d7202 */ /* 0x000fe20000000f00 */
[----:B------:R-:W2:Y:S02]  /*0b90*/  LDCU.64 UR4, c[0x0][0x3f0] ;  /* 0x00007e00ff0477ac */ /* 0x000ea40008000a00 */
[----:B------:R-:W-:-:S04]  /*0ba0*/  IMAD.X R2, RZ, RZ, UR15, P0 ;  /* 0x0000000fff027e24 */ /* 0x000fc800080e06ff */
[----:B----4-:R-:W-:Y:S02]  /*0bb0*/  IMAD R2, R2, UR6, RZ ;  /* 0x0000000602027c24 */ /* 0x010fe4000f8e02ff */
[----:B------:R-:W-:-:S04]  /*0bc0*/  IMAD.WIDE.U32 R28, R3, UR6, R28 ;  /* 0x00000006031c7c25 */ /* 0x000fc8000f8e001c */
[----:B------:R-:W-:Y:S01]  /*0bd0*/  IMAD R2, R3, UR7, R2 ;  /* 0x0000000703027c24 */ /* 0x000fe2000f8e0202 */
[----:B--23--:R-:W-:-:S04]  /*0be0*/  LEA R30, P0, R28, UR4, 0x1 ;  /* 0x000000041c1e7c11 */ /* 0x00cfc8000f8008ff */
[----:B------:R-:W-:-:S04]  /*0bf0*/  IADD3 R3, PT, PT, R29, R2, RZ ;  /* 0x000000021d037210 */ /* 0x000fc80007ffe0ff */
[----:B------:R-:W-:-:S05]  /*0c00*/  LEA.HI.X R31, R28, UR5, R3, 0x1, P0 ;  /* 0x000000051c1f7c11 */ /* 0x000fca00080f0c03 */
[----:B------:R4:W-:Y:S04]  /*0c10*/  STG.E.128 desc[UR16][R30.64], RZ ;  /* 0x000000ff1e007986 */ /* 0x0009e8000c101d10 */
[----:B------:R4:W-:Y:S02]  /*0c20*/  STG.E.128 desc[UR16][R30.64+0x80], RZ ;  /* 0x000080ff1e007986 */ /* 0x0009e4000c101d10 */
.L_x_1036:
[----:B------:R-:W-:Y:S05]  /*0c30*/  BSYNC.RECONVERGENT B0 ;  /* 0x0000000000007941 */ /* 0x000fea0003800200 */
.L_x_1035:
[----:B------:R-:W-:Y:S04]  /*0c40*/  BSSY.RECONVERGENT B0, `(.L_x_1037) ;  /* 0x0000010000007945 */ /* 0x000fe80003800200 */
[----:B------:R-:W-:Y:S05]  /*0c50*/  @P5 BRA `(.L_x_1038) ;  /* 0x0000000000385947 */ /* 0x000fea0003800000 */
[----:B------:R-:W5:Y:S01]  /*0c60*/  LDCU.64 UR6, c[0x0][0x408] ;  /* 0x00008100ff0677ac */ /* 0x000f620008000a00 */
[----:B-1----:R-:W-:Y:S01]  /*0c70*/  IADD3 R3, P0, PT, R15, 0x40, RZ ;  /* 0x000000400f037810 */ /* 0x002fe20007f1e0ff */
[----:B------:R-:W-:Y:S01]  /*0c80*/  IMAD.MOV.U32 R28, RZ, RZ, R22 ;  /* 0x000000ffff1c7224 */ /* 0x000fe200078e0016 */
[----:B------:R-:W-:Y:S01]  /*0c90*/  MOV R29, R27 ;  /* 0x0000001b001d7202 */ /* 0x000fe20000000f00 */
[----:B------:R-:W2:Y:S02]  /*0ca0*/  LDCU.64 UR4, c[0x0][0x3f0] ;  /* 0x00007e00ff0477ac */ /* 0x000ea40008000a00 */
[----:B------:R-:W-:-:S04]  /*0cb0*/  IMAD.X R2, RZ, RZ, UR15, P0 ;  /* 0x0000000fff027e24 */ /* 0x000fc800080e06ff */
[----:B-----5:R-:W-:Y:S02]  /*0cc0*/  IMAD R2, R2, UR6, RZ ;  /* 0x0000000602027c24 */ /* 0x020fe4000f8e02ff */
[----:B------:R-:W-:-:S04]  /*0cd0*/  IMAD.WIDE.U32 R28, R3, UR6, R28 ;  /* 0x00000006031c7c25 */ /* 0x000fc8000f8e001c */
[----:B------:R-:W-:Y:S01]  /*0ce0*/  IMAD R2, R3, UR7, R2 ;  /* 0x0000000703027c24 */ /* 0x000fe2000f8e0202 */
[----:B--234-:R-:W-:-:S04]  /*0cf0*/  LEA R30, P0, R28, UR4, 0x1 ;  /* 0x000000041c1e7c11 */ /* 0x01cfc8000f8008ff */
[----:B------:R-:W-:-:S04]  /*0d00*/  IADD3 R3, PT, PT, R29, R2, RZ ;  /* 0x000000021d037210 */ /* 0x000fc80007ffe0ff */
[----:B------:R-:W-:-:S05]  /*0d10*/  LEA.HI.X R31, R28, UR5, R3, 0x1, P0 ;  /* 0x000000051c1f7c11 */ /* 0x000fca00080f0c03 */
[----:B------:R1:W-:Y:S04]  /*0d20*/  STG.E.128 desc[UR16][R30.64], RZ ;  /* 0x000000ff1e007986 */ /* 0x0003e8000c101d10 */
[----:B------:R1:W-:Y:S02]  /*0d30*/  STG.E.128 desc[UR16][R30.64+0x80], RZ ;  /* 0x000080ff1e007986 */ /* 0x0003e4000c101d10 */
.L_x_1038:
[----:B------:R-:W-:Y:S05]  /*0d40*/  BSYNC.RECONVERGENT B0 ;  /* 0x0000000000007941 */ /* 0x000fea0003800200 */
.L_x_1037:
        /* <DEDUP_REMOVED lines=16> */
.L_x_1040:
[----:B------:R-:W-:Y:S05]  /*0e50*/  BSYNC.RECONVERGENT B0 ;  /* 0x0000000000007941 */ /* 0x000fea0003800200 */
.L_x_1039:
        /* <DEDUP_REMOVED lines=16> */
.L_x_1042:
[----:B------:R-:W-:Y:S05]  /*0f60*/  BSYNC.RECONVERGENT B0 ;  /* 0x0000000000007941 */ /* 0x000fea0003800200 */
.L_x_1041:
[----:B------:R-:W-:Y:S01]  /*0f70*/  ISETP.GE.AND P1, PT, R25, R6, PT ;  /* 0x000000061900720c */ /* 0x000fe20003f26270 */
[----:B------:R-:W-:-:S12]  /*0f80*/  BSSY.RECONVERGENT B0, `(.L_x_1043) ;  /* 0x000000f000007945 */ /* 0x000fd80003800200 */
[----:B------:R-:W-:Y:S05]  /*0f90*/  @P1 BRA `(.L_x_1044) ;  /* 0x0000000000341947 */ /* 0x000fea0003800000 */
[----:B------:R-:W5:Y:S01]  /*0fa0*/  LDCU.64 UR6, c[0x0][0x408] ;  /* 0x00008100ff0677ac */ /* 0x000f620008000a00 */
[----:B------:R-:W-:Y:S02]  /*0fb0*/  IADD3 R15, P0, PT, R15, 0x70, RZ ;  /* 0x000000700f0f7810 */ /* 0x000fe40007f1e0ff */
[----:B------:R-:W-:Y:S01]  /*0fc0*/  MOV R23, R27 ;  /* 0x0000001b00177202 */ /* 0x000fe20000000f00 */
[----:B------:R-:W2:Y:S01]  /*0fd0*/  LDCU.64 UR4, c[0x0][0x3f0] ;  /* 0x00007e00ff0477ac */ /* 0x000ea20008000a00 */
[----:B-1----:R-:W-:-:S05]  /*0fe0*/  IADD3.X R2, PT, PT, RZ, UR15, RZ, P0, !PT ;  /* 0x0000000fff027c10 */ /* 0x002fca00087fe4ff */
[----:B-----5:R-:W-:Y:S02]  /*0ff0*/  IMAD R2, R2, UR6, RZ ;  /* 0x0000000602027c24 */ /* 0x020fe4000f8e02ff */
[----:B------:R-:W-:-:S04]  /*1000*/  IMAD.WIDE.U32 R22, R15, UR6, R22 ;  /* 0x000000060f167c25 */ /* 0x000fc8000f8e0016 */
[----:B------:R-:W-:Y:S01]  /*1010*/  IMAD R15, R15, UR7, R2 ;  /* 0x000000070f0f7c24 */ /* 0x000fe2000f8e0202 */
[----:B--2---:R-:W-:-:S04]  /*1020*/  LEA R2, P0, R22, UR4, 0x1 ;  /* 0x0000000416027c11 */ /* 0x004fc8000f8008ff */
[----:B------:R-:W-:-:S04]  /*1030*/  IADD3 R15, PT, PT, R23, R15, RZ ;  /* 0x0000000f170f7210 */ /* 0x000fc80007ffe0ff */
[----:B------:R-:W-:-:S05]  /*1040*/  LEA.HI.X R3, R22, UR5, R15, 0x1, P0 ;  /* 0x0000000516037c11 */ /* 0x000fca00080f0c0f */
[----:B------:R1:W-:Y:S04]  /*1050*/  STG.E.128 desc[UR16][R2.64], RZ ;  /* 0x000000ff02007986 */ /* 0x0003e8000c101d10 */
[----:B------:R1:W-:Y:S02]  /*1060*/  STG.E.128 desc[UR16][R2.64+0x80], RZ ;  /* 0x000080ff02007986 */ /* 0x0003e4000c101d10 */
.L_x_1044:
[----:B------:R-:W-:Y:S05]  /*1070*/  BSYNC.RECONVERGENT B0 ;  /* 0x0000000000007941 */ /* 0x000fea0003800200 */
.L_x_1043:
[----:B------:R-:W-:Y:S01]  /*1080*/  LOP3.LUT P0, R87, R87, 0x7, RZ, 0xc0, !PT ;  /* 0x0000000757577812 */ /* 0x000fe2000780c0ff */
[----:B------:R-:W-:Y:S01]  /*1090*/  BSSY.RECONVERGENT B0, `(.L_x_1045) ;  /* 0x0000016000007945 */ /* 0x000fe20003800200 */
[----:B-1----:R-:W-:Y:S02]  /*10a0*/  P2R R2, PR, RZ, 0x2 ;  /* 0x00000002ff027803 */ /* 0x002fe40000000000 */
[----:B------:R-:W-:Y:S02]  /*10b0*/  ISETP.GE.OR P0, PT, R19, R6, P0 ;  /* 0x000000061300720c */ /* 0x000fe40000706670 */
[----:B------:R-:W-:Y:S02]  /*10c0*/  ISETP.NE.AND P1, PT, R10, RZ, PT ;  /* 0x000000ff0a00720c */ /* 0x000fe40003f25270 */
[C---:B------:R-:W-:Y:S02]  /*10d0*/  ISETP.NE.OR P2, PT, R87.reuse, RZ, P2 ;  /* 0x000000ff5700720c */ /* 0x040fe40001745670 */
[----:B------:R-:W-:-:S02]  /*10e0*/  ISETP.NE.OR P1, PT, R87, RZ, P1 ;  /* 0x000000ff5700720c */ /* 0x000fc40000f25670 */
[C---:B------:R-:W-:Y:S02]  /*10f0*/  ISETP.NE.OR P3, PT, R87.reuse, RZ, P3 ;  /* 0x000000ff5700720c */ /* 0x040fe40001f65670 */
[----:B------:R-:W-:Y:S02]  /*1100*/  P2R R3, PR, RZ, 0x2 ;  /* 0x00000002ff037803 */ /* 0x000fe40000000000 */
[----:B------:R-:W-:Y:S02]  /*1110*/  ISETP.NE.AND P1, PT, R2, RZ, PT ;  /* 0x000000ff0200720c */ /* 0x000fe40003f25270 */
[C---:B------:R-:W-:Y:S02]  /*1120*/  ISETP.NE.OR P4, PT, R87.reuse, RZ, P4 ;  /* 0x000000ff5700720c */ /* 0x040fe40002785670 */
[C---:B------:R-:W-:Y:S02]  /*1130*/  ISETP.NE.OR P5, PT, R87.reuse, RZ, P5 ;  /* 0x000000ff5700720c */ /* 0x040fe40002fa5670 */
[----:B------:R-:W-:-:S02]  /*1140*/  ISETP.NE.OR P6, PT, R87, RZ, P6 ;  /* 0x000000ff5700720c */ /* 0x000fc400037c5670 */
[----:B------:R-:W-:Y:S01]  /*1150*/  ISETP.NE.OR P1, PT, R87, RZ, P1 ;  /* 0x000000ff5700720c */ /* 0x000fe20000f25670 */
[----:B------:R-:W-:-:S12]  /*1160*/  @P0 BRA `(.L_x_1046) ;  /* 0x0000000000200947 */ /* 0x000fd80003800000 */
[----:B------:R-:W1:Y:S01]  /*1170*/  LDCU.64 UR4, c[0x0][0x420] ;  /* 0x00008400ff0477ac */ /* 0x000e620008000a00 */
[----:B------:R-:W-:Y:S02]  /*1180*/  IMAD R2, R19, R0, RZ ;  /* 0x0000000013027224 */ /* 0x000fe400078e02ff */
[----:B------:R-:W-:-:S03]  /*1190*/  IMAD.MOV.U32 R19, RZ, RZ, 0x7f800000 ;  /* 0x7f800000ff137424 */ /* 0x000fc600078e00ff */
[----:B------:R-:W-:-:S04]  /*11a0*/  IADD3 R15, P0, PT, R2, R4, RZ ;  /* 0x00000004020f7210 */ /* 0x000fc80007f1e0ff */
[----:B------:R-:W-:Y:S02]  /*11b0*/  LEA.HI.X.SX32 R2, R2, R5, 0x1, P0 ;  /* 0x0000000502027211 */ /* 0x000fe400000f0eff */
[----:B-1----:R-:W-:-:S04]  /*11c0*/  LEA R14, P0, R15, UR4, 0x2 ;  /* 0x000000040f0e7c11 */ /* 0x002fc8000f8010ff */
[----:B------:R-:W-:-:S05]  /*11d0*/  LEA.HI.X R15, R15, UR5, R2, 0x2, P0 ;  /* 0x000000050f0f7c11 */ /* 0x000fca00080f1402 */
[----:B------:R1:W-:Y:S04]  /*11e0*/  STG.E desc[UR16][R14.64], R19 ;  /* 0x000000130e007986 */ /* 0x0003e8000c101910 */
.L_x_1046:
[----:B------:R-:W-:Y:S05]  /*11f0*/  BSYNC.RECONVERGENT B0 ;  /* 0x0000000000007941 */ /* 0x000fea0003800200 */
.L_x_1045:
[----:B------:R-:W-:Y:S04]  /*1200*/  BSSY.RECONVERGENT B0, `(.L_x_1047) ;  /* 0x000000a000007945 */ /* 0x000fe80003800200 */
[----:B------:R-:W-:Y:S05]  /*1210*/  @P2 BRA `(.L_x_1048) ;  /* 0x0000000000202947 */ /* 0x000fea0003800000 */
[----:B------:R-:W5:Y:S01]  /*1220*/  LDCU.64 UR4, c[0x0][0x420] ;  /* 0x00008400ff0477ac */ /* 0x000f620008000a00 */
[----:B------:R-:W-:Y:S02]  /*1230*/  IMAD R2, R17, R0, RZ ;  /* 0x0000000011027224 */ /* 0x000fe400078e02ff */
[----:B------:R-:W-:-:S03]  /*1240*/  IMAD.MOV.U32 R17, RZ, RZ, 0x7f800000 ;  /* 0x7f800000ff117424 */ /* 0x000fc600078e00ff */
[----:B-1----:R-:W-:-:S04]  /*1250*/  IADD3 R15, P0, PT, R2, R4, RZ ;  /* 0x00000004020f7210 */ /* 0x002fc80007f1e0ff */
[----:B------:R-:W-:Y:S02]  /*1260*/  LEA.HI.X.SX32 R2, R2, R5, 0x1, P0 ;  /* 0x0000000502027211 */ /* 0x000fe400000f0eff */
[----:B-----5:R-:W-:-:S04]  /*1270*/  LEA R14, P0, R15, UR4, 0x2 ;  /* 0x000000040f0e7c11 */ /* 0x020fc8000f8010ff */
[----:B------:R-:W-:-:S05]  /*1280*/  LEA.HI.X R15, R15, UR5, R2, 0x2, P0 ;  /* 0x000000050f0f7c11 */ /* 0x000fca00080f1402 */
[----:B------:R1:W-:Y:S04]  /*1290*/  STG.E desc[UR16][R14.64], R17 ;  /* 0x000000110e007986 */ /* 0x0003e8000c101910 */
.L_x_1048:
[----:B------:R-:W-:Y:S05]  /*12a0*/  BSYNC.RECONVERGENT B0 ;  /* 0x0000000000007941 */ /* 0x000fea0003800200 */
.L_x_1047:
[----:B------:R-:W-:Y:S04]  /*12b0*/  BSSY.RECONVERGENT B0, `(.L_x_1049) ;  /* 0x000000a000007945 */ /* 0x000fe80003800200 */
[----:B------:R-:W-:Y:S05]  /*12c0*/  @P3 BRA `(.L_x_1050) ;  /* 0x0000000000203947 */ /* 0x000fea0003800000 */
[----:B------:R-:W5:Y:S01]  /*12d0*/  LDCU.64 UR4, c[0x0][0x420] ;  /* 0x00008400ff0477ac */ /* 0x000f620008000a00 */
[----:B------:R-:W-:Y:S02]  /*12e0*/  IMAD R2, R13, R0, RZ ;  /* 0x000000000d027224 */ /* 0x000fe400078e02ff */
[----:B-1----:R-:W-:-:S03]  /*12f0*/  IMAD.MOV.U32 R15, RZ, RZ, 0x7f800000 ;  /* 0x7f800000ff0f7424 */ /* 0x002fc600078e00ff */
[----:B------:R-:W-:-:S04]  /*1300*/  IADD3 R13, P0, PT, R2, R4, RZ ;  /* 0x00000004020d7210 */ /* 0x000fc80007f1e0ff */
[----:B------:R-:W-:Y:S02]  /*1310*/  LEA.HI.X.SX32 R2, R2, R5, 0x1, P0 ;  /* 0x0000000502027211 */ /* 0x000fe400000f0eff */
[----:B-----5:R-:W-:-:S04]  /*1320*/  LEA R12, P0, R13, UR4, 0x2 ;  /* 0x000000040d0c7c11 */ /* 0x020fc8000f8010ff */
[----:B------:R-:W-:-:S05]  /*1330*/  LEA.HI.X R13, R13, UR5, R2, 0x2, P0 ;  /* 0x000000050d0d7c11 */ /* 0x000fca00080f1402 */
[----:B------:R1:W-:Y:S04]  /*1340*/  STG.E desc[UR16][R12.64], R15 ;  /* 0x0000000f0c007986 */ /* 0x0003e8000c101910 */
.L_x_1050:
[----:B------:R-:W-:Y:S05]  /*1350*/  BSYNC.RECONVERGENT B0 ;  /* 0x0000000000007941 */ /* 0x000fea0003800200 */
.L_x_1049:
        /* <DEDUP_REMOVED lines=10> */
.L_x_1052:
[----:B------:R-:W-:Y:S05]  /*1400*/  BSYNC.RECONVERGENT B0 ;  /* 0x0000000000007941 */ /* 0x000fea0003800200 */
.L_x_1051:
        /* <DEDUP_REMOVED lines=10> */
.L_x_1054:
[----:B------:R-:W-:Y:S05]  /*14b0*/  BSYNC.RECONVERGENT B0 ;  /* 0x0000000000007941 */ /* 0x000fea0003800200 */
.L_x_1053:
        /* <DEDUP_REMOVED lines=10> */
.L_x_1056:
[----:B------:R-:W-:Y:S05]  /*1560*/  BSYNC.RECONVERGENT B0 ;  /* 0x0000000000007941 */ /* 0x000fea0003800200 */
.L_x_1055:
[----:B------:R-:W-:Y:S01]  /*1570*/  ISETP.NE.AND P0, PT, R3, RZ, PT ;  /* 0x000000ff0300720c */ /* 0x000fe20003f05270 */
[----:B------:R-:W-:-:S12]  /*1580*/  BSSY.RECONVERGENT B0, `(.L_x_1057) ;  /* 0x000000a000007945 */ /* 0x000fd80003800200 */
[----:B------:R-:W-:Y:S05]  /*1590*/  @P0 BRA `(.L_x_1058) ;  /* 0x0000000000200947 */ /* 0x000fea0003800000 */
        /* <DEDUP_REMOVED lines=8> */
.L_x_1058:
[----:B------:R-:W-:Y:S05]  /*1620*/  BSYNC.RECONVERGENT B0 ;  /* 0x0000000000007941 */ /* 0x000fea0003800200 */
.L_x_1057:
[----:B------:R-:W-:Y:S05]  /*1630*/  @P1 EXIT ;  /* 0x000000000000194d */ /* 0x000fea0003800000 */
[----:B------:R-:W5:Y:S01]  /*1640*/  LDCU.64 UR4, c[0x0][0x420] ;  /* 0x00008400ff0477ac */ /* 0x000f620008000a00 */
[----:B------:R-:W-:-:S05]  /*1650*/  IMAD R0, R25, R0, RZ ;  /* 0x0000000019007224 */ /* 0x000fca00078e02ff */
[----:B------:R-:W-:-:S04]  /*1660*/  IADD3 R4, P0, PT, R0, R4, RZ ;  /* 0x0000000400047210 */ /* 0x000fc80007f1e0ff */
[----:B------:R-:W-:Y:S02]  /*1670*/  LEA.HI.X.SX32 R5, R0, R5, 0x1, P0 ;  /* 0x0000000500057211 */ /* 0x000fe400000f0eff */
[----:B-----5:R-:W-:-:S04]  /*1680*/  LEA R2, P0, R4, UR4, 0x2 ;  /* 0x0000000404027c11 */ /* 0x020fc8000f8010ff */
[----:B-1----:R-:W-:Y:S01]  /*1690*/  LEA.HI.X R3, R4, UR5, R5, 0x2, P0 ;  /* 0x0000000504037c11 */ /* 0x002fe200080f1405 */
[----:B------:R-:W-:-:S05]  /*16a0*/  IMAD.MOV.U32 R5, RZ, RZ, 0x7f800000 ;  /* 0x7f800000ff057424 */ /* 0x000fca00078e00ff */
[----:B------:R-:W-:Y:S01]  /*16b0*/  STG.E desc[UR16][R2.64], R5 ;  /* 0x0000000502007986 */ /* 0x000fe2000c101910 */
[----:B------:R-:W-:Y:S05]  /*16c0*/  EXIT ;  /* 0x000000000000794d */ /* 0x000fea0003800000 */
.L_x_1027:
[----:B------:R-:W-:Y:S02]  /*16d0*/  ISETP.NE.AND P0, PT, R231, -0x1, PT ;  /* 0xffffffffe700780c */ /* 0x000fe40003f05270 */
[----:B------:R-:W-:-:S11]  /*16e0*/  ISETP.NE.AND P2, PT, R9, -0x1, PT ;  /* 0xffffffff0900780c */ /* 0x000fd60003f45270 */
[----:B------:R-:W2:Y:S08]  /*16f0*/  @!P0 LDC.64 R6, c[0x0][0x398] ;  /* 0x0000e600ff068b82 */ /* 0x000eb00000000a00 */
[----:B------:R-:W1:Y:S01]  /*1700*/  @P0 LDC.64 R4, c[0x0][0x3b0] ;  /* 0x0000ec00ff040b82 */ /* 0x000e620000000a00 */
[----:B--2---:R-:W-:-:S04]  /*1710*/  @!P0 IMAD.WIDE.U32 R20, R232, R6, RZ ;  /* 0x00000006e8148225 */ /* 0x004fc800078e00ff */
[----:B-1----:R-:W-:-:S04]  /*1720*/  @P0 IMAD.WIDE.U32 R10, R231, R4, RZ ;  /* 0x00000004e70a0225 */ /* 0x002fc800078e00ff */
[----:B------:R-:W-:Y:S01]  /*1730*/  @!P0 IMAD R4, R232, R7, R21 ;  /* 0x00000007e8048224 */ /* 0x000fe200078e0215 */
[----:B------:R-:W-:Y:S01]  /*1740*/  @P0 MOV R20, R10 ;  /* 0x0000000a00140202 */ /* 0x000fe20000000f00 */
[----:B------:R-:W-:Y:S01]  /*1750*/  @P0 IMAD R4, R231, R5, R11 ;  /* 0x00000005e7040224 */ /* 0x000fe200078e020b */
[----:B------:R-:W-:Y:S06]  /*1760*/  @P2 BRA `(.L_x_1059) ;  /* 0x0000000000282947 */ /* 0x000fec0003800000 */
[----:B------:R-:W1:Y:S01]  /*1770*/  LDCU.64 UR6, c[0x0][0x3b8] ;  /* 0x00007700ff0677ac */ /* 0x000e620008000a00 */
[----:B------:R-:W-:Y:S01]  /*1780*/  SHF.R.S32.HI R3, RZ, 0x1f, R0 ;  /* 0x0000001fff037819 */ /* 0x000fe20000011400 */
[----:B------:R-:W2:Y:S04]  /*1790*/  LDCU.64 UR4, c[0x0][0x3a0] ;  /* 0x00007400ff0477ac */ /* 0x000ea80008000a00 */
[----:B-1----:R-:W-:Y:S02]  /*17a0*/  IMAD R3, R3, UR6, RZ ;  /* 0x0000000603037c24 */ /* 0x002fe4000f8e02ff */
[----:B------:R-:W-:-:S04]  /*17b0*/  IMAD.WIDE.U32 R6, R0, UR6, RZ ;  /* 0x0000000600067c25 */ /* 0x000fc8000f8e00ff */
[----:B------:R-:W-:-:S05]  /*17c0*/  IMAD R3, R0, UR7, R3 ;  /* 0x0000000700037c24 */ /* 0x000fca000f8e0203 */
[----:B------:R-:W-:-:S03]  /*17d0*/  IADD3 R7, PT, PT, R7, R3, RZ ;  /* 0x0000000307077210 */ /* 0x000fc60007ffe0ff */
[----:B--2---:R-:W-:-:S04]  /*17e0*/  IMAD.WIDE.U32 R28, R232, UR4, R6 ;  /* 0x00000004e81c7c25 */ /* 0x004fc8000f8e0006 */
[----:B------:R-:W-:Y:S01]  /*17f0*/  IMAD R5, R232, UR5, R29 ;  /* 0x00000005e8057c24 */ /* 0x000fe2000f8e021d */
[----:B------:R-:W-:Y:S06]  /*1800*/  BRA `(.L_x_1060) ;  /* 0x0000000000147947 */ /* 0x000fec0003800000 */
.L_x_1059:
[----:B------:R-:W1:Y:S01]  /*1810*/  LDCU.64 UR6, c[0x0][0x3b8] ;  /* 0x00007700ff0677ac */ /* 0x000e620008000a00 */
[----:B------:R-:W-:-:S05]  /*1820*/  IADD3 R28, PT, PT, R0, R9, RZ ;  /* 0x00000009001c7210 */ /* 0x000fca0007ffe0ff */
[C---:B-1----:R-:W-:Y:S02]  /*1830*/  IMAD R5, R28.reuse, UR7, RZ ;  /* 0x000000071c057c24 */ /* 0x042fe4000f8e02ff */
[----:B------:R-:W-:-:S05]  /*1840*/  IMAD.WIDE.U32 R28, R28, UR6, RZ ;  /* 0x000000061c1c7c25 */ /* 0x000fca000f8e00ff */
[----:B------:R-:W-:Y:S02]  /*1850*/  IADD3 R5, PT, PT, R29, R5, RZ ;  /* 0x000000051d057210 */ /* 0x000fe40007ffe0ff */
.L_x_1060:
[----:B------:R-:W1:Y:S01]  /*1860*/  LDC R6, c[0x0][0x3e8] ;  /* 0x0000fa00ff067b82 */ /* 0x000e620000000800 */
[----:B------:R-:W-:Y:S02]  /*1870*/  MOV R10, RZ ;  /* 0x000000ff000a7202 */ /* 0x000fe40000000f00 */
[----:B-1----:R-:W-:-:S04]  /*1880*/  IABS R8, R6 ;  /* 0x0000000600087213 */ /* 0x002fc80000000000 */
[----:B------:R-:W1:Y:S08]  /*1890*/  I2F.RP R12, R8 ;  /* 0x00000008000c7306 */ /* 0x000e700000209400 */
[----:B-1----:R-:W1:Y:S02]  /*18a0*/  MUFU.RCP R11, R12 ;  /* 0x0000000c000b7308 */ /* 0x002e640000001000 */
[----:B-1----:R-:W-:-:S06]  /*18b0*/  VIADD R11, R11, 0xffffffe ;  /* 0x0ffffffe0b0b7836 */ /* 0x002fcc0000000000 */
[----:B------:R-:W1:Y:S02]  /*18c0*/  F2I.FTZ.U32.TRUNC.NTZ R11, R11 ;  /* 0x0000000b000b7305 */ /* 0x000e64000021f000 */
[----:B-1----:R-:W-:-:S04]  /*18d0*/  IMAD.MOV R3, RZ, RZ, -R11 ;  /* 0x000000ffff037224 */ /* 0x002fc800078e0a0b */
[----:B------:R-:W-:Y:S01]  /*18e0*/  IMAD R7, R3, R8, RZ ;  /* 0x0000000803077224 */ /* 0x000fe200078e02ff */
[----:B------:R-:W-:-:S03]  /*18f0*/  IABS R3, R15 ;  /* 0x0000000f00037213 */ /* 0x000fc60000000000 */
        /* <DEDUP_REMOVED lines=29> */
.L_x_1061:
[----:B------:R-:W1:Y:S01]  /*1ad0*/  LDC.64 R6, c[0x0][0x3c0] ;  /* 0x0000f000ff067b82 */ /* 0x000e620000000a00 */
[----:B------:R-:W-:-:S05]  /*1ae0*/  IADD3 R0, PT, PT, R0, R9, RZ ;  /* 0x0000000900007210 */ /* 0x000fca0007ffe0ff */
[C---:B-1----:R-:W-:Y:S02]  /*1af0*/  IMAD R17, R0.reuse, R7, RZ ;  /* 0x0000000700117224 */ /* 0x042fe400078e02ff */
[----:B------:R-:W-:-:S05]  /*1b00*/  IMAD.WIDE.U32 R22, R0, R6, RZ ;  /* 0x0000000600167225 */ /* 0x000fca00078e00ff */
[----:B------:R-:W-:-:S07]  /*1b10*/  IADD3 R17, PT, PT, R23, R17, RZ ;  /* 0x0000001117117210 */ /* 0x000fce0007ffe0ff */
.L_x_1062:
[----:B------:R-:W-:Y:S01]  /*1b20*/  SHF.R.U32.HI R86, RZ, 0x3, R87 ;  /* 0x00000003ff567819 */ /* 0x000fe20000011657 */
[----:B------:R-:W-:Y:S01]  /*1b30*/  VIADD R225, R225, -UR15 ;  /* 0x8000000fe1e17c36 */ /* 0x000fe20008000000 */
[----:B------:R-:W1:Y:S01]  /*1b40*/  LDCU.64 UR4, c[0x0][0x3c8] ;  /* 0x00007900ff0477ac */ /* 0x000e620008000a00 */
[C---:B------:R-:W-:Y:S01]  /*1b50*/  IMAD.SHL.U32 R0, R87.reuse, 0x8, RZ ;  /* 0x0000000857007824 */ /* 0x040fe200078e00ff */
[----:B------:R-:W-:Y:S01]  /*1b60*/  SHF.R.S32.HI R18, RZ, 0x1f, R3 ;  /* 0x0000001fff127819 */ /* 0x000fe20000011403 */
[C---:B------:R-:W-:Y:S01]  /*1b70*/  VIADD R16, R86.reuse, 0x10 ;  /* 0x0000001056107836 */ /* 0x040fe20000000000 */
[CC--:B------:R-:W-:Y:S01]  /*1b80*/  ISETP.GE.AND P1, PT, R86.reuse, R225.reuse, PT ;  /* 0x000000e15600720c */ /* 0x0c0fe20003f26270 */
[----:B------:R-:W-:Y:S01]  /*1b90*/  VIADD R8, R86, 0x30 ;  /* 0x0000003056087836 */ /* 0x000fe20000000000 */
[----:B------:R-:W-:Y:S01]  /*1ba0*/  LOP3.LUT R19, R0, 0x38, RZ, 0xc0, !PT ;  /* 0x0000003800137812 */ /* 0x000fe200078ec0ff */
[----:B------:R-:W-:Y:S01]  /*1bb0*/  VIADD R10, R86, 0x20 ;  /* 0x00000020560a7836 */ /* 0x000fe20000000000 */
[-C--:B------:R-:W-:Y:S01]  /*1bc0*/  ISETP.GE.AND P0, PT, R16, R225.reuse, PT ;  /* 0x000000e11000720c */ /* 0x080fe20003f06270 */
[----:B------:R-:W2:Y:S01]  /*1bd0*/  LDCU.128 UR8, c[0x0][0x3d0] ;  /* 0x00007a00ff0877ac */ /* 0x000ea20008000c00 */
[-C--:B------:R-:W-:Y:S01]  /*1be0*/  ISETP.GE.AND P3, PT, R8, R225.reuse, PT ;  /* 0x000000e10800720c */ /* 0x080fe20003f66270 */
[----:B------:R-:W-:Y:S01]  /*1bf0*/  IMAD.SHL.U32 R223, R87, 0x40, RZ ;  /* 0x0000004057df7824 */ /* 0x000fe200078e00ff */
[-C--:B------:R-:W-:Y:S01]  /*1c00*/  ISETP.GE.AND P4, PT, R10, R225.reuse, PT ;  /* 0x000000e10a00720c */ /* 0x080fe20003f86270 */
[----:B------:R-:W-:Y:S01]  /*1c10*/  USHF.L.U32 UR18, UR14, 0x7, URZ ;  /* 0x000000070e127899 */ /* 0x000fe200080006ff */
[C---:B------:R-:W-:Y:S01]  /*1c20*/  IADD3 R28, P2, PT, R19.reuse, R28, RZ ;  /* 0x0000001c131c7210 */ /* 0x040fe20007f5e0ff */
[----:B------:R-:W-:Y:S01]  /*1c30*/  VIADD R10, R86, 0x40 ;  /* 0x00000040560a7836 */ /* 0x000fe20000000000 */
[----:B------:R-:W-:Y:S01]  /*1c40*/  IADD3 R20, P5, PT, R19, R20, RZ ;  /* 0x0000001413147210 */ /* 0x000fe20007fbe0ff */
[----:B------:R-:W3:Y:S01]  /*1c50*/  @!P1 LDC.64 R12, c[0x0][0x3b0] ;  /* 0x0000ec00ff0c9b82 */ /* 0x000ee20000000a00 */
[----:B------:R-:W4:Y:S01]  /*1c60*/  LDCU.64 UR12, c[0x0][0x388] ;  /* 0x00007100ff0c77ac */ /* 0x000f220008000a00 */
[----:B------:R-:W-:Y:S01]  /*1c70*/  IMAD.X R29, RZ, RZ, R5, P2 ;  /* 0x000000ffff1d7224 */ /* 0x000fe200010e0605 */
[----:B------:R-:W-:Y:S01]  /*1c80*/  ISETP.GE.AND P2, PT, R10, R225, PT ;  /* 0x000000e10a00720c */ /* 0x000fe20003f46270 */
[----:B------:R-:W-:Y:S01]  /*1c90*/  IMAD.X R21, RZ, RZ, R4, P5 ;  /* 0x000000ffff157224 */ /* 0x000fe200028e0604 */
[C---:B------:R-:W-:Y:S01]  /*1ca0*/  LOP3.LUT R230, R86.reuse, UR18, RZ, 0xfc, !PT ;  /* 0x0000001256e67c12 */ /* 0x040fe2000f8efcff */
[----:B------:R-:W-:Y:S01]  /*1cb0*/  USHF.R.U32.HI UR14, URZ, 0x19, UR14 ;  /* 0x00000019ff0e7899 */ /* 0x000fe2000801160e */
[----:B------:R-:W-:Y:S01]  /*1cc0*/  IMAD.WIDE.U32 R28, R86, UR6, R28 ;  /* 0x00000006561c7c25 */ /* 0x000fe2000f8e001c */
[----:B------:R-:W5:Y:S01]  /*1cd0*/  @!P0 LDC.64 R8, c[0x0][0x3b0] ;  /* 0x0000ec00ff088b82 */ /* 0x000f620000000a00 */
[----:B------:R-:W-:-:S02]  /*1ce0*/  @!P0 IADD3 R26, P5, PT, R230, 0x10, RZ ;  /* 0x00000010e61a8810 */ /* 0x000fc40007fbe0ff */
[C---:B-1----:R-:W-:Y:S01]  /*1cf0*/  IMAD.WIDE.U32 R20, R15.reuse, UR4, R20 ;  /* 0x000000040f147c25 */ /* 0x042fe2000f8e0014 */
[----:B------:R-:W-:Y:S01]  /*1d00*/  UMOV UR4, 0x400 ;  /* 0x0000040000047882 */ /* 0x000fe20000000000 */
[----:B------:R-:W-:Y:S02]  /*1d10*/  LEA.HI.SX32 R85, R2, 0xffffffff, 0x1b ;  /* 0xffffffff02557811 */ /* 0x000fe400078fdaff */
[----:B------:R-:W-:Y:S01]  /*1d20*/  IMAD R21, R15, UR5, R21 ;  /* 0x000000050f157c24 */ /* 0x000fe2000f8e0215 */
[----:B------:R-:W1:Y:S01]  /*1d30*/  @!P1 LDC.64 R10, c[0x0][0x380] ;  /* 0x0000e000ff0a9b82 */ /* 0x000e620000000a00 */
[----:B--2---:R-:W-:Y:S02]  /*1d40*/  IMAD R14, R18, UR8, RZ ;  /* 0x00000008120e7c24 */ /* 0x004fe4000f8e02ff */
[----:B------:R-:W-:Y:S02]  /*1d50*/  @!P0 IMAD.X R25, RZ, RZ, UR14, P5 ;  /* 0x0000000eff198e24 */ /* 0x000fe4000a8e06ff */
[----:B------:R-:W-:-:S02]  /*1d60*/  IMAD R29, R86, UR7, R29 ;  /* 0x00000007561d7c24 */ /* 0x000fc4000f8e021d */
[C---:B------:R-:W-:Y:S01]  /*1d70*/  IMAD R23, R3.reuse, UR9, R14 ;  /* 0x0000000903177c24 */ /* 0x040fe2000f8e020e */
[----:B------:R-:W2:Y:S01]  /*1d80*/  @!P0 LDC.64 R4, c[0x0][0x380] ;  /* 0x0000e000ff048b82 */ /* 0x000ea20000000a00 */
[----:B---3--:R-:W-:Y:S01]  /*1d90*/  @!P1 IMAD R15, R12, UR14, RZ ;  /* 0x0000000e0c0f9c24 */ /* 0x008fe2000f8e02ff */
[----:B------:R-:W-:Y:S01]  /*1da0*/  USHF.L.U32 UR9, UR6, 0x4, URZ ;  /* 0x0000000406097899 */ /* 0x000fe200080006ff */
[----:B------:R-:W-:Y:S01]  /*1db0*/  IMAD.WIDE.U32 R28, R3, UR8, R28 ;  /* 0x00000008031c7c25 */ /* 0x000fe2000f8e001c */
[----:B------:R-:W-:-:S03]  /*1dc0*/  USHF.L.U32 UR8, UR6, 0x5, URZ ;  /* 0x0000000506087899 */ /* 0x000fc600080006ff */
[----:B------:R-:W-:Y:S01]  /*1dd0*/  @!P1 IMAD R15, R230, R13, R15 ;  /* 0x0000000de60f9224 */ /* 0x000fe200078e020f */
[----:B------:R-:W3:Y:S01]  /*1de0*/  S2UR UR5, SR_CgaCtaId ;  /* 0x00000000000579c3 */ /* 0x000ee20000008800 */
[-C--:B-----5:R-:W-:Y:S01]  /*1df0*/  @!P0 IMAD R14, R25, R8.reuse, RZ ;  /* 0x00000008190e8224 */ /* 0x0a0fe200078e02ff */
[----:B----4-:R-:W-:Y:S01]  /*1e00*/  LEA R229, P5, R28, UR12, 0x1 ;  /* 0x0000000c1ce57c11 */ /* 0x010fe2000f8a08ff */
[----:B------:R-:W-:Y:S01]  /*1e10*/  IMAD.IADD R228, R29, 0x1, R23 ;  /* 0x000000011de47824 */ /* 0x000fe200078e0217 */
[----:B------:R-:W-:Y:S01]  /*1e20*/  USHF.L.U64.HI UR12, UR6, 0x4, UR7 ;  /* 0x00000004060c7899 */ /* 0x000fe20008010207 */
[C---:B------:R-:W-:Y:S02]  /*1e30*/  @!P0 IMAD R13, R26.reuse, R9, R14 ;  /* 0x000000091a0d8224 */ /* 0x040fe400078e020e */
[----:B------:R-:W-:Y:S01]  /*1e40*/  @!P0 IMAD.WIDE.U32 R26, R26, R8, R20 ;  /* 0x000000081a1a8225 */ /* 0x000fe200078e0014 */
[----:B------:R-:W-:Y:S01]  /*1e50*/  LEA.HI.X R228, R28, UR13, R228, 0x1, P5 ;  /* 0x0000000d1ce47c11 */ /* 0x000fe2000a8f0ce4 */
[----:B------:R-:W4:Y:S02]  /*1e60*/  @!P4 LDC.64 R8, c[0x0][0x3b0] ;  /* 0x0000ec00ff08cb82 */ /* 0x000f240000000a00 */
[----:B------:R-:W-:-:S04]  /*1e70*/  @!P1 IMAD.WIDE.U32 R24, R230, R12, R20 ;  /* 0x0000000ce6189225 */ /* 0x000fc800078e0014 */
[----:B------:R-:W-:Y:S01]  /*1e80*/  @!P1 IMAD.IADD R12, R25, 0x1, R15 ;  /* 0x00000001190c9824 */ /* 0x000fe200078e020f */
[----:B-1----:R-:W-:Y:S01]  /*1e90*/  @!P1 LEA R28, P6, R24, R10, 0x1 ;  /* 0x0000000a181c9211 */ /* 0x002fe200078c08ff */
[----:B------:R-:W-:Y:S01]  /*1ea0*/  @!P0 IMAD.IADD R14, R27, 0x1, R13 ;  /* 0x000000011b0e8824 */ /* 0x000fe200078e020d */
[----:B------:R-:W-:Y:S01]  /*1eb0*/  LOP3.LUT R10, R0, 0x1f8, RZ, 0xc0, !PT ;  /* 0x000001f8000a7812 */ /* 0x000fe200078ec0ff */
[----:B------:R-:W-:Y:S01]  /*1ec0*/  IMAD R18, R18, UR10, RZ ;  /* 0x0000000a12127c24 */ /* 0x000fe2000f8e02ff */
[----:B--2---:R-:W-:Y:S01]  /*1ed0*/  @!P0 LEA R30, P5, R26, R4, 0x1 ;  /* 0x000000041a1e8211 */ /* 0x004fe200078a08ff */
[----:B------:R-:W-:Y:S01]  /*1ee0*/  VIADD R4, R86, 0x50 ;  /* 0x0000005056047836 */ /* 0x000fe20000000000 */
[----:B------:R-:W-:Y:S01]  /*1ef0*/  @!P1 LEA.HI.X R29, R24, R11, R12, 0x1, P6 ;  /* 0x0000000b181d9211 */ /* 0x000fe200030f0c0c */
[----:B------:R-:W-:Y:S01]  /*1f00*/  VIADD R24, R86, 0x70 ;  /* 0x0000007056187836 */ /* 0x000fe20000000000 */
[----:B------:R-:W-:Y:S01]  /*1f10*/  LOP3.LUT R11, R10, 0x38, R87, 0x78, !PT ;  /* 0x000000380a0b7812 */ /* 0x000fe200078e7857 */
[----:B---3--:R-:W-:Y:S01]  /*1f20*/  ULEA UR5, UR5, UR4, 0x18 ;  /* 0x0000000405057291 */ /* 0x008fe2000f8ec0ff */
[----:B------:R-:W-:Y:S01]  /*1f30*/  @!P0 LEA.HI.X R31, R26, R5, R14, 0x1, P5 ;  /* 0x000000051a1f8211 */ /* 0x000fe200028f0c0e */
[----:B------:R-:W1:Y:S01]  /*1f40*/  @!P3 LDC.64 R12, c[0x0][0x3b0] ;  /* 0x0000ec00ff0cbb82 */ /* 0x000e620000000a00 */
[----:B------:R-:W-:Y:S01]  /*1f50*/  LOP3.LUT R11, R11, 0x1e00, R0, 0xf8, !PT ;  /* 0x00001e000b0b7812 */ /* 0x000fe200078ef800 */
[----:B------:R-:W-:Y:S01]  /*1f60*/  @!P4 IMAD.MOV.U32 R10, RZ, RZ, R20 ;  /* 0x000000ffff0ac224 */ /* 0x000fe200078e0014 */
[----:B------:R-:W-:Y:S01]  /*1f70*/  @!P4 IADD3 R32, P6, PT, R230, 0x20, RZ ;  /* 0x00000020e620c810 */ /* 0x000fe20007fde0ff */
[----:B------:R-:W-:Y:S01]  /*1f80*/  VIADD R26, R86, 0x60 ;  /* 0x00000060561a7836 */ /* 0x000fe20000000000 */
[----:B------:R-:W-:Y:S01]  /*1f90*/  ISETP.GE.AND P5, PT, R4, R225, PT ;  /* 0x000000e10400720c */ /* 0x000fe20003fa6270 */
[----:B------:R-:W-:Y:S01]  /*1fa0*/  USHF.L.U64.HI UR4, UR6, 0x5, UR7 ;  /* 0x0000000506047899 */ /* 0x000fe20008010207 */
[----:B------:R-:W-:Y:S01]  /*1fb0*/  LEA R233, R11, UR5, 0x1 ;  /* 0x000000050be97c11 */ /* 0x000fe2000f8e08ff */
[----:B------:R-:W2:Y:S01]  /*1fc0*/  @!P4 LDC.64 R14, c[0x0][0x380] ;  /* 0x0000e000ff0ecb82 */ /* 0x000ea20000000a00 */
[----:B------:R-:W-:Y:S01]  /*1fd0*/  @!P4 IMAD.X R11, RZ, RZ, UR14, P6 ;  /* 0x0000000eff0bce24 */ /* 0x000fe2000b0e06ff */
[----:B------:R-:W3:Y:S01]  /*1fe0*/  LDCU.64 UR6, c[0x0][0x390] ;  /* 0x00007200ff0677ac */ /* 0x000ee20008000a00 */
[----:B------:R-:W-:Y:S01]  /*1ff0*/  IMAD R18, R3, UR11, R18 ;  /* 0x0000000b03127c24 */ /* 0x000fe2000f8e0212 */
[----:B------:R-:W-:Y:S01]  /*2000*/  @!PT LDS RZ, [RZ] ;  /* 0x00000000fffff984 */ /* 0x000fe20000000800 */
[----:B------:R-:W-:Y:S01]  /*2010*/  @!PT LDS RZ, [RZ] ;  /* 0x00000000fffff984 */ /* 0x000fe20000000800 */
[----:B------:R-:W-:Y:S01]  /*2020*/  @!PT LDS RZ, [RZ] ;  /* 0x00000000fffff984 */ /* 0x000fe20000000800 */
[----:B------:R-:W-:Y:S01]  /*2030*/  @!P1 LDGSTS.E.BYPASS.LTC128B.128 [R233], desc[UR16][R28.64] ;  /* 0x000000001ce99fae */ /* 0x000fe2000b981a10 */
[----:B----4-:R-:W-:-:S02]  /*2040*/  @!P4 IMAD R11, R11, R8, RZ ;  /* 0x000000080b0bc224 */ /* 0x010fc400078e02ff */
[----:B------:R-:W-:Y:S01]  /*2050*/  IMAD.SHL.U32 R224, R87, 0x20, RZ ;  /* 0x0000002057e07824 */ /* 0x000fe200078e00ff */
[----:B------:R-:W4:Y:S01]  /*2060*/  @!P2 LDC.64 R4, c[0x0][0x3b0] ;  /* 0x0000ec00ff04ab82 */ /* 0x000f220000000a00 */
[----:B------:R-:W-:Y:S01]  /*2070*/  @!P4 IMAD R23, R32, R9, R11 ;  /* 0x000000092017c224 */ /* 0x000fe200078e020b */
[----:B------:R5:W-:Y:S01]  /*2080*/  @!P1 LDGSTS.E.BYPASS.LTC128B.128 [R233+0x4000], desc[UR16][R28.64+0x80] ;  /* 0x040000801ce99fae */ /* 0x000be2000b981a10 */
[----:B------:R-:W-:Y:S01]  /*2090*/  @!P4 IMAD.MOV.U32 R11, RZ, RZ, R21 ;  /* 0x000000ffff0bc224 */ /* 0x000fe200078e0015 */
[----:B------:R-:W-:Y:S02]  /*20a0*/  @!P3 IADD3 R27, P1, PT, R230, 0x30, RZ ;  /* 0x00000030e61bb810 */ /* 0x000fe40007f3e0ff */
[----:B------:R-:W-:Y:S01]  /*20b0*/  @!P0 LDGSTS.E.BYPASS.LTC128B.128 [R233+0x800], desc[UR16][R30.64] ;  /* 0x008000001ee98fae */ /* 0x000fe2000b981a10 */
[----:B------:R-:W-:Y:S01]  /*20c0*/  @!P4 IMAD.WIDE.U32 R32, R32, R8, R10 ;  /* 0x000000082020c225 */ /* 0x000fe200078e000a */
[----:B------:R-:W-:Y:S01]  /*20d0*/  LOP3.LUT R224, R224, 0x7c00, RZ, 0xc0, !PT ;  /* 0x00007c00e0e07812 */ /* 0x000fe200078ec0ff */
[----:B------:R-:W3:Y:S01]  /*20e0*/  @!P3 LDC.64 R10, c[0x0][0x380] ;  /* 0x0000e000ff0abb82 */ /* 0x000ee20000000a00 */
[----:B------:R5:W-:Y:S01]  /*20f0*/  @!P0 LDGSTS.E.BYPASS.LTC128B.128 [R233+0x4800], desc[UR16][R30.64+0x80] ;  /* 0x048000801ee98fae */ /* 0x000be2000b981a10 */
[----:B------:R-:W-:Y:S01]  /*2100*/  @!P3 IMAD.X R25, RZ, RZ, UR14, P1 ;  /* 0x0000000eff19be24 */ /* 0x000fe200088e06ff */
[----:B------:R-:W-:-:S02]  /*2110*/  ISETP.GE.AND P1, PT, R26, R225, PT ;  /* 0x000000e11a00720c */ /* 0x000fc40003f26270 */
[----:B--2---:R-:W-:-:S03]  /*2120*/  @!P4 LEA R34, P6, R32, R14, 0x1 ;  /* 0x0000000e2022c211 */ /* 0x004fc600078c08ff */
[----:B------:R-:W2:Y:S01]  /*2130*/  @!P2 LDC.64 R8, c[0x0][0x380] ;  /* 0x0000e000ff08ab82 */ /* 0x000ea20000000a00 */
[----:B-1----:R-:W-:Y:S02]  /*2140*/  @!P3 IMAD R14, R25, R12, RZ ;  /* 0x0000000c190eb224 */ /* 0x002fe400078e02ff */
[----:B------:R-:W-:Y:S02]  /*2150*/  @!P3 IMAD.MOV.U32 R25, RZ, RZ, R21 ;  /* 0x000000ffff19b224 */ /* 0x000fe400078e0015 */
[----:B------:R-:W-:Y:S01]  /*2160*/  @!P3 IMAD R13, R27, R13, R14 ;  /* 0x0000000d1b0db224 */ /* 0x000fe200078e020e */
[----:B-----5:R-:W-:Y:S01]  /*2170*/  @!P2 IADD3 R28, P0, PT, R230, 0x40, RZ ;  /* 0x00000040e61ca810 */ /* 0x020fe20007f1e0ff */
[----:B------:R-:W-:-:S04]  /*2180*/  @!P4 IMAD.IADD R30, R33, 0x1, R23 ;  /* 0x00000001211ec824 */ /* 0x000fc800078e0217 */
[----:B------:R-:W-:Y:S01]  /*2190*/  @!P2 IMAD.X R23, RZ, RZ, UR14, P0 ;  /* 0x0000000eff17ae24 */ /* 0x000fe200080e06ff */
[----:B------:R-:W-:Y:S01]  /*21a0*/  ISETP.GE.AND P0, PT, R24, R225, PT ;  /* 0x000000e11800720c */ /* 0x000fe20003f06270 */
[----:B------:R-:W-:Y:S01]  /*21b0*/  @!P2 IMAD.MOV.U32 R31, RZ, RZ, R21 ;  /* 0x000000ffff1fa224 */ /* 0x000fe200078e0015 */
[----:B------:R-:W-:Y:S01]  /*21c0*/  @!P4 LEA.HI.X R35, R32, R15, R30, 0x1, P6 ;  /* 0x0000000f2023c211 */ /* 0x000fe200030f0c1e */
[-C--:B----4-:R-:W-:Y:S01]  /*21d0*/  @!P2 IMAD R23, R23, R4.reuse, RZ ;  /* 0x000000041717a224 */ /* 0x090fe200078e02ff */
[----:B------:R-:W1:Y:S01]  /*21e0*/  @!P1 LDC.64 R14, c[0x0][0x3b0] ;  /* 0x0000ec00ff0e9b82 */ /* 0x000e620000000a00 */
[----:B------:R-:W-:Y:S02]  /*21f0*/  @!P2 IMAD.MOV.U32 R30, RZ, RZ, R20 ;  /* 0x000000ffff1ea224 */ /* 0x000fe400078e0014 */
[C---:B------:R-:W-:Y:S01]  /*2200*/  @!P2 IMAD R23, R28.reuse, R5, R23 ;  /* 0x000000051c17a224 */ /* 0x040fe200078e0217 */
[----:B------:R-:W-:Y:S01]  /*2210*/  @!P4 LDGSTS.E.BYPASS.LTC128B.128 [R233+0x1000], desc[UR16][R34.64] ;  /* 0x0100000022e9cfae */ /* 0x000fe2000b981a10 */
[----:B------:R-:W-:-:S03]  /*2220*/  @!P2 IMAD.WIDE.U32 R30, R28, R4, R30 ;  /* 0x000000041c1ea225 */ /* 0x000fc600078e001e */
[----:B------:R-:W4:Y:S01]  /*2230*/  @!P5 LDC.64 R4, c[0x0][0x3b0] ;  /* 0x0000ec00ff04db82 */ /* 0x000f220000000a00 */
[----:B------:R-:W-:Y:S01]  /*2240*/  @!P3 IMAD.MOV.U32 R24, RZ, RZ, R20 ;  /* 0x000000ffff18b224 */ /* 0x000fe200078e0014 */
[----:B------:R-:W-:Y:S01]  /*2250*/  @!P4 LDGSTS.E.BYPASS.LTC128B.128 [R233+0x5000], desc[UR16][R34.64+0x80] ;  /* 0x0500008022e9cfae */ /* 0x000fe2000b981a10 */
[----:B--2---:R-:W-:Y:S02]  /*2260*/  @!P2 LEA R28, P4, R30, R8, 0x1 ;  /* 0x000000081e1ca211 */ /* 0x004fe400078808ff */
[----:B------:R-:W-:-:S04]  /*2270*/  @!P3 IMAD.WIDE.U32 R24, R27, R12, R24 ;  /* 0x0000000c1b18b225 */ /* 0x000fc800078e0018 */
[----:B------:R-:W-:Y:S01]  /*2280*/  @!P3 IMAD.IADD R13, R25, 0x1, R13 ;  /* 0x00000001190db824 */ /* 0x000fe200078e020d */
[----:B---3--:R-:W-:Y:S01]  /*2290*/  @!P3 LEA R26, P6, R24, R10, 0x1 ;  /* 0x0000000a181ab211 */ /* 0x008fe200078c08ff */
[----:B------:R-:W-:-:S03]  /*22a0*/  @!P2 IMAD.IADD R10, R31, 0x1, R23 ;  /* 0x000000011f0aa824 */ /* 0x000fc600078e0217 */
[----:B------:R-:W-:Y:S02]  /*22b0*/  @!P3 LEA.HI.X R27, R24, R11, R13, 0x1, P6 ;  /* 0x0000000b181bb211 */ /* 0x000fe400030f0c0d */
[----:B------:R-:W-:Y:S01]  /*22c0*/  @!P5 IADD3 R24, P6, PT, R230, 0x50, RZ ;  /* 0x00000050e618d810 */ /* 0x000fe20007fde0ff */
[----:B------:R-:W2:Y:S01]  /*22d0*/  @!P5 LDC.64 R12, c[0x0][0x380] ;  /* 0x0000e000ff0cdb82 */ /* 0x000ea20000000a00 */
[----:B------:R-:W-:Y:S01]  /*22e0*/  @!P2 LEA.HI.X R29, R30, R9, R10, 0x1, P4 ;  /* 0x000000091e1da211 */ /* 0x000fe200020f0c0a */
[----:B------:R-:W-:Y:S01]  /*22f0*/  @!P3 LDGSTS.E.BYPASS.LTC128B.128 [R233+0x1800], desc[UR16][R26.64] ;  /* 0x018000001ae9bfae */ /* 0x000fe2000b981a10 */
[----:B------:R-:W-:Y:S01]  /*2300*/  @!P1 IADD3 R23, P4, PT, R230, 0x60, RZ ;  /* 0x00000060e6179810 */ /* 0x000fe20007f9e0ff */
[----:B------:R-:W-:Y:S01]  /*2310*/  @!P5 IMAD.X R25, RZ, RZ, UR14, P6 ;  /* 0x0000000eff19de24 */ /* 0x000fe2000b0e06ff */
[----:B------:R-:W-:Y:S01]  /*2320*/  IADD3 R30, P6, PT, R19, R22, RZ ;  /* 0x00000016131e7210 */ /* 0x000fe20007fde0ff */
[----:B------:R3:W-:Y:S02]  /*2330*/  @!P3 LDGSTS.E.BYPASS.LTC128B.128 [R233+0x5800], desc[UR16][R26.64+0x80] ;  /* 0x058000801ae9bfae */ /* 0x0007e4000b981a10 */
[----:B------:R-:W5:Y:S01]  /*2340*/  @!P1 LDC.64 R10, c[0x0][0x380] ;  /* 0x0000e000ff0a9b82 */ /* 0x000f620000000a00 */
[----:B----4-:R-:W-:Y:S01]  /*2350*/  @!P5 IMAD R22, R25, R4, RZ ;  /* 0x000000041916d224 */ /* 0x010fe200078e02ff */
[----:B------:R-:W-:Y:S01]  /*2360*/  @!P2 LDGSTS.E.BYPASS.LTC128B.128 [R233+0x2000], desc[UR16][R28.64] ;  /* 0x020000001ce9afae */ /* 0x000fe2000b981a10 */
[----:B------:R-:W-:-:S02]  /*2370*/  @!P1 IMAD.X R19, RZ, RZ, UR14, P4 ;  /* 0x0000000eff139e24 */ /* 0x000fc4000a0e06ff */
[C---:B------:R-:W-:Y:S01]  /*2380*/  @!P5 IMAD R22, R24.reuse, R5, R22 ;  /* 0x000000051816d224 */ /* 0x040fe200078e0216 */
[----:B------:R5:W-:Y:S01]  /*2390*/  @!P2 LDGSTS.E.BYPASS.LTC128B.128 [R233+0x6000], desc[UR16][R28.64+0x80] ;  /* 0x060000801ce9afae */ /* 0x000be2000b981a10 */
[----:B------:R-:W-:Y:S01]  /*23a0*/  @!P5 IMAD.WIDE.U32 R24, R24, R4, R20 ;  /* 0x000000041818d225 */ /* 0x000fe200078e0014 */
[----:B------:R-:W4:Y:S03]  /*23b0*/  @!P0 LDC.64 R8, c[0x0][0x3b0] ;  /* 0x0000ec00ff088b82 */ /* 0x000f260000000a00 */
[----:B-1----:R-:W-:Y:S01]  /*23c0*/  @!P1 IMAD R32, R19, R14, RZ ;  /* 0x0000000e13209224 */ /* 0x002fe200078e02ff */
[----:B------:R-:W-:Y:S01]  /*23d0*/  @!P0 IADD3 R19, P2, PT, R230, 0x70, RZ ;  /* 0x00000070e6138810 */ /* 0x000fe20007f5e0ff */
[----:B------:R-:W-:Y:S02]  /*23e0*/  @!P5 IMAD.IADD R22, R25, 0x1, R22 ;  /* 0x000000011916d824 */ /* 0x000fe400078e0216 */
[----:B------:R-:W-:Y:S01]  /*23f0*/  @!P1 IMAD R15, R23, R15, R32 ;  /* 0x0000000f170f9224 */ /* 0x000fe200078e0220 */
[----:B------:R-:W1:Y:S01]  /*2400*/  @!P0 LDC.64 R4, c[0x0][0x380] ;  /* 0x0000e000ff048b82 */ /* 0x000e620000000a00 */
[----:B------:R-:W-:-:S02]  /*2410*/  IMAD.X R31, RZ, RZ, R17, P6 ;  /* 0x000000ffff1f7224 */ /* 0x000fc400030e0611 */
[----:B------:R-:W-:-:S04]  /*2420*/  IMAD.WIDE.U32 R30, R86, R6, R30 ;  /* 0x00000006561e7225 */ /* 0x000fc800078e001e */
[----:B---3--:R-:W-:Y:S02]  /*2430*/  @!P1 IMAD.MOV.U32 R26, RZ, RZ, R20 ;  /* 0x000000ffff1a9224 */ /* 0x008fe400078e0014 */
[----:B------:R-:W-:Y:S02]  /*2440*/  @!P1 IMAD.MOV.U32 R27, RZ, RZ, R21 ;  /* 0x000000ffff1b9224 */ /* 0x000fe400078e0015 */
[----:B------:R-:W-:Y:S01]  /*2450*/  @!P1 IMAD.WIDE.U32 R26, R23, R14, R26 ;  /* 0x0000000e171a9225 */ /* 0x000fe200078e001a */
[----:B--2---:R-:W-:-:S03]  /*2460*/  @!P5 LEA R14, P3, R24, R12, 0x1 ;  /* 0x0000000c180ed211 */ /* 0x004fc600078608ff */
[----:B------:R-:W-:Y:S01]  /*2470*/  @!P0 IMAD.X R23, RZ, RZ, UR14, P2 ;  /* 0x0000000eff178e24 */ /* 0x000fe200090e06ff */
[----:B-----5:R-:W-:Y:S01]  /*2480*/  @!P1 LEA R28, P2, R26, R10, 0x1 ;  /* 0x0000000a1a1c9211 */ /* 0x020fe200078408ff */
[----:B------:R-:W-:Y:S01]  /*2490*/  @!P1 IMAD.IADD R12, R27, 0x1, R15 ;  /* 0x000000011b0c9824 */ /* 0x000fe200078e020f */
[----:B------:R-:W-:Y:S01]  /*24a0*/  @!P5 LEA.HI.X R15, R24, R13, R22, 0x1, P3 ;  /* 0x0000000d180fd211 */ /* 0x000fe200018f0c16 */
[-C--:B----4-:R-:W-:Y:S02]  /*24b0*/  @!P0 IMAD R10, R23, R8.reuse, RZ ;  /* 0x00000008170a8224 */ /* 0x090fe400078e02ff */
[----:B------:R-:W-:Y:S01]  /*24c0*/  @!P0 IMAD.WIDE.U32 R20, R19, R8, R20 ;  /* 0x0000000813148225 */ /* 0x000fe200078e0014 */
[----:B------:R-:W-:Y:S01]  /*24d0*/  @!P1 LEA.HI.X R29, R26, R11, R12, 0x1, P2 ;  /* 0x0000000b1a1d9211 */ /* 0x000fe200010f0c0c */
[----:B------:R-:W-:Y:S01]  /*24e0*/  @!P5 LDGSTS.E.BYPASS.LTC128B.128 [R233+0x2800], desc[UR16][R14.64] ;  /* 0x028000000ee9dfae */ /* 0x000fe2000b981a10 */
[----:B------:R-:W-:Y:S01]  /*24f0*/  SHF.L.U64.HI R12, R6, 0x5, R7 ;  /* 0x00000005060c7819 */ /* 0x000fe20000010207 */
[----:B------:R-:W-:-:S02]  /*2500*/  IMAD R11, R85, -0x20, R88 ;  /* 0xffffffe0550b7824 */ /* 0x000fc400078e0258 */
[----:B------:R-:W-:Y:S01]  /*2510*/  @!P0 IMAD R9, R19, R9, R10 ;  /* 0x0000000913098224 */ /* 0x000fe200078e020a */
[----:B-1----:R-:W-:Y:S01]  /*2520*/  @!P0 LEA R10, P6, R20, R4, 0x1 ;  /* 0x00000004140a8211 */ /* 0x002fe200078c08ff */
[----:B------:R-:W-:Y:S01]  /*2530*/  @!P5 LDGSTS.E.BYPASS.LTC128B.128 [R233+0x6800], desc[UR16][R14.64+0x80] ;  /* 0x068000800ee9dfae */ /* 0x000fe2000b981a10 */
[-C--:B------:R-:W-:Y:S01]  /*2540*/  ISETP.GE.AND P2, PT, R86, R11.reuse, PT ;  /* 0x0000000b5600720c */ /* 0x080fe20003f46270 */
[----:B------:R-:W-:Y:S01]  /*2550*/  @!P0 IMAD.IADD R8, R21, 0x1, R9 ;  /* 0x0000000115088824 */ /* 0x000fe200078e0209 */
[----:B------:R-:W-:Y:S01]  /*2560*/  SHF.R.S32.HI R4, RZ, 0x1f, R85 ;  /* 0x0000001fff047819 */ /* 0x000fe20000011455 */
[C---:B------:R-:W-:Y:S01]  /*2570*/  IMAD R9, R85.reuse, UR4, RZ ;  /* 0x0000000455097c24 */ /* 0x040fe2000f8e02ff */
[CC--:B------:R-:W-:Y:S01]  /*2580*/  ISETP.GE.AND P4, PT, R16.reuse, R11.reuse, PT ;  /* 0x0000000b1000720c */ /* 0x0c0fe20003f86270 */
[----:B------:R-:W-:Y:S01]  /*2590*/  @!P1 LDGSTS.E.BYPASS.LTC128B.128 [R233+0x3000], desc[UR16][R28.64] ;  /* 0x030000001ce99fae */ /* 0x000fe2000b981a10 */
[----:B------:R-:W-:Y:S01]  /*25a0*/  ISETP.GE.AND P3, PT, R16, R11, PT ;  /* 0x0000000b1000720c */ /* 0x000fe20003f66270 */
[----:B------:R-:W-:Y:S01]  /*25b0*/  IMAD R9, R4, UR8, R9 ;  /* 0x0000000804097c24 */ /* 0x000fe2000f8e0209 */
[----:B------:R-:W-:Y:S01]  /*25c0*/  @!P0 LEA.HI.X R11, R20, R5, R8, 0x1, P6 ;  /* 0x00000005140b8211 */ /* 0x000fe200030f0c08 */
[----:B------:R-:W-:Y:S01]  /*25d0*/  IMAD.WIDE.U32 R20, R85, UR8, RZ ;  /* 0x0000000855147c25 */ /* 0x000fe2000f8e00ff */
[----:B------:R-:W-:Y:S01]  /*25e0*/  @!P1 LDGSTS.E.BYPASS.LTC128B.128 [R233+0x7000], desc[UR16][R28.64+0x80] ;  /* 0x070000801ce99fae */ /* 0x000fe2000b981a10 */
[----:B------:R-:W-:-:S02]  /*25f0*/  LOP3.LUT P5, RZ, R87, 0x4, RZ, 0xc0, !PT ;  /* 0x0000000457ff7812 */ /* 0x000fc400078ac0ff */
[----:B------:R-:W-:Y:S01]  /*2600*/  IMAD.IADD R9, R21, 0x1, R9 ;  /* 0x0000000115097824 */ /* 0x000fe200078e0209 */
[----:B------:R-:W-:Y:S01]  /*2610*/  @!P2 LEA R16, P6, R20, R229, 0x1 ;  /* 0x000000e51410a211 */ /* 0x000fe200078c08ff */
[----:B------:R-:W-:Y:S01]  /*2620*/  @!P0 LDGSTS.E.BYPASS.LTC128B.128 [R233+0x3800], desc[UR16][R10.64] ;  /* 0x038000000ae98fae */ /* 0x000fe2000b981a10 */
[----:B------:R-:W-:Y:S02]  /*2630*/  IMAD.SHL.U32 R5, R6, 0x20, RZ ;  /* 0x0000002006057824 */ /* 0x000fe400078e00ff */
[C---:B------:R-:W-:Y:S01]  /*2640*/  @!P2 LEA.HI.X R17, R20.reuse, R228, R9, 0x1, P6 ;  /* 0x000000e41411a211 */ /* 0x040fe200030f0c09 */
[----:B------:R1:W-:Y:S01]  /*2650*/  @!P0 LDGSTS.E.BYPASS.LTC128B.128 [R233+0x7800], desc[UR16][R10.64+0x80] ;  /* 0x078000800ae98fae */ /* 0x0003e2000b981a10 */
[----:B------:R-:W-:Y:S01]  /*2660*/  @!P4 IADD3 R8, P6, PT, R20, UR9, RZ ;  /* 0x000000091408cc10 */ /* 0x000fe2000ffde0ff */
[----:B------:R-:W-:Y:S02]  /*2670*/  IMAD R12, R12, R85, RZ ;  /* 0x000000550c0c7224 */ /* 0x000fe400078e02ff */
[----:B------:R-:W-:Y:S01]  /*2680*/  @!P2 LDGSTS.E.BYPASS.LTC128B.128 [R233+0x8000], desc[UR16][R16.64] ;  /* 0x0800000010e9afae */ /* 0x000fe2000b981a10 */
[----:B------:R-:W-:Y:S01]  /*2690*/  @!P4 IADD3.X R9, PT, PT, R9, UR12, RZ, P6, !PT ;  /* 0x0000000c0909cc10 */ /* 0x000fe2000b7fe4ff */
[----:B------:R-:W-:Y:S01]  /*26a0*/  IMAD R4, R4, R5, R12 ;  /* 0x0000000504047224 */ /* 0x000fe200078e020c */
[----:B------:R-:W-:Y:S01]  /*26b0*/  @!P4 LEA R20, P6, R8, R229, 0x1 ;  /* 0x000000e50814c211 */ /* 0x000fe200078c08ff */
[----:B------:R-:W-:Y:S01]  /*26c0*/  @!P2 LDGSTS.E.BYPASS.LTC128B.128 [R233+0x9000], desc[UR16][R16.64+0x80] ;  /* 0x0900008010e9afae */ /* 0x000fe2000b981a10 */
[----:B------:R-:W-:-:S02]  /*26d0*/  IMAD R13, R86, R7, R31 ;  /* 0x00000007560d7224 */ /* 0x000fc400078e021f */
[----:B------:R-:W-:Y:S01]  /*26e0*/  @!P4 LEA.HI.X R21, R8, R228, R9, 0x1, P6 ;  /* 0x000000e40815c211 */ /* 0x000fe200030f0c09 */
[----:B------:R-:W-:Y:S01]  /*26f0*/  IMAD.MOV.U32 R12, RZ, RZ, R30 ;  /* 0x000000ffff0c7224 */ /* 0x000fe200078e001e */
[----:B------:R-:W-:Y:S01]  /*2700*/  LOP3.LUT P6, RZ, R87, 0x2, RZ, 0xc0, !PT ;  /* 0x0000000257ff7812 */ /* 0x000fe200078cc0ff */
[----:B------:R-:W-:Y:S02]  /*2710*/  IMAD.WIDE.U32 R8, R5, R85, RZ ;  /* 0x0000005505087225 */ /* 0x000fe400078e00ff */
[----:B------:R-:W-:Y:S02]  /*2720*/  @!P4 LDGSTS.E.BYPASS.LTC128B.128 [R233+0x8800], desc[UR16][R20.64] ;  /* 0x0880000014e9cfae */ /* 0x000fe4000b981a10 */
[----:B------:R-:W-:Y:S01]  /*2730*/  IMAD.WIDE.U32 R12, R3, UR10, R12 ;  /* 0x0000000a030c7c25 */ /* 0x000fe2000f8e000c */
[----:B------:R-:W-:Y:S01]  /*2740*/  LOP3.LUT R3, R223, 0x1c0, RZ, 0xc0, !PT ;  /* 0x000001c0df037812 */ /* 0x000fe200078ec0ff */
[----:B------:R-:W-:Y:S02]  /*2750*/  @!P4 LDGSTS.E.BYPASS.LTC128B.128 [R233+0x9800], desc[UR16][R20.64+0x80] ;  /* 0x0980008014e9cfae */ /* 0x000fe4000b981a10 */
[----:B------:R-:W-:Y:S01]  /*2760*/  IMAD.IADD R5, R13, 0x1, R18 ;  /* 0x000000010d057824 */ /* 0x000fe200078e0212 */
[C---:B------:R-:W-:Y:S01]  /*2770*/  LEA R227, P0, R12.reuse, UR6, 0x1 ;  /* 0x000000060ce37c11 */ /* 0x040fe2000f8008ff */
[----:B------:R-:W0:Y:S01]  /*2780*/  LDGDEPBAR ;  /* 0x00000000000079af */ /* 0x000e220000000000 */
[----:B------:R-:W-:Y:S01]  /*2790*/  LOP3.LUT R0, R3, 0x38, R0, 0xf8, !PT ;  /* 0x0000003803007812 */ /* 0x000fe200078ef800 */
[----:B-1----:R-:W-:Y:S01]  /*27a0*/  IMAD.IADD R11, R9, 0x1, R4 ;  /* 0x00000001090b7824 */ /* 0x002fe200078e0204 */
[----:B------:R-:W-:-:S02]  /*27b0*/  LEA.HI.X R226, R12, UR7, R5, 0x1, P0 ;  /* 0x000000070ce27c11 */ /* 0x000fc400080f0c05 */
[----:B------:R-:W-:Y:S02]  /*27c0*/  @!P2 LEA R4, P1, R8, R227, 0x1 ;  /* 0x000000e30804a211 */ /* 0x000fe400078208ff */
[----:B------:R-:W-:Y:S02]  /*27d0*/  SHF.R.U32.HI R13, RZ, 0x1, R87 ;  /* 0x00000001ff0d7819 */ /* 0x000fe40000011657 */
[----:B------:R-:W-:Y:S02]  /*27e0*/  @!P3 LEA R3, P0, R6, R8, 0x4 ;  /* 0x000000080603b211 */ /* 0x000fe400078020ff */
[----:B------:R-:W-:Y:S02]  /*27f0*/  @!P2 LEA.HI.X R5, R8, R226, R11, 0x1, P1 ;  /* 0x000000e20805a211 */ /* 0x000fe400008f0c0b */
[----:B------:R-:W-:Y:S02]  /*2800*/  LOP3.LUT R9, R223, 0x200, RZ, 0xc0, !PT ;  /* 0x00000200df097812 */ /* 0x000fe400078ec0ff */
[----:B------:R-:W-:-:S02]  /*2810*/  LOP3.LUT R84, R0, 0x8, R13, 0x78, !PT ;  /* 0x0000000800547812 */ /* 0x000fc400078e780d */
[----:B------:R-:W-:Y:S02]  /*2820*/  @!P3 LEA.HI.X R8, R6, R11, R7, 0x4, P0 ;  /* 0x0000000b0608b211 */ /* 0x000fe400000f2407 */
[----:B------:R-:W-:Y:S02]  /*2830*/  @!P3 LEA R10, P0, R3, R227, 0x1 ;  /* 0x000000e3030ab211 */ /* 0x000fe400078008ff */
[----:B------:R-:W-:Y:S01]  /*2840*/  LOP3.LUT R223, R223, 0x400, RZ, 0xc0, !PT ;  /* 0x00000400dfdf7812 */ /* 0x000fe200078ec0ff */
[----:B------:R-:W-:-:S04]  /*2850*/  DEPBAR.LE SB0, 0x0 ;  /* 0x000080000000791a */ /* 0x000fc80000000000 */
[----:B------:R-:W-:Y:S01]  /*2860*/  BAR.SYNC.DEFER_BLOCKING 0x0 ;  /* 0x0000000000007b1d */ /* 0x000fe20000010000 */
[----:B------:R-:W-:Y:S01]  /*2870*/  LOP3.LUT R0, R0, 0x8, R87, 0x78, !PT ;  /* 0x0000000800007812 */ /* 0x000fe200078e7857 */
[----:B------:R-:W-:Y:S01]  /*2880*/  IMAD.SHL.U32 R87, R87, 0x2, RZ ;  /* 0x0000000257577824 */ /* 0x000fe200078e00ff */
[----:B------:R-:W-:Y:S02]  /*2890*/  IADD3 R224, PT, PT, R84, R9, R224 ;  /* 0x0000000954e07210 */ /* 0x000fe40007ffe0e0 */
[----:B------:R-:W-:Y:S01]  /*28a0*/  @!P3 LEA.HI.X R11, R3, R226, R8, 0x1, P0 ;  /* 0x000000e2030bb211 */ /* 0x000fe200000f0c08 */
[----:B------:R-:W-:Y:S01]  /*28b0*/  IMAD R223, R0, 0x2, R223 ;  /* 0x0000000200df7824 */ /* 0x000fe200078e02df */
[----:B------:R-:W-:Y:S01]  /*28c0*/  LEA R224, R224, UR5, 0x1 ;  /* 0x00000005e0e07c11 */ /* 0x000fe2000f8e08ff */
[----:B------:R-:W-:-:S05]  /*28d0*/  IMAD.MOV.U32 R3, RZ, RZ, 0x10 ;  /* 0x00000010ff037424 */ /* 0x000fca00078e00ff */
[----:B------:R-:W-:-:S05]  /*28e0*/  SEL R3, R3, 0xfffffff0, !P6 ;  /* 0xfffffff003037807 */ /* 0x000fca0007000000 */
[----:B------:R-:W-:Y:S01]  /*28f0*/  IMAD R222, R3, 0x2, R224 ;  /* 0x0000000203de7824 */ /* 0x000fe200078e02e0 */
        /* <DEDUP_REMOVED lines=13> */
[----:B------:R2:W-:Y:S01]  /*29d0*/  @!P3 LDGSTS.E.BYPASS.LTC128B.128 [R233+0xb800], desc[UR16][R10.64+0x80] ;  /* 0x0b8000800ae9bfae */ /* 0x0005e2000b981a10 */
[----:B-1----:R-:W-:-:S03]  /*29e0*/  VIADD R4, R223, UR5 ;  /* 0x00000005df047c36 */ /* 0x002fc60008000000 */
[----:B------:R-:W-:Y:S01]  /*29f0*/  LDSM.16.M88.4 R20, [R224] ;  /* 0x00000000e014783b */ /* 0x000fe20000000200 */
[----:B------:R-:W-:Y:S02]  /*2a00*/  IMAD.MOV.U32 R5, RZ, RZ, 0x20 ;  /* 0x00000020ff057424 */ /* 0x000fe400078e00ff */
[----:B------:R-:W-:Y:S01]  /*2a10*/  IMAD R218, R3, 0x2, R4 ;  /* 0x0000000203da7824 */ /* 0x000fe200078e0204 */
[----:B------:R-:W1:Y:S02]  /*2a20*/  LDSM.16.M88.4 R28, [R223+UR5+0x8000] ;  /* 0x00800005df1c783b */ /* 0x000e640008000200 */
[----:B------:R-:W-:Y:S02]  /*2a30*/  SEL R5, R5, 0xffffffe0, !P5 ;  /* 0xffffffe005057807 */ /* 0x000fe40006800000 */
[----:B------:R-:W3:Y:S03]  /*2a40*/  LDSM.16.M88.4 R56, [R224+0x2000] ;  /* 0x00200000e038783b */ /* 0x000ee60000000200 */
[C---:B------:R-:W-:Y:S01]  /*2a50*/  IMAD R0, R5.reuse, 0x2, R224 ;  /* 0x0000000205007824 */ /* 0x040fe200078e02e0 */
[----:B------:R-:W4:Y:S01]  /*2a60*/  LDSM.16.M88.4 R40, [R223+UR5+0x8800] ;  /* 0x00880005df28783b */ /* 0x000f220008000200 */
[----:B------:R-:W-:-:S02]  /*2a70*/  IMAD R90, R5, 0x2, R4 ;  /* 0x00000002055a7824 */ /* 0x000fc400078e0204 */
[C---:B------:R-:W-:Y:S01]  /*2a80*/  IMAD R221, R3.reuse, 0x2, R0 ;  /* 0x0000000203dd7824 */ /* 0x040fe200078e0200 */
[----:B------:R-:W-:Y:S01]  /*2a90*/  LDSM.16.M88.4 R32, [R218+0x8000] ;  /* 0x00800000da20783b */ /* 0x000fe20000000200 */
[----:B------:R-:W-:-:S03]  /*2aa0*/  IMAD R89, R3, 0x2, R90 ;  /* 0x0000000203597824 */ /* 0x000fc600078e025a */
[----:B------:R-:W5:Y:S04]  /*2ab0*/  LDSM.16.M88.4 R36, [R222+0x2000] ;  /* 0x00200000de24783b */ /* 0x000f680000000200 */
[----:B------:R-:W5:Y:S04]  /*2ac0*/  LDSM.16.M88.4 R48, [R218+0x8800] ;  /* 0x00880000da30783b */ /* 0x000f680000000200 */
[----:B------:R-:W5:Y:S04]  /*2ad0*/  LDSM.16.M88.4 R16, [R222] ;  /* 0x00000000de10783b */ /* 0x000f680000000200 */
[----:B------:R-:W-:Y:S04]  /*2ae0*/  LDSM.16.M88.4 R12, [R0+0x2000] ;  /* 0x00200000000c783b */ /* 0x000fe80000000200 */
[----:B--2---:R-:W2:Y:S04]  /*2af0*/  LDSM.16.M88.4 R8, [R90+0x8000] ;  /* 0x008000005a08783b */ /* 0x004ea80000000200 */
[----:B------:R-:W2:Y:S01]  /*2b00*/  LDSM.16.M88.4 R52, [R90+0x8800] ;  /* 0x008800005a34783b */ /* 0x000ea20000000200 */
[-C--:B-1----:R-:W-:Y:S03]  /*2b10*/  HMMA.16816.F32.BF16 R72, R20, R28.reuse, RZ ;  /* 0x0000001c1448723c */ /* 0x082fe600000418ff */
[----:B------:R-:W1:Y:S04]  /*2b20*/  LDSM.16.M88.4 R44, [R0] ;  /* 0x00000000002c783b */ /* 0x000e680000000200 */
[----:B------:R-:W-:Y:S01]  /*2b30*/  LDSM.16.M88.4 R80, [R218+0x9000] ;  /* 0x00900000da50783b */ /* 0x000fe20000000200 */
[C---:B---3--:R-:W-:Y:S03]  /*2b40*/  HMMA.16816.F32.BF16 R68, R56.reuse, R28, RZ ;  /* 0x0000001c3844723c */ /* 0x048fe600000418ff */
[----:B------:R-:W-:Y:S04]  /*2b50*/  LDSM.16.M88.4 R76, [R0+0x4000] ;  /* 0x00400000004c783b */ /* 0x000fe80000000200 */
[----:B------:R-:W0:Y:S01]  /*2b60*/  LDGDEPBAR ;  /* 0x00000000000079af */ /* 0x000e220000000000 */
[C---:B------:R-:W-:Y:S08]  /*2b70*/  HMMA.16816.F32.BF16 R64, R56.reuse, R30, RZ ;  /* 0x0000001e3840723c */ /* 0x040ff000000418ff */
[-C--:B----4-:R-:W-:Y:S08]  /*2b80*/  HMMA.16816.F32.BF16 R60, R56, R40.reuse, RZ ;  /* 0x00000028383c723c */ /* 0x090ff000000418ff */
[C---:B------:R-:W-:Y:S08]  /*2b90*/  HMMA.16816.F32.BF16 R24, R20.reuse, R40, RZ ;  /* 0x000000281418723c */ /* 0x040ff000000418ff */
[----:B------:R-:W-:Y:S08]  /*2ba0*/  HMMA.16816.F32.BF16 R28, R20, R30, RZ ;  /* 0x0000001e141c723c */ /* 0x000ff000000418ff */
[-C--:B------:R-:W-:Y:S08]  /*2bb0*/  HMMA.16816.F32.BF16 R56, R56, R42.reuse, RZ ;  /* 0x0000002a3838723c */ /* 0x080ff000000418ff */
[----:B------:R-:W-:Y:S01]  /*2bc0*/  HMMA.16816.F32.BF16 R20, R20, R42, RZ ;  /* 0x0000002a1414723c */ /* 0x000fe200000418ff */
[----:B------:R-:W-:Y:S07]  /*2bd0*/  LDSM.16.M88.4 R40, [R221+0x2000] ;  /* 0x00200000dd28783b */ /* 0x000fee0000000200 */
[C---:B-----5:R-:W-:Y:S08]  /*2be0*/  HMMA.16816.F32.BF16 R68, R36.reuse, R32, R68 ;  /* 0x000000202444723c */ /* 0x060ff00000041844 */
[C---:B------:R-:W-:Y:S08]  /*2bf0*/  HMMA.16816.F32.BF16 R60, R36.reuse, R48, R60 ;  /* 0x00000030243c723c */ /* 0x040ff0000004183c */
[C---:B------:R-:W-:Y:S08]  /*2c00*/  HMMA.16816.F32.BF16 R64, R36.reuse, R34, R64 ;  /* 0x000000222440723c */ /* 0x040ff00000041840 */
[----:B------:R-:W-:Y:S01]  /*2c10*/  HMMA.16816.F32.BF16 R56, R36, R50, R56 ;  /* 0x000000322438723c */ /* 0x000fe20000041838 */
[----:B------:R-:W3:Y:S07]  /*2c20*/  LDSM.16.M88.4 R36, [R89+0x8000] ;  /* 0x008000005924783b */ /* 0x000eee0000000200 */
[C---:B------:R-:W-:Y:S08]  /*2c30*/  HMMA.16816.F32.BF16 R72, R16.reuse, R32, R72 ;  /* 0x000000201048723c */ /* 0x040ff00000041848 */
[C---:B------:R-:W-:Y:S08]  /*2c40*/  HMMA.16816.F32.BF16 R24, R16.reuse, R48, R24 ;  /* 0x000000301018723c */ /* 0x040ff00000041818 */
[C---:B------:R-:W-:Y:S01]  /*2c50*/  HMMA.16816.F32.BF16 R28, R16.reuse, R34, R28 ;  /* 0x00000022101c723c */ /* 0x040fe2000004181c */
[----:B------:R-:W4:Y:S07]  /*2c60*/  LDSM.16.M88.4 R32, [R89+0x8800] ;  /* 0x008800005920783b */ /* 0x000f2e0000000200 */
[----:B------:R-:W-:Y:S01]  /*2c70*/  HMMA.16816.F32.BF16 R20, R16, R50, R20 ;  /* 0x000000321014723c */ /* 0x000fe20000041814 */
[----:B------:R-:W5:Y:S04]  /*2c80*/  LDSM.16.M88.4 R16, [R221] ;  /* 0x00000000dd10783b */ /* 0x000f680000000200 */
[----:B------:R-:W-:Y:S03]  /*2c90*/  LDSM.16.M88.4 R48, [R223+UR5+0x9800] ;  /* 0x00980005df30783b */ /* 0x000fe60008000200 */
[C---:B--2---:R-:W-:Y:S08]  /*2ca0*/  HMMA.16816.F32.BF16 R68, R12.reuse, R8, R68 ;  /* 0x000000080c44723c */ /* 0x044ff00000041844 */
[C---:B------:R-:W-:Y:S08]  /*2cb0*/  HMMA.16816.F32.BF16 R60, R12.reuse, R52, R60 ;  /* 0x000000340c3c723c */ /* 0x040ff0000004183c */
[C---:B------:R-:W-:Y:S08]  /*2cc0*/  HMMA.16816.F32.BF16 R64, R12.reuse, R10, R64 ;  /* 0x0000000a0c40723c */ /* 0x040ff00000041840 */
[----:B------:R-:W-:Y:S01]  /*2cd0*/  HMMA.16816.F32.BF16 R56, R12, R54, R56 ;  /* 0x000000360c38723c */ /* 0x000fe20000041838 */
[----:B------:R-:W-:Y:S07]  /*2ce0*/  LDSM.16.M88.4 R12, [R224+0x6000] ;  /* 0x00600000e00c783b */ /* 0x000fee0000000200 */
[C---:B-1----:R-:W-:Y:S08]  /*2cf0*/  HMMA.16816.F32.BF16 R72, R44.reuse, R8, R72 ;  /* 0x000000082c48723c */ /* 0x042ff00000041848 */
[C---:B------:R-:W-:Y:S01]  /*2d00*/  HMMA.16816.F32.BF16 R28, R44.reuse, R10, R28 ;  /* 0x0000000a2c1c723c */ /* 0x040fe2000004181c */
[----:B------:R-:W1:Y:S07]  /*2d10*/  LDSM.16.M88.4 R8, [R223+UR5+0x9000] ;  /* 0x00900005df08783b */ /* 0x000e6e0008000200 */
[C---:B------:R-:W-:Y:S08]  /*2d20*/  HMMA.16816.F32.BF16 R24, R44.reuse, R52, R24 ;  /* 0x000000342c18723c */ /* 0x040ff00000041818 */
[----:B------:R-:W-:Y:S01]  /*2d30*/  HMMA.16816.F32.BF16 R20, R44, R54, R20 ;  /* 0x000000362c14723c */ /* 0x000fe20000041814 */
[----:B------:R-:W2:Y:S04]  /*2d40*/  LDSM.16.M88.4 R44, [R224+0x4000] ;  /* 0x00400000e02c783b */ /* 0x000ea80000000200 */
[----:B------:R-:W-:Y:S03]  /*2d50*/  LDSM.16.M88.4 R52, [R221+0x4000] ;  /* 0x00400000dd34783b */ /* 0x000fe60000000200 */
[C---:B---3--:R-:W-:Y:S08]  /*2d60*/  HMMA.16816.F32.BF16 R68, R40.reuse, R36, R68 ;  /* 0x000000242844723c */ /* 0x048ff00000041844 */
[C---:B------:R-:W-:Y:S08]  /*2d70*/  HMMA.16816.F32.BF16 R64, R40.reuse, R38, R64 ;  /* 0x000000262840723c */ /* 0x040ff00000041840 */
[C---:B----4-:R-:W-:Y:S08]  /*2d80*/  HMMA.16816.F32.BF16 R60, R40.reuse, R32, R60 ;  /* 0x00000020283c723c */ /* 0x050ff0000004183c */
[----:B------:R-:W-:Y:S01]  /*2d90*/  HMMA.16816.F32.BF16 R56, R40, R34, R56 ;  /* 0x000000222838723c */ /* 0x000fe20000041838 */
[----:B------:R-:W3:Y:S07]  /*2da0*/  LDSM.16.M88.4 R40, [R222+0x6000] ;  /* 0x00600000de28783b */ /* 0x000eee0000000200 */
[C---:B-----5:R-:W-:Y:S08]  /*2db0*/  HMMA.16816.F32.BF16 R72, R16.reuse, R36, R72 ;  /* 0x000000241048723c */ /* 0x060ff00000041848 */
[C---:B------:R-:W-:Y:S01]  /*2dc0*/  HMMA.16816.F32.BF16 R28, R16.reuse, R38, R28 ;  /* 0x00000026101c723c */ /* 0x040fe2000004181c */
[----:B------:R-:W4:Y:S07]  /*2dd0*/  LDSM.16.M88.4 R36, [R222+0x4000] ;  /* 0x00400000de24783b */ /* 0x000f2e0000000200 */
[C---:B------:R-:W-:Y:S08]  /*2de0*/  HMMA.16816.F32.BF16 R24, R16.reuse, R32, R24 ;  /* 0x000000201018723c */ /* 0x040ff00000041818 */
[----:B------:R-:W-:Y:S01]  /*2df0*/  HMMA.16816.F32.BF16 R20, R16, R34, R20 ;  /* 0x000000221014723c */ /* 0x000fe20000041814 */
[----:B------:R5:W-:Y:S04]  /*2e00*/  LDSM.16.M88.4 R16, [R0+0x6000] ;  /* 0x006000000010783b */ /* 0x000be80000000200 */
[----:B------:R-:W-:Y:S03]  /*2e10*/  LDSM.16.M88.4 R32, [R218+0x9800] ;  /* 0x00980000da20783b */ /* 0x000fe60000000200 */
[C---:B-1----:R-:W-:Y:S08]  /*2e20*/  HMMA.16816.F32.BF16 R68, R12.reuse, R8, R68 ;  /* 0x000000080c44723c */ /* 0x042ff00000041844 */
[C---:B------:R-:W-:Y:S08]  /*2e30*/  HMMA.16816.F32.BF16 R64, R12.reuse, R10, R64 ;  /* 0x0000000a0c40723c */ /* 0x040ff00000041840 */
[----:B------:R-:W-:Y:S01]  /*2e40*/  HMMA.16816.F32.BF16 R60, R12, R48, R60 ;  /* 0x000000300c3c723c */ /* 0x000fe2000004183c */
[----:B-----5:R-:W-:-:S05]  /*2e50*/  LOP3.LUT R0, R87, 0x6, RZ, 0xc0, !PT ;  /* 0x0000000657007812 */ /* 0x020fca00078ec0ff */
[----:B------:R-:W-:Y:S02]  /*2e60*/  IMAD R85, R85, 0x20, R0 ;  /* 0x0000002055557824 */ /* 0x000fe400078e0200 */
[----:B------:R-:W-:Y:S01]  /*2e70*/  HMMA.16816.F32.BF16 R56, R12, R50, R56 ;  /* 0x000000320c38723c */ /* 0x000fe20000041838 */
[----:B------:R-:W1:Y:S02]  /*2e80*/  LDSM.16.M88.4 R12, [R90+0x9000] ;  /* 0x009000005a0c783b */ /* 0x000e640000000200 */
[----:B------:R-:W-:-:S05]  /*2e90*/  ISETP.GE.AND P3, PT, R85, R88, PT ;  /* 0x000000585500720c */ /* 0x000fca0003f66270 */
[C---:B--2---:R-:W-:Y:S08]  /*2ea0*/  HMMA.16816.F32.BF16 R72, R44.reuse, R8, R72 ;  /* 0x000000082c48723c */ /* 0x044ff00000041848 */
[C---:B------:R-:W-:Y:S01]  /*2eb0*/  HMMA.16816.F32.BF16 R28, R44.reuse, R10, R28 ;  /* 0x0000000a2c1c723c */ /* 0x040fe2000004181c */
[----:B------:R-:W-:Y:S07]  /*2ec0*/  LDSM.16.M88.4 R8, [R90+0x9800] ;  /* 0x009800005a08783b */ /* 0x000fee0000000200 */
[C---:B------:R-:W-:Y:S08]  /*2ed0*/  HMMA.16816.F32.BF16 R24, R44.reuse, R48, R24 ;  /* 0x000000302c18723c */ /* 0x040ff00000041818 */
[----:B------:R-:W-:Y:S01]  /*2ee0*/  HMMA.16816.F32.BF16 R20, R44, R50, R20 ;  /* 0x000000322c14723c */ /* 0x000fe20000041814 */
[----:B------:R-:W-:Y:S04]  /*2ef0*/  LDSM.16.M88.4 R48, [R221+0x6000] ;  /* 0x00600000dd30783b */ /* 0x000fe80000000200 */
[----:B------:R-:W2:Y:S03]  /*2f00*/  LDSM.16.M88.4 R44, [R89+0x9000] ;  /* 0x00900000592c783b */ /* 0x000ea60000000200 */
[-C--:B---3--:R-:W-:Y:S08]  /*2f10*/  HMMA.16816.F32.BF16 R68, R40, R80.reuse, R68 ;  /* 0x000000502844723c */ /* 0x088ff00000041844 */
[----:B----4-:R-:W-:Y:S08]  /*2f20*/  HMMA.16816.F32.BF16 R72, R36, R80, R72 ;  /* 0x000000502448723c */ /* 0x010ff00000041848 */
[-C--:B------:R-:W-:Y:S08]  /*2f30*/  HMMA.16816.F32.BF16 R64, R40, R82.reuse, R64 ;  /* 0x000000522840723c */ /* 0x080ff00000041840 */
[----:B------:R-:W-:Y:S08]  /*2f40*/  HMMA.16816.F32.BF16 R28, R36, R82, R28 ;  /* 0x00000052241c723c */ /* 0x000ff0000004181c */
[-C--:B-1----:R-:W-:Y:S08]  /*2f50*/  HMMA.16816.F32.BF16 R68, R16, R12.reuse, R68 ;  /* 0x0000000c1044723c */ /* 0x082ff00000041844 */
[----:B------:R-:W-:Y:S01]  /*2f60*/  HMMA.16816.F32.BF16 R72, R76, R12, R72 ;  /* 0x0000000c4c48723c */ /* 0x000fe20000041848 */
[----:B------:R-:W-:-:S05]  /*2f70*/  VIADD R13, R85, 0x8 ;  /* 0x00000008550d7836 */ /* 0x000fca0000000000 */
[----:B------:R-:W-:Y:S02]  /*2f80*/  ISETP.GE.AND P1, PT, R13, R88, PT ;  /* 0x000000580d00720c */ /* 0x000fe40003f26270 */
[C---:B------:R-:W-:Y:S08]  /*2f90*/  HMMA.16816.F32.BF16 R60, R40.reuse, R32, R60 ;  /* 0x00000020283c723c */ /* 0x040ff0000004183c */
[----:B------:R-:W-:Y:S01]  /*2fa0*/  HMMA.16816.F32.BF16 R56, R40, R34, R56 ;  /* 0x000000222838723c */ /* 0x000fe20000041838 */
[----:B------:R-:W1:Y:S01]  /*2fb0*/  LDSM.16.M88.4 R40, [R89+0x9800] ;  /* 0x009800005928783b */ /* 0x000e620000000200 */
[----:B------:R-:W-:-:S06]  /*2fc0*/  DEPBAR.LE SB0, 0x0 ;  /* 0x000080000000791a */ /* 0x000fcc0000000000 */
[----:B------:R-:W-:Y:S08]  /*2fd0*/  HMMA.16816.F32.BF16 R20, R36, R34, R20 ;  /* 0x000000222414723c */ /* 0x000ff00000041814 */
[-C--:B------:R-:W-:Y:S08]  /*2fe0*/  HMMA.16816.F32.BF16 R64, R16, R14.reuse, R64 ;  /* 0x0000000e1040723c */ /* 0x080ff00000041840 */
[----:B------:R-:W-:Y:S01]  /*2ff0*/  HMMA.16816.F32.BF16 R28, R76, R14, R28 ;  /* 0x0000000e4c1c723c */ /* 0x000fe2000004181c */
[----:B------:R-:W-:-:S05]  /*3000*/  VIADD R15, R85, 0x1 ;  /* 0x00000001550f7836 */ /* 0x000fca0000000000 */
[----:B------:R-:W-:Y:S02]  /*3010*/  ISETP.GE.AND P2, PT, R15, R88, PT ;  /* 0x000000580f00720c */ /* 0x000fe40003f46270 */
[----:B------:R-:W-:Y:S08]  /*3020*/  HMMA.16816.F32.BF16 R24, R36, R32, R24 ;  /* 0x000000202418723c */ /* 0x000ff00000041818 */
[-C--:B--2---:R-:W-:Y:S08]  /*3030*/  HMMA.16816.F32.BF16 R68, R48, R44.reuse, R68 ;  /* 0x0000002c3044723c */ /* 0x084ff00000041844 */
[----:B------:R-:W-:Y:S08]  /*3040*/  HMMA.16816.F32.BF16 R72, R52, R44, R72 ;  /* 0x0000002c3448723c */ /* 0x000ff00000041848 */
[----:B------:R-:W-:Y:S03]  /*3050*/  HMMA.16816.F32.BF16 R60, R16, R8, R60 ;  /* 0x00000008103c723c */ /* 0x000fe6000004183c */
[----:B------:R-:W-:-:S02]  /*3060*/  FSEL R70, R70, -INF , !P3 ;  /* 0xff80000046467808 */ /* 0x000fc40005800000 */
[----:B------:R-:W-:Y:S02]  /*3070*/  FSEL R0, R71, -INF , !P2 ;  /* 0xff80000047007808 */ /* 0x000fe40005000000 */
[----:B------:R-:W-:Y:S01]  /*3080*/  FSEL R69, R69, -INF , !P2 ;  /* 0xff80000045457808 */ /* 0x000fe20005000000 */
[-C--:B------:R-:W-:Y:S03]  /*3090*/  HMMA.16816.F32.BF16 R56, R16, R10.reuse, R56 ;  /* 0x0000000a1038723c */ /* 0x080fe60000041838 */
[----:B------:R-:W-:Y:S02]  /*30a0*/  FSEL R35, R74, -INF , !P3 ;  /* 0xff8000004a237808 */ /* 0x000fe40005800000 */
[----:B------:R-:W-:Y:S02]  /*30b0*/  FSEL R39, R72, -INF , !P3 ;  /* 0xff80000048277808 */ /* 0x000fe40005800000 */
[----:B------:R-:W-:Y:S01]  /*30c0*/  FSEL R33, R75, -INF , !P2 ;  /* 0xff8000004b217808 */ /* 0x000fe20005000000 */
[----:B------:R-:W-:Y:S01]  /*30d0*/  HMMA.16816.F32.BF16 R20, R76, R10, R20 ;  /* 0x0000000a4c14723c */ /* 0x000fe20000041814 */
[----:B------:R-:W-:Y:S01]  /*30e0*/  VIADD R11, R85, 0x9 ;  /* 0x00000009550b7836 */ /* 0x000fe20000000000 */
[----:B------:R-:W-:Y:S01]  /*30f0*/  FSEL R73, R73, -INF , !P2 ;  /* 0xff80000049497808 */ /* 0x000fe20005000000 */
[----:B------:R-:W-:Y:S03]  /*3100*/  BAR.SYNC.DEFER_BLOCKING 0x0 ;  /* 0x0000000000007b1d */ /* 0x000fe60000010000 */
[----:B------:R-:W-:Y:S01]  /*3110*/  ISETP.GE.AND P0, PT, R11, R88, PT ;  /* 0x000000580b00720c */ /* 0x000fe20003f06270 */
[C---:B------:R-:W-:Y:S01]  /*3120*/  VIADD R11, R85.reuse, 0x11 ;  /* 0x00000011550b7836 */ /* 0x040fe20000000000 */
[-C--:B------:R-:W-:Y:S08]  /*3130*/  HMMA.16816.F32.BF16 R64, R48, R46.reuse, R64 ;  /* 0x0000002e3040723c */ /* 0x080ff00000041840 */
[----:B------:R-:W-:Y:S08]  /*3140*/  HMMA.16816.F32.BF16 R28, R52, R46, R28 ;  /* 0x0000002e341c723c */ /* 0x000ff0000004181c */
[----:B------:R-:W-:Y:S01]  /*3150*/  HMMA.16816.F32.BF16 R24, R76, R8, R24 ;  /* 0x000000084c18723c */ /* 0x000fe20000041818 */
[----:B------:R-:W-:-:S02]  /*3160*/  VIADD R9, R85, 0x10 ;  /* 0x0000001055097836 */ /* 0x000fc40000000000 */
[----:B------:R-:W-:Y:S02]  /*3170*/  FSEL R66, R66, -INF , !P1 ;  /* 0xff80000042427808 */ /* 0x000fe40004800000 */
[----:B------:R-:W-:Y:S02]  /*3180*/  FSEL R8, R67, -INF , !P0 ;  /* 0xff80000043087808 */ /* 0x000fe40004000000 */
[-C--:B------:R-:W-:Y:S01]  /*3190*/  ISETP.GE.AND P4, PT, R9, R88.reuse, PT ;  /* 0x000000580900720c */ /* 0x080fe20003f86270 */
[C---:B-1----:R-:W-:Y:S01]  /*31a0*/  HMMA.16816.F32.BF16 R60, R48.reuse, R40, R60 ;  /* 0x00000028303c723c */ /* 0x042fe2000004183c */
[----:B------:R-:W-:Y:S02]  /*31b0*/  FSEL R9, R68, -INF , !P3 ;  /* 0xff80000044097808 */ /* 0x000fe40005800000 */
[-C--:B------:R-:W-:Y:S01]  /*31c0*/  ISETP.GE.AND P3, PT, R11, R88.reuse, PT ;  /* 0x000000580b00720c */ /* 0x080fe20003f66270 */
[C---:B------:R-:W-:Y:S01]  /*31d0*/  VIADD R11, R85.reuse, 0x18 ;  /* 0x00000018550b7836 */ /* 0x040fe20000000000 */
[----:B------:R-:W-:Y:S01]  /*31e0*/  FSEL R37, R30, -INF , !P1 ;  /* 0xff8000001e257808 */ /* 0x000fe20004800000 */
[----:B------:R-:W-:Y:S01]  /*31f0*/  VIADD R85, R85, 0x19 ;  /* 0x0000001955557836 */ /* 0x000fe20000000000 */
[----:B------:R-:W-:Y:S01]  /*3200*/  FSEL R47, R28, -INF , !P1 ;  /* 0xff8000001c2f7808 */ /* 0x000fe20004800000 */
[----:B------:R-:W-:Y:S01]  /*3210*/  HMMA.16816.F32.BF16 R56, R48, R42, R56 ;  /* 0x0000002a3038723c */ /* 0x000fe20000041838 */
[----:B------:R-:W-:-:S02]  /*3220*/  ISETP.GE.AND P2, PT, R11, R88, PT ;  /* 0x000000580b00720c */ /* 0x000fc40003f46270 */
[----:B------:R-:W-:Y:S02]  /*3230*/  FSEL R11, R64, -INF , !P1 ;  /* 0xff800000400b7808 */ /* 0x000fe40004800000 */
[----:B------:R-:W-:Y:S02]  /*3240*/  ISETP.GE.U32.AND P1, PT, R88, 0x21, PT ;  /* 0x000000215800780c */ /* 0x000fe40003f26070 */
[----:B------:R-:W-:Y:S01]  /*3250*/  FSEL R45, R29, -INF , !P0 ;  /* 0xff8000001d2d7808 */ /* 0x000fe20004000000 */
[----:B------:R-:W-:Y:S01]  /*3260*/  HMMA.16816.F32.BF16 R24, R52, R40, R24 ;  /* 0x000000283418723c */ /* 0x000fe20000041818 */
[----:B------:R-:W-:Y:S02]  /*3270*/  FSEL R65, R65, -INF , !P0 ;  /* 0xff80000041417808 */ /* 0x000fe40004000000 */
[----:B------:R-:W-:Y:S02]  /*3280*/  FSEL R31, R31, -INF , !P0 ;  /* 0xff8000001f1f7808 */ /* 0x000fe40004000000 */
[----:B------:R-:W-:-:S02]  /*3290*/  FSEL R29, R60, -INF , !P4 ;  /* 0xff8000003c1d7808 */ /* 0x000fc40006000000 */
[----:B------:R-:W-:Y:S01]  /*32a0*/  P2R R10, PR, RZ, 0x2 ;  /* 0x00000002ff0a7803 */ /* 0x000fe20000000000 */
[----:B------:R-:W-:Y:S01]  /*32b0*/  HMMA.16816.F32.BF16 R20, R52, R42, R20 ;  /* 0x0000002a3414723c */ /* 0x000fe20000041814 */
[----:B------:R-:W-:Y:S01]  /*32c0*/  FMNMX3.FTZ R12, R9, R69, R11, !PT ;  /* 0x00000045090c7276 */ /* 0x000fe2000781000b */
[----:B------:R-:W-:-:S03]  /*32d0*/  NOP ;  /* 0x0000000000007918 */ /* 0x000fc60000000000 */
[----:B------:R-:W-:-:S15]  /*32e0*/  @!P1 BRA `(.L_x_1063) ;  /* 0x0000000000489947 */ /* 0x000fde0003800000 */
[----:B------:R-:W-:-:S05]  /*32f0*/  LEA.HI.SX32 R14, R2, 0xfffffffe, 0x1b ;  /* 0xfffffffe020e7811 */ /* 0x000fca00078fdaff */
[C---:B------:R-:W-:Y:S02]  /*3300*/  IMAD R13, R14.reuse, UR4, RZ ;  /* 0x000000040e0d7c24 */ /* 0x040fe4000f8e02ff */
[----:B------:R-:W-:-:S04]  /*3310*/  IMAD.WIDE.U32 R14, R14, UR8, RZ ;  /* 0x000000080e0e7c25 */ /* 0x000fc8000f8e00ff */
[----:B------:R-:W-:Y:S01]  /*3320*/  IMAD.IADD R13, R15, 0x1, R13 ;  /* 0x000000010f0d7824 */ /* 0x000fe200078e020d */
[----:B------:R-:W-:-:S04]  /*3330*/  LEA R16, P0, R14, R229, 0x1 ;  /* 0x000000e50e107211 */ /* 0x000fc800078008ff */
[C---:B------:R-:W-:Y:S02]  /*3340*/  LEA.HI.X R17, R14.reuse, R228, R13, 0x1, P0 ;  /* 0x000000e40e117211 */ /* 0x040fe400000f0c0d */
[----:B------:R-:W-:-:S03]  /*3350*/  IADD3 R14, P0, PT, R14, UR9, RZ ;  /* 0x000000090e0e7c10 */ /* 0x000fc6000ff1e0ff */
[----:B------:R-:W-:Y:S01]  /*3360*/  @!PT LDS RZ, [RZ] ;  /* 0x00000000fffff984 */ /* 0x000fe20000000800 */
[----:B------:R-:W-:Y:S01]  /*3370*/  @!PT LDS RZ, [RZ] ;  /* 0x00000000fffff984 */ /* 0x000fe20000000800 */
[----:B------:R-:W-:Y:S01]  /*3380*/  @!PT LDS RZ, [RZ] ;  /* 0x00000000fffff984 */ /* 0x000fe20000000800 */
[----:B------:R1:W-:Y:S01]  /*3390*/  LDGSTS.E.BYPASS.LTC128B.128 [R233+0x8000], desc[UR16][R16.64] ;  /* 0x0800000010e97fae */ /* 0x0003e2000b981a10 */
[----:B------:R-:W-:Y:S02]  /*33a0*/  IADD3.X R13, PT, PT, R13, UR12, RZ, P0, !PT ;  /* 0x0000000c0d0d7c10 */ /* 0x000fe400087fe4ff */
[C---:B------:R-:W-:Y:S01]  /*33b0*/  LEA R18, P0, R14.reuse, R229, 0x1 ;  /* 0x000000e50e127211 */ /* 0x040fe200078008ff */
[----:B------:R1:W-:Y:S03]  /*33c0*/  LDGSTS.E.BYPASS.LTC128B.128 [R233+0x9000], desc[UR16][R16.64+0x80] ;  /* 0x0900008010e97fae */ /* 0x0003e6000b981a10 */
[----:B------:R-:W-:-:S05]  /*33d0*/  LEA.HI.X R19, R14, R228, R13, 0x1, P0 ;  /* 0x000000e40e137211 */ /* 0x000fca00000f0c0d */
[----:B------:R1:W-:Y:S04]  /*33e0*/  LDGSTS.E.BYPASS.LTC128B.128 [R233+0x8800], desc[UR16][R18.64] ;  /* 0x0880000012e97fae */ /* 0x0003e8000b981a10 */
[----:B------:R1:W-:Y:S04]  /*33f0*/  LDGSTS.E.BYPASS.LTC128B.128 [R233+0x9800], desc[UR16][R18.64+0x80] ;  /* 0x0980008012e97fae */ /* 0x0003e8000b981a10 */
[----:B------:R-:W0:Y:S02]  /*3400*/  LDGDEPBAR ;  /* 0x00000000000079af */ /* 0x000e240000000000 */
.L_x_1063:
[----:B------:R-:W-:Y:S01]  /*3410*/  ISETP.GE.AND P0, PT, R85, R88, PT ;  /* 0x000000585500720c */ /* 0x000fe20003f06270 */
[----:B------:R-:W2:Y:S01]  /*3420*/  LDCU UR4, c[0x0][0x45c] ;  /* 0x00008b80ff0477ac */ /* 0x000ea20008000800 */
[----:B-1----:R-:W-:Y:S02]  /*3430*/  FSEL R19, R61, -INF , !P3 ;  /* 0xff8000003d137808 */ /* 0x002fe40005800000 */
[----:B------:R-:W-:Y:S02]  /*3440*/  FSEL R17, R56, -INF , !P2 ;  /* 0xff80000038117808 */ /* 0x000fe40005000000 */
[----:B------:R-:W-:Y:S02]  /*3450*/  FMNMX3.FTZ R12, R12, R65, R29, !PT ;  /* 0x000000410c0c7276 */ /* 0x000fe4000781001d */
[----:B------:R-:W-:Y:S02]  /*3460*/  FSEL R15, R57, -INF , !P0 ;  /* 0xff800000390f7808 */ /* 0x000fe40004000000 */
[----:B------:R-:W-:-:S02]  /*3470*/  FMNMX3.FTZ R12, R12, R19, R17, !PT ;  /* 0x000000130c0c7276 */ /* 0x000fc40007810011 */
[----:B------:R-:W-:Y:S02]  /*3480*/  FSEL R18, R62, -INF , !P4 ;  /* 0xff8000003e127808 */ /* 0x000fe40006000000 */
[----:B------:R-:W-:Y:S02]  /*3490*/  FMNMX.FTZ R12, R15, R12, !PT ;  /* 0x0000000c0f0c7209 */ /* 0x000fe40007810000 */
[----:B------:R-:W-:Y:S02]  /*34a0*/  FMNMX3.FTZ R13, R70, R0, R66, !PT ;  /* 0x00000000460d7276 */ /* 0x000fe40007810042 */
[----:B------:R-:W-:Y:S01]  /*34b0*/  FSEL R16, R63, -INF , !P3 ;  /* 0xff8000003f107808 */ /* 0x000fe20005800000 */
[----:B------:R-:W1:Y:S01]  /*34c0*/  SHFL.BFLY PT, R41, R12, 0x2, 0x1f ;  /* 0x0c401f000c297f89 */ /* 0x000e6200000e0000 */
[----:B------:R-:W-:Y:S02]  /*34d0*/  FSEL R14, R58, -INF , !P2 ;  /* 0xff8000003a0e7808 */ /* 0x000fe40005000000 */
[----:B------:R-:W-:-:S02]  /*34e0*/  FMNMX3.FTZ R13, R13, R8, R18, !PT ;  /* 0x000000080d0d7276 */ /* 0x000fc40007810012 */
[----:B------:R-:W-:Y:S02]  /*34f0*/  FSEL R209, R24, -INF , !P4 ;  /* 0xff80000018d17808 */ /* 0x000fe40006000000 */
[----:B------:R-:W-:Y:S02]  /*3500*/  FMNMX3.FTZ R13, R13, R16, R14, !PT ;  /* 0x000000100d0d7276 */ /* 0x000fe4000781000e */
[----:B------:R-:W-:Y:S02]  /*3510*/  FSEL R207, R25, -INF , !P3 ;  /* 0xff80000019cf7808 */ /* 0x000fe40005800000 */
[----:B------:R-:W-:Y:S02]  /*3520*/  FSEL R197, R20, -INF , !P2 ;  /* 0xff80000014c57808 */ /* 0x000fe40005000000 */
[----:B------:R-:W-:Y:S02]  /*3530*/  FSEL R199, R26, -INF , !P4 ;  /* 0xff8000001ac77808 */ /* 0x000fe40006000000 */
[----:B------:R-:W-:-:S02]  /*3540*/  FMNMX3.FTZ R20, R35, R33, R37, !PT ;  /* 0x0000002123147276 */ /* 0x000fc40007810025 */
[----:B------:R-:W-:Y:S02]  /*3550*/  FSEL R200, R21, -INF , !P0 ;  /* 0xff80000015c87808 */ /* 0x000fe40004000000 */
[----:B------:R-:W-:Y:S02]  /*3560*/  FSEL R205, R27, -INF , !P3 ;  /* 0xff8000001bcd7808 */ /* 0x000fe40005800000 */
[----:B------:R-:W-:Y:S02]  /*3570*/  FSEL R201, R22, -INF , !P2 ;  /* 0xff80000016c97808 */ /* 0x000fe40005000000 */
[----:B------:R-:W-:Y:S02]  /*3580*/  FMNMX3.FTZ R20, R20, R31, R199, !PT ;  /* 0x0000001f14147276 */ /* 0x000fe400078100c7 */
[----:B-1----:R-:W-:Y:S02]  /*3590*/  FMNMX.FTZ R41, R12, R41, !PT ;  /* 0x000000290c297209 */ /* 0x002fe40007810000 */
[----:B------:R-:W-:-:S02]  /*35a0*/  FSEL R12, R59, -INF , !P0 ;  /* 0xff8000003b0c7808 */ /* 0x000fc40004000000 */
[----:B------:R-:W-:Y:S01]  /*35b0*/  FSEL R203, R23, -INF , !P0 ;  /* 0xff80000017cb7808 */ /* 0x000fe20004000000 */
[----:B------:R-:W1:Y:S01]  /*35c0*/  SHFL.BFLY PT, R166, R41, 0x1, 0x1f ;  /* 0x0c201f0029a67f89 */ /* 0x000e6200000e0000 */
[----:B------:R-:W-:Y:S02]  /*35d0*/  FMNMX.FTZ R13, R12, R13, !PT ;  /* 0x0000000d0c0d7209 */ /* 0x000fe40007810000 */
[----:B------:R-:W-:-:S03]  /*35e0*/  FMNMX3.FTZ R20, R20, R205, R201, !PT ;  /* 0x000000cd14147276 */ /* 0x000fc600078100c9 */
[----:B------:R-:W3:Y:S01]  /*35f0*/  SHFL.BFLY PT, R30, R13, 0x2, 0x1f ;  /* 0x0c401f000d1e7f89 */ /* 0x000ee200000e0000 */
[----:B------:R-:W-:Y:S02]  /*3600*/  FMNMX.FTZ R20, R203, R20, !PT ;  /* 0x00000014cb147209 */ /* 0x000fe40007810000 */
[----:B-1----:R-:W-:-:S04]  /*3610*/  FMNMX.FTZ R166, R41, R166, !PT ;  /* 0x000000a629a67209 */ /* 0x002fc80007810000 */
[C---:B------:R-:W-:Y:S01]  /*3620*/  FSETP.NEU.FTZ.AND P1, PT, R166.reuse, -INF , PT ;  /* 0xff800000a600780b */ /* 0x040fe20003f3d000 */
[----:B--2---:R-:W-:Y:S01]  /*3630*/  FMUL.FTZ R28, R166, UR4 ;  /* 0x00000004a61c7c20 */ /* 0x004fe20008410000 */
[----:B---3--:R-:W-:-:S04]  /*3640*/  FMNMX.FTZ R30, R13, R30, !PT ;  /* 0x0000001e0d1e7209 */ /* 0x008fc80007810000 */
[----:B------:R-:W-:Y:S01]  /*3650*/  FSEL R28, R28, RZ, P1 ;  /* 0x000000ff1c1c7208 */ /* 0x000fe20000800000 */
[----:B------:R-:W1:Y:S01]  /*3660*/  SHFL.BFLY PT, R165, R30, 0x1, 0x1f ;  /* 0x0c201f001ea57f89 */ /* 0x000e6200000e0000 */
[----:B------:R-:W-:Y:S02]  /*3670*/  ISETP.NE.AND P1, PT, R10, RZ, PT ;  /* 0x000000ff0a00720c */ /* 0x000fe40003f25270 */
[----:B------:R-:W-:Y:S01]  /*3680*/  FMNMX3.FTZ R10, R39, R73, R47, !PT ;  /* 0x00000049270a7276 */ /* 0x000fe2000781002f */
[--C-:B------:R-:W-:Y:S01]  /*3690*/  FFMA.FTZ R183, R9, UR4, -R28.reuse ;  /* 0x0000000409b77c23 */ /* 0x100fe2000801081c */
[--C-:B------:R-:W-:Y:S01]  /*36a0*/  FFMA.FTZ R181, R11, UR4, -R28.reuse ;  /* 0x000000040bb57c23 */ /* 0x100fe2000801081c */
[----:B------:R-:W-:Y:S01]  /*36b0*/  IMAD.SHL.U32 R11, R86, 0x200, RZ ;  /* 0x00000200560b7824 */ /* 0x000fe200078e00ff */
[----:B------:R-:W-:Y:S01]  /*36c0*/  FMNMX3.FTZ R10, R10, R45, R209, !PT ;  /* 0x0000002d0a0a7276 */ /* 0x000fe200078100d1 */
[--C-:B------:R-:W-:Y:S01]  /*36d0*/  FFMA.FTZ R164, R65, UR4, -R28.reuse ;  /* 0x0000000441a47c23 */ /* 0x100fe2000801081c */
[--C-:B------:R-:W-:Y:S01]  /*36e0*/  FFMA.FTZ R239, R15, UR4, -R28.reuse ;  /* 0x000000040fef7c23 */ /* 0x100fe2000801081c */
[--C-:B------:R-:W-:Y:S01]  /*36f0*/  FFMA.FTZ R182, R69, UR4, -R28.reuse ;  /* 0x0000000445b67c23 */ /* 0x100fe2000801081c */
[----:B------:R-:W-:Y:S01]  /*3700*/  FMNMX3.FTZ R9, R10, R207, R197, !PT ;  /* 0x000000cf0a097276 */ /* 0x000fe200078100c5 */
[----:B------:R-:W-:Y:S01]  /*3710*/  MUFU.EX2 R183, R183 ;  /* 0x000000b700b77308 */ /* 0x000fe20000000800 */
[----:B------:R-:W-:Y:S01]  /*3720*/  LOP3.LUT R220, R84, 0x200, R11, 0xf8, !PT ;  /* 0x0000020054dc7812 */ /* 0x000fe200078ef80b */
[--C-:B------:R-:W-:Y:S01]  /*3730*/  FFMA.FTZ R192, R29, UR4, -R28.reuse ;  /* 0x000000041dc07c23 */ /* 0x100fe2000801081c */
[----:B------:R-:W-:Y:S01]  /*3740*/  FMNMX.FTZ R9, R200, R9, !PT ;  /* 0x00000009c8097209 */ /* 0x000fe20007810000 */
[----:B------:R-:W2:Y:S01]  /*3750*/  SHFL.BFLY PT, R11, R20, 0x2, 0x1f ;  /* 0x0c401f00140b7f89 */ /* 0x000ea200000e0000 */
[----:B------:R-:W-:Y:S01]  /*3760*/  LEA R220, R220, UR5, 0x1 ;  /* 0x00000005dcdc7c11 */ /* 0x000fe2000f8e08ff */
[--C-:B------:R-:W-:Y:S01]  /*3770*/  FFMA.FTZ R193, R19, UR4, -R28.reuse ;  /* 0x0000000413c17c23 */ /* 0x100fe2000801081c */
[----:B------:R-:W-:Y:S01]  /*3780*/  FFMA.FTZ R194, R17, UR4, -R28 ;  /* 0x0000000411c27c23 */ /* 0x000fe2000801081c */
[----:B------:R-:W3:Y:S01]  /*3790*/  SHFL.BFLY PT, R10, R9, 0x2, 0x1f ;  /* 0x0c401f00090a7f89 */ /* 0x000ee200000e0000 */
[----:B------:R-:W-:Y:S01]  /*37a0*/  IADD3 R15, PT, PT, R220, 0xa000, RZ ;  /* 0x0000a000dc0f7810 */ /* 0x000fe20007ffe0ff */
[----:B------:R-:W-:Y:S01]  /*37b0*/  IMAD R217, R3, 0x2, R220 ;  /* 0x0000000203d97824 */ /* 0x000fe200078e02dc */
[----:B------:R-:W4:Y:S01]  /*37c0*/  MUFU.EX2 R182, R182 ;  /* 0x000000b600b67308 */ /* 0x000f220000000800 */
[----:B-1----:R-:W-:Y:S01]  /*37d0*/  FMNMX.FTZ R165, R30, R165, !PT ;  /* 0x000000a51ea57209 */ /* 0x002fe20007810000 */
[----:B------:R-:W-:Y:S03]  /*37e0*/  LDSM.16.MT88.4 R148, [R220+0xa000] ;  /* 0x00a00000dc94783b */ /* 0x000fe60000004200 */
[C---:B------:R-:W-:Y:S01]  /*37f0*/  FSETP.NEU.FTZ.AND P0, PT, R165.reuse, -INF , PT ;  /* 0xff800000a500780b */ /* 0x040fe20003f1d000 */
[----:B------:R-:W-:Y:S01]  /*3800*/  FMUL.FTZ R13, R165, UR4 ;  /* 0x00000004a50d7c20 */ /* 0x000fe20008410000 */
[----:B------:R-:W-:Y:S01]  /*3810*/  LDSM.16.MT88.4 R48, [R217+0xa000] ;  /* 0x00a00000d930783b */ /* 0x000fe20000004200 */
[----:B------:R-:W-:Y:S03]  /*3820*/  MUFU.EX2 R181, R181 ;  /* 0x000000b500b57308 */ /* 0x000fe60000000800 */
[----:B------:R-:W-:Y:S01]  /*3830*/  FSEL R13, R13, RZ, P0 ;  /* 0x000000ff0d0d7208 */ /* 0x000fe20000000000 */
[----:B------:R-:W-:Y:S04]  /*3840*/  LDSM.16.MT88.4 R96, [R220+0xb000] ;  /* 0x00b00000dc60783b */ /* 0x000fe80000004200 */
[--C-:B------:R-:W-:Y:S01]  /*3850*/  FFMA.FTZ R185, R0, UR4, -R13.reuse ;  /* 0x0000000400b97c23 */ /* 0x100fe2000801080d */
[----:B--2---:R-:W-:Y:S01]  /*3860*/  FMNMX.FTZ R20, R20, R11, !PT ;  /* 0x0000000b14147209 */ /* 0x004fe20007810000 */
[--C-:B------:R-:W-:Y:S01]  /*3870*/  FFMA.FTZ R184, R66, UR4, -R13.reuse ;  /* 0x0000000442b87c23 */ /* 0x100fe2000801080d */
[----:B------:R-:W-:Y:S01]  /*3880*/  LEA R0, R5, R220, 0x1 ;  /* 0x000000dc05007211 */ /* 0x000fe200078e08ff */
[--C-:B------:R-:W-:Y:S01]  /*3890*/  FFMA.FTZ R169, R8, UR4, -R13.reuse ;  /* 0x0000000408a97c23 */ /* 0x100fe2000801080d */
[----:B---3--:R-:W-:Y:S01]  /*38a0*/  FMNMX.FTZ R9, R9, R10, !PT ;  /* 0x0000000a09097209 */ /* 0x008fe20007810000 */
[----:B------:R-:W1:Y:S01]  /*38b0*/  SHFL.BFLY PT, R167, R20, 0x1, 0x1f ;  /* 0x0c201f0014a77f89 */ /* 0x000e6200000e0000 */
[----:B------:R-:W-:Y:S01]  /*38c0*/  FFMA.FTZ R180, R70, UR4, -R13 ;  /* 0x0000000446b47c23 */ /* 0x000fe2000801080d */
[----:B------:R-:W-:Y:S01]  /*38d0*/  IMAD R216, R3, 0x2, R0 ;  /* 0x0000000203d87824 */ /* 0x000fe200078e0200 */
[----:B------:R-:W2:Y:S01]  /*38e0*/  MUFU.EX2 R164, R164 ;  /* 0x000000a400a47308 */ /* 0x000ea20000000800 */
[----:B------:R-:W3:Y:S01]  /*38f0*/  SHFL.BFLY PT, R168, R9, 0x1, 0x1f ;  /* 0x0c201f0009a87f89 */ /* 0x000ee200000e0000 */
[----:B------:R-:W-:-:S02]  /*3900*/  VIADD R5, R220, 0xa020 ;  /* 0x0000a020dc057836 */ /* 0x000fc40000000000 */
[--C-:B------:R-:W-:Y:S01]  /*3910*/  FFMA.FTZ R195, R18, UR4, -R13.reuse ;  /* 0x0000000412c37c23 */ /* 0x100fe2000801080d */
[----:B------:R-:W-:Y:S01]  /*3920*/  @P6 VIADD R5, R15, 0xffffffe0 ;  /* 0xffffffe00f056836 */ /* 0x000fe20000000000 */
[----:B------:R-:W5:Y:S01]  /*3930*/  LDSM.16.MT88.4 R64, [R0+0xa000] ;  /* 0x00a000000040783b */ /* 0x000f620000004200 */
[--C-:B------:R-:W-:Y:S01]  /*3940*/  FFMA.FTZ R196, R16, UR4, -R13.reuse ;  /* 0x0000000410c47c23 */ /* 0x100fe2000801080d */
[--C-:B------:R-:W-:Y:S01]  /*3950*/  FFMA.FTZ R198, R14, UR4, -R13.reuse ;  /* 0x000000040ec67c23 */ /* 0x100fe2000801080d */
[----:B------:R-:W-:Y:S01]  /*3960*/  MUFU.EX2 R180, R180 ;  /* 0x000000b400b47308 */ /* 0x000fe20000000800 */
[----:B------:R-:W5:Y:S01]  /*3970*/  LDSM.16.MT88.4 R80, [R216+0xa000] ;  /* 0x00a00000d850783b */ /* 0x000f620000004200 */
[----:B------:R-:W-:Y:S01]  /*3980*/  FFMA.FTZ R237, R12, UR4, -R13 ;  /* 0x000000040ced7c23 */ /* 0x000fe2000801080d */
[----:B----4-:R-:W-:Y:S01]  /*3990*/  F2FP.BF16.F32.PACK_AB R128, R182, R183 ;  /* 0x000000b7b680723e */ /* 0x010fe200000010ff */
[----:B------:R-:W-:Y:S01]  /*39a0*/  FADD.FTZ R182, R183, R182 ;  /* 0x000000b6b7b67221 */ /* 0x000fe20000010000 */
[----:B------:R-:W4:Y:S03]  /*39b0*/  LDSM.16.MT88.4 R144, [R217+0xb000] ;  /* 0x00b00000d990783b */ /* 0x000f260000004200 */
[----:B------:R-:W3:Y:S01]  /*39c0*/  MUFU.EX2 R185, R185 ;  /* 0x000000b900b97308 */ /* 0x000ee20000000800 */
[----:B------:R5:W4:Y:S01]  /*39d0*/  LDSM.16.MT88.4 R120, [R0+0xb000] ;  /* 0x00b000000078783b */ /* 0x000b220000004200 */
[----:B--2---:R-:W-:Y:S01]  /*39e0*/  F2FP.BF16.F32.PACK_AB R130, R164, R181 ;  /* 0x000000b5a482723e */ /* 0x004fe200000010ff */
[----:B------:R-:W-:Y:S01]  /*39f0*/  FADD.FTZ R181, R181, R182 ;  /* 0x000000b6b5b57221 */ /* 0x000fe20000010000 */
[----:B-1----:R-:W-:Y:S01]  /*3a00*/  FMNMX.FTZ R167, R20, R167, !PT ;  /* 0x000000a714a77209 */ /* 0x002fe20007810000 */
[----:B------:R-:W-:Y:S02]  /*3a10*/  LDSM.16.MT88.4 R176, [R220+0xa800] ;  /* 0x00a80000dcb0783b */ /* 0x000fe40000004200 */
[----:B------:R-:W-:Y:S01]  /*3a20*/  FADD.FTZ R181, R164, R181 ;  /* 0x000000b5a4b57221 */ /* 0x000fe20000010000 */
[----:B------:R-:W-:Y:S01]  /*3a30*/  MUFU.EX2 R184, R184 ;  /* 0x000000b800b87308 */ /* 0x000fe20000000800 */
[----:B---3--:R-:W-:Y:S01]  /*3a40*/  FMNMX.FTZ R168, R9, R168, !PT ;  /* 0x000000a809a87209 */ /* 0x008fe20007810000 */
[----:B------:R-:W-:Y:S01]  /*3a50*/  FMUL.FTZ R204, R167, UR4 ;  /* 0x00000004a7cc7c20 */ /* 0x000fe20008410000 */
[----:B------:R-:W1:Y:S02]  /*3a60*/  LDSM.16.MT88.4 R8, [R216+0xb000] ;  /* 0x00b00000d808783b */ /* 0x000e640000004200 */
[C---:B------:R-:W-:Y:S01]  /*3a70*/  FSETP.NEU.FTZ.AND P0, PT, R168.reuse, -INF , PT ;  /* 0xff800000a800780b */ /* 0x040fe20003f1d000 */
[----:B------:R-:W-:Y:S01]  /*3a80*/  FMUL.FTZ R202, R168, UR4 ;  /* 0x00000004a8ca7c20 */ /* 0x000fe20008410000 */
[----:B------:R-:W2:Y:S01]  /*3a90*/  LDSM.16.MT88.4 R172, [R5+0x800] ;  /* 0x0008000005ac783b */ /* 0x000ea20000004200 */
[----:B------:R-:W3:Y:S01]  /*3aa0*/  MUFU.EX2 R169, R169 ;  /* 0x000000a900a97308 */ /* 0x000ee20000000800 */
[----:B------:R-:W-:Y:S01]  /*3ab0*/  F2FP.BF16.F32.PACK_AB R129, R185, R180 ;  /* 0x000000b4b981723e */ /* 0x000fe200000010ff */
[----:B------:R-:W-:Y:S01]  /*3ac0*/  FADD.FTZ R185, R180, R185 ;  /* 0x000000b9b4b97221 */ /* 0x000fe20000010000 */
[----:B------:R-:W-:Y:S01]  /*3ad0*/  FSEL R202, R202, RZ, P0 ;  /* 0x000000ffcaca7208 */ /* 0x000fe20000000000 */
[----:B------:R-:W-:Y:S01]  /*3ae0*/  LDSM.16.MT88.4 R24, [R220+0xb800] ;  /* 0x00b80000dc18783b */ /* 0x000fe20000004200 */
[----:B------:R-:W-:-:S02]  /*3af0*/  FSETP.NEU.FTZ.AND P0, PT, R167, -INF , PT ;  /* 0xff800000a700780b */ /* 0x000fc40003f1d000 */
[----:B-----5:R-:W-:Y:S01]  /*3b00*/  IADD3 R0, PT, PT, R220, 0xa040, RZ ;  /* 0x0000a040dc007810 */ /* 0x020fe20007ffe0ff */
[--C-:B------:R-:W-:Y:S01]  /*3b10*/  FFMA.FTZ R191, R39, UR4, -R202.reuse ;  /* 0x0000000427bf7c23 */ /* 0x100fe200080108ca */
[----:B------:R-:W-:Y:S01]  /*3b20*/  @P5 IADD3 R0, PT, PT, R15, -0x40, RZ ;  /* 0xffffffc00f005810 */ /* 0x000fe20007ffe0ff */
[--C-:B------:R-:W-:Y:S01]  /*3b30*/  FFMA.FTZ R190, R73, UR4, -R202.reuse ;  /* 0x0000000449be7c23 */ /* 0x100fe200080108ca */
[----:B------:R-:W-:Y:S01]  /*3b40*/  FSEL R204, R204, RZ, P0 ;  /* 0x000000ffcccc7208 */ /* 0x000fe20000000000 */
[--C-:B------:R-:W-:Y:S01]  /*3b50*/  FFMA.FTZ R188, R47, UR4, -R202.reuse ;  /* 0x000000042fbc7c23 */ /* 0x100fe200080108ca */
[----:B------:R-:W-:Y:S01]  /*3b60*/  FFMA.FTZ R171, R45, UR4, -R202 ;  /* 0x000000042dab7c23 */ /* 0x000fe200080108ca */
[----:B------:R-:W-:Y:S01]  /*3b70*/  IMAD R213, R3, 0x2, R0 ;  /* 0x0000000203d57824 */ /* 0x000fe200078e0200 */
[----:B------:R-:W-:Y:S01]  /*3b80*/  LDSM.16.MT88.4 R16, [R5+0x1800] ;  /* 0x001800000510783b */ /* 0x000fe20000004200 */
[--C-:B------:R-:W-:Y:S01]  /*3b90*/  FFMA.FTZ R189, R35, UR4, -R204.reuse ;  /* 0x0000000423bd7c23 */ /* 0x100fe200080108cc */
[--C-:B------:R-:W-:Y:S01]  /*3ba0*/  FFMA.FTZ R186, R33, UR4, -R204.reuse ;  /* 0x0000000421ba7c23 */ /* 0x100fe200080108cc */
[--C-:B------:R-:W-:Y:S01]  /*3bb0*/  FFMA.FTZ R187, R37, UR4, -R204.reuse ;  /* 0x0000000425bb7c23 */ /* 0x100fe200080108cc */
[----:B------:R-:W-:Y:S01]  /*3bc0*/  FFMA.FTZ R170, R31, UR4, -R204 ;  /* 0x000000041faa7c23 */ /* 0x000fe200080108cc */
[----:B------:R-:W5:Y:S01]  /*3bd0*/  LDSM.16.MT88.4 R32, [R0+0x800] ;  /* 0x000800000020783b */ /* 0x000f620000004200 */
[----:B------:R-:W-:Y:S01]  /*3be0*/  MUFU.EX2 R191, R191 ;  /* 0x000000bf00bf7308 */ /* 0x000fe20000000800 */
[----:B---3--:R-:W-:Y:S01]  /*3bf0*/  F2FP.BF16.F32.PACK_AB R131, R169, R184 ;  /* 0x000000b8a983723e */ /* 0x008fe200000010ff */
[--C-:B------:R-:W-:Y:S01]  /*3c00*/  FFMA.FTZ R3, R209, UR4, -R202.reuse ;  /* 0x00000004d1037c23 */ /* 0x100fe200080108ca */
[----:B------:R-:W3:Y:S01]  /*3c10*/  LDSM.16.MT88.4 R28, [R213+0x800] ;  /* 0x00080000d51c783b */ /* 0x000ee20000004200 */
[--C-:B------:R-:W-:Y:S01]  /*3c20*/  FFMA.FTZ R207, R207, UR4, -R202.reuse ;  /* 0x00000004cfcf7c23 */ /* 0x100fe200080108ca */
[--C-:B------:R-:W-:Y:S01]  /*3c30*/  FFMA.FTZ R197, R197, UR4, -R202.reuse ;  /* 0x00000004c5c57c23 */ /* 0x100fe200080108ca */
[----:B------:R-:W-:Y:S01]  /*3c40*/  FFMA.FTZ R200, R200, UR4, -R202 ;  /* 0x00000004c8c87c23 */ /* 0x000fe200080108ca */
[----:B------:R2:W3:Y:S01]  /*3c50*/  LDSM.16.MT88.4 R20, [R0+0x1800] ;  /* 0x001800000014783b */ /* 0x0004e20000004200 */
[----:B------:R-:W4:Y:S01]  /*3c60*/  MUFU.EX2 R190, R190 ;  /* 0x000000be00be7308 */ /* 0x000f220000000800 */
[--C-:B------:R-:W-:Y:S01]  /*3c70*/  FFMA.FTZ R199, R199, UR4, -R204.reuse ;  /* 0x00000004c7c77c23 */ /* 0x100fe200080108cc */
[--C-:B------:R-:W-:Y:S01]  /*3c80*/  FFMA.FTZ R202, R205, UR4, -R204.reuse ;  /* 0x00000004cdca7c23 */ /* 0x100fe200080108cc */
[----:B------:R-:W3:Y:S01]  /*3c90*/  LDSM.16.MT88.4 R12, [R213+0x1800] ;  /* 0x00180000d50c783b */ /* 0x000ee20000004200 */
[C---:B------:R-:W-:Y:S01]  /*3ca0*/  HMMA.16816.F32.BF16 R156, R128.reuse, R148, RZ ;  /* 0x00000094809c723c */ /* 0x040fe200000418ff */
[--C-:B------:R-:W-:Y:S01]  /*3cb0*/  FFMA.FTZ R201, R201, UR4, -R204.reuse ;  /* 0x00000004c9c97c23 */ /* 0x100fe200080108cc */
[----:B------:R-:W-:Y:S01]  /*3cc0*/  FFMA.FTZ R238, R203, UR4, -R204 ;  /* 0x00000004cbee7c23 */ /* 0x000fe200080108cc */
[----:B------:R-:W-:Y:S01]  /*3cd0*/  FADD.FTZ R184, R184, R185 ;  /* 0x000000b9b8b87221 */ /* 0x000fe20000010000 */
[----:B------:R-:W-:Y:S03]  /*3ce0*/  MUFU.EX2 R188, R188 ;  /* 0x000000bc00bc7308 */ /* 0x000fe60000000800 */
[----:B------:R-:W-:Y:S01]  /*3cf0*/  FADD.FTZ R184, R169, R184 ;  /* 0x000000b8a9b87221 */ /* 0x000fe20000010000 */
[----:B------:R-:W-:Y:S04]  /*3d00*/  HMMA.16816.F32.BF16 R40, R128, R48, RZ ;  /* 0x000000308028723c */ /* 0x000fe800000418ff */
[----:B------:R-:W1:Y:S01]  /*3d10*/  MUFU.EX2 R171, R171 ;  /* 0x000000ab00ab7308 */ /* 0x000e620000000800 */
[----:B----4-:R-:W-:Y:S01]  /*3d20*/  F2FP.BF16.F32.PACK_AB R132, R190, R191 ;  /* 0x000000bfbe84723e */ /* 0x010fe200000010ff */
[----:B------:R-:W-:-:S02]  /*3d30*/  FADD.FTZ R191, R191, R190 ;  /* 0x000000bebfbf7221 */ /* 0x000fc40000010000 */
[C---:B------:R-:W-:Y:S04]  /*3d40*/  HMMA.16816.F32.BF16 R56, R128.reuse, R64, RZ ;  /* 0x000000408038723c */ /* 0x040fe800000418ff */
[----:B------:R-:W-:Y:S04]  /*3d50*/  MUFU.EX2 R189, R189 ;  /* 0x000000bd00bd7308 */ /* 0x000fe80000000800 */
[----:B------:R-:W-:Y:S04]  /*3d60*/  HMMA.16816.F32.BF16 R72, R128, R80, RZ ;  /* 0x000000508048723c */ /* 0x000fe800000418ff */
[----:B------:R-:W4:Y:S01]  /*3d70*/  MUFU.EX2 R186, R186 ;  /* 0x000000ba00ba7308 */ /* 0x000f220000000800 */
[----:B-1----:R-:W-:Y:S01]  /*3d80*/  F2FP.BF16.F32.PACK_AB R134, R171, R188 ;  /* 0x000000bcab86723e */ /* 0x002fe200000010ff */
[----:B------:R-:W-:-:S02]  /*3d90*/  FADD.FTZ R188, R188, R191 ;  /* 0x000000bfbcbc7221 */ /* 0x000fc40000010000 */
[C---:B------:R-:W-:Y:S02]  /*3da0*/  HMMA.16816.F32.BF16 R88, R128.reuse, R96, RZ ;  /* 0x000000608058723c */ /* 0x040fe400000418ff */
[----:B------:R-:W-:Y:S02]  /*3db0*/  FADD.FTZ R188, R171, R188 ;  /* 0x000000bcabbc7221 */ /* 0x000fe40000010000 */
[----:B------:R-:W-:Y:S04]  /*3dc0*/  MUFU.EX2 R187, R187 ;  /* 0x000000bb00bb7308 */ /* 0x000fe80000000800 */
        /* <DEDUP_REMOVED lines=13> */
[C---:B------:R-:W-:Y:S04]  /*3ea0*/  HMMA.16816.F32.BF16 R44, R128.reuse, R50, RZ ;  /* 0x00000032802c723c */ /* 0x040fe800000418ff */
[----:B------:R-:W-:Y:S04]  /*3eb0*/  MUFU.EX2 R239, R239 ;  /* 0x000000ef00ef7308 */ /* 0x000fe80000000800 */
[C---:B------:R-:W-:Y:S04]  /*3ec0*/  HMMA.16816.F32.BF16 R60, R128.reuse, R66, RZ ;  /* 0x00000042803c723c */ /* 0x040fe800000418ff */
[----:B------:R-:W-:Y:S04]  /*3ed0*/  MUFU.EX2 R195, R195 ;  /* 0x000000c300c37308 */ /* 0x000fe80000000800 */
[C---:B------:R-:W-:Y:S04]  /*3ee0*/  HMMA.16816.F32.BF16 R76, R128.reuse, R82, RZ ;  /* 0x00000052804c723c */ /* 0x040fe800000418ff */
[----:B------:R-:W1:Y:S04]  /*3ef0*/  MUFU.EX2 R196, R196 ;  /* 0x000000c400c47308 */ /* 0x000e680000000800 */
[C---:B------:R-:W-:Y:S04]  /*3f00*/  HMMA.16816.F32.BF16 R92, R128.reuse, R98, RZ ;  /* 0x00000062805c723c */ /* 0x040fe800000418ff */
[----:B------:R-:W-:Y:S04]  /*3f10*/  MUFU.EX2 R198, R198 ;  /* 0x000000c600c67308 */ /* 0x000fe80000000800 */
[C---:B------:R-:W-:Y:S04]  /*3f20*/  HMMA.16816.F32.BF16 R108, R128.reuse, R146, RZ ;  /* 0x00000092806c723c */ /* 0x040fe800000418ff */
[----:B------:R-:W5:Y:S04]  /*3f30*/  MUFU.EX2 R237, R237 ;  /* 0x000000ed00ed7308 */ /* 0x000f680000000800 */
[C---:B------:R-:W-:Y:S04]  /*3f40*/  HMMA.16816.F32.BF16 R140, R128.reuse, R122, RZ ;  /* 0x0000007a808c723c */ /* 0x040fe800000418ff */
[----:B------:R-:W-:Y:S04]  /*3f50*/  MUFU.EX2 R3, R3 ;  /* 0x0000000300037308 */ /* 0x000fe80000000800 */
[----:B------:R-:W-:Y:S04]  /*3f60*/  HMMA.16816.F32.BF16 R128, R128, R10, RZ ;  /* 0x0000000a8080723c */ /* 0x000fe800000418ff */
[----:B--2---:R-:W2:Y:S04]  /*3f70*/  MUFU.EX2 R0, R207 ;  /* 0x000000cf00007308 */ /* 0x004ea80000000800 */
[C---:B------:R-:W-:Y:S04]  /*3f80*/  HMMA.16816.F32.BF16 R160, R132.reuse, R148, RZ ;  /* 0x0000009484a0723c */ /* 0x040fe800000418ff */
[----:B------:R-:W-:Y:S04]  /*3f90*/  MUFU.EX2 R199, R199 ;  /* 0x000000c700c77308 */ /* 0x000fe80000000800 */
[C---:B------:R-:W-:Y:S04]  /*3fa0*/  HMMA.16816.F32.BF16 R36, R132.reuse, R48, RZ ;  /* 0x000000308424723c */ /* 0x040fe800000418ff */
[----:B------:R-:W2:Y:S04]  /*3fb0*/  MUFU.EX2 R202, R202 ;  /* 0x000000ca00ca7308 */ /* 0x000ea80000000800 */
        /* <DEDUP_REMOVED lines=8> */
[C---:B------:R-:W-:Y:S08]  /*4040*/  HMMA.16816.F32.BF16 R112, R132.reuse, R120, RZ ;  /* 0x000000788470723c */ /* 0x040ff000000418ff */
        /* <DEDUP_REMOVED lines=8> */
[----:B----4-:R-:W-:Y:S01]  /*40d0*/  F2FP.BF16.F32.PACK_AB R8, R193, R192 ;  /* 0x000000c0c108723e */ /* 0x010fe200000010ff */
[----:B------:R-:W-:Y:S01]  /*40e0*/  FADD.FTZ R192, R192, R181 ;  /* 0x000000b5c0c07221 */ /* 0x000fe20000010000 */
[----:B-1----:R-:W-:Y:S01]  /*40f0*/  F2FP.BF16.F32.PACK_AB R9, R196, R195 ;  /* 0x000000c3c409723e */ /* 0x002fe200000010ff */
[----:B------:R-:W-:-:S02]  /*4100*/  FADD.FTZ R195, R195, R184 ;  /* 0x000000b8c3c37221 */ /* 0x000fc40000010000 */
[----:B------:R-:W-:Y:S02]  /*4110*/  FADD.FTZ R193, R193, R192 ;  /* 0x000000c0c1c17221 */ /* 0x000fe40000010000 */
[----:B------:R-:W-:Y:S01]  /*4120*/  HMMA.16816.F32.BF16 R132, R132, R10, RZ ;  /* 0x0000000a8484723c */ /* 0x000fe200000418ff */
[----:B------:R-:W-:Y:S01]  /*4130*/  F2FP.BF16.F32.PACK_AB R10, R239, R194 ;  /* 0x000000c2ef0a723e */ /* 0x000fe200000010ff */
[----:B------:R-:W-:Y:S01]  /*4140*/  FADD.FTZ R195, R196, R195 ;  /* 0x000000c3c4c37221 */ /* 0x000fe20000010000 */
[----:B-----5:R-:W-:Y:S01]  /*4150*/  F2FP.BF16.F32.PACK_AB R11, R237, R198 ;  /* 0x000000c6ed0b723e */ /* 0x020fe200000010ff */
[----:B------:R-:W-:Y:S02]  /*4160*/  FADD.FTZ R194, R194, R193 ;  /* 0x000000c1c2c27221 */ /* 0x000fe40000010000 */
[----:B------:R-:W-:Y:S02]  /*4170*/  FADD.FTZ R198, R198, R195 ;  /* 0x000000c3c6c67221 */ /* 0x000fe40000010000 */
[----:B------:R-:W-:-:S02]  /*4180*/  FADD.FTZ R239, R239, R194 ;  /* 0x000000c2efef7221 */ /* 0x000fc40000010000 */
[----:B------:R-:W-:Y:S01]  /*4190*/  HMMA.16816.F32.BF16 R156, R8, R176, R156 ;  /* 0x000000b0089c723c */ /* 0x000fe2000004189c */
[----:B------:R-:W-:-:S07]  /*41a0*/  FADD.FTZ R237, R237, R198 ;  /* 0x000000c6eded7221 */ /* 0x000fce0000010000 */
        /* <DEDUP_REMOVED lines=15> */
[----:B--2---:R-:W-:Y:S01]  /*42a0*/  F2FP.BF16.F32.PACK_AB R8, R0, R3 ;  /* 0x000000030008723e */ /* 0x004fe200000010ff */
[----:B------:R-:W-:Y:S01]  /*42b0*/  FADD.FTZ R3, R3, R188 ;  /* 0x000000bc03037221 */ /* 0x000fe20000010000 */
[----:B------:R-:W-:Y:S01]  /*42c0*/  F2FP.BF16.F32.PACK_AB R9, R202, R199 ;  /* 0x000000c7ca09723e */ /* 0x000fe200000010ff */
[----:B------:R-:W-:Y:S01]  /*42d0*/  FADD.FTZ R199, R199, R170 ;  /* 0x000000aac7c77221 */ /* 0x000fe20000010000 */
[----:B------:R-:W-:Y:S01]  /*42e0*/  F2FP.BF16.F32.PACK_AB R10, R200, R197 ;  /* 0x000000c5c80a723e */ /* 0x000fe200000010ff */
[----:B------:R-:W-:Y:S01]  /*42f0*/  FADD.FTZ R0, R0, R3 ;  /* 0x0000000300007221 */ /* 0x000fe20000010000 */
[----:B------:R-:W-:Y:S01]  /*4300*/  F2FP.BF16.F32.PACK_AB R11, R238, R201 ;  /* 0x000000c9ee0b723e */ /* 0x000fe200000010ff */
[----:B------:R-:W-:-:S02]  /*4310*/  FADD.FTZ R202, R202, R199 ;  /* 0x000000c7caca7221 */ /* 0x000fc40000010000 */
[----:B------:R-:W-:Y:S02]  /*4320*/  FADD.FTZ R197, R197, R0 ;  /* 0x00000000c5c57221 */ /* 0x000fe40000010000 */
[----:B------:R-:W-:Y:S02]  /*4330*/  FADD.FTZ R201, R201, R202 ;  /* 0x000000cac9c97221 */ /* 0x000fe40000010000 */
[----:B------:R-:W-:Y:S01]  /*4340*/  HMMA.16816.F32.BF16 R160, R8, R176, R160 ;  /* 0x000000b008a0723c */ /* 0x000fe200000418a0 */
[----:B------:R-:W-:Y:S01]  /*4350*/  FADD.FTZ R241, R200, R197 ;  /* 0x000000c5c8f17221 */ /* 0x000fe20000010000 */
[----:B------:R-:W-:-:S06]  /*4360*/  FADD.FTZ R238, R238, R201 ;  /* 0x000000c9eeee7221 */ /* 0x000fcc0000010000 */
        /* <DEDUP_REMOVED lines=16> */
[----:B------:R-:W-:-:S15]  /*4470*/  @!P1 BRA `(.L_x_1064) ;  /* 0x0000002000909947 */ /* 0x000fde0003800000 */
[----:B------:R-:W-:Y:S01]  /*4480*/  MOV R219, 0x40 ;  /* 0x0000004000db7802 */ /* 0x000fe20000000f00 */
[----:B------:R-:W-:Y:S01]  /*4490*/  IMAD.SHL.U32 R235, R6, 0x10, RZ ;  /* 0x0000001006eb7824 */ /* 0x000fe200078e00ff */
[----:B------:R-:W-:Y:S01]  /*44a0*/  LEA.HI.SX32 R236, R2, 0xfffffffe, 0x1b ;  /* 0xfffffffe02ec7811 */ /* 0x000fe200078fdaff */
[----:B------:R-:W-:Y:S01]  /*44b0*/  IMAD.MOV.U32 R0, RZ, RZ, R165 ;  /* 0x000000ffff007224 */ /* 0x000fe200078e00a5 */
[----:B------:R-:W-:Y:S01]  /*44c0*/  SEL R219, R219, 0xffffffc0, !P5 ;  /* 0xffffffc0dbdb7807 */ /* 0x000fe20006800000 */
[----:B------:R-:W-:Y:S01]  /*44d0*/  IMAD.MOV.U32 R3, RZ, RZ, R166 ;  /* 0x000000ffff037224 */ /* 0x000fe200078e00a6 */
[----:B------:R-:W-:Y:S01]  /*44e0*/  SHF.L.U64.HI R234, R6, 0x4, R7 ;  /* 0x0000000406ea7819 */ /* 0x000fe20000010207 */
[----:B------:R-:W-:Y:S01]  /*44f0*/  IMAD.MOV.U32 R169, RZ, RZ, R168 ;  /* 0x000000ffffa97224 */ /* 0x000fe200078e00a8 */
[----:B------:R-:W-:Y:S01]  /*4500*/  IADD3 R215, PT, PT, R4, R219, RZ ;  /* 0x000000db04d77210 */ /* 0x000fe20007ffe0ff */
[C---:B------:R-:W-:Y:S01]  /*4510*/  VIADD R212, R5.reuse, 0x1800 ;  /* 0x0000180005d47836 */ /* 0x040fe20000000000 */
[----:B------:R-:W-:Y:S01]  /*4520*/  MOV R2, R167 ;  /* 0x000000a700027202 */ /* 0x000fe20000000f00 */
[----:B------:R-:W-:Y:S01]  /*4530*/  VIADD R242, R220, 0xa040 ;  /* 0x0000a040dcf27836 */ /* 0x000fe20000000000 */
[----:B------:R-:W-:Y:S01]  /*4540*/  IADD3 R214, PT, PT, R5, 0x800, RZ ;  /* 0x0000080005d67810 */ /* 0x000fe20007ffe0ff */
[----:B------:R-:W-:Y:S01]  /*4550*/  IMAD.IADD R219, R224, 0x1, R219 ;  /* 0x00000001e0db7824 */ /* 0x000fe200078e02db */
[----:B------:R-:W-:Y:S01]  /*4560*/  IADD3 R240, PT, PT, R220, 0xa000, RZ ;  /* 0x0000a000dcf07810 */ /* 0x000fe20007ffe0ff */
[C---:B------:R-:W-:Y:S01]  /*4570*/  VIADD R244, R215.reuse, 0x8020 ;  /* 0x00008020d7f47836 */ /* 0x040fe20000000000 */
[----:B------:R-:W-:Y:S01]  /*4580*/  IADD3 R243, PT, PT, R215, 0x8000, RZ ;  /* 0x00008000d7f37810 */ /* 0x000fe20007ffe0ff */
[----:B------:R-:W1:Y:S01]  /*4590*/  LDCU UR4, c[0x0][0x45c] ;  /* 0x00008b80ff0477ac */ /* 0x000e620008000800 */
[----:B------:R-:W2:Y:S01]  /*45a0*/  LDCU.64 UR6, c[0x0][0x3c0] ;  /* 0x00007800ff0677ac */ /* 0x000ea20008000a00 */
[----:B------:R-:W-:Y:S05]  /*45b0*/  BRA `(.L_x_1065) ;  /* 0x0000000000547947 */ /* 0x000fea0003800000 */
.L_x_1067:
[----:B------:R-:W1:Y:S01]  /*45c0*/  LDC.64 R164, c[0x0][0x3b8] ;  /* 0x0000ee00ffa47b82 */ /* 0x000e620000000a00 */
[----:B------:R-:W-:Y:S04]  /*45d0*/  VIADD R173, R236, 0xffffffff ;  /* 0xffffffffecad7836 */ /* 0x000fe80000000000 */
[C---:B-1----:R-:W-:Y:S04]  /*45e0*/  IMAD.WIDE.U32 R166, R173.reuse, R164, RZ ;  /* 0x000000a4ada67225 */ /* 0x042fe800078e00ff */
[----:B------:R-:W-:Y:S01]  /*45f0*/  IMAD R167, R173, R165, R167 ;  /* 0x000000a5ada77224 */ /* 0x000fe200078e02a7 */
[C---:B------:R-:W-:Y:S01]  /*4600*/  LEA R174, P1, R166.reuse, R229, 0x6 ;  /* 0x000000e5a6ae7211 */ /* 0x040fe200078230ff */
[C---:B------:R-:W-:Y:S03]  /*4610*/  IMAD.SHL.U32 R173, R166.reuse, 0x20, RZ ;  /* 0x00000020a6ad7824 */ /* 0x040fe600078e00ff */
[--C-:B------:R-:W-:Y:S02]  /*4620*/  SHF.L.U64.HI R168, R166, 0x5, R167.reuse ;  /* 0x00000005a6a87819 */ /* 0x100fe400000102a7 */
[----:B------:R-:W-:Y:S02]  /*4630*/  LEA R172, P0, R164, R173, 0x4 ;  /* 0x000000ada4ac7211 */ /* 0x000fe400078020ff */
[----:B------:R-:W-:Y:S02]  /*4640*/  LEA.HI.X R175, R166, R228, R167, 0x6, P1 ;  /* 0x000000e4a6af7211 */ /* 0x000fe400008f34a7 */
[----:B------:R-:W-:Y:S02]  /*4650*/  LEA.HI.X R165, R164, R168, R165, 0x4, P0 ;  /* 0x000000a8a4a57211 */ /* 0x000fe400000f24a5 */
[C---:B------:R-:W-:Y:S01]  /*4660*/  LEA R176, P0, R172.reuse, R229, 0x1 ;  /* 0x000000e5acb07211 */ /* 0x040fe200078008ff */
[----:B------:R-:W-:Y:S01]  /*4670*/  @!PT LDS RZ, [RZ] ;  /* 0x00000000fffff984 */ /* 0x000fe20000000800 */
[----:B------:R-:W-:Y:S01]  /*4680*/  @!PT LDS RZ, [RZ] ;  /* 0x00000000fffff984 */ /* 0x000fe20000000800 */
[----:B------:R-:W-:Y:S01]  /*4690*/  @!PT LDS RZ, [RZ] ;  /* 0x00000000fffff984 */ /* 0x000fe20000000800 */
[----:B------:R1:W-:Y:S03]  /*46a0*/  LDGSTS.E.BYPASS.LTC128B.128 [R233+0x8000], desc[UR16][R174.64] ;  /* 0x08000000aee97fae */ /* 0x0003e6000b981a10 */
[----:B------:R-:W-:Y:S01]  /*46b0*/  LEA.HI.X R177, R172, R228, R165, 0x1, P0 ;  /* 0x000000e4acb17211 */ /* 0x000fe200000f0ca5 */
[----:B------:R1:W-:Y:S04]  /*46c0*/  LDGSTS.E.BYPASS.LTC128B.128 [R233+0x9000], desc[UR16][R174.64+0x80] ;  /* 0x09000080aee97fae */ /* 0x0003e8000b981a10 */
[----:B------:R1:W-:Y:S04]  /*46d0*/  LDGSTS.E.BYPASS.LTC128B.128 [R233+0x8800], desc[UR16][R176.64] ;  /* 0x08800000b0e97fae */ /* 0x0003e8000b981a10 */
[----:B------:R1:W-:Y:S04]  /*46e0*/  LDGSTS.E.BYPASS.LTC128B.128 [R233+0x9800], desc[UR16][R176.64+0x80] ;  /* 0x09800080b0e97fae */ /* 0x0003e8000b981a10 */
[----:B------:R-:W0:Y:S01]  /*46f0*/  LDGDEPBAR ;  /* 0x00000000000079af */ /* 0x000e220000000000 */
[----:B------:R-:W-:Y:S05]  /*4700*/  BRA `(.L_x_1066) ;  /* 0x0000000800047947 */ /* 0x000fea0003800000 */
.L_x_1065:
[----:B------:R-:W-:Y:S04]  /*4710*/  DEPBAR.LE SB0, 0x0 ;  /* 0x000080000000791a */ /* 0x000fe80000000000 */
[----:B------:R-:W-:Y:S01]  /*4720*/  BAR.SYNC.DEFER_BLOCKING 0x0 ;  /* 0x0000000000007b1d */ /* 0x000fe20000010000 */
[C---:B--2---:R-:W-:Y:S04]  /*4730*/  IMAD.WIDE.U32 R170, R236.reuse, UR6, RZ ;  /* 0x00000006ecaa7c25 */ /* 0x044fe8000f8e00ff */
[----:B------:R-:W-:Y:S01]  /*4740*/  IMAD R171, R236, UR7, R171 ;  /* 0x00000007ecab7c24 */ /* 0x000fe2000f8e02ab */
[C---:B------:R-:W-:Y:S01]  /*4750*/  LEA R250, P1, R170.reuse, R227, 0x6 ;  /* 0x000000e3aafa7211 */ /* 0x040fe200078230ff */
[----:B------:R-:W-:Y:S01]  /*4760*/  IMAD.MOV.U32 R168, RZ, RZ, R244 ;  /* 0x000000ffffa87224 */ /* 0x000fe200078e00f4 */
[C---:B------:R-:W-:Y:S01]  /*4770*/  LEA R246, P0, R170.reuse, R235, 0x5 ;  /* 0x000000ebaaf67211 */ /* 0x040fe200078028ff */
[----:B------:R-:W-:Y:S01]  /*4780*/  @P6 VIADD R168, R243, 0xffffffe0 ;  /* 0xffffffe0f3a86836 */ /* 0x000fe20000000000 */
[C-C-:B------:R-:W-:Y:S02]  /*4790*/  LEA.HI.X R251, R170.reuse, R226, R171.reuse, 0x6, P1 ;  /* 0x000000e2aafb7211 */ /* 0x140fe400008f34ab */
[----:B------:R-:W-:Y:S02]  /*47a0*/  LEA.HI.X R245, R170, R234, R171, 0x5, P0 ;  /* 0x000000eaaaf57211 */ /* 0x000fe400000f2cab */
[C---:B------:R-:W-:Y:S04]  /*47b0*/  LEA R248, P0, R246.reuse, R227, 0x1 ;  /* 0x000000e3f6f87211 */ /* 0x040fe800078008ff */
[----:B------:R-:W-:Y:S02]  /*47c0*/  LEA.HI.X R249, R246, R226, R245, 0x1, P0 ;  /* 0x000000e2f6f97211 */ /* 0x000fe400000f0cf5 */
[----:B------:R-:W-:Y:S01]  /*47d0*/  ISETP.NE.AND P0, PT, R236, RZ, PT ;  /* 0x000000ffec00720c */ /* 0x000fe20003f05270 */
[----:B------:R-:W-:Y:S01]  /*47e0*/  @!PT LDS RZ, [RZ] ;  /* 0x00000000fffff984 */ /* 0x000fe20000000800 */
[----:B------:R-:W-:Y:S01]  /*47f0*/  @!PT LDS RZ, [RZ] ;  /* 0x00000000fffff984 */ /* 0x000fe20000000800 */
[----:B------:R-:W-:Y:S01]  /*4800*/  @!PT LDS RZ, [RZ] ;  /* 0x00000000fffff984 */ /* 0x000fe20000000800 */
[----:B------:R2:W-:Y:S05]  /*4810*/  LDGSTS.E.BYPASS.LTC128B.128 [R233+0xa000], desc[UR16][R250.64] ;  /* 0x0a000000fae97fae */ /* 0x0005ea000b981a10 */
[----:B------:R2:W-:Y:S05]  /*4820*/  LDGSTS.E.BYPASS.LTC128B.128 [R233+0xb000], desc[UR16][R250.64+0x80] ;  /* 0x0b000080fae97fae */ /* 0x0005ea000b981a10 */
[----:B------:R2:W-:Y:S05]  /*4830*/  LDGSTS.E.BYPASS.LTC128B.128 [R233+0xa800], desc[UR16][R248.64] ;  /* 0x0a800000f8e97fae */ /* 0x0005ea000b981a10 */
[----:B------:R2:W-:Y:S05]  /*4840*/  LDGSTS.E.BYPASS.LTC128B.128 [R233+0xb800], desc[UR16][R248.64+0x80] ;  /* 0x0b800080f8e97fae */ /* 0x0005ea000b981a10 */
[----:B------:R-:W-:Y:S05]  /*4850*/  LDSM.16.M88.4 R164, [R224] ;  /* 0x00000000e0a4783b */ /* 0x000fea0000000200 */
[----:B------:R-:W3:Y:S05]  /*4860*/  LDSM.16.M88.4 R172, [R223+UR5+0x8000] ;  /* 0x00800005dfac783b */ /* 0x000eea0008000200 */
[----:B------:R-:W4:Y:S05]  /*4870*/  LDSM.16.M88.4 R176, [R224+0x2000] ;  /* 0x00200000e0b0783b */ /* 0x000f2a0000000200 */
[----:B------:R-:W5:Y:S05]  /*4880*/  LDSM.16.M88.4 R180, [R223+UR5+0x8800] ;  /* 0x00880005dfb4783b */ /* 0x000f6a0008000200 */
[----:B------:R-:W0:Y:S05]  /*4890*/  LDGDEPBAR ;  /* 0x00000000000079af */ /* 0x000e2a0000000000 */
[----:B------:R-:W-:Y:S05]  /*48a0*/  LDSM.16.M88.4 R184, [R222] ;  /* 0x00000000deb8783b */ /* 0x000fea0000000200 */
[----:B------:R-:W1:Y:S05]  /*48b0*/  LDSM.16.M88.4 R188, [R218+0x8000] ;  /* 0x00800000dabc783b */ /* 0x000e6a0000000200 */
[----:B------:R-:W2:Y:S05]  /*48c0*/  LDSM.16.M88.4 R192, [R222+0x2000] ;  /* 0x00200000dec0783b */ /* 0x000eaa0000000200 */
[----:B------:R-:W2:Y:S05]  /*48d0*/  LDSM.16.M88.4 R196, [R218+0x8800] ;  /* 0x00880000dac4783b */ /* 0x000eaa0000000200 */
[----:B------:R-:W-:Y:S01]  /*48e0*/  LDSM.16.M88.4 R200, [R168] ;  /* 0x00000000a8c8783b */ /* 0x000fe20000000200 */
[-C--:B---3--:R-:W-:Y:S04]  /*48f0*/  HMMA.16816.F32.BF16 R4, R164, R172.reuse, RZ ;  /* 0x000000aca404723c */ /* 0x088fe800000418ff */
[----:B------:R-:W-:Y:S04]  /*4900*/  LDSM.16.M88.4 R204, [R221+0x2000] ;  /* 0x00200000ddcc783b */ /* 0x000fe80000000200 */
[C---:B----4-:R-:W-:Y:S01]  /*4910*/  HMMA.16816.F32.BF16 R8, R176.reuse, R172, RZ ;  /* 0x000000acb008723c */ /* 0x050fe200000418ff */
[----:B------:R-:W-:Y:S07]  /*4920*/  LDSM.16.M88.4 R208, [R168+0x800] ;  /* 0x00080000a8d0783b */ /* 0x000fee0000000200 */
[-C--:B------:R-:W-:Y:S08]  /*4930*/  HMMA.16816.F32.BF16 R12, R176, R174.reuse, RZ ;  /* 0x000000aeb00c723c */ /* 0x080ff000000418ff */
[C---:B------:R-:W-:Y:S01]  /*4940*/  HMMA.16816.F32.BF16 R16, R164.reuse, R174, RZ ;  /* 0x000000aea410723c */ /* 0x040fe200000418ff */
[----:B------:R-:W-:Y:S07]  /*4950*/  LDSM.16.M88.4 R172, [R215+0x8000] ;  /* 0x00800000d7ac783b */ /* 0x000fee0000000200 */
[-C--:B-----5:R-:W-:Y:S08]  /*4960*/  HMMA.16816.F32.BF16 R20, R164, R180.reuse, RZ ;  /* 0x000000b4a414723c */ /* 0x0a0ff000000418ff */
[C---:B------:R-:W-:Y:S08]  /*4970*/  HMMA.16816.F32.BF16 R24, R176.reuse, R180, RZ ;  /* 0x000000b4b018723c */ /* 0x040ff000000418ff */
[-C--:B------:R-:W-:Y:S01]  /*4980*/  HMMA.16816.F32.BF16 R28, R176, R182.reuse, RZ ;  /* 0x000000b6b01c723c */ /* 0x080fe200000418ff */
[----:B------:R-:W-:Y:S07]  /*4990*/  LDSM.16.M88.4 R176, [R219+0x2000] ;  /* 0x00200000dbb0783b */ /* 0x000fee0000000200 */
[----:B------:R-:W-:Y:S01]  /*49a0*/  HMMA.16816.F32.BF16 R32, R164, R182, RZ ;  /* 0x000000b6a420723c */ /* 0x000fe200000418ff */
[----:B------:R-:W3:Y:S05]  /*49b0*/  LDSM.16.M88.4 R164, [R219] ;  /* 0x00000000dba4783b */ /* 0x000eea0000000200 */
[----:B------:R-:W4:Y:S02]  /*49c0*/  LDSM.16.M88.4 R180, [R215+0x8800] ;  /* 0x00880000d7b4783b */ /* 0x000f240000000200 */
[-C--:B-1----:R-:W-:Y:S08]  /*49d0*/  HMMA.16816.F32.BF16 R4, R184, R188.reuse, R4 ;  /* 0x000000bcb804723c */ /* 0x082ff00000041804 */
[C---:B--2---:R-:W-:Y:S08]  /*49e0*/  HMMA.16816.F32.BF16 R8, R192.reuse, R188, R8 ;  /* 0x000000bcc008723c */ /* 0x044ff00000041808 */
[-C--:B------:R-:W-:Y:S08]  /*49f0*/  HMMA.16816.F32.BF16 R12, R192, R190.reuse, R12 ;  /* 0x000000bec00c723c */ /* 0x080ff0000004180c */
[C---:B------:R-:W-:Y:S01]  /*4a00*/  HMMA.16816.F32.BF16 R16, R184.reuse, R190, R16 ;  /* 0x000000beb810723c */ /* 0x040fe20000041810 */
[----:B------:R-:W1:Y:S07]  /*4a10*/  LDSM.16.M88.4 R188, [R221] ;  /* 0x00000000ddbc783b */ /* 0x000e6e0000000200 */
[-C--:B------:R-:W-:Y:S08]  /*4a20*/  HMMA.16816.F32.BF16 R20, R184, R196.reuse, R20 ;  /* 0x000000c4b814723c */ /* 0x080ff00000041814 */
[C---:B------:R-:W-:Y:S08]  /*4a30*/  HMMA.16816.F32.BF16 R24, R192.reuse, R196, R24 ;  /* 0x000000c4c018723c */ /* 0x040ff00000041818 */
[-C--:B------:R-:W-:Y:S01]  /*4a40*/  HMMA.16816.F32.BF16 R28, R192, R198.reuse, R28 ;  /* 0x000000c6c01c723c */ /* 0x080fe2000004181c */
[----:B------:R-:W-:Y:S07]  /*4a50*/  LDSM.16.M88.4 R192, [R224+0x6000] ;  /* 0x00600000e0c0783b */ /* 0x000fee0000000200 */
[----:B------:R-:W-:Y:S01]  /*4a60*/  HMMA.16816.F32.BF16 R32, R184, R198, R32 ;  /* 0x000000c6b820723c */ /* 0x000fe20000041820 */
[----:B------:R-:W-:Y:S05]  /*4a70*/  LDSM.16.M88.4 R184, [R223+UR5+0x9000] ;  /* 0x00900005dfb8783b */ /* 0x000fea0008000200 */
[----:B------:R-:W-:Y:S02]  /*4a80*/  LDSM.16.M88.4 R196, [R223+UR5+0x9800] ;  /* 0x00980005dfc4783b */ /* 0x000fe40008000200 */
[-C--:B---3--:R-:W-:Y:S08]  /*4a90*/  HMMA.16816.F32.BF16 R4, R164, R172.reuse, R4 ;  /* 0x000000aca404723c */ /* 0x088ff00000041804 */
[C---:B------:R-:W-:Y:S08]  /*4aa0*/  HMMA.16816.F32.BF16 R8, R176.reuse, R172, R8 ;  /* 0x000000acb008723c */ /* 0x040ff00000041808 */
[-C--:B------:R-:W-:Y:S08]  /*4ab0*/  HMMA.16816.F32.BF16 R12, R176, R174.reuse, R12 ;  /* 0x000000aeb00c723c */ /* 0x080ff0000004180c */
[C---:B------:R-:W-:Y:S01]  /*4ac0*/  HMMA.16816.F32.BF16 R16, R164.reuse, R174, R16 ;  /* 0x000000aea410723c */ /* 0x040fe20000041810 */
[----:B------:R-:W2:Y:S07]  /*4ad0*/  LDSM.16.M88.4 R172, [R224+0x4000] ;  /* 0x00400000e0ac783b */ /* 0x000eae0000000200 */
[-C--:B----4-:R-:W-:Y:S08]  /*4ae0*/  HMMA.16816.F32.BF16 R20, R164, R180.reuse, R20 ;  /* 0x000000b4a414723c */ /* 0x090ff00000041814 */
[C---:B------:R-:W-:Y:S08]  /*4af0*/  HMMA.16816.F32.BF16 R24, R176.reuse, R180, R24 ;  /* 0x000000b4b018723c */ /* 0x040ff00000041818 */
[-C--:B------:R-:W-:Y:S01]  /*4b00*/  HMMA.16816.F32.BF16 R28, R176, R182.reuse, R28 ;  /* 0x000000b6b01c723c */ /* 0x080fe2000004181c */
[----:B------:R-:W-:Y:S07]  /*4b10*/  LDSM.16.M88.4 R176, [R218+0x9000] ;  /* 0x00900000dab0783b */ /* 0x000fee0000000200 */
[----:B------:R-:W-:Y:S01]  /*4b20*/  HMMA.16816.F32.BF16 R32, R164, R182, R32 ;  /* 0x000000b6a420723c */ /* 0x000fe20000041820 */
[----:B------:R-:W3:Y:S05]  /*4b30*/  LDSM.16.M88.4 R164, [R222+0x4000] ;  /* 0x00400000dea4783b */ /* 0x000eea0000000200 */
[----:B------:R-:W4:Y:S02]  /*4b40*/  LDSM.16.M88.4 R180, [R222+0x6000] ;  /* 0x00600000deb4783b */ /* 0x000f240000000200 */
        /* <DEDUP_REMOVED lines=8> */
[----:B------:R-:W-:Y:S07]  /*4bd0*/  LDSM.16.M88.4 R204, [R219+0x6000] ;  /* 0x00600000dbcc783b */ /* 0x000fee0000000200 */
[----:B------:R-:W-:Y:S01]  /*4be0*/  HMMA.16816.F32.BF16 R32, R188, R210, R32 ;  /* 0x000000d2bc20723c */ /* 0x000fe20000041820 */
[----:B------:R-:W-:Y:S05]  /*4bf0*/  LDSM.16.M88.4 R188, [R215+0x9000] ;  /* 0x00900000d7bc783b */ /* 0x000fea0000000200 */
[----:B------:R-:W-:Y:S02]  /*4c00*/  LDSM.16.M88.4 R208, [R168+0x1800] ;  /* 0x00180000a8d0783b */ /* 0x000fe40000000200 */
[-C--:B--2---:R-:W-:Y:S08]  /*4c10*/  HMMA.16816.F32.BF16 R4, R172, R184.reuse, R4 ;  /* 0x000000b8ac04723c */ /* 0x084ff00000041804 */
[C---:B------:R-:W-:Y:S08]  /*4c20*/  HMMA.16816.F32.BF16 R8, R192.reuse, R184, R8 ;  /* 0x000000b8c008723c */ /* 0x040ff00000041808 */
[-C--:B------:R-:W-:Y:S08]  /*4c30*/  HMMA.16816.F32.BF16 R12, R192, R186.reuse, R12 ;  /* 0x000000bac00c723c */ /* 0x080ff0000004180c */
[C---:B------:R-:W-:Y:S01]  /*4c40*/  HMMA.16816.F32.BF16 R16, R172.reuse, R186, R16 ;  /* 0x000000baac10723c */ /* 0x040fe20000041810 */
[----:B------:R-:W2:Y:S07]  /*4c50*/  LDSM.16.M88.4 R184, [R219+0x4000] ;  /* 0x00400000dbb8783b */ /* 0x000eae0000000200 */
[-C--:B------:R-:W-:Y:S08]  /*4c60*/  HMMA.16816.F32.BF16 R20, R172, R196.reuse, R20 ;  /* 0x000000c4ac14723c */ /* 0x080ff00000041814 */
[C---:B------:R-:W-:Y:S08]  /*4c70*/  HMMA.16816.F32.BF16 R24, R192.reuse, R196, R24 ;  /* 0x000000c4c018723c */ /* 0x040ff00000041818 */
[-C--:B------:R-:W-:Y:S01]  /*4c80*/  HMMA.16816.F32.BF16 R28, R192, R198.reuse, R28 ;  /* 0x000000c6c01c723c */ /* 0x080fe2000004181c */
[----:B------:R-:W5:Y:S07]  /*4c90*/  LDSM.16.M88.4 R192, [R215+0x9800] ;  /* 0x00980000d7c0783b */ /* 0x000f6e0000000200 */
[----:B------:R-:W-:Y:S01]  /*4ca0*/  HMMA.16816.F32.BF16 R32, R172, R198, R32 ;  /* 0x000000c6ac20723c */ /* 0x000fe20000041820 */
[----:B------:R-:W-:Y:S05]  /*4cb0*/  LDSM.16.M88.4 R172, [R221+0x4000] ;  /* 0x00400000ddac783b */ /* 0x000fea0000000200 */
[----:B------:R-:W-:Y:S02]  /*4cc0*/  LDSM.16.M88.4 R196, [R221+0x6000] ;  /* 0x00600000ddc4783b */ /* 0x000fe40000000200 */
[-C--:B---3--:R-:W-:Y:S08]  /*4cd0*/  HMMA.16816.F32.BF16 R4, R164, R176.reuse, R4 ;  /* 0x000000b0a404723c */ /* 0x088ff00000041804 */
[C---:B----4-:R-:W-:Y:S08]  /*4ce0*/  HMMA.16816.F32.BF16 R8, R180.reuse, R176, R8 ;  /* 0x000000b0b408723c */ /* 0x050ff00000041808 */
[-C--:B------:R-:W-:Y:S08]  /*4cf0*/  HMMA.16816.F32.BF16 R12, R180, R178.reuse, R12 ;  /* 0x000000b2b40c723c */ /* 0x080ff0000004180c */
[C---:B------:R-:W-:Y:S01]  /*4d00*/  HMMA.16816.F32.BF16 R16, R164.reuse, R178, R16 ;  /* 0x000000b2a410723c */ /* 0x040fe20000041810 */
[----:B------:R-:W3:Y:S01]  /*4d10*/  LDSM.16.M88.4 R176, [R168+0x1000] ;  /* 0x00100000a8b0783b */ /* 0x000ee20000000200 */
[----:B------:R-:W-:Y:S04]  /*4d20*/  DEPBAR.LE SB0, 0x0 ;  /* 0x000080000000791a */ /* 0x000fe80000000000 */
[----:B------:R-:W-:Y:S02]  /*4d30*/  BAR.SYNC.DEFER_BLOCKING 0x0 ;  /* 0x0000000000007b1d */ /* 0x000fe40000010000 */
[-C--:B-1----:R-:W-:Y:S08]  /*4d40*/  HMMA.16816.F32.BF16 R20, R164, R200.reuse, R20 ;  /* 0x000000c8a414723c */ /* 0x082ff00000041814 */
[C---:B------:R-:W-:Y:S08]  /*4d50*/  HMMA.16816.F32.BF16 R24, R180.reuse, R200, R24 ;  /* 0x000000c8b418723c */ /* 0x040ff00000041818 */
[-C--:B------:R-:W-:Y:S08]  /*4d60*/  HMMA.16816.F32.BF16 R28, R180, R202.reuse, R28 ;  /* 0x000000cab41c723c */ /* 0x080ff0000004181c */
[----:B------:R-:W-:Y:S08]  /*4d70*/  HMMA.16816.F32.BF16 R32, R164, R202, R32 ;  /* 0x000000caa420723c */ /* 0x000ff00000041820 */
[-C--:B--2---:R-:W-:Y:S08]  /*4d80*/  HMMA.16816.F32.BF16 R4, R184, R188.reuse, R4 ;  /* 0x000000bcb804723c */ /* 0x084ff00000041804 */
[C---:B------:R-:W-:Y:S08]  /*4d90*/  HMMA.16816.F32.BF16 R8, R204.reuse, R188, R8 ;  /* 0x000000bccc08723c */ /* 0x040ff00000041808 */
[-C--:B------:R-:W-:Y:S08]  /*4da0*/  HMMA.16816.F32.BF16 R12, R204, R190.reuse, R12 ;  /* 0x000000becc0c723c */ /* 0x080ff0000004180c */
[C---:B------:R-:W-:Y:S08]  /*4db0*/  HMMA.16816.F32.BF16 R16, R184.reuse, R190, R16 ;  /* 0x000000beb810723c */ /* 0x040ff00000041810 */
[-C--:B-----5:R-:W-:Y:S08]  /*4dc0*/  HMMA.16816.F32.BF16 R20, R184, R192.reuse, R20 ;  /* 0x000000c0b814723c */ /* 0x0a0ff00000041814 */
[C---:B------:R-:W-:Y:S08]  /*4dd0*/  HMMA.16816.F32.BF16 R24, R204.reuse, R192, R24 ;  /* 0x000000c0cc18723c */ /* 0x040ff00000041818 */
[-C--:B------:R-:W-:Y:S08]  /*4de0*/  HMMA.16816.F32.BF16 R28, R204, R194.reuse, R28 ;  /* 0x000000c2cc1c723c */ /* 0x080ff0000004181c */
[----:B------:R-:W-:Y:S08]  /*4df0*/  HMMA.16816.F32.BF16 R32, R184, R194, R32 ;  /* 0x000000c2b820723c */ /* 0x000ff00000041820 */
[-C--:B---3--:R-:W-:Y:S08]  /*4e00*/  HMMA.16816.F32.BF16 R4, R172, R176.reuse, R4 ;  /* 0x000000b0ac04723c */ /* 0x088ff00000041804 */
[C---:B------:R-:W-:Y:S08]  /*4e10*/  HMMA.16816.F32.BF16 R8, R196.reuse, R176, R8 ;  /* 0x000000b0c408723c */ /* 0x040ff00000041808 */
[-C--:B------:R-:W-:Y:S03]  /*4e20*/  HMMA.16816.F32.BF16 R12, R196, R178.reuse, R12 ;  /* 0x000000b2c40c723c */ /* 0x080fe6000004180c */
[----:B------:R-:W-:Y:S02]  /*4e30*/  FMNMX3.FTZ R245, R169, R4, R5, !PT ;  /* 0x00000004a9f57276 */ /* 0x000fe40007810005 */
[----:B------:R-:W-:Y:S03]  /*4e40*/  FMNMX3.FTZ R171, R2, R6, R7, !PT ;  /* 0x0000000602ab7276 */ /* 0x000fe60007810007 */
[C---:B------:R-:W-:Y:S04]  /*4e50*/  HMMA.16816.F32.BF16 R16, R172.reuse, R178, R16 ;  /* 0x000000b2ac10723c */ /* 0x040fe80000041810 */
[----:B------:R-:W-:Y:S04]  /*4e60*/  FMNMX3.FTZ R170, R3, R8, R9, !PT ;  /* 0x0000000803aa7276 */ /* 0x000fe80007810009 */
[-C--:B------:R-:W-:Y:S08]  /*4e70*/  HMMA.16816.F32.BF16 R20, R172, R208.reuse, R20 ;  /* 0x000000d0ac14723c */ /* 0x080ff00000041814 */
[C---:B------:R-:W-:Y:S04]  /*4e80*/  HMMA.16816.F32.BF16 R24, R196.reuse, R208, R24 ;  /* 0x000000d0c418723c */ /* 0x040fe80000041818 */
[----:B------:R-:W-:Y:S02]  /*4e90*/  FMNMX3.FTZ R245, R245, R16, R17, !PT ;  /* 0x00000010f5f57276 */ /* 0x000fe40007810011 */
[----:B------:R-:W-:Y:S02]  /*4ea0*/  FMNMX3.FTZ R171, R171, R18, R19, !PT ;  /* 0x00000012abab7276 */ /* 0x000fe40007810013 */
[-C--:B------:R-:W-:Y:S03]  /*4eb0*/  HMMA.16816.F32.BF16 R28, R196, R210.reuse, R28 ;  /* 0x000000d2c41c723c */ /* 0x080fe6000004181c */
[----:B------:R-:W-:Y:S02]  /*4ec0*/  FMNMX3.FTZ R245, R245, R20, R21, !PT ;  /* 0x00000014f5f57276 */ /* 0x000fe40007810015 */
[----:B------:R-:W-:Y:S03]  /*4ed0*/  FMNMX3.FTZ R171, R171, R22, R23, !PT ;  /* 0x00000016abab7276 */ /* 0x000fe60007810017 */
[----:B------:R-:W-:Y:S11]  /*4ee0*/  HMMA.16816.F32.BF16 R32, R172, R210, R32 ;  /* 0x000000d2ac20723c */ /* 0x000ff60000041820 */
[----:B------:R-:W-:Y:S08]  /*4ef0*/  @!UPT UIADD3 URZ, UPT, UPT, URZ, URZ, URZ ;  /* 0x000000fffffff290 */ /* 0x000ff0000fffe0ff */
[----:B------:R-:W-:Y:S01]  /*4f00*/  FMNMX3.FTZ R245, R245, R32, R33, !PT ;  /* 0x00000020f5f57276 */ /* 0x000fe20007810021 */
[----:B------:R-:W-:Y:S06]  /*4f10*/  @P0 BRA `(.L_x_1067) ;  /* 0xfffffff400a80947 */ /* 0x000fec000383ffff */
.L_x_1066:
[----:B------:R-:W-:Y:S01]  /*4f20*/  FMNMX3.FTZ R164, R0, R10, R11, !PT ;  /* 0x0000000a00a47276 */ /* 0x000fe2000781000b */
[----:B------:R-:W2:Y:S01]  /*4f30*/  SHFL.BFLY PT, R168, R245, 0x2, 0x1f ;  /* 0x0c401f00f5a87f89 */ /* 0x000ea200000e0000 */
[----:B------:R-:W-:Y:S02]  /*4f40*/  FMNMX3.FTZ R165, R170, R12, R13, !PT ;  /* 0x0000000caaa57276 */ /* 0x000fe4000781000d */
[----:B------:R-:W-:Y:S05]  /*4f50*/  FMNMX3.FTZ R164, R164, R14, R15, !PT ;  /* 0x0000000ea4a47276 */ /* 0x000fea000781000f */
[----:B-1----:R-:W-:Y:S01]  /*4f60*/  LDSM.16.MT88.4 R176, [R217+0xa000] ;  /* 0x00a00000d9b0783b */ /* 0x002fe20000004200 */
[----:B------:R-:W-:Y:S02]  /*4f70*/  FMNMX3.FTZ R171, R171, R34, R35, !PT ;  /* 0x00000022abab7276 */ /* 0x000fe40007810023 */
[----:B------:R-:W-:Y:S02]  /*4f80*/  FMNMX3.FTZ R165, R165, R24, R25, !PT ;  /* 0x00000018a5a57276 */ /* 0x000fe40007810019 */
[----:B------:R-:W-:Y:S02]  /*4f90*/  FMNMX3.FTZ R164, R164, R26, R27, !PT ;  /* 0x0000001aa4a47276 */ /* 0x000fe4000781001b */
[----:B------:R-:W-:Y:S01]  /*4fa0*/  FMNMX3.FTZ R166, R165, R28, R29, !PT ;  /* 0x0000001ca5a67276 */ /* 0x000fe2000781001d */
[----:B------:R-:W1:Y:S01]  /*4fb0*/  SHFL.BFLY PT, R170, R171, 0x2, 0x1f ;  /* 0x0c401f00abaa7f89 */ /* 0x000e6200000e0000 */
[----:B------:R-:W-:Y:S07]  /*4fc0*/  FMNMX3.FTZ R167, R164, R30, R31, !PT ;  /* 0x0000001ea4a77276 */ /* 0x000fee000781001f */
[----:B------:R-:W3:Y:S08]  /*4fd0*/  SHFL.BFLY PT, R165, R166, 0x2, 0x1f ;  /* 0x0c401f00a6a57f89 */ /* 0x000ef000000e0000 */
[----:B------:R-:W4:Y:S01]  /*4fe0*/  SHFL.BFLY PT, R164, R167, 0x2, 0x1f ;  /* 0x0c401f00a7a47f89 */ /* 0x000f2200000e0000 */
[----:B--2---:R-:W-:Y:S07]  /*4ff0*/  FMNMX.FTZ R175, R245, R168, !PT ;  /* 0x000000a8f5af7209 */ /* 0x004fee0007810000 */
[----:B------:R-:W2:Y:S01]  /*5000*/  SHFL.BFLY PT, R168, R175, 0x1, 0x1f ;  /* 0x0c201f00afa87f89 */ /* 0x000ea200000e0000 */
[----:B-1----:R-:W-:Y:S02]  /*5010*/  FMNMX.FTZ R174, R171, R170, !PT ;  /* 0x000000aaabae7209 */ /* 0x002fe40007810000 */
[----:B---3--:R-:W-:Y:S05]  /*5020*/  FMNMX.FTZ R172, R166, R165, !PT ;  /* 0x000000a5a6ac7209 */ /* 0x008fea0007810000 */
[----:B------:R-:W1:Y:S01]  /*5030*/  SHFL.BFLY PT, R173, R174, 0x1, 0x1f ;  /* 0x0c201f00aead7f89 */ /* 0x000e6200000e0000 */
[----:B----4-:R-:W-:Y:S07]  /*5040*/  FMNMX.FTZ R170, R167, R164, !PT ;  /* 0x000000a4a7aa7209 */ /* 0x010fee0007810000 */
[----:B------:R-:W3:Y:S08]  /*5050*/  SHFL.BFLY PT, R171, R172, 0x1, 0x1f ;  /* 0x0c201f00acab7f89 */ /* 0x000ef000000e0000 */
[----:B------:R-:W4:Y:S01]  /*5060*/  SHFL.BFLY PT, R165, R170, 0x1, 0x1f ;  /* 0x0c201f00aaa57f89 */ /* 0x000f2200000e0000 */
[----:B--2---:R-:W-:Y:S04]  /*5070*/  FMNMX.FTZ R168, R175, R168, !PT ;  /* 0x000000a8afa87209 */ /* 0x004fe80007810000 */
[C---:B------:R-:W-:Y:S01]  /*5080*/  FSETP.NEU.FTZ.AND P0, PT, R168.reuse, -INF , PT ;  /* 0xff800000a800780b */ /* 0x040fe20003f1d000 */
[C---:B------:R-:W-:Y:S01]  /*5090*/  FADD.FTZ R166, -R168.reuse, R169 ;  /* 0x000000a9a8a67221 */ /* 0x040fe20000010100 */
[----:B------:R-:W-:Y:S03]  /*50a0*/  FMUL.FTZ R183, R168, UR4 ;  /* 0x00000004a8b77c20 */ /* 0x000fe60008410000 */
[----:B------:R-:W-:Y:S02]  /*50b0*/  FMUL.FTZ R164, R166, UR4 ;  /* 0x00000004a6a47c20 */ /* 0x000fe40008410000 */
[----:B------:R-:W-:Y:S02]  /*50c0*/  FSEL R183, R183, RZ, P0 ;  /* 0x000000ffb7b77208 */ /* 0x000fe40000000000 */
[----:B-1----:R-:W-:Y:S02]  /*50d0*/  FMNMX.FTZ R167, R174, R173, !PT ;  /* 0x000000adaea77209 */ /* 0x002fe40007810000 */
[----:B------:R-:W1:Y:S01]  /*50e0*/  MUFU.EX2 R164, R164 ;  /* 0x000000a400a47308 */ /* 0x000e620000000800 */
[----:B---3--:R-:W-:Y:S01]  /*50f0*/  FMNMX.FTZ R166, R172, R171, !PT ;  /* 0x000000abaca67209 */ /* 0x008fe20007810000 */
[----:B------:R-:W-:Y:S01]  /*5100*/  FFMA.FTZ R189, R4, UR4, -R183 ;  /* 0x0000000404bd7c23 */ /* 0x000fe200080108b7 */
[C---:B------:R-:W-:Y:S01]  /*5110*/  FMUL.FTZ R182, R167.reuse, UR4 ;  /* 0x00000004a7b67c20 */ /* 0x040fe20008410000 */
[C---:B------:R-:W-:Y:S01]  /*5120*/  FSETP.NEU.FTZ.AND P0, PT, R167.reuse, -INF , PT ;  /* 0xff800000a700780b */ /* 0x040fe20003f1d000 */
[----:B------:R-:W2:Y:S01]  /*5130*/  LDSM.16.MT88.4 R172, [R220+0xa000] ;  /* 0x00a00000dcac783b */ /* 0x000ea20000004200 */
[----:B------:R-:W-:Y:S01]  /*5140*/  FADD.FTZ R2, -R167, R2 ;  /* 0x00000002a7027221 */ /* 0x000fe20000010100 */
[----:B----4-:R-:W-:Y:S01]  /*5150*/  FMNMX.FTZ R165, R170, R165, !PT ;  /* 0x000000a5aaa57209 */ /* 0x010fe20007810000 */
[----:B------:R-:W-:Y:S01]  /*5160*/  FMUL.FTZ R181, R166, UR4 ;  /* 0x00000004a6b57c20 */ /* 0x000fe20008410000 */
[----:B------:R-:W-:Y:S01]  /*5170*/  FSEL R182, R182, RZ, P0 ;  /* 0x000000ffb6b67208 */ /* 0x000fe20000000000 */
[----:B------:R-:W-:Y:S01]  /*5180*/  FMUL.FTZ R169, R2, UR4 ;  /* 0x0000000402a97c20 */ /* 0x000fe20008410000 */
[C---:B------:R-:W-:Y:S01]  /*5190*/  FSETP.NEU.FTZ.AND P0, PT, R166.reuse, -INF , PT ;  /* 0xff800000a600780b */ /* 0x040fe20003f1d000 */
[----:B------:R-:W-:Y:S01]  /*51a0*/  FADD.FTZ R2, -R166, R3 ;  /* 0x00000003a6027221 */ /* 0x000fe20000010100 */
[C---:B------:R-:W-:Y:S01]  /*51b0*/  FADD.FTZ R0, -R165.reuse, R0 ;  /* 0x00000000a5007221 */ /* 0x040fe20000010100 */
[----:B------:R-:W-:Y:S01]  /*51c0*/  FMUL.FTZ R180, R165, UR4 ;  /* 0x00000004a5b47c20 */ /* 0x000fe20008410000 */
[----:B------:R-:W-:Y:S01]  /*51d0*/  FSEL R181, R181, RZ, P0 ;  /* 0x000000ffb5b57208 */ /* 0x000fe20000000000 */
[----:B------:R-:W-:Y:S01]  /*51e0*/  FMUL.FTZ R170, R2, UR4 ;  /* 0x0000000402aa7c20 */ /* 0x000fe20008410000 */
[----:B------:R-:W-:Y:S01]  /*51f0*/  FMUL.FTZ R171, R0, UR4 ;  /* 0x0000000400ab7c20 */ /* 0x000fe20008410000 */
[----:B------:R-:W-:Y:S01]  /*5200*/  FSETP.NEU.FTZ.AND P0, PT, R165, -INF , PT ;  /* 0xff800000a500780b */ /* 0x000fe20003f1d000 */
[--C-:B------:R-:W-:Y:S01]  /*5210*/  FFMA.FTZ R188, R6, UR4, -R182.reuse ;  /* 0x0000000406bc7c23 */ /* 0x100fe200080108b6 */
[--C-:B------:R-:W-:Y:S01]  /*5220*/  FFMA.FTZ R190, R16, UR4, -R183.reuse ;  /* 0x0000000410be7c23 */ /* 0x100fe200080108b7 */
[--C-:B------:R-:W-:Y:S01]  /*5230*/  FFMA.FTZ R191, R17, UR4, -R183.reuse ;  /* 0x0000000411bf7c23 */ /* 0x100fe200080108b7 */
[--C-:B------:R-:W-:Y:S01]  /*5240*/  FFMA.FTZ R192, R18, UR4, -R182.reuse ;  /* 0x0000000412c07c23 */ /* 0x100fe200080108b6 */
[--C-:B------:R-:W-:Y:S01]  /*5250*/  FFMA.FTZ R193, R19, UR4, -R182.reuse ;  /* 0x0000000413c17c23 */ /* 0x100fe200080108b6 */
[----:B------:R-:W-:Y:S01]  /*5260*/  FFMA.FTZ R5, R5, UR4, -R183 ;  /* 0x0000000405057c23 */ /* 0x000fe200080108b7 */
[----:B------:R-:W-:Y:S01]  /*5270*/  FFMA.FTZ R7, R7, UR4, -R182 ;  /* 0x0000000407077c23 */ /* 0x000fe200080108b6 */
[----:B------:R-:W-:Y:S01]  /*5280*/  FSEL R180, R180, RZ, P0 ;  /* 0x000000ffb4b47208 */ /* 0x000fe20000000000 */
[----:B------:R-:W3:Y:S01]  /*5290*/  MUFU.EX2 R2, R170 ;  /* 0x000000aa00027308 */ /* 0x000ee20000000800 */
[--C-:B------:R-:W-:Y:S01]  /*52a0*/  FFMA.FTZ R195, R8, UR4, -R181.reuse ;  /* 0x0000000408c37c23 */ /* 0x100fe200080108b5 */
[--C-:B------:R-:W-:Y:S01]  /*52b0*/  FFMA.FTZ R194, R9, UR4, -R181.reuse ;  /* 0x0000000409c27c23 */ /* 0x100fe200080108b5 */
[--C-:B------:R-:W-:Y:S01]  /*52c0*/  FFMA.FTZ R198, R12, UR4, -R181.reuse ;  /* 0x000000040cc67c23 */ /* 0x100fe200080108b5 */
[--C-:B------:R-:W-:Y:S01]  /*52d0*/  FFMA.FTZ R197, R10, UR4, -R180.reuse ;  /* 0x000000040ac57c23 */ /* 0x100fe200080108b4 */
[--C-:B------:R-:W-:Y:S01]  /*52e0*/  FFMA.FTZ R196, R11, UR4, -R180.reuse ;  /* 0x000000040bc47c23 */ /* 0x100fe200080108b4 */
[----:B------:R-:W-:Y:S01]  /*52f0*/  FFMA.FTZ R199, R13, UR4, -R181 ;  /* 0x000000040dc77c23 */ /* 0x000fe200080108b5 */
[--C-:B------:R-:W-:Y:S03]  /*5300*/  FFMA.FTZ R200, R14, UR4, -R180.reuse ;  /* 0x000000040ec87c23 */ /* 0x100fe600080108b4 */
[----:B------:R-:W4:Y:S01]  /*5310*/  MUFU.EX2 R0, R171 ;  /* 0x000000ab00007308 */ /* 0x000f220000000800 */
[----:B------:R-:W-:Y:S01]  /*5320*/  FFMA.FTZ R201, R15, UR4, -R180 ;  /* 0x000000040fc97c23 */ /* 0x000fe200080108b4 */
[C---:B-1----:R-:W-:Y:S01]  /*5330*/  FMUL.FTZ R4, R164.reuse, R160 ;  /* 0x000000a0a4047220 */ /* 0x042fe20000410000 */
[C---:B------:R-:W-:Y:S01]  /*5340*/  FMUL.FTZ R16, R164.reuse, R148 ;  /* 0x00000094a4107220 */ /* 0x040fe20000410000 */
[C---:B------:R-:W-:Y:S01]  /*5350*/  FMUL.FTZ R17, R164.reuse, R149 ;  /* 0x00000095a4117220 */ /* 0x040fe20000410000 */
[C---:B------:R-:W-:Y:S01]  /*5360*/  FMUL.FTZ R36, R164.reuse, R36 ;  /* 0x00000024a4247220 */ /* 0x040fe20000410000 */
[C---:B------:R-:W-:Y:S01]  /*5370*/  FMUL.FTZ R37, R164.reuse, R37 ;  /* 0x00000025a4257220 */ /* 0x040fe20000410000 */
[----:B------:R-:W-:Y:S03]  /*5380*/  FMUL.FTZ R48, R164, R48 ;  /* 0x00000030a4307220 */ /* 0x000fe60000410000 */
[----:B------:R-:W1:Y:S01]  /*5390*/  MUFU.EX2 R3, R169 ;  /* 0x000000a900037308 */ /* 0x000e620000000800 */
[C---:B---3--:R-:W-:Y:S01]  /*53a0*/  FMUL.FTZ R8, R2.reuse, R156 ;  /* 0x0000009c02087220 */ /* 0x048fe20000410000 */
        /* <DEDUP_REMOVED lines=8> */
[C---:B------:R-:W-:Y:S01]  /*5430*/  FMUL.FTZ R11, R0.reuse, R159 ;  /* 0x0000009f000b7220 */ /* 0x040fe20000410000 */
[C---:B------:R-:W-:Y:S01]  /*5440*/  FMUL.FTZ R14, R0.reuse, R154 ;  /* 0x0000009a000e7220 */ /* 0x040fe20000410000 */
[C---:B------:R-:W-:Y:S01]  /*5450*/  FMUL.FTZ R15, R0.reuse, R155 ;  /* 0x0000009b000f7220 */ /* 0x040fe20000410000 */
[C---:B------:R-:W-:Y:S01]  /*5460*/  FMUL.FTZ R42, R0.reuse, R42 ;  /* 0x0000002a002a7220 */ /* 0x040fe20000410000 */
[----:B------:R-:W-:Y:S01]  /*5470*/  LDSM.16.MT88.4 R152, [R216+0xa000] ;  /* 0x00a00000d898783b */ /* 0x000fe20000004200 */
[----:B------:R-:W-:Y:S03]  /*5480*/  FMUL.FTZ R43, R0, R43 ;  /* 0x0000002b002b7220 */ /* 0x000fe60000410000 */
[----:B------:R4:W-:Y:S01]  /*5490*/  MUFU.EX2 R171, R7 ;  /* 0x0000000700ab7308 */ /* 0x0009e20000000800 */
[C---:B-1----:R-:W-:Y:S01]  /*54a0*/  FMUL.FTZ R6, R3.reuse, R162 ;  /* 0x000000a203067220 */ /* 0x042fe20000410000 */
[C---:B------:R-:W-:Y:S01]  /*54b0*/  FMUL.FTZ R18, R3.reuse, R150 ;  /* 0x0000009603127220 */ /* 0x040fe20000410000 */
[C---:B------:R-:W-:Y:S01]  /*54c0*/  FMUL.FTZ R19, R3.reuse, R151 ;  /* 0x0000009703137220 */ /* 0x040fe20000410000 */
[----:B------:R-:W-:Y:S01]  /*54d0*/  MOV R169, R242 ;  /* 0x000000f200a97202 */ /* 0x000fe20000000f00 */
[C---:B------:R-:W-:Y:S01]  /*54e0*/  FMUL.FTZ R38, R3.reuse, R38 ;  /* 0x0000002603267220 */ /* 0x040fe20000410000 */
[----:B------:R-:W-:Y:S01]  /*54f0*/  @P5 IADD3 R169, PT, PT, R240, -0x40, RZ ;  /* 0xffffffc0f0a95810 */ /* 0x000fe20007ffe0ff */
[C---:B------:R-:W-:Y:S03]  /*5500*/  FMUL.FTZ R39, R3.reuse, R39 ;  /* 0x0000002703277220 */ /* 0x040fe60000410000 */
[----:B------:R-:W1:Y:S01]  /*5510*/  MUFU.EX2 R189, R189 ;  /* 0x000000bd00bd7308 */ /* 0x000e620000000800 */
[----:B---3--:R-:W-:Y:S01]  /*5520*/  FMUL.FTZ R5, R164, R161 ;  /* 0x000000a1a4057220 */ /* 0x008fe20000410000 */
[----:B------:R-:W-:Y:S01]  /*5530*/  FMUL.FTZ R45, R2, R45 ;  /* 0x0000002d022d7220 */ /* 0x000fe20000410000 */
[----:B------:R-:W3:Y:S01]  /*5540*/  LDSM.16.MT88.4 R148, [R169] ;  /* 0x00000000a994783b */ /* 0x000ee20000004200 */
[C---:B------:R-:W-:Y:S01]  /*5550*/  FMUL.FTZ R46, R0.reuse, R46 ;  /* 0x0000002e002e7220 */ /* 0x040fe20000410000 */
[----:B------:R-:W-:Y:S01]  /*5560*/  FMUL.FTZ R47, R0, R47 ;  /* 0x0000002f002f7220 */ /* 0x000fe20000410000 */
[C---:B------:R-:W-:Y:S01]  /*5570*/  FMUL.FTZ R49, R164.reuse, R49 ;  /* 0x00000031a4317220 */ /* 0x040fe20000410000 */
[C---:B------:R-:W-:Y:S03]  /*5580*/  FMUL.FTZ R50, R3.reuse, R50 ;  /* 0x0000003203327220 */ /* 0x040fe60000410000 */
[----:B------:R-:W5:Y:S01]  /*5590*/  MUFU.EX2 R188, R188 ;  /* 0x000000bc00bc7308 */ /* 0x000f620000000800 */
[C---:B----4-:R-:W-:Y:S01]  /*55a0*/  FMUL.FTZ R7, R3.reuse, R163 ;  /* 0x000000a303077220 */ /* 0x050fe20000410000 */
[C---:B------:R-:W-:Y:S01]  /*55b0*/  FMUL.FTZ R51, R3.reuse, R51 ;  /* 0x0000003303337220 */ /* 0x040fe20000410000 */
[----:B------:R-:W-:Y:S01]  /*55c0*/  LDSM.16.MT88.4 R184, [R169+0x1800] ;  /* 0x00180000a9b8783b */ /* 0x000fe20000004200 */
[C---:B------:R-:W-:Y:S01]  /*55d0*/  FMUL.FTZ R52, R164.reuse, R52 ;  /* 0x00000034a4347220 */ /* 0x040fe20000410000 */
[----:B------:R-:W-:Y:S01]  /*55e0*/  FMUL.FTZ R53, R164, R53 ;  /* 0x00000035a4357220 */ /* 0x000fe20000410000 */
[C---:B------:R-:W-:Y:S01]  /*55f0*/  FMUL.FTZ R54, R3.reuse, R54 ;  /* 0x0000003603367220 */ /* 0x040fe20000410000 */
[----:B------:R-:W-:Y:S03]  /*5600*/  FMUL.FTZ R55, R3, R55 ;  /* 0x0000003703377220 */ /* 0x000fe60000410000 */
[----:B------:R-:W-:Y:S01]  /*5610*/  MUFU.EX2 R190, R190 ;  /* 0x000000be00be7308 */ /* 0x000fe20000000800 */
[----:B-1----:R-:W-:Y:S01]  /*5620*/  F2FP.BF16.F32.PACK_AB R160, R170, R189 ;  /* 0x000000bdaaa0723e */ /* 0x002fe200000010ff */
[C---:B------:R-:W-:Y:S01]  /*5630*/  FMUL.FTZ R56, R2.reuse, R56 ;  /* 0x0000003802387220 */ /* 0x040fe20000410000 */
[----:B------:R-:W-:Y:S01]  /*5640*/  FMUL.FTZ R57, R2, R57 ;  /* 0x0000003902397220 */ /* 0x000fe20000410000 */
[C---:B------:R-:W-:Y:S01]  /*5650*/  FMUL.FTZ R58, R0.reuse, R58 ;  /* 0x0000003a003a7220 */ /* 0x040fe20000410000 */
[----:B------:R-:W-:Y:S01]  /*5660*/  FMUL.FTZ R59, R0, R59 ;  /* 0x0000003b003b7220 */ /* 0x000fe20000410000 */
[C---:B------:R-:W-:Y:S01]  /*5670*/  FMUL.FTZ R60, R2.reuse, R60 ;  /* 0x0000003c023c7220 */ /* 0x040fe20000410000 */
[----:B------:R-:W-:Y:S03]  /*5680*/  FMUL.FTZ R61, R2, R61 ;  /* 0x0000003d023d7220 */ /* 0x000fe60000410000 */
[----:B------:R-:W1:Y:S01]  /*5690*/  MUFU.EX2 R191, R191 ;  /* 0x000000bf00bf7308 */ /* 0x000e620000000800 */
[----:B-----5:R-:W-:Y:S01]  /*56a0*/  F2FP.BF16.F32.PACK_AB R161, R171, R188 ;  /* 0x000000bcaba1723e */ /* 0x020fe200000010ff */
[C---:B------:R-:W-:Y:S01]  /*56b0*/  FMUL.FTZ R62, R0.reuse, R62 ;  /* 0x0000003e003e7220 */ /* 0x040fe20000410000 */
[----:B------:R-:W-:Y:S01]  /*56c0*/  FMUL.FTZ R63, R0, R63 ;  /* 0x0000003f003f7220 */ /* 0x000fe20000410000 */
[C---:B------:R-:W-:Y:S01]  /*56d0*/  FMUL.FTZ R64, R164.reuse, R64 ;  /* 0x00000040a4407220 */ /* 0x040fe20000410000 */
[C---:B------:R-:W-:Y:S01]  /*56e0*/  FMUL.FTZ R65, R164.reuse, R65 ;  /* 0x00000041a4417220 */ /* 0x040fe20000410000 */
[C---:B------:R-:W-:Y:S01]  /*56f0*/  FMUL.FTZ R66, R3.reuse, R66 ;  /* 0x0000004203427220 */ /* 0x040fe20000410000 */
[C---:B------:R-:W-:Y:S03]  /*5700*/  FMUL.FTZ R67, R3.reuse, R67 ;  /* 0x0000004303437220 */ /* 0x040fe60000410000 */
[----:B------:R-:W-:Y:S01]  /*5710*/  MUFU.EX2 R192, R192 ;  /* 0x000000c000c07308 */ /* 0x000fe20000000800 */
[C---:B------:R-:W-:Y:S01]  /*5720*/  FMUL.FTZ R68, R164.reuse, R68 ;  /* 0x00000044a4447220 */ /* 0x040fe20000410000 */
[----:B------:R-:W-:Y:S01]  /*5730*/  FMUL.FTZ R69, R164, R69 ;  /* 0x00000045a4457220 */ /* 0x000fe20000410000 */
[C---:B------:R-:W-:Y:S01]  /*5740*/  FMUL.FTZ R70, R3.reuse, R70 ;  /* 0x0000004603467220 */ /* 0x040fe20000410000 */
[----:B------:R-:W-:Y:S01]  /*5750*/  FMUL.FTZ R71, R3, R71 ;  /* 0x0000004703477220 */ /* 0x000fe20000410000 */
[C---:B------:R-:W-:Y:S01]  /*5760*/  FMUL.FTZ R72, R2.reuse, R72 ;  /* 0x0000004802487220 */ /* 0x040fe20000410000 */
[----:B------:R-:W-:Y:S01]  /*5770*/  FMUL.FTZ R73, R2, R73 ;  /* 0x0000004902497220 */ /* 0x000fe20000410000 */
[C---:B------:R-:W-:Y:S03]  /*5780*/  FMUL.FTZ R74, R0.reuse, R74 ;  /* 0x0000004a004a7220 */ /* 0x040fe60000410000 */
[----:B------:R-:W4:Y:S01]  /*5790*/  MUFU.EX2 R193, R193 ;  /* 0x000000c100c17308 */ /* 0x000f220000000800 */
[----:B-1----:R-:W-:Y:S01]  /*57a0*/  F2FP.BF16.F32.PACK_AB R162, R191, R190 ;  /* 0x000000bebfa2723e */ /* 0x002fe200000010ff */
[----:B------:R-:W-:Y:S01]  /*57b0*/  FMUL.FTZ R75, R0, R75 ;  /* 0x0000004b004b7220 */ /* 0x000fe20000410000 */
[C---:B------:R-:W-:Y:S01]  /*57c0*/  FMUL.FTZ R76, R2.reuse, R76 ;  /* 0x0000004c024c7220 */ /* 0x040fe20000410000 */
[----:B------:R-:W-:Y:S01]  /*57d0*/  FMUL.FTZ R77, R2, R77 ;  /* 0x0000004d024d7220 */ /* 0x000fe20000410000 */
[C---:B------:R-:W-:Y:S01]  /*57e0*/  FMUL.FTZ R78, R0.reuse, R78 ;  /* 0x0000004e004e7220 */ /* 0x040fe20000410000 */
[----:B------:R-:W-:Y:S01]  /*57f0*/  FMUL.FTZ R79, R0, R79 ;  /* 0x0000004f004f7220 */ /* 0x000fe20000410000 */
[C---:B------:R-:W-:Y:S03]  /*5800*/  FMUL.FTZ R80, R164.reuse, R80 ;  /* 0x00000050a4507220 */ /* 0x040fe60000410000 */
[----:B------:R-:W-:Y:S01]  /*5810*/  MUFU.EX2 R195, R195 ;  /* 0x000000c300c37308 */ /* 0x000fe20000000800 */
[C---:B------:R-:W-:Y:S01]  /*5820*/  FMUL.FTZ R81, R164.reuse, R81 ;  /* 0x00000051a4517220 */ /* 0x040fe20000410000 */
[C---:B------:R-:W-:Y:S01]  /*5830*/  FMUL.FTZ R82, R3.reuse, R82 ;  /* 0x0000005203527220 */ /* 0x040fe20000410000 */
[C---:B------:R-:W-:Y:S01]  /*5840*/  FMUL.FTZ R83, R3.reuse, R83 ;  /* 0x0000005303537220 */ /* 0x040fe20000410000 */
[C---:B------:R-:W-:Y:S01]  /*5850*/  FMUL.FTZ R84, R164.reuse, R84 ;  /* 0x00000054a4547220 */ /* 0x040fe20000410000 */
[----:B------:R-:W-:Y:S01]  /*5860*/  FMUL.FTZ R85, R164, R85 ;  /* 0x00000055a4557220 */ /* 0x000fe20000410000 */
[C---:B------:R-:W-:Y:S01]  /*5870*/  FMUL.FTZ R86, R3.reuse, R86 ;  /* 0x0000005603567220 */ /* 0x040fe20000410000 */
[----:B------:R-:W-:Y:S03]  /*5880*/  FMUL.FTZ R87, R3, R87 ;  /* 0x0000005703577220 */ /* 0x000fe60000410000 */
[----:B------:R-:W1:Y:S01]  /*5890*/  MUFU.EX2 R194, R194 ;  /* 0x000000c200c27308 */ /* 0x000e620000000800 */
[----:B----4-:R-:W-:Y:S01]  /*58a0*/  F2FP.BF16.F32.PACK_AB R163, R193, R192 ;  /* 0x000000c0c1a3723e */ /* 0x010fe200000010ff */
[C---:B------:R-:W-:Y:S01]  /*58b0*/  FMUL.FTZ R88, R2.reuse, R88 ;  /* 0x0000005802587220 */ /* 0x040fe20000410000 */
[----:B------:R-:W-:Y:S01]  /*58c0*/  FMUL.FTZ R89, R2, R89 ;  /* 0x0000005902597220 */ /* 0x000fe20000410000 */
[C---:B------:R-:W-:Y:S01]  /*58d0*/  FMUL.FTZ R90, R0.reuse, R90 ;  /* 0x0000005a005a7220 */ /* 0x040fe20000410000 */
[----:B------:R-:W-:Y:S01]  /*58e0*/  FMUL.FTZ R91, R0, R91 ;  /* 0x0000005b005b7220 */ /* 0x000fe20000410000 */
[C---:B------:R-:W-:Y:S01]  /*58f0*/  FMUL.FTZ R92, R2.reuse, R92 ;  /* 0x0000005c025c7220 */ /* 0x040fe20000410000 */
[----:B------:R-:W-:Y:S01]  /*5900*/  FMUL.FTZ R93, R2, R93 ;  /* 0x0000005d025d7220 */ /* 0x000fe20000410000 */
[-C--:B--2---:R-:W-:Y:S02]  /*5910*/  HMMA.16816.F32.BF16 R4, R160, R172.reuse, R4 ;  /* 0x000000aca004723c */ /* 0x084fe40000041804 */
[----:B------:R-:W-:Y:S03]  /*5920*/  MUFU.EX2 R197, R197 ;  /* 0x000000c500c57308 */ /* 0x000fe60000000800 */
[C---:B------:R-:W-:Y:S01]  /*5930*/  FMUL.FTZ R94, R0.reuse, R94 ;  /* 0x0000005e005e7220 */ /* 0x040fe20000410000 */
[----:B------:R-:W-:Y:S01]  /*5940*/  FMUL.FTZ R95, R0, R95 ;  /* 0x0000005f005f7220 */ /* 0x000fe20000410000 */
[C---:B------:R-:W-:Y:S01]  /*5950*/  FMUL.FTZ R96, R164.reuse, R96 ;  /* 0x00000060a4607220 */ /* 0x040fe20000410000 */
[----:B------:R-:W-:Y:S04]  /*5960*/  FMUL.FTZ R97, R164, R97 ;  /* 0x00000061a4617220 */ /* 0x000fe80000410000 */
[----:B------:R-:W2:Y:S01]  /*5970*/  MUFU.EX2 R196, R196 ;  /* 0x000000c400c47308 */ /* 0x000ea20000000800 */
[----:B-1----:R-:W-:Y:S01]  /*5980*/  F2FP.BF16.F32.PACK_AB R156, R194, R195 ;  /* 0x000000c3c29c723e */ /* 0x002fe200000010ff */
[C---:B------:R-:W-:Y:S01]  /*5990*/  FMUL.FTZ R98, R3.reuse, R98 ;  /* 0x0000006203627220 */ /* 0x040fe20000410000 */
[----:B------:R-:W-:Y:S01]  /*59a0*/  FMUL.FTZ R99, R3, R99 ;  /* 0x0000006303637220 */ /* 0x000fe20000410000 */
[--C-:B------:R-:W-:Y:S01]  /*59b0*/  FFMA.FTZ R202, R20, UR4, -R183.reuse ;  /* 0x0000000414ca7c23 */ /* 0x100fe200080108b7 */
[C---:B------:R-:W-:Y:S01]  /*59c0*/  FMUL.FTZ R20, R164.reuse, R144 ;  /* 0x00000090a4147220 */ /* 0x040fe20000410000 */
[--C-:B------:R-:W-:Y:S01]  /*59d0*/  FFMA.FTZ R203, R21, UR4, -R183.reuse ;  /* 0x0000000415cb7c23 */ /* 0x100fe200080108b7 */
[----:B------:R-:W-:Y:S03]  /*59e0*/  FMUL.FTZ R21, R164, R145 ;  /* 0x00000091a4157220 */ /* 0x000fe60000410000 */
[----:B------:R-:W-:Y:S01]  /*59f0*/  MUFU.EX2 R198, R198 ;  /* 0x000000c600c67308 */ /* 0x000fe20000000800 */
[--C-:B------:R-:W-:Y:S01]  /*5a00*/  FFMA.FTZ R204, R22, UR4, -R182.reuse ;  /* 0x0000000416cc7c23 */ /* 0x100fe200080108b6 */
[----:B------:R-:W-:Y:S01]  /*5a10*/  FMUL.FTZ R22, R3, R146 ;  /* 0x0000009203167220 */ /* 0x000fe20000410000 */
[--C-:B------:R-:W-:Y:S01]  /*5a20*/  FFMA.FTZ R205, R23, UR4, -R182.reuse ;  /* 0x0000000417cd7c23 */ /* 0x100fe200080108b6 */
[C---:B------:R-:W-:Y:S01]  /*5a30*/  FMUL.FTZ R23, R3.reuse, R147 ;  /* 0x0000009303177220 */ /* 0x040fe20000410000 */
[C---:B------:R-:W-:Y:S01]  /*5a40*/  FMUL.FTZ R112, R164.reuse, R112 ;  /* 0x00000070a4707220 */ /* 0x040fe20000410000 */
[----:B------:R-:W-:Y:S01]  /*5a50*/  LDSM.16.MT88.4 R144, [R216+0xb000] ;  /* 0x00b00000d890783b */ /* 0x000fe20000004200 */
[----:B------:R-:W-:Y:S03]  /*5a60*/  FMUL.FTZ R113, R164, R113 ;  /* 0x00000071a4717220 */ /* 0x000fe60000410000 */
[----:B------:R-:W1:Y:S01]  /*5a70*/  MUFU.EX2 R199, R199 ;  /* 0x000000c700c77308 */ /* 0x000e620000000800 */
[----:B--2---:R-:W-:Y:S01]  /*5a80*/  F2FP.BF16.F32.PACK_AB R157, R196, R197 ;  /* 0x000000c5c49d723e */ /* 0x004fe200000010ff */
[C---:B------:R-:W-:Y:S01]  /*5a90*/  FMUL.FTZ R114, R3.reuse, R114 ;  /* 0x0000007203727220 */ /* 0x040fe20000410000 */
[----:B------:R-:W-:Y:S01]  /*5aa0*/  FMUL.FTZ R115, R3, R115 ;  /* 0x0000007303737220 */ /* 0x000fe20000410000 */
[C---:B------:R-:W-:Y:S01]  /*5ab0*/  FMUL.FTZ R116, R2.reuse, R116 ;  /* 0x0000007402747220 */ /* 0x040fe20000410000 */
[----:B------:R-:W-:Y:S01]  /*5ac0*/  FMUL.FTZ R117, R2, R117 ;  /* 0x0000007502757220 */ /* 0x000fe20000410000 */
[C---:B------:R-:W-:Y:S01]  /*5ad0*/  FMUL.FTZ R118, R0.reuse, R118 ;  /* 0x0000007600767220 */ /* 0x040fe20000410000 */
[----:B------:R-:W-:Y:S03]  /*5ae0*/  FMUL.FTZ R119, R0, R119 ;  /* 0x0000007700777220 */ /* 0x000fe60000410000 */
[----:B------:R-:W-:Y:S01]  /*5af0*/  MUFU.EX2 R200, R200 ;  /* 0x000000c800c87308 */ /* 0x000fe20000000800 */
[--C-:B------:R-:W-:Y:S01]  /*5b00*/  FFMA.FTZ R206, R32, UR4, -R183.reuse ;  /* 0x0000000420ce7c23 */ /* 0x100fe200080108b7 */
[----:B------:R-:W-:Y:S01]  /*5b10*/  FFMA.FTZ R183, R33, UR4, -R183 ;  /* 0x0000000421b77c23 */ /* 0x000fe200080108b7 */
[C---:B------:R-:W-:Y:S01]  /*5b20*/  FMUL.FTZ R32, R2.reuse, R140 ;  /* 0x0000008c02207220 */ /* 0x040fe20000410000 */
[----:B------:R-:W-:Y:S01]  /*5b30*/  FMUL.FTZ R33, R2, R141 ;  /* 0x0000008d02217220 */ /* 0x000fe20000410000 */
[--C-:B------:R-:W-:Y:S01]  /*5b40*/  FFMA.FTZ R208, R34, UR4, -R182.reuse ;  /* 0x0000000422d07c23 */ /* 0x100fe200080108b6 */
[----:B------:R-:W-:Y:S01]  /*5b50*/  FFMA.FTZ R182, R35, UR4, -R182 ;  /* 0x0000000423b67c23 */ /* 0x000fe200080108b6 */
[C---:B------:R-:W-:Y:S03]  /*5b60*/  FMUL.FTZ R34, R0.reuse, R142 ;  /* 0x0000008e00227220 */ /* 0x040fe60000410000 */
[----:B------:R-:W2:Y:S01]  /*5b70*/  MUFU.EX2 R201, R201 ;  /* 0x000000c900c97308 */ /* 0x000ea20000000800 */
[----:B-1----:R-:W-:Y:S01]  /*5b80*/  F2FP.BF16.F32.PACK_AB R158, R199, R198 ;  /* 0x000000c6c79e723e */ /* 0x002fe200000010ff */
[----:B------:R-:W-:Y:S01]  /*5b90*/  FMUL.FTZ R35, R0, R143 ;  /* 0x0000008f00237220 */ /* 0x000fe20000410000 */
[C---:B------:R-:W-:Y:S01]  /*5ba0*/  FMUL.FTZ R120, R164.reuse, R120 ;  /* 0x00000078a4787220 */ /* 0x040fe20000410000 */
[----:B------:R-:W-:Y:S01]  /*5bb0*/  LDSM.16.MT88.4 R140, [R169+0x800] ;  /* 0x00080000a98c783b */ /* 0x000fe20000004200 */
        /* <DEDUP_REMOVED lines=8> */
[--C-:B------:R-:W-:Y:S01]  /*5c40*/  FFMA.FTZ R210, R24, UR4, -R181.reuse ;  /* 0x0000000418d27c23 */ /* 0x100fe200080108b5 */
[C---:B------:R-:W-:Y:S01]  /*5c50*/  FMUL.FTZ R24, R2.reuse, R136 ;  /* 0x0000008802187220 */ /* 0x040fe20000410000 */
[--C-:B------:R-:W-:Y:S01]  /*5c60*/  FFMA.FTZ R211, R25, UR4, -R181.reuse ;  /* 0x0000000419d37c23 */ /* 0x100fe200080108b5 */
[----:B------:R-:W-:Y:S01]  /*5c70*/  FMUL.FTZ R25, R2, R137 ;  /* 0x0000008902197220 */ /* 0x000fe20000410000 */
[----:B--2---:R-:W-:Y:S01]  /*5c80*/  F2FP.BF16.F32.PACK_AB R159, R201, R200 ;  /* 0x000000c8c99f723e */ /* 0x004fe200000010ff */
[----:B------:R-:W-:Y:S01]  /*5c90*/  MUFU.EX2 R209, R182 ;  /* 0x000000b600d17308 */ /* 0x000fe20000000800 */
[--C-:B------:R-:W-:Y:S01]  /*5ca0*/  FFMA.FTZ R245, R26, UR4, -R180.reuse ;  /* 0x000000041af57c23 */ /* 0x100fe200080108b4 */
[C---:B------:R-:W-:Y:S01]  /*5cb0*/  FMUL.FTZ R26, R0.reuse, R138 ;  /* 0x0000008a001a7220 */ /* 0x040fe20000410000 */
[--C-:B------:R-:W-:Y:S01]  /*5cc0*/  FFMA.FTZ R246, R27, UR4, -R180.reuse ;  /* 0x000000041bf67c23 */ /* 0x100fe200080108b4 */
[----:B------:R-:W-:Y:S01]  /*5cd0*/  FMUL.FTZ R27, R0, R139 ;  /* 0x0000008b001b7220 */ /* 0x000fe20000410000 */
[C---:B------:R-:W-:Y:S01]  /*5ce0*/  FMUL.FTZ R128, R2.reuse, R128 ;  /* 0x0000008002807220 */ /* 0x040fe20000410000 */
[C---:B------:R-:W-:Y:S01]  /*5cf0*/  HMMA.16816.F32.BF16 R8, R156.reuse, R172, R8 ;  /* 0x000000ac9c08723c */ /* 0x040fe20000041808 */
[----:B------:R-:W-:Y:S03]  /*5d00*/  LDSM.16.MT88.4 R136, [R214] ;  /* 0x00000000d688783b */ /* 0x000fe60000004200 */
[----:B------:R-:W-:Y:S01]  /*5d10*/  MUFU.EX2 R202, R202 ;  /* 0x000000ca00ca7308 */ /* 0x000fe20000000800 */
[----:B------:R-:W-:Y:S01]  /*5d20*/  FMUL.FTZ R129, R2, R129 ;  /* 0x0000008102817220 */ /* 0x000fe20000410000 */
[C---:B------:R-:W-:Y:S01]  /*5d30*/  FMUL.FTZ R130, R0.reuse, R130 ;  /* 0x0000008200827220 */ /* 0x040fe20000410000 */
[----:B------:R-:W-:Y:S01]  /*5d40*/  FMUL.FTZ R131, R0, R131 ;  /* 0x0000008300837220 */ /* 0x000fe20000410000 */
[--C-:B------:R-:W-:Y:S01]  /*5d50*/  FFMA.FTZ R247, R28, UR4, -R181.reuse ;  /* 0x000000041cf77c23 */ /* 0x100fe200080108b5 */
[-C--:B------:R-:W-:Y:S05]  /*5d60*/  HMMA.16816.F32.BF16 R12, R156, R174.reuse, R12 ;  /* 0x000000ae9c0c723c */ /* 0x080fea000004180c */
[----:B------:R-:W1:Y:S01]  /*5d70*/  MUFU.EX2 R203, R203 ;  /* 0x000000cb00cb7308 */ /* 0x000e620000000800 */
[----:B------:R-:W-:Y:S01]  /*5d80*/  FFMA.FTZ R181, R29, UR4, -R181 ;  /* 0x000000041db57c23 */ /* 0x000fe200080108b5 */
[--C-:B------:R-:W-:Y:S01]  /*5d90*/  FFMA.FTZ R250, R30, UR4, -R180.reuse ;  /* 0x000000041efa7c23 */ /* 0x100fe200080108b4 */
[----:B------:R-:W-:Y:S01]  /*5da0*/  FFMA.FTZ R180, R31, UR4, -R180 ;  /* 0x000000041fb47c23 */ /* 0x000fe200080108b4 */
[C---:B------:R-:W-:Y:S01]  /*5db0*/  FMUL.FTZ R28, R164.reuse, R132 ;  /* 0x00000084a41c7220 */ /* 0x040fe20000410000 */
[C---:B------:R-:W-:Y:S01]  /*5dc0*/  FMUL.FTZ R29, R164.reuse, R133 ;  /* 0x00000085a41d7220 */ /* 0x040fe20000410000 */
[C---:B------:R-:W-:Y:S04]  /*5dd0*/  HMMA.16816.F32.BF16 R16, R160.reuse, R174, R16 ;  /* 0x000000aea010723c */ /* 0x040fe80000041810 */
[----:B------:R-:W-:Y:S01]  /*5de0*/  MUFU.EX2 R248, R181 ;  /* 0x000000b500f87308 */ /* 0x000fe20000000800 */
[C---:B------:R-:W-:Y:S01]  /*5df0*/  FMUL.FTZ R30, R3.reuse, R134 ;  /* 0x00000086031e7220 */ /* 0x040fe20000410000 */
[----:B------:R-:W-:Y:S01]  /*5e00*/  FMUL.FTZ R31, R3, R135 ;  /* 0x00000087031f7220 */ /* 0x000fe20000410000 */
[C---:B------:R-:W-:Y:S01]  /*5e10*/  FMUL.FTZ R100, R164.reuse, R100 ;  /* 0x00000064a4647220 */ /* 0x040fe20000410000 */
[----:B------:R-:W-:Y:S01]  /*5e20*/  FMUL.FTZ R101, R164, R101 ;  /* 0x00000065a4657220 */ /* 0x000fe20000410000 */
[-C--:B------:R-:W-:Y:S05]  /*5e30*/  HMMA.16816.F32.BF16 R36, R160, R176.reuse, R36 ;  /* 0x000000b0a024723c */ /* 0x080fea0000041824 */
[----:B------:R2:W-:Y:S01]  /*5e40*/  MUFU.EX2 R249, R180 ;  /* 0x000000b400f97308 */ /* 0x0005e20000000800 */
[----:B-1----:R-:W-:Y:S01]  /*5e50*/  F2FP.BF16.F32.PACK_AB R132, R203, R202 ;  /* 0x000000cacb84723e */ /* 0x002fe200000010ff */
[C---:B------:R-:W-:Y:S01]  /*5e60*/  FMUL.FTZ R102, R3.reuse, R102 ;  /* 0x0000006603667220 */ /* 0x040fe20000410000 */
[C---:B------:R-:W-:Y:S01]  /*5e70*/  FMUL.FTZ R103, R3.reuse, R103 ;  /* 0x0000006703677220 */ /* 0x040fe20000410000 */
[C---:B------:R-:W-:Y:S01]  /*5e80*/  FMUL.FTZ R108, R2.reuse, R108 ;  /* 0x0000006c026c7220 */ /* 0x040fe20000410000 */
[----:B------:R-:W-:Y:S01]  /*5e90*/  FMUL.FTZ R109, R2, R109 ;  /* 0x0000006d026d7220 */ /* 0x000fe20000410000 */
[C---:B------:R-:W-:Y:S04]  /*5ea0*/  HMMA.16816.F32.BF16 R40, R156.reuse, R176, R40 ;  /* 0x000000b09c28723c */ /* 0x040fe80000041828 */
[----:B------:R-:W-:Y:S01]  /*5eb0*/  MUFU.EX2 R204, R204 ;  /* 0x000000cc00cc7308 */ /* 0x000fe20000000800 */
[C---:B------:R-:W-:Y:S01]  /*5ec0*/  FMUL.FTZ R110, R0.reuse, R110 ;  /* 0x0000006e006e7220 */ /* 0x040fe20000410000 */
[----:B------:R-:W-:Y:S01]  /*5ed0*/  FMUL.FTZ R111, R0, R111 ;  /* 0x0000006f006f7220 */ /* 0x000fe20000410000 */
[C---:B------:R-:W-:Y:S01]  /*5ee0*/  FMUL.FTZ R104, R2.reuse, R104 ;  /* 0x0000006802687220 */ /* 0x040fe20000410000 */
[----:B------:R-:W-:Y:S01]  /*5ef0*/  FMUL.FTZ R105, R2, R105 ;  /* 0x0000006902697220 */ /* 0x000fe20000410000 */
[-C--:B------:R-:W-:Y:S05]  /*5f00*/  HMMA.16816.F32.BF16 R44, R156, R178.reuse, R44 ;  /* 0x000000b29c2c723c */ /* 0x080fea000004182c */
[----:B------:R-:W1:Y:S01]  /*5f10*/  MUFU.EX2 R205, R205 ;  /* 0x000000cd00cd7308 */ /* 0x000e620000000800 */
[----:B--2---:R-:W-:Y:S01]  /*5f20*/  LDSM.16.MT88.4 R180, [R212] ;  /* 0x00000000d4b4783b */ /* 0x004fe20000004200 */
[C---:B------:R-:W-:Y:S01]  /*5f30*/  FMUL.FTZ R106, R0.reuse, R106 ;  /* 0x0000006a006a7220 */ /* 0x040fe20000410000 */
[----:B------:R-:W-:Y:S01]  /*5f40*/  FMUL.FTZ R107, R0, R107 ;  /* 0x0000006b006b7220 */ /* 0x000fe20000410000 */
[----:B------:R-:W-:Y:S01]  /*5f50*/  FFMA.FTZ R189, R164, R241, R189 ;  /* 0x000000f1a4bd7223 */ /* 0x000fe200000100bd */
[----:B------:R-:W-:Y:S01]  /*5f60*/  ISETP.GT.AND P0, PT, R236, RZ, PT ;  /* 0x000000ffec00720c */ /* 0x000fe20003f04270 */
[C---:B------:R-:W-:Y:S04]  /*5f70*/  HMMA.16816.F32.BF16 R48, R160.reuse, R178, R48 ;  /* 0x000000b2a030723c */ /* 0x040fe80000041830 */
[----:B------:R-:W2:Y:S01]  /*5f80*/  MUFU.EX2 R206, R206 ;  /* 0x000000ce00ce7308 */ /* 0x000ea20000000800 */
[----:B------:R-:W-:Y:S01]  /*5f90*/  LDSM.16.MT88.4 R176, [R213+0x800] ;  /* 0x00080000d5b0783b */ /* 0x000fe20000004200 */
[----:B------:R-:W-:Y:S01]  /*5fa0*/  FFMA.FTZ R188, R3, R238, R188 ;  /* 0x000000ee03bc7223 */ /* 0x000fe200000100bc */
[----:B------:R-:W-:Y:S01]  /*5fb0*/  FFMA.FTZ R195, R2, R239, R195 ;  /* 0x000000ef02c37223 */ /* 0x000fe200000100c3 */
[----:B------:R-:W-:Y:S01]  /*5fc0*/  FFMA.FTZ R197, R0, R237, R197 ;  /* 0x000000ed00c57223 */ /* 0x000fe200000100c5 */
[----:B------:R-:W-:Y:S01]  /*5fd0*/  FADD.FTZ R189, R170, R189 ;  /* 0x000000bdaabd7221 */ /* 0x000fe20000010000 */
[-C--:B---3--:R-:W-:Y:S04]  /*5fe0*/  HMMA.16816.F32.BF16 R52, R160, R148.reuse, R52 ;  /* 0x00000094a034723c */ /* 0x088fe80000041834 */
[----:B------:R-:W3:Y:S01]  /*5ff0*/  MUFU.EX2 R208, R208 ;  /* 0x000000d000d07308 */ /* 0x000ee20000000800 */
[----:B-1----:R-:W-:Y:S01]  /*6000*/  F2FP.BF16.F32.PACK_AB R133, R205, R204 ;  /* 0x000000cccd85723e */ /* 0x002fe200000010ff */
[----:B------:R-:W-:Y:S01]  /*6010*/  FADD.FTZ R171, R171, R188 ;  /* 0x000000bcabab7221 */ /* 0x000fe20000010000 */
[----:B------:R-:W-:Y:S01]  /*6020*/  IADD3 R236, PT, PT, R236, -0x1, RZ ;  /* 0xffffffffecec7810 */ /* 0x000fe20007ffe0ff */
[----:B------:R-:W-:Y:S01]  /*6030*/  FADD.FTZ R195, R194, R195 ;  /* 0x000000c3c2c37221 */ /* 0x000fe20000010000 */
[----:B------:R-:W-:Y:S01]  /*6040*/  FADD.FTZ R197, R196, R197 ;  /* 0x000000c5c4c57221 */ /* 0x000fe20000010000 */
[C---:B------:R-:W-:Y:S04]  /*6050*/  HMMA.16816.F32.BF16 R56, R156.reuse, R148, R56 ;  /* 0x000000949c38723c */ /* 0x040fe80000041838 */
[----:B------:R-:W-:Y:S01]  /*6060*/  MUFU.EX2 R210, R210 ;  /* 0x000000d200d27308 */ /* 0x000fe20000000800 */
[----:B--2---:R-:W-:Y:S01]  /*6070*/  F2FP.BF16.F32.PACK_AB R134, R207, R206 ;  /* 0x000000cecf86723e */ /* 0x004fe200000010ff */
[----:B------:R-:W-:Y:S01]  /*6080*/  FADD.FTZ R190, R190, R189 ;  /* 0x000000bdbebe7221 */ /* 0x000fe20000010000 */
[----:B------:R-:W-:Y:S01]  /*6090*/  MOV R0, R165 ;  /* 0x000000a500007202 */ /* 0x000fe20000000f00 */
[----:B------:R-:W-:Y:S01]  /*60a0*/  FADD.FTZ R192, R192, R171 ;  /* 0x000000abc0c07221 */ /* 0x000fe20000010000 */
[-C--:B------:R-:W-:Y:S05]  /*60b0*/  HMMA.16816.F32.BF16 R60, R156, R150.reuse, R60 ;  /* 0x000000969c3c723c */ /* 0x080fea000004183c */
[----:B------:R-:W1:Y:S01]  /*60c0*/  MUFU.EX2 R211, R211 ;  /* 0x000000d300d37308 */ /* 0x000e620000000800 */
[----:B---3--:R-:W-:Y:S01]  /*60d0*/  F2FP.BF16.F32.PACK_AB R135, R209, R208 ;  /* 0x000000d0d187723e */ /* 0x008fe200000010ff */
[----:B------:R-:W-:Y:S01]  /*60e0*/  FADD.FTZ R198, R198, R195 ;  /* 0x000000c3c6c67221 */ /* 0x000fe20000010000 */
[----:B------:R-:W-:Y:S01]  /*60f0*/  MOV R3, R166 ;  /* 0x000000a600037202 */ /* 0x000fe20000000f00 */
[----:B------:R-:W-:Y:S01]  /*6100*/  FADD.FTZ R200, R200, R197 ;  /* 0x000000c5c8c87221 */ /* 0x000fe20000010000 */
[----:B------:R-:W-:Y:S01]  /*6110*/  FADD.FTZ R191, R191, R190 ;  /* 0x000000bebfbf7221 */ /* 0x000fe20000010000 */
[C---:B------:R-:W-:Y:S01]  /*6120*/  HMMA.16816.F32.BF16 R64, R160.reuse, R150, R64 ;  /* 0x00000096a040723c */ /* 0x040fe20000041840 */
[----:B------:R-:W2:Y:S03]  /*6130*/  LDSM.16.MT88.4 R148, [R220+0xb000] ;  /* 0x00b00000dc94783b */ /* 0x000ea60000004200 */
[----:B------:R-:W-:Y:S01]  /*6140*/  MUFU.EX2 R245, R245 ;  /* 0x000000f500f57308 */ /* 0x000fe20000000800 */
[----:B------:R-:W-:Y:S01]  /*6150*/  FADD.FTZ R193, R193, R192 ;  /* 0x000000c0c1c17221 */ /* 0x000fe20000010000 */
[----:B------:R-:W-:Y:S01]  /*6160*/  FADD.FTZ R199, R199, R198 ;  /* 0x000000c6c7c77221 */ /* 0x000fe20000010000 */
[----:B------:R-:W-:Y:S01]  /*6170*/  FADD.FTZ R200, R201, R200 ;  /* 0x000000c8c9c87221 */ /* 0x000fe20000010000 */
[----:B------:R-:W-:Y:S01]  /*6180*/  FADD.FTZ R202, R202, R191 ;  /* 0x000000bfcaca7221 */ /* 0x000fe20000010000 */
[-C--:B------:R-:W-:Y:S05]  /*6190*/  HMMA.16816.F32.BF16 R68, R160, R152.reuse, R68 ;  /* 0x00000098a044723c */ /* 0x080fea0000041844 */
[----:B------:R-:W3:Y:S01]  /*61a0*/  MUFU.EX2 R246, R246 ;  /* 0x000000f600f67308 */ /* 0x000ee20000000800 */
[----:B-1----:R-:W-:Y:S01]  /*61b0*/  F2FP.BF16.F32.PACK_AB R172, R211, R210 ;  /* 0x000000d2d3ac723e */ /* 0x002fe200000010ff */
[----:B------:R-:W-:Y:S01]  /*61c0*/  FADD.FTZ R204, R204, R193 ;  /* 0x000000c1cccc7221 */ /* 0x000fe20000010000 */
[----:B------:R-:W-:Y:S01]  /*61d0*/  FADD.FTZ R210, R210, R199 ;  /* 0x000000c7d2d27221 */ /* 0x000fe20000010000 */
[----:B------:R-:W-:Y:S01]  /*61e0*/  FADD.FTZ R203, R203, R202 ;  /* 0x000000cacbcb7221 */ /* 0x000fe20000010000 */
[----:B------:R-:W-:Y:S01]  /*61f0*/  MOV R2, R167 ;  /* 0x000000a700027202 */ /* 0x000fe20000000f00 */
[C---:B------:R-:W-:Y:S04]  /*6200*/  HMMA.16816.F32.BF16 R72, R156.reuse, R152, R72 ;  /* 0x000000989c48723c */ /* 0x040fe80000041848 */
[----:B------:R-:W1:Y:S01]  /*6210*/  MUFU.EX2 R247, R247 ;  /* 0x000000f700f77308 */ /* 0x000e620000000800 */
[----:B------:R-:W-:Y:S01]  /*6220*/  FADD.FTZ R205, R205, R204 ;  /* 0x000000cccdcd7221 */ /* 0x000fe20000010000 */
[----:B------:R-:W-:Y:S01]  /*6230*/  FADD.FTZ R210, R211, R210 ;  /* 0x000000d2d3d27221 */ /* 0x000fe20000010000 */
[----:B------:R-:W-:Y:S01]  /*6240*/  FADD.FTZ R206, R206, R203 ;  /* 0x000000cbcece7221 */ /* 0x000fe20000010000 */
[-C--:B------:R-:W-:Y:S06]  /*6250*/  HMMA.16816.F32.BF16 R76, R156, R154.reuse, R76 ;  /* 0x0000009a9c4c723c */ /* 0x080fec000004184c */
[----:B------:R-:W4:Y:S01]  /*6260*/  MUFU.EX2 R250, R250 ;  /* 0x000000fa00fa7308 */ /* 0x000f220000000800 */
[----:B---3--:R-:W-:Y:S01]  /*6270*/  F2FP.BF16.F32.PACK_AB R173, R246, R245 ;  /* 0x000000f5f6ad723e */ /* 0x008fe200000010ff */
[----:B------:R-:W-:Y:S01]  /*6280*/  FADD.FTZ R245, R245, R200 ;  /* 0x000000c8f5f57221 */ /* 0x000fe20000010000 */
[----:B------:R-:W-:Y:S01]  /*6290*/  FADD.FTZ R208, R208, R205 ;  /* 0x000000cdd0d07221 */ /* 0x000fe20000010000 */
[----:B------:R-:W-:Y:S01]  /*62a0*/  FADD.FTZ R241, R207, R206 ;  /* 0x000000cecff17221 */ /* 0x000fe20000010000 */
[C---:B------:R-:W-:Y:S01]  /*62b0*/  HMMA.16816.F32.BF16 R80, R160.reuse, R154, R80 ;  /* 0x0000009aa050723c */ /* 0x040fe20000041850 */
[----:B------:R-:W3:Y:S03]  /*62c0*/  LDSM.16.MT88.4 R152, [R217+0xb000] ;  /* 0x00b00000d998783b */ /* 0x000ee60000004200 */
[----:B-1----:R-:W-:Y:S01]  /*62d0*/  F2FP.BF16.F32.PACK_AB R174, R248, R247 ;  /* 0x000000f7f8ae723e */ /* 0x002fe200000010ff */
[----:B------:R-:W-:Y:S01]  /*62e0*/  FADD.FTZ R245, R246, R245 ;  /* 0x000000f5f6f57221 */ /* 0x000fe20000010000 */
[----:B------:R-:W-:Y:S01]  /*62f0*/  FADD.FTZ R239, R247, R210 ;  /* 0x000000d2f7ef7221 */ /* 0x000fe20000010000 */
[----:B------:R-:W-:Y:S01]  /*6300*/  FADD.FTZ R238, R209, R208 ;  /* 0x000000d0d1ee7221 */ /* 0x000fe20000010000 */
[-C--:B--2---:R-:W-:Y:S03]  /*6310*/  HMMA.16816.F32.BF16 R84, R160, R148.reuse, R84 ;  /* 0x00000094a054723c */ /* 0x084fe60000041854 */
[C---:B----4-:R-:W-:Y:S01]  /*6320*/  F2FP.BF16.F32.PACK_AB R175, R249.reuse, R250 ;  /* 0x000000faf9af723e */ /* 0x050fe200000010ff */
[----:B------:R-:W-:Y:S01]  /*6330*/  FADD.FTZ R250, R250, R245 ;  /* 0x000000f5fafa7221 */ /* 0x000fe20000010000 */
[----:B------:R-:W-:Y:S03]  /*6340*/  FADD.FTZ R239, R248, R239 ;  /* 0x000000eff8ef7221 */ /* 0x000fe60000010000 */
[C---:B------:R-:W-:Y:S04]  /*6350*/  HMMA.16816.F32.BF16 R88, R156.reuse, R148, R88 ;  /* 0x000000949c58723c */ /* 0x040fe80000041858 */
[----:B------:R-:W-:Y:S04]  /*6360*/  FADD.FTZ R237, R249, R250 ;  /* 0x000000faf9ed7221 */ /* 0x000fe80000010000 */
[-C--:B------:R-:W-:Y:S08]  /*6370*/  HMMA.16816.F32.BF16 R92, R156, R150.reuse, R92 ;  /* 0x000000969c5c723c */ /* 0x080ff0000004185c */
[C---:B------:R-:W-:Y:S01]  /*6380*/  HMMA.16816.F32.BF16 R96, R160.reuse, R150, R96 ;  /* 0x00000096a060723c */ /* 0x040fe20000041860 */
[----:B------:R1:W2:Y:S07]  /*6390*/  LDSM.16.MT88.4 R148, [R169+0x1000] ;  /* 0x00100000a994783b */ /* 0x0002ae0000004200 */
[-C--:B---3--:R-:W-:Y:S08]  /*63a0*/  HMMA.16816.F32.BF16 R100, R160, R152.reuse, R100 ;  /* 0x00000098a064723c */ /* 0x088ff00000041864 */
[C---:B------:R-:W-:Y:S08]  /*63b0*/  HMMA.16816.F32.BF16 R104, R156.reuse, R152, R104 ;  /* 0x000000989c68723c */ /* 0x040ff00000041868 */
[-C--:B------:R-:W-:Y:S03]  /*63c0*/  HMMA.16816.F32.BF16 R108, R156, R154.reuse, R108 ;  /* 0x0000009a9c6c723c */ /* 0x080fe6000004186c */
[----:B-1----:R-:W-:Y:S05]  /*63d0*/  MOV R169, R168 ;  /* 0x000000a800a97202 */ /* 0x002fea0000000f00 */
[C---:B------:R-:W-:Y:S08]  /*63e0*/  HMMA.16816.F32.BF16 R20, R160.reuse, R154, R20 ;  /* 0x0000009aa014723c */ /* 0x040ff00000041814 */
[-C--:B--2---:R-:W-:Y:S08]  /*63f0*/  HMMA.16816.F32.BF16 R112, R160, R148.reuse, R112 ;  /* 0x00000094a070723c */ /* 0x084ff00000041870 */
[C---:B------:R-:W-:Y:S08]  /*6400*/  HMMA.16816.F32.BF16 R116, R156.reuse, R148, R116 ;  /* 0x000000949c74723c */ /* 0x040ff00000041874 */
[-C--:B------:R-:W-:Y:S08]  /*6410*/  HMMA.16816.F32.BF16 R32, R156, R150.reuse, R32 ;  /* 0x000000969c20723c */ /* 0x080ff00000041820 */
[C---:B------:R-:W-:Y:S01]  /*6420*/  HMMA.16816.F32.BF16 R120, R160.reuse, R150, R120 ;  /* 0x00000096a078723c */ /* 0x040fe20000041878 */
[----:B------:R-:W1:Y:S07]  /*6430*/  LDSM.16.MT88.4 R148, [R220+0xa800] ;  /* 0x00a80000dc94783b */ /* 0x000e6e0000004200 */
[-C--:B------:R-:W-:Y:S08]  /*6440*/  HMMA.16816.F32.BF16 R124, R160, R144.reuse, R124 ;  /* 0x00000090a07c723c */ /* 0x080ff0000004187c */
[C---:B------:R-:W-:Y:S08]  /*6450*/  HMMA.16816.F32.BF16 R24, R156.reuse, R144, R24 ;  /* 0x000000909c18723c */ /* 0x040ff00000041818 */
[-C--:B------:R-:W-:Y:S08]  /*6460*/  HMMA.16816.F32.BF16 R128, R156, R146.reuse, R128 ;  /* 0x000000929c80723c */ /* 0x080ff00000041880 */
[----:B------:R-:W-:Y:S01]  /*6470*/  HMMA.16816.F32.BF16 R28, R160, R146, R28 ;  /* 0x00000092a01c723c */ /* 0x000fe2000004181c */
[----:B------:R-:W2:Y:S07]  /*6480*/  LDSM.16.MT88.4 R144, [R220+0xb800] ;  /* 0x00b80000dc90783b */ /* 0x000eae0000004200 */
[-C--:B-1----:R-:W-:Y:S01]  /*6490*/  HMMA.16816.F32.BF16 R160, R132, R148.reuse, R4 ;  /* 0x0000009484a0723c */ /* 0x082fe20000041804 */
[----:B------:R-:W1:Y:S07]  /*64a0*/  LDSM.16.MT88.4 R4, [R213+0x1800] ;  /* 0x00180000d504783b */ /* 0x000e6e0000004200 */
        /* <DEDUP_REMOVED lines=28> */
[C---:B------:R-:W-:Y:S08]  /*6670*/  HMMA.16816.F32.BF16 R136, R172.reuse, R4, R24 ;  /* 0x00000004ac88723c */ /* 0x040ff00000041818 */
[-C--:B------:R-:W-:Y:S08]  /*6680*/  HMMA.16816.F32.BF16 R128, R172, R6.reuse, R128 ;  /* 0x00000006ac80723c */ /* 0x080ff00000041880 */
[----:B------:R-:W-:Y:S01]  /*6690*/  HMMA.16816.F32.BF16 R132, R132, R6, R28 ;  /* 0x000000068484723c */ /* 0x000fe2000004181c */
[----:B------:R-:W-:Y:S08]  /*66a0*/  @!UPT UIADD3 URZ, UPT, UPT, URZ, URZ, URZ ;  /* 0x000000fffffff290 */ /* 0x000ff0000fffe0ff */
[----:B------:R-:W-:Y:S11]  /*66b0*/  @P0 BRA `(.L_x_1065) ;  /* 0xffffffe000140947 */ /* 0x000ff6000383ffff */
.L_x_1064:
[----:B------:R-:W1:Y:S01]  /*66c0*/  SHFL.BFLY PT, R4, R241, 0x2, 0x1f ;  /* 0x0c401f00f1047f89 */ /* 0x000e6200000e0000 */
[----:B------:R-:W2:Y:S01]  /*66d0*/  S2UR UR4, SR_CgaCtaId ;  /* 0x00000000000479c3 */ /* 0x000ea20000008800 */
[----:B------:R-:W-:Y:S01]  /*66e0*/  UMOV UR5, 0x400 ;  /* 0x0000040000057882 */ /* 0x000fe20000000000 */
[----:B------:R-:W-:Y:S01]  /*66f0*/  MOV R16, 0x7f800000 ;  /* 0x7f80000000107802 */ /* 0x000fe20000000f00 */
[----:B------:R-:W3:Y:S04]  /*6700*/  SHFL.BFLY PT, R3, R238, 0x2, 0x1f ;  /* 0x0c401f00ee037f89 */ /* 0x000ee800000e0000 */
[----:B------:R-:W4:Y:S04]  /*6710*/  SHFL.BFLY PT, R2, R239, 0x2, 0x1f ;  /* 0x0c401f00ef027f89 */ /* 0x000f2800000e0000 */
[----:B------:R-:W5:Y:S01]  /*6720*/  SHFL.BFLY PT, R12, R237, 0x2, 0x1f ;  /* 0x0c401f00ed0c7f89 */ /* 0x000f6200000e0000 */
[----:B------:R-:W5:Y:S01]  /*6730*/  S2R R0, SR_TID.X ;  /* 0x0000000000007919 */ /* 0x000f620000002100 */
[----:B-1----:R-:W-:Y:S01]  /*6740*/  FADD.FTZ R4, R4, R241 ;  /* 0x000000f104047221 */ /* 0x002fe20000010000 */
[----:B--2---:R-:W-:Y:S01]  /*6750*/  ULEA UR4, UR4, UR5, 0x18 ;  /* 0x0000000504047291 */ /* 0x004fe2000f8ec0ff */
[----:B---3--:R-:W-:-:S03]  /*6760*/  FADD.FTZ R6, R3, R238 ;  /* 0x000000ee03067221 */ /* 0x008fc60000010000 */
[----:B------:R-:W1:Y:S01]  /*6770*/  SHFL.BFLY PT, R7, R4, 0x1, 0x1f ;  /* 0x0c201f0004077f89 */ /* 0x000e6200000e0000 */
[----:B----4-:R-:W-:-:S03]  /*6780*/  FADD.FTZ R2, R2, R239 ;  /* 0x000000ef02027221 */ /* 0x010fc60000010000 */
[----:B------:R-:W2:Y:S01]  /*6790*/  SHFL.BFLY PT, R5, R6, 0x1, 0x1f ;  /* 0x0c201f0006057f89 */ /* 0x000ea200000e0000 */
[----:B-----5:R-:W-:-:S03]  /*67a0*/  FADD.FTZ R12, R12, R237 ;  /* 0x000000ed0c0c7221 */ /* 0x020fc60000010000 */
[----:B------:R-:W3:Y:S04]  /*67b0*/  SHFL.BFLY PT, R13, R2, 0x1, 0x1f ;  /* 0x0c201f00020d7f89 */ /* 0x000ee800000e0000 */
[----:B------:R-:W4:Y:S01]  /*67c0*/  SHFL.BFLY PT, R11, R12, 0x1, 0x1f ;  /* 0x0c201f000c0b7f89 */ /* 0x000f2200000e0000 */
[C---:B------:R-:W-:Y:S02]  /*67d0*/  SHF.L.U32 R9, R0.reuse, 0x4, RZ ;  /* 0x0000000400097819 */ /* 0x040fe400000006ff */
[----:B------:R-:W-:Y:S02]  /*67e0*/  LOP3.LUT P0, RZ, R0, 0x4, RZ, 0xc0, !PT ;  /* 0x0000000400ff7812 */ /* 0x000fe4000780c0ff */
[----:B------:R-:W-:Y:S01]  /*67f0*/  LOP3.LUT R9, R9, 0x1c0, RZ, 0xc0, !PT ;  /* 0x000001c009097812 */ /* 0x000fe200078ec0ff */
[----:B-1----:R-:W-:Y:S01]  /*6800*/  FADD.FTZ R7, R4, R7 ;  /* 0x0000000704077221 */ /* 0x002fe20000010000 */
[----:B------:R-:W-:Y:S01]  /*6810*/  SHF.L.U32 R4, R0, 0x1, RZ ;  /* 0x0000000100047819 */ /* 0x000fe200000006ff */
[----:B--2---:R-:W-:Y:S01]  /*6820*/  FADD.FTZ R5, R6, R5 ;  /* 0x0000000506057221 */ /* 0x004fe20000010000 */
[----:B------:R-:W-:Y:S01]  /*6830*/  SHF.L.U32 R6, R0, 0x5, RZ ;  /* 0x0000000500067819 */ /* 0x000fe200000006ff */
[----:B------:R-:W1:Y:S01]  /*6840*/  MUFU.RCP R10, R7 ;  /* 0x00000007000a7308 */ /* 0x000e620000001000 */
[----:B------:R-:W-:Y:S01]  /*6850*/  LOP3.LUT R3, R4, 0x6, RZ, 0xc0, !PT ;  /* 0x0000000604037812 */ /* 0x000fe200078ec0ff */
[----:B---3--:R-:W-:Y:S01]  /*6860*/  FADD.FTZ R13, R2, R13 ;  /* 0x0000000d020d7221 */ /* 0x008fe20000010000 */
[----:B------:R-:W-:-:S02]  /*6870*/  LOP3.LUT R4, R9, 0x38, R4, 0xf8, !PT ;  /* 0x0000003809047812 */ /* 0x000fc400078ef804 */
[----:B------:R-:W-:Y:S01]  /*6880*/  LOP3.LUT R3, R3, 0x7c00, R6, 0xf8, !PT ;  /* 0x00007c0003037812 */ /* 0x000fe200078ef806 */
[----:B----4-:R-:W-:Y:S01]  /*6890*/  FADD.FTZ R2, R12, R11 ;  /* 0x0000000b0c027221 */ /* 0x010fe20000010000 */
[----:B------:R-:W-:Y:S01]  /*68a0*/  FSETP.NE.FTZ.AND P2, PT, R13, RZ, PT ;  /* 0x000000ff0d00720b */ /* 0x000fe20003f55000 */
[----:B------:R-:W2:Y:S01]  /*68b0*/  MUFU.RCP R8, R5 ;  /* 0x0000000500087308 */ /* 0x000ea20000001000 */
[----:B------:R-:W-:Y:S01]  /*68c0*/  LOP3.LUT R3, R3, R4, RZ, 0xfc, !PT ;  /* 0x0000000403037212 */ /* 0x000fe200078efcff */
[----:B------:R-:W3:Y:S01]  /*68d0*/  LDC R12, c[0x0][0x434] ;  /* 0x00010d00ff0c7b82 */ /* 0x000ee20000000800 */
[----:B------:R-:W-:Y:S02]  /*68e0*/  FSETP.NE.FTZ.AND P1, PT, R2, RZ, PT ;  /* 0x000000ff0200720b */ /* 0x000fe40003f35000 */
[----:B------:R-:W-:Y:S02]  /*68f0*/  LEA R3, R3, UR4, 0x1 ;  /* 0x0000000403037c11 */ /* 0x000fe4000f8e08ff */
[----:B------:R-:W-:Y:S01]  /*6900*/  FSETP.NE.FTZ.AND P4, PT, R7, RZ, PT ;  /* 0x000000ff0700720b */ /* 0x000fe20003f95000 */
[----:B------:R-:W4:Y:S01]  /*6910*/  MUFU.RCP R4, R13 ;  /* 0x0000000d00047308 */ /* 0x000f220000001000 */
[----:B------:R-:W-:-:S02]  /*6920*/  IADD3 R17, PT, PT, R3, 0x40, RZ ;  /* 0x0000004003117810 */ /* 0x000fc40007ffe0ff */
[----:B------:R-:W-:Y:S02]  /*6930*/  FSETP.NE.FTZ.AND P3, PT, R5, RZ, PT ;  /* 0x000000ff0500720b */ /* 0x000fe40003f75000 */
[----:B-1----:R-:W-:-:S03]  /*6940*/  FSEL R10, R10, 1, P4 ;  /* 0x3f8000000a0a7808 */ /* 0x002fc60002000000 */
[----:B------:R-:W1:Y:S01]  /*6950*/  MUFU.RCP R6, R2 ;  /* 0x0000000200067308 */ /* 0x000e620000001000 */
[----:B--2---:R-:W-:Y:S01]  /*6960*/  FSEL R8, R8, 1, P3 ;  /* 0x3f80000008087808 */ /* 0x004fe20001800000 */
[C---:B------:R-:W-:Y:S01]  /*6970*/  FMUL.FTZ R160, R10.reuse, R160 ;  /* 0x000000a00aa07220 */ /* 0x040fe20000410000 */
[C---:B------:R-:W-:Y:S01]  /*6980*/  FMUL.FTZ R161, R10.reuse, R161 ;  /* 0x000000a10aa17220 */ /* 0x040fe20000410000 */
[C---:B------:R-:W-:Y:S01]  /*6990*/  FMUL.FTZ R148, R10.reuse, R148 ;  /* 0x000000940a947220 */ /* 0x040fe20000410000 */
[----:B------:R-:W-:Y:S01]  /*69a0*/  FMUL.FTZ R149, R10, R149 ;  /* 0x000000950a957220 */ /* 0x000fe20000410000 */
[C---:B------:R-:W-:Y:S01]  /*69b0*/  FMUL.FTZ R162, R8.reuse, R162 ;  /* 0x000000a208a27220 */ /* 0x040fe20000410000 */
[C---:B------:R-:W-:Y:S01]  /*69c0*/  FMUL.FTZ R163, R8.reuse, R163 ;  /* 0x000000a308a37220 */ /* 0x040fe20000410000 */
[----:B------:R-:W-:Y:S01]  /*69d0*/  FMUL.FTZ R150, R8, R150 ;  /* 0x0000009608967220 */ /* 0x000fe20000410000 */
[----:B----4-:R-:W-:Y:S01]  /*69e0*/  FSEL R4, R4, 1, P2 ;  /* 0x3f80000004047808 */ /* 0x010fe20001000000 */
[----:B------:R-:W-:Y:S01]  /*69f0*/  FMUL.FTZ R151, R8, R151 ;  /* 0x0000009708977220 */ /* 0x000fe20000410000 */
[C---:B------:R-:W-:Y:S01]  /*6a00*/  FMUL.FTZ R36, R10.reuse, R36 ;  /* 0x000000240a247220 */ /* 0x040fe20000410000 */
[----:B------:R-:W-:Y:S01]  /*6a10*/  FMUL.FTZ R37, R10, R37 ;  /* 0x000000250a257220 */ /* 0x000fe20000410000 */
[----:B------:R-:W-:Y:S01]  /*6a20*/  FMUL.FTZ R38, R8, R38 ;  /* 0x0000002608267220 */ /* 0x000fe20000410000 */
[C---:B------:R-:W-:Y:S01]  /*6a30*/  FMUL.FTZ R156, R4.reuse, R156 ;  /* 0x0000009c049c7220 */ /* 0x040fe20000410000 */
[C---:B------:R-:W-:Y:S01]  /*6a40*/  FMUL.FTZ R157, R4.reuse, R157 ;  /* 0x0000009d049d7220 */ /* 0x040fe20000410000 */
[----:B------:R-:W-:Y:S01]  /*6a50*/  FMUL.FTZ R152, R4, R152 ;  /* 0x0000009804987220 */ /* 0x000fe20000410000 */
        /* <DEDUP_REMOVED lines=64> */
[----:B------:R-:W-:Y:S01]  /*6e60*/  FMUL.FTZ R39, R8, R39 ;  /* 0x0000002708277220 */ /* 0x000fe20000410000 */
[----:B------:R-:W-:Y:S01]  /*6e70*/  MOV R6, 0x20 ;  /* 0x0000002000067802 */ /* 0x000fe20000000f00 */
[----:B------:R-:W-:Y:S01]  /*6e80*/  FMUL.FTZ R48, R10, R48 ;  /* 0x000000300a307220 */ /* 0x000fe20000410000 */
[----:B------:R-:W-:Y:S01]  /*6e90*/  LOP3.LUT P0, RZ, R0, 0x8, RZ, 0xc0, !PT ;  /* 0x0000000800ff7812 */ /* 0x000fe2000780c0ff */
[----:B------:R-:W-:Y:S01]  /*6ea0*/  FMUL.FTZ R49, R10, R49 ;  /* 0x000000310a317220 */ /* 0x000fe20000410000 */
[C---:B------:R-:W-:Y:S01]  /*6eb0*/  IADD3 R9, PT, PT, R3.reuse, R4, RZ ;  /* 0x0000000403097210 */ /* 0x040fe20007ffe0ff */
[----:B------:R-:W-:Y:S01]  /*6ec0*/  FMUL.FTZ R50, R8, R50 ;  /* 0x0000003208327220 */ /* 0x000fe20000410000 */
[----:B------:R-:W-:Y:S01]  /*6ed0*/  SEL R6, R6, 0xffffffe0, !P0 ;  /* 0xffffffe006067807 */ /* 0x000fe20004000000 */
[----:B------:R-:W-:Y:S01]  /*6ee0*/  FMUL.FTZ R51, R8, R51 ;  /* 0x0000003308337220 */ /* 0x000fe20000410000 */
[----:B------:R-:W-:Y:S01]  /*6ef0*/  LOP3.LUT P0, RZ, R0, 0x10, RZ, 0xc0, !PT ;  /* 0x0000001000ff7812 */ /* 0x000fe2000780c0ff */
[C---:B------:R-:W-:Y:S01]  /*6f00*/  FMUL.FTZ R52, R10.reuse, R52 ;  /* 0x000000340a347220 */ /* 0x040fe20000410000 */
[----:B------:R-:W-:Y:S01]  /*6f10*/  IADD3 R11, PT, PT, R3, R6, RZ ;  /* 0x00000006030b7210 */ /* 0x000fe20007ffe0ff */
[----:B------:R-:W-:Y:S01]  /*6f20*/  FMUL.FTZ R53, R10, R53 ;  /* 0x000000350a357220 */ /* 0x000fe20000410000 */
[----:B------:R-:W-:Y:S01]  /*6f30*/  F2FP.BF16.F32.PACK_AB R160, R161, R160 ;  /* 0x000000a0a1a0723e */ /* 0x000fe200000010ff */
[----:B------:R-:W-:Y:S01]  /*6f40*/  FMUL.FTZ R54, R8, R54 ;  /* 0x0000003608367220 */ /* 0x000fe20000410000 */
[----:B------:R-:W-:Y:S01]  /*6f50*/  IADD3 R15, PT, PT, R4, R11, RZ ;  /* 0x0000000b040f7210 */ /* 0x000fe20007ffe0ff */
[----:B------:R-:W-:Y:S01]  /*6f60*/  FMUL.FTZ R55, R8, R55 ;  /* 0x0000003708377220 */ /* 0x000fe20000410000 */
[----:B------:R-:W-:Y:S01]  /*6f70*/  F2FP.BF16.F32.PACK_AB R162, R163, R162 ;  /* 0x000000a2a3a2723e */ /* 0x000fe200000010ff */
[C---:B------:R-:W-:Y:S01]  /*6f80*/  FMUL.FTZ R64, R10.reuse, R64 ;  /* 0x000000400a407220 */ /* 0x040fe20000410000 */
[----:B------:R-:W-:Y:S01]  /*6f90*/  F2FP.BF16.F32.PACK_AB R148, R149, R148 ;  /* 0x000000949594723e */ /* 0x000fe200000010ff */
[----:B------:R-:W-:Y:S01]  /*6fa0*/  FMUL.FTZ R65, R10, R65 ;  /* 0x000000410a417220 */ /* 0x000fe20000410000 */
[----:B------:R-:W-:Y:S01]  /*6fb0*/  F2FP.BF16.F32.PACK_AB R150, R151, R150 ;  /* 0x000000969796723e */ /* 0x000fe200000010ff */
[C---:B------:R-:W-:Y:S01]  /*6fc0*/  FMUL.FTZ R66, R8.reuse, R66 ;  /* 0x0000004208427220 */ /* 0x040fe20000410000 */
[----:B------:R-:W-:Y:S01]  /*6fd0*/  @P0 IADD3 R17, PT, PT, R3, -0x40, RZ ;  /* 0xffffffc003110810 */ /* 0x000fe20007ffe0ff */
[----:B------:R-:W-:Y:S01]  /*6fe0*/  FMUL.FTZ R67, R8, R67 ;  /* 0x0000004308437220 */ /* 0x000fe20000410000 */
[----:B------:R-:W-:Y:S01]  /*6ff0*/  F2FP.BF16.F32.PACK_AB R156, R157, R156 ;  /* 0x0000009c9d9c723e */ /* 0x000fe200000010ff */
[----:B------:R-:W-:Y:S01]  /*7000*/  STS [R3], R160 ;  /* 0x000000a003007388 */ /* 0x000fe20000000800 */
[-C--:B------:R-:W-:Y:S01]  /*7010*/  IADD3 R21, PT, PT, R6, R17.reuse, RZ ;  /* 0x0000001106157210 */ /* 0x080fe20007ffe0ff */
[----:B------:R-:W-:Y:S01]  /*7020*/  FMUL.FTZ R68, R10, R68 ;  /* 0x000000440a447220 */ /* 0x000fe20000410000 */
[C---:B------:R-:W-:Y:S01]  /*7030*/  IADD3 R19, PT, PT, R4.reuse, R17, RZ ;  /* 0x0000001104137210 */ /* 0x040fe20007ffe0ff */
[----:B------:R-:W-:Y:S01]  /*7040*/  STS [R3+0x400], R162 ;  /* 0x000400a203007388 */ /* 0x000fe20000000800 */
[----:B------:R-:W-:Y:S01]  /*7050*/  IADD3 R23, PT, PT, R4, R21, RZ ;  /* 0x0000001504177210 */ /* 0x000fe20007ffe0ff */
[----:B------:R-:W-:Y:S01]  /*7060*/  FMUL.FTZ R69, R10, R69 ;  /* 0x000000450a457220 */ /* 0x000fe20000410000 */
[----:B------:R-:W1:Y:S01]  /*7070*/  LDC.U8 R4, c[0x0][0x549] ;  /* 0x00015240ff047b82 */ /* 0x000e620000000000 */
[----:B------:R-:W-:Y:S01]  /*7080*/  F2FP.BF16.F32.PACK_AB R158, R159, R158 ;  /* 0x0000009e9f9e723e */ /* 0x000fe200000010ff */
[----:B------:R-:W-:Y:S01]  /*7090*/  STS [R9], R148 ;  /* 0x0000009409007388 */ /* 0x000fe20000000800 */
[----:B------:R-:W-:Y:S01]  /*70a0*/  F2FP.BF16.F32.PACK_AB R152, R153, R152 ;  /* 0x000000989998723e */ /* 0x000fe200000010ff */
[C---:B------:R-:W-:Y:S01]  /*70b0*/  FMUL.FTZ R70, R8.reuse, R70 ;  /* 0x0000004608467220 */ /* 0x040fe20000410000 */
        /* <DEDUP_REMOVED lines=8> */
[----:B------:R-:W-:Y:S01]  /*7140*/  F2FP.BF16.F32.PACK_AB R50, R51, R50 ;  /* 0x000000323332723e */ /* 0x000fe200000010ff */
[----:B------:R-:W-:Y:S01]  /*7150*/  STS [R3+0x2400], R158 ;  /* 0x0024009e03007388 */ /* 0x000fe20000000800 */
[----:B------:R-:W-:Y:S01]  /*7160*/  F2FP.BF16.F32.PACK_AB R40, R41, R40 ;  /* 0x000000282928723e */ /* 0x000fe200000010ff */
[----:B------:R-:W-:Y:S01]  /*7170*/  FMUL.FTZ R81, R10, R81 ;  /* 0x000000510a517220 */ /* 0x000fe20000410000 */
[----:B------:R-:W-:Y:S01]  /*7180*/  F2FP.BF16.F32.PACK_AB R42, R43, R42 ;  /* 0x0000002a2b2a723e */ /* 0x000fe200000010ff */
[C---:B------:R-:W-:Y:S01]  /*7190*/  FMUL.FTZ R82, R8.reuse, R82 ;  /* 0x0000005208527220 */ /* 0x040fe20000410000 */
        /* <DEDUP_REMOVED lines=18> */
[C---:B------:R-:W-:Y:S01]  /*72c0*/  FMUL.FTZ R96, R10.reuse, R96 ;  /* 0x000000600a607220 */ /* 0x040fe20000410000 */
[----:B------:R-:W-:Y:S01]  /*72d0*/  STS [R15], R48 ;  /* 0x000000300f007388 */ /* 0x000fe20000000800 */
[----:B------:R-:W-:Y:S01]  /*72e0*/  F2FP.BF16.F32.PACK_AB R62, R63, R62 ;  /* 0x0000003e3f3e723e */ /* 0x000fe200000010ff */
[----:B------:R-:W-:Y:S01]  /*72f0*/  FMUL.FTZ R97, R10, R97 ;  /* 0x000000610a617220 */ /* 0x000fe20000410000 */
[C---:B------:R-:W-:Y:S01]  /*7300*/  FMUL.FTZ R98, R8.reuse, R98 ;  /* 0x0000006208627220 */ /* 0x040fe20000410000 */
[----:B------:R-:W-:Y:S01]  /*7310*/  STS [R15+0x400], R50 ;  /* 0x000400320f007388 */ /* 0x000fe20000000800 */
[----:B------:R-:W-:Y:S01]  /*7320*/  FMUL.FTZ R99, R8, R99 ;  /* 0x0000006308637220 */ /* 0x000fe20000410000 */
[----:B------:R-:W-:Y:S01]  /*7330*/  F2FP.BF16.F32.PACK_AB R68, R69, R68 ;  /* 0x000000444544723e */ /* 0x000fe200000010ff */
[C---:B------:R-:W-:Y:S01]  /*7340*/  FMUL.FTZ R100, R10.reuse, R100 ;  /* 0x000000640a647220 */ /* 0x040fe20000410000 */
        /* <DEDUP_REMOVED lines=23> */
[----:B-1----:R-:W-:Y:S01]  /*74c0*/  ISETP.NE.AND P5, PT, R4, RZ, PT ;  /* 0x000000ff0400720c */ /* 0x002fe20003fa5270 */
[----:B------:R-:W-:Y:S01]  /*74d0*/  STS [R19], R64 ;  /* 0x0000004013007388 */ /* 0x000fe20000000800 */
        /* <DEDUP_REMOVED lines=8> */
[----:B------:R-:W-:Y:S01]  /*7560*/  FMUL.FTZ R115, R8, R115 ;  /* 0x0000007308737220 */ /* 0x000fe20000410000 */
[----:B------:R-:W-:Y:S01]  /*7570*/  F2FP.BF16.F32.PACK_AB R92, R93, R92 ;  /* 0x0000005c5d5c723e */ /* 0x000fe200000010ff */
[C---:B------:R-:W-:Y:S01]  /*7580*/  FMUL.FTZ R120, R10.reuse, R120 ;  /* 0x000000780a787220 */ /* 0x040fe20000410000 */
[----:B------:R-:W-:Y:S01]  /*7590*/  STS [R17+0x2400], R58 ;  /* 0x0024003a11007388 */ /* 0x000fe20000000800 */
[----:B------:R-:W-:Y:S01]  /*75a0*/  F2FP.BF16.F32.PACK_AB R94, R95, R94 ;  /* 0x0000005e5f5e723e */ /* 0x000fe200000010ff */
[----:B------:R-:W-:Y:S01]  /*75b0*/  FMUL.FTZ R121, R10, R121 ;  /* 0x000000790a797220 */ /* 0x000fe20000410000 */
[C---:B------:R-:W-:Y:S01]  /*75c0*/  FMUL.FTZ R122, R8.reuse, R122 ;  /* 0x0000007a087a7220 */ /* 0x040fe20000410000 */
[----:B------:R-:W-:Y:S01]  /*75d0*/  STS [R19+0x2000], R60 ;  /* 0x0020003c13007388 */ /* 0x000fe20000000800 */
[----:B------:R-:W-:Y:S01]  /*75e0*/  FMUL.FTZ R123, R8, R123 ;  /* 0x0000007b087b7220 */ /* 0x000fe20000410000 */
[----:B------:R-:W-:Y:S01]  /*75f0*/  F2FP.BF16.F32.PACK_AB R100, R101, R100 ;  /* 0x000000646564723e */ /* 0x000fe200000010ff */
[----:B------:R-:W3:Y:S01]  /*7600*/  @P5 LDC R4, c[0x0][0x430] ;  /* 0x00010c00ff045b82 */ /* 0x000ee20000000800 */
[----:B------:R-:W-:Y:S01]  /*7610*/  STS [R19+0x2400], R62 ;  /* 0x0024003e13007388 */ /* 0x000fe20000000800 */
[----:B------:R-:W-:Y:S01]  /*7620*/  F2FP.BF16.F32.PACK_AB R102, R103, R102 ;  /* 0x000000666766723e */ /* 0x000fe200000010ff */
[C---:B------:R-:W-:Y:S01]  /*7630*/  FMUL.FTZ R124, R10.reuse, R124 ;  /* 0x0000007c0a7c7220 */ /* 0x040fe20000410000 */
[----:B------:R-:W-:Y:S01]  /*7640*/  ISETP.NE.AND P0, PT, R231, -0x1, PT ;  /* 0xffffffffe700780c */ /* 0x000fe20003f05270 */
[----:B------:R-:W-:Y:S01]  /*7650*/  STS [R21], R68 ;  /* 0x0000004415007388 */ /* 0x000fe20000000800 */
[----:B------:R-:W-:Y:S01]  /*7660*/  F2FP.BF16.F32.PACK_AB R144, R145, R144 ;  /* 0x000000909190723e */ /* 0x000fe200000010ff */
[C---:B------:R-:W-:Y:S01]  /*7670*/  FMUL.FTZ R125, R10.reuse, R125 ;  /* 0x0000007d0a7d7220 */ /* 0x040fe20000410000 */
[----:B------:R-:W-:Y:S01]  /*7680*/  F2FP.BF16.F32.PACK_AB R146, R147, R146 ;  /* 0x000000929392723e */ /* 0x000fe200000010ff */
[----:B------:R-:W-:Y:S01]  /*7690*/  STS [R21+0x400], R70 ;  /* 0x0004004615007388 */ /* 0x000fe20000000800 */
[----:B------:R-:W-:Y:S01]  /*76a0*/  F2FP.BF16.F32.PACK_AB R104, R105, R104 ;  /* 0x000000686968723e */ /* 0x000fe200000010ff */
[C---:B------:R-:W-:Y:S01]  /*76b0*/  FMUL.FTZ R132, R10.reuse, R132 ;  /* 0x000000840a847220 */ /* 0x040fe20000410000 */
        /* <DEDUP_REMOVED lines=22> */
[----:B------:R-:W1:Y:S01]  /*7820*/  @P4 LDC R25, c[0x0][0x458] ;  /* 0x00011600ff194b82 */ /* 0x000e620000000800 */
[----:B------:R-:W2:Y:S01]  /*7830*/  @P4 MUFU.LG2 R7, R7 ;  /* 0x0000000700074308 */ /* 0x000ea20000000c00 */
[----:B------:R-:W-:Y:S01]  /*7840*/  F2FP.BF16.F32.PACK_AB R124, R125, R124 ;  /* 0x0000007c7d7c723e */ /* 0x000fe200000010ff */
[----:B------:R-:W-:Y:S01]  /*7850*/  STS [R3+0x4000], R84 ;  /* 0x0040005403007388 */ /* 0x000fe20000000800 */
[----:B------:R-:W-:-:S02]  /*7860*/  F2FP.BF16.F32.PACK_AB R126, R127, R126 ;  /* 0x0000007e7f7e723e */ /* 0x000fc400000010ff */
[----:B------:R-:W-:Y:S01]  /*7870*/  F2FP.BF16.F32.PACK_AB R132, R133, R132 ;  /* 0x000000848584723e */ /* 0x000fe200000010ff */
[----:B------:R-:W-:Y:S01]  /*7880*/  STS [R3+0x4400], R86 ;  /* 0x0044005603007388 */ /* 0x000fe20000000800 */
[----:B------:R-:W4:Y:S01]  /*7890*/  @P3 LDC R18, c[0x0][0x458] ;  /* 0x00011600ff123b82 */ /* 0x000f220000000800 */
[----:B------:R1:W1:Y:S01]  /*78a0*/  @P3 MUFU.LG2 R20, R5 ;  /* 0x0000000500143308 */ /* 0x0002620000000c00 */
[----:B------:R-:W-:Y:S01]  /*78b0*/  F2FP.BF16.F32.PACK_AB R134, R135, R134 ;  /* 0x000000868786723e */ /* 0x000fe200000010ff */
[----:B------:R-:W-:Y:S01]  /*78c0*/  STS [R9+0x4000], R96 ;  /* 0x0040006009007388 */ /* 0x000fe20000000800 */
[----:B------:R-:W-:Y:S02]  /*78d0*/  F2FP.BF16.F32.PACK_AB R136, R137, R136 ;  /* 0x000000888988723e */ /* 0x000fe400000010ff */
[----:B------:R-:W-:Y:S01]  /*78e0*/  F2FP.BF16.F32.PACK_AB R138, R139, R138 ;  /* 0x0000008a8b8a723e */ /* 0x000fe200000010ff */
[----:B------:R-:W-:Y:S01]  /*78f0*/  STS [R9+0x4400], R98 ;  /* 0x0044006209007388 */ /* 0x000fe20000000800 */
[----:B------:R-:W1:Y:S01]  /*7900*/  @P5 LDC R14, c[0x0][0x430] ;  /* 0x00010c00ff0e5b82 */ /* 0x000e620000000800 */
[----:B------:R-:W1:Y:S01]  /*7910*/  @P2 MUFU.LG2 R13, R13 ;  /* 0x0000000d000d2308 */ /* 0x000e620000000c00 */
[----:B------:R-:W-:Y:S01]  /*7920*/  F2FP.BF16.F32.PACK_AB R128, R129, R128 ;  /* 0x000000808180723e */ /* 0x000fe200000010ff */
[----:B------:R-:W-:Y:S01]  /*7930*/  STS [R3+0x6000], R88 ;  /* 0x0060005803007388 */ /* 0x000fe20000000800 */
[----:B------:R-:W-:Y:S01]  /*7940*/  F2FP.BF16.F32.PACK_AB R130, R131, R130 ;  /* 0x000000828382723e */ /* 0x000fe200000010ff */
[----:B--2---:R-:W-:-:S02]  /*7950*/  @P4 FMUL.FTZ R27, R7, 0.69314718246459960938 ;  /* 0x3f317218071b4820 */ /* 0x004fc40000410000 */
[----:B------:R2:W-:Y:S04]  /*7960*/  STS [R3+0x6400], R90 ;  /* 0x0064005a03007388 */ /* 0x0005e80000000800 */
[----:B------:R-:W-:Y:S04]  /*7970*/  STS [R9+0x6000], R92 ;  /* 0x0060005c09007388 */ /* 0x000fe80000000800 */
[----:B------:R5:W-:Y:S04]  /*7980*/  STS [R9+0x6400], R94 ;  /* 0x0064005e09007388 */ /* 0x000be80000000800 */
[----:B------:R-:W-:Y:S04]  /*7990*/  STS [R11+0x4000], R100 ;  /* 0x004000640b007388 */ /* 0x000fe80000000800 */
[----:B------:R-:W-:Y:S04]  /*79a0*/  STS [R11+0x4400], R102 ;  /* 0x004400660b007388 */ /* 0x000fe80000000800 */
[----:B------:R-:W-:Y:S04]  /*79b0*/  STS [R15+0x4000], R144 ;  /* 0x004000900f007388 */ /* 0x000fe80000000800 */
[----:B------:R-:W-:Y:S01]  /*79c0*/  STS [R15+0x4400], R146 ;  /* 0x004400920f007388 */ /* 0x000fe20000000800 */
[----:B--2---:R-:W3:Y:S03]  /*79d0*/  LDC R3, c[0x0][0x434] ;  /* 0x00010d00ff037b82 */ /* 0x004ee60000000800 */
[----:B------:R-:W-:Y:S04]  /*79e0*/  STS [R11+0x6000], R104 ;  /* 0x006000680b007388 */ /* 0x000fe80000000800 */
[----:B------:R2:W-:Y:S01]  /*79f0*/  STS [R11+0x6400], R106 ;  /* 0x0064006a0b007388 */ /* 0x0005e20000000800 */
[----:B-----5:R-:W1:Y:S03]  /*7a00*/  @P0 LDC.64 R8, c[0x0][0x408] ;  /* 0x00010200ff080b82 */ /* 0x020e660000000a00 */
[----:B------:R-:W-:Y:S04]  /*7a10*/  STS [R15+0x6000], R108 ;  /* 0x0060006c0f007388 */ /* 0x000fe80000000800 */
[----:B------:R5:W-:Y:S04]  /*7a20*/  STS [R15+0x6400], R110 ;  /* 0x0064006e0f007388 */ /* 0x000be80000000800 */
[----:B------:R-:W-:Y:S04]  /*7a30*/  STS [R17+0x4000], R112 ;  /* 0x0040007011007388 */ /* 0x000fe80000000800 */
[----:B------:R-:W-:Y:S01]  /*7a40*/  STS [R17+0x4400], R114 ;  /* 0x0044007211007388 */ /* 0x000fe20000000800 */
[----:B---3--:R-:W-:-:S03]  /*7a50*/  @P5 IMAD R12, R4, R3, RZ ;  /* 0x00000003040c5224 */ /* 0x008fc600078e02ff */
[----:B------:R-:W-:Y:S04]  /*7a60*/  STS [R19+0x4000], R120 ;  /* 0x0040007813007388 */ /* 0x000fe80000000800 */
[----:B------:R-:W-:Y:S01]  /*7a70*/  STS [R19+0x4400], R122 ;  /* 0x0044007a13007388 */ /* 0x000fe20000000800 */
[----:B--2---:R-:W2:Y:S03]  /*7a80*/  @!P0 LDC.64 R10, c[0x0][0x400] ;  /* 0x00010000ff0a8b82 */ /* 0x004ea60000000a00 */
[----:B------:R-:W-:Y:S04]  /*7a90*/  STS [R17+0x6000], R116 ;  /* 0x0060007411007388 */ /* 0x000fe80000000800 */
[----:B------:R3:W-:Y:S04]  /*7aa0*/  STS [R17+0x6400], R118 ;  /* 0x0064007611007388 */ /* 0x0007e80000000800 */
[----:B------:R-:W-:Y:S04]  /*7ab0*/  STS [R19+0x6000], R140 ;  /* 0x0060008c13007388 */ /* 0x000fe80000000800 */
[----:B------:R4:W-:Y:S01]  /*7ac0*/  STS [R19+0x6400], R142 ;  /* 0x0064008e13007388 */ /* 0x0009e20000000800 */
[----:B-----5:R-:W1:Y:S03]  /*7ad0*/  S2R R15, SR_CTAID.Z ;  /* 0x00000000000f7919 */ /* 0x020e660000002700 */
[----:B------:R-:W-:Y:S04]  /*7ae0*/  STS [R21+0x4000], R124 ;  /* 0x0040007c15007388 */ /* 0x000fe80000000800 */
[----:B------:R-:W-:Y:S04]  /*7af0*/  STS [R21+0x4400], R126 ;  /* 0x0044007e15007388 */ /* 0x000fe80000000800 */
[----:B------:R-:W-:Y:S01]  /*7b00*/  STS [R23+0x4000], R132 ;  /* 0x0040008417007388 */ /* 0x000fe20000000800 */
[----:B---3--:R-:W3:Y:S03]  /*7b10*/  LDC.U8 R17, c[0x0][0x548] ;  /* 0x00015200ff117b82 */ /* 0x008ee60000000000 */
[----:B------:R-:W-:Y:S04]  /*7b20*/  STS [R23+0x4400], R134 ;  /* 0x0044008617007388 */ /* 0x000fe80000000800 */
[----:B------:R-:W-:Y:S01]  /*7b30*/  STS [R21+0x6000], R136 ;  /* 0x0060008815007388 */ /* 0x000fe20000000800 */
[----:B----4-:R-:W4:Y:S03]  /*7b40*/  @P2 LDC R19, c[0x0][0x458] ;  /* 0x00011600ff132b82 */ /* 0x010f260000000800 */
[----:B------:R-:W-:Y:S04]  /*7b50*/  STS [R21+0x6400], R138 ;  /* 0x0064008a15007388 */ /* 0x000fe80000000800 */
[----:B------:R-:W-:Y:S04]  /*7b60*/  STS [R23+0x6000], R128 ;  /* 0x0060008017007388 */ /* 0x000fe80000000800 */
[----:B------:R5:W-:Y:S02]  /*7b70*/  STS [R23+0x6400], R130 ;  /* 0x0064008217007388 */ /* 0x000be40000000800 */
[----:B-----5:R-:W-:Y:S01]  /*7b80*/  @P5 MOV R23, 0x1 ;  /* 0x0000000100175802 */ /* 0x020fe20000000f00 */
[----:B-12---:R-:W-:Y:S06]  /*7b90*/  @P5 BRA `(.L_x_1068) ;  /* 0x0000000000205947 */ /* 0x006fec0003800000 */
[----:B---3--:R-:W-:Y:S01]  /*7ba0*/  ISETP.NE.AND P6, PT, R17, RZ, PT ;  /* 0x000000ff1100720c */ /* 0x008fe20003fc5270 */
[----:B------:R-:W1:-:S12]  /*7bb0*/  LDC R4, c[0x0][0x3e0] ;  /* 0x0000f800ff047b82 */ /* 0x000e580000000800 */
[----:B------:R-:W1:Y:S01]  /*7bc0*/  @P6 LDC R23, c[0x0][0x454] ;  /* 0x00011500ff176b82 */ /* 0x000e620000000800 */
[----:B------:R-:W-:Y:S02]  /*7bd0*/  @P6 MOV R14, 0x1 ;  /* 0x00000001000e6802 */ /* 0x000fe40000000f00 */
[----:B------:R-:W-:-:S05]  /*7be0*/  @!P6 MOV R14, 0x1 ;  /* 0x00000001000ee802 */ /* 0x000fca0000000f00 */
[----:B------:R-:W2:Y:S01]  /*7bf0*/  @P6 LDC R12, c[0x0][0x454] ;  /* 0x00011500ff0c6b82 */ /* 0x000ea20000000800 */
[-C--:B-1----:R-:W-:Y:S02]  /*7c00*/  @P6 IMAD R23, R23, R4.reuse, RZ ;  /* 0x0000000417176224 */ /* 0x082fe400078e02ff */
[----:B------:R-:W-:-:S07]  /*7c10*/  @!P6 IMAD R23, R3, R4, RZ ;  /* 0x000000040317e224 */ /* 0x000fce00078e02ff */
.L_x_1068:
[----:B------:R-:W-:Y:S01]  /*7c20*/  BAR.SYNC.DEFER_BLOCKING 0x0 ;  /* 0x0000000000007b1d */ /* 0x000fe20000010000 */
[----:B------:R-:W-:Y:S01]  /*7c30*/  @P4 FFMA.FTZ R16, R168, R25, R27 ;  /* 0x00000019a8104223 */ /* 0x000fe2000001001b */
[----:B---3--:R-:W-:Y:S01]  /*7c40*/  ISETP.NE.AND P4, PT, R17, RZ, !P5 ;  /* 0x000000ff1100720c */ /* 0x008fe20006f85270 */
[----:B------:R-:W-:Y:S01]  /*7c50*/  @!P0 IMAD.WIDE.U32 R24, R232, R10, RZ ;  /* 0x0000000ae8188225 */ /* 0x000fe200078e00ff */
[----:B------:R-:W-:-:S03]  /*7c60*/  ISETP.NE.AND P5, PT, R231, -0x1, PT ;  /* 0xffffffffe700780c */ /* 0x000fc60003fa5270 */
[----:B------:R-:W-:Y:S01]  /*7c70*/  @P3 FMUL.FTZ R22, R20, 0.69314718246459960938 ;  /* 0x3f31721814163820 */ /* 0x000fe20000410000 */
[----:B------:R-:W1:Y:S01]  /*7c80*/  @P1 LDC R10, c[0x0][0x458] ;  /* 0x00011600ff0a1b82 */ /* 0x000e620000000800 */
[----:B------:R-:W3:Y:S01]  /*7c90*/  @P1 MUFU.LG2 R2, R2 ;  /* 0x0000000200021308 */ /* 0x000ee20000000c00 */
[----:B------:R-:W5:Y:S01]  /*7ca0*/  S2R R21, SR_TID.X ;  /* 0x0000000000157919 */ /* 0x000f620000002100 */
[----:B------:R-:W-:Y:S01]  /*7cb0*/  @P0 IMAD.WIDE.U32 R26, R231, R8, RZ ;  /* 0x00000008e71a0225 */ /* 0x000fe200078e00ff */
[----:B------:R-:W-:-:S03]  /*7cc0*/  MOV R17, 0x7f800000 ;  /* 0x7f80000000117802 */ /* 0x000fc60000000f00 */
[----:B------:R-:W-:Y:S01]  /*7cd0*/  @P3 FFMA.FTZ R17, R167, R18, R22 ;  /* 0x00000012a7113223 */ /* 0x000fe20000010016 */
[----:B------:R-:W-:Y:S01]  /*7ce0*/  @P2 FMUL.FTZ R13, R13, 0.69314718246459960938 ;  /* 0x3f3172180d0d2820 */ /* 0x000fe20000410000 */
[----:B------:R-:W-:Y:S01]  /*7cf0*/  @!P0 IMAD R20, R232, R11, R25 ;  /* 0x0000000be8148224 */ /* 0x000fe200078e0219 */
[----:B------:R-:W-:Y:S01]  /*7d00*/  MOV R18, 0x7f800000 ;  /* 0x7f80000000127802 */ /* 0x000fe20000000f00 */
[----:B------:R-:W-:Y:S02]  /*7d10*/  @P0 IMAD R20, R231, R9, R27 ;  /* 0x00000009e7140224 */ /* 0x000fe400078e021b */
[----:B----4-:R-:W-:Y:S01]  /*7d20*/  @P2 FFMA.FTZ R18, R166, R19, R13 ;  /* 0x00000013a6122223 */ /* 0x010fe2000001000d */
[----:B------:R-:W-:Y:S01]  /*7d30*/  @!P5 IMAD R231, R232, R3, RZ ;  /* 0x00000003e8e7d224 */ /* 0x000fe200078e02ff */
[----:B------:R-:W-:Y:S01]  /*7d40*/  LOP3.LUT P5, RZ, R0, 0x3, RZ, 0xc0, !PT ;  /* 0x0000000300ff7812 */ /* 0x000fe200078ac0ff */
[----:B--2---:R-:W-:Y:S01]  /*7d50*/  IMAD R12, R15, R12, RZ ;  /* 0x0000000c0f0c7224 */ /* 0x004fe200078e02ff */
[----:B------:R-:W-:Y:S01]  /*7d60*/  BSSY.RECONVERGENT B0, `(.L_x_1069) ;  /* 0x0000038000007945 */ /* 0x000fe20003800200 */
[----:B------:R-:W-:Y:S01]  /*7d70*/  IMAD R3, R14, UR15, RZ ;  /* 0x0000000f0e037c24 */ /* 0x000fe2000f8e02ff */
[----:B------:R-:W-:Y:S01]  /*7d80*/  SEL R22, R231, RZ, P4 ;  /* 0x000000ffe7167207 */ /* 0x000fe20002000000 */
[----:B------:R-:W-:Y:S01]  /*7d90*/  @!P4 IMAD R12, R232, R23, R12 ;  /* 0x00000017e80cc224 */ /* 0x000fe200078e020c */
[----:B------:R2:W4:Y:S01]  /*7da0*/  LDS.128 R4, [R233+0x3800] ;  /* 0x00380000e9047984 */ /* 0x0005220000000c00 */
[----:B------:R-:W-:Y:S01]  /*7db0*/  SHF.R.S32.HI R8, RZ, 0x1f, R231 ;  /* 0x0000001fff087819 */ /* 0x000fe200000114e7 */
[----:B---3--:R-:W-:Y:S01]  /*7dc0*/  @P1 FMUL.FTZ R2, R2, 0.69314718246459960938 ;  /* 0x3f31721802021820 */ /* 0x008fe20000410000 */
[----:B------:R-:W-:-:S02]  /*7dd0*/  @P0 MOV R24, R26 ;  /* 0x0000001a00180202 */ /* 0x000fc40000000f00 */
[--C-:B------:R-:W-:Y:S02]  /*7de0*/  IADD3 R22, P3, P2, R3, R22, R12.reuse ;  /* 0x0000001603167210 */ /* 0x100fe40007a7e00c */
[----:B------:R-:W-:Y:S02]  /*7df0*/  SEL R8, R8, RZ, P4 ;  /* 0x000000ff08087207 */ /* 0x000fe40002000000 */
[----:B------:R-:W-:Y:S02]  /*7e00*/  SHF.R.S32.HI R3, RZ, 0x1f, R3 ;  /* 0x0000001fff037819 */ /* 0x000fe40000011403 */
[----:B------:R-:W-:Y:S02]  /*7e10*/  SHF.R.S32.HI R12, RZ, 0x1f, R12 ;  /* 0x0000001fff0c7819 */ /* 0x000fe4000001140c */
[----:B------:R-:W-:Y:S01]  /*7e20*/  MOV R19, 0x7f800000 ;  /* 0x7f80000000137802 */ /* 0x000fe20000000f00 */
[----:B-1----:R-:W-:Y:S01]  /*7e30*/  @P1 FFMA.FTZ R19, R165, R10, R2 ;  /* 0x0000000aa5131223 */ /* 0x002fe20000010002 */
[----:B-----5:R-:W-:-:S02]  /*7e40*/  SHF.R.U32.HI R26, RZ, 0x3, R21 ;  /* 0x00000003ff1a7819 */ /* 0x020fc40000011615 */
[----:B------:R-:W-:Y:S01]  /*7e50*/  IADD3.X R21, PT, PT, R3, R8, R12, P3, P2 ;  /* 0x0000000803157210 */ /* 0x000fe20001fe440c */
[----:B--2---:R-:W-:Y:S06]  /*7e60*/  @P5 BRA `(.L_x_1070) ;  /* 0x00000000009c5947 */ /* 0x004fec0003800000 */
[--C-:B------:R-:W-:Y:S02]  /*7e70*/  SHF.R.U32.HI R2, RZ, 0x1, R0.reuse ;  /* 0x00000001ff027819 */ /* 0x100fe40000011600 */
[----:B------:R-:W-:Y:S02]  /*7e80*/  SHF.R.U32.HI R29, RZ, 0x2, R0 ;  /* 0x00000002ff1d7819 */ /* 0x000fe40000011600 */
[----:B------:R-:W-:-:S04]  /*7e90*/  LOP3.LUT R2, R2, 0x30, RZ, 0xc0, !PT ;  /* 0x0000003002027812 */ /* 0x000fc800078ec0ff */
        /* <DEDUP_REMOVED lines=10> */
[----:B------:R-:W-:Y:S01]  /*7f40*/  @!P2 IMAD R27, R27, R14, RZ ;  /* 0x0000000e1b1ba224 */ /* 0x000fe200078e02ff */
[----:B------:R-:W-:Y:S01]  /*7f50*/  @!P3 IADD3 R23, P4, PT, R29, R22, RZ ;  /* 0x000000161d17b210 */ /* 0x000fe20007f9e0ff */
[----:B------:R-:W2:Y:S01]  /*7f60*/  @!P2 LDC.64 R10, c[0x0][0x420] ;  /* 0x00010800ff0aab82 */ /* 0x000ea20000000a00 */
[-C--:B------:R-:W-:Y:S02]  /*7f70*/  @!P1 IMAD R25, R25, R14.reuse, RZ ;  /* 0x0000000e19199224 */ /* 0x080fe400078e02ff */
[----:B------:R-:W-:Y:S01]  /*7f80*/  @!P0 IMAD R30, R30, R14, RZ ;  /* 0x0000000e1e1e8224 */ /* 0x000fe200078e02ff */
[-C--:B------:R-:W-:Y:S02]  /*7f90*/  @!P2 IADD3 R28, P5, PT, R27, R22.reuse, RZ ;  /* 0x000000161b1ca210 */ /* 0x080fe40007fbe0ff */
[----:B------:R-:W-:Y:S02]  /*7fa0*/  @!P3 LEA.HI.X.SX32 R14, R29, R21, 0x1, P4 ;  /* 0x000000151d0eb211 */ /* 0x000fe400020f0eff */
[----:B------:R-:W3:Y:S01]  /*7fb0*/  @!P1 LDC.64 R8, c[0x0][0x420] ;  /* 0x00010800ff089b82 */ /* 0x000ee20000000a00 */
[----:B------:R-:W-:-:S02]  /*7fc0*/  @!P1 IADD3 R29, P4, PT, R25, R22, RZ ;  /* 0x00000016191d9210 */ /* 0x000fc40007f9e0ff */
[----:B------:R-:W-:Y:S02]  /*7fd0*/  @!P2 LEA.HI.X.SX32 R27, R27, R21, 0x1, P5 ;  /* 0x000000151b1ba211 */ /* 0x000fe400028f0eff */
[----:B------:R-:W-:-:S03]  /*7fe0*/  @!P0 IADD3 R22, P6, PT, R30, R22, RZ ;  /* 0x000000161e168210 */ /* 0x000fc60007fde0ff */
[----:B------:R-:W5:Y:S01]  /*7ff0*/  @!P0 LDC.64 R2, c[0x0][0x420] ;  /* 0x00010800ff028b82 */ /* 0x000f620000000a00 */
[----:B-1----:R-:W-:Y:S02]  /*8000*/  @!P3 LEA R32, P5, R23, R12, 0x2 ;  /* 0x0000000c1720b211 */ /* 0x002fe400078a10ff */
[----:B------:R-:W-:Y:S02]  /*8010*/  @!P1 LEA.HI.X.SX32 R12, R25, R21, 0x1, P4 ;  /* 0x00000015190c9211 */ /* 0x000fe400020f0eff */
[----:B------:R-:W-:Y:S02]  /*8020*/  @!P3 LEA.HI.X R33, R23, R13, R14, 0x2, P5 ;  /* 0x0000000d1721b211 */ /* 0x000fe400028f140e */
[----:B------:R-:W-:Y:S02]  /*8030*/  @!P0 LEA.HI.X.SX32 R21, R30, R21, 0x1, P6 ;  /* 0x000000151e158211 */ /* 0x000fe400030f0eff */
[C---:B--2---:R-:W-:Y:S01]  /*8040*/  @!P2 LEA R10, P4, R28.reuse, R10, 0x2 ;  /* 0x0000000a1c0aa211 */ /* 0x044fe200078810ff */
[----:B------:R1:W-:Y:S03]  /*8050*/  @!P3 STG.E desc[UR16][R32.64], R16 ;  /* 0x000000102000b986 */ /* 0x0003e6000c101910 */
[----:B------:R-:W-:-:S02]  /*8060*/  @!P2 LEA.HI.X R11, R28, R11, R27, 0x2, P4 ;  /* 0x0000000b1c0ba211 */ /* 0x000fc400020f141b */
[----:B---3--:R-:W-:-:S03]  /*8070*/  @!P1 LEA R8, P5, R29, R8, 0x2 ;  /* 0x000000081d089211 */ /* 0x008fc600078a10ff */
[----:B------:R1:W-:Y:S01]  /*8080*/  @!P2 STG.E desc[UR16][R10.64], R17 ;  /* 0x000000110a00a986 */ /* 0x0003e2000c101910 */
[----:B------:R-:W-:Y:S02]  /*8090*/  @!P1 LEA.HI.X R9, R29, R9, R12, 0x2, P5 ;  /* 0x000000091d099211 */ /* 0x000fe400028f140c */
[----:B-----5:R-:W-:-:S03]  /*80a0*/  @!P0 LEA R2, P4, R22, R2, 0x2 ;  /* 0x0000000216028211 */ /* 0x020fc600078810ff */
[----:B------:R1:W-:Y:S01]  /*80b0*/  @!P1 STG.E desc[UR16][R8.64], R18 ;  /* 0x0000001208009986 */ /* 0x0003e2000c101910 */
[----:B------:R-:W-:-:S05]  /*80c0*/  @!P0 LEA.HI.X R3, R22, R3, R21, 0x2, P4 ;  /* 0x0000000316038211 */ /* 0x000fca00020f1415 */
[----:B------:R1:W-:Y:S04]  /*80d0*/  @!P0 STG.E desc[UR16][R2.64], R19 ;  /* 0x0000001302008986 */ /* 0x0003e8000c101910 */
.L_x_1070:
[----:B------:R-:W-:Y:S05]  /*80e0*/  BSYNC.RECONVERGENT B0 ;  /* 0x0000000000007941 */ /* 0x000fea0003800200 */
.L_x_1069:
[----:B-1----:R-:W-:Y:S01]  /*80f0*/  IMAD.SHL.U32 R3, R0, 0x8, RZ ;  /* 0x0000000800037824 */ /* 0x002fe200078e00ff */
[----:B------:R-:W1:Y:S01]  /*8100*/  LDCU.64 UR4, c[0x0][0x410] ;  /* 0x00008200ff0477ac */ /* 0x000e620008000a00 */
[C---:B------:R-:W-:Y:S01]  /*8110*/  VIADD R8, R26.reuse, 0x10 ;  /* 0x000000101a087836 */ /* 0x040fe20000000000 */
[----:B------:R-:W-:Y:S01]  /*8120*/  BSSY.RECONVERGENT B0, `(.L_x_1071) ;  /* 0x0000022000007945 */ /* 0x000fe20003800200 */
[C---:B------:R-:W-:Y:S01]  /*8130*/  VIADD R0, R26.reuse, 0x30 ;  /* 0x000000301a007836 */ /* 0x040fe20000000000 */
[----:B------:R-:W-:Y:S01]  /*8140*/  LOP3.LUT R3, R3, 0x38, RZ, 0xc0, !PT ;  /* 0x0000003803037812 */ /* 0x000fe200078ec0ff */
[----:B------:R-:W-:Y:S01]  /*8150*/  VIADD R2, R26, 0x20 ;  /* 0x000000201a027836 */ /* 0x000fe20000000000 */
[----:B------:R-:W-:Y:S02]  /*8160*/  ISETP.GE.AND P1, PT, R8, R225, PT ;  /* 0x000000e10800720c */ /* 0x000fe40003f26270 */
[----:B------:R-:W-:Y:S02]  /*8170*/  IADD3 R18, P0, PT, R3, R24, RZ ;  /* 0x0000001803127210 */ /* 0x000fe40007f1e0ff */
[----:B------:R-:W-:-:S02]  /*8180*/  IADD3 R8, PT, PT, R26, 0x40, RZ ;  /* 0x000000401a087810 */ /* 0x000fc40007ffe0ff */
[----:B------:R-:W-:Y:S02]  /*8190*/  IADD3.X R19, PT, PT, RZ, R20, RZ, P0, !PT ;  /* 0x00000014ff137210 */ /* 0x000fe400007fe4ff */
[-C--:B------:R-:W-:Y:S02]  /*81a0*/  ISETP.GE.AND P4, PT, R8, R225.reuse, PT ;  /* 0x000000e10800720c */ /* 0x080fe40003f86270 */
[----:B------:R2:W3:Y:S01]  /*81b0*/  LDS.128 R8, [R233+0x4000] ;  /* 0x00400000e9087984 */ /* 0x0004e20000000c00 */
[-C--:B------:R-:W-:Y:S01]  /*81c0*/  ISETP.GE.AND P0, PT, R26, R225.reuse, PT ;  /* 0x000000e11a00720c */ /* 0x080fe20003f06270 */
[C---:B-1----:R-:W-:Y:S01]  /*81d0*/  IMAD.WIDE.U32 R18, R15.reuse, UR4, R18 ;  /* 0x000000040f127c25 */ /* 0x042fe2000f8e0012 */
[-C--:B------:R-:W-:Y:S02]  /*81e0*/  ISETP.GE.AND P3, PT, R0, R225.reuse, PT ;  /* 0x000000e10000720c */ /* 0x080fe40003f66270 */
[----:B------:R-:W-:Y:S01]  /*81f0*/  ISETP.GE.AND P2, PT, R2, R225, PT ;  /* 0x000000e10200720c */ /* 0x000fe20003f46270 */
[----:B------:R-:W-:-:S02]  /*8200*/  IMAD R21, R15, UR5, R19 ;  /* 0x000000050f157c24 */ /* 0x000fc4000f8e0213 */
[----:B------:R2:W1:Y:S01]  /*8210*/  LDS.128 R12, [R233] ;  /* 0x00000000e90c7984 */ /* 0x0004620000000c00 */
[C---:B------:R-:W-:Y:S02]  /*8220*/  VIADD R0, R26.reuse, 0x60 ;  /* 0x000000601a007836 */ /* 0x040fe40000000000 */
[C---:B------:R-:W-:Y:S02]  /*8230*/  VIADD R2, R26.reuse, 0x50 ;  /* 0x000000501a027836 */ /* 0x040fe40000000000 */
[----:B------:R-:W-:Y:S01]  /*8240*/  VIADD R26, R26, 0x70 ;  /* 0x000000701a1a7836 */ /* 0x000fe20000000000 */
[-C--:B------:R-:W-:Y:S02]  /*8250*/  ISETP.GE.AND P6, PT, R0, R225.reuse, PT ;  /* 0x000000e10000720c */ /* 0x080fe40003fc6270 */
[----:B------:R-:W-:Y:S02]  /*8260*/  ISETP.GE.AND P5, PT, R2, R225, PT ;  /* 0x000000e10200720c */ /* 0x000fe40003fa6270 */
[----:B------:R-:W-:Y:S01]  /*8270*/  P2R R0, PR, RZ, 0x40 ;  /* 0x00000040ff007803 */ /* 0x000fe20000000000 */
[----:B------:R-:W-:Y:S10]  /*8280*/  @P0 BRA `(.L_x_1072) ;  /* 0x00000000002c0947 */ /* 0x000ff40003800000 */
[----:B------:R-:W5:Y:S01]  /*8290*/  LDC.64 R2, c[0x0][0x408] ;  /* 0x00010200ff027b82 */ /* 0x000f620000000a00 */
[----:B------:R-:W4:Y:S01]  /*82a0*/  LDCU.64 UR4, c[0x0][0x3f0] ;  /* 0x00007e00ff0477ac */ /* 0x000f220008000a00 */
[----:B------:R-:W-:Y:S01]  /*82b0*/  MOV R20, R18 ;  /* 0x0000001200147202 */ /* 0x000fe20000000f00 */
[----:B-----5:R-:W-:-:S04]  /*82c0*/  IMAD R16, R2, UR14, RZ ;  /* 0x0000000e02107c24 */ /* 0x020fc8000f8e02ff */
[----:B------:R-:W-:-:S04]  /*82d0*/  IMAD.WIDE.U32 R22, R230, R2, R20 ;  /* 0x00000002e6167225 */ /* 0x000fc800078e0014 */
[----:B------:R-:W-:Y:S01]  /*82e0*/  IMAD R3, R230, R3, R16 ;  /* 0x00000003e6037224 */ /* 0x000fe200078e0210 */
[----:B----4-:R-:W-:-:S04]  /*82f0*/  LEA R2, P0, R22, UR4, 0x1 ;  /* 0x0000000416027c11 */ /* 0x010fc8000f8008ff */
[----:B------:R-:W-:-:S04]  /*8300*/  IADD3 R3, PT, PT, R23, R3, RZ ;  /* 0x0000000317037210 */ /* 0x000fc80007ffe0ff */
[----:B------:R-:W-:-:S05]  /*8310*/  LEA.HI.X R3, R22, UR5, R3, 0x1, P0 ;  /* 0x0000000516037c11 */ /* 0x000fca00080f0c03 */
[----:B-1----:R1:W-:Y:S04]  /*8320*/  STG.E.128 desc[UR16][R2.64], R12 ;  /* 0x0000000c02007986 */ /* 0x0023e8000c101d10 */
[----:B---3--:R1:W-:Y:S02]  /*8330*/  STG.E.128 desc[UR16][R2.64+0x80], R8 ;  /* 0x0000800802007986 */ /* 0x0083e4000c101d10 */
.L_x_1072:
[----:B------:R-:W-:Y:S05]  /*8340*/  BSYNC.RECONVERGENT B0 ;  /* 0x0000000000007941 */ /* 0x000fea0003800200 */
.L_x_1071:
[----:B-1----:R1:W1:Y:S01]  /*8350*/  LDS.128 R12, [R233+0x800] ;  /* 0x00080000e90c7984 */ /* 0x0022620000000c00 */
[----:B------:R-:W-:Y:S01]  /*8360*/  BSSY.RECONVERGENT B0, `(.L_x_1073) ;  /* 0x0000012000007945 */ /* 0x000fe20003800200 */
[----:B------:R-:W-:Y:S02]  /*8370*/  ISETP.GE.AND P6, PT, R26, R225, PT ;  /* 0x000000e11a00720c */ /* 0x000fe40003fc6270 */
[----:B---3--:R3:W1:Y:S01]  /*8380*/  LDS.128 R8, [R233+0x4800] ;  /* 0x00480000e9087984 */ /* 0x0086620000000c00 */
[----:B------:R-:W-:Y:S05]  /*8390*/  @P1 BRA `(.L_x_1074) ;  /* 0x0000000000381947 */ /* 0x000fea0003800000 */
[----:B------:R-:W5:Y:S01]  /*83a0*/  LDCU.64 UR6, c[0x0][0x408] ;  /* 0x00008100ff0677ac */ /* 0x000f620008000a00 */
[----:B------:R-:W-:Y:S01]  /*83b0*/  IADD3 R3, P0, PT, R230, 0x10, RZ ;  /* 0x00000010e6037810 */ /* 0x000fe20007f1e0ff */
[----:B------:R-:W-:Y:S01]  /*83c0*/  IMAD.MOV.U32 R16, RZ, RZ, R18 ;  /* 0x000000ffff107224 */ /* 0x000fe200078e0012 */
[----:B------:R-:W-:Y:S01]  /*83d0*/  MOV R17, R21 ;  /* 0x0000001500117202 */ /* 0x000fe20000000f00 */
[----:B------:R-:W2:Y:S02]  /*83e0*/  LDCU.64 UR4, c[0x0][0x3f0] ;  /* 0x00007e00ff0477ac */ /* 0x000ea40008000a00 */
[----:B------:R-:W-:-:S04]  /*83f0*/  IMAD.X R2, RZ, RZ, UR14, P0 ;  /* 0x0000000eff027e24 */ /* 0x000fc800080e06ff */
[----:B-----5:R-:W-:Y:S02]  /*8400*/  IMAD R2, R2, UR6, RZ ;  /* 0x0000000602027c24 */ /* 0x020fe4000f8e02ff */
[----:B------:R-:W-:-:S04]  /*8410*/  IMAD.WIDE.U32 R16, R3, UR6, R16 ;  /* 0x0000000603107c25 */ /* 0x000fc8000f8e0010 */
[----:B------:R-:W-:Y:S01]  /*8420*/  IMAD R2, R3, UR7, R2 ;  /* 0x0000000703027c24 */ /* 0x000fe2000f8e0202 */
[----:B--2---:R-:W-:-:S04]  /*8430*/  LEA R22, P0, R16, UR4, 0x1 ;  /* 0x0000000410167c11 */ /* 0x004fc8000f8008ff */
[----:B------:R-:W-:-:S04]  /*8440*/  IADD3 R2, PT, PT, R17, R2, RZ ;  /* 0x0000000211027210 */ /* 0x000fc80007ffe0ff */
[----:B------:R-:W-:-:S05]  /*8450*/  LEA.HI.X R23, R16, UR5, R2, 0x1, P0 ;  /* 0x0000000510177c11 */ /* 0x000fca00080f0c02 */
[----:B-1----:R1:W-:Y:S04]  /*8460*/  STG.E.128 desc[UR16][R22.64], R12 ;  /* 0x0000000c16007986 */ /* 0x0023e8000c101d10 */
[----:B------:R1:W-:Y:S02]  /*8470*/  STG.E.128 desc[UR16][R22.64+0x80], R8 ;  /* 0x0000800816007986 */ /* 0x0003e4000c101d10 */
.L_x_1074:
[----:B------:R-:W-:Y:S05]  /*8480*/  BSYNC.RECONVERGENT B0 ;  /* 0x0000000000007941 */ /* 0x000fea0003800200 */
.L_x_1073:
[----:B-1----:R1:W1:Y:S01]  /*8490*/  LDS.128 R12, [R233+0x1000] ;  /* 0x00100000e90c7984 */ /* 0x0022620000000c00 */
[----:B------:R-:W-:Y:S03]  /*84a0*/  BSSY.RECONVERGENT B0, `(.L_x_1075) ;  /* 0x0000011000007945 */ /* 0x000fe60003800200 */
[----:B------:R1:W1:Y:S01]  /*84b0*/  LDS.128 R8, [R233+0x5000] ;  /* 0x00500000e9087984 */ /* 0x0002620000000c00 */
        /* <DEDUP_REMOVED lines=15> */
.L_x_1076:
[----:B------:R-:W-:Y:S05]  /*85b0*/  BSYNC.RECONVERGENT B0 ;  /* 0x0000000000007941 */ /* 0x000fea0003800200 */
.L_x_1075:
        /* <DEDUP_REMOVED lines=18> */
.L_x_1078:
[----:B------:R-:W-:Y:S05]  /*86e0*/  BSYNC.RECONVERGENT B0 ;  /* 0x0000000000007941 */ /* 0x000fea0003800200 */
.L_x_1077:
        /* <DEDUP_REMOVED lines=18> */
.L_x_1080:
[----:B------:R-:W-:Y:S05]  /*8810*/  BSYNC.RECONVERGENT B0 ;  /* 0x0000000000007941 */ /* 0x000fea0003800200 */
.L_x_1079:
        /* <DEDUP_REMOVED lines=18> */
.L_x_1082:
[----:B------:R-:W-:Y:S05]  /*8940*/  BSYNC.RECONVERGENT B0 ;  /* 0x0000000000007941 */ /* 0x000fea0003800200 */
.L_x_1081:
[----:B-1----:R1:W1:Y:S01]  /*8950*/  LDS.128 R12, [R233+0x3000] ;  /* 0x00300000e90c7984 */ /* 0x0022620000000c00 */
[----:B------:R-:W-:Y:S01]  /*8960*/  ISETP.NE.AND P0, PT, R0, RZ, PT ;  /* 0x000000ff0000720c */ /* 0x000fe20003f05270 */
[----:B------:R-:W-:Y:S02]  /*8970*/  BSSY.RECONVERGENT B0, `(.L_x_1083) ;  /* 0x0000011000007945 */ /* 0x000fe40003800200 */
[----:B------:R1:W1:Y:S10]  /*8980*/  LDS.128 R8, [R233+0x7000] ;  /* 0x00700000e9087984 */ /* 0x0002740000000c00 */
        /* <DEDUP_REMOVED lines=15> */
.L_x_1084:
[----:B------:R-:W-:Y:S05]  /*8a80*/  BSYNC.RECONVERGENT B0 ;  /* 0x0000000000007941 */ /* 0x000fea0003800200 */
.L_x_1083:
[----:B-1----:R1:W1:Y:S01]  /*8a90*/  LDS.128 R8, [R233+0x7800] ;  /* 0x00780000e9087984 */ /* 0x0022620000000c00 */
[----:B------:R-:W-:Y:S05]  /*8aa0*/  @P6 EXIT ;  /* 0x000000000000694d */ /* 0x000fea0003800000 */
        /* <DEDUP_REMOVED lines=12> */
[----:B----4-:R-:W-:Y:S04]  /*8b70*/  STG.E.128 desc[UR16][R2.64], R4 ;  /* 0x0000000402007986 */ /* 0x010fe8000c101d10 */
[----:B-1----:R-:W-:Y:S01]  /*8b80*/  STG.E.128 desc[UR16][R2.64+0x80], R8 ;  /* 0x0000800802007986 */ /* 0x002fe2000c101d10 */
[----:B------:R-:W-:Y:S05]  /*8b90*/  EXIT ;  /* 0x000000000000794d */ /* 0x000fea0003800000 */
.L_x_1085:
        /* <DEDUP_REMOVED lines=14> */
.L_x_2853:


//--------------------- .text._ZN5flash16flash_fwd_kernelI23Flash_fwd_kernel_traitsILi128ELi128ELi32ELi4ELb0ELb0EN7cutlass10bfloat16_tE19Flash_kernel_traitsILi128ELi128ELi32ELi4ES3_EELb0ELb0ELb0ELb0ELb1ELb1ELb0ELb0EEEvNS_16Flash_fwd_paramsE --------------------------
	.section	.text._ZN5flash16flash_fwd_kernelI23Flash_fwd_kernel_traitsILi128ELi128ELi32ELi4ELb0ELb0EN7cutlass10bfloat16_tE19Flash_kernel_traitsILi128ELi128ELi32ELi4ES3_EELb0ELb0ELb0ELb0ELb1ELb1ELb0ELb0EEEvNS_16Flash_fwd_paramsE,"ax",@progbits
	.align	128
        .global         _ZN5flash16flash_fwd_kernelI23Flash_fwd_kernel_traitsILi128ELi128ELi32ELi4ELb0ELb0EN7cutlass10bfloat16_tE19Flash_kernel_traitsILi128ELi128ELi32ELi4ES3_EELb0ELb0ELb0ELb0ELb1ELb1ELb0ELb0EEEvNS_16Flash_fwd_paramsE
        .type           _ZN5flash16flash_fwd_kernelI23Flash_fwd_kernel_traitsILi128ELi128ELi32ELi4ELb0ELb0EN7cutlass10bfloat16_tE19Flash_kernel_traitsILi128ELi128ELi32ELi4ES3_EELb0ELb0ELb0ELb0ELb1ELb1ELb0ELb0EEEvNS_16Flash_fwd_paramsE,@function
        .size           _ZN5flash16flash_fwd_kernelI23Flash_fwd_kernel_traitsILi128ELi128ELi32ELi4ELb0ELb0EN7cutlass10bfloat16_tE19Flash_kernel_traitsILi128ELi128ELi32ELi4ES3_EELb0ELb0ELb0ELb0ELb1ELb1ELb0ELb0EEEvNS_16Flash_fwd_paramsE,(.L_x_2854 - _ZN5flash16flash_fwd_kernelI23Flash_fwd_kernel_traitsILi128ELi128ELi32ELi4ELb0ELb0EN7cutlass10bfloat16_tE19Flash_kernel_traitsILi128ELi128ELi32ELi4ES3_EELb0ELb0ELb0ELb0ELb1ELb1ELb0ELb0EEEvNS_16Flash_fwd_paramsE)
        .other          _ZN5flash16flash_fwd_kernelI23Flash_fwd_kernel_traitsILi128ELi128ELi32ELi4ELb0ELb0EN7cutlass10bfloat16_tE19Flash_kernel_traitsILi128ELi128ELi32ELi4ES3_EELb0ELb0ELb0ELb0ELb1ELb1ELb0ELb0EEEvNS_16Flash_fwd_paramsE,@"STO_CUDA_ENTRY STV_DEFAULT"
_ZN5flash16flash_fwd_kernelI23Flash_fwd_kernel_traitsILi128ELi128ELi32ELi4ELb0ELb0EN7cutlass10bfloat16_tE19Flash_kernel_traitsILi128ELi128ELi32ELi4ES3_EELb0ELb0ELb0ELb0ELb1ELb1ELb0ELb0EEEvNS_16Flash_fwd_paramsE:
.text._ZN5flash16flash_fwd_kernelI23Flash_fwd_kernel_traitsILi128ELi128ELi32ELi4ELb0ELb0EN7cutlass10bfloat16_tE19Flash_kernel_traitsILi128ELi128ELi32ELi4ES3_EELb0ELb0ELb0ELb0ELb1ELb1ELb0ELb0EEEvNS_16Flash_fwd_paramsE:
[----:B------:R-:W-:Y:S08]  /*0000*/  LDC R1, c[0x0][0x37c] ;  /* 0x0000df00ff017b82 */ /* 0x000ff00000000800 */
[----:B------:R-:W1:Y:S01]  /*0010*/  LDC.64 R2, c[0x0][0x478] ;  /* 0x00011e00ff027b82 */ /* 0x000e620000000a00 */
[----:B------:R-:W2:Y:S01]  /*0020*/  S2R R17, SR_CTAID.Y ;  /* 0x0000000000117919 */ /* 0x000ea20000002600 */
[----:B------:R-:W3:Y:S01]  /*0030*/  LDCU.64 UR22, c[0x0][0x358] ;  /* 0x00006b00ff1677ac */ /* 0x000ee20008000a00 */
[----:B------:R-:W-:-:S05]  /*0040*/  IMAD.MOV.U32 R15, RZ, RZ, RZ ;  /* 0x000000ffff0f7224 */ /* 0x000fca00078e00ff */
[----:B------:R-:W4:Y:S08]  /*0050*/  LDC.64 R4, c[0x0][0x470] ;  /* 0x00011c00ff047b82 */ /* 0x000f300000000a00 */
[----:B------:R-:W3:Y:S01]  /*0060*/  S2UR UR21, SR_CTAID.X ;  /* 0x00000000001579c3 */ /* 0x000ee20000002500 */
[----:B-1----:R-:W-:-:S07]  /*0070*/  ISETP.NE.U32.AND P2, PT, R2, RZ, PT ;  /* 0x000000ff0200720c */ /* 0x002fce0003f45070 */
[----:B------:R-:W1:Y:S01]  /*0080*/  LDC R0, c[0x0][0x434] ;  /* 0x00010d00ff007b82 */ /* 0x000e620000000800 */
[----:B------:R-:W-:Y:S02]  /*0090*/  ISETP.NE.AND.EX P2, PT, R3, RZ, PT, P2 ;  /* 0x000000ff0300720c */ /* 0x000fe40003f45320 */
[----:B----4-:R-:W-:-:S04]  /*00a0*/  ISETP.NE.U32.AND P0, PT, R4, RZ, PT ;  /* 0x000000ff0400720c */ /* 0x010fc80003f05070 */
[----:B------:R-:W-:-:S07]  /*00b0*/  ISETP.NE.AND.EX P0, PT, R5, RZ, PT, P0 ;  /* 0x000000ff0500720c */ /* 0x000fce0003f05300 */
[----:B------:R-:W2:Y:S08]  /*00c0*/  @P2 LDC.64 R2, c[0x0][0x478] ;  /* 0x00011e00ff022b82 */ /* 0x000eb00000000a00 */
[----:B------:R-:W4:Y:S01]  /*00d0*/  @P0 LDC.64 R4, c[0x0][0x470] ;  /* 0x00011c00ff040b82 */ /* 0x000f220000000a00 */
[----:B--2---:R-:W-:-:S05]  /*00e0*/  @P2 IMAD.WIDE.U32 R2, R17, 0x4, R2 ;  /* 0x0000000411022825 */ /* 0x004fca00078e0002 */
[----:B---3--:R2:W5:Y:S01]  /*00f0*/  @P2 LDG.E R70, desc[UR22][R2.64] ;  /* 0x0000001602462981 */ /* 0x008562000c1e1900 */
[----:B------:R-:W-:Y:S01]  /*0100*/  USHF.L.U32 UR20, UR21, 0x7, URZ ;  /* 0x0000000715147899 */ /* 0x000fe200080006ff */
[----:B----4-:R-:W-:-:S05]  /*0110*/  @P0 IMAD.WIDE.U32 R4, R17, 0x4, R4 ;  /* 0x0000000411040825 */ /* 0x010fca00078e0004 */
[----:B------:R2:W5:Y:S01]  /*0120*/  @P0 LDG.E R15, desc[UR22][R4.64] ;  /* 0x00000016040f0981 */ /* 0x000562000c1e1900 */
[----:B-1----:R-:W-:-:S13]  /*0130*/  ISETP.LE.AND P0, PT, R0, UR20, PT ;  /* 0x0000001400007c0c */ /* 0x002fda000bf03270 */
[----:B------:R-:W-:Y:S05]  /*0140*/  @P0 EXIT ;  /* 0x000000000000094d */ /* 0x000fea0003800000 */
[----:B------:R-:W1:Y:S01]  /*0150*/  LDC R6, c[0x0][0x3e8] ;  /* 0x0000fa00ff067b82 */ /* 0x000e620000000800 */
[----:B------:R-:W3:Y:S01]  /*0160*/  S2R R9, SR_CTAID.Z ;  /* 0x0000000000097919 */ /* 0x000ee20000002700 */
[----:B------:R-:W4:Y:S01]  /*0170*/  LDCU.128 UR16, c[0x0][0x3c0] ;  /* 0x00007800ff1077ac */ /* 0x000f220008000c00 */
[--C-:B-----5:R-:W-:Y:S01]  /*0180*/  SHF.R.S32.HI R19, RZ, 0x1f, R15.reuse ;  /* 0x0000001fff137819 */ /* 0x120fe2000001140f */
[----:B------:R-:W-:Y:S01]  /*0190*/  @P2 IMAD.IADD R70, R70, 0x1, -R15 ;  /* 0x0000000146462824 */ /* 0x000fe200078e0a0f */
[----:B------:R-:W3:Y:S01]  /*01a0*/  S2R R0, SR_TID.X ;  /* 0x0000000000007919 */ /* 0x000ee20000002100 */
[----:B------:R-:W3:Y:S01]  /*01b0*/  LDCU.128 UR8, c[0x0][0x3a0] ;  /* 0x00007400ff0877ac */ /* 0x000ee20008000c00 */
[----:B------:R-:W-:Y:S01]  /*01c0*/  IMAD.MOV.U32 R31, RZ, RZ, RZ ;  /* 0x000000ffff1f7224 */ /* 0x000fe200078e00ff */
[----:B--2---:R-:W2:Y:S01]  /*01d0*/  @!P2 LDC.64 R4, c[0x0][0x488] ;  /* 0x00012200ff04ab82 */ /* 0x004ea20000000a00 */
[----:B------:R-:W3:Y:S01]  /*01e0*/  LDCU.128 UR4, c[0x0][0x3d0] ;  /* 0x00007a00ff0477ac */ /* 0x000ee20008000c00 */
[----:B------:R-:W3:Y:S06]  /*01f0*/  LDCU.128 UR12, c[0x0][0x390] ;  /* 0x00007200ff0c77ac */ /* 0x000eec0008000c00 */
[----:B------:R-:W3:Y:S01]  /*0200*/  LDC.64 R10, c[0x0][0x3b8] ;  /* 0x0000ee00ff0a7b82 */ /* 0x000ee20000000a00 */
[----:B-1----:R-:W-:-:S04]  /*0210*/  IABS R7, R6 ;  /* 0x0000000600077213 */ /* 0x002fc80000000000 */
[----:B------:R-:W1:Y:S01]  /*0220*/  I2F.RP R8, R7 ;  /* 0x0000000700087306 */ /* 0x000e620000209400 */
[----:B--2---:R-:W-:Y:S01]  /*0230*/  @!P2 ISETP.NE.U32.AND P0, PT, R4, RZ, PT ;  /* 0x000000ff0400a20c */ /* 0x004fe20003f05070 */
[----:B----4-:R-:W-:Y:S01]  /*0240*/  IMAD R4, R19, UR16, RZ ;  /* 0x0000001013047c24 */ /* 0x010fe2000f8e02ff */
[----:B---3--:R-:W-:Y:S02]  /*0250*/  IABS R12, R9 ;  /* 0x00000009000c7213 */ /* 0x008fe40000000000 */
[----:B------:R-:W-:Y:S01]  /*0260*/  @!P2 ISETP.NE.AND.EX P0, PT, R5, RZ, PT, P0 ;  /* 0x000000ff0500a20c */ /* 0x000fe20003f05300 */
[----:B------:R-:W-:Y:S01]  /*0270*/  IMAD.SHL.U32 R232, R0, 0x8, RZ ;  /* 0x0000000800e87824 */ /* 0x000fe200078e00ff */
[----:B------:R-:W-:Y:S01]  /*0280*/  SHF.R.U32.HI R233, RZ, 0x3, R0 ;  /* 0x00000003ffe97819 */ /* 0x000fe20000011600 */
[----:B------:R-:W-:Y:S01]  /*0290*/  IMAD R4, R15, UR17, R4 ;  /* 0x000000110f047c24 */ /* 0x000fe2000f8e0204 */
[--C-:B------:R-:W-:Y:S01]  /*02a0*/  SHF.L.U64.HI R228, R10, 0x5, R11.reuse ;  /* 0x000000050ae47819 */ /* 0x100fe2000001020b */
[----:B------:R-:W-:Y:S01]  /*02b0*/  IMAD.SHL.U32 R69, R0, 0x40, RZ ;  /* 0x0000004000457824 */ /* 0x000fe200078e00ff */
[----:B------:R-:W-:Y:S01]  /*02c0*/  LOP3.LUT R30, R232, 0x38, RZ, 0xc0, !PT ;  /* 0x00000038e81e7812 */ /* 0x000fe200078ec0ff */
[----:B-1----:R-:W1:Y:S01]  /*02d0*/  MUFU.RCP R3, R8 ;  /* 0x0000000800037308 */ /* 0x002e620000001000 */
[C---:B------:R-:W-:Y:S01]  /*02e0*/  SHF.L.U64.HI R230, R10.reuse, 0x4, R11 ;  /* 0x000000040ae67819 */ /* 0x040fe2000001020b */
[----:B------:R-:W-:Y:S01]  /*02f0*/  IMAD.SHL.U32 R229, R10, 0x20, RZ ;  /* 0x000000200ae57824 */ /* 0x000fe200078e00ff */
[----:B------:R-:W-:Y:S01]  /*0300*/  LOP3.LUT R5, R69, 0x1c0, RZ, 0xc0, !PT ;  /* 0x000001c045057812 */ /* 0x000fe200078ec0ff */
[----:B------:R-:W-:Y:S01]  /*0310*/  IMAD.WIDE.U32 R20, R15, R10, R30 ;  /* 0x0000000a0f147225 */ /* 0x000fe200078e001e */
[----:B------:R-:W-:-:S02]  /*0320*/  SHF.R.U32.HI R68, RZ, 0x1, R0 ;  /* 0x00000001ff447819 */ /* 0x000fc40000011600 */
[----:B------:R-:W-:Y:S01]  /*0330*/  LOP3.LUT R5, R5, 0x38, R232, 0xf8, !PT ;  /* 0x0000003805057812 */ /* 0x000fe200078ef8e8 */
[----:B------:R-:W-:Y:S01]  /*0340*/  IMAD.SHL.U32 R231, R10, 0x10, RZ ;  /* 0x000000100ae77824 */ /* 0x000fe200078e00ff */
[----:B------:R-:W-:Y:S01]  /*0350*/  LOP3.LUT R222, R69, 0x400, RZ, 0xc0, !PT ;  /* 0x0000040045de7812 */ /* 0x000fe200078ec0ff */
[----:B------:R-:W-:Y:S01]  /*0360*/  IMAD.SHL.U32 R223, R0, 0x20, RZ ;  /* 0x0000002000df7824 */ /* 0x000fe200078e00ff */
[----:B------:R-:W-:Y:S01]  /*0370*/  LOP3.LUT R68, R5, 0x8, R68, 0x78, !PT ;  /* 0x0000000805447812 */ /* 0x000fe200078e7844 */
[----:B-1----:R-:W-:-:S06]  /*0380*/  VIADD R3, R3, 0xffffffe ;  /* 0x0ffffffe03037836 */ /* 0x002fcc0000000000 */
[----:B------:R-:W1:Y:S02]  /*0390*/  F2I.FTZ.U32.TRUNC.NTZ R3, R3 ;  /* 0x0000000300037305 */ /* 0x000e64000021f000 */
[----:B-1----:R-:W-:-:S04]  /*03a0*/  IMAD.MOV R2, RZ, RZ, -R3 ;  /* 0x000000ffff027224 */ /* 0x002fc800078e0a03 */
[----:B------:R-:W-:Y:S02]  /*03b0*/  IMAD R13, R2, R7, RZ ;  /* 0x00000007020d7224 */ /* 0x000fe400078e02ff */
[----:B------:R-:W-:-:S04]  /*03c0*/  IMAD.MOV.U32 R2, RZ, RZ, RZ ;  /* 0x000000ffff027224 */ /* 0x000fc800078e00ff */
[----:B------:R-:W-:Y:S02]  /*03d0*/  IMAD.HI.U32 R13, R3, R13, R2 ;  /* 0x0000000d030d7227 */ /* 0x000fe400078e0002 */
[----:B------:R-:W1:Y:S04]  /*03e0*/  @!P2 LDC.64 R2, c[0x0][0x438] ;  /* 0x00010e00ff02ab82 */ /* 0x000e680000000a00 */
[----:B------:R-:W-:-:S04]  /*03f0*/  IMAD.HI.U32 R13, R13, R12, RZ ;  /* 0x0000000c0d0d7227 */ /* 0x000fc800078e00ff */
[----:B------:R-:W-:-:S04]  /*0400*/  IMAD.MOV R8, RZ, RZ, -R13 ;  /* 0x000000ffff087224 */ /* 0x000fc800078e0a0d */
[----:B------:R-:W-:Y:S02]  /*0410*/  IMAD R8, R7, R8, R12 ;  /* 0x0000000807087224 */ /* 0x000fe400078e020c */
[----:B------:R-:W-:Y:S02]  /*0420*/  IMAD R12, R19, R10, RZ ;  /* 0x0000000a130c7224 */ /* 0x000fe400078e02ff */
[----:B------:R-:W-:Y:S01]  /*0430*/  IMAD.WIDE.U32 R18, R15, UR16, R30 ;  /* 0x000000100f127c25 */ /* 0x000fe2000f8e001e */
[----:B------:R-:W-:-:S03]  /*0440*/  ISETP.GT.U32.AND P1, PT, R7, R8, PT ;  /* 0x000000080700720c */ /* 0x000fc60003f24070 */
[----:B------:R-:W-:Y:S02]  /*0450*/  IMAD R12, R15, R11, R12 ;  /* 0x0000000b0f0c7224 */ /* 0x000fe400078e020c */
[----:B------:R-:W-:Y:S01]  /*0460*/  IMAD.IADD R19, R19, 0x1, R4 ;  /* 0x0000000113137824 */ /* 0x000fe200078e0204 */
[----:B-1----:R-:W-:Y:S01]  /*0470*/  @!P2 SEL R3, R3, RZ, P0 ;  /* 0x000000ff0303a207 */ /* 0x002fe20000000000 */
[----:B------:R-:W-:Y:S02]  /*0480*/  IMAD.IADD R21, R21, 0x1, R12 ;  /* 0x0000000115157824 */ /* 0x000fe400078e020c */
[----:B------:R-:W-:Y:S01]  /*0490*/  IMAD.WIDE.U32 R18, R17, UR10, R18 ;  /* 0x0000000a11127c25 */ /* 0x000fe2000f8e0012 */
[----:B------:R-:W-:Y:S02]  /*04a0*/  @!P2 IADD3 R70, PT, PT, R3, R2, -R15 ;  /* 0x000000020346a210 */ /* 0x000fe40007ffe80f */
[----:B------:R-:W-:Y:S01]  /*04b0*/  LOP3.LUT R2, R9, R6, RZ, 0x3c, !PT ;  /* 0x0000000609027212 */ /* 0x000fe200078e3cff */
[----:B------:R-:W-:Y:S01]  /*04c0*/  @!P1 IMAD.IADD R8, R8, 0x1, -R7 ;  /* 0x0000000108089824 */ /* 0x000fe200078e0a07 */
[----:B------:R-:W-:Y:S01]  /*04d0*/  LOP3.LUT R3, R232, 0x1f8, RZ, 0xc0, !PT ;  /* 0x000001f8e8037812 */ /* 0x000fe200078ec0ff */
[----:B------:R-:W-:Y:S01]  /*04e0*/  @!P1 VIADD R13, R13, 0x1 ;  /* 0x000000010d0d9836 */ /* 0x000fe20000000000 */
[----:B------:R-:W-:Y:S01]  /*04f0*/  ISETP.GE.AND P0, PT, R2, RZ, PT ;  /* 0x000000ff0200720c */ /* 0x000fe20003f06270 */
[----:B------:R-:W-:Y:S01]  /*0500*/  IMAD.WIDE.U32 R14, R17, UR8, R20 ;  /* 0x00000008110e7c25 */ /* 0x000fe2000f8e0014 */
[----:B------:R-:W-:-:S02]  /*0510*/  ISETP.GE.U32.AND P2, PT, R8, R7, PT ;  /* 0x000000070800720c */ /* 0x000fc40003f46070 */
[----:B------:R-:W-:Y:S01]  /*0520*/  ISETP.NE.AND P1, PT, R6, RZ, PT ;  /* 0x000000ff0600720c */ /* 0x000fe20003f25270 */
[----:B------:R-:W-:Y:S01]  /*0530*/  IMAD R19, R17, UR11, R19 ;  /* 0x0000000b11137c24 */ /* 0x000fe2000f8e0213 */
[----:B------:R-:W-:Y:S01]  /*0540*/  LOP3.LUT R3, R3, 0x38, R0, 0x78, !PT ;  /* 0x0000003803037812 */ /* 0x000fe200078e7800 */
[----:B------:R-:W-:Y:S01]  /*0550*/  IMAD R15, R17, UR9, R15 ;  /* 0x00000009110f7c24 */ /* 0x000fe2000f8e020f */
[----:B------:R-:W1:Y:S01]  /*0560*/  LDCU.128 UR8, c[0x0][0x380] ;  /* 0x00007000ff0877ac */ /* 0x000e620008000c00 */
[----:B------:R-:W-:Y:S01]  /*0570*/  VIADD R7, R70, 0x1f ;  /* 0x0000001f46077836 */ /* 0x000fe20000000000 */
[----:B------:R-:W-:Y:S01]  /*0580*/  LOP3.LUT R232, R3, 0x1e00, R232, 0xf8, !PT ;  /* 0x00001e0003e87812 */ /* 0x000fe200078ef8e8 */
[----:B------:R-:W-:Y:S01]  /*0590*/  IMAD.WIDE.U32 R14, R233, R10, R14 ;  /* 0x0000000ae90e7225 */ /* 0x000fe200078e000e */
[----:B------:R-:W2:Y:S02]  /*05a0*/  LDC.64 R2, c[0x0][0x3b0] ;  /* 0x0000ec00ff027b82 */ /* 0x000ea40000000a00 */
[----:B------:R-:W-:Y:S01]  /*05b0*/  SHF.R.S32.HI R164, RZ, 0x1f, R7 ;  /* 0x0000001fffa47819 */ /* 0x000fe20000011407 */
[----:B------:R-:W-:-:S02]  /*05c0*/  @P2 VIADD R13, R13, 0x1 ;  /* 0x000000010d0d2836 */ /* 0x000fc40000000000 */
[----:B------:R-:W-:Y:S01]  /*05d0*/  IMAD R15, R233, R11, R15 ;  /* 0x0000000be90f7224 */ /* 0x000fe200078e020f */
[----:B------:R-:W-:Y:S01]  /*05e0*/  LEA.HI R164, R164, R7, RZ, 0x5 ;  /* 0x00000007a4a47211 */ /* 0x000fe200078f28ff */
[----:B------:R-:W-:Y:S01]  /*05f0*/  @!P0 IMAD.MOV R13, RZ, RZ, -R13 ;  /* 0x000000ffff0d8224 */ /* 0x000fe200078e0a0d */
[----:B------:R-:W-:Y:S01]  /*0600*/  @!P1 LOP3.LUT R13, RZ, R6, RZ, 0x33, !PT ;  /* 0x00000006ff0d9212 */ /* 0x000fe200078e33ff */
[C---:B------:R-:W-:Y:S01]  /*0610*/  IMAD.WIDE.U32 R30, R17.reuse, UR14, R30 ;  /* 0x0000000e111e7c25 */ /* 0x040fe2000f8e001e */
[----:B------:R-:W-:Y:S02]  /*0620*/  LEA.HI.SX32 R8, R164, 0xffffffff, 0x1b ;  /* 0xffffffffa4087811 */ /* 0x000fe400078fdaff */
[----:B------:R-:W-:Y:S01]  /*0630*/  SHF.R.S32.HI R4, RZ, 0x1f, R13 ;  /* 0x0000001fff047819 */ /* 0x000fe2000001140d */
[----:B------:R-:W-:Y:S01]  /*0640*/  IMAD R31, R17, UR15, R31 ;  /* 0x0000000f111f7c24 */ /* 0x000fe2000f8e021f */
[----:B------:R-:W-:Y:S01]  /*0650*/  SHF.R.S32.HI R10, RZ, 0x1f, R8 ;  /* 0x0000001fff0a7819 */ /* 0x000fe20000011408 */
[----:B------:R-:W-:-:S04]  /*0660*/  IMAD.WIDE.U32 R14, R13, UR4, R14 ;  /* 0x000000040d0e7c25 */ /* 0x000fc8000f8e000e */
[----:B------:R-:W-:Y:S01]  /*0670*/  IMAD R6, R4, UR4, RZ ;  /* 0x0000000404067c24 */ /* 0x000fe2000f8e02ff */
[----:B-1----:R-:W-:Y:S01]  /*0680*/  LEA R227, P0, R14, UR10, 0x1 ;  /* 0x0000000a0ee37c11 */ /* 0x002fe2000f8008ff */
[----:B------:R-:W-:Y:S01]  /*0690*/  IMAD.WIDE.U32 R16, R233, UR16, R18 ;  /* 0x00000010e9107c25 */ /* 0x000fe2000f8e0012 */
[----:B------:R-:W-:Y:S01]  /*06a0*/  UMOV UR4, 0x400 ;  /* 0x0000040000047882 */ /* 0x000fe20000000000 */
[C---:B--2---:R-:W-:Y:S02]  /*06b0*/  SHF.L.U64.HI R23, R2.reuse, 0x4, R3 ;  /* 0x0000000402177819 */ /* 0x044fe40000010203 */
[----:B------:R-:W-:Y:S01]  /*06c0*/  IMAD R7, R13, UR5, R6 ;  /* 0x000000050d077c24 */ /* 0x000fe2000f8e0206 */
[----:B------:R-:W1:Y:S01]  /*06d0*/  S2UR UR5, SR_CgaCtaId ;  /* 0x00000000000579c3 */ /* 0x000e620000008800 */
[----:B------:R-:W-:Y:S01]  /*06e0*/  IMAD R17, R233, UR17, R17 ;  /* 0x00000011e9117c24 */ /* 0x000fe2000f8e0211 */
[----:B------:R-:W-:Y:S01]  /*06f0*/  SHF.L.U64.HI R27, R2, 0x6, R3 ;  /* 0x00000006021b7819 */ /* 0x000fe20000010203 */
[----:B------:R-:W-:-:S02]  /*0700*/  IMAD.IADD R226, R15, 0x1, R7 ;  /* 0x000000010fe27824 */ /* 0x000fc400078e0207 */
[----:B------:R-:W-:Y:S02]  /*0710*/  IMAD R4, R4, UR6, RZ ;  /* 0x0000000604047c24 */ /* 0x000fe4000f8e02ff */
[C---:B------:R-:W-:Y:S01]  /*0720*/  IMAD.WIDE.U32 R6, R13.reuse, UR6, R16 ;  /* 0x000000060d067c25 */ /* 0x040fe2000f8e0010 */
[----:B------:R-:W-:Y:S01]  /*0730*/  LEA.HI.X R226, R14, UR11, R226, 0x1, P0 ;  /* 0x0000000b0ee27c11 */ /* 0x000fe200080f0ce2 */
[----:B------:R-:W-:Y:S01]  /*0740*/  UIMAD.WIDE.U32 UR10, UR21, 0x80, URZ ;  /* 0x00000080150a78a5 */ /* 0x000fe2000f8e00ff */
[----:B------:R-:W-:Y:S01]  /*0750*/  SHF.L.U64.HI R17, R2, 0x5, R3 ;  /* 0x0000000502117819 */ /* 0x000fe20000010203 */
[----:B------:R-:W-:Y:S02]  /*0760*/  IMAD R4, R13, UR7, R4 ;  /* 0x000000070d047c24 */ /* 0x000fe4000f8e0204 */
[-C--:B------:R-:W-:Y:S02]  /*0770*/  IMAD R13, R228, R8.reuse, RZ ;  /* 0x00000008e40d7224 */ /* 0x080fe400078e02ff */
[----:B------:R-:W-:Y:S01]  /*0780*/  IMAD.WIDE.U32 R14, R229, R8, RZ ;  /* 0x00000008e50e7225 */ /* 0x000fe200078e00ff */
[----:B------:R-:W-:-:S03]  /*0790*/  LOP3.LUT R233, R233, UR10, RZ, 0xfc, !PT ;  /* 0x0000000ae9e97c12 */ /* 0x000fc6000f8efcff */
[----:B------:R-:W-:Y:S01]  /*07a0*/  IMAD R13, R10, R229, R13 ;  /* 0x000000e50a0d7224 */ /* 0x000fe200078e020d */
[----:B------:R-:W-:Y:S01]  /*07b0*/  IADD3 R11, P0, PT, R231, R14, RZ ;  /* 0x0000000ee70b7210 */ /* 0x000fe20007f1e0ff */
[----:B------:R-:W-:Y:S01]  /*07c0*/  IMAD R12, R2, UR11, RZ ;  /* 0x0000000b020c7c24 */ /* 0x000fe2000f8e02ff */
[----:B------:R-:W-:Y:S01]  /*07d0*/  LEA R28, P1, R14, R227, 0x1 ;  /* 0x000000e30e1c7211 */ /* 0x000fe200078208ff */
[----:B------:R-:W-:Y:S01]  /*07e0*/  IMAD.IADD R13, R15, 0x1, R13 ;  /* 0x000000010f0d7824 */ /* 0x000fe200078e020d */
[----:B-1----:R-:W-:Y:S01]  /*07f0*/  ULEA UR5, UR5, UR4, 0x18 ;  /* 0x0000000405057291 */ /* 0x002fe2000f8ec0ff */
[----:B------:R-:W-:Y:S02]  /*0800*/  IMAD.SHL.U32 R22, R2, 0x10, RZ ;  /* 0x0000001002167824 */ /* 0x000fe400078e00ff */
[----:B------:R-:W-:Y:S01]  /*0810*/  IMAD R3, R233, R3, R12 ;  /* 0x00000003e9037224 */ /* 0x000fe200078e020c */
[----:B------:R-:W-:Y:S01]  /*0820*/  LEA.HI.X R29, R14, R226, R13, 0x1, P1 ;  /* 0x000000e20e1d7211 */ /* 0x000fe200008f0c0d */
[----:B------:R-:W-:Y:S01]  /*0830*/  IMAD.X R12, R13, 0x1, R230, P0 ;  /* 0x000000010d0c7824 */ /* 0x000fe200000e06e6 */
[----:B------:R-:W-:Y:S01]  /*0840*/  LEA R24, P0, R11, R227, 0x1 ;  /* 0x000000e30b187211 */ /* 0x000fe200078008ff */
[----:B------:R-:W-:Y:S01]  /*0850*/  IMAD.SHL.U32 R16, R2, 0x20, RZ ;  /* 0x0000002002107824 */ /* 0x000fe200078e00ff */
[----:B------:R-:W-:Y:S01]  /*0860*/  LEA R232, R232, UR5, 0x1 ;  /* 0x00000005e8e87c11 */ /* 0x000fe2000f8e08ff */
[----:B------:R-:W-:Y:S01]  /*0870*/  IMAD.WIDE.U32 R18, R233, R2, R22 ;  /* 0x00000002e9127225 */ /* 0x000fe200078e0016 */
[----:B------:R-:W-:-:S03]  /*0880*/  LEA.HI.X R25, R11, R226, R12, 0x1, P0 ;  /* 0x000000e20b197211 */ /* 0x000fc600000f0c0c */
[----:B------:R-:W-:-:S04]  /*0890*/  IMAD.WIDE.U32 R30, R9, UR18, R30 ;  /* 0x00000012091e7c25 */ /* 0x000fc8000f8e001e */
[----:B------:R-:W-:Y:S01]  /*08a0*/  IMAD.SHL.U32 R26, R2, 0x40, RZ ;  /* 0x00000040021a7824 */ /* 0x000fe200078e00ff */
[----:B------:R-:W-:Y:S01]  /*08b0*/  IADD3 R12, P2, PT, R30, R18, RZ ;  /* 0x000000121e0c7210 */ /* 0x000fe20007f5e0ff */
[----:B------:R-:W-:-:S04]  /*08c0*/  IMAD.WIDE.U32 R32, R233, R2, R16 ;  /* 0x00000002e9207225 */ /* 0x000fc800078e0010 */
[----:B------:R-:W-:Y:S01]  /*08d0*/  IMAD R31, R9, UR19, R31 ;  /* 0x00000013091f7c24 */ /* 0x000fe2000f8e021f */
[----:B------:R-:W-:Y:S01]  /*08e0*/  IADD3 R14, P0, PT, R30, R32, RZ ;  /* 0x000000201e0e7210 */ /* 0x000fe20007f1e0ff */
[----:B------:R-:W-:-:S03]  /*08f0*/  IMAD.WIDE.U32 R26, R233, R2, R26 ;  /* 0x00000002e91a7225 */ /* 0x000fc600078e001a */
[----:B------:R-:W-:Y:S01]  /*0900*/  IADD3.X R9, PT, PT, R31, R3, R19, P2, !PT ;  /* 0x000000031f097210 */ /* 0x000fe200017fe413 */
[C---:B------:R-:W-:Y:S01]  /*0910*/  IMAD.IADD R15, R3.reuse, 0x1, R27 ;  /* 0x00000001030f7824 */ /* 0x040fe200078e021b */
[-C--:B------:R-:W-:Y:S01]  /*0920*/  IADD3 R21, P1, PT, R16, R26.reuse, RZ ;  /* 0x0000001a10157210 */ /* 0x080fe20007f3e0ff */
[----:B------:R-:W-:Y:S01]  /*0930*/  IMAD.IADD R13, R3, 0x1, R33 ;  /* 0x00000001030d7824 */ /* 0x000fe200078e0221 */
[C---:B------:R-:W-:Y:S01]  /*0940*/  IADD3 R19, P3, P2, R30.reuse, R26, R22 ;  /* 0x0000001a1e137210 */ /* 0x040fe20007a7e016 */
[----:B------:R-:W-:Y:S01]  /*0950*/  IMAD.WIDE.U32 R34, R233, R2, R30 ;  /* 0x00000002e9227225 */ /* 0x000fe200078e001e */
[C-C-:B------:R-:W-:Y:S02]  /*0960*/  IADD3 R16, P6, P5, R30.reuse, R32, R22.reuse ;  /* 0x000000201e107210 */ /* 0x140fe40007dde016 */
[----:B------:R-:W-:Y:S01]  /*0970*/  IADD3 R18, P4, PT, R30, R26, RZ ;  /* 0x0000001a1e127210 */ /* 0x000fe20007f9e0ff */
[----:B------:R-:W-:Y:S01]  /*0980*/  IMAD.X R11, R13, 0x1, R31, P0 ;  /* 0x000000010d0b7824 */ /* 0x000fe200000e061f */
[----:B------:R-:W-:Y:S01]  /*0990*/  IADD3.X R26, PT, PT, R31, R15, R23, P3, P2 ;  /* 0x0000000f1f1a7210 */ /* 0x000fe20001fe4417 */
[----:B------:R-:W-:Y:S01]  /*09a0*/  IMAD.X R20, R15, 0x1, R17, P1 ;  /* 0x000000010f147824 */ /* 0x000fe200008e0611 */
[----:B------:R-:W-:Y:S01]  /*09b0*/  IADD3.X R13, PT, PT, R31, R13, R23, P6, P5 ;  /* 0x0000000d1f0d7210 */ /* 0x000fe200037ea417 */
[----:B------:R-:W-:Y:S01]  /*09c0*/  IMAD.IADD R3, R35, 0x1, R3 ;  /* 0x0000000123037824 */ /* 0x000fe200078e0203 */
[----:B------:R-:W-:Y:S01]  /*09d0*/  LEA R36, P2, R16, UR8, 0x1 ;  /* 0x0000000810247c11 */ /* 0x000fe2000f8408ff */
[----:B------:R-:W-:Y:S01]  /*09e0*/  IMAD.X R17, R15, 0x1, R31, P4 ;  /* 0x000000010f117824 */ /* 0x000fe200020e061f */
[----:B------:R-:W-:-:S02]  /*09f0*/  IADD3 R22, P1, P0, R30, R21, R22 ;  /* 0x000000151e167210 */ /* 0x000fc4000783e016 */
[----:B------:R-:W-:Y:S02]  /*0a00*/  LEA.HI.X R37, R16, UR9, R13, 0x1, P2 ;  /* 0x0000000910257c11 */ /* 0x000fe400090f0c0d */
[----:B------:R-:W-:Y:S02]  /*0a10*/  LEA R2, P2, R34, UR8, 0x1 ;  /* 0x0000000822027c11 */ /* 0x000fe4000f8408ff */
[----:B------:R-:W-:Y:S02]  /*0a20*/  IADD3.X R23, PT, PT, R31, R20, R23, P1, P0 ;  /* 0x000000141f177210 */ /* 0x000fe40000fe0417 */
[----:B------:R-:W-:Y:S02]  /*0a30*/  IADD3 R21, P5, PT, R21, R30, RZ ;  /* 0x0000001e15157210 */ /* 0x000fe40007fbe0ff */
[----:B------:R-:W-:Y:S02]  /*0a40*/  LEA R32, P1, R12, UR8, 0x1 ;  /* 0x000000080c207c11 */ /* 0x000fe4000f8208ff */
[----:B------:R-:W-:Y:S01]  /*0a50*/  LEA R30, P0, R14, UR8, 0x1 ;  /* 0x000000080e1e7c11 */ /* 0x000fe2000f8008ff */
[----:B------:R-:W-:Y:S01]  /*0a60*/  IMAD.X R20, R20, 0x1, R31, P5 ;  /* 0x0000000114147824 */ /* 0x000fe200028e061f */
[----:B------:R-:W-:-:S02]  /*0a70*/  LEA.HI.X R3, R34, UR9, R3, 0x1, P2 ;  /* 0x0000000922037c11 */ /* 0x000fc400090f0c03 */
[----:B------:R-:W-:Y:S01]  /*0a80*/  LEA.HI.X R33, R12, UR9, R9, 0x1, P1 ;  /* 0x000000090c217c11 */ /* 0x000fe200088f0c09 */
[----:B------:R-:W-:Y:S01]  /*0a90*/  IMAD R9, R10, UR16, RZ ;  /* 0x000000100a097c24 */ /* 0x000fe2000f8e02ff */
[----:B------:R-:W-:Y:S01]  /*0aa0*/  LEA R12, P1, R18, UR8, 0x1 ;  /* 0x00000008120c7c11 */ /* 0x000fe2000f8208ff */
[----:B------:R-:W-:Y:S01]  /*0ab0*/  @!PT LDS RZ, [RZ] ;  /* 0x00000000fffff984 */ /* 0x000fe20000000800 */
[----:B------:R-:W-:Y:S01]  /*0ac0*/  @!PT LDS RZ, [RZ] ;  /* 0x00000000fffff984 */ /* 0x000fe20000000800 */
[----:B------:R-:W-:Y:S01]  /*0ad0*/  @!PT LDS RZ, [RZ] ;  /* 0x00000000fffff984 */ /* 0x000fe20000000800 */
[----:B------:R-:W-:Y:S01]  /*0ae0*/  LDGSTS.E.BYPASS.LTC128B.128 [R232], desc[UR22][R2.64] ;  /* 0x0000000002e87fae */ /* 0x000fe2000b981a16 */
[----:B------:R-:W-:Y:S01]  /*0af0*/  LEA.HI.X R31, R14, UR9, R11, 0x1, P0 ;  /* 0x000000090e1f7c11 */ /* 0x000fe200080f0c0b */
[----:B------:R-:W-:Y:S01]  /*0b00*/  IMAD.WIDE.U32 R10, R8, UR16, RZ ;  /* 0x00000010080a7c25 */ /* 0x000fe2000f8e00ff */
[----:B------:R-:W-:Y:S01]  /*0b10*/  LEA R14, P0, R19, UR8, 0x1 ;  /* 0x00000008130e7c11 */ /* 0x000fe2000f8008ff */
[----:B------:R1:W-:Y:S01]  /*0b20*/  LDGSTS.E.BYPASS.LTC128B.128 [R232+0x4000], desc[UR22][R2.64+0x80] ;  /* 0x0400008002e87fae */ /* 0x0003e2000b981a16 */
[----:B------:R-:W-:Y:S01]  /*0b30*/  LEA.HI.X R13, R18, UR9, R17, 0x1, P1 ;  /* 0x00000009120d7c11 */ /* 0x000fe200088f0c11 */
[----:B------:R-:W-:Y:S01]  /*0b40*/  IMAD R9, R8, UR17, R9 ;  /* 0x0000001108097c24 */ /* 0x000fe2000f8e0209 */
[----:B------:R-:W-:Y:S01]  /*0b50*/  LEA R18, P1, R21, UR8, 0x1 ;  /* 0x0000000815127c11 */ /* 0x000fe2000f8208ff */
[----:B------:R-:W-:Y:S01]  /*0b60*/  LDGSTS.E.BYPASS.LTC128B.128 [R232+0x800], desc[UR22][R32.64] ;  /* 0x0080000020e87fae */ /* 0x000fe2000b981a16 */
[----:B------:R-:W-:Y:S01]  /*0b70*/  LEA.HI.X R15, R19, UR9, R26, 0x1, P0 ;  /* 0x00000009130f7c11 */ /* 0x000fe200080f0c1a */
[----:B------:R-:W-:Y:S01]  /*0b80*/  IMAD.IADD R9, R11, 0x1, R9 ;  /* 0x000000010b097824 */ /* 0x000fe200078e0209 */
[C---:B------:R-:W-:Y:S01]  /*0b90*/  LEA R16, P0, R22.reuse, UR8, 0x1 ;  /* 0x0000000816107c11 */ /* 0x040fe2000f8008ff */
[----:B------:R-:W-:Y:S01]  /*0ba0*/  LDGSTS.E.BYPASS.LTC128B.128 [R232+0x4800], desc[UR22][R32.64+0x80] ;  /* 0x0480008020e87fae */ /* 0x000fe2000b981a16 */
[----:B------:R-:W-:Y:S01]  /*0bb0*/  LEA.HI.X R19, R21, UR9, R20, 0x1, P1 ;  /* 0x0000000915137c11 */ /* 0x000fe200088f0c14 */
[----:B------:R-:W-:Y:S01]  /*0bc0*/  USHF.L.U64.HI UR8, UR16, 0x4, UR17 ;  /* 0x0000000410087899 */ /* 0x000fe20008010211 */
[----:B------:R-:W-:Y:S01]  /*0bd0*/  LEA.HI.X R17, R22, UR9, R23, 0x1, P0 ;  /* 0x0000000916117c11 */ /* 0x000fe200080f0c17 */
[----:B------:R-:W-:Y:S01]  /*0be0*/  LDGSTS.E.BYPASS.LTC128B.128 [R232+0x1000], desc[UR22][R30.64] ;  /* 0x010000001ee87fae */ /* 0x000fe2000b981a16 */
[----:B------:R-:W-:Y:S01]  /*0bf0*/  USHF.L.U32 UR16, UR16, 0x4, URZ ;  /* 0x0000000410107899 */ /* 0x000fe200080006ff */
[----:B------:R-:W-:-:S02]  /*0c00*/  LEA R225, P0, R6, UR12, 0x1 ;  /* 0x0000000c06e17c11 */ /* 0x000fc4000f8008ff */
[----:B------:R-:W-:Y:S01]  /*0c10*/  LDGSTS.E.BYPASS.LTC128B.128 [R232+0x5000], desc[UR22][R30.64+0x80] ;  /* 0x050000801ee87fae */ /* 0x000fe2000b981a16 */
[----:B------:R-:W-:Y:S02]  /*0c20*/  ISETP.GE.AND P2, PT, R70, 0x21, PT ;  /* 0x000000214600780c */ /* 0x000fe40003f46270 */
[----:B------:R-:W-:Y:S01]  /*0c30*/  LEA R8, P1, R10, R225, 0x6 ;  /* 0x000000e10a087211 */ /* 0x000fe200078230ff */
[----:B------:R-:W-:Y:S04]  /*0c40*/  LDGSTS.E.BYPASS.LTC128B.128 [R232+0x1800], desc[UR22][R36.64] ;  /* 0x0180000024e87fae */ /* 0x000fe8000b981a16 */
[----:B------:R-:W-:Y:S01]  /*0c50*/  LDGSTS.E.BYPASS.LTC128B.128 [R232+0x5800], desc[UR22][R36.64+0x80] ;  /* 0x0580008024e87fae */ /* 0x000fe2000b981a16 */
[----:B-1----:R-:W-:-:S03]  /*0c60*/  IMAD.IADD R3, R7, 0x1, R4 ;  /* 0x0000000107037824 */ /* 0x002fc600078e0204 */
[----:B------:R-:W-:Y:S01]  /*0c70*/  LDGSTS.E.BYPASS.LTC128B.128 [R232+0x2000], desc[UR22][R12.64] ;  /* 0x020000000ce87fae */ /* 0x000fe2000b981a16 */
[----:B------:R-:W-:-:S03]  /*0c80*/  LOP3.LUT R4, R69, 0x200, RZ, 0xc0, !PT ;  /* 0x0000020045047812 */ /* 0x000fc600078ec0ff */
[----:B------:R-:W-:Y:S01]  /*0c90*/  LDGSTS.E.BYPASS.LTC128B.128 [R232+0x6000], desc[UR22][R12.64+0x80] ;  /* 0x060000800ce87fae */ /* 0x000fe2000b981a16 */
[----:B------:R-:W-:Y:S02]  /*0ca0*/  LEA.HI.X R224, R6, UR13, R3, 0x1, P0 ;  /* 0x0000000d06e07c11 */ /* 0x000fe400080f0c03 */
[----:B------:R-:W-:Y:S01]  /*0cb0*/  LEA R2, P0, R10, UR16, 0x5 ;  /* 0x000000100a027c11 */ /* 0x000fe2000f8028ff */
[----:B------:R-:W-:Y:S01]  /*0cc0*/  LDGSTS.E.BYPASS.LTC128B.128 [R232+0x2800], desc[UR22][R14.64] ;  /* 0x028000000ee87fae */ /* 0x000fe2000b981a16 */
[----:B------:R-:W-:Y:S02]  /*0cd0*/  LOP3.LUT R223, R4, 0x7c00, R223, 0xf8, !PT ;  /* 0x00007c0004df7812 */ /* 0x000fe400078ef8df */
[--C-:B------:R-:W-:Y:S01]  /*0ce0*/  LEA.HI.X R7, R10, UR8, R9.reuse, 0x5, P0 ;  /* 0x000000080a077c11 */ /* 0x100fe200080f2c09 */
[----:B------:R-:W-:Y:S01]  /*0cf0*/  LDGSTS.E.BYPASS.LTC128B.128 [R232+0x6800], desc[UR22][R14.64+0x80] ;  /* 0x068000800ee87fae */ /* 0x000fe2000b981a16 */
[----:B------:R-:W-:Y:S02]  /*0d00*/  LEA R4, P0, R2, R225, 0x1 ;  /* 0x000000e102047211 */ /* 0x000fe400078008ff */
[----:B------:R-:W-:Y:S01]  /*0d10*/  LOP3.LUT R3, R5, 0x8, R0, 0x78, !PT ;  /* 0x0000000805037812 */ /* 0x000fe200078e7800 */
[----:B------:R-:W-:Y:S01]  /*0d20*/  LDGSTS.E.BYPASS.LTC128B.128 [R232+0x3000], desc[UR22][R18.64] ;  /* 0x0300000012e87fae */ /* 0x000fe2000b981a16 */
[----:B------:R-:W-:-:S02]  /*0d30*/  LEA.HI.X R9, R10, R224, R9, 0x6, P1 ;  /* 0x000000e00a097211 */ /* 0x000fc400008f3409 */
[----:B------:R-:W-:Y:S01]  /*0d40*/  LOP3.LUT R223, R223, R68, RZ, 0xfc, !PT ;  /* 0x00000044dfdf7212 */ /* 0x000fe200078efcff */
[----:B------:R-:W-:Y:S01]  /*0d50*/  LDGSTS.E.BYPASS.LTC128B.128 [R232+0x7000], desc[UR22][R18.64+0x80] ;  /* 0x0700008012e87fae */ /* 0x000fe2000b981a16 */
[----:B------:R-:W-:Y:S01]  /*0d60*/  LEA.HI.X R5, R2, R224, R7, 0x1, P0 ;  /* 0x000000e002057211 */ /* 0x000fe200000f0c07 */
[----:B------:R-:W-:Y:S01]  /*0d70*/  IMAD R222, R3, 0x2, R222 ;  /* 0x0000000203de7824 */ /* 0x000fe200078e02de */
[----:B------:R-:W-:Y:S01]  /*0d80*/  LEA R223, R223, UR5, 0x1 ;  /* 0x00000005dfdf7c11 */ /* 0x000fe2000f8e08ff */
[----:B------:R-:W-:Y:S01]  /*0d90*/  LDGSTS.E.BYPASS.LTC128B.128 [R232+0x3800], desc[UR22][R16.64] ;  /* 0x0380000010e87fae */ /* 0x000fe2000b981a16 */
[----:B------:R-:W-:Y:S01]  /*0da0*/  IMAD.MOV.U32 R3, RZ, RZ, 0x20 ;  /* 0x00000020ff037424 */ /* 0x000fe200078e00ff */
[----:B------:R-:W-:Y:S01]  /*0db0*/  LOP3.LUT P0, RZ, R0, 0x2, RZ, 0xc0, !PT ;  /* 0x0000000200ff7812 */ /* 0x000fe2000780c0ff */
[----:B------:R-:W-:Y:S01]  /*0dc0*/  VIADD R2, R222, UR5 ;  /* 0x00000005de027c36 */ /* 0x000fe20008000000 */
[----:B------:R1:W-:Y:S02]  /*0dd0*/  LDGSTS.E.BYPASS.LTC128B.128 [R232+0x7800], desc[UR22][R16.64+0x80] ;  /* 0x0780008010e87fae */ /* 0x0003e4000b981a16 */
[----:B------:R-:W-:-:S02]  /*0de0*/  SEL R3, R3, 0xffffffe0, !P0 ;  /* 0xffffffe003037807 */ /* 0x000fc40004000000 */
[----:B------:R-:W-:Y:S01]  /*0df0*/  LDGSTS.E.BYPASS.LTC128B.128 [R232+0x8000], desc[UR22][R28.64] ;  /* 0x080000001ce87fae */ /* 0x000fe2000b981a16 */
[----:B------:R-:W-:Y:S01]  /*0e00*/  LOP3.LUT P0, RZ, R0, 0x4, RZ, 0xc0, !PT ;  /* 0x0000000400ff7812 */ /* 0x000fe2000780c0ff */
[----:B------:R-:W-:Y:S02]  /*0e10*/  IMAD.MOV.U32 R0, RZ, RZ, 0x40 ;  /* 0x00000040ff007424 */ /* 0x000fe400078e00ff */
[----:B------:R-:W-:Y:S01]  /*0e20*/  LDGSTS.E.BYPASS.LTC128B.128 [R232+0x9000], desc[UR22][R28.64+0x80] ;  /* 0x090000801ce87fae */ /* 0x000fe2000b981a16 */
[--C-:B------:R-:W-:Y:S02]  /*0e30*/  IMAD.IADD R217, R2, 0x1, R3.reuse ;  /* 0x0000000102d97824 */ /* 0x100fe400078e0203 */
[----:B------:R-:W-:Y:S01]  /*0e40*/  IMAD.IADD R221, R223, 0x1, R3 ;  /* 0x00000001dfdd7824 */ /* 0x000fe200078e0203 */
[----:B------:R-:W-:Y:S01]  /*0e50*/  LDGSTS.E.BYPASS.LTC128B.128 [R232+0x8800], desc[UR22][R24.64] ;  /* 0x0880000018e87fae */ /* 0x000fe2000b981a16 */
[----:B------:R-:W-:-:S03]  /*0e60*/  SEL R0, R0, 0xffffffc0, !P0 ;  /* 0xffffffc000007807 */ /* 0x000fc60004000000 */
[----:B------:R-:W-:Y:S02]  /*0e70*/  LDGSTS.E.BYPASS.LTC128B.128 [R232+0x9800], desc[UR22][R24.64+0x80] ;  /* 0x0980008018e87fae */ /* 0x000fe4000b981a16 */
[--C-:B------:R-:W-:Y:S02]  /*0e80*/  IMAD.IADD R220, R223, 0x1, R0.reuse ;  /* 0x00000001dfdc7824 */ /* 0x100fe400078e0200 */
[----:B------:R-:W0:Y:S01]  /*0e90*/  LDGDEPBAR ;  /* 0x00000000000079af */ /* 0x000e220000000000 */
[----:B------:R-:W-:Y:S02]  /*0ea0*/  IMAD.IADD R216, R2, 0x1, R0 ;  /* 0x0000000102d87824 */ /* 0x000fe400078e0200 */
[C---:B------:R-:W-:Y:S02]  /*0eb0*/  IMAD.IADD R219, R3.reuse, 0x1, R220 ;  /* 0x0000000103db7824 */ /* 0x040fe400078e02dc */
[----:B------:R-:W-:Y:S01]  /*0ec0*/  IMAD.IADD R215, R3, 0x1, R216 ;  /* 0x0000000103d77824 */ /* 0x000fe200078e02d8 */
[----:B------:R-:W-:-:S04]  /*0ed0*/  DEPBAR.LE SB0, 0x0 ;  /* 0x000080000000791a */ /* 0x000fc80000000000 */
[----:B------:R-:W-:Y:S06]  /*0ee0*/  BAR.SYNC.DEFER_BLOCKING 0x0 ;  /* 0x0000000000007b1d */ /* 0x000fec0000010000 */
[----:B------:R-:W-:Y:S01]  /*0ef0*/  @!PT LDS RZ, [RZ] ;  /* 0x00000000fffff984 */ /* 0x000fe20000000800 */
[----:B------:R-:W-:Y:S01]  /*0f00*/  @!PT LDS RZ, [RZ] ;  /* 0x00000000fffff984 */ /* 0x000fe20000000800 */
[----:B------:R-:W-:Y:S01]  /*0f10*/  @!PT LDS RZ, [RZ] ;  /* 0x00000000fffff984 */ /* 0x000fe20000000800 */
[----:B------:R-:W-:Y:S04]  /*0f20*/  LDGSTS.E.BYPASS.LTC128B.128 [R232+0xa000], desc[UR22][R8.64] ;  /* 0x0a00000008e87fae */ /* 0x000fe8000b981a16 */
[----:B------:R2:W-:Y:S04]  /*0f30*/  LDGSTS.E.BYPASS.LTC128B.128 [R232+0xb000], desc[UR22][R8.64+0x80] ;  /* 0x0b00008008e87fae */ /* 0x0005e8000b981a16 */
[----:B------:R-:W-:Y:S04]  /*0f40*/  LDGSTS.E.BYPASS.LTC128B.128 [R232+0xa800], desc[UR22][R4.64] ;  /* 0x0a80000004e87fae */ /* 0x000fe8000b981a16 */
[----:B------:R3:W-:Y:S04]  /*0f50*/  LDGSTS.E.BYPASS.LTC128B.128 [R232+0xb800], desc[UR22][R4.64+0x80] ;  /* 0x0b80008004e87fae */ /* 0x0007e8000b981a16 */
[----:B-1----:R-:W-:Y:S04]  /*0f60*/  LDSM.16.M88.4 R16, [R222+UR5+0x8000] ;  /* 0x00800005de10783b */ /* 0x002fe80008000200 */
[----:B------:R-:W1:Y:S04]  /*0f70*/  LDSM.16.M88.4 R52, [R223+0x2000] ;  /* 0x00200000df34783b */ /* 0x000e680000000200 */
[----:B------:R-:W4:Y:S04]  /*0f80*/  LDSM.16.M88.4 R36, [R222+UR5+0x8800] ;  /* 0x00880005de24783b */ /* 0x000f280008000200 */
[----:B------:R-:W4:Y:S04]  /*0f90*/  LDSM.16.M88.4 R176, [R223] ;  /* 0x00000000dfb0783b */ /* 0x000f280000000200 */
[----:B------:R-:W-:Y:S04]  /*0fa0*/  LDSM.16.M88.4 R48, [R217+0x8000] ;  /* 0x00800000d930783b */ /* 0x000fe80000000200 */
[----:B--2---:R-:W2:Y:S04]  /*0fb0*/  LDSM.16.M88.4 R8, [R221+0x2000] ;  /* 0x00200000dd08783b */ /* 0x004ea80000000200 */
[----:B------:R-:W2:Y:S04]  /*0fc0*/  LDSM.16.M88.4 R44, [R217+0x8800] ;  /* 0x00880000d92c783b */ /* 0x000ea80000000200 */
[----:B------:R-:W2:Y:S04]  /*0fd0*/  LDSM.16.M88.4 R40, [R221] ;  /* 0x00000000dd28783b */ /* 0x000ea80000000200 */
[----:B------:R-:W-:Y:S04]  /*0fe0*/  LDSM.16.M88.4 R32, [R220+0x2000] ;  /* 0x00200000dc20783b */ /* 0x000fe80000000200 */
[----:B------:R-:W2:Y:S04]  /*0ff0*/  LDSM.16.M88.4 R28, [R216+0x8000] ;  /* 0x00800000d81c783b */ /* 0x000ea80000000200 */
[----:B------:R-:W2:Y:S01]  /*1000*/  LDSM.16.M88.4 R60, [R216+0x8800] ;  /* 0x00880000d83c783b */ /* 0x000ea20000000200 */
[C---:B-1----:R-:W-:Y:S03]  /*1010*/  HMMA.16816.F32.BF16 R24, R52.reuse, R16, RZ ;  /* 0x000000103418723c */ /* 0x042fe600000418ff */
[----:B------:R-:W-:Y:S04]  /*1020*/  LDSM.16.M88.4 R56, [R219+0x2000] ;  /* 0x00200000db38783b */ /* 0x000fe80000000200 */
[----:B------:R-:W-:Y:S01]  /*1030*/  LDSM.16.M88.4 R64, [R217+0x9000] ;  /* 0x00900000d940783b */ /* 0x000fe20000000200 */
[C---:B---3--:R-:W-:Y:S03]  /*1040*/  HMMA.16816.F32.BF16 R4, R52.reuse, R18, RZ ;  /* 0x000000123404723c */ /* 0x048fe600000418ff */
[----:B------:R-:W0:Y:S05]  /*1050*/  LDGDEPBAR ;  /* 0x00000000000079af */ /* 0x000e2a0000000000 */
[C---:B----4-:R-:W-:Y:S08]  /*1060*/  HMMA.16816.F32.BF16 R12, R52.reuse, R36, RZ ;  /* 0x00000024340c723c */ /* 0x050ff000000418ff */
[----:B------:R-:W-:Y:S08]  /*1070*/  HMMA.16816.F32.BF16 R52, R52, R38, RZ ;  /* 0x000000263434723c */ /* 0x000ff000000418ff */
[C---:B------:R-:W-:Y:S08]  /*1080*/  HMMA.16816.F32.BF16 R20, R176.reuse, R16, RZ ;  /* 0x00000010b014723c */ /* 0x040ff000000418ff */
[C---:B------:R-:W-:Y:S08]  /*1090*/  HMMA.16816.F32.BF16 R16, R176.reuse, R18, RZ ;  /* 0x00000012b010723c */ /* 0x040ff000000418ff */
[----:B------:R-:W-:Y:S08]  /*10a0*/  HMMA.16816.F32.BF16 R180, R176, R36, RZ ;  /* 0x00000024b0b4723c */ /* 0x000ff000000418ff */
[C---:B--2---:R-:W-:Y:S08]  /*10b0*/  HMMA.16816.F32.BF16 R24, R8.reuse, R48, R24 ;  /* 0x000000300818723c */ /* 0x044ff00000041818 */
[C---:B------:R-:W-:Y:S08]  /*10c0*/  HMMA.16816.F32.BF16 R12, R8.reuse, R44, R12 ;  /* 0x0000002c080c723c */ /* 0x040ff0000004180c */
[----:B------:R-:W-:Y:S08]  /*10d0*/  HMMA.16816.F32.BF16 R4, R8, R50, R4 ;  /* 0x000000320804723c */ /* 0x000ff00000041804 */
[----:B------:R-:W-:Y:S01]  /*10e0*/  HMMA.16816.F32.BF16 R176, R176, R38, RZ ;  /* 0x00000026b0b0723c */ /* 0x000fe200000418ff */
[----:B------:R-:W1:Y:S07]  /*10f0*/  LDSM.16.M88.4 R36, [R220] ;  /* 0x00000000dc24783b */ /* 0x000e6e0000000200 */
[----:B------:R-:W-:Y:S01]  /*1100*/  HMMA.16816.F32.BF16 R8, R8, R46, R52 ;  /* 0x0000002e0808723c */ /* 0x000fe20000041834 */
[----:B------:R-:W-:Y:S07]  /*1110*/  LDSM.16.M88.4 R52, [R215+0x8000] ;  /* 0x00800000d734783b */ /* 0x000fee0000000200 */
[C---:B------:R-:W-:Y:S08]  /*1120*/  HMMA.16816.F32.BF16 R20, R40.reuse, R48, R20 ;  /* 0x000000302814723c */ /* 0x040ff00000041814 */
[----:B------:R-:W-:Y:S01]  /*1130*/  HMMA.16816.F32.BF16 R16, R40, R50, R16 ;  /* 0x000000322810723c */ /* 0x000fe20000041810 */
[----:B------:R-:W-:Y:S07]  /*1140*/  LDSM.16.M88.4 R48, [R215+0x8800] ;  /* 0x00880000d730783b */ /* 0x000fee0000000200 */
[C---:B------:R-:W-:Y:S08]  /*1150*/  HMMA.16816.F32.BF16 R24, R32.reuse, R28, R24 ;  /* 0x0000001c2018723c */ /* 0x040ff00000041818 */
[C---:B------:R-:W-:Y:S08]  /*1160*/  HMMA.16816.F32.BF16 R12, R32.reuse, R60, R12 ;  /* 0x0000003c200c723c */ /* 0x040ff0000004180c */
[C---:B------:R-:W-:Y:S08]  /*1170*/  HMMA.16816.F32.BF16 R4, R32.reuse, R30, R4 ;  /* 0x0000001e2004723c */ /* 0x040ff00000041804 */
[----:B------:R-:W-:Y:S01]  /*1180*/  HMMA.16816.F32.BF16 R8, R32, R62, R8 ;  /* 0x0000003e2008723c */ /* 0x000fe20000041808 */
[----:B------:R-:W2:Y:S07]  /*1190*/  LDSM.16.M88.4 R32, [R219] ;  /* 0x00000000db20783b */ /* 0x000eae0000000200 */
[C---:B------:R-:W-:Y:S08]  /*11a0*/  HMMA.16816.F32.BF16 R180, R40.reuse, R44, R180 ;  /* 0x0000002c28b4723c */ /* 0x040ff000000418b4 */
[----:B------:R-:W-:Y:S01]  /*11b0*/  HMMA.16816.F32.BF16 R176, R40, R46, R176 ;  /* 0x0000002e28b0723c */ /* 0x000fe200000418b0 */
[----:B------:R-:W-:Y:S04]  /*11c0*/  LDSM.16.M88.4 R44, [R222+UR5+0x9000] ;  /* 0x00900005de2c783b */ /* 0x000fe80008000200 */
[----:B------:R-:W-:Y:S03]  /*11d0*/  LDSM.16.M88.4 R40, [R222+UR5+0x9800] ;  /* 0x00980005de28783b */ /* 0x000fe60008000200 */
[C---:B-1----:R-:W-:Y:S08]  /*11e0*/  HMMA.16816.F32.BF16 R20, R36.reuse, R28, R20 ;  /* 0x0000001c2414723c */ /* 0x042ff00000041814 */
[C---:B------:R-:W-:Y:S01]  /*11f0*/  HMMA.16816.F32.BF16 R16, R36.reuse, R30, R16 ;  /* 0x0000001e2410723c */ /* 0x040fe20000041810 */
[----:B------:R-:W1:Y:S07]  /*1200*/  LDSM.16.M88.4 R28, [R223+0x6000] ;  /* 0x00600000df1c783b */ /* 0x000e6e0000000200 */
[C---:B------:R-:W-:Y:S08]  /*1210*/  HMMA.16816.F32.BF16 R180, R36.reuse, R60, R180 ;  /* 0x0000003c24b4723c */ /* 0x040ff000000418b4 */
[----:B------:R-:W-:Y:S01]  /*1220*/  HMMA.16816.F32.BF16 R176, R36, R62, R176 ;  /* 0x0000003e24b0723c */ /* 0x000fe200000418b0 */
[----:B------:R-:W3:Y:S04]  /*1230*/  LDSM.16.M88.4 R36, [R223+0x4000] ;  /* 0x00400000df24783b */ /* 0x000ee80000000200 */
[----:B------:R-:W-:Y:S03]  /*1240*/  LDSM.16.M88.4 R60, [R217+0x9800] ;  /* 0x00980000d93c783b */ /* 0x000fe60000000200 */
[C---:B--2---:R-:W-:Y:S08]  /*1250*/  HMMA.16816.F32.BF16 R20, R32.reuse, R52, R20 ;  /* 0x000000342014723c */ /* 0x044ff00000041814 */
[C---:B------:R-:W-:Y:S08]  /*1260*/  HMMA.16816.F32.BF16 R16, R32.reuse, R54, R16 ;  /* 0x000000362010723c */ /* 0x040ff00000041810 */
[C---:B------:R-:W-:Y:S08]  /*1270*/  HMMA.16816.F32.BF16 R180, R32.reuse, R48, R180 ;  /* 0x0000003020b4723c */ /* 0x040ff000000418b4 */
[----:B------:R-:W-:Y:S01]  /*1280*/  HMMA.16816.F32.BF16 R176, R32, R50, R176 ;  /* 0x0000003220b0723c */ /* 0x000fe200000418b0 */
[----:B------:R-:W2:Y:S07]  /*1290*/  LDSM.16.M88.4 R32, [R221+0x6000] ;  /* 0x00600000dd20783b */ /* 0x000eae0000000200 */
[C---:B------:R-:W-:Y:S08]  /*12a0*/  HMMA.16816.F32.BF16 R24, R56.reuse, R52, R24 ;  /* 0x000000343818723c */ /* 0x040ff00000041818 */
[C---:B------:R-:W-:Y:S01]  /*12b0*/  HMMA.16816.F32.BF16 R4, R56.reuse, R54, R4 ;  /* 0x000000363804723c */ /* 0x040fe20000041804 */
[----:B------:R-:W-:Y:S07]  /*12c0*/  LDSM.16.M88.4 R52, [R216+0x9000] ;  /* 0x00900000d834783b */ /* 0x000fee0000000200 */
[C---:B------:R-:W-:Y:S08]  /*12d0*/  HMMA.16816.F32.BF16 R12, R56.reuse, R48, R12 ;  /* 0x00000030380c723c */ /* 0x040ff0000004180c */
[----:B------:R-:W-:Y:S01]  /*12e0*/  HMMA.16816.F32.BF16 R8, R56, R50, R8 ;  /* 0x000000323808723c */ /* 0x000fe20000041808 */
[----:B------:R-:W4:Y:S04]  /*12f0*/  LDSM.16.M88.4 R56, [R220+0x6000] ;  /* 0x00600000dc38783b */ /* 0x000f280000000200 */
[----:B------:R-:W4:Y:S03]  /*1300*/  LDSM.16.M88.4 R48, [R216+0x9800] ;  /* 0x00980000d830783b */ /* 0x000f260000000200 */
[C---:B-1----:R-:W-:Y:S08]  /*1310*/  HMMA.16816.F32.BF16 R24, R28.reuse, R44, R24 ;  /* 0x0000002c1c18723c */ /* 0x042ff00000041818 */
[C---:B------:R-:W-:Y:S08]  /*1320*/  HMMA.16816.F32.BF16 R4, R28.reuse, R46, R4 ;  /* 0x0000002e1c04723c */ /* 0x040ff00000041804 */
[C---:B------:R-:W-:Y:S08]  /*1330*/  HMMA.16816.F32.BF16 R12, R28.reuse, R40, R12 ;  /* 0x000000281c0c723c */ /* 0x040ff0000004180c */
[----:B------:R-:W-:Y:S01]  /*1340*/  HMMA.16816.F32.BF16 R8, R28, R42, R8 ;  /* 0x0000002a1c08723c */ /* 0x000fe20000041808 */
[----:B------:R-:W1:Y:S07]  /*1350*/  LDSM.16.M88.4 R28, [R221+0x4000] ;  /* 0x00400000dd1c783b */ /* 0x000e6e0000000200 */
[C---:B---3--:R-:W-:Y:S08]  /*1360*/  HMMA.16816.F32.BF16 R20, R36.reuse, R44, R20 ;  /* 0x0000002c2414723c */ /* 0x048ff00000041814 */
[C---:B------:R-:W-:Y:S01]  /*1370*/  HMMA.16816.F32.BF16 R16, R36.reuse, R46, R16 ;  /* 0x0000002e2410723c */ /* 0x040fe20000041810 */
[----:B------:R-:W-:Y:S07]  /*1380*/  LDSM.16.M88.4 R44, [R220+0x4000] ;  /* 0x00400000dc2c783b */ /* 0x000fee0000000200 */
[C---:B------:R-:W-:Y:S08]  /*1390*/  HMMA.16816.F32.BF16 R180, R36.reuse, R40, R180 ;  /* 0x0000002824b4723c */ /* 0x040ff000000418b4 */
[----:B------:R-:W-:Y:S01]  /*13a0*/  HMMA.16816.F32.BF16 R176, R36, R42, R176 ;  /* 0x0000002a24b0723c */ /* 0x000fe200000418b0 */
[----:B------:R-:W-:Y:S04]  /*13b0*/  LDSM.16.M88.4 R40, [R219+0x6000] ;  /* 0x00600000db28783b */ /* 0x000fe80000000200 */
[----:B------:R-:W3:Y:S03]  /*13c0*/  LDSM.16.M88.4 R36, [R215+0x9000] ;  /* 0x00900000d724783b */ /* 0x000ee60000000200 */
[C---:B--2---:R-:W-:Y:S08]  /*13d0*/  HMMA.16816.F32.BF16 R24, R32.reuse, R64, R24 ;  /* 0x000000402018723c */ /* 0x044ff00000041818 */
[C---:B------:R-:W-:Y:S08]  /*13e0*/  HMMA.16816.F32.BF16 R4, R32.reuse, R66, R4 ;  /* 0x000000422004723c */ /* 0x040ff00000041804 */
[C---:B------:R-:W-:Y:S08]  /*13f0*/  HMMA.16816.F32.BF16 R12, R32.reuse, R60, R12 ;  /* 0x0000003c200c723c */ /* 0x040ff0000004180c */
[----:B------:R-:W-:Y:S01]  /*1400*/  HMMA.16816.F32.BF16 R8, R32, R62, R8 ;  /* 0x0000003e2008723c */ /* 0x000fe20000041808 */
[----:B------:R-:W2:Y:S07]  /*1410*/  LDSM.16.M88.4 R32, [R215+0x9800] ;  /* 0x00980000d720783b */ /* 0x000eae0000000200 */
[C---:B----4-:R-:W-:Y:S08]  /*1420*/  HMMA.16816.F32.BF16 R24, R56.reuse, R52, R24 ;  /* 0x000000343818723c */ /* 0x050ff00000041818 */
[C---:B------:R-:W-:Y:S08]  /*1430*/  HMMA.16816.F32.BF16 R4, R56.reuse, R54, R4 ;  /* 0x000000363804723c */ /* 0x040ff00000041804 */
[----:B------:R-:W-:Y:S08]  /*1440*/  HMMA.16816.F32.BF16 R12, R56, R48, R12 ;  /* 0x00000030380c723c */ /* 0x000ff0000004180c */
[C---:B-1----:R-:W-:Y:S08]  /*1450*/  HMMA.16816.F32.BF16 R20, R28.reuse, R64, R20 ;  /* 0x000000401c14723c */ /* 0x042ff00000041814 */
[C---:B------:R-:W-:Y:S08]  /*1460*/  HMMA.16816.F32.BF16 R16, R28.reuse, R66, R16 ;  /* 0x000000421c10723c */ /* 0x040ff00000041810 */
[C---:B------:R-:W-:Y:S08]  /*1470*/  HMMA.16816.F32.BF16 R180, R28.reuse, R60, R180 ;  /* 0x0000003c1cb4723c */ /* 0x040ff000000418b4 */
[----:B------:R-:W-:Y:S01]  /*1480*/  HMMA.16816.F32.BF16 R176, R28, R62, R176 ;  /* 0x0000003e1cb0723c */ /* 0x000fe200000418b0 */
[----:B------:R-:W1:Y:S01]  /*1490*/  LDSM.16.M88.4 R28, [R219+0x4000] ;  /* 0x00400000db1c783b */ /* 0x000e620000000200 */
[----:B------:R-:W-:-:S06]  /*14a0*/  DEPBAR.LE SB0, 0x0 ;  /* 0x000080000000791a */ /* 0x000fcc0000000000 */
[----:B------:R-:W-:Y:S08]  /*14b0*/  HMMA.16816.F32.BF16 R8, R56, R50, R8 ;  /* 0x000000323808723c */ /* 0x000ff00000041808 */
[C---:B---3--:R-:W-:Y:S08]  /*14c0*/  HMMA.16816.F32.BF16 R24, R40.reuse, R36, R24 ;  /* 0x000000242818723c */ /* 0x048ff00000041818 */
[C---:B------:R-:W-:Y:S08]  /*14d0*/  HMMA.16816.F32.BF16 R4, R40.reuse, R38, R4 ;  /* 0x000000262804723c */ /* 0x040ff00000041804 */
[----:B--2---:R-:W-:Y:S08]  /*14e0*/  HMMA.16816.F32.BF16 R12, R40, R32, R12 ;  /* 0x00000020280c723c */ /* 0x004ff0000004180c */
[----:B------:R-:W-:Y:S03]  /*14f0*/  HMMA.16816.F32.BF16 R20, R44, R52, R20 ;  /* 0x000000342c14723c */ /* 0x000fe60000041814 */
[----:B------:R-:W-:-:S05]  /*1500*/  FMNMX3.FTZ R2, R24, R25, R4, !PT ;  /* 0x0000001918027276 */ /* 0x000fca0007810004 */
[----:B------:R-:W-:Y:S03]  /*1510*/  HMMA.16816.F32.BF16 R16, R44, R54, R16 ;  /* 0x000000362c10723c */ /* 0x000fe60000041810 */
[----:B------:R-:W-:-:S05]  /*1520*/  FMNMX3.FTZ R2, R2, R5, R12, !PT ;  /* 0x0000000502027276 */ /* 0x000fca000781000c */
[C---:B------:R-:W-:Y:S08]  /*1530*/  HMMA.16816.F32.BF16 R180, R44.reuse, R48, R180 ;  /* 0x000000302cb4723c */ /* 0x040ff000000418b4 */
[----:B------:R-:W-:Y:S08]  /*1540*/  HMMA.16816.F32.BF16 R176, R44, R50, R176 ;  /* 0x000000322cb0723c */ /* 0x000ff000000418b0 */
[----:B------:R-:W-:Y:S08]  /*1550*/  HMMA.16816.F32.BF16 R8, R40, R34, R8 ;  /* 0x000000222808723c */ /* 0x000ff00000041808 */
[C---:B-1----:R-:W-:Y:S08]  /*1560*/  HMMA.16816.F32.BF16 R20, R28.reuse, R36, R20 ;  /* 0x000000241c14723c */ /* 0x042ff00000041814 */
[----:B------:R-:W-:Y:S03]  /*1570*/  HMMA.16816.F32.BF16 R16, R28, R38, R16 ;  /* 0x000000261c10723c */ /* 0x000fe60000041810 */
[----:B------:R-:W-:-:S05]  /*1580*/  FMNMX3.FTZ R2, R2, R13, R8, !PT ;  /* 0x0000000d02027276 */ /* 0x000fca0007810008 */
[C---:B------:R-:W-:Y:S08]  /*1590*/  HMMA.16816.F32.BF16 R180, R28.reuse, R32, R180 ;  /* 0x000000201cb4723c */ /* 0x040ff000000418b4 */
[----:B------:R-:W-:Y:S01]  /*15a0*/  HMMA.16816.F32.BF16 R176, R28, R34, R176 ;  /* 0x000000221cb0723c */ /* 0x000fe200000418b0 */
[----:B------:R-:W-:Y:S01]  /*15b0*/  FMNMX.FTZ R28, R9, R2, !PT ;  /* 0x00000002091c7209 */ /* 0x000fe20007810000 */
[----:B------:R-:W-:Y:S06]  /*15c0*/  BAR.SYNC.DEFER_BLOCKING 0x0 ;  /* 0x0000000000007b1d */ /* 0x000fec0000010000 */
[----:B------:R-:W-:-:S12]  /*15d0*/  @!P2 BRA `(.L_x_1086) ;  /* 0x000000000048a947 */ /* 0x000fd80003800000 */
[----:B------:R-:W-:-:S05]  /*15e0*/  LEA.HI.SX32 R30, R164, 0xfffffffe, 0x1b ;  /* 0xfffffffea41e7811 */ /* 0x000fca00078fdaff */
[-C--:B------:R-:W-:Y:S02]  /*15f0*/  IMAD R29, R228, R30.reuse, RZ ;  /* 0x0000001ee41d7224 */ /* 0x080fe400078e02ff */
[----:B------:R-:W-:-:S04]  /*1600*/  IMAD.WIDE.U32 R30, R229, R30, RZ ;  /* 0x0000001ee51e7225 */ /* 0x000fc800078e00ff */
[----:B------:R-:W-:Y:S01]  /*1610*/  IMAD.IADD R29, R31, 0x1, R29 ;  /* 0x000000011f1d7824 */ /* 0x000fe200078e021d */
[----:B------:R-:W-:Y:S02]  /*1620*/  IADD3 R2, P0, PT, R231, R30, RZ ;  /* 0x0000001ee7027210 */ /* 0x000fe40007f1e0ff */
[----:B------:R-:W-:-:S03]  /*1630*/  LEA R34, P1, R30, R227, 0x1 ;  /* 0x000000e31e227211 */ /* 0x000fc600078208ff */
[----:B------:R-:W-:Y:S01]  /*1640*/  IMAD.X R31, R29, 0x1, R230, P0 ;  /* 0x000000011d1f7824 */ /* 0x000fe200000e06e6 */
[----:B------:R-:W-:Y:S02]  /*1650*/  LEA R32, P0, R2, R227, 0x1 ;  /* 0x000000e302207211 */ /* 0x000fe400078008ff */
[-C--:B------:R-:W-:Y:S02]  /*1660*/  LEA.HI.X R35, R30, R226.reuse, R29, 0x1, P1 ;  /* 0x000000e21e237211 */ /* 0x080fe400008f0c1d */
[----:B------:R-:W-:-:S03]  /*1670*/  LEA.HI.X R33, R2, R226, R31, 0x1, P0 ;  /* 0x000000e202217211 */ /* 0x000fc600000f0c1f */
[----:B------:R-:W-:Y:S01]  /*1680*/  @!PT LDS RZ, [RZ] ;  /* 0x00000000fffff984 */ /* 0x000fe20000000800 */
[----:B------:R-:W-:Y:S01]  /*1690*/  @!PT LDS RZ, [RZ] ;  /* 0x00000000fffff984 */ /* 0x000fe20000000800 */
[----:B------:R-:W-:Y:S01]  /*16a0*/  @!PT LDS RZ, [RZ] ;  /* 0x00000000fffff984 */ /* 0x000fe20000000800 */
[----:B------:R1:W-:Y:S04]  /*16b0*/  LDGSTS.E.BYPASS.LTC128B.128 [R232+0x8000], desc[UR22][R34.64] ;  /* 0x0800000022e87fae */ /* 0x0003e8000b981a16 */
[----:B------:R1:W-:Y:S04]  /*16c0*/  LDGSTS.E.BYPASS.LTC128B.128 [R232+0x9000], desc[UR22][R34.64+0x80] ;  /* 0x0900008022e87fae */ /* 0x0003e8000b981a16 */
[----:B------:R1:W-:Y:S04]  /*16d0*/  LDGSTS.E.BYPASS.LTC128B.128 [R232+0x8800], desc[UR22][R32.64] ;  /* 0x0880000020e87fae */ /* 0x0003e8000b981a16 */
[----:B------:R1:W-:Y:S04]  /*16e0*/  LDGSTS.E.BYPASS.LTC128B.128 [R232+0x9800], desc[UR22][R32.64+0x80] ;  /* 0x0980008020e87fae */ /* 0x0003e8000b981a16 */
[----:B------:R-:W0:Y:S02]  /*16f0*/  LDGDEPBAR ;  /* 0x00000000000079af */ /* 0x000e240000000000 */
.L_x_1086:
[----:B------:R-:W2:Y:S01]  /*1700*/  SHFL.BFLY PT, R29, R28, 0x2, 0x1f ;  /* 0x0c401f001c1d7f89 */ /* 0x000ea200000e0000 */
[----:B------:R-:W-:Y:S01]  /*1710*/  FMNMX3.FTZ R2, R26, R27, R6, !PT ;  /* 0x0000001b1a027276 */ /* 0x000fe20007810006 */
[----:B------:R-:W3:Y:S01]  /*1720*/  LDCU UR4, c[0x0][0x45c] ;  /* 0x00008b80ff0477ac */ /* 0x000ee20008000800 */
[----:B------:R-:W-:Y:S02]  /*1730*/  FMNMX3.FTZ R30, R20, R21, R16, !PT ;  /* 0x00000015141e7276 */ /* 0x000fe40007810010 */
[----:B------:R-:W-:Y:S02]  /*1740*/  FMNMX3.FTZ R2, R2, R7, R14, !PT ;  /* 0x0000000702027276 */ /* 0x000fe4000781000e */
[----:B------:R-:W-:Y:S02]  /*1750*/  FMNMX3.FTZ R30, R30, R17, R180, !PT ;  /* 0x000000111e1e7276 */ /* 0x000fe400078100b4 */
[----:B------:R-:W-:Y:S02]  /*1760*/  FMNMX3.FTZ R2, R2, R15, R10, !PT ;  /* 0x0000000f02027276 */ /* 0x000fe4000781000a */
[----:B------:R-:W-:-:S02]  /*1770*/  FMNMX3.FTZ R30, R30, R181, R176, !PT ;  /* 0x000000b51e1e7276 */ /* 0x000fc400078100b0 */
[----:B------:R-:W-:Y:S02]  /*1780*/  FMNMX.FTZ R31, R11, R2, !PT ;  /* 0x000000020b1f7209 */ /* 0x000fe40007810000 */
[----:B------:R-:W-:-:S03]  /*1790*/  FMNMX.FTZ R30, R177, R30, !PT ;  /* 0x0000001eb11e7209 */ /* 0x000fc60007810000 */
[----:B------:R-:W4:Y:S01]  /*17a0*/  SHFL.BFLY PT, R2, R31, 0x2, 0x1f ;  /* 0x0c401f001f027f89 */ /* 0x000f2200000e0000 */
[----:B--2---:R-:W-:-:S05]  /*17b0*/  FMNMX.FTZ R29, R28, R29, !PT ;  /* 0x0000001d1c1d7209 */ /* 0x004fca0007810000 */
[----:B------:R-:W2:Y:S01]  /*17c0*/  SHFL.BFLY PT, R166, R29, 0x1, 0x1f ;  /* 0x0c201f001da67f89 */ /* 0x000ea200000e0000 */
[----:B----4-:R-:W-:-:S05]  /*17d0*/  FMNMX.FTZ R2, R31, R2, !PT ;  /* 0x000000021f027209 */ /* 0x010fca0007810000 */
[----:B------:R-:W4:Y:S01]  /*17e0*/  SHFL.BFLY PT, R165, R2, 0x1, 0x1f ;  /* 0x0c201f0002a57f89 */ /* 0x000f2200000e0000 */
[----:B--2---:R-:W-:-:S03]  /*17f0*/  FMNMX.FTZ R166, R29, R166, !PT ;  /* 0x000000a61da67209 */ /* 0x004fc60007810000 */
[----:B------:R-:W2:Y:S01]  /*1800*/  SHFL.BFLY PT, R29, R30, 0x2, 0x1f ;  /* 0x0c401f001e1d7f89 */ /* 0x000ea200000e0000 */
[C---:B------:R-:W-:Y:S01]  /*1810*/  FSETP.NEU.FTZ.AND P0, PT, R166.reuse, -INF , PT ;  /* 0xff800000a600780b */ /* 0x040fe20003f1d000 */
[----:B---3--:R-:W-:-:S05]  /*1820*/  FMUL.FTZ R28, R166, UR4 ;  /* 0x00000004a61c7c20 */ /* 0x008fca0008410000 */
[----:B------:R-:W-:-:S05]  /*1830*/  FSEL R28, R28, RZ, P0 ;  /* 0x000000ff1c1c7208 */ /* 0x000fca0000000000 */
[----:B------:R-:W-:Y:S01]  /*1840*/  FFMA.FTZ R184, R4, UR4, -R28 ;  /* 0x0000000404b87c23 */ /* 0x000fe2000801081c */
[----:B------:R-:W-:Y:S01]  /*1850*/  FMNMX3.FTZ R4, R22, R23, R18, !PT ;  /* 0x0000001716047276 */ /* 0x000fe20007810012 */
[--C-:B------:R-:W-:Y:S01]  /*1860*/  FFMA.FTZ R171, R25, UR4, -R28.reuse ;  /* 0x0000000419ab7c23 */ /* 0x100fe2000801081c */
[--C-:B------:R-:W-:Y:S01]  /*1870*/  FFMA.FTZ R169, R5, UR4, -R28.reuse ;  /* 0x0000000405a97c23 */ /* 0x100fe2000801081c */
[----:B----4-:R-:W-:Y:S01]  /*1880*/  FMNMX.FTZ R165, R2, R165, !PT ;  /* 0x000000a502a57209 */ /* 0x010fe20007810000 */
[----:B------:R-:W-:Y:S01]  /*1890*/  FFMA.FTZ R186, R24, UR4, -R28 ;  /* 0x0000000418ba7c23 */ /* 0x000fe2000801081c */
[----:B------:R-:W-:Y:S01]  /*18a0*/  FMNMX3.FTZ R4, R4, R19, R182, !PT ;  /* 0x0000001304047276 */ /* 0x000fe200078100b6 */
[----:B------:R-:W-:Y:S01]  /*18b0*/  MUFU.EX2 R184, R184 ;  /* 0x000000b800b87308 */ /* 0x000fe20000000800 */
[----:B------:R-:W-:Y:S01]  /*18c0*/  LOP3.LUT R2, R68, 0x200, R69, 0xf8, !PT ;  /* 0x0000020044027812 */ /* 0x000fe200078ef845 */
[----:B------:R-:W-:Y:S01]  /*18d0*/  FMUL.FTZ R24, R165, UR4 ;  /* 0x00000004a5187c20 */ /* 0x000fe20008410000 */
[----:B------:R-:W-:Y:S01]  /*18e0*/  FMNMX3.FTZ R4, R4, R183, R178, !PT ;  /* 0x000000b704047276 */ /* 0x000fe200078100b2 */
[--C-:B------:R-:W-:Y:S01]  /*18f0*/  FFMA.FTZ R194, R12, UR4, -R28.reuse ;  /* 0x000000040cc27c23 */ /* 0x100fe2000801081c */
[----:B--2---:R-:W-:Y:S01]  /*1900*/  FMNMX.FTZ R5, R30, R29, !PT ;  /* 0x0000001d1e057209 */ /* 0x004fe20007810000 */
[--C-:B------:R-:W-:Y:S01]  /*1910*/  FFMA.FTZ R195, R13, UR4, -R28.reuse ;  /* 0x000000040dc37c23 */ /* 0x100fe2000801081c */
[----:B------:R-:W-:Y:S01]  /*1920*/  FMNMX.FTZ R4, R179, R4, !PT ;  /* 0x00000004b3047209 */ /* 0x000fe20007810000 */
[----:B------:R-:W-:Y:S01]  /*1930*/  MUFU.EX2 R186, R186 ;  /* 0x000000ba00ba7308 */ /* 0x000fe20000000800 */
[----:B------:R-:W-:Y:S01]  /*1940*/  LEA R218, R2, UR5, 0x1 ;  /* 0x0000000502da7c11 */ /* 0x000fe2000f8e08ff */
[----:B------:R-:W2:Y:S01]  /*1950*/  SHFL.BFLY PT, R168, R5, 0x1, 0x1f ;  /* 0x0c201f0005a87f89 */ /* 0x000ea200000e0000 */
[----:B------:R-:W-:Y:S01]  /*1960*/  FSETP.NEU.FTZ.AND P0, PT, R165, -INF , PT ;  /* 0xff800000a500780b */ /* 0x000fe20003f1d000 */
[----:B------:R-:W-:Y:S01]  /*1970*/  FFMA.FTZ R196, R8, UR4, -R28 ;  /* 0x0000000408c47c23 */ /* 0x000fe2000801081c */
[-C--:B------:R-:W-:Y:S01]  /*1980*/  IADD3 R213, PT, PT, R0, R218.reuse, RZ ;  /* 0x000000da00d57210 */ /* 0x080fe20007ffe0ff */
[----:B------:R-:W3:Y:S01]  /*1990*/  SHFL.BFLY PT, R25, R4, 0x2, 0x1f ;  /* 0x0c401f0004197f89 */ /* 0x000ee200000e0000 */
[----:B------:R-:W-:Y:S01]  /*19a0*/  FSEL R24, R24, RZ, P0 ;  /* 0x000000ff18187208 */ /* 0x000fe20000000000 */
[----:B------:R-:W4:Y:S01]  /*19b0*/  MUFU.EX2 R171, R171 ;  /* 0x000000ab00ab7308 */ /* 0x000f220000000800 */
[C---:B------:R-:W-:Y:S01]  /*19c0*/  IADD3 R214, PT, PT, R3.reuse, R218, RZ ;  /* 0x000000da03d67210 */ /* 0x040fe20007ffe0ff */
[----:B------:R-:W-:Y:S01]  /*19d0*/  LDSM.16.MT88.4 R36, [R218+0xa000] ;  /* 0x00a00000da24783b */ /* 0x000fe20000004200 */
[----:B------:R-:W-:Y:S01]  /*19e0*/  IADD3 R212, PT, PT, R3, R213, RZ ;  /* 0x000000d503d47210 */ /* 0x000fe20007ffe0ff */
[--C-:B------:R-:W-:Y:S01]  /*19f0*/  FFMA.FTZ R185, R6, UR4, -R24.reuse ;  /* 0x0000000406b97c23 */ /* 0x100fe20008010818 */
[--C-:B------:R-:W-:Y:S01]  /*1a00*/  FFMA.FTZ R0, R7, UR4, -R24.reuse ;  /* 0x0000000407007c23 */ /* 0x100fe20008010818 */
[----:B------:R-:W-:Y:S01]  /*1a10*/  LDSM.16.MT88.4 R52, [R214+0xa000] ;  /* 0x00a00000d634783b */ /* 0x000fe20000004200 */
[--C-:B------:R-:W-:Y:S01]  /*1a20*/  FFMA.FTZ R170, R26, UR4, -R24.reuse ;  /* 0x000000041aaa7c23 */ /* 0x100fe20008010818 */
[----:B------:R-:W-:Y:S01]  /*1a30*/  FFMA.FTZ R187, R27, UR4, -R24 ;  /* 0x000000041bbb7c23 */ /* 0x000fe20008010818 */
[----:B------:R-:W5:Y:S01]  /*1a40*/  MUFU.EX2 R169, R169 ;  /* 0x000000a900a97308 */ /* 0x000f620000000800 */
[----:B------:R-:W-:Y:S01]  /*1a50*/  LDSM.16.MT88.4 R68, [R213+0xa000] ;  /* 0x00a00000d544783b */ /* 0x000fe20000004200 */
[----:B------:R-:W-:Y:S01]  /*1a60*/  FFMA.FTZ R237, R9, UR4, -R28 ;  /* 0x0000000409ed7c23 */ /* 0x000fe2000801081c */
[--C-:B------:R-:W-:Y:S01]  /*1a70*/  FFMA.FTZ R197, R14, UR4, -R24.reuse ;  /* 0x000000040ec57c23 */ /* 0x100fe20008010818 */
[--C-:B------:R-:W-:Y:S01]  /*1a80*/  FFMA.FTZ R198, R15, UR4, -R24.reuse ;  /* 0x000000040fc67c23 */ /* 0x100fe20008010818 */
[----:B------:R-:W-:Y:S01]  /*1a90*/  LDSM.16.MT88.4 R84, [R212+0xa000] ;  /* 0x00a00000d454783b */ /* 0x000fe20000004200 */
[--C-:B------:R-:W-:Y:S01]  /*1aa0*/  FFMA.FTZ R200, R10, UR4, -R24.reuse ;  /* 0x000000040ac87c23 */ /* 0x100fe20008010818 */
[----:B------:R-:W-:Y:S01]  /*1ab0*/  FFMA.FTZ R235, R11, UR4, -R24 ;  /* 0x000000040beb7c23 */ /* 0x000fe20008010818 */
[----:B------:R-:W-:Y:S01]  /*1ac0*/  MUFU.EX2 R170, R170 ;  /* 0x000000aa00aa7308 */ /* 0x000fe20000000800 */
[----:B--2---:R-:W-:Y:S01]  /*1ad0*/  FMNMX.FTZ R168, R5, R168, !PT ;  /* 0x000000a805a87209 */ /* 0x004fe20007810000 */
[----:B------:R-:W-:Y:S01]  /*1ae0*/  LDSM.16.MT88.4 R100, [R218+0xb000] ;  /* 0x00b00000da64783b */ /* 0x000fe20000004200 */
[----:B----4-:R-:W-:Y:S01]  /*1af0*/  F2FP.BF16.F32.PACK_AB R136, R171, R186 ;  /* 0x000000baab88723e */ /* 0x010fe200000010ff */
[----:B------:R-:W-:Y:S01]  /*1b00*/  FADD.FTZ R171, R186, R171 ;  /* 0x000000abbaab7221 */ /* 0x000fe20000010000 */
[----:B---3--:R-:W-:Y:S01]  /*1b10*/  FMNMX.FTZ R2, R4, R25, !PT ;  /* 0x0000001904027209 */ /* 0x008fe20007810000 */
[----:B------:R-:W-:Y:S01]  /*1b20*/  LDSM.16.MT88.4 R148, [R214+0xb000] ;  /* 0x00b00000d694783b */ /* 0x000fe20000004200 */
[C---:B------:R-:W-:Y:S01]  /*1b30*/  FMUL.FTZ R201, R168.reuse, UR4 ;  /* 0x00000004a8c97c20 */ /* 0x040fe20008410000 */
[----:B------:R-:W-:Y:S01]  /*1b40*/  FSETP.NEU.FTZ.AND P0, PT, R168, -INF , PT ;  /* 0xff800000a800780b */ /* 0x000fe20003f1d000 */
[----:B------:R-:W2:Y:S01]  /*1b50*/  MUFU.EX2 R187, R187 ;  /* 0x000000bb00bb7308 */ /* 0x000ea20000000800 */
[----:B------:R-:W3:Y:S01]  /*1b60*/  SHFL.BFLY PT, R167, R2, 0x1, 0x1f ;  /* 0x0c201f0002a77f89 */ /* 0x000ee200000e0000 */
[----:B-----5:R-:W-:Y:S01]  /*1b70*/  F2FP.BF16.F32.PACK_AB R138, R169, R184 ;  /* 0x000000b8a98a723e */ /* 0x020fe200000010ff */
[----:B------:R-:W-:Y:S01]  /*1b80*/  FADD.FTZ R184, R184, R171 ;  /* 0x000000abb8b87221 */ /* 0x000fe20000010000 */
[----:B------:R-:W-:Y:S01]  /*1b90*/  FSEL R201, R201, RZ, P0 ;  /* 0x000000ffc9c97208 */ /* 0x000fe20000000000 */
[----:B------:R-:W4:Y:S02]  /*1ba0*/  LDSM.16.MT88.4 R128, [R213+0xb000] ;  /* 0x00b00000d580783b */ /* 0x000f240000004200 */
[----:B------:R-:W-:Y:S01]  /*1bb0*/  FADD.FTZ R169, R169, R184 ;  /* 0x000000b8a9a97221 */ /* 0x000fe20000010000 */
[----:B------:R-:W-:Y:S01]  /*1bc0*/  MUFU.EX2 R185, R185 ;  /* 0x000000b900b97308 */ /* 0x000fe20000000800 */
[----:B------:R-:W5:Y:S01]  /*1bd0*/  LDSM.16.MT88.4 R4, [R212+0xb000] ;  /* 0x00b00000d404783b */ /* 0x000f620000004200 */
[--C-:B------:R-:W-:Y:S01]  /*1be0*/  FFMA.FTZ R190, R20, UR4, -R201.reuse ;  /* 0x0000000414be7c23 */ /* 0x100fe200080108c9 */
[--C-:B------:R-:W-:Y:S01]  /*1bf0*/  FFMA.FTZ R191, R21, UR4, -R201.reuse ;  /* 0x0000000415bf7c23 */ /* 0x100fe200080108c9 */
[--C-:B------:R-:W-:Y:S01]  /*1c00*/  FFMA.FTZ R3, R16, UR4, -R201.reuse ;  /* 0x0000000410037c23 */ /* 0x100fe200080108c9 */
[----:B------:R-:W5:Y:S01]  /*1c10*/  LDSM.16.MT88.4 R172, [R218+0xa800] ;  /* 0x00a80000daac783b */ /* 0x000f620000004200 */
[--C-:B------:R-:W-:Y:S01]  /*1c20*/  FFMA.FTZ R239, R177, UR4, -R201.reuse ;  /* 0x00000004b1ef7c23 */ /* 0x100fe200080108c9 */
[--C-:B------:R-:W-:Y:S01]  /*1c30*/  FFMA.FTZ R180, R180, UR4, -R201.reuse ;  /* 0x00000004b4b47c23 */ /* 0x100fe200080108c9 */
[----:B------:R-:W3:Y:S01]  /*1c40*/  MUFU.EX2 R0, R0 ;  /* 0x0000000000007308 */ /* 0x000ee20000000800 */
[----:B-1----:R-:W1:Y:S01]  /*1c50*/  LDSM.16.MT88.4 R32, [R214+0xa800] ;  /* 0x00a80000d620783b */ /* 0x002e620000004200 */
[----:B--2---:R-:W-:Y:S01]  /*1c60*/  F2FP.BF16.F32.PACK_AB R137, R187, R170 ;  /* 0x000000aabb89723e */ /* 0x004fe200000010ff */
[--C-:B------:R-:W-:Y:S01]  /*1c70*/  FFMA.FTZ R181, R181, UR4, -R201.reuse ;  /* 0x00000004b5b57c23 */ /* 0x100fe200080108c9 */
[----:B------:R-:W-:Y:S01]  /*1c80*/  FFMA.FTZ R176, R176, UR4, -R201 ;  /* 0x00000004b0b07c23 */ /* 0x000fe200080108c9 */
[----:B------:R-:W2:Y:S01]  /*1c90*/  LDSM.16.MT88.4 R28, [R213+0xa800] ;  /* 0x00a80000d51c783b */ /* 0x000ea20000004200 */
[----:B------:R-:W-:-:S02]  /*1ca0*/  FADD.FTZ R170, R170, R187 ;  /* 0x000000bbaaaa7221 */ /* 0x000fc40000010000 */
[----:B------:R-:W-:Y:S01]  /*1cb0*/  MUFU.EX2 R190, R190 ;  /* 0x000000be00be7308 */ /* 0x000fe20000000800 */
[----:B---3--:R-:W-:Y:S01]  /*1cc0*/  FMNMX.FTZ R167, R2, R167, !PT ;  /* 0x000000a702a77209 */ /* 0x008fe20007810000 */
[----:B------:R-:W-:Y:S01]  /*1cd0*/  FFMA.FTZ R2, R17, UR4, -R201 ;  /* 0x0000000411027c23 */ /* 0x000fe200080108c9 */
[----:B------:R-:W3:Y:S02]  /*1ce0*/  LDSM.16.MT88.4 R24, [R212+0xa800] ;  /* 0x00a80000d418783b */ /* 0x000ee40000004200 */
[C---:B------:R-:W-:Y:S01]  /*1cf0*/  FSETP.NEU.FTZ.AND P0, PT, R167.reuse, -INF , PT ;  /* 0xff800000a700780b */ /* 0x040fe20003f1d000 */
[----:B------:R-:W-:Y:S01]  /*1d00*/  FMUL.FTZ R199, R167, UR4 ;  /* 0x00000004a7c77c20 */ /* 0x000fe20008410000 */
[----:B------:R-:W-:Y:S01]  /*1d10*/  LDSM.16.MT88.4 R12, [R213+0xb800] ;  /* 0x00b80000d50c783b */ /* 0x000fe20000004200 */
[----:B------:R-:W4:Y:S01]  /*1d20*/  MUFU.EX2 R191, R191 ;  /* 0x000000bf00bf7308 */ /* 0x000f220000000800 */
[C---:B------:R-:W-:Y:S01]  /*1d30*/  F2FP.BF16.F32.PACK_AB R139, R0.reuse, R185 ;  /* 0x000000b9008b723e */ /* 0x040fe200000010ff */
[----:B------:R-:W-:Y:S01]  /*1d40*/  FADD.FTZ R185, R185, R170 ;  /* 0x000000aab9b97221 */ /* 0x000fe20000010000 */
[----:B------:R-:W-:Y:S01]  /*1d50*/  FSEL R199, R199, RZ, P0 ;  /* 0x000000ffc7c77208 */ /* 0x000fe20000000000 */
[----:B------:R-:W-:Y:S02]  /*1d60*/  LDSM.16.MT88.4 R8, [R212+0xb800] ;  /* 0x00b80000d408783b */ /* 0x000fe40000004200 */
[----:B------:R-:W-:-:S02]  /*1d70*/  FADD.FTZ R0, R0, R185 ;  /* 0x000000b900007221 */ /* 0x000fc40000010000 */
[--C-:B------:R-:W-:Y:S01]  /*1d80*/  FFMA.FTZ R189, R22, UR4, -R199.reuse ;  /* 0x0000000416bd7c23 */ /* 0x100fe200080108c7 */
[--C-:B------:R-:W-:Y:S01]  /*1d90*/  FFMA.FTZ R192, R23, UR4, -R199.reuse ;  /* 0x0000000417c07c23 */ /* 0x100fe200080108c7 */
[--C-:B------:R-:W-:Y:S01]  /*1da0*/  FFMA.FTZ R193, R18, UR4, -R199.reuse ;  /* 0x0000000412c17c23 */ /* 0x100fe200080108c7 */
[--C-:B------:R-:W-:Y:S01]  /*1db0*/  FFMA.FTZ R188, R19, UR4, -R199.reuse ;  /* 0x0000000413bc7c23 */ /* 0x100fe200080108c7 */
[----:B------:R-:W3:Y:S01]  /*1dc0*/  LDSM.16.MT88.4 R20, [R218+0xb800] ;  /* 0x00b80000da14783b */ /* 0x000ee20000004200 */
[----:B------:R-:W-:Y:S01]  /*1dd0*/  MUFU.EX2 R3, R3 ;  /* 0x0000000300037308 */ /* 0x000fe20000000800 */
[--C-:B------:R-:W-:Y:S01]  /*1de0*/  FFMA.FTZ R177, R182, UR4, -R199.reuse ;  /* 0x00000004b6b17c23 */ /* 0x100fe200080108c7 */
[--C-:B------:R-:W-:Y:S01]  /*1df0*/  FFMA.FTZ R182, R183, UR4, -R199.reuse ;  /* 0x00000004b7b67c23 */ /* 0x100fe200080108c7 */
[----:B------:R-:W3:Y:S01]  /*1e00*/  LDSM.16.MT88.4 R16, [R214+0xb800] ;  /* 0x00b80000d610783b */ /* 0x000ee20000004200 */
[----:B------:R-:W-:Y:S01]  /*1e10*/  HMMA.16816.F32.BF16 R156, R136, R36, RZ ;  /* 0x00000024889c723c */ /* 0x000fe200000418ff */
[--C-:B------:R-:W-:Y:S01]  /*1e20*/  FFMA.FTZ R178, R178, UR4, -R199.reuse ;  /* 0x00000004b2b27c23 */ /* 0x100fe200080108c7 */
[----:B------:R-:W-:Y:S01]  /*1e30*/  FFMA.FTZ R179, R179, UR4, -R199 ;  /* 0x00000004b3b37c23 */ /* 0x000fe200080108c7 */
[----:B----4-:R-:W-:Y:S01]  /*1e40*/  F2FP.BF16.F32.PACK_AB R140, R191, R190 ;  /* 0x000000bebf8c723e */ /* 0x010fe200000010ff */
[----:B------:R-:W4:Y:S01]  /*1e50*/  MUFU.EX2 R2, R2 ;  /* 0x0000000200027308 */ /* 0x000f220000000800 */
[----:B------:R-:W-:-:S03]  /*1e60*/  FADD.FTZ R190, R190, R191 ;  /* 0x000000bfbebe7221 */ /* 0x000fc60000010000 */
[C---:B------:R-:W-:Y:S04]  /*1e70*/  HMMA.16816.F32.BF16 R44, R136.reuse, R52, RZ ;  /* 0x00000034882c723c */ /* 0x040fe800000418ff */
[----:B------:R-:W-:Y:S04]  /*1e80*/  MUFU.EX2 R189, R189 ;  /* 0x000000bd00bd7308 */ /* 0x000fe80000000800 */
[----:B------:R-:W-:Y:S04]  /*1e90*/  HMMA.16816.F32.BF16 R60, R136, R68, RZ ;  /* 0x00000044883c723c */ /* 0x000fe800000418ff */
[----:B------:R-:W5:Y:S01]  /*1ea0*/  MUFU.EX2 R192, R192 ;  /* 0x000000c000c07308 */ /* 0x000f620000000800 */
[----:B----4-:R-:W-:Y:S01]  /*1eb0*/  F2FP.BF16.F32.PACK_AB R142, R2, R3 ;  /* 0x00000003028e723e */ /* 0x010fe200000010ff */
[----:B------:R-:W-:-:S02]  /*1ec0*/  FADD.FTZ R3, R3, R190 ;  /* 0x000000be03037221 */ /* 0x000fc40000010000 */
[C---:B------:R-:W-:Y:S02]  /*1ed0*/  HMMA.16816.F32.BF16 R76, R136.reuse, R84, RZ ;  /* 0x00000054884c723c */ /* 0x040fe400000418ff */
[----:B------:R-:W-:Y:S02]  /*1ee0*/  FADD.FTZ R3, R2, R3 ;  /* 0x0000000302037221 */ /* 0x000fe40000010000 */
[----:B------:R-:W-:Y:S04]  /*1ef0*/  MUFU.EX2 R193, R193 ;  /* 0x000000c100c17308 */ /* 0x000fe80000000800 */
[----:B------:R-:W-:Y:S04]  /*1f00*/  HMMA.16816.F32.BF16 R92, R136, R100, RZ ;  /* 0x00000064885c723c */ /* 0x000fe800000418ff */
[----:B------:R-:W4:Y:S01]  /*1f10*/  MUFU.EX2 R188, R188 ;  /* 0x000000bc00bc7308 */ /* 0x000f220000000800 */
[----:B-----5:R-:W-:Y:S01]  /*1f20*/  F2FP.BF16.F32.PACK_AB R141, R192, R189 ;  /* 0x000000bdc08d723e */ /* 0x020fe200000010ff */
[----:B------:R-:W-:-:S02]  /*1f30*/  FADD.FTZ R192, R189, R192 ;  /* 0x000000c0bdc07221 */ /* 0x000fc40000010000 */
        /* <DEDUP_REMOVED lines=14> */
[----:B------:R-:W4:Y:S04]  /*2020*/  MUFU.EX2 R198, R198 ;  /* 0x000000c600c67308 */ /* 0x000f280000000800 */
[C---:B------:R-:W-:Y:S04]  /*2030*/  HMMA.16816.F32.BF16 R80, R136.reuse, R86, RZ ;  /* 0x000000568850723c */ /* 0x040fe800000418ff */
[----:B------:R-:W-:Y:S04]  /*2040*/  MUFU.EX2 R200, R200 ;  /* 0x000000c800c87308 */ /* 0x000fe80000000800 */
[C---:B------:R-:W-:Y:S04]  /*2050*/  HMMA.16816.F32.BF16 R96, R136.reuse, R102, RZ ;  /* 0x000000668860723c */ /* 0x040fe800000418ff */
[----:B------:R-:W1:Y:S04]  /*2060*/  MUFU.EX2 R235, R235 ;  /* 0x000000eb00eb7308 */ /* 0x000e680000000800 */
[C---:B------:R-:W-:Y:S04]  /*2070*/  HMMA.16816.F32.BF16 R112, R136.reuse, R150, RZ ;  /* 0x000000968870723c */ /* 0x040fe800000418ff */
[----:B------:R-:W-:Y:S04]  /*2080*/  MUFU.EX2 R180, R180 ;  /* 0x000000b400b47308 */ /* 0x000fe80000000800 */
[C---:B------:R-:W-:Y:S04]  /*2090*/  HMMA.16816.F32.BF16 R124, R136.reuse, R130, RZ ;  /* 0x00000082887c723c */ /* 0x040fe800000418ff */
[----:B------:R-:W3:Y:S04]  /*20a0*/  MUFU.EX2 R181, R181 ;  /* 0x000000b500b57308 */ /* 0x000ee80000000800 */
[----:B------:R-:W-:Y:S04]  /*20b0*/  HMMA.16816.F32.BF16 R136, R136, R6, RZ ;  /* 0x000000068888723c */ /* 0x000fe800000418ff */
[----:B------:R-:W-:Y:S04]  /*20c0*/  MUFU.EX2 R177, R177 ;  /* 0x000000b100b17308 */ /* 0x000fe80000000800 */
[C---:B------:R-:W-:Y:S04]  /*20d0*/  HMMA.16816.F32.BF16 R160, R140.reuse, R36, RZ ;  /* 0x000000248ca0723c */ /* 0x040fe800000418ff */
[----:B------:R-:W3:Y:S04]  /*20e0*/  MUFU.EX2 R182, R182 ;  /* 0x000000b600b67308 */ /* 0x000ee80000000800 */
[C---:B------:R-:W-:Y:S04]  /*20f0*/  HMMA.16816.F32.BF16 R40, R140.reuse, R52, RZ ;  /* 0x000000348c28723c */ /* 0x040fe800000418ff */
[----:B------:R-:W-:Y:S04]  /*2100*/  MUFU.EX2 R176, R176 ;  /* 0x000000b000b07308 */ /* 0x000fe80000000800 */
[C---:B------:R-:W-:Y:S04]  /*2110*/  HMMA.16816.F32.BF16 R56, R140.reuse, R68, RZ ;  /* 0x000000448c38723c */ /* 0x040fe800000418ff */
[----:B------:R-:W3:Y:S04]  /*2120*/  MUFU.EX2 R239, R239 ;  /* 0x000000ef00ef7308 */ /* 0x000ee80000000800 */
[C---:B------:R-:W-:Y:S04]  /*2130*/  HMMA.16816.F32.BF16 R72, R140.reuse, R84, RZ ;  /* 0x000000548c48723c */ /* 0x040fe800000418ff */
[----:B------:R-:W-:Y:S04]  /*2140*/  MUFU.EX2 R178, R178 ;  /* 0x000000b200b27308 */ /* 0x000fe80000000800 */
[C---:B------:R-:W-:Y:S04]  /*2150*/  HMMA.16816.F32.BF16 R88, R140.reuse, R100, RZ ;  /* 0x000000648c58723c */ /* 0x040fe800000418ff */
[----:B------:R-:W3:Y:S04]  /*2160*/  MUFU.EX2 R179, R179 ;  /* 0x000000b300b37308 */ /* 0x000ee80000000800 */
        /* <DEDUP_REMOVED lines=10> */
[----:B-----5:R-:W-:Y:S01]  /*2210*/  F2FP.BF16.F32.PACK_AB R4, R195, R194 ;  /* 0x000000c2c304723e */ /* 0x020fe200000010ff */
[----:B------:R-:W-:Y:S01]  /*2220*/  FADD.FTZ R194, R194, R169 ;  /* 0x000000a9c2c27221 */ /* 0x000fe20000010000 */
[----:B----4-:R-:W-:Y:S01]  /*2230*/  F2FP.BF16.F32.PACK_AB R5, R198, R197 ;  /* 0x000000c5c605723e */ /* 0x010fe200000010ff */
[----:B------:R-:W-:-:S02]  /*2240*/  FADD.FTZ R197, R197, R0 ;  /* 0x00000000c5c57221 */ /* 0x000fc40000010000 */
[----:B------:R-:W-:Y:S02]  /*2250*/  FADD.FTZ R195, R195, R194 ;  /* 0x000000c2c3c37221 */ /* 0x000fe40000010000 */
[----:B------:R-:W-:Y:S01]  /*2260*/  HMMA.16816.F32.BF16 R140, R140, R6, RZ ;  /* 0x000000068c8c723c */ /* 0x000fe200000418ff */
[----:B------:R-:W-:Y:S01]  /*2270*/  F2FP.BF16.F32.PACK_AB R6, R237, R196 ;  /* 0x000000c4ed06723e */ /* 0x000fe200000010ff */
[----:B------:R-:W-:Y:S01]  /*2280*/  FADD.FTZ R197, R198, R197 ;  /* 0x000000c5c6c57221 */ /* 0x000fe20000010000 */
[----:B-1----:R-:W-:Y:S01]  /*2290*/  F2FP.BF16.F32.PACK_AB R7, R235, R200 ;  /* 0x000000c8eb07723e */ /* 0x002fe200000010ff */
[----:B------:R-:W-:Y:S02]  /*22a0*/  FADD.FTZ R196, R196, R195 ;  /* 0x000000c3c4c47221 */ /* 0x000fe40000010000 */
[----:B------:R-:W-:Y:S02]  /*22b0*/  FADD.FTZ R200, R200, R197 ;  /* 0x000000c5c8c87221 */ /* 0x000fe40000010000 */
[----:B------:R-:W-:-:S02]  /*22c0*/  FADD.FTZ R237, R237, R196 ;  /* 0x000000c4eded7221 */ /* 0x000fc40000010000 */
[----:B------:R-:W-:Y:S01]  /*22d0*/  HMMA.16816.F32.BF16 R156, R4, R172, R156 ;  /* 0x000000ac049c723c */ /* 0x000fe2000004189c */
[----:B------:R-:W-:-:S07]  /*22e0*/  FADD.FTZ R235, R235, R200 ;  /* 0x000000c8ebeb7221 */ /* 0x000fce0000010000 */
[C---:B------:R-:W-:Y:S08]  /*22f0*/  HMMA.16816.F32.BF16 R44, R4.reuse, R32, R44 ;  /* 0x00000020042c723c */ /* 0x040ff0000004182c */
[C---:B--2---:R-:W-:Y:S08]  /*2300*/  HMMA.16816.F32.BF16 R60, R4.reuse, R28, R60 ;  /* 0x0000001c043c723c */ /* 0x044ff0000004183c */
        /* <DEDUP_REMOVED lines=13> */
[----:B------:R-:W-:Y:S01]  /*23e0*/  F2FP.BF16.F32.PACK_AB R4, R181, R180 ;  /* 0x000000b4b504723e */ /* 0x000fe200000010ff */
[----:B------:R-:W-:Y:S01]  /*23f0*/  FADD.FTZ R180, R180, R3 ;  /* 0x00000003b4b47221 */ /* 0x000fe20000010000 */
[C---:B------:R-:W-:Y:S01]  /*2400*/  F2FP.BF16.F32.PACK_AB R5, R182.reuse, R177 ;  /* 0x000000b1b605723e */ /* 0x040fe200000010ff */
        /* <DEDUP_REMOVED lines=27> */
[----:B------:R-:W-:Y:S01]  /*25c0*/  LEA.HI.SX32 R234, R164, 0xfffffffe, 0x1b ;  /* 0xfffffffea4ea7811 */ /* 0x000fe200078fdaff */
[----:B------:R-:W-:Y:S01]  /*25d0*/  IMAD.MOV.U32 R0, RZ, RZ, R165 ;  /* 0x000000ffff007224 */ /* 0x000fe200078e00a5 */
[----:B------:R-:W-:Y:S01]  /*25e0*/  MOV R2, R167 ;  /* 0x000000a700027202 */ /* 0x000fe20000000f00 */
[----:B------:R-:W-:Y:S01]  /*25f0*/  IMAD.MOV.U32 R3, RZ, RZ, R166 ;  /* 0x000000ffff037224 */ /* 0x000fe200078e00a6 */
[----:B------:R-:W-:Y:S01]  /*2600*/  MOV R169, R168 ;  /* 0x000000a800a97202 */ /* 0x000fe20000000f00 */
[----:B------:R-:W1:Y:S01]  /*2610*/  LDCU UR4, c[0x0][0x45c] ;  /* 0x00008b80ff0477ac */ /* 0x000e620008000800 */
[----:B------:R-:W2:Y:S01]  /*2620*/  LDCU.64 UR6, c[0x0][0x3c0] ;  /* 0x00007800ff0677ac */ /* 0x000ea20008000a00 */
[----:B------:R-:W-:Y:S05]  /*2630*/  BRA `(.L_x_1088) ;  /* 0x00000000004c7947 */ /* 0x000fea0003800000 */
.L_x_1090:
[----:B------:R-:W-:Y:S04]  /*2640*/  VIADD R166, R234, 0xffffffff ;  /* 0xffffffffeaa67836 */ /* 0x000fe80000000000 */
[-C--:B------:R-:W-:Y:S02]  /*2650*/  IMAD R165, R228, R166.reuse, RZ ;  /* 0x000000a6e4a57224 */ /* 0x080fe400078e02ff */
[----:B------:R-:W-:Y:S04]  /*2660*/  IMAD.WIDE.U32 R166, R229, R166, RZ ;  /* 0x000000a6e5a67225 */ /* 0x000fe800078e00ff */
[----:B------:R-:W-:Y:S01]  /*2670*/  IMAD.IADD R165, R167, 0x1, R165 ;  /* 0x00000001a7a57824 */ /* 0x000fe200078e02a5 */
[CC--:B------:R-:W-:Y:S02]  /*2680*/  LEA R174, P1, R166.reuse, R227.reuse, 0x1 ;  /* 0x000000e3a6ae7211 */ /* 0x0c0fe400078208ff */
[----:B------:R-:W-:Y:S02]  /*2690*/  IADD3 R164, P0, PT, R231, R166, RZ ;  /* 0x000000a6e7a47210 */ /* 0x000fe40007f1e0ff */
[-C--:B------:R-:W-:Y:S03]  /*26a0*/  LEA.HI.X R175, R166, R226.reuse, R165, 0x1, P1 ;  /* 0x000000e2a6af7211 */ /* 0x080fe600008f0ca5 */
[----:B------:R-:W-:Y:S01]  /*26b0*/  IMAD.X R167, R165, 0x1, R230, P0 ;  /* 0x00000001a5a77824 */ /* 0x000fe200000e06e6 */
        /* <DEDUP_REMOVED lines=11> */
.L_x_1088:
[----:B------:R-:W-:Y:S04]  /*2770*/  DEPBAR.LE SB0, 0x0 ;  /* 0x000080000000791a */ /* 0x000fe80000000000 */
[----:B------:R-:W-:Y:S01]  /*2780*/  BAR.SYNC.DEFER_BLOCKING 0x0 ;  /* 0x0000000000007b1d */ /* 0x000fe20000010000 */
[C---:B--2---:R-:W-:Y:S04]  /*2790*/  IMAD.WIDE.U32 R170, R234.reuse, UR6, RZ ;  /* 0x00000006eaaa7c25 */ /* 0x044fe8000f8e00ff */
[----:B------:R-:W-:Y:S01]  /*27a0*/  IMAD R171, R234, UR7, R171 ;  /* 0x00000007eaab7c24 */ /* 0x000fe2000f8e02ab */
[CC--:B------:R-:W-:Y:S02]  /*27b0*/  LEA R244, P1, R170.reuse, R225.reuse, 0x6 ;  /* 0x000000e1aaf47211 */ /* 0x0c0fe400078230ff */
[C---:B------:R-:W-:Y:S02]  /*27c0*/  LEA R168, P0, R170.reuse, UR16, 0x5 ;  /* 0x00000010aaa87c11 */ /* 0x040fe4000f8028ff */
[CCC-:B------:R-:W-:Y:S02]  /*27d0*/  LEA.HI.X R245, R170.reuse, R224.reuse, R171.reuse, 0x6, P1 ;  /* 0x000000e0aaf57211 */ /* 0x1c0fe400008f34ab */
[----:B------:R-:W-:Y:S02]  /*27e0*/  LEA.HI.X R241, R170, UR8, R171, 0x5, P0 ;  /* 0x00000008aaf17c11 */ /* 0x000fe400080f2cab */
        /* <DEDUP_REMOVED lines=19> */
[----:B------:R-:W-:Y:S01]  /*2920*/  LDSM.16.M88.4 R200, [R216+0x8000] ;  /* 0x00800000d8c8783b */ /* 0x000fe20000000200 */
[-C--:B---3--:R-:W-:Y:S04]  /*2930*/  HMMA.16816.F32.BF16 R4, R164, R172.reuse, RZ ;  /* 0x000000aca404723c */ /* 0x088fe800000418ff */
[----:B------:R-:W-:Y:S04]  /*2940*/  LDSM.16.M88.4 R204, [R220+0x2000] ;  /* 0x00200000dccc783b */ /* 0x000fe80000000200 */
[C---:B----4-:R-:W-:Y:S01]  /*2950*/  HMMA.16816.F32.BF16 R8, R176.reuse, R172, RZ ;  /* 0x000000acb008723c */ /* 0x050fe200000418ff */
[----:B------:R-:W-:Y:S07]  /*2960*/  LDSM.16.M88.4 R208, [R216+0x8800] ;  /* 0x00880000d8d0783b */ /* 0x000fee0000000200 */
[-C--:B------:R-:W-:Y:S08]  /*2970*/  HMMA.16816.F32.BF16 R12, R176, R174.reuse, RZ ;  /* 0x000000aeb00c723c */ /* 0x080ff000000418ff */
[C---:B------:R-:W-:Y:S01]  /*2980*/  HMMA.16816.F32.BF16 R16, R164.reuse, R174, RZ ;  /* 0x000000aea410723c */ /* 0x040fe200000418ff */
[----:B------:R-:W3:Y:S07]  /*2990*/  LDSM.16.M88.4 R172, [R220] ;  /* 0x00000000dcac783b */ /* 0x000eee0000000200 */
[-C--:B-----5:R-:W-:Y:S08]  /*29a0*/  HMMA.16816.F32.BF16 R20, R164, R180.reuse, RZ ;  /* 0x000000b4a414723c */ /* 0x0a0ff000000418ff */
[C---:B------:R-:W-:Y:S08]  /*29b0*/  HMMA.16816.F32.BF16 R24, R176.reuse, R180, RZ ;  /* 0x000000b4b018723c */ /* 0x040ff000000418ff */
[-C--:B------:R-:W-:Y:S01]  /*29c0*/  HMMA.16816.F32.BF16 R28, R176, R182.reuse, RZ ;  /* 0x000000b6b01c723c */ /* 0x080fe200000418ff */
[----:B------:R-:W-:Y:S07]  /*29d0*/  LDSM.16.M88.4 R176, [R215+0x8000] ;  /* 0x00800000d7b0783b */ /* 0x000fee0000000200 */
[----:B------:R-:W-:Y:S01]  /*29e0*/  HMMA.16816.F32.BF16 R32, R164, R182, RZ ;  /* 0x000000b6a420723c */ /* 0x000fe200000418ff */
[----:B------:R-:W4:Y:S05]  /*29f0*/  LDSM.16.M88.4 R164, [R219] ;  /* 0x00000000dba4783b */ /* 0x000f2a0000000200 */
[----:B------:R-:W5:Y:S02]  /*2a00*/  LDSM.16.M88.4 R180, [R219+0x2000] ;  /* 0x00200000dbb4783b */ /* 0x000f640000000200 */
[-C--:B-1----:R-:W-:Y:S08]  /*2a10*/  HMMA.16816.F32.BF16 R4, R184, R188.reuse, R4 ;  /* 0x000000bcb804723c */ /* 0x082ff00000041804 */
[C---:B--2---:R-:W-:Y:S08]  /*2a20*/  HMMA.16816.F32.BF16 R8, R192.reuse, R188, R8 ;  /* 0x000000bcc008723c */ /* 0x044ff00000041808 */
[-C--:B------:R-:W-:Y:S08]  /*2a30*/  HMMA.16816.F32.BF16 R12, R192, R190.reuse, R12 ;  /* 0x000000bec00c723c */ /* 0x080ff0000004180c */
[C---:B------:R-:W-:Y:S01]  /*2a40*/  HMMA.16816.F32.BF16 R16, R184.reuse, R190, R16 ;  /* 0x000000beb810723c */ /* 0x040fe20000041810 */
[----:B------:R-:W1:Y:S07]  /*2a50*/  LDSM.16.M88.4 R188, [R215+0x8800] ;  /* 0x00880000d7bc783b */ /* 0x000e6e0000000200 */
[-C--:B------:R-:W-:Y:S08]  /*2a60*/  HMMA.16816.F32.BF16 R20, R184, R196.reuse, R20 ;  /* 0x000000c4b814723c */ /* 0x080ff00000041814 */
[C---:B------:R-:W-:Y:S08]  /*2a70*/  HMMA.16816.F32.BF16 R24, R192.reuse, R196, R24 ;  /* 0x000000c4c018723c */ /* 0x040ff00000041818 */
[-C--:B------:R-:W-:Y:S01]  /*2a80*/  HMMA.16816.F32.BF16 R28, R192, R198.reuse, R28 ;  /* 0x000000c6c01c723c */ /* 0x080fe2000004181c */
[----:B------:R-:W-:Y:S07]  /*2a90*/  LDSM.16.M88.4 R192, [R222+UR5+0x9000] ;  /* 0x00900005dec0783b */ /* 0x000fee0008000200 */
[----:B------:R-:W-:Y:S01]  /*2aa0*/  HMMA.16816.F32.BF16 R32, R184, R198, R32 ;  /* 0x000000c6b820723c */ /* 0x000fe20000041820 */
[----:B------:R-:W2:Y:S05]  /*2ab0*/  LDSM.16.M88.4 R184, [R223+0x4000] ;  /* 0x00400000dfb8783b */ /* 0x000eaa0000000200 */
[----:B------:R-:W2:Y:S02]  /*2ac0*/  LDSM.16.M88.4 R196, [R223+0x6000] ;  /* 0x00600000dfc4783b */ /* 0x000ea40000000200 */
[-C--:B---3--:R-:W-:Y:S08]  /*2ad0*/  HMMA.16816.F32.BF16 R4, R172, R200.reuse, R4 ;  /* 0x000000c8ac04723c */ /* 0x088ff00000041804 */
[C---:B------:R-:W-:Y:S08]  /*2ae0*/  HMMA.16816.F32.BF16 R8, R204.reuse, R200, R8 ;  /* 0x000000c8cc08723c */ /* 0x040ff00000041808 */
[-C--:B------:R-:W-:Y:S08]  /*2af0*/  HMMA.16816.F32.BF16 R12, R204, R202.reuse, R12 ;  /* 0x000000cacc0c723c */ /* 0x080ff0000004180c */
[C---:B------:R-:W-:Y:S01]  /*2b00*/  HMMA.16816.F32.BF16 R16, R172.reuse, R202, R16 ;  /* 0x000000caac10723c */ /* 0x040fe20000041810 */
[----:B------:R-:W3:Y:S07]  /*2b10*/  LDSM.16.M88.4 R200, [R222+UR5+0x9800] ;  /* 0x00980005dec8783b */ /* 0x000eee0008000200 */
[-C--:B------:R-:W-:Y:S08]  /*2b20*/  HMMA.16816.F32.BF16 R20, R172, R208.reuse, R20 ;  /* 0x000000d0ac14723c */ /* 0x080ff00000041814 */
[C---:B------:R-:W-:Y:S08]  /*2b30*/  HMMA.16816.F32.BF16 R24, R204.reuse, R208, R24 ;  /* 0x000000d0cc18723c */ /* 0x040ff00000041818 */
[-C--:B------:R-:W-:Y:S01]  /*2b40*/  HMMA.16816.F32.BF16 R28, R204, R210.reuse, R28 ;  /* 0x000000d2cc1c723c */ /* 0x080fe2000004181c */
[----:B------:R-:W-:Y:S07]  /*2b50*/  LDSM.16.M88.4 R204, [R221+0x6000] ;  /* 0x00600000ddcc783b */ /* 0x000fee0000000200 */
[----:B------:R-:W-:Y:S01]  /*2b60*/  HMMA.16816.F32.BF16 R32, R172, R210, R32 ;  /* 0x000000d2ac20723c */ /* 0x000fe20000041820 */
[----:B------:R-:W-:Y:S05]  /*2b70*/  LDSM.16.M88.4 R172, [R221+0x4000] ;  /* 0x00400000ddac783b */ /* 0x000fea0000000200 */
[----:B------:R-:W-:Y:S02]  /*2b80*/  LDSM.16.M88.4 R208, [R217+0x9800] ;  /* 0x00980000d9d0783b */ /* 0x000fe40000000200 */
[-C--:B----4-:R-:W-:Y:S08]  /*2b90*/  HMMA.16816.F32.BF16 R4, R164, R176.reuse, R4 ;  /* 0x000000b0a404723c */ /* 0x090ff00000041804 */
[C---:B-----5:R-:W-:Y:S08]  /*2ba0*/  HMMA.16816.F32.BF16 R8, R180.reuse, R176, R8 ;  /* 0x000000b0b408723c */ /* 0x060ff00000041808 */
[-C--:B------:R-:W-:Y:S08]  /*2bb0*/  HMMA.16816.F32.BF16 R12, R180, R178.reuse, R12 ;  /* 0x000000b2b40c723c */ /* 0x080ff0000004180c */
[C---:B------:R-:W-:Y:S01]  /*2bc0*/  HMMA.16816.F32.BF16 R16, R164.reuse, R178, R16 ;  /* 0x000000b2a410723c */ /* 0x040fe20000041810 */
[----:B------:R-:W4:Y:S07]  /*2bd0*/  LDSM.16.M88.4 R176, [R217+0x9000] ;  /* 0x00900000d9b0783b */ /* 0x000f2e0000000200 */
[-C--:B-1----:R-:W-:Y:S08]  /*2be0*/  HMMA.16816.F32.BF16 R20, R164, R188.reuse, R20 ;  /* 0x000000bca414723c */ /* 0x082ff00000041814 */
[C---:B------:R-:W-:Y:S08]  /*2bf0*/  HMMA.16816.F32.BF16 R24, R180.reuse, R188, R24 ;  /* 0x000000bcb418723c */ /* 0x040ff00000041818 */
[-C--:B------:R-:W-:Y:S01]  /*2c00*/  HMMA.16816.F32.BF16 R28, R180, R190.reuse, R28 ;  /* 0x000000beb41c723c */ /* 0x080fe2000004181c */
[----:B------:R-:W-:Y:S07]  /*2c10*/  LDSM.16.M88.4 R180, [R216+0x9000] ;  /* 0x00900000d8b4783b */ /* 0x000fee0000000200 */
[----:B------:R-:W-:Y:S01]  /*2c20*/  HMMA.16816.F32.BF16 R32, R164, R190, R32 ;  /* 0x000000bea420723c */ /* 0x000fe20000041820 */
[----:B------:R-:W1:Y:S05]  /*2c30*/  LDSM.16.M88.4 R164, [R220+0x4000] ;  /* 0x00400000dca4783b */ /* 0x000e6a0000000200 */
[----:B------:R-:W5:Y:S02]  /*2c40*/  LDSM.16.M88.4 R188, [R220+0x6000] ;  /* 0x00600000dcbc783b */ /* 0x000f640000000200 */
[-C--:B--2---:R-:W-:Y:S08]  /*2c50*/  HMMA.16816.F32.BF16 R4, R184, R192.reuse, R4 ;  /* 0x000000c0b804723c */ /* 0x084ff00000041804 */
[C---:B------:R-:W-:Y:S08]  /*2c60*/  HMMA.16816.F32.BF16 R8, R196.reuse, R192, R8 ;  /* 0x000000c0c408723c */ /* 0x040ff00000041808 */
[-C--:B------:R-:W-:Y:S08]  /*2c70*/  HMMA.16816.F32.BF16 R12, R196, R194.reuse, R12 ;  /* 0x000000c2c40c723c */ /* 0x080ff0000004180c */
[C---:B------:R-:W-:Y:S01]  /*2c80*/  HMMA.16816.F32.BF16 R16, R184.reuse, R194, R16 ;  /* 0x000000c2b810723c */ /* 0x040fe20000041810 */
[----:B------:R-:W2:Y:S07]  /*2c90*/  LDSM.16.M88.4 R192, [R216+0x9800] ;  /* 0x00980000d8c0783b */ /* 0x000eae0000000200 */
[-C--:B---3--:R-:W-:Y:S08]  /*2ca0*/  HMMA.16816.F32.BF16 R20, R184, R200.reuse, R20 ;  /* 0x000000c8b814723c */ /* 0x088ff00000041814 */
[C---:B------:R-:W-:Y:S08]  /*2cb0*/  HMMA.16816.F32.BF16 R24, R196.reuse, R200, R24 ;  /* 0x000000c8c418723c */ /* 0x040ff00000041818 */
[-C--:B------:R-:W-:Y:S01]  /*2cc0*/  HMMA.16816.F32.BF16 R28, R196, R202.reuse, R28 ;  /* 0x000000cac41c723c */ /* 0x080fe2000004181c */
[----:B------:R-:W-:Y:S07]  /*2cd0*/  LDSM.16.M88.4 R196, [R219+0x6000] ;  /* 0x00600000dbc4783b */ /* 0x000fee0000000200 */
[----:B------:R-:W-:Y:S01]  /*2ce0*/  HMMA.16816.F32.BF16 R32, R184, R202, R32 ;  /* 0x000000cab820723c */ /* 0x000fe20000041820 */
[----:B------:R-:W-:Y:S05]  /*2cf0*/  LDSM.16.M88.4 R184, [R215+0x9000] ;  /* 0x00900000d7b8783b */ /* 0x000fea0000000200 */
[----:B------:R-:W-:Y:S02]  /*2d00*/  LDSM.16.M88.4 R200, [R215+0x9800] ;  /* 0x00980000d7c8783b */ /* 0x000fe40000000200 */
[-C--:B----4-:R-:W-:Y:S08]  /*2d10*/  HMMA.16816.F32.BF16 R4, R172, R176.reuse, R4 ;  /* 0x000000b0ac04723c */ /* 0x090ff00000041804 */
[C---:B------:R-:W-:Y:S08]  /*2d20*/  HMMA.16816.F32.BF16 R8, R204.reuse, R176, R8 ;  /* 0x000000b0cc08723c */ /* 0x040ff00000041808 */
[-C--:B------:R-:W-:Y:S08]  /*2d30*/  HMMA.16816.F32.BF16 R12, R204, R178.reuse, R12 ;  /* 0x000000b2cc0c723c */ /* 0x080ff0000004180c */
[C---:B------:R-:W-:Y:S01]  /*2d40*/  HMMA.16816.F32.BF16 R16, R172.reuse, R178, R16 ;  /* 0x000000b2ac10723c */ /* 0x040fe20000041810 */
[----:B------:R-:W3:Y:S01]  /*2d50*/  LDSM.16.M88.4 R176, [R219+0x4000] ;  /* 0x00400000dbb0783b */ /* 0x000ee20000000200 */
[----:B------:R-:W-:Y:S04]  /*2d60*/  DEPBAR.LE SB0, 0x0 ;  /* 0x000080000000791a */ /* 0x000fe80000000000 */
[----:B------:R-:W-:Y:S02]  /*2d70*/  BAR.SYNC.DEFER_BLOCKING 0x0 ;  /* 0x0000000000007b1d */ /* 0x000fe40000010000 */
[-C--:B------:R-:W-:Y:S08]  /*2d80*/  HMMA.16816.F32.BF16 R20, R172, R208.reuse, R20 ;  /* 0x000000d0ac14723c */ /* 0x080ff00000041814 */
[C---:B------:R-:W-:Y:S08]  /*2d90*/  HMMA.16816.F32.BF16 R24, R204.reuse, R208, R24 ;  /* 0x000000d0cc18723c */ /* 0x040ff00000041818 */
[-C--:B------:R-:W-:Y:S08]  /*2da0*/  HMMA.16816.F32.BF16 R28, R204, R210.reuse, R28 ;  /* 0x000000d2cc1c723c */ /* 0x080ff0000004181c */
[----:B------:R-:W-:Y:S08]  /*2db0*/  HMMA.16816.F32.BF16 R32, R172, R210, R32 ;  /* 0x000000d2ac20723c */ /* 0x000ff00000041820 */
[-C--:B-1----:R-:W-:Y:S08]  /*2dc0*/  HMMA.16816.F32.BF16 R4, R164, R180.reuse, R4 ;  /* 0x000000b4a404723c */ /* 0x082ff00000041804 */
[C---:B-----5:R-:W-:Y:S08]  /*2dd0*/  HMMA.16816.F32.BF16 R8, R188.reuse, R180, R8 ;  /* 0x000000b4bc08723c */ /* 0x060ff00000041808 */
[-C--:B------:R-:W-:Y:S08]  /*2de0*/  HMMA.16816.F32.BF16 R12, R188, R182.reuse, R12 ;  /* 0x000000b6bc0c723c */ /* 0x080ff0000004180c */
[C---:B------:R-:W-:Y:S08]  /*2df0*/  HMMA.16816.F32.BF16 R16, R164.reuse, R182, R16 ;  /* 0x000000b6a410723c */ /* 0x040ff00000041810 */
[-C--:B--2---:R-:W-:Y:S08]  /*2e00*/  HMMA.16816.F32.BF16 R20, R164, R192.reuse, R20 ;  /* 0x000000c0a414723c */ /* 0x084ff00000041814 */
        /* <DEDUP_REMOVED lines=21> */
.L_x_1089:
[----:B------:R-:W-:Y:S01]  /*2f60*/  FMNMX3.FTZ R165, R170, R12, R13, !PT ;  /* 0x0000000caaa57276 */ /* 0x000fe2000781000d */
[----:B-1----:R-:W1:Y:S01]  /*2f70*/  SHFL.BFLY PT, R175, R168, 0x2, 0x1f ;  /* 0x0c401f00a8af7f89 */ /* 0x002e6200000e0000 */
[----:B------:R-:W-:Y:S02]  /*2f80*/  FMNMX3.FTZ R171, R171, R34, R35, !PT ;  /* 0x00000022abab7276 */ /* 0x000fe40007810023 */
[----:B------:R-:W-:Y:S05]  /*2f90*/  FMNMX3.FTZ R165, R165, R24, R25, !PT ;  /* 0x00000018a5a57276 */ /* 0x000fea0007810019 */
[----:B------:R-:W-:Y:S01]  /*2fa0*/  LDSM.16.MT88.4 R176, [R214+0xa000] ;  /* 0x00a00000d6b0783b */ /* 0x000fe20000004200 */
[----:B------:R-:W-:Y:S02]  /*2fb0*/  FMNMX3.FTZ R164, R0, R10, R11, !PT ;  /* 0x0000000a00a47276 */ /* 0x000fe4000781000b */
[----:B------:R-:W-:Y:S02]  /*2fc0*/  FMNMX3.FTZ R166, R165, R28, R29, !PT ;  /* 0x0000001ca5a67276 */ /* 0x000fe4000781001d */
[----:B------:R-:W-:Y:S03]  /*2fd0*/  FMNMX3.FTZ R164, R164, R14, R15, !PT ;  /* 0x0000000ea4a47276 */ /* 0x000fe6000781000f */
[----:B------:R-:W2:Y:S01]  /*2fe0*/  SHFL.BFLY PT, R170, R171, 0x2, 0x1f ;  /* 0x0c401f00abaa7f89 */ /* 0x000ea200000e0000 */
[----:B------:R-:W-:Y:S07]  /*2ff0*/  FMNMX3.FTZ R164, R164, R26, R27, !PT ;  /* 0x0000001aa4a47276 */ /* 0x000fee000781001b */
[----:B------:R-:W3:Y:S01]  /*3000*/  SHFL.BFLY PT, R165, R166, 0x2, 0x1f ;  /* 0x0c401f00a6a57f89 */ /* 0x000ee200000e0000 */
[----:B------:R-:W-:Y:S07]  /*3010*/  FMNMX3.FTZ R167, R164, R30, R31, !PT ;  /* 0x0000001ea4a77276 */ /* 0x000fee000781001f */
[----:B------:R-:W-:Y:S08]  /*3020*/  LDSM.16.MT88.4 R184, [R212+0xa800] ;  /* 0x00a80000d4b8783b */ /* 0x000ff00000004200 */
[----:B------:R-:W4:Y:S08]  /*3030*/  SHFL.BFLY PT, R164, R167, 0x2, 0x1f ;  /* 0x0c401f00a7a47f89 */ /* 0x000f3000000e0000 */
[----:B------:R-:W-:Y:S08]  /*3040*/  LDSM.16.MT88.4 R188, [R214+0xb800] ;  /* 0x00b80000d6bc783b */ /* 0x000ff00000004200 */
[----:B------:R-:W-:Y:S01]  /*3050*/  LDSM.16.MT88.4 R192, [R213+0xb800] ;  /* 0x00b80000d5c0783b */ /* 0x000fe20000004200 */
[----:B-1----:R-:W-:Y:S02]  /*3060*/  FMNMX.FTZ R175, R168, R175, !PT ;  /* 0x000000afa8af7209 */ /* 0x002fe40007810000 */
[----:B--2---:R-:W-:Y:S02]  /*3070*/  FMNMX.FTZ R174, R171, R170, !PT ;  /* 0x000000aaabae7209 */ /* 0x004fe40007810000 */
[----:B---3--:R-:W-:Y:S03]  /*3080*/  FMNMX.FTZ R172, R166, R165, !PT ;  /* 0x000000a5a6ac7209 */ /* 0x008fe60007810000 */
[----:B------:R-:W1:Y:S08]  /*3090*/  SHFL.BFLY PT, R168, R175, 0x1, 0x1f ;  /* 0x0c201f00afa87f89 */ /* 0x000e7000000e0000 */
[----:B------:R-:W2:Y:S01]  /*30a0*/  SHFL.BFLY PT, R173, R174, 0x1, 0x1f ;  /* 0x0c201f00aead7f89 */ /* 0x000ea200000e0000 */
[----:B----4-:R-:W-:Y:S07]  /*30b0*/  FMNMX.FTZ R170, R167, R164, !PT ;  /* 0x000000a4a7aa7209 */ /* 0x010fee0007810000 */
        /* <DEDUP_REMOVED lines=10> */
[----:B------:R-:W-:Y:S01]  /*3160*/  FMUL.FTZ R182, R167, UR4 ;  /* 0x00000004a7b67c20 */ /* 0x000fe20008410000 */
[----:B------:R-:W-:Y:S01]  /*3170*/  FSEL R183, R183, RZ, P0 ;  /* 0x000000ffb7b77208 */ /* 0x000fe20000000000 */
[----:B------:R-:W-:Y:S01]  /*3180*/  FMUL.FTZ R169, R2, UR4 ;  /* 0x0000000402a97c20 */ /* 0x000fe20008410000 */
[----:B------:R-:W-:Y:S01]  /*3190*/  FSETP.NEU.FTZ.AND P0, PT, R167, -INF , PT ;  /* 0xff800000a700780b */ /* 0x000fe20003f1d000 */
[----:B------:R-:W-:Y:S01]  /*31a0*/  FADD.FTZ R2, -R166, R3 ;  /* 0x00000003a6027221 */ /* 0x000fe20000010100 */
[----:B------:R-:W1:Y:S01]  /*31b0*/  LDSM.16.MT88.4 R172, [R218+0xa000] ;  /* 0x00a00000daac783b */ /* 0x000e620000004200 */
[----:B------:R2:W3:Y:S01]  /*31c0*/  MUFU.EX2 R3, R169 ;  /* 0x000000a900037308 */ /* 0x0004e20000000800 */
[----:B----4-:R-:W-:Y:S01]  /*31d0*/  FMNMX.FTZ R165, R170, R165, !PT ;  /* 0x000000a5aaa57209 */ /* 0x010fe20007810000 */
[----:B------:R-:W-:Y:S01]  /*31e0*/  FMUL.FTZ R181, R166, UR4 ;  /* 0x00000004a6b57c20 */ /* 0x000fe20008410000 */
[----:B------:R-:W-:Y:S01]  /*31f0*/  FSEL R182, R182, RZ, P0 ;  /* 0x000000ffb6b67208 */ /* 0x000fe20000000000 */
[----:B------:R-:W-:Y:S01]  /*3200*/  FMUL.FTZ R170, R2, UR4 ;  /* 0x0000000402aa7c20 */ /* 0x000fe20008410000 */
[----:B------:R-:W-:Y:S01]  /*3210*/  FSETP.NEU.FTZ.AND P0, PT, R166, -INF , PT ;  /* 0xff800000a600780b */ /* 0x000fe20003f1d000 */
[C---:B------:R-:W-:Y:S01]  /*3220*/  FADD.FTZ R0, -R165.reuse, R0 ;  /* 0x00000000a5007221 */ /* 0x040fe20000010100 */
[----:B------:R-:W-:Y:S01]  /*3230*/  FMUL.FTZ R180, R165, UR4 ;  /* 0x00000004a5b47c20 */ /* 0x000fe20008410000 */
[--C-:B------:R-:W-:Y:S01]  /*3240*/  FFMA.FTZ R196, R6, UR4, -R182.reuse ;  /* 0x0000000406c47c23 */ /* 0x100fe200080108b6 */
[----:B------:R-:W-:Y:S01]  /*3250*/  FSEL R181, R181, RZ, P0 ;  /* 0x000000ffb5b57208 */ /* 0x000fe20000000000 */
[----:B------:R-:W-:Y:S01]  /*3260*/  FMUL.FTZ R171, R0, UR4 ;  /* 0x0000000400ab7c20 */ /* 0x000fe20008410000 */
[----:B------:R-:W-:Y:S01]  /*3270*/  FSETP.NEU.FTZ.AND P0, PT, R165, -INF , PT ;  /* 0xff800000a500780b */ /* 0x000fe20003f1d000 */
[--C-:B------:R-:W-:Y:S01]  /*3280*/  FFMA.FTZ R197, R16, UR4, -R183.reuse ;  /* 0x0000000410c57c23 */ /* 0x100fe200080108b7 */
[--C-:B------:R-:W-:Y:S01]  /*3290*/  FFMA.FTZ R198, R17, UR4, -R183.reuse ;  /* 0x0000000411c67c23 */ /* 0x100fe200080108b7 */
[--C-:B------:R-:W-:Y:S01]  /*32a0*/  FFMA.FTZ R199, R18, UR4, -R182.reuse ;  /* 0x0000000412c77c23 */ /* 0x100fe200080108b6 */
[--C-:B------:R-:W-:Y:S01]  /*32b0*/  FFMA.FTZ R200, R19, UR4, -R182.reuse ;  /* 0x0000000413c87c23 */ /* 0x100fe200080108b6 */
[--C-:B------:R-:W-:Y:S01]  /*32c0*/  FFMA.FTZ R5, R5, UR4, -R183.reuse ;  /* 0x0000000405057c23 */ /* 0x100fe200080108b7 */
[----:B--2---:R-:W-:Y:S01]  /*32d0*/  FFMA.FTZ R169, R4, UR4, -R183 ;  /* 0x0000000404a97c23 */ /* 0x004fe200080108b7 */
[----:B------:R-:W-:Y:S01]  /*32e0*/  FFMA.FTZ R7, R7, UR4, -R182 ;  /* 0x0000000407077c23 */ /* 0x000fe200080108b6 */
[----:B------:R-:W-:Y:S01]  /*32f0*/  FSEL R180, R180, RZ, P0 ;  /* 0x000000ffb4b47208 */ /* 0x000fe20000000000 */
[----:B------:R-:W2:Y:S01]  /*3300*/  MUFU.EX2 R2, R170 ;  /* 0x000000aa00027308 */ /* 0x000ea20000000800 */
[--C-:B------:R-:W-:Y:S01]  /*3310*/  FFMA.FTZ R201, R8, UR4, -R181.reuse ;  /* 0x0000000408c97c23 */ /* 0x100fe200080108b5 */
[--C-:B------:R-:W-:Y:S01]  /*3320*/  FFMA.FTZ R202, R9, UR4, -R181.reuse ;  /* 0x0000000409ca7c23 */ /* 0x100fe200080108b5 */
[--C-:B------:R-:W-:Y:S01]  /*3330*/  FFMA.FTZ R205, R12, UR4, -R181.reuse ;  /* 0x000000040ccd7c23 */ /* 0x100fe200080108b5 */
[--C-:B------:R-:W-:Y:S01]  /*3340*/  FFMA.FTZ R203, R10, UR4, -R180.reuse ;  /* 0x000000040acb7c23 */ /* 0x100fe200080108b4 */
[--C-:B------:R-:W-:Y:S01]  /*3350*/  FFMA.FTZ R204, R11, UR4, -R180.reuse ;  /* 0x000000040bcc7c23 */ /* 0x100fe200080108b4 */
[--C-:B------:R-:W-:Y:S01]  /*3360*/  FFMA.FTZ R14, R14, UR4, -R180.reuse ;  /* 0x000000040e0e7c23 */ /* 0x100fe200080108b4 */
[--C-:B------:R-:W-:Y:S03]  /*3370*/  FFMA.FTZ R15, R15, UR4, -R180.reuse ;  /* 0x000000040f0f7c23 */ /* 0x100fe600080108b4 */
[----:B------:R-:W4:Y:S01]  /*3380*/  MUFU.EX2 R0, R171 ;  /* 0x000000ab00007308 */ /* 0x000f220000000800 */
[----:B------:R-:W-:Y:S01]  /*3390*/  FFMA.FTZ R206, R13, UR4, -R181 ;  /* 0x000000040dce7c23 */ /* 0x000fe200080108b5 */
[----:B---3--:R-:W-:Y:S01]  /*33a0*/  FMUL.FTZ R6, R3, R162 ;  /* 0x000000a203067220 */ /* 0x008fe20000410000 */
[--C-:B------:R-:W-:Y:S01]  /*33b0*/  FFMA.FTZ R243, R26, UR4, -R180.reuse ;  /* 0x000000041af37c23 */ /* 0x100fe200080108b4 */
[--C-:B------:R-:W-:Y:S01]  /*33c0*/  FFMA.FTZ R244, R27, UR4, -R180.reuse ;  /* 0x000000041bf47c23 */ /* 0x100fe200080108b4 */
[--C-:B------:R-:W-:Y:S01]  /*33d0*/  FFMA.FTZ R248, R30, UR4, -R180.reuse ;  /* 0x000000041ef87c23 */ /* 0x100fe200080108b4 */
[----:B------:R-:W-:Y:S01]  /*33e0*/  FFMA.FTZ R247, R31, UR4, -R180 ;  /* 0x000000041ff77c23 */ /* 0x000fe200080108b4 */
[C---:B------:R-:W-:Y:S03]  /*33f0*/  FMUL.FTZ R38, R3.reuse, R38 ;  /* 0x0000002603267220 */ /* 0x040fe60000410000 */
[----:B------:R-:W3:Y:S01]  /*3400*/  MUFU.EX2 R164, R164 ;  /* 0x000000a400a47308 */ /* 0x000ee20000000800 */
[C---:B--2---:R-:W-:Y:S01]  /*3410*/  FMUL.FTZ R8, R2.reuse, R156 ;  /* 0x0000009c02087220 */ /* 0x044fe20000410000 */
[C---:B------:R-:W-:Y:S01]  /*3420*/  FMUL.FTZ R9, R2.reuse, R157 ;  /* 0x0000009d02097220 */ /* 0x040fe20000410000 */
[C---:B------:R-:W-:Y:S01]  /*3430*/  FMUL.FTZ R16, R2.reuse, R152 ;  /* 0x0000009802107220 */ /* 0x040fe20000410000 */
[----:B------:R-:W-:Y:S01]  /*3440*/  FMUL.FTZ R17, R2, R153 ;  /* 0x0000009902117220 */ /* 0x000fe20000410000 */
[C---:B------:R-:W-:Y:S01]  /*3450*/  FMUL.FTZ R39, R3.reuse, R39 ;  /* 0x0000002703277220 */ /* 0x040fe20000410000 */
[C---:B------:R-:W-:Y:S01]  /*3460*/  FMUL.FTZ R42, R3.reuse, R42 ;  /* 0x0000002a032a7220 */ /* 0x040fe20000410000 */
[C---:B------:R-:W-:Y:S03]  /*3470*/  FMUL.FTZ R43, R3.reuse, R43 ;  /* 0x0000002b032b7220 */ /* 0x040fe60000410000 */
[----:B------:R2:W-:Y:S01]  /*3480*/  MUFU.EX2 R170, R5 ;  /* 0x0000000500aa7308 */ /* 0x0005e20000000800 */
[C---:B----4-:R-:W-:Y:S01]  /*3490*/  FMUL.FTZ R10, R0.reuse, R158 ;  /* 0x0000009e000a7220 */ /* 0x050fe20000410000 */
[C---:B------:R-:W-:Y:S01]  /*34a0*/  FMUL.FTZ R11, R0.reuse, R159 ;  /* 0x0000009f000b7220 */ /* 0x040fe20000410000 */
[C---:B------:R-:W-:Y:S01]  /*34b0*/  FMUL.FTZ R18, R0.reuse, R154 ;  /* 0x0000009a00127220 */ /* 0x040fe20000410000 */
[C---:B------:R-:W-:Y:S01]  /*34c0*/  FMUL.FTZ R19, R0.reuse, R155 ;  /* 0x0000009b00137220 */ /* 0x040fe20000410000 */
[C---:B------:R-:W-:Y:S01]  /*34d0*/  FMUL.FTZ R26, R0.reuse, R146 ;  /* 0x00000092001a7220 */ /* 0x040fe20000410000 */
[----:B------:R-:W4:Y:S01]  /*34e0*/  LDSM.16.MT88.4 R152, [R213+0xa000] ;  /* 0x00a00000d598783b */ /* 0x000f220000004200 */
[----:B------:R-:W-:Y:S03]  /*34f0*/  FMUL.FTZ R27, R0, R147 ;  /* 0x00000093001b7220 */ /* 0x000fe60000410000 */
[----:B------:R5:W-:Y:S01]  /*3500*/  MUFU.EX2 R171, R7 ;  /* 0x0000000700ab7308 */ /* 0x000be20000000800 */
[C---:B---3--:R-:W-:Y:S01]  /*3510*/  FMUL.FTZ R4, R164.reuse, R160 ;  /* 0x000000a0a4047220 */ /* 0x048fe20000410000 */
[C---:B------:R-:W-:Y:S01]  /*3520*/  FMUL.FTZ R36, R164.reuse, R36 ;  /* 0x00000024a4247220 */ /* 0x040fe20000410000 */
[C---:B------:R-:W-:Y:S01]  /*3530*/  FMUL.FTZ R37, R164.reuse, R37 ;  /* 0x00000025a4257220 */ /* 0x040fe20000410000 */
[C---:B------:R-:W-:Y:S01]  /*3540*/  FMUL.FTZ R40, R164.reuse, R40 ;  /* 0x00000028a4287220 */ /* 0x040fe20000410000 */
[----:B------:R-:W-:Y:S01]  /*3550*/  FMUL.FTZ R41, R164, R41 ;  /* 0x00000029a4297220 */ /* 0x000fe20000410000 */
[C---:B------:R-:W-:Y:S01]  /*3560*/  FMUL.FTZ R44, R2.reuse, R44 ;  /* 0x0000002c022c7220 */ /* 0x040fe20000410000 */
[----:B------:R-:W-:Y:S03]  /*3570*/  FMUL.FTZ R45, R2, R45 ;  /* 0x0000002d022d7220 */ /* 0x000fe60000410000 */
[----:B------:R-:W3:Y:S01]  /*3580*/  MUFU.EX2 R169, R169 ;  /* 0x000000a900a97308 */ /* 0x000ee20000000800 */
        /* <DEDUP_REMOVED lines=8> */
[C---:B-----5:R-:W-:Y:S01]  /*3610*/  FMUL.FTZ R7, R3.reuse, R163 ;  /* 0x000000a303077220 */ /* 0x060fe20000410000 */
[C---:B------:R-:W-:Y:S01]  /*3620*/  FMUL.FTZ R52, R164.reuse, R52 ;  /* 0x00000034a4347220 */ /* 0x040fe20000410000 */
[C---:B------:R-:W-:Y:S01]  /*3630*/  FMUL.FTZ R53, R164.reuse, R53 ;  /* 0x00000035a4357220 */ /* 0x040fe20000410000 */
[C---:B------:R-:W-:Y:S01]  /*3640*/  FMUL.FTZ R54, R3.reuse, R54 ;  /* 0x0000003603367220 */ /* 0x040fe20000410000 */
[C---:B------:R-:W-:Y:S01]  /*3650*/  FMUL.FTZ R55, R3.reuse, R55 ;  /* 0x0000003703377220 */ /* 0x040fe20000410000 */
[C---:B------:R-:W-:Y:S01]  /*3660*/  FMUL.FTZ R56, R164.reuse, R56 ;  /* 0x00000038a4387220 */ /* 0x040fe20000410000 */
[----:B------:R-:W-:Y:S03]  /*3670*/  FMUL.FTZ R57, R164, R57 ;  /* 0x00000039a4397220 */ /* 0x000fe60000410000 */
[----:B------:R-:W-:Y:S01]  /*3680*/  MUFU.EX2 R197, R197 ;  /* 0x000000c500c57308 */ /* 0x000fe20000000800 */
[----:B---3--:R-:W-:Y:S01]  /*3690*/  F2FP.BF16.F32.PACK_AB R160, R170, R169 ;  /* 0x000000a9aaa0723e */ /* 0x008fe200000010ff */
[C---:B------:R-:W-:Y:S01]  /*36a0*/  FMUL.FTZ R58, R3.reuse, R58 ;  /* 0x0000003a033a7220 */ /* 0x040fe20000410000 */
[----:B------:R-:W-:Y:S01]  /*36b0*/  FMUL.FTZ R59, R3, R59 ;  /* 0x0000003b033b7220 */ /* 0x000fe20000410000 */
[C---:B------:R-:W-:Y:S01]  /*36c0*/  FMUL.FTZ R60, R2.reuse, R60 ;  /* 0x0000003c023c7220 */ /* 0x040fe20000410000 */
[----:B------:R-:W-:Y:S01]  /*36d0*/  FMUL.FTZ R61, R2, R61 ;  /* 0x0000003d023d7220 */ /* 0x000fe20000410000 */
[C---:B------:R-:W-:Y:S01]  /*36e0*/  FMUL.FTZ R62, R0.reuse, R62 ;  /* 0x0000003e003e7220 */ /* 0x040fe20000410000 */
[----:B------:R-:W-:Y:S03]  /*36f0*/  FMUL.FTZ R63, R0, R63 ;  /* 0x0000003f003f7220 */ /* 0x000fe60000410000 */
[----:B------:R-:W3:Y:S01]  /*3700*/  MUFU.EX2 R198, R198 ;  /* 0x000000c600c67308 */ /* 0x000ee20000000800 */
[----:B--2---:R-:W-:Y:S01]  /*3710*/  F2FP.BF16.F32.PACK_AB R161, R171, R196 ;  /* 0x000000c4aba1723e */ /* 0x004fe200000010ff */
[C---:B------:R-:W-:Y:S01]  /*3720*/  FMUL.FTZ R64, R2.reuse, R64 ;  /* 0x0000004002407220 */ /* 0x040fe20000410000 */
[----:B------:R-:W-:Y:S01]  /*3730*/  FMUL.FTZ R65, R2, R65 ;  /* 0x0000004102417220 */ /* 0x000fe20000410000 */
[C---:B------:R-:W-:Y:S01]  /*3740*/  FMUL.FTZ R66, R0.reuse, R66 ;  /* 0x0000004200427220 */ /* 0x040fe20000410000 */
[----:B------:R-:W-:Y:S01]  /*3750*/  FMUL.FTZ R67, R0, R67 ;  /* 0x0000004300437220 */ /* 0x000fe20000410000 */
[C---:B------:R-:W-:Y:S01]  /*3760*/  FMUL.FTZ R68, R164.reuse, R68 ;  /* 0x00000044a4447220 */ /* 0x040fe20000410000 */
[C---:B------:R-:W-:Y:S03]  /*3770*/  FMUL.FTZ R69, R164.reuse, R69 ;  /* 0x00000045a4457220 */ /* 0x040fe60000410000 */
[----:B------:R-:W-:Y:S01]  /*3780*/  MUFU.EX2 R199, R199 ;  /* 0x000000c700c77308 */ /* 0x000fe20000000800 */
[C---:B------:R-:W-:Y:S01]  /*3790*/  FMUL.FTZ R70, R3.reuse, R70 ;  /* 0x0000004603467220 */ /* 0x040fe20000410000 */
[C---:B------:R-:W-:Y:S01]  /*37a0*/  FMUL.FTZ R71, R3.reuse, R71 ;  /* 0x0000004703477220 */ /* 0x040fe20000410000 */
[C---:B------:R-:W-:Y:S01]  /*37b0*/  FMUL.FTZ R72, R164.reuse, R72 ;  /* 0x00000048a4487220 */ /* 0x040fe20000410000 */
[----:B------:R-:W-:Y:S01]  /*37c0*/  FMUL.FTZ R73, R164, R73 ;  /* 0x00000049a4497220 */ /* 0x000fe20000410000 */
[C---:B------:R-:W-:Y:S01]  /*37d0*/  FMUL.FTZ R74, R3.reuse, R74 ;  /* 0x0000004a034a7220 */ /* 0x040fe20000410000 */
[C---:B------:R-:W-:Y:S01]  /*37e0*/  FMUL.FTZ R75, R3.reuse, R75 ;  /* 0x0000004b034b7220 */ /* 0x040fe20000410000 */
[----:B------:R-:W-:Y:S03]  /*37f0*/  FMUL.FTZ R76, R2, R76 ;  /* 0x0000004c024c7220 */ /* 0x000fe60000410000 */
[----:B------:R-:W2:Y:S01]  /*3800*/  MUFU.EX2 R200, R200 ;  /* 0x000000c800c87308 */ /* 0x000ea20000000800 */
[----:B---3--:R-:W-:Y:S01]  /*3810*/  F2FP.BF16.F32.PACK_AB R162, R198, R197 ;  /* 0x000000c5c6a2723e */ /* 0x008fe200000010ff */
[----:B------:R-:W-:Y:S01]  /*3820*/  FMUL.FTZ R77, R2, R77 ;  /* 0x0000004d024d7220 */ /* 0x000fe20000410000 */
[C---:B------:R-:W-:Y:S01]  /*3830*/  FMUL.FTZ R78, R0.reuse, R78 ;  /* 0x0000004e004e7220 */ /* 0x040fe20000410000 */
[----:B------:R-:W-:Y:S01]  /*3840*/  FMUL.FTZ R79, R0, R79 ;  /* 0x0000004f004f7220 */ /* 0x000fe20000410000 */
[C---:B------:R-:W-:Y:S01]  /*3850*/  FMUL.FTZ R80, R2.reuse, R80 ;  /* 0x0000005002507220 */ /* 0x040fe20000410000 */
[----:B------:R-:W-:Y:S01]  /*3860*/  FMUL.FTZ R81, R2, R81 ;  /* 0x0000005102517220 */ /* 0x000fe20000410000 */
[C---:B------:R-:W-:Y:S03]  /*3870*/  FMUL.FTZ R82, R0.reuse, R82 ;  /* 0x0000005200527220 */ /* 0x040fe60000410000 */
[----:B------:R-:W-:Y:S01]  /*3880*/  MUFU.EX2 R201, R201 ;  /* 0x000000c900c97308 */ /* 0x000fe20000000800 */
[----:B------:R-:W-:Y:S01]  /*3890*/  FMUL.FTZ R83, R0, R83 ;  /* 0x0000005300537220 */ /* 0x000fe20000410000 */
        /* <DEDUP_REMOVED lines=11> */
[----:B------:R-:W-:Y:S01]  /*3950*/  FMUL.FTZ R93, R2, R93 ;  /* 0x0000005d025d7220 */ /* 0x000fe20000410000 */
[C---:B------:R-:W-:Y:S01]  /*3960*/  FMUL.FTZ R94, R0.reuse, R94 ;  /* 0x0000005e005e7220 */ /* 0x040fe20000410000 */
[----:B------:R-:W-:Y:S01]  /*3970*/  FMUL.FTZ R95, R0, R95 ;  /* 0x0000005f005f7220 */ /* 0x000fe20000410000 */
[-C--:B-1----:R-:W-:Y:S02]  /*3980*/  HMMA.16816.F32.BF16 R4, R160, R172.reuse, R4 ;  /* 0x000000aca004723c */ /* 0x082fe40000041804 */
[----:B------:R-:W-:Y:S03]  /*3990*/  MUFU.EX2 R203, R203 ;  /* 0x000000cb00cb7308 */ /* 0x000fe60000000800 */
[C---:B------:R-:W-:Y:S01]  /*39a0*/  FMUL.FTZ R96, R2.reuse, R96 ;  /* 0x0000006002607220 */ /* 0x040fe20000410000 */
[----:B------:R-:W-:Y:S01]  /*39b0*/  FMUL.FTZ R97, R2, R97 ;  /* 0x0000006102617220 */ /* 0x000fe20000410000 */
[C---:B------:R-:W-:Y:S01]  /*39c0*/  FMUL.FTZ R98, R0.reuse, R98 ;  /* 0x0000006200627220 */ /* 0x040fe20000410000 */
[----:B------:R-:W-:Y:S04]  /*39d0*/  FMUL.FTZ R99, R0, R99 ;  /* 0x0000006300637220 */ /* 0x000fe80000410000 */
[----:B------:R-:W1:Y:S01]  /*39e0*/  MUFU.EX2 R204, R204 ;  /* 0x000000cc00cc7308 */ /* 0x000e620000000800 */
[----:B---3--:R-:W-:Y:S01]  /*39f0*/  F2FP.BF16.F32.PACK_AB R156, R202, R201 ;  /* 0x000000c9ca9c723e */ /* 0x008fe200000010ff */
[C---:B------:R-:W-:Y:S01]  /*3a00*/  FMUL.FTZ R100, R164.reuse, R100 ;  /* 0x00000064a4647220 */ /* 0x040fe20000410000 */
[----:B------:R-:W-:Y:S01]  /*3a10*/  FMUL.FTZ R101, R164, R101 ;  /* 0x00000065a4657220 */ /* 0x000fe20000410000 */
[C---:B------:R-:W-:Y:S01]  /*3a20*/  FMUL.FTZ R102, R3.reuse, R102 ;  /* 0x0000006603667220 */ /* 0x040fe20000410000 */
[----:B------:R-:W-:Y:S01]  /*3a30*/  FMUL.FTZ R103, R3, R103 ;  /* 0x0000006703677220 */ /* 0x000fe20000410000 */
[--C-:B------:R-:W-:Y:S01]  /*3a40*/  FFMA.FTZ R207, R20, UR4, -R183.reuse ;  /* 0x0000000414cf7c23 */ /* 0x100fe200080108b7 */
[C---:B------:R-:W-:Y:S03]  /*3a50*/  FMUL.FTZ R20, R164.reuse, R148 ;  /* 0x00000094a4147220 */ /* 0x040fe60000410000 */
[----:B------:R-:W-:Y:S01]  /*3a60*/  MUFU.EX2 R205, R205 ;  /* 0x000000cd00cd7308 */ /* 0x000fe20000000800 */
[----:B------:R-:W-:Y:S01]  /*3a70*/  FFMA.FTZ R208, R21, UR4, -R183 ;  /* 0x0000000415d07c23 */ /* 0x000fe200080108b7 */
[----:B------:R-:W-:Y:S01]  /*3a80*/  FMUL.FTZ R21, R164, R149 ;  /* 0x00000095a4157220 */ /* 0x000fe20000410000 */
[--C-:B------:R-:W-:Y:S01]  /*3a90*/  FFMA.FTZ R209, R22, UR4, -R182.reuse ;  /* 0x0000000416d17c23 */ /* 0x100fe200080108b6 */
[----:B------:R-:W-:Y:S01]  /*3aa0*/  FMUL.FTZ R22, R3, R150 ;  /* 0x0000009603167220 */ /* 0x000fe20000410000 */
[--C-:B------:R-:W-:Y:S01]  /*3ab0*/  FFMA.FTZ R210, R23, UR4, -R182.reuse ;  /* 0x0000000417d27c23 */ /* 0x100fe200080108b6 */
[----:B------:R-:W-:Y:S01]  /*3ac0*/  FMUL.FTZ R23, R3, R151 ;  /* 0x0000009703177220 */ /* 0x000fe20000410000 */
[--C-:B------:R-:W-:Y:S03]  /*3ad0*/  FFMA.FTZ R241, R24, UR4, -R181.reuse ;  /* 0x0000000418f17c23 */ /* 0x100fe600080108b5 */
[----:B------:R-:W2:Y:S01]  /*3ae0*/  MUFU.EX2 R206, R206 ;  /* 0x000000ce00ce7308 */ /* 0x000ea20000000800 */
[----:B-1----:R-:W-:Y:S01]  /*3af0*/  F2FP.BF16.F32.PACK_AB R157, R204, R203 ;  /* 0x000000cbcc9d723e */ /* 0x002fe200000010ff */
[----:B------:R-:W-:Y:S01]  /*3b00*/  LDSM.16.MT88.4 R148, [R212+0xb000] ;  /* 0x00b00000d494783b */ /* 0x000fe20000004200 */
[C---:B------:R-:W-:Y:S01]  /*3b10*/  FMUL.FTZ R24, R2.reuse, R144 ;  /* 0x0000009002187220 */ /* 0x040fe20000410000 */
[--C-:B------:R-:W-:Y:S01]  /*3b20*/  FFMA.FTZ R242, R25, UR4, -R181.reuse ;  /* 0x0000000419f27c23 */ /* 0x100fe200080108b5 */
[----:B------:R-:W-:Y:S01]  /*3b30*/  FMUL.FTZ R25, R2, R145 ;  /* 0x0000009102197220 */ /* 0x000fe20000410000 */
[C---:B------:R-:W-:Y:S01]  /*3b40*/  FMUL.FTZ R132, R164.reuse, R132 ;  /* 0x00000084a4847220 */ /* 0x040fe20000410000 */
[----:B------:R-:W-:Y:S03]  /*3b50*/  FMUL.FTZ R133, R164, R133 ;  /* 0x00000085a4857220 */ /* 0x000fe60000410000 */
[----:B------:R-:W-:Y:S01]  /*3b60*/  MUFU.EX2 R14, R14 ;  /* 0x0000000e000e7308 */ /* 0x000fe20000000800 */
[C---:B------:R-:W-:Y:S01]  /*3b70*/  FMUL.FTZ R134, R3.reuse, R134 ;  /* 0x0000008603867220 */ /* 0x040fe20000410000 */
[----:B------:R-:W-:Y:S01]  /*3b80*/  LDSM.16.MT88.4 R144, [R218+0xa800] ;  /* 0x00a80000da90783b */ /* 0x000fe20000004200 */
[----:B------:R-:W-:Y:S01]  /*3b90*/  FMUL.FTZ R135, R3, R135 ;  /* 0x0000008703877220 */ /* 0x000fe20000410000 */
[--C-:B------:R-:W-:Y:S01]  /*3ba0*/  FFMA.FTZ R211, R34, UR4, -R182.reuse ;  /* 0x0000000422d37c23 */ /* 0x100fe200080108b6 */
[----:B------:R-:W-:Y:S01]  /*3bb0*/  FFMA.FTZ R182, R35, UR4, -R182 ;  /* 0x0000000423b67c23 */ /* 0x000fe200080108b6 */
[C---:B------:R-:W-:Y:S01]  /*3bc0*/  FMUL.FTZ R136, R2.reuse, R136 ;  /* 0x0000008802887220 */ /* 0x040fe20000410000 */
[----:B------:R-:W-:Y:S03]  /*3bd0*/  FMUL.FTZ R137, R2, R137 ;  /* 0x0000008902897220 */ /* 0x000fe60000410000 */
[----:B------:R-:W1:Y:S01]  /*3be0*/  MUFU.EX2 R15, R15 ;  /* 0x0000000f000f7308 */ /* 0x000e620000000800 */
[----:B--2---:R-:W-:Y:S01]  /*3bf0*/  F2FP.BF16.F32.PACK_AB R158, R206, R205 ;  /* 0x000000cdce9e723e */ /* 0x004fe200000010ff */
[C---:B------:R-:W-:Y:S01]  /*3c00*/  FMUL.FTZ R138, R0.reuse, R138 ;  /* 0x0000008a008a7220 */ /* 0x040fe20000410000 */
[----:B------:R-:W-:Y:S01]  /*3c10*/  FMUL.FTZ R139, R0, R139 ;  /* 0x0000008b008b7220 */ /* 0x000fe20000410000 */
[--C-:B------:R-:W-:Y:S01]  /*3c20*/  FFMA.FTZ R245, R28, UR4, -R181.reuse ;  /* 0x000000041cf57c23 */ /* 0x100fe200080108b5 */
[----:B------:R-:W-:Y:S01]  /*3c30*/  FFMA.FTZ R181, R29, UR4, -R181 ;  /* 0x000000041db57c23 */ /* 0x000fe200080108b5 */
[C---:B------:R-:W-:Y:S01]  /*3c40*/  FMUL.FTZ R28, R164.reuse, R140 ;  /* 0x0000008ca41c7220 */ /* 0x040fe20000410000 */
[C---:B------:R-:W-:Y:S03]  /*3c50*/  FMUL.FTZ R29, R164.reuse, R141 ;  /* 0x0000008da41d7220 */ /* 0x040fe60000410000 */
[----:B------:R-:W-:Y:S01]  /*3c60*/  MUFU.EX2 R240, R182 ;  /* 0x000000b600f07308 */ /* 0x000fe20000000800 */
[C---:B------:R-:W-:Y:S01]  /*3c70*/  FMUL.FTZ R30, R3.reuse, R142 ;  /* 0x0000008e031e7220 */ /* 0x040fe20000410000 */
[C---:B------:R-:W-:Y:S01]  /*3c80*/  FMUL.FTZ R31, R3.reuse, R143 ;  /* 0x0000008f031f7220 */ /* 0x040fe20000410000 */
[C---:B------:R-:W-:Y:S01]  /*3c90*/  FMUL.FTZ R104, R164.reuse, R104 ;  /* 0x00000068a4687220 */ /* 0x040fe20000410000 */
[C---:B------:R-:W-:Y:S01]  /*3ca0*/  FMUL.FTZ R105, R164.reuse, R105 ;  /* 0x00000069a4697220 */ /* 0x040fe20000410000 */
[C---:B------:R-:W-:Y:S01]  /*3cb0*/  FMUL.FTZ R106, R3.reuse, R106 ;  /* 0x0000006a036a7220 */ /* 0x040fe20000410000 */
[----:B------:R-:W-:Y:S01]  /*3cc0*/  FMUL.FTZ R107, R3, R107 ;  /* 0x0000006b036b7220 */ /* 0x000fe20000410000 */
[C---:B------:R-:W-:Y:S03]  /*3cd0*/  FMUL.FTZ R116, R164.reuse, R116 ;  /* 0x00000074a4747220 */ /* 0x040fe60000410000 */
[----:B------:R-:W-:Y:S01]  /*3ce0*/  MUFU.EX2 R246, R181 ;  /* 0x000000b500f67308 */ /* 0x000fe20000000800 */
[----:B-1----:R-:W-:Y:S01]  /*3cf0*/  F2FP.BF16.F32.PACK_AB R159, R15, R14 ;  /* 0x0000000e0f9f723e */ /* 0x002fe200000010ff */
[C---:B------:R-:W-:Y:S01]  /*3d00*/  FMUL.FTZ R117, R164.reuse, R117 ;  /* 0x00000075a4757220 */ /* 0x040fe20000410000 */
[C---:B------:R-:W-:Y:S01]  /*3d10*/  FMUL.FTZ R118, R3.reuse, R118 ;  /* 0x0000007603767220 */ /* 0x040fe20000410000 */
[C---:B------:R-:W-:Y:S01]  /*3d20*/  FMUL.FTZ R119, R3.reuse, R119 ;  /* 0x0000007703777220 */ /* 0x040fe20000410000 */
[C---:B------:R-:W-:Y:S01]  /*3d30*/  FMUL.FTZ R128, R164.reuse, R128 ;  /* 0x00000080a4807220 */ /* 0x040fe20000410000 */
[----:B------:R-:W-:Y:S01]  /*3d40*/  FMUL.FTZ R129, R164, R129 ;  /* 0x00000081a4817220 */ /* 0x000fe20000410000 */
[C---:B------:R-:W-:Y:S01]  /*3d50*/  FMUL.FTZ R130, R3.reuse, R130 ;  /* 0x0000008203827220 */ /* 0x040fe20000410000 */
[C---:B------:R-:W-:Y:S02]  /*3d60*/  HMMA.16816.F32.BF16 R8, R156.reuse, R172, R8 ;  /* 0x000000ac9c08723c */ /* 0x040fe40000041808 */
[----:B------:R-:W-:Y:S02]  /*3d70*/  MUFU.EX2 R207, R207 ;  /* 0x000000cf00cf7308 */ /* 0x000fe40000000800 */
[C---:B------:R-:W-:Y:S01]  /*3d80*/  FMUL.FTZ R131, R3.reuse, R131 ;  /* 0x0000008303837220 */ /* 0x040fe20000410000 */
[C---:B------:R-:W-:Y:S01]  /*3d90*/  FMUL.FTZ R108, R2.reuse, R108 ;  /* 0x0000006c026c7220 */ /* 0x040fe20000410000 */
[----:B------:R-:W-:Y:S01]  /*3da0*/  FMUL.FTZ R109, R2, R109 ;  /* 0x0000006d026d7220 */ /* 0x000fe20000410000 */
[C---:B------:R-:W-:Y:S01]  /*3db0*/  FMUL.FTZ R110, R0.reuse, R110 ;  /* 0x0000006e006e7220 */ /* 0x040fe20000410000 */
[-C--:B------:R-:W-:Y:S04]  /*3dc0*/  HMMA.16816.F32.BF16 R16, R156, R174.reuse, R16 ;  /* 0x000000ae9c10723c */ /* 0x080fe80000041810 */
[----:B------:R-:W1:Y:S01]  /*3dd0*/  MUFU.EX2 R208, R208 ;  /* 0x000000d000d07308 */ /* 0x000e620000000800 */
[----:B------:R-:W-:Y:S01]  /*3de0*/  FMUL.FTZ R111, R0, R111 ;  /* 0x0000006f006f7220 */ /* 0x000fe20000410000 */
[C---:B------:R-:W-:Y:S01]  /*3df0*/  FMUL.FTZ R112, R2.reuse, R112 ;  /* 0x0000007002707220 */ /* 0x040fe20000410000 */
[----:B------:R-:W-:Y:S01]  /*3e00*/  FMUL.FTZ R113, R2, R113 ;  /* 0x0000007102717220 */ /* 0x000fe20000410000 */
[C---:B------:R-:W-:Y:S01]  /*3e10*/  FMUL.FTZ R114, R0.reuse, R114 ;  /* 0x0000007200727220 */ /* 0x040fe20000410000 */
[----:B------:R-:W-:Y:S01]  /*3e20*/  FMUL.FTZ R115, R0, R115 ;  /* 0x0000007300737220 */ /* 0x000fe20000410000 */
[C---:B------:R-:W-:Y:S01]  /*3e30*/  HMMA.16816.F32.BF16 R36, R160.reuse, R174, R36 ;  /* 0x000000aea024723c */ /* 0x040fe20000041824 */
[----:B------:R-:W2:Y:S03]  /*3e40*/  LDSM.16.MT88.4 R172, [R212+0xa000] ;  /* 0x00a00000d4ac783b */ /* 0x000ea60000004200 */
[----:B------:R-:W-:Y:S01]  /*3e50*/  MUFU.EX2 R209, R209 ;  /* 0x000000d100d17308 */ /* 0x000fe20000000800 */
[C---:B------:R-:W-:Y:S01]  /*3e60*/  FMUL.FTZ R124, R2.reuse, R124 ;  /* 0x0000007c027c7220 */ /* 0x040fe20000410000 */
[----:B------:R-:W-:Y:S01]  /*3e70*/  FMUL.FTZ R125, R2, R125 ;  /* 0x0000007d027d7220 */ /* 0x000fe20000410000 */
[C---:B------:R-:W-:Y:S01]  /*3e80*/  FMUL.FTZ R126, R0.reuse, R126 ;  /* 0x0000007e007e7220 */ /* 0x040fe20000410000 */
[----:B------:R-:W-:Y:S01]  /*3e90*/  FMUL.FTZ R127, R0, R127 ;  /* 0x0000007f007f7220 */ /* 0x000fe20000410000 */
[-C--:B------:R-:W-:Y:S05]  /*3ea0*/  HMMA.16816.F32.BF16 R40, R160, R176.reuse, R40 ;  /* 0x000000b0a028723c */ /* 0x080fea0000041828 */
[----:B------:R-:W3:Y:S01]  /*3eb0*/  MUFU.EX2 R210, R210 ;  /* 0x000000d200d27308 */ /* 0x000ee20000000800 */
[----:B-1----:R-:W-:Y:S01]  /*3ec0*/  F2FP.BF16.F32.PACK_AB R140, R208, R207 ;  /* 0x000000cfd08c723e */ /* 0x002fe200000010ff */
[C---:B------:R-:W-:Y:S01]  /*3ed0*/  FMUL.FTZ R120, R2.reuse, R120 ;  /* 0x0000007802787220 */ /* 0x040fe20000410000 */
[----:B------:R-:W-:Y:S01]  /*3ee0*/  FMUL.FTZ R121, R2, R121 ;  /* 0x0000007902797220 */ /* 0x000fe20000410000 */
[C---:B------:R-:W-:Y:S01]  /*3ef0*/  FMUL.FTZ R122, R0.reuse, R122 ;  /* 0x0000007a007a7220 */ /* 0x040fe20000410000 */
[----:B------:R-:W-:Y:S01]  /*3f00*/  FMUL.FTZ R123, R0, R123 ;  /* 0x0000007b007b7220 */ /* 0x000fe20000410000 */
[C---:B------:R-:W-:Y:S04]  /*3f10*/  HMMA.16816.F32.BF16 R44, R156.reuse, R176, R44 ;  /* 0x000000b09c2c723c */ /* 0x040fe8000004182c */
[----:B------:R-:W1:Y:S01]  /*3f20*/  MUFU.EX2 R211, R211 ;  /* 0x000000d300d37308 */ /* 0x000e620000000800 */
[----:B------:R-:W-:Y:S01]  /*3f30*/  FFMA.FTZ R169, R164, R239, R169 ;  /* 0x000000efa4a97223 */ /* 0x000fe200000100a9 */
[----:B------:R-:W-:Y:S01]  /*3f40*/  ISETP.GT.AND P0, PT, R234, RZ, PT ;  /* 0x000000ffea00720c */ /* 0x000fe20003f04270 */
[----:B------:R-:W-:Y:S01]  /*3f50*/  FFMA.FTZ R196, R3, R236, R196 ;  /* 0x000000ec03c47223 */ /* 0x000fe200000100c4 */
[----:B------:R-:W-:Y:S01]  /*3f60*/  FFMA.FTZ R201, R2, R237, R201 ;  /* 0x000000ed02c97223 */ /* 0x000fe200000100c9 */
[-C--:B------:R-:W-:Y:S05]  /*3f70*/  HMMA.16816.F32.BF16 R48, R156, R178.reuse, R48 ;  /* 0x000000b29c30723c */ /* 0x080fea0000041830 */
[----:B------:R-:W-:Y:S01]  /*3f80*/  MUFU.EX2 R241, R241 ;  /* 0x000000f100f17308 */ /* 0x000fe20000000800 */
[----:B---3--:R-:W-:Y:S01]  /*3f90*/  F2FP.BF16.F32.PACK_AB R141, R210, R209 ;  /* 0x000000d1d28d723e */ /* 0x008fe200000010ff */
[----:B------:R-:W-:Y:S01]  /*3fa0*/  FFMA.FTZ R203, R0, R235, R203 ;  /* 0x000000eb00cb7223 */ /* 0x000fe200000100cb */
[----:B------:R-:W-:Y:S01]  /*3fb0*/  IADD3 R234, PT, PT, R234, -0x1, RZ ;  /* 0xffffffffeaea7810 */ /* 0x000fe20007ffe0ff */
[----:B------:R-:W-:Y:S01]  /*3fc0*/  FADD.FTZ R170, R170, R169 ;  /* 0x000000a9aaaa7221 */ /* 0x000fe20000010000 */
[----:B------:R-:W-:Y:S01]  /*3fd0*/  FADD.FTZ R196, R171, R196 ;  /* 0x000000c4abc47221 */ /* 0x000fe20000010000 */
[C---:B------:R-:W-:Y:S01]  /*3fe0*/  HMMA.16816.F32.BF16 R52, R160.reuse, R178, R52 ;  /* 0x000000b2a034723c */ /* 0x040fe20000041834 */
[----:B------:R-:W-:Y:S03]  /*3ff0*/  LDSM.16.MT88.4 R176, [R214+0xa800] ;  /* 0x00a80000d6b0783b */ /* 0x000fe60000004200 */
[----:B------:R-:W-:Y:S01]  /*4000*/  MUFU.EX2 R242, R242 ;  /* 0x000000f200f27308 */ /* 0x000fe20000000800 */
[----:B-1----:R-:W-:Y:S01]  /*4010*/  F2FP.BF16.F32.PACK_AB R143, R240, R211 ;  /* 0x000000d3f08f723e */ /* 0x002fe200000010ff */
[----:B------:R-:W-:Y:S01]  /*4020*/  FADD.FTZ R202, R202, R201 ;  /* 0x000000c9caca7221 */ /* 0x000fe20000010000 */
[----:B------:R-:W-:Y:S01]  /*4030*/  MOV R0, R165 ;  /* 0x000000a500007202 */ /* 0x000fe20000000f00 */
[----:B------:R-:W-:Y:S01]  /*4040*/  FADD.FTZ R203, R204, R203 ;  /* 0x000000cbcccb7221 */ /* 0x000fe20000010000 */
[-C--:B----4-:R-:W-:Y:S05]  /*4050*/  HMMA.16816.F32.BF16 R56, R160, R152.reuse, R56 ;  /* 0x00000098a038723c */ /* 0x090fea0000041838 */
[----:B------:R-:W-:Y:S01]  /*4060*/  MUFU.EX2 R243, R243 ;  /* 0x000000f300f37308 */ /* 0x000fe20000000800 */
[----:B------:R-:W-:Y:S01]  /*4070*/  FADD.FTZ R197, R197, R170 ;  /* 0x000000aac5c57221 */ /* 0x000fe20000010000 */
[----:B------:R-:W-:Y:S01]  /*4080*/  FADD.FTZ R199, R199, R196 ;  /* 0x000000c4c7c77221 */ /* 0x000fe20000010000 */
[----:B------:R-:W-:Y:S01]  /*4090*/  FADD.FTZ R205, R205, R202 ;  /* 0x000000cacdcd7221 */ /* 0x000fe20000010000 */
[----:B------:R-:W-:Y:S01]  /*40a0*/  FADD.FTZ R14, R14, R203 ;  /* 0x000000cb0e0e7221 */ /* 0x000fe20000010000 */
[----:B------:R-:W-:Y:S01]  /*40b0*/  FADD.FTZ R198, R198, R197 ;  /* 0x000000c5c6c67221 */ /* 0x000fe20000010000 */
[C---:B------:R-:W-:Y:S04]  /*40c0*/  HMMA.16816.F32.BF16 R60, R156.reuse, R152, R60 ;  /* 0x000000989c3c723c */ /* 0x040fe8000004183c */
[----:B------:R-:W1:Y:S01]  /*40d0*/  MUFU.EX2 R244, R244 ;  /* 0x000000f400f47308 */ /* 0x000e620000000800 */
[----:B------:R-:W-:Y:S01]  /*40e0*/  FADD.FTZ R200, R200, R199 ;  /* 0x000000c7c8c87221 */ /* 0x000fe20000010000 */
[----:B------:R-:W-:Y:S01]  /*40f0*/  FADD.FTZ R206, R206, R205 ;  /* 0x000000cdcece7221 */ /* 0x000fe20000010000 */
[----:B------:R-:W-:Y:S01]  /*4100*/  FADD.FTZ R14, R15, R14 ;  /* 0x0000000e0f0e7221 */ /* 0x000fe20000010000 */
[----:B------:R-:W-:Y:S01]  /*4110*/  FADD.FTZ R207, R207, R198 ;  /* 0x000000c6cfcf7221 */ /* 0x000fe20000010000 */
[-C--:B------:R-:W-:Y:S05]  /*4120*/  HMMA.16816.F32.BF16 R64, R156, R154.reuse, R64 ;  /* 0x0000009a9c40723c */ /* 0x080fea0000041840 */
[----:B------:R-:W3:Y:S01]  /*4130*/  MUFU.EX2 R245, R245 ;  /* 0x000000f500f57308 */ /* 0x000ee20000000800 */
[----:B------:R-:W-:Y:S01]  /*4140*/  FADD.FTZ R209, R209, R200 ;  /* 0x000000c8d1d17221 */ /* 0x000fe20000010000 */
[----:B------:R-:W-:Y:S01]  /*4150*/  FADD.FTZ R208, R208, R207 ;  /* 0x000000cfd0d07221 */ /* 0x000fe20000010000 */
[----:B------:R-:W-:Y:S02]  /*4160*/  MOV R3, R166 ;  /* 0x000000a600037202 */ /* 0x000fe40000000f00 */
[----:B------:R-:W-:Y:S01]  /*4170*/  FADD.FTZ R210, R210, R209 ;  /* 0x000000d1d2d27221 */ /* 0x000fe20000010000 */
[C---:B------:R-:W-:Y:S01]  /*4180*/  HMMA.16816.F32.BF16 R68, R160.reuse, R154, R68 ;  /* 0x0000009aa044723c */ /* 0x040fe20000041844 */
[----:B------:R-:W4:Y:S03]  /*4190*/  LDSM.16.MT88.4 R152, [R218+0xb000] ;  /* 0x00b00000da98783b */ /* 0x000f260000004200 */
[----:B------:R-:W-:Y:S01]  /*41a0*/  MUFU.EX2 R248, R248 ;  /* 0x000000f800f87308 */ /* 0x000fe20000000800 */
[----:B------:R-:W-:Y:S01]  /*41b0*/  FADD.FTZ R211, R211, R210 ;  /* 0x000000d2d3d37221 */ /* 0x000fe20000010000 */
[----:B------:R-:W-:Y:S02]  /*41c0*/  MOV R2, R167 ;  /* 0x000000a700027202 */ /* 0x000fe40000000f00 */
[----:B------:R-:W-:Y:S01]  /*41d0*/  MOV R169, R168 ;  /* 0x000000a800a97202 */ /* 0x000fe20000000f00 */
[-C--:B--2---:R-:W-:Y:S05]  /*41e0*/  HMMA.16816.F32.BF16 R72, R160, R172.reuse, R72 ;  /* 0x000000aca048723c */ /* 0x084fea0000041848 */
[----:B------:R-:W2:Y:S01]  /*41f0*/  MUFU.EX2 R247, R247 ;  /* 0x000000f700f77308 */ /* 0x000ea20000000800 */
[----:B------:R-:W-:Y:S02]  /*4200*/  FADD.FTZ R236, R240, R211 ;  /* 0x000000d3f0ec7221 */ /* 0x000fe40000010000 */
[C---:B------:R-:W-:Y:S08]  /*4210*/  HMMA.16816.F32.BF16 R76, R156.reuse, R172, R76 ;  /* 0x000000ac9c4c723c */ /* 0x040ff0000004184c */
[-C--:B------:R-:W-:Y:S08]  /*4220*/  HMMA.16816.F32.BF16 R80, R156, R174.reuse, R80 ;  /* 0x000000ae9c50723c */ /* 0x080ff00000041850 */
[C---:B------:R-:W-:Y:S01]  /*4230*/  HMMA.16816.F32.BF16 R84, R160.reuse, R174, R84 ;  /* 0x000000aea054723c */ /* 0x040fe20000041854 */
[----:B------:R-:W5:Y:S07]  /*4240*/  LDSM.16.MT88.4 R172, [R214+0xb000] ;  /* 0x00b00000d6ac783b */ /* 0x000f6e0000004200 */
[-C--:B----4-:R-:W-:Y:S08]  /*4250*/  HMMA.16816.F32.BF16 R88, R160, R152.reuse, R88 ;  /* 0x00000098a058723c */ /* 0x090ff00000041858 */
[C---:B------:R-:W-:Y:S08]  /*4260*/  HMMA.16816.F32.BF16 R92, R156.reuse, R152, R92 ;  /* 0x000000989c5c723c */ /* 0x040ff0000004185c */
[-C--:B------:R-:W-:Y:S08]  /*4270*/  HMMA.16816.F32.BF16 R96, R156, R154.reuse, R96 ;  /* 0x0000009a9c60723c */ /* 0x080ff00000041860 */
[C---:B------:R-:W-:Y:S01]  /*4280*/  HMMA.16816.F32.BF16 R100, R160.reuse, R154, R100 ;  /* 0x0000009aa064723c */ /* 0x040fe20000041864 */
[----:B------:R-:W4:Y:S07]  /*4290*/  LDSM.16.MT88.4 R152, [R213+0xb000] ;  /* 0x00b00000d598783b */ /* 0x000f2e0000004200 */
[-C--:B-----5:R-:W-:Y:S08]  /*42a0*/  HMMA.16816.F32.BF16 R104, R160, R172.reuse, R104 ;  /* 0x000000aca068723c */ /* 0x0a0ff00000041868 */
[C---:B------:R-:W-:Y:S04]  /*42b0*/  HMMA.16816.F32.BF16 R108, R156.reuse, R172, R108 ;  /* 0x000000ac9c6c723c */ /* 0x040fe8000004186c */
[--C-:B------:R-:W-:Y:S01]  /*42c0*/  FFMA.FTZ R172, R32, UR4, -R183.reuse ;  /* 0x0000000420ac7c23 */ /* 0x100fe200080108b7 */
[----:B------:R-:W-:Y:S01]  /*42d0*/  FFMA.FTZ R183, R33, UR4, -R183 ;  /* 0x0000000421b77c23 */ /* 0x000fe200080108b7 */
[C---:B-1----:R-:W-:Y:S01]  /*42e0*/  F2FP.BF16.F32.PACK_AB R173, R244.reuse, R243 ;  /* 0x000000f3f4ad723e */ /* 0x042fe200000010ff */
[----:B------:R-:W-:Y:S01]  /*42f0*/  FADD.FTZ R243, R243, R14 ;  /* 0x0000000ef3f37221 */ /* 0x000fe20000010000 */
[-C--:B------:R-:W-:Y:S01]  /*4300*/  HMMA.16816.F32.BF16 R112, R156, R174.reuse, R112 ;  /* 0x000000ae9c70723c */ /* 0x080fe20000041870 */
[----:B------:R1:W-:Y:S02]  /*4310*/  MUFU.EX2 R238, R183 ;  /* 0x000000b700ee7308 */ /* 0x0003e40000000800 */
[----:B------:R-:W-:Y:S05]  /*4320*/  FADD.FTZ R243, R244, R243 ;  /* 0x000000f3f4f37221 */ /* 0x000fea0000010000 */
[C---:B------:R-:W-:Y:S03]  /*4330*/  HMMA.16816.F32.BF16 R20, R160.reuse, R174, R20 ;  /* 0x000000aea014723c */ /* 0x040fe60000041814 */
[----:B------:R-:W5:Y:S01]  /*4340*/  MUFU.EX2 R33, R172 ;  /* 0x000000ac00217308 */ /* 0x000f620000000800 */
[----:B---3--:R-:W-:Y:S02]  /*4350*/  F2FP.BF16.F32.PACK_AB R174, R246, R245 ;  /* 0x000000f5f6ae723e */ /* 0x008fe400000010ff */
[C---:B--2---:R-:W-:Y:S01]  /*4360*/  F2FP.BF16.F32.PACK_AB R175, R247.reuse, R248 ;  /* 0x000000f8f7af723e */ /* 0x044fe200000010ff */
[----:B------:R-:W-:Y:S01]  /*4370*/  FADD.FTZ R248, R248, R243 ;  /* 0x000000f3f8f87221 */ /* 0x000fe20000010000 */
[-C--:B----4-:R-:W-:Y:S01]  /*4380*/  HMMA.16816.F32.BF16 R116, R160, R152.reuse, R116 ;  /* 0x00000098a074723c */ /* 0x090fe20000041874 */
[----:B-1----:R-:W1:Y:S02]  /*4390*/  LDSM.16.MT88.4 R180, [R213+0xa800] ;  /* 0x00a80000d5b4783b */ /* 0x002e640000004200 */
[----:B------:R-:W-:Y:S05]  /*43a0*/  FADD.FTZ R235, R247, R248 ;  /* 0x000000f8f7eb7221 */ /* 0x000fea0000010000 */
[C---:B------:R-:W-:Y:S04]  /*43b0*/  HMMA.16816.F32.BF16 R120, R156.reuse, R152, R120 ;  /* 0x000000989c78723c */ /* 0x040fe80000041878 */
[----:B-----5:R-:W-:Y:S01]  /*43c0*/  F2FP.BF16.F32.PACK_AB R142, R238, R33 ;  /* 0x00000021ee8e723e */ /* 0x020fe200000010ff */
[----:B------:R-:W-:Y:S01]  /*43d0*/  FADD.FTZ R33, R33, R208 ;  /* 0x000000d021217221 */ /* 0x000fe20000010000 */
[C---:B------:R-:W-:Y:S01]  /*43e0*/  F2FP.BF16.F32.PACK_AB R172, R242.reuse, R241 ;  /* 0x000000f1f2ac723e */ /* 0x040fe200000010ff */
[----:B------:R-:W-:Y:S01]  /*43f0*/  FADD.FTZ R241, R241, R206 ;  /* 0x000000cef1f17221 */ /* 0x000fe20000010000 */
[-C--:B------:R-:W-:Y:S03]  /*4400*/  HMMA.16816.F32.BF16 R124, R156, R154.reuse, R124 ;  /* 0x0000009a9c7c723c */ /* 0x080fe6000004187c */
[----:B------:R-:W-:Y:S01]  /*4410*/  FADD.FTZ R242, R242, R241 ;  /* 0x000000f1f2f27221 */ /* 0x000fe20000010000 */
[----:B------:R-:W-:Y:S03]  /*4420*/  FADD.FTZ R239, R238, R33 ;  /* 0x00000021eeef7221 */ /* 0x000fe60000010000 */
[----:B------:R-:W-:Y:S01]  /*4430*/  FADD.FTZ R237, R245, R242 ;  /* 0x000000f2f5ed7221 */ /* 0x000fe20000010000 */
[C---:B------:R-:W-:Y:S04]  /*4440*/  HMMA.16816.F32.BF16 R128, R160.reuse, R154, R128 ;  /* 0x0000009aa080723c */ /* 0x040fe80000041880 */
[----:B------:R-:W-:Y:S04]  /*4450*/  FADD.FTZ R237, R246, R237 ;  /* 0x000000edf6ed7221 */ /* 0x000fe80000010000 */
[-C--:B------:R-:W-:Y:S08]  /*4460*/  HMMA.16816.F32.BF16 R132, R160, R148.reuse, R132 ;  /* 0x00000094a084723c */ /* 0x080ff00000041884 */
[C---:B------:R-:W-:Y:S08]  /*4470*/  HMMA.16816.F32.BF16 R24, R156.reuse, R148, R24 ;  /* 0x000000949c18723c */ /* 0x040ff00000041818 */
[-C--:B------:R-:W-:Y:S08]  /*4480*/  HMMA.16816.F32.BF16 R136, R156, R150.reuse, R136 ;  /* 0x000000969c88723c */ /* 0x080ff00000041888 */
[----:B------:R-:W-:Y:S01]  /*4490*/  HMMA.16816.F32.BF16 R28, R160, R150, R28 ;  /* 0x00000096a01c723c */ /* 0x000fe2000004181c */
[----:B------:R-:W2:Y:S07]  /*44a0*/  LDSM.16.MT88.4 R148, [R218+0xb800] ;  /* 0x00b80000da94783b */ /* 0x000eae0000004200 */
[-C--:B------:R-:W-:Y:S01]  /*44b0*/  HMMA.16816.F32.BF16 R160, R140, R144.reuse, R4 ;  /* 0x000000908ca0723c */ /* 0x080fe20000041804 */
[----:B------:R-:W3:Y:S07]  /*44c0*/  LDSM.16.MT88.4 R4, [R212+0xb800] ;  /* 0x00b80000d404783b */ /* 0x000eee0000004200 */
        /* <DEDUP_REMOVED lines=28> */
[C---:B------:R-:W-:Y:S08]  /*4690*/  HMMA.16816.F32.BF16 R144, R172.reuse, R4, R24 ;  /* 0x00000004ac90723c */ /* 0x040ff00000041818 */
[-C--:B------:R-:W-:Y:S08]  /*46a0*/  HMMA.16816.F32.BF16 R136, R172, R6.reuse, R136 ;  /* 0x00000006ac88723c */ /* 0x080ff00000041888 */
[----:B------:R-:W-:Y:S01]  /*46b0*/  HMMA.16816.F32.BF16 R140, R140, R6, R28 ;  /* 0x000000068c8c723c */ /* 0x000fe2000004181c */
[----:B------:R-:W-:Y:S08]  /*46c0*/  @!UPT UIADD3 URZ, UPT, UPT, URZ, URZ, URZ ;  /* 0x000000fffffff290 */ /* 0x000ff0000fffe0ff */
[----:B------:R-:W-:Y:S11]  /*46d0*/  @P0 BRA `(.L_x_1088) ;  /* 0xffffffe000240947 */ /* 0x000ff6000383ffff */
.L_x_1087:
[----:B------:R-:W1:Y:S01]  /*46e0*/  SHFL.BFLY PT, R6, R239, 0x2, 0x1f ;  /* 0x0c401f00ef067f89 */ /* 0x000e6200000e0000 */
[----:B------:R-:W2:Y:S01]  /*46f0*/  S2UR UR4, SR_CgaCtaId ;  /* 0x00000000000479c3 */ /* 0x000ea20000008800 */
[----:B------:R-:W-:Y:S01]  /*4700*/  UMOV UR5, 0x400 ;  /* 0x0000040000057882 */ /* 0x000fe20000000000 */
[----:B------:R-:W-:Y:S01]  /*4710*/  MOV R14, 0x7f800000 ;  /* 0x7f800000000e7802 */ /* 0x000fe20000000f00 */
[----:B------:R-:W3:Y:S01]  /*4720*/  SHFL.BFLY PT, R3, R236, 0x2, 0x1f ;  /* 0x0c401f00ec037f89 */ /* 0x000ee200000e0000 */
[----:B------:R-:W4:Y:S03]  /*4730*/  LDCU.U8 UR9, c[0x0][0x548] ;  /* 0x0000a900ff0977ac */ /* 0x000f260008000000 */
[----:B------:R-:W5:Y:S01]  /*4740*/  SHFL.BFLY PT, R2, R237, 0x2, 0x1f ;  /* 0x0c401f00ed027f89 */ /* 0x000f6200000e0000 */
[----:B------:R-:W4:Y:S01]  /*4750*/  S2UR UR8, SR_CTAID.Y ;  /* 0x00000000000879c3 */ /* 0x000f220000002600 */
[----:B------:R-:W3:Y:S02]  /*4760*/  LDCU UR6, c[0x0][0x434] ;  /* 0x00008680ff0677ac */ /* 0x000ee40008000800 */
[----:B------:R-:W4:Y:S01]  /*4770*/  SHFL.BFLY PT, R12, R235, 0x2, 0x1f ;  /* 0x0c401f00eb0c7f89 */ /* 0x000f2200000e0000 */
[----:B------:R-:W4:Y:S04]  /*4780*/  S2R R0, SR_TID.X ;  /* 0x0000000000007919 */ /* 0x000f280000002100 */
[----:B------:R-:W4:Y:S01]  /*4790*/  S2UR UR7, SR_CTAID.Z ;  /* 0x00000000000779c3 */ /* 0x000f220000002700 */
[----:B-1----:R-:W-:Y:S01]  /*47a0*/  FADD.FTZ R6, R6, R239 ;  /* 0x000000ef06067221 */ /* 0x002fe20000010000 */
[----:B--2---:R-:W-:Y:S01]  /*47b0*/  ULEA UR4, UR4, UR5, 0x18 ;  /* 0x0000000504047291 */ /* 0x004fe2000f8ec0ff */
[----:B---3--:R-:W-:-:S03]  /*47c0*/  FADD.FTZ R3, R3, R236 ;  /* 0x000000ec03037221 */ /* 0x008fc60000010000 */
[----:B------:R-:W1:Y:S01]  /*47d0*/  SHFL.BFLY PT, R5, R6, 0x1, 0x1f ;  /* 0x0c201f0006057f89 */ /* 0x000e6200000e0000 */
[----:B-----5:R-:W-:-:S03]  /*47e0*/  FADD.FTZ R2, R2, R237 ;  /* 0x000000ed02027221 */ /* 0x020fc60000010000 */
[----:B------:R-:W2:Y:S01]  /*47f0*/  SHFL.BFLY PT, R4, R3, 0x1, 0x1f ;  /* 0x0c201f0003047f89 */ /* 0x000ea200000e0000 */
[----:B----4-:R-:W-:-:S03]  /*4800*/  FADD.FTZ R12, R12, R235 ;  /* 0x000000eb0c0c7221 */ /* 0x010fc60000010000 */
[----:B------:R-:W3:Y:S04]  /*4810*/  SHFL.BFLY PT, R13, R2, 0x1, 0x1f ;  /* 0x0c201f00020d7f89 */ /* 0x000ee800000e0000 */
[----:B------:R-:W4:Y:S01]  /*4820*/  SHFL.BFLY PT, R11, R12, 0x1, 0x1f ;  /* 0x0c201f000c0b7f89 */ /* 0x000f2200000e0000 */
[C---:B------:R-:W-:Y:S02]  /*4830*/  SHF.L.U32 R7, R0.reuse, 0x1, RZ ;  /* 0x0000000100077819 */ /* 0x040fe400000006ff */
[C---:B------:R-:W-:Y:S02]  /*4840*/  SHF.L.U32 R8, R0.reuse, 0x4, RZ ;  /* 0x0000000400087819 */ /* 0x040fe400000006ff */
[----:B------:R-:W-:Y:S01]  /*4850*/  SHF.L.U32 R16, R0, 0x3, RZ ;  /* 0x0000000300107819 */ /* 0x000fe200000006ff */
[----:B-1----:R-:W-:Y:S01]  /*4860*/  FADD.FTZ R5, R6, R5 ;  /* 0x0000000506057221 */ /* 0x002fe20000010000 */
[----:B------:R-:W-:-:S02]  /*4870*/  LOP3.LUT R6, R7, 0x6, RZ, 0xc0, !PT ;  /* 0x0000000607067812 */ /* 0x000fc400078ec0ff */
[----:B------:R-:W-:Y:S01]  /*4880*/  LOP3.LUT R8, R8, 0x1c0, RZ, 0xc0, !PT ;  /* 0x000001c008087812 */ /* 0x000fe200078ec0ff */
[----:B--2---:R-:W-:Y:S01]  /*4890*/  FADD.FTZ R4, R3, R4 ;  /* 0x0000000403047221 */ /* 0x004fe20000010000 */
[----:B------:R-:W-:Y:S01]  /*48a0*/  SHF.L.U32 R3, R0, 0x5, RZ ;  /* 0x0000000500037819 */ /* 0x000fe200000006ff */
[----:B------:R-:W1:Y:S01]  /*48b0*/  MUFU.RCP R10, R5 ;  /* 0x00000005000a7308 */ /* 0x000e620000001000 */
[----:B------:R-:W-:Y:S01]  /*48c0*/  FSETP.NE.FTZ.AND P6, PT, R5, RZ, PT ;  /* 0x000000ff0500720b */ /* 0x000fe20003fd5000 */
[----:B---3--:R-:W-:Y:S01]  /*48d0*/  FADD.FTZ R13, R2, R13 ;  /* 0x0000000d020d7221 */ /* 0x008fe20000010000 */
[----:B------:R-:W-:Y:S02]  /*48e0*/  LOP3.LUT R3, R6, 0x7c00, R3, 0xf8, !PT ;  /* 0x00007c0006037812 */ /* 0x000fe400078ef803 */
[----:B------:R-:W-:Y:S01]  /*48f0*/  FSETP.NE.FTZ.AND P5, PT, R4, RZ, PT ;  /* 0x000000ff0400720b */ /* 0x000fe20003fb5000 */
[----:B----4-:R-:W-:Y:S01]  /*4900*/  FADD.FTZ R11, R12, R11 ;  /* 0x0000000b0c0b7221 */ /* 0x010fe20000010000 */
[----:B------:R-:W-:Y:S01]  /*4910*/  FSETP.NE.FTZ.AND P1, PT, R13, RZ, PT ;  /* 0x000000ff0d00720b */ /* 0x000fe20003f35000 */
[----:B------:R-:W2:Y:S01]  /*4920*/  MUFU.RCP R2, R13 ;  /* 0x0000000d00027308 */ /* 0x000ea20000001000 */
[----:B------:R-:W-:-:S02]  /*4930*/  LOP3.LUT R8, R8, 0x38, R7, 0xf8, !PT ;  /* 0x0000003808087812 */ /* 0x000fc400078ef807 */
[----:B------:R-:W-:Y:S02]  /*4940*/  FSETP.NE.FTZ.AND P0, PT, R11, RZ, PT ;  /* 0x000000ff0b00720b */ /* 0x000fe40003f15000 */
[----:B------:R-:W-:Y:S02]  /*4950*/  LOP3.LUT R3, R3, R8, RZ, 0xfc, !PT ;  /* 0x0000000803037212 */ /* 0x000fe400078efcff */
[----:B------:R-:W-:Y:S01]  /*4960*/  R2P PR, R0, 0x1c ;  /* 0x0000001c00007804 */ /* 0x000fe20000000000 */
[----:B------:R-:W3:Y:S01]  /*4970*/  MUFU.RCP R6, R11 ;  /* 0x0000000b00067308 */ /* 0x000ee20000001000 */
[----:B-1----:R-:W-:Y:S02]  /*4980*/  FSEL R10, R10, 1, P6 ;  /* 0x3f8000000a0a7808 */ /* 0x002fe40003000000 */
[----:B------:R-:W-:Y:S01]  /*4990*/  LEA R3, R3, UR4, 0x1 ;  /* 0x0000000403037c11 */ /* 0x000fe2000f8e08ff */
[----:B------:R-:W1:Y:S01]  /*49a0*/  LDCU.U8 UR4, c[0x0][0x549] ;  /* 0x0000a920ff0477ac */ /* 0x000e620008000000 */
[----:B------:R-:W-:Y:S01]  /*49b0*/  LOP3.LUT R16, R16, 0x38, RZ, 0xc0, !PT ;  /* 0x0000003810107812 */ /* 0x000fe200078ec0ff */
[C---:B------:R-:W-:Y:S01]  /*49c0*/  FMUL.FTZ R160, R10.reuse, R160 ;  /* 0x000000a00aa07220 */ /* 0x040fe20000410000 */
[----:B------:R-:W-:Y:S01]  /*49d0*/  FMUL.FTZ R161, R10, R161 ;  /* 0x000000a10aa17220 */ /* 0x000fe20000410000 */
[----:B------:R-:W4:Y:S01]  /*49e0*/  MUFU.RCP R9, R4 ;  /* 0x0000000400097308 */ /* 0x000f220000001000 */
        /* <DEDUP_REMOVED lines=73> */
[----:B------:R-:W-:Y:S01]  /*4e80*/  MOV R6, 0x20 ;  /* 0x0000002000067802 */ /* 0x000fe20000000f00 */
[C---:B------:R-:W-:Y:S01]  /*4e90*/  FMUL.FTZ R163, R9.reuse, R163 ;  /* 0x000000a309a37220 */ /* 0x040fe20000410000 */
[C---:B------:R-:W-:Y:S01]  /*4ea0*/  FMUL.FTZ R38, R9.reuse, R38 ;  /* 0x0000002609267220 */ /* 0x040fe20000410000 */
[C---:B------:R-:W-:Y:S01]  /*4eb0*/  FMUL.FTZ R39, R9.reuse, R39 ;  /* 0x0000002709277220 */ /* 0x040fe20000410000 */
[----:B------:R-:W-:Y:S01]  /*4ec0*/  SEL R2, R2, 0xfffffff0, !P2 ;  /* 0xfffffff002027807 */ /* 0x000fe20005000000 */
[C---:B------:R-:W-:Y:S01]  /*4ed0*/  FMUL.FTZ R42, R9.reuse, R42 ;  /* 0x0000002a092a7220 */ /* 0x040fe20000410000 */
[----:B------:R-:W-:Y:S01]  /*4ee0*/  SEL R6, R6, 0xffffffe0, !P3 ;  /* 0xffffffe006067807 */ /* 0x000fe20005800000 */
        /* <DEDUP_REMOVED lines=11> */
[----:B------:R-:W-:Y:S01]  /*4fa0*/  F2FP.BF16.F32.PACK_AB R38, R39, R38 ;  /* 0x000000262726723e */ /* 0x000fe200000010ff */
[----:B------:R-:W-:Y:S01]  /*4fb0*/  FMUL.FTZ R59, R9, R59 ;  /* 0x0000003b093b7220 */ /* 0x000fe20000410000 */
[C---:B------:R-:W-:Y:S01]  /*4fc0*/  IADD3 R7, PT, PT, R3.reuse, R2, RZ ;  /* 0x0000000203077210 */ /* 0x040fe20007ffe0ff */
[C---:B------:R-:W-:Y:S01]  /*4fd0*/  FMUL.FTZ R68, R10.reuse, R68 ;  /* 0x000000440a447220 */ /* 0x040fe20000410000 */
[----:B------:R-:W-:Y:S01]  /*4fe0*/  IADD3 R15, PT, PT, R3, R6, RZ ;  /* 0x00000006030f7210 */ /* 0x000fe20007ffe0ff */
[C---:B------:R-:W-:Y:S01]  /*4ff0*/  FMUL.FTZ R69, R10.reuse, R69 ;  /* 0x000000450a457220 */ /* 0x040fe20000410000 */
[----:B------:R-:W-:Y:S01]  /*5000*/  F2FP.BF16.F32.PACK_AB R156, R157, R156 ;  /* 0x0000009c9d9c723e */ /* 0x000fe200000010ff */
[----:B------:R-:W-:Y:S01]  /*5010*/  FMUL.FTZ R70, R9, R70 ;  /* 0x0000004609467220 */ /* 0x000fe20000410000 */
        /* <DEDUP_REMOVED lines=10> */
[----:B------:R-:W-:Y:S01]  /*50c0*/  IADD3 R19, PT, PT, R3, 0x40, RZ ;  /* 0x0000004003137810 */ /* 0x000fe20007ffe0ff */
[----:B------:R-:W-:Y:S01]  /*50d0*/  STS [R7], R36 ;  /* 0x0000002407007388 */ /* 0x000fe20000000800 */
[----:B------:R-:W-:Y:S01]  /*50e0*/  F2FP.BF16.F32.PACK_AB R52, R53, R52 ;  /* 0x000000343534723e */ /* 0x000fe200000010ff */
[----:B------:R-:W-:Y:S01]  /*50f0*/  FMUL.FTZ R74, R9, R74 ;  /* 0x0000004a094a7220 */ /* 0x000fe20000410000 */
[----:B------:R-:W-:Y:S01]  /*5100*/  F2FP.BF16.F32.PACK_AB R54, R55, R54 ;  /* 0x000000363736723e */ /* 0x000fe200000010ff */
[----:B------:R-:W-:Y:S01]  /*5110*/  STS [R7+0x400], R38 ;  /* 0x0004002607007388 */ /* 0x000fe20000000800 */
[----:B------:R-:W-:Y:S01]  /*5120*/  IADD3 R17, PT, PT, R2, R15, RZ ;  /* 0x0000000f02117210 */ /* 0x000fe20007ffe0ff */
[----:B------:R-:W-:Y:S01]  /*5130*/  FMUL.FTZ R75, R9, R75 ;  /* 0x0000004b094b7220 */ /* 0x000fe20000410000 */
[----:B------:R-:W-:Y:S01]  /*5140*/  @P4 IADD3 R19, PT, PT, R3, -0x40, RZ ;  /* 0xffffffc003134810 */ /* 0x000fe20007ffe0ff */
        /* <DEDUP_REMOVED lines=8> */
[C---:B------:R-:W-:Y:S01]  /*51d0*/  FMUL.FTZ R86, R9.reuse, R86 ;  /* 0x0000005609567220 */ /* 0x040fe20000410000 */
        /* <DEDUP_REMOVED lines=9> */
[-C--:B------:R-:W-:Y:S01]  /*5270*/  IADD3 R21, PT, PT, R2, R19.reuse, RZ ;  /* 0x0000001302157210 */ /* 0x080fe20007ffe0ff */
[----:B------:R-:W-:Y:S01]  /*5280*/  STS [R15], R40 ;  /* 0x000000280f007388 */ /* 0x000fe20000000800 */
[----:B------:R-:W-:Y:S01]  /*5290*/  IADD3 R23, PT, PT, R6, R19, RZ ;  /* 0x0000001306177210 */ /* 0x000fe20007ffe0ff */
        /* <DEDUP_REMOVED lines=9> */
[C---:B------:R-:W-:Y:S01]  /*5330*/  FMUL.FTZ R101, R10.reuse, R101 ;  /* 0x000000650a657220 */ /* 0x040fe20000410000 */
[----:B------:R-:W-:Y:S01]  /*5340*/  STS [R17+0x400], R54 ;  /* 0x0004003611007388 */ /* 0x000fe20000000800 */
        /* <DEDUP_REMOVED lines=10> */
[----:B------:R-:W-:Y:S01]  /*53f0*/  IADD3 R25, PT, PT, R2, R23, RZ ;  /* 0x0000001702197210 */ /* 0x000fe20007ffe0ff */
[----:B------:R-:W-:Y:S01]  /*5400*/  STS [R17+0x2000], R48 ;  /* 0x0020003011007388 */ /* 0x000fe20000000800 */
[----:B------:R-:W-:Y:S01]  /*5410*/  F2FP.BF16.F32.PACK_AB R76, R77, R76 ;  /* 0x0000004c4d4c723e */ /* 0x000fe200000010ff */
[----:B------:R-:W-:Y:S01]  /*5420*/  FMUL.FTZ R106, R9, R106 ;  /* 0x0000006a096a7220 */ /* 0x000fe20000410000 */
[----:B------:R-:W-:Y:S01]  /*5430*/  F2FP.BF16.F32.PACK_AB R78, R79, R78 ;  /* 0x0000004e4f4e723e */ /* 0x000fe200000010ff */
[----:B------:R-:W-:Y:S01]  /*5440*/  STS [R17+0x2400], R50 ;  /* 0x0024003211007388 */ /* 0x000fe20000000800 */
[----:B------:R-:W-:Y:S01]  /*5450*/  FMUL.FTZ R107, R9, R107 ;  /* 0x0000006b096b7220 */ /* 0x000fe20000410000 */
[----:B------:R-:W-:Y:S01]  /*5460*/  F2FP.BF16.F32.PACK_AB R80, R81, R80 ;  /* 0x000000505150723e */ /* 0x000fe200000010ff */
[C---:B------:R-:W-:Y:S01]  /*5470*/  FMUL.FTZ R148, R10.reuse, R148 ;  /* 0x000000940a947220 */ /* 0x040fe20000410000 */
[----:B------:R-:W-:Y:S01]  /*5480*/  STS [R19], R56 ;  /* 0x0000003813007388 */ /* 0x000fe20000000800 */
[----:B------:R-:W-:Y:S01]  /*5490*/  F2FP.BF16.F32.PACK_AB R82, R83, R82 ;  /* 0x000000525352723e */ /* 0x000fe200000010ff */
[C---:B------:R-:W-:Y:S01]  /*54a0*/  FMUL.FTZ R149, R10.reuse, R149 ;  /* 0x000000950a957220 */ /* 0x040fe20000410000 */
[C---:B------:R-:W-:Y:S01]  /*54b0*/  FMUL.FTZ R150, R9.reuse, R150 ;  /* 0x0000009609967220 */ /* 0x040fe20000410000 */
[----:B------:R-:W-:Y:S01]  /*54c0*/  STS [R19+0x400], R58 ;  /* 0x0004003a13007388 */ /* 0x000fe20000000800 */
[----:B------:R-:W-:Y:S01]  /*54d0*/  FMUL.FTZ R151, R9, R151 ;  /* 0x0000009709977220 */ /* 0x000fe20000410000 */
[----:B------:R-:W-:Y:S01]  /*54e0*/  F2FP.BF16.F32.PACK_AB R88, R89, R88 ;  /* 0x000000585958723e */ /* 0x000fe200000010ff */
[C---:B------:R-:W-:Y:S01]  /*54f0*/  FMUL.FTZ R116, R10.reuse, R116 ;  /* 0x000000740a747220 */ /* 0x040fe20000410000 */
        /* <DEDUP_REMOVED lines=24> */
[----:B------:R-:W-:Y:S01]  /*5680*/  STS [R23], R72 ;  /* 0x0000004817007388 */ /* 0x000fe20000000800 */
[----:B------:R-:W-:Y:S01]  /*5690*/  F2FP.BF16.F32.PACK_AB R150, R151, R150 ;  /* 0x000000969796723e */ /* 0x000fe200000010ff */
[C---:B------:R-:W-:Y:S01]  /*56a0*/  FMUL.FTZ R133, R10.reuse, R133 ;  /* 0x000000850a857220 */ /* 0x040fe20000410000 */
[----:B------:R-:W-:Y:S01]  /*56b0*/  F2FP.BF16.F32.PACK_AB R108, R109, R108 ;  /* 0x0000006c6d6c723e */ /* 0x000fe200000010ff */
[----:B------:R-:W-:Y:S01]  /*56c0*/  STS [R23+0x400], R74 ;  /* 0x0004004a17007388 */ /* 0x000fe20000000800 */
[----:B------:R-:W-:Y:S01]  /*56d0*/  F2FP.BF16.F32.PACK_AB R110, R111, R110 ;  /* 0x0000006e6f6e723e */ /* 0x000fe200000010ff */
[C---:B------:R-:W-:Y:S01]  /*56e0*/  FMUL.FTZ R134, R9.reuse, R134 ;  /* 0x0000008609867220 */ /* 0x040fe20000410000 */
[C---:B------:R-:W-:Y:S01]  /*56f0*/  FMUL.FTZ R135, R9.reuse, R135 ;  /* 0x0000008709877220 */ /* 0x040fe20000410000 */
[----:B------:R-:W-:Y:S01]  /*5700*/  STS [R25], R84 ;  /* 0x0000005419007388 */ /* 0x000fe20000000800 */
[----:B------:R-:W-:Y:S01]  /*5710*/  FMUL.FTZ R142, R9, R142 ;  /* 0x0000008e098e7220 */ /* 0x000fe20000410000 */
[----:B------:R-:W-:Y:S01]  /*5720*/  F2FP.BF16.F32.PACK_AB R112, R113, R112 ;  /* 0x000000707170723e */ /* 0x000fe200000010ff */
[C---:B------:R-:W-:Y:S01]  /*5730*/  FMUL.FTZ R140, R10.reuse, R140 ;  /* 0x0000008c0a8c7220 */ /* 0x040fe20000410000 */
[----:B------:R-:W-:Y:S01]  /*5740*/  STS [R25+0x400], R86 ;  /* 0x0004005619007388 */ /* 0x000fe20000000800 */
[----:B------:R-:W-:Y:S01]  /*5750*/  F2FP.BF16.F32.PACK_AB R114, R115, R114 ;  /* 0x000000727372723e */ /* 0x000fe200000010ff */
[----:B------:R-:W-:Y:S01]  /*5760*/  FMUL.FTZ R141, R10, R141 ;  /* 0x0000008d0a8d7220 */ /* 0x000fe20000410000 */
[----:B------:R-:W-:Y:S01]  /*5770*/  FMUL.FTZ R9, R9, R143 ;  /* 0x0000008f09097220 */ /* 0x000fe20000410000 */
[----:B------:R-:W-:Y:S01]  /*5780*/  STS [R23+0x2000], R76 ;  /* 0x0020004c17007388 */ /* 0x000fe20000000800 */
[----:B------:R-:W-:Y:S01]  /*5790*/  F2FP.BF16.F32.PACK_AB R116, R117, R116 ;  /* 0x000000747574723e */ /* 0x000fe200000010ff */
[----:B-1----:R-:W-:Y:S01]  /*57a0*/  UISETP.NE.AND UP1, UPT, UR4, URZ, UPT ;  /* 0x000000ff0400728c */ /* 0x002fe2000bf25270 */
[----:B------:R-:W-:Y:S01]  /*57b0*/  F2FP.BF16.F32.PACK_AB R118, R119, R118 ;  /* 0x000000767776723e */ /* 0x000fe200000010ff */
[----:B------:R-:W-:Y:S01]  /*57c0*/  STS [R23+0x2400], R78 ;  /* 0x0024004e17007388 */ /* 0x000fe20000000800 */
[----:B------:R-:W-:Y:S01]  /*57d0*/  F2FP.BF16.F32.PACK_AB R128, R129, R128 ;  /* 0x000000808180723e */ /* 0x000fe200000010ff */
[----:B------:R-:W1:Y:S01]  /*57e0*/  @P6 MUFU.LG2 R5, R5 ;  /* 0x0000000500056308 */ /* 0x000e620000000c00 */
[----:B------:R-:W-:Y:S01]  /*57f0*/  F2FP.BF16.F32.PACK_AB R130, R131, R130 ;  /* 0x000000828382723e */ /* 0x000fe200000010ff */
[----:B------:R-:W-:Y:S01]  /*5800*/  STS [R25+0x2000], R80 ;  /* 0x0020005019007388 */ /* 0x000fe20000000800 */
[----:B------:R-:W-:Y:S01]  /*5810*/  F2FP.BF16.F32.PACK_AB R120, R121, R120 ;  /* 0x000000787978723e */ /* 0x000fe200000010ff */
[----:B------:R-:W2:Y:S01]  /*5820*/  @P5 LDC R10, c[0x0][0x458] ;  /* 0x00011600ff0a5b82 */ /* 0x000ea20000000800 */
[----:B------:R-:W-:Y:S01]  /*5830*/  F2FP.BF16.F32.PACK_AB R122, R123, R122 ;  /* 0x0000007a7b7a723e */ /* 0x000fe200000010ff */
[----:B------:R-:W-:Y:S01]  /*5840*/  STS [R25+0x2400], R82 ;  /* 0x0024005219007388 */ /* 0x000fe20000000800 */
[----:B------:R-:W-:Y:S01]  /*5850*/  F2FP.BF16.F32.PACK_AB R124, R125, R124 ;  /* 0x0000007c7d7c723e */ /* 0x000fe200000010ff */
[----:B------:R-:W3:Y:S01]  /*5860*/  @UP1 LDCU.64 UR4, c[0x0][0x430] ;  /* 0x00008600ff0417ac */ /* 0x000ee20008000a00 */
[----:B------:R-:W-:Y:S01]  /*5870*/  F2FP.BF16.F32.PACK_AB R126, R127, R126 ;  /* 0x0000007e7f7e723e */ /* 0x000fe200000010ff */
[----:B------:R-:W-:Y:S01]  /*5880*/  STS [R3+0x4000], R88 ;  /* 0x0040005803007388 */ /* 0x000fe20000000800 */
[----:B------:R-:W-:Y:S01]  /*5890*/  F2FP.BF16.F32.PACK_AB R132, R133, R132 ;  /* 0x000000848584723e */ /* 0x000fe200000010ff */
[----:B------:R-:W4:Y:S01]  /*58a0*/  @P0 LDC R8, c[0x0][0x458] ;  /* 0x00011600ff080b82 */ /* 0x000f220000000800 */
[----:B------:R-:W-:Y:S01]  /*58b0*/  F2FP.BF16.F32.PACK_AB R134, R135, R134 ;  /* 0x000000868786723e */ /* 0x000fe200000010ff */
[----:B------:R-:W-:Y:S01]  /*58c0*/  STS [R3+0x4400], R90 ;  /* 0x0044005a03007388 */ /* 0x000fe20000000800 */
[----:B------:R-:W-:Y:S01]  /*58d0*/  F2FP.BF16.F32.PACK_AB R140, R141, R140 ;  /* 0x0000008c8d8c723e */ /* 0x000fe200000010ff */
[----:B------:R-:W2:Y:S01]  /*58e0*/  @P5 MUFU.LG2 R4, R4 ;  /* 0x0000000400045308 */ /* 0x000ea20000000c00 */
[----:B------:R-:W-:Y:S01]  /*58f0*/  F2FP.BF16.F32.PACK_AB R9, R9, R142 ;  /* 0x0000008e0909723e */ /* 0x000fe200000010ff */
[----:B------:R-:W-:Y:S01]  /*5900*/  STS [R7+0x4000], R100 ;  /* 0x0040006407007388 */ /* 0x000fe20000000800 */
[----:B------:R-:W-:Y:S01]  /*5910*/  F2FP.BF16.F32.PACK_AB R144, R145, R144 ;  /* 0x000000909190723e */ /* 0x000fe200000010ff */
[----:B-1----:R-:W-:Y:S01]  /*5920*/  @P6 FMUL.FTZ R5, R5, 0.69314718246459960938 ;  /* 0x3f31721805056820 */ /* 0x002fe20000410000 */
[----:B------:R-:W-:Y:S01]  /*5930*/  F2FP.BF16.F32.PACK_AB R146, R147, R146 ;  /* 0x000000929392723e */ /* 0x000fe200000010ff */
[----:B------:R-:W-:Y:S01]  /*5940*/  STS [R7+0x4400], R102 ;  /* 0x0044006607007388 */ /* 0x000fe20000000800 */
[----:B------:R-:W-:Y:S01]  /*5950*/  F2FP.BF16.F32.PACK_AB R136, R137, R136 ;  /* 0x000000888988723e */ /* 0x000fe200000010ff */
[----:B------:R-:W1:Y:S01]  /*5960*/  @P1 MUFU.LG2 R13, R13 ;  /* 0x0000000d000d1308 */ /* 0x000e620000000c00 */
[----:B------:R-:W-:Y:S01]  /*5970*/  F2FP.BF16.F32.PACK_AB R138, R139, R138 ;  /* 0x0000008a8b8a723e */ /* 0x000fe200000010ff */
[----:B------:R-:W-:Y:S01]  /*5980*/  STS [R3+0x6000], R92 ;  /* 0x0060005c03007388 */ /* 0x000fe20000000800 */
[----:B---3--:R-:W-:Y:S01]  /*5990*/  @UP1 UIMAD UR5, UR5, UR4, URZ ;  /* 0x00000004050512a4 */ /* 0x008fe2000f8e02ff */
[----:B------:R-:W3:Y:S02]  /*59a0*/  @UP1 LDCU UR12, c[0x0][0x430] ;  /* 0x00008600ff0c17ac */ /* 0x000ee40008000800 */
[----:B------:R5:W-:Y:S01]  /*59b0*/  STS [R3+0x6400], R94 ;  /* 0x0064005e03007388 */ /* 0x000be20000000800 */
[----:B------:R-:W-:-:S03]  /*59c0*/  @UP1 UMOV UR4, 0x1 ;  /* 0x0000000100041882 */ /* 0x000fc60000000000 */
[----:B------:R-:W-:Y:S04]  /*59d0*/  STS [R7+0x6000], R96 ;  /* 0x0060006007007388 */ /* 0x000fe80000000800 */
[----:B------:R1:W-:Y:S04]  /*59e0*/  STS [R7+0x6400], R98 ;  /* 0x0064006207007388 */ /* 0x0003e80000000800 */
[----:B------:R-:W-:Y:S04]  /*59f0*/  STS [R15+0x4000], R104 ;  /* 0x004000680f007388 */ /* 0x000fe80000000800 */
[----:B------:R-:W-:Y:S04]  /*5a00*/  STS [R15+0x4400], R106 ;  /* 0x0044006a0f007388 */ /* 0x000fe80000000800 */
[----:B------:R-:W-:Y:S04]  /*5a10*/  STS [R17+0x4000], R148 ;  /* 0x0040009411007388 */ /* 0x000fe80000000800 */
[----:B------:R-:W-:Y:S01]  /*5a20*/  STS [R17+0x4400], R150 ;  /* 0x0044009611007388 */ /* 0x000fe20000000800 */
[----:B-----5:R-:W2:Y:S03]  /*5a30*/  LDC.64 R2, c[0x0][0x400] ;  /* 0x00010000ff027b82 */ /* 0x020ea60000000a00 */
[----:B------:R-:W-:Y:S04]  /*5a40*/  STS [R15+0x6000], R108 ;  /* 0x0060006c0f007388 */ /* 0x000fe80000000800 */
[----:B------:R5:W-:Y:S01]  /*5a50*/  STS [R15+0x6400], R110 ;  /* 0x0064006e0f007388 */ /* 0x000be20000000800 */
[----:B-1----:R-:W1:Y:S03]  /*5a60*/  LDC.64 R6, c[0x0][0x410] ;  /* 0x00010400ff067b82 */ /* 0x002e660000000a00 */
[----:B------:R-:W-:Y:S04]  /*5a70*/  STS [R17+0x6000], R112 ;  /* 0x0060007011007388 */ /* 0x000fe80000000800 */
[----:B------:R-:W-:Y:S04]  /*5a80*/  STS [R17+0x6400], R114 ;  /* 0x0064007211007388 */ /* 0x000fe80000000800 */
[----:B------:R-:W-:Y:S04]  /*5a90*/  STS [R19+0x4000], R116 ;  /* 0x0040007413007388 */ /* 0x000fe80000000800 */
[----:B------:R-:W-:Y:S04]  /*5aa0*/  STS [R19+0x4400], R118 ;  /* 0x0044007613007388 */ /* 0x000fe80000000800 */
[----:B------:R-:W-:Y:S04]  /*5ab0*/  STS [R21+0x4000], R128 ;  /* 0x0040008015007388 */ /* 0x000fe80000000800 */
[----:B------:R-:W-:Y:S01]  /*5ac0*/  STS [R21+0x4400], R130 ;  /* 0x0044008215007388 */ /* 0x000fe20000000800 */
[----:B-----5:R-:W5:Y:S03]  /*5ad0*/  @P6 LDC R15, c[0x0][0x458] ;  /* 0x00011600ff0f6b82 */ /* 0x020f660000000800 */
[----:B------:R-:W-:Y:S04]  /*5ae0*/  STS [R19+0x6000], R120 ;  /* 0x0060007813007388 */ /* 0x000fe80000000800 */
[----:B------:R-:W-:Y:S04]  /*5af0*/  STS [R19+0x6400], R122 ;  /* 0x0064007a13007388 */ /* 0x000fe80000000800 */
[----:B------:R-:W-:Y:S04]  /*5b00*/  STS [R21+0x6000], R124 ;  /* 0x0060007c15007388 */ /* 0x000fe80000000800 */
[----:B------:R-:W-:Y:S04]  /*5b10*/  STS [R21+0x6400], R126 ;  /* 0x0064007e15007388 */ /* 0x000fe80000000800 */
[----:B------:R-:W-:Y:S04]  /*5b20*/  STS [R23+0x4000], R132 ;  /* 0x0040008417007388 */ /* 0x000fe80000000800 */
[----:B------:R-:W-:Y:S01]  /*5b30*/  STS [R23+0x4400], R134 ;  /* 0x0044008617007388 */ /* 0x000fe20000000800 */
[----:B-----5:R-:W-:Y:S01]  /*5b40*/  @P6 FFMA.FTZ R14, R168, R15, R5 ;  /* 0x0000000fa80e6223 */ /* 0x020fe20000010005 */
[----:B------:R-:W-:-:S02]  /*5b50*/  MOV R15, 0x7f800000 ;  /* 0x7f800000000f7802 */ /* 0x000fc40000000f00 */
[----:B------:R-:W-:Y:S04]  /*5b60*/  STS [R25+0x4000], R140 ;  /* 0x0040008c19007388 */ /* 0x000fe80000000800 */
[----:B------:R5:W-:Y:S04]  /*5b70*/  STS [R25+0x4400], R9 ;  /* 0x0044000919007388 */ /* 0x000be80000000800 */
[----:B------:R1:W-:Y:S04]  /*5b80*/  STS [R23+0x6000], R144 ;  /* 0x0060009017007388 */ /* 0x0003e80000000800 */
[----:B------:R1:W-:Y:S04]  /*5b90*/  STS [R23+0x6400], R146 ;  /* 0x0064009217007388 */ /* 0x0003e80000000800 */
[----:B------:R1:W-:Y:S04]  /*5ba0*/  STS [R25+0x6000], R136 ;  /* 0x0060008819007388 */ /* 0x0003e80000000800 */
[----:B------:R1:W-:Y:S01]  /*5bb0*/  STS [R25+0x6400], R138 ;  /* 0x0064008a19007388 */ /* 0x0003e20000000800 */
[----:B-----5:R-:W1:Y:S01]  /*5bc0*/  @P1 LDC R9, c[0x0][0x458] ;  /* 0x00011600ff091b82 */ /* 0x020e620000000800 */
[----:B--234-:R-:W-:Y:S05]  /*5bd0*/  BRA.U UP1, `(.L_x_1091) ;  /* 0x0000000101287547 */ /* 0x01cfea000b800000 */
[----:B------:R-:W-:Y:S01]  /*5be0*/  UISETP.NE.AND UP0, UPT, UR9, URZ, UPT ;  /* 0x000000ff0900728c */ /* 0x000fe2000bf05270 */
[----:B------:R-:W2:Y:S10]  /*5bf0*/  LDCU UR13, c[0x0][0x3e0] ;  /* 0x00007c00ff0d77ac */ /* 0x000eb40008000800 */
[----:B------:R-:W2:Y:S01]  /*5c00*/  @UP0 LDCU UR4, c[0x0][0x454] ;  /* 0x00008a80ff0407ac */ /* 0x000ea20008000800 */
[----:B------:R-:W3:Y:S01]  /*5c10*/  @!UP0 LDCU UR12, c[0x0][0x434] ;  /* 0x00008680ff0c87ac */ /* 0x000ee20008000800 */
[----:B------:R-:W4:Y:S02]  /*5c20*/  @UP0 LDCU UR5, c[0x0][0x454] ;  /* 0x00008a80ff0507ac */ /* 0x000f240008000800 */
[----:B----4-:R-:W4:Y:S01]  /*5c30*/  @!UP0 LDCU UR5, c[0x0][0x434] ;  /* 0x00008680ff0587ac */ /* 0x010f220008000800 */
[----:B--2---:R-:W-:-:S02]  /*5c40*/  @UP0 UIMAD UR4, UR4, UR13, URZ ;  /* 0x0000000d040402a4 */ /* 0x004fc4000f8e02ff */
[----:B---3--:R-:W-:-:S03]  /*5c50*/  @!UP0 UIMAD UR4, UR12, UR13, URZ ;  /* 0x0000000d0c0482a4 */ /* 0x008fc6000f8e02ff */
[----:B------:R-:W-:Y:S01]  /*5c60*/  @UP0 UMOV UR12, 0x1 ;  /* 0x00000001000c0882 */ /* 0x000fe20000000000 */
[----:B------:R-:W-:-:S08]  /*5c70*/  @!UP0 UMOV UR12, 0x1 ;  /* 0x00000001000c8882 */ /* 0x000fd00000000000 */
.L_x_1091:
[----:B------:R-:W-:Y:S01]  /*5c80*/  MOV R17, RZ ;  /* 0x000000ff00117202 */ /* 0x000fe20000000f00 */
[----:B------:R-:W-:Y:S01]  /*5c90*/  @P5 FMUL.FTZ R12, R4, 0.69314718246459960938 ;  /* 0x3f317218040c5820 */ /* 0x000fe20000410000 */
[----:B------:R-:W-:Y:S01]  /*5ca0*/  UISETP.NE.AND UP1, UPT, UR9, URZ, !UP1 ;  /* 0x000000ff0900728c */ /* 0x000fe2000cf25270 */
[----:B------:R-:W2:Y:S01]  /*5cb0*/  @P0 MUFU.LG2 R11, R11 ;  /* 0x0000000b000b0308 */ /* 0x000ea20000000c00 */
[----:B----4-:R-:W-:Y:S01]  /*5cc0*/  UIMAD UR15, UR7, UR5, URZ ;  /* 0x00000005070f72a4 */ /* 0x010fe2000f8e02ff */
[----:B------:R-:W-:Y:S01]  /*5cd0*/  IMAD.WIDE.U32 R4, R2, UR8, R16 ;  /* 0x0000000802047c25 */ /* 0x000fe2000f8e0010 */
[----:B------:R-:W-:Y:S01]  /*5ce0*/  UIMAD UR9, UR8, UR6, URZ ;  /* 0x00000006080972a4 */ /* 0x000fe2000f8e02ff */
[----:B------:R-:W-:Y:S01]  /*5cf0*/  LOP3.LUT P2, RZ, R0, 0x3, RZ, 0xc0, !PT ;  /* 0x0000000300ff7812 */ /* 0x000fe2000784c0ff */
[----:B------:R-:W-:Y:S01]  /*5d00*/  UIMAD UR14, UR20, UR12, URZ ;  /* 0x0000000c140e72a4 */ /* 0x000fe2000f8e02ff */
[----:B------:R-:W-:Y:S02]  /*5d10*/  IMAD R5, R3, UR8, R5 ;  /* 0x0000000803057c24 */ /* 0x000fe4000f8e0205 */
[----:B------:R-:W-:Y:S01]  /*5d20*/  @P5 FFMA.FTZ R15, R167, R10, R12 ;  /* 0x0000000aa70f5223 */ /* 0x000fe2000001000c */
[----:B------:R-:W3:Y:S01]  /*5d30*/  LDC.64 R2, c[0x0][0x408] ;  /* 0x00010200ff027b82 */ /* 0x000ee20000000a00 */
[----:B------:R-:W-:Y:S01]  /*5d40*/  USHF.R.S32.HI UR5, URZ, 0x1f, UR14 ;  /* 0x0000001fff057899 */ /* 0x000fe2000801140e */
[----:B------:R-:W-:Y:S01]  /*5d50*/  @P1 FMUL.FTZ R13, R13, 0.69314718246459960938 ;  /* 0x3f3172180d0d1820 */ /* 0x000fe20000410000 */
[----:B------:R-:W-:Y:S01]  /*5d60*/  @!UP1 UIMAD UR15, UR8, UR4, UR15 ;  /* 0x00000004080f92a4 */ /* 0x000fe2000f8e020f */
[----:B------:R-:W-:Y:S01]  /*5d70*/  BSSY.RECONVERGENT B0, `(.L_x_1092) ;  /* 0x0000037000007945 */ /* 0x000fe20003800200 */
[----:B------:R-:W-:Y:S01]  /*5d80*/  USHF.R.S32.HI UR4, URZ, 0x1f, UR9 ;  /* 0x0000001fff047899 */ /* 0x000fe20008011409 */
[----:B------:R-:W-:Y:S01]  /*5d90*/  MOV R17, 0x7f800000 ;  /* 0x7f80000000117802 */ /* 0x000fe20000000f00 */
[----:B------:R-:W-:Y:S01]  /*5da0*/  USEL UR9, UR9, URZ, UP1 ;  /* 0x000000ff09097287 */ /* 0x000fe20008800000 */
[----:B------:R-:W-:Y:S01]  /*5db0*/  MOV R16, 0x7f800000 ;  /* 0x7f80000000107802 */ /* 0x000fe20000000f00 */
[----:B------:R-:W-:Y:S01]  /*5dc0*/  USEL UR4, UR4, URZ, UP1 ;  /* 0x000000ff04047287 */ /* 0x000fe20008800000 */
[----:B--2---:R-:W-:Y:S01]  /*5dd0*/  @P0 FMUL.FTZ R10, R11, 0.69314718246459960938 ;  /* 0x3f3172180b0a0820 */ /* 0x004fe20000410000 */
[----:B------:R-:W-:Y:S01]  /*5de0*/  USHF.R.S32.HI UR13, URZ, 0x1f, UR15 ;  /* 0x0000001fff0d7899 */ /* 0x000fe2000801140f */
[----:B-1----:R-:W-:Y:S01]  /*5df0*/  @P1 FFMA.FTZ R17, R166, R9, R13 ;  /* 0x00000009a6111223 */ /* 0x002fe2000001000d */
[----:B------:R-:W-:Y:S01]  /*5e00*/  UIADD3 UR9, UP1, UP0, UR14, UR9, UR15 ;  /* 0x000000090e097290 */ /* 0x000fe2000f83e00f */
[----:B------:R-:W-:Y:S01]  /*5e10*/  @P0 FFMA.FTZ R16, R165, R8, R10 ;  /* 0x00000008a5100223 */ /* 0x000fe2000001000a */
[----:B------:R-:W-:-:S02]  /*5e20*/  IMAD.WIDE.U32 R28, R6, UR7, R4 ;  /* 0x00000007061c7c25 */ /* 0x000fc4000f8e0004 */
        /* <DEDUP_REMOVED lines=22> */
[----:B------:R-:W-:-:S05]  /*5f90*/  @!P3 IMAD R6, R6, UR12, RZ ;  /* 0x0000000c0606bc24 */ /* 0x000fca000f8e02ff */
[----:B------:R-:W4:Y:S08]  /*5fa0*/  @!P4 LDC.64 R8, c[0x0][0x420] ;  /* 0x00010800ff08cb82 */ /* 0x000f300000000a00 */
[----:B------:R-:W5:Y:S01]  /*5fb0*/  @!P3 LDC.64 R4, c[0x0][0x420] ;  /* 0x00010800ff04bb82 */ /* 0x000f620000000a00 */
[----:B-1----:R-:W-:Y:S02]  /*5fc0*/  @!P6 LEA R22, P1, R19, R12, 0x2 ;  /* 0x0000000c1316e211 */ /* 0x002fe400078210ff */
[----:B------:R-:W-:-:S02]  /*5fd0*/  @!P5 IADD3 R12, P0, PT, R20, UR9, RZ ;  /* 0x00000009140cdc10 */ /* 0x000fc4000ff1e0ff */
[----:B------:R-:W-:Y:S02]  /*5fe0*/  @!P6 LEA.HI.X R23, R19, R13, R0, 0x2, P1 ;  /* 0x0000000d1317e211 */ /* 0x000fe400008f1400 */
[----:B------:R-:W-:Y:S02]  /*5ff0*/  @!P5 LEA.HI.X.SX32 R20, R20, UR13, 0x1, P0 ;  /* 0x0000000d1414dc11 */ /* 0x000fe400080f0eff */
[----:B--2---:R-:W-:Y:S01]  /*6000*/  @!P5 LEA R24, P2, R12, R10, 0x2 ;  /* 0x0000000a0c18d211 */ /* 0x004fe200078410ff */
[----:B------:R1:W-:Y:S01]  /*6010*/  @!P6 STG.E desc[UR22][R22.64], R14 ;  /* 0x0000000e1600e986 */ /* 0x0003e2000c101916 */
[----:B------:R-:W-:Y:S02]  /*6020*/  @!P4 IADD3 R0, P1, PT, R18, UR9, RZ ;  /* 0x000000091200cc10 */ /* 0x000fe4000ff3e0ff */
[----:B------:R-:W-:Y:S02]  /*6030*/  @!P3 IADD3 R10, P0, PT, R6, UR9, RZ ;  /* 0x00000009060abc10 */ /* 0x000fe4000ff1e0ff */
[----:B------:R-:W-:-:S02]  /*6040*/  @!P4 LEA.HI.X.SX32 R18, R18, UR13, 0x1, P1 ;  /* 0x0000000d1212cc11 */ /* 0x000fc400088f0eff */
[----:B------:R-:W-:Y:S02]  /*6050*/  @!P3 LEA.HI.X.SX32 R6, R6, UR13, 0x1, P0 ;  /* 0x0000000d0606bc11 */ /* 0x000fe400080f0eff */
[----:B----4-:R-:W-:Y:S02]  /*6060*/  @!P4 LEA R8, P1, R0, R8, 0x2 ;  /* 0x000000080008c211 */ /* 0x010fe400078210ff */
[----:B------:R-:W-:Y:S02]  /*6070*/  @!P5 LEA.HI.X R25, R12, R11, R20, 0x2, P2 ;  /* 0x0000000b0c19d211 */ /* 0x000fe400010f1414 */
[----:B------:R-:W-:Y:S02]  /*6080*/  @!P4 LEA.HI.X R9, R0, R9, R18, 0x2, P1 ;  /* 0x000000090009c211 */ /* 0x000fe400008f1412 */
[C---:B-----5:R-:W-:Y:S01]  /*6090*/  @!P3 LEA R4, P0, R10.reuse, R4, 0x2 ;  /* 0x000000040a04b211 */ /* 0x060fe200078010ff */
[----:B------:R1:W-:Y:S03]  /*60a0*/  @!P5 STG.E desc[UR22][R24.64], R15 ;  /* 0x0000000f1800d986 */ /* 0x0003e6000c101916 */
[----:B------:R-:W-:Y:S01]  /*60b0*/  @!P3 LEA.HI.X R5, R10, R5, R6, 0x2, P0 ;  /* 0x000000050a05b211 */ /* 0x000fe200000f1406 */
[----:B------:R1:W-:Y:S04]  /*60c0*/  @!P4 STG.E desc[UR22][R8.64], R17 ;  /* 0x000000110800c986 */ /* 0x0003e8000c101916 */
[----:B------:R1:W-:Y:S04]  /*60d0*/  @!P3 STG.E desc[UR22][R4.64], R16 ;  /* 0x000000100400b986 */ /* 0x0003e8000c101916 */
.L_x_1093:
[----:B------:R-:W-:Y:S05]  /*60e0*/  BSYNC.RECONVERGENT B0 ;  /* 0x0000000000007941 */ /* 0x000fea0003800200 */
.L_x_1092:
[----:B------:R-:W2:Y:S01]  /*60f0*/  LDCU.64 UR4, c[0x0][0x3f0] ;  /* 0x00007e00ff0477ac */ /* 0x000ea20008000a00 */
[----:B------:R-:W-:Y:S01]  /*6100*/  IMAD R29, R7, UR7, R29 ;  /* 0x00000007071d7c24 */ /* 0x000fe2000f8e021d */
[----:B-1----:R-:W1:Y:S01]  /*6110*/  LDS.128 R24, [R232] ;  /* 0x00000000e8187984 */ /* 0x002e620000000c00 */
[C---:B---3--:R-:W-:Y:S01]  /*6120*/  IMAD R0, R2.reuse, UR11, RZ ;  /* 0x0000000b02007c24 */ /* 0x048fe2000f8e02ff */
[C---:B------:R-:W-:Y:S01]  /*6130*/  SHF.L.U64.HI R69, R2.reuse, 0x6, R3 ;  /* 0x0000000602457819 */ /* 0x040fe20000010203 */
[C---:B------:R-:W-:Y:S01]  /*6140*/  IMAD.WIDE.U32 R28, R233.reuse, R2, R28 ;  /* 0x00000002e91c7225 */ /* 0x040fe200078e001c */
[----:B------:R-:W3:Y:S03]  /*6150*/  LDS.128 R12, [R232+0x4000] ;  /* 0x00400000e80c7984 */ /* 0x000ee60000000c00 */
[----:B------:R-:W-:Y:S01]  /*6160*/  IMAD R0, R233, R3, R0 ;  /* 0x00000003e9007224 */ /* 0x000fe200078e0200 */
[----:B------:R-:W4:Y:S01]  /*6170*/  LDS.128 R20, [R232+0x800] ;  /* 0x00080000e8147984 */ /* 0x000f220000000c00 */
[----:B------:R-:W-:-:S02]  /*6180*/  IMAD.SHL.U32 R70, R2, 0x40, RZ ;  /* 0x0000004002467824 */ /* 0x000fc400078e00ff */
[----:B------:R-:W-:Y:S01]  /*6190*/  IMAD.IADD R0, R29, 0x1, R0 ;  /* 0x000000011d007824 */ /* 0x000fe200078e0200 */
[----:B------:R-:W5:Y:S01]  /*61a0*/  LDS.128 R8, [R232+0x4800] ;  /* 0x00480000e8087984 */ /* 0x000f620000000c00 */
[----:B------:R-:W-:Y:S01]  /*61b0*/  IMAD.SHL.U32 R68, R2, 0x20, RZ ;  /* 0x0000002002447824 */ /* 0x000fe200078e00ff */
[C---:B--2---:R-:W-:Y:S02]  /*61c0*/  LEA R72, P0, R28.reuse, UR4, 0x1 ;  /* 0x000000041c487c11 */ /* 0x044fe4000f8008ff */
[----:B------:R-:W2:Y:S02]  /*61d0*/  LDS.128 R16, [R232+0x1000] ;  /* 0x00100000e8107984 */ /* 0x000ea40000000c00 */
[----:B------:R-:W-:Y:S02]  /*61e0*/  LEA.HI.X R73, R28, UR5, R0, 0x1, P0 ;  /* 0x000000051c497c11 */ /* 0x000fe400080f0c00 */
[----:B------:R-:W2:Y:S01]  /*61f0*/  LDS.128 R4, [R232+0x5000] ;  /* 0x00500000e8047984 */ /* 0x000ea20000000c00 */
[----:B------:R-:W-:-:S02]  /*6200*/  LEA R74, P0, R2, R72, 0x7 ;  /* 0x00000048024a7211 */ /* 0x000fc400078038ff */
[C-C-:B------:R-:W-:Y:S01]  /*6210*/  SHF.L.U64.HI R0, R2.reuse, 0x5, R3.reuse ;  /* 0x0000000502007819 */ /* 0x140fe20000010203 */
[----:B------:R-:W2:Y:S01]  /*6220*/  LDS.128 R60, [R232+0x1800] ;  /* 0x00180000e83c7984 */ /* 0x000ea20000000c00 */
[-C--:B------:R-:W-:Y:S02]  /*6230*/  LEA.HI.X R75, R2, R73.reuse, R3, 0x7, P0 ;  /* 0x00000049024b7211 */ /* 0x080fe400000f3c03 */
[-C--:B------:R-:W-:Y:S01]  /*6240*/  IADD3 R2, P0, PT, R70, R72.reuse, RZ ;  /* 0x0000004846027210 */ /* 0x080fe20007f1e0ff */
[----:B------:R-:W2:Y:S01]  /*6250*/  LDS.128 R40, [R232+0x5800] ;  /* 0x00580000e8287984 */ /* 0x000ea20000000c00 */
[----:B------:R-:W-:Y:S02]  /*6260*/  IADD3 R76, P1, PT, R68, R72, RZ ;  /* 0x00000048444c7210 */ /* 0x000fe40007f3e0ff */
[----:B------:R-:W-:Y:S01]  /*6270*/  IADD3.X R3, PT, PT, R69, R73, RZ, P0, !PT ;  /* 0x0000004945037210 */ /* 0x000fe200007fe4ff */
[----:B------:R-:W2:Y:S01]  /*6280*/  LDS.128 R56, [R232+0x2000] ;  /* 0x00200000e8387984 */ /* 0x000ea20000000c00 */
[-C--:B------:R-:W-:Y:S01]  /*6290*/  IADD3 R78, P0, PT, R2, R68.reuse, RZ ;  /* 0x00000044024e7210 */ /* 0x080fe20007f1e0ff */
[----:B------:R-:W-:Y:S01]  /*62a0*/  IMAD.X R77, R0, 0x1, R73, P1 ;  /* 0x00000001004d7824 */ /* 0x000fe200008e0649 */
[C---:B------:R-:W-:Y:S01]  /*62b0*/  IADD3 R80, P1, PT, R74.reuse, R68, RZ ;  /* 0x000000444a507210 */ /* 0x040fe20007f3e0ff */
[----:B------:R-:W2:Y:S02]  /*62c0*/  LDS.128 R36, [R232+0x6000] ;  /* 0x00600000e8247984 */ /* 0x000ea40000000c00 */
[----:B------:R-:W-:Y:S01]  /*62d0*/  IMAD.X R79, R3, 0x1, R0, P0 ;  /* 0x00000001034f7824 */ /* 0x000fe200000e0600 */
[----:B------:R-:W-:Y:S01]  /*62e0*/  IADD3 R70, P0, PT, R74, R70, RZ ;  /* 0x000000464a467210 */ /* 0x000fe20007f1e0ff */
[----:B------:R-:W2:Y:S01]  /*62f0*/  LDS.128 R52, [R232+0x2800] ;  /* 0x00280000e8347984 */ /* 0x000ea20000000c00 */
[----:B------:R-:W-:-:S03]  /*6300*/  IADD3.X R81, PT, PT, R75, R0, RZ, P1, !PT ;  /* 0x000000004b517210 */ /* 0x000fc60000ffe4ff */
[----:B------:R-:W2:Y:S01]  /*6310*/  LDS.128 R32, [R232+0x6800] ;  /* 0x00680000e8207984 */ /* 0x000ea20000000c00 */
[----:B------:R-:W-:Y:S01]  /*6320*/  IMAD.X R71, R75, 0x1, R69, P0 ;  /* 0x000000014b477824 */ /* 0x000fe200000e0645 */
[----:B------:R-:W-:Y:S02]  /*6330*/  IADD3 R68, P0, PT, R70, R68, RZ ;  /* 0x0000004446447210 */ /* 0x000fe40007f1e0ff */
[----:B------:R-:W2:Y:S03]  /*6340*/  LDS.128 R48, [R232+0x3000] ;  /* 0x00300000e8307984 */ /* 0x000ea60000000c00 */
[----:B------:R-:W-:Y:S01]  /*6350*/  IMAD.X R69, R71, 0x1, R0, P0 ;  /* 0x0000000147457824 */ /* 0x000fe200000e0600 */
[----:B------:R-:W2:Y:S04]  /*6360*/  LDS.128 R28, [R232+0x7000] ;  /* 0x00700000e81c7984 */ /* 0x000ea80000000c00 */
[----:B------:R-:W2:Y:S04]  /*6370*/  LDS.128 R44, [R232+0x3800] ;  /* 0x00380000e82c7984 */ /* 0x000ea80000000c00 */
[----:B------:R-:W2:Y:S04]  /*6380*/  LDS.128 R64, [R232+0x7800] ;  /* 0x00780000e8407984 */ /* 0x000ea80000000c00 */
[----:B-1----:R-:W-:Y:S04]  /*6390*/  STG.E.128 desc[UR22][R72.64], R24 ;  /* 0x0000001848007986 */ /* 0x002fe8000c101d16 */
[----:B---3--:R-:W-:Y:S04]  /*63a0*/  STG.E.128 desc[UR22][R72.64+0x80], R12 ;  /* 0x0000800c48007986 */ /* 0x008fe8000c101d16 */
[----:B----4-:R-:W-:Y:S04]  /*63b0*/  STG.E.128 desc[UR22][R76.64], R20 ;  /* 0x000000144c007986 */ /* 0x010fe8000c101d16 */
[----:B-----5:R-:W-:Y:S04]  /*63c0*/  STG.E.128 desc[UR22][R76.64+0x80], R8 ;  /* 0x000080084c007986 */ /* 0x020fe8000c101d16 */
[----:B--2---:R-:W-:Y:S04]  /*63d0*/  STG.E.128 desc[UR22][R2.64], R16 ;  /* 0x0000001002007986 */ /* 0x004fe8000c101d16 */
[----:B------:R-:W-:Y:S04]  /*63e0*/  STG.E.128 desc[UR22][R2.64+0x80], R4 ;  /* 0x0000800402007986 */ /* 0x000fe8000c101d16 */
        /* <DEDUP_REMOVED lines=9> */
[----:B------:R-:W-:Y:S01]  /*6480*/  STG.E.128 desc[UR22][R68.64+0x80], R64 ;  /* 0x0000804044007986 */ /* 0x000fe2000c101d16 */
[----:B------:R-:W-:Y:S05]  /*6490*/  EXIT ;  /* 0x000000000000794d */ /* 0x000fea0003800000 */
.L_x_1094:
        /* <DEDUP_REMOVED lines=14> */
.L_x_2854:


//--------------------- .text._ZN5flash16flash_fwd_kernelI23Flash_fwd_kernel_traitsILi128ELi128ELi32ELi4ELb0ELb0EN7cutlass10bfloat16_tE19Flash_kernel_traitsILi128ELi128ELi32ELi4ES3_EELb0ELb0ELb0ELb0ELb0ELb0ELb0ELb0EEEvNS_16Flash_fwd_paramsE --------------------------
	.section	.text._ZN5flash16flash_fwd_kernelI23Flash_fwd_kernel_traitsILi128ELi128ELi32ELi4ELb0ELb0EN7cutlass10bfloat16_tE19Flash_kernel_traitsILi128ELi128ELi32ELi4ES3_EELb0ELb0ELb0ELb0ELb0ELb0ELb0ELb0EEEvNS_16Flash_fwd_paramsE,"ax",@progbits
	.align	128
        .global         _ZN5flash16flash_fwd_kernelI23Flash_fwd_kernel_traitsILi128ELi128ELi32ELi4ELb0ELb0EN7cutlass10bfloat16_tE19Flash_kernel_traitsILi128ELi128ELi32ELi4ES3_EELb0ELb0ELb0ELb0ELb0ELb0ELb0ELb0EEEvNS_16Flash_fwd_paramsE
        .type           _ZN5flash16flash_fwd_kernelI23Flash_fwd_kernel_traitsILi128ELi128ELi32ELi4ELb0ELb0EN7cutlass10bfloat16_tE19Flash_kernel_traitsILi128ELi128ELi32ELi4ES3_EELb0ELb0ELb0ELb0ELb0ELb0ELb0ELb0EEEvNS_16Flash_fwd_paramsE,@function
        .size           _ZN5flash16flash_fwd_kernelI23Flash_fwd_kernel_traitsILi128ELi128ELi32ELi4ELb0ELb0EN7cutlass10bfloat16_tE19Flash_kernel_traitsILi128ELi128ELi32ELi4ES3_EELb0ELb0ELb0ELb0ELb0ELb0ELb0ELb0EEEvNS_16Flash_fwd_paramsE,(.L_x_2855 - _ZN5flash16flash_fwd_kernelI23Flash_fwd_kernel_traitsILi128ELi128ELi32ELi4ELb0ELb0EN7cutlass10bfloat16_tE19Flash_kernel_traitsILi128ELi128ELi32ELi4ES3_EELb0ELb0ELb0ELb0ELb0ELb0ELb0ELb0EEEvNS_16Flash_fwd_paramsE)
        .other          _ZN5flash16flash_fwd_kernelI23Flash_fwd_kernel_traitsILi128ELi128ELi32ELi4ELb0ELb0EN7cutlass10bfloat16_tE19Flash_kernel_traitsILi128ELi128ELi32ELi4ES3_EELb0ELb0ELb0ELb0ELb0ELb0ELb0ELb0EEEvNS_16Flash_fwd_paramsE,@"STO_CUDA_ENTRY STV_DEFAULT"
_ZN5flash16flash_fwd_kernelI23Flash_fwd_kernel_traitsILi128ELi128ELi32ELi4ELb0ELb0EN7cutlass10bfloat16_tE19Flash_kernel_traitsILi128ELi128ELi32ELi4ES3_EELb0ELb0ELb0ELb0ELb0ELb0ELb0ELb0EEEvNS_16Flash_fwd_paramsE:
.text._ZN5flash16flash_fwd_kernelI23Flash_fwd_kernel_traitsILi128ELi128ELi32ELi4ELb0ELb0EN7cutlass10bfloat16_tE19Flash_kernel_traitsILi128ELi128ELi32ELi4ES3_EELb0ELb0ELb0ELb0ELb0ELb0ELb0ELb0EEEvNS_16Flash_fwd_paramsE:
        /* <DEDUP_REMOVED lines=23> */
[C---:B------:R-:W-:Y:S01]  /*0170*/  @P2 IADD3.X R11, PT, PT, R2.reuse, UR5, RZ, P0, !PT ;  /* 0x00000005020b2c10 */ /* 0x040fe200087fe4ff */
[----:B------:R1:W2:Y:S01]  /*0180*/  @P5 LDG.E R235, desc[UR20][R6.64] ;  /* 0x0000001406eb5981 */ /* 0x0002a2000c1e1900 */
[----:B------:R-:W-:-:S03]  /*0190*/  @P3 IADD3.X R13, PT, PT, R2, UR7, RZ, P1, !PT ;  /* 0x00000007020d3c10 */ /* 0x000fc60008ffe4ff */
[----:B------:R-:W2:Y:S01]  /*01a0*/  @P4 LDG.E R8, desc[UR20][R6.64+0x4] ;  /* 0x0000041406084981 */ /* 0x000ea2000c1e1900 */
[----:B------:R-:W3:Y:S03]  /*01b0*/  LDCU.U8 UR4, c[0x0][0x532] ;  /* 0x0000a640ff0477ac */ /* 0x000ee60008000000 */
[----:B------:R4:W2:Y:S04]  /*01c0*/  @P3 LDG.E R0, desc[UR20][R12.64] ;  /* 0x000000140c003981 */ /* 0x0008a8000c1e1900 */
[----:B------:R-:W2:Y:S01]  /*01d0*/  @P2 LDG.E R11, desc[UR20][R10.64] ;  /* 0x000000140a0b2981 */ /* 0x000ea2000c1e1900 */
[----:B------:R-:W-:Y:S01]  /*01e0*/  IADD3 R14, P0, PT, R15, R4, RZ ;  /* 0x000000040f0e7210 */ /* 0x000fe20007f1e0ff */
[----:B------:R-:W-:Y:S01]  /*01f0*/  IMAD.MOV.U32 R9, RZ, RZ, -0x1 ;  /* 0xffffffffff097424 */ /* 0x000fe200078e00ff */
[----:B------:R-:W-:-:S03]  /*0200*/  ISETP.EQ.U32.AND P3, PT, R4, RZ, PT ;  /* 0x000000ff0400720c */ /* 0x000fc60003f62070 */
[----:B------:R-:W-:Y:S02]  /*0210*/  IMAD.X R15, R2, 0x1, R5, P0 ;  /* 0x00000001020f7824 */ /* 0x000fe400000e0605 */
[----:B------:R-:W4:Y:S01]  /*0220*/  @!P2 LDC.64 R2, c[0x0][0x488] ;  /* 0x00012200ff02ab82 */ /* 0x000f220000000a00 */
[----:B------:R-:W-:Y:S02]  /*0230*/  ISETP.NE.U32.AND P0, PT, R4, RZ, PT ;  /* 0x000000ff0400720c */ /* 0x000fe40003f05070 */
[----:B---3--:R-:W-:Y:S02]  /*0240*/  ISETP.NE.AND P1, PT, RZ, UR4, PT ;  /* 0x00000004ff007c0c */ /* 0x008fe4000bf25270 */
[C---:B------:R-:W-:Y:S02]  /*0250*/  ISETP.NE.AND.EX P0, PT, R5.reuse, RZ, PT, P0 ;  /* 0x000000ff0500720c */ /* 0x040fe40003f05300 */
[----:B------:R-:W-:Y:S01]  /*0260*/  ISETP.EQ.OR.EX P3, PT, R5, RZ, !P1, P3 ;  /* 0x000000ff0500720c */ /* 0x000fe20004f62730 */
[----:B------:R-:W3:Y:S08]  /*0270*/  S2UR UR19, SR_CTAID.X ;  /* 0x00000000001379c3 */ /* 0x000ef00000002500 */
[----:B-1----:R-:W1:Y:S01]  /*0280*/  @!P4 LDC R7, c[0x0][0x434] ;  /* 0x00010d00ff07cb82 */ /* 0x002e620000000800 */
[----:B----4-:R-:W4:Y:S03]  /*0290*/  S2R R13, SR_CTAID.Z ;  /* 0x00000000000d7919 */ /* 0x010f260000002700 */
[----:B------:R1:W5:Y:S04]  /*02a0*/  @!P3 LDG.E R9, desc[UR20][R14.64] ;  /* 0x000000140e09b981 */ /* 0x000368000c1e1900 */
[----:B------:R-:W4:Y:S01]  /*02b0*/  @!P2 LDC R6, c[0x0][0x43c] ;  /* 0x00010f00ff06ab82 */ /* 0x000f220000000800 */
[----:B------:R-:W-:Y:S01]  /*02c0*/  @!P2 ISETP.NE.U32.AND P3, PT, R2, RZ, PT ;  /* 0x000000ff0200a20c */ /* 0x000fe20003f65070 */
[----:B------:R-:W1:Y:S03]  /*02d0*/  S2R R236, SR_TID.X ;  /* 0x0000000000ec7919 */ /* 0x000e660000002100 */
[----:B------:R-:W-:-:S03]  /*02e0*/  @!P2 ISETP.NE.AND.EX P3, PT, R3, RZ, PT, P3 ;  /* 0x000000ff0300a20c */ /* 0x000fc60003f65330 */
[----:B------:R-:W1:Y:S01]  /*02f0*/  @!P0 LDC R2, c[0x0][0x438] ;  /* 0x00010e00ff028b82 */ /* 0x000e620000000800 */
[----:B---3--:R-:W-:Y:S01]  /*0300*/  USHF.L.U32 UR18, UR19, 0x7, URZ ;  /* 0x0000000713127899 */ /* 0x008fe200080006ff */
[----:B----4-:R-:W-:Y:S01]  /*0310*/  @!P2 SEL R3, R6, RZ, P3 ;  /* 0x000000ff0603a207 */ /* 0x010fe20001800000 */
[----:B--2---:R-:W-:-:S05]  /*0320*/  @P4 IMAD.IADD R7, R8, 0x1, -R235 ;  /* 0x0000000108074824 */ /* 0x004fca00078e0aeb */
[----:B-1----:R-:W-:Y:S01]  /*0330*/  ISETP.GT.AND P4, PT, R7, UR18, PT ;  /* 0x0000001207007c0c */ /* 0x002fe2000bf84270 */
[----:B------:R-:W-:Y:S01]  /*0340*/  @P2 IMAD.IADD R6, R11, 0x1, -R0 ;  /* 0x000000010b062824 */ /* 0x000fe200078e0a00 */
[----:B------:R-:W-:Y:S11]  /*0350*/  @!P0 BRA `(.L_x_1095) ;  /* 0x00000000000c8947 */ /* 0x000ff60003800000 */
[----:B------:R-:W2:Y:S02]  /*0360*/  @P1 LDG.E R2, desc[UR20][R14.64+0x4] ;  /* 0x000004140e021981 */ /* 0x000ea4000c1e1900 */
[----:B--2--5:R-:W-:-:S06]  /*0370*/  @P1 IADD3 R2, PT, PT, R2, -R9, RZ ;  /* 0x8000000902021210 */ /* 0x024fcc0007ffe0ff */
[----:B------:R1:W5:Y:S02]  /*0380*/  @!P1 LDG.E R2, desc[UR20][R14.64] ;  /* 0x000000140e029981 */ /* 0x000364000c1e1900 */
.L_x_1095:
        /* <DEDUP_REMOVED lines=10> */
[----:B------:R-:W1:Y:S01]  /*0430*/  @!P1 LDC.64 R8, c[0x0][0x400] ;  /* 0x00010000ff089b82 */ /* 0x000e620000000a00 */
[----:B--2---:R-:W-:-:S07]  /*0440*/  ISETP.NE.AND P2, PT, R0, RZ, PT ;  /* 0x000000ff0000720c */ /* 0x004fce0003f45270 */
[----:B------:R-:W2:Y:S01]  /*0450*/  @P1 LDC.64 R2, c[0x0][0x408] ;  /* 0x00010200ff021b82 */ /* 0x000ea20000000a00 */
[----:B------:R-:W-:-:S07]  /*0460*/  SHF.L.U32 R0, R236, 0x3, RZ ;  /* 0x00000003ec007819 */ /* 0x000fce00000006ff */
[----:B------:R-:W4:Y:S01]  /*0470*/  @P2 LDC.64 R4, c[0x0][0x430] ;  /* 0x00010c00ff042b82 */ /* 0x000f220000000a00 */
[----:B-1----:R-:W-:-:S04]  /*0480*/  @!P1 IMAD.WIDE.U32 R14, R237, R8, RZ ;  /* 0x00000008ed0e9225 */ /* 0x002fc800078e00ff */
[----:B------:R-:W-:Y:S01]  /*0490*/  @!P1 IMAD R9, R237, R9, R15 ;  /* 0x00000009ed099224 */ /* 0x000fe200078e020f */
[----:B------:R-:W-:Y:S01]  /*04a0*/  @!P1 MOV R11, R14 ;  /* 0x0000000e000b9202 */ /* 0x000fe20000000f00 */
[----:B--2---:R-:W-:-:S04]  /*04b0*/  @P1 IMAD.WIDE.U32 R16, R235, R2, RZ ;  /* 0x00000002eb101225 */ /* 0x004fc800078e00ff */
[----:B----4-:R-:W-:Y:S01]  /*04c0*/  @P2 IMAD R6, R4, R5, RZ ;  /* 0x0000000504062224 */ /* 0x010fe200078e02ff */
[----:B------:R-:W-:Y:S01]  /*04d0*/  @P2 MOV R4, 0x1 ;  /* 0x0000000100042802 */ /* 0x000fe20000000f00 */
[----:B------:R-:W1:Y:S01]  /*04e0*/  @P2 LDC R5, c[0x0][0x430] ;  /* 0x00010c00ff052b82 */ /* 0x000e620000000800 */
[----:B---3--:R-:W-:Y:S05]  /*04f0*/  @P2 BRA `(.L_x_1097) ;  /* 0x0000000000282947 */ /* 0x008fea0003800000 */
        /* <DEDUP_REMOVED lines=10> */
.L_x_1097:
[----:B------:R-:W2:Y:S01]  /*05a0*/  LDCU.64 UR4, c[0x0][0x410] ;  /* 0x00008200ff0477ac */ /* 0x000ea20008000a00 */
[----:B------:R-:W-:Y:S01]  /*05b0*/  @P1 IMAD.MOV.U32 R11, RZ, RZ, R16 ;  /* 0x000000ffff0b1224 */ /* 0x000fe200078e0010 */
[----:B------:R-:W-:Y:S01]  /*05c0*/  LOP3.LUT R0, R0, 0x38, RZ, 0xc0, !PT ;  /* 0x0000003800007812 */ /* 0x000fe200078ec0ff */
[----:B------:R-:W3:Y:S01]  /*05d0*/  LDC R8, c[0x0][0x434] ;  /* 0x00010d00ff087b82 */ /* 0x000ee20000000800 */
[----:B------:R-:W-:Y:S01]  /*05e0*/  VIADD R7, R7, -UR18 ;  /* 0x8000001207077c36 */ /* 0x000fe20008000000 */
[----:B------:R-:W-:Y:S01]  /*05f0*/  SHF.R.U32.HI R236, RZ, 0x3, R236 ;  /* 0x00000003ffec7819 */ /* 0x000fe200000116ec */
[----:B------:R-:W-:Y:S01]  /*0600*/  @P1 IMAD R9, R235, R3, R17 ;  /* 0x00000003eb091224 */ /* 0x000fe200078e0211 */
[----:B------:R-:W-:Y:S01]  /*0610*/  IADD3 R18, P0, PT, R0, R11, RZ ;  /* 0x0000000b00127210 */ /* 0x000fe20007f1e0ff */
[----:B------:R-:W-:Y:S01]  /*0620*/  UIMAD.WIDE.U32 UR8, UR19, 0x80, URZ ;  /* 0x00000080130878a5 */ /* 0x000fe2000f8e00ff */
[CC--:B------:R-:W-:Y:S01]  /*0630*/  ISETP.GE.AND P1, PT, R236.reuse, R7.reuse, PT ;  /* 0x00000007ec00720c */ /* 0x0c0fe20003f26270 */
[C---:B------:R-:W-:Y:S01]  /*0640*/  VIADD R16, R236.reuse, 0x10 ;  /* 0x00000010ec107836 */ /* 0x040fe20000000000 */
[C---:B------:R-:W-:Y:S01]  /*0650*/  IADD3 R14, PT, PT, R236.reuse, 0x20, RZ ;  /* 0x00000020ec0e7810 */ /* 0x040fe20007ffe0ff */
[----:B------:R-:W-:Y:S01]  /*0660*/  IMAD.X R19, RZ, RZ, R9, P0 ;  /* 0x000000ffff137224 */ /* 0x000fe200000e0609 */
[----:B------:R-:W-:Y:S01]  /*0670*/  BSSY.RECONVERGENT B0, `(.L_x_1098) ;  /* 0x000001b000007945 */ /* 0x000fe20003800200 */
[----:B------:R-:W-:Y:S01]  /*0680*/  VIADD R12, R236, 0x30 ;  /* 0x00000030ec0c7836 */ /* 0x000fe20000000000 */
[----:B------:R-:W-:Y:S01]  /*0690*/  ISETP.NE.AND P2, PT, R10, RZ, !P2 ;  /* 0x000000ff0a00720c */ /* 0x000fe20005745270 */
[----:B-1----:R-:W-:Y:S01]  /*06a0*/  IMAD R15, R5, UR18, RZ ;  /* 0x00000012050f7c24 */ /* 0x002fe2000f8e02ff */
[-C--:B------:R-:W-:Y:S01]  /*06b0*/  ISETP.GE.AND P0, PT, R16, R7.reuse, PT ;  /* 0x000000071000720c */ /* 0x080fe20003f06270 */
[----:B--2---:R-:W-:Y:S01]  /*06c0*/  IMAD.WIDE.U32 R18, R13, UR4, R18 ;  /* 0x000000040d127c25 */ /* 0x004fe2000f8e0012 */
[----:B------:R-:W-:-:S02]  /*06d0*/  ISETP.GE.AND P4, PT, R14, R7, PT ;  /* 0x000000070e00720c */ /* 0x000fc40003f86270 */
[----:B------:R-:W-:Y:S01]  /*06e0*/  ISETP.GE.AND P3, PT, R12, R7, PT ;  /* 0x000000070c00720c */ /* 0x000fe20003f66270 */
[----:B------:R-:W-:Y:S01]  /*06f0*/  IMAD R21, R13, UR5, R19 ;  /* 0x000000050d157c24 */ /* 0x000fe2000f8e0213 */
[----:B------:R-:W-:Y:S02]  /*0700*/  IADD3 R10, PT, PT, R236, 0x40, RZ ;  /* 0x00000040ec0a7810 */ /* 0x000fe40007ffe0ff */
[----:B------:R-:W-:Y:S02]  /*0710*/  LOP3.LUT R11, R0, 0x40, RZ, 0xfc, !PT ;  /* 0x00000040000b7812 */ /* 0x000fe400078efcff */
[----:B------:R-:W-:Y:S01]  /*0720*/  LOP3.LUT R9, R236, UR8, RZ, 0xfc, !PT ;  /* 0x00000008ec097c12 */ /* 0x000fe2000f8efcff */
[----:B------:R-:W-:Y:S06]  /*0730*/  @P1 BRA `(.L_x_1099) ;  /* 0x0000000000381947 */ /* 0x000fec0003800000 */
[----:B------:R-:W1:Y:S01]  /*0740*/  LDC.64 R2, c[0x0][0x408] ;  /* 0x00010200ff027b82 */ /* 0x000e620000000a00 */
[----:B------:R-:W2:Y:S01]  /*0750*/  LDCU UR6, c[0x0][0x440] ;  /* 0x00008800ff0677ac */ /* 0x000ea20008000800 */
[----:B------:R-:W-:Y:S01]  /*0760*/  IMAD.MOV.U32 R20, RZ, RZ, R18 ;  /* 0x000000ffff147224 */ /* 0x000fe200078e0012 */
[----:B------:R-:W5:Y:S01]  /*0770*/  LDCU.64 UR4, c[0x0][0x3f0] ;  /* 0x00007e00ff0477ac */ /* 0x000f620008000a00 */
[----:B--2---:R-:W-:Y:S02]  /*0780*/  ISETP.GE.AND P6, PT, R0, UR6, PT ;  /* 0x0000000600007c0c */ /* 0x004fe4000bfc6270 */
        /* <DEDUP_REMOVED lines=9> */
.L_x_1099:
[----:B------:R-:W-:Y:S05]  /*0820*/  BSYNC.RECONVERGENT B0 ;  /* 0x0000000000007941 */ /* 0x000fea0003800200 */
.L_x_1098:
[----:B------:R-:W-:Y:S01]  /*0830*/  BSSY.RECONVERGENT B0, `(.L_x_1100) ;  /* 0x0000015000007945 */ /* 0x000fe20003800200 */
[----:B------:R-:W-:Y:S02]  /*0840*/  ISETP.GE.AND P1, PT, R10, R7, PT ;  /* 0x000000070a00720c */ /* 0x000fe40003f26270 */
[----:B------:R-:W-:Y:S01]  /*0850*/  IADD3 R26, PT, PT, R236, 0x50, RZ ;  /* 0x00000050ec1a7810 */ /* 0x000fe20007ffe0ff */
[----:B------:R-:W-:Y:S05]  /*0860*/  @P0 BRA `(.L_x_1101) ;  /* 0x0000000000440947 */ /* 0x000fea0003800000 */
[----:B------:R-:W2:Y:S01]  /*0870*/  LDCU.64 UR6, c[0x0][0x408] ;  /* 0x00008100ff0677ac */ /* 0x000ea20008000a00 */
[----:B-1----:R-:W-:Y:S01]  /*0880*/  IADD3 R3, P0, PT, R9, 0x10, RZ ;  /* 0x0000001009037810 */ /* 0x002fe20007f1e0ff */
[----:B------:R-:W-:Y:S01]  /*0890*/  IMAD.MOV.U32 R22, RZ, RZ, R18 ;  /* 0x000000ffff167224 */ /* 0x000fe200078e0012 */
[----:B------:R-:W-:Y:S01]  /*08a0*/  MOV R23, R21 ;  /* 0x0000001500177202 */ /* 0x000fe20000000f00 */
[----:B------:R-:W1:Y:S02]  /*08b0*/  LDCU UR10, c[0x0][0x440] ;  /* 0x00008800ff0a77ac */ /* 0x000e640008000800 */
[----:B------:R-:W-:Y:S01]  /*08c0*/  IMAD.X R2, RZ, RZ, UR9, P0 ;  /* 0x00000009ff027e24 */ /* 0x000fe200080e06ff */
[----:B------:R-:W5:Y:S03]  /*08d0*/  LDCU.64 UR4, c[0x0][0x3f0] ;  /* 0x00007e00ff0477ac */ /* 0x000f660008000a00 */
[----:B--2---:R-:W-:-:S02]  /*08e0*/  IMAD R2, R2, UR6, RZ ;  /* 0x0000000602027c24 */ /* 0x004fc4000f8e02ff */
        /* <DEDUP_REMOVED lines=9> */
.L_x_1101:
[----:B------:R-:W-:Y:S05]  /*0980*/  BSYNC.RECONVERGENT B0 ;  /* 0x0000000000007941 */ /* 0x000fea0003800200 */
.L_x_1100:
[----:B------:R-:W-:Y:S01]  /*0990*/  BSSY.RECONVERGENT B0, `(.L_x_1102) ;  /* 0x0000015000007945 */ /* 0x000fe20003800200 */
[----:B------:R-:W-:Y:S02]  /*09a0*/  ISETP.GE.AND P0, PT, R26, R7, PT ;  /* 0x000000071a00720c */ /* 0x000fe40003f06270 */
[----:B--2---:R-:W-:Y:S01]  /*09b0*/  IADD3 R24, PT, PT, R236, 0x60, RZ ;  /* 0x00000060ec187810 */ /* 0x004fe20007ffe0ff */
        /* <DEDUP_REMOVED lines=18> */
.L_x_1103:
[----:B------:R-:W-:Y:S05]  /*0ae0*/  BSYNC.RECONVERGENT B0 ;  /* 0x0000000000007941 */ /* 0x000fea0003800200 */
.L_x_1102:
[----:B------:R-:W-:Y:S01]  /*0af0*/  BSSY.RECONVERGENT B0, `(.L_x_1104) ;  /* 0x0000015000007945 */ /* 0x000fe20003800200 */
[----:B------:R-:W-:Y:S02]  /*0b00*/  ISETP.GE.AND P6, PT, R24, R7, PT ;  /* 0x000000071800720c */ /* 0x000fe40003fc6270 */
[----:B------:R-:W-:Y:S01]  /*0b10*/  IADD3 R22, PT, PT, R236, 0x70, RZ ;  /* 0x00000070ec167810 */ /* 0x000fe20007ffe0ff */
[----:B------:R-:W-:Y:S05]  /*0b20*/  @P3 BRA `(.L_x_1105) ;  /* 0x0000000000443947 */ /* 0x000fea0003800000 */
[----:B------:R-:W5:Y:S01]  /*0b30*/  LDCU.64 UR6, c[0x0][0x408] ;  /* 0x00008100ff0677ac */ /* 0x000f620008000a00 */
[----:B-1----:R-:W-:Y:S01]  /*0b40*/  IADD3 R3, P3, PT, R9, 0x30, RZ ;  /* 0x0000003009037810 */ /* 0x002fe20007f7e0ff */
[----:B--2---:R-:W-:Y:S01]  /*0b50*/  IMAD.MOV.U32 R28, RZ, RZ, R18 ;  /* 0x000000ffff1c7224 */ /* 0x004fe200078e0012 */
        /* <DEDUP_REMOVED lines=14> */
.L_x_1105:
[----:B------:R-:W-:Y:S05]  /*0c40*/  BSYNC.RECONVERGENT B0 ;  /* 0x0000000000007941 */ /* 0x000fea0003800200 */
.L_x_1104:
[----:B------:R-:W-:Y:S01]  /*0c50*/  BSSY.RECONVERGENT B0, `(.L_x_1106) ;  /* 0x0000015000007945 */ /* 0x000fe20003800200 */
[----:B------:R-:W-:Y:S01]  /*0c60*/  ISETP.GE.AND P5, PT, R22, R7, PT ;  /* 0x000000071600720c */ /* 0x000fe20003fa6270 */
[----:B----4-:R-:W-:Y:S02]  /*0c70*/  IMAD R6, R13, R6, RZ ;  /* 0x000000060d067224 */ /* 0x010fe400078e02ff */
[----:B------:R-:W-:Y:S10]  /*0c80*/  @P1 BRA `(.L_x_1107) ;  /* 0x0000000000441947 */ /* 0x000ff40003800000 */
[----:B------:R-:W4:Y:S01]  /*0c90*/  LDCU.64 UR6, c[0x0][0x408] ;  /* 0x00008100ff0677ac */ /* 0x000f220008000a00 */
[----:B-1----:R-:W-:Y:S01]  /*0ca0*/  IADD3 R3, P1, PT, R9, 0x40, RZ ;  /* 0x0000004009037810 */ /* 0x002fe20007f3e0ff */
[----:B--2---:R-:W-:Y:S01]  /*0cb0*/  IMAD.MOV.U32 R28, RZ, RZ, R18 ;  /* 0x000000ffff1c7224 */ /* 0x004fe200078e0012 */
        /* <DEDUP_REMOVED lines=14> */
.L_x_1107:
[----:B------:R-:W-:Y:S05]  /*0da0*/  BSYNC.RECONVERGENT B0 ;  /* 0x0000000000007941 */ /* 0x000fea0003800200 */
.L_x_1106:
        /* <DEDUP_REMOVED lines=8> */
[----:B-1----:R-:W-:Y:S01]  /*0e30*/  IADD3 R3, P0, PT, R9, 0x50, RZ ;  /* 0x0000005009037810 */ /* 0x002fe20007f1e0ff */
[----:B--2---:R-:W-:Y:S01]  /*0e40*/  IMAD.MOV.U32 R28, RZ, RZ, R18 ;  /* 0x000000ffff1c7224 */ /* 0x004fe200078e0012 */
        /* <DEDUP_REMOVED lines=12> */
[----:B------:R3:W-:Y:S04]  /*0f10*/  @!P3 STG.E.128 desc[UR20][R30.64], RZ ;  /* 0x000000ff1e00b986 */ /* 0x0007e8000c101d14 */
[----:B------:R3:W-:Y:S02]  /*0f20*/  @!P0 STG.E.128 desc[UR20][R30.64+0x80], RZ ;  /* 0x000080ff1e008986 */ /* 0x0007e4000c101d14 */
.L_x_1109:
[----:B------:R-:W-:Y:S05]  /*0f30*/  BSYNC.RECONVERGENT B0 ;  /* 0x0000000000007941 */ /* 0x000fea0003800200 */
.L_x_1108:
[----:B------:R-:W-:Y:S04]  /*0f40*/  BSSY.RECONVERGENT B0, `(.L_x_1110) ;  /* 0x0000013000007945 */ /* 0x000fe80003800200 */
[----:B------:R-:W-:Y:S05]  /*0f50*/  @P6 BRA `(.L_x_1111) ;  /* 0x0000000000446947 */ /* 0x000fea0003800000 */
[----:B------:R-:W5:Y:S01]  /*0f60*/  LDCU.64 UR6, c[0x0][0x408] ;  /* 0x00008100ff0677ac */ /* 0x000f620008000a00 */
[----:B-1----:R-:W-:Y:S01]  /*0f70*/  IADD3 R3, P0, PT, R9, 0x60, RZ ;  /* 0x0000006009037810 */ /* 0x002fe20007f1e0ff */
[----:B--2---:R-:W-:Y:S01]  /*0f80*/  IMAD.MOV.U32 R28, RZ, RZ, R18 ;  /* 0x000000ffff1c7224 */ /* 0x004fe200078e0012 */
        /* <DEDUP_REMOVED lines=9> */
[----:B---34-:R-:W-:Y:S01]  /*1020*/  LEA R30, P4, R28, UR4, 0x1 ;  /* 0x000000041c1e7c11 */ /* 0x018fe2000f8808ff */
[----:B------:R-:W-:-:S05]  /*1030*/  IMAD.IADD R3, R29, 0x1, R2 ;  /* 0x000000011d037824 */ /* 0x000fca00078e0202 */
[----:B------:R-:W-:-:S05]  /*1040*/  LEA.HI.X R31, R28, UR5, R3, 0x1, P4 ;  /* 0x000000051c1f7c11 */ /* 0x000fca000a0f0c03 */
[----:B------:R1:W-:Y:S04]  /*1050*/  @!P3 STG.E.128 desc[UR20][R30.64], RZ ;  /* 0x000000ff1e00b986 */ /* 0x0003e8000c101d14 */
[----:B------:R1:W-:Y:S02]  /*1060*/  @!P0 STG.E.128 desc[UR20][R30.64+0x80], RZ ;  /* 0x000080ff1e008986 */ /* 0x0003e4000c101d14 */
.L_x_1111:
[----:B------:R-:W-:Y:S05]  /*1070*/  BSYNC.RECONVERGENT B0 ;  /* 0x0000000000007941 */ /* 0x000fea0003800200 */
.L_x_1110:
[----:B------:R-:W-:Y:S04]  /*1080*/  BSSY.RECONVERGENT B0, `(.L_x_1112) ;  /* 0x0000012000007945 */ /* 0x000fe80003800200 */
[----:B------:R-:W-:Y:S05]  /*1090*/  @P5 BRA `(.L_x_1113) ;  /* 0x0000000000405947 */ /* 0x000fea0003800000 */
[----:B------:R-:W5:Y:S01]  /*10a0*/  LDCU.64 UR6, c[0x0][0x408] ;  /* 0x00008100ff0677ac */ /* 0x000f620008000a00 */
[----:B------:R-:W-:Y:S02]  /*10b0*/  IADD3 R9, P0, PT, R9, 0x70, RZ ;  /* 0x0000007009097810 */ /* 0x000fe40007f1e0ff */
[----:B------:R-:W-:Y:S01]  /*10c0*/  MOV R19, R21 ;  /* 0x0000001500137202 */ /* 0x000fe20000000f00 */
[----:B------:R-:W2:Y:S02]  /*10d0*/  LDCU UR10, c[0x0][0x440] ;  /* 0x00008800ff0a77ac */ /* 0x000ea40008000800 */
[----:B-1----:R-:W-:Y:S01]  /*10e0*/  IMAD.X R2, RZ, RZ, UR9, P0 ;  /* 0x00000009ff027e24 */ /* 0x002fe200080e06ff */
        /* <DEDUP_REMOVED lines=11> */
.L_x_1113:
[----:B------:R-:W-:Y:S05]  /*11a0*/  BSYNC.RECONVERGENT B0 ;  /* 0x0000000000007941 */ /* 0x000fea0003800200 */
.L_x_1112:
[----:B------:R-:W-:Y:S01]  /*11b0*/  ISETP.GE.OR P3, PT, R236, R7, P1 ;  /* 0x00000007ec00720c */ /* 0x000fe20000f66670 */
[----:B------:R-:W-:Y:S01]  /*11c0*/  BSSY.RECONVERGENT B0, `(.L_x_1114) ;  /* 0x0000013000007945 */ /* 0x000fe20003800200 */
[----:B------:R-:W-:Y:S02]  /*11d0*/  SHF.R.S32.HI R0, RZ, 0x1f, R235 ;  /* 0x0000001fff007819 */ /* 0x000fe400000114eb */
        /* <DEDUP_REMOVED lines=9> */
[----:B------:R-:W5:Y:S01]  /*1270*/  LDCU.64 UR4, c[0x0][0x420] ;  /* 0x00008400ff0477ac */ /* 0x000f620008000a00 */
[----:B-1----:R-:W-:-:S05]  /*1280*/  IMAD R2, R236, R5, RZ ;  /* 0x00000005ec027224 */ /* 0x002fca00078e02ff */
[----:B------:R-:W-:-:S04]  /*1290*/  IADD3 R3, P2, PT, R2, R235, RZ ;  /* 0x000000eb02037210 */ /* 0x000fc80007f5e0ff */
[----:B------:R-:W-:Y:S02]  /*12a0*/  LEA.HI.X.SX32 R2, R2, R0, 0x1, P2 ;  /* 0x0000000002027211 */ /* 0x000fe400010f0eff */
[----:B-----5:R-:W-:-:S04]  /*12b0*/  LEA R8, P2, R3, UR4, 0x2 ;  /* 0x0000000403087c11 */ /* 0x020fc8000f8410ff */
[----:B------:R-:W-:Y:S01]  /*12c0*/  LEA.HI.X R9, R3, UR5, R2, 0x2, P2 ;  /* 0x0000000503097c11 */ /* 0x000fe200090f1402 */
[----:B------:R-:W-:-:S05]  /*12d0*/  IMAD.MOV.U32 R3, RZ, RZ, 0x7f800000 ;  /* 0x7f800000ff037424 */ /* 0x000fca00078e00ff */
[----:B------:R1:W-:Y:S03]  /*12e0*/  STG.E desc[UR20][R8.64], R3 ;  /* 0x0000000308007986 */ /* 0x0003e6000c101914 */
.L_x_1115:
[----:B------:R-:W-:Y:S05]  /*12f0*/  BSYNC.RECONVERGENT B0 ;  /* 0x0000000000007941 */ /* 0x000fea0003800200 */
.L_x_1114:
[----:B------:R-:W-:Y:S01]  /*1300*/  BSSY.RECONVERGENT B0, `(.L_x_1116) ;  /* 0x000000f000007945 */ /* 0x000fe20003800200 */
[-C--:B------:R-:W-:Y:S02]  /*1310*/  ISETP.GE.OR P5, PT, R12, R7.reuse, P1 ;  /* 0x000000070c00720c */ /* 0x080fe40000fa6670 */
[-C--:B------:R-:W-:Y:S02]  /*1320*/  ISETP.GE.OR P4, PT, R10, R7.reuse, P1 ;  /* 0x000000070a00720c */ /* 0x080fe40000f86670 */
[-C--:B------:R-:W-:Y:S02]  /*1330*/  ISETP.GE.OR P3, PT, R26, R7.reuse, P1 ;  /* 0x000000071a00720c */ /* 0x080fe40000f66670 */
[-C--:B------:R-:W-:Y:S02]  /*1340*/  ISETP.GE.OR P2, PT, R24, R7.reuse, P1 ;  /* 0x000000071800720c */ /* 0x080fe40000f46670 */
[----:B------:R-:W-:Y:S01]  /*1350*/  ISETP.GE.OR P1, PT, R22, R7, P1 ;  /* 0x000000071600720c */ /* 0x000fe20000f26670 */
[----:B------:R-:W-:-:S12]  /*1360*/  @P0 BRA `(.L_x_1117) ;  /* 0x0000000000200947 */ /* 0x000fd80003800000 */
        /* <DEDUP_REMOVED lines=8> */
.L_x_1117:
[----:B------:R-:W-:Y:S05]  /*13f0*/  BSYNC.RECONVERGENT B0 ;  /* 0x0000000000007941 */ /* 0x000fea0003800200 */
.L_x_1116:
[----:B------:R-:W-:Y:S04]  /*1400*/  BSSY.RECONVERGENT B0, `(.L_x_1118) ;  /* 0x000000a000007945 */ /* 0x000fe80003800200 */
[----:B------:R-:W-:Y:S05]  /*1410*/  @P6 BRA `(.L_x_1119) ;  /* 0x0000000000206947 */ /* 0x000fea0003800000 */
        /* <DEDUP_REMOVED lines=8> */
.L_x_1119:
[----:B------:R-:W-:Y:S05]  /*14a0*/  BSYNC.RECONVERGENT B0 ;  /* 0x0000000000007941 */ /* 0x000fea0003800200 */
.L_x_1118:
        /* <DEDUP_REMOVED lines=10> */
.L_x_1121:
[----:B------:R-:W-:Y:S05]  /*1550*/  BSYNC.RECONVERGENT B0 ;  /* 0x0000000000007941 */ /* 0x000fea0003800200 */
.L_x_1120:
        /* <DEDUP_REMOVED lines=10> */
.L_x_1123:
[----:B------:R-:W-:Y:S05]  /*1600*/  BSYNC.RECONVERGENT B0 ;  /* 0x0000000000007941 */ /* 0x000fea0003800200 */
.L_x_1122:
        /* <DEDUP_REMOVED lines=10> */
.L_x_1125:
[----:B------:R-:W-:Y:S05]  /*16b0*/  BSYNC.RECONVERGENT B0 ;  /* 0x0000000000007941 */ /* 0x000fea0003800200 */
.L_x_1124:
        /* <DEDUP_REMOVED lines=10> */
.L_x_1127:
[----:B------:R-:W-:Y:S05]  /*1760*/  BSYNC.RECONVERGENT B0 ;  /* 0x0000000000007941 */ /* 0x000fea0003800200 */
.L_x_1126:
[----:B------:R-:W-:Y:S05]  /*1770*/  @P1 EXIT ;  /* 0x000000000000194d */ /* 0x000fea0003800000 */
[----:B------:R-:W1:Y:S01]  /*1780*/  LDCU.64 UR4, c[0x0][0x420] ;  /* 0x00008400ff0477ac */ /* 0x000e620008000a00 */
[----:B------:R-:W-:-:S05]  /*1790*/  IMAD R5, R22, R5, RZ ;  /* 0x0000000516057224 */ /* 0x000fca00078e02ff */
[----:B------:R-:W-:-:S04]  /*17a0*/  IADD3 R235, P0, PT, R5, R235, RZ ;  /* 0x000000eb05eb7210 */ /* 0x000fc80007f1e0ff */
[----:B------:R-:W-:Y:S01]  /*17b0*/  LEA.HI.X.SX32 R0, R5, R0, 0x1, P0 ;  /* 0x0000000005007211 */ /* 0x000fe200000f0eff */
[----:B------:R-:W-:Y:S01]  /*17c0*/  IMAD.MOV.U32 R5, RZ, RZ, 0x7f800000 ;  /* 0x7f800000ff057424 */ /* 0x000fe200078e00ff */
[----:B-1----:R-:W-:-:S04]  /*17d0*/  LEA R2, P0, R235, UR4, 0x2 ;  /* 0x00000004eb027c11 */ /* 0x002fc8000f8010ff */
[----:B------:R-:W-:-:S05]  /*17e0*/  LEA.HI.X R3, R235, UR5, R0, 0x2, P0 ;  /* 0x00000005eb037c11 */ /* 0x000fca00080f1400 */
[----:B------:R-:W-:Y:S01]  /*17f0*/  STG.E desc[UR20][R2.64], R5 ;  /* 0x0000000502007986 */ /* 0x000fe2000c101914 */
[----:B------:R-:W-:Y:S05]  /*1800*/  EXIT ;  /* 0x000000000000794d */ /* 0x000fea0003800000 */
.L_x_1096:
        /* <DEDUP_REMOVED lines=20> */
[----:B------:R-:W-:Y:S01]  /*1950*/  MOV R4, R2 ;  /* 0x0000000200047202 */ /* 0x000fe20000000f00 */
[----:B------:R-:W-:Y:S06]  /*1960*/  BRA `(.L_x_1129) ;  /* 0x0000000000187947 */ /* 0x000fec0003800000 */
.L_x_1128:
[----:B------:R-:W1:Y:S01]  /*1970*/  LDCU.64 UR12, c[0x0][0x3b8] ;  /* 0x00007700ff0c77ac */ /* 0x000e620008000a00 */
[----:B------:R-:W-:-:S05]  /*1980*/  IADD3 R10, PT, PT, R0, R9, RZ ;  /* 0x00000009000a7210 */ /* 0x000fca0007ffe0ff */
[C---:B-1----:R-:W-:Y:S02]  /*1990*/  IMAD R3, R10.reuse, UR13, RZ ;  /* 0x0000000d0a037c24 */ /* 0x042fe4000f8e02ff */
[----:B------:R-:W-:-:S05]  /*19a0*/  IMAD.WIDE.U32 R10, R10, UR12, RZ ;  /* 0x0000000c0a0a7c25 */ /* 0x000fca000f8e00ff */
[----:B------:R-:W-:Y:S02]  /*19b0*/  IADD3 R3, PT, PT, R11, R3, RZ ;  /* 0x000000030b037210 */ /* 0x000fe40007ffe0ff */
[----:B------:R-:W-:-:S07]  /*19c0*/  MOV R4, R10 ;  /* 0x0000000a00047202 */ /* 0x000fce0000000f00 */
.L_x_1129:
        /* <DEDUP_REMOVED lines=10> */
[----:B------:R-:W-:-:S06]  /*1a70*/  IMAD.HI.U32 R11, R15, R11, R14 ;  /* 0x0000000b0f0b7227 */ /* 0x000fcc00078e000e */
[----:B------:R-:W-:-:S04]  /*1a80*/  IMAD.HI.U32 R14, R11, R2, RZ ;  /* 0x000000020b0e7227 */ /* 0x000fc800078e00ff */
[----:B------:R-:W-:-:S04]  /*1a90*/  IMAD.MOV R11, RZ, RZ, -R14 ;  /* 0x000000ffff0b7224 */ /* 0x000fc800078e0a0e */
[----:B------:R-:W-:Y:S01]  /*1aa0*/  IMAD R11, R12, R11, R2 ;  /* 0x0000000b0c0b7224 */ /* 0x000fe200078e0202 */
[----:B------:R-:W-:-:S04]  /*1ab0*/  LOP3.LUT R2, R13, R10, RZ, 0x3c, !PT ;  /* 0x0000000a0d027212 */ /* 0x000fc800078e3cff */
[----:B------:R-:W-:Y:S02]  /*1ac0*/  ISETP.GT.U32.AND P1, PT, R12, R11, PT ;  /* 0x0000000b0c00720c */ /* 0x000fe40003f24070 */
[----:B------:R-:W-:-:S11]  /*1ad0*/  ISETP.GE.AND P0, PT, R2, RZ, PT ;  /* 0x000000ff0200720c */ /* 0x000fd60003f06270 */
[-C--:B------:R-:W-:Y:S01]  /*1ae0*/  @!P1 IADD3 R11, PT, PT, R11, -R12.reuse, RZ ;  /* 0x8000000c0b0b9210 */ /* 0x080fe20007ffe0ff */
[----:B------:R-:W-:Y:S01]  /*1af0*/  @!P1 VIADD R14, R14, 0x1 ;  /* 0x000000010e0e9836 */ /* 0x000fe20000000000 */
[----:B------:R-:W-:Y:S02]  /*1b00*/  ISETP.NE.AND P1, PT, R10, RZ, PT ;  /* 0x000000ff0a00720c */ /* 0x000fe40003f25270 */
[----:B------:R-:W-:-:S13]  /*1b10*/  ISETP.GE.U32.AND P3, PT, R11, R12, PT ;  /* 0x0000000c0b00720c */ /* 0x000fda0003f66070 */
        /* <DEDUP_REMOVED lines=17> */
.L_x_1130:
[----:B------:R-:W1:Y:S01]  /*1c30*/  LDC.64 R170, c[0x0][0x3c0] ;  /* 0x0000f000ffaa7b82 */ /* 0x000e620000000a00 */
[----:B------:R-:W-:-:S05]  /*1c40*/  IADD3 R0, PT, PT, R0, R9, RZ ;  /* 0x0000000900007210 */ /* 0x000fca0007ffe0ff */
[C---:B-1----:R-:W-:Y:S02]  /*1c50*/  IMAD R9, R0.reuse, R171, RZ ;  /* 0x000000ab00097224 */ /* 0x042fe400078e02ff */
[----:B------:R-:W-:-:S05]  /*1c60*/  IMAD.WIDE.U32 R10, R0, R170, RZ ;  /* 0x000000aa000a7225 */ /* 0x000fca00078e00ff */
[----:B------:R-:W-:-:S07]  /*1c70*/  IADD3 R9, PT, PT, R11, R9, RZ ;  /* 0x000000090b097210 */ /* 0x000fce0007ffe0ff */
.L_x_1131:
[----:B------:R-:W-:Y:S01]  /*1c80*/  IMAD.SHL.U32 R0, R236, 0x8, RZ ;  /* 0x00000008ec007824 */ /* 0x000fe200078e00ff */
[----:B------:R-:W1:Y:S01]  /*1c90*/  LDCU.128 UR8, c[0x0][0x3d0] ;  /* 0x00007a00ff0877ac */ /* 0x000e620008000c00 */
[----:B------:R-:W-:Y:S01]  /*1ca0*/  SHF.R.U32.HI R229, RZ, 0x3, R236 ;  /* 0x00000003ffe57819 */ /* 0x000fe200000116ec */
[----:B------:R-:W-:Y:S01]  /*1cb0*/  VIADD R224, R7, -UR18 ;  /* 0x8000001207e07c36 */ /* 0x000fe20008000000 */
[----:B------:R-:W2:Y:S01]  /*1cc0*/  S2UR UR5, SR_CgaCtaId ;  /* 0x00000000000579c3 */ /* 0x000ea20000008800 */
[----:B------:R-:W-:Y:S01]  /*1cd0*/  LOP3.LUT R228, R0, 0x38, RZ, 0xc0, !PT ;  /* 0x0000003800e47812 */ /* 0x000fe200078ec0ff */
[----:B------:R-:W3:Y:S01]  /*1ce0*/  LDCU.64 UR16, c[0x0][0x388] ;  /* 0x00007100ff1077ac */ /* 0x000ee20008000a00 */
[C---:B------:R-:W-:Y:S01]  /*1cf0*/  VIADD R7, R229.reuse, 0x20 ;  /* 0x00000020e5077836 */ /* 0x040fe20000000000 */
[----:B------:R-:W-:Y:S01]  /*1d00*/  BSSY.RECONVERGENT B0, `(.L_x_1132) ;  /* 0x0000046000007945 */ /* 0x000fe20003800200 */
[----:B------:R-:W-:Y:S01]  /*1d10*/  IADD3 R14, P0, PT, R228, R4, RZ ;  /* 0x00000004e40e7210 */ /* 0x000fe20007f1e0ff */
[----:B------:R-:W-:Y:S01]  /*1d20*/  VIADD R11, R229, 0x30 ;  /* 0x00000030e50b7836 */ /* 0x000fe20000000000 */
[----:B------:R-:W4:Y:S01]  /*1d30*/  LDCU.64 UR14, c[0x0][0x390] ;  /* 0x00007200ff0e77ac */ /* 0x000f220008000a00 */
[----:B------:R-:W-:-:S02]  /*1d40*/  ISETP.GE.AND P3, PT, R7, R224, PT ;  /* 0x000000e00700720c */ /* 0x000fc40003f66270 */
[----:B------:R-:W-:Y:S01]  /*1d50*/  IADD3.X R15, PT, PT, RZ, R3, RZ, P0, !PT ;  /* 0x00000003ff0f7210 */ /* 0x000fe200007fe4ff */
[----:B------:R-:W5:Y:S01]  /*1d60*/  LDCU.64 UR6, c[0x0][0x3c8] ;  /* 0x00007900ff0677ac */ /* 0x000f620008000a00 */
[C---:B------:R-:W-:Y:S01]  /*1d70*/  IADD3 R16, P0, PT, R228.reuse, R10, RZ ;  /* 0x0000000ae4107210 */ /* 0x040fe20007f1e0ff */
[----:B------:R-:W-:Y:S01]  /*1d80*/  VIADD R3, R229, 0x40 ;  /* 0x00000040e5037836 */ /* 0x000fe20000000000 */
[-C--:B------:R-:W-:Y:S01]  /*1d90*/  ISETP.GE.AND P2, PT, R11, R224.reuse, PT ;  /* 0x000000e00b00720c */ /* 0x080fe20003f46270 */
[----:B------:R-:W-:Y:S01]  /*1da0*/  IMAD.WIDE.U32 R10, R229, UR12, R14 ;  /* 0x0000000ce50a7c25 */ /* 0x000fe2000f8e000e */
[----:B------:R-:W-:Y:S01]  /*1db0*/  SHF.R.S32.HI R7, RZ, 0x1f, R2 ;  /* 0x0000001fff077819 */ /* 0x000fe20000011402 */
[----:B------:R-:W-:Y:S01]  /*1dc0*/  UMOV UR4, 0x400 ;  /* 0x0000040000047882 */ /* 0x000fe20000000000 */
[----:B------:R-:W-:Y:S01]  /*1dd0*/  ISETP.GE.AND P1, PT, R3, R224, PT ;  /* 0x000000e00300720c */ /* 0x000fe20003f26270 */
[----:B------:R-:W-:Y:S01]  /*1de0*/  IMAD.X R17, RZ, RZ, R9, P0 ;  /* 0x000000ffff117224 */ /* 0x000fe200000e0609 */
[C---:B------:R-:W-:Y:S01]  /*1df0*/  IADD3 R8, P0, PT, R228.reuse, R8, RZ ;  /* 0x00000008e4087210 */ /* 0x040fe20007f1e0ff */
[----:B------:R-:W-:Y:S01]  /*1e00*/  IMAD R11, R229, UR13, R11 ;  /* 0x0000000de50b7c24 */ /* 0x000fe2000f8e020b */
[----:B------:R-:W-:Y:S01]  /*1e10*/  LOP3.LUT R226, R228, 0x40, RZ, 0xfc, !PT ;  /* 0x00000040e4e27812 */ /* 0x000fe200078efcff */
[----:B-1----:R-:W-:Y:S01]  /*1e20*/  IMAD R9, R7, UR8, RZ ;  /* 0x0000000807097c24 */ /* 0x002fe2000f8e02ff */
[----:B--2---:R-:W-:Y:S01]  /*1e30*/  ULEA UR5, UR5, UR4, 0x18 ;  /* 0x0000000405057291 */ /* 0x004fe2000f8ec0ff */
[----:B------:R-:W-:-:S04]  /*1e40*/  IMAD.WIDE.U32 R14, R229, R170, R16 ;  /* 0x000000aae50e7225 */ /* 0x000fc800078e0010 */
[----:B------:R-:W-:Y:S02]  /*1e50*/  IMAD R7, R7, UR10, RZ ;  /* 0x0000000a07077c24 */ /* 0x000fe4000f8e02ff */
[C---:B------:R-:W-:Y:S02]  /*1e60*/  IMAD R9, R2.reuse, UR9, R9 ;  /* 0x0000000902097c24 */ /* 0x040fe4000f8e0209 */
[----:B------:R-:W-:Y:S01]  /*1e70*/  IMAD.WIDE.U32 R10, R2, UR8, R10 ;  /* 0x00000008020a7c25 */ /* 0x000fe2000f8e000a */
[----:B------:R-:W-:-:S03]  /*1e80*/  USHF.L.U32 UR8, UR19, 0x7, URZ ;  /* 0x0000000713087899 */ /* 0x000fc600080006ff */
[----:B------:R-:W-:Y:S01]  /*1e90*/  IMAD R15, R229, R171, R15 ;  /* 0x000000abe50f7224 */ /* 0x000fe200078e020f */
[----:B------:R-:W-:Y:S01]  /*1ea0*/  IADD3 R232, PT, PT, R11, R9, RZ ;  /* 0x000000090be87210 */ /* 0x000fe20007ffe0ff */
[----:B------:R-:W-:Y:S01]  /*1eb0*/  IMAD R7, R2, UR11, R7 ;  /* 0x0000000b02077c24 */ /* 0x000fe2000f8e0207 */
[----:B---3--:R-:W-:Y:S01]  /*1ec0*/  LEA R233, P5, R10, UR16, 0x1 ;  /* 0x000000100ae97c11 */ /* 0x008fe2000f8a08ff */
[----:B------:R-:W-:Y:S01]  /*1ed0*/  IMAD.WIDE.U32 R2, R2, UR10, R14 ;  /* 0x0000000a02027c25 */ /* 0x000fe2000f8e000e */
[----:B------:R-:W-:Y:S01]  /*1ee0*/  USHF.R.U32.HI UR10, URZ, 0x19, UR19 ;  /* 0x00000019ff0a7899 */ /* 0x000fe20008011613 */
[C---:B------:R-:W-:Y:S02]  /*1ef0*/  LOP3.LUT R234, R229.reuse, UR8, RZ, 0xfc, !PT ;  /* 0x00000008e5ea7c12 */ /* 0x040fe4000f8efcff */
[----:B------:R-:W-:Y:S01]  /*1f00*/  IMAD.X R9, RZ, RZ, R5, P0 ;  /* 0x000000ffff097224 */ /* 0x000fe200000e0605 */
[----:B------:R-:W-:Y:S01]  /*1f10*/  ISETP.GE.AND P0, PT, R229, R224, PT ;  /* 0x000000e0e500720c */ /* 0x000fe20003f06270 */
[----:B------:R-:W-:Y:S01]  /*1f20*/  IMAD.IADD R230, R3, 0x1, R7 ;  /* 0x0000000103e67824 */ /* 0x000fe200078e0207 */
[----:B------:R-:W-:Y:S01]  /*1f30*/  LOP3.LUT R3, R0, 0x1f8, RZ, 0xc0, !PT ;  /* 0x000001f800037812 */ /* 0x000fe200078ec0ff */
[----:B-----5:R-:W-:Y:S01]  /*1f40*/  IMAD.WIDE.U32 R8, R13, UR6, R8 ;  /* 0x000000060d087c25 */ /* 0x020fe2000f8e0008 */
[----:B----4-:R-:W-:-:S02]  /*1f50*/  LEA R231, P4, R2, UR14, 0x1 ;  /* 0x0000000e02e77c11 */ /* 0x010fc4000f8808ff */
[----:B------:R-:W-:Y:S01]  /*1f60*/  LOP3.LUT R3, R3, 0x38, R236, 0x78, !PT ;  /* 0x0000003803037812 */ /* 0x000fe200078e78ec */
[----:B------:R-:W-:Y:S01]  /*1f70*/  IMAD R13, R13, UR7, R9 ;  /* 0x000000070d0d7c24 */ /* 0x000fe2000f8e0209 */
[C---:B------:R-:W-:Y:S01]  /*1f80*/  IADD3 R7, PT, PT, R229.reuse, 0x10, RZ ;  /* 0x00000010e5077810 */ /* 0x040fe20007ffe0ff */
[----:B------:R-:W-:Y:S01]  /*1f90*/  VIADD R5, R229, 0x50 ;  /* 0x00000050e5057836 */ /* 0x000fe20000000000 */
[----:B------:R-:W-:Y:S02]  /*1fa0*/  LOP3.LUT R238, R3, 0x1e00, R0, 0xf8, !PT ;  /* 0x00001e0003ee7812 */ /* 0x000fe400078ef800 */
[----:B------:R-:W-:Y:S02]  /*1fb0*/  LEA.HI.X R232, R10, UR17, R232, 0x1, P5 ;  /* 0x000000110ae87c11 */ /* 0x000fe4000a8f0ce8 */
[----:B------:R-:W-:Y:S02]  /*1fc0*/  LEA.HI.X R230, R2, UR15, R230, 0x1, P4 ;  /* 0x0000000f02e67c11 */ /* 0x000fe4000a0f0ce6 */
[----:B------:R-:W-:-:S02]  /*1fd0*/  ISETP.GE.AND P4, PT, R7, R224, PT ;  /* 0x000000e00700720c */ /* 0x000fc40003f86270 */
[----:B------:R-:W-:Y:S01]  /*1fe0*/  LEA R238, R238, UR5, 0x1 ;  /* 0x00000005eeee7c11 */ /* 0x000fe2000f8e08ff */
[----:B------:R-:W-:Y:S10]  /*1ff0*/  @P0 BRA `(.L_x_1133) ;  /* 0x0000000000580947 */ /* 0x000ff40003800000 */
        /* <DEDUP_REMOVED lines=22> */
.L_x_1133:
[----:B------:R-:W-:Y:S05]  /*2160*/  BSYNC.RECONVERGENT B0 ;  /* 0x0000000000007941 */ /* 0x000fea0003800200 */
.L_x_1132:
[----:B------:R-:W-:Y:S01]  /*2170*/  USHF.L.U64.HI UR4, UR12, 0x5, UR13 ;  /* 0x000000050c047899 */ /* 0x000fe2000801020d */
[----:B------:R-:W-:Y:S01]  /*2180*/  BSSY.RECONVERGENT B0, `(.L_x_1134) ;  /* 0x000001d000007945 */ /* 0x000fe20003800200 */
[----:B------:R-:W-:Y:S02]  /*2190*/  ISETP.GE.AND P0, PT, R5, R224, PT ;  /* 0x000000e00500720c */ /* 0x000fe40003f06270 */
[----:B-1----:R-:W-:Y:S01]  /*21a0*/  IADD3 R3, PT, PT, R229, 0x60, RZ ;  /* 0x00000060e5037810 */ /* 0x002fe20007ffe0ff */
[----:B------:R-:W-:Y:S10]  /*21b0*/  @P4 BRA `(.L_x_1135) ;  /* 0x0000000000644947 */ /* 0x000ff40003800000 */
[----:B------:R-:W1:Y:S01]  /*21c0*/  LDCU.64 UR8, c[0x0][0x3b0] ;  /* 0x00007600ff0877ac */ /* 0x000e620008000a00 */
[----:B------:R-:W-:Y:S01]  /*21d0*/  IADD3 R5, P4, PT, R234, 0x10, RZ ;  /* 0x00000010ea057810 */ /* 0x000fe20007f9e0ff */
[----:B------:R-:W-:Y:S01]  /*21e0*/  IMAD.MOV.U32 R10, RZ, RZ, R8 ;  /* 0x000000ffff0a7224 */ /* 0x000fe200078e0008 */
        /* <DEDUP_REMOVED lines=22> */
.L_x_1135:
[----:B------:R-:W-:Y:S05]  /*2350*/  BSYNC.RECONVERGENT B0 ;  /* 0x0000000000007941 */ /* 0x000fea0003800200 */
.L_x_1134:
[----:B------:R-:W-:Y:S01]  /*2360*/  USHF.L.U32 UR11, UR12, 0x5, URZ ;  /* 0x000000050c0b7899 */ /* 0x000fe200080006ff */
        /* <DEDUP_REMOVED lines=29> */
.L_x_1137:
[----:B------:R-:W-:Y:S05]  /*2540*/  BSYNC.RECONVERGENT B0 ;  /* 0x0000000000007941 */ /* 0x000fea0003800200 */
.L_x_1136:
[----:B-12---:R-:W-:Y:S01]  /*2550*/  LEA.HI.SX32 R5, R164, 0xffffffff, 0x1b ;  /* 0xffffffffa4057811 */ /* 0x006fe200078fdaff */
[----:B------:R-:W-:Y:S01]  /*2560*/  USHF.L.U64.HI UR14, UR12, 0x4, UR13 ;  /* 0x000000040c0e7899 */ /* 0x000fe2000801020d */
[----:B------:R-:W-:Y:S01]  /*2570*/  BSSY.RECONVERGENT B0, `(.L_x_1138) ;  /* 0x000001d000007945 */ /* 0x000fe20003800200 */
[----:B------:R-:W-:Y:S02]  /*2580*/  ISETP.GE.AND P5, PT, R3, R224, PT ;  /* 0x000000e00300720c */ /* 0x000fe40003fa6270 */
[----:B------:R-:W-:Y:S01]  /*2590*/  IMAD R2, R5, -0x20, R6 ;  /* 0xffffffe005027824 */ /* 0x000fe200078e0206 */
        /* <DEDUP_REMOVED lines=26> */
.L_x_1139:
[----:B------:R-:W-:Y:S05]  /*2740*/  BSYNC.RECONVERGENT B0 ;  /* 0x0000000000007941 */ /* 0x000fea0003800200 */
.L_x_1138:
[----:B------:R-:W-:Y:S01]  /*2750*/  USHF.L.U32 UR15, UR12, 0x4, URZ ;  /* 0x000000040c0f7899 */ /* 0x000fe200080006ff */
[----:B------:R-:W-:Y:S01]  /*2760*/  BSSY.RECONVERGENT B0, `(.L_x_1140) ;  /* 0x000001c000007945 */ /* 0x000fe20003800200 */
[----:B------:R-:W-:-:S03]  /*2770*/  ISETP.GE.AND P4, PT, R229, R2, PT ;  /* 0x00000002e500720c */ /* 0x000fc60003f86270 */
[----:B------:R-:W-:Y:S10]  /*2780*/  @P1 BRA `(.L_x_1141) ;  /* 0x0000000000641947 */ /* 0x000ff40003800000 */
[----:B------:R-:W2:Y:S01]  /*2790*/  LDCU.64 UR8, c[0x0][0x3b0] ;  /* 0x00007600ff0877ac */ /* 0x000ea20008000a00 */
[----:B------:R-:W-:Y:S01]  /*27a0*/  IADD3 R4, P1, PT, R234, 0x40, RZ ;  /* 0x00000040ea047810 */ /* 0x000fe20007f3e0ff */
[----:B------:R-:W-:Y:S01]  /*27b0*/  IMAD.MOV.U32 R10, RZ, RZ, R8 ;  /* 0x000000ffff0a7224 */ /* 0x000fe200078e0008 */
[----:B------:R-:W-:Y:S01]  /*27c0*/  MOV R11, R13 ;  /* 0x0000000d000b7202 */ /* 0x000fe20000000f00 */
[----:B------:R-:W3:Y:S02]  /*27d0*/  LDCU UR16, c[0x0][0x440] ;  /* 0x00008800ff1077ac */ /* 0x000ee40008000800 */
[----:B------:R-:W-:Y:S01]  /*27e0*/  IMAD.X R3, RZ, RZ, UR10, P1 ;  /* 0x0000000aff037e24 */ /* 0x000fe200088e06ff */
        /* <DEDUP_REMOVED lines=19> */
.L_x_1141:
[----:B------:R-:W-:Y:S05]  /*2920*/  BSYNC.RECONVERGENT B0 ;  /* 0x0000000000007941 */ /* 0x000fea0003800200 */
.L_x_1140:
[----:B------:R-:W-:Y:S01]  /*2930*/  SHF.R.S32.HI R3, RZ, 0x1f, R5 ;  /* 0x0000001fff037819 */ /* 0x000fe20000011405 */
[----:B------:R-:W-:Y:S01]  /*2940*/  IMAD R4, R5, UR4, RZ ;  /* 0x0000000405047c24 */ /* 0x000fe2000f8e02ff */
[----:B------:R-:W-:Y:S01]  /*2950*/  BSSY.RECONVERGENT B0, `(.L_x_1142) ;  /* 0x000001e000007945 */ /* 0x000fe20003800200 */
[----:B------:R-:W-:Y:S01]  /*2960*/  ISETP.GE.AND P3, PT, R7, R2, PT ;  /* 0x000000020700720c */ /* 0x000fe20003f66270 */
[----:B-12---:R-:W-:-:S04]  /*2970*/  IMAD.WIDE.U32 R14, R5, UR11, RZ ;  /* 0x0000000b050e7c25 */ /* 0x006fc8000f8e00ff */
[----:B------:R-:W-:Y:S01]  /*2980*/  IMAD R4, R3, UR11, R4 ;  /* 0x0000000b03047c24 */ /* 0x000fe2000f8e0204 */
[----:B------:R-:W-:Y:S05]  /*2990*/  @P0 BRA `(.L_x_1143) ;  /* 0x0000000000640947 */ /* 0x000fea0003800000 */
        /* <DEDUP_REMOVED lines=25> */
.L_x_1143:
[----:B------:R-:W-:Y:S05]  /*2b30*/  BSYNC.RECONVERGENT B0 ;  /* 0x0000000000007941 */ /* 0x000fea0003800200 */
.L_x_1142:
[----:B------:R-:W-:Y:S04]  /*2b40*/  BSSY.RECONVERGENT B0, `(.L_x_1144) ;  /* 0x000001b000007945 */ /* 0x000fe80003800200 */
[----:B------:R-:W-:Y:S05]  /*2b50*/  @P6 BRA `(.L_x_1145) ;  /* 0x0000000000646947 */ /* 0x000fea0003800000 */
        /* <DEDUP_REMOVED lines=25> */
.L_x_1145:
[----:B------:R-:W-:Y:S05]  /*2cf0*/  BSYNC.RECONVERGENT B0 ;  /* 0x0000000000007941 */ /* 0x000fea0003800200 */
.L_x_1144:
[----:B------:R-:W-:Y:S04]  /*2d00*/  BSSY.RECONVERGENT B0, `(.L_x_1146) ;  /* 0x000001a000007945 */ /* 0x000fe80003800200 */
[----:B------:R-:W-:Y:S05]  /*2d10*/  @P5 BRA `(.L_x_1147) ;  /* 0x0000000000605947 */ /* 0x000fea0003800000 */
[----:B------:R-:W3:Y:S01]  /*2d20*/  LDCU.64 UR8, c[0x0][0x3b0] ;  /* 0x00007600ff0877ac */ /* 0x000ee20008000a00 */
[----:B------:R-:W-:Y:S02]  /*2d30*/  IADD3 R10, P0, PT, R234, 0x70, RZ ;  /* 0x00000070ea0a7810 */ /* 0x000fe40007f1e0ff */
[----:B------:R-:W-:Y:S01]  /*2d40*/  MOV R12, R8 ;  /* 0x00000008000c7202 */ /* 0x000fe20000000f00 */
[----:B------:R-:W4:Y:S02]  /*2d50*/  LDCU UR16, c[0x0][0x440] ;  /* 0x00008800ff1077ac */ /* 0x000f240008000800 */
[----:B------:R-:W-:Y:S01]  /*2d60*/  IMAD.X R9, RZ, RZ, UR10, P0 ;  /* 0x0000000aff097e24 */ /* 0x000fe200080e06ff */
[----:B------:R-:W5:Y:S03]  /*2d70*/  LDCU.64 UR6, c[0x0][0x380] ;  /* 0x00007000ff0677ac */ /* 0x000f660008000a00 */
[----:B---3--:R-:W-:-:S02]  /*2d80*/  IMAD R9, R9, UR8, RZ ;  /* 0x0000000809097c24 */ /* 0x008fc4000f8e02ff */
[----:B------:R-:W-:Y:S01]  /*2d90*/  IMAD.WIDE.U32 R12, R10, UR8, R12 ;  /* 0x000000080a0c7c25 */ /* 0x000fe2000f8e000c */
[----:B----4-:R-:W-:-:S03]  /*2da0*/  ISETP.GE.AND P1, PT, R228, UR16, PT ;  /* 0x00000010e4007c0c */ /* 0x010fc6000bf26270 */
[----:B------:R-:W-:Y:S01]  /*2db0*/  IMAD R9, R10, UR9, R9 ;  /* 0x000000090a097c24 */ /* 0x000fe2000f8e0209 */
[----:B------:R-:W-:Y:S02]  /*2dc0*/  ISETP.GE.AND P0, PT, R226, UR16, PT ;  /* 0x00000010e2007c0c */ /* 0x000fe4000bf06270 */
[----:B-----5:R-:W-:Y:S01]  /*2dd0*/  LEA R8, P2, R12, UR6, 0x1 ;  /* 0x000000060c087c11 */ /* 0x020fe2000f8408ff */
        /* <DEDUP_REMOVED lines=12> */
.L_x_1147:
[----:B------:R-:W-:Y:S05]  /*2ea0*/  BSYNC.RECONVERGENT B0 ;  /* 0x0000000000007941 */ /* 0x000fea0003800200 */
.L_x_1146:
[----:B------:R-:W-:Y:S01]  /*2eb0*/  BSSY.RECONVERGENT B0, `(.L_x_1148) ;  /* 0x0000012000007945 */ /* 0x000fe20003800200 */
[----:B---3--:R-:W-:-:S03]  /*2ec0*/  IADD3 R9, PT, PT, R15, R4, RZ ;  /* 0x000000040f097210 */ /* 0x008fc60007ffe0ff */
[----:B------:R-:W-:Y:S05]  /*2ed0*/  @P4 BRA `(.L_x_1149) ;  /* 0x00000000003c4947 */ /* 0x000fea0003800000 */
[----:B------:R-:W3:Y:S01]  /*2ee0*/  LDCU UR6, c[0x0][0x440] ;  /* 0x00008800ff0677ac */ /* 0x000ee20008000800 */
        /* <DEDUP_REMOVED lines=14> */
.L_x_1149:
[----:B------:R-:W-:Y:S05]  /*2fd0*/  BSYNC.RECONVERGENT B0 ;  /* 0x0000000000007941 */ /* 0x000fea0003800200 */
.L_x_1148:
[----:B------:R-:W-:Y:S04]  /*2fe0*/  BSSY.RECONVERGENT B0, `(.L_x_1150) ;  /* 0x0000013000007945 */ /* 0x000fe80003800200 */
[----:B------:R-:W-:Y:S05]  /*2ff0*/  @P3 BRA `(.L_x_1151) ;  /* 0x0000000000443947 */ /* 0x000fea0003800000 */
[----:B------:R-:W4:Y:S01]  /*3000*/  LDCU UR6, c[0x0][0x440] ;  /* 0x00008800ff0677ac */ /* 0x000f220008000800 */
[----:B------:R-:W-:-:S04]  /*3010*/  IADD3 R14, P0, PT, R14, UR15, RZ ;  /* 0x0000000f0e0e7c10 */ /* 0x000fc8000ff1e0ff */
[----:B------:R-:W-:Y:S02]  /*3020*/  IADD3.X R9, PT, PT, R9, UR14, RZ, P0, !PT ;  /* 0x0000000e09097c10 */ /* 0x000fe400087fe4ff */
        /* <DEDUP_REMOVED lines=14> */
.L_x_1151:
[----:B------:R-:W-:Y:S05]  /*3110*/  BSYNC.RECONVERGENT B0 ;  /* 0x0000000000007941 */ /* 0x000fea0003800200 */
.L_x_1150:
[----:B------:R-:W0:Y:S01]  /*3120*/  LDGDEPBAR ;  /* 0x00000000000079af */ /* 0x000e220000000000 */
[C---:B------:R-:W-:Y:S01]  /*3130*/  SHF.L.U64.HI R4, R170.reuse, 0x5, R171 ;  /* 0x00000005aa047819 */ /* 0x040fe200000102ab */
[----:B------:R-:W-:Y:S01]  /*3140*/  BSSY.RECONVERGENT B0, `(.L_x_1152) ;  /* 0x000001e000007945 */ /* 0x000fe20003800200 */
[----:B---3--:R-:W-:Y:S02]  /*3150*/  SHF.L.U32 R10, R170, 0x5, RZ ;  /* 0x00000005aa0a7819 */ /* 0x008fe400000006ff */
[----:B------:R-:W-:Y:S01]  /*3160*/  SHF.L.U32 R222, R236, 0x6, RZ ;  /* 0x00000006ecde7819 */ /* 0x000fe200000006ff */
[----:B----4-:R-:W-:-:S03]  /*3170*/  IMAD R9, R4, R5, RZ ;  /* 0x0000000504097224 */ /* 0x010fc600078e02ff */
[----:B------:R-:W-:Y:S01]  /*3180*/  LOP3.LUT R13, R222, 0x1c0, RZ, 0xc0, !PT ;  /* 0x000001c0de0d7812 */ /* 0x000fe200078ec0ff */
[----:B------:R-:W-:Y:S02]  /*3190*/  IMAD R9, R3, R10, R9 ;  /* 0x0000000a03097224 */ /* 0x000fe400078e0209 */
[----:B------:R-:W-:Y:S01]  /*31a0*/  IMAD.WIDE.U32 R10, R10, R5, RZ ;  /* 0x000000050a0a7225 */ /* 0x000fe200078e00ff */
[----:B------:R-:W-:-:S04]  /*31b0*/  LOP3.LUT R3, R13, 0x38, R0, 0xf8, !PT ;  /* 0x000000380d037812 */ /* 0x000fc800078ef800 */
[----:B------:R-:W-:Y:S01]  /*31c0*/  IADD3 R9, PT, PT, R11, R9, RZ ;  /* 0x000000090b097210 */ /* 0x000fe20007ffe0ff */
[----:B------:R-:W-:-:S04]  /*31d0*/  DEPBAR.LE SB0, 0x0 ;  /* 0x000080000000791a */ /* 0x000fc80000000000 */
[----:B------:R-:W-:Y:S06]  /*31e0*/  BAR.SYNC.DEFER_BLOCKING 0x0 ;  /* 0x0000000000007b1d */ /* 0x000fec0000010000 */
        /* <DEDUP_REMOVED lines=17> */
.L_x_1153:
[----:B------:R4:W-:Y:S04]  /*3300*/  STS.128 [R238+0xa000], RZ ;  /* 0x00a000ffee007388 */ /* 0x0009e80000000c00 */
[----:B------:R4:W-:Y:S02]  /*3310*/  STS.128 [R238+0xb000], RZ ;  /* 0x00b000ffee007388 */ /* 0x0009e40000000c00 */
.L_x_1154:
[----:B------:R-:W-:Y:S05]  /*3320*/  BSYNC.RECONVERGENT B0 ;  /* 0x0000000000007941 */ /* 0x000fea0003800200 */
.L_x_1152:
[----:B------:R-:W-:Y:S01]  /*3330*/  ISETP.GE.AND P0, PT, R7, R2, PT ;  /* 0x000000020700720c */ /* 0x000fe20003f06270 */
[C---:B------:R-:W-:Y:S01]  /*3340*/  IMAD.SHL.U32 R0, R236.reuse, 0x20, RZ ;  /* 0x00000020ec007824 */ /* 0x040fe200078e00ff */
[----:B------:R-:W-:Y:S01]  /*3350*/  SHF.R.U32.HI R2, RZ, 0x1, R236 ;  /* 0x00000001ff027819 */ /* 0x000fe200000116ec */
[----:B------:R-:W-:Y:S01]  /*3360*/  BSSY.RECONVERGENT B0, `(.L_x_1155) ;  /* 0x000001e000007945 */ /* 0x000fe20003800200 */
[----:B------:R-:W-:Y:S02]  /*3370*/  LOP3.LUT R4, R236, 0x8, RZ, 0xc0, !PT ;  /* 0x00000008ec047812 */ /* 0x000fe400078ec0ff */
[----:B------:R-:W-:Y:S02]  /*3380*/  LOP3.LUT R225, R222, 0x200, RZ, 0xc0, !PT ;  /* 0x00000200dee17812 */ /* 0x000fe400078ec0ff */
[----:B------:R-:W-:Y:S02]  /*3390*/  LOP3.LUT R0, R0, 0x7c00, RZ, 0xc0, !PT ;  /* 0x00007c0000007812 */ /* 0x000fe400078ec0ff */
[----:B------:R-:W-:-:S02]  /*33a0*/  LOP3.LUT R2, R3, 0x8, R2, 0x78, !PT ;  /* 0x0000000803027812 */ /* 0x000fc400078e7802 */
[----:B------:R-:W-:Y:S01]  /*33b0*/  LOP3.LUT R3, R3, R4, RZ, 0x3c, !PT ;  /* 0x0000000403037212 */ /* 0x000fe200078e3cff */
[----:B------:R1:W-:Y:S01]  /*33c0*/  @P0 STS.128 [R238+0xa800], RZ ;  /* 0x00a800ffee000388 */ /* 0x0003e20000000c00 */
[----:B------:R-:W-:Y:S02]  /*33d0*/  LOP3.LUT R222, R222, 0x400, RZ, 0xc0, !PT ;  /* 0x00000400dede7812 */ /* 0x000fe400078ec0ff */
[----:B------:R-:W-:Y:S01]  /*33e0*/  IADD3 R225, PT, PT, R2, R225, R0 ;  /* 0x000000e102e17210 */ /* 0x000fe20007ffe000 */
[----:B------:R1:W-:Y:S02]  /*33f0*/  @P0 STS.128 [R238+0xb800], RZ ;  /* 0x00b800ffee000388 */ /* 0x0003e40000000c00 */
[----:B------:R-:W-:Y:S01]  /*3400*/  IMAD R222, R3, 0x2, R222 ;  /* 0x0000000203de7824 */ /* 0x000fe200078e02de */
[----:B------:R-:W-:Y:S01]  /*3410*/  LEA R225, R225, UR5, 0x1 ;  /* 0x00000005e1e17c11 */ /* 0x000fe2000f8e08ff */
[----:B------:R-:W-:Y:S06]  /*3420*/  @P0 BRA `(.L_x_1156) ;  /* 0x0000000000440947 */ /* 0x000fec0003800000 */
        /* <DEDUP_REMOVED lines=17> */
.L_x_1156:
[----:B------:R-:W-:Y:S05]  /*3540*/  BSYNC.RECONVERGENT B0 ;  /* 0x0000000000007941 */ /* 0x000fea0003800200 */
.L_x_1155:
[----:B------:R-:W-:Y:S01]  /*3550*/  LDSM.16.M88.4 R64, [R225] ;  /* 0x00000000e140783b */ /* 0x000fe20000000200 */
[----:B------:R-:W-:Y:S01]  /*3560*/  IMAD.MOV.U32 R4, RZ, RZ, 0x10 ;  /* 0x00000010ff047424 */ /* 0x000fe200078e00ff */
[----:B------:R-:W-:Y:S01]  /*3570*/  LOP3.LUT P0, RZ, R236, 0x2, RZ, 0xc0, !PT ;  /* 0x00000002ecff7812 */ /* 0x000fe2000780c0ff */
[----:B------:R-:W-:Y:S01]  /*3580*/  VIADD R223, R222, UR5 ;  /* 0x00000005dedf7c36 */ /* 0x000fe20008000000 */
[----:B------:R-:W5:Y:S01]  /*3590*/  LDSM.16.M88.4 R32, [R222+UR5+0x8000] ;  /* 0x00800005de20783b */ /* 0x000f620008000200 */
[----:B------:R-:W-:Y:S01]  /*35a0*/  IMAD.MOV.U32 R215, RZ, RZ, 0x20 ;  /* 0x00000020ffd77424 */ /* 0x000fe200078e00ff */
[----:B------:R-:W-:Y:S02]  /*35b0*/  SEL R4, R4, 0xfffffff0, !P0 ;  /* 0xfffffff004047807 */ /* 0x000fe40004000000 */
[----:B------:R-:W4:Y:S01]  /*35c0*/  LDSM.16.M88.4 R24, [R225+0x2000] ;  /* 0x00200000e118783b */ /* 0x000f220000000200 */
[----:B------:R-:W-:Y:S02]  /*35d0*/  LOP3.LUT P1, RZ, R236, 0x4, RZ, 0xc0, !PT ;  /* 0x00000004ecff7812 */ /* 0x000fe4000782c0ff */
[C---:B------:R-:W-:Y:S01]  /*35e0*/  IMAD R87, R4.reuse, 0x2, R223 ;  /* 0x0000000204577824 */ /* 0x040fe200078e02df */
[----:B------:R-:W4:Y:S01]  /*35f0*/  LDSM.16.M88.4 R60, [R222+UR5+0x8800] ;  /* 0x00880005de3c783b */ /* 0x000f220008000200 */
[----:B------:R-:W-:Y:S01]  /*3600*/  IMAD R86, R4, 0x2, R225 ;  /* 0x0000000204567824 */ /* 0x000fe200078e02e1 */
[----:B------:R-:W-:-:S02]  /*3610*/  SEL R0, R215, 0xffffffe0, !P1 ;  /* 0xffffffe0d7007807 */ /* 0x000fc40004800000 */
[----:B-1----:R-:W-:Y:S03]  /*3620*/  LDSM.16.M88.4 R8, [R87+0x8000] ;  /* 0x008000005708783b */ /* 0x002fe60000000200 */
[C---:B------:R-:W-:Y:S01]  /*3630*/  IMAD R3, R0.reuse, 0x2, R225 ;  /* 0x0000000200037824 */ /* 0x040fe200078e02e1 */
[----:B------:R-:W1:Y:S01]  /*3640*/  LDSM.16.M88.4 R56, [R86+0x2000] ;  /* 0x002000005638783b */ /* 0x000e620000000200 */
[----:B------:R-:W-:Y:S02]  /*3650*/  IMAD R85, R0, 0x2, R223 ;  /* 0x0000000200557824 */ /* 0x000fe400078e02df */
[C---:B------:R-:W-:Y:S01]  /*3660*/  IMAD R7, R4.reuse, 0x2, R3 ;  /* 0x0000000204077824 */ /* 0x040fe200078e0203 */
[----:B------:R-:W1:Y:S01]  /*3670*/  LDSM.16.M88.4 R52, [R87+0x8800] ;  /* 0x008800005734783b */ /* 0x000e620000000200 */
[----:B------:R-:W-:-:S03]  /*3680*/  IMAD R84, R4, 0x2, R85 ;  /* 0x0000000204547824 */ /* 0x000fc600078e0255 */
[----:B------:R-:W1:Y:S04]  /*3690*/  LDSM.16.M88.4 R48, [R86] ;  /* 0x000000005630783b */ /* 0x000e680000000200 */
[----:B------:R-:W-:Y:S04]  /*36a0*/  LDSM.16.M88.4 R20, [R3+0x2000] ;  /* 0x002000000314783b */ /* 0x000fe80000000200 */
[----:B--2---:R-:W2:Y:S04]  /*36b0*/  LDSM.16.M88.4 R16, [R85+0x8000] ;  /* 0x008000005510783b */ /* 0x004ea80000000200 */
[----:B------:R-:W2:Y:S01]  /*36c0*/  LDSM.16.M88.4 R72, [R85+0x8800] ;  /* 0x008800005548783b */ /* 0x000ea20000000200 */
[-C--:B-----5:R-:W-:Y:S03]  /*36d0*/  HMMA.16816.F32.BF16 R44, R64, R32.reuse, RZ ;  /* 0x00000020402c723c */ /* 0x0a0fe600000418ff */
[----:B---3--:R-:W3:Y:S04]  /*36e0*/  LDSM.16.M88.4 R12, [R3] ;  /* 0x00000000030c783b */ /* 0x008ee80000000200 */
[----:B------:R-:W-:Y:S01]  /*36f0*/  LDSM.16.M88.4 R80, [R87+0x9000] ;  /* 0x009000005750783b */ /* 0x000fe20000000200 */
[C---:B----4-:R-:W-:Y:S03]  /*3700*/  HMMA.16816.F32.BF16 R40, R24.reuse, R32, RZ ;  /* 0x000000201828723c */ /* 0x050fe600000418ff */
[----:B------:R-:W-:Y:S04]  /*3710*/  LDSM.16.M88.4 R76, [R86+0x4000] ;  /* 0x00400000564c783b */ /* 0x000fe80000000200 */
[----:B------:R-:W0:Y:S01]  /*3720*/  LDGDEPBAR ;  /* 0x00000000000079af */ /* 0x000e220000000000 */
[C---:B------:R-:W-:Y:S08]  /*3730*/  HMMA.16816.F32.BF16 R36, R24.reuse, R34, RZ ;  /* 0x000000221824723c */ /* 0x040ff000000418ff */
[-C--:B------:R-:W-:Y:S08]  /*3740*/  HMMA.16816.F32.BF16 R28, R24, R60.reuse, RZ ;  /* 0x0000003c181c723c */ /* 0x080ff000000418ff */
[C---:B------:R-:W-:Y:S08]  /*3750*/  HMMA.16816.F32.BF16 R68, R64.reuse, R60, RZ ;  /* 0x0000003c4044723c */ /* 0x040ff000000418ff */
[----:B------:R-:W-:Y:S08]  /*3760*/  HMMA.16816.F32.BF16 R32, R64, R34, RZ ;  /* 0x000000224020723c */ /* 0x000ff000000418ff */
[-C--:B------:R-:W-:Y:S08]  /*3770*/  HMMA.16816.F32.BF16 R24, R24, R62.reuse, RZ ;  /* 0x0000003e1818723c */ /* 0x080ff000000418ff */
[----:B------:R-:W-:Y:S01]  /*3780*/  HMMA.16816.F32.BF16 R64, R64, R62, RZ ;  /* 0x0000003e4040723c */ /* 0x000fe200000418ff */
[----:B------:R-:W-:Y:S07]  /*3790*/  LDSM.16.M88.4 R60, [R7+0x2000] ;  /* 0x00200000073c783b */ /* 0x000fee0000000200 */
[C---:B-1----:R-:W-:Y:S08]  /*37a0*/  HMMA.16816.F32.BF16 R40, R56.reuse, R8, R40 ;  /* 0x000000083828723c */ /* 0x042ff00000041828 */
        /* <DEDUP_REMOVED lines=8> */
[----:B------:R-:W-:Y:S01]  /*3830*/  HMMA.16816.F32.BF16 R64, R48, R54, R64 ;  /* 0x000000363040723c */ /* 0x000fe20000041840 */
[----:B------:R-:W4:Y:S04]  /*3840*/  LDSM.16.M88.4 R52, [R7] ;  /* 0x000000000734783b */ /* 0x000f280000000200 */
[----:B------:R-:W-:Y:S03]  /*3850*/  LDSM.16.M88.4 R48, [R225+0x6000] ;  /* 0x00600000e130783b */ /* 0x000fe60000000200 */
[C---:B--2---:R-:W-:Y:S08]  /*3860*/  HMMA.16816.F32.BF16 R40, R20.reuse, R16, R40 ;  /* 0x000000101428723c */ /* 0x044ff00000041828 */
[C---:B------:R-:W-:Y:S08]  /*3870*/  HMMA.16816.F32.BF16 R28, R20.reuse, R72, R28 ;  /* 0x00000048141c723c */ /* 0x040ff0000004181c */
[C---:B------:R-:W-:Y:S08]  /*3880*/  HMMA.16816.F32.BF16 R36, R20.reuse, R18, R36 ;  /* 0x000000121424723c */ /* 0x040ff00000041824 */
[----:B------:R-:W-:Y:S01]  /*3890*/  HMMA.16816.F32.BF16 R24, R20, R74, R24 ;  /* 0x0000004a1418723c */ /* 0x000fe20000041818 */
[----:B------:R-:W2:Y:S07]  /*38a0*/  LDSM.16.M88.4 R20, [R222+UR5+0x9000] ;  /* 0x00900005de14783b */ /* 0x000eae0008000200 */
[C---:B---3--:R-:W-:Y:S08]  /*38b0*/  HMMA.16816.F32.BF16 R44, R12.reuse, R16, R44 ;  /* 0x000000100c2c723c */ /* 0x048ff0000004182c */
[C---:B------:R-:W-:Y:S01]  /*38c0*/  HMMA.16816.F32.BF16 R32, R12.reuse, R18, R32 ;  /* 0x000000120c20723c */ /* 0x040fe20000041820 */
[----:B------:R-:W-:Y:S07]  /*38d0*/  LDSM.16.M88.4 R16, [R222+UR5+0x9800] ;  /* 0x00980005de10783b */ /* 0x000fee0008000200 */
[C---:B------:R-:W-:Y:S08]  /*38e0*/  HMMA.16816.F32.BF16 R68, R12.reuse, R72, R68 ;  /* 0x000000480c44723c */ /* 0x040ff00000041844 */
[----:B------:R-:W-:Y:S01]  /*38f0*/  HMMA.16816.F32.BF16 R64, R12, R74, R64 ;  /* 0x0000004a0c40723c */ /* 0x000fe20000041840 */
[----:B------:R-:W3:Y:S04]  /*3900*/  LDSM.16.M88.4 R12, [R225+0x4000] ;  /* 0x00400000e10c783b */ /* 0x000ee80000000200 */
[----:B------:R-:W-:Y:S03]  /*3910*/  LDSM.16.M88.4 R72, [R87+0x9800] ;  /* 0x009800005748783b */ /* 0x000fe60000000200 */
[C---:B-1----:R-:W-:Y:S08]  /*3920*/  HMMA.16816.F32.BF16 R40, R60.reuse, R8, R40 ;  /* 0x000000083c28723c */ /* 0x042ff00000041828 */
[----:B------:R-:W-:Y:S08]  /*3930*/  HMMA.16816.F32.BF16 R36, R60, R10, R36 ;  /* 0x0000000a3c24723c */ /* 0x000ff00000041824 */
[C---:B----4-:R-:W-:Y:S08]  /*3940*/  HMMA.16816.F32.BF16 R44, R52.reuse, R8, R44 ;  /* 0x00000008342c723c */ /* 0x050ff0000004182c */
[----:B------:R-:W-:Y:S01]  /*3950*/  HMMA.16816.F32.BF16 R32, R52, R10, R32 ;  /* 0x0000000a3420723c */ /* 0x000fe20000041820 */
[----:B------:R-:W1:Y:S07]  /*3960*/  LDSM.16.M88.4 R8, [R86+0x6000] ;  /* 0x006000005608783b */ /* 0x000e6e0000000200 */
[C---:B------:R-:W-:Y:S08]  /*3970*/  HMMA.16816.F32.BF16 R28, R60.reuse, R56, R28 ;  /* 0x000000383c1c723c */ /* 0x040ff0000004181c */
[----:B------:R-:W-:Y:S01]  /*3980*/  HMMA.16816.F32.BF16 R24, R60, R58, R24 ;  /* 0x0000003a3c18723c */ /* 0x000fe20000041818 */
[----:B------:R-:W-:Y:S07]  /*3990*/  LDSM.16.M88.4 R60, [R3+0x4000] ;  /* 0x00400000033c783b */ /* 0x000fee0000000200 */
[C---:B------:R-:W-:Y:S08]  /*39a0*/  HMMA.16816.F32.BF16 R68, R52.reuse, R56, R68 ;  /* 0x000000383444723c */ /* 0x040ff00000041844 */
[----:B------:R-:W-:Y:S01]  /*39b0*/  HMMA.16816.F32.BF16 R64, R52, R58, R64 ;  /* 0x0000003a3440723c */ /* 0x000fe20000041840 */
[----:B------:R4:W-:Y:S04]  /*39c0*/  LDSM.16.M88.4 R56, [R3+0x6000] ;  /* 0x006000000338783b */ /* 0x0009e80000000200 */
[----:B------:R-:W5:Y:S03]  /*39d0*/  LDSM.16.M88.4 R52, [R85+0x9000] ;  /* 0x009000005534783b */ /* 0x000f660000000200 */
[-C--:B--2---:R-:W-:Y:S08]  /*39e0*/  HMMA.16816.F32.BF16 R40, R48, R20.reuse, R40 ;  /* 0x000000143028723c */ /* 0x084ff00000041828 */
[----:B---3--:R-:W-:Y:S08]  /*39f0*/  HMMA.16816.F32.BF16 R44, R12, R20, R44 ;  /* 0x000000140c2c723c */ /* 0x008ff0000004182c */
[----:B------:R-:W-:Y:S01]  /*3a00*/  HMMA.16816.F32.BF16 R36, R48, R22, R36 ;  /* 0x000000163024723c */ /* 0x000fe20000041824 */
[----:B----4-:R-:W-:-:S07]  /*3a10*/  IMAD.SHL.U32 R3, R236, 0x2, RZ ;  /* 0x00000002ec037824 */ /* 0x010fce00078e00ff */
[----:B------:R-:W-:Y:S01]  /*3a20*/  HMMA.16816.F32.BF16 R32, R12, R22, R32 ;  /* 0x000000160c20723c */ /* 0x000fe20000041820 */
[----:B------:R-:W-:Y:S07]  /*3a30*/  LDSM.16.M88.4 R20, [R7+0x4000] ;  /* 0x004000000714783b */ /* 0x000fee0000000200 */
[C---:B------:R-:W-:Y:S08]  /*3a40*/  HMMA.16816.F32.BF16 R28, R48.reuse, R16, R28 ;  /* 0x00000010301c723c */ /* 0x040ff0000004181c */
[----:B------:R-:W-:Y:S01]  /*3a50*/  HMMA.16816.F32.BF16 R24, R48, R18, R24 ;  /* 0x000000123018723c */ /* 0x000fe20000041818 */
[----:B------:R-:W2:Y:S07]  /*3a60*/  LDSM.16.M88.4 R48, [R85+0x9800] ;  /* 0x009800005530783b */ /* 0x000eae0000000200 */
[C---:B------:R-:W-:Y:S08]  /*3a70*/  HMMA.16816.F32.BF16 R68, R12.reuse, R16, R68 ;  /* 0x000000100c44723c */ /* 0x040ff00000041844 */
[----:B------:R-:W-:Y:S01]  /*3a80*/  HMMA.16816.F32.BF16 R64, R12, R18, R64 ;  /* 0x000000120c40723c */ /* 0x000fe20000041840 */
[----:B------:R-:W-:Y:S04]  /*3a90*/  LDSM.16.M88.4 R16, [R7+0x6000] ;  /* 0x006000000710783b */ /* 0x000fe80000000200 */
[----:B------:R-:W3:Y:S03]  /*3aa0*/  LDSM.16.M88.4 R12, [R84+0x9000] ;  /* 0x00900000540c783b */ /* 0x000ee60000000200 */
[-C--:B-1----:R-:W-:Y:S08]  /*3ab0*/  HMMA.16816.F32.BF16 R40, R8, R80.reuse, R40 ;  /* 0x000000500828723c */ /* 0x082ff00000041828 */
[----:B------:R-:W-:Y:S08]  /*3ac0*/  HMMA.16816.F32.BF16 R44, R76, R80, R44 ;  /* 0x000000504c2c723c */ /* 0x000ff0000004182c */
[-C--:B------:R-:W-:Y:S08]  /*3ad0*/  HMMA.16816.F32.BF16 R36, R8, R82.reuse, R36 ;  /* 0x000000520824723c */ /* 0x080ff00000041824 */
[----:B------:R-:W-:Y:S08]  /*3ae0*/  HMMA.16816.F32.BF16 R32, R76, R82, R32 ;  /* 0x000000524c20723c */ /* 0x000ff00000041820 */
[C---:B------:R-:W-:Y:S08]  /*3af0*/  HMMA.16816.F32.BF16 R28, R8.reuse, R72, R28 ;  /* 0x00000048081c723c */ /* 0x040ff0000004181c */
[----:B------:R-:W-:Y:S01]  /*3b00*/  HMMA.16816.F32.BF16 R24, R8, R74, R24 ;  /* 0x0000004a0818723c */ /* 0x000fe20000041818 */
[----:B------:R-:W1:Y:S01]  /*3b10*/  LDSM.16.M88.4 R8, [R84+0x9800] ;  /* 0x009800005408783b */ /* 0x000e620000000200 */
[----:B------:R-:W-:-:S06]  /*3b20*/  DEPBAR.LE SB0, 0x0 ;  /* 0x000080000000791a */ /* 0x000fcc0000000000 */
[-C--:B-----5:R-:W-:Y:S08]  /*3b30*/  HMMA.16816.F32.BF16 R40, R56, R52.reuse, R40 ;  /* 0x000000343828723c */ /* 0x0a0ff00000041828 */
[----:B------:R-:W-:Y:S08]  /*3b40*/  HMMA.16816.F32.BF16 R44, R60, R52, R44 ;  /* 0x000000343c2c723c */ /* 0x000ff0000004182c */
[-C--:B------:R-:W-:Y:S08]  /*3b50*/  HMMA.16816.F32.BF16 R36, R56, R54.reuse, R36 ;  /* 0x000000363824723c */ /* 0x080ff00000041824 */
[----:B------:R-:W-:Y:S08]  /*3b60*/  HMMA.16816.F32.BF16 R32, R60, R54, R32 ;  /* 0x000000363c20723c */ /* 0x000ff00000041820 */
[C---:B------:R-:W-:Y:S08]  /*3b70*/  HMMA.16816.F32.BF16 R68, R76.reuse, R72, R68 ;  /* 0x000000484c44723c */ /* 0x040ff00000041844 */
[----:B------:R-:W-:Y:S08]  /*3b80*/  HMMA.16816.F32.BF16 R64, R76, R74, R64 ;  /* 0x0000004a4c40723c */ /* 0x000ff00000041840 */
[----:B--2---:R-:W-:Y:S08]  /*3b90*/  HMMA.16816.F32.BF16 R28, R56, R48, R28 ;  /* 0x00000030381c723c */ /* 0x004ff0000004181c */
[-C--:B---3--:R-:W-:Y:S08]  /*3ba0*/  HMMA.16816.F32.BF16 R40, R16, R12.reuse, R40 ;  /* 0x0000000c1028723c */ /* 0x088ff00000041828 */
[----:B------:R-:W-:Y:S01]  /*3bb0*/  HMMA.16816.F32.BF16 R44, R20, R12, R44 ;  /* 0x0000000c142c723c */ /* 0x000fe2000004182c */
[----:B------:R-:W-:-:S05]  /*3bc0*/  LOP3.LUT R12, R3, 0x6, RZ, 0xc0, !PT ;  /* 0x00000006030c7812 */ /* 0x000fca00078ec0ff */
[----:B------:R-:W-:Y:S02]  /*3bd0*/  IMAD R5, R5, 0x20, R12 ;  /* 0x0000002005057824 */ /* 0x000fe400078e020c */
[-C--:B------:R-:W-:Y:S02]  /*3be0*/  HMMA.16816.F32.BF16 R36, R16, R14.reuse, R36 ;  /* 0x0000000e1024723c */ /* 0x080fe40000041824 */
[C---:B------:R-:W-:Y:S01]  /*3bf0*/  VIADD R7, R5.reuse, 0x9 ;  /* 0x0000000905077836 */ /* 0x040fe20000000000 */
[CC--:B------:R-:W-:Y:S01]  /*3c00*/  ISETP.GE.AND P4, PT, R5.reuse, R6.reuse, PT ;  /* 0x000000060500720c */ /* 0x0c0fe20003f86270 */
[C---:B------:R-:W-:Y:S02]  /*3c10*/  VIADD R13, R5.reuse, 0x8 ;  /* 0x00000008050d7836 */ /* 0x040fe40000000000 */
[----:B------:R-:W-:Y:S01]  /*3c20*/  VIADD R3, R5, 0x10 ;  /* 0x0000001005037836 */ /* 0x000fe20000000000 */
[-C--:B------:R-:W-:Y:S01]  /*3c30*/  ISETP.GE.AND P0, PT, R7, R6.reuse, PT ;  /* 0x000000060700720c */ /* 0x080fe20003f06270 */
[----:B------:R-:W-:Y:S01]  /*3c40*/  HMMA.16816.F32.BF16 R32, R20, R14, R32 ;  /* 0x0000000e1420723c */ /* 0x000fe20000041820 */
[----:B------:R-:W-:Y:S01]  /*3c50*/  VIADD R15, R5, 0x1 ;  /* 0x00000001050f7836 */ /* 0x000fe20000000000 */
[-C--:B------:R-:W-:Y:S01]  /*3c60*/  ISETP.GE.AND P2, PT, R13, R6.reuse, PT ;  /* 0x000000060d00720c */ /* 0x080fe20003f46270 */
[----:B------:R-:W-:Y:S01]  /*3c70*/  VIADD R7, R5, 0x11 ;  /* 0x0000001105077836 */ /* 0x000fe20000000000 */
[----:B------:R-:W-:-:S02]  /*3c80*/  ISETP.GE.AND P6, PT, R3, R6, PT ;  /* 0x000000060300720c */ /* 0x000fc40003fc6270 */
[-C--:B------:R-:W-:Y:S02]  /*3c90*/  ISETP.GE.AND P3, PT, R15, R6.reuse, PT ;  /* 0x000000060f00720c */ /* 0x080fe40003f66270 */
[----:B------:R-:W-:Y:S01]  /*3ca0*/  HMMA.16816.F32.BF16 R24, R56, R50, R24 ;  /* 0x000000323818723c */ /* 0x000fe20000041818 */
[----:B------:R-:W-:Y:S01]  /*3cb0*/  ISETP.GE.AND P5, PT, R7, R6, PT ;  /* 0x000000060700720c */ /* 0x000fe20003fa6270 */
[----:B------:R-:W-:Y:S01]  /*3cc0*/  VIADD R7, R5, 0x18 ;  /* 0x0000001805077836 */ /* 0x000fe20000000000 */
[----:B------:R-:W-:Y:S01]  /*3cd0*/  FSEL R43, R43, -INF , !P3 ;  /* 0xff8000002b2b7808 */ /* 0x000fe20005800000 */
[----:B------:R-:W-:Y:S01]  /*3ce0*/  VIADD R5, R5, 0x19 ;  /* 0x0000001905057836 */ /* 0x000fe20000000000 */
[----:B------:R-:W-:Y:S02]  /*3cf0*/  FSEL R41, R41, -INF , !P3 ;  /* 0xff80000029297808 */ /* 0x000fe40005800000 */
[----:B------:R-:W-:Y:S01]  /*3d00*/  FSEL R47, R47, -INF , !P3 ;  /* 0xff8000002f2f7808 */ /* 0x000fe20005800000 */
[----:B------:R-:W-:Y:S01]  /*3d10*/  HMMA.16816.F32.BF16 R68, R60, R48, R68 ;  /* 0x000000303c44723c */ /* 0x000fe20000041844 */
[----:B------:R-:W-:-:S02]  /*3d20*/  FSEL R14, R45, -INF , !P3 ;  /* 0xff8000002d0e7808 */ /* 0x000fc40005800000 */
[----:B------:R-:W-:Y:S02]  /*3d30*/  ISETP.GE.U32.AND P3, PT, R6, 0x21, PT ;  /* 0x000000210600780c */ /* 0x000fe40003f66070 */
[----:B------:R-:W-:Y:S02]  /*3d40*/  FSEL R3, R42, -INF , !P4 ;  /* 0xff8000002a037808 */ /* 0x000fe40006000000 */
[----:B------:R-:W-:Y:S01]  /*3d50*/  FSEL R49, R40, -INF , !P4 ;  /* 0xff80000028317808 */ /* 0x000fe20006000000 */
[----:B------:R-:W-:Y:S01]  /*3d60*/  HMMA.16816.F32.BF16 R64, R60, R50, R64 ;  /* 0x000000323c40723c */ /* 0x000fe20000041840 */
[----:B------:R-:W-:Y:S02]  /*3d70*/  FSEL R44, R44, -INF , !P4 ;  /* 0xff8000002c2c7808 */ /* 0x000fe40006000000 */
[----:B------:R-:W-:Y:S02]  /*3d80*/  FSEL R39, R39, -INF , !P0 ;  /* 0xff80000027277808 */ /* 0x000fe40004000000 */
[----:B------:R-:W-:-:S02]  /*3d90*/  FSEL R37, R37, -INF , !P0 ;  /* 0xff80000025257808 */ /* 0x000fc40004000000 */
[----:B------:R-:W-:Y:S01]  /*3da0*/  FSEL R32, R32, -INF , !P2 ;  /* 0xff80000020207808 */ /* 0x000fe20005000000 */
[----:B-1----:R-:W-:Y:S01]  /*3db0*/  HMMA.16816.F32.BF16 R28, R16, R8, R28 ;  /* 0x00000008101c723c */ /* 0x002fe2000004181c */
[----:B------:R-:W-:-:S07]  /*3dc0*/  FSEL R35, R35, -INF , !P0 ;  /* 0xff80000023237808 */ /* 0x000fce0004000000 */
[----:B------:R-:W-:Y:S01]  /*3dd0*/  HMMA.16816.F32.BF16 R24, R16, R10, R24 ;  /* 0x0000000a1018723c */ /* 0x000fe20000041818 */
[----:B------:R-:W-:Y:S01]  /*3de0*/  FSEL R19, R46, -INF , !P4 ;  /* 0xff8000002e137808 */ /* 0x000fe20006000000 */
[----:B------:R-:W-:Y:S01]  /*3df0*/  BAR.SYNC.DEFER_BLOCKING 0x0 ;  /* 0x0000000000007b1d */ /* 0x000fe20000010000 */
[----:B------:R-:W-:Y:S02]  /*3e00*/  ISETP.GE.AND P4, PT, R7, R6, PT ;  /* 0x000000060700720c */ /* 0x000fe40003f86270 */
[----:B------:R-:W-:-:S03]  /*3e10*/  FSEL R16, R33, -INF , !P0 ;  /* 0xff80000021107808 */ /* 0x000fc60004000000 */
[----:B------:R-:W-:Y:S01]  /*3e20*/  HMMA.16816.F32.BF16 R68, R20, R8, R68 ;  /* 0x000000081444723c */ /* 0x000fe20000041844 */
[----:B------:R-:W-:Y:S02]  /*3e30*/  FSEL R9, R38, -INF , !P2 ;  /* 0xff80000026097808 */ /* 0x000fe40005000000 */
[----:B------:R-:W-:-:S05]  /*3e40*/  FSEL R17, R28, -INF , !P6 ;  /* 0xff8000001c117808 */ /* 0x000fca0007000000 */
[----:B------:R-:W-:Y:S01]  /*3e50*/  HMMA.16816.F32.BF16 R64, R20, R10, R64 ;  /* 0x0000000a1440723c */ /* 0x000fe20000041840 */
[----:B------:R-:W-:Y:S02]  /*3e60*/  FSEL R11, R36, -INF , !P2 ;  /* 0xff800000240b7808 */ /* 0x000fe40005000000 */
[----:B------:R-:W-:Y:S01]  /*3e70*/  FSEL R21, R34, -INF , !P2 ;  /* 0xff80000022157808 */ /* 0x000fe20005000000 */
[----:B------:R-:W-:-:S01]  /*3e80*/  NOP ;  /* 0x0000000000007918 */ /* 0x000fc20000000000 */
[----:B------:R-:W-:-:S15]  /*3e90*/  @!P3 BRA `(.L_x_1157) ;  /* 0x000000000088b947 */ /* 0x000fde0003800000 */
[----:B------:R-:W-:-:S05]  /*3ea0*/  LEA.HI.SX32 R12, R164, 0xfffffffe, 0x1b ;  /* 0xfffffffea40c7811 */ /* 0x000fca00078fdaff */
[C---:B------:R-:W-:Y:S01]  /*3eb0*/  IMAD R7, R12.reuse, UR4, RZ ;  /* 0x000000040c077c24 */ /* 0x040fe2000f8e02ff */
[----:B------:R-:W1:Y:S01]  /*3ec0*/  LDCU UR4, c[0x0][0x440] ;  /* 0x00008800ff0477ac */ /* 0x000e620008000800 */
[----:B------:R-:W-:-:S04]  /*3ed0*/  IMAD.WIDE.U32 R12, R12, UR11, RZ ;  /* 0x0000000b0c0c7c25 */ /* 0x000fc8000f8e00ff */
[----:B------:R-:W-:Y:S01]  /*3ee0*/  IMAD.IADD R7, R13, 0x1, R7 ;  /* 0x000000010d077824 */ /* 0x000fe200078e0207 */
[----:B------:R-:W-:-:S04]  /*3ef0*/  LEA R22, P0, R12, R233, 0x1 ;  /* 0x000000e90c167211 */ /* 0x000fc800078008ff */
[C---:B------:R-:W-:Y:S02]  /*3f00*/  LEA.HI.X R23, R12.reuse, R232, R7, 0x1, P0 ;  /* 0x000000e80c177211 */ /* 0x040fe400000f0c07 */
[----:B------:R-:W-:-:S04]  /*3f10*/  IADD3 R8, P0, PT, R12, UR15, RZ ;  /* 0x0000000f0c087c10 */ /* 0x000fc8000ff1e0ff */
[----:B------:R-:W-:Y:S02]  /*3f20*/  IADD3.X R7, PT, PT, R7, UR14, RZ, P0, !PT ;  /* 0x0000000e07077c10 */ /* 0x000fe400087fe4ff */
[----:B------:R-:W-:Y:S02]  /*3f30*/  LEA R12, P0, R8, R233, 0x1 ;  /* 0x000000e9080c7211 */ /* 0x000fe400078008ff */
[----:B-1----:R-:W-:Y:S02]  /*3f40*/  ISETP.GE.AND P2, PT, R228, UR4, PT ;  /* 0x00000004e4007c0c */ /* 0x002fe4000bf46270 */
[----:B------:R-:W-:Y:S02]  /*3f50*/  LEA.HI.X R13, R8, R232, R7, 0x1, P0 ;  /* 0x000000e8080d7211 */ /* 0x000fe400000f0c07 */
[----:B------:R-:W-:-:S09]  /*3f60*/  ISETP.GE.AND P0, PT, R226, UR4, PT ;  /* 0x00000004e2007c0c */ /* 0x000fd2000bf06270 */
        /* <DEDUP_REMOVED lines=21> */
.L_x_1157:
[----:B------:R-:W-:Y:S01]  /*40c0*/  FMNMX3.FTZ R8, R49, R41, R11, !PT ;  /* 0x0000002931087276 */ /* 0x000fe2000781000b */
[----:B------:R-:W2:Y:S01]  /*40d0*/  LDCU UR4, c[0x0][0x45c] ;  /* 0x00008b80ff0477ac */ /* 0x000ea20008000800 */
[----:B------:R-:W-:Y:S01]  /*40e0*/  ISETP.GE.AND P2, PT, R5, R6, PT ;  /* 0x000000060500720c */ /* 0x000fe20003f46270 */
[----:B------:R-:W-:Y:S01]  /*40f0*/  IMAD.SHL.U32 R221, R229, 0x200, RZ ;  /* 0x00000200e5dd7824 */ /* 0x000fe200078e00ff */
[----:B------:R-:W-:Y:S02]  /*4100*/  FSEL R29, R29, -INF , !P5 ;  /* 0xff8000001d1d7808 */ /* 0x000fe40006800000 */
[----:B------:R-:W-:Y:S02]  /*4110*/  FSEL R15, R24, -INF , !P4 ;  /* 0xff800000180f7808 */ /* 0x000fe40006000000 */
[----:B------:R-:W-:Y:S02]  /*4120*/  FMNMX3.FTZ R8, R8, R37, R17, !PT ;  /* 0x0000002508087276 */ /* 0x000fe40007810011 */
[----:B------:R-:W-:-:S02]  /*4130*/  FSEL R25, R25, -INF , !P2 ;  /* 0xff80000019197808 */ /* 0x000fc40005000000 */
[----:B------:R-:W-:Y:S02]  /*4140*/  FMNMX3.FTZ R8, R8, R29, R15, !PT ;  /* 0x0000001d08087276 */ /* 0x000fe4000781000f */
[----:B-1----:R-:W-:Y:S02]  /*4150*/  FSEL R13, R30, -INF , !P6 ;  /* 0xff8000001e0d7808 */ /* 0x002fe40007000000 */
[----:B------:R-:W-:Y:S02]  /*4160*/  FMNMX.FTZ R8, R25, R8, !PT ;  /* 0x0000000819087209 */ /* 0x000fe40007810000 */
[----:B------:R-:W-:Y:S02]  /*4170*/  FMNMX3.FTZ R6, R3, R43, R9, !PT ;  /* 0x0000002b03067276 */ /* 0x000fe40007810009 */
[----:B------:R-:W-:Y:S01]  /*4180*/  FSEL R31, R31, -INF , !P5 ;  /* 0xff8000001f1f7808 */ /* 0x000fe20006800000 */
[----:B------:R-:W1:Y:S01]  /*4190*/  SHFL.BFLY PT, R5, R8, 0x2, 0x1f ;  /* 0x0c401f0008057f89 */ /* 0x000e6200000e0000 */
[----:B------:R-:W-:-:S02]  /*41a0*/  FSEL R7, R26, -INF , !P4 ;  /* 0xff8000001a077808 */ /* 0x000fc40006000000 */
[----:B------:R-:W-:Y:S02]  /*41b0*/  FMNMX3.FTZ R6, R6, R39, R13, !PT ;  /* 0x0000002706067276 */ /* 0x000fe4000781000d */
[----:B------:R-:W-:Y:S02]  /*41c0*/  FSEL R208, R68, -INF , !P6 ;  /* 0xff80000044d07808 */ /* 0x000fe40007000000 */
[----:B------:R-:W-:Y:S02]  /*41d0*/  FMNMX3.FTZ R6, R6, R31, R7, !PT ;  /* 0x0000001f06067276 */ /* 0x000fe40007810007 */
[----:B------:R-:W-:Y:S02]  /*41e0*/  FMNMX3.FTZ R23, R44, R14, R32, !PT ;  /* 0x0000000e2c177276 */ /* 0x000fe40007810020 */
[----:B------:R-:W-:Y:S02]  /*41f0*/  FSEL R206, R69, -INF , !P5 ;  /* 0xff80000045ce7808 */ /* 0x000fe40006800000 */
[----:B------:R-:W-:-:S02]  /*4200*/  FSEL R202, R64, -INF , !P4 ;  /* 0xff80000040ca7808 */ /* 0x000fc40006000000 */
[----:B------:R-:W-:Y:S02]  /*4210*/  FMNMX3.FTZ R23, R23, R16, R208, !PT ;  /* 0x0000001017177276 */ /* 0x000fe400078100d0 */
[----:B------:R-:W-:Y:S02]  /*4220*/  FSEL R197, R70, -INF , !P6 ;  /* 0xff80000046c57808 */ /* 0x000fe40007000000 */
[----:B------:R-:W-:Y:S02]  /*4230*/  FMNMX3.FTZ R10, R19, R47, R21, !PT ;  /* 0x0000002f130a7276 */ /* 0x000fe40007810015 */
[----:B------:R-:W-:Y:S02]  /*4240*/  FSEL R200, R65, -INF , !P2 ;  /* 0xff80000041c87808 */ /* 0x000fe40005000000 */
[----:B------:R-:W-:Y:S02]  /*4250*/  FMNMX3.FTZ R23, R23, R206, R202, !PT ;  /* 0x000000ce17177276 */ /* 0x000fe400078100ca */
[----:B-1----:R-:W-:-:S02]  /*4260*/  FMNMX.FTZ R5, R8, R5, !PT ;  /* 0x0000000508057209 */ /* 0x002fc40007810000 */
[----:B------:R-:W-:Y:S02]  /*4270*/  FSEL R203, R71, -INF , !P5 ;  /* 0xff80000047cb7808 */ /* 0x000fe40006800000 */
[----:B------:R-:W-:Y:S01]  /*4280*/  FSEL R199, R66, -INF , !P4 ;  /* 0xff80000042c77808 */ /* 0x000fe20006000000 */
[----:B------:R-:W1:Y:S01]  /*4290*/  SHFL.BFLY PT, R166, R5, 0x1, 0x1f ;  /* 0x0c201f0005a67f89 */ /* 0x000e6200000e0000 */
[----:B------:R-:W-:Y:S02]  /*42a0*/  FMNMX3.FTZ R10, R10, R35, R197, !PT ;  /* 0x000000230a0a7276 */ /* 0x000fe400078100c5 */
[----:B------:R-:W-:Y:S02]  /*42b0*/  FMNMX.FTZ R8, R200, R23, !PT ;  /* 0x00000017c8087209 */ /* 0x000fe40007810000 */
[----:B------:R-:W-:Y:S02]  /*42c0*/  FSEL R201, R67, -INF , !P2 ;  /* 0xff80000043c97808 */ /* 0x000fe40005000000 */
[----:B------:R-:W-:-:S02]  /*42d0*/  FMNMX3.FTZ R10, R10, R203, R199, !PT ;  /* 0x000000cb0a0a7276 */ /* 0x000fc400078100c7 */
[----:B------:R-:W-:Y:S02]  /*42e0*/  LOP3.LUT R221, R2, 0x200, R221, 0xf8, !PT ;  /* 0x0000020002dd7812 */ /* 0x000fe400078ef8dd */
[----:B------:R-:W-:Y:S02]  /*42f0*/  FMNMX.FTZ R2, R201, R10, !PT ;  /* 0x0000000ac9027209 */ /* 0x000fe40007810000 */
[----:B------:R-:W-:Y:S02]  /*4300*/  LEA R221, R221, UR5, 0x1 ;  /* 0x00000005dddd7c11 */ /* 0x000fe4000f8e08ff */
[----:B------:R-:W-:Y:S01]  /*4310*/  LOP3.LUT P6, RZ, R236, 0x2, RZ, 0xc0, !PT ;  /* 0x00000002ecff7812 */ /* 0x000fe200078cc0ff */
[----:B------:R-:W-:Y:S02]  /*4320*/  SHFL.BFLY PT, R23, R2, 0x2, 0x1f ;  /* 0x0c401f0002177f89 */ /* 0x000fe400000e0000 */
[----:B------:R-:W-:Y:S02]  /*4330*/  IMAD R218, R4, 0x2, R221 ;  /* 0x0000000204da7824 */ /* 0x000fe400078e02dd */
[----:B------:R-:W-:Y:S01]  /*4340*/  LDSM.16.MT88.4 R148, [R221+0xa000] ;  /* 0x00a00000dd94783b */ /* 0x000fe20000004200 */
[----:B-1----:R-:W-:-:S03]  /*4350*/  FMNMX.FTZ R166, R5, R166, !PT ;  /* 0x000000a605a67209 */ /* 0x002fc60007810000 */
[----:B------:R-:W-:Y:S01]  /*4360*/  LDSM.16.MT88.4 R96, [R221+0xb000] ;  /* 0x00b00000dd60783b */ /* 0x000fe20000004200 */
[----:B------:R-:W-:Y:S02]  /*4370*/  FSEL R5, R27, -INF , !P2 ;  /* 0xff8000001b057808 */ /* 0x000fe40005000000 */
[C---:B------:R-:W-:Y:S01]  /*4380*/  FSETP.NEU.FTZ.AND P0, PT, R166.reuse, -INF , PT ;  /* 0xff800000a600780b */ /* 0x040fe20003f1d000 */
[----:B--2---:R-:W-:Y:S01]  /*4390*/  FMUL.FTZ R12, R166, UR4 ;  /* 0x00000004a60c7c20 */ /* 0x004fe20008410000 */
[----:B------:R-:W-:Y:S01]  /*43a0*/  FMNMX.FTZ R27, R5, R6, !PT ;  /* 0x00000006051b7209 */ /* 0x000fe20007810000 */
[----:B------:R-:W-:Y:S03]  /*43b0*/  LDSM.16.MT88.4 R144, [R218+0xb000] ;  /* 0x00b00000da90783b */ /* 0x000fe60000004200 */
[----:B------:R-:W-:Y:S01]  /*43c0*/  FSEL R12, R12, RZ, P0 ;  /* 0x000000ff0c0c7208 */ /* 0x000fe20000000000 */
[----:B------:R-:W1:Y:S04]  /*43d0*/  SHFL.BFLY PT, R6, R27, 0x2, 0x1f ;  /* 0x0c401f001b067f89 */ /* 0x000e6800000e0000 */
[--C-:B------:R-:W-:Y:S01]  /*43e0*/  FFMA.FTZ R180, R11, UR4, -R12.reuse ;  /* 0x000000040bb47c23 */ /* 0x100fe2000801080c */
[--C-:B------:R-:W-:Y:S01]  /*43f0*/  FFMA.FTZ R182, R49, UR4, -R12.reuse ;  /* 0x0000000431b67c23 */ /* 0x100fe2000801080c */
[--C-:B------:R-:W-:Y:S01]  /*4400*/  FFMA.FTZ R179, R41, UR4, -R12.reuse ;  /* 0x0000000429b37c23 */ /* 0x100fe2000801080c */
[----:B------:R-:W-:Y:S01]  /*4410*/  LDSM.16.MT88.4 R48, [R218+0xa000] ;  /* 0x00a00000da30783b */ /* 0x000fe20000004200 */
[--C-:B------:R-:W-:Y:S01]  /*4420*/  FFMA.FTZ R169, R37, UR4, -R12.reuse ;  /* 0x0000000425a97c23 */ /* 0x100fe2000801080c */
[--C-:B------:R-:W-:Y:S01]  /*4430*/  FFMA.FTZ R189, R17, UR4, -R12.reuse ;  /* 0x0000000411bd7c23 */ /* 0x100fe2000801080c */
[----:B------:R-:W-:Y:S01]  /*4440*/  MUFU.EX2 R180, R180 ;  /* 0x000000b400b47308 */ /* 0x000fe20000000800 */
[--C-:B------:R-:W-:Y:S01]  /*4450*/  FFMA.FTZ R192, R29, UR4, -R12.reuse ;  /* 0x000000041dc07c23 */ /* 0x100fe2000801080c */
[--C-:B------:R-:W-:Y:S01]  /*4460*/  FFMA.FTZ R194, R15, UR4, -R12.reuse ;  /* 0x000000040fc27c23 */ /* 0x100fe2000801080c */
[----:B------:R-:W-:Y:S01]  /*4470*/  FFMA.FTZ R243, R25, UR4, -R12 ;  /* 0x0000000419f37c23 */ /* 0x000fe2000801080c */
[----:B------:R-:W-:Y:S01]  /*4480*/  IADD3 R12, PT, PT, R221, 0xa000, RZ ;  /* 0x0000a000dd0c7810 */ /* 0x000fe20007ffe0ff */
[----:B------:R-:W-:Y:S03]  /*4490*/  LDSM.16.MT88.4 R172, [R221+0xa800] ;  /* 0x00a80000ddac783b */ /* 0x000fe60000004200 */
[----:B------:R-:W-:Y:S01]  /*44a0*/  MUFU.EX2 R182, R182 ;  /* 0x000000b600b67308 */ /* 0x000fe20000000800 */
[----:B-1----:R-:W-:-:S02]  /*44b0*/  FMNMX.FTZ R6, R27, R6, !PT ;  /* 0x000000061b067209 */ /* 0x002fc40007810000 */
[----:B------:R-:W1:Y:S05]  /*44c0*/  SHFL.BFLY PT, R27, R8, 0x2, 0x1f ;  /* 0x0c401f00081b7f89 */ /* 0x000e6a00000e0000 */
[----:B------:R-:W2:Y:S01]  /*44d0*/  MUFU.EX2 R179, R179 ;  /* 0x000000b300b37308 */ /* 0x000ea20000000800 */
[----:B------:R-:W3:Y:S07]  /*44e0*/  SHFL.BFLY PT, R165, R6, 0x1, 0x1f ;  /* 0x0c201f0006a57f89 */ /* 0x000eee00000e0000 */
[----:B------:R-:W4:Y:S08]  /*44f0*/  MUFU.EX2 R169, R169 ;  /* 0x000000a900a97308 */ /* 0x000f300000000800 */
[----:B------:R-:W-:Y:S01]  /*4500*/  MUFU.EX2 R189, R189 ;  /* 0x000000bd00bd7308 */ /* 0x000fe20000000800 */
[----:B--2---:R-:W-:Y:S01]  /*4510*/  F2FP.BF16.F32.PACK_AB R128, R179, R182 ;  /* 0x000000b6b380723e */ /* 0x004fe200000010ff */
[----:B------:R-:W-:Y:S01]  /*4520*/  FADD.FTZ R179, R182, R179 ;  /* 0x000000b3b6b37221 */ /* 0x000fe20000010000 */
[----:B-1----:R-:W-:-:S05]  /*4530*/  FMNMX.FTZ R11, R8, R27, !PT ;  /* 0x0000001b080b7209 */ /* 0x002fca0007810000 */
[----:B------:R-:W1:Y:S01]  /*4540*/  MUFU.EX2 R192, R192 ;  /* 0x000000c000c07308 */ /* 0x000e620000000800 */
[C---:B----4-:R-:W-:Y:S01]  /*4550*/  F2FP.BF16.F32.PACK_AB R130, R169.reuse, R180 ;  /* 0x000000b4a982723e */ /* 0x050fe200000010ff */
[----:B------:R-:W-:Y:S01]  /*4560*/  FADD.FTZ R180, R180, R179 ;  /* 0x000000b3b4b47221 */ /* 0x000fe20000010000 */
[----:B---3--:R-:W-:Y:S01]  /*4570*/  FMNMX.FTZ R165, R6, R165, !PT ;  /* 0x000000a506a57209 */ /* 0x008fe20007810000 */
[----:B------:R-:W2:Y:S02]  /*4580*/  SHFL.BFLY PT, R168, R11, 0x1, 0x1f ;  /* 0x0c201f000ba87f89 */ /* 0x000ea400000e0000 */
[----:B------:R-:W-:Y:S01]  /*4590*/  FADD.FTZ R180, R169, R180 ;  /* 0x000000b4a9b47221 */ /* 0x000fe20000010000 */
[C---:B------:R-:W-:Y:S01]  /*45a0*/  FSETP.NEU.FTZ.AND P0, PT, R165.reuse, -INF , PT ;  /* 0xff800000a500780b */ /* 0x040fe20003f1d000 */
[----:B------:R-:W-:Y:S01]  /*45b0*/  FMUL.FTZ R6, R165, UR4 ;  /* 0x00000004a5067c20 */ /* 0x000fe20008410000 */
[----:B------:R-:W-:Y:S04]  /*45c0*/  MUFU.EX2 R194, R194 ;  /* 0x000000c200c27308 */ /* 0x000fe80000000800 */
[----:B------:R-:W-:-:S04]  /*45d0*/  FSEL R6, R6, RZ, P0 ;  /* 0x000000ff06067208 */ /* 0x000fc80000000000 */
[----:B------:R-:W-:Y:S01]  /*45e0*/  MUFU.EX2 R243, R243 ;  /* 0x000000f300f37308 */ /* 0x000fe20000000800 */
[--C-:B------:R-:W-:Y:S01]  /*45f0*/  FFMA.FTZ R178, R3, UR4, -R6.reuse ;  /* 0x0000000403b27c23 */ /* 0x100fe20008010806 */
[----:B------:R-:W-:Y:S01]  /*4600*/  LEA R3, R0, R221, 0x1 ;  /* 0x000000dd00037211 */ /* 0x000fe200078e08ff */
[--C-:B------:R-:W-:Y:S01]  /*4610*/  FFMA.FTZ R181, R9, UR4, -R6.reuse ;  /* 0x0000000409b57c23 */ /* 0x100fe20008010806 */
[----:B------:R-:W-:Y:S01]  /*4620*/  FMNMX.FTZ R0, R2, R23, !PT ;  /* 0x0000001702007209 */ /* 0x000fe20007810000 */
[--C-:B------:R-:W-:Y:S01]  /*4630*/  FFMA.FTZ R183, R43, UR4, -R6.reuse ;  /* 0x000000042bb77c23 */ /* 0x100fe20008010806 */
[--C-:B------:R-:W-:Y:S01]  /*4640*/  FFMA.FTZ R176, R39, UR4, -R6.reuse ;  /* 0x0000000427b07c23 */ /* 0x100fe20008010806 */
[----:B------:R-:W-:Y:S01]  /*4650*/  IMAD R217, R4, 0x2, R3 ;  /* 0x0000000204d97824 */ /* 0x000fe200078e0203 */
[----:B------:R-:W-:Y:S01]  /*4660*/  LDSM.16.MT88.4 R64, [R3+0xa000] ;  /* 0x00a000000340783b */ /* 0x000fe20000004200 */
[----:B------:R-:W-:Y:S01]  /*4670*/  MUFU.EX2 R178, R178 ;  /* 0x000000b200b27308 */ /* 0x000fe20000000800 */
[----:B------:R-:W-:Y:S01]  /*4680*/  IADD3 R2, PT, PT, R221, 0xa040, RZ ;  /* 0x0000a040dd027810 */ /* 0x000fe20007ffe0ff */
[--C-:B------:R-:W-:Y:S01]  /*4690*/  FFMA.FTZ R191, R13, UR4, -R6.reuse ;  /* 0x000000040dbf7c23 */ /* 0x100fe20008010806 */
[----:B------:R-:W3:Y:S01]  /*46a0*/  SHFL.BFLY PT, R167, R0, 0x1, 0x1f ;  /* 0x0c201f0000a77f89 */ /* 0x000ee200000e0000 */
[----:B--2---:R-:W-:Y:S01]  /*46b0*/  FMNMX.FTZ R168, R11, R168, !PT ;  /* 0x000000a80ba87209 */ /* 0x004fe20007810000 */
[----:B------:R-:W-:Y:S01]  /*46c0*/  FFMA.FTZ R196, R31, UR4, -R6 ;  /* 0x000000041fc47c23 */ /* 0x000fe20008010806 */
[----:B------:R-:W-:Y:S01]  /*46d0*/  @P1 IADD3 R2, PT, PT, R12, -0x40, RZ ;  /* 0xffffffc00c021810 */ /* 0x000fe20007ffe0ff */
[----:B------:R-:W2:Y:S01]  /*46e0*/  LDSM.16.MT88.4 R80, [R217+0xa000] ;  /* 0x00a00000d950783b */ /* 0x000ea20000004200 */
[C---:B------:R-:W-:Y:S01]  /*46f0*/  FSETP.NEU.FTZ.AND P0, PT, R168.reuse, -INF , PT ;  /* 0xff800000a800780b */ /* 0x040fe20003f1d000 */
[----:B------:R-:W-:Y:S01]  /*4700*/  FMUL.FTZ R205, R168, UR4 ;  /* 0x00000004a8cd7c20 */ /* 0x000fe20008410000 */
[----:B------:R-:W4:Y:S01]  /*4710*/  MUFU.EX2 R183, R183 ;  /* 0x000000b700b77308 */ /* 0x000f220000000800 */
[----:B------:R5:W2:Y:S01]  /*4720*/  LDSM.16.MT88.4 R120, [R3+0xb000] ;  /* 0x00b000000378783b */ /* 0x000aa20000004200 */
[----:B------:R-:W-:-:S02]  /*4730*/  IMAD R213, R4, 0x2, R2 ;  /* 0x0000000204d57824 */ /* 0x000fc400078e0202 */
[--C-:B------:R-:W-:Y:S01]  /*4740*/  FFMA.FTZ R198, R7, UR4, -R6.reuse ;  /* 0x0000000407c67c23 */ /* 0x100fe20008010806 */
[----:B------:R-:W-:Y:S01]  /*4750*/  FSEL R205, R205, RZ, P0 ;  /* 0x000000ffcdcd7208 */ /* 0x000fe20000000000 */
[----:B------:R-:W2:Y:S01]  /*4760*/  LDSM.16.MT88.4 R8, [R217+0xb000] ;  /* 0x00b00000d908783b */ /* 0x000ea20000004200 */
[----:B------:R-:W-:Y:S01]  /*4770*/  FFMA.FTZ R241, R5, UR4, -R6 ;  /* 0x0000000405f17c23 */ /* 0x000fe20008010806 */
[----:B-1----:R-:W-:Y:S01]  /*4780*/  F2FP.BF16.F32.PACK_AB R4, R192, R189 ;  /* 0x000000bdc004723e */ /* 0x002fe200000010ff */
[----:B------:R-:W-:Y:S01]  /*4790*/  MUFU.EX2 R181, R181 ;  /* 0x000000b500b57308 */ /* 0x000fe20000000800 */
[--C-:B------:R-:W-:Y:S01]  /*47a0*/  FFMA.FTZ R190, R44, UR4, -R205.reuse ;  /* 0x000000042cbe7c23 */ /* 0x100fe200080108cd */
[--C-:B------:R-:W-:Y:S01]  /*47b0*/  FFMA.FTZ R187, R14, UR4, -R205.reuse ;  /* 0x000000040ebb7c23 */ /* 0x100fe200080108cd */
[--C-:B------:R-:W-:Y:S01]  /*47c0*/  FFMA.FTZ R188, R32, UR4, -R205.reuse ;  /* 0x0000000420bc7c23 */ /* 0x100fe200080108cd */
[--C-:B------:R-:W-:Y:S01]  /*47d0*/  FFMA.FTZ R177, R16, UR4, -R205.reuse ;  /* 0x0000000410b17c23 */ /* 0x100fe200080108cd */
[----:B------:R-:W-:Y:S01]  /*47e0*/  LDSM.16.MT88.4 R28, [R2+0x800] ;  /* 0x00080000021c783b */ /* 0x000fe20000004200 */
[--C-:B------:R-:W-:Y:S01]  /*47f0*/  FFMA.FTZ R195, R202, UR4, -R205.reuse ;  /* 0x00000004cac37c23 */ /* 0x100fe200080108cd */
[--C-:B------:R-:W-:Y:S01]  /*4800*/  FFMA.FTZ R193, R208, UR4, -R205.reuse ;  /* 0x00000004d0c17c23 */ /* 0x100fe200080108cd */
[----:B------:R-:W1:Y:S01]  /*4810*/  MUFU.EX2 R176, R176 ;  /* 0x000000b000b07308 */ /* 0x000e620000000800 */
[----:B---3--:R-:W-:Y:S01]  /*4820*/  FMNMX.FTZ R167, R0, R167, !PT ;  /* 0x000000a700a77209 */ /* 0x008fe20007810000 */
[----:B------:R-:W-:Y:S01]  /*4830*/  VIADD R0, R221, 0xa020 ;  /* 0x0000a020dd007836 */ /* 0x000fe20000000000 */
[----:B----4-:R-:W-:Y:S01]  /*4840*/  F2FP.BF16.F32.PACK_AB R129, R183, R178 ;  /* 0x000000b2b781723e */ /* 0x010fe200000010ff */
[----:B------:R-:W-:Y:S01]  /*4850*/  @P6 VIADD R0, R12, 0xffffffe0 ;  /* 0xffffffe00c006836 */ /* 0x000fe20000000000 */
[C---:B------:R-:W-:Y:S01]  /*4860*/  FSETP.NEU.FTZ.AND P0, PT, R167.reuse, -INF , PT ;  /* 0xff800000a700780b */ /* 0x040fe20003f1d000 */
[----:B------:R-:W-:Y:S01]  /*4870*/  FMUL.FTZ R204, R167, UR4 ;  /* 0x00000004a7cc7c20 */ /* 0x000fe20008410000 */
[----:B------:R-:W-:Y:S01]  /*4880*/  LDSM.16.MT88.4 R24, [R213+0x800] ;  /* 0x00080000d518783b */ /* 0x000fe20000004200 */
[----:B------:R-:W-:Y:S01]  /*4890*/  MUFU.EX2 R190, R190 ;  /* 0x000000be00be7308 */ /* 0x000fe20000000800 */
[--C-:B------:R-:W-:Y:S01]  /*48a0*/  FFMA.FTZ R206, R206, UR4, -R205.reuse ;  /* 0x00000004cece7c23 */ /* 0x100fe200080108cd */
[----:B------:R-:W-:Y:S01]  /*48b0*/  FFMA.FTZ R200, R200, UR4, -R205 ;  /* 0x00000004c8c87c23 */ /* 0x000fe200080108cd */
[----:B------:R-:W-:Y:S01]  /*48c0*/  FSEL R204, R204, RZ, P0 ;  /* 0x000000ffcccc7208 */ /* 0x000fe20000000000 */
[----:B------:R-:W-:Y:S01]  /*48d0*/  LDSM.16.MT88.4 R12, [R0+0x1800] ;  /* 0x00180000000c783b */ /* 0x000fe20000004200 */
[----:B------:R-:W-:Y:S01]  /*48e0*/  FADD.FTZ R178, R178, R183 ;  /* 0x000000b7b2b27221 */ /* 0x000fe20000010000 */
[----:B------:R-:W-:Y:S01]  /*48f0*/  F2FP.BF16.F32.PACK_AB R6, R243, R194 ;  /* 0x000000c2f306723e */ /* 0x000fe200000010ff */
[----:B------:R-:W-:Y:S01]  /*4900*/  FADD.FTZ R189, R189, R180 ;  /* 0x000000b4bdbd7221 */ /* 0x000fe20000010000 */
[--C-:B------:R-:W-:Y:S01]  /*4910*/  FFMA.FTZ R186, R19, UR4, -R204.reuse ;  /* 0x0000000413ba7c23 */ /* 0x100fe200080108cc */
[--C-:B------:R-:W-:Y:S01]  /*4920*/  FFMA.FTZ R185, R47, UR4, -R204.reuse ;  /* 0x000000042fb97c23 */ /* 0x100fe200080108cc */
[--C-:B------:R-:W-:Y:S01]  /*4930*/  FFMA.FTZ R184, R21, UR4, -R204.reuse ;  /* 0x0000000415b87c23 */ /* 0x100fe200080108cc */
[--C-:B-----5:R-:W-:Y:S01]  /*4940*/  FFMA.FTZ R3, R35, UR4, -R204.reuse ;  /* 0x0000000423037c23 */ /* 0x120fe200080108cc */
[----:B------:R-:W3:Y:S01]  /*4950*/  MUFU.EX2 R187, R187 ;  /* 0x000000bb00bb7308 */ /* 0x000ee20000000800 */
[----:B-1----:R-:W-:Y:S01]  /*4960*/  F2FP.BF16.F32.PACK_AB R131, R176, R181 ;  /* 0x000000b5b083723e */ /* 0x002fe200000010ff */
[----:B------:R-:W1:Y:S01]  /*4970*/  LDSM.16.MT88.4 R32, [R0+0x800] ;  /* 0x000800000020783b */ /* 0x000e620000004200 */
[--C-:B------:R-:W-:Y:S01]  /*4980*/  FFMA.FTZ R197, R197, UR4, -R204.reuse ;  /* 0x00000004c5c57c23 */ /* 0x100fe200080108cc */
[--C-:B------:R-:W-:Y:S01]  /*4990*/  FFMA.FTZ R202, R203, UR4, -R204.reuse ;  /* 0x00000004cbca7c23 */ /* 0x100fe200080108cc */
[--C-:B------:R-:W-:Y:S01]  /*49a0*/  FFMA.FTZ R199, R199, UR4, -R204.reuse ;  /* 0x00000004c7c77c23 */ /* 0x100fe200080108cc */
[----:B------:R-:W4:Y:S01]  /*49b0*/  LDSM.16.MT88.4 R20, [R221+0xb800] ;  /* 0x00b80000dd14783b */ /* 0x000f220000004200 */
[----:B------:R-:W-:Y:S01]  /*49c0*/  FFMA.FTZ R242, R201, UR4, -R204 ;  /* 0x00000004c9f27c23 */ /* 0x000fe200080108cc */
[----:B------:R-:W-:Y:S01]  /*49d0*/  MUFU.EX2 R188, R188 ;  /* 0x000000bc00bc7308 */ /* 0x000fe20000000800 */
[----:B------:R-:W-:Y:S01]  /*49e0*/  HMMA.16816.F32.BF16 R156, R128, R148, RZ ;  /* 0x00000094809c723c */ /* 0x000fe200000418ff */
[----:B------:R5:W4:Y:S01]  /*49f0*/  LDSM.16.MT88.4 R16, [R2+0x1800] ;  /* 0x001800000210783b */ /* 0x000b220000004200 */
[----:B------:R-:W-:Y:S01]  /*4a00*/  FADD.FTZ R181, R181, R178 ;  /* 0x000000b2b5b57221 */ /* 0x000fe20000010000 */
[----:B------:R-:W-:-:S03]  /*4a10*/  FADD.FTZ R189, R192, R189 ;  /* 0x000000bdc0bd7221 */ /* 0x000fc60000010000 */
[----:B------:R-:W-:Y:S01]  /*4a20*/  FADD.FTZ R176, R176, R181 ;  /* 0x000000b5b0b07221 */ /* 0x000fe20000010000 */
[----:B------:R-:W2:Y:S01]  /*4a30*/  MUFU.EX2 R177, R177 ;  /* 0x000000b100b17308 */ /* 0x000ea20000000800 */
[----:B---3--:R-:W-:Y:S01]  /*4a40*/  F2FP.BF16.F32.PACK_AB R132, R187, R190 ;  /* 0x000000bebb84723e */ /* 0x008fe200000010ff */
[----:B------:R-:W-:Y:S01]  /*4a50*/  HMMA.16816.F32.BF16 R40, R128, R48, RZ ;  /* 0x000000308028723c */ /* 0x000fe200000418ff */
[----:B------:R-:W-:Y:S01]  /*4a60*/  FADD.FTZ R187, R190, R187 ;  /* 0x000000bbbebb7221 */ /* 0x000fe20000010000 */
[----:B------:R-:W-:-:S04]  /*4a70*/  FADD.FTZ R194, R194, R189 ;  /* 0x000000bdc2c27221 */ /* 0x000fc80000010000 */
[----:B------:R-:W-:Y:S01]  /*4a80*/  MUFU.EX2 R186, R186 ;  /* 0x000000ba00ba7308 */ /* 0x000fe20000000800 */
[----:B------:R-:W-:Y:S01]  /*4a90*/  FADD.FTZ R243, R243, R194 ;  /* 0x000000c2f3f37221 */ /* 0x000fe20000010000 */
[C---:B------:R-:W-:Y:S06]  /*4aa0*/  HMMA.16816.F32.BF16 R56, R128.reuse, R64, RZ ;  /* 0x000000408038723c */ /* 0x040fec00000418ff */
[----:B------:R-:W3:Y:S01]  /*4ab0*/  MUFU.EX2 R185, R185 ;  /* 0x000000b900b97308 */ /* 0x000ee20000000800 */
[----:B--2---:R-:W-:Y:S01]  /*4ac0*/  F2FP.BF16.F32.PACK_AB R134, R177, R188 ;  /* 0x000000bcb186723e */ /* 0x004fe200000010ff */
[----:B------:R-:W-:Y:S01]  /*4ad0*/  HMMA.16816.F32.BF16 R72, R128, R80, RZ ;  /* 0x000000508048723c */ /* 0x000fe200000418ff */
[----:B------:R-:W-:-:S04]  /*4ae0*/  FADD.FTZ R188, R188, R187 ;  /* 0x000000bbbcbc7221 */ /* 0x000fc80000010000 */
[----:B------:R-:W-:Y:S01]  /*4af0*/  FADD.FTZ R188, R177, R188 ;  /* 0x000000bcb1bc7221 */ /* 0x000fe20000010000 */
[----:B------:R-:W-:Y:S02]  /*4b00*/  MUFU.EX2 R184, R184 ;  /* 0x000000b800b87308 */ /* 0x000fe40000000800 */
[C---:B------:R-:W-:Y:S06]  /*4b10*/  HMMA.16816.F32.BF16 R88, R128.reuse, R96, RZ ;  /* 0x000000608058723c */ /* 0x040fec00000418ff */
[----:B------:R-:W2:Y:S01]  /*4b20*/  MUFU.EX2 R3, R3 ;  /* 0x0000000300037308 */ /* 0x000ea20000000800 */
[----:B---3--:R-:W-:Y:S01]  /*4b30*/  F2FP.BF16.F32.PACK_AB R133, R185, R186 ;  /* 0x000000bab985723e */ /* 0x008fe200000010ff */
[----:B------:R-:W-:Y:S01]  /*4b40*/  HMMA.16816.F32.BF16 R104, R128, R144, RZ ;  /* 0x000000908068723c */ /* 0x000fe200000418ff */
[----:B------:R-:W-:-:S05]  /*4b50*/  FADD.FTZ R185, R186, R185 ;  /* 0x000000b9bab97221 */ /* 0x000fca0000010000 */
[----:B------:R-:W-:Y:S02]  /*4b60*/  MUFU.EX2 R191, R191 ;  /* 0x000000bf00bf7308 */ /* 0x000fe40000000800 */
        /* <DEDUP_REMOVED lines=11> */
[----:B------:R-:W-:-:S04]  /*4c20*/  FADD.FTZ R191, R191, R176 ;  /* 0x000000b0bfbf7221 */ /* 0x000fc80000010000 */
[----:B------:R-:W-:Y:S01]  /*4c30*/  FADD.FTZ R191, R196, R191 ;  /* 0x000000bfc4bf7221 */ /* 0x000fe20000010000 */
[----:B------:R-:W-:Y:S02]  /*4c40*/  MUFU.EX2 R193, R193 ;  /* 0x000000c100c17308 */ /* 0x000fe40000000800 */
[C---:B------:R-:W-:Y:S06]  /*4c50*/  HMMA.16816.F32.BF16 R76, R128.reuse, R82, RZ ;  /* 0x00000052804c723c */ /* 0x040fec00000418ff */
[----:B-----5:R-:W3:Y:S01]  /*4c60*/  MUFU.EX2 R2, R206 ;  /* 0x000000ce00027308 */ /* 0x020ee20000000800 */
[----:B--2---:R-:W-:Y:S01]  /*4c70*/  F2FP.BF16.F32.PACK_AB R7, R241, R198 ;  /* 0x000000c6f107723e */ /* 0x004fe200000010ff */
[----:B------:R-:W-:Y:S01]  /*4c80*/  HMMA.16816.F32.BF16 R92, R128, R98, RZ ;  /* 0x00000062805c723c */ /* 0x000fe200000418ff */
[----:B------:R-:W-:-:S04]  /*4c90*/  FADD.FTZ R198, R198, R191 ;  /* 0x000000bfc6c67221 */ /* 0x000fc80000010000 */
[----:B------:R-:W-:Y:S01]  /*4ca0*/  FADD.FTZ R241, R241, R198 ;  /* 0x000000c6f1f17221 */ /* 0x000fe20000010000 */
[----:B------:R-:W-:Y:S02]  /*4cb0*/  MUFU.EX2 R197, R197 ;  /* 0x000000c500c57308 */ /* 0x000fe40000000800 */
[C---:B------:R-:W-:Y:S06]  /*4cc0*/  HMMA.16816.F32.BF16 R108, R128.reuse, R146, RZ ;  /* 0x00000092806c723c */ /* 0x040fec00000418ff */
[----:B------:R-:W2:Y:S02]  /*4cd0*/  MUFU.EX2 R202, R202 ;  /* 0x000000ca00ca7308 */ /* 0x000ea40000000800 */
[----:B------:R-:W-:Y:S06]  /*4ce0*/  HMMA.16816.F32.BF16 R140, R128, R122, RZ ;  /* 0x0000007a808c723c */ /* 0x000fec00000418ff */
[----:B------:R-:W-:Y:S02]  /*4cf0*/  MUFU.EX2 R195, R195 ;  /* 0x000000c300c37308 */ /* 0x000fe40000000800 */
[C---:B------:R-:W-:Y:S06]  /*4d00*/  HMMA.16816.F32.BF16 R160, R132.reuse, R148, RZ ;  /* 0x0000009484a0723c */ /* 0x040fec00000418ff */
[----:B------:R-:W5:Y:S02]  /*4d10*/  MUFU.EX2 R200, R200 ;  /* 0x000000c800c87308 */ /* 0x000f640000000800 */
[C---:B------:R-:W-:Y:S06]  /*4d20*/  HMMA.16816.F32.BF16 R36, R132.reuse, R48, RZ ;  /* 0x000000308424723c */ /* 0x040fec00000418ff */
[----:B------:R-:W-:Y:S02]  /*4d30*/  MUFU.EX2 R199, R199 ;  /* 0x000000c700c77308 */ /* 0x000fe40000000800 */
[C---:B------:R-:W-:Y:S06]  /*4d40*/  HMMA.16816.F32.BF16 R52, R132.reuse, R64, RZ ;  /* 0x000000408434723c */ /* 0x040fec00000418ff */
[----:B------:R-:W5:Y:S02]  /*4d50*/  MUFU.EX2 R242, R242 ;  /* 0x000000f200f27308 */ /* 0x000f640000000800 */
[C---:B------:R-:W-:Y:S08]  /*4d60*/  HMMA.16816.F32.BF16 R68, R132.reuse, R80, RZ ;  /* 0x000000508444723c */ /* 0x040ff000000418ff */
[C---:B------:R-:W-:Y:S08]  /*4d70*/  HMMA.16816.F32.BF16 R84, R132.reuse, R96, RZ ;  /* 0x000000608454723c */ /* 0x040ff000000418ff */
[C---:B------:R-:W-:Y:S08]  /*4d80*/  HMMA.16816.F32.BF16 R100, R132.reuse, R144, RZ ;  /* 0x000000908464723c */ /* 0x040ff000000418ff */
[----:B------:R-:W-:Y:S08]  /*4d90*/  HMMA.16816.F32.BF16 R112, R132, R120, RZ ;  /* 0x000000788470723c */ /* 0x000ff000000418ff */
[----:B------:R-:W-:Y:S08]  /*4da0*/  HMMA.16816.F32.BF16 R136, R128, R8, RZ ;  /* 0x000000088088723c */ /* 0x000ff000000418ff */
[C---:B------:R-:W-:Y:S08]  /*4db0*/  HMMA.16816.F32.BF16 R148, R132.reuse, R150, RZ ;  /* 0x000000968494723c */ /* 0x040ff000000418ff */
[C---:B------:R-:W-:Y:S08]  /*4dc0*/  HMMA.16816.F32.BF16 R48, R132.reuse, R50, RZ ;  /* 0x000000328430723c */ /* 0x040ff000000418ff */
[C---:B------:R-:W-:Y:S08]  /*4dd0*/  HMMA.16816.F32.BF16 R64, R132.reuse, R66, RZ ;  /* 0x000000428440723c */ /* 0x040ff000000418ff */
[C---:B------:R-:W-:Y:S08]  /*4de0*/  HMMA.16816.F32.BF16 R80, R132.reuse, R82, RZ ;  /* 0x000000528450723c */ /* 0x040ff000000418ff */
[C---:B------:R-:W-:Y:S08]  /*4df0*/  HMMA.16816.F32.BF16 R96, R132.reuse, R98, RZ ;  /* 0x000000628460723c */ /* 0x040ff000000418ff */
[C---:B------:R-:W-:Y:S08]  /*4e00*/  HMMA.16816.F32.BF16 R144, R132.reuse, R146, RZ ;  /* 0x000000928490723c */ /* 0x040ff000000418ff */
[C---:B------:R-:W-:Y:S08]  /*4e10*/  HMMA.16816.F32.BF16 R120, R132.reuse, R122, RZ ;  /* 0x0000007a8478723c */ /* 0x040ff000000418ff */
[----:B------:R-:W-:Y:S08]  /*4e20*/  HMMA.16816.F32.BF16 R124, R132, R8, RZ ;  /* 0x00000008847c723c */ /* 0x000ff000000418ff */
[-C--:B------:R-:W-:Y:S08]  /*4e30*/  HMMA.16816.F32.BF16 R128, R128, R10.reuse, RZ ;  /* 0x0000000a8080723c */ /* 0x080ff000000418ff */
[----:B------:R-:W-:Y:S01]  /*4e40*/  HMMA.16816.F32.BF16 R132, R132, R10, RZ ;  /* 0x0000000a8484723c */ /* 0x000fe200000418ff */
[----:B------:R-:W3:Y:S07]  /*4e50*/  LDSM.16.MT88.4 R8, [R213+0x1800] ;  /* 0x00180000d508783b */ /* 0x000eee0000004200 */
[C---:B------:R-:W-:Y:S08]  /*4e60*/  HMMA.16816.F32.BF16 R156, R4.reuse, R172, R156 ;  /* 0x000000ac049c723c */ /* 0x040ff0000004189c */
[C---:B-1----:R-:W-:Y:S08]  /*4e70*/  HMMA.16816.F32.BF16 R40, R4.reuse, R32, R40 ;  /* 0x000000200428723c */ /* 0x042ff00000041828 */
[C---:B------:R-:W-:Y:S08]  /*4e80*/  HMMA.16816.F32.BF16 R56, R4.reuse, R28, R56 ;  /* 0x0000001c0438723c */ /* 0x040ff00000041838 */
[C---:B------:R-:W-:Y:S08]  /*4e90*/  HMMA.16816.F32.BF16 R72, R4.reuse, R24, R72 ;  /* 0x000000180448723c */ /* 0x040ff00000041848 */
[C---:B----4-:R-:W-:Y:S08]  /*4ea0*/  HMMA.16816.F32.BF16 R88, R4.reuse, R20, R88 ;  /* 0x000000140458723c */ /* 0x050ff00000041858 */
        /* <DEDUP_REMOVED lines=13> */
[----:B--2---:R-:W-:Y:S01]  /*4f80*/  F2FP.BF16.F32.PACK_AB R5, R202, R197 ;  /* 0x000000c5ca05723e */ /* 0x004fe200000010ff */
[----:B------:R-:W-:Y:S01]  /*4f90*/  FADD.FTZ R197, R197, R184 ;  /* 0x000000b8c5c57221 */ /* 0x000fe20000010000 */
[----:B-----5:R-:W-:Y:S01]  /*4fa0*/  F2FP.BF16.F32.PACK_AB R6, R200, R195 ;  /* 0x000000c3c806723e */ /* 0x020fe200000010ff */
        /* <DEDUP_REMOVED lines=25> */
[----:B------:R-:W1:Y:S01]  /*5140*/  S2R R236, SR_TID.X ;  /* 0x0000000000ec7919 */ /* 0x000e620000002100 */
[----:B------:R-:W2:Y:S01]  /*5150*/  LDCU UR11, c[0x0][0x440] ;  /* 0x00008800ff0b77ac */ /* 0x000ea20008000800 */
[----:B------:R-:W-:Y:S01]  /*5160*/  VIADD R212, R0, 0x1800 ;  /* 0x0000180000d47836 */ /* 0x000fe20000000000 */
[C---:B------:R-:W-:Y:S01]  /*5170*/  SHF.L.U64.HI R239, R170.reuse, 0x4, R171 ;  /* 0x00000004aaef7819 */ /* 0x040fe200000102ab */
[----:B------:R-:W-:Y:S01]  /*5180*/  IMAD.SHL.U32 R240, R170, 0x10, RZ ;  /* 0x00000010aaf07824 */ /* 0x000fe200078e00ff */
[----:B------:R-:W3:Y:S01]  /*5190*/  LDCU.64 UR6, c[0x0][0x3b8] ;  /* 0x00007700ff0677ac */ /* 0x000ee20008000a00 */
[----:B------:R-:W-:Y:S01]  /*51a0*/  LEA.HI.SX32 R249, R164, 0xfffffffe, 0x1b ;  /* 0xfffffffea4f97811 */ /* 0x000fe200078fdaff */
[----:B------:R-:W-:Y:S01]  /*51b0*/  IMAD.MOV.U32 R3, RZ, RZ, R166 ;  /* 0x000000ffff037224 */ /* 0x000fe200078e00a6 */
[----:B------:R-:W-:Y:S01]  /*51c0*/  MOV R0, R165 ;  /* 0x000000a500007202 */ /* 0x000fe20000000f00 */
[----:B------:R-:W-:Y:S01]  /*51d0*/  IMAD.MOV.U32 R2, RZ, RZ, R167 ;  /* 0x000000ffff027224 */ /* 0x000fe200078e00a7 */
[----:B------:R-:W-:Y:S01]  /*51e0*/  MOV R169, R168 ;  /* 0x000000a800a97202 */ /* 0x000fe20000000f00 */
[C---:B------:R-:W-:Y:S01]  /*51f0*/  VIADD R247, R221.reuse, 0xa040 ;  /* 0x0000a040ddf77836 */ /* 0x040fe20000000000 */
[----:B------:R-:W-:Y:S01]  /*5200*/  MOV R214, 0x40 ;  /* 0x0000004000d67802 */ /* 0x000fe20000000f00 */
[C---:B------:R-:W-:Y:S01]  /*5210*/  VIADD R248, R221.reuse, 0xa820 ;  /* 0x0000a820ddf87836 */ /* 0x040fe20000000000 */
[C---:B------:R-:W-:Y:S01]  /*5220*/  IADD3 R244, PT, PT, R221.reuse, 0xa000, RZ ;  /* 0x0000a000ddf47810 */ /* 0x040fe20007ffe0ff */
[----:B------:R-:W-:Y:S01]  /*5230*/  VIADD R246, R221, 0xa800 ;  /* 0x0000a800ddf67836 */ /* 0x000fe20000000000 */
[----:B------:R-:W4:Y:S01]  /*5240*/  LDCU UR14, c[0x0][0x440] ;  /* 0x00008800ff0e77ac */ /* 0x000f220008000800 */
[----:B--2---:R-:W-:Y:S01]  /*5250*/  ISETP.GE.AND P5, PT, R228, UR11, PT ;  /* 0x0000000be4007c0c */ /* 0x004fe2000bfa6270 */
[----:B------:R-:W2:Y:S01]  /*5260*/  LDCU UR4, c[0x0][0x45c] ;  /* 0x00008b80ff0477ac */ /* 0x000ea20008000800 */
[----:B---3--:R-:W-:-:S02]  /*5270*/  USHF.L.U64.HI UR9, UR6, 0x5, UR7 ;  /* 0x0000000506097899 */ /* 0x008fc40008010207 */
[----:B------:R-:W-:Y:S02]  /*5280*/  USHF.L.U32 UR8, UR6, 0x5, URZ ;  /* 0x0000000506087899 */ /* 0x000fe400080006ff */
[----:B------:R-:W-:Y:S02]  /*5290*/  USHF.L.U64.HI UR12, UR6, 0x4, UR7 ;  /* 0x00000004060c7899 */ /* 0x000fe40008010207 */
[----:B------:R-:W-:Y:S01]  /*52a0*/  USHF.L.U32 UR13, UR6, 0x4, URZ ;  /* 0x00000004060d7899 */ /* 0x000fe200080006ff */
[----:B-1----:R-:W-:Y:S01]  /*52b0*/  LOP3.LUT P0, RZ, R236, 0x2, RZ, 0xc0, !PT ;  /* 0x00000002ecff7812 */ /* 0x002fe2000780c0ff */
[----:B------:R-:W1:Y:S03]  /*52c0*/  LDCU.64 UR6, c[0x0][0x3c0] ;  /* 0x00007800ff0677ac */ /* 0x000e660008000a00 */
[----:B------:R-:W-:-:S04]  /*52d0*/  SEL R220, R215, 0xffffffe0, !P0 ;  /* 0xffffffe0d7dc7807 */ /* 0x000fc80004000000 */
[----:B------:R-:W-:Y:S01]  /*52e0*/  IADD3 R219, PT, PT, R225, R220, RZ ;  /* 0x000000dce1db7210 */ /* 0x000fe20007ffe0ff */
[----:B------:R-:W-:Y:S01]  /*52f0*/  IMAD.IADD R216, R223, 0x1, R220 ;  /* 0x00000001dfd87824 */ /* 0x000fe200078e02dc */
[----:B--2-4-:R-:W-:Y:S06]  /*5300*/  BRA `(.L_x_1159) ;  /* 0x0000000000ac7947 */ /* 0x014fec0003800000 */
.L_x_1161:
[----:B------:R-:W-:Y:S01]  /*5310*/  VIADD R167, R249, 0xffffffff ;  /* 0xfffffffff9a77836 */ /* 0x000fe20000000000 */
[----:B------:R-:W-:Y:S01]  /*5320*/  MOV R177, UR12 ;  /* 0x0000000c00b17c02 */ /* 0x000fe20008000f00 */
[----:B------:R-:W-:Y:S01]  /*5330*/  IMAD.U32 R176, RZ, RZ, UR13 ;  /* 0x0000000dffb07e24 */ /* 0x000fe2000f8e00ff */
[----:B------:R-:W-:Y:S01]  /*5340*/  MOV R175, UR12 ;  /* 0x0000000c00af7c02 */ /* 0x000fe20008000f00 */
[----:B------:R-:W-:Y:S02]  /*5350*/  IMAD.U32 R174, RZ, RZ, UR13 ;  /* 0x0000000dffae7e24 */ /* 0x000fe4000f8e00ff */
[C---:B------:R-:W-:Y:S04]  /*5360*/  IMAD.WIDE.U32 R172, R167.reuse, UR8, RZ ;  /* 0x00000008a7ac7c25 */ /* 0x040fe8000f8e00ff */
[C---:B------:R-:W-:Y:S01]  /*5370*/  IMAD R165, R167.reuse, UR9, RZ ;  /* 0x00000009a7a57c24 */ /* 0x040fe2000f8e02ff */
[CC--:B------:R-:W-:Y:S01]  /*5380*/  @!P5 LEA R170, P2, R172.reuse, R233.reuse, 0x1 ;  /* 0x000000e9acaad211 */ /* 0x0c0fe200078408ff */
[C---:B------:R-:W-:Y:S01]  /*5390*/  @!P5 IMAD.WIDE.U32 R176, R167.reuse, UR8, R176 ;  /* 0x00000008a7b0dc25 */ /* 0x040fe2000f8e00b0 */
[-C--:B------:R-:W-:Y:S03]  /*53a0*/  @!P4 LEA R166, P3, R172, R233.reuse, 0x1 ;  /* 0x000000e9aca6c211 */ /* 0x080fe600078608ff */
[----:B------:R-:W-:Y:S01]  /*53b0*/  @!P4 IMAD.WIDE.U32 R174, R167, UR8, R174 ;  /* 0x00000008a7aecc25 */ /* 0x000fe2000f8e00ae */
[----:B------:R-:W-:Y:S03]  /*53c0*/  @!P5 LEA R164, P6, R176, R233, 0x1 ;  /* 0x000000e9b0a4d211 */ /* 0x000fe600078c08ff */
[----:B------:R-:W-:Y:S01]  /*53d0*/  IMAD.IADD R167, R173, 0x1, R165 ;  /* 0x00000001ada77824 */ /* 0x000fe200078e02a5 */
[C---:B------:R-:W-:Y:S01]  /*53e0*/  @!P5 IADD3 R173, PT, PT, R165.reuse, R177, RZ ;  /* 0x000000b1a5add210 */ /* 0x040fe20007ffe0ff */
[----:B------:R-:W-:Y:S03]  /*53f0*/  @!P4 IMAD.IADD R165, R165, 0x1, R175 ;  /* 0x00000001a5a5c824 */ /* 0x000fe600078e02af */
[CCC-:B------:R-:W-:Y:S02]  /*5400*/  @!P5 LEA.HI.X R171, R172.reuse, R232.reuse, R167.reuse, 0x1, P2 ;  /* 0x000000e8acabd211 */ /* 0x1c0fe400010f0ca7 */
[-C--:B------:R-:W-:Y:S02]  /*5410*/  @!P4 LEA.HI.X R167, R172, R232.reuse, R167, 0x1, P3 ;  /* 0x000000e8aca7c211 */ /* 0x080fe400018f0ca7 */
[----:B------:R-:W-:Y:S01]  /*5420*/  @!P4 LEA R178, P2, R174, R233, 0x1 ;  /* 0x000000e9aeb2c211 */ /* 0x000fe200078408ff */
[----:B------:R-:W-:Y:S01]  /*5430*/  @!PT LDS RZ, [RZ] ;  /* 0x00000000fffff984 */ /* 0x000fe20000000800 */
[----:B------:R-:W-:Y:S01]  /*5440*/  @!PT LDS RZ, [RZ] ;  /* 0x00000000fffff984 */ /* 0x000fe20000000800 */
[----:B------:R-:W-:Y:S01]  /*5450*/  @!PT LDS RZ, [RZ] ;  /* 0x00000000fffff984 */ /* 0x000fe20000000800 */
[----:B------:R1:W-:Y:S01]  /*5460*/  @!P5 LDGSTS.E.BYPASS.LTC128B.128 [R238+0x8000], desc[UR20][R170.64] ;  /* 0x08000000aaeedfae */ /* 0x0003e2000b981a14 */
[-C--:B------:R-:W-:Y:S02]  /*5470*/  @!P5 LEA.HI.X R173, R176, R232.reuse, R173, 0x1, P6 ;  /* 0x000000e8b0add211 */ /* 0x080fe400030f0cad */
[----:B------:R-:W-:Y:S01]  /*5480*/  @!P4 LEA.HI.X R179, R174, R232, R165, 0x1, P2 ;  /* 0x000000e8aeb3c211 */ /* 0x000fe200010f0ca5 */
[----:B------:R1:W-:Y:S01]  /*5490*/  @P5 STS.128 [R238+0x8000], RZ ;  /* 0x008000ffee005388 */ /* 0x0003e20000000c00 */
[----:B------:R-:W-:Y:S03]  /*54a0*/  @!P5 MOV R165, R173 ;  /* 0x000000ad00a5d202 */ /* 0x000fe60000000f00 */
        /* <DEDUP_REMOVED lines=17> */
.L_x_1159:
[----:B------:R-:W-:Y:S04]  /*55c0*/  DEPBAR.LE SB0, 0x0 ;  /* 0x000080000000791a */ /* 0x000fe80000000000 */
[----:B------:R-:W-:Y:S01]  /*55d0*/  BAR.SYNC.DEFER_BLOCKING 0x0 ;  /* 0x0000000000007b1d */ /* 0x000fe20000010000 */
[C---:B-1----:R-:W-:Y:S01]  /*55e0*/  IMAD.WIDE.U32 R210, R249.reuse, UR6, RZ ;  /* 0x00000006f9d27c25 */ /* 0x042fe2000f8e00ff */
[----:B------:R-:W-:Y:S03]  /*55f0*/  ISETP.GE.AND P4, PT, R226, UR14, PT ;  /* 0x0000000ee2007c0c */ /* 0x000fe6000bf86270 */
[C---:B------:R-:W-:Y:S01]  /*5600*/  IMAD R251, R249.reuse, UR7, R211 ;  /* 0x00000007f9fb7c24 */ /* 0x040fe2000f8e02d3 */
[C---:B------:R-:W-:Y:S02]  /*5610*/  LEA R170, P2, R210.reuse, R231, 0x6 ;  /* 0x000000e7d2aa7211 */ /* 0x040fe400078430ff */
[C---:B------:R-:W-:Y:S02]  /*5620*/  LEA R250, P1, R210.reuse, R240, 0x5 ;  /* 0x000000f0d2fa7211 */ /* 0x040fe400078228ff */
[CCC-:B------:R-:W-:Y:S02]  /*5630*/  LEA.HI.X R171, R210.reuse, R230.reuse, R251.reuse, 0x6, P2 ;  /* 0x000000e6d2ab7211 */ /* 0x1c0fe400010f34fb */
[----:B------:R-:W-:Y:S02]  /*5640*/  LEA.HI.X R251, R210, R239, R251, 0x5, P1 ;  /* 0x000000efd2fb7211 */ /* 0x000fe400008f2cfb */
[C---:B------:R-:W-:Y:S02]  /*5650*/  LEA R210, P1, R250.reuse, R231, 0x1 ;  /* 0x000000e7fad27211 */ /* 0x040fe400078208ff */
[----:B------:R-:W-:Y:S02]  /*5660*/  ISETP.NE.AND P2, PT, R249, RZ, PT ;  /* 0x000000fff900720c */ /* 0x000fe40003f45270 */
[----:B------:R-:W-:Y:S02]  /*5670*/  LEA.HI.X R211, R250, R230, R251, 0x1, P1 ;  /* 0x000000e6fad37211 */ /* 0x000fe400008f0cfb */
[----:B------:R-:W-:Y:S01]  /*5680*/  LOP3.LUT P1, RZ, R236, 0x4, RZ, 0xc0, !PT ;  /* 0x00000004ecff7812 */ /* 0x000fe2000782c0ff */
[----:B------:R-:W-:Y:S01]  /*5690*/  @!PT LDS RZ, [RZ] ;  /* 0x00000000fffff984 */ /* 0x000fe20000000800 */
[----:B------:R-:W-:Y:S01]  /*56a0*/  @!PT LDS RZ, [RZ] ;  /* 0x00000000fffff984 */ /* 0x000fe20000000800 */
[----:B------:R-:W-:Y:S01]  /*56b0*/  @!PT LDS RZ, [RZ] ;  /* 0x00000000fffff984 */ /* 0x000fe20000000800 */
[----:B------:R-:W-:Y:S05]  /*56c0*/  @!P5 LDGSTS.E.BYPASS.LTC128B.128 [R238+0xa000], desc[UR20][R170.64] ;  /* 0x0a000000aaeedfae */ /* 0x000fea000b981a14 */
[----:B------:R-:W-:Y:S01]  /*56d0*/  @P5 STS.128 [R238+0xa000], RZ ;  /* 0x00a000ffee005388 */ /* 0x000fe20000000c00 */
[----:B------:R-:W-:Y:S04]  /*56e0*/  ISETP.GE.AND P5, PT, R228, UR14, PT ;  /* 0x0000000ee4007c0c */ /* 0x000fe8000bfa6270 */
[----:B------:R-:W-:Y:S01]  /*56f0*/  @!PT LDS RZ, [RZ] ;  /* 0x00000000fffff984 */ /* 0x000fe20000000800 */
[----:B------:R-:W-:Y:S01]  /*5700*/  @!PT LDS RZ, [RZ] ;  /* 0x00000000fffff984 */ /* 0x000fe20000000800 */
[----:B------:R-:W-:Y:S01]  /*5710*/  @!PT LDS RZ, [RZ] ;  /* 0x00000000fffff984 */ /* 0x000fe20000000800 */
[----:B------:R1:W-:Y:S05]  /*5720*/  @!P4 LDGSTS.E.BYPASS.LTC128B.128 [R238+0xb000], desc[UR20][R170.64+0x80] ;  /* 0x0b000080aaeecfae */ /* 0x0003ea000b981a14 */
[----:B------:R-:W-:Y:S05]  /*5730*/  @P4 STS.128 [R238+0xb000], RZ ;  /* 0x00b000ffee004388 */ /* 0x000fea0000000c00 */
[----:B------:R-:W-:Y:S01]  /*5740*/  @!PT LDS RZ, [RZ] ;  /* 0x00000000fffff984 */ /* 0x000fe20000000800 */
[----:B------:R-:W-:Y:S01]  /*5750*/  @!PT LDS RZ, [RZ] ;  /* 0x00000000fffff984 */ /* 0x000fe20000000800 */
[----:B------:R-:W-:Y:S01]  /*5760*/  @!PT LDS RZ, [RZ] ;  /* 0x00000000fffff984 */ /* 0x000fe20000000800 */
[----:B------:R-:W-:Y:S05]  /*5770*/  @!P5 LDGSTS.E.BYPASS.LTC128B.128 [R238+0xa800], desc[UR20][R210.64] ;  /* 0x0a800000d2eedfae */ /* 0x000fea000b981a14 */
[----:B------:R-:W-:Y:S05]  /*5780*/  @P5 STS.128 [R238+0xa800], RZ ;  /* 0x00a800ffee005388 */ /* 0x000fea0000000c00 */
[----:B------:R-:W-:Y:S01]  /*5790*/  @!PT LDS RZ, [RZ] ;  /* 0x00000000fffff984 */ /* 0x000fe20000000800 */
[----:B------:R-:W-:Y:S01]  /*57a0*/  @!PT LDS RZ, [RZ] ;  /* 0x00000000fffff984 */ /* 0x000fe20000000800 */
[----:B------:R-:W-:Y:S01]  /*57b0*/  @!PT LDS RZ, [RZ] ;  /* 0x00000000fffff984 */ /* 0x000fe20000000800 */
[----:B------:R2:W-:Y:S05]  /*57c0*/  @!P4 LDGSTS.E.BYPASS.LTC128B.128 [R238+0xb800], desc[UR20][R210.64+0x80] ;  /* 0x0b800080d2eecfae */ /* 0x0005ea000b981a14 */
[----:B------:R-:W-:Y:S05]  /*57d0*/  @P4 STS.128 [R238+0xb800], RZ ;  /* 0x00b800ffee004388 */ /* 0x000fea0000000c00 */
[----:B------:R-:W-:Y:S05]  /*57e0*/  LDSM.16.M88.4 R164, [R225] ;  /* 0x00000000e1a4783b */ /* 0x000fea0000000200 */
[----:B------:R-:W3:Y:S05]  /*57f0*/  LDSM.16.M88.4 R172, [R222+UR5+0x8000] ;  /* 0x00800005deac783b */ /* 0x000eea0008000200 */
[----:B------:R-:W4:Y:S05]  /*5800*/  LDSM.16.M88.4 R176, [R225+0x2000] ;  /* 0x00200000e1b0783b */ /* 0x000f2a0000000200 */
[----:B------:R-:W5:Y:S05]  /*5810*/  LDSM.16.M88.4 R180, [R222+UR5+0x8800] ;  /* 0x00880005deb4783b */ /* 0x000f6a0008000200 */
[----:B------:R-:W0:Y:S05]  /*5820*/  LDGDEPBAR ;  /* 0x00000000000079af */ /* 0x000e2a0000000000 */
[----:B------:R-:W-:Y:S05]  /*5830*/  LDSM.16.M88.4 R184, [R219] ;  /* 0x00000000dbb8783b */ /* 0x000fea0000000200 */
[----:B------:R-:W1:Y:S05]  /*5840*/  LDSM.16.M88.4 R188, [R216+0x8000] ;  /* 0x00800000d8bc783b */ /* 0x000e6a0000000200 */
[----:B------:R-:W2:Y:S01]  /*5850*/  LDSM.16.M88.4 R192, [R219+0x2000] ;  /* 0x00200000dbc0783b */ /* 0x000ea20000000200 */
[-C--:B---3--:R-:W-:Y:S08]  /*5860*/  HMMA.16816.F32.BF16 R4, R164, R172.reuse, RZ ;  /* 0x000000aca404723c */ /* 0x088ff000000418ff */
[C---:B----4-:R-:W-:Y:S08]  /*5870*/  HMMA.16816.F32.BF16 R8, R176.reuse, R172, RZ ;  /* 0x000000acb008723c */ /* 0x050ff000000418ff */
[-C--:B------:R-:W-:Y:S08]  /*5880*/  HMMA.16816.F32.BF16 R12, R176, R174.reuse, RZ ;  /* 0x000000aeb00c723c */ /* 0x080ff000000418ff */
[C---:B------:R-:W-:Y:S01]  /*5890*/  HMMA.16816.F32.BF16 R16, R164.reuse, R174, RZ ;  /* 0x000000aea410723c */ /* 0x040fe200000418ff */
[----:B------:R-:W3:Y:S07]  /*58a0*/  LDSM.16.M88.4 R172, [R216+0x8800] ;  /* 0x00880000d8ac783b */ /* 0x000eee0000000200 */
[-C--:B-----5:R-:W-:Y:S08]  /*58b0*/  HMMA.16816.F32.BF16 R20, R164, R180.reuse, RZ ;  /* 0x000000b4a414723c */ /* 0x0a0ff000000418ff */
[C---:B------:R-:W-:Y:S08]  /*58c0*/  HMMA.16816.F32.BF16 R24, R176.reuse, R180, RZ ;  /* 0x000000b4b018723c */ /* 0x040ff000000418ff */
[-C--:B------:R-:W-:Y:S08]  /*58d0*/  HMMA.16816.F32.BF16 R28, R176, R182.reuse, RZ ;  /* 0x000000b6b01c723c */ /* 0x080ff000000418ff */
[----:B------:R-:W-:Y:S02]  /*58e0*/  HMMA.16816.F32.BF16 R32, R164, R182, RZ ;  /* 0x000000b6a420723c */ /* 0x000fe400000418ff */
[----:B------:R-:W-:Y:S05]  /*58f0*/  SEL R164, R214, 0xffffffc0, !P1 ;  /* 0xffffffc0d6a47807 */ /* 0x000fea0004800000 */
[--C-:B------:R-:W-:Y:S01]  /*5900*/  IMAD.IADD R227, R225, 0x1, R164.reuse ;  /* 0x00000001e1e37824 */ /* 0x100fe200078e02a4 */
[-C--:B-1----:R-:W-:Y:S04]  /*5910*/  HMMA.16816.F32.BF16 R4, R184, R188.reuse, R4 ;  /* 0x000000bcb804723c */ /* 0x082fe80000041804 */
[----:B------:R-:W-:Y:S01]  /*5920*/  LDSM.16.M88.4 R180, [R227+0x2000] ;  /* 0x00200000e3b4783b */ /* 0x000fe20000000200 */
[----:B------:R-:W-:Y:S02]  /*5930*/  IMAD.IADD R171, R223, 0x1, R164 ;  /* 0x00000001dfab7824 */ /* 0x000fe400078e02a4 */
[C---:B------:R-:W-:Y:S01]  /*5940*/  IMAD.IADD R170, R220.reuse, 0x1, R227 ;  /* 0x00000001dcaa7824 */ /* 0x040fe200078e02e3 */
[C---:B--2---:R-:W-:Y:S01]  /*5950*/  HMMA.16816.F32.BF16 R8, R192.reuse, R188, R8 ;  /* 0x000000bcc008723c */ /* 0x044fe20000041808 */
[----:B------:R-:W-:Y:S03]  /*5960*/  LDSM.16.M88.4 R164, [R227] ;  /* 0x00000000e3a4783b */ /* 0x000fe60000000200 */
[----:B------:R-:W-:Y:S02]  /*5970*/  IMAD.IADD R168, R220, 0x1, R171 ;  /* 0x00000001dca87824 */ /* 0x000fe400078e02ab */
[----:B------:R-:W1:Y:S02]  /*5980*/  LDSM.16.M88.4 R176, [R171+0x8000] ;  /* 0x00800000abb0783b */ /* 0x000e640000000200 */
[-C--:B------:R-:W-:Y:S03]  /*5990*/  HMMA.16816.F32.BF16 R12, R192, R190.reuse, R12 ;  /* 0x000000bec00c723c */ /* 0x080fe6000004180c */
[----:B------:R-:W2:Y:S05]  /*59a0*/  LDSM.16.M88.4 R196, [R171+0x8800] ;  /* 0x00880000abc4783b */ /* 0x000eaa0000000200 */
[C---:B------:R-:W-:Y:S01]  /*59b0*/  HMMA.16816.F32.BF16 R16, R184.reuse, R190, R16 ;  /* 0x000000beb810723c */ /* 0x040fe20000041810 */
[----:B------:R-:W-:Y:S05]  /*59c0*/  LDSM.16.M88.4 R188, [R170] ;  /* 0x00000000aabc783b */ /* 0x000fea0000000200 */
[----:B------:R-:W4:Y:S02]  /*59d0*/  LDSM.16.M88.4 R200, [R168+0x8000] ;  /* 0x00800000a8c8783b */ /* 0x000f240000000200 */
[-C--:B---3--:R-:W-:Y:S03]  /*59e0*/  HMMA.16816.F32.BF16 R20, R184, R172.reuse, R20 ;  /* 0x000000acb814723c */ /* 0x088fe60000041814 */
[----:B------:R-:W3:Y:S05]  /*59f0*/  LDSM.16.M88.4 R204, [R170+0x2000] ;  /* 0x00200000aacc783b */ /* 0x000eea0000000200 */
[C---:B------:R-:W-:Y:S01]  /*5a00*/  HMMA.16816.F32.BF16 R24, R192.reuse, R172, R24 ;  /* 0x000000acc018723c */ /* 0x040fe20000041818 */
[----:B------:R-:W5:Y:S07]  /*5a10*/  LDSM.16.M88.4 R208, [R168+0x8800] ;  /* 0x00880000a8d0783b */ /* 0x000f6e0000000200 */
[-C--:B------:R-:W-:Y:S01]  /*5a20*/  HMMA.16816.F32.BF16 R28, R192, R174.reuse, R28 ;  /* 0x000000aec01c723c */ /* 0x080fe2000004181c */
[----:B------:R-:W-:Y:S07]  /*5a30*/  LDSM.16.M88.4 R192, [R222+UR5+0x9800] ;  /* 0x00980005dec0783b */ /* 0x000fee0008000200 */
[----:B------:R-:W-:Y:S01]  /*5a40*/  HMMA.16816.F32.BF16 R32, R184, R174, R32 ;  /* 0x000000aeb820723c */ /* 0x000fe20000041820 */
[----:B------:R-:W-:Y:S05]  /*5a50*/  LDSM.16.M88.4 R172, [R225+0x4000] ;  /* 0x00400000e1ac783b */ /* 0x000fea0000000200 */
[----:B------:R-:W-:Y:S02]  /*5a60*/  LDSM.16.M88.4 R184, [R225+0x6000] ;  /* 0x00600000e1b8783b */ /* 0x000fe40000000200 */
[-C--:B-1----:R-:W-:Y:S08]  /*5a70*/  HMMA.16816.F32.BF16 R4, R164, R176.reuse, R4 ;  /* 0x000000b0a404723c */ /* 0x082ff00000041804 */
[C---:B------:R-:W-:Y:S08]  /*5a80*/  HMMA.16816.F32.BF16 R8, R180.reuse, R176, R8 ;  /* 0x000000b0b408723c */ /* 0x040ff00000041808 */
[-C--:B------:R-:W-:Y:S08]  /*5a90*/  HMMA.16816.F32.BF16 R12, R180, R178.reuse, R12 ;  /* 0x000000b2b40c723c */ /* 0x080ff0000004180c */
[C---:B------:R-:W-:Y:S01]  /*5aa0*/  HMMA.16816.F32.BF16 R16, R164.reuse, R178, R16 ;  /* 0x000000b2a410723c */ /* 0x040fe20000041810 */
[----:B------:R-:W1:Y:S07]  /*5ab0*/  LDSM.16.M88.4 R176, [R222+UR5+0x9000] ;  /* 0x00900005deb0783b */ /* 0x000e6e0008000200 */
[-C--:B--2---:R-:W-:Y:S08]  /*5ac0*/  HMMA.16816.F32.BF16 R20, R164, R196.reuse, R20 ;  /* 0x000000c4a414723c */ /* 0x084ff00000041814 */
[C---:B------:R-:W-:Y:S08]  /*5ad0*/  HMMA.16816.F32.BF16 R24, R180.reuse, R196, R24 ;  /* 0x000000c4b418723c */ /* 0x040ff00000041818 */
[-C--:B------:R-:W-:Y:S01]  /*5ae0*/  HMMA.16816.F32.BF16 R28, R180, R198.reuse, R28 ;  /* 0x000000c6b41c723c */ /* 0x080fe2000004181c */
[----:B------:R-:W-:Y:S07]  /*5af0*/  LDSM.16.M88.4 R180, [R216+0x9000] ;  /* 0x00900000d8b4783b */ /* 0x000fee0000000200 */
[----:B------:R-:W-:Y:S01]  /*5b00*/  HMMA.16816.F32.BF16 R32, R164, R198, R32 ;  /* 0x000000c6a420723c */ /* 0x000fe20000041820 */
[----:B------:R-:W2:Y:S05]  /*5b10*/  LDSM.16.M88.4 R164, [R219+0x4000] ;  /* 0x00400000dba4783b */ /* 0x000eaa0000000200 */
[----:B------:R-:W2:Y:S02]  /*5b20*/  LDSM.16.M88.4 R196, [R219+0x6000] ;  /* 0x00600000dbc4783b */ /* 0x000ea40000000200 */
[-C--:B----4-:R-:W-:Y:S08]  /*5b30*/  HMMA.16816.F32.BF16 R4, R188, R200.reuse, R4 ;  /* 0x000000c8bc04723c */ /* 0x090ff00000041804 */
[C---:B---3--:R-:W-:Y:S08]  /*5b40*/  HMMA.16816.F32.BF16 R8, R204.reuse, R200, R8 ;  /* 0x000000c8cc08723c */ /* 0x048ff00000041808 */
[-C--:B------:R-:W-:Y:S08]  /*5b50*/  HMMA.16816.F32.BF16 R12, R204, R202.reuse, R12 ;  /* 0x000000cacc0c723c */ /* 0x080ff0000004180c */
[C---:B------:R-:W-:Y:S01]  /*5b60*/  HMMA.16816.F32.BF16 R16, R188.reuse, R202, R16 ;  /* 0x000000cabc10723c */ /* 0x040fe20000041810 */
[----:B------:R-:W3:Y:S07]  /*5b70*/  LDSM.16.M88.4 R200, [R216+0x9800] ;  /* 0x00980000d8c8783b */ /* 0x000eee0000000200 */
[-C--:B-----5:R-:W-:Y:S08]  /*5b80*/  HMMA.16816.F32.BF16 R20, R188, R208.reuse, R20 ;  /* 0x000000d0bc14723c */ /* 0x0a0ff00000041814 */
[C---:B------:R-:W-:Y:S08]  /*5b90*/  HMMA.16816.F32.BF16 R24, R204.reuse, R208, R24 ;  /* 0x000000d0cc18723c */ /* 0x040ff00000041818 */
[-C--:B------:R-:W-:Y:S01]  /*5ba0*/  HMMA.16816.F32.BF16 R28, R204, R210.reuse, R28 ;  /* 0x000000d2cc1c723c */ /* 0x080fe2000004181c */
[----:B------:R-:W-:Y:S07]  /*5bb0*/  LDSM.16.M88.4 R204, [R227+0x6000] ;  /* 0x00600000e3cc783b */ /* 0x000fee0000000200 */
[----:B------:R-:W-:Y:S01]  /*5bc0*/  HMMA.16816.F32.BF16 R32, R188, R210, R32 ;  /* 0x000000d2bc20723c */ /* 0x000fe20000041820 */
[----:B------:R-:W-:Y:S05]  /*5bd0*/  LDSM.16.M88.4 R188, [R171+0x9000] ;  /* 0x00900000abbc783b */ /* 0x000fea0000000200 */
[----:B------:R-:W-:Y:S02]  /*5be0*/  LDSM.16.M88.4 R208, [R168+0x9800] ;  /* 0x00980000a8d0783b */ /* 0x000fe40000000200 */
        /* <DEDUP_REMOVED lines=8> */
[----:B------:R-:W4:Y:S07]  /*5c70*/  LDSM.16.M88.4 R184, [R171+0x9800] ;  /* 0x00980000abb8783b */ /* 0x000f2e0000000200 */
[----:B------:R-:W-:Y:S01]  /*5c80*/  HMMA.16816.F32.BF16 R32, R172, R194, R32 ;  /* 0x000000c2ac20723c */ /* 0x000fe20000041820 */
[----:B------:R-:W-:Y:S05]  /*5c90*/  LDSM.16.M88.4 R172, [R170+0x4000] ;  /* 0x00400000aaac783b */ /* 0x000fea0000000200 */
[----:B------:R-:W-:Y:S02]  /*5ca0*/  LDSM.16.M88.4 R192, [R170+0x6000] ;  /* 0x00600000aac0783b */ /* 0x000fe40000000200 */
[-C--:B--2---:R-:W-:Y:S08]  /*5cb0*/  HMMA.16816.F32.BF16 R4, R164, R180.reuse, R4 ;  /* 0x000000b4a404723c */ /* 0x084ff00000041804 */
[C---:B------:R-:W-:Y:S08]  /*5cc0*/  HMMA.16816.F32.BF16 R8, R196.reuse, R180, R8 ;  /* 0x000000b4c408723c */ /* 0x040ff00000041808 */
[-C--:B------:R-:W-:Y:S08]  /*5cd0*/  HMMA.16816.F32.BF16 R12, R196, R182.reuse, R12 ;  /* 0x000000b6c40c723c */ /* 0x080ff0000004180c */
[C---:B------:R-:W-:Y:S01]  /*5ce0*/  HMMA.16816.F32.BF16 R16, R164.reuse, R182, R16 ;  /* 0x000000b6a410723c */ /* 0x040fe20000041810 */
[----:B------:R-:W2:Y:S01]  /*5cf0*/  LDSM.16.M88.4 R180, [R168+0x9000] ;  /* 0x00900000a8b4783b */ /* 0x000ea20000000200 */
[----:B------:R-:W-:Y:S04]  /*5d00*/  DEPBAR.LE SB0, 0x0 ;  /* 0x000080000000791a */ /* 0x000fe80000000000 */
[----:B------:R-:W-:Y:S02]  /*5d10*/  BAR.SYNC.DEFER_BLOCKING 0x0 ;  /* 0x0000000000007b1d */ /* 0x000fe40000010000 */
[-C--:B---3--:R-:W-:Y:S08]  /*5d20*/  HMMA.16816.F32.BF16 R20, R164, R200.reuse, R20 ;  /* 0x000000c8a414723c */ /* 0x088ff00000041814 */
[C---:B------:R-:W-:Y:S08]  /*5d30*/  HMMA.16816.F32.BF16 R24, R196.reuse, R200, R24 ;  /* 0x000000c8c418723c */ /* 0x040ff00000041818 */
[-C--:B------:R-:W-:Y:S08]  /*5d40*/  HMMA.16816.F32.BF16 R28, R196, R202.reuse, R28 ;  /* 0x000000cac41c723c */ /* 0x080ff0000004181c */
[----:B------:R-:W-:Y:S08]  /*5d50*/  HMMA.16816.F32.BF16 R32, R164, R202, R32 ;  /* 0x000000caa420723c */ /* 0x000ff00000041820 */
[-C--:B-1----:R-:W-:Y:S08]  /*5d60*/  HMMA.16816.F32.BF16 R4, R176, R188.reuse, R4 ;  /* 0x000000bcb004723c */ /* 0x082ff00000041804 */
[C---:B------:R-:W-:Y:S08]  /*5d70*/  HMMA.16816.F32.BF16 R8, R204.reuse, R188, R8 ;  /* 0x000000bccc08723c */ /* 0x040ff00000041808 */
[-C--:B------:R-:W-:Y:S08]  /*5d80*/  HMMA.16816.F32.BF16 R12, R204, R190.reuse, R12 ;  /* 0x000000becc0c723c */ /* 0x080ff0000004180c */
[C---:B------:R-:W-:Y:S08]  /*5d90*/  HMMA.16816.F32.BF16 R16, R176.reuse, R190, R16 ;  /* 0x000000beb010723c */ /* 0x040ff00000041810 */
[-C--:B----4-:R-:W-:Y:S08]  /*5da0*/  HMMA.16816.F32.BF16 R20, R176, R184.reuse, R20 ;  /* 0x000000b8b014723c */ /* 0x090ff00000041814 */
[C---:B------:R-:W-:Y:S08]  /*5db0*/  HMMA.16816.F32.BF16 R24, R204.reuse, R184, R24 ;  /* 0x000000b8cc18723c */ /* 0x040ff00000041818 */
[-C--:B------:R-:W-:Y:S08]  /*5dc0*/  HMMA.16816.F32.BF16 R28, R204, R186.reuse, R28 ;  /* 0x000000bacc1c723c */ /* 0x080ff0000004181c */
[----:B------:R-:W-:Y:S08]  /*5dd0*/  HMMA.16816.F32.BF16 R32, R176, R186, R32 ;  /* 0x000000bab020723c */ /* 0x000ff00000041820 */
[-C--:B--2---:R-:W-:Y:S08]  /*5de0*/  HMMA.16816.F32.BF16 R4, R172, R180.reuse, R4 ;  /* 0x000000b4ac04723c */ /* 0x084ff00000041804 */
        /* <DEDUP_REMOVED lines=17> */
.L_x_1160:
[----:B-1----:R-:W-:Y:S01]  /*5f00*/  FMNMX3.FTZ R164, R0, R10, R11, !PT ;  /* 0x0000000a00a47276 */ /* 0x002fe2000781000b */
[----:B------:R-:W1:Y:S01]  /*5f10*/  SHFL.BFLY PT, R175, R250, 0x2, 0x1f ;  /* 0x0c401f00faaf7f89 */ /* 0x000e6200000e0000 */
[----:B------:R-:W-:Y:S02]  /*5f20*/  FMNMX3.FTZ R165, R251, R12, R13, !PT ;  /* 0x0000000cfba57276 */ /* 0x000fe4000781000d */
[----:B------:R-:W-:Y:S05]  /*5f30*/  FMNMX3.FTZ R164, R164, R14, R15, !PT ;  /* 0x0000000ea4a47276 */ /* 0x000fea000781000f */
[----:B------:R-:W-:Y:S01]  /*5f40*/  LDSM.16.MT88.4 R176, [R218+0xa000] ;  /* 0x00a00000dab0783b */ /* 0x000fe20000004200 */
[----:B------:R-:W-:Y:S02]  /*5f50*/  FMNMX3.FTZ R171, R252, R34, R35, !PT ;  /* 0x00000022fcab7276 */ /* 0x000fe40007810023 */
[----:B------:R-:W-:Y:S02]  /*5f60*/  FMNMX3.FTZ R165, R165, R24, R25, !PT ;  /* 0x00000018a5a57276 */ /* 0x000fe40007810019 */
[----:B------:R-:W-:Y:S02]  /*5f70*/  FMNMX3.FTZ R164, R164, R26, R27, !PT ;  /* 0x0000001aa4a47276 */ /* 0x000fe4000781001b */
[----:B------:R-:W-:Y:S01]  /*5f80*/  FMNMX3.FTZ R166, R165, R28, R29, !PT ;  /* 0x0000001ca5a67276 */ /* 0x000fe2000781001d */
[----:B------:R-:W2:Y:S01]  /*5f90*/  SHFL.BFLY PT, R170, R171, 0x2, 0x1f ;  /* 0x0c401f00abaa7f89 */ /* 0x000ea200000e0000 */
[----:B------:R-:W-:Y:S07]  /*5fa0*/  FMNMX3.FTZ R167, R164, R30, R31, !PT ;  /* 0x0000001ea4a77276 */ /* 0x000fee000781001f */
[----:B------:R-:W3:Y:S08]  /*5fb0*/  SHFL.BFLY PT, R165, R166, 0x2, 0x1f ;  /* 0x0c401f00a6a57f89 */ /* 0x000ef000000e0000 */
[----:B------:R-:W4:Y:S01]  /*5fc0*/  SHFL.BFLY PT, R164, R167, 0x2, 0x1f ;  /* 0x0c401f00a7a47f89 */ /* 0x000f2200000e0000 */
[----:B-1----:R-:W-:Y:S07]  /*5fd0*/  FMNMX.FTZ R175, R250, R175, !PT ;  /* 0x000000affaaf7209 */ /* 0x002fee0007810000 */
[----:B------:R-:W1:Y:S01]  /*5fe0*/  SHFL.BFLY PT, R168, R175, 0x1, 0x1f ;  /* 0x0c201f00afa87f89 */ /* 0x000e6200000e0000 */
[----:B--2---:R-:W-:Y:S02]  /*5ff0*/  FMNMX.FTZ R174, R171, R170, !PT ;  /* 0x000000aaabae7209 */ /* 0x004fe40007810000 */
[----:B---3--:R-:W-:Y:S05]  /*6000*/  FMNMX.FTZ R172, R166, R165, !PT ;  /* 0x000000a5a6ac7209 */ /* 0x008fea0007810000 */
[----:B------:R-:W2:Y:S01]  /*6010*/  SHFL.BFLY PT, R173, R174, 0x1, 0x1f ;  /* 0x0c201f00aead7f89 */ /* 0x000ea200000e0000 */
[----:B----4-:R-:W-:Y:S07]  /*6020*/  FMNMX.FTZ R170, R167, R164, !PT ;  /* 0x000000a4a7aa7209 */ /* 0x010fee0007810000 */
[----:B------:R-:W3:Y:S08]  /*6030*/  SHFL.BFLY PT, R171, R172, 0x1, 0x1f ;  /* 0x0c201f00acab7f89 */ /* 0x000ef000000e0000 */
[----:B------:R-:W4:Y:S01]  /*6040*/  SHFL.BFLY PT, R165, R170, 0x1, 0x1f ;  /* 0x0c201f00aaa57f89 */ /* 0x000f2200000e0000 */
[----:B-1----:R-:W-:Y:S04]  /*6050*/  FMNMX.FTZ R168, R175, R168, !PT ;  /* 0x000000a8afa87209 */ /* 0x002fe80007810000 */
[C---:B------:R-:W-:Y:S01]  /*6060*/  FSETP.NEU.FTZ.AND P2, PT, R168.reuse, -INF , PT ;  /* 0xff800000a800780b */ /* 0x040fe20003f5d000 */
[C---:B------:R-:W-:Y:S01]  /*6070*/  FADD.FTZ R166, -R168.reuse, R169 ;  /* 0x000000a9a8a67221 */ /* 0x040fe20000010100 */
[----:B------:R-:W-:Y:S03]  /*6080*/  FMUL.FTZ R183, R168, UR4 ;  /* 0x00000004a8b77c20 */ /* 0x000fe60008410000 */
[----:B------:R-:W-:Y:S02]  /*6090*/  FMUL.FTZ R164, R166, UR4 ;  /* 0x00000004a6a47c20 */ /* 0x000fe40008410000 */
[----:B------:R-:W-:Y:S02]  /*60a0*/  FSEL R183, R183, RZ, P2 ;  /* 0x000000ffb7b77208 */ /* 0x000fe40001000000 */
[----:B--2---:R-:W-:Y:S02]  /*60b0*/  FMNMX.FTZ R167, R174, R173, !PT ;  /* 0x000000adaea77209 */ /* 0x004fe40007810000 */
        /* <DEDUP_REMOVED lines=183> */
[--C-:B------:R-:W-:Y:S01]  /*6c30*/  FFMA.FTZ R211, R25, UR4, -R181.reuse ;  /* 0x0000000419d37c23 */ /* 0x100fe200080108b5 */
[----:B------:R-:W-:Y:S03]  /*6c40*/  FMUL.FTZ R25, R2, R137 ;  /* 0x0000008902197220 */ /* 0x000fe60000410000 */
[----:B------:R-:W-:Y:S01]  /*6c50*/  MUFU.EX2 R209, R182 ;  /* 0x000000b600d17308 */ /* 0x000fe20000000800 */
[----:B--2---:R-:W-:Y:S01]  /*6c60*/  F2FP.BF16.F32.PACK_AB R159, R201, R200 ;  /* 0x000000c8c99f723e */ /* 0x004fe200000010ff */
[--C-:B------:R-:W-:Y:S01]  /*6c70*/  FFMA.FTZ R227, R26, UR4, -R180.reuse ;  /* 0x000000041ae37c23 */ /* 0x100fe200080108b4 */
[C---:B------:R-:W-:Y:S01]  /*6c80*/  FMUL.FTZ R26, R0.reuse, R138 ;  /* 0x0000008a001a7220 */ /* 0x040fe20000410000 */
[----:B------:R-:W-:Y:S01]  /*6c90*/  FFMA.FTZ R250, R27, UR4, -R180 ;  /* 0x000000041bfa7c23 */ /* 0x000fe200080108b4 */
[----:B------:R-:W-:Y:S01]  /*6ca0*/  FMUL.FTZ R27, R0, R139 ;  /* 0x0000008b001b7220 */ /* 0x000fe20000410000 */
[C---:B------:R-:W-:Y:S01]  /*6cb0*/  FMUL.FTZ R24, R2.reuse, R136 ;  /* 0x0000008802187220 */ /* 0x040fe20000410000 */
[C---:B------:R-:W-:Y:S01]  /*6cc0*/  FMUL.FTZ R128, R2.reuse, R128 ;  /* 0x0000008002807220 */ /* 0x040fe20000410000 */
[C---:B------:R-:W-:Y:S02]  /*6cd0*/  HMMA.16816.F32.BF16 R8, R156.reuse, R172, R8 ;  /* 0x000000ac9c08723c */ /* 0x040fe40000041808 */
[----:B------:R-:W-:Y:S02]  /*6ce0*/  MUFU.EX2 R202, R202 ;  /* 0x000000ca00ca7308 */ /* 0x000fe40000000800 */
[----:B------:R-:W-:Y:S01]  /*6cf0*/  FMUL.FTZ R129, R2, R129 ;  /* 0x0000008102817220 */ /* 0x000fe20000410000 */
[C---:B------:R-:W-:Y:S01]  /*6d00*/  FMUL.FTZ R130, R0.reuse, R130 ;  /* 0x0000008200827220 */ /* 0x040fe20000410000 */
[----:B------:R-:W-:Y:S01]  /*6d10*/  FMUL.FTZ R131, R0, R131 ;  /* 0x0000008300837220 */ /* 0x000fe20000410000 */
[--C-:B------:R-:W-:Y:S01]  /*6d20*/  FFMA.FTZ R251, R28, UR4, -R181.reuse ;  /* 0x000000041cfb7c23 */ /* 0x100fe200080108b5 */
[-C--:B------:R-:W-:Y:S04]  /*6d30*/  HMMA.16816.F32.BF16 R12, R156, R174.reuse, R12 ;  /* 0x000000ae9c0c723c */ /* 0x080fe8000004180c */
[----:B------:R-:W1:Y:S01]  /*6d40*/  MUFU.EX2 R203, R203 ;  /* 0x000000cb00cb7308 */ /* 0x000e620000000800 */
[----:B------:R-:W-:Y:S01]  /*6d50*/  FFMA.FTZ R181, R29, UR4, -R181 ;  /* 0x000000041db57c23 */ /* 0x000fe200080108b5 */
[----:B------:R-:W-:Y:S01]  /*6d60*/  MOV R136, R248 ;  /* 0x000000f800887202 */ /* 0x000fe20000000f00 */
[----:B------:R-:W-:Y:S01]  /*6d70*/  FMUL.FTZ R28, R164, R132 ;  /* 0x00000084a41c7220 */ /* 0x000fe20000410000 */
[----:B------:R-:W-:Y:S01]  /*6d80*/  @P0 IADD3 R136, PT, PT, R246, -0x20, RZ ;  /* 0xffffffe0f6880810 */ /* 0x000fe20007ffe0ff */
[C---:B------:R-:W-:Y:S01]  /*6d90*/  FMUL.FTZ R29, R164.reuse, R133 ;  /* 0x00000085a41d7220 */ /* 0x040fe20000410000 */
[C---:B------:R-:W-:Y:S04]  /*6da0*/  HMMA.16816.F32.BF16 R16, R160.reuse, R174, R16 ;  /* 0x000000aea010723c */ /* 0x040fe80000041810 */
[----:B------:R-:W-:Y:S01]  /*6db0*/  MUFU.EX2 R252, R181 ;  /* 0x000000b500fc7308 */ /* 0x000fe20000000800 */
[----:B------:R-:W-:Y:S01]  /*6dc0*/  LDSM.16.MT88.4 R136, [R136] ;  /* 0x000000008888783b */ /* 0x000fe20000004200 */
[C---:B------:R-:W-:Y:S01]  /*6dd0*/  FMUL.FTZ R100, R164.reuse, R100 ;  /* 0x00000064a4647220 */ /* 0x040fe20000410000 */
[----:B------:R-:W-:Y:S01]  /*6de0*/  FMUL.FTZ R101, R164, R101 ;  /* 0x00000065a4657220 */ /* 0x000fe20000410000 */
[----:B------:R-:W-:Y:S01]  /*6df0*/  FMUL.FTZ R102, R3, R102 ;  /* 0x0000006603667220 */ /* 0x000fe20000410000 */
[-C--:B------:R-:W-:Y:S05]  /*6e00*/  HMMA.16816.F32.BF16 R36, R160, R176.reuse, R36 ;  /* 0x000000b0a024723c */ /* 0x080fea0000041824 */
[----:B------:R-:W-:Y:S01]  /*6e10*/  MUFU.EX2 R204, R204 ;  /* 0x000000cc00cc7308 */ /* 0x000fe20000000800 */
[----:B-1----:R-:W-:Y:S01]  /*6e20*/  F2FP.BF16.F32.PACK_AB R132, R203, R202 ;  /* 0x000000cacb84723e */ /* 0x002fe200000010ff */
[----:B------:R-:W-:Y:S01]  /*6e30*/  FMUL.FTZ R103, R3, R103 ;  /* 0x0000006703677220 */ /* 0x000fe20000410000 */
[C---:B------:R-:W-:Y:S01]  /*6e40*/  FMUL.FTZ R104, R2.reuse, R104 ;  /* 0x0000006802687220 */ /* 0x040fe20000410000 */
[----:B------:R-:W-:Y:S01]  /*6e50*/  FMUL.FTZ R105, R2, R105 ;  /* 0x0000006902697220 */ /* 0x000fe20000410000 */
[C---:B------:R-:W-:Y:S01]  /*6e60*/  FMUL.FTZ R106, R0.reuse, R106 ;  /* 0x0000006a006a7220 */ /* 0x040fe20000410000 */
[C---:B------:R-:W-:Y:S04]  /*6e70*/  HMMA.16816.F32.BF16 R40, R156.reuse, R176, R40 ;  /* 0x000000b09c28723c */ /* 0x040fe80000041828 */
[----:B------:R-:W1:Y:S01]  /*6e80*/  MUFU.EX2 R205, R205 ;  /* 0x000000cd00cd7308 */ /* 0x000e620000000800 */
[----:B------:R-:W-:Y:S01]  /*6e90*/  FMUL.FTZ R107, R0, R107 ;  /* 0x0000006b006b7220 */ /* 0x000fe20000410000 */
[C---:B------:R-:W-:Y:S01]  /*6ea0*/  FMUL.FTZ R108, R2.reuse, R108 ;  /* 0x0000006c026c7220 */ /* 0x040fe20000410000 */
[----:B------:R-:W-:Y:S01]  /*6eb0*/  FMUL.FTZ R109, R2, R109 ;  /* 0x0000006d026d7220 */ /* 0x000fe20000410000 */
[C---:B------:R-:W-:Y:S01]  /*6ec0*/  FMUL.FTZ R110, R0.reuse, R110 ;  /* 0x0000006e006e7220 */ /* 0x040fe20000410000 */
[-C--:B------:R-:W-:Y:S05]  /*6ed0*/  HMMA.16816.F32.BF16 R44, R156, R178.reuse, R44 ;  /* 0x000000b29c2c723c */ /* 0x080fea000004182c */
[----:B------:R-:W-:Y:S01]  /*6ee0*/  MUFU.EX2 R206, R206 ;  /* 0x000000ce00ce7308 */ /* 0x000fe20000000800 */
[C---:B------:R-:W-:Y:S01]  /*6ef0*/  FMUL.FTZ R111, R0.reuse, R111 ;  /* 0x0000006f006f7220 */ /* 0x040fe20000410000 */
[----:B------:R-:W-:Y:S01]  /*6f00*/  FFMA.FTZ R197, R0, R241, R197 ;  /* 0x000000f100c57223 */ /* 0x000fe200000100c5 */
[----:B------:R-:W-:Y:S01]  /*6f10*/  ISETP.GT.AND P2, PT, R249, RZ, PT ;  /* 0x000000fff900720c */ /* 0x000fe20003f44270 */
[----:B------:R-:W-:Y:S01]  /*6f20*/  FFMA.FTZ R189, R164, R245, R189 ;  /* 0x000000f5a4bd7223 */ /* 0x000fe200000100bd */
[----:B------:R-:W-:Y:S01]  /*6f30*/  FFMA.FTZ R188, R3, R242, R188 ;  /* 0x000000f203bc7223 */ /* 0x000fe200000100bc */
[C---:B------:R-:W-:Y:S01]  /*6f40*/  HMMA.16816.F32.BF16 R48, R160.reuse, R178, R48 ;  /* 0x000000b2a030723c */ /* 0x040fe20000041830 */
[----:B------:R-:W-:Y:S03]  /*6f50*/  LDSM.16.MT88.4 R176, [R213+0x800] ;  /* 0x00080000d5b0783b */ /* 0x000fe60000004200 */
[----:B------:R-:W-:Y:S01]  /*6f60*/  MUFU.EX2 R208, R208 ;  /* 0x000000d000d07308 */ /* 0x000fe20000000800 */
[----:B-1----:R-:W-:Y:S01]  /*6f70*/  F2FP.BF16.F32.PACK_AB R133, R205, R204 ;  /* 0x000000cccd85723e */ /* 0x002fe200000010ff */
[----:B------:R-:W-:Y:S01]  /*6f80*/  FFMA.FTZ R195, R2, R243, R195 ;  /* 0x000000f302c37223 */ /* 0x000fe200000100c3 */
[----:B------:R-:W-:Y:S01]  /*6f90*/  IADD3 R249, PT, PT, R249, -0x1, RZ ;  /* 0xfffffffff9f97810 */ /* 0x000fe20007ffe0ff */
[----:B------:R-:W-:Y:S01]  /*6fa0*/  FADD.FTZ R197, R196, R197 ;  /* 0x000000c5c4c57221 */ /* 0x000fe20000010000 */
[-C--:B---3--:R-:W-:Y:S05]  /*6fb0*/  HMMA.16816.F32.BF16 R52, R160, R148.reuse, R52 ;  /* 0x00000094a034723c */ /* 0x088fea0000041834 */
        /* <DEDUP_REMOVED lines=13> */
[----:B------:R-:W-:Y:S01]  /*7090*/  MUFU.EX2 R227, R227 ;  /* 0x000000e300e37308 */ /* 0x000fe20000000800 */
[----:B------:R-:W-:Y:S01]  /*70a0*/  FADD.FTZ R193, R193, R192 ;  /* 0x000000c0c1c17221 */ /* 0x000fe20000010000 */
[----:B------:R-:W-:Y:S01]  /*70b0*/  FADD.FTZ R199, R199, R198 ;  /* 0x000000c6c7c77221 */ /* 0x000fe20000010000 */
[----:B------:R-:W-:Y:S01]  /*70c0*/  FADD.FTZ R202, R202, R191 ;  /* 0x000000bfcaca7221 */ /* 0x000fe20000010000 */
[----:B------:R-:W-:Y:S01]  /*70d0*/  MOV R0, R165 ;  /* 0x000000a500007202 */ /* 0x000fe20000000f00 */
[----:B------:R-:W-:Y:S01]  /*70e0*/  FADD.FTZ R204, R204, R193 ;  /* 0x000000c1cccc7221 */ /* 0x000fe20000010000 */
[C---:B------:R-:W-:Y:S01]  /*70f0*/  HMMA.16816.F32.BF16 R64, R160.reuse, R150, R64 ;  /* 0x00000096a040723c */ /* 0x040fe20000041840 */
[----:B------:R-:W2:Y:S03]  /*7100*/  LDSM.16.MT88.4 R148, [R221+0xb000] ;  /* 0x00b00000dd94783b */ /* 0x000ea60000004200 */
[----:B------:R-:W-:Y:S01]  /*7110*/  MUFU.EX2 R250, R250 ;  /* 0x000000fa00fa7308 */ /* 0x000fe20000000800 */
[----:B-1----:R-:W-:Y:S01]  /*7120*/  F2FP.BF16.F32.PACK_AB R172, R211, R210 ;  /* 0x000000d2d3ac723e */ /* 0x002fe200000010ff */
[----:B------:R-:W-:Y:S01]  /*7130*/  FADD.FTZ R210, R210, R199 ;  /* 0x000000c7d2d27221 */ /* 0x000fe20000010000 */
[----:B------:R-:W-:Y:S01]  /*7140*/  FADD.FTZ R203, R203, R202 ;  /* 0x000000cacbcb7221 */ /* 0x000fe20000010000 */
[----:B------:R-:W-:Y:S01]  /*7150*/  FADD.FTZ R205, R205, R204 ;  /* 0x000000cccdcd7221 */ /* 0x000fe20000010000 */
[-C--:B------:R-:W-:Y:S05]  /*7160*/  HMMA.16816.F32.BF16 R68, R160, R152.reuse, R68 ;  /* 0x00000098a044723c */ /* 0x080fea0000041844 */
[----:B------:R-:W1:Y:S01]  /*7170*/  MUFU.EX2 R251, R251 ;  /* 0x000000fb00fb7308 */ /* 0x000e620000000800 */
[----:B------:R-:W-:Y:S01]  /*7180*/  FADD.FTZ R210, R211, R210 ;  /* 0x000000d2d3d27221 */ /* 0x000fe20000010000 */
[----:B------:R-:W-:Y:S01]  /*7190*/  MOV R2, R167 ;  /* 0x000000a700027202 */ /* 0x000fe20000000f00 */
[C---:B------:R-:W-:Y:S08]  /*71a0*/  HMMA.16816.F32.BF16 R72, R156.reuse, R152, R72 ;  /* 0x000000989c48723c */ /* 0x040ff00000041848 */
[-C--:B------:R-:W-:Y:S03]  /*71b0*/  HMMA.16816.F32.BF16 R76, R156, R154.reuse, R76 ;  /* 0x0000009a9c4c723c */ /* 0x080fe6000004184c */
[C---:B-1----:R-:W-:Y:S01]  /*71c0*/  F2FP.BF16.F32.PACK_AB R174, R252.reuse, R251 ;  /* 0x000000fbfcae723e */ /* 0x042fe200000010ff */
[----:B------:R-:W-:Y:S04]  /*71d0*/  FADD.FTZ R243, R251, R210 ;  /* 0x000000d2fbf37221 */ /* 0x000fe80000010000 */
[C---:B------:R-:W-:Y:S01]  /*71e0*/  HMMA.16816.F32.BF16 R80, R160.reuse, R154, R80 ;  /* 0x0000009aa050723c */ /* 0x040fe20000041850 */
[----:B------:R-:W1:Y:S03]  /*71f0*/  LDSM.16.MT88.4 R152, [R218+0xb000] ;  /* 0x00b00000da98783b */ /* 0x000e660000004200 */
[----:B------:R-:W-:Y:S04]  /*7200*/  FADD.FTZ R243, R252, R243 ;  /* 0x000000f3fcf37221 */ /* 0x000fe80000010000 */
[-C--:B--2---:R-:W-:Y:S08]  /*7210*/  HMMA.16816.F32.BF16 R84, R160, R148.reuse, R84 ;  /* 0x00000094a054723c */ /* 0x084ff00000041854 */
[C---:B------:R-:W-:Y:S08]  /*7220*/  HMMA.16816.F32.BF16 R88, R156.reuse, R148, R88 ;  /* 0x000000949c58723c */ /* 0x040ff00000041858 */
[-C--:B------:R-:W-:Y:S08]  /*7230*/  HMMA.16816.F32.BF16 R92, R156, R150.reuse, R92 ;  /* 0x000000969c5c723c */ /* 0x080ff0000004185c */
[C---:B------:R-:W-:Y:S01]  /*7240*/  HMMA.16816.F32.BF16 R96, R160.reuse, R150, R96 ;  /* 0x00000096a060723c */ /* 0x040fe20000041860 */
[----:B------:R-:W2:Y:S07]  /*7250*/  LDSM.16.MT88.4 R148, [R169+0x1000] ;  /* 0x00100000a994783b */ /* 0x000eae0000004200 */
[-C--:B-1----:R-:W-:Y:S08]  /*7260*/  HMMA.16816.F32.BF16 R100, R160, R152.reuse, R100 ;  /* 0x00000098a064723c */ /* 0x082ff00000041864 */
[C---:B------:R-:W-:Y:S04]  /*7270*/  HMMA.16816.F32.BF16 R104, R156.reuse, R152, R104 ;  /* 0x000000989c68723c */ /* 0x040fe80000041868 */
[--C-:B------:R-:W-:Y:S01]  /*7280*/  FFMA.FTZ R152, R30, UR4, -R180.reuse ;  /* 0x000000041e987c23 */ /* 0x100fe200080108b4 */
[----:B------:R-:W-:Y:S01]  /*7290*/  FFMA.FTZ R180, R31, UR4, -R180 ;  /* 0x000000041fb47c23 */ /* 0x000fe200080108b4 */
[----:B------:R-:W-:Y:S01]  /*72a0*/  FMUL.FTZ R30, R3, R134 ;  /* 0x00000086031e7220 */ /* 0x000fe20000410000 */
[----:B------:R-:W-:Y:S01]  /*72b0*/  F2FP.BF16.F32.PACK_AB R134, R207, R206 ;  /* 0x000000cecf86723e */ /* 0x000fe200000010ff */
[-C--:B------:R-:W-:Y:S01]  /*72c0*/  HMMA.16816.F32.BF16 R108, R156, R154.reuse, R108 ;  /* 0x0000009a9c6c723c */ /* 0x080fe2000004186c */
[----:B------:R1:W3:Y:S02]  /*72d0*/  MUFU.EX2 R173, R180 ;  /* 0x000000b400ad7308 */ /* 0x0002e40000000800 */
[----:B------:R-:W-:Y:S01]  /*72e0*/  FMUL.FTZ R31, R3, R135 ;  /* 0x00000087031f7220 */ /* 0x000fe20000410000 */
[----:B------:R-:W-:Y:S01]  /*72f0*/  F2FP.BF16.F32.PACK_AB R135, R209, R208 ;  /* 0x000000d0d187723e */ /* 0x000fe200000010ff */
[----:B------:R-:W-:Y:S01]  /*7300*/  FADD.FTZ R206, R206, R203 ;  /* 0x000000cbcece7221 */ /* 0x000fe20000010000 */
[----:B------:R-:W-:Y:S01]  /*7310*/  MOV R3, R166 ;  /* 0x000000a600037202 */ /* 0x000fe20000000f00 */
[----:B------:R-:W-:Y:S01]  /*7320*/  FADD.FTZ R208, R208, R205 ;  /* 0x000000cdd0d07221 */ /* 0x000fe20000010000 */
[C---:B------:R-:W-:Y:S03]  /*7330*/  HMMA.16816.F32.BF16 R20, R160.reuse, R154, R20 ;  /* 0x0000009aa014723c */ /* 0x040fe60000041814 */
[----:B------:R-:W4:Y:S01]  /*7340*/  MUFU.EX2 R153, R152 ;  /* 0x0000009800997308 */ /* 0x000f220000000800 */
[----:B------:R-:W-:Y:S01]  /*7350*/  FADD.FTZ R245, R207, R206 ;  /* 0x000000cecff57221 */ /* 0x000fe20000010000 */
[----:B------:R-:W-:Y:S03]  /*7360*/  FADD.FTZ R242, R209, R208 ;  /* 0x000000d0d1f27221 */ /* 0x000fe60000010000 */
[-C--:B--2---:R-:W-:Y:S01]  /*7370*/  HMMA.16816.F32.BF16 R112, R160, R148.reuse, R112 ;  /* 0x00000094a070723c */ /* 0x084fe20000041870 */
[----:B-1----:R-:W-:Y:S02]  /*7380*/  LDSM.16.MT88.4 R180, [R212] ;  /* 0x00000000d4b4783b */ /* 0x002fe40000004200 */
[----:B---3--:R-:W-:Y:S02]  /*7390*/  MOV R169, R173 ;  /* 0x000000ad00a97202 */ /* 0x008fe40000000f00 */
[C---:B------:R-:W-:Y:S01]  /*73a0*/  F2FP.BF16.F32.PACK_AB R173, R250.reuse, R227 ;  /* 0x000000e3faad723e */ /* 0x040fe200000010ff */
[----:B------:R-:W-:Y:S02]  /*73b0*/  FADD.FTZ R227, R227, R200 ;  /* 0x000000c8e3e37221 */ /* 0x000fe40000010000 */
[C---:B------:R-:W-:Y:S04]  /*73c0*/  HMMA.16816.F32.BF16 R116, R156.reuse, R148, R116 ;  /* 0x000000949c74723c */ /* 0x040fe80000041874 */
[-C--:B----4-:R-:W-:Y:S01]  /*73d0*/  F2FP.BF16.F32.PACK_AB R175, R169, R153.reuse ;  /* 0x00000099a9af723e */ /* 0x090fe200000010ff */
[----:B------:R-:W-:Y:S03]  /*73e0*/  FADD.FTZ R227, R250, R227 ;  /* 0x000000e3fae37221 */ /* 0x000fe60000010000 */
        /* <DEDUP_REMOVED lines=10> */
[C---:B------:R-:W-:Y:S04]  /*7490*/  HMMA.16816.F32.BF16 R156, R172.reuse, R148, R8 ;  /* 0x00000094ac9c723c */ /* 0x040fe80000041808 */
[----:B------:R-:W-:Y:S04]  /*74a0*/  MOV R11, R153 ;  /* 0x00000099000b7202 */ /* 0x000fe80000000f00 */
[-C--:B------:R-:W-:Y:S03]  /*74b0*/  HMMA.16816.F32.BF16 R152, R172, R150.reuse, R12 ;  /* 0x00000096ac98723c */ /* 0x080fe6000004180c */
[----:B------:R-:W-:Y:S04]  /*74c0*/  FADD.FTZ R227, R11, R227 ;  /* 0x000000e30be37221 */ /* 0x000fe80000010000 */
        /* <DEDUP_REMOVED lines=33> */
.L_x_1158:
[----:B------:R-:W1:Y:S01]  /*76e0*/  SHFL.BFLY PT, R0, R245, 0x2, 0x1f ;  /* 0x0c401f00f5007f89 */ /* 0x000e6200000e0000 */
[----:B------:R-:W2:Y:S01]  /*76f0*/  S2UR UR4, SR_CgaCtaId ;  /* 0x00000000000479c3 */ /* 0x000ea20000008800 */
[----:B------:R-:W-:Y:S01]  /*7700*/  SHF.L.U32 R8, R236, 0x4, RZ ;  /* 0x00000004ec087819 */ /* 0x000fe200000006ff */
[----:B------:R-:W-:Y:S01]  /*7710*/  UMOV UR5, 0x400 ;  /* 0x0000040000057882 */ /* 0x000fe20000000000 */
[----:B------:R-:W3:Y:S01]  /*7720*/  SHFL.BFLY PT, R5, R242, 0x2, 0x1f ;  /* 0x0c401f00f2057f89 */ /* 0x000ee200000e0000 */
[----:B------:R-:W-:Y:S02]  /*7730*/  ISETP.NE.AND P6, PT, R235, -0x1, PT ;  /* 0xffffffffeb00780c */ /* 0x000fe40003fc5270 */
[----:B------:R-:W-:Y:S01]  /*7740*/  LOP3.LUT R8, R8, 0x1c0, RZ, 0xc0, !PT ;  /* 0x000001c008087812 */ /* 0x000fe200078ec0ff */
[----:B------:R-:W4:Y:S01]  /*7750*/  SHFL.BFLY PT, R2, R241, 0x2, 0x1f ;  /* 0x0c401f00f1027f89 */ /* 0x000f2200000e0000 */
[----:B------:R-:W5:Y:S01]  /*7760*/  LDC R12, c[0x0][0x434] ;  /* 0x00010d00ff0c7b82 */ /* 0x000f620000000800 */
[----:B-1----:R-:W-:Y:S01]  /*7770*/  FADD.FTZ R3, R0, R245 ;  /* 0x000000f500037221 */ /* 0x002fe20000010000 */
[----:B--2---:R-:W-:Y:S01]  /*7780*/  ULEA UR4, UR4, UR5, 0x18 ;  /* 0x0000000504047291 */ /* 0x004fe2000f8ec0ff */
[----:B------:R-:W1:Y:S01]  /*7790*/  SHFL.BFLY PT, R0, R243, 0x2, 0x1f ;  /* 0x0c401f00f3007f89 */ /* 0x000e6200000e0000 */
[----:B---3--:R-:W-:-:S03]  /*77a0*/  FADD.FTZ R5, R5, R242 ;  /* 0x000000f205057221 */ /* 0x008fc60000010000 */
[----:B------:R-:W2:Y:S01]  /*77b0*/  SHFL.BFLY PT, R6, R3, 0x1, 0x1f ;  /* 0x0c201f0003067f89 */ /* 0x000ea200000e0000 */
[----:B----4-:R-:W-:-:S03]  /*77c0*/  FADD.FTZ R11, R2, R241 ;  /* 0x000000f1020b7221 */ /* 0x010fc60000010000 */
[----:B------:R-:W3:Y:S04]  /*77d0*/  SHFL.BFLY PT, R4, R5, 0x1, 0x1f ;  /* 0x0c201f0005047f89 */ /* 0x000ee800000e0000 */
[----:B------:R-:W-:Y:S01]  /*77e0*/  SHFL.BFLY PT, R10, R11, 0x1, 0x1f ;  /* 0x0c201f000b0a7f89 */ /* 0x000fe200000e0000 */
[----:B-1----:R-:W-:Y:S01]  /*77f0*/  FADD.FTZ R0, R0, R243 ;  /* 0x000000f300007221 */ /* 0x002fe20000010000 */
[----:B--2---:R-:W-:-:S04]  /*7800*/  FADD.FTZ R6, R3, R6 ;  /* 0x0000000603067221 */ /* 0x004fc80000010000 */
[----:B------:R-:W1:Y:S01]  /*7810*/  SHFL.BFLY PT, R13, R0, 0x1, 0x1f ;  /* 0x0c201f00000d7f89 */ /* 0x000e6200000e0000 */
[C---:B------:R-:W-:Y:S01]  /*7820*/  SHF.L.U32 R3, R236.reuse, 0x1, RZ ;  /* 0x00000001ec037819 */ /* 0x040fe200000006ff */
[----:B---3--:R-:W-:Y:S01]  /*7830*/  FADD.FTZ R4, R5, R4 ;  /* 0x0000000405047221 */ /* 0x008fe20000010000 */
[----:B------:R-:W-:Y:S01]  /*7840*/  SHF.L.U32 R5, R236, 0x5, RZ ;  /* 0x00000005ec057819 */ /* 0x000fe200000006ff */
[----:B------:R-:W2:Y:S01]  /*7850*/  MUFU.RCP R9, R6 ;  /* 0x0000000600097308 */ /* 0x000ea20000001000 */
[----:B------:R-:W-:Y:S02]  /*7860*/  LOP3.LUT R2, R3, 0x6, RZ, 0xc0, !PT ;  /* 0x0000000603027812 */ /* 0x000fe400078ec0ff */
[----:B------:R-:W-:Y:S02]  /*7870*/  LOP3.LUT R3, R8, 0x38, R3, 0xf8, !PT ;  /* 0x0000003808037812 */ /* 0x000fe400078ef803 */
[----:B------:R-:W-:Y:S02]  /*7880*/  LOP3.LUT R2, R2, 0x7c00, R5, 0xf8, !PT ;  /* 0x00007c0002027812 */ /* 0x000fe400078ef805 */
[----:B------:R-:W-:Y:S01]  /*7890*/  MOV R8, 0x10 ;  /* 0x0000001000087802 */ /* 0x000fe20000000f00 */
[----:B------:R-:W3:Y:S01]  /*78a0*/  MUFU.RCP R7, R4 ;  /* 0x0000000400077308 */ /* 0x000ee20000001000 */
[----:B------:R-:W-:-:S02]  /*78b0*/  LOP3.LUT R2, R2, R3, RZ, 0xfc, !PT ;  /* 0x0000000302027212 */ /* 0x000fc400078efcff */
[----:B------:R-:W-:Y:S02]  /*78c0*/  SEL R8, R8, 0xfffffff0, !P1 ;  /* 0xfffffff008087807 */ /* 0x000fe40004800000 */
[----:B------:R-:W-:Y:S02]  /*78d0*/  LOP3.LUT P1, RZ, R236, 0x8, RZ, 0xc0, !PT ;  /* 0x00000008ecff7812 */ /* 0x000fe4000782c0ff */
[----:B------:R-:W-:Y:S02]  /*78e0*/  FSETP.NE.FTZ.AND P4, PT, R6, RZ, PT ;  /* 0x000000ff0600720b */ /* 0x000fe40003f95000 */
[----:B------:R-:W-:Y:S01]  /*78f0*/  FSETP.NE.FTZ.AND P3, PT, R4, RZ, PT ;  /* 0x000000ff0400720b */ /* 0x000fe20003f75000 */
[----:B-1----:R-:W-:Y:S01]  /*7900*/  FADD.FTZ R13, R0, R13 ;  /* 0x0000000d000d7221 */ /* 0x002fe20000010000 */
[----:B------:R-:W-:Y:S01]  /*7910*/  FADD.FTZ R0, R11, R10 ;  /* 0x0000000a0b007221 */ /* 0x000fe20000010000 */
[----:B------:R-:W-:Y:S02]  /*7920*/  LEA R11, R2, UR4, 0x1 ;  /* 0x00000004020b7c11 */ /* 0x000fe4000f8e08ff */
[----:B------:R-:W1:Y:S01]  /*7930*/  MUFU.RCP R3, R13 ;  /* 0x0000000d00037308 */ /* 0x000e620000001000 */
[----:B------:R-:W-:-:S02]  /*7940*/  SEL R2, R215, 0xffffffe0, !P1 ;  /* 0xffffffe0d7027807 */ /* 0x000fc40004800000 */
[----:B------:R-:W-:Y:S02]  /*7950*/  LOP3.LUT P1, RZ, R236, 0x10, RZ, 0xc0, !PT ;  /* 0x00000010ecff7812 */ /* 0x000fe4000782c0ff */
[----:B------:R-:W-:Y:S02]  /*7960*/  FSETP.NE.FTZ.AND P0, PT, R0, RZ, PT ;  /* 0x000000ff0000720b */ /* 0x000fe40003f15000 */
[----:B------:R-:W-:Y:S01]  /*7970*/  FSETP.NE.FTZ.AND P2, PT, R13, RZ, PT ;  /* 0x000000ff0d00720b */ /* 0x000fe20003f55000 */
[----:B------:R-:W4:Y:S01]  /*7980*/  MUFU.RCP R5, R0 ;  /* 0x0000000000057308 */ /* 0x000f220000001000 */
[----:B------:R-:W-:Y:S01]  /*7990*/  IADD3 R19, PT, PT, R11, 0x40, RZ ;  /* 0x000000400b137810 */ /* 0x000fe20007ffe0ff */
[----:B------:R-:W5:Y:S01]  /*79a0*/  @P3 LDC R20, c[0x0][0x458] ;  /* 0x00011600ff143b82 */ /* 0x000f620000000800 */
[----:B--2---:R-:W-:Y:S02]  /*79b0*/  FSEL R9, R9, 1, P4 ;  /* 0x3f80000009097808 */ /* 0x004fe40002000000 */
[----:B---3--:R-:W-:-:S02]  /*79c0*/  FSEL R7, R7, 1, P3 ;  /* 0x3f80000007077808 */ /* 0x008fc40001800000 */
[----:B------:R-:W-:Y:S01]  /*79d0*/  IADD3 R15, PT, PT, R11, R2, RZ ;  /* 0x000000020b0f7210 */ /* 0x000fe20007ffe0ff */
[----:B------:R-:W-:Y:S01]  /*79e0*/  FMUL.FTZ R160, R9, R160 ;  /* 0x000000a009a07220 */ /* 0x000fe20000410000 */
[----:B------:R-:W-:Y:S01]  /*79f0*/  @P1 IADD3 R19, PT, PT, R11, -0x40, RZ ;  /* 0xffffffc00b131810 */ /* 0x000fe20007ffe0ff */
[----:B------:R-:W-:Y:S01]  /*7a00*/  FMUL.FTZ R161, R9, R161 ;  /* 0x000000a109a17220 */ /* 0x000fe20000410000 */
[----:B-1----:R-:W-:Y:S01]  /*7a10*/  FSEL R3, R3, 1, P2 ;  /* 0x3f80000003037808 */ /* 0x002fe20001000000 */
[C---:B------:R-:W-:Y:S01]  /*7a20*/  FMUL.FTZ R162, R7.reuse, R162 ;  /* 0x000000a207a27220 */ /* 0x040fe20000410000 */
[----:B------:R-:W-:Y:S01]  /*7a30*/  IADD3 R23, PT, PT, R2, R19, RZ ;  /* 0x0000001302177210 */ /* 0x000fe20007ffe0ff */
[----:B------:R-:W-:Y:S01]  /*7a40*/  FMUL.FTZ R163, R7, R163 ;  /* 0x000000a307a37220 */ /* 0x000fe20000410000 */
[----:B------:R-:W1:Y:S01]  /*7a50*/  LDC.U8 R2, c[0x0][0x549] ;  /* 0x00015240ff027b82 */ /* 0x000e620000000000 */
        /* <DEDUP_REMOVED lines=49> */
[----:B------:R-:W-:Y:S01]  /*7d70*/  F2FP.BF16.F32.PACK_AB R160, R161, R160 ;  /* 0x000000a0a1a0723e */ /* 0x000fe200000010ff */
        /* <DEDUP_REMOVED lines=9> */
[----:B------:R-:W-:Y:S01]  /*7e10*/  IADD3 R5, PT, PT, R11, R8, RZ ;  /* 0x000000080b057210 */ /* 0x000fe20007ffe0ff */
        /* <DEDUP_REMOVED lines=19> */
[C---:B------:R-:W-:Y:S01]  /*7f50*/  IADD3 R17, PT, PT, R8.reuse, R15, RZ ;  /* 0x0000000f08117210 */ /* 0x040fe20007ffe0ff */
[----:B------:R-:W-:Y:S01]  /*7f60*/  STS [R11+0x400], R162 ;  /* 0x000400a20b007388 */ /* 0x000fe20000000800 */
[----:B------:R-:W-:Y:S01]  /*7f70*/  FMUL.FTZ R61, R3, R61 ;  /* 0x0000003d033d7220 */ /* 0x000fe20000410000 */
[----:B------:R-:W-:Y:S01]  /*7f80*/  F2FP.BF16.F32.PACK_AB R40, R41, R40 ;  /* 0x000000282928723e */ /* 0x000fe200000010ff */
[----:B------:R-:W-:Y:S01]  /*7f90*/  FMUL.FTZ R68, R9, R68 ;  /* 0x0000004409447220 */ /* 0x000fe20000410000 */
[----:B------:R-:W-:Y:S01]  /*7fa0*/  F2FP.BF16.F32.PACK_AB R42, R43, R42 ;  /* 0x0000002a2b2a723e */ /* 0x000fe200000010ff */
[----:B------:R-:W-:Y:S01]  /*7fb0*/  STS [R5], R148 ;  /* 0x0000009405007388 */ /* 0x000fe20000000800 */
[----:B------:R-:W-:Y:S01]  /*7fc0*/  FMUL.FTZ R69, R9, R69 ;  /* 0x0000004509457220 */ /* 0x000fe20000410000 */
[C---:B------:R-:W-:Y:S01]  /*7fd0*/  FMUL.FTZ R70, R7.reuse, R70 ;  /* 0x0000004607467220 */ /* 0x040fe20000410000 */
[----:B------:R-:W-:Y:S01]  /*7fe0*/  FMUL.FTZ R71, R7, R71 ;  /* 0x0000004707477220 */ /* 0x000fe20000410000 */
[----:B------:R-:W-:Y:S01]  /*7ff0*/  STS [R5+0x400], R150 ;  /* 0x0004009605007388 */ /* 0x000fe20000000800 */
[----:B------:R-:W-:Y:S01]  /*8000*/  F2FP.BF16.F32.PACK_AB R44, R45, R44 ;  /* 0x0000002c2d2c723e */ /* 0x000fe200000010ff */
[----:B------:R-:W-:Y:S01]  /*8010*/  FMUL.FTZ R80, R9, R80 ;  /* 0x0000005009507220 */ /* 0x000fe20000410000 */
[----:B------:R-:W-:Y:S01]  /*8020*/  F2FP.BF16.F32.PACK_AB R46, R47, R46 ;  /* 0x0000002e2f2e723e */ /* 0x000fe200000010ff */
[----:B------:R-:W-:Y:S01]  /*8030*/  STS [R11+0x2000], R156 ;  /* 0x0020009c0b007388 */ /* 0x000fe20000000800 */
        /* <DEDUP_REMOVED lines=9> */
[----:B------:R-:W-:Y:S01]  /*80d0*/  F2FP.BF16.F32.PACK_AB R64, R65, R64 ;  /* 0x000000404140723e */ /* 0x000fe200000010ff */
[----:B------:R-:W-:Y:S01]  /*80e0*/  FMUL.FTZ R76, R3, R76 ;  /* 0x0000004c034c7220 */ /* 0x000fe20000410000 */
[----:B------:R-:W-:Y:S01]  /*80f0*/  STS [R5+0x2400], R154 ;  /* 0x0024009a05007388 */ /* 0x000fe20000000800 */
[----:B------:R-:W-:Y:S01]  /*8100*/  F2FP.BF16.F32.PACK_AB R66, R67, R66 ;  /* 0x000000424342723e */ /* 0x000fe200000010ff */
[----:B------:R-:W-:Y:S01]  /*8110*/  FMUL.FTZ R77, R3, R77 ;  /* 0x0000004d034d7220 */ /* 0x000fe20000410000 */
[C---:B------:R-:W-:Y:S01]  /*8120*/  IADD3 R21, PT, PT, R8.reuse, R19, RZ ;  /* 0x0000001308157210 */ /* 0x040fe20007ffe0ff */
[----:B------:R-:W-:Y:S01]  /*8130*/  STS [R15], R36 ;  /* 0x000000240f007388 */ /* 0x000fe20000000800 */
[----:B------:R-:W-:Y:S01]  /*8140*/  F2FP.BF16.F32.PACK_AB R56, R57, R56 ;  /* 0x000000383938723e */ /* 0x000fe200000010ff */
[----:B------:R-:W-:Y:S01]  /*8150*/  FMUL.FTZ R84, R9, R84 ;  /* 0x0000005409547220 */ /* 0x000fe20000410000 */
[----:B------:R-:W-:Y:S01]  /*8160*/  F2FP.BF16.F32.PACK_AB R58, R59, R58 ;  /* 0x0000003a3b3a723e */ /* 0x000fe200000010ff */
[----:B------:R-:W-:Y:S01]  /*8170*/  STS [R15+0x400], R38 ;  /* 0x000400260f007388 */ /* 0x000fe20000000800 */
[----:B------:R-:W-:Y:S01]  /*8180*/  FMUL.FTZ R85, R9, R85 ;  /* 0x0000005509557220 */ /* 0x000fe20000410000 */
[C---:B------:R-:W-:Y:S01]  /*8190*/  FMUL.FTZ R86, R7.reuse, R86 ;  /* 0x0000005607567220 */ /* 0x040fe20000410000 */
[----:B------:R-:W-:Y:S01]  /*81a0*/  FMUL.FTZ R87, R7, R87 ;  /* 0x0000005707577220 */ /* 0x000fe20000410000 */
        /* <DEDUP_REMOVED lines=53> */
[C---:B------:R-:W-:Y:S01]  /*8500*/  FMUL.FTZ R114, R7.reuse, R114 ;  /* 0x0000007207727220 */ /* 0x040fe20000410000 */
[----:B------:R-:W-:Y:S01]  /*8510*/  FMUL.FTZ R115, R7, R115 ;  /* 0x0000007307737220 */ /* 0x000fe20000410000 */
[----:B------:R-:W-:Y:S01]  /*8520*/  F2FP.BF16.F32.PACK_AB R92, R93, R92 ;  /* 0x0000005c5d5c723e */ /* 0x000fe200000010ff */
[----:B------:R-:W-:Y:S01]  /*8530*/  STS [R23], R68 ;  /* 0x0000004417007388 */ /* 0x000fe20000000800 */
[----:B------:R-:W-:Y:S01]  /*8540*/  F2FP.BF16.F32.PACK_AB R94, R95, R94 ;  /* 0x0000005e5f5e723e */ /* 0x000fe200000010ff */
[C---:B------:R-:W-:Y:S01]  /*8550*/  FMUL.FTZ R120, R9.reuse, R120 ;  /* 0x0000007809787220 */ /* 0x040fe20000410000 */
[----:B-1----:R-:W-:Y:S01]  /*8560*/  ISETP.NE.AND P5, PT, R2, RZ, PT ;  /* 0x000000ff0200720c */ /* 0x002fe20003fa5270 */
        /* <DEDUP_REMOVED lines=21> */
[----:B------:R-:W-:Y:S01]  /*86c0*/  FMUL.FTZ R132, R9, R132 ;  /* 0x0000008409847220 */ /* 0x000fe20000410000 */
        /* <DEDUP_REMOVED lines=20> */
[----:B------:R-:W5:Y:S01]  /*8810*/  LDC R2, c[0x0][0x434] ;  /* 0x00010d00ff027b82 */ /* 0x000f620000000800 */
[----:B------:R-:W-:Y:S01]  /*8820*/  F2FP.BF16.F32.PACK_AB R116, R117, R116 ;  /* 0x000000747574723e */ /* 0x000fe200000010ff */
[----:B------:R-:W-:Y:S01]  /*8830*/  STS [R11+0x6000], R88 ;  /* 0x006000580b007388 */ /* 0x000fe20000000800 */
[----:B------:R-:W-:Y:S01]  /*8840*/  F2FP.BF16.F32.PACK_AB R118, R119, R118 ;  /* 0x000000767776723e */ /* 0x000fe200000010ff */
[----:B------:R1:W2:Y:S01]  /*8850*/  @P4 MUFU.LG2 R14, R6 ;  /* 0x00000006000e4308 */ /* 0x0002a20000000c00 */
[----:B------:R-:W-:Y:S01]  /*8860*/  F2FP.BF16.F32.PACK_AB R140, R141, R140 ;  /* 0x0000008c8d8c723e */ /* 0x000fe200000010ff */
[----:B------:R3:W-:Y:S01]  /*8870*/  STS [R11+0x6400], R90 ;  /* 0x0064005a0b007388 */ /* 0x0007e20000000800 */
[----:B------:R-:W-:Y:S01]  /*8880*/  F2FP.BF16.F32.PACK_AB R142, R143, R142 ;  /* 0x0000008e8f8e723e */ /* 0x000fe200000010ff */
[----:B------:R-:W4:Y:S01]  /*8890*/  @P5 LDC R16, c[0x0][0x430] ;  /* 0x00010c00ff105b82 */ /* 0x000f220000000800 */
[----:B------:R-:W-:Y:S01]  /*88a0*/  F2FP.BF16.F32.PACK_AB R124, R125, R124 ;  /* 0x0000007c7d7c723e */ /* 0x000fe200000010ff */
[----:B------:R-:W-:Y:S01]  /*88b0*/  STS [R5+0x6000], R92 ;  /* 0x0060005c05007388 */ /* 0x000fe20000000800 */
[----:B------:R-:W-:Y:S01]  /*88c0*/  F2FP.BF16.F32.PACK_AB R126, R127, R126 ;  /* 0x0000007e7f7e723e */ /* 0x000fe200000010ff */
[----:B------:R-:W1:Y:S01]  /*88d0*/  @P2 MUFU.LG2 R13, R13 ;  /* 0x0000000d000d2308 */ /* 0x000e620000000c00 */
[----:B------:R-:W-:Y:S01]  /*88e0*/  F2FP.BF16.F32.PACK_AB R9, R9, R132 ;  /* 0x000000840909723e */ /* 0x000fe200000010ff */
[----:B------:R2:W-:Y:S01]  /*88f0*/  STS [R5+0x6400], R94 ;  /* 0x0064005e05007388 */ /* 0x0005e20000000800 */
[----:B------:R-:W-:-:S02]  /*8900*/  F2FP.BF16.F32.PACK_AB R7, R7, R134 ;  /* 0x000000860707723e */ /* 0x000fc400000010ff */
[----:B------:R-:W-:Y:S01]  /*8910*/  F2FP.BF16.F32.PACK_AB R136, R137, R136 ;  /* 0x000000888988723e */ /* 0x000fe200000010ff */
[----:B------:R-:W-:Y:S01]  /*8920*/  STS [R15+0x4000], R100 ;  /* 0x004000640f007388 */ /* 0x000fe20000000800 */
[----:B------:R-:W-:Y:S02]  /*8930*/  F2FP.BF16.F32.PACK_AB R138, R139, R138 ;  /* 0x0000008a8b8a723e */ /* 0x000fe400000010ff */
[----:B------:R-:W-:Y:S01]  /*8940*/  F2FP.BF16.F32.PACK_AB R3, R3, R128 ;  /* 0x000000800303723e */ /* 0x000fe200000010ff */
[----:B------:R-:W-:Y:S04]  /*8950*/  STS [R15+0x4400], R102 ;  /* 0x004400660f007388 */ /* 0x000fe80000000800 */
[----:B------:R-:W-:Y:S04]  /*8960*/  STS [R17+0x4000], R144 ;  /* 0x0040009011007388 */ /* 0x000fe80000000800 */
[----:B------:R-:W-:Y:S01]  /*8970*/  STS [R17+0x4400], R146 ;  /* 0x0044009211007388 */ /* 0x000fe20000000800 */
[----:B---3--:R-:W3:Y:S03]  /*8980*/  @!P6 LDC.64 R10, c[0x0][0x400] ;  /* 0x00010000ff0aeb82 */ /* 0x008ee60000000a00 */
[----:B------:R-:W-:Y:S04]  /*8990*/  STS [R15+0x6000], R104 ;  /* 0x006000680f007388 */ /* 0x000fe80000000800 */
[----:B------:R-:W-:Y:S01]  /*89a0*/  STS [R15+0x6400], R106 ;  /* 0x0064006a0f007388 */ /* 0x000fe20000000800 */
[----:B--2---:R-:W5:Y:S03]  /*89b0*/  @P5 LDC R5, c[0x0][0x430] ;  /* 0x00010c00ff055b82 */ /* 0x004f660000000800 */
[----:B------:R-:W-:Y:S04]  /*89c0*/  STS [R17+0x6000], R108 ;  /* 0x0060006c11007388 */ /* 0x000fe80000000800 */
[----:B------:R2:W-:Y:S04]  /*89d0*/  STS [R17+0x6400], R110 ;  /* 0x0064006e11007388 */ /* 0x0005e80000000800 */
[----:B------:R-:W-:Y:S04]  /*89e0*/  STS [R19+0x4000], R112 ;  /* 0x0040007013007388 */ /* 0x000fe80000000800 */
[----:B------:R-:W-:Y:S01]  /*89f0*/  STS [R19+0x4400], R114 ;  /* 0x0044007213007388 */ /* 0x000fe20000000800 */
[----:B---3--:R-:W-:Y:S01]  /*8a00*/  @!P6 IMAD.WIDE.U32 R26, R237, R10, RZ ;  /* 0x0000000aed1ae225 */ /* 0x008fe200078e00ff */
[----:B------:R-:W-:-:S02]  /*8a10*/  @P5 MOV R10, 0x1 ;  /* 0x00000001000a5802 */ /* 0x000fc40000000f00 */
[----:B------:R-:W-:Y:S04]  /*8a20*/  STS [R21+0x4000], R120 ;  /* 0x0040007815007388 */ /* 0x000fe80000000800 */
[----:B------:R-:W-:Y:S01]  /*8a30*/  STS [R21+0x4400], R122 ;  /* 0x0044007a15007388 */ /* 0x000fe20000000800 */
[----:B-----5:R-:W-:-:S03]  /*8a40*/  @P5 IMAD R12, R5, R2, RZ ;  /* 0x00000002050c5224 */ /* 0x020fc600078e02ff */
[----:B------:R-:W-:Y:S04]  /*8a50*/  STS [R19+0x6000], R116 ;  /* 0x0060007413007388 */ /* 0x000fe80000000800 */
[----:B------:R3:W-:Y:S01]  /*8a60*/  STS [R19+0x6400], R118 ;  /* 0x0064007613007388 */ /* 0x0007e20000000800 */
[----:B--2---:R-:W2:Y:S03]  /*8a70*/  LDC.U8 R17, c[0x0][0x548] ;  /* 0x00015200ff117b82 */ /* 0x004ea60000000000 */
[----:B------:R-:W-:Y:S04]  /*8a80*/  STS [R21+0x6000], R140 ;  /* 0x0060008c15007388 */ /* 0x000fe80000000800 */
[----:B------:R5:W-:Y:S04]  /*8a90*/  STS [R21+0x6400], R142 ;  /* 0x0064008e15007388 */ /* 0x000be80000000800 */
[----:B------:R-:W-:Y:S04]  /*8aa0*/  STS [R23+0x4000], R124 ;  /* 0x0040007c17007388 */ /* 0x000fe80000000800 */
[----:B------:R-:W-:Y:S04]  /*8ab0*/  STS [R23+0x4400], R126 ;  /* 0x0044007e17007388 */ /* 0x000fe80000000800 */
[----:B------:R1:W-:Y:S04]  /*8ac0*/  STS [R25+0x4000], R9 ;  /* 0x0040000919007388 */ /* 0x0003e80000000800 */
[----:B------:R2:W-:Y:S01]  /*8ad0*/  STS [R25+0x4400], R7 ;  /* 0x0044000719007388 */ /* 0x0005e20000000800 */
[----:B---3--:R-:W3:Y:S03]  /*8ae0*/  @P4 LDC R19, c[0x0][0x458] ;  /* 0x00011600ff134b82 */ /* 0x008ee60000000800 */
[----:B------:R2:W-:Y:S04]  /*8af0*/  STS [R23+0x6000], R136 ;  /* 0x0060008817007388 */ /* 0x0005e80000000800 */
[----:B------:R2:W-:Y:S01]  /*8b00*/  STS [R23+0x6400], R138 ;  /* 0x0064008a17007388 */ /* 0x0005e20000000800 */
[----:B-----5:R2:W2:Y:S03]  /*8b10*/  @P3 MUFU.LG2 R21, R4 ;  /* 0x0000000400153308 */ /* 0x0204a60000000c00 */
[----:B------:R2:W-:Y:S04]  /*8b20*/  STS [R25+0x6000], R3 ;  /* 0x0060000319007388 */ /* 0x0005e80000000800 */
[----:B------:R2:W-:Y:S01]  /*8b30*/  STS [R25+0x6400], R130 ;  /* 0x0064008219007388 */ /* 0x0005e20000000800 */
[----:B------:R-:W2:Y:S01]  /*8b40*/  S2R R15, SR_CTAID.Z ;  /* 0x00000000000f7919 */ /* 0x000ea20000002700 */
[----:B-1----:R-:W1:Y:S01]  /*8b50*/  @P6 LDC.64 R8, c[0x0][0x408] ;  /* 0x00010200ff086b82 */ /* 0x002e620000000a00 */
[----:B----4-:R-:W-:Y:S05]  /*8b60*/  @P5 BRA `(.L_x_1162) ;  /* 0x0000000000205947 */ /* 0x010fea0003800000 */
[----:B--2---:R-:W-:Y:S01]  /*8b70*/  ISETP.NE.AND P1, PT, R17, RZ, PT ;  /* 0x000000ff1100720c */ /* 0x004fe20003f25270 */
[----:B------:R-:W2:-:S12]  /*8b80*/  LDC R3, c[0x0][0x3e0] ;  /* 0x0000f800ff037b82 */ /* 0x000e980000000800 */
[----:B------:R-:W2:Y:S01]  /*8b90*/  @P1 LDC R10, c[0x0][0x454] ;  /* 0x00011500ff0a1b82 */ /* 0x000ea20000000800 */
[----:B------:R-:W-:Y:S02]  /*8ba0*/  @P1 MOV R16, 0x1 ;  /* 0x0000000100101802 */ /* 0x000fe40000000f00 */
[----:B------:R-:W-:-:S05]  /*8bb0*/  @!P1 MOV R16, 0x1 ;  /* 0x0000000100109802 */ /* 0x000fca0000000f00 */
[----:B------:R-:W4:Y:S01]  /*8bc0*/  @P1 LDC R12, c[0x0][0x454] ;  /* 0x00011500ff0c1b82 */ /* 0x000f220000000800 */
[-C--:B--2---:R-:W-:Y:S02]  /*8bd0*/  @P1 IMAD R10, R10, R3.reuse, RZ ;  /* 0x000000030a0a1224 */ /* 0x084fe400078e02ff */
[----:B------:R-:W-:-:S07]  /*8be0*/  @!P1 IMAD R10, R2, R3, RZ ;  /* 0x00000003020a9224 */ /* 0x000fce00078e02ff */
.L_x_1162:
[----:B------:R-:W-:Y:S01]  /*8bf0*/  BAR.SYNC.DEFER_BLOCKING 0x0 ;  /* 0x0000000000007b1d */ /* 0x000fe20000010000 */
[C---:B------:R-:W-:Y:S01]  /*8c00*/  ISETP.NE.AND P1, PT, R235.reuse, -0x1, PT ;  /* 0xffffffffeb00780c */ /* 0x040fe20003f25270 */
[----:B-12---:R-:W-:Y:S01]  /*8c10*/  @P6 IMAD.WIDE.U32 R22, R235, R8, RZ ;  /* 0x00000008eb166225 */ /* 0x006fe200078e00ff */
[----:B------:R-:W-:-:S03]  /*8c20*/  ISETP.NE.AND P5, PT, R17, RZ, !P5 ;  /* 0x000000ff1100720c */ /* 0x000fc60006fa5270 */
[----:B------:R-:W-:Y:S01]  /*8c30*/  @P3 FMUL.FTZ R28, R21, 0.69314718246459960938 ;  /* 0x3f317218151c3820 */ /* 0x000fe20000410000 */
[----:B------:R-:W-:Y:S01]  /*8c40*/  MOV R18, 0x7f800000 ;  /* 0x7f80000000127802 */ /* 0x000fe20000000f00 */
[----:B------:R-:W1:Y:S01]  /*8c50*/  @P2 LDC R3, c[0x0][0x458] ;  /* 0x00011600ff032b82 */ /* 0x000e620000000800 */
[----:B------:R-:W2:Y:S01]  /*8c60*/  @P0 MUFU.LG2 R0, R0 ;  /* 0x0000000000000308 */ /* 0x000ea20000000c00 */
[----:B------:R-:W-:Y:S02]  /*8c70*/  @!P6 IMAD R17, R237, R11, R27 ;  /* 0x0000000bed11e224 */ /* 0x000fe400078e021b */
[----:B------:R-:W-:Y:S01]  /*8c80*/  @P4 FMUL.FTZ R11, R14, 0.69314718246459960938 ;  /* 0x3f3172180e0b4820 */ /* 0x000fe20000410000 */
[----:B------:R-:W-:Y:S01]  /*8c90*/  @P6 IMAD R17, R235, R9, R23 ;  /* 0x00000009eb116224 */ /* 0x000fe200078e0217 */
[----:B------:R-:W-:Y:S01]  /*8ca0*/  MOV R14, 0x7f800000 ;  /* 0x7f800000000e7802 */ /* 0x000fe20000000f00 */
[----:B----4-:R-:W-:Y:S02]  /*8cb0*/  IMAD R12, R15, R12, RZ ;  /* 0x0000000c0f0c7224 */ /* 0x010fe400078e02ff */
[----:B---3--:R-:W-:Y:S01]  /*8cc0*/  @P4 FFMA.FTZ R18, R168, R19, R11 ;  /* 0x00000013a8124223 */ /* 0x008fe2000001000b */
[----:B------:R-:W3:Y:S01]  /*8cd0*/  @P0 LDC R24, c[0x0][0x458] ;  /* 0x00011600ff180b82 */ /* 0x000ee20000000800 */
[C---:B------:R-:W-:Y:S01]  /*8ce0*/  @!P1 IMAD R235, R237.reuse, R2, RZ ;  /* 0x00000002edeb9224 */ /* 0x040fe200078e02ff */
[----:B------:R-:W-:Y:S01]  /*8cf0*/  LOP3.LUT P1, RZ, R236, 0x3, RZ, 0xc0, !PT ;  /* 0x00000003ecff7812 */ /* 0x000fe2000782c0ff */
[----:B------:R-:W-:-:S02]  /*8d00*/  @!P5 IMAD R12, R237, R10, R12 ;  /* 0x0000000aed0cd224 */ /* 0x000fc400078e020c */
[----:B------:R-:W-:Y:S01]  /*8d10*/  @P3 FFMA.FTZ R14, R167, R20, R28 ;  /* 0x00000014a70e3223 */ /* 0x000fe2000001001c */
[----:B------:R-:W-:Y:S01]  /*8d20*/  IMAD R9, R16, UR18, RZ ;  /* 0x0000001210097c24 */ /* 0x000fe2000f8e02ff */
[----:B------:R-:W-:Y:S01]  /*8d30*/  SHF.R.S32.HI R2, RZ, 0x1f, R235 ;  /* 0x0000001fff027819 */ /* 0x000fe200000114eb */
[----:B------:R-:W-:Y:S01]  /*8d40*/  @P2 FMUL.FTZ R13, R13, 0.69314718246459960938 ;  /* 0x3f3172180d0d2820 */ /* 0x000fe20000410000 */
[----:B------:R-:W-:Y:S01]  /*8d50*/  SEL R235, R235, RZ, P5 ;  /* 0x000000ffebeb7207 */ /* 0x000fe20002800000 */
[----:B------:R-:W-:Y:S01]  /*8d60*/  BSSY.RECONVERGENT B0, `(.L_x_1163) ;  /* 0x0000034000007945 */ /* 0x000fe20003800200 */
[----:B------:R4:W4:Y:S01]  /*8d70*/  LDS.128 R4, [R238+0x3800] ;  /* 0x00380000ee047984 */ /* 0x0009220000000c00 */
[----:B--2---:R-:W-:Y:S01]  /*8d80*/  @P0 FMUL.FTZ R8, R0, 0.69314718246459960938 ;  /* 0x3f31721800080820 */ /* 0x004fe20000410000 */
[----:B------:R-:W-:Y:S02]  /*8d90*/  IADD3 R0, P4, P3, R9, R235, R12 ;  /* 0x000000eb09007210 */ /* 0x000fe40007b9e00c */
[----:B------:R-:W-:-:S02]  /*8da0*/  SEL R2, R2, RZ, P5 ;  /* 0x000000ff02027207 */ /* 0x000fc40002800000 */
[----:B------:R-:W-:Y:S02]  /*8db0*/  SHF.R.S32.HI R21, RZ, 0x1f, R9 ;  /* 0x0000001fff157819 */ /* 0x000fe40000011409 */
[----:B------:R-:W-:Y:S02]  /*8dc0*/  SHF.R.S32.HI R12, RZ, 0x1f, R12 ;  /* 0x0000001fff0c7819 */ /* 0x000fe4000001140c */
[----:B------:R-:W-:Y:S01]  /*8dd0*/  MOV R20, 0x7f800000 ;  /* 0x7f80000000147802 */ /* 0x000fe20000000f00 */
[----:B-1----:R-:W-:Y:S01]  /*8de0*/  @P2 FFMA.FTZ R20, R166, R3, R13 ;  /* 0x00000003a6142223 */ /* 0x002fe2000001000d */
[----:B------:R-:W-:Y:S01]  /*8df0*/  MOV R19, 0x7f800000 ;  /* 0x7f80000000137802 */ /* 0x000fe20000000f00 */
[----:B---3--:R-:W-:Y:S01]  /*8e00*/  @P0 FFMA.FTZ R19, R165, R24, R8 ;  /* 0x00000018a5130223 */ /* 0x008fe20000010008 */
[----:B------:R-:W-:Y:S01]  /*8e10*/  IADD3.X R21, PT, PT, R21, R2, R12, P4, P3 ;  /* 0x0000000215157210 */ /* 0x000fe200027e640c */
[----:B------:R-:W-:Y:S06]  /*8e20*/  @P1 BRA `(.L_x_1164) ;  /* 0x00000000009c1947 */ /* 0x000fec0003800000 */
        /* <DEDUP_REMOVED lines=13> */
[C---:B------:R-:W-:Y:S01]  /*8f00*/  @!P5 IADD3 R25, P0, PT, R24.reuse, R0, RZ ;  /* 0x000000001819d210 */ /* 0x040fe20007f1e0ff */
[-C--:B------:R-:W-:Y:S01]  /*8f10*/  @!P4 IMAD R28, R31, R16.reuse, RZ ;  /* 0x000000101f1cc224 */ /* 0x080fe200078e02ff */
[----:B------:R-:W2:Y:S01]  /*8f20*/  @!P4 LDC.64 R10, c[0x0][0x420] ;  /* 0x00010800ff0acb82 */ /* 0x000ea20000000a00 */
[-C--:B------:R-:W-:Y:S01]  /*8f30*/  @!P3 IMAD R29, R29, R16.reuse, RZ ;  /* 0x000000101d1db224 */ /* 0x080fe200078e02ff */
[----:B------:R-:W-:Y:S01]  /*8f40*/  @!P5 LEA.HI.X.SX32 R24, R24, R21, 0x1, P0 ;  /* 0x000000151818d211 */ /* 0x000fe200000f0eff */
[----:B------:R-:W-:-:S05]  /*8f50*/  @!P2 IMAD R16, R27, R16, RZ ;  /* 0x000000101b10a224 */ /* 0x000fca00078e02ff */
[----:B------:R-:W3:Y:S08]  /*8f60*/  @!P3 LDC.64 R8, c[0x0][0x420] ;  /* 0x00010800ff08bb82 */ /* 0x000ef00000000a00 */
[----:B------:R-:W5:Y:S01]  /*8f70*/  @!P2 LDC.64 R2, c[0x0][0x420] ;  /* 0x00010800ff02ab82 */ /* 0x000f620000000a00 */
[----:B-1----:R-:W-:Y:S02]  /*8f80*/  @!P5 LEA R30, P1, R25, R12, 0x2 ;  /* 0x0000000c191ed211 */ /* 0x002fe400078210ff */
[----:B------:R-:W-:-:S02]  /*8f90*/  @!P4 IADD3 R12, P0, PT, R28, R0, RZ ;  /* 0x000000001c0cc210 */ /* 0x000fc40007f1e0ff */
[----:B------:R-:W-:Y:S02]  /*8fa0*/  @!P5 LEA.HI.X R31, R25, R13, R24, 0x2, P1 ;  /* 0x0000000d191fd211 */ /* 0x000fe400008f1418 */
[----:B------:R-:W-:Y:S02]  /*8fb0*/  @!P4 LEA.HI.X.SX32 R28, R28, R21, 0x1, P0 ;  /* 0x000000151c1cc211 */ /* 0x000fe400000f0eff */
[C---:B--2---:R-:W-:Y:S01]  /*8fc0*/  @!P4 LEA R24, P0, R12.reuse, R10, 0x2 ;  /* 0x0000000a0c18c211 */ /* 0x044fe200078010ff */
[----:B------:R1:W-:Y:S01]  /*8fd0*/  @!P5 STG.E desc[UR20][R30.64], R18 ;  /* 0x000000121e00d986 */ /* 0x0003e2000c101914 */
[-C--:B------:R-:W-:Y:S02]  /*8fe0*/  @!P3 IADD3 R10, P1, PT, R29, R0.reuse, RZ ;  /* 0x000000001d0ab210 */ /* 0x080fe40007f3e0ff */
[----:B------:R-:W-:Y:S02]  /*8ff0*/  @!P4 LEA.HI.X R25, R12, R11, R28, 0x2, P0 ;  /* 0x0000000b0c19c211 */ /* 0x000fe400000f141c */
[----:B------:R-:W-:-:S02]  /*9000*/  @!P2 IADD3 R0, P0, PT, R16, R0, RZ ;  /* 0x000000001000a210 */ /* 0x000fc40007f1e0ff */
[-C--:B------:R-:W-:Y:S01]  /*9010*/  @!P3 LEA.HI.X.SX32 R29, R29, R21.reuse, 0x1, P1 ;  /* 0x000000151d1db211 */ /* 0x080fe200008f0eff */
[----:B------:R1:W-:Y:S01]  /*9020*/  @!P4 STG.E desc[UR20][R24.64], R14 ;  /* 0x0000000e1800c986 */ /* 0x0003e2000c101914 */
[----:B---3--:R-:W-:Y:S02]  /*9030*/  @!P3 LEA R8, P1, R10, R8, 0x2 ;  /* 0x000000080a08b211 */ /* 0x008fe400078210ff */
[----:B------:R-:W-:Y:S02]  /*9040*/  @!P2 LEA.HI.X.SX32 R16, R16, R21, 0x1, P0 ;  /* 0x000000151010a211 */ /* 0x000fe400000f0eff */
[----:B------:R-:W-:Y:S02]  /*9050*/  @!P3 LEA.HI.X R9, R10, R9, R29, 0x2, P1 ;  /* 0x000000090a09b211 */ /* 0x000fe400008f141d */
[----:B-----5:R-:W-:-:S03]  /*9060*/  @!P2 LEA R2, P0, R0, R2, 0x2 ;  /* 0x000000020002a211 */ /* 0x020fc600078010ff */
[----:B------:R1:W-:Y:S01]  /*9070*/  @!P3 STG.E desc[UR20][R8.64], R20 ;  /* 0x000000140800b986 */ /* 0x0003e2000c101914 */
[----:B------:R-:W-:-:S05]  /*9080*/  @!P2 LEA.HI.X R3, R0, R3, R16, 0x2, P0 ;  /* 0x000000030003a211 */ /* 0x000fca00000f1410 */
[----:B------:R1:W-:Y:S04]  /*9090*/  @!P2 STG.E desc[UR20][R2.64], R19 ;  /* 0x000000130200a986 */ /* 0x0003e8000c101914 */
.L_x_1164:
[----:B------:R-:W-:Y:S05]  /*90a0*/  BSYNC.RECONVERGENT B0 ;  /* 0x0000000000007941 */ /* 0x000fea0003800200 */
.L_x_1163:
[----:B------:R-:W2:Y:S01]  /*90b0*/  LDCU.64 UR4, c[0x0][0x410] ;  /* 0x00008200ff0477ac */ /* 0x000ea20008000a00 */
[----:B------:R-:W-:Y:S01]  /*90c0*/  @P6 MOV R26, R22 ;  /* 0x00000016001a6202 */ /* 0x000fe20000000f00 */
[C---:B-1----:R-:W-:Y:S01]  /*90d0*/  VIADD R9, R229.reuse, 0x10 ;  /* 0x00000010e5097836 */ /* 0x042fe20000000000 */
[----:B------:R-:W-:Y:S01]  /*90e0*/  BSSY.RECONVERGENT B0, `(.L_x_1165) ;  /* 0x0000021000007945 */ /* 0x000fe20003800200 */
[C---:B------:R-:W-:Y:S01]  /*90f0*/  VIADD R11, R229.reuse, 0x30 ;  /* 0x00000030e50b7836 */ /* 0x040fe20000000000 */
[----:B------:R-:W-:Y:S01]  /*9100*/  IADD3 R18, P1, PT, R228, R26, RZ ;  /* 0x0000001ae4127210 */ /* 0x000fe20007f3e0ff */
[----:B------:R-:W-:Y:S01]  /*9110*/  VIADD R3, R229, 0x20 ;  /* 0x00000020e5037836 */ /* 0x000fe20000000000 */
[-C--:B------:R-:W-:Y:S01]  /*9120*/  ISETP.GE.AND P0, PT, R9, R224.reuse, PT ;  /* 0x000000e00900720c */ /* 0x080fe20003f06270 */
[----:B------:R-:W-:Y:S01]  /*9130*/  VIADD R9, R229, 0x40 ;  /* 0x00000040e5097836 */ /* 0x000fe20000000000 */
[-C--:B------:R-:W-:Y:S01]  /*9140*/  ISETP.GE.AND P4, PT, R11, R224.reuse, PT ;  /* 0x000000e00b00720c */ /* 0x080fe20003f86270 */
[----:B------:R-:W-:Y:S01]  /*9150*/  IMAD.X R19, RZ, RZ, R17, P1 ;  /* 0x000000ffff137224 */ /* 0x000fe200008e0611 */
[----:B------:R-:W-:-:S02]  /*9160*/  ISETP.GE.AND P1, PT, R229, R224, PT ;  /* 0x000000e0e500720c */ /* 0x000fc40003f26270 */
[-C--:B------:R-:W-:Y:S02]  /*9170*/  ISETP.GE.AND P3, PT, R9, R224.reuse, PT ;  /* 0x000000e00900720c */ /* 0x080fe40003f66270 */
[----:B------:R1:W3:Y:S01]  /*9180*/  LDS.128 R8, [R238+0x4000] ;  /* 0x00400000ee087984 */ /* 0x0002e20000000c00 */
[-C--:B------:R-:W-:Y:S01]  /*9190*/  ISETP.GE.AND P5, PT, R3, R224.reuse, PT ;  /* 0x000000e00300720c */ /* 0x080fe20003fa6270 */
[----:B--2---:R-:W-:Y:S01]  /*91a0*/  IMAD.WIDE.U32 R18, R15, UR4, R18 ;  /* 0x000000040f127c25 */ /* 0x004fe2000f8e0012 */
[C---:B------:R-:W-:Y:S02]  /*91b0*/  IADD3 R3, PT, PT, R229.reuse, 0x50, RZ ;  /* 0x00000050e5037810 */ /* 0x040fe40007ffe0ff */
[----:B------:R-:W-:Y:S01]  /*91c0*/  IADD3 R17, PT, PT, R229, 0x60, RZ ;  /* 0x00000060e5117810 */ /* 0x000fe20007ffe0ff */
[----:B------:R-:W-:Y:S01]  /*91d0*/  IMAD R21, R15, UR5, R19 ;  /* 0x000000050f157c24 */ /* 0x000fe2000f8e0213 */
[----:B------:R-:W-:Y:S01]  /*91e0*/  ISETP.GE.AND P2, PT, R3, R224, PT ;  /* 0x000000e00300720c */ /* 0x000fe20003f46270 */
[----:B------:R1:W2:Y:S01]  /*91f0*/  LDS.128 R12, [R238] ;  /* 0x00000000ee0c7984 */ /* 0x0002a20000000c00 */
[----:B------:R-:W-:Y:S11]  /*9200*/  @P1 BRA `(.L_x_1166) ;  /* 0x0000000000381947 */ /* 0x000ff60003800000 */
[----:B------:R-:W5:Y:S01]  /*9210*/  LDC.64 R2, c[0x0][0x408] ;  /* 0x00010200ff027b82 */ /* 0x000f620000000a00 */
[----:B------:R-:W4:Y:S01]  /*9220*/  LDCU.64 UR4, c[0x0][0x3f0] ;  /* 0x00007e00ff0477ac */ /* 0x000f220008000a00 */
[----:B------:R-:W-:Y:S01]  /*9230*/  IMAD.MOV.U32 R20, RZ, RZ, R18 ;  /* 0x000000ffff147224 */ /* 0x000fe200078e0012 */
[----:B------:R-:W1:Y:S02]  /*9240*/  LDCU UR6, c[0x0][0x440] ;  /* 0x00008800ff0677ac */ /* 0x000e640008000800 */
[----:B-1----:R-:W-:Y:S01]  /*9250*/  ISETP.GE.AND P6, PT, R228, UR6, PT ;  /* 0x00000006e4007c0c */ /* 0x002fe2000bfc6270 */
[----:B-----5:R-:W-:Y:S02]  /*9260*/  IMAD R0, R2, UR10, RZ ;  /* 0x0000000a02007c24 */ /* 0x020fe4000f8e02ff */
[----:B------:R-:W-:-:S04]  /*9270*/  IMAD.WIDE.U32 R22, R234, R2, R20 ;  /* 0x00000002ea167225 */ /* 0x000fc800078e0014 */
[----:B------:R-:W-:Y:S01]  /*9280*/  IMAD R0, R234, R3, R0 ;  /* 0x00000003ea007224 */ /* 0x000fe200078e0200 */
[----:B----4-:R-:W-:-:S04]  /*9290*/  LEA R2, P1, R22, UR4, 0x1 ;  /* 0x0000000416027c11 */ /* 0x010fc8000f8208ff */
[----:B------:R-:W-:-:S04]  /*92a0*/  IADD3 R0, PT, PT, R23, R0, RZ ;  /* 0x0000000017007210 */ /* 0x000fc80007ffe0ff */
[----:B------:R-:W-:Y:S02]  /*92b0*/  LEA.HI.X R3, R22, UR5, R0, 0x1, P1 ;  /* 0x0000000516037c11 */ /* 0x000fe400088f0c00 */
[----:B------:R-:W-:-:S03]  /*92c0*/  ISETP.GE.AND P1, PT, R226, UR6, PT ;  /* 0x00000006e2007c0c */ /* 0x000fc6000bf26270 */
[----:B--2---:R1:W-:Y:S10]  /*92d0*/  @!P6 STG.E.128 desc[UR20][R2.64], R12 ;  /* 0x0000000c0200e986 */ /* 0x0043f4000c101d14 */
[----:B---3--:R1:W-:Y:S02]  /*92e0*/  @!P1 STG.E.128 desc[UR20][R2.64+0x80], R8 ;  /* 0x0000800802009986 */ /* 0x0083e4000c101d14 */
.L_x_1166:
[----:B------:R-:W-:Y:S05]  /*92f0*/  BSYNC.RECONVERGENT B0 ;  /* 0x0000000000007941 */ /* 0x000fea0003800200 */
.L_x_1165:
[----:B-12---:R1:W2:Y:S01]  /*9300*/  LDS.128 R12, [R238+0x800] ;  /* 0x00080000ee0c7984 */ /* 0x0062a20000000c00 */
[----:B------:R-:W-:Y:S01]  /*9310*/  BSSY.RECONVERGENT B0, `(.L_x_1167) ;  /* 0x0000016000007945 */ /* 0x000fe20003800200 */
[----:B------:R-:W-:Y:S02]  /*9320*/  ISETP.GE.AND P1, PT, R17, R224, PT ;  /* 0x000000e01100720c */ /* 0x000fe40003f26270 */
[----:B---3--:R1:W3:Y:S01]  /*9330*/  LDS.128 R8, [R238+0x4800] ;  /* 0x00480000ee087984 */ /* 0x0082e20000000c00 */
[----:B------:R-:W-:Y:S01]  /*9340*/  IADD3 R229, PT, PT, R229, 0x70, RZ ;  /* 0x00000070e5e57810 */ /* 0x000fe20007ffe0ff */
[----:B------:R-:W-:Y:S09]  /*9350*/  @P0 BRA `(.L_x_1168) ;  /* 0x0000000000440947 */ /* 0x000ff20003800000 */
[----:B------:R-:W5:Y:S01]  /*9360*/  LDCU.64 UR6, c[0x0][0x408] ;  /* 0x00008100ff0677ac */ /* 0x000f620008000a00 */
[----:B------:R-:W-:Y:S01]  /*9370*/  IADD3 R2, P0, PT, R234, 0x10, RZ ;  /* 0x00000010ea027810 */ /* 0x000fe20007f1e0ff */
[----:B------:R-:W-:Y:S01]  /*9380*/  IMAD.MOV.U32 R16, RZ, RZ, R18 ;  /* 0x000000ffff107224 */ /* 0x000fe200078e0012 */
[----:B------:R-:W-:Y:S01]  /*9390*/  MOV R17, R21 ;  /* 0x0000001500117202 */ /* 0x000fe20000000f00 */
[----:B------:R-:W4:Y:S02]  /*93a0*/  LDCU.64 UR4, c[0x0][0x3f0] ;  /* 0x00007e00ff0477ac */ /* 0x000f240008000a00 */
[----:B------:R-:W-:Y:S01]  /*93b0*/  IMAD.X R0, RZ, RZ, UR10, P0 ;  /* 0x0000000aff007e24 */ /* 0x000fe200080e06ff */
[----:B------:R-:W1:Y:S03]  /*93c0*/  LDCU UR8, c[0x0][0x440] ;  /* 0x00008800ff0877ac */ /* 0x000e660008000800 */
[----:B-----5:R-:W-:-:S02]  /*93d0*/  IMAD R3, R0, UR6, RZ ;  /* 0x0000000600037c24 */ /* 0x020fc4000f8e02ff */
[----:B------:R-:W-:-:S04]  /*93e0*/  IMAD.WIDE.U32 R16, R2, UR6, R16 ;  /* 0x0000000602107c25 */ /* 0x000fc8000f8e0010 */
[----:B------:R-:W-:Y:S01]  /*93f0*/  IMAD R3, R2, UR7, R3 ;  /* 0x0000000702037c24 */ /* 0x000fe2000f8e0203 */
[----:B----4-:R-:W-:Y:S02]  /*9400*/  LEA R2, P0, R16, UR4, 0x1 ;  /* 0x0000000410027c11 */ /* 0x010fe4000f8008ff */
[----:B-1----:R-:W-:Y:S01]  /*9410*/  ISETP.GE.AND P6, PT, R228, UR8, PT ;  /* 0x00000008e4007c0c */ /* 0x002fe2000bfc6270 */
[----:B------:R-:W-:-:S05]  /*9420*/  IMAD.IADD R3, R17, 0x1, R3 ;  /* 0x0000000111037824 */ /* 0x000fca00078e0203 */
[----:B------:R-:W-:Y:S02]  /*9430*/  LEA.HI.X R3, R16, UR5, R3, 0x1, P0 ;  /* 0x0000000510037c11 */ /* 0x000fe400080f0c03 */
[----:B------:R-:W-:-:S05]  /*9440*/  ISETP.GE.AND P0, PT, R226, UR8, PT ;  /* 0x00000008e2007c0c */ /* 0x000fca000bf06270 */
[----:B--2---:R1:W-:Y:S08]  /*9450*/  @!P6 STG.E.128 desc[UR20][R2.64], R12 ;  /* 0x0000000c0200e986 */ /* 0x0043f0000c101d14 */
[----:B---3--:R1:W-:Y:S02]  /*9460*/  @!P0 STG.E.128 desc[UR20][R2.64+0x80], R8 ;  /* 0x0000800802008986 */ /* 0x0083e4000c101d14 */
.L_x_1168:
[----:B------:R-:W-:Y:S05]  /*9470*/  BSYNC.RECONVERGENT B0 ;  /* 0x0000000000007941 */ /* 0x000fea0003800200 */
.L_x_1167:
[----:B-12---:R1:W2:Y:S01]  /*9480*/  LDS.128 R12, [R238+0x1000] ;  /* 0x00100000ee0c7984 */ /* 0x0062a20000000c00 */
[----:B------:R-:W-:Y:S01]  /*9490*/  BSSY.RECONVERGENT B0, `(.L_x_1169) ;  /* 0x0000015000007945 */ /* 0x000fe20003800200 */
[----:B------:R-:W-:Y:S02]  /*94a0*/  ISETP.GE.AND P0, PT, R229, R224, PT ;  /* 0x000000e0e500720c */ /* 0x000fe40003f06270 */
[----:B---3--:R1:W3:Y:S01]  /*94b0*/  LDS.128 R8, [R238+0x5000] ;  /* 0x00500000ee087984 */ /* 0x0082e20000000c00 */
[----:B------:R-:W-:Y:S05]  /*94c0*/  @P5 BRA `(.L_x_1170) ;  /* 0x0000000000445947 */ /* 0x000fea0003800000 */
        /* <DEDUP_REMOVED lines=17> */
.L_x_1170:
[----:B------:R-:W-:Y:S05]  /*95e0*/  BSYNC.RECONVERGENT B0 ;  /* 0x0000000000007941 */ /* 0x000fea0003800200 */
.L_x_1169:
[----:B-12---:R1:W2:Y:S01]  /*95f0*/  LDS.128 R12, [R238+0x1800] ;  /* 0x00180000ee0c7984 */ /* 0x0062a20000000c00 */
[----:B------:R-:W-:Y:S03]  /*9600*/  BSSY.RECONVERGENT B0, `(.L_x_1171) ;  /* 0x0000014000007945 */ /* 0x000fe60003800200 */
[----:B---3--:R1:W3:Y:S01]  /*9610*/  LDS.128 R8, [R238+0x5800] ;  /* 0x00580000ee087984 */ /* 0x0082e20000000c00 */
[----:B------:R-:W-:Y:S05]  /*9620*/  @P4 BRA `(.L_x_1172) ;  /* 0x0000000000444947 */ /* 0x000fea0003800000 */
[----:B------:R-:W5:Y:S01]  /*9630*/  LDCU.64 UR6, c[0x0][0x408] ;  /* 0x00008100ff0677ac */ /* 0x000f620008000a00 */
[----:B------:R-:W-:Y:S01]  /*9640*/  IADD3 R2, P4, PT, R234, 0x30, RZ ;  /* 0x00000030ea027810 */ /* 0x000fe20007f9e0ff */
[----:B------:R-:W-:Y:S01]  /*9650*/  IMAD.MOV.U32 R16, RZ, RZ, R18 ;  /* 0x000000ffff107224 */ /* 0x000fe200078e0012 */
[----:B------:R-:W-:Y:S01]  /*9660*/  MOV R17, R21 ;  /* 0x0000001500117202 */ /* 0x000fe20000000f00 */
[----:B------:R-:W4:Y:S02]  /*9670*/  LDCU UR8, c[0x0][0x440] ;  /* 0x00008800ff0877ac */ /* 0x000f240008000800 */
[----:B------:R-:W-:Y:S01]  /*9680*/  IMAD.X R0, RZ, RZ, UR10, P4 ;  /* 0x0000000aff007e24 */ /* 0x000fe2000a0e06ff */
[----:B------:R-:W1:Y:S03]  /*9690*/  LDCU.64 UR4, c[0x0][0x3f0] ;  /* 0x00007e00ff0477ac */ /* 0x000e660008000a00 */
[----:B-----5:R-:W-:-:S02]  /*96a0*/  IMAD R3, R0, UR6, RZ ;  /* 0x0000000600037c24 */ /* 0x020fc4000f8e02ff */
[----:B------:R-:W-:Y:S01]  /*96b0*/  IMAD.WIDE.U32 R16, R2, UR6, R16 ;  /* 0x0000000602107c25 */ /* 0x000fe2000f8e0010 */
[----:B----4-:R-:W-:-:S03]  /*96c0*/  ISETP.GE.AND P5, PT, R228, UR8, PT ;  /* 0x00000008e4007c0c */ /* 0x010fc6000bfa6270 */
[----:B------:R-:W-:Y:S01]  /*96d0*/  IMAD R3, R2, UR7, R3 ;  /* 0x0000000702037c24 */ /* 0x000fe2000f8e0203 */
[----:B------:R-:W-:Y:S02]  /*96e0*/  ISETP.GE.AND P4, PT, R226, UR8, PT ;  /* 0x00000008e2007c0c */ /* 0x000fe4000bf86270 */
[----:B-1----:R-:W-:Y:S01]  /*96f0*/  LEA R2, P6, R16, UR4, 0x1 ;  /* 0x0000000410027c11 */ /* 0x002fe2000f8c08ff */
[----:B------:R-:W-:-:S05]  /*9700*/  IMAD.IADD R3, R17, 0x1, R3 ;  /* 0x0000000111037824 */ /* 0x000fca00078e0203 */
[----:B------:R-:W-:-:S05]  /*9710*/  LEA.HI.X R3, R16, UR5, R3, 0x1, P6 ;  /* 0x0000000510037c11 */ /* 0x000fca000b0f0c03 */
[----:B--2---:R1:W-:Y:S04]  /*9720*/  @!P5 STG.E.128 desc[UR20][R2.64], R12 ;  /* 0x0000000c0200d986 */ /* 0x0043e8000c101d14 */
[----:B---3--:R1:W-:Y:S02]  /*9730*/  @!P4 STG.E.128 desc[UR20][R2.64+0x80], R8 ;  /* 0x000080080200c986 */ /* 0x0083e4000c101d14 */
.L_x_1172:
[----:B------:R-:W-:Y:S05]  /*9740*/  BSYNC.RECONVERGENT B0 ;  /* 0x0000000000007941 */ /* 0x000fea0003800200 */
.L_x_1171:
        /* <DEDUP_REMOVED lines=21> */
.L_x_1174:
[----:B------:R-:W-:Y:S05]  /*98a0*/  BSYNC.RECONVERGENT B0 ;  /* 0x0000000000007941 */ /* 0x000fea0003800200 */
.L_x_1173:
        /* <DEDUP_REMOVED lines=21> */
.L_x_1176:
[----:B------:R-:W-:Y:S05]  /*9a00*/  BSYNC.RECONVERGENT B0 ;  /* 0x0000000000007941 */ /* 0x000fea0003800200 */
.L_x_1175:
        /* <DEDUP_REMOVED lines=21> */
.L_x_1178:
[----:B------:R-:W-:Y:S05]  /*9b60*/  BSYNC.RECONVERGENT B0 ;  /* 0x0000000000007941 */ /* 0x000fea0003800200 */
.L_x_1177:
[----:B------:R-:W-:Y:S05]  /*9b70*/  @P0 EXIT ;  /* 0x000000000000094d */ /* 0x000fea0003800000 */
[----:B------:R-:W5:Y:S01]  /*9b80*/  LDCU.64 UR6, c[0x0][0x408] ;  /* 0x00008100ff0677ac */ /* 0x000f620008000a00 */
[----:B-1--4-:R-:W1:Y:S01]  /*9b90*/  LDS.128 R236, [R238+0x7800] ;  /* 0x00780000eeec7984 */ /* 0x012e620000000c00 */
[----:B------:R-:W-:Y:S01]  /*9ba0*/  IADD3 R234, P0, PT, R234, 0x70, RZ ;  /* 0x00000070eaea7810 */ /* 0x000fe20007f1e0ff */
[----:B---3--:R-:W-:Y:S01]  /*9bb0*/  IMAD.MOV.U32 R8, RZ, RZ, R18 ;  /* 0x000000ffff087224 */ /* 0x008fe200078e0012 */
[----:B------:R-:W3:Y:S01]  /*9bc0*/  LDCU UR8, c[0x0][0x440] ;  /* 0x00008800ff0877ac */ /* 0x000ee20008000800 */
[----:B------:R-:W-:Y:S02]  /*9bd0*/  MOV R9, R21 ;  /* 0x0000001500097202 */ /* 0x000fe40000000f00 */
[----:B------:R-:W-:Y:S01]  /*9be0*/  IMAD.X R0, RZ, RZ, UR10, P0 ;  /* 0x0000000aff007e24 */ /* 0x000fe200080e06ff */
        /* <DEDUP_REMOVED lines=11> */
[----:B-1----:R-:W-:Y:S01]  /*9ca0*/  STG.E.128 desc[UR20][R2.64+0x80], R236 ;  /* 0x000080ec02007986 */ /* 0x002fe2000c101d14 */
[----:B------:R-:W-:Y:S05]  /*9cb0*/  EXIT ;  /* 0x000000000000794d */ /* 0x000fea0003800000 */
.L_x_1179:
        /* <DEDUP_REMOVED lines=12> */
.L_x_2855:


//--------------------- .text._ZN5flash16flash_fwd_kernelI23Flash_fwd_kernel_traitsILi128ELi128ELi32ELi4ELb0ELb0EN7cutlass10bfloat16_tE19Flash_kernel_traitsILi128ELi128ELi32ELi4ES3_EELb0ELb0ELb0ELb1ELb0ELb0ELb0ELb0EEEvNS_16Flash_fwd_paramsE --------------------------
	.section	.text._ZN5flash16flash_fwd_kernelI23Flash_fwd_kernel_traitsILi128ELi128ELi32ELi4ELb0ELb0EN7cutlass10bfloat16_tE19Flash_kernel_traitsILi128ELi128ELi32ELi4ES3_EELb0ELb0ELb0ELb1ELb0ELb0ELb0ELb0EEEvNS_16Flash_fwd_paramsE,"ax",@progbits
	.align	128
        .global         _ZN5flash16flash_fwd_kernelI23Flash_fwd_kernel_traitsILi128ELi128ELi32ELi4ELb0ELb0EN7cutlass10bfloat16_tE19Flash_kernel_traitsILi128ELi128ELi32ELi4ES3_EELb0ELb0ELb0ELb1ELb0ELb0ELb0ELb0EEEvNS_16Flash_fwd_paramsE
        .type           _ZN5flash16flash_fwd_kernelI23Flash_fwd_kernel_traitsILi128ELi128ELi32ELi4ELb0ELb0EN7cutlass10bfloat16_tE19Flash_kernel_traitsILi128ELi128ELi32ELi4ES3_EELb0ELb0ELb0ELb1ELb0ELb0ELb0ELb0EEEvNS_16Flash_fwd_paramsE,@function
        .size           _ZN5flash16flash_fwd_kernelI23Flash_fwd_kernel_traitsILi128ELi128ELi32ELi4ELb0ELb0EN7cutlass10bfloat16_tE19Flash_kernel_traitsILi128ELi128ELi32ELi4ES3_EELb0ELb0ELb0ELb1ELb0ELb0ELb0ELb0EEEvNS_16Flash_fwd_paramsE,(.L_x_2856 - _ZN5flash16flash_fwd_kernelI23Flash_fwd_kernel_traitsILi128ELi128ELi32ELi4ELb0ELb0EN7cutlass10bfloat16_tE19Flash_kernel_traitsILi128ELi128ELi32ELi4ES3_EELb0ELb0ELb0ELb1ELb0ELb0ELb0ELb0EEEvNS_16Flash_fwd_paramsE)
        .other          _ZN5flash16flash_fwd_kernelI23Flash_fwd_kernel_traitsILi128ELi128ELi32ELi4ELb0ELb0EN7cutlass10bfloat16_tE19Flash_kernel_traitsILi128ELi128ELi32ELi4ES3_EELb0ELb0ELb0ELb1ELb0ELb0ELb0ELb0EEEvNS_16Flash_fwd_paramsE,@"STO_CUDA_ENTRY STV_DEFAULT"
_ZN5flash16flash_fwd_kernelI23Flash_fwd_kernel_traitsILi128ELi128ELi32ELi4ELb0ELb0EN7cutlass10bfloat16_tE19Flash_kernel_traitsILi128ELi128ELi32ELi4ES3_EELb0ELb0ELb0ELb1ELb0ELb0ELb0ELb0EEEvNS_16Flash_fwd_paramsE:
.text._ZN5flash16flash_fwd_kernelI23Flash_fwd_kernel_traitsILi128ELi128ELi32ELi4ELb0ELb0EN7cutlass10bfloat16_tE19Flash_kernel_traitsILi128ELi128ELi32ELi4ES3_EELb0ELb0ELb0ELb1ELb0ELb0ELb0ELb0EEEvNS_16Flash_fwd_paramsE:
[----:B------:R-:W-:Y:S01]  /*0000*/  LDC R1, c[0x0][0x37c] ;  /* 0x0000df00ff017b82 */ /* 0x000fe20000000800 */
[----:B------:R-:W1:Y:S01]  /*0010*/  S2R R31, SR_CTAID.Y ;  /* 0x00000000001f7919 */ /* 0x000e620000002600 */
[----:B------:R-:W2:Y:S06]  /*0020*/  LDCU.64 UR8, c[0x0][0x460] ;  /* 0x00008c00ff0877ac */ /* 0x000eac0008000a00 */
[----:B------:R-:W1:Y:S01]  /*0030*/  LDC.64 R2, c[0x0][0x460] ;  /* 0x00011800ff027b82 */ /* 0x000e620000000a00 */
[----:B------:R-:W-:Y:S01]  /*0040*/  IMAD.MOV.U32 R249, RZ, RZ, -0x1 ;  /* 0xfffffffffff97424 */ /* 0x000fe200078e00ff */
[----:B------:R-:W3:Y:S01]  /*0050*/  LDCU.64 UR6, c[0x0][0x470] ;  /* 0x00008e00ff0677ac */ /* 0x000ee20008000a00 */
[----:B------:R-:W4:Y:S05]  /*0060*/  LDCU.64 UR4, c[0x0][0x478] ;  /* 0x00008f00ff0477ac */ /* 0x000f2a0008000a00 */
[----:B------:R-:W1:Y:S01]  /*0070*/  LDC.64 R6, c[0x0][0x468] ;  /* 0x00011a00ff067b82 */ /* 0x000e620000000a00 */
[----:B------:R-:W1:Y:S01]  /*0080*/  LDCU.64 UR20, c[0x0][0x358] ;  /* 0x00006b00ff1477ac */ /* 0x000e620008000a00 */
[----:B--2---:R-:W-:-:S02]  /*0090*/  ISETP.NE.U32.AND P1, PT, RZ, UR8, PT ;  /* 0x00000008ff007c0c */ /* 0x004fc4000bf25070 */
[----:B------:R-:W-:Y:S02]  /*00a0*/  ISETP.NE.U32.AND P0, PT, RZ, UR8, PT ;  /* 0x00000008ff007c0c */ /* 0x000fe4000bf05070 */
[----:B---3--:R-:W-:Y:S02]  /*00b0*/  ISETP.NE.U32.AND P4, PT, RZ, UR6, PT ;  /* 0x00000006ff007c0c */ /* 0x008fe4000bf85070 */
[----:B------:R-:W-:Y:S02]  /*00c0*/  ISETP.NE.AND.EX P1, PT, RZ, UR9, PT, P1 ;  /* 0x00000009ff007c0c */ /* 0x000fe4000bf25310 */
[----:B----4-:R-:W-:Y:S02]  /*00d0*/  ISETP.NE.U32.AND P2, PT, RZ, UR4, PT ;  /* 0x00000004ff007c0c */ /* 0x010fe4000bf45070 */
[----:B------:R-:W-:Y:S02]  /*00e0*/  ISETP.NE.AND.EX P0, PT, RZ, UR9, PT, P0 ;  /* 0x00000009ff007c0c */ /* 0x000fe4000bf05300 */
[----:B------:R-:W-:Y:S01]  /*00f0*/  ISETP.NE.AND.EX P4, PT, RZ, UR7, PT, P4 ;  /* 0x00000007ff007c0c */ /* 0x000fe2000bf85340 */
[----:B-1----:R-:W-:Y:S01]  /*0100*/  IMAD.WIDE.U32 R2, R31, 0x4, R2 ;  /* 0x000000041f027825 */ /* 0x002fe200078e0002 */
[----:B------:R-:W-:-:S02]  /*0110*/  ISETP.NE.AND.EX P2, PT, RZ, UR5, PT, P2 ;  /* 0x00000005ff007c0c */ /* 0x000fc4000bf45320 */
[----:B------:R-:W-:Y:S01]  /*0120*/  SHF.R.U32.HI R9, RZ, 0x1e, R31 ;  /* 0x0000001eff097819 */ /* 0x000fe2000001161f */
[----:B------:R-:W-:Y:S02]  /*0130*/  IMAD.SHL.U32 R10, R31, 0x4, RZ ;  /* 0x000000041f0a7824 */ /* 0x000fe400078e00ff */
[----:B------:R-:W2:Y:S04]  /*0140*/  @P1 LDG.E R249, desc[UR20][R2.64] ;  /* 0x0000001402f91981 */ /* 0x000ea8000c1e1900 */
[----:B------:R1:W2:Y:S02]  /*0150*/  @P0 LDG.E R8, desc[UR20][R2.64+0x4] ;  /* 0x0000041402080981 */ /* 0x0002a4000c1e1900 */
[----:B------:R-:W-:Y:S01]  /*0160*/  @P4 IADD3 R4, P3, PT, R10, UR6, RZ ;  /* 0x000000060a044c10 */ /* 0x000fe2000ff7e0ff */
[----:B------:R-:W-:-:S03]  /*0170*/  IMAD.MOV.U32 R11, RZ, RZ, RZ ;  /* 0x000000ffff0b7224 */ /* 0x000fc600078e00ff */
[----:B------:R-:W-:-:S05]  /*0180*/  @P4 IADD3.X R5, PT, PT, R9, UR7, RZ, P3, !PT ;  /* 0x0000000709054c10 */ /* 0x000fca0009ffe4ff */
[----:B------:R3:W4:Y:S01]  /*0190*/  @P4 LDG.E R11, desc[UR20][R4.64] ;  /* 0x00000014040b4981 */ /* 0x000722000c1e1900 */
[----:B-1----:R-:W-:-:S04]  /*01a0*/  @P2 IADD3 R2, P1, PT, R10, UR4, RZ ;  /* 0x000000040a022c10 */ /* 0x002fc8000ff3e0ff */
[----:B------:R-:W-:-:S05]  /*01b0*/  @P2 IADD3.X R3, PT, PT, R9, UR5, RZ, P1, !PT ;  /* 0x0000000509032c10 */ /* 0x000fca0008ffe4ff */
[----:B------:R1:W4:Y:S01]  /*01c0*/  @P2 LDG.E R0, desc[UR20][R2.64] ;  /* 0x0000001402002981 */ /* 0x000322000c1e1900 */
[----:B------:R-:W1:Y:S01]  /*01d0*/  LDCU.U8 UR4, c[0x0][0x532] ;  /* 0x0000a640ff0477ac */ /* 0x000e620008000000 */
[----:B------:R-:W-:Y:S01]  /*01e0*/  ISETP.EQ.U32.AND P3, PT, R6, RZ, PT ;  /* 0x000000ff0600720c */ /* 0x000fe20003f62070 */
[----:B------:R-:W-:Y:S01]  /*01f0*/  IMAD.MOV.U32 R12, RZ, RZ, -0x1 ;  /* 0xffffffffff0c7424 */ /* 0x000fe200078e00ff */
[----:B------:R-:W2:Y:S08]  /*0200*/  @!P0 LDC R247, c[0x0][0x434] ;  /* 0x00010d00fff78b82 */ /* 0x000eb00000000800 */
[----:B---3--:R-:W3:Y:S01]  /*0210*/  @!P2 LDC.64 R4, c[0x0][0x488] ;  /* 0x00012200ff04ab82 */ /* 0x008ee20000000a00 */
[----:B-1----:R-:W-:-:S04]  /*0220*/  ISETP.NE.AND P4, PT, RZ, UR4, PT ;  /* 0x00000004ff007c0c */ /* 0x002fc8000bf85270 */
[----:B------:R-:W-:Y:S02]  /*0230*/  ISETP.EQ.OR.EX P3, PT, R7, RZ, !P4, P3 ;  /* 0x000000ff0700720c */ /* 0x000fe40006762730 */
[----:B------:R-:W-:-:S05]  /*0240*/  IADD3 R2, P1, PT, R10, R6, RZ ;  /* 0x000000060a027210 */ /* 0x000fca0007f3e0ff */
[----:B------:R-:W-:Y:S01]  /*0250*/  IMAD.X R3, R9, 0x1, R7, P1 ;  /* 0x0000000109037824 */ /* 0x000fe200008e0607 */
[----:B------:R-:W1:Y:S05]  /*0260*/  S2UR UR19, SR_CTAID.X ;  /* 0x00000000001379c3 */ /* 0x000e6a0000002500 */
[----:B------:R2:W5:Y:S01]  /*0270*/  @!P3 LDG.E R12, desc[UR20][R2.64] ;  /* 0x00000014020cb981 */ /* 0x000562000c1e1900 */
[----:B------:R-:W-:Y:S02]  /*0280*/  ISETP.NE.U32.AND P3, PT, R6, RZ, PT ;  /* 0x000000ff0600720c */ /* 0x000fe40003f65070 */
[----:B------:R-:W3:Y:S02]  /*0290*/  @!P2 LDC R9, c[0x0][0x43c] ;  /* 0x00010f00ff09ab82 */ /* 0x000ee40000000800 */
[----:B------:R-:W-:Y:S01]  /*02a0*/  ISETP.NE.AND.EX P3, PT, R7, RZ, PT, P3 ;  /* 0x000000ff0700720c */ /* 0x000fe20003f65330 */
[----:B------:R-:W2:Y:S01]  /*02b0*/  S2R R16, SR_CTAID.Z ;  /* 0x0000000000107919 */ /* 0x000ea20000002700 */
[----:B------:R-:W2:Y:S01]  /*02c0*/  S2R R112, SR_TID.X ;  /* 0x0000000000707919 */ /* 0x000ea20000002100 */
[----:B-1----:R-:W-:Y:S01]  /*02d0*/  USHF.L.U32 UR18, UR19, 0x7, URZ ;  /* 0x0000000713127899 */ /* 0x002fe200080006ff */
[----:B--2---:R-:W-:Y:S01]  /*02e0*/  @P0 IMAD.IADD R247, R8, 0x1, -R249 ;  /* 0x0000000108f70824 */ /* 0x004fe200078e0af9 */
[----:B---3--:R-:W-:-:S04]  /*02f0*/  @!P2 ISETP.NE.U32.AND P0, PT, R4, RZ, PT ;  /* 0x000000ff0400a20c */ /* 0x008fc80003f05070 */
[----:B------:R-:W-:Y:S02]  /*0300*/  @!P2 ISETP.NE.AND.EX P0, PT, R5, RZ, PT, P0 ;  /* 0x000000ff0500a20c */ /* 0x000fe40003f05300 */
[----:B------:R-:W-:Y:S02]  /*0310*/  ISETP.GT.AND P1, PT, R247, UR18, PT ;  /* 0x00000012f7007c0c */ /* 0x000fe4000bf24270 */
[----:B------:R-:W-:Y:S01]  /*0320*/  @!P2 SEL R4, R9, RZ, P0 ;  /* 0x000000ff0904a207 */ /* 0x000fe20000000000 */
[----:B----4-:R-:W-:Y:S02]  /*0330*/  @P2 IMAD.IADD R134, R0, 0x1, -R11 ;  /* 0x0000000100862824 */ /* 0x010fe400078e0a0b */
[----:B------:R-:W1:Y:S01]  /*0340*/  @!P3 LDC R0, c[0x0][0x438] ;  /* 0x00010e00ff00bb82 */ /* 0x000e620000000800 */
[----:B------:R-:W-:Y:S07]  /*0350*/  @!P3 BRA `(.L_x_1180) ;  /* 0x00000000000cb947 */ /* 0x000fee0003800000 */
[----:B-1----:R-:W2:Y:S02]  /*0360*/  @P4 LDG.E R0, desc[UR20][R2.64+0x4] ;  /* 0x0000041402004981 */ /* 0x002ea4000c1e1900 */
[----:B--2--5:R-:W-:-:S06]  /*0370*/  @P4 IADD3 R0, PT, PT, R0, -R12, RZ ;  /* 0x8000000c00004210 */ /* 0x024fcc0007ffe0ff */
[----:B------:R2:W5:Y:S02]  /*0380*/  @!P4 LDG.E R0, desc[UR20][R2.64] ;  /* 0x000000140200c981 */ /* 0x000564000c1e1900 */
.L_x_1180:
[----:B-1---5:R-:W-:Y:S01]  /*0390*/  @!P2 IADD3 R134, PT, PT, R4, R0, -R11 ;  /* 0x000000000486a210 */ /* 0x022fe20007ffe80b */
[----:B------:R-:W-:Y:S06]  /*03a0*/  @!P1 EXIT ;  /* 0x000000000000994d */ /* 0x000fec0003800000 */
[----:B------:R-:W-:-:S13]  /*03b0*/  ISETP.GT.AND P0, PT, R134, RZ, PT ;  /* 0x000000ff8600720c */ /* 0x000fda0003f04270 */
[----:B------:R-:W-:Y:S05]  /*03c0*/  @P0 BRA `(.L_x_1181) ;  /* 0x0000001400080947 */ /* 0x000fea0003800000 */
[----:B------:R-:W1:Y:S01]  /*03d0*/  LDC.U8 R0, c[0x0][0x549] ;  /* 0x00015240ff007b82 */ /* 0x000e620000000000 */
[----:B------:R-:W-:Y:S02]  /*03e0*/  ISETP.NE.AND P1, PT, R249, -0x1, PT ;  /* 0xfffffffff900780c */ /* 0x000fe40003f25270 */
[----:B------:R-:W-:-:S05]  /*03f0*/  SHF.L.U32 R18, R112, 0x3, RZ ;  /* 0x0000000370127819 */ /* 0x000fca00000006ff */
[----:B------:R-:W3:Y:S08]  /*0400*/  LDC.U8 R10, c[0x0][0x548] ;  /* 0x00015200ff0a7b82 */ /* 0x000ef00000000000 */
[----:B------:R-:W2:Y:S01]  /*0410*/  @!P1 LDC.64 R4, c[0x0][0x400] ;  /* 0x00010000ff049b82 */ /* 0x000ea20000000a00 */
[----:B-1----:R-:W-:-:S07]  /*0420*/  ISETP.NE.AND P2, PT, R0, RZ, PT ;  /* 0x000000ff0000720c */ /* 0x002fce0003f45270 */
[----:B------:R-:W1:Y:S08]  /*0430*/  @P1 LDC.64 R8, c[0x0][0x408] ;  /* 0x00010200ff081b82 */ /* 0x000e700000000a00 */
[----:B------:R-:W4:Y:S01]  /*0440*/  @P2 LDC.64 R6, c[0x0][0x430] ;  /* 0x00010c00ff062b82 */ /* 0x000f220000000a00 */
[----:B------:R-:W-:Y:S01]  /*0450*/  @P2 MOV R15, 0x1 ;  /* 0x00000001000f2802 */ /* 0x000fe20000000f00 */
[----:B--2---:R-:W-:-:S04]  /*0460*/  @!P1 IMAD.WIDE.U32 R2, R31, R4, RZ ;  /* 0x000000041f029225 */ /* 0x004fc800078e00ff */
[----:B------:R-:W-:Y:S02]  /*0470*/  @!P1 IMAD R5, R31, R5, R3 ;  /* 0x000000051f059224 */ /* 0x000fe400078e0203 */
[----:B------:R-:W2:Y:S01]  /*0480*/  @P2 LDC R14, c[0x0][0x430] ;  /* 0x00010c00ff0e2b82 */ /* 0x000ea20000000800 */
[----:B------:R-:W-:Y:S01]  /*0490*/  @!P1 MOV R0, R2 ;  /* 0x0000000200009202 */ /* 0x000fe20000000f00 */
[----:B-1----:R-:W-:-:S04]  /*04a0*/  @P1 IMAD.WIDE.U32 R2, R249, R8, RZ ;  /* 0x00000008f9021225 */ /* 0x002fc800078e00ff */
[----:B----4-:R-:W-:Y:S01]  /*04b0*/  @P2 IMAD R7, R6, R7, RZ ;  /* 0x0000000706072224 */ /* 0x010fe200078e02ff */
[----:B---3--:R-:W-:Y:S06]  /*04c0*/  @P2 BRA `(.L_x_1182) ;  /* 0x0000000000282947 */ /* 0x008fec0003800000 */
[----:B------:R-:W-:Y:S01]  /*04d0*/  ISETP.NE.AND P0, PT, R10, RZ, PT ;  /* 0x000000ff0a00720c */ /* 0x000fe20003f05270 */
[----:B------:R-:W1:-:S12]  /*04e0*/  LDC R8, c[0x0][0x3e0] ;  /* 0x0000f800ff087b82 */ /* 0x000e580000000800 */
[----:B------:R-:W3:Y:S01]  /*04f0*/  @P0 LDC R7, c[0x0][0x454] ;  /* 0x00011500ff070b82 */ /* 0x000ee20000000800 */
[----:B--2---:R-:W-:Y:S02]  /*0500*/  @P0 MOV R14, 0x1 ;  /* 0x00000001000e0802 */ /* 0x004fe40000000f00 */
[----:B------:R-:W-:-:S05]  /*0510*/  @!P0 MOV R14, 0x1 ;  /* 0x00000001000e8802 */ /* 0x000fca0000000f00 */
[----:B------:R-:W1:Y:S08]  /*0520*/  @P0 LDC R6, c[0x0][0x454] ;  /* 0x00011500ff060b82 */ /* 0x000e700000000800 */
[----:B------:R-:W2:Y:S08]  /*0530*/  @!P0 LDC R4, c[0x0][0x434] ;  /* 0x00010d00ff048b82 */ /* 0x000eb00000000800 */
[----:B------:R-:W4:Y:S01]  /*0540*/  @!P0 LDC R7, c[0x0][0x434] ;  /* 0x00010d00ff078b82 */ /* 0x000f220000000800 */
[----:B-1----:R-:W-:-:S02]  /*0550*/  @P0 IMAD R15, R6, R8, RZ ;  /* 0x00000008060f0224 */ /* 0x002fc400078e02ff */
[----:B--23--:R-:W-:-:S07]  /*0560*/  @!P0 IMAD R15, R4, R8, RZ ;  /* 0x00000008040f8224 */ /* 0x00cfce00078e02ff */
.L_x_1182:
[----:B------:R-:W1:Y:S01]  /*0570*/  LDCU.64 UR4, c[0x0][0x410] ;  /* 0x00008200ff0477ac */ /* 0x000e620008000a00 */
        /* <DEDUP_REMOVED lines=10> */
[----:B------:R-:W-:Y:S01]  /*0620*/  ISETP.NE.AND P2, PT, R10, RZ, !P2 ;  /* 0x000000ff0a00720c */ /* 0x000fe20005745270 */
[----:B------:R-:W-:Y:S01]  /*0630*/  IMAD.X R3, RZ, RZ, R5, P0 ;  /* 0x000000ffff037224 */ /* 0x000fe200000e0605 */
[C---:B------:R-:W-:Y:S01]  /*0640*/  IADD3 R25, PT, PT, R21.reuse, 0x20, RZ ;  /* 0x0000002015197810 */ /* 0x040fe20007ffe0ff */
[----:B------:R-:W-:Y:S01]  /*0650*/  VIADD R27, R21, 0x30 ;  /* 0x00000030151b7836 */ /* 0x000fe20000000000 */
[----:B------:R-:W-:Y:S01]  /*0660*/  BSSY.RECONVERGENT B0, `(.L_x_1183) ;  /* 0x0000019000007945 */ /* 0x000fe20003800200 */
[-C--:B------:R-:W-:Y:S01]  /*0670*/  ISETP.GE.AND P0, PT, R23, R12.reuse, PT ;  /* 0x0000000c1700720c */ /* 0x080fe20003f06270 */
[----:B--2---:R-:W-:Y:S01]  /*0680*/  IMAD R20, R14, UR18, RZ ;  /* 0x000000120e147c24 */ /* 0x004fe2000f8e02ff */
[-C--:B------:R-:W-:Y:S01]  /*0690*/  ISETP.GE.AND P4, PT, R25, R12.reuse, PT ;  /* 0x0000000c1900720c */ /* 0x080fe20003f86270 */
[----:B-1----:R-:W-:Y:S01]  /*06a0*/  IMAD.WIDE.U32 R10, R16, UR4, R2 ;  /* 0x00000004100a7c25 */ /* 0x002fe2000f8e0002 */
[----:B------:R-:W-:-:S02]  /*06b0*/  ISETP.GE.AND P3, PT, R27, R12, PT ;  /* 0x0000000c1b00720c */ /* 0x000fc40003f66270 */
[C---:B------:R-:W-:Y:S01]  /*06c0*/  IADD3 R29, PT, PT, R21.reuse, 0x40, RZ ;  /* 0x00000040151d7810 */ /* 0x040fe20007ffe0ff */
[----:B------:R-:W-:Y:S01]  /*06d0*/  IMAD R9, R16, UR5, R11 ;  /* 0x0000000510097c24 */ /* 0x000fe2000f8e020b */
        /* <DEDUP_REMOVED lines=17> */
.L_x_1184:
[----:B------:R-:W-:Y:S05]  /*07f0*/  BSYNC.RECONVERGENT B0 ;  /* 0x0000000000007941 */ /* 0x000fea0003800200 */
.L_x_1183:
[----:B------:R-:W-:Y:S01]  /*0800*/  BSSY.RECONVERGENT B0, `(.L_x_1185) ;  /* 0x0000015000007945 */ /* 0x000fe20003800200 */
[----:B------:R-:W-:Y:S02]  /*0810*/  ISETP.GE.AND P1, PT, R29, R12, PT ;  /* 0x0000000c1d00720c */ /* 0x000fe40003f26270 */
        /* <DEDUP_REMOVED lines=19> */
.L_x_1186:
[----:B------:R-:W-:Y:S05]  /*0950*/  BSYNC.RECONVERGENT B0 ;  /* 0x0000000000007941 */ /* 0x000fea0003800200 */
.L_x_1185:
        /* <DEDUP_REMOVED lines=21> */
.L_x_1188:
[----:B------:R-:W-:Y:S05]  /*0ab0*/  BSYNC.RECONVERGENT B0 ;  /* 0x0000000000007941 */ /* 0x000fea0003800200 */
.L_x_1187:
        /* <DEDUP_REMOVED lines=21> */
.L_x_1190:
[----:B------:R-:W-:Y:S05]  /*0c10*/  BSYNC.RECONVERGENT B0 ;  /* 0x0000000000007941 */ /* 0x000fea0003800200 */
.L_x_1189:
        /* <DEDUP_REMOVED lines=21> */
.L_x_1192:
[----:B------:R-:W-:Y:S05]  /*0d70*/  BSYNC.RECONVERGENT B0 ;  /* 0x0000000000007941 */ /* 0x000fea0003800200 */
.L_x_1191:
[----:B---3--:R-:W-:Y:S01]  /*0d80*/  IMAD R0, R31, R30, RZ ;  /* 0x0000001e1f007224 */ /* 0x008fe200078e02ff */
[----:B------:R-:W-:Y:S01]  /*0d90*/  ISETP.NE.AND P3, PT, R249, -0x1, PT ;  /* 0xfffffffff900780c */ /* 0x000fe20003f65270 */
[----:B------:R-:W-:Y:S01]  /*0da0*/  BSSY.RECONVERGENT B0, `(.L_x_1193) ;  /* 0x0000016000007945 */ /* 0x000fe20003800200 */
[----:B------:R-:W-:Y:S01]  /*0db0*/  @!P2 IMAD R13, R31, R15, R13 ;  /* 0x0000000f1f0da224 */ /* 0x000fe200078e020d */
[----:B------:R-:W-:Y:S02]  /*0dc0*/  ISETP.NE.AND P1, PT, R18, RZ, PT ;  /* 0x000000ff1200720c */ /* 0x000fe40003f25270 */
[----:B------:R-:W-:Y:S01]  /*0dd0*/  SEL R15, R0, R249, !P3 ;  /* 0x000000f9000f7207 */ /* 0x000fe20005800000 */
[----:B------:R-:W-:Y:S10]  /*0de0*/  @P0 BRA `(.L_x_1194) ;  /* 0x0000000000440947 */ /* 0x000ff40003800000 */
[----:B------:R-:W3:Y:S01]  /*0df0*/  LDCU.64 UR6, c[0x0][0x408] ;  /* 0x00008100ff0677ac */ /* 0x000ee20008000a00 */
[----:B------:R-:W-:Y:S01]  /*0e00*/  IADD3 R6, P0, PT, R22, 0x50, RZ ;  /* 0x0000005016067810 */ /* 0x000fe20007f1e0ff */
[----:B-12-4-:R-:W-:Y:S01]  /*0e10*/  IMAD.MOV.U32 R2, RZ, RZ, R10 ;  /* 0x000000ffff027224 */ /* 0x016fe200078e000a */
        /* <DEDUP_REMOVED lines=14> */
.L_x_1194:
[----:B------:R-:W-:Y:S05]  /*0f00*/  BSYNC.RECONVERGENT B0 ;  /* 0x0000000000007941 */ /* 0x000fea0003800200 */
.L_x_1193:
        /* <DEDUP_REMOVED lines=19> */
.L_x_1196:
[----:B------:R-:W-:Y:S05]  /*1040*/  BSYNC.RECONVERGENT B0 ;  /* 0x0000000000007941 */ /* 0x000fea0003800200 */
.L_x_1195:
        /* <DEDUP_REMOVED lines=19> */
.L_x_1198:
[----:B------:R-:W-:Y:S05]  /*1180*/  BSYNC.RECONVERGENT B0 ;  /* 0x0000000000007941 */ /* 0x000fea0003800200 */
.L_x_1197:
[----:B------:R-:W-:Y:S01]  /*1190*/  ISETP.GE.OR P3, PT, R21, R12, P1 ;  /* 0x0000000c1500720c */ /* 0x000fe20000f66670 */
[----:B------:R-:W-:Y:S01]  /*11a0*/  BSSY.RECONVERGENT B0, `(.L_x_1199) ;  /* 0x0000013000007945 */ /* 0x000fe20003800200 */
[----:B-1234-:R-:W-:Y:S02]  /*11b0*/  SHF.R.S32.HI R2, RZ, 0x1f, R15 ;  /* 0x0000001fff027819 */ /* 0x01efe4000001140f */
        /* <DEDUP_REMOVED lines=17> */
.L_x_1200:
[----:B------:R-:W-:Y:S05]  /*12d0*/  BSYNC.RECONVERGENT B0 ;  /* 0x0000000000007941 */ /* 0x000fea0003800200 */
.L_x_1199:
        /* <DEDUP_REMOVED lines=15> */
.L_x_1202:
[----:B------:R-:W-:Y:S05]  /*13d0*/  BSYNC.RECONVERGENT B0 ;  /* 0x0000000000007941 */ /* 0x000fea0003800200 */
.L_x_1201:
        /* <DEDUP_REMOVED lines=10> */
.L_x_1204:
[----:B------:R-:W-:Y:S05]  /*1480*/  BSYNC.RECONVERGENT B0 ;  /* 0x0000000000007941 */ /* 0x000fea0003800200 */
.L_x_1203:
        /* <DEDUP_REMOVED lines=10> */
.L_x_1206:
[----:B------:R-:W-:Y:S05]  /*1530*/  BSYNC.RECONVERGENT B0 ;  /* 0x0000000000007941 */ /* 0x000fea0003800200 */
.L_x_1205:
        /* <DEDUP_REMOVED lines=10> */
.L_x_1208:
[----:B------:R-:W-:Y:S05]  /*15e0*/  BSYNC.RECONVERGENT B0 ;  /* 0x0000000000007941 */ /* 0x000fea0003800200 */
.L_x_1207:
        /* <DEDUP_REMOVED lines=10> */
.L_x_1210:
[----:B------:R-:W-:Y:S05]  /*1690*/  BSYNC.RECONVERGENT B0 ;  /* 0x0000000000007941 */ /* 0x000fea0003800200 */
.L_x_1209:
        /* <DEDUP_REMOVED lines=10> */
.L_x_1212:
[----:B------:R-:W-:Y:S05]  /*1740*/  BSYNC.RECONVERGENT B0 ;  /* 0x0000000000007941 */ /* 0x000fea0003800200 */
.L_x_1211:
        /* <DEDUP_REMOVED lines=10> */
.L_x_1181:
        /* <DEDUP_REMOVED lines=22> */
.L_x_1213:
[----:B------:R-:W1:Y:S01]  /*1950*/  LDCU.64 UR12, c[0x0][0x3b8] ;  /* 0x00007700ff0c77ac */ /* 0x000e620008000a00 */
[----:B------:R-:W-:-:S05]  /*1960*/  IADD3 R2, PT, PT, R11, R12, RZ ;  /* 0x0000000c0b027210 */ /* 0x000fca0007ffe0ff */
[C---:B-1----:R-:W-:Y:S02]  /*1970*/  IMAD R0, R2.reuse, UR13, RZ ;  /* 0x0000000d02007c24 */ /* 0x042fe4000f8e02ff */
[----:B------:R-:W-:-:S05]  /*1980*/  IMAD.WIDE.U32 R2, R2, UR12, RZ ;  /* 0x0000000c02027c25 */ /* 0x000fca000f8e00ff */
[----:B------:R-:W-:Y:S02]  /*1990*/  IADD3 R6, PT, PT, R3, R0, RZ ;  /* 0x0000000003067210 */ /* 0x000fe40007ffe0ff */
[----:B------:R-:W-:-:S07]  /*19a0*/  MOV R5, R2 ;  /* 0x0000000200057202 */ /* 0x000fce0000000f00 */
.L_x_1214:
        /* <DEDUP_REMOVED lines=40> */
.L_x_1215:
[----:B------:R-:W1:Y:S01]  /*1c30*/  LDC.64 R138, c[0x0][0x3c0] ;  /* 0x0000f000ff8a7b82 */ /* 0x000e620000000a00 */
[----:B------:R-:W-:-:S05]  /*1c40*/  IADD3 R0, PT, PT, R11, R12, RZ ;  /* 0x0000000c0b007210 */ /* 0x000fca0007ffe0ff */
[C---:B-1----:R-:W-:Y:S02]  /*1c50*/  IMAD R4, R0.reuse, R139, RZ ;  /* 0x0000008b00047224 */ /* 0x042fe400078e02ff */
[----:B------:R-:W-:-:S05]  /*1c60*/  IMAD.WIDE.U32 R2, R0, R138, RZ ;  /* 0x0000008a00027225 */ /* 0x000fca00078e00ff */
[----:B------:R-:W-:Y:S02]  /*1c70*/  IADD3 R4, PT, PT, R3, R4, RZ ;  /* 0x0000000403047210 */ /* 0x000fe40007ffe0ff */
[----:B------:R-:W-:-:S07]  /*1c80*/  MOV R0, R2 ;  /* 0x0000000200007202 */ /* 0x000fce0000000f00 */
.L_x_1216:
[----:B------:R-:W-:Y:S01]  /*1c90*/  IMAD.SHL.U32 R20, R112, 0x8, RZ ;  /* 0x0000000870147824 */ /* 0x000fe200078e00ff */
[----:B------:R-:W-:Y:S01]  /*1ca0*/  SHF.R.U32.HI R100, RZ, 0x3, R112 ;  /* 0x00000003ff647819 */ /* 0x000fe20000011670 */
[----:B------:R-:W-:Y:S01]  /*1cb0*/  VIADD R248, R247, -UR18 ;  /* 0x80000012f7f87c36 */ /* 0x000fe20008000000 */
[----:B------:R-:W1:Y:S01]  /*1cc0*/  LDCU.128 UR8, c[0x0][0x3d0] ;  /* 0x00007a00ff0877ac */ /* 0x000e620008000c00 */
[----:B------:R-:W2:Y:S01]  /*1cd0*/  S2UR UR5, SR_CgaCtaId ;  /* 0x00000000000579c3 */ /* 0x000ea20000008800 */
[----:B------:R-:W-:Y:S01]  /*1ce0*/  LOP3.LUT R250, R20, 0x38, RZ, 0xc0, !PT ;  /* 0x0000003814fa7812 */ /* 0x000fe200078ec0ff */
[C---:B------:R-:W-:Y:S01]  /*1cf0*/  VIADD R3, R100.reuse, 0x20 ;  /* 0x0000002064037836 */ /* 0x040fe20000000000 */
[----:B------:R-:W3:Y:S01]  /*1d00*/  LDCU.64 UR16, c[0x0][0x388] ;  /* 0x00007100ff1077ac */ /* 0x000ee20008000a00 */
[----:B------:R-:W-:Y:S01]  /*1d10*/  IADD3 R19, PT, PT, R100, 0x10, RZ ;  /* 0x0000001064137810 */ /* 0x000fe20007ffe0ff */
[----:B------:R-:W-:Y:S01]  /*1d20*/  BSSY.RECONVERGENT B0, `(.L_x_1217) ;  /* 0x0000047000007945 */ /* 0x000fe20003800200 */
[----:B------:R-:W-:Y:S01]  /*1d30*/  IADD3 R2, P0, PT, R250, R5, RZ ;  /* 0x00000005fa027210 */ /* 0x000fe20007f1e0ff */
[----:B------:R-:W4:Y:S01]  /*1d40*/  LDCU.64 UR14, c[0x0][0x390] ;  /* 0x00007200ff0e77ac */ /* 0x000f220008000a00 */
[----:B------:R-:W-:-:S02]  /*1d50*/  ISETP.GE.AND P3, PT, R3, R248, PT ;  /* 0x000000f80300720c */ /* 0x000fc40003f66270 */
[----:B------:R-:W-:Y:S01]  /*1d60*/  IADD3 R5, PT, PT, R100, 0x30, RZ ;  /* 0x0000003064057810 */ /* 0x000fe20007ffe0ff */
[----:B------:R-:W-:Y:S01]  /*1d70*/  IMAD.X R3, RZ, RZ, R6, P0 ;  /* 0x000000ffff037224 */ /* 0x000fe200000e0606 */
[----:B------:R-:W-:Y:S01]  /*1d80*/  IADD3 R6, P0, PT, R250, R0, RZ ;  /* 0x00000000fa067210 */ /* 0x000fe20007f1e0ff */
[----:B------:R-:W5:Y:S01]  /*1d90*/  LDCU.64 UR6, c[0x0][0x3c8] ;  /* 0x00007900ff0677ac */ /* 0x000f620008000a00 */
[----:B------:R-:W-:Y:S01]  /*1da0*/  SHF.R.S32.HI R0, RZ, 0x1f, R10 ;  /* 0x0000001fff007819 */ /* 0x000fe2000001140a */
[----:B------:R-:W-:Y:S01]  /*1db0*/  IMAD.WIDE.U32 R2, R100, UR12, R2 ;  /* 0x0000000c64027c25 */ /* 0x000fe2000f8e0002 */
[----:B------:R-:W-:Y:S01]  /*1dc0*/  ISETP.GE.AND P2, PT, R5, R248, PT ;  /* 0x000000f80500720c */ /* 0x000fe20003f46270 */
[----:B------:R-:W-:Y:S01]  /*1dd0*/  UMOV UR4, 0x400 ;  /* 0x0000040000047882 */ /* 0x000fe20000000000 */
[----:B------:R-:W-:Y:S01]  /*1de0*/  LOP3.LUT R239, R250, 0x40, RZ, 0xfc, !PT ;  /* 0x00000040faef7812 */ /* 0x000fe200078efcff */
[----:B------:R-:W-:Y:S01]  /*1df0*/  IMAD.X R7, RZ, RZ, R4, P0 ;  /* 0x000000ffff077224 */ /* 0x000fe200000e0604 */
[C---:B------:R-:W-:Y:S01]  /*1e00*/  IADD3 R4, PT, PT, R100.reuse, 0x40, RZ ;  /* 0x0000004064047810 */ /* 0x040fe20007ffe0ff */
[----:B------:R-:W-:-:S02]  /*1e10*/  IMAD R5, R100, UR13, R3 ;  /* 0x0000000d64057c24 */ /* 0x000fc4000f8e0203 */
[----:B------:R-:W-:Y:S01]  /*1e20*/  IMAD.WIDE.U32 R8, R100, R138, R6 ;  /* 0x0000008a64087225 */ /* 0x000fe200078e0006 */
[----:B------:R-:W-:Y:S01]  /*1e30*/  ISETP.GE.AND P1, PT, R4, R248, PT ;  /* 0x000000f80400720c */ /* 0x000fe20003f26270 */
[----:B--2---:R-:W-:Y:S02]  /*1e40*/  ULEA UR5, UR5, UR4, 0x18 ;  /* 0x0000000405057291 */ /* 0x004fe4000f8ec0ff */
[----:B------:R-:W-:Y:S02]  /*1e50*/  IMAD.MOV.U32 R4, RZ, RZ, R2 ;  /* 0x000000ffff047224 */ /* 0x000fe400078e0002 */
[----:B-1----:R-:W-:Y:S02]  /*1e60*/  IMAD R2, R0, UR8, RZ ;  /* 0x0000000800027c24 */ /* 0x002fe4000f8e02ff */
[----:B------:R-:W-:Y:S02]  /*1e70*/  IMAD R3, R100, R139, R9 ;  /* 0x0000008b64037224 */ /* 0x000fe400078e0209 */
[----:B------:R-:W-:-:S02]  /*1e80*/  IMAD R9, R10, UR9, R2 ;  /* 0x000000090a097c24 */ /* 0x000fc4000f8e0202 */
[----:B------:R-:W-:Y:S02]  /*1e90*/  IMAD R0, R0, UR10, RZ ;  /* 0x0000000a00007c24 */ /* 0x000fe4000f8e02ff */
[----:B------:R-:W-:Y:S02]  /*1ea0*/  IMAD.MOV.U32 R2, RZ, RZ, R8 ;  /* 0x000000ffff027224 */ /* 0x000fe400078e0008 */
[----:B------:R-:W-:Y:S01]  /*1eb0*/  IMAD.WIDE.U32 R6, R10, UR8, R4 ;  /* 0x000000080a067c25 */ /* 0x000fe2000f8e0004 */
[----:B------:R-:W-:Y:S01]  /*1ec0*/  IADD3 R4, P0, PT, R250, R13, RZ ;  /* 0x0000000dfa047210 */ /* 0x000fe20007f1e0ff */
[----:B------:R-:W-:Y:S02]  /*1ed0*/  USHF.L.U32 UR8, UR19, 0x7, URZ ;  /* 0x0000000713087899 */ /* 0x000fe400080006ff */
[C---:B------:R-:W-:Y:S01]  /*1ee0*/  IMAD R5, R10.reuse, UR11, R0 ;  /* 0x0000000b0a057c24 */ /* 0x040fe2000f8e0200 */
[----:B------:R-:W-:Y:S01]  /*1ef0*/  IADD3 R0, PT, PT, R7, R9, RZ ;  /* 0x0000000907007210 */ /* 0x000fe20007ffe0ff */
[----:B------:R-:W-:Y:S01]  /*1f00*/  IMAD.WIDE.U32 R2, R10, UR10, R2 ;  /* 0x0000000a0a027c25 */ /* 0x000fe2000f8e0002 */
[----:B---3--:R-:W-:Y:S01]  /*1f10*/  LEA R234, P5, R6, UR16, 0x1 ;  /* 0x0000001006ea7c11 */ /* 0x008fe2000f8a08ff */
[----:B------:R-:W-:Y:S01]  /*1f20*/  USHF.R.U32.HI UR10, URZ, 0x19, UR19 ;  /* 0x00000019ff0a7899 */ /* 0x000fe20008011613 */
[----:B------:R-:W-:Y:S01]  /*1f30*/  LOP3.LUT R251, R100, UR8, RZ, 0xfc, !PT ;  /* 0x0000000864fb7c12 */ /* 0x000fe2000f8efcff */
[----:B------:R-:W-:Y:S01]  /*1f40*/  IMAD.IADD R3, R3, 0x1, R5 ;  /* 0x0000000103037824 */ /* 0x000fe200078e0205 */
[----:B------:R-:W-:Y:S01]  /*1f50*/  LEA.HI.X R233, R6, UR17, R0, 0x1, P5 ;  /* 0x0000001106e97c11 */ /* 0x000fe2000a8f0c00 */
[----:B------:R-:W-:Y:S01]  /*1f60*/  IMAD.X R5, RZ, RZ, R14, P0 ;  /* 0x000000ffff057224 */ /* 0x000fe200000e060e */
[C---:B------:R-:W-:Y:S01]  /*1f70*/  ISETP.GE.AND P0, PT, R100.reuse, R248, PT ;  /* 0x000000f86400720c */ /* 0x040fe20003f06270 */
[----:B------:R-:W-:Y:S01]  /*1f80*/  VIADD R6, R100, 0x50 ;  /* 0x0000005064067836 */ /* 0x000fe20000000000 */
[----:B------:R-:W-:Y:S01]  /*1f90*/  LOP3.LUT R0, R20, 0x1f8, RZ, 0xc0, !PT ;  /* 0x000001f814007812 */ /* 0x000fe200078ec0ff */
[----:B-----5:R-:W-:Y:S01]  /*1fa0*/  IMAD.WIDE.U32 R12, R16, UR6, R4 ;  /* 0x00000006100c7c25 */ /* 0x020fe2000f8e0004 */
[----:B----4-:R-:W-:-:S02]  /*1fb0*/  LEA R241, P4, R2, UR14, 0x1 ;  /* 0x0000000e02f17c11 */ /* 0x010fc4000f8808ff */
[----:B------:R-:W-:Y:S01]  /*1fc0*/  LOP3.LUT R0, R0, 0x38, R112, 0x78, !PT ;  /* 0x0000003800007812 */ /* 0x000fe200078e7870 */
[----:B------:R-:W-:Y:S01]  /*1fd0*/  IMAD R11, R16, UR7, R13 ;  /* 0x00000007100b7c24 */ /* 0x000fe2000f8e020d */
[----:B------:R-:W-:Y:S02]  /*1fe0*/  LEA.HI.X R240, R2, UR15, R3, 0x1, P4 ;  /* 0x0000000f02f07c11 */ /* 0x000fe4000a0f0c03 */
[----:B------:R-:W-:Y:S02]  /*1ff0*/  LOP3.LUT R0, R0, 0x1e00, R20, 0xf8, !PT ;  /* 0x00001e0000007812 */ /* 0x000fe400078ef814 */
[----:B------:R-:W-:Y:S02]  /*2000*/  ISETP.GE.AND P4, PT, R19, R248, PT ;  /* 0x000000f81300720c */ /* 0x000fe40003f86270 */
        /* <DEDUP_REMOVED lines=24> */
.L_x_1218:
[----:B------:R-:W-:Y:S05]  /*2190*/  BSYNC.RECONVERGENT B0 ;  /* 0x0000000000007941 */ /* 0x000fea0003800200 */
.L_x_1217:
[----:B------:R-:W-:Y:S01]  /*21a0*/  USHF.L.U64.HI UR4, UR12, 0x5, UR13 ;  /* 0x000000050c047899 */ /* 0x000fe2000801020d */
[----:B------:R-:W-:Y:S01]  /*21b0*/  BSSY.RECONVERGENT B0, `(.L_x_1219) ;  /* 0x000001e000007945 */ /* 0x000fe20003800200 */
[----:B------:R-:W-:Y:S01]  /*21c0*/  ISETP.GE.AND P0, PT, R6, R248, PT ;  /* 0x000000f80600720c */ /* 0x000fe20003f06270 */
[----:B------:R-:W-:Y:S01]  /*21d0*/  VIADD R7, R134, 0x1f ;  /* 0x0000001f86077836 */ /* 0x000fe20000000000 */
[----:B------:R-:W-:Y:S01]  /*21e0*/  IADD3 R8, PT, PT, R100, 0x60, RZ ;  /* 0x0000006064087810 */ /* 0x000fe20007ffe0ff */
[----:B------:R-:W-:Y:S10]  /*21f0*/  @P4 BRA `(.L_x_1220) ;  /* 0x0000000000644947 */ /* 0x000ff40003800000 */
        /* <DEDUP_REMOVED lines=25> */
.L_x_1220:
[----:B------:R-:W-:Y:S05]  /*2390*/  BSYNC.RECONVERGENT B0 ;  /* 0x0000000000007941 */ /* 0x000fea0003800200 */
.L_x_1219:
[----:B------:R-:W-:Y:S01]  /*23a0*/  SHF.R.S32.HI R0, RZ, 0x1f, R7 ;  /* 0x0000001fff007819 */ /* 0x000fe20000011407 */
[----:B------:R-:W-:Y:S01]  /*23b0*/  USHF.L.U32 UR11, UR12, 0x5, URZ ;  /* 0x000000050c0b7899 */ /* 0x000fe200080006ff */
[----:B------:R-:W-:Y:S01]  /*23c0*/  BSSY.RECONVERGENT B0, `(.L_x_1221) ;  /* 0x000001e000007945 */ /* 0x000fe20003800200 */
[----:B------:R-:W-:Y:S02]  /*23d0*/  ISETP.GE.AND P6, PT, R8, R248, PT ;  /* 0x000000f80800720c */ /* 0x000fe40003fc6270 */
[----:B------:R-:W-:Y:S01]  /*23e0*/  LEA.HI R232, R0, R7, RZ, 0x5 ;  /* 0x0000000700e87211 */ /* 0x000fe200078f28ff */
[----:B------:R-:W-:Y:S01]  /*23f0*/  VIADD R7, R100, 0x70 ;  /* 0x0000007064077836 */ /* 0x000fe20000000000 */
[----:B------:R-:W-:Y:S09]  /*2400*/  @P3 BRA `(.L_x_1222) ;  /* 0x0000000000643947 */ /* 0x000ff20003800000 */
        /* <DEDUP_REMOVED lines=25> */
.L_x_1222:
[----:B------:R-:W-:Y:S05]  /*25a0*/  BSYNC.RECONVERGENT B0 ;  /* 0x0000000000007941 */ /* 0x000fea0003800200 */
.L_x_1221:
[----:B------:R-:W-:Y:S01]  /*25b0*/  LEA.HI.SX32 R76, R232, 0xffffffff, 0x1b ;  /* 0xffffffffe84c7811 */ /* 0x000fe200078fdaff */
[----:B------:R-:W-:Y:S01]  /*25c0*/  USHF.L.U64.HI UR14, UR12, 0x4, UR13 ;  /* 0x000000040c0e7899 */ /* 0x000fe2000801020d */
[----:B------:R-:W-:Y:S01]  /*25d0*/  BSSY.RECONVERGENT B0, `(.L_x_1223) ;  /* 0x000001d000007945 */ /* 0x000fe20003800200 */
[----:B------:R-:W-:Y:S02]  /*25e0*/  ISETP.GE.AND P5, PT, R7, R248, PT ;  /* 0x000000f80700720c */ /* 0x000fe40003fa6270 */
[----:B------:R-:W-:Y:S01]  /*25f0*/  IMAD R18, R76, -0x20, R134 ;  /* 0xffffffe04c127824 */ /* 0x000fe200078e0286 */
[----:B------:R-:W-:Y:S05]  /*2600*/  @P2 BRA `(.L_x_1224) ;  /* 0x0000000000642947 */ /* 0x000fea0003800000 */
        /* <DEDUP_REMOVED lines=25> */
.L_x_1224:
[----:B------:R-:W-:Y:S05]  /*27a0*/  BSYNC.RECONVERGENT B0 ;  /* 0x0000000000007941 */ /* 0x000fea0003800200 */
.L_x_1223:
[----:B------:R-:W-:Y:S01]  /*27b0*/  USHF.L.U32 UR15, UR12, 0x4, URZ ;  /* 0x000000040c0f7899 */ /* 0x000fe200080006ff */
[----:B------:R-:W-:Y:S01]  /*27c0*/  BSSY.RECONVERGENT B0, `(.L_x_1225) ;  /* 0x000001c000007945 */ /* 0x000fe20003800200 */
[----:B------:R-:W-:-:S03]  /*27d0*/  ISETP.GE.AND P4, PT, R100, R18, PT ;  /* 0x000000126400720c */ /* 0x000fc60003f86270 */
        /* <DEDUP_REMOVED lines=26> */
.L_x_1226:
[----:B------:R-:W-:Y:S05]  /*2980*/  BSYNC.RECONVERGENT B0 ;  /* 0x0000000000007941 */ /* 0x000fea0003800200 */
.L_x_1225:
[----:B------:R-:W-:Y:S01]  /*2990*/  SHF.R.S32.HI R14, RZ, 0x1f, R76 ;  /* 0x0000001fff0e7819 */ /* 0x000fe2000001144c */
[C---:B------:R-:W-:Y:S01]  /*29a0*/  IMAD R0, R76.reuse, UR4, RZ ;  /* 0x000000044c007c24 */ /* 0x040fe2000f8e02ff */
[----:B------:R-:W-:Y:S01]  /*29b0*/  BSSY.RECONVERGENT B0, `(.L_x_1227) ;  /* 0x000001e000007945 */ /* 0x000fe20003800200 */
[----:B------:R-:W-:Y:S01]  /*29c0*/  ISETP.GE.AND P3, PT, R19, R18, PT ;  /* 0x000000121300720c */ /* 0x000fe20003f66270 */
[----:B------:R-:W-:-:S04]  /*29d0*/  IMAD.WIDE.U32 R8, R76, UR11, RZ ;  /* 0x0000000b4c087c25 */ /* 0x000fc8000f8e00ff */
[----:B------:R-:W-:Y:S01]  /*29e0*/  IMAD R15, R14, UR11, R0 ;  /* 0x0000000b0e0f7c24 */ /* 0x000fe2000f8e0200 */
[----:B------:R-:W-:Y:S07]  /*29f0*/  @P0 BRA `(.L_x_1228) ;  /* 0x0000000000640947 */ /* 0x000fee0003800000 */
        /* <DEDUP_REMOVED lines=25> */
.L_x_1228:
[----:B------:R-:W-:Y:S05]  /*2b90*/  BSYNC.RECONVERGENT B0 ;  /* 0x0000000000007941 */ /* 0x000fea0003800200 */
.L_x_1227:
        /* <DEDUP_REMOVED lines=27> */
.L_x_1230:
[----:B------:R-:W-:Y:S05]  /*2d50*/  BSYNC.RECONVERGENT B0 ;  /* 0x0000000000007941 */ /* 0x000fea0003800200 */
.L_x_1229:
        /* <DEDUP_REMOVED lines=27> */
.L_x_1232:
[----:B------:R-:W-:Y:S05]  /*2f10*/  BSYNC.RECONVERGENT B0 ;  /* 0x0000000000007941 */ /* 0x000fea0003800200 */
.L_x_1231:
[----:B------:R-:W-:Y:S01]  /*2f20*/  BSSY.RECONVERGENT B0, `(.L_x_1233) ;  /* 0x0000012000007945 */ /* 0x000fe20003800200 */
[----:B------:R-:W-:-:S03]  /*2f30*/  IADD3 R0, PT, PT, R9, R15, RZ ;  /* 0x0000000f09007210 */ /* 0x000fc60007ffe0ff */
[----:B------:R-:W-:Y:S05]  /*2f40*/  @P4 BRA `(.L_x_1234) ;  /* 0x00000000003c4947 */ /* 0x000fea0003800000 */
[----:B------:R-:W5:Y:S01]  /*2f50*/  LDCU UR6, c[0x0][0x440] ;  /* 0x00008800ff0677ac */ /* 0x000f620008000800 */
[----:B-1234-:R-:W-:-:S04]  /*2f60*/  LEA R2, P2, R8, R234, 0x1 ;  /* 0x000000ea08027211 */ /* 0x01efc800078408ff */
        /* <DEDUP_REMOVED lines=13> */
.L_x_1234:
[----:B------:R-:W-:Y:S05]  /*3040*/  BSYNC.RECONVERGENT B0 ;  /* 0x0000000000007941 */ /* 0x000fea0003800200 */
.L_x_1233:
[----:B------:R-:W-:Y:S04]  /*3050*/  BSSY.RECONVERGENT B0, `(.L_x_1235) ;  /* 0x0000013000007945 */ /* 0x000fe80003800200 */
[----:B------:R-:W-:Y:S05]  /*3060*/  @P3 BRA `(.L_x_1236) ;  /* 0x0000000000443947 */ /* 0x000fea0003800000 */
[----:B------:R-:W5:Y:S01]  /*3070*/  LDCU UR6, c[0x0][0x440] ;  /* 0x00008800ff0677ac */ /* 0x000f620008000800 */
[----:B-1234-:R-:W-:-:S04]  /*3080*/  IADD3 R3, P0, PT, R8, UR15, RZ ;  /* 0x0000000f08037c10 */ /* 0x01efc8000ff1e0ff */
[----:B------:R-:W-:Y:S02]  /*3090*/  IADD3.X R0, PT, PT, R0, UR14, RZ, P0, !PT ;  /* 0x0000000e00007c10 */ /* 0x000fe400087fe4ff */
        /* <DEDUP_REMOVED lines=14> */
.L_x_1236:
[----:B------:R-:W-:Y:S05]  /*3180*/  BSYNC.RECONVERGENT B0 ;  /* 0x0000000000007941 */ /* 0x000fea0003800200 */
.L_x_1235:
        /* <DEDUP_REMOVED lines=9> */
[----:B-1234-:R-:W-:-:S04]  /*3220*/  @P1 IMAD.WIDE.U32 R2, R31, R4, R16 ;  /* 0x000000041f021225 */ /* 0x01efc800078e0010 */
[----:B------:R-:W-:Y:S01]  /*3230*/  @P1 IMAD R5, R31, R5, R3 ;  /* 0x000000051f051224 */ /* 0x000fe200078e0203 */
[----:B------:R-:W-:-:S04]  /*3240*/  @P1 LEA R4, P0, R2, UR6, 0x2 ;  /* 0x0000000602041c11 */ /* 0x000fc8000f8010ff */
[----:B------:R-:W-:-:S05]  /*3250*/  @P1 LEA.HI.X R5, R2, UR7, R5, 0x2, P0 ;  /* 0x0000000702051c11 */ /* 0x000fca00080f1405 */
[----:B------:R1:W2:Y:S01]  /*3260*/  @P1 LDG.E R7, desc[UR20][R4.64] ;  /* 0x0000001404071981 */ /* 0x0002a2000c1e1900 */
[----:B-----5:R3:W2:Y:S01]  /*3270*/  @P1 MUFU.RCP R6, R0 ;  /* 0x0000000000061308 */ /* 0x0206a20000001000 */
[----:B------:R-:W-:Y:S01]  /*3280*/  IMAD.SHL.U32 R2, R138, 0x20, RZ ;  /* 0x000000208a027824 */ /* 0x000fe200078e00ff */
[----:B------:R-:W-:Y:S01]  /*3290*/  LOP3.LUT R8, R222, 0x1c0, RZ, 0xc0, !PT ;  /* 0x000001c0de087812 */ /* 0x000fe200078ec0ff */
[----:B------:R-:W-:Y:S01]  /*32a0*/  BSSY.RECONVERGENT B0, `(.L_x_1237) ;  /* 0x000001e000007945 */ /* 0x000fe20003800200 */
[----:B------:R-:W-:Y:S02]  /*32b0*/  MOV R133, RZ ;  /* 0x000000ff00857202 */ /* 0x000fe40000000f00 */
[----:B------:R-:W-:Y:S02]  /*32c0*/  SHF.R.U32.HI R79, RZ, 0x1, R112 ;  /* 0x00000001ff4f7819 */ /* 0x000fe40000011670 */
[----:B---3--:R-:W-:-:S05]  /*32d0*/  SHF.L.U64.HI R0, R138, 0x5, R139 ;  /* 0x000000058a007819 */ /* 0x008fca000001028b */
[-C--:B------:R-:W-:Y:S02]  /*32e0*/  IMAD R0, R0, R76.reuse, RZ ;  /* 0x0000004c00007224 */ /* 0x080fe400078e02ff */
[----:B-1----:R-:W-:-:S04]  /*32f0*/  IMAD.WIDE.U32 R4, R2, R76, RZ ;  /* 0x0000004c02047225 */ /* 0x002fc800078e00ff */
[----:B------:R-:W-:Y:S01]  /*3300*/  IMAD R3, R14, R2, R0 ;  /* 0x000000020e037224 */ /* 0x000fe200078e0200 */
[----:B------:R-:W-:Y:S01]  /*3310*/  LOP3.LUT R0, R8, 0x38, R20, 0xf8, !PT ;  /* 0x0000003808007812 */ /* 0x000fe200078ef814 */
[----:B------:R-:W-:Y:S01]  /*3320*/  BAR.SYNC.DEFER_BLOCKING 0x0 ;  /* 0x0000000000007b1d */ /* 0x000fe20000010000 */
[----:B--2---:R-:W-:Y:S01]  /*3330*/  @P1 FMUL.FTZ R133, R7, R6 ;  /* 0x0000000607851220 */ /* 0x004fe20000410000 */
[----:B------:R-:W-:-:S04]  /*3340*/  IMAD.IADD R6, R5, 0x1, R3 ;  /* 0x0000000105067824 */ /* 0x000fc800078e0203 */
        /* <DEDUP_REMOVED lines=17> */
.L_x_1238:
[----:B------:R2:W-:Y:S04]  /*3460*/  STS.128 [R231+0xa000], RZ ;  /* 0x00a000ffe7007388 */ /* 0x0005e80000000c00 */
[----:B------:R2:W-:Y:S02]  /*3470*/  STS.128 [R231+0xb000], RZ ;  /* 0x00b000ffe7007388 */ /* 0x0005e40000000c00 */
.L_x_1239:
[----:B------:R-:W-:Y:S05]  /*3480*/  BSYNC.RECONVERGENT B0 ;  /* 0x0000000000007941 */ /* 0x000fea0003800200 */
.L_x_1237:
[----:B------:R-:W-:Y:S01]  /*3490*/  ISETP.GE.AND P0, PT, R19, R18, PT ;  /* 0x000000121300720c */ /* 0x000fe20003f06270 */
[C---:B------:R-:W-:Y:S01]  /*34a0*/  IMAD.SHL.U32 R7, R112.reuse, 0x20, RZ ;  /* 0x0000002070077824 */ /* 0x040fe200078e00ff */
[----:B-1----:R-:W-:Y:S01]  /*34b0*/  LOP3.LUT R2, R112, 0x8, RZ, 0xc0, !PT ;  /* 0x0000000870027812 */ /* 0x002fe200078ec0ff */
[----:B------:R-:W-:Y:S01]  /*34c0*/  BSSY.RECONVERGENT B0, `(.L_x_1240) ;  /* 0x000001d000007945 */ /* 0x000fe20003800200 */
[----:B------:R-:W-:Y:S02]  /*34d0*/  LOP3.LUT R3, R222, 0x200, RZ, 0xc0, !PT ;  /* 0x00000200de037812 */ /* 0x000fe400078ec0ff */
[C---:B------:R-:W-:Y:S02]  /*34e0*/  LOP3.LUT R78, R0.reuse, 0x8, R79, 0x78, !PT ;  /* 0x00000008004e7812 */ /* 0x040fe400078e784f */
[----:B------:R-:W-:Y:S02]  /*34f0*/  LOP3.LUT R7, R7, 0x7c00, RZ, 0xc0, !PT ;  /* 0x00007c0007077812 */ /* 0x000fe400078ec0ff */
[----:B------:R-:W-:-:S02]  /*3500*/  LOP3.LUT R2, R0, R2, RZ, 0x3c, !PT ;  /* 0x0000000200027212 */ /* 0x000fc400078e3cff */
[----:B------:R-:W-:Y:S01]  /*3510*/  LOP3.LUT R222, R222, 0x400, RZ, 0xc0, !PT ;  /* 0x00000400dede7812 */ /* 0x000fe200078ec0ff */
[----:B------:R1:W-:Y:S01]  /*3520*/  @P0 STS.128 [R231+0xa800], RZ ;  /* 0x00a800ffe7000388 */ /* 0x0003e20000000c00 */
[----:B------:R-:W-:-:S03]  /*3530*/  IADD3 R0, PT, PT, R78, R3, R7 ;  /* 0x000000034e007210 */ /* 0x000fc60007ffe007 */
[----:B------:R1:W-:Y:S01]  /*3540*/  @P0 STS.128 [R231+0xb800], RZ ;  /* 0x00b800ffe7000388 */ /* 0x0003e20000000c00 */
[----:B------:R-:W-:Y:S01]  /*3550*/  IMAD R222, R2, 0x2, R222 ;  /* 0x0000000202de7824 */ /* 0x000fe200078e02de */
[----:B------:R-:W-:Y:S01]  /*3560*/  LEA R220, R0, UR5, 0x1 ;  /* 0x0000000500dc7c11 */ /* 0x000fe2000f8e08ff */
[----:B------:R-:W-:Y:S06]  /*3570*/  @P0 BRA `(.L_x_1241) ;  /* 0x0000000000440947 */ /* 0x000fec0003800000 */
[----:B------:R-:W3:Y:S01]  /*3580*/  LDCU UR6, c[0x0][0x440] ;  /* 0x00008800ff0677ac */ /* 0x000ee20008000800 */
[----:B------:R-:W-:-:S04]  /*3590*/  LEA R4, P0, R138, R4, 0x4 ;  /* 0x000000048a047211 */ /* 0x000fc800078020ff */
[----:B------:R-:W-:Y:S02]  /*35a0*/  LEA.HI.X R0, R138, R6, R139, 0x4, P0 ;  /* 0x000000068a007211 */ /* 0x000fe400000f248b */
        /* <DEDUP_REMOVED lines=14> */
.L_x_1241:
[----:B------:R-:W-:Y:S05]  /*3690*/  BSYNC.RECONVERGENT B0 ;  /* 0x0000000000007941 */ /* 0x000fea0003800200 */
.L_x_1240:
[----:B------:R-:W-:Y:S01]  /*36a0*/  LDSM.16.M88.4 R8, [R220] ;  /* 0x00000000dc08783b */ /* 0x000fe20000000200 */
[----:B---3--:R-:W-:Y:S01]  /*36b0*/  IMAD.MOV.U32 R2, RZ, RZ, 0x10 ;  /* 0x00000010ff027424 */ /* 0x008fe200078e00ff */
[----:B------:R-:W-:Y:S01]  /*36c0*/  LOP3.LUT P0, RZ, R112, 0x2, RZ, 0xc0, !PT ;  /* 0x0000000270ff7812 */ /* 0x000fe2000780c0ff */
[----:B------:R-:W-:Y:S01]  /*36d0*/  VIADD R227, R222, UR5 ;  /* 0x00000005dee37c36 */ /* 0x000fe20008000000 */
[----:B------:R-:W3:Y:S01]  /*36e0*/  LDSM.16.M88.4 R16, [R222+UR5+0x8000] ;  /* 0x00800005de10783b */ /* 0x000ee20008000200 */
[----:B------:R-:W-:Y:S01]  /*36f0*/  IMAD.MOV.U32 R228, RZ, RZ, 0x20 ;  /* 0x00000020ffe47424 */ /* 0x000fe200078e00ff */
[----:B------:R-:W-:Y:S02]  /*3700*/  SEL R0, R2, 0xfffffff0, !P0 ;  /* 0xfffffff002007807 */ /* 0x000fe40004000000 */
[----:B------:R-:W4:Y:S01]  /*3710*/  LDSM.16.M88.4 R4, [R220+0x2000] ;  /* 0x00200000dc04783b */ /* 0x000f220000000200 */
[----:B------:R-:W-:Y:S02]  /*3720*/  LOP3.LUT P0, RZ, R112, 0x4, RZ, 0xc0, !PT ;  /* 0x0000000470ff7812 */ /* 0x000fe4000780c0ff */
[C---:B------:R-:W-:Y:S01]  /*3730*/  IMAD R32, R0.reuse, 0x2, R227 ;  /* 0x0000000200207824 */ /* 0x040fe200078e02e3 */
[----:B------:R-:W5:Y:S01]  /*3740*/  LDSM.16.M88.4 R24, [R222+UR5+0x8800] ;  /* 0x00880005de18783b */ /* 0x000f620008000200 */
[----:B------:R-:W-:Y:S01]  /*3750*/  IMAD R33, R0, 0x2, R220 ;  /* 0x0000000200217824 */ /* 0x000fe200078e02dc */
[----:B------:R-:W-:-:S02]  /*3760*/  SEL R77, R228, 0xffffffe0, !P0 ;  /* 0xffffffe0e44d7807 */ /* 0x000fc40004000000 */
[----:B------:R-:W-:Y:S01]  /*3770*/  LDSM.16.M88.4 R40, [R32+0x8800] ;  /* 0x008800002028783b */ /* 0x000fe20000000200 */
[----:B------:R-:W-:Y:S02]  /*3780*/  SHF.R.U32.HI R244, RZ, 0x2, R112 ;  /* 0x00000002fff47819 */ /* 0x000fe40000011670 */
[C---:B------:R-:W-:Y:S01]  /*3790*/  IMAD R3, R77.reuse, 0x2, R220 ;  /* 0x000000024d037824 */ /* 0x040fe200078e02dc */
[----:B------:R-:W2:Y:S01]  /*37a0*/  LDSM.16.M88.4 R12, [R33+0x2000] ;  /* 0x00200000210c783b */ /* 0x000ea20000000200 */
[----:B------:R-:W-:Y:S01]  /*37b0*/  IMAD R2, R77, 0x2, R227 ;  /* 0x000000024d027824 */ /* 0x000fe200078e02e3 */
[----:B------:R-:W-:Y:S01]  /*37c0*/  LOP3.LUT R244, R244, 0x7, RZ, 0xc0, !PT ;  /* 0x00000007f4f47812 */ /* 0x000fe200078ec0ff */
[C---:B------:R-:W-:Y:S01]  /*37d0*/  IMAD R35, R0.reuse, 0x2, R3 ;  /* 0x0000000200237824 */ /* 0x040fe200078e0203 */
[----:B------:R-:W1:Y:S01]  /*37e0*/  LDSM.16.M88.4 R36, [R32+0x8000] ;  /* 0x008000002024783b */ /* 0x000e620000000200 */
[----:B------:R-:W-:Y:S01]  /*37f0*/  IMAD R34, R0, 0x2, R2 ;  /* 0x0000000200227824 */ /* 0x000fe200078e0202 */
[----:B------:R-:W-:-:S02]  /*3800*/  ISETP.GE.U32.AND P3, PT, R134, 0x21, PT ;  /* 0x000000218600780c */ /* 0x000fc40003f66070 */
[----:B------:R-:W1:Y:S04]  /*3810*/  LDSM.16.M88.4 R20, [R33] ;  /* 0x000000002114783b */ /* 0x000e680000000200 */
[----:B------:R-:W-:Y:S04]  /*3820*/  LDSM.16.M88.4 R48, [R2+0x8800] ;  /* 0x008800000230783b */ /* 0x000fe80000000200 */
[----:B------:R-:W0:Y:S01]  /*3830*/  LDGDEPBAR ;  /* 0x00000000000079af */ /* 0x000e220000000000 */
[-C--:B---3--:R-:W-:Y:S08]  /*3840*/  HMMA.16816.F32.BF16 R64, R8, R16.reuse, RZ ;  /* 0x000000100840723c */ /* 0x088ff000000418ff */
[C---:B----4-:R-:W-:Y:S08]  /*3850*/  HMMA.16816.F32.BF16 R44, R4.reuse, R16, RZ ;  /* 0x00000010042c723c */ /* 0x050ff000000418ff */
[C---:B------:R-:W-:Y:S08]  /*3860*/  HMMA.16816.F32.BF16 R56, R4.reuse, R18, RZ ;  /* 0x000000120438723c */ /* 0x040ff000000418ff */
[C---:B-----5:R-:W-:Y:S08]  /*3870*/  HMMA.16816.F32.BF16 R52, R4.reuse, R24, RZ ;  /* 0x000000180434723c */ /* 0x060ff000000418ff */
[----:B------:R-:W-:Y:S01]  /*3880*/  HMMA.16816.F32.BF16 R28, R4, R26, RZ ;  /* 0x0000001a041c723c */ /* 0x000fe200000418ff */
[----:B------:R-:W-:Y:S07]  /*3890*/  LDSM.16.M88.4 R4, [R3+0x2000] ;  /* 0x002000000304783b */ /* 0x000fee0000000200 */
[C---:B------:R-:W-:Y:S08]  /*38a0*/  HMMA.16816.F32.BF16 R80, R8.reuse, R24, RZ ;  /* 0x000000180850723c */ /* 0x040ff000000418ff */
[C---:B------:R-:W-:Y:S01]  /*38b0*/  HMMA.16816.F32.BF16 R72, R8.reuse, R26, RZ ;  /* 0x0000001a0848723c */ /* 0x040fe200000418ff */
[----:B------:R-:W3:Y:S07]  /*38c0*/  LDSM.16.M88.4 R24, [R2+0x8000] ;  /* 0x008000000218783b */ /* 0x000eee0000000200 */
[----:B------:R-:W-:Y:S01]  /*38d0*/  HMMA.16816.F32.BF16 R84, R8, R18, RZ ;  /* 0x000000120854723c */ /* 0x000fe200000418ff */
[----:B------:R-:W4:Y:S07]  /*38e0*/  LDSM.16.M88.4 R16, [R3] ;  /* 0x000000000310783b */ /* 0x000f2e0000000200 */
[C---:B--2---:R-:W-:Y:S08]  /*38f0*/  HMMA.16816.F32.BF16 R60, R12.reuse, R40, R52 ;  /* 0x000000280c3c723c */ /* 0x044ff00000041834 */
[C---:B-1----:R-:W-:Y:S01]  /*3900*/  HMMA.16816.F32.BF16 R68, R12.reuse, R36, R44 ;  /* 0x000000240c44723c */ /* 0x042fe2000004182c */
[----:B------:R-:W-:Y:S07]  /*3910*/  LDSM.16.M88.4 R44, [R34+0x8000] ;  /* 0x00800000222c783b */ /* 0x000fee0000000200 */
[C---:B------:R-:W-:Y:S08]  /*3920*/  HMMA.16816.F32.BF16 R56, R12.reuse, R38, R56 ;  /* 0x000000260c38723c */ /* 0x040ff00000041838 */
[----:B------:R-:W-:Y:S01]  /*3930*/  HMMA.16816.F32.BF16 R8, R12, R42, R28 ;  /* 0x0000002a0c08723c */ /* 0x000fe2000004181c */
[----:B------:R-:W1:Y:S04]  /*3940*/  LDSM.16.M88.4 R12, [R35+0x2000] ;  /* 0x00200000230c783b */ /* 0x000e680000000200 */
[----:B------:R-:W-:Y:S03]  /*3950*/  LDSM.16.M88.4 R28, [R35] ;  /* 0x00000000231c783b */ /* 0x000fe60000000200 */
[C---:B------:R-:W-:Y:S01]  /*3960*/  HMMA.16816.F32.BF16 R52, R20.reuse, R36, R64 ;  /* 0x000000241434723c */ /* 0x040fe20000041840 */
[----:B------:R-:W2:Y:S07]  /*3970*/  LDSM.16.M88.4 R64, [R34+0x8800] ;  /* 0x008800002240783b */ /* 0x000eae0000000200 */
[C---:B------:R-:W-:Y:S08]  /*3980*/  HMMA.16816.F32.BF16 R36, R20.reuse, R38, R84 ;  /* 0x000000261424723c */ /* 0x040ff00000041854 */
[C---:B------:R-:W-:Y:S08]  /*3990*/  HMMA.16816.F32.BF16 R84, R20.reuse, R40, R80 ;  /* 0x000000281454723c */ /* 0x040ff00000041850 */
[----:B------:R-:W-:Y:S01]  /*39a0*/  HMMA.16816.F32.BF16 R72, R20, R42, R72 ;  /* 0x0000002a1448723c */ /* 0x000fe20000041848 */
[----:B------:R-:W-:Y:S07]  /*39b0*/  LDSM.16.M88.4 R40, [R222+UR5+0x9000] ;  /* 0x00900005de28783b */ /* 0x000fee0008000200 */
[C---:B---3--:R-:W-:Y:S08]  /*39c0*/  HMMA.16816.F32.BF16 R68, R4.reuse, R24, R68 ;  /* 0x000000180444723c */ /* 0x048ff00000041844 */
[C---:B------:R-:W-:Y:S08]  /*39d0*/  HMMA.16816.F32.BF16 R80, R4.reuse, R48, R60 ;  /* 0x000000300450723c */ /* 0x040ff0000004183c */
[C---:B------:R-:W-:Y:S08]  /*39e0*/  HMMA.16816.F32.BF16 R56, R4.reuse, R26, R56 ;  /* 0x0000001a0438723c */ /* 0x040ff00000041838 */
[----:B------:R-:W-:Y:S01]  /*39f0*/  HMMA.16816.F32.BF16 R20, R4, R50, R8 ;  /* 0x000000320414723c */ /* 0x000fe20000041808 */
[----:B------:R-:W3:Y:S07]  /*3a00*/  LDSM.16.M88.4 R8, [R220+0x6000] ;  /* 0x00600000dc08783b */ /* 0x000eee0000000200 */
[C---:B----4-:R-:W-:Y:S01]  /*3a10*/  HMMA.16816.F32.BF16 R4, R16.reuse, R24, R52 ;  /* 0x000000181004723c */ /* 0x050fe20000041834 */
[----:B------:R-:W4:Y:S07]  /*3a20*/  LDSM.16.M88.4 R52, [R222+UR5+0x9800] ;  /* 0x00980005de34783b */ /* 0x000f2e0008000200 */
[C---:B------:R-:W-:Y:S01]  /*3a30*/  HMMA.16816.F32.BF16 R60, R16.reuse, R26, R36 ;  /* 0x0000001a103c723c */ /* 0x040fe20000041824 */
[----:B------:R-:W5:Y:S04]  /*3a40*/  LDSM.16.M88.4 R24, [R220+0x4000] ;  /* 0x00400000dc18783b */ /* 0x000f680000000200 */
[----:B------:R-:W-:Y:S03]  /*3a50*/  LDSM.16.M88.4 R36, [R32+0x9000] ;  /* 0x009000002024783b */ /* 0x000fe60000000200 */
[C---:B------:R-:W-:Y:S08]  /*3a60*/  HMMA.16816.F32.BF16 R84, R16.reuse, R48, R84 ;  /* 0x000000301054723c */ /* 0x040ff00000041854 */
[----:B------:R-:W-:Y:S01]  /*3a70*/  HMMA.16816.F32.BF16 R72, R16, R50, R72 ;  /* 0x000000321048723c */ /* 0x000fe20000041848 */
[----:B------:R-:W-:Y:S07]  /*3a80*/  LDSM.16.M88.4 R48, [R32+0x9800] ;  /* 0x009800002030783b */ /* 0x000fee0000000200 */
[C---:B-1----:R-:W-:Y:S08]  /*3a90*/  HMMA.16816.F32.BF16 R68, R12.reuse, R44, R68 ;  /* 0x0000002c0c44723c */ /* 0x042ff00000041844 */
[C---:B------:R-:W-:Y:S08]  /*3aa0*/  HMMA.16816.F32.BF16 R56, R12.reuse, R46, R56 ;  /* 0x0000002e0c38723c */ /* 0x040ff00000041838 */
[C---:B--2---:R-:W-:Y:S08]  /*3ab0*/  HMMA.16816.F32.BF16 R80, R12.reuse, R64, R80 ;  /* 0x000000400c50723c */ /* 0x044ff00000041850 */
[----:B------:R-:W-:Y:S01]  /*3ac0*/  HMMA.16816.F32.BF16 R16, R12, R66, R20 ;  /* 0x000000420c10723c */ /* 0x000fe20000041814 */
[----:B------:R-:W-:Y:S07]  /*3ad0*/  LDSM.16.M88.4 R20, [R33+0x4000] ;  /* 0x004000002114783b */ /* 0x000fee0000000200 */
[C---:B------:R-:W-:Y:S01]  /*3ae0*/  HMMA.16816.F32.BF16 R12, R28.reuse, R44, R4 ;  /* 0x0000002c1c0c723c */ /* 0x040fe20000041804 */
[----:B------:R-:W1:Y:S07]  /*3af0*/  LDSM.16.M88.4 R4, [R33+0x6000] ;  /* 0x006000002104783b */ /* 0x000e6e0000000200 */
[C---:B------:R-:W-:Y:S08]  /*3b00*/  HMMA.16816.F32.BF16 R44, R28.reuse, R46, R60 ;  /* 0x0000002e1c2c723c */ /* 0x040ff0000004183c */
[C---:B------:R-:W-:Y:S08]  /*3b10*/  HMMA.16816.F32.BF16 R84, R28.reuse, R64, R84 ;  /* 0x000000401c54723c */ /* 0x040ff00000041854 */
[----:B------:R-:W-:Y:S08]  /*3b20*/  HMMA.16816.F32.BF16 R72, R28, R66, R72 ;  /* 0x000000421c48723c */ /* 0x000ff00000041848 */
[C---:B---3--:R-:W-:Y:S08]  /*3b30*/  HMMA.16816.F32.BF16 R64, R8.reuse, R42, R56 ;  /* 0x0000002a0840723c */ /* 0x048ff00000041838 */
[C---:B------:R-:W-:Y:S08]  /*3b40*/  HMMA.16816.F32.BF16 R68, R8.reuse, R40, R68 ;  /* 0x000000280844723c */ /* 0x040ff00000041844 */
[C---:B----4-:R-:W-:Y:S08]  /*3b50*/  HMMA.16816.F32.BF16 R60, R8.reuse, R52, R80 ;  /* 0x00000034083c723c */ /* 0x050ff00000041850 */
[----:B------:R-:W-:Y:S01]  /*3b60*/  HMMA.16816.F32.BF16 R56, R8, R54, R16 ;  /* 0x000000360838723c */ /* 0x000fe20000041810 */
[----:B------:R-:W-:Y:S07]  /*3b70*/  LDSM.16.M88.4 R16, [R3+0x4000] ;  /* 0x004000000310783b */ /* 0x000fee0000000200 */
[C---:B-----5:R-:W-:Y:S01]  /*3b80*/  HMMA.16816.F32.BF16 R28, R24.reuse, R40, R12 ;  /* 0x00000028181c723c */ /* 0x060fe2000004180c */
[----:B------:R2:W-:Y:S07]  /*3b90*/  LDSM.16.M88.4 R12, [R3+0x6000] ;  /* 0x00600000030c783b */ /* 0x0005ee0000000200 */
[C---:B------:R-:W-:Y:S01]  /*3ba0*/  HMMA.16816.F32.BF16 R8, R24.reuse, R42, R44 ;  /* 0x0000002a1808723c */ /* 0x040fe2000004182c */
[----:B------:R-:W3:Y:S04]  /*3bb0*/  LDSM.16.M88.4 R40, [R2+0x9000] ;  /* 0x009000000228783b */ /* 0x000ee80000000200 */
[----:B------:R4:W5:Y:S03]  /*3bc0*/  LDSM.16.M88.4 R44, [R2+0x9800] ;  /* 0x00980000022c783b */ /* 0x0009660000000200 */
[C---:B------:R-:W-:Y:S08]  /*3bd0*/  HMMA.16816.F32.BF16 R96, R24.reuse, R52, R84 ;  /* 0x000000341860723c */ /* 0x040ff00000041854 */
[----:B------:R-:W-:Y:S01]  /*3be0*/  HMMA.16816.F32.BF16 R92, R24, R54, R72 ;  /* 0x00000036185c723c */ /* 0x000fe20000041848 */
[----:B------:R-:W-:Y:S01]  /*3bf0*/  LDSM.16.M88.4 R24, [R34+0x9800] ;  /* 0x009800002218783b */ /* 0x000fe20000000200 */
[----:B--2---:R-:W-:-:S05]  /*3c00*/  IMAD.SHL.U32 R3, R112, 0x2, RZ ;  /* 0x0000000270037824 */ /* 0x004fca00078e00ff */
[----:B------:R-:W-:Y:S01]  /*3c10*/  LOP3.LUT R101, R3, 0x6, RZ, 0xc0, !PT ;  /* 0x0000000603657812 */ /* 0x000fe200078ec0ff */
[----:B-1----:R-:W-:Y:S01]  /*3c20*/  HMMA.16816.F32.BF16 R88, R4, R36, R68 ;  /* 0x000000240458723c */ /* 0x002fe20000041844 */
[----:B----4-:R-:W-:-:S07]  /*3c30*/  LOP3.LUT R2, R79, 0x1f0, RZ, 0xc0, !PT ;  /* 0x000001f04f027812 */ /* 0x010fce00078ec0ff */
[----:B------:R-:W-:Y:S01]  /*3c40*/  HMMA.16816.F32.BF16 R84, R4, R38, R64 ;  /* 0x000000260454723c */ /* 0x000fe20000041840 */
[----:B------:R-:W-:-:S04]  /*3c50*/  IADD3 R244, PT, PT, R244, UR18, R2 ;  /* 0x00000012f4f47c10 */ /* 0x000fc8000fffe002 */
[----:B------:R-:W-:-:S03]  /*3c60*/  IADD3 R2, PT, PT, R134, R244, -R247 ;  /* 0x000000f486027210 */ /* 0x000fc60007ffe8f7 */
[C---:B------:R-:W-:Y:S08]  /*3c70*/  HMMA.16816.F32.BF16 R80, R4.reuse, R48, R60 ;  /* 0x000000300450723c */ /* 0x040ff0000004183c */
[----:B------:R-:W-:Y:S01]  /*3c80*/  HMMA.16816.F32.BF16 R72, R4, R50, R56 ;  /* 0x000000320448723c */ /* 0x000fe20000041838 */
[----:B------:R-:W-:Y:S07]  /*3c90*/  LDSM.16.M88.4 R4, [R35+0x6000] ;  /* 0x006000002304783b */ /* 0x000fee0000000200 */
[C---:B------:R-:W-:Y:S01]  /*3ca0*/  HMMA.16816.F32.BF16 R68, R20.reuse, R36, R28 ;  /* 0x000000241444723c */ /* 0x040fe2000004181c */
[----:B------:R-:W-:Y:S07]  /*3cb0*/  LDSM.16.M88.4 R28, [R34+0x9000] ;  /* 0x00900000221c783b */ /* 0x000fee0000000200 */
[----:B------:R-:W-:Y:S01]  /*3cc0*/  HMMA.16816.F32.BF16 R52, R20, R38, R8 ;  /* 0x000000261434723c */ /* 0x000fe20000041808 */
[----:B------:R1:W2:Y:S01]  /*3cd0*/  LDSM.16.M88.4 R8, [R35+0x4000] ;  /* 0x004000002308783b */ /* 0x0002a20000000200 */
[----:B------:R-:W-:-:S06]  /*3ce0*/  DEPBAR.LE SB0, 0x0 ;  /* 0x000080000000791a */ /* 0x000fcc0000000000 */
[C---:B------:R-:W-:Y:S08]  /*3cf0*/  HMMA.16816.F32.BF16 R36, R20.reuse, R48, R96 ;  /* 0x000000301424723c */ /* 0x040ff00000041860 */
[----:B------:R-:W-:Y:S08]  /*3d00*/  HMMA.16816.F32.BF16 R48, R20, R50, R92 ;  /* 0x000000321430723c */ /* 0x000ff0000004185c */
[C---:B---3--:R-:W-:Y:S08]  /*3d10*/  HMMA.16816.F32.BF16 R64, R12.reuse, R40, R88 ;  /* 0x000000280c40723c */ /* 0x048ff00000041858 */
[C---:B------:R-:W-:Y:S08]  /*3d20*/  HMMA.16816.F32.BF16 R60, R12.reuse, R42, R84 ;  /* 0x0000002a0c3c723c */ /* 0x040ff00000041854 */
[C---:B-----5:R-:W-:Y:S08]  /*3d30*/  HMMA.16816.F32.BF16 R56, R12.reuse, R44, R80 ;  /* 0x0000002c0c38723c */ /* 0x060ff00000041850 */
[----:B-1----:R-:W-:Y:S08]  /*3d40*/  HMMA.16816.F32.BF16 R32, R12, R46, R72 ;  /* 0x0000002e0c20723c */ /* 0x002ff00000041848 */
[C---:B------:R-:W-:Y:S08]  /*3d50*/  HMMA.16816.F32.BF16 R12, R16.reuse, R44, R36 ;  /* 0x0000002c100c723c */ /* 0x040ff00000041824 */
[C---:B------:R-:W-:Y:S08]  /*3d60*/  HMMA.16816.F32.BF16 R20, R16.reuse, R40, R68 ;  /* 0x000000281014723c */ /* 0x040ff00000041844 */
[C---:B------:R-:W-:Y:S08]  /*3d70*/  HMMA.16816.F32.BF16 R40, R16.reuse, R42, R52 ;  /* 0x0000002a1028723c */ /* 0x040ff00000041834 */
[----:B------:R-:W-:Y:S08]  /*3d80*/  HMMA.16816.F32.BF16 R16, R16, R46, R48 ;  /* 0x0000002e1010723c */ /* 0x000ff00000041830 */
[----:B--2---:R-:W-:Y:S01]  /*3d90*/  HMMA.16816.F32.BF16 R72, R8, R24, R12 ;  /* 0x000000180848723c */ /* 0x004fe2000004180c */
[----:B------:R-:W-:-:S04]  /*3da0*/  IMAD R13, R76, 0x20, R101 ;  /* 0x000000204c0d7824 */ /* 0x000fc800078e0265 */
[C---:B------:R-:W-:Y:S01]  /*3db0*/  VIADD R12, R13.reuse, 0x18 ;  /* 0x000000180d0c7836 */ /* 0x040fe20000000000 */
[C---:B------:R-:W-:Y:S02]  /*3dc0*/  ISETP.GE.AND P5, PT, R13.reuse, R134, PT ;  /* 0x000000860d00720c */ /* 0x040fe40003fa6270 */
[C---:B------:R-:W-:Y:S08]  /*3dd0*/  HMMA.16816.F32.BF16 R20, R8.reuse, R28, R20 ;  /* 0x0000001c0814723c */ /* 0x040ff00000041814 */
[C---:B------:R-:W-:Y:S08]  /*3de0*/  HMMA.16816.F32.BF16 R40, R8.reuse, R30, R40 ;  /* 0x0000001e0828723c */ /* 0x040ff00000041828 */
[----:B------:R-:W-:Y:S01]  /*3df0*/  HMMA.16816.F32.BF16 R44, R8, R26, R16 ;  /* 0x0000001a082c723c */ /* 0x000fe20000041810 */
[----:B------:R-:W-:-:S02]  /*3e00*/  VIADD R9, R13, 0x1 ;  /* 0x000000010d097836 */ /* 0x000fc40000000000 */
[C---:B------:R-:W-:Y:S02]  /*3e10*/  VIADD R11, R13.reuse, 0x8 ;  /* 0x000000080d0b7836 */ /* 0x040fe40000000000 */
[----:B------:R-:W-:Y:S01]  /*3e20*/  VIADD R10, R13, 0x9 ;  /* 0x000000090d0a7836 */ /* 0x000fe20000000000 */
[-C--:B------:R-:W-:Y:S01]  /*3e30*/  ISETP.GE.AND P4, PT, R9, R134.reuse, PT ;  /* 0x000000860900720c */ /* 0x080fe20003f86270 */
[C---:B------:R-:W-:Y:S01]  /*3e40*/  IMAD.IADD R3, R2.reuse, 0x1, -R9 ;  /* 0x0000000102037824 */ /* 0x040fe200078e0a09 */
[----:B------:R-:W-:Y:S01]  /*3e50*/  HMMA.16816.F32.BF16 R64, R4, R28, R64 ;  /* 0x0000001c0440723c */ /* 0x000fe20000041840 */
[C---:B------:R-:W-:Y:S01]  /*3e60*/  IMAD.IADD R8, R2.reuse, 0x1, -R10 ;  /* 0x0000000102087824 */ /* 0x040fe200078e0a0a */
[----:B------:R-:W-:Y:S01]  /*3e70*/  BAR.SYNC.DEFER_BLOCKING 0x0 ;  /* 0x0000000000007b1d */ /* 0x000fe20000010000 */
[----:B------:R-:W-:Y:S01]  /*3e80*/  VIADD R19, R2, 0x8 ;  /* 0x0000000802137836 */ /* 0x000fe20000000000 */
[-C--:B------:R-:W-:Y:S01]  /*3e90*/  ISETP.GE.AND P1, PT, R10, R134.reuse, PT ;  /* 0x000000860a00720c */ /* 0x080fe20003f26270 */
[----:B------:R-:W-:Y:S01]  /*3ea0*/  VIADD R17, R2, 0x40 ;  /* 0x0000004002117836 */ /* 0x000fe20000000000 */
[----:B------:R-:W-:-:S02]  /*3eb0*/  ISETP.GE.AND P2, PT, R11, R134, PT ;  /* 0x000000860b00720c */ /* 0x000fc40003f46270 */
[C---:B------:R-:W-:Y:S08]  /*3ec0*/  HMMA.16816.F32.BF16 R60, R4.reuse, R30, R60 ;  /* 0x0000001e043c723c */ /* 0x040ff0000004183c */
[C---:B------:R-:W-:Y:S08]  /*3ed0*/  HMMA.16816.F32.BF16 R36, R4.reuse, R24, R56 ;  /* 0x000000180424723c */ /* 0x040ff00000041838 */
[----:B------:R-:W-:Y:S01]  /*3ee0*/  HMMA.16816.F32.BF16 R32, R4, R26, R32 ;  /* 0x0000001a0420723c */ /* 0x000fe20000041820 */
[C---:B------:R-:W-:Y:S01]  /*3ef0*/  IMAD.IADD R4, R2.reuse, 0x1, -R13 ;  /* 0x0000000102047824 */ /* 0x040fe200078e0a0d */
[----:B------:R-:W-:Y:S01]  /*3f00*/  IABS R5, R3 ;  /* 0x0000000300057213 */ /* 0x000fe20000000000 */
[----:B------:R-:W-:Y:S01]  /*3f10*/  IMAD.IADD R6, R2, 0x1, -R11 ;  /* 0x0000000102067824 */ /* 0x000fe200078e0a0b */
[----:B------:R-:W-:Y:S01]  /*3f20*/  IABS R3, R8 ;  /* 0x0000000800037213 */ /* 0x000fe20000000000 */
[----:B------:R-:W-:Y:S01]  /*3f30*/  IMAD.IADD R8, R19, 0x1, -R13 ;  /* 0x0000000113087824 */ /* 0x000fe200078e0a0d */
[----:B------:R-:W-:-:S02]  /*3f40*/  IABS R7, R4 ;  /* 0x0000000400077213 */ /* 0x000fc40000000000 */
[----:B------:R-:W-:Y:S01]  /*3f50*/  IABS R4, R6 ;  /* 0x0000000600047213 */ /* 0x000fe20000000000 */
[----:B------:R-:W-:Y:S01]  /*3f60*/  IMAD.MOV.U32 R6, RZ, RZ, R5 ;  /* 0x000000ffff067224 */ /* 0x000fe200078e0005 */
[----:B------:R-:W-:-:S03]  /*3f70*/  IABS R8, R8 ;  /* 0x0000000800087213 */ /* 0x000fc60000000000 */
[----:B------:R-:W-:Y:S02]  /*3f80*/  IMAD.MOV.U32 R5, RZ, RZ, R4 ;  /* 0x000000ffff057224 */ /* 0x000fe400078e0004 */
[----:B------:R-:W-:Y:S01]  /*3f90*/  IMAD.MOV.U32 R4, RZ, RZ, R3 ;  /* 0x000000ffff047224 */ /* 0x000fe200078e0003 */
[----:B------:R-:W-:Y:S02]  /*3fa0*/  I2FP.F32.S32 R3, R7 ;  /* 0x0000000700037245 */ /* 0x000fe40000201400 */
[----:B------:R-:W-:Y:S02]  /*3fb0*/  I2FP.F32.S32 R7, R6 ;  /* 0x0000000600077245 */ /* 0x000fe40000201400 */
[----:B------:R-:W-:Y:S01]  /*3fc0*/  I2FP.F32.S32 R6, R5 ;  /* 0x0000000500067245 */ /* 0x000fe20000201400 */
[CC--:B------:R-:W-:Y:S01]  /*3fd0*/  FFMA.FTZ R30, R3.reuse, -R133.reuse, R20 ;  /* 0x80000085031e7223 */ /* 0x0c0fe20000010014 */
[----:B------:R-:W-:Y:S01]  /*3fe0*/  I2FP.F32.S32 R5, R4 ;  /* 0x0000000400057245 */ /* 0x000fe20000201400 */
[----:B------:R-:W-:Y:S01]  /*3ff0*/  FFMA.FTZ R31, R3, -R133, R42 ;  /* 0x80000085031f7223 */ /* 0x000fe2000001002a */
[----:B------:R-:W-:-:S02]  /*4000*/  VIADD R3, R2, 0x48 ;  /* 0x0000004802037836 */ /* 0x000fc40000000000 */
[-C--:B------:R-:W-:Y:S01]  /*4010*/  FFMA.FTZ R27, R6, -R133.reuse, R40 ;  /* 0x80000085061b7223 */ /* 0x080fe20000010028 */
[----:B------:R-:W-:Y:S02]  /*4020*/  IMAD.MOV.U32 R4, RZ, RZ, R8 ;  /* 0x000000ffff047224 */ /* 0x000fe400078e0008 */
[-C--:B------:R-:W-:Y:S01]  /*4030*/  FFMA.FTZ R28, R5, -R133.reuse, R41 ;  /* 0x80000085051c7223 */ /* 0x080fe20000010029 */
[----:B------:R-:W-:Y:S02]  /*4040*/  IMAD.IADD R6, R19, 0x1, -R9 ;  /* 0x0000000113067824 */ /* 0x000fe400078e0a09 */
[-C--:B------:R-:W-:Y:S01]  /*4050*/  FFMA.FTZ R29, R7, -R133.reuse, R21 ;  /* 0x80000085071d7223 */ /* 0x080fe20000010015 */
[--C-:B------:R-:W-:Y:S01]  /*4060*/  IMAD.IADD R8, R17, 0x1, -R9.reuse ;  /* 0x0000000111087824 */ /* 0x100fe200078e0a09 */
[----:B------:R-:W-:Y:S01]  /*4070*/  I2FP.F32.S32 R4, R4 ;  /* 0x0000000400047245 */ /* 0x000fe20000201400 */
[----:B------:R-:W-:Y:S01]  /*4080*/  IMAD.IADD R5, R3, 0x1, -R9 ;  /* 0x0000000103057824 */ /* 0x000fe200078e0a09 */
[----:B------:R-:W-:Y:S01]  /*4090*/  IABS R9, R6 ;  /* 0x0000000600097213 */ /* 0x000fe20000000000 */
[----:B------:R-:W-:Y:S01]  /*40a0*/  IMAD.IADD R7, R17, 0x1, -R13 ;  /* 0x0000000111077824 */ /* 0x000fe200078e0a0d */
[----:B------:R-:W-:Y:S01]  /*40b0*/  IABS R6, R8 ;  /* 0x0000000800067213 */ /* 0x000fe20000000000 */
[----:B------:R-:W-:Y:S01]  /*40c0*/  FFMA.FTZ R26, R4, -R133, R22 ;  /* 0x80000085041a7223 */ /* 0x000fe20000010016 */
[----:B------:R-:W-:-:S02]  /*40d0*/  IABS R8, R5 ;  /* 0x0000000500087213 */ /* 0x000fc40000000000 */
[----:B------:R-:W-:Y:S01]  /*40e0*/  IADD3 R4, PT, PT, -R13, R3, RZ ;  /* 0x000000030d047210 */ /* 0x000fe20007ffe1ff */
[----:B------:R-:W-:Y:S01]  /*40f0*/  IMAD.MOV.U32 R5, RZ, RZ, R6 ;  /* 0x000000ffff057224 */ /* 0x000fe200078e0006 */
[----:B------:R-:W-:Y:S01]  /*4100*/  IABS R7, R7 ;  /* 0x0000000700077213 */ /* 0x000fe20000000000 */
[----:B------:R-:W-:Y:S01]  /*4110*/  IMAD.MOV.U32 R6, RZ, RZ, R8 ;  /* 0x000000ffff067224 */ /* 0x000fe200078e0008 */
[----:B------:R-:W-:Y:S02]  /*4120*/  IABS R4, R4 ;  /* 0x0000000400047213 */ /* 0x000fe40000000000 */
[----:B------:R-:W-:Y:S02]  /*4130*/  I2FP.F32.S32 R7, R7 ;  /* 0x0000000700077245 */ /* 0x000fe40000201400 */
[----:B------:R-:W-:Y:S02]  /*4140*/  I2FP.F32.S32 R5, R5 ;  /* 0x0000000500057245 */ /* 0x000fe40000201400 */
[----:B------:R-:W-:Y:S01]  /*4150*/  I2FP.F32.S32 R6, R6 ;  /* 0x0000000600067245 */ /* 0x000fe20000201400 */
[-C--:B------:R-:W-:Y:S01]  /*4160*/  FFMA.FTZ R24, R7, -R133.reuse, R64 ;  /* 0x8000008507187223 */ /* 0x080fe20000010040 */
[----:B------:R-:W-:Y:S01]  /*4170*/  I2FP.F32.S32 R4, R4 ;  /* 0x0000000400047245 */ /* 0x000fe20000201400 */
[----:B------:R-:W-:Y:S01]  /*4180*/  FFMA.FTZ R22, R5, -R133, R65 ;  /* 0x8000008505167223 */ /* 0x000fe20000010041 */
[----:B------:R-:W-:Y:S01]  /*4190*/  I2FP.F32.S32 R8, R9 ;  /* 0x0000000900087245 */ /* 0x000fe20000201400 */
[----:B------:R-:W-:-:S02]  /*41a0*/  IMAD.IADD R7, R17, 0x1, -R11 ;  /* 0x0000000111077824 */ /* 0x000fc400078e0a0b */
[-C--:B------:R-:W-:Y:S01]  /*41b0*/  FFMA.FTZ R21, R6, -R133.reuse, R67 ;  /* 0x8000008506157223 */ /* 0x080fe20000010043 */
[----:B------:R-:W-:Y:S02]  /*41c0*/  IMAD.IADD R5, R3, 0x1, -R11 ;  /* 0x0000000103057824 */ /* 0x000fe400078e0a0b */
[-C--:B------:R-:W-:Y:S01]  /*41d0*/  FFMA.FTZ R25, R4, -R133.reuse, R66 ;  /* 0x8000008504197223 */ /* 0x080fe20000010042 */
[--C-:B------:R-:W-:Y:S02]  /*41e0*/  IMAD.IADD R6, R19, 0x1, -R10.reuse ;  /* 0x0000000113067824 */ /* 0x100fe400078e0a0a */
[----:B------:R-:W-:Y:S01]  /*41f0*/  FFMA.FTZ R23, R8, -R133, R23 ;  /* 0x8000008508177223 */ /* 0x000fe20000010017 */
[--C-:B------:R-:W-:Y:S01]  /*4200*/  IMAD.IADD R4, R3, 0x1, -R10.reuse ;  /* 0x0000000103047824 */ /* 0x100fe200078e0a0a */
[----:B------:R-:W-:Y:S01]  /*4210*/  IABS R7, R7 ;  /* 0x0000000700077213 */ /* 0x000fe20000000000 */
[----:B------:R-:W-:Y:S01]  /*4220*/  IMAD.IADD R8, R17, 0x1, -R10 ;  /* 0x0000000111087824 */ /* 0x000fe200078e0a0a */
[----:B------:R-:W-:Y:S01]  /*4230*/  IABS R9, R5 ;  /* 0x0000000500097213 */ /* 0x000fe20000000000 */
[----:B------:R-:W-:Y:S01]  /*4240*/  VIADD R11, R13, 0x11 ;  /* 0x000000110d0b7836 */ /* 0x000fe20000000000 */
[----:B------:R-:W-:-:S02]  /*4250*/  IABS R10, R6 ;  /* 0x00000006000a7213 */ /* 0x000fc40000000000 */
[----:B------:R-:W-:Y:S01]  /*4260*/  IABS R5, R4 ;  /* 0x0000000400057213 */ /* 0x000fe20000000000 */
[----:B------:R-:W-:Y:S01]  /*4270*/  IMAD.MOV.U32 R4, RZ, RZ, R7 ;  /* 0x000000ffff047224 */ /* 0x000fe200078e0007 */
[----:B------:R-:W-:Y:S01]  /*4280*/  IABS R6, R8 ;  /* 0x0000000800067213 */ /* 0x000fe20000000000 */
[----:B------:R-:W-:Y:S01]  /*4290*/  IMAD.MOV.U32 R7, RZ, RZ, R9 ;  /* 0x000000ffff077224 */ /* 0x000fe200078e0009 */
[----:B------:R-:W-:Y:S01]  /*42a0*/  MOV R9, R5 ;  /* 0x0000000500097202 */ /* 0x000fe20000000f00 */
[----:B------:R-:W-:Y:S01]  /*42b0*/  IMAD.MOV.U32 R8, RZ, RZ, R10 ;  /* 0x000000ffff087224 */ /* 0x000fe200078e000a */
[----:B------:R-:W-:Y:S01]  /*42c0*/  I2FP.F32.S32 R5, R4 ;  /* 0x0000000400057245 */ /* 0x000fe20000201400 */
[C---:B------:R-:W-:Y:S01]  /*42d0*/  VIADD R10, R13.reuse, 0x10 ;  /* 0x000000100d0a7836 */ /* 0x040fe20000000000 */
[----:B------:R-:W-:Y:S01]  /*42e0*/  I2FP.F32.S32 R7, R7 ;  /* 0x0000000700077245 */ /* 0x000fe20000201400 */
[----:B------:R-:W-:Y:S01]  /*42f0*/  VIADD R13, R13, 0x19 ;  /* 0x000000190d0d7836 */ /* 0x000fe20000000000 */
[----:B------:R-:W-:Y:S01]  /*4300*/  I2FP.F32.S32 R8, R8 ;  /* 0x0000000800087245 */ /* 0x000fe20000201400 */
[-C--:B------:R-:W-:Y:S01]  /*4310*/  FFMA.FTZ R16, R5, -R133.reuse, R60 ;  /* 0x8000008505107223 */ /* 0x080fe2000001003c */
[----:B------:R-:W-:Y:S01]  /*4320*/  I2FP.F32.S32 R4, R6 ;  /* 0x0000000600047245 */ /* 0x000fe20000201400 */
[----:B------:R-:W-:Y:S01]  /*4330*/  FFMA.FTZ R15, R7, -R133, R62 ;  /* 0x80000085070f7223 */ /* 0x000fe2000001003e */
[----:B------:R-:W-:Y:S01]  /*4340*/  I2FP.F32.S32 R6, R9 ;  /* 0x0000000900067245 */ /* 0x000fe20000201400 */
[----:B------:R-:W-:Y:S01]  /*4350*/  FFMA.FTZ R14, R8, -R133, R43 ;  /* 0x80000085080e7223 */ /* 0x000fe2000001002b */
[----:B------:R-:W-:-:S02]  /*4360*/  IMAD.IADD R7, R17, 0x1, -R10 ;  /* 0x0000000111077824 */ /* 0x000fc400078e0a0a */
[-C--:B------:R-:W-:Y:S01]  /*4370*/  FFMA.FTZ R9, R4, -R133.reuse, R61 ;  /* 0x8000008504097223 */ /* 0x080fe2000001003d */
[C---:B------:R-:W-:Y:S02]  /*4380*/  IMAD.IADD R5, R17.reuse, 0x1, -R12 ;  /* 0x0000000111057824 */ /* 0x040fe400078e0a0c */
[----:B------:R-:W-:Y:S01]  /*4390*/  FFMA.FTZ R8, R6, -R133, R63 ;  /* 0x8000008506087223 */ /* 0x000fe2000001003f */
[C---:B------:R-:W-:Y:S01]  /*43a0*/  IMAD.IADD R6, R17.reuse, 0x1, -R11 ;  /* 0x0000000111067824 */ /* 0x040fe200078e0a0b */
[----:B------:R-:W-:Y:S01]  /*43b0*/  ISETP.GE.AND P6, PT, R10, R134, PT ;  /* 0x000000860a00720c */ /* 0x000fe20003fc6270 */
[----:B------:R-:W-:Y:S01]  /*43c0*/  IMAD.IADD R4, R17, 0x1, -R13 ;  /* 0x0000000111047824 */ /* 0x000fe200078e0a0d */
[----:B------:R-:W-:Y:S02]  /*43d0*/  IABS R17, R7 ;  /* 0x0000000700117213 */ /* 0x000fe40000000000 */
[----:B------:R-:W-:Y:S02]  /*43e0*/  IABS R7, R6 ;  /* 0x0000000600077213 */ /* 0x000fe40000000000 */
[----:B------:R-:W-:-:S02]  /*43f0*/  IABS R6, R5 ;  /* 0x0000000500067213 */ /* 0x000fc40000000000 */
[----:B------:R-:W-:Y:S01]  /*4400*/  IABS R5, R4 ;  /* 0x0000000400057213 */ /* 0x000fe20000000000 */
[----:B------:R-:W-:Y:S01]  /*4410*/  IMAD.MOV.U32 R4, RZ, RZ, R17 ;  /* 0x000000ffff047224 */ /* 0x000fe200078e0011 */
[----:B------:R-:W-:Y:S01]  /*4420*/  FSEL R70, R26, -INF , !P5 ;  /* 0xff8000001a467808 */ /* 0x000fe20006800000 */
[----:B------:R-:W-:Y:S01]  /*4430*/  IMAD.MOV.U32 R17, RZ, RZ, R7 ;  /* 0x000000ffff117224 */ /* 0x000fe200078e0007 */
[----:B------:R-:W-:Y:S01]  /*4440*/  FSEL R66, R30, -INF , !P5 ;  /* 0xff8000001e427808 */ /* 0x000fe20006800000 */
[----:B------:R-:W-:Y:S01]  /*4450*/  IMAD.MOV.U32 R7, RZ, RZ, R6 ;  /* 0x000000ffff077224 */ /* 0x000fe200078e0006 */
[----:B------:R-:W-:Y:S01]  /*4460*/  I2FP.F32.S32 R4, R4 ;  /* 0x0000000400047245 */ /* 0x000fe20000201400 */
[----:B------:R-:W-:Y:S01]  /*4470*/  IMAD.MOV.U32 R6, RZ, RZ, R5 ;  /* 0x000000ffff067224 */ /* 0x000fe200078e0005 */
[----:B------:R-:W-:Y:S02]  /*4480*/  I2FP.F32.S32 R5, R17 ;  /* 0x0000001100057245 */ /* 0x000fe40000201400 */
[----:B------:R-:W-:Y:S01]  /*4490*/  I2FP.F32.S32 R7, R7 ;  /* 0x0000000700077245 */ /* 0x000fe20000201400 */
[-C--:B------:R-:W-:Y:S01]  /*44a0*/  FFMA.FTZ R4, R4, -R133.reuse, R36 ;  /* 0x8000008504047223 */ /* 0x080fe20000010024 */
[----:B------:R-:W-:Y:S01]  /*44b0*/  I2FP.F32.S32 R6, R6 ;  /* 0x0000000600067245 */ /* 0x000fe20000201400 */
[-C--:B------:R-:W-:Y:S01]  /*44c0*/  FFMA.FTZ R18, R5, -R133.reuse, R37 ;  /* 0x8000008505127223 */ /* 0x080fe20000010025 */
[----:B------:R-:W-:Y:S01]  /*44d0*/  FSEL R24, R24, -INF , !P5 ;  /* 0xff80000018187808 */ /* 0x000fe20006800000 */
[-C--:B------:R-:W-:Y:S01]  /*44e0*/  FFMA.FTZ R17, R7, -R133.reuse, R32 ;  /* 0x8000008507117223 */ /* 0x080fe20000010020 */
[----:B------:R-:W-:Y:S01]  /*44f0*/  FSEL R25, R25, -INF , !P5 ;  /* 0xff80000019197808 */ /* 0x000fe20006800000 */
[----:B------:R-:W-:Y:S01]  /*4500*/  FFMA.FTZ R20, R6, -R133, R33 ;  /* 0x8000008506147223 */ /* 0x000fe20000010021 */
[----:B------:R-:W-:-:S02]  /*4510*/  FSEL R59, R29, -INF , !P4 ;  /* 0xff8000001d3b7808 */ /* 0x000fc40006000000 */
[----:B------:R-:W-:Y:S02]  /*4520*/  FSEL R68, R23, -INF , !P4 ;  /* 0xff80000017447808 */ /* 0x000fe40006000000 */
[----:B------:R-:W-:Y:S02]  /*4530*/  FSEL R22, R22, -INF , !P4 ;  /* 0xff80000016167808 */ /* 0x000fe40006000000 */
[----:B------:R-:W-:Y:S02]  /*4540*/  FSEL R26, R21, -INF , !P4 ;  /* 0xff800000151a7808 */ /* 0x000fe40006000000 */
[----:B------:R-:W-:Y:S02]  /*4550*/  FSEL R58, R27, -INF , !P2 ;  /* 0xff8000001b3a7808 */ /* 0x000fe40005000000 */
[----:B------:R-:W-:Y:S02]  /*4560*/  ISETP.GE.AND P5, PT, R11, R134, PT ;  /* 0x000000860b00720c */ /* 0x000fe40003fa6270 */
[----:B------:R-:W-:-:S02]  /*4570*/  FSEL R65, R31, -INF , !P2 ;  /* 0xff8000001f417808 */ /* 0x000fc40005000000 */
[----:B------:R-:W-:Y:S02]  /*4580*/  FSEL R21, R16, -INF , !P2 ;  /* 0xff80000010157808 */ /* 0x000fe40005000000 */
[----:B------:R-:W-:Y:S02]  /*4590*/  FSEL R27, R15, -INF , !P2 ;  /* 0xff8000000f1b7808 */ /* 0x000fe40005000000 */
[----:B------:R-:W-:Y:S02]  /*45a0*/  ISETP.GE.AND P4, PT, R12, R134, PT ;  /* 0x000000860c00720c */ /* 0x000fe40003f86270 */
[----:B------:R-:W-:Y:S02]  /*45b0*/  FSEL R64, R28, -INF , !P1 ;  /* 0xff8000001c407808 */ /* 0x000fe40004800000 */
[----:B------:R-:W-:Y:S02]  /*45c0*/  FSEL R67, R14, -INF , !P1 ;  /* 0xff8000000e437808 */ /* 0x000fe40004800000 */
[----:B------:R-:W-:-:S02]  /*45d0*/  FSEL R23, R9, -INF , !P1 ;  /* 0xff80000009177808 */ /* 0x000fc40004800000 */
[----:B------:R-:W-:Y:S02]  /*45e0*/  FSEL R36, R8, -INF , !P1 ;  /* 0xff80000008247808 */ /* 0x000fe40004800000 */
[----:B------:R-:W-:Y:S01]  /*45f0*/  FSEL R69, R4, -INF , !P6 ;  /* 0xff80000004457808 */ /* 0x000fe20007000000 */
[----:B------:R-:W-:Y:S06]  /*4600*/  @!P3 BRA `(.L_x_1242) ;  /* 0x000000000088b947 */ /* 0x000fec0003800000 */
        /* <DEDUP_REMOVED lines=34> */
.L_x_1242:
[----:B-1----:R-:W-:Y:S01]  /*4830*/  FMNMX3.FTZ R4, R24, R22, R21, !PT ;  /* 0x0000001618047276 */ /* 0x002fe20007810015 */
[----:B------:R-:W1:Y:S01]  /*4840*/  LDCU UR4, c[0x0][0x45c] ;  /* 0x00008b80ff0477ac */ /* 0x000e620008000800 */
[----:B------:R-:W-:Y:S01]  /*4850*/  ISETP.GE.AND P2, PT, R13, R134, PT ;  /* 0x000000860d00720c */ /* 0x000fe20003f46270 */
[C---:B------:R-:W-:Y:S01]  /*4860*/  IMAD.IADD R7, R3.reuse, 0x1, -R11 ;  /* 0x0000000103077824 */ /* 0x040fe200078e0a0b */
[----:B------:R-:W-:Y:S01]  /*4870*/  FSEL R57, R18, -INF , !P5 ;  /* 0xff80000012397808 */ /* 0x000fe20006800000 */
[----:B------:R-:W-:Y:S01]  /*4880*/  IMAD.IADD R6, R3, 0x1, -R12 ;  /* 0x0000000103067824 */ /* 0x000fe200078e0a0c */
[----:B------:R-:W-:Y:S02]  /*4890*/  FSEL R51, R17, -INF , !P4 ;  /* 0xff80000011337808 */ /* 0x000fe40006000000 */
[----:B------:R-:W-:Y:S02]  /*48a0*/  FMNMX3.FTZ R4, R4, R23, R69, !PT ;  /* 0x0000001704047276 */ /* 0x000fe40007810045 */
[----:B------:R-:W-:-:S02]  /*48b0*/  FSEL R50, R20, -INF , !P2 ;  /* 0xff80000014327808 */ /* 0x000fc40005000000 */
[----:B------:R-:W-:Y:S02]  /*48c0*/  FMNMX3.FTZ R4, R4, R57, R51, !PT ;  /* 0x0000003904047276 */ /* 0x000fe40007810033 */
[----:B------:R-:W-:Y:S02]  /*48d0*/  IABS R8, R7 ;  /* 0x0000000700087213 */ /* 0x000fe40000000000 */
[----:B------:R-:W-:Y:S02]  /*48e0*/  FMNMX.FTZ R4, R50, R4, !PT ;  /* 0x0000000432047209 */ /* 0x000fe40007810000 */
[----:B------:R-:W-:Y:S01]  /*48f0*/  IABS R7, R6 ;  /* 0x0000000600077213 */ /* 0x000fe20000000000 */
[----:B------:R-:W-:Y:S02]  /*4900*/  IMAD.MOV.U32 R6, RZ, RZ, R8 ;  /* 0x000000ffff067224 */ /* 0x000fe400078e0008 */
[----:B------:R-:W2:Y:S03]  /*4910*/  SHFL.BFLY PT, R5, R4, 0x2, 0x1f ;  /* 0x0c401f0004057f89 */ /* 0x000ea600000e0000 */
[----:B------:R-:W-:-:S05]  /*4920*/  I2FP.F32.S32 R6, R6 ;  /* 0x0000000600067245 */ /* 0x000fca0000201400 */
[----:B------:R-:W-:-:S05]  /*4930*/  FFMA.FTZ R6, R6, -R133, R39 ;  /* 0x8000008506067223 */ /* 0x000fca0000010027 */
[----:B------:R-:W-:Y:S01]  /*4940*/  FSEL R49, R6, -INF , !P5 ;  /* 0xff80000006317808 */ /* 0x000fe20006800000 */
[----:B------:R-:W-:Y:S01]  /*4950*/  IMAD.IADD R6, R2, 0x1, -R10 ;  /* 0x0000000102067824 */ /* 0x000fe200078e0a0a */
[----:B--2---:R-:W-:-:S05]  /*4960*/  FMNMX.FTZ R4, R4, R5, !PT ;  /* 0x0000000504047209 */ /* 0x004fca0007810000 */
[----:B------:R-:W2:Y:S02]  /*4970*/  SHFL.BFLY PT, R5, R4, 0x1, 0x1f ;  /* 0x0c201f0004057f89 */ /* 0x000ea400000e0000 */
[----:B--2---:R-:W-:Y:S02]  /*4980*/  FMNMX.FTZ R135, R4, R5, !PT ;  /* 0x0000000504877209 */ /* 0x004fe40007810000 */
[----:B------:R-:W-:Y:S02]  /*4990*/  IADD3 R5, PT, PT, -R13, R3, RZ ;  /* 0x000000030d057210 */ /* 0x000fe40007ffe1ff */
[C---:B------:R-:W-:Y:S01]  /*49a0*/  FSETP.NEU.FTZ.AND P1, PT, R135.reuse, -INF , PT ;  /* 0xff8000008700780b */ /* 0x040fe20003f3d000 */
[----:B-1----:R-:W-:Y:S01]  /*49b0*/  FMUL.FTZ R4, R135, UR4 ;  /* 0x0000000487047c20 */ /* 0x002fe20008410000 */
[----:B------:R-:W-:-:S04]  /*49c0*/  IABS R5, R5 ;  /* 0x0000000500057213 */ /* 0x000fc80000000000 */
[----:B------:R-:W-:Y:S01]  /*49d0*/  FSEL R14, R4, RZ, P1 ;  /* 0x000000ff040e7208 */ /* 0x000fe20000800000 */
[----:B------:R-:W-:-:S05]  /*49e0*/  IMAD.IADD R4, R3, 0x1, -R10 ;  /* 0x0000000103047824 */ /* 0x000fca00078e0a0a */
[----:B------:R-:W-:-:S05]  /*49f0*/  IABS R4, R4 ;  /* 0x0000000400047213 */ /* 0x000fca0000000000 */
[----:B------:R-:W-:Y:S01]  /*4a00*/  IMAD.MOV.U32 R3, RZ, RZ, R4 ;  /* 0x000000ffff037224 */ /* 0x000fe200078e0004 */
[----:B------:R-:W-:Y:S02]  /*4a10*/  MOV R4, R5 ;  /* 0x0000000500047202 */ /* 0x000fe40000000f00 */
[----:B------:R-:W-:Y:S02]  /*4a20*/  I2FP.F32.S32 R5, R7 ;  /* 0x0000000700057245 */ /* 0x000fe40000201400 */
[----:B------:R-:W-:Y:S02]  /*4a30*/  I2FP.F32.S32 R3, R3 ;  /* 0x0000000300037245 */ /* 0x000fe40000201400 */
[----:B------:R-:W-:Y:S01]  /*4a40*/  I2FP.F32.S32 R4, R4 ;  /* 0x0000000400047245 */ /* 0x000fe20000201400 */
[-C--:B------:R-:W-:Y:S01]  /*4a50*/  FFMA.FTZ R5, R5, -R133.reuse, R34 ;  /* 0x8000008505057223 */ /* 0x080fe20000010022 */
[----:B------:R-:W-:Y:S01]  /*4a60*/  IABS R7, R6 ;  /* 0x0000000600077213 */ /* 0x000fe20000000000 */
[----:B------:R-:W-:Y:S01]  /*4a70*/  FFMA.FTZ R3, R3, -R133, R38 ;  /* 0x8000008503037223 */ /* 0x000fe20000010026 */
[----:B------:R-:W-:Y:S01]  /*4a80*/  IADD3 R6, PT, PT, -R11, R19, RZ ;  /* 0x000000130b067210 */ /* 0x000fe20007ffe1ff */
[----:B------:R-:W-:Y:S01]  /*4a90*/  FFMA.FTZ R4, R4, -R133, R35 ;  /* 0x8000008504047223 */ /* 0x000fe20000010023 */
[----:B------:R-:W-:Y:S01]  /*4aa0*/  FSEL R54, R5, -INF , !P4 ;  /* 0xff80000005367808 */ /* 0x000fe20006000000 */
[----:B------:R-:W-:Y:S01]  /*4ab0*/  IMAD.IADD R5, R2, 0x1, -R11 ;  /* 0x0000000102057824 */ /* 0x000fe200078e0a0b */
[----:B------:R-:W-:-:S02]  /*4ac0*/  FSEL R48, R3, -INF , !P6 ;  /* 0xff80000003307808 */ /* 0x000fc40007000000 */
[----:B------:R-:W-:Y:S02]  /*4ad0*/  FMNMX3.FTZ R3, R25, R26, R27, !PT ;  /* 0x0000001a19037276 */ /* 0x000fe4000781001b */
[----:B------:R-:W-:Y:S02]  /*4ae0*/  FSEL R56, R4, -INF , !P2 ;  /* 0xff80000004387808 */ /* 0x000fe40005000000 */
[----:B------:R-:W-:Y:S02]  /*4af0*/  FMNMX3.FTZ R3, R3, R36, R48, !PT ;  /* 0x0000002403037276 */ /* 0x000fe40007810030 */
[C---:B------:R-:W-:Y:S01]  /*4b00*/  IADD3 R4, PT, PT, R2.reuse, -R12, RZ ;  /* 0x8000000c02047210 */ /* 0x040fe20007ffe0ff */
[----:B------:R-:W-:Y:S01]  /*4b10*/  IMAD.IADD R2, R2, 0x1, -R13 ;  /* 0x0000000102027824 */ /* 0x000fe200078e0a0d */
[----:B------:R-:W-:Y:S02]  /*4b20*/  FMNMX3.FTZ R3, R3, R49, R54, !PT ;  /* 0x0000003103037276 */ /* 0x000fe40007810036 */
[----:B------:R-:W-:Y:S01]  /*4b30*/  IABS R8, R4 ;  /* 0x0000000400087213 */ /* 0x000fe20000000000 */
[----:B------:R-:W-:Y:S01]  /*4b40*/  IMAD.MOV.U32 R4, RZ, RZ, R7 ;  /* 0x000000ffff047224 */ /* 0x000fe200078e0007 */
[----:B------:R-:W-:-:S02]  /*4b50*/  FMNMX.FTZ R3, R56, R3, !PT ;  /* 0x0000000338037209 */ /* 0x000fc40007810000 */
[----:B------:R-:W-:Y:S01]  /*4b60*/  IABS R16, R2 ;  /* 0x0000000200107213 */ /* 0x000fe20000000000 */
[C---:B------:R-:W-:Y:S01]  /*4b70*/  IMAD.IADD R2, R19.reuse, 0x1, -R10 ;  /* 0x0000000113027824 */ /* 0x040fe200078e0a0a */
[----:B------:R-:W-:Y:S01]  /*4b80*/  IABS R15, R5 ;  /* 0x00000005000f7213 */ /* 0x000fe20000000000 */
[----:B------:R-:W1:Y:S01]  /*4b90*/  SHFL.BFLY PT, R9, R3, 0x2, 0x1f ;  /* 0x0c401f0003097f89 */ /* 0x000e6200000e0000 */
[----:B------:R-:W-:Y:S01]  /*4ba0*/  IMAD.MOV.U32 R10, RZ, RZ, R8 ;  /* 0x000000ffff0a7224 */ /* 0x000fe200078e0008 */
[----:B------:R-:W-:Y:S01]  /*4bb0*/  I2FP.F32.S32 R8, R4 ;  /* 0x0000000400087245 */ /* 0x000fe20000201400 */
[C---:B------:R-:W-:Y:S01]  /*4bc0*/  IMAD.IADD R5, R19.reuse, 0x1, -R12 ;  /* 0x0000000113057824 */ /* 0x040fe200078e0a0c */
[----:B------:R-:W-:Y:S01]  /*4bd0*/  MOV R7, R15 ;  /* 0x0000000f00077202 */ /* 0x000fe20000000f00 */
[----:B------:R-:W-:Y:S01]  /*4be0*/  IMAD.IADD R4, R19, 0x1, -R13 ;  /* 0x0000000113047824 */ /* 0x000fe200078e0a0d */
[----:B------:R-:W-:Y:S01]  /*4bf0*/  IABS R2, R2 ;  /* 0x0000000200027213 */ /* 0x000fe20000000000 */
[----:B------:R-:W-:Y:S01]  /*4c00*/  FFMA.FTZ R8, R8, -R133, R72 ;  /* 0x8000008508087223 */ /* 0x000fe20000010048 */
[----:B------:R-:W-:-:S02]  /*4c10*/  MOV R11, R16 ;  /* 0x00000010000b7202 */ /* 0x000fc40000000f00 */
[----:B------:R-:W-:Y:S02]  /*4c20*/  I2FP.F32.S32 R7, R7 ;  /* 0x0000000700077245 */ /* 0x000fe40000201400 */
[----:B------:R-:W-:Y:S02]  /*4c30*/  I2FP.F32.S32 R10, R10 ;  /* 0x0000000a000a7245 */ /* 0x000fe40000201400 */
[----:B------:R-:W-:Y:S01]  /*4c40*/  I2FP.F32.S32 R2, R2 ;  /* 0x0000000200027245 */ /* 0x000fe20000201400 */
[-C--:B------:R-:W-:Y:S01]  /*4c50*/  FFMA.FTZ R7, R7, -R133.reuse, R73 ;  /* 0x8000008507077223 */ /* 0x080fe20000010049 */
[----:B------:R-:W-:Y:S01]  /*4c60*/  IABS R6, R6 ;  /* 0x0000000600067213 */ /* 0x000fe20000000000 */
[----:B------:R-:W-:Y:S01]  /*4c70*/  FFMA.FTZ R10, R10, -R133, R44 ;  /* 0x800000850a0a7223 */ /* 0x000fe2000001002c */
[----:B------:R-:W-:Y:S01]  /*4c80*/  I2FP.F32.S32 R11, R11 ;  /* 0x0000000b000b7245 */ /* 0x000fe20000201400 */
[----:B------:R-:W-:Y:S01]  /*4c90*/  FFMA.FTZ R12, R2, -R133, R74 ;  /* 0x80000085020c7223 */ /* 0x000fe2000001004a */
[----:B------:R-:W-:-:S02]  /*4ca0*/  FSEL R15, R8, -INF , !P6 ;  /* 0xff800000080f7808 */ /* 0x000fc40007000000 */
[----:B------:R-:W-:Y:S02]  /*4cb0*/  FMNMX3.FTZ R2, R66, R59, R58, !PT ;  /* 0x0000003b42027276 */ /* 0x000fe4000781003a */
[----:B-1----:R-:W-:Y:S01]  /*4cc0*/  FMNMX.FTZ R132, R3, R9, !PT ;  /* 0x0000000903847209 */ /* 0x002fe20007810000 */
[----:B------:R-:W-:Y:S01]  /*4cd0*/  FFMA.FTZ R9, R11, -R133, R45 ;  /* 0x800000850b097223 */ /* 0x000fe2000001002d */
[----:B------:R-:W-:Y:S02]  /*4ce0*/  IABS R3, R5 ;  /* 0x0000000500037213 */ /* 0x000fe40000000000 */
[----:B------:R-:W-:Y:S01]  /*4cf0*/  IABS R5, R4 ;  /* 0x0000000400057213 */ /* 0x000fe20000000000 */
[----:B------:R-:W-:Y:S01]  /*4d00*/  IMAD.MOV.U32 R4, RZ, RZ, R6 ;  /* 0x000000ffff047224 */ /* 0x000fe200078e0006 */
[----:B------:R-:W-:Y:S01]  /*4d10*/  I2FP.F32.S32 R6, R3 ;  /* 0x0000000300067245 */ /* 0x000fe20000201400 */
[----:B------:R-:W-:Y:S01]  /*4d20*/  FFMA.FTZ R3, R24, UR4, -R14 ;  /* 0x0000000418037c23 */ /* 0x000fe2000801080e */
[----:B------:R-:W-:Y:S01]  /*4d30*/  FSEL R53, R7, -INF , !P5 ;  /* 0xff80000007357808 */ /* 0x000fe20006800000 */
[----:B------:R-:W1:Y:S01]  /*4d40*/  SHFL.BFLY PT, R11, R132, 0x1, 0x1f ;  /* 0x0c201f00840b7f89 */ /* 0x000e6200000e0000 */
[----:B------:R-:W-:Y:S01]  /*4d50*/  FSEL R60, R10, -INF , !P4 ;  /* 0xff8000000a3c7808 */ /* 0x000fe20006000000 */
[----:B------:R2:W-:Y:S01]  /*4d60*/  MUFU.EX2 R81, R3 ;  /* 0x0000000300517308 */ /* 0x0005e20000000800 */
[----:B------:R-:W-:-:S02]  /*4d70*/  FMNMX3.FTZ R2, R2, R64, R15, !PT ;  /* 0x0000004002027276 */ /* 0x000fc4000781000f */
[----:B------:R-:W-:Y:S02]  /*4d80*/  I2FP.F32.S32 R4, R4 ;  /* 0x0000000400047245 */ /* 0x000fe40000201400 */
[----:B------:R-:W-:Y:S01]  /*4d90*/  FSEL R61, R9, -INF , !P2 ;  /* 0xff800000093d7808 */ /* 0x000fe20005000000 */
[----:B------:R-:W-:Y:S01]  /*4da0*/  IMAD.SHL.U32 R9, R100, 0x200, RZ ;  /* 0x0000020064097824 */ /* 0x000fe200078e00ff */
[----:B------:R-:W-:Y:S01]  /*4db0*/  I2FP.F32.S32 R7, R5 ;  /* 0x0000000500077245 */ /* 0x000fe20000201400 */
[-C--:B------:R-:W-:Y:S01]  /*4dc0*/  FFMA.FTZ R5, R4, -R133.reuse, R75 ;  /* 0x8000008504057223 */ /* 0x080fe2000001004b */
[-C--:B------:R-:W-:Y:S01]  /*4dd0*/  FFMA.FTZ R4, R6, -R133.reuse, R46 ;  /* 0x8000008506047223 */ /* 0x080fe2000001002e */
[----:B------:R-:W-:Y:S02]  /*4de0*/  FSEL R52, R12, -INF , !P6 ;  /* 0xff8000000c347808 */ /* 0x000fe40007000000 */
[----:B------:R-:W-:Y:S01]  /*4df0*/  FFMA.FTZ R7, R7, -R133, R47 ;  /* 0x8000008507077223 */ /* 0x000fe2000001002f */
[----:B------:R-:W-:-:S02]  /*4e00*/  FSEL R55, R5, -INF , !P5 ;  /* 0xff80000005377808 */ /* 0x000fc40006800000 */
[----:B------:R-:W-:Y:S01]  /*4e10*/  FSEL R62, R4, -INF , !P4 ;  /* 0xff800000043e7808 */ /* 0x000fe20006000000 */
[----:B------:R-:W-:Y:S01]  /*4e20*/  FFMA.FTZ R4, R23, UR4, -R14 ;  /* 0x0000000417047c23 */ /* 0x000fe2000801080e */
[----:B--2---:R-:W-:Y:S01]  /*4e30*/  FMNMX3.FTZ R3, R2, R53, R60, !PT ;  /* 0x0000003502037276 */ /* 0x004fe2000781003c */
[----:B------:R-:W-:Y:S01]  /*4e40*/  FFMA.FTZ R2, R22, UR4, -R14 ;  /* 0x0000000416027c23 */ /* 0x000fe2000801080e */
[----:B------:R-:W-:Y:S01]  /*4e50*/  FSEL R63, R7, -INF , !P2 ;  /* 0xff800000073f7808 */ /* 0x000fe20005000000 */
[----:B------:R2:W-:Y:S01]  /*4e60*/  MUFU.EX2 R80, R4 ;  /* 0x0000000400507308 */ /* 0x0005e20000000800 */
[----:B------:R-:W-:Y:S02]  /*4e70*/  FMNMX.FTZ R6, R61, R3, !PT ;  /* 0x000000033d067209 */ /* 0x000fe40007810000 */
[----:B-1----:R-:W-:Y:S02]  /*4e80*/  FMNMX.FTZ R132, R132, R11, !PT ;  /* 0x0000000b84847209 */ /* 0x002fe40007810000 */
[----:B------:R-:W-:Y:S01]  /*4e90*/  LOP3.LUT P6, RZ, R112, 0x2, RZ, 0xc0, !PT ;  /* 0x0000000270ff7812 */ /* 0x000fe200078cc0ff */
[----:B------:R-:W1:Y:S01]  /*4ea0*/  SHFL.BFLY PT, R8, R6, 0x2, 0x1f ;  /* 0x0c401f0006087f89 */ /* 0x000e6200000e0000 */
[C---:B------:R-:W-:Y:S01]  /*4eb0*/  FSETP.NEU.FTZ.AND P1, PT, R132.reuse, -INF , PT ;  /* 0xff8000008400780b */ /* 0x040fe20003f3d000 */
[----:B------:R3:W-:Y:S01]  /*4ec0*/  MUFU.EX2 R71, R2 ;  /* 0x0000000200477308 */ /* 0x0007e20000000800 */
[----:B------:R-:W-:-:S05]  /*4ed0*/  FMUL.FTZ R3, R132, UR4 ;  /* 0x0000000484037c20 */ /* 0x000fca0008410000 */
[----:B------:R-:W-:-:S05]  /*4ee0*/  FSEL R3, R3, RZ, P1 ;  /* 0x000000ff03037208 */ /* 0x000fca0000800000 */
[----:B--2---:R-:W-:-:S04]  /*4ef0*/  FFMA.FTZ R4, R25, UR4, -R3 ;  /* 0x0000000419047c23 */ /* 0x004fc80008010803 */
[----:B------:R2:W-:Y:S01]  /*4f00*/  MUFU.EX2 R245, R4 ;  /* 0x0000000400f57308 */ /* 0x0005e20000000800 */
[----:B---3--:R-:W-:-:S07]  /*4f10*/  FFMA.FTZ R2, R21, UR4, -R14 ;  /* 0x0000000415027c23 */ /* 0x008fce000801080e */
[----:B------:R3:W-:Y:S01]  /*4f20*/  MUFU.EX2 R252, R2 ;  /* 0x0000000200fc7308 */ /* 0x0007e20000000800 */
[----:B--2---:R-:W-:-:S07]  /*4f30*/  FFMA.FTZ R4, R26, UR4, -R3 ;  /* 0x000000041a047c23 */ /* 0x004fce0008010803 */
[----:B------:R2:W4:Y:S01]  /*4f40*/  MUFU.EX2 R238, R4 ;  /* 0x0000000400ee7308 */ /* 0x0005220000000800 */
[----:B---3--:R-:W-:-:S04]  /*4f50*/  FMNMX3.FTZ R2, R70, R68, R65, !PT ;  /* 0x0000004446027276 */ /* 0x008fc80007810041 */
[----:B------:R-:W-:-:S04]  /*4f60*/  FMNMX3.FTZ R2, R2, R67, R52, !PT ;  /* 0x0000004302027276 */ /* 0x000fc80007810034 */
[----:B------:R-:W-:Y:S02]  /*4f70*/  FMNMX3.FTZ R5, R2, R55, R62, !PT ;  /* 0x0000003702057276 */ /* 0x000fe4000781003e */
[----:B------:R-:W-:Y:S02]  /*4f80*/  LOP3.LUT R2, R78, 0x200, R9, 0xf8, !PT ;  /* 0x000002004e027812 */ /* 0x000fe400078ef809 */
[----:B------:R-:W-:Y:S02]  /*4f90*/  FMNMX.FTZ R5, R63, R5, !PT ;  /* 0x000000053f057209 */ /* 0x000fe40007810000 */
[----:B------:R-:W-:Y:S02]  /*4fa0*/  LEA R221, R2, UR5, 0x1 ;  /* 0x0000000502dd7c11 */ /* 0x000fe4000f8e08ff */
[----:B-1----:R-:W-:Y:S01]  /*4fb0*/  FMNMX.FTZ R2, R6, R8, !PT ;  /* 0x0000000806027209 */ /* 0x002fe20007810000 */
[----:B------:R-:W1:Y:S01]  /*4fc0*/  SHFL.BFLY PT, R9, R5, 0x2, 0x1f ;  /* 0x0c401f0005097f89 */ /* 0x000e6200000e0000 */
[----:B------:R-:W-:Y:S01]  /*4fd0*/  FFMA.FTZ R6, R27, UR4, -R3 ;  /* 0x000000041b067c23 */ /* 0x000fe20008010803 */
[----:B------:R-:W-:Y:S01]  /*4fe0*/  IMAD R8, R77, 0x2, R221 ;  /* 0x000000024d087824 */ /* 0x000fe200078e02dd */
[C---:B--2---:R-:W-:Y:S01]  /*4ff0*/  LEA R4, R0.reuse, R221, 0x1 ;  /* 0x000000dd00047211 */ /* 0x044fe200078e08ff */
[----:B------:R-:W2:Y:S01]  /*5000*/  SHFL.BFLY PT, R137, R2, 0x1, 0x1f ;  /* 0x0c201f0002897f89 */ /* 0x000ea200000e0000 */
[----:B------:R3:W-:Y:S01]  /*5010*/  MUFU.EX2 R243, R6 ;  /* 0x0000000600f37308 */ /* 0x0007e20000000800 */
[----:B------:R-:W-:Y:S01]  /*5020*/  IMAD R10, R0, 0x2, R8 ;  /* 0x00000002000a7824 */ /* 0x000fe200078e0208 */
[----:B------:R-:W-:Y:S01]  /*5030*/  IADD3 R242, PT, PT, R221, 0xa000, RZ ;  /* 0x0000a000ddf27810 */ /* 0x000fe20007ffe0ff */
[----:B------:R-:W-:Y:S04]  /*5040*/  LDSM.16.MT88.4 R20, [R8+0xa000] ;  /* 0x00a000000814783b */ /* 0x000fe80000004200 */
[----:B------:R5:W-:Y:S04]  /*5050*/  LDSM.16.MT88.4 R44, [R8+0xb000] ;  /* 0x00b00000082c783b */ /* 0x000be80000004200 */
[----:B------:R-:W-:Y:S04]  /*5060*/  LDSM.16.MT88.4 R16, [R10+0xa000] ;  /* 0x00a000000a10783b */ /* 0x000fe80000004200 */
[----:B------:R-:W-:Y:S01]  /*5070*/  LDSM.16.MT88.4 R28, [R4+0xa000] ;  /* 0x00a00000041c783b */ /* 0x000fe20000004200 */
[----:B---3--:R-:W-:Y:S01]  /*5080*/  FFMA.FTZ R6, R36, UR4, -R3 ;  /* 0x0000000424067c23 */ /* 0x008fe20008010803 */
[----:B-1----:R-:W-:-:S02]  /*5090*/  FMNMX.FTZ R9, R5, R9, !PT ;  /* 0x0000000905097209 */ /* 0x002fc40007810000 */
[----:B------:R1:W-:Y:S01]  /*50a0*/  LDSM.16.MT88.4 R36, [R4+0xb000] ;  /* 0x00b000000424783b */ /* 0x0003e20000004200 */
[----:B------:R3:W5:Y:S01]  /*50b0*/  MUFU.EX2 R246, R6 ;  /* 0x0000000600f67308 */ /* 0x0007620000000800 */
[----:B----4-:R-:W-:Y:S02]  /*50c0*/  F2FP.BF16.F32.PACK_AB R5, R238, R245 ;  /* 0x000000f5ee05723e */ /* 0x010fe400000010ff */
[----:B------:R-:W4:Y:S01]  /*50d0*/  SHFL.BFLY PT, R11, R9, 0x1, 0x1f ;  /* 0x0c201f00090b7f89 */ /* 0x000f2200000e0000 */
[----:B--2---:R-:W-:-:S03]  /*50e0*/  FMNMX.FTZ R137, R2, R137, !PT ;  /* 0x0000008902897209 */ /* 0x004fc60007810000 */
[----:B------:R-:W-:Y:S01]  /*50f0*/  LDSM.16.MT88.4 R40, [R10+0xb000] ;  /* 0x00b000000a28783b */ /* 0x000fe20000004200 */
[C---:B------:R-:W-:Y:S01]  /*5100*/  FSETP.NEU.FTZ.AND P1, PT, R137.reuse, -INF , PT ;  /* 0xff8000008900780b */ /* 0x040fe20003f3d000 */
[----:B------:R-:W-:Y:S02]  /*5110*/  FMUL.FTZ R12, R137, UR4 ;  /* 0x00000004890c7c20 */ /* 0x000fe40008410000 */
[----:B------:R-:W2:Y:S03]  /*5120*/  LDSM.16.MT88.4 R32, [R221+0xa000] ;  /* 0x00a00000dd20783b */ /* 0x000ea60000004200 */
[----:B------:R-:W-:Y:S01]  /*5130*/  FSEL R12, R12, RZ, P1 ;  /* 0x000000ff0c0c7208 */ /* 0x000fe20000800000 */
[----:B------:R-:W2:Y:S01]  /*5140*/  LDSM.16.MT88.4 R24, [R221+0xb000] ;  /* 0x00b00000dd18783b */ /* 0x000ea20000004200 */
[----:B---3--:R-:W-:-:S03]  /*5150*/  F2FP.BF16.F32.PACK_AB R6, R80, R252 ;  /* 0x000000fc5006723e */ /* 0x008fc600000010ff */
[--C-:B------:R-:W-:Y:S01]  /*5160*/  FFMA.FTZ R2, R66, UR4, -R12.reuse ;  /* 0x0000000442027c23 */ /* 0x100fe2000801080c */
[----:B-----5:R-:W-:Y:S01]  /*5170*/  FFMA.FTZ R8, R58, UR4, -R12 ;  /* 0x000000043a087c23 */ /* 0x020fe2000801080c */
[----:B------:R-:W-:Y:S01]  /*5180*/  F2FP.BF16.F32.PACK_AB R7, R246, R243 ;  /* 0x000000f3f607723e */ /* 0x000fe200000010ff */
[----:B------:R-:W-:Y:S01]  /*5190*/  LDSM.16.MT88.4 R156, [R221+0xa800] ;  /* 0x00a80000dd9c783b */ /* 0x000fe20000004200 */
[----:B------:R3:W-:Y:S01]  /*51a0*/  MUFU.EX2 R235, R2 ;  /* 0x0000000200eb7308 */ /* 0x0007e20000000800 */
[----:B-1----:R-:W-:Y:S02]  /*51b0*/  F2FP.BF16.F32.PACK_AB R4, R71, R81 ;  /* 0x000000514704723e */ /* 0x002fe400000010ff */
[----:B------:R-:W-:Y:S01]  /*51c0*/  LDSM.16.MT88.4 R96, [R221+0xb800] ;  /* 0x00b80000dd60783b */ /* 0x000fe20000004200 */
[----:B----4-:R-:W-:-:S04]  /*51d0*/  FMNMX.FTZ R136, R9, R11, !PT ;  /* 0x0000000b09887209 */ /* 0x010fc80007810000 */
[----:B------:R-:W-:Y:S01]  /*51e0*/  FSETP.NEU.FTZ.AND P1, PT, R136, -INF , PT ;  /* 0xff8000008800780b */ /* 0x000fe20003f3d000 */
[----:B------:R-:W-:Y:S01]  /*51f0*/  MUFU.EX2 R236, R8 ;  /* 0x0000000800ec7308 */ /* 0x000fe20000000800 */
[----:B------:R-:W-:Y:S01]  /*5200*/  HMMA.16816.F32.BF16 R100, R4, R22, RZ ;  /* 0x000000160464723c */ /* 0x000fe200000418ff */
[----:B---3--:R-:W-:-:S07]  /*5210*/  FFMA.FTZ R2, R59, UR4, -R12 ;  /* 0x000000043b027c23 */ /* 0x008fce000801080c */
[C---:B------:R-:W-:Y:S01]  /*5220*/  HMMA.16816.F32.BF16 R76, R4.reuse, R20, RZ ;  /* 0x00000014044c723c */ /* 0x040fe200000418ff */
[----:B------:R-:W-:Y:S01]  /*5230*/  IMAD.MOV.U32 R59, RZ, RZ, R80 ;  /* 0x000000ffff3b7224 */ /* 0x000fe200078e0050 */
[----:B------:R1:W3:Y:S06]  /*5240*/  MUFU.EX2 R229, R2 ;  /* 0x0000000200e57308 */ /* 0x0002ec0000000800 */
[C---:B------:R-:W-:Y:S08]  /*5250*/  HMMA.16816.F32.BF16 R108, R4.reuse, R18, RZ ;  /* 0x00000012046c723c */ /* 0x040ff000000418ff */
[----:B--2---:R-:W-:Y:S01]  /*5260*/  HMMA.16816.F32.BF16 R144, R4, R32, RZ ;  /* 0x000000200490723c */ /* 0x004fe200000418ff */
[----:B-1----:R-:W-:Y:S01]  /*5270*/  FMUL.FTZ R2, R136, UR4 ;  /* 0x0000000488027c20 */ /* 0x002fe20008410000 */
[----:B---3--:R-:W-:-:S06]  /*5280*/  F2FP.BF16.F32.PACK_AB R8, R229, R235 ;  /* 0x000000ebe508723e */ /* 0x008fcc00000010ff */
[----:B------:R-:W-:Y:S01]  /*5290*/  HMMA.16816.F32.BF16 R72, R4, R28, RZ ;  /* 0x0000001c0448723c */ /* 0x000fe200000418ff */
[----:B------:R-:W-:Y:S01]  /*52a0*/  FSEL R13, R2, RZ, P1 ;  /* 0x000000ff020d7208 */ /* 0x000fe20000800000 */
[----:B------:R-:W-:-:S04]  /*52b0*/  FFMA.FTZ R2, R64, UR4, -R12 ;  /* 0x0000000440027c23 */ /* 0x000fc8000801080c */
[----:B------:R1:W2:Y:S02]  /*52c0*/  MUFU.EX2 R237, R2 ;  /* 0x0000000200ed7308 */ /* 0x0002a40000000800 */
[C---:B------:R-:W-:Y:S08]  /*52d0*/  HMMA.16816.F32.BF16 R84, R4.reuse, R16, RZ ;  /* 0x000000100454723c */ /* 0x040ff000000418ff */
[----:B------:R-:W-:Y:S01]  /*52e0*/  HMMA.16816.F32.BF16 R88, R4, R24, RZ ;  /* 0x000000180458723c */ /* 0x000fe200000418ff */
[----:B-1----:R-:W-:Y:S01]  /*52f0*/  FFMA.FTZ R2, R70, UR4, -R13 ;  /* 0x0000000446027c23 */ /* 0x002fe2000801080d */
[----:B--2---:R-:W-:-:S06]  /*5300*/  F2FP.BF16.F32.PACK_AB R10, R237, R236 ;  /* 0x000000eced0a723e */ /* 0x004fcc00000010ff */
[C---:B------:R-:W-:Y:S01]  /*5310*/  HMMA.16816.F32.BF16 R104, R4.reuse, R36, RZ ;  /* 0x000000240468723c */ /* 0x040fe200000418ff */
[----:B------:R-:W-:Y:S01]  /*5320*/  IMAD.MOV.U32 R70, RZ, RZ, R81 ;  /* 0x000000ffff467224 */ /* 0x000fe200078e0051 */
[----:B------:R1:W-:Y:S06]  /*5330*/  MUFU.EX2 R225, R2 ;  /* 0x0000000200e17308 */ /* 0x0003ec0000000800 */
[C---:B------:R-:W-:Y:S08]  /*5340*/  HMMA.16816.F32.BF16 R116, R4.reuse, R44, RZ ;  /* 0x0000002c0474723c */ /* 0x040ff000000418ff */
[----:B------:R-:W-:Y:S01]  /*5350*/  HMMA.16816.F32.BF16 R128, R4, R40, RZ ;  /* 0x000000280480723c */ /* 0x000fe200000418ff */
[----:B-1----:R-:W-:-:S04]  /*5360*/  FFMA.FTZ R2, R68, UR4, -R13 ;  /* 0x0000000444027c23 */ /* 0x002fc8000801080d */
[----:B------:R1:W2:Y:S03]  /*5370*/  MUFU.EX2 R223, R2 ;  /* 0x0000000200df7308 */ /* 0x0002a60000000800 */
        /* <DEDUP_REMOVED lines=8> */
[----:B-1----:R-:W-:-:S04]  /*5400*/  FFMA.FTZ R2, R67, UR4, -R13 ;  /* 0x0000000443027c23 */ /* 0x002fc8000801080d */
[----:B------:R-:W1:Y:S03]  /*5410*/  MUFU.EX2 R230, R2 ;  /* 0x0000000200e67308 */ /* 0x000e660000000800 */
[----:B------:R-:W-:Y:S01]  /*5420*/  HMMA.16816.F32.BF16 R172, R4, R42, RZ ;  /* 0x0000002a04ac723c */ /* 0x000fe200000418ff */
[----:B------:R-:W-:Y:S01]  /*5430*/  FFMA.FTZ R5, R49, UR4, -R3 ;  /* 0x0000000431057c23 */ /* 0x000fe20008010803 */
[----:B------:R-:W-:Y:S01]  /*5440*/  IADD3 R4, PT, PT, R221, 0xa020, RZ ;  /* 0x0000a020dd047810 */ /* 0x000fe20007ffe0ff */
[----:B------:R-:W-:-:S05]  /*5450*/  @P6 VIADD R4, R242, 0xffffffe0 ;  /* 0xffffffe0f2046836 */ /* 0x000fca0000000000 */
[----:B------:R-:W-:Y:S01]  /*5460*/  LDSM.16.MT88.4 R112, [R4+0x1800] ;  /* 0x001800000470783b */ /* 0x000fe20000004200 */
[----:B-1----:R-:W-:Y:S01]  /*5470*/  F2FP.BF16.F32.PACK_AB R11, R230, R224 ;  /* 0x000000e0e60b723e */ /* 0x002fe200000010ff */
[----:B------:R-:W-:-:S06]  /*5480*/  FFMA.FTZ R2, R69, UR4, -R14 ;  /* 0x0000000445027c23 */ /* 0x000fcc000801080e */
[C---:B------:R-:W-:Y:S01]  /*5490*/  HMMA.16816.F32.BF16 R204, R8.reuse, R22, RZ ;  /* 0x0000001608cc723c */ /* 0x040fe200000418ff */
[----:B------:R1:W-:Y:S07]  /*54a0*/  MUFU.EX2 R23, R2 ;  /* 0x0000000200177308 */ /* 0x0003ee0000000800 */
[C---:B------:R-:W-:Y:S08]  /*54b0*/  HMMA.16816.F32.BF16 R176, R8.reuse, R20, RZ ;  /* 0x0000001408b0723c */ /* 0x040ff000000418ff */
[----:B------:R-:W-:Y:S01]  /*54c0*/  HMMA.16816.F32.BF16 R200, R8, R18, RZ ;  /* 0x0000001208c8723c */ /* 0x000fe200000418ff */
[----:B------:R2:W-:Y:S01]  /*54d0*/  MUFU.EX2 R18, R5 ;  /* 0x0000000500127308 */ /* 0x0005e20000000800 */
[----:B-1----:R-:W-:-:S06]  /*54e0*/  FFMA.FTZ R2, R57, UR4, -R14 ;  /* 0x0000000439027c23 */ /* 0x002fcc000801080e */
[C---:B------:R-:W-:Y:S01]  /*54f0*/  HMMA.16816.F32.BF16 R180, R8.reuse, R28, RZ ;  /* 0x0000001c08b4723c */ /* 0x040fe200000418ff */
[----:B------:R1:W3:Y:S07]  /*5500*/  MUFU.EX2 R22, R2 ;  /* 0x0000000200167308 */ /* 0x0002ee0000000800 */
[----:B------:R-:W-:Y:S01]  /*5510*/  HMMA.16816.F32.BF16 R208, R8, R30, RZ ;  /* 0x0000001e08d0723c */ /* 0x000fe200000418ff */
[----:B--2---:R-:W-:-:S07]  /*5520*/  FFMA.FTZ R5, R54, UR4, -R3 ;  /* 0x0000000436057c23 */ /* 0x004fce0008010803 */
        /* <DEDUP_REMOVED lines=9> */
[C---:B------:R-:W-:Y:S01]  /*55c0*/  HMMA.16816.F32.BF16 R32, R8.reuse, R16, RZ ;  /* 0x000000100820723c */ /* 0x040fe200000418ff */
[----:B------:R-:W-:Y:S07]  /*55d0*/  MUFU.EX2 R17, R5 ;  /* 0x0000000500117308 */ /* 0x000fee0000000800 */
[C---:B------:R-:W-:Y:S01]  /*55e0*/  HMMA.16816.F32.BF16 R24, R8.reuse, R36, RZ ;  /* 0x000000240818723c */ /* 0x040fe200000418ff */
[--C-:B-1----:R-:W-:Y:S01]  /*55f0*/  FFMA.FTZ R2, R48, UR4, -R3.reuse ;  /* 0x0000000430027c23 */ /* 0x102fe20008010803 */
[----:B------:R-:W-:Y:S01]  /*5600*/  FFMA.FTZ R3, R56, UR4, -R3 ;  /* 0x0000000438037c23 */ /* 0x000fe20008010803 */
[----:B------:R-:W1:Y:S01]  /*5610*/  LDSM.16.MT88.4 R48, [R4+0x800] ;  /* 0x000800000430783b */ /* 0x000e620000004200 */
[----:B--2---:R-:W-:Y:S01]  /*5620*/  F2FP.BF16.F32.PACK_AB R170, R20, R21 ;  /* 0x0000001514aa723e */ /* 0x004fe200000010ff */
[----:B------:R2:W3:Y:S03]  /*5630*/  MUFU.EX2 R19, R2 ;  /* 0x0000000200137308 */ /* 0x0004e60000000800 */
[C---:B------:R-:W-:Y:S05]  /*5640*/  HMMA.16816.F32.BF16 R196, R8.reuse, R38, RZ ;  /* 0x0000002608c4723c */ /* 0x040fea00000418ff */
[----:B------:R-:W4:Y:S03]  /*5650*/  MUFU.EX2 R16, R3 ;  /* 0x0000000300107308 */ /* 0x000f260000000800 */
[----:B------:R-:W-:Y:S01]  /*5660*/  HMMA.16816.F32.BF16 R160, R8, R44, RZ ;  /* 0x0000002c08a0723c */ /* 0x000fe200000418ff */
[----:B--2---:R-:W-:Y:S01]  /*5670*/  VIADD R2, R221, 0xa040 ;  /* 0x0000a040dd027836 */ /* 0x004fe20000000000 */
[----:B------:R-:W-:-:S06]  /*5680*/  @P0 IADD3 R2, PT, PT, R242, -0x40, RZ ;  /* 0xffffffc0f2020810 */ /* 0x000fcc0007ffe0ff */
[C---:B------:R-:W-:Y:S01]  /*5690*/  HMMA.16816.F32.BF16 R188, R8.reuse, R46, RZ ;  /* 0x0000002e08bc723c */ /* 0x040fe200000418ff */
[----:B---3--:R-:W-:Y:S01]  /*56a0*/  F2FP.BF16.F32.PACK_AB R169, R18, R19 ;  /* 0x0000001312a9723e */ /* 0x008fe200000010ff */
[----:B------:R-:W-:Y:S02]  /*56b0*/  IMAD R226, R0, 0x2, R2 ;  /* 0x0000000200e27824 */ /* 0x000fe400078e0202 */
[----:B------:R-:W-:Y:S01]  /*56c0*/  FFMA.FTZ R0, R15, UR4, -R12 ;  /* 0x000000040f007c23 */ /* 0x000fe2000801080c */
[----:B------:R-:W2:Y:S01]  /*56d0*/  LDSM.16.MT88.4 R64, [R2+0x800] ;  /* 0x000800000240783b */ /* 0x000ea20000004200 */
[----:B----4-:R-:W-:Y:S02]  /*56e0*/  F2FP.BF16.F32.PACK_AB R171, R16, R17 ;  /* 0x0000001110ab723e */ /* 0x010fe400000010ff */
[----:B------:R-:W-:Y:S01]  /*56f0*/  HMMA.16816.F32.BF16 R124, R8, R40, RZ ;  /* 0x00000028087c723c */ /* 0x000fe200000418ff */
[----:B------:R3:W-:Y:S01]  /*5700*/  MUFU.EX2 R14, R0 ;  /* 0x00000000000e7308 */ /* 0x0007e20000000800 */
[----:B------:R-:W4:Y:S01]  /*5710*/  LDSM.16.MT88.4 R80, [R226+0x800] ;  /* 0x00080000e250783b */ /* 0x000f220000004200 */
[----:B------:R-:W-:-:S03]  /*5720*/  IMAD.MOV.U32 R15, RZ, RZ, R59 ;  /* 0x000000ffff0f7224 */ /* 0x000fc600078e003b */
[----:B------:R-:W5:Y:S02]  /*5730*/  LDSM.16.MT88.4 R120, [R2+0x1800] ;  /* 0x001800000278783b */ /* 0x000f640000004200 */
[----:B------:R-:W-:Y:S02]  /*5740*/  HMMA.16816.F32.BF16 R192, R8, R42, RZ ;  /* 0x0000002a08c0723c */ /* 0x000fe400000418ff */
[----:B------:R-:W5:Y:S06]  /*5750*/  LDSM.16.MT88.4 R4, [R226+0x1800] ;  /* 0x00180000e204783b */ /* 0x000f6c0000004200 */
[----:B-1----:R-:W-:Y:S01]  /*5760*/  HMMA.16816.F32.BF16 R40, R168, R48, R72 ;  /* 0x00000030a828723c */ /* 0x002fe20000041848 */
[----:B---3--:R-:W-:-:S04]  /*5770*/  FFMA.FTZ R0, R53, UR4, -R12 ;  /* 0x0000000435007c23 */ /* 0x008fc8000801080c */
[----:B------:R1:W3:Y:S03]  /*5780*/  MUFU.EX2 R11, R0 ;  /* 0x00000000000b7308 */ /* 0x0002e60000000800 */
[C---:B------:R-:W-:Y:S08]  /*5790*/  HMMA.16816.F32.BF16 R44, R168.reuse, R50, R92 ;  /* 0x00000032a82c723c */ /* 0x040ff0000004185c */
[----:B------:R-:W-:Y:S01]  /*57a0*/  HMMA.16816.F32.BF16 R144, R168, R156, R144 ;  /* 0x0000009ca890723c */ /* 0x000fe20000041890 */
[----:B-1----:R-:W-:-:S07]  /*57b0*/  FFMA.FTZ R0, R60, UR4, -R12 ;  /* 0x000000043c007c23 */ /* 0x002fce000801080c */
[C---:B--2---:R-:W-:Y:S01]  /*57c0*/  HMMA.16816.F32.BF16 R56, R168.reuse, R64, R76 ;  /* 0x00000040a838723c */ /* 0x044fe2000004184c */
[----:B------:R1:W-:Y:S07]  /*57d0*/  MUFU.EX2 R10, R0 ;  /* 0x00000000000a7308 */ /* 0x0003ee0000000800 */
[C---:B----4-:R-:W-:Y:S08]  /*57e0*/  HMMA.16816.F32.BF16 R76, R168.reuse, R82, R108 ;  /* 0x00000052a84c723c */ /* 0x050ff0000004186c */
[----:B------:R-:W-:Y:S01]  /*57f0*/  HMMA.16816.F32.BF16 R72, R168, R80, R84 ;  /* 0x00000050a848723c */ /* 0x000fe20000041854 */
[----:B-1----:R-:W-:Y:S01]  /*5800*/  FFMA.FTZ R0, R61, UR4, -R12 ;  /* 0x000000043d007c23 */ /* 0x002fe2000801080c */
[----:B------:R-:W-:-:S03]  /*5810*/  MOV R12, R70 ;  /* 0x00000046000c7202 */ /* 0x000fc60000000f00 */
[----:B------:R1:W-:Y:S03]  /*5820*/  MUFU.EX2 R9, R0 ;  /* 0x0000000000097308 */ /* 0x0003e60000000800 */
[C---:B------:R-:W-:Y:S08]  /*5830*/  HMMA.16816.F32.BF16 R88, R168.reuse, R96, R88 ;  /* 0x00000060a858723c */ /* 0x040ff00000041858 */
[----:B------:R-:W-:Y:S01]  /*5840*/  HMMA.16816.F32.BF16 R104, R168, R112, R104 ;  /* 0x00000070a868723c */ /* 0x000fe20000041868 */
[----:B-1----:R-:W-:-:S07]  /*5850*/  FFMA.FTZ R0, R52, UR4, -R13 ;  /* 0x0000000434007c23 */ /* 0x002fce000801080d */
[C---:B-----5:R-:W-:Y:S01]  /*5860*/  HMMA.16816.F32.BF16 R116, R168.reuse, R120, R116 ;  /* 0x00000078a874723c */ /* 0x060fe20000041874 */
[----:B------:R1:W-:Y:S07]  /*5870*/  MUFU.EX2 R8, R0 ;  /* 0x0000000000087308 */ /* 0x0003ee0000000800 */
[C---:B------:R-:W-:Y:S08]  /*5880*/  HMMA.16816.F32.BF16 R128, R168.reuse, R4, R128 ;  /* 0x00000004a880723c */ /* 0x040ff00000041880 */
[----:B------:R-:W-:Y:S01]  /*5890*/  HMMA.16816.F32.BF16 R152, R168, R158, R152 ;  /* 0x0000009ea898723c */ /* 0x000fe20000041898 */
[----:B-1----:R-:W-:-:S04]  /*58a0*/  FFMA.FTZ R0, R55, UR4, -R13 ;  /* 0x0000000437007c23 */ /* 0x002fc8000801080d */
[----:B------:R1:W2:Y:S03]  /*58b0*/  MUFU.EX2 R3, R0 ;  /* 0x0000000000037308 */ /* 0x0002a60000000800 */
[C---:B------:R-:W-:Y:S08]  /*58c0*/  HMMA.16816.F32.BF16 R92, R168.reuse, R98, R140 ;  /* 0x00000062a85c723c */ /* 0x040ff0000004188c */
[----:B------:R-:W-:Y:S01]  /*58d0*/  HMMA.16816.F32.BF16 R108, R168, R114, R148 ;  /* 0x00000072a86c723c */ /* 0x000fe20000041894 */
[----:B-1----:R-:W-:-:S07]  /*58e0*/  FFMA.FTZ R0, R62, UR4, -R13 ;  /* 0x000000043e007c23 */ /* 0x002fce000801080d */
[----:B------:R-:W-:Y:S01]  /*58f0*/  HMMA.16816.F32.BF16 R164, R168, R122, R164 ;  /* 0x0000007aa8a4723c */ /* 0x000fe200000418a4 */
[----:B------:R1:W-:Y:S02]  /*5900*/  MUFU.EX2 R2, R0 ;  /* 0x0000000000027308 */ /* 0x0003e40000000800 */
[----:B-1----:R-:W-:Y:S01]  /*5910*/  FFMA.FTZ R0, R63, UR4, -R13 ;  /* 0x000000043f007c23 */ /* 0x002fe2000801080d */
[----:B------:R-:W-:-:S04]  /*5920*/  IMAD.MOV.U32 R13, RZ, RZ, R71 ;  /* 0x000000ffff0d7224 */ /* 0x000fc800078e0047 */
[----:B------:R-:W-:Y:S01]  /*5930*/  HMMA.16816.F32.BF16 R60, R168, R66, R100 ;  /* 0x00000042a83c723c */ /* 0x000fe20000041864 */
[----:B------:R-:W-:Y:S01]  /*5940*/  FADD.FTZ R12, R12, R13 ;  /* 0x0000000d0c0c7221 */ /* 0x000fe20000010000 */
[----:B------:R-:W1:Y:S01]  /*5950*/  MUFU.EX2 R0, R0 ;  /* 0x0000000000007308 */ /* 0x000e620000000800 */
[----:B------:R-:W-:Y:S02]  /*5960*/  FADD.FTZ R13, R245, R238 ;  /* 0x000000eef50d7221 */ /* 0x000fe40000010000 */
[----:B------:R-:W-:-:S03]  /*5970*/  FADD.FTZ R12, R252, R12 ;  /* 0x0000000cfc0c7221 */ /* 0x000fc60000010000 */
[----:B------:R-:W-:Y:S01]  /*5980*/  HMMA.16816.F32.BF16 R168, R168, R6, R172 ;  /* 0x00000006a8a8723c */ /* 0x000fe200000418ac */
[----:B---3--:R-:W-:Y:S01]  /*5990*/  F2FP.BF16.F32.PACK_AB R172, R11, R14 ;  /* 0x0000000e0bac723e */ /* 0x008fe200000010ff */
[----:B------:R-:W-:Y:S01]  /*59a0*/  FADD.FTZ R13, R243, R13 ;  /* 0x0000000df30d7221 */ /* 0x000fe20000010000 */
[----:B--2---:R-:W-:Y:S02]  /*59b0*/  F2FP.BF16.F32.PACK_AB R173, R3, R8 ;  /* 0x0000000803ad723e */ /* 0x004fe400000010ff */
[----:B------:R-:W-:Y:S02]  /*59c0*/  F2FP.BF16.F32.PACK_AB R174, R9, R10 ;  /* 0x0000000a09ae723e */ /* 0x000fe400000010ff */
[----:B-1----:R-:W-:-:S07]  /*59d0*/  F2FP.BF16.F32.PACK_AB R175, R0, R2 ;  /* 0x0000000200af723e */ /* 0x002fce00000010ff */
        /* <DEDUP_REMOVED lines=44> */
[----:B------:R-:W-:Y:S01]  /*5ca0*/  IADD3 R244, PT, PT, R244, R134, RZ ;  /* 0x00000086f4f47210 */ /* 0x000fe20007ffe0ff */
[C---:B------:R-:W-:Y:S01]  /*5cb0*/  IMAD.SHL.U32 R246, R138.reuse, 0x10, RZ ;  /* 0x000000108af67824 */ /* 0x040fe200078e00ff */
[----:B------:R-:W3:Y:S01]  /*5cc0*/  S2R R0, SR_TID.X ;  /* 0x0000000000007919 */ /* 0x000ee20000002100 */
[----:B------:R-:W4:Y:S01]  /*5cd0*/  LDCU.64 UR6, c[0x0][0x3b8] ;  /* 0x00007700ff0677ac */ /* 0x000f220008000a00 */
[----:B------:R-:W-:Y:S01]  /*5ce0*/  SHF.L.U64.HI R245, R138, 0x4, R139 ;  /* 0x000000048af57819 */ /* 0x000fe2000001028b */
[----:B------:R-:W-:Y:S01]  /*5cf0*/  IMAD.MOV.U32 R139, RZ, RZ, R132 ;  /* 0x000000ffff8b7224 */ /* 0x000fe200078e0084 */
[----:B------:R-:W-:Y:S01]  /*5d00*/  LEA.HI.SX32 R232, R232, 0xfffffffe, 0x1b ;  /* 0xfffffffee8e87811 */ /* 0x000fe200078fdaff */
[----:B------:R-:W-:Y:S01]  /*5d10*/  IMAD.MOV.U32 R138, RZ, RZ, R136 ;  /* 0x000000ffff8a7224 */ /* 0x000fe200078e0088 */
[----:B------:R-:W-:Y:S01]  /*5d20*/  MOV R140, R135 ;  /* 0x00000087008c7202 */ /* 0x000fe20000000f00 */
[----:B------:R-:W-:Y:S01]  /*5d30*/  IMAD.MOV.U32 R134, RZ, RZ, R137 ;  /* 0x000000ffff867224 */ /* 0x000fe200078e0089 */
[----:B------:R-:W-:Y:S01]  /*5d40*/  IADD3 R243, PT, PT, R221, 0xa040, RZ ;  /* 0x0000a040ddf37810 */ /* 0x000fe20007ffe0ff */
[----:B------:R-:W-:Y:S01]  /*5d50*/  IMAD.MOV.U32 R230, RZ, RZ, 0x40 ;  /* 0x00000040ffe67424 */ /* 0x000fe200078e00ff */
[----:B------:R-:W1:Y:S01]  /*5d60*/  LDCU UR14, c[0x0][0x440] ;  /* 0x00008800ff0e77ac */ /* 0x000e620008000800 */
[----:B------:R-:W3:Y:S01]  /*5d70*/  LDCU UR4, c[0x0][0x45c] ;  /* 0x00008b80ff0477ac */ /* 0x000ee20008000800 */
[----:B--2---:R-:W-:Y:S01]  /*5d80*/  ISETP.GE.AND P1, PT, R250, UR11, PT ;  /* 0x0000000bfa007c0c */ /* 0x004fe2000bf26270 */
[----:B----4-:R-:W-:-:S02]  /*5d90*/  USHF.L.U64.HI UR9, UR6, 0x5, UR7 ;  /* 0x0000000506097899 */ /* 0x010fc40008010207 */
[----:B------:R-:W-:Y:S02]  /*5da0*/  USHF.L.U32 UR8, UR6, 0x5, URZ ;  /* 0x0000000506087899 */ /* 0x000fe400080006ff */
[----:B------:R-:W-:Y:S02]  /*5db0*/  USHF.L.U64.HI UR12, UR6, 0x4, UR7 ;  /* 0x00000004060c7899 */ /* 0x000fe40008010207 */
[----:B------:R-:W-:Y:S01]  /*5dc0*/  USHF.L.U32 UR13, UR6, 0x4, URZ ;  /* 0x00000004060d7899 */ /* 0x000fe200080006ff */
[----:B------:R-:W2:Y:S01]  /*5dd0*/  LDCU.64 UR6, c[0x0][0x3c0] ;  /* 0x00007800ff0677ac */ /* 0x000ea20008000a00 */
[----:B-1----:R-:W-:Y:S01]  /*5de0*/  IMAD.SHL.U32 R15, R15, 0x2, RZ ;  /* 0x000000020f0f7824 */ /* 0x002fe200078e00ff */
[----:B---3--:R-:W-:-:S04]  /*5df0*/  LOP3.LUT P0, RZ, R0, 0x2, RZ, 0xc0, !PT ;  /* 0x0000000200ff7812 */ /* 0x008fc8000780c0ff */
[----:B------:R-:W-:Y:S02]  /*5e00*/  LOP3.LUT R15, R15, 0x6, RZ, 0xc0, !PT ;  /* 0x000000060f0f7812 */ /* 0x000fe400078ec0ff */
[----:B------:R-:W-:-:S03]  /*5e10*/  SEL R229, R228, 0xffffffe0, !P0 ;  /* 0xffffffe0e4e57807 */ /* 0x000fc60004000000 */
[----:B------:R-:W-:Y:S01]  /*5e20*/  IMAD.IADD R247, R15, 0x1, R247 ;  /* 0x000000010ff77824 */ /* 0x000fe200078e02f7 */
[-C--:B------:R-:W-:Y:S01]  /*5e30*/  IADD3 R224, PT, PT, R227, R229.reuse, RZ ;  /* 0x000000e5e3e07210 */ /* 0x080fe20007ffe0ff */
[----:B------:R-:W-:Y:S01]  /*5e40*/  IMAD.IADD R225, R220, 0x1, R229 ;  /* 0x00000001dce17824 */ /* 0x000fe200078e02e5 */
[----:B------:R-:W-:Y:S01]  /*5e50*/  IADD3 R223, PT, PT, R221, R229, RZ ;  /* 0x000000e5dddf7210 */ /* 0x000fe20007ffe0ff */
[----:B------:R-:W-:Y:S06]  /*5e60*/  BRA `(.L_x_1244) ;  /* 0x0000000000b07947 */ /* 0x000fec0003800000 */
.L_x_1246:
[----:B------:R-:W-:Y:S01]  /*5e70*/  VIADD R3, R232, 0xffffffff ;  /* 0xffffffffe8037836 */ /* 0x000fe20000000000 */
[----:B------:R-:W-:Y:S01]  /*5e80*/  MOV R177, UR12 ;  /* 0x0000000c00b17c02 */ /* 0x000fe20008000f00 */
[----:B------:R-:W-:Y:S02]  /*5e90*/  IMAD.U32 R176, RZ, RZ, UR13 ;  /* 0x0000000dffb07e24 */ /* 0x000fe4000f8e00ff */
[C---:B------:R-:W-:Y:S04]  /*5ea0*/  IMAD.WIDE.U32 R142, R3.reuse, UR8, RZ ;  /* 0x00000008038e7c25 */ /* 0x040fe8000f8e00ff */
[----:B------:R-:W-:Y:S01]  /*5eb0*/  IMAD.U32 R136, RZ, RZ, UR13 ;  /* 0x0000000dff887e24 */ /* 0x000fe2000f8e00ff */
[CC--:B------:R-:W-:Y:S01]  /*5ec0*/  @!P4 LEA R180, P3, R142.reuse, R234.reuse, 0x1 ;  /* 0x000000ea8eb4c211 */ /* 0x0c0fe200078608ff */
[----:B------:R-:W-:Y:S01]  /*5ed0*/  IMAD.U32 R137, RZ, RZ, UR12 ;  /* 0x0000000cff897e24 */ /* 0x000fe2000f8e00ff */
[----:B------:R-:W-:Y:S01]  /*5ee0*/  @!P1 LEA R183, P6, R142, R234, 0x1 ;  /* 0x000000ea8eb79211 */ /* 0x000fe200078c08ff */
[C---:B------:R-:W-:Y:S02]  /*5ef0*/  IMAD R132, R3.reuse, UR9, RZ ;  /* 0x0000000903847c24 */ /* 0x040fe4000f8e02ff */
[C---:B------:R-:W-:Y:S04]  /*5f00*/  @!P1 IMAD.WIDE.U32 R176, R3.reuse, UR8, R176 ;  /* 0x0000000803b09c25 */ /* 0x040fe8000f8e00b0 */
[----:B------:R-:W-:Y:S01]  /*5f10*/  @!P4 IMAD.WIDE.U32 R136, R3, UR8, R136 ;  /* 0x000000080388cc25 */ /* 0x000fe2000f8e0088 */
[----:B------:R-:W-:Y:S03]  /*5f20*/  IADD3 R3, PT, PT, R143, R132, RZ ;  /* 0x000000848f037210 */ /* 0x000fe60007ffe0ff */
[----:B------:R-:W-:Y:S01]  /*5f30*/  @!P1 IMAD.IADD R135, R132, 0x1, R177 ;  /* 0x0000000184879824 */ /* 0x000fe200078e02b1 */
[CCC-:B------:R-:W-:Y:S02]  /*5f40*/  @!P1 LEA.HI.X R143, R142.reuse, R233.reuse, R3.reuse, 0x1, P6 ;  /* 0x000000e98e8f9211 */ /* 0x1c0fe400030f0c03 */
[----:B------:R-:W-:Y:S01]  /*5f50*/  @!P4 LEA.HI.X R181, R142, R233, R3, 0x1, P3 ;  /* 0x000000e98eb5c211 */ /* 0x000fe200018f0c03 */
[----:B------:R-:W-:Y:S01]  /*5f60*/  @!P1 IMAD.MOV.U32 R142, RZ, RZ, R183 ;  /* 0x000000ffff8e9224 */ /* 0x000fe200078e00b7 */
[-C--:B------:R-:W-:Y:S02]  /*5f70*/  @!P4 LEA R178, P2, R136, R234.reuse, 0x1 ;  /* 0x000000ea88b2c211 */ /* 0x080fe400078408ff */
[----:B------:R-:W-:Y:S02]  /*5f80*/  @!P4 IADD3 R132, PT, PT, R132, R137, RZ ;  /* 0x000000898484c210 */ /* 0x000fe40007ffe0ff */
[----:B------:R-:W-:Y:S01]  /*5f90*/  @!PT LDS RZ, [RZ] ;  /* 0x00000000fffff984 */ /* 0x000fe20000000800 */
[----:B------:R-:W-:Y:S01]  /*5fa0*/  @!PT LDS RZ, [RZ] ;  /* 0x00000000fffff984 */ /* 0x000fe20000000800 */
[----:B------:R-:W-:Y:S01]  /*5fb0*/  @!PT LDS RZ, [RZ] ;  /* 0x00000000fffff984 */ /* 0x000fe20000000800 */
[----:B------:R1:W-:Y:S01]  /*5fc0*/  @!P1 LDGSTS.E.BYPASS.LTC128B.128 [R231+0x8000], desc[UR20][R142.64] ;  /* 0x080000008ee79fae */ /* 0x0003e2000b981a14 */
[----:B------:R-:W-:Y:S02]  /*5fd0*/  @!P1 LEA R177, P5, R176, R234, 0x1 ;  /* 0x000000eab0b19211 */ /* 0x000fe400078a08ff */
[-C--:B------:R-:W-:Y:S01]  /*5fe0*/  @!P4 LEA.HI.X R179, R136, R233.reuse, R132, 0x1, P2 ;  /* 0x000000e988b3c211 */ /* 0x080fe200010f0c84 */
[----:B------:R1:W-:Y:S01]  /*5ff0*/  @P1 STS.128 [R231+0x8000], RZ ;  /* 0x008000ffe7001388 */ /* 0x0003e20000000c00 */
[----:B------:R-:W-:Y:S02]  /*6000*/  @!P1 LEA.HI.X R137, R176, R233, R135, 0x1, P5 ;  /* 0x000000e9b0899211 */ /* 0x000fe400028f0c87 */
[----:B------:R-:W-:Y:S01]  /*6010*/  @!P1 MOV R136, R177 ;  /* 0x000000b100889202 */ /* 0x000fe20000000f00 */
        /* <DEDUP_REMOVED lines=17> */
.L_x_1244:
[----:B------:R-:W-:Y:S04]  /*6130*/  DEPBAR.LE SB0, 0x0 ;  /* 0x000080000000791a */ /* 0x000fe80000000000 */
[----:B------:R-:W-:Y:S01]  /*6140*/  BAR.SYNC.DEFER_BLOCKING 0x0 ;  /* 0x0000000000007b1d */ /* 0x000fe20000010000 */
[C---:B--2---:R-:W-:Y:S01]  /*6150*/  IMAD.WIDE.U32 R2, R232.reuse, UR6, RZ ;  /* 0x00000006e8027c25 */ /* 0x044fe2000f8e00ff */
[----:B------:R-:W-:Y:S03]  /*6160*/  ISETP.GE.AND P4, PT, R239, UR14, PT ;  /* 0x0000000eef007c0c */ /* 0x000fe6000bf86270 */
[----:B------:R-:W-:Y:S01]  /*6170*/  IMAD R0, R232, UR7, R3 ;  /* 0x00000007e8007c24 */ /* 0x000fe2000f8e0203 */
[C---:B------:R-:W-:Y:S02]  /*6180*/  LEA R4, P2, R2.reuse, R241, 0x6 ;  /* 0x000000f102047211 */ /* 0x040fe400078430ff */
[C---:B------:R-:W-:Y:S02]  /*6190*/  LEA R3, P0, R2.reuse, R246, 0x5 ;  /* 0x000000f602037211 */ /* 0x040fe400078028ff */
[CCC-:B------:R-:W-:Y:S02]  /*61a0*/  LEA.HI.X R5, R2.reuse, R240.reuse, R0.reuse, 0x6, P2 ;  /* 0x000000f002057211 */ /* 0x1c0fe400010f3400 */
[----:B------:R-:W-:Y:S02]  /*61b0*/  LEA.HI.X R0, R2, R245, R0, 0x5, P0 ;  /* 0x000000f502007211 */ /* 0x000fe400000f2c00 */
[C---:B------:R-:W-:Y:S02]  /*61c0*/  LEA R2, P0, R3.reuse, R241, 0x1 ;  /* 0x000000f103027211 */ /* 0x040fe400078008ff */
[----:B------:R-:W-:Y:S02]  /*61d0*/  ISETP.NE.AND P2, PT, R232, RZ, PT ;  /* 0x000000ffe800720c */ /* 0x000fe40003f45270 */
[----:B------:R-:W-:Y:S01]  /*61e0*/  LEA.HI.X R3, R3, R240, R0, 0x1, P0 ;  /* 0x000000f003037211 */ /* 0x000fe200000f0c00 */
[----:B------:R-:W-:Y:S01]  /*61f0*/  @!PT LDS RZ, [RZ] ;  /* 0x00000000fffff984 */ /* 0x000fe20000000800 */
[----:B------:R-:W-:Y:S01]  /*6200*/  @!PT LDS RZ, [RZ] ;  /* 0x00000000fffff984 */ /* 0x000fe20000000800 */
[----:B------:R-:W-:Y:S01]  /*6210*/  @!PT LDS RZ, [RZ] ;  /* 0x00000000fffff984 */ /* 0x000fe20000000800 */
[----:B------:R-:W-:Y:S06]  /*6220*/  @!P1 LDGSTS.E.BYPASS.LTC128B.128 [R231+0xa000], desc[UR20][R4.64] ;  /* 0x0a00000004e79fae */ /* 0x000fec000b981a14 */
[----:B------:R-:W-:Y:S01]  /*6230*/  @P1 STS.128 [R231+0xa000], RZ ;  /* 0x00a000ffe7001388 */ /* 0x000fe20000000c00 */
[----:B------:R-:W-:Y:S05]  /*6240*/  ISETP.GE.AND P1, PT, R250, UR14, PT ;  /* 0x0000000efa007c0c */ /* 0x000fea000bf26270 */
[----:B------:R-:W-:Y:S01]  /*6250*/  @!PT LDS RZ, [RZ] ;  /* 0x00000000fffff984 */ /* 0x000fe20000000800 */
[----:B------:R-:W-:Y:S01]  /*6260*/  @!PT LDS RZ, [RZ] ;  /* 0x00000000fffff984 */ /* 0x000fe20000000800 */
[----:B------:R-:W-:Y:S01]  /*6270*/  @!PT LDS RZ, [RZ] ;  /* 0x00000000fffff984 */ /* 0x000fe20000000800 */
[----:B------:R1:W-:Y:S06]  /*6280*/  @!P4 LDGSTS.E.BYPASS.LTC128B.128 [R231+0xb000], desc[UR20][R4.64+0x80] ;  /* 0x0b00008004e7cfae */ /* 0x0003ec000b981a14 */
[----:B------:R-:W-:Y:S01]  /*6290*/  @P4 STS.128 [R231+0xb000], RZ ;  /* 0x00b000ffe7004388 */ /* 0x000fe20000000c00 */
[----:B------:R-:W2:Y:S05]  /*62a0*/  S2R R6, SR_TID.X ;  /* 0x0000000000067919 */ /* 0x000eaa0000002100 */
        /* <DEDUP_REMOVED lines=12> */
[----:B------:R-:W4:Y:S06]  /*6370*/  LDSM.16.M88.4 R28, [R220+0x2000] ;  /* 0x00200000dc1c783b */ /* 0x000f2c0000000200 */
[----:B------:R-:W5:Y:S06]  /*6380*/  LDSM.16.M88.4 R176, [R222+UR5+0x8800] ;  /* 0x00880005deb0783b */ /* 0x000f6c0008000200 */
[----:B------:R-:W-:Y:S06]  /*6390*/  LDSM.16.M88.4 R180, [R225] ;  /* 0x00000000e1b4783b */ /* 0x000fec0000000200 */
[----:B------:R-:W5:Y:S06]  /*63a0*/  LDSM.16.M88.4 R184, [R224+0x8000] ;  /* 0x00800000e0b8783b */ /* 0x000f6c0000000200 */
[----:B------:R-:W5:Y:S06]  /*63b0*/  LDSM.16.M88.4 R188, [R225+0x2000] ;  /* 0x00200000e1bc783b */ /* 0x000f6c0000000200 */
[----:B------:R-:W0:Y:S06]  /*63c0*/  LDGDEPBAR ;  /* 0x00000000000079af */ /* 0x000e2c0000000000 */
[----:B------:R-:W5:Y:S01]  /*63d0*/  LDSM.16.M88.4 R192, [R224+0x8800] ;  /* 0x00880000e0c0783b */ /* 0x000f620000000200 */
[----:B--2---:R-:W-:Y:S02]  /*63e0*/  LOP3.LUT P0, RZ, R6, 0x4, RZ, 0xc0, !PT ;  /* 0x0000000406ff7812 */ /* 0x004fe4000780c0ff */
[-C--:B-1----:R-:W-:Y:S03]  /*63f0*/  HMMA.16816.F32.BF16 R4, R32, R16.reuse, RZ ;  /* 0x000000102004723c */ /* 0x082fe600000418ff */
[----:B------:R-:W-:Y:S05]  /*6400*/  SEL R0, R230, 0xffffffc0, !P0 ;  /* 0xffffffc0e6007807 */ /* 0x000fea0004000000 */
[C---:B----4-:R-:W-:Y:S02]  /*6410*/  HMMA.16816.F32.BF16 R8, R28.reuse, R16, RZ ;  /* 0x000000101c08723c */ /* 0x050fe400000418ff */
[--C-:B---3--:R-:W-:Y:S02]  /*6420*/  IMAD.IADD R2, R220, 0x1, R0.reuse ;  /* 0x00000001dc027824 */ /* 0x108fe400078e0200 */
[----:B------:R-:W-:Y:S02]  /*6430*/  IMAD.IADD R0, R227, 0x1, R0 ;  /* 0x00000001e3007824 */ /* 0x000fe400078e0200 */
[C---:B------:R-:W-:Y:S01]  /*6440*/  IMAD.IADD R3, R229.reuse, 0x1, R2 ;  /* 0x00000001e5037824 */ /* 0x040fe200078e0202 */
[----:B------:R-:W-:Y:S01]  /*6450*/  LDSM.16.M88.4 R196, [R2] ;  /* 0x0000000002c4783b */ /* 0x000fe20000000200 */
[-C--:B------:R-:W-:Y:S01]  /*6460*/  HMMA.16816.F32.BF16 R12, R28, R18.reuse, RZ ;  /* 0x000000121c0c723c */ /* 0x080fe200000418ff */
[----:B------:R-:W-:Y:S04]  /*6470*/  IMAD.IADD R132, R229, 0x1, R0 ;  /* 0x00000001e5847824 */ /* 0x000fe800078e0200 */
[----:B------:R-:W1:Y:S03]  /*6480*/  LDSM.16.M88.4 R200, [R0+0x8000] ;  /* 0x0080000000c8783b */ /* 0x000e660000000200 */
[C---:B------:R-:W-:Y:S03]  /*6490*/  HMMA.16816.F32.BF16 R16, R32.reuse, R18, RZ ;  /* 0x000000122010723c */ /* 0x040fe600000418ff */
[----:B------:R-:W2:Y:S05]  /*64a0*/  LDSM.16.M88.4 R204, [R2+0x2000] ;  /* 0x0020000002cc783b */ /* 0x000eaa0000000200 */
[-C--:B-----5:R-:W-:Y:S01]  /*64b0*/  HMMA.16816.F32.BF16 R20, R32, R176.reuse, RZ ;  /* 0x000000b02014723c */ /* 0x0a0fe200000418ff */
[----:B------:R-:W-:Y:S06]  /*64c0*/  LDSM.16.M88.4 R208, [R3] ;  /* 0x0000000003d0783b */ /* 0x000fec0000000200 */
[----:B------:R-:W-:Y:S01]  /*64d0*/  LDSM.16.M88.4 R212, [R132+0x8000] ;  /* 0x0080000084d4783b */ /* 0x000fe20000000200 */
[C---:B------:R-:W-:Y:S05]  /*64e0*/  HMMA.16816.F32.BF16 R24, R28.reuse, R176, RZ ;  /* 0x000000b01c18723c */ /* 0x040fea00000418ff */
[----:B------:R-:W-:Y:S03]  /*64f0*/  LDSM.16.M88.4 R216, [R3+0x2000] ;  /* 0x0020000003d8783b */ /* 0x000fe60000000200 */
[-C--:B------:R-:W-:Y:S08]  /*6500*/  HMMA.16816.F32.BF16 R28, R28, R178.reuse, RZ ;  /* 0x000000b21c1c723c */ /* 0x080ff000000418ff */
[----:B------:R-:W-:Y:S01]  /*6510*/  HMMA.16816.F32.BF16 R32, R32, R178, RZ ;  /* 0x000000b22020723c */ /* 0x000fe200000418ff */
[----:B------:R-:W3:Y:S07]  /*6520*/  LDSM.16.M88.4 R176, [R0+0x8800] ;  /* 0x0088000000b0783b */ /* 0x000eee0000000200 */
[-C--:B------:R-:W-:Y:S08]  /*6530*/  HMMA.16816.F32.BF16 R4, R180, R184.reuse, R4 ;  /* 0x000000b8b404723c */ /* 0x080ff00000041804 */
[C---:B------:R-:W-:Y:S08]  /*6540*/  HMMA.16816.F32.BF16 R8, R188.reuse, R184, R8 ;  /* 0x000000b8bc08723c */ /* 0x040ff00000041808 */
[-C--:B------:R-:W-:Y:S08]  /*6550*/  HMMA.16816.F32.BF16 R12, R188, R186.reuse, R12 ;  /* 0x000000babc0c723c */ /* 0x080ff0000004180c */
[C---:B------:R-:W-:Y:S01]  /*6560*/  HMMA.16816.F32.BF16 R16, R180.reuse, R186, R16 ;  /* 0x000000bab410723c */ /* 0x040fe20000041810 */
[----:B------:R-:W-:Y:S07]  /*6570*/  LDSM.16.M88.4 R184, [R220+0x4000] ;  /* 0x00400000dcb8783b */ /* 0x000fee0000000200 */
[-C--:B------:R-:W-:Y:S08]  /*6580*/  HMMA.16816.F32.BF16 R20, R180, R192.reuse, R20 ;  /* 0x000000c0b414723c */ /* 0x080ff00000041814 */
[C---:B------:R-:W-:Y:S08]  /*6590*/  HMMA.16816.F32.BF16 R24, R188.reuse, R192, R24 ;  /* 0x000000c0bc18723c */ /* 0x040ff00000041818 */
[-C--:B------:R-:W-:Y:S01]  /*65a0*/  HMMA.16816.F32.BF16 R28, R188, R194.reuse, R28 ;  /* 0x000000c2bc1c723c */ /* 0x080fe2000004181c */
[----:B------:R-:W-:Y:S07]  /*65b0*/  LDSM.16.M88.4 R188, [R222+UR5+0x9000] ;  /* 0x00900005debc783b */ /* 0x000fee0008000200 */
[----:B------:R-:W-:Y:S01]  /*65c0*/  HMMA.16816.F32.BF16 R32, R180, R194, R32 ;  /* 0x000000c2b420723c */ /* 0x000fe20000041820 */
[----:B------:R-:W4:Y:S06]  /*65d0*/  LDSM.16.M88.4 R180, [R132+0x8800] ;  /* 0x0088000084b4783b */ /* 0x000f2c0000000200 */
[----:B------:R-:W5:Y:S01]  /*65e0*/  LDSM.16.M88.4 R192, [R220+0x6000] ;  /* 0x00600000dcc0783b */ /* 0x000f620000000200 */
[-C--:B-1----:R-:W-:Y:S08]  /*65f0*/  HMMA.16816.F32.BF16 R4, R196, R200.reuse, R4 ;  /* 0x000000c8c404723c */ /* 0x082ff00000041804 */
[C---:B--2---:R-:W-:Y:S08]  /*6600*/  HMMA.16816.F32.BF16 R8, R204.reuse, R200, R8 ;  /* 0x000000c8cc08723c */ /* 0x044ff00000041808 */
[-C--:B------:R-:W-:Y:S08]  /*6610*/  HMMA.16816.F32.BF16 R12, R204, R202.reuse, R12 ;  /* 0x000000cacc0c723c */ /* 0x080ff0000004180c */
[C---:B------:R-:W-:Y:S01]  /*6620*/  HMMA.16816.F32.BF16 R16, R196.reuse, R202, R16 ;  /* 0x000000cac410723c */ /* 0x040fe20000041810 */
[----:B------:R-:W-:Y:S07]  /*6630*/  LDSM.16.M88.4 R200, [R224+0x9000] ;  /* 0x00900000e0c8783b */ /* 0x000fee0000000200 */
[-C--:B---3--:R-:W-:Y:S08]  /*6640*/  HMMA.16816.F32.BF16 R20, R196, R176.reuse, R20 ;  /* 0x000000b0c414723c */ /* 0x088ff00000041814 */
[C---:B------:R-:W-:Y:S08]  /*6650*/  HMMA.16816.F32.BF16 R24, R204.reuse, R176, R24 ;  /* 0x000000b0cc18723c */ /* 0x040ff00000041818 */
[-C--:B------:R-:W-:Y:S01]  /*6660*/  HMMA.16816.F32.BF16 R28, R204, R178.reuse, R28 ;  /* 0x000000b2cc1c723c */ /* 0x080fe2000004181c */
[----:B------:R-:W-:Y:S07]  /*6670*/  LDSM.16.M88.4 R204, [R225+0x6000] ;  /* 0x00600000e1cc783b */ /* 0x000fee0000000200 */
[----:B------:R-:W-:Y:S01]  /*6680*/  HMMA.16816.F32.BF16 R32, R196, R178, R32 ;  /* 0x000000b2c420723c */ /* 0x000fe20000041820 */
[----:B------:R-:W1:Y:S06]  /*6690*/  LDSM.16.M88.4 R176, [R222+UR5+0x9800] ;  /* 0x00980005deb0783b */ /* 0x000e6c0008000200 */
[----:B------:R-:W2:Y:S01]  /*66a0*/  LDSM.16.M88.4 R196, [R225+0x4000] ;  /* 0x00400000e1c4783b */ /* 0x000ea20000000200 */
[-C--:B------:R-:W-:Y:S08]  /*66b0*/  HMMA.16816.F32.BF16 R4, R208, R212.reuse, R4 ;  /* 0x000000d4d004723c */ /* 0x080ff00000041804 */
[C---:B------:R-:W-:Y:S08]  /*66c0*/  HMMA.16816.F32.BF16 R8, R216.reuse, R212, R8 ;  /* 0x000000d4d808723c */ /* 0x040ff00000041808 */
[-C--:B------:R-:W-:Y:S08]  /*66d0*/  HMMA.16816.F32.BF16 R12, R216, R214.reuse, R12 ;  /* 0x000000d6d80c723c */ /* 0x080ff0000004180c */
[C---:B------:R-:W-:Y:S08]  /*66e0*/  HMMA.16816.F32.BF16 R16, R208.reuse, R214, R16 ;  /* 0x000000d6d010723c */ /* 0x040ff00000041810 */
[-C--:B----4-:R-:W-:Y:S08]  /*66f0*/  HMMA.16816.F32.BF16 R20, R208, R180.reuse, R20 ;  /* 0x000000b4d014723c */ /* 0x090ff00000041814 */
[C---:B------:R-:W-:Y:S08]  /*6700*/  HMMA.16816.F32.BF16 R24, R216.reuse, R180, R24 ;  /* 0x000000b4d818723c */ /* 0x040ff00000041818 */
[-C--:B------:R-:W-:Y:S08]  /*6710*/  HMMA.16816.F32.BF16 R28, R216, R182.reuse, R28 ;  /* 0x000000b6d81c723c */ /* 0x080ff0000004181c */
[----:B------:R-:W-:Y:S01]  /*6720*/  HMMA.16816.F32.BF16 R32, R208, R182, R32 ;  /* 0x000000b6d020723c */ /* 0x000fe20000041820 */
[----:B------:R-:W3:Y:S06]  /*6730*/  LDSM.16.M88.4 R180, [R224+0x9800] ;  /* 0x00980000e0b4783b */ /* 0x000eec0000000200 */
[----:B------:R-:W-:Y:S01]  /*6740*/  LDSM.16.M88.4 R208, [R132+0x9000] ;  /* 0x0090000084d0783b */ /* 0x000fe20000000200 */
[-C--:B------:R-:W-:Y:S08]  /*6750*/  HMMA.16816.F32.BF16 R4, R184, R188.reuse, R4 ;  /* 0x000000bcb804723c */ /* 0x080ff00000041804 */
[C---:B-----5:R-:W-:Y:S08]  /*6760*/  HMMA.16816.F32.BF16 R8, R192.reuse, R188, R8 ;  /* 0x000000bcc008723c */ /* 0x060ff00000041808 */
[-C--:B------:R-:W-:Y:S08]  /*6770*/  HMMA.16816.F32.BF16 R12, R192, R190.reuse, R12 ;  /* 0x000000bec00c723c */ /* 0x080ff0000004180c */
[C---:B------:R-:W-:Y:S01]  /*6780*/  HMMA.16816.F32.BF16 R16, R184.reuse, R190, R16 ;  /* 0x000000beb810723c */ /* 0x040fe20000041810 */
[----:B------:R-:W-:Y:S07]  /*6790*/  LDSM.16.M88.4 R188, [R2+0x6000] ;  /* 0x0060000002bc783b */ /* 0x000fee0000000200 */
[-C--:B-1----:R-:W-:Y:S08]  /*67a0*/  HMMA.16816.F32.BF16 R20, R184, R176.reuse, R20 ;  /* 0x000000b0b814723c */ /* 0x082ff00000041814 */
[C---:B------:R-:W-:Y:S08]  /*67b0*/  HMMA.16816.F32.BF16 R24, R192.reuse, R176, R24 ;  /* 0x000000b0c018723c */ /* 0x040ff00000041818 */
[-C--:B------:R-:W-:Y:S01]  /*67c0*/  HMMA.16816.F32.BF16 R28, R192, R178.reuse, R28 ;  /* 0x000000b2c01c723c */ /* 0x080fe2000004181c */
[----:B------:R-:W-:Y:S07]  /*67d0*/  LDSM.16.M88.4 R192, [R0+0x9800] ;  /* 0x0098000000c0783b */ /* 0x000fee0000000200 */
[----:B------:R-:W-:Y:S01]  /*67e0*/  HMMA.16816.F32.BF16 R32, R184, R178, R32 ;  /* 0x000000b2b820723c */ /* 0x000fe20000041820 */
[----:B------:R-:W-:Y:S06]  /*67f0*/  LDSM.16.M88.4 R176, [R2+0x4000] ;  /* 0x0040000002b0783b */ /* 0x000fec0000000200 */
[----:B------:R1:W4:Y:S01]  /*6800*/  LDSM.16.M88.4 R184, [R0+0x9000] ;  /* 0x0090000000b8783b */ /* 0x0003220000000200 */
[-C--:B--2---:R-:W-:Y:S08]  /*6810*/  HMMA.16816.F32.BF16 R4, R196, R200.reuse, R4 ;  /* 0x000000c8c404723c */ /* 0x084ff00000041804 */
[C---:B------:R-:W-:Y:S08]  /*6820*/  HMMA.16816.F32.BF16 R8, R204.reuse, R200, R8 ;  /* 0x000000c8cc08723c */ /* 0x040ff00000041808 */
[-C--:B------:R-:W-:Y:S03]  /*6830*/  HMMA.16816.F32.BF16 R12, R204, R202.reuse, R12 ;  /* 0x000000cacc0c723c */ /* 0x080fe6000004180c */
[----:B-1----:R-:W-:Y:S05]  /*6840*/  IMAD R0, R232, 0x20, R247 ;  /* 0x00000020e8007824 */ /* 0x002fea00078e02f7 */
[C---:B------:R-:W-:Y:S01]  /*6850*/  HMMA.16816.F32.BF16 R16, R196.reuse, R202, R16 ;  /* 0x000000cac410723c */ /* 0x040fe20000041810 */
[----:B------:R-:W1:Y:S03]  /*6860*/  LDSM.16.M88.4 R200, [R3+0x4000] ;  /* 0x0040000003c8783b */ /* 0x000e660000000200 */
[----:B------:R-:W-:Y:S04]  /*6870*/  IMAD.IADD R0, R244, 0x1, -R0 ;  /* 0x00000001f4007824 */ /* 0x000fe800078e0a00 */
[-C--:B---3--:R-:W-:Y:S03]  /*6880*/  HMMA.16816.F32.BF16 R20, R196, R180.reuse, R20 ;  /* 0x000000b4c414723c */ /* 0x088fe60000041814 */
[----:B------:R-:W-:Y:S01]  /*6890*/  IABS R136, R0 ;  /* 0x0000000000887213 */ /* 0x000fe20000000000 */
[C---:B------:R-:W-:Y:S02]  /*68a0*/  VIADD R2, R0.reuse, 0x8 ;  /* 0x0000000800027836 */ /* 0x040fe40000000000 */
[C---:B------:R-:W-:Y:S01]  /*68b0*/  VIADD R135, R0.reuse, 0xffffffff ;  /* 0xffffffff00877836 */ /* 0x040fe20000000000 */
[----:B------:R-:W-:Y:S01]  /*68c0*/  I2FP.F32.S32 R136, R136 ;  /* 0x0000008800887245 */ /* 0x000fe20000201400 */
[C---:B------:R-:W-:Y:S04]  /*68d0*/  HMMA.16816.F32.BF16 R24, R204.reuse, R180, R24 ;  /* 0x000000b4cc18723c */ /* 0x040fe80000041818 */
[----:B------:R-:W-:Y:S01]  /*68e0*/  IABS R2, R2 ;  /* 0x0000000200027213 */ /* 0x000fe20000000000 */
[C---:B------:R-:W-:Y:S01]  /*68f0*/  VIADD R137, R0.reuse, 0x47 ;  /* 0x0000004700897836 */ /* 0x040fe20000000000 */
[----:B------:R-:W-:Y:S02]  /*6900*/  IABS R135, R135 ;  /* 0x0000008700877213 */ /* 0x000fe40000000000 */
[-C--:B------:R-:W-:Y:S01]  /*6910*/  HMMA.16816.F32.BF16 R28, R204, R182.reuse, R28 ;  /* 0x000000b6cc1c723c */ /* 0x080fe2000004181c */
[----:B------:R2:W3:Y:S02]  /*6920*/  LDSM.16.M88.4 R204, [R3+0x6000] ;  /* 0x0060000003cc783b */ /* 0x0004e40000000200 */
[----:B------:R-:W-:Y:S02]  /*6930*/  I2FP.F32.S32 R2, R2 ;  /* 0x0000000200027245 */ /* 0x000fe40000201400 */
[----:B------:R-:W-:Y:S02]  /*6940*/  I2FP.F32.S32 R135, R135 ;  /* 0x0000008700877245 */ /* 0x000fe40000201400 */
[----:B------:R-:W-:Y:S01]  /*6950*/  IABS R137, R137 ;  /* 0x0000008900897213 */ /* 0x000fe20000000000 */
[----:B------:R-:W-:Y:S04]  /*6960*/  HMMA.16816.F32.BF16 R32, R196, R182, R32 ;  /* 0x000000b6c420723c */ /* 0x000fe80000041820 */
[----:B------:R-:W-:Y:S01]  /*6970*/  I2FP.F32.S32 R137, R137 ;  /* 0x0000008900897245 */ /* 0x000fe20000201400 */
[C---:B------:R-:W-:Y:S03]  /*6980*/  VIADD R182, R0.reuse, 0x37 ;  /* 0x0000003700b67836 */ /* 0x040fe60000000000 */
[-C--:B----4-:R-:W-:Y:S05]  /*6990*/  HMMA.16816.F32.BF16 R4, R176, R184.reuse, R4 ;  /* 0x000000b8b004723c */ /* 0x090fea0000041804 */
[----:B------:R-:W-:Y:S03]  /*69a0*/  IABS R182, R182 ;  /* 0x000000b600b67213 */ /* 0x000fe60000000000 */
[C---:B------:R-:W-:Y:S04]  /*69b0*/  HMMA.16816.F32.BF16 R8, R188.reuse, R184, R8 ;  /* 0x000000b8bc08723c */ /* 0x040fe80000041808 */
[C---:B--2---:R-:W-:Y:S01]  /*69c0*/  VIADD R3, R0.reuse, 0x7 ;  /* 0x0000000700037836 */ /* 0x044fe20000000000 */
[----:B------:R-:W-:Y:S03]  /*69d0*/  I2FP.F32.S32 R182, R182 ;  /* 0x000000b600b67245 */ /* 0x000fe60000201400 */
[-C--:B------:R-:W-:Y:S03]  /*69e0*/  HMMA.16816.F32.BF16 R12, R188, R186.reuse, R12 ;  /* 0x000000babc0c723c */ /* 0x080fe6000004180c */
[----:B------:R-:W-:Y:S04]  /*69f0*/  IABS R3, R3 ;  /* 0x0000000300037213 */ /* 0x000fe80000000000 */
[----:B------:R-:W-:Y:S01]  /*6a00*/  I2FP.F32.S32 R3, R3 ;  /* 0x0000000300037245 */ /* 0x000fe20000201400 */
[C---:B------:R-:W-:Y:S04]  /*6a10*/  HMMA.16816.F32.BF16 R16, R176.reuse, R186, R16 ;  /* 0x000000bab010723c */ /* 0x040fe80000041810 */
[C---:B------:R-:W-:Y:S04]  /*6a20*/  VIADD R186, R0.reuse, 0x27 ;  /* 0x0000002700ba7836 */ /* 0x040fe80000000000 */
[-C--:B------:R-:W-:Y:S03]  /*6a30*/  HMMA.16816.F32.BF16 R20, R176, R192.reuse, R20 ;  /* 0x000000c0b014723c */ /* 0x080fe60000041814 */
[----:B------:R-:W-:Y:S04]  /*6a40*/  IABS R186, R186 ;  /* 0x000000ba00ba7213 */ /* 0x000fe80000000000 */
[----:B------:R-:W-:Y:S01]  /*6a50*/  I2FP.F32.S32 R186, R186 ;  /* 0x000000ba00ba7245 */ /* 0x000fe20000201400 */
[C---:B------:R-:W-:Y:S08]  /*6a60*/  HMMA.16816.F32.BF16 R24, R188.reuse, R192, R24 ;  /* 0x000000c0bc18723c */ /* 0x040ff00000041818 */
[-C--:B------:R-:W-:Y:S08]  /*6a70*/  HMMA.16816.F32.BF16 R28, R188, R194.reuse, R28 ;  /* 0x000000c2bc1c723c */ /* 0x080ff0000004181c */
[----:B------:R-:W-:Y:S01]  /*6a80*/  HMMA.16816.F32.BF16 R32, R176, R194, R32 ;  /* 0x000000c2b020723c */ /* 0x000fe20000041820 */
[----:B------:R2:W4:Y:S01]  /*6a90*/  LDSM.16.M88.4 R176, [R132+0x9800] ;  /* 0x0098000084b0783b */ /* 0x0005220000000200 */
[----:B------:R-:W-:Y:S04]  /*6aa0*/  DEPBAR.LE SB0, 0x0 ;  /* 0x000080000000791a */ /* 0x000fe80000000000 */
[----:B------:R-:W-:Y:S02]  /*6ab0*/  BAR.SYNC.DEFER_BLOCKING 0x0 ;  /* 0x0000000000007b1d */ /* 0x000fe40000010000 */
[-C--:B-1----:R-:W-:Y:S08]  /*6ac0*/  HMMA.16816.F32.BF16 R4, R200, R208.reuse, R4 ;  /* 0x000000d0c804723c */ /* 0x082ff00000041804 */
[C---:B---3--:R-:W-:Y:S08]  /*6ad0*/  HMMA.16816.F32.BF16 R8, R204.reuse, R208, R8 ;  /* 0x000000d0cc08723c */ /* 0x048ff00000041808 */
[-C--:B------:R-:W-:Y:S03]  /*6ae0*/  HMMA.16816.F32.BF16 R12, R204, R210.reuse, R12 ;  /* 0x000000d2cc0c723c */ /* 0x080fe6000004180c */
[-C--:B------:R-:W-:Y:S01]  /*6af0*/  FFMA.FTZ R7, R3, -R133.reuse, R7 ;  /* 0x8000008503077223 */ /* 0x080fe20000010007 */
[----:B------:R-:W-:Y:S02]  /*6b00*/  VIADD R3, R0, 0x3f ;  /* 0x0000003f00037836 */ /* 0x000fe40000000000 */
[-C--:B------:R-:W-:Y:S01]  /*6b10*/  FFMA.FTZ R6, R2, -R133.reuse, R6 ;  /* 0x8000008502067223 */ /* 0x080fe20000010006 */
[C---:B------:R-:W-:Y:S02]  /*6b20*/  VIADD R2, R0.reuse, 0x40 ;  /* 0x0000004000027836 */ /* 0x040fe40000000000 */
[----:B------:R-:W-:Y:S01]  /*6b30*/  FFMA.FTZ R5, R135, -R133, R5 ;  /* 0x8000008587057223 */ /* 0x000fe20000010005 */
[C---:B------:R-:W-:Y:S04]  /*6b40*/  HMMA.16816.F32.BF16 R16, R200.reuse, R210, R16 ;  /* 0x000000d2c810723c */ /* 0x040fe80000041810 */
[----:B------:R-:W-:Y:S01]  /*6b50*/  IABS R3, R3 ;  /* 0x0000000300037213 */ /* 0x000fe20000000000 */
[C---:B--2---:R-:W-:Y:S01]  /*6b60*/  VIADD R132, R0.reuse, 0x48 ;  /* 0x0000004800847836 */ /* 0x044fe20000000000 */
[----:B------:R-:W-:Y:S01]  /*6b70*/  IABS R2, R2 ;  /* 0x0000000200027213 */ /* 0x000fe20000000000 */
[----:B------:R-:W-:Y:S01]  /*6b80*/  FFMA.FTZ R11, R137, -R133, R11 ;  /* 0x80000085890b7223 */ /* 0x000fe2000001000b */
[----:B------:R-:W-:Y:S01]  /*6b90*/  I2FP.F32.S32 R3, R3 ;  /* 0x0000000300037245 */ /* 0x000fe20000201400 */
[-C--:B----4-:R-:W-:Y:S03]  /*6ba0*/  HMMA.16816.F32.BF16 R20, R200, R176.reuse, R20 ;  /* 0x000000b0c814723c */ /* 0x090fe60000041814 */
[----:B------:R-:W-:Y:S01]  /*6bb0*/  I2FP.F32.S32 R2, R2 ;  /* 0x0000000200027245 */ /* 0x000fe20000201400 */
[CC--:B------:R-:W-:Y:S01]  /*6bc0*/  FFMA.FTZ R9, R3.reuse, -R133.reuse, R9 ;  /* 0x8000008503097223 */ /* 0x0c0fe20000010009 */
[----:B------:R-:W-:Y:S01]  /*6bd0*/  IABS R132, R132 ;  /* 0x0000008400847213 */ /* 0x000fe20000000000 */
[----:B------:R-:W-:Y:S01]  /*6be0*/  FFMA.FTZ R15, R3, -R133, R15 ;  /* 0x80000085030f7223 */ /* 0x000fe2000001000f */
[----:B------:R-:W-:Y:S01]  /*6bf0*/  VIADD R3, R0, 0xfffffff8 ;  /* 0xfffffff800037836 */ /* 0x000fe20000000000 */
[C---:B------:R-:W-:Y:S04]  /*6c00*/  HMMA.16816.F32.BF16 R24, R204.reuse, R176, R24 ;  /* 0x000000b0cc18723c */ /* 0x040fe80000041818 */
[----:B------:R-:W-:Y:S01]  /*6c10*/  IABS R3, R3 ;  /* 0x0000000300037213 */ /* 0x000fe20000000000 */
[CC--:B------:R-:W-:Y:S01]  /*6c20*/  FFMA.FTZ R8, R2.reuse, -R133.reuse, R8 ;  /* 0x8000008502087223 */ /* 0x0c0fe20000010008 */
[----:B------:R-:W-:Y:S01]  /*6c30*/  I2FP.F32.S32 R132, R132 ;  /* 0x0000008400847245 */ /* 0x000fe20000201400 */
[----:B------:R-:W-:Y:S01]  /*6c40*/  FFMA.FTZ R14, R2, -R133, R14 ;  /* 0x80000085020e7223 */ /* 0x000fe2000001000e */
[----:B------:R-:W-:Y:S01]  /*6c50*/  I2FP.F32.S32 R3, R3 ;  /* 0x0000000300037245 */ /* 0x000fe20000201400 */
[-C--:B------:R-:W-:Y:S03]  /*6c60*/  HMMA.16816.F32.BF16 R28, R204, R178.reuse, R28 ;  /* 0x000000b2cc1c723c */ /* 0x080fe6000004181c */
[----:B------:R-:W-:Y:S01]  /*6c70*/  FMNMX3.FTZ R185, R140, R8, R9, !PT ;  /* 0x000000088cb97276 */ /* 0x000fe20007810009 */
[C---:B------:R-:W-:Y:S02]  /*6c80*/  VIADD R2, R0.reuse, 0xfffffff7 ;  /* 0xfffffff700027836 */ /* 0x040fe40000000000 */
[-C--:B------:R-:W-:Y:S01]  /*6c90*/  FFMA.FTZ R19, R135, -R133.reuse, R19 ;  /* 0x8000008587137223 */ /* 0x080fe20000010013 */
[----:B------:R-:W-:Y:S02]  /*6ca0*/  VIADD R135, R0, 0xffffffe7 ;  /* 0xffffffe700877836 */ /* 0x000fe40000000000 */
[----:B------:R-:W-:Y:S01]  /*6cb0*/  FFMA.FTZ R10, R132, -R133, R10 ;  /* 0x80000085840a7223 */ /* 0x000fe2000001000a */
[----:B------:R-:W-:Y:S04]  /*6cc0*/  HMMA.16816.F32.BF16 R32, R200, R178, R32 ;  /* 0x000000b2c820723c */ /* 0x000fe80000041820 */
[----:B------:R-:W-:Y:S01]  /*6cd0*/  IABS R2, R2 ;  /* 0x0000000200027213 */ /* 0x000fe20000000000 */
[C---:B------:R-:W-:Y:S01]  /*6ce0*/  VIADD R132, R0.reuse, 0x38 ;  /* 0x0000003800847836 */ /* 0x040fe20000000000 */
[----:B------:R-:W-:Y:S01]  /*6cf0*/  IABS R135, R135 ;  /* 0x0000008700877213 */ /* 0x000fe20000000000 */
[CC--:B------:R-:W-:Y:S01]  /*6d00*/  FFMA.FTZ R16, R3.reuse, -R133.reuse, R16 ;  /* 0x8000008503107223 */ /* 0x0c0fe20000010010 */
[----:B------:R-:W-:Y:S01]  /*6d10*/  I2FP.F32.S32 R2, R2 ;  /* 0x0000000200027245 */ /* 0x000fe20000201400 */
[----:B------:R-:W-:Y:S01]  /*6d20*/  FFMA.FTZ R22, R3, -R133, R22 ;  /* 0x8000008503167223 */ /* 0x000fe20000010016 */
[----:B------:R-:W-:Y:S01]  /*6d30*/  IABS R132, R132 ;  /* 0x0000008400847213 */ /* 0x000fe20000000000 */
[----:B------:R-:W-:Y:S01]  /*6d40*/  VIADD R3, R0, 0xfffffff0 ;  /* 0xfffffff000037836 */ /* 0x000fe20000000000 */
[----:B------:R-:W-:Y:S01]  /*6d50*/  I2FP.F32.S32 R135, R135 ;  /* 0x0000008700877245 */ /* 0x000fe20000201400 */
[CC--:B------:R-:W-:Y:S01]  /*6d60*/  FFMA.FTZ R17, R2.reuse, -R133.reuse, R17 ;  /* 0x8000008502117223 */ /* 0x0c0fe20000010011 */
[----:B------:R-:W-:Y:S01]  /*6d70*/  I2FP.F32.S32 R132, R132 ;  /* 0x0000008400847245 */ /* 0x000fe20000201400 */
[----:B------:R-:W-:Y:S01]  /*6d80*/  FFMA.FTZ R23, R2, -R133, R23 ;  /* 0x8000008502177223 */ /* 0x000fe20000010017 */
[----:B------:R-:W-:Y:S01]  /*6d90*/  IABS R3, R3 ;  /* 0x0000000300037213 */ /* 0x000fe20000000000 */
[----:B------:R-:W-:Y:S02]  /*6da0*/  VIADD R2, R0, 0xffffffef ;  /* 0xffffffef00027836 */ /* 0x000fe40000000000 */
[-C--:B------:R-:W-:Y:S01]  /*6db0*/  FFMA.FTZ R4, R136, -R133.reuse, R4 ;  /* 0x8000008588047223 */ /* 0x080fe20000010004 */
[----:B------:R-:W-:Y:S01]  /*6dc0*/  FFMA.FTZ R33, R135, -R133, R33 ;  /* 0x8000008587217223 */ /* 0x000fe20000010021 */
[----:B------:R-:W-:Y:S01]  /*6dd0*/  I2FP.F32.S32 R3, R3 ;  /* 0x0000000300037245 */ /* 0x000fe20000201400 */
[----:B------:R-:W-:Y:S01]  /*6de0*/  VIADD R135, R0, 0x30 ;  /* 0x0000003000877836 */ /* 0x000fe20000000000 */
[----:B------:R-:W-:Y:S01]  /*6df0*/  IABS R2, R2 ;  /* 0x0000000200027213 */ /* 0x000fe20000000000 */
[-C--:B------:R-:W-:Y:S01]  /*6e00*/  FFMA.FTZ R12, R132, -R133.reuse, R12 ;  /* 0x80000085840c7223 */ /* 0x080fe2000001000c */
[----:B------:R-:W-:Y:S02]  /*6e10*/  VIADD R137, R0, 0xffffffe8 ;  /* 0xffffffe800897836 */ /* 0x000fe40000000000 */
[-C--:B------:R-:W-:Y:S01]  /*6e20*/  FFMA.FTZ R26, R132, -R133.reuse, R26 ;  /* 0x80000085841a7223 */ /* 0x080fe2000001001a */
[----:B------:R-:W-:Y:S01]  /*6e30*/  I2FP.F32.S32 R2, R2 ;  /* 0x0000000200027245 */ /* 0x000fe20000201400 */
[----:B------:R-:W-:Y:S02]  /*6e40*/  VIADD R132, R0, 0x2f ;  /* 0x0000002f00847836 */ /* 0x000fe40000000000 */
[C---:B------:R-:W-:Y:S01]  /*6e50*/  FFMA.FTZ R20, R3.reuse, -R133, R20 ;  /* 0x8000008503147223 */ /* 0x040fe20000010014 */
[----:B------:R-:W-:Y:S01]  /*6e60*/  IABS R137, R137 ;  /* 0x0000008900897213 */ /* 0x000fe20000000000 */
[----:B------:R-:W-:Y:S01]  /*6e70*/  FFMA.FTZ R34, R3, -R133, R34 ;  /* 0x8000008503227223 */ /* 0x000fe20000010022 */
[----:B------:R-:W-:Y:S01]  /*6e80*/  IABS R3, R135 ;  /* 0x0000008700037213 */ /* 0x000fe20000000000 */
[----:B------:R-:W-:Y:S01]  /*6e90*/  FFMA.FTZ R18, R136, -R133, R18 ;  /* 0x8000008588127223 */ /* 0x000fe20000010012 */
[----:B------:R-:W-:Y:S01]  /*6ea0*/  I2FP.F32.S32 R137, R137 ;  /* 0x0000008900897245 */ /* 0x000fe20000201400 */
[----:B------:R-:W-:Y:S01]  /*6eb0*/  VIADD R136, R0, 0x28 ;  /* 0x0000002800887836 */ /* 0x000fe20000000000 */
[----:B------:R-:W-:Y:S01]  /*6ec0*/  IABS R0, R132 ;  /* 0x0000008400007213 */ /* 0x000fe20000000000 */
[-C--:B------:R-:W-:Y:S01]  /*6ed0*/  FFMA.FTZ R21, R2, -R133.reuse, R21 ;  /* 0x8000008502157223 */ /* 0x080fe20000010015 */
[----:B------:R-:W-:Y:S01]  /*6ee0*/  FMNMX3.FTZ R132, R134, R4, R5, !PT ;  /* 0x0000000486847276 */ /* 0x000fe20007810005 */
[-C--:B------:R-:W-:Y:S01]  /*6ef0*/  FFMA.FTZ R35, R2, -R133.reuse, R35 ;  /* 0x8000008502237223 */ /* 0x080fe20000010023 */
[----:B------:R-:W-:Y:S01]  /*6f00*/  IABS R136, R136 ;  /* 0x0000008800887213 */ /* 0x000fe20000000000 */
[----:B------:R-:W-:Y:S01]  /*6f10*/  IMAD.MOV.U32 R2, RZ, RZ, R3 ;  /* 0x000000ffff027224 */ /* 0x000fe200078e0003 */
[----:B------:R-:W-:Y:S01]  /*6f20*/  FMNMX3.FTZ R3, R138, R6, R7, !PT ;  /* 0x000000068a037276 */ /* 0x000fe20007810007 */
[-C--:B------:R-:W-:Y:S01]  /*6f30*/  FFMA.FTZ R32, R137, -R133.reuse, R32 ;  /* 0x8000008589207223 */ /* 0x080fe20000010020 */
[----:B------:R-:W-:Y:S01]  /*6f40*/  FMNMX3.FTZ R132, R132, R16, R17, !PT ;  /* 0x0000001084847276 */ /* 0x000fe20007810011 */
[-C--:B------:R-:W-:Y:S01]  /*6f50*/  FFMA.FTZ R13, R182, -R133.reuse, R13 ;  /* 0x80000085b60d7223 */ /* 0x080fe2000001000d */
        /* <DEDUP_REMOVED lines=9> */
[----:B------:R-:W-:Y:S01]  /*6ff0*/  FMNMX3.FTZ R141, R141, R32, R33, !PT ;  /* 0x000000208d8d7276 */ /* 0x000fe20007810021 */
[----:B------:R-:W-:Y:S06]  /*7000*/  @P2 BRA `(.L_x_1246) ;  /* 0xffffffec00982947 */ /* 0x000fec000383ffff */
.L_x_1245:
[----:B-1----:R-:W1:Y:S01]  /*7010*/  SHFL.BFLY PT, R137, R141, 0x2, 0x1f ;  /* 0x0c401f008d897f89 */ /* 0x002e6200000e0000 */
        /* <DEDUP_REMOVED lines=13> */
[----:B------:R-:W-:Y:S07]  /*70f0*/  FMNMX3.FTZ R0, R0, R30, R31, !PT ;  /* 0x0000001e00007276 */ /* 0x000fee000781001f */
        /* <DEDUP_REMOVED lines=17> */
[----:B------:R-:W-:Y:S01]  /*7210*/  FMUL.FTZ R185, R136, UR4 ;  /* 0x0000000488b97c20 */ /* 0x000fe20008410000 */
[----:B------:R-:W-:Y:S01]  /*7220*/  FSEL R184, R184, RZ, P2 ;  /* 0x000000ffb8b87208 */ /* 0x000fe20001000000 */
[C---:B------:R-:W-:Y:S01]  /*7230*/  FADD.FTZ R0, -R136.reuse, R138 ;  /* 0x0000008a88007221 */ /* 0x040fe20000010100 */
[----:B------:R1:W2:Y:S01]  /*7240*/  MUFU.EX2 R134, R3 ;  /* 0x0000000300867308 */ /* 0x0002a20000000800 */
[----:B---3--:R-:W-:Y:S02]  /*7250*/  FMNMX.FTZ R135, R135, R142, !PT ;  /* 0x0000008e87877209 */ /* 0x008fe40007810000 */
[----:B------:R-:W-:Y:S01]  /*7260*/  FSETP.NEU.FTZ.AND P2, PT, R136, -INF , PT ;  /* 0xff8000008800780b */ /* 0x000fe20003f5d000 */
[--C-:B------:R-:W-:Y:S01]  /*7270*/  FFMA.FTZ R4, R4, UR4, -R184.reuse ;  /* 0x0000000404047c23 */ /* 0x100fe200080108b8 */
[----:B----4-:R-:W-:Y:S01]  /*7280*/  FMNMX.FTZ R132, R2, R132, !PT ;  /* 0x0000008402847209 */ /* 0x010fe20007810000 */
[----:B------:R-:W-:Y:S01]  /*7290*/  FMUL.FTZ R186, R135, UR4 ;  /* 0x0000000487ba7c20 */ /* 0x000fe20008410000 */
[----:B------:R-:W-:Y:S01]  /*72a0*/  FSEL R185, R185, RZ, P2 ;  /* 0x000000ffb9b97208 */ /* 0x000fe20001000000 */
[--C-:B------:R-:W-:Y:S01]  /*72b0*/  FFMA.FTZ R5, R5, UR4, -R184.reuse ;  /* 0x0000000405057c23 */ /* 0x100fe200080108b8 */
[----:B------:R-:W-:Y:S01]  /*72c0*/  FSETP.NEU.FTZ.AND P2, PT, R135, -INF , PT ;  /* 0xff8000008700780b */ /* 0x000fe20003f5d000 */
[----:B------:R-:W-:Y:S01]  /*72d0*/  FMUL.FTZ R187, R132, UR4 ;  /* 0x0000000484bb7c20 */ /* 0x000fe20008410000 */
[--C-:B------:R-:W-:Y:S01]  /*72e0*/  FFMA.FTZ R16, R16, UR4, -R184.reuse ;  /* 0x0000000410107c23 */ /* 0x100fe200080108b8 */
[--C-:B------:R-:W-:Y:S01]  /*72f0*/  FFMA.FTZ R6, R6, UR4, -R185.reuse ;  /* 0x0000000406067c23 */ /* 0x100fe200080108b9 */
[----:B------:R-:W-:Y:S01]  /*7300*/  FSEL R186, R186, RZ, P2 ;  /* 0x000000ffbaba7208 */ /* 0x000fe20001000000 */
[--C-:B------:R-:W-:Y:S01]  /*7310*/  FFMA.FTZ R7, R7, UR4, -R185.reuse ;  /* 0x0000000407077c23 */ /* 0x100fe200080108b9 */
        /* <DEDUP_REMOVED lines=21> */
[----:B--2---:R-:W-:Y:S01]  /*7470*/  FMUL.FTZ R36, R134, R36 ;  /* 0x0000002486247220 */ /* 0x004fe20000410000 */
[----:B------:R-:W-:Y:S01]  /*7480*/  @P0 IADD3 R138, PT, PT, R242, -0x40, RZ ;  /* 0xffffffc0f28a0810 */ /* 0x000fe20007ffe0ff */
[C---:B------:R-:W-:Y:S01]  /*7490*/  FMUL.FTZ R37, R134.reuse, R37 ;  /* 0x0000002586257220 */ /* 0x040fe20000410000 */
[C---:B------:R-:W-:Y:S03]  /*74a0*/  FMUL.FTZ R48, R134.reuse, R48 ;  /* 0x0000003086307220 */ /* 0x040fe60000410000 */
[----:B------:R2:W4:Y:S01]  /*74b0*/  MUFU.EX2 R218, R5 ;  /* 0x0000000500da7308 */ /* 0x0005220000000800 */
[----:B------:R-:W-:Y:S01]  /*74c0*/  IADD3 R139, PT, PT, R229, R138, RZ ;  /* 0x0000008ae58b7210 */ /* 0x000fe20007ffe0ff */
[C---:B-1----:R-:W-:Y:S01]  /*74d0*/  FMUL.FTZ R38, R3.reuse, R38 ;  /* 0x0000002603267220 */ /* 0x042fe20000410000 */
[C---:B------:R-:W-:Y:S01]  /*74e0*/  FMUL.FTZ R39, R3.reuse, R39 ;  /* 0x0000002703277220 */ /* 0x040fe20000410000 */
        /* <DEDUP_REMOVED lines=11> */
[C---:B------:R-:W-:Y:S03]  /*75a0*/  FMUL.FTZ R66, R3.reuse, R66 ;  /* 0x0000004203427220 */ /* 0x040fe60000410000 */
[----:B------:R3:W5:Y:S01]  /*75b0*/  MUFU.EX2 R214, R7 ;  /* 0x0000000700d67308 */ /* 0x0007620000000800 */
[----:B--2---:R-:W-:Y:S01]  /*75c0*/  FMUL.FTZ R5, R134, R149 ;  /* 0x0000009586057220 */ /* 0x004fe20000410000 */
[----:B----4-:R-:W-:Y:S01]  /*75d0*/  F2FP.BF16.F32.PACK_AB R140, R218, R216 ;  /* 0x000000d8da8c723e */ /* 0x010fe200000010ff */
[C---:B------:R-:W-:Y:S01]  /*75e0*/  FMUL.FTZ R67, R3.reuse, R67 ;  /* 0x0000004303437220 */ /* 0x040fe20000410000 */
[C---:B------:R-:W-:Y:S01]  /*75f0*/  FMUL.FTZ R68, R134.reuse, R68 ;  /* 0x0000004486447220 */ /* 0x040fe20000410000 */
[C---:B------:R-:W-:Y:S01]  /*7600*/  FMUL.FTZ R69, R134.reuse, R69 ;  /* 0x0000004586457220 */ /* 0x040fe20000410000 */
[C---:B------:R-:W-:Y:S01]  /*7610*/  FMUL.FTZ R70, R3.reuse, R70 ;  /* 0x0000004603467220 */ /* 0x040fe20000410000 */
[C---:B------:R-:W-:Y:S03]  /*7620*/  FMUL.FTZ R71, R3.reuse, R71 ;  /* 0x0000004703477220 */ /* 0x040fe60000410000 */
[----:B------:R2:W-:Y:S01]  /*7630*/  MUFU.EX2 R215, R16 ;  /* 0x0000001000d77308 */ /* 0x0005e20000000800 */
[C---:B-1----:R-:W-:Y:S01]  /*7640*/  FMUL.FTZ R6, R3.reuse, R150 ;  /* 0x0000009603067220 */ /* 0x042fe20000410000 */
[C---:B------:R-:W-:Y:S01]  /*7650*/  FMUL.FTZ R80, R134.reuse, R80 ;  /* 0x0000005086507220 */ /* 0x040fe20000410000 */
[C---:B------:R-:W-:Y:S01]  /*7660*/  FMUL.FTZ R81, R134.reuse, R81 ;  /* 0x0000005186517220 */ /* 0x040fe20000410000 */
[C---:B------:R-:W-:Y:S01]  /*7670*/  FMUL.FTZ R82, R3.reuse, R82 ;  /* 0x0000005203527220 */ /* 0x040fe20000410000 */
[C---:B------:R-:W-:Y:S01]  /*7680*/  FMUL.FTZ R83, R3.reuse, R83 ;  /* 0x0000005303537220 */ /* 0x040fe20000410000 */
[C---:B------:R-:W-:Y:S01]  /*7690*/  FMUL.FTZ R84, R134.reuse, R84 ;  /* 0x0000005486547220 */ /* 0x040fe20000410000 */
[----:B------:R-:W-:Y:S03]  /*76a0*/  FMUL.FTZ R85, R134, R85 ;  /* 0x0000005586557220 */ /* 0x000fe60000410000 */
[----:B------:R-:W1:Y:S01]  /*76b0*/  MUFU.EX2 R217, R17 ;  /* 0x0000001100d97308 */ /* 0x000e620000000800 */
[C---:B---3--:R-:W-:Y:S01]  /*76c0*/  FMUL.FTZ R7, R3.reuse, R151 ;  /* 0x0000009703077220 */ /* 0x048fe20000410000 */
[----:B-----5:R-:W-:Y:S01]  /*76d0*/  F2FP.BF16.F32.PACK_AB R141, R214, R212 ;  /* 0x000000d4d68d723e */ /* 0x020fe200000010ff */
[----:B------:R-:W3:Y:S01]  /*76e0*/  LDSM.16.MT88.4 R148, [R138] ;  /* 0x000000008a94783b */ /* 0x000ee20000004200 */
[C---:B------:R-:W-:Y:S01]  /*76f0*/  FMUL.FTZ R86, R3.reuse, R86 ;  /* 0x0000005603567220 */ /* 0x040fe20000410000 */
        /* <DEDUP_REMOVED lines=8> */
[C---:B------:R-:W-:Y:S01]  /*7780*/  FMUL.FTZ R101, R134.reuse, R101 ;  /* 0x0000006586657220 */ /* 0x040fe20000410000 */
[C---:B------:R-:W-:Y:S01]  /*7790*/  FMUL.FTZ R102, R3.reuse, R102 ;  /* 0x0000006603667220 */ /* 0x040fe20000410000 */
[----:B------:R-:W-:Y:S03]  /*77a0*/  FMUL.FTZ R103, R3, R103 ;  /* 0x0000006703677220 */ /* 0x000fe60000410000 */
[----:B------:R-:W2:Y:S01]  /*77b0*/  MUFU.EX2 R213, R19 ;  /* 0x0000001300d57308 */ /* 0x000ea20000000800 */
[----:B-1----:R-:W-:Y:S01]  /*77c0*/  F2FP.BF16.F32.PACK_AB R142, R217, R215 ;  /* 0x000000d7d98e723e */ /* 0x002fe200000010ff */
[----:B------:R-:W-:Y:S01]  /*77d0*/  FMUL.FTZ R17, R134, R157 ;  /* 0x0000009d86117220 */ /* 0x000fe20000410000 */
[--C-:B------:R-:W-:Y:S01]  /*77e0*/  FFMA.FTZ R20, R20, UR4, -R184.reuse ;  /* 0x0000000414147c23 */ /* 0x100fe200080108b8 */
[--C-:B------:R-:W-:Y:S01]  /*77f0*/  FFMA.FTZ R21, R21, UR4, -R184.reuse ;  /* 0x0000000415157c23 */ /* 0x100fe200080108b8 */
[--C-:B------:R-:W-:Y:S01]  /*7800*/  FFMA.FTZ R22, R22, UR4, -R185.reuse ;  /* 0x0000000416167c23 */ /* 0x100fe200080108b9 */
[--C-:B------:R-:W-:Y:S01]  /*7810*/  FFMA.FTZ R23, R23, UR4, -R185.reuse ;  /* 0x0000000417177c23 */ /* 0x100fe200080108b9 */
[C---:B------:R-:W-:Y:S03]  /*7820*/  FMUL.FTZ R112, R134.reuse, R112 ;  /* 0x0000007086707220 */ /* 0x040fe60000410000 */
[----:B------:R-:W1:Y:S01]  /*7830*/  MUFU.EX2 R2, R2 ;  /* 0x0000000200027308 */ /* 0x000e620000000800 */
[C---:B----4-:R-:W-:Y:S01]  /*7840*/  FMUL.FTZ R18, R3.reuse, R158 ;  /* 0x0000009e03127220 */ /* 0x050fe20000410000 */
[----:B------:R-:W-:Y:S01]  /*7850*/  FMUL.FTZ R113, R134, R113 ;  /* 0x0000007186717220 */ /* 0x000fe20000410000 */
[C---:B------:R-:W-:Y:S01]  /*7860*/  FMUL.FTZ R114, R3.reuse, R114 ;  /* 0x0000007203727220 */ /* 0x040fe20000410000 */
[----:B------:R-:W-:Y:S01]  /*7870*/  FMUL.FTZ R115, R3, R115 ;  /* 0x0000007303737220 */ /* 0x000fe20000410000 */
[--C-:B------:R-:W-:Y:S01]  /*7880*/  FFMA.FTZ R32, R32, UR4, -R184.reuse ;  /* 0x0000000420207c23 */ /* 0x100fe200080108b8 */
[----:B------:R-:W-:Y:S01]  /*7890*/  FFMA.FTZ R184, R33, UR4, -R184 ;  /* 0x0000000421b87c23 */ /* 0x000fe200080108b8 */
[--C-:B------:R-:W-:Y:S03]  /*78a0*/  FFMA.FTZ R34, R34, UR4, -R185.reuse ;  /* 0x0000000422227c23 */ /* 0x100fe600080108b9 */
[----:B------:R-:W4:Y:S01]  /*78b0*/  MUFU.EX2 R0, R0 ;  /* 0x0000000000007308 */ /* 0x000f220000000800 */
[----:B--2---:R-:W-:Y:S01]  /*78c0*/  F2FP.BF16.F32.PACK_AB R143, R213, R211 ;  /* 0x000000d3d58f723e */ /* 0x004fe200000010ff */
[----:B------:R-:W-:Y:S01]  /*78d0*/  FMUL.FTZ R19, R3, R159 ;  /* 0x0000009f03137220 */ /* 0x000fe20000410000 */
[----:B------:R-:W-:Y:S01]  /*78e0*/  FFMA.FTZ R185, R35, UR4, -R185 ;  /* 0x0000000423b97c23 */ /* 0x000fe200080108b9 */
[----:B------:R-:W-:Y:S01]  /*78f0*/  LDSM.16.MT88.4 R156, [R221+0xa800] ;  /* 0x00a80000dd9c783b */ /* 0x000fe20000004200 */
[--C-:B------:R-:W-:Y:S01]  /*7900*/  FFMA.FTZ R28, R28, UR4, -R186.reuse ;  /* 0x000000041c1c7c23 */ /* 0x100fe200080108ba */
[C---:B------:R-:W-:Y:S01]  /*7910*/  FMUL.FTZ R120, R134.reuse, R120 ;  /* 0x0000007886787220 */ /* 0x040fe20000410000 */
[----:B------:R-:W-:Y:S01]  /*7920*/  FMUL.FTZ R121, R134, R121 ;  /* 0x0000007986797220 */ /* 0x000fe20000410000 */
[-C--:B------:R-:W-:Y:S02]  /*7930*/  HMMA.16816.F32.BF16 R4, R140, R176.reuse, R4 ;  /* 0x000000b08c04723c */ /* 0x080fe40000041804 */
[----:B------:R2:W-:Y:S03]  /*7940*/  MUFU.EX2 R207, R8 ;  /* 0x0000000800cf7308 */ /* 0x0005e60000000800 */
[C---:B-1----:R-:W-:Y:S01]  /*7950*/  FMUL.FTZ R33, R2.reuse, R165 ;  /* 0x000000a502217220 */ /* 0x042fe20000410000 */
[C---:B------:R-:W-:Y:S01]  /*7960*/  FMUL.FTZ R40, R2.reuse, R40 ;  /* 0x0000002802287220 */ /* 0x040fe20000410000 */
[C---:B------:R-:W-:Y:S01]  /*7970*/  FMUL.FTZ R41, R2.reuse, R41 ;  /* 0x0000002902297220 */ /* 0x040fe20000410000 */
[----:B------:R-:W-:Y:S04]  /*7980*/  FMUL.FTZ R44, R2, R44 ;  /* 0x0000002c022c7220 */ /* 0x000fe80000410000 */
[----:B------:R1:W5:Y:S01]  /*7990*/  MUFU.EX2 R208, R9 ;  /* 0x0000000900d07308 */ /* 0x0003620000000800 */
[C---:B----4-:R-:W-:Y:S01]  /*79a0*/  FMUL.FTZ R35, R0.reuse, R167 ;  /* 0x000000a700237220 */ /* 0x050fe20000410000 */
[C---:B------:R-:W-:Y:S01]  /*79b0*/  FMUL.FTZ R42, R0.reuse, R42 ;  /* 0x0000002a002a7220 */ /* 0x040fe20000410000 */
[----:B------:R-:W-:Y:S01]  /*79c0*/  FMUL.FTZ R43, R0, R43 ;  /* 0x0000002b002b7220 */ /* 0x000fe20000410000 */
[----:B------:R-:W-:Y:S01]  /*79d0*/  FMUL.FTZ R45, R2, R45 ;  /* 0x0000002d022d7220 */ /* 0x000fe20000410000 */
[C---:B------:R-:W-:Y:S01]  /*79e0*/  FMUL.FTZ R46, R0.reuse, R46 ;  /* 0x0000002e002e7220 */ /* 0x040fe20000410000 */
[----:B------:R-:W-:Y:S01]  /*79f0*/  FMUL.FTZ R47, R0, R47 ;  /* 0x0000002f002f7220 */ /* 0x000fe20000410000 */
[C---:B------:R-:W-:Y:S03]  /*7a00*/  FMUL.FTZ R56, R2.reuse, R56 ;  /* 0x0000003802387220 */ /* 0x040fe60000410000 */
[----:B------:R4:W-:Y:S01]  /*7a10*/  MUFU.EX2 R203, R10 ;  /* 0x0000000a00cb7308 */ /* 0x0009e20000000800 */
[C---:B--2---:R-:W-:Y:S01]  /*7a20*/  FMUL.FTZ R8, R2.reuse, R144 ;  /* 0x0000009002087220 */ /* 0x044fe20000410000 */
[----:B------:R-:W-:Y:S01]  /*7a30*/  FMUL.FTZ R57, R2, R57 ;  /* 0x0000003902397220 */ /* 0x000fe20000410000 */
[C---:B------:R-:W-:Y:S01]  /*7a40*/  FMUL.FTZ R58, R0.reuse, R58 ;  /* 0x0000003a003a7220 */ /* 0x040fe20000410000 */
[----:B------:R-:W-:Y:S01]  /*7a50*/  FMUL.FTZ R59, R0, R59 ;  /* 0x0000003b003b7220 */ /* 0x000fe20000410000 */
[C---:B------:R-:W-:Y:S01]  /*7a60*/  FMUL.FTZ R60, R2.reuse, R60 ;  /* 0x0000003c023c7220 */ /* 0x040fe20000410000 */
[----:B------:R-:W-:Y:S01]  /*7a70*/  FMUL.FTZ R61, R2, R61 ;  /* 0x0000003d023d7220 */ /* 0x000fe20000410000 */
[----:B------:R-:W-:Y:S03]  /*7a80*/  FMUL.FTZ R62, R0, R62 ;  /* 0x0000003e003e7220 */ /* 0x000fe60000410000 */
[----:B------:R2:W3:Y:S01]  /*7a90*/  MUFU.EX2 R204, R11 ;  /* 0x0000000b00cc7308 */ /* 0x0004e20000000800 */
[----:B-1----:R-:W-:Y:S01]  /*7aa0*/  FMUL.FTZ R9, R2, R145 ;  /* 0x0000009102097220 */ /* 0x002fe20000410000 */
[----:B-----5:R-:W-:Y:S01]  /*7ab0*/  F2FP.BF16.F32.PACK_AB R144, R208, R207 ;  /* 0x000000cfd090723e */ /* 0x020fe200000010ff */
[----:B------:R-:W-:Y:S01]  /*7ac0*/  FMUL.FTZ R63, R0, R63 ;  /* 0x0000003f003f7220 */ /* 0x000fe20000410000 */
[C---:B------:R-:W-:Y:S01]  /*7ad0*/  FMUL.FTZ R72, R2.reuse, R72 ;  /* 0x0000004802487220 */ /* 0x040fe20000410000 */
[----:B------:R-:W-:Y:S01]  /*7ae0*/  FMUL.FTZ R73, R2, R73 ;  /* 0x0000004902497220 */ /* 0x000fe20000410000 */
[C---:B------:R-:W-:Y:S01]  /*7af0*/  FMUL.FTZ R74, R0.reuse, R74 ;  /* 0x0000004a004a7220 */ /* 0x040fe20000410000 */
[C---:B------:R-:W-:Y:S03]  /*7b00*/  FMUL.FTZ R75, R0.reuse, R75 ;  /* 0x0000004b004b7220 */ /* 0x040fe60000410000 */
[----:B------:R1:W-:Y:S01]  /*7b10*/  MUFU.EX2 R209, R12 ;  /* 0x0000000c00d17308 */ /* 0x0003e20000000800 */
[----:B----4-:R-:W-:Y:S01]  /*7b20*/  FMUL.FTZ R10, R0, R146 ;  /* 0x00000092000a7220 */ /* 0x010fe20000410000 */
[C---:B------:R-:W-:Y:S01]  /*7b30*/  FMUL.FTZ R76, R2.reuse, R76 ;  /* 0x0000004c024c7220 */ /* 0x040fe20000410000 */
[----:B------:R-:W-:Y:S01]  /*7b40*/  FMUL.FTZ R77, R2, R77 ;  /* 0x0000004d024d7220 */ /* 0x000fe20000410000 */
[C---:B------:R-:W-:Y:S01]  /*7b50*/  FMUL.FTZ R78, R0.reuse, R78 ;  /* 0x0000004e004e7220 */ /* 0x040fe20000410000 */
[----:B------:R-:W-:Y:S01]  /*7b60*/  FMUL.FTZ R79, R0, R79 ;  /* 0x0000004f004f7220 */ /* 0x000fe20000410000 */
[C---:B------:R-:W-:Y:S01]  /*7b70*/  FMUL.FTZ R88, R2.reuse, R88 ;  /* 0x0000005802587220 */ /* 0x040fe20000410000 */
[----:B------:R-:W-:Y:S03]  /*7b80*/  FMUL.FTZ R89, R2, R89 ;  /* 0x0000005902597220 */ /* 0x000fe60000410000 */
[----:B------:R-:W4:Y:S01]  /*7b90*/  MUFU.EX2 R210, R13 ;  /* 0x0000000d00d27308 */ /* 0x000f220000000800 */
[----:B--2---:R-:W-:Y:S01]  /*7ba0*/  FMUL.FTZ R11, R0, R147 ;  /* 0x00000093000b7220 */ /* 0x004fe20000410000 */
[----:B---3--:R-:W-:Y:S01]  /*7bb0*/  F2FP.BF16.F32.PACK_AB R145, R204, R203 ;  /* 0x000000cbcc91723e */ /* 0x008fe200000010ff */
[C---:B------:R-:W-:Y:S01]  /*7bc0*/  FMUL.FTZ R90, R0.reuse, R90 ;  /* 0x0000005a005a7220 */ /* 0x040fe20000410000 */
[----:B------:R-:W-:Y:S01]  /*7bd0*/  FMUL.FTZ R91, R0, R91 ;  /* 0x0000005b005b7220 */ /* 0x000fe20000410000 */
[C---:B------:R-:W-:Y:S01]  /*7be0*/  FMUL.FTZ R92, R2.reuse, R92 ;  /* 0x0000005c025c7220 */ /* 0x040fe20000410000 */
[----:B------:R-:W-:Y:S01]  /*7bf0*/  FMUL.FTZ R93, R2, R93 ;  /* 0x0000005d025d7220 */ /* 0x000fe20000410000 */
[----:B------:R-:W-:Y:S03]  /*7c00*/  FMUL.FTZ R94, R0, R94 ;  /* 0x0000005e005e7220 */ /* 0x000fe60000410000 */
[----:B------:R2:W-:Y:S01]  /*7c10*/  MUFU.EX2 R205, R14 ;  /* 0x0000000e00cd7308 */ /* 0x0005e20000000800 */
[----:B-1----:R-:W-:Y:S01]  /*7c20*/  FMUL.FTZ R12, R2, R152 ;  /* 0x00000098020c7220 */ /* 0x002fe20000410000 */
[----:B------:R-:W-:Y:S01]  /*7c30*/  FMUL.FTZ R95, R0, R95 ;  /* 0x0000005f005f7220 */ /* 0x000fe20000410000 */
[C---:B------:R-:W-:Y:S01]  /*7c40*/  FMUL.FTZ R104, R2.reuse, R104 ;  /* 0x0000006802687220 */ /* 0x040fe20000410000 */
[----:B------:R-:W-:Y:S01]  /*7c50*/  FMUL.FTZ R105, R2, R105 ;  /* 0x0000006902697220 */ /* 0x000fe20000410000 */
[C---:B------:R-:W-:Y:S01]  /*7c60*/  FMUL.FTZ R106, R0.reuse, R106 ;  /* 0x0000006a006a7220 */ /* 0x040fe20000410000 */
[----:B------:R-:W-:Y:S01]  /*7c70*/  FMUL.FTZ R107, R0, R107 ;  /* 0x0000006b006b7220 */ /* 0x000fe20000410000 */
[----:B------:R-:W-:Y:S03]  /*7c80*/  FMUL.FTZ R108, R2, R108 ;  /* 0x0000006c026c7220 */ /* 0x000fe60000410000 */
[----:B------:R-:W1:Y:S01]  /*7c90*/  MUFU.EX2 R206, R15 ;  /* 0x0000000f00ce7308 */ /* 0x000e620000000800 */
[----:B----4-:R-:W-:Y:S01]  /*7ca0*/  F2FP.BF16.F32.PACK_AB R146, R210, R209 ;  /* 0x000000d1d292723e */ /* 0x010fe200000010ff */
[C---:B------:R-:W-:Y:S01]  /*7cb0*/  FMUL.FTZ R13, R2.reuse, R153 ;  /* 0x00000099020d7220 */ /* 0x040fe20000410000 */
[----:B------:R-:W-:Y:S01]  /*7cc0*/  FMUL.FTZ R109, R2, R109 ;  /* 0x0000006d026d7220 */ /* 0x000fe20000410000 */
[C---:B------:R-:W-:Y:S01]  /*7cd0*/  FMUL.FTZ R110, R0.reuse, R110 ;  /* 0x0000006e006e7220 */ /* 0x040fe20000410000 */
[C---:B------:R-:W-:Y:S01]  /*7ce0*/  FMUL.FTZ R111, R0.reuse, R111 ;  /* 0x0000006f006f7220 */ /* 0x040fe20000410000 */
[C---:B------:R-:W-:Y:S01]  /*7cf0*/  FMUL.FTZ R122, R3.reuse, R122 ;  /* 0x0000007a037a7220 */ /* 0x040fe20000410000 */
[----:B------:R-:W-:Y:S03]  /*7d00*/  FMUL.FTZ R123, R3, R123 ;  /* 0x0000007b037b7220 */ /* 0x000fe60000410000 */
[----:B------:R-:W-:Y:S01]  /*7d10*/  MUFU.EX2 R197, R184 ;  /* 0x000000b800c57308 */ /* 0x000fe20000000800 */
[----:B--2---:R-:W-:Y:S01]  /*7d20*/  FMUL.FTZ R14, R0, R154 ;  /* 0x0000009a000e7220 */ /* 0x004fe20000410000 */
[--C-:B------:R-:W-:Y:S01]  /*7d30*/  FFMA.FTZ R24, R24, UR4, -R186.reuse ;  /* 0x0000000418187c23 */ /* 0x100fe200080108ba */
[--C-:B------:R-:W-:Y:S01]  /*7d40*/  FFMA.FTZ R25, R25, UR4, -R186.reuse ;  /* 0x0000000419197c23 */ /* 0x100fe200080108ba */
[----:B------:R-:W-:Y:S01]  /*7d50*/  FFMA.FTZ R186, R29, UR4, -R186 ;  /* 0x000000041dba7c23 */ /* 0x000fe200080108ba */
[--C-:B------:R-:W-:Y:S01]  /*7d60*/  FFMA.FTZ R26, R26, UR4, -R187.reuse ;  /* 0x000000041a1a7c23 */ /* 0x100fe200080108bb */
[C---:B------:R-:W-:Y:S01]  /*7d70*/  FMUL.FTZ R124, R134.reuse, R124 ;  /* 0x0000007c867c7220 */ /* 0x040fe20000410000 */
[----:B------:R-:W-:Y:S03]  /*7d80*/  FMUL.FTZ R125, R134, R125 ;  /* 0x0000007d867d7220 */ /* 0x000fe60000410000 */
[----:B------:R-:W-:Y:S01]  /*7d90*/  MUFU.EX2 R195, R185 ;  /* 0x000000b900c37308 */ /* 0x000fe20000000800 */
[----:B-1----:R-:W-:Y:S01]  /*7da0*/  F2FP.BF16.F32.PACK_AB R147, R206, R205 ;  /* 0x000000cdce93723e */ /* 0x002fe200000010ff */
[----:B------:R-:W-:Y:S01]  /*7db0*/  FMUL.FTZ R15, R0, R155 ;  /* 0x0000009b000f7220 */ /* 0x000fe20000410000 */
[C---:B------:R-:W-:Y:S01]  /*7dc0*/  FMUL.FTZ R126, R3.reuse, R126 ;  /* 0x0000007e037e7220 */ /* 0x040fe20000410000 */
[----:B------:R-:W1:Y:S01]  /*7dd0*/  LDSM.16.MT88.4 R152, [R139] ;  /* 0x000000008b98783b */ /* 0x000e620000004200 */
[C---:B------:R-:W-:Y:S01]  /*7de0*/  FMUL.FTZ R127, R3.reuse, R127 ;  /* 0x0000007f037f7220 */ /* 0x040fe20000410000 */
[--C-:B------:R-:W-:Y:S01]  /*7df0*/  FFMA.FTZ R30, R30, UR4, -R187.reuse ;  /* 0x000000041e1e7c23 */ /* 0x100fe200080108bb */
[----:B------:R-:W-:Y:S01]  /*7e00*/  FMUL.FTZ R29, R134, R173 ;  /* 0x000000ad861d7220 */ /* 0x000fe20000410000 */
[C---:B------:R-:W-:Y:S02]  /*7e10*/  HMMA.16816.F32.BF16 R8, R144.reuse, R176, R8 ;  /* 0x000000b09008723c */ /* 0x040fe40000041808 */
[----:B------:R-:W-:Y:S02]  /*7e20*/  MUFU.EX2 R190, R186 ;  /* 0x000000ba00be7308 */ /* 0x000fe40000000800 */
[C---:B------:R-:W-:Y:S01]  /*7e30*/  FMUL.FTZ R116, R2.reuse, R116 ;  /* 0x0000007402747220 */ /* 0x040fe20000410000 */
[----:B------:R-:W-:Y:S01]  /*7e40*/  FMUL.FTZ R117, R2, R117 ;  /* 0x0000007502757220 */ /* 0x000fe20000410000 */
[C---:B------:R-:W-:Y:S01]  /*7e50*/  FMUL.FTZ R118, R0.reuse, R118 ;  /* 0x0000007600767220 */ /* 0x040fe20000410000 */
[----:B------:R-:W-:Y:S01]  /*7e60*/  FMUL.FTZ R119, R0, R119 ;  /* 0x0000007700777220 */ /* 0x000fe20000410000 */
[-C--:B------:R-:W-:Y:S04]  /*7e70*/  HMMA.16816.F32.BF16 R12, R144, R178.reuse, R12 ;  /* 0x000000b2900c723c */ /* 0x080fe8000004180c */
[----:B------:R2:W-:Y:S01]  /*7e80*/  MUFU.EX2 R202, R20 ;  /* 0x0000001400ca7308 */ /* 0x0005e20000000800 */
[C---:B------:R-:W-:Y:S01]  /*7e90*/  FMUL.FTZ R128, R2.reuse, R128 ;  /* 0x0000008002807220 */ /* 0x040fe20000410000 */
[----:B------:R-:W-:Y:S01]  /*7ea0*/  FMUL.FTZ R129, R2, R129 ;  /* 0x0000008102817220 */ /* 0x000fe20000410000 */
[C---:B------:R-:W-:Y:S01]  /*7eb0*/  FMUL.FTZ R130, R0.reuse, R130 ;  /* 0x0000008200827220 */ /* 0x040fe20000410000 */
[----:B------:R-:W-:Y:S01]  /*7ec0*/  FMUL.FTZ R131, R0, R131 ;  /* 0x0000008300837220 */ /* 0x000fe20000410000 */
[----:B------:R-:W-:Y:S01]  /*7ed0*/  ISETP.GT.AND P2, PT, R232, RZ, PT ;  /* 0x000000ffe800720c */ /* 0x000fe20003f44270 */
[C---:B------:R-:W-:Y:S01]  /*7ee0*/  HMMA.16816.F32.BF16 R16, R140.reuse, R178, R16 ;  /* 0x000000b28c10723c */ /* 0x040fe20000041810 */
[----:B------:R-:W-:Y:S03]  /*7ef0*/  LDSM.16.MT88.4 R176, [R226+0x800] ;  /* 0x00080000e2b0783b */ /* 0x000fe60000004200 */
[----:B------:R3:W-:Y:S04]  /*7f00*/  MUFU.EX2 R201, R21 ;  /* 0x0000001500c97308 */ /* 0x0007e80000000800 */
[-C--:B------:R-:W-:Y:S06]  /*7f10*/  HMMA.16816.F32.BF16 R36, R140, R180.reuse, R36 ;  /* 0x000000b48c24723c */ /* 0x080fec0000041824 */
[----:B------:R4:W-:Y:S01]  /*7f20*/  MUFU.EX2 R200, R22 ;  /* 0x0000001600c87308 */ /* 0x0009e20000000800 */
[C---:B--2---:R-:W-:Y:S01]  /*7f30*/  FMUL.FTZ R20, R134.reuse, R160 ;  /* 0x000000a086147220 */ /* 0x044fe20000410000 */
[C---:B------:R-:W-:Y:S08]  /*7f40*/  HMMA.16816.F32.BF16 R40, R144.reuse, R180, R40 ;  /* 0x000000b49028723c */ /* 0x040ff00000041828 */
[----:B------:R2:W5:Y:S01]  /*7f50*/  MUFU.EX2 R199, R23 ;  /* 0x0000001700c77308 */ /* 0x0005620000000800 */
[----:B---3--:R-:W-:Y:S01]  /*7f60*/  FMUL.FTZ R21, R134, R161 ;  /* 0x000000a186157220 */ /* 0x008fe20000410000 */
[-C--:B------:R-:W-:Y:S08]  /*7f70*/  HMMA.16816.F32.BF16 R44, R144, R182.reuse, R44 ;  /* 0x000000b6902c723c */ /* 0x080ff0000004182c */
[----:B------:R3:W-:Y:S01]  /*7f80*/  MUFU.EX2 R198, R32 ;  /* 0x0000002000c67308 */ /* 0x0007e20000000800 */
[C---:B----4-:R-:W-:Y:S01]  /*7f90*/  FMUL.FTZ R22, R3.reuse, R162 ;  /* 0x000000a203167220 */ /* 0x050fe20000410000 */
[C---:B------:R-:W-:Y:S01]  /*7fa0*/  HMMA.16816.F32.BF16 R48, R140.reuse, R182, R48 ;  /* 0x000000b68c30723c */ /* 0x040fe20000041830 */
[----:B------:R-:W-:Y:S07]  /*7fb0*/  LDSM.16.MT88.4 R180, [R223+0xb800] ;  /* 0x00b80000dfb4783b */ /* 0x000fee0000004200 */
[----:B------:R4:W1:Y:S01]  /*7fc0*/  MUFU.EX2 R196, R34 ;  /* 0x0000002200c47308 */ /* 0x0008620000000800 */
[----:B--2---:R-:W-:Y:S01]  /*7fd0*/  FMUL.FTZ R23, R3, R163 ;  /* 0x000000a303177220 */ /* 0x004fe20000410000 */
[----:B-----5:R-:W-:Y:S01]  /*7fe0*/  F2FP.BF16.F32.PACK_AB R173, R199, R200 ;  /* 0x000000c8c7ad723e */ /* 0x020fe200000010ff */
[-C--:B------:R-:W-:Y:S01]  /*7ff0*/  HMMA.16816.F32.BF16 R52, R140, R148.reuse, R52 ;  /* 0x000000948c34723c */ /* 0x080fe20000041834 */
[----:B------:R-:W-:Y:S06]  /*8000*/  LDSM.16.MT88.4 R160, [R223+0xa800] ;  /* 0x00a80000dfa0783b */ /* 0x000fec0000004200 */
[----:B------:R2:W-:Y:S01]  /*8010*/  MUFU.EX2 R192, R28 ;  /* 0x0000001c00c07308 */ /* 0x0005e20000000800 */
[----:B---3--:R-:W-:Y:S01]  /*8020*/  FMUL.FTZ R32, R2, R164 ;  /* 0x000000a402207220 */ /* 0x008fe20000410000 */
[C---:B------:R-:W-:Y:S08]  /*8030*/  HMMA.16816.F32.BF16 R56, R144.reuse, R148, R56 ;  /* 0x000000949038723c */ /* 0x040ff00000041838 */
[----:B------:R3:W-:Y:S01]  /*8040*/  MUFU.EX2 R194, R24 ;  /* 0x0000001800c27308 */ /* 0x0007e20000000800 */
[C---:B----4-:R-:W-:Y:S02]  /*8050*/  FMUL.FTZ R34, R0.reuse, R166 ;  /* 0x000000a600227220 */ /* 0x050fe40000410000 */
[----:B------:R-:W-:Y:S01]  /*8060*/  LDSM.16.MT88.4 R164, [R138+0x800] ;  /* 0x000800008aa4783b */ /* 0x000fe20000004200 */
[-C--:B------:R-:W-:Y:S06]  /*8070*/  HMMA.16816.F32.BF16 R60, R144, R150.reuse, R60 ;  /* 0x00000096903c723c */ /* 0x080fec000004183c */
[----:B------:R4:W5:Y:S01]  /*8080*/  MUFU.EX2 R193, R25 ;  /* 0x0000001900c17308 */ /* 0x0009620000000800 */
[--C-:B--2---:R-:W-:Y:S01]  /*8090*/  FFMA.FTZ R28, R27, UR4, -R187.reuse ;  /* 0x000000041b1c7c23 */ /* 0x104fe200080108bb */
[----:B------:R-:W-:Y:S01]  /*80a0*/  FFMA.FTZ R187, R31, UR4, -R187 ;  /* 0x000000041fbb7c23 */ /* 0x000fe200080108bb */
[----:B------:R-:W-:Y:S01]  /*80b0*/  FMUL.FTZ R31, R3, R175 ;  /* 0x000000af031f7220 */ /* 0x000fe20000410000 */
[----:B-1----:R-:W-:Y:S01]  /*80c0*/  F2FP.BF16.F32.PACK_AB R175, R195, R196 ;  /* 0x000000c4c3af723e */ /* 0x002fe200000010ff */
[----:B------:R-:W-:Y:S01]  /*80d0*/  FMUL.FTZ R27, R0, R171 ;  /* 0x000000ab001b7220 */ /* 0x000fe20000410000 */
[C---:B------:R-:W-:Y:S01]  /*80e0*/  HMMA.16816.F32.BF16 R64, R140.reuse, R150, R64 ;  /* 0x000000968c40723c */ /* 0x040fe20000041840 */
[----:B------:R-:W1:Y:S03]  /*80f0*/  LDSM.16.MT88.4 R148, [R221+0xb000] ;  /* 0x00b00000dd94783b */ /* 0x000e660000004200 */
[----:B------:R2:W-:Y:S01]  /*8100*/  MUFU.EX2 R188, R187 ;  /* 0x000000bb00bc7308 */ /* 0x0005e20000000800 */
[C---:B---3--:R-:W-:Y:S03]  /*8110*/  FMUL.FTZ R24, R2.reuse, R168 ;  /* 0x000000a802187220 */ /* 0x048fe60000410000 */
[-C--:B------:R-:W-:Y:S06]  /*8120*/  HMMA.16816.F32.BF16 R68, R140, R152.reuse, R68 ;  /* 0x000000988c44723c */ /* 0x080fec0000041844 */
[----:B------:R3:W-:Y:S01]  /*8130*/  MUFU.EX2 R189, R28 ;  /* 0x0000001c00bd7308 */ /* 0x0007e20000000800 */
[C---:B----4-:R-:W-:Y:S01]  /*8140*/  FMUL.FTZ R25, R2.reuse, R169 ;  /* 0x000000a902197220 */ /* 0x050fe20000410000 */
[----:B-----5:R-:W-:Y:S01]  /*8150*/  F2FP.BF16.F32.PACK_AB R168, R193, R194 ;  /* 0x000000c2c1a8723e */ /* 0x020fe200000010ff */
[----:B------:R-:W-:Y:S01]  /*8160*/  FFMA.FTZ R2, R2, R236, R207 ;  /* 0x000000ec02027223 */ /* 0x000fe200000100cf */
[C---:B------:R-:W-:Y:S06]  /*8170*/  HMMA.16816.F32.BF16 R72, R144.reuse, R152, R72 ;  /* 0x000000989048723c */ /* 0x040fec0000041848 */
[----:B------:R4:W5:Y:S01]  /*8180*/  MUFU.EX2 R191, R26 ;  /* 0x0000001a00bf7308 */ /* 0x0009620000000800 */
[----:B--2---:R-:W-:Y:S01]  /*8190*/  LDSM.16.MT88.4 R184, [R138+0x1800] ;  /* 0x001800008ab8783b */ /* 0x004fe20000004200 */
[-C--:B------:R-:W-:Y:S03]  /*81a0*/  HMMA.16816.F32.BF16 R76, R144, R154.reuse, R76 ;  /* 0x0000009a904c723c */ /* 0x080fe6000004184c */
[C---:B---3--:R-:W-:Y:S01]  /*81b0*/  FMUL.FTZ R28, R134.reuse, R172 ;  /* 0x000000ac861c7220 */ /* 0x048fe20000410000 */
[----:B------:R-:W-:Y:S01]  /*81c0*/  F2FP.BF16.F32.PACK_AB R172, R201, R202 ;  /* 0x000000cac9ac723e */ /* 0x000fe200000010ff */
[----:B------:R-:W-:Y:S03]  /*81d0*/  FFMA.FTZ R134, R134, R238, R216 ;  /* 0x000000ee86867223 */ /* 0x000fe600000100d8 */
[C---:B------:R-:W-:Y:S01]  /*81e0*/  HMMA.16816.F32.BF16 R80, R140.reuse, R154, R80 ;  /* 0x0000009a8c50723c */ /* 0x040fe20000041850 */
[----:B------:R-:W2:Y:S03]  /*81f0*/  LDSM.16.MT88.4 R152, [R223+0xb000] ;  /* 0x00b00000df98783b */ /* 0x000ea60000004200 */
[----:B----4-:R-:W-:Y:S01]  /*8200*/  FMUL.FTZ R26, R0, R170 ;  /* 0x000000aa001a7220 */ /* 0x010fe20000410000 */
[----:B------:R-:W-:Y:S01]  /*8210*/  F2FP.BF16.F32.PACK_AB R170, R190, R192 ;  /* 0x000000c0beaa723e */ /* 0x000fe200000010ff */
[----:B------:R-:W-:Y:S01]  /*8220*/  FFMA.FTZ R0, R0, R235, R203 ;  /* 0x000000eb00007223 */ /* 0x000fe200000100cb */
[----:B-----5:R-:W-:Y:S01]  /*8230*/  F2FP.BF16.F32.PACK_AB R169, R189, R191 ;  /* 0x000000bfbda9723e */ /* 0x020fe200000010ff */
[----:B------:R-:W-:Y:S01]  /*8240*/  FADD.FTZ R134, R218, R134 ;  /* 0x00000086da867221 */ /* 0x000fe20000010000 */
[-C--:B-1----:R-:W-:Y:S03]  /*8250*/  HMMA.16816.F32.BF16 R84, R140, R148.reuse, R84 ;  /* 0x000000948c54723c */ /* 0x082fe60000041854 */
[----:B------:R-:W-:Y:S04]  /*8260*/  FADD.FTZ R0, R204, R0 ;  /* 0x00000000cc007221 */ /* 0x000fe80000010000 */
[----:B------:R-:W-:Y:S01]  /*8270*/  FADD.FTZ R0, R205, R0 ;  /* 0x00000000cd007221 */ /* 0x000fe20000010000 */
[C---:B------:R-:W-:Y:S04]  /*8280*/  HMMA.16816.F32.BF16 R88, R144.reuse, R148, R88 ;  /* 0x000000949058723c */ /* 0x040fe80000041858 */
[----:B------:R-:W-:Y:S04]  /*8290*/  FADD.FTZ R0, R206, R0 ;  /* 0x00000000ce007221 */ /* 0x000fe80000010000 */
[-C--:B------:R-:W-:Y:S08]  /*82a0*/  HMMA.16816.F32.BF16 R92, R144, R150.reuse, R92 ;  /* 0x00000096905c723c */ /* 0x080ff0000004185c */
[C---:B------:R-:W-:Y:S01]  /*82b0*/  HMMA.16816.F32.BF16 R96, R140.reuse, R150, R96 ;  /* 0x000000968c60723c */ /* 0x040fe20000041860 */
[----:B------:R1:W3:Y:S07]  /*82c0*/  LDSM.16.MT88.4 R148, [R138+0x1000] ;  /* 0x001000008a94783b */ /* 0x0002ee0000004200 */
[-C--:B--2---:R-:W-:Y:S08]  /*82d0*/  HMMA.16816.F32.BF16 R100, R140, R152.reuse, R100 ;  /* 0x000000988c64723c */ /* 0x084ff00000041864 */
[C---:B------:R-:W-:Y:S08]  /*82e0*/  HMMA.16816.F32.BF16 R104, R144.reuse, R152, R104 ;  /* 0x000000989068723c */ /* 0x040ff00000041868 */
[-C--:B------:R-:W-:Y:S03]  /*82f0*/  HMMA.16816.F32.BF16 R108, R144, R154.reuse, R108 ;  /* 0x0000009a906c723c */ /* 0x080fe6000004186c */
[----:B-1----:R-:W-:Y:S05]  /*8300*/  MOV R138, R136 ;  /* 0x00000088008a7202 */ /* 0x002fea0000000f00 */
[C---:B------:R-:W-:Y:S01]  /*8310*/  HMMA.16816.F32.BF16 R112, R140.reuse, R154, R112 ;  /* 0x0000009a8c70723c */ /* 0x040fe20000041870 */
[----:B------:R1:W2:Y:S07]  /*8320*/  LDSM.16.MT88.4 R152, [R139+0x1000] ;  /* 0x001000008b98783b */ /* 0x0002ae0000004200 */
[-C--:B---3--:R-:W-:Y:S08]  /*8330*/  HMMA.16816.F32.BF16 R20, R140, R148.reuse, R20 ;  /* 0x000000948c14723c */ /* 0x088ff00000041814 */
[C---:B------:R-:W-:Y:S01]  /*8340*/  HMMA.16816.F32.BF16 R116, R144.reuse, R148, R116 ;  /* 0x000000949074723c */ /* 0x040fe20000041874 */
[----:B-1----:R1:W3:Y:S07]  /*8350*/  MUFU.EX2 R139, R30 ;  /* 0x0000001e008b7308 */ /* 0x0022ee0000000800 */
[-C--:B------:R-:W-:Y:S08]  /*8360*/  HMMA.16816.F32.BF16 R32, R144, R150.reuse, R32 ;  /* 0x000000969020723c */ /* 0x080ff00000041820 */
[C---:B------:R-:W-:Y:S08]  /*8370*/  HMMA.16816.F32.BF16 R120, R140.reuse, R150, R120 ;  /* 0x000000968c78723c */ /* 0x040ff00000041878 */
[-C--:B--2---:R-:W-:Y:S03]  /*8380*/  HMMA.16816.F32.BF16 R124, R140, R152.reuse, R124 ;  /* 0x000000988c7c723c */ /* 0x084fe6000004187c */
[----:B-1----:R-:W-:Y:S01]  /*8390*/  FMUL.FTZ R30, R3, R174 ;  /* 0x000000ae031e7220 */ /* 0x002fe20000410000 */
[----:B------:R-:W-:Y:S01]  /*83a0*/  F2FP.BF16.F32.PACK_AB R174, R197, R198 ;  /* 0x000000c6c5ae723e */ /* 0x000fe200000010ff */
[----:B------:R-:W-:Y:S01]  /*83b0*/  FFMA.FTZ R3, R3, R237, R212 ;  /* 0x000000ed03037223 */ /* 0x000fe200000100d4 */
[----:B---3--:R-:W-:Y:S02]  /*83c0*/  F2FP.BF16.F32.PACK_AB R171, R188, R139 ;  /* 0x0000008bbcab723e */ /* 0x008fe400000010ff */
[C---:B------:R-:W-:Y:S08]  /*83d0*/  HMMA.16816.F32.BF16 R128, R144.reuse, R152, R128 ;  /* 0x000000989080723c */ /* 0x040ff00000041880 */
[-C--:B------:R-:W-:Y:S08]  /*83e0*/  HMMA.16816.F32.BF16 R24, R144, R154.reuse, R24 ;  /* 0x0000009a9018723c */ /* 0x080ff00000041818 */
[----:B------:R-:W-:Y:S01]  /*83f0*/  HMMA.16816.F32.BF16 R28, R140, R154, R28 ;  /* 0x0000009a8c1c723c */ /* 0x000fe2000004181c */
[----:B------:R-:W1:Y:S07]  /*8400*/  LDSM.16.MT88.4 R140, [R221+0xb800] ;  /* 0x00b80000dd8c783b */ /* 0x000e6e0000004200 */
[-C--:B------:R-:W-:Y:S01]  /*8410*/  HMMA.16816.F32.BF16 R148, R172, R156.reuse, R4 ;  /* 0x0000009cac94723c */ /* 0x080fe20000041804 */
[----:B------:R-:W2:Y:S07]  /*8420*/  LDSM.16.MT88.4 R4, [R226+0x1800] ;  /* 0x00180000e204783b */ /* 0x000eae0000004200 */
[C---:B------:R-:W-:Y:S04]  /*8430*/  HMMA.16816.F32.BF16 R144, R168.reuse, R156, R8 ;  /* 0x0000009ca890723c */ /* 0x040fe80000041808 */
[----:B------:R-:W-:Y:S01]  /*8440*/  FADD.FTZ R9, R214, R3 ;  /* 0x00000003d6097221 */ /* 0x000fe20000010000 */
[----:B------:R-:W-:Y:S01]  /*8450*/  FADD.FTZ R8, R208, R2 ;  /* 0x00000002d0087221 */ /* 0x000fe20000010000 */
[----:B------:R-:W-:Y:S01]  /*8460*/  FADD.FTZ R3, R215, R134 ;  /* 0x00000086d7037221 */ /* 0x000fe20000010000 */
[----:B------:R-:W-:Y:S01]  /*8470*/  MOV R134, R137 ;  /* 0x0000008900867202 */ /* 0x000fe20000000f00 */
        /* <DEDUP_REMOVED lines=8> */
[-C--:B------:R-:W-:Y:S03]  /*8500*/  HMMA.16816.F32.BF16 R36, R172, R160.reuse, R36 ;  /* 0x000000a0ac24723c */ /* 0x080fe60000041824 */
[----:B------:R-:W-:Y:S01]  /*8510*/  FADD.FTZ R3, R201, R3 ;  /* 0x00000003c9037221 */ /* 0x000fe20000010000 */
[----:B------:R-:W-:Y:S04]  /*8520*/  FADD.FTZ R2, R199, R2 ;  /* 0x00000002c7027221 */ /* 0x000fe80000010000 */
        /* <DEDUP_REMOVED lines=34> */
[----:B------:R-:W-:Y:S04]  /*8750*/  HMMA.16816.F32.BF16 R172, R172, R6, R28 ;  /* 0x00000006acac723c */ /* 0x000fe8000004181c */
[----:B------:R-:W-:Y:S01]  /*8760*/  FADD.FTZ R5, R196, R2 ;  /* 0x00000002c4057221 */ /* 0x000fe20000010000 */
[----:B------:R-:W-:Y:S01]  /*8770*/  FADD.FTZ R3, R192, R0 ;  /* 0x00000000c0037221 */ /* 0x000fe20000010000 */
[----:B------:R-:W-:Y:S01]  /*8780*/  IADD3 R0, PT, PT, R232, -0x1, RZ ;  /* 0xffffffffe8007810 */ /* 0x000fe20007ffe0ff */
[----:B------:R-:W-:Y:S01]  /*8790*/  FADD.FTZ R2, R139, R4 ;  /* 0x000000048b027221 */ /* 0x000fe20000010000 */
[----:B------:R-:W-:Y:S01]  /*87a0*/  MOV R139, R132 ;  /* 0x00000084008b7202 */ /* 0x000fe20000000f00 */
[----:B------:R-:W-:Y:S01]  /*87b0*/  FADD.FTZ R237, R195, R5 ;  /* 0x00000005c3ed7221 */ /* 0x000fe20000010000 */
[----:B------:R-:W-:Y:S01]  /*87c0*/  FADD.FTZ R236, R190, R3 ;  /* 0x00000003beec7221 */ /* 0x000fe20000010000 */
[----:B------:R-:W-:Y:S01]  /*87d0*/  MOV R232, R0 ;  /* 0x0000000000e87202 */ /* 0x000fe20000000f00 */
[----:B------:R-:W-:Y:S01]  /*87e0*/  FADD.FTZ R235, R188, R2 ;  /* 0x00000002bceb7221 */ /* 0x000fe20000010000 */
[----:B------:R-:W-:Y:S07]  /*87f0*/  @P2 BRA `(.L_x_1244) ;  /* 0xffffffd8004c2947 */ /* 0x000fee000383ffff */
.L_x_1243:
[----:B------:R-:W1:Y:S01]  /*8800*/  SHFL.BFLY PT, R0, R238, 0x2, 0x1f ;  /* 0x0c401f00ee007f89 */ /* 0x000e6200000e0000 */
[----:B------:R-:W2:Y:S01]  /*8810*/  S2UR UR4, SR_CgaCtaId ;  /* 0x00000000000479c3 */ /* 0x000ea20000008800 */
[----:B------:R-:W-:Y:S01]  /*8820*/  UMOV UR5, 0x400 ;  /* 0x0000040000057882 */ /* 0x000fe20000000000 */
[----:B------:R-:W-:Y:S01]  /*8830*/  ISETP.NE.AND P6, PT, R249, -0x1, PT ;  /* 0xfffffffff900780c */ /* 0x000fe20003fc5270 */
[----:B------:R-:W3:Y:S04]  /*8840*/  SHFL.BFLY PT, R3, R237, 0x2, 0x1f ;  /* 0x0c401f00ed037f89 */ /* 0x000ee800000e0000 */
[----:B------:R-:W4:Y:S01]  /*8850*/  SHFL.BFLY PT, R2, R235, 0x2, 0x1f ;  /* 0x0c401f00eb027f89 */ /* 0x000f2200000e0000 */
[----:B------:R-:W5:Y:S01]  /*8860*/  S2R R141, SR_TID.X ;  /* 0x00000000008d7919 */ /* 0x000f620000002100 */
[----:B------:R-:W5:Y:S01]  /*8870*/  S2R R142, SR_CTAID.Y ;  /* 0x00000000008e7919 */ /* 0x000f620000002600 */
[----:B-1----:R-:W-:Y:S01]  /*8880*/  FADD.FTZ R238, R0, R238 ;  /* 0x000000ee00ee7221 */ /* 0x002fe20000010000 */
[----:B--2---:R-:W-:Y:S01]  /*8890*/  ULEA UR4, UR4, UR5, 0x18 ;  /* 0x0000000504047291 */ /* 0x004fe2000f8ec0ff */
[----:B------:R-:W1:Y:S01]  /*88a0*/  SHFL.BFLY PT, R0, R236, 0x2, 0x1f ;  /* 0x0c401f00ec007f89 */ /* 0x000e6200000e0000 */
[----:B---3--:R-:W-:-:S03]  /*88b0*/  FADD.FTZ R237, R3, R237 ;  /* 0x000000ed03ed7221 */ /* 0x008fc60000010000 */
[----:B------:R-:W2:Y:S01]  /*88c0*/  SHFL.BFLY PT, R4, R238, 0x1, 0x1f ;  /* 0x0c201f00ee047f89 */ /* 0x000ea200000e0000 */
[----:B----4-:R-:W-:-:S03]  /*88d0*/  FADD.FTZ R235, R2, R235 ;  /* 0x000000eb02eb7221 */ /* 0x010fc60000010000 */
[----:B------:R-:W3:Y:S04]  /*88e0*/  SHFL.BFLY PT, R3, R237, 0x1, 0x1f ;  /* 0x0c201f00ed037f89 */ /* 0x000ee800000e0000 */
[----:B------:R-:W4:Y:S01]  /*88f0*/  SHFL.BFLY PT, R133, R235, 0x1, 0x1f ;  /* 0x0c201f00eb857f89 */ /* 0x000f2200000e0000 */
[C---:B-----5:R-:W-:Y:S02]  /*8900*/  SHF.L.U32 R6, R141.reuse, 0x4, RZ ;  /* 0x000000048d067819 */ /* 0x060fe400000006ff */
[----:B------:R-:W-:Y:S02]  /*8910*/  SHF.L.U32 R7, R141, 0x5, RZ ;  /* 0x000000058d077819 */ /* 0x000fe400000006ff */
[----:B------:R-:W-:Y:S01]  /*8920*/  LOP3.LUT R6, R6, 0x1c0, RZ, 0xc0, !PT ;  /* 0x000001c006067812 */ /* 0x000fe200078ec0ff */
[----:B-1----:R-:W-:Y:S01]  /*8930*/  FADD.FTZ R236, R0, R236 ;  /* 0x000000ec00ec7221 */ /* 0x002fe20000010000 */
[----:B--2---:R-:W-:-:S04]  /*8940*/  FADD.FTZ R238, R238, R4 ;  /* 0x00000004eeee7221 */ /* 0x004fc80000010000 */
[----:B------:R-:W1:Y:S01]  /*8950*/  SHFL.BFLY PT, R2, R236, 0x1, 0x1f ;  /* 0x0c201f00ec027f89 */ /* 0x000e6200000e0000 */
[----:B------:R-:W2:Y:S01]  /*8960*/  MUFU.RCP R0, R238 ;  /* 0x000000ee00007308 */ /* 0x000ea20000001000 */
[----:B---3--:R-:W-:Y:S01]  /*8970*/  FADD.FTZ R237, R237, R3 ;  /* 0x00000003eded7221 */ /* 0x008fe20000010000 */
[----:B------:R-:W-:Y:S02]  /*8980*/  SHF.L.U32 R3, R141, 0x1, RZ ;  /* 0x000000018d037819 */ /* 0x000fe400000006ff */
[----:B------:R-:W-:Y:S01]  /*8990*/  FSETP.NE.FTZ.AND P4, PT, R238, RZ, PT ;  /* 0x000000ffee00720b */ /* 0x000fe20003f95000 */
[----:B----4-:R-:W-:Y:S01]  /*89a0*/  FADD.FTZ R133, R235, R133 ;  /* 0x00000085eb857221 */ /* 0x010fe20000010000 */
[----:B------:R-:W-:Y:S02]  /*89b0*/  LOP3.LUT R4, R3, 0x6, RZ, 0xc0, !PT ;  /* 0x0000000603047812 */ /* 0x000fe400078ec0ff */
[----:B------:R-:W3:Y:S01]  /*89c0*/  MUFU.RCP R5, R237 ;  /* 0x000000ed00057308 */ /* 0x000ee20000001000 */
[----:B------:R-:W-:-:S02]  /*89d0*/  LOP3.LUT R3, R6, 0x38, R3, 0xf8, !PT ;  /* 0x0000003806037812 */ /* 0x000fc400078ef803 */
[----:B------:R-:W-:Y:S02]  /*89e0*/  LOP3.LUT R4, R4, 0x7c00, R7, 0xf8, !PT ;  /* 0x00007c0004047812 */ /* 0x000fe400078ef807 */
[----:B------:R-:W-:Y:S02]  /*89f0*/  FSETP.NE.FTZ.AND P3, PT, R237, RZ, PT ;  /* 0x000000ffed00720b */ /* 0x000fe40003f75000 */
[----:B------:R-:W-:Y:S02]  /*8a00*/  LOP3.LUT R139, R4, R3, RZ, 0xfc, !PT ;  /* 0x00000003048b7212 */ /* 0x000fe400078efcff */
[----:B--2---:R-:W-:Y:S02]  /*8a10*/  FSEL R0, R0, 1, P4 ;  /* 0x3f80000000007808 */ /* 0x004fe40002000000 */
[----:B------:R-:W-:Y:S01]  /*8a20*/  FSETP.NE.FTZ.AND P1, PT, R133, RZ, PT ;  /* 0x000000ff8500720b */ /* 0x000fe20003f35000 */
[----:B-1----:R-:W-:Y:S02]  /*8a30*/  FADD.FTZ R236, R236, R2 ;  /* 0x00000002ecec7221 */ /* 0x002fe40000010000 */
[C---:B------:R-:W-:Y:S01]  /*8a40*/  FMUL.FTZ R148, R0.reuse, R148 ;  /* 0x0000009400947220 */ /* 0x040fe20000410000 */
[C---:B------:R-:W-:Y:S01]  /*8a50*/  FMUL.FTZ R156, R0.reuse, R156 ;  /* 0x0000009c009c7220 */ /* 0x040fe20000410000 */
[C---:B------:R-:W-:Y:S01]  /*8a60*/  FMUL.FTZ R157, R0.reuse, R157 ;  /* 0x0000009d009d7220 */ /* 0x040fe20000410000 */
[----:B---3--:R-:W-:Y:S01]  /*8a70*/  FSEL R3, R5, 1, P3 ;  /* 0x3f80000005037808 */ /* 0x008fe20001800000 */
        /* <DEDUP_REMOVED lines=31> */
[----:B------:R-:W2:Y:S01]  /*8c70*/  MUFU.RCP R0, R133 ;  /* 0x0000008500007308 */ /* 0x000ea20000001000 */
[C---:B------:R-:W-:Y:S01]  /*8c80*/  FMUL.FTZ R25, R3.reuse, R67 ;  /* 0x0000004303197220 */ /* 0x040fe20000410000 */
[C---:B------:R-:W-:Y:S01]  /*8c90*/  FMUL.FTZ R150, R3.reuse, R150 ;  /* 0x0000009603967220 */ /* 0x040fe20000410000 */
[----:B-1----:R-:W-:Y:S01]  /*8ca0*/  FSEL R2, R2, 1, P2 ;  /* 0x3f80000002027808 */ /* 0x002fe20001000000 */
        /* <DEDUP_REMOVED lines=39> */
[----:B------:R-:W-:Y:S01]  /*8f20*/  MOV R63, 0x10 ;  /* 0x00000010003f7802 */ /* 0x000fe20000000f00 */
[C---:B------:R-:W-:Y:S01]  /*8f30*/  FMUL.FTZ R146, R0.reuse, R146 ;  /* 0x0000009200927220 */ /* 0x040fe20000410000 */
[C---:B------:R-:W-:Y:S01]  /*8f40*/  FMUL.FTZ R8, R0.reuse, R147 ;  /* 0x0000009300087220 */ /* 0x040fe20000410000 */
[----:B------:R-:W-:Y:S01]  /*8f50*/  FMUL.FTZ R154, R0, R154 ;  /* 0x0000009a009a7220 */ /* 0x000fe20000410000 */
[----:B------:R-:W-:Y:S01]  /*8f60*/  F2FP.BF16.F32.PACK_AB R60, R60, R2 ;  /* 0x000000023c3c723e */ /* 0x000fe200000010ff */
[C---:B------:R-:W-:Y:S01]  /*8f70*/  FMUL.FTZ R9, R0.reuse, R155 ;  /* 0x0000009b00097220 */ /* 0x040fe20000410000 */
[----:B------:R-:W-:Y:S01]  /*8f80*/  SEL R63, R63, 0xfffffff0, !P0 ;  /* 0xfffffff03f3f7807 */ /* 0x000fe20004000000 */
        /* <DEDUP_REMOVED lines=55> */
[----:B------:R-:W-:Y:S01]  /*9300*/  F2FP.BF16.F32.PACK_AB R13, R13, R6 ;  /* 0x000000060d0d723e */ /* 0x000fe200000010ff */
[----:B------:R-:W-:Y:S01]  /*9310*/  STS [R2], R5 ;  /* 0x0000000502007388 */ /* 0x000fe20000000800 */
[----:B------:R-:W-:Y:S02]  /*9320*/  F2FP.BF16.F32.PACK_AB R3, R157, R156 ;  /* 0x0000009c9d03723e */ /* 0x000fe400000010ff */
[----:B------:R-:W-:Y:S01]  /*9330*/  F2FP.BF16.F32.PACK_AB R0, R159, R158 ;  /* 0x0000009e9f00723e */ /* 0x000fe200000010ff */
[----:B------:R-:W-:Y:S01]  /*9340*/  STS [R2+0x400], R4 ;  /* 0x0004000402007388 */ /* 0x000fe20000000800 */
[----:B------:R-:W-:Y:S02]  /*9350*/  LOP3.LUT P0, RZ, R141, 0x8, RZ, 0xc0, !PT ;  /* 0x000000088dff7812 */ /* 0x000fe4000780c0ff */
[----:B------:R-:W-:-:S02]  /*9360*/  IADD3 R6, PT, PT, R2, R63, RZ ;  /* 0x0000003f02067210 */ /* 0x000fc40007ffe0ff */
[----:B------:R-:W-:Y:S02]  /*9370*/  F2FP.BF16.F32.PACK_AB R62, R145, R144 ;  /* 0x00000090913e723e */ /* 0x000fe400000010ff */
[----:B------:R-:W-:Y:S01]  /*9380*/  F2FP.BF16.F32.PACK_AB R8, R8, R146 ;  /* 0x000000920808723e */ /* 0x000fe200000010ff */
[----:B------:R1:W-:Y:S01]  /*9390*/  STS [R6], R3 ;  /* 0x0000000306007388 */ /* 0x0003e20000000800 */
[----:B------:R-:W-:Y:S02]  /*93a0*/  F2FP.BF16.F32.PACK_AB R9, R9, R154 ;  /* 0x0000009a0909723e */ /* 0x000fe400000010ff */
[----:B------:R-:W-:Y:S01]  /*93b0*/  SEL R228, R228, 0xffffffe0, !P0 ;  /* 0xffffffe0e4e47807 */ /* 0x000fe20004000000 */
[----:B------:R2:W-:Y:S01]  /*93c0*/  STS [R6+0x400], R0 ;  /* 0x0004000006007388 */ /* 0x0005e20000000800 */
[----:B------:R-:W-:Y:S02]  /*93d0*/  LOP3.LUT P0, RZ, R141, 0x10, RZ, 0xc0, !PT ;  /* 0x000000108dff7812 */ /* 0x000fe4000780c0ff */
[----:B------:R-:W-:Y:S01]  /*93e0*/  F2FP.BF16.F32.PACK_AB R7, R7, R152 ;  /* 0x000000980707723e */ /* 0x000fe200000010ff */
[----:B------:R-:W-:Y:S01]  /*93f0*/  STS [R2+0x2000], R62 ;  /* 0x0020003e02007388 */ /* 0x000fe20000000800 */
        /* <DEDUP_REMOVED lines=10> */
[----:B------:R-:W-:Y:S02]  /*94a0*/  F2FP.BF16.F32.PACK_AB R18, R31, R35 ;  /* 0x000000231f12723e */ /* 0x000fe400000010ff */
[C---:B-1----:R-:W-:Y:S02]  /*94b0*/  IADD3 R3, PT, PT, R2.reuse, R228, RZ ;  /* 0x000000e402037210 */ /* 0x042fe40007ffe0ff */
[----:B------:R-:W-:Y:S02]  /*94c0*/  F2FP.BF16.F32.PACK_AB R17, R17, R54 ;  /* 0x000000361111723e */ /* 0x000fe400000010ff */
[C---:B--2---:R-:W-:Y:S01]  /*94d0*/  IADD3 R0, PT, PT, R2.reuse, 0x40, RZ ;  /* 0x0000004002007810 */ /* 0x044fe20007ffe0ff */
[----:B------:R-:W-:Y:S01]  /*94e0*/  STS [R3], R15 ;  /* 0x0000000f03007388 */ /* 0x000fe20000000800 */
[----:B------:R-:W-:Y:S02]  /*94f0*/  IADD3 R4, PT, PT, R63, R3, RZ ;  /* 0x000000033f047210 */ /* 0x000fe40007ffe0ff */
[----:B------:R-:W-:Y:S01]  /*9500*/  @P0 IADD3 R0, PT, PT, R2, -0x40, RZ ;  /* 0xffffffc002000810 */ /* 0x000fe20007ffe0ff */
[----:B------:R1:W-:Y:S01]  /*9510*/  STS [R3+0x400], R14 ;  /* 0x0004000e03007388 */ /* 0x0003e20000000800 */
[----:B------:R-:W-:-:S02]  /*9520*/  F2FP.BF16.F32.PACK_AB R23, R23, R21 ;  /* 0x000000151717723e */ /* 0x000fc400000010ff */
[----:B------:R-:W-:Y:S01]  /*9530*/  F2FP.BF16.F32.PACK_AB R16, R134, R138 ;  /* 0x0000008a8610723e */ /* 0x000fe200000010ff */
[----:B------:R-:W-:Y:S01]  /*9540*/  STS [R4], R11 ;  /* 0x0000000b04007388 */ /* 0x000fe20000000800 */
[----:B------:R-:W-:Y:S01]  /*9550*/  F2FP.BF16.F32.PACK_AB R21, R25, R26 ;  /* 0x0000001a1915723e */ /* 0x000fe200000010ff */
[----:B---3--:R-:W2:Y:S01]  /*9560*/  LDC.U8 R9, c[0x0][0x549] ;  /* 0x00015240ff097b82 */ /* 0x008ea20000000000 */
[----:B------:R-:W-:Y:S01]  /*9570*/  IADD3 R8, PT, PT, R228, R0, RZ ;  /* 0x00000000e4087210 */ /* 0x000fe20007ffe0ff */
[----:B------:R-:W-:Y:S01]  /*9580*/  STS [R4+0x400], R10 ;  /* 0x0004000a04007388 */ /* 0x000fe20000000800 */
[----:B------:R-:W-:Y:S02]  /*9590*/  F2FP.BF16.F32.PACK_AB R22, R22, R58 ;  /* 0x0000003a1616723e */ /* 0x000fe400000010ff */
[----:B----4-:R-:W-:Y:S01]  /*95a0*/  IADD3 R7, PT, PT, R63, R0, RZ ;  /* 0x000000003f077210 */ /* 0x010fe20007ffe0ff */
[----:B------:R3:W-:Y:S01]  /*95b0*/  STS [R3+0x2000], R13 ;  /* 0x0020000d03007388 */ /* 0x0007e20000000800 */
[----:B------:R-:W-:-:S02]  /*95c0*/  F2FP.BF16.F32.PACK_AB R61, R61, R24 ;  /* 0x000000183d3d723e */ /* 0x000fc400000010ff */
[----:B------:R-:W-:Y:S01]  /*95d0*/  F2FP.BF16.F32.PACK_AB R59, R69, R68 ;  /* 0x00000044453b723e */ /* 0x000fe200000010ff */
[----:B------:R4:W-:Y:S01]  /*95e0*/  STS [R3+0x2400], R12 ;  /* 0x0024000c03007388 */ /* 0x0009e20000000800 */
[----:B------:R-:W-:Y:S02]  /*95f0*/  F2FP.BF16.F32.PACK_AB R58, R71, R70 ;  /* 0x00000046473a723e */ /* 0x000fe400000010ff */
[----:B------:R-:W-:Y:S01]  /*9600*/  F2FP.BF16.F32.PACK_AB R55, R81, R80 ;  /* 0x000000505137723e */ /* 0x000fe200000010ff */
[----:B------:R-:W-:Y:S01]  /*9610*/  STS [R4+0x2000], R20 ;  /* 0x0020001404007388 */ /* 0x000fe20000000800 */
[----:B------:R-:W-:Y:S02]  /*9620*/  F2FP.BF16.F32.PACK_AB R54, R83, R82 ;  /* 0x000000525336723e */ /* 0x000fe400000010ff */
[----:B------:R-:W-:Y:S01]  /*9630*/  IADD3 R5, PT, PT, R63, R8, RZ ;  /* 0x000000083f057210 */ /* 0x000fe20007ffe0ff */
[----:B------:R-:W-:Y:S01]  /*9640*/  STS [R4+0x2400], R19 ;  /* 0x0024001304007388 */ /* 0x000fe20000000800 */
[----:B------:R-:W-:Y:S01]  /*9650*/  F2FP.BF16.F32.PACK_AB R57, R57, R72 ;  /* 0x000000483939723e */ /* 0x000fe200000010ff */
[----:B-1----:R-:W1:Y:S01]  /*9660*/  LDC.U8 R14, c[0x0][0x548] ;  /* 0x00015200ff0e7b82 */ /* 0x002e620000000000 */
        /* <DEDUP_REMOVED lines=8> */
[----:B------:R-:W-:Y:S01]  /*96f0*/  F2FP.BF16.F32.PACK_AB R47, R97, R96 ;  /* 0x00000060612f723e */ /* 0x000fe200000010ff */
[----:B---3--:R3:W1:Y:S01]  /*9700*/  @P2 MUFU.LG2 R13, R236 ;  /* 0x000000ec000d2308 */ /* 0x0086620000000c00 */
[----:B------:R-:W-:Y:S01]  /*9710*/  F2FP.BF16.F32.PACK_AB R46, R99, R98 ;  /* 0x00000062632e723e */ /* 0x000fe200000010ff */
[----:B------:R-:W-:Y:S01]  /*9720*/  STS [R7+0x400], R21 ;  /* 0x0004001507007388 */ /* 0x000fe20000000800 */
[----:B------:R-:W-:Y:S01]  /*9730*/  F2FP.BF16.F32.PACK_AB R49, R49, R88 ;  /* 0x000000583131723e */ /* 0x000fe200000010ff */
[----:B----4-:R-:W4:Y:S01]  /*9740*/  @P3 LDC R12, c[0x0][0x458] ;  /* 0x00011600ff0c3b82 */ /* 0x010f220000000800 */
[----:B------:R-:W-:Y:S01]  /*9750*/  F2FP.BF16.F32.PACK_AB R48, R48, R90 ;  /* 0x0000005a3030723e */ /* 0x000fe200000010ff */
[----:B------:R-:W-:Y:S01]  /*9760*/  STS [R0+0x2000], R23 ;  /* 0x0020001700007388 */ /* 0x000fe20000000800 */
[----:B------:R-:W-:-:S02]  /*9770*/  F2FP.BF16.F32.PACK_AB R45, R45, R92 ;  /* 0x0000005c2d2d723e */ /* 0x000fc400000010ff */
[----:B------:R-:W-:Y:S01]  /*9780*/  F2FP.BF16.F32.PACK_AB R44, R44, R94 ;  /* 0x0000005e2c2c723e */ /* 0x000fe200000010ff */
[----:B------:R-:W-:Y:S01]  /*9790*/  STS [R0+0x2400], R22 ;  /* 0x0024001600007388 */ /* 0x000fe20000000800 */
[----:B--2---:R-:W-:Y:S02]  /*97a0*/  ISETP.NE.AND P5, PT, R9, RZ, PT ;  /* 0x000000ff0900720c */ /* 0x004fe40003fa5270 */
        /* <DEDUP_REMOVED lines=8> */
[----:B------:R-:W-:Y:S01]  /*9830*/  F2FP.BF16.F32.PACK_AB R40, R40, R106 ;  /* 0x0000006a2828723e */ /* 0x000fe200000010ff */
[----:B-----5:R-:W2:Y:S01]  /*9840*/  LDC R16, c[0x0][0x434] ;  /* 0x00010d00ff107b82 */ /* 0x020ea20000000800 */
        /* <DEDUP_REMOVED lines=26> */
[----:B------:R-:W-:-:S03]  /*99f0*/  F2FP.BF16.F32.PACK_AB R64, R64, R170 ;  /* 0x000000aa4040723e */ /* 0x000fc600000010ff */
        /* <DEDUP_REMOVED lines=11> */
[----:B------:R3:W-:Y:S01]  /*9ab0*/  STS [R3+0x6400], R40 ;  /* 0x0064002803007388 */ /* 0x0007e20000000800 */
[----:B-----5:R-:W1:Y:S03]  /*9ac0*/  @P4 LDC R6, c[0x0][0x458] ;  /* 0x00011600ff064b82 */ /* 0x020e660000000800 */
[----:B------:R-:W-:Y:S04]  /*9ad0*/  STS [R4+0x6000], R37 ;  /* 0x0060002504007388 */ /* 0x000fe80000000800 */
[----:B------:R5:W-:Y:S04]  /*9ae0*/  STS [R4+0x6400], R36 ;  /* 0x0064002404007388 */ /* 0x000be80000000800 */
[----:B------:R-:W-:Y:S04]  /*9af0*/  STS [R0+0x4000], R35 ;  /* 0x0040002300007388 */ /* 0x000fe80000000800 */
[----:B------:R-:W-:Y:S04]  /*9b00*/  STS [R0+0x4400], R34 ;  /* 0x0044002200007388 */ /* 0x000fe80000000800 */
[----:B------:R-:W-:Y:S04]  /*9b10*/  STS [R7+0x4000], R31 ;  /* 0x0040001f07007388 */ /* 0x000fe80000000800 */
[----:B------:R-:W-:Y:S01]  /*9b20*/  STS [R7+0x4400], R30 ;  /* 0x0044001e07007388 */ /* 0x000fe20000000800 */
[----:B---3--:R-:W3:Y:S03]  /*9b30*/  @!P6 LDC.64 R2, c[0x0][0x400] ;  /* 0x00010000ff02eb82 */ /* 0x008ee60000000a00 */
[----:B------:R-:W-:Y:S04]  /*9b40*/  STS [R0+0x6000], R33 ;  /* 0x0060002100007388 */ /* 0x000fe80000000800 */
[----:B------:R4:W-:Y:S01]  /*9b50*/  STS [R0+0x6400], R32 ;  /* 0x0064002000007388 */ /* 0x0009e20000000800 */
[----:B-----5:R-:W2:Y:S03]  /*9b60*/  @P5 LDC R4, c[0x0][0x430] ;  /* 0x00010c00ff045b82 */ /* 0x020ea60000000800 */
[----:B------:R-:W-:Y:S04]  /*9b70*/  STS [R7+0x6000], R29 ;  /* 0x0060001d07007388 */ /* 0x000fe80000000800 */
[----:B------:R5:W-:Y:S04]  /*9b80*/  STS [R7+0x6400], R28 ;  /* 0x0064001c07007388 */ /* 0x000be80000000800 */
[----:B------:R1:W-:Y:S04]  /*9b90*/  STS [R8+0x4000], R27 ;  /* 0x0040001b08007388 */ /* 0x0003e80000000800 */
[----:B------:R-:W-:Y:S01]  /*9ba0*/  STS [R8+0x4400], R26 ;  /* 0x0044001a08007388 */ /* 0x000fe20000000800 */
[----:B---3--:R-:W-:Y:S01]  /*9bb0*/  @!P6 IMAD.WIDE.U32 R10, R142, R2, RZ ;  /* 0x000000028e0ae225 */ /* 0x008fe200078e00ff */
[----:B------:R-:W-:-:S02]  /*9bc0*/  @P5 MOV R2, 0x1 ;  /* 0x0000000100025802 */ /* 0x000fc40000000f00 */
[----:B------:R-:W-:Y:S04]  /*9bd0*/  STS [R5+0x4000], R25 ;  /* 0x0040001905007388 */ /* 0x000fe80000000800 */
[----:B------:R-:W-:Y:S01]  /*9be0*/  STS [R5+0x4400], R24 ;  /* 0x0044001805007388 */ /* 0x000fe20000000800 */
[----:B----4-:R-:W2:Y:S03]  /*9bf0*/  LDC R0, c[0x0][0x434] ;  /* 0x00010d00ff007b82 */ /* 0x010ea60000000800 */
[----:B------:R-:W-:Y:S04]  /*9c00*/  STS [R8+0x6000], R67 ;  /* 0x0060004308007388 */ /* 0x000fe80000000800 */
[----:B------:R3:W-:Y:S01]  /*9c10*/  STS [R8+0x6400], R66 ;  /* 0x0064004208007388 */ /* 0x0007e20000000800 */
[----:B-----5:R4:W2:Y:S03]  /*9c20*/  @P4 MUFU.LG2 R7, R238 ;  /* 0x000000ee00074308 */ /* 0x0208a60000000c00 */
[----:B------:R-:W-:Y:S01]  /*9c30*/  STS [R5+0x6000], R65 ;  /* 0x0060004105007388 */ /* 0x000fe20000000800 */
[----:B-1----:R-:W1:Y:S03]  /*9c40*/  S2R R27, SR_CTAID.Z ;  /* 0x00000000001b7919 */ /* 0x002e660000002700 */
[----:B------:R5:W-:Y:S01]  /*9c50*/  STS [R5+0x6400], R64 ;  /* 0x0064004005007388 */ /* 0x000be20000000800 */
[----:B--2---:R-:W-:-:S02]  /*9c60*/  @P5 IMAD R0, R4, R16, RZ ;  /* 0x0000001004005224 */ /* 0x004fc400078e02ff */
[----:B------:R-:W2:Y:S08]  /*9c70*/  @P5 LDC R4, c[0x0][0x430] ;  /* 0x00010c00ff045b82 */ /* 0x000eb00000000800 */
[----:B---3--:R-:W3:Y:S01]  /*9c80*/  @P6 LDC.64 R8, c[0x0][0x408] ;  /* 0x00010200ff086b82 */ /* 0x008ee20000000a00 */
[----:B-----5:R4:W1:Y:S01]  /*9c90*/  @P3 MUFU.LG2 R5, R237 ;  /* 0x000000ed00053308 */ /* 0x0208620000000c00 */
[----:B------:R-:W-:Y:S05]  /*9ca0*/  @P5 BRA `(.L_x_1247) ;  /* 0x0000000000205947 */ /* 0x000fea0003800000 */
[----:B------:R-:W-:Y:S01]  /*9cb0*/  ISETP.NE.AND P0, PT, R14, RZ, PT ;  /* 0x000000ff0e00720c */ /* 0x000fe20003f05270 */
[----:B------:R-:W5:-:S12]  /*9cc0*/  LDC R15, c[0x0][0x3e0] ;  /* 0x0000f800ff0f7b82 */ /* 0x000f580000000800 */
[----:B------:R-:W5:Y:S01]  /*9cd0*/  @P0 LDC R2, c[0x0][0x454] ;  /* 0x00011500ff020b82 */ /* 0x000f620000000800 */
[----:B--2---:R-:W-:Y:S02]  /*9ce0*/  @P0 MOV R4, 0x1 ;  /* 0x0000000100040802 */ /* 0x004fe40000000f00 */
[----:B------:R-:W-:-:S05]  /*9cf0*/  @!P0 MOV R4, 0x1 ;  /* 0x0000000100048802 */ /* 0x000fca0000000f00 */
[----:B------:R-:W2:Y:S01]  /*9d00*/  @P0 LDC R0, c[0x0][0x454] ;  /* 0x00011500ff000b82 */ /* 0x000ea20000000800 */
[-C--:B-----5:R-:W-:Y:S02]  /*9d10*/  @P0 IMAD R2, R2, R15.reuse, RZ ;  /* 0x0000000f02020224 */ /* 0x0a0fe400078e02ff */
[----:B------:R-:W-:-:S07]  /*9d20*/  @!P0 IMAD R2, R16, R15, RZ ;  /* 0x0000000f10028224 */ /* 0x000fce00078e02ff */
.L_x_1247:
[----:B------:R-:W-:Y:S01]  /*9d30*/  BAR.SYNC.DEFER_BLOCKING 0x0 ;  /* 0x0000000000007b1d */ /* 0x000fe20000010000 */
[C---:B------:R-:W-:Y:S01]  /*9d40*/  ISETP.NE.AND P0, PT, R249.reuse, -0x1, PT ;  /* 0xfffffffff900780c */ /* 0x040fe20003f05270 */
[----:B------:R-:W-:Y:S01]  /*9d50*/  @!P6 IMAD R26, R142, R3, R11 ;  /* 0x000000038e1ae224 */ /* 0x000fe200078e020b */
[----:B------:R-:W-:Y:S01]  /*9d60*/  ISETP.NE.AND P5, PT, R14, RZ, !P5 ;  /* 0x000000ff0e00720c */ /* 0x000fe20006fa5270 */
[----:B---3--:R-:W-:-:S04]  /*9d70*/  @P6 IMAD.WIDE.U32 R22, R249, R8, RZ ;  /* 0x00000008f9166225 */ /* 0x008fc800078e00ff */
[----:B-1----:R-:W-:Y:S01]  /*9d80*/  @P3 FMUL.FTZ R5, R5, 0.69314718246459960938 ;  /* 0x3f31721805053820 */ /* 0x002fe20000410000 */
[----:B------:R-:W1:Y:S01]  /*9d90*/  @P2 LDC R15, c[0x0][0x458] ;  /* 0x00011600ff0f2b82 */ /* 0x000e620000000800 */
[----:B------:R-:W3:Y:S01]  /*9da0*/  @P1 MUFU.LG2 R11, R133 ;  /* 0x00000085000b1308 */ /* 0x000ee20000000c00 */
[----:B------:R-:W-:Y:S02]  /*9db0*/  @P6 IMAD R26, R249, R9, R23 ;  /* 0x00000009f91a6224 */ /* 0x000fe400078e0217 */
[----:B------:R-:W-:Y:S01]  /*9dc0*/  @P4 FMUL.FTZ R3, R7, 0.69314718246459960938 ;  /* 0x3f31721807034820 */ /* 0x000fe20000410000 */
[----:B--2---:R-:W-:Y:S01]  /*9dd0*/  IMAD R0, R27, R0, RZ ;  /* 0x000000001b007224 */ /* 0x004fe200078e02ff */
[----:B------:R-:W-:Y:S01]  /*9de0*/  MOV R24, 0x7f800000 ;  /* 0x7f80000000187802 */ /* 0x000fe20000000f00 */
[----:B------:R-:W-:Y:S01]  /*9df0*/  @P3 FFMA.FTZ R24, R136, R12, R5 ;  /* 0x0000000c88183223 */ /* 0x000fe20000010005 */
[----:B------:R-:W-:Y:S01]  /*9e00*/  MOV R25, 0x7f800000 ;  /* 0x7f80000000197802 */ /* 0x000fe20000000f00 */
[----:B------:R-:W2:Y:S01]  /*9e10*/  @P1 LDC R14, c[0x0][0x458] ;  /* 0x00011600ff0e1b82 */ /* 0x000ea20000000800 */
[C---:B------:R-:W-:Y:S01]  /*9e20*/  @!P0 IMAD R249, R142.reuse, R16, RZ ;  /* 0x000000108ef98224 */ /* 0x040fe200078e02ff */
[----:B------:R-:W-:Y:S01]  /*9e30*/  LOP3.LUT P0, RZ, R141, 0x3, RZ, 0xc0, !PT ;  /* 0x000000038dff7812 */ /* 0x000fe2000780c0ff */
[----:B------:R-:W-:-:S02]  /*9e40*/  @!P5 IMAD R0, R142, R2, R0 ;  /* 0x000000028e00d224 */ /* 0x000fc400078e0200 */
[----:B------:R-:W-:Y:S01]  /*9e50*/  @P4 FFMA.FTZ R25, R137, R6, R3 ;  /* 0x0000000689194223 */ /* 0x000fe20000010003 */
[----:B------:R-:W-:Y:S01]  /*9e60*/  IMAD R2, R4, UR18, RZ ;  /* 0x0000001204027c24 */ /* 0x000fe2000f8e02ff */
[----:B------:R-:W-:Y:S01]  /*9e70*/  SEL R5, R249, RZ, P5 ;  /* 0x000000fff9057207 */ /* 0x000fe20002800000 */
[----:B------:R-:W-:Y:S01]  /*9e80*/  @P2 FMUL.FTZ R7, R13, 0.69314718246459960938 ;  /* 0x3f3172180d072820 */ /* 0x000fe20000410000 */
[----:B------:R-:W-:Y:S01]  /*9e90*/  SHF.R.S32.HI R3, RZ, 0x1f, R249 ;  /* 0x0000001fff037819 */ /* 0x000fe200000114f9 */
[----:B------:R-:W-:Y:S01]  /*9ea0*/  BSSY.RECONVERGENT B0, `(.L_x_1248) ;  /* 0x0000035000007945 */ /* 0x000fe20003800200 */
[----:B------:R1:W4:Y:S01]  /*9eb0*/  LDS.128 R28, [R231+0x3800] ;  /* 0x00380000e71c7984 */ /* 0x0003220000000c00 */
[----:B------:R-:W-:Y:S01]  /*9ec0*/  IADD3 R8, P4, P3, R2, R5, R0 ;  /* 0x0000000502087210 */ /* 0x000fe20007b9e000 */
[----:B---3--:R-:W-:Y:S01]  /*9ed0*/  @P1 FMUL.FTZ R6, R11, 0.69314718246459960938 ;  /* 0x3f3172180b061820 */ /* 0x008fe20000410000 */
[----:B------:R-:W-:Y:S02]  /*9ee0*/  SEL R3, R3, RZ, P5 ;  /* 0x000000ff03037207 */ /* 0x000fe40002800000 */
[----:B------:R-:W-:-:S02]  /*9ef0*/  SHF.R.S32.HI R2, RZ, 0x1f, R2 ;  /* 0x0000001fff027819 */ /* 0x000fc40000011402 */
[----:B------:R-:W-:Y:S02]  /*9f00*/  SHF.R.S32.HI R0, RZ, 0x1f, R0 ;  /* 0x0000001fff007819 */ /* 0x000fe40000011400 */
[----:B------:R-:W-:Y:S01]  /*9f10*/  MOV R21, 0x7f800000 ;  /* 0x7f80000000157802 */ /* 0x000fe20000000f00 */
[----:B-1----:R-:W-:Y:S01]  /*9f20*/  @P2 FFMA.FTZ R21, R135, R15, R7 ;  /* 0x0000000f87152223 */ /* 0x002fe20000010007 */
[----:B------:R-:W-:Y:S02]  /*9f30*/  MOV R20, 0x7f800000 ;  /* 0x7f80000000147802 */ /* 0x000fe40000000f00 */
[----:B------:R-:W-:Y:S01]  /*9f40*/  @!P6 MOV R13, R10 ;  /* 0x0000000a000de202 */ /* 0x000fe20000000f00 */
[----:B--2---:R-:W-:Y:S01]  /*9f50*/  @P1 FFMA.FTZ R20, R132, R14, R6 ;  /* 0x0000000e84141223 */ /* 0x004fe20000010006 */
        /* <DEDUP_REMOVED lines=20> */
[----:B------:R-:W-:Y:S01]  /*a0a0*/  @!P2 IMAD R12, R12, R4, RZ ;  /* 0x000000040c0ca224 */ /* 0x000fe200078e02ff */
[----:B------:R-:W-:-:S04]  /*a0b0*/  @!P4 IADD3 R7, P0, PT, R2, R8, RZ ;  /* 0x000000080207c210 */ /* 0x000fc80007f1e0ff */
[----:B------:R-:W3:Y:S01]  /*a0c0*/  @!P3 LDC.64 R16, c[0x0][0x420] ;  /* 0x00010800ff10bb82 */ /* 0x000ee20000000a00 */
[----:B------:R-:W-:-:S07]  /*a0d0*/  @!P4 LEA.HI.X.SX32 R2, R2, R5, 0x1, P0 ;  /* 0x000000050202c211 */ /* 0x000fce00000f0eff */
[----:B------:R-:W5:Y:S01]  /*a0e0*/  @!P2 LDC.64 R18, c[0x0][0x420] ;  /* 0x00010800ff12ab82 */ /* 0x000f620000000a00 */
[----:B-1----:R-:W-:-:S04]  /*a0f0*/  @!P5 LEA R10, P1, R0, R10, 0x2 ;  /* 0x0000000a000ad211 */ /* 0x002fc800078210ff */
[----:B------:R-:W-:Y:S02]  /*a100*/  @!P5 LEA.HI.X R11, R0, R11, R3, 0x2, P1 ;  /* 0x0000000b000bd211 */ /* 0x000fe400008f1403 */
[----:B------:R-:W-:Y:S02]  /*a110*/  @!P3 IADD3 R0, P1, PT, R9, R8, RZ ;  /* 0x000000080900b210 */ /* 0x000fe40007f3e0ff */
[C---:B--2---:R-:W-:Y:S01]  /*a120*/  @!P4 LEA R6, P0, R7.reuse, R14, 0x2 ;  /* 0x0000000e0706c211 */ /* 0x044fe200078010ff */
[----:B------:R1:W-:Y:S03]  /*a130*/  @!P5 STG.E desc[UR20][R10.64], R25 ;  /* 0x000000190a00d986 */ /* 0x0003e6000c101914 */
        /* <DEDUP_REMOVED lines=11> */
.L_x_1249:
[----:B------:R-:W-:Y:S05]  /*a1f0*/  BSYNC.RECONVERGENT B0 ;  /* 0x0000000000007941 */ /* 0x000fea0003800200 */
.L_x_1248:
[----:B------:R-:W-:Y:S01]  /*a200*/  SHF.R.U32.HI R19, RZ, 0x3, R141 ;  /* 0x00000003ff137819 */ /* 0x000fe2000001168d */
[----:B------:R-:W-:Y:S01]  /*a210*/  @P6 IMAD.MOV.U32 R13, RZ, RZ, R22 ;  /* 0x000000ffff0d6224 */ /* 0x000fe200078e0016 */
[----:B-1----:R1:W2:Y:S01]  /*a220*/  LDS.128 R8, [R231+0x4000] ;  /* 0x00400000e7087984 */ /* 0x0022a20000000c00 */
[----:B------:R-:W3:Y:S01]  /*a230*/  LDCU.64 UR4, c[0x0][0x410] ;  /* 0x00008200ff0477ac */ /* 0x000ee20008000a00 */
[C---:B------:R-:W-:Y:S01]  /*a240*/  IADD3 R4, PT, PT, R19.reuse, 0x40, RZ ;  /* 0x0000004013047810 */ /* 0x040fe20007ffe0ff */
[C---:B------:R-:W-:Y:S01]  /*a250*/  VIADD R2, R19.reuse, 0x10 ;  /* 0x0000001013027836 */ /* 0x040fe20000000000 */
[----:B------:R-:W-:Y:S01]  /*a260*/  BSSY.RECONVERGENT B0, `(.L_x_1250) ;  /* 0x000001f000007945 */ /* 0x000fe20003800200 */
[C---:B------:R-:W-:Y:S01]  /*a270*/  VIADD R0, R19.reuse, 0x20 ;  /* 0x0000002013007836 */ /* 0x040fe20000000000 */
[-C--:B------:R-:W-:Y:S01]  /*a280*/  ISETP.GE.AND P3, PT, R4, R248.reuse, PT ;  /* 0x000000f80400720c */ /* 0x080fe20003f66270 */
[----:B------:R-:W-:Y:S01]  /*a290*/  VIADD R5, R19, 0x30 ;  /* 0x0000003013057836 */ /* 0x000fe20000000000 */
[----:B------:R-:W-:-:S02]  /*a2a0*/  ISETP.GE.AND P0, PT, R2, R248, PT ;  /* 0x000000f80200720c */ /* 0x000fc40003f06270 */
[----:B------:R-:W-:Y:S02]  /*a2b0*/  IADD3 R2, P1, PT, R250, R13, RZ ;  /* 0x0000000dfa027210 */ /* 0x000fe40007f3e0ff */
[----:B------:R1:W1:Y:S01]  /*a2c0*/  LDS.128 R12, [R231] ;  /* 0x00000000e70c7984 */ /* 0x0002620000000c00 */
[-C--:B------:R-:W-:Y:S01]  /*a2d0*/  ISETP.GE.AND P5, PT, R0, R248.reuse, PT ;  /* 0x000000f80000720c */ /* 0x080fe20003fa6270 */
[----:B------:R-:W-:Y:S01]  /*a2e0*/  VIADD R0, R19, 0x50 ;  /* 0x0000005013007836 */ /* 0x000fe20000000000 */
[-C--:B------:R-:W-:Y:S01]  /*a2f0*/  ISETP.GE.AND P4, PT, R5, R248.reuse, PT ;  /* 0x000000f80500720c */ /* 0x080fe20003f86270 */
[----:B------:R-:W-:Y:S01]  /*a300*/  IMAD.X R3, RZ, RZ, R26, P1 ;  /* 0x000000ffff037224 */ /* 0x000fe200008e061a */
[-C--:B------:R-:W-:Y:S02]  /*a310*/  ISETP.GE.AND P1, PT, R19, R248.reuse, PT ;  /* 0x000000f81300720c */ /* 0x080fe40003f26270 */
[----:B------:R-:W-:Y:S01]  /*a320*/  ISETP.GE.AND P2, PT, R0, R248, PT ;  /* 0x000000f80000720c */ /* 0x000fe20003f46270 */
[----:B---3--:R-:W-:Y:S01]  /*a330*/  IMAD.WIDE.U32 R16, R27, UR4, R2 ;  /* 0x000000041b107c25 */ /* 0x008fe2000f8e0002 */
[----:B------:R-:W-:-:S03]  /*a340*/  IADD3 R18, PT, PT, R19, 0x60, RZ ;  /* 0x0000006013127810 */ /* 0x000fc60007ffe0ff */
[----:B------:R-:W-:-:S06]  /*a350*/  IMAD R7, R27, UR5, R17 ;  /* 0x000000051b077c24 */ /* 0x000fcc000f8e0211 */
[----:B------:R-:W-:Y:S05]  /*a360*/  @P1 BRA `(.L_x_1251) ;  /* 0x0000000000381947 */ /* 0x000fea0003800000 */
[----:B------:R-:W3:Y:S01]  /*a370*/  LDC.64 R2, c[0x0][0x408] ;  /* 0x00010200ff027b82 */ /* 0x000ee20000000a00 */
[----:B------:R-:W5:Y:S01]  /*a380*/  LDCU.64 UR4, c[0x0][0x3f0] ;  /* 0x00007e00ff0477ac */ /* 0x000f620008000a00 */
[----:B------:R-:W-:Y:S01]  /*a390*/  IMAD.MOV.U32 R6, RZ, RZ, R16 ;  /* 0x000000ffff067224 */ /* 0x000fe200078e0010 */
[----:B------:R-:W4:Y:S02]  /*a3a0*/  LDCU UR6, c[0x0][0x440] ;  /* 0x00008800ff0677ac */ /* 0x000f240008000800 */
[----:B----4-:R-:W-:Y:S01]  /*a3b0*/  ISETP.GE.AND P6, PT, R250, UR6, PT ;  /* 0x00000006fa007c0c */ /* 0x010fe2000bfc6270 */
[----:B---3--:R-:W-:Y:S02]  /*a3c0*/  IMAD R0, R2, UR10, RZ ;  /* 0x0000000a02007c24 */ /* 0x008fe4000f8e02ff */
[----:B------:R-:W-:-:S04]  /*a3d0*/  IMAD.WIDE.U32 R4, R251, R2, R6 ;  /* 0x00000002fb047225 */ /* 0x000fc800078e0006 */
[----:B------:R-:W-:Y:S01]  /*a3e0*/  IMAD R3, R251, R3, R0 ;  /* 0x00000003fb037224 */ /* 0x000fe200078e0200 */
[----:B-----5:R-:W-:-:S04]  /*a3f0*/  LEA R2, P1, R4, UR4, 0x1 ;  /* 0x0000000404027c11 */ /* 0x020fc8000f8208ff */
[----:B------:R-:W-:-:S04]  /*a400*/  IADD3 R3, PT, PT, R5, R3, RZ ;  /* 0x0000000305037210 */ /* 0x000fc80007ffe0ff */
[----:B------:R-:W-:Y:S02]  /*a410*/  LEA.HI.X R3, R4, UR5, R3, 0x1, P1 ;  /* 0x0000000504037c11 */ /* 0x000fe400088f0c03 */
[----:B------:R-:W-:-:S03]  /*a420*/  ISETP.GE.AND P1, PT, R239, UR6, PT ;  /* 0x00000006ef007c0c */ /* 0x000fc6000bf26270 */
[----:B-1----:R3:W-:Y:S10]  /*a430*/  @!P6 STG.E.128 desc[UR20][R2.64], R12 ;  /* 0x0000000c0200e986 */ /* 0x0027f4000c101d14 */
[----:B--2---:R3:W-:Y:S02]  /*a440*/  @!P1 STG.E.128 desc[UR20][R2.64+0x80], R8 ;  /* 0x0000800802009986 */ /* 0x0047e4000c101d14 */
.L_x_1251:
[----:B------:R-:W-:Y:S05]  /*a450*/  BSYNC.RECONVERGENT B0 ;  /* 0x0000000000007941 */ /* 0x000fea0003800200 */
.L_x_1250:
[----:B-1-3--:R1:W3:Y:S01]  /*a460*/  LDS.128 R12, [R231+0x800] ;  /* 0x00080000e70c7984 */ /* 0x00a2e20000000c00 */
        /* <DEDUP_REMOVED lines=8> */
[----:B------:R-:W4:Y:S02]  /*a4f0*/  LDCU.64 UR4, c[0x0][0x3f0] ;  /* 0x00007e00ff0477ac */ /* 0x000f240008000a00 */
[----:B------:R-:W-:Y:S01]  /*a500*/  IMAD.X R2, RZ, RZ, UR10, P0 ;  /* 0x0000000aff027e24 */ /* 0x000fe200080e06ff */
[----:B------:R-:W1:Y:S03]  /*a510*/  LDCU UR8, c[0x0][0x440] ;  /* 0x00008800ff0877ac */ /* 0x000e660008000800 */
[----:B-----5:R-:W-:-:S02]  /*a520*/  IMAD R18, R2, UR6, RZ ;  /* 0x0000000602127c24 */ /* 0x020fc4000f8e02ff */
[----:B------:R-:W-:-:S04]  /*a530*/  IMAD.MOV.U32 R2, RZ, RZ, R16 ;  /* 0x000000ffff027224 */ /* 0x000fc800078e0010 */
[----:B------:R-:W-:Y:S01]  /*a540*/  IMAD.WIDE.U32 R4, R0, UR6, R2 ;  /* 0x0000000600047c25 */ /* 0x000fe2000f8e0002 */
[----:B-1----:R-:W-:-:S03]  /*a550*/  ISETP.GE.AND P6, PT, R250, UR8, PT ;  /* 0x00000008fa007c0c */ /* 0x002fc6000bfc6270 */
[----:B------:R-:W-:Y:S01]  /*a560*/  IMAD R0, R0, UR7, R18 ;  /* 0x0000000700007c24 */ /* 0x000fe2000f8e0212 */
[----:B----4-:R-:W-:-:S03]  /*a570*/  LEA R2, P0, R4, UR4, 0x1 ;  /* 0x0000000404027c11 */ /* 0x010fc6000f8008ff */
[----:B------:R-:W-:-:S05]  /*a580*/  IMAD.IADD R0, R5, 0x1, R0 ;  /* 0x0000000105007824 */ /* 0x000fca00078e0200 */
[----:B------:R-:W-:Y:S02]  /*a590*/  LEA.HI.X R3, R4, UR5, R0, 0x1, P0 ;  /* 0x0000000504037c11 */ /* 0x000fe400080f0c00 */
[----:B------:R-:W-:-:S03]  /*a5a0*/  ISETP.GE.AND P0, PT, R239, UR8, PT ;  /* 0x00000008ef007c0c */ /* 0x000fc6000bf06270 */
[----:B---3--:R1:W-:Y:S10]  /*a5b0*/  @!P6 STG.E.128 desc[UR20][R2.64], R12 ;  /* 0x0000000c0200e986 */ /* 0x0083f4000c101d14 */
[----:B--2---:R1:W-:Y:S02]  /*a5c0*/  @!P0 STG.E.128 desc[UR20][R2.64+0x80], R8 ;  /* 0x0000800802008986 */ /* 0x0043e4000c101d14 */
.L_x_1253:
[----:B------:R-:W-:Y:S05]  /*a5d0*/  BSYNC.RECONVERGENT B0 ;  /* 0x0000000000007941 */ /* 0x000fea0003800200 */
.L_x_1252:
[----:B-1-3--:R1:W3:Y:S01]  /*a5e0*/  LDS.128 R12, [R231+0x1000] ;  /* 0x00100000e70c7984 */ /* 0x00a2e20000000c00 */
[----:B------:R-:W-:Y:S01]  /*a5f0*/  BSSY.RECONVERGENT B0, `(.L_x_1254) ;  /* 0x0000015000007945 */ /* 0x000fe20003800200 */
[----:B------:R-:W-:Y:S02]  /*a600*/  ISETP.GE.AND P0, PT, R19, R248, PT ;  /* 0x000000f81300720c */ /* 0x000fe40003f06270 */
[----:B--2---:R1:W2:Y:S01]  /*a610*/  LDS.128 R8, [R231+0x5000] ;  /* 0x00500000e7087984 */ /* 0x0042a20000000c00 */
[----:B------:R-:W-:Y:S05]  /*a620*/  @P5 BRA `(.L_x_1255) ;  /* 0x0000000000445947 */ /* 0x000fea0003800000 */
        /* <DEDUP_REMOVED lines=17> */
.L_x_1255:
[----:B------:R-:W-:Y:S05]  /*a740*/  BSYNC.RECONVERGENT B0 ;  /* 0x0000000000007941 */ /* 0x000fea0003800200 */
.L_x_1254:
[----:B-1-3--:R1:W3:Y:S01]  /*a750*/  LDS.128 R12, [R231+0x1800] ;  /* 0x00180000e70c7984 */ /* 0x00a2e20000000c00 */
[----:B------:R-:W-:Y:S03]  /*a760*/  BSSY.RECONVERGENT B0, `(.L_x_1256) ;  /* 0x0000014000007945 */ /* 0x000fe60003800200 */
[----:B--2---:R1:W2:Y:S01]  /*a770*/  LDS.128 R8, [R231+0x5800] ;  /* 0x00580000e7087984 */ /* 0x0042a20000000c00 */
[----:B------:R-:W-:Y:S05]  /*a780*/  @P4 BRA `(.L_x_1257) ;  /* 0x0000000000444947 */ /* 0x000fea0003800000 */
[----:B------:R-:W5:Y:S01]  /*a790*/  LDCU.64 UR6, c[0x0][0x408] ;  /* 0x00008100ff0677ac */ /* 0x000f620008000a00 */
[----:B------:R-:W-:Y:S02]  /*a7a0*/  IADD3 R0, P4, PT, R251, 0x30, RZ ;  /* 0x00000030fb007810 */ /* 0x000fe40007f9e0ff */
[----:B------:R-:W-:Y:S01]  /*a7b0*/  MOV R3, R7 ;  /* 0x0000000700037202 */ /* 0x000fe20000000f00 */
[----:B------:R-:W4:Y:S02]  /*a7c0*/  LDCU UR8, c[0x0][0x440] ;  /* 0x00008800ff0877ac */ /* 0x000f240008000800 */
[----:B------:R-:W-:Y:S01]  /*a7d0*/  IMAD.X R2, RZ, RZ, UR10, P4 ;  /* 0x0000000aff027e24 */ /* 0x000fe2000a0e06ff */
[----:B------:R-:W1:Y:S03]  /*a7e0*/  LDCU.64 UR4, c[0x0][0x3f0] ;  /* 0x00007e00ff0477ac */ /* 0x000e660008000a00 */
[----:B-----5:R-:W-:-:S02]  /*a7f0*/  IMAD R18, R2, UR6, RZ ;  /* 0x0000000602127c24 */ /* 0x020fc4000f8e02ff */
[----:B------:R-:W-:Y:S01]  /*a800*/  IMAD.MOV.U32 R2, RZ, RZ, R16 ;  /* 0x000000ffff027224 */ /* 0x000fe200078e0010 */
[----:B----4-:R-:W-:-:S03]  /*a810*/  ISETP.GE.AND P5, PT, R250, UR8, PT ;  /* 0x00000008fa007c0c */ /* 0x010fc6000bfa6270 */
[----:B------:R-:W-:Y:S01]  /*a820*/  IMAD.WIDE.U32 R4, R0, UR6, R2 ;  /* 0x0000000600047c25 */ /* 0x000fe2000f8e0002 */
[----:B------:R-:W-:-:S03]  /*a830*/  ISETP.GE.AND P4, PT, R239, UR8, PT ;  /* 0x00000008ef007c0c */ /* 0x000fc6000bf86270 */
[----:B------:R-:W-:Y:S01]  /*a840*/  IMAD R0, R0, UR7, R18 ;  /* 0x0000000700007c24 */ /* 0x000fe2000f8e0212 */
[----:B-1----:R-:W-:-:S03]  /*a850*/  LEA R2, P6, R4, UR4, 0x1 ;  /* 0x0000000404027c11 */ /* 0x002fc6000f8c08ff */
[----:B------:R-:W-:-:S05]  /*a860*/  IMAD.IADD R0, R5, 0x1, R0 ;  /* 0x0000000105007824 */ /* 0x000fca00078e0200 */
[----:B------:R-:W-:-:S05]  /*a870*/  LEA.HI.X R3, R4, UR5, R0, 0x1, P6 ;  /* 0x0000000504037c11 */ /* 0x000fca000b0f0c00 */
[----:B---3--:R1:W-:Y:S04]  /*a880*/  @!P5 STG.E.128 desc[UR20][R2.64], R12 ;  /* 0x0000000c0200d986 */ /* 0x0083e8000c101d14 */
[----:B--2---:R1:W-:Y:S02]  /*a890*/  @!P4 STG.E.128 desc[UR20][R2.64+0x80], R8 ;  /* 0x000080080200c986 */ /* 0x0043e4000c101d14 */
.L_x_1257:
[----:B------:R-:W-:Y:S05]  /*a8a0*/  BSYNC.RECONVERGENT B0 ;  /* 0x0000000000007941 */ /* 0x000fea0003800200 */
.L_x_1256:
        /* <DEDUP_REMOVED lines=21> */
.L_x_1259:
[----:B------:R-:W-:Y:S05]  /*aa00*/  BSYNC.RECONVERGENT B0 ;  /* 0x0000000000007941 */ /* 0x000fea0003800200 */
.L_x_1258:
        /* <DEDUP_REMOVED lines=21> */
.L_x_1261:
[----:B------:R-:W-:Y:S05]  /*ab60*/  BSYNC.RECONVERGENT B0 ;  /* 0x0000000000007941 */ /* 0x000fea0003800200 */
.L_x_1260:
        /* <DEDUP_REMOVED lines=21> */
.L_x_1263:
[----:B------:R-:W-:Y:S05]  /*acc0*/  BSYNC.RECONVERGENT B0 ;  /* 0x0000000000007941 */ /* 0x000fea0003800200 */
.L_x_1262:
[----:B------:R-:W-:Y:S05]  /*acd0*/  @P0 EXIT ;  /* 0x000000000000094d */ /* 0x000fea0003800000 */
[----:B------:R-:W5:Y:S01]  /*ace0*/  LDCU.64 UR6, c[0x0][0x408] ;  /* 0x00008100ff0677ac */ /* 0x000f620008000a00 */
[----:B-12---:R1:W2:Y:S01]  /*acf0*/  LDS.128 R8, [R231+0x7800] ;  /* 0x00780000e7087984 */ /* 0x0062a20000000c00 */
[----:B------:R-:W-:Y:S01]  /*ad00*/  IADD3 R4, P0, PT, R251, 0x70, RZ ;  /* 0x00000070fb047810 */ /* 0x000fe20007f1e0ff */
[----:B------:R-:W-:Y:S01]  /*ad10*/  IMAD.MOV.U32 R2, RZ, RZ, R16 ;  /* 0x000000ffff027224 */ /* 0x000fe200078e0010 */
[----:B------:R-:W4:Y:S01]  /*ad20*/  LDCU UR8, c[0x0][0x440] ;  /* 0x00008800ff0877ac */ /* 0x000f220008000800 */
[----:B------:R-:W-:Y:S02]  /*ad30*/  MOV R3, R7 ;  /* 0x0000000700037202 */ /* 0x000fe40000000f00 */
[----:B------:R-:W-:Y:S01]  /*ad40*/  IMAD.X R0, RZ, RZ, UR10, P0 ;  /* 0x0000000aff007e24 */ /* 0x000fe200080e06ff */
[----:B------:R-:W3:Y:S03]  /*ad50*/  LDCU.64 UR4, c[0x0][0x3f0] ;  /* 0x00007e00ff0477ac */ /* 0x000ee60008000a00 */
[----:B-----5:R-:W-:-:S02]  /*ad60*/  IMAD R0, R0, UR6, RZ ;  /* 0x0000000600007c24 */ /* 0x020fc4000f8e02ff */
[----:B------:R-:W-:Y:S01]  /*ad70*/  IMAD.WIDE.U32 R6, R4, UR6, R2 ;  /* 0x0000000604067c25 */ /* 0x000fe2000f8e0002 */
[----:B----4-:R-:W-:-:S03]  /*ad80*/  ISETP.GE.AND P1, PT, R250, UR8, PT ;  /* 0x00000008fa007c0c */ /* 0x010fc6000bf26270 */
[----:B------:R-:W-:Y:S01]  /*ad90*/  IMAD R0, R4, UR7, R0 ;  /* 0x0000000704007c24 */ /* 0x000fe2000f8e0200 */
[----:B------:R-:W-:Y:S02]  /*ada0*/  ISETP.GE.AND P0, PT, R239, UR8, PT ;  /* 0x00000008ef007c0c */ /* 0x000fe4000bf06270 */
[----:B---3--:R-:W-:Y:S01]  /*adb0*/  LEA R2, P2, R6, UR4, 0x1 ;  /* 0x0000000406027c11 */ /* 0x008fe2000f8408ff */
[----:B------:R-:W-:-:S05]  /*adc0*/  IMAD.IADD R0, R7, 0x1, R0 ;  /* 0x0000000107007824 */ /* 0x000fca00078e0200 */
[----:B------:R-:W-:-:S05]  /*add0*/  LEA.HI.X R3, R6, UR5, R0, 0x1, P2 ;  /* 0x0000000506037c11 */ /* 0x000fca00090f0c00 */
[----:B------:R1:W-:Y:S01]  /*ade0*/  @!P1 STG.E.128 desc[UR20][R2.64], R28 ;  /* 0x0000001c02009986 */ /* 0x0003e2000c101d14 */
[----:B------:R-:W-:Y:S05]  /*adf0*/  @P0 EXIT ;  /* 0x000000000000094d */ /* 0x000fea0003800000 */
[----:B--2---:R-:W-:Y:S01]  /*ae00*/  STG.E.128 desc[UR20][R2.64+0x80], R8 ;  /* 0x0000800802007986 */ /* 0x004fe2000c101d14 */
[----:B------:R-:W-:Y:S05]  /*ae10*/  EXIT ;  /* 0x000000000000794d */ /* 0x000fea0003800000 */
.L_x_1264:
        /* <DEDUP_REMOVED lines=14> */
.L_x_2856:


//--------------------- .text._ZN5flash16flash_fwd_kernelI23Flash_fwd_kernel_traitsILi128ELi128ELi32ELi4ELb0ELb0EN7cutlass10bfloat16_tE19Flash_kernel_traitsILi128ELi128ELi32ELi4ES3_EELb0ELb0ELb1ELb0ELb0ELb1ELb0ELb0EEEvNS_16Flash_fwd_paramsE --------------------------
	.section	.text._ZN5flash16flash_fwd_kernelI23Flash_fwd_kernel_traitsILi128ELi128ELi32ELi4ELb0ELb0EN7cutlass10bfloat16_tE19Flash_kernel_traitsILi128ELi128ELi32ELi4ES3_EELb0ELb0ELb1ELb0ELb0ELb1ELb0ELb0EEEvNS_16Flash_fwd_paramsE,"ax",@progbits
	.align	128
        .global         _ZN5flash16flash_fwd_kernelI23Flash_fwd_kernel_traitsILi128ELi128ELi32ELi4ELb0ELb0EN7cutlass10bfloat16_tE19Flash_kernel_traitsILi128ELi128ELi32ELi4ES3_EELb0ELb0ELb1ELb0ELb0ELb1ELb0ELb0EEEvNS_16Flash_fwd_paramsE
        .type           _ZN5flash16flash_fwd_kernelI23Flash_fwd_kernel_traitsILi128ELi128ELi32ELi4ELb0ELb0EN7cutlass10bfloat16_tE19Flash_kernel_traitsILi128ELi128ELi32ELi4ES3_EELb0ELb0ELb1ELb0ELb0ELb1ELb0ELb0EEEvNS_16Flash_fwd_paramsE,@function
        .size           _ZN5flash16flash_fwd_kernelI23Flash_fwd_kernel_traitsILi128ELi128ELi32ELi4ELb0ELb0EN7cutlass10bfloat16_tE19Flash_kernel_traitsILi128ELi128ELi32ELi4ES3_EELb0ELb0ELb1ELb0ELb0ELb1ELb0ELb0EEEvNS_16Flash_fwd_paramsE,(.L_x_2857 - _ZN5flash16flash_fwd_kernelI23Flash_fwd_kernel_traitsILi128ELi128ELi32ELi4ELb0ELb0EN7cutlass10bfloat16_tE19Flash_kernel_traitsILi128ELi128ELi32ELi4ES3_EELb0ELb0ELb1ELb0ELb0ELb1ELb0ELb0EEEvNS_16Flash_fwd_paramsE)
        .other          _ZN5flash16flash_fwd_kernelI23Flash_fwd_kernel_traitsILi128ELi128ELi32ELi4ELb0ELb0EN7cutlass10bfloat16_tE19Flash_kernel_traitsILi128ELi128ELi32ELi4ES3_EELb0ELb0ELb1ELb0ELb0ELb1ELb0ELb0EEEvNS_16Flash_fwd_paramsE,@"STO_CUDA_ENTRY STV_DEFAULT"
_ZN5flash16flash_fwd_kernelI23Flash_fwd_kernel_traitsILi128ELi128ELi32ELi4ELb0ELb0EN7cutlass10bfloat16_tE19Flash_kernel_traitsILi128ELi128ELi32ELi4ES3_EELb0ELb0ELb1ELb0ELb0ELb1ELb0ELb0EEEvNS_16Flash_fwd_paramsE:
.text._ZN5flash16flash_fwd_kernelI23Flash_fwd_kernel_traitsILi128ELi128ELi32ELi4ELb0ELb0EN7cutlass10bfloat16_tE19Flash_kernel_traitsILi128ELi128ELi32ELi4ES3_EELb0ELb0ELb1ELb0ELb0ELb1ELb0ELb0EEEvNS_16Flash_fwd_paramsE:
        /* <DEDUP_REMOVED lines=8> */
[----:B------:R-:W4:Y:S01]  /*0080*/  LDC.64 R2, c[0x0][0x478] ;  /* 0x00011e00ff027b82 */ /* 0x000f220000000a00 */
[----:B---3--:R-:W-:-:S02]  /*0090*/  ISETP.NE.U32.AND P0, PT, RZ, UR6, PT ;  /* 0x00000006ff007c0c */ /* 0x008fc4000bf05070 */
[----:B------:R-:W-:Y:S02]  /*00a0*/  ISETP.NE.U32.AND P4, PT, RZ, UR6, PT ;  /* 0x00000006ff007c0c */ /* 0x000fe4000bf85070 */
[----:B------:R-:W-:Y:S02]  /*00b0*/  ISETP.NE.AND.EX P0, PT, RZ, UR7, PT, P0 ;  /* 0x00000007ff007c0c */ /* 0x000fe4000bf05300 */
[----:B------:R-:W-:Y:S02]  /*00c0*/  ISETP.NE.AND.EX P4, PT, RZ, UR7, PT, P4 ;  /* 0x00000007ff007c0c */ /* 0x000fe4000bf85340 */
[----:B-1----:R-:W-:-:S04]  /*00d0*/  ISETP.NE.U32.AND P3, PT, RZ, UR4, PT ;  /* 0x00000004ff007c0c */ /* 0x002fc8000bf65070 */
[----:B------:R-:W-:Y:S01]  /*00e0*/  ISETP.NE.AND.EX P3, PT, RZ, UR5, PT, P3 ;  /* 0x00000005ff007c0c */ /* 0x000fe2000bf65330 */
[----:B--2---:R-:W-:Y:S01]  /*00f0*/  IMAD.WIDE.U32 R4, R24, 0x4, R4 ;  /* 0x0000000418047825 */ /* 0x004fe200078e0004 */
[----:B------:R-:W-:Y:S02]  /*0100*/  SHF.R.U32.HI R7, RZ, 0x1e, R24 ;  /* 0x0000001eff077819 */ /* 0x000fe40000011618 */
[----:B----4-:R-:W-:Y:S02]  /*0110*/  ISETP.NE.U32.AND P2, PT, R2, RZ, PT ;  /* 0x000000ff0200720c */ /* 0x010fe40003f45070 */
[----:B------:R-:W2:Y:S01]  /*0120*/  @P0 LDG.E R25, desc[UR16][R4.64] ;  /* 0x0000001004190981 */ /* 0x000ea2000c1e1900 */
[----:B------:R-:W-:Y:S01]  /*0130*/  IMAD.SHL.U32 R6, R24, 0x4, RZ ;  /* 0x0000000418067824 */ /* 0x000fe200078e00ff */
[----:B------:R-:W-:Y:S02]  /*0140*/  ISETP.NE.AND.EX P2, PT, R3, RZ, PT, P2 ;  /* 0x000000ff0300720c */ /* 0x000fe40003f45320 */
[----:B------:R1:W3:Y:S01]  /*0150*/  @P4 LDG.E R0, desc[UR16][R4.64+0x4] ;  /* 0x0000041004004981 */ /* 0x0002e2000c1e1900 */
[----:B------:R-:W-:Y:S01]  /*0160*/  IMAD.MOV.U32 R11, RZ, RZ, RZ ;  /* 0x000000ffff0b7224 */ /* 0x000fe200078e00ff */
[----:B------:R-:W4:Y:S08]  /*0170*/  S2UR UR8, SR_CTAID.X ;  /* 0x00000000000879c3 */ /* 0x000f300000002500 */
[----:B------:R-:W3:Y:S08]  /*0180*/  @!P4 LDC R93, c[0x0][0x434] ;  /* 0x00010d00ff5dcb82 */ /* 0x000ef00000000800 */
[----:B------:R-:W2:Y:S01]  /*0190*/  @!P2 LDC R9, c[0x0][0x43c] ;  /* 0x00010f00ff09ab82 */ /* 0x000ea20000000800 */
[----:B-1----:R-:W-:-:S04]  /*01a0*/  @P3 IADD3 R4, P1, PT, R6, UR4, RZ ;  /* 0x0000000406043c10 */ /* 0x002fc8000ff3e0ff */
[----:B------:R-:W-:-:S05]  /*01b0*/  @P3 IADD3.X R5, PT, PT, R7, UR5, RZ, P1, !PT ;  /* 0x0000000507053c10 */ /* 0x000fca0008ffe4ff */
[----:B------:R1:W5:Y:S01]  /*01c0*/  @P3 LDG.E R11, desc[UR16][R4.64] ;  /* 0x00000010040b3981 */ /* 0x000362000c1e1900 */
[----:B------:R-:W-:-:S05]  /*01d0*/  @P2 IADD3 R2, P0, PT, R6, R2, RZ ;  /* 0x0000000206022210 */ /* 0x000fca0007f1e0ff */
[----:B------:R-:W-:-:S05]  /*01e0*/  @P2 IMAD.X R3, R7, 0x1, R3, P0 ;  /* 0x0000000107032824 */ /* 0x000fca00000e0603 */
[----:B------:R4:W5:Y:S01]  /*01f0*/  @P2 LDG.E R8, desc[UR16][R2.64] ;  /* 0x0000001002082981 */ /* 0x000962000c1e1900 */
[----:B-1----:R-:W4:Y:S01]  /*0200*/  LDC.64 R4, c[0x0][0x468] ;  /* 0x00011a00ff047b82 */ /* 0x002f220000000a00 */
[----:B------:R-:W1:Y:S01]  /*0210*/  LDCU.U8 UR4, c[0x0][0x532] ;  /* 0x0000a640ff0477ac */ /* 0x000e620008000000 */
[----:B----4-:R-:W-:-:S05]  /*0220*/  IADD3 R2, P0, PT, R6, R4, RZ ;  /* 0x0000000406027210 */ /* 0x010fca0007f1e0ff */
[----:B------:R-:W-:Y:S01]  /*0230*/  IMAD.X R3, R7, 0x1, R5, P0 ;  /* 0x0000000107037824 */ /* 0x000fe200000e0605 */
[C---:B------:R-:W-:Y:S01]  /*0240*/  ISETP.NE.U32.AND P0, PT, R4.reuse, RZ, PT ;  /* 0x000000ff0400720c */ /* 0x040fe20003f05070 */
[----:B------:R-:W4:Y:S03]  /*0250*/  @!P2 LDC.64 R6, c[0x0][0x488] ;  /* 0x00012200ff06ab82 */ /* 0x000f260000000a00 */
[----:B------:R-:W-:Y:S02]  /*0260*/  ISETP.NE.AND.EX P0, PT, R5, RZ, PT, P0 ;  /* 0x000000ff0500720c */ /* 0x000fe40003f05300 */
[----:B-1----:R-:W-:Y:S02]  /*0270*/  ISETP.NE.AND P1, PT, RZ, UR4, PT ;  /* 0x00000004ff007c0c */ /* 0x002fe4000bf25270 */
[----:B------:R-:W-:-:S04]  /*0280*/  ISETP.EQ.U32.AND P3, PT, R4, RZ, PT ;  /* 0x000000ff0400720c */ /* 0x000fc80003f62070 */
[----:B------:R-:W-:-:S05]  /*0290*/  ISETP.EQ.OR.EX P3, PT, R5, RZ, !P1, P3 ;  /* 0x000000ff0500720c */ /* 0x000fca0004f62730 */
[----:B------:R-:W1:Y:S01]  /*02a0*/  @!P0 LDC R4, c[0x0][0x438] ;  /* 0x00010e00ff048b82 */ /* 0x000e620000000800 */
[----:B------:R-:W-:Y:S01]  /*02b0*/  IMAD.MOV.U32 R12, RZ, RZ, -0x1 ;  /* 0xffffffffff0c7424 */ /* 0x000fe200078e00ff */
[----:B------:R-:W-:-:S06]  /*02c0*/  USHF.L.U32 UR15, UR8, 0x7, URZ ;  /* 0x00000007080f7899 */ /* 0x000fcc00080006ff */
[----:B------:R1:W5:Y:S04]  /*02d0*/  @!P3 LDG.E R12, desc[UR16][R2.64] ;  /* 0x00000010020cb981 */ /* 0x000368000c1e1900 */
[----:B--2---:R2:W-:Y:S01]  /*02e0*/  STL [R1+0x40], R25 ;  /* 0x0000401901007387 */ /* 0x0045e20000100800 */
[----:B---3--:R-:W-:-:S05]  /*02f0*/  @P4 IMAD.IADD R93, R0, 0x1, -R25 ;  /* 0x00000001005d4824 */ /* 0x008fca00078e0a19 */
[----:B------:R-:W-:Y:S01]  /*0300*/  ISETP.GT.AND P3, PT, R93, UR15, PT ;  /* 0x0000000f5d007c0c */ /* 0x000fe2000bf64270 */
[----:B-1--4-:R-:W-:-:S12]  /*0310*/  @!P0 BRA `(.L_x_1265) ;  /* 0x00000000000c8947 */ /* 0x012fd80003800000 */
[----:B------:R-:W3:Y:S02]  /*0320*/  @P1 LDG.E R4, desc[UR16][R2.64+0x4] ;  /* 0x0000041002041981 */ /* 0x000ee4000c1e1900 */
[----:B---3-5:R-:W-:-:S06]  /*0330*/  @P1 IADD3 R4, PT, PT, R4, -R12, RZ ;  /* 0x8000000c04041210 */ /* 0x028fcc0007ffe0ff */
[----:B------:R1:W5:Y:S02]  /*0340*/  @!P1 LDG.E R4, desc[UR16][R2.64] ;  /* 0x0000001002049981 */ /* 0x000364000c1e1900 */
.L_x_1265:
[----:B------:R-:W-:Y:S05]  /*0350*/  @!P3 EXIT ;  /* 0x000000000000b94d */ /* 0x000fea0003800000 */
[----:B------:R-:W3:Y:S01]  /*0360*/  LDC R227, c[0x0][0x504] ;  /* 0x00014100ffe37b82 */ /* 0x000ee20000000800 */
[----:B------:R-:W-:Y:S01]  /*0370*/  @!P2 ISETP.NE.U32.AND P0, PT, R6, RZ, PT ;  /* 0x000000ff0600a20c */ /* 0x000fe20003f05070 */
[----:B-----5:R-:W-:Y:S01]  /*0380*/  @P2 IMAD.IADD R92, R8, 0x1, -R11 ;  /* 0x00000001085c2824 */ /* 0x020fe200078e0a0b */
[----:B------:R-:W4:Y:S02]  /*0390*/  S2R R22, SR_CTAID.Z ;  /* 0x0000000000167919 */ /* 0x000f240000002700 */
[----:B------:R-:W-:Y:S01]  /*03a0*/  @!P2 ISETP.NE.AND.EX P0, PT, R7, RZ, PT, P0 ;  /* 0x000000ff0700a20c */ /* 0x000fe20003f05300 */
[----:B------:R-:W2:Y:S02]  /*03b0*/  S2R R105, SR_TID.X ;  /* 0x0000000000697919 */ /* 0x000ea40000002100 */
[----:B------:R-:W4:Y:S01]  /*03c0*/  LDC R103, c[0x0][0x508] ;  /* 0x00014200ff677b82 */ /* 0x000f220000000800 */
[----:B------:R-:W-:-:S04]  /*03d0*/  @!P2 SEL R0, R9, RZ, P0 ;  /* 0x000000ff0900a207 */ /* 0x000fc80000000000 */
[----:B------:R-:W-:-:S05]  /*03e0*/  @!P2 IADD3 R92, PT, PT, R0, R4, -R11 ;  /* 0x00000004005ca210 */ /* 0x000fca0007ffe80b */
[----:B-1----:R-:W-:-:S05]  /*03f0*/  VIADD R3, R92, 0x1f ;  /* 0x0000001f5c037836 */ /* 0x002fca0000000000 */
[----:B------:R-:W-:Y:S01]  /*0400*/  IADD3 R0, PT, PT, R3, UR15, -R93 ;  /* 0x0000000f03007c10 */ /* 0x000fe2000fffe85d */
[----:B---3--:R-:W-:Y:S01]  /*0410*/  IMAD.IADD R227, R93, 0x1, R227 ;  /* 0x000000015de37824 */ /* 0x008fe200078e02e3 */
[----:B------:R-:W-:-:S04]  /*0420*/  SHF.R.S32.HI R5, RZ, 0x1f, R3 ;  /* 0x0000001fff057819 */ /* 0x000fc80000011403 */
[----:B------:R-:W-:Y:S02]  /*0430*/  IADD3 R2, PT, PT, -R227, UR15, R92 ;  /* 0x0000000fe3027c10 */ /* 0x000fe4000fffe15c */
[----:B------:R-:W-:Y:S02]  /*0440*/  LEA.HI R3, R5, R3, RZ, 0x5 ;  /* 0x0000000305037211 */ /* 0x000fe400078f28ff */
[----:B------:R-:W-:Y:S02]  /*0450*/  SHF.R.S32.HI R6, RZ, 0x1f, R2 ;  /* 0x0000001fff067819 */ /* 0x000fe40000011402 */
[----:B----4-:R-:W-:Y:S02]  /*0460*/  IADD3 R0, PT, PT, R0, 0x80, R103 ;  /* 0x0000008000007810 */ /* 0x010fe40007ffe067 */
[----:B------:R-:W-:Y:S02]  /*0470*/  LEA.HI R2, R6, R2, RZ, 0x5 ;  /* 0x0000000206027211 */ /* 0x000fe400078f28ff */
[----:B------:R-:W-:-:S02]  /*0480*/  SHF.R.S32.HI R4, RZ, 0x1f, R0 ;  /* 0x0000001fff047819 */ /* 0x000fc40000011400 */
[----:B------:R-:W-:Y:S02]  /*0490*/  SHF.R.S32.HI R2, RZ, 0x5, R2 ;  /* 0x00000005ff027819 */ /* 0x000fe40000011402 */
[----:B------:R-:W-:Y:S02]  /*04a0*/  LEA.HI R0, R4, R0, RZ, 0x5 ;  /* 0x0000000004007211 */ /* 0x000fe400078f28ff */
[----:B------:R-:W-:Y:S02]  /*04b0*/  VIMNMX R140, PT, PT, RZ, R2, !PT ;  /* 0x00000002ff8c7248 */ /* 0x000fe40007fe0100 */
[----:B------:R-:W-:Y:S02]  /*04c0*/  SHF.R.S32.HI R3, RZ, 0x5, R3 ;  /* 0x00000005ff037819 */ /* 0x000fe40000011403 */
[----:B------:R-:W-:Y:S01]  /*04d0*/  SHF.R.S32.HI R0, RZ, 0x5, R0 ;  /* 0x00000005ff007819 */ /* 0x000fe20000011400 */
[----:B------:R1:W-:Y:S03]  /*04e0*/  STL [R1+0x38], R140 ;  /* 0x0000388c01007387 */ /* 0x0003e60000100800 */
[----:B------:R-:W-:-:S04]  /*04f0*/  VIMNMX R233, PT, PT, R3, R0, PT ;  /* 0x0000000003e97248 */ /* 0x000fc80003fe0100 */
[----:B------:R-:W-:-:S13]  /*0500*/  ISETP.GT.AND P0, PT, R233, R140, PT ;  /* 0x0000008ce900720c */ /* 0x000fda0003f04270 */
[----:B--2---:R-:W-:Y:S05]  /*0510*/  @P0 BRA `(.L_x_1266) ;  /* 0x0000001000bc0947 */ /* 0x004fea0003800000 */
[----:B------:R-:W2:Y:S01]  /*0520*/  LDC.U8 R0, c[0x0][0x549] ;  /* 0x00015240ff007b82 */ /* 0x000ea20000000000 */
[----:B------:R-:W-:-:S07]  /*0530*/  ISETP.NE.AND P0, PT, R25, -0x1, PT ;  /* 0xffffffff1900780c */ /* 0x000fce0003f05270 */
[----:B------:R-:W3:Y:S08]  /*0540*/  LDC.U8 R8, c[0x0][0x548] ;  /* 0x00015200ff087b82 */ /* 0x000ef00000000000 */
[----:B------:R-:W4:Y:S01]  /*0550*/  LDC R5, c[0x0][0x434] ;  /* 0x00010d00ff057b82 */ /* 0x000f220000000800 */
[----:B--2---:R-:W-:-:S07]  /*0560*/  ISETP.NE.AND P1, PT, R0, RZ, PT ;  /* 0x000000ff0000720c */ /* 0x004fce0003f25270 */
[----:B------:R-:W2:Y:S01]  /*0570*/  @!P0 LDC.64 R6, c[0x0][0x400] ;  /* 0x00010000ff068b82 */ /* 0x000ea20000000a00 */
[----:B---3--:R-:W-:-:S07]  /*0580*/  ISETP.NE.AND P2, PT, R8, RZ, !P1 ;  /* 0x000000ff0800720c */ /* 0x008fce0004f45270 */
[----:B------:R-:W3:Y:S01]  /*0590*/  @P0 LDC.64 R10, c[0x0][0x408] ;  /* 0x00010200ff0a0b82 */ /* 0x000ee20000000a00 */
[----:B------:R-:W-:-:S07]  /*05a0*/  @P1 IMAD.MOV.U32 R0, RZ, RZ, 0x1 ;  /* 0x00000001ff001424 */ /* 0x000fce00078e00ff */
[----:B------:R-:W5:Y:S08]  /*05b0*/  @P1 LDC.64 R2, c[0x0][0x430] ;  /* 0x00010c00ff021b82 */ /* 0x000f700000000a00 */
[----:B------:R-:W1:Y:S01]  /*05c0*/  @P1 LDC R12, c[0x0][0x430] ;  /* 0x00010c00ff0c1b82 */ /* 0x000e620000000800 */
[----:B-----5:R-:W-:Y:S01]  /*05d0*/  @P1 IMAD R4, R2, R3, RZ ;  /* 0x0000000302041224 */ /* 0x020fe200078e02ff */
[----:B--234-:R-:W-:Y:S06]  /*05e0*/  @P1 BRA `(.L_x_1267) ;  /* 0x0000000000281947 */ /* 0x01cfec0003800000 */
        /* <DEDUP_REMOVED lines=10> */
.L_x_1267:
[C---:B------:R-:W-:Y:S01]  /*0690*/  @!P0 IMAD.WIDE.U32 R2, R24.reuse, R6, RZ ;  /* 0x0000000618028225 */ /* 0x040fe200078e00ff */
[----:B------:R-:W2:Y:S01]  /*06a0*/  LDCU.64 UR4, c[0x0][0x410] ;  /* 0x00008200ff0477ac */ /* 0x000ea20008000a00 */
[----:B------:R-:W-:Y:S01]  /*06b0*/  ISETP.NE.AND P1, PT, R25, -0x1, PT ;  /* 0xffffffff1900780c */ /* 0x000fe20003f25270 */
[----:B------:R-:W-:Y:S01]  /*06c0*/  BSSY.RECONVERGENT B0, `(.L_x_1268) ;  /* 0x0000037000007945 */ /* 0x000fe20003800200 */
[C---:B------:R-:W-:Y:S01]  /*06d0*/  IMAD R6, R24.reuse, R5, RZ ;  /* 0x0000000518067224 */ /* 0x040fe200078e02ff */
[----:B------:R-:W-:Y:S01]  /*06e0*/  SHF.R.U32.HI R14, RZ, 0x3, R105 ;  /* 0x00000003ff0e7819 */ /* 0x000fe20000011669 */
[----:B------:R-:W-:Y:S01]  /*06f0*/  @!P0 IMAD R8, R24, R7, R3 ;  /* 0x0000000718088224 */ /* 0x000fe200078e0203 */
[----:B------:R-:W-:Y:S01]  /*0700*/  UIMAD.WIDE.U32 UR8, UR8, 0x80, URZ ;  /* 0x00000080080878a5 */ /* 0x000fe2000f8e00ff */
[----:B------:R-:W-:Y:S01]  /*0710*/  @!P0 IMAD.MOV.U32 R5, RZ, RZ, R2 ;  /* 0x000000ffff058224 */ /* 0x000fe200078e0002 */
[----:B------:R-:W-:Y:S01]  /*0720*/  SEL R6, R6, R25, !P1 ;  /* 0x0000001906067207 */ /* 0x000fe20004800000 */
[----:B------:R-:W-:Y:S01]  /*0730*/  IMAD.SHL.U32 R9, R105, 0x8, RZ ;  /* 0x0000000869097824 */ /* 0x000fe200078e00ff */
[----:B------:R-:W-:Y:S01]  /*0740*/  IADD3 R20, PT, PT, R14, 0x40, RZ ;  /* 0x000000400e147810 */ /* 0x000fe20007ffe0ff */
[----:B------:R-:W-:Y:S01]  /*0750*/  @P0 IMAD.WIDE.U32 R2, R25, R10, RZ ;  /* 0x0000000a19020225 */ /* 0x000fe200078e00ff */
[----:B------:R-:W-:-:S02]  /*0760*/  SHF.R.S32.HI R7, RZ, 0x1f, R6 ;  /* 0x0000001fff077819 */ /* 0x000fc40000011406 */
[----:B------:R-:W-:Y:S01]  /*0770*/  LOP3.LUT R9, R9, 0x38, RZ, 0xc0, !PT ;  /* 0x0000003809097812 */ /* 0x000fe200078ec0ff */
[----:B------:R-:W-:Y:S01]  /*0780*/  @P0 IMAD.MOV.U32 R5, RZ, RZ, R2 ;  /* 0x000000ffff050224 */ /* 0x000fe200078e0002 */
[----:B------:R-:W-:Y:S01]  /*0790*/  SEL R6, R6, RZ, P2 ;  /* 0x000000ff06067207 */ /* 0x000fe20001000000 */
[----:B------:R-:W-:Y:S01]  /*07a0*/  @P0 IMAD R8, R25, R11, R3 ;  /* 0x0000000b19080224 */ /* 0x000fe200078e0203 */
[----:B------:R-:W-:Y:S01]  /*07b0*/  SEL R7, R7, RZ, P2 ;  /* 0x000000ff07077207 */ /* 0x000fe20001000000 */
[----:B----4-:R-:W-:Y:S01]  /*07c0*/  IMAD R4, R22, R4, RZ ;  /* 0x0000000416047224 */ /* 0x010fe200078e02ff */
[----:B------:R-:W-:Y:S01]  /*07d0*/  IADD3 R2, P0, PT, R9, R5, RZ ;  /* 0x0000000509027210 */ /* 0x000fe20007f1e0ff */
[----:B------:R-:W-:Y:S01]  /*07e0*/  VIADD R10, R93, -UR15 ;  /* 0x8000000f5d0a7c36 */ /* 0x000fe20008000000 */
[----:B------:R-:W-:Y:S01]  /*07f0*/  IADD3 R23, PT, PT, R14, 0x60, RZ ;  /* 0x000000600e177810 */ /* 0x000fe20007ffe0ff */
[----:B------:R-:W-:Y:S01]  /*0800*/  @!P2 IMAD R4, R24, R0, R4 ;  /* 0x000000001804a224 */ /* 0x000fe200078e0204 */
[C---:B------:R-:W-:Y:S01]  /*0810*/  LOP3.LUT R16, R14.reuse, UR8, RZ, 0xfc, !PT ;  /* 0x000000080e107c12 */ /* 0x040fe2000f8efcff */
[----:B------:R-:W-:Y:S01]  /*0820*/  IMAD.X R3, RZ, RZ, R8, P0 ;  /* 0x000000ffff037224 */ /* 0x000fe200000e0608 */
[-C--:B------:R-:W-:Y:S01]  /*0830*/  ISETP.GE.AND P0, PT, R14, R10.reuse, PT ;  /* 0x0000000a0e00720c */ /* 0x080fe20003f06270 */
[----:B-1----:R-:W-:Y:S01]  /*0840*/  IMAD R0, R12, UR15, RZ ;  /* 0x0000000f0c007c24 */ /* 0x002fe2000f8e02ff */
[----:B------:R-:W-:Y:S01]  /*0850*/  ISETP.GE.AND P4, PT, R20, R10, PT ;  /* 0x0000000a1400720c */ /* 0x000fe20003f86270 */
[----:B------:R-:W-:-:S02]  /*0860*/  VIADD R17, R14, 0x10 ;  /* 0x000000100e117836 */ /* 0x000fc40000000000 */
[----:B--2---:R-:W-:Y:S01]  /*0870*/  IMAD.WIDE.U32 R8, R22, UR4, R2 ;  /* 0x0000000416087c25 */ /* 0x004fe2000f8e0002 */
[----:B------:R-:W-:Y:S02]  /*0880*/  IADD3 R13, P2, P1, R0, R6, R4 ;  /* 0x00000006000d7210 */ /* 0x000fe4000795e004 */
[----:B------:R-:W-:Y:S01]  /*0890*/  SHF.R.S32.HI R0, RZ, 0x1f, R0 ;  /* 0x0000001fff007819 */ /* 0x000fe20000011400 */
[C---:B------:R-:W-:Y:S01]  /*08a0*/  VIADD R18, R14.reuse, 0x20 ;  /* 0x000000200e127836 */ /* 0x040fe20000000000 */
[----:B------:R-:W-:Y:S01]  /*08b0*/  SHF.R.S32.HI R4, RZ, 0x1f, R4 ;  /* 0x0000001fff047819 */ /* 0x000fe20000011404 */
[C---:B------:R-:W-:Y:S02]  /*08c0*/  VIADD R19, R14.reuse, 0x30 ;  /* 0x000000300e137836 */ /* 0x040fe40000000000 */
[----:B------:R-:W-:Y:S01]  /*08d0*/  VIADD R21, R14, 0x50 ;  /* 0x000000500e157836 */ /* 0x000fe20000000000 */
[----:B------:R-:W-:Y:S01]  /*08e0*/  IADD3.X R11, PT, PT, R0, R7, R4, P2, P1 ;  /* 0x00000007000b7210 */ /* 0x000fe200017e2404 */
[----:B------:R-:W-:Y:S01]  /*08f0*/  IMAD R7, R22, UR5, R9 ;  /* 0x0000000516077c24 */ /* 0x000fe2000f8e0209 */
[-C--:B------:R-:W-:Y:S01]  /*0900*/  ISETP.GE.AND P1, PT, R17, R10.reuse, PT ;  /* 0x0000000a1100720c */ /* 0x080fe20003f26270 */
[----:B------:R-:W-:Y:S01]  /*0910*/  VIADD R22, R14, 0x70 ;  /* 0x000000700e167836 */ /* 0x000fe20000000000 */
[----:B------:R-:W-:-:S02]  /*0920*/  ISETP.GE.AND P6, PT, R18, R10, PT ;  /* 0x0000000a1200720c */ /* 0x000fc40003fc6270 */
[-C--:B------:R-:W-:Y:S02]  /*0930*/  ISETP.GE.AND P5, PT, R19, R10.reuse, PT ;  /* 0x0000000a1300720c */ /* 0x080fe40003fa6270 */
[----:B------:R-:W-:Y:S02]  /*0940*/  P2R R15, PR, RZ, 0x2 ;  /* 0x00000002ff0f7803 */ /* 0x000fe40000000000 */
[-C--:B------:R-:W-:Y:S02]  /*0950*/  ISETP.GE.AND P3, PT, R21, R10.reuse, PT ;  /* 0x0000000a1500720c */ /* 0x080fe40003f66270 */
[----:B------:R-:W-:Y:S01]  /*0960*/  ISETP.GE.AND P2, PT, R23, R10, PT ;  /* 0x0000000a1700720c */ /* 0x000fe20003f46270 */
        /* <DEDUP_REMOVED lines=12> */
.L_x_1269:
[----:B------:R-:W-:Y:S05]  /*0a30*/  BSYNC.RECONVERGENT B0 ;  /* 0x0000000000007941 */ /* 0x000fea0003800200 */
.L_x_1268:
[----:B------:R-:W-:Y:S04]  /*0a40*/  BSSY.RECONVERGENT B0, `(.L_x_1270) ;  /* 0x0000010000007945 */ /* 0x000fe80003800200 */
        /* <DEDUP_REMOVED lines=15> */
.L_x_1271:
[----:B------:R-:W-:Y:S05]  /*0b40*/  BSYNC.RECONVERGENT B0 ;  /* 0x0000000000007941 */ /* 0x000fea0003800200 */
.L_x_1270:
        /* <DEDUP_REMOVED lines=16> */
.L_x_1273:
[----:B------:R-:W-:Y:S05]  /*0c50*/  BSYNC.RECONVERGENT B0 ;  /* 0x0000000000007941 */ /* 0x000fea0003800200 */
.L_x_1272:
        /* <DEDUP_REMOVED lines=16> */
.L_x_1275:
[----:B------:R-:W-:Y:S05]  /*0d60*/  BSYNC.RECONVERGENT B0 ;  /* 0x0000000000007941 */ /* 0x000fea0003800200 */
.L_x_1274:
        /* <DEDUP_REMOVED lines=16> */
.L_x_1277:
[----:B------:R-:W-:Y:S05]  /*0e70*/  BSYNC.RECONVERGENT B0 ;  /* 0x0000000000007941 */ /* 0x000fea0003800200 */
.L_x_1276:
        /* <DEDUP_REMOVED lines=16> */
.L_x_1279:
[----:B------:R-:W-:Y:S05]  /*0f80*/  BSYNC.RECONVERGENT B0 ;  /* 0x0000000000007941 */ /* 0x000fea0003800200 */
.L_x_1278:
        /* <DEDUP_REMOVED lines=16> */
.L_x_1281:
[----:B------:R-:W-:Y:S05]  /*1090*/  BSYNC.RECONVERGENT B0 ;  /* 0x0000000000007941 */ /* 0x000fea0003800200 */
.L_x_1280:
[----:B------:R-:W-:Y:S01]  /*10a0*/  ISETP.GE.AND P1, PT, R22, R10, PT ;  /* 0x0000000a1600720c */ /* 0x000fe20003f26270 */
        /* <DEDUP_REMOVED lines=16> */
.L_x_1283:
[----:B------:R-:W-:Y:S05]  /*11b0*/  BSYNC.RECONVERGENT B0 ;  /* 0x0000000000007941 */ /* 0x000fea0003800200 */
.L_x_1282:
[----:B------:R-:W-:Y:S01]  /*11c0*/  LOP3.LUT P0, R0, R105, 0x7, RZ, 0xc0, !PT ;  /* 0x0000000769007812 */ /* 0x000fe2000780c0ff */
[----:B------:R-:W-:Y:S01]  /*11d0*/  BSSY.RECONVERGENT B0, `(.L_x_1284) ;  /* 0x0000016000007945 */ /* 0x000fe20003800200 */
[----:B-1----:R-:W-:Y:S02]  /*11e0*/  P2R R2, PR, RZ, 0x2 ;  /* 0x00000002ff027803 */ /* 0x002fe40000000000 */
[----:B------:R-:W-:Y:S02]  /*11f0*/  ISETP.GE.OR P0, PT, R14, R10, P0 ;  /* 0x0000000a0e00720c */ /* 0x000fe40000706670 */
        /* <DEDUP_REMOVED lines=19> */
.L_x_1285:
[----:B------:R-:W-:Y:S05]  /*1330*/  BSYNC.RECONVERGENT B0 ;  /* 0x0000000000007941 */ /* 0x000fea0003800200 */
.L_x_1284:
[----:B------:R-:W-:Y:S01]  /*1340*/  ISETP.NE.AND P0, PT, R4, RZ, PT ;  /* 0x000000ff0400720c */ /* 0x000fe20003f05270 */
[----:B------:R-:W-:-:S12]  /*1350*/  BSSY.RECONVERGENT B0, `(.L_x_1286) ;  /* 0x000000a000007945 */ /* 0x000fd80003800200 */
[----:B------:R-:W-:Y:S05]  /*1360*/  @P0 BRA `(.L_x_1287) ;  /* 0x0000000000200947 */ /* 0x000fea0003800000 */
        /* <DEDUP_REMOVED lines=8> */
.L_x_1287:
[----:B------:R-:W-:Y:S05]  /*13f0*/  BSYNC.RECONVERGENT B0 ;  /* 0x0000000000007941 */ /* 0x000fea0003800200 */
.L_x_1286:
        /* <DEDUP_REMOVED lines=10> */
.L_x_1289:
[----:B------:R-:W-:Y:S05]  /*14a0*/  BSYNC.RECONVERGENT B0 ;  /* 0x0000000000007941 */ /* 0x000fea0003800200 */
.L_x_1288:
        /* <DEDUP_REMOVED lines=10> */
.L_x_1291:
[----:B------:R-:W-:Y:S05]  /*1550*/  BSYNC.RECONVERGENT B0 ;  /* 0x0000000000007941 */ /* 0x000fea0003800200 */
.L_x_1290:
        /* <DEDUP_REMOVED lines=10> */
.L_x_1293:
[----:B------:R-:W-:Y:S05]  /*1600*/  BSYNC.RECONVERGENT B0 ;  /* 0x0000000000007941 */ /* 0x000fea0003800200 */
.L_x_1292:
        /* <DEDUP_REMOVED lines=10> */
.L_x_1295:
[----:B------:R-:W-:Y:S05]  /*16b0*/  BSYNC.RECONVERGENT B0 ;  /* 0x0000000000007941 */ /* 0x000fea0003800200 */
.L_x_1294:
        /* <DEDUP_REMOVED lines=10> */
.L_x_1297:
[----:B------:R-:W-:Y:S05]  /*1760*/  BSYNC.RECONVERGENT B0 ;  /* 0x0000000000007941 */ /* 0x000fea0003800200 */
.L_x_1296:
        /* <DEDUP_REMOVED lines=10> */
.L_x_1266:
[----:B------:R-:W-:Y:S02]  /*1810*/  ISETP.NE.AND P0, PT, R25, -0x1, PT ;  /* 0xffffffff1900780c */ /* 0x000fe40003f05270 */
[----:B------:R-:W-:-:S11]  /*1820*/  ISETP.NE.AND P2, PT, R12, -0x1, PT ;  /* 0xffffffff0c00780c */ /* 0x000fd60003f45270 */
[----:B------:R-:W2:Y:S08]  /*1830*/  @!P0 LDC.64 R6, c[0x0][0x398] ;  /* 0x0000e600ff068b82 */ /* 0x000eb00000000a00 */
[----:B------:R-:W3:Y:S01]  /*1840*/  @P0 LDC.64 R8, c[0x0][0x3b0] ;  /* 0x0000ec00ff080b82 */ /* 0x000ee20000000a00 */
[----:B--2---:R-:W-:-:S04]  /*1850*/  @!P0 IMAD.WIDE.U32 R4, R24, R6, RZ ;  /* 0x0000000618048225 */ /* 0x004fc800078e00ff */
[----:B------:R-:W-:Y:S02]  /*1860*/  @!P0 IMAD R7, R24, R7, R5 ;  /* 0x0000000718078224 */ /* 0x000fe400078e0205 */
[----:B---3--:R-:W-:Y:S01]  /*1870*/  @P0 IMAD.WIDE.U32 R2, R25, R8, RZ ;  /* 0x0000000819020225 */ /* 0x008fe200078e00ff */
[----:B------:R-:W-:-:S03]  /*1880*/  @!P0 MOV R8, R4 ;  /* 0x0000000400088202 */ /* 0x000fc60000000f00 */
        /* <DEDUP_REMOVED lines=16> */
.L_x_1298:
[----:B------:R-:W2:Y:S01]  /*1990*/  LDC.64 R234, c[0x0][0x3b8] ;  /* 0x0000ee00ffea7b82 */ /* 0x000ea20000000a00 */
[----:B------:R-:W-:-:S05]  /*19a0*/  IADD3 R2, PT, PT, R11, R12, RZ ;  /* 0x0000000c0b027210 */ /* 0x000fca0007ffe0ff */
[C---:B--2---:R-:W-:Y:S02]  /*19b0*/  IMAD R0, R2.reuse, R235, RZ ;  /* 0x000000eb02007224 */ /* 0x044fe400078e02ff */
[----:B------:R-:W-:-:S05]  /*19c0*/  IMAD.WIDE.U32 R2, R2, R234, RZ ;  /* 0x000000ea02027225 */ /* 0x000fca00078e00ff */
[----:B------:R-:W-:Y:S02]  /*19d0*/  IADD3 R6, PT, PT, R3, R0, RZ ;  /* 0x0000000003067210 */ /* 0x000fe40007ffe0ff */
[----:B------:R-:W-:-:S07]  /*19e0*/  MOV R5, R2 ;  /* 0x0000000200057202 */ /* 0x000fce0000000f00 */
.L_x_1299:
        /* <DEDUP_REMOVED lines=32> */
[----:B------:R2:W-:Y:S01]  /*1bf0*/  STL [R1], R2 ;  /* 0x0000000201007387 */ /* 0x0005e20000100800 */
[----:B------:R-:W-:-:S03]  /*1c00*/  IMAD R0, R0, R2, RZ ;  /* 0x0000000200007224 */ /* 0x000fc600078e02ff */
[----:B------:R4:W-:Y:S01]  /*1c10*/  STL [R1+0x4], R4 ;  /* 0x0000040401007387 */ /* 0x0009e20000100800 */
[C---:B------:R-:W-:Y:S02]  /*1c20*/  IMAD R0, R11.reuse, R4, R0 ;  /* 0x000000040b007224 */ /* 0x040fe400078e0200 */
[----:B--2---:R-:W-:-:S05]  /*1c30*/  IMAD.WIDE.U32 R2, R11, R2, RZ ;  /* 0x000000020b027225 */ /* 0x004fca00078e00ff */
[----:B------:R-:W-:-:S03]  /*1c40*/  IADD3 R3, PT, PT, R3, R0, RZ ;  /* 0x0000000003037210 */ /* 0x000fc60007ffe0ff */
[----:B---3--:R-:W-:-:S04]  /*1c50*/  IMAD.WIDE.U32 R2, R24, UR6, R2 ;  /* 0x0000000618027c25 */ /* 0x008fc8000f8e0002 */
[----:B------:R-:W-:Y:S01]  /*1c60*/  IMAD R0, R24, UR7, R3 ;  /* 0x0000000718007c24 */ /* 0x000fe2000f8e0203 */
[----:B------:R-:W-:Y:S06]  /*1c70*/  BRA `(.L_x_1301) ;  /* 0x0000000000207947 */ /* 0x000fec0003800000 */
.L_x_1300:
[----:B------:R-:W2:Y:S01]  /*1c80*/  LDC.64 R14, c[0x0][0x3c0] ;  /* 0x0000f000ff0e7b82 */ /* 0x000ea20000000a00 */
[----:B------:R-:W-:Y:S01]  /*1c90*/  IADD3 R0, PT, PT, R11, R12, RZ ;  /* 0x0000000c0b007210 */ /* 0x000fe20007ffe0ff */
[----:B--2---:R2:W-:Y:S01]  /*1ca0*/  STL.64 [R1], R14 ;  /* 0x0000000e01007387 */ /* 0x0045e20000100a00 */
[----:B------:R-:W-:Y:S02]  /*1cb0*/  MOV R3, R15 ;  /* 0x0000000f00037202 */ /* 0x000fe40000000f00 */
[----:B------:R-:W-:-:S03]  /*1cc0*/  MOV R2, R14 ;  /* 0x0000000e00027202 */ /* 0x000fc60000000f00 */
[C---:B------:R-:W-:Y:S02]  /*1cd0*/  IMAD R4, R0.reuse, R3, RZ ;  /* 0x0000000300047224 */ /* 0x040fe400078e02ff */
[----:B------:R-:W-:-:S05]  /*1ce0*/  IMAD.WIDE.U32 R2, R0, R2, RZ ;  /* 0x0000000200027225 */ /* 0x000fca00078e00ff */
[----:B------:R-:W-:-:S07]  /*1cf0*/  IADD3 R0, PT, PT, R3, R4, RZ ;  /* 0x0000000403007210 */ /* 0x000fce0007ffe0ff */
.L_x_1301:
[----:B------:R-:W3:Y:S04]  /*1d00*/  LDL R224, [R1] ;  /* 0x0000000001e07983 */ /* 0x000ee80000100800 */
[----:B------:R-:W5:Y:S01]  /*1d10*/  LDL R236, [R1+0x4] ;  /* 0x0000040001ec7983 */ /* 0x000f620000100800 */
[----:B------:R-:W-:Y:S01]  /*1d20*/  SHF.R.U32.HI R99, RZ, 0x3, R105 ;  /* 0x00000003ff637819 */ /* 0x000fe20000011669 */
[----:B------:R-:W-:Y:S01]  /*1d30*/  VIADD R23, R93, -UR15 ;  /* 0x8000000f5d177c36 */ /* 0x000fe20008000000 */
[----:B------:R-:W1:Y:S01]  /*1d40*/  LDCU.128 UR4, c[0x0][0x3d0] ;  /* 0x00007a00ff0477ac */ /* 0x000e620008000c00 */
[----:B------:R-:W-:Y:S02]  /*1d50*/  IMAD.SHL.U32 R33, R105, 0x8, RZ ;  /* 0x0000000869217824 */ /* 0x000fe400078e00ff */
[C---:B------:R-:W-:Y:S01]  /*1d60*/  VIADD R32, R99.reuse, 0x10 ;  /* 0x0000001063207836 */ /* 0x040fe20000000000 */
[----:B------:R-:W-:Y:S01]  /*1d70*/  ISETP.GE.AND P5, PT, R99, R23, PT ;  /* 0x000000176300720c */ /* 0x000fe20003fa6270 */
[----:B------:R-:W5:Y:S01]  /*1d80*/  LDCU.64 UR12, c[0x0][0x3c8] ;  /* 0x00007900ff0c77ac */ /* 0x000f620008000a00 */
[----:B------:R-:W-:-:S02]  /*1d90*/  LOP3.LUT R9, R33, 0x38, RZ, 0xc0, !PT ;  /* 0x0000003821097812 */ /* 0x000fc400078ec0ff */
[----:B------:R-:W-:Y:S01]  /*1da0*/  ISETP.GE.AND P0, PT, R32, R23, PT ;  /* 0x000000172000720c */ /* 0x000fe20003f06270 */
[----:B------:R-:W-:Y:S01]  /*1db0*/  USHF.L.U32 UR18, UR8, 0x7, URZ ;  /* 0x0000000708127899 */ /* 0x000fe200080006ff */
[----:B----4-:R-:W-:Y:S01]  /*1dc0*/  IADD3 R4, P6, PT, R9, R5, RZ ;  /* 0x0000000509047210 */ /* 0x010fe20007fde0ff */
[----:B------:R-:W-:Y:S01]  /*1dd0*/  VIADD R5, R99, 0x20 ;  /* 0x0000002063057836 */ /* 0x000fe20000000000 */
[----:B------:R-:W-:Y:S01]  /*1de0*/  IADD3 R2, P3, PT, R9, R2, RZ ;  /* 0x0000000209027210 */ /* 0x000fe20007f7e0ff */
[----:B------:R-:W-:Y:S01]  /*1df0*/  VIADD R3, R99, 0x30 ;  /* 0x0000003063037836 */ /* 0x000fe20000000000 */
[----:B------:R-:W4:Y:S03]  /*1e00*/  LDCU.64 UR10, c[0x0][0x388] ;  /* 0x00007100ff0a77ac */ /* 0x000f260008000a00 */
[----:B--2---:R-:W2:Y:S01]  /*1e10*/  @!P5 LDC.64 R14, c[0x0][0x3b0] ;  /* 0x0000ec00ff0edb82 */ /* 0x004ea20000000a00 */
[-C--:B------:R-:W-:Y:S01]  /*1e20*/  ISETP.GE.AND P1, PT, R5, R23.reuse, PT ;  /* 0x000000170500720c */ /* 0x080fe20003f26270 */
[----:B------:R-:W-:Y:S01]  /*1e30*/  IMAD.X R5, RZ, RZ, R6, P6 ;  /* 0x000000ffff057224 */ /* 0x000fe200030e0606 */
[----:B------:R-:W-:Y:S01]  /*1e40*/  ISETP.GE.AND P2, PT, R3, R23, PT ;  /* 0x000000170300720c */ /* 0x000fe20003f46270 */
[----:B------:R-:W-:Y:S01]  /*1e50*/  IMAD.X R3, RZ, RZ, R0, P3 ;  /* 0x000000ffff037224 */ /* 0x000fe200018e0600 */
[----:B------:R-:W-:Y:S01]  /*1e60*/  SHF.R.S32.HI R0, RZ, 0x1f, R10 ;  /* 0x0000001fff007819 */ /* 0x000fe2000001140a */
[----:B------:R-:W-:-:S02]  /*1e70*/  VIADD R6, R99, 0x40 ;  /* 0x0000004063067836 */ /* 0x000fc40000000000 */
[----:B------:R-:W5:Y:S01]  /*1e80*/  @!P0 LDC.64 R16, c[0x0][0x3b0] ;  /* 0x0000ec00ff108b82 */ /* 0x000f620000000a00 */
[----:B------:R-:W-:Y:S02]  /*1e90*/  USHF.R.U32.HI UR14, URZ, 0x19, UR8 ;  /* 0x00000019ff0e7899 */ /* 0x000fe40008011608 */
[----:B------:R-:W-:Y:S01]  /*1ea0*/  ISETP.GE.AND P3, PT, R6, R23, PT ;  /* 0x000000170600720c */ /* 0x000fe20003f66270 */
[----:B-1----:R-:W-:Y:S01]  /*1eb0*/  IMAD R6, R0, UR4, RZ ;  /* 0x0000000400067c24 */ /* 0x002fe2000f8e02ff */
[----:B------:R-:W1:Y:S01]  /*1ec0*/  LDCU.64 UR8, c[0x0][0x390] ;  /* 0x00007200ff0877ac */ /* 0x000e620008000a00 */
[----:B------:R-:W-:Y:S02]  /*1ed0*/  IMAD.WIDE.U32 R4, R99, R234, R4 ;  /* 0x000000ea63047225 */ /* 0x000fe400078e0004 */
[----:B------:R-:W1:Y:S01]  /*1ee0*/  @!P5 LDC.64 R20, c[0x0][0x380] ;  /* 0x0000e000ff14db82 */ /* 0x000e620000000a00 */
[----:B------:R-:W-:Y:S01]  /*1ef0*/  IADD3 R8, P4, PT, R9, R8, RZ ;  /* 0x0000000809087210 */ /* 0x000fe20007f9e0ff */
[----:B------:R-:W-:Y:S01]  /*1f00*/  IMAD R13, R10, UR5, R6 ;  /* 0x000000050a0d7c24 */ /* 0x000fe2000f8e0206 */
[C---:B------:R-:W-:Y:S01]  /*1f10*/  LOP3.LUT R34, R99.reuse, UR18, RZ, 0xfc, !PT ;  /* 0x0000001263227c12 */ /* 0x040fe2000f8efcff */
[----:B------:R-:W-:-:S02]  /*1f20*/  IMAD R5, R99, R235, R5 ;  /* 0x000000eb63057224 */ /* 0x000fc400078e0205 */
[----:B------:R-:W-:Y:S02]  /*1f30*/  IMAD.X R9, RZ, RZ, R7, P4 ;  /* 0x000000ffff097224 */ /* 0x000fe400020e0607 */
[----:B------:R-:W4:Y:S01]  /*1f40*/  S2UR UR5, SR_CgaCtaId ;  /* 0x00000000000579c3 */ /* 0x000f220000008800 */
[----:B------:R-:W-:Y:S01]  /*1f50*/  IMAD R0, R0, UR6, RZ ;  /* 0x0000000600007c24 */ /* 0x000fe2000f8e02ff */
[----:B------:R-:W-:Y:S01]  /*1f60*/  @!P0 IADD3 R12, P4, PT, R34, 0x10, RZ ;  /* 0x00000010220c8810 */ /* 0x000fe20007f9e0ff */
[----:B------:R-:W-:-:S05]  /*1f70*/  IMAD.WIDE.U32 R6, R10, UR4, R4 ;  /* 0x000000040a067c25 */ /* 0x000fca000f8e0004 */
[----:B------:R-:W1:Y:S01]  /*1f80*/  @!P0 LDC.64 R18, c[0x0][0x380] ;  /* 0x0000e000ff128b82 */ /* 0x000e620000000a00 */
[----:B------:R-:W-:Y:S02]  /*1f90*/  IMAD R11, R10, UR7, R0 ;  /* 0x000000070a0b7c24 */ /* 0x000fe4000f8e0200 */
[----:B--2---:R-:W-:Y:S01]  /*1fa0*/  @!P5 IMAD R0, R14, UR14, RZ ;  /* 0x0000000e0e00dc24 */ /* 0x004fe2000f8e02ff */
[----:B----4-:R-:W-:Y:S01]  /*1fb0*/  LEA R104, P6, R6, UR10, 0x1 ;  /* 0x0000000a06687c11 */ /* 0x010fe2000f8c08ff */
[----:B------:R-:W-:-:S03]  /*1fc0*/  IMAD.IADD R7, R7, 0x1, R13 ;  /* 0x0000000107077824 */ /* 0x000fc600078e020d */
[----:B------:R-:W2:Y:S02]  /*1fd0*/  @!P2 LDC.64 R24, c[0x0][0x380] ;  /* 0x0000e000ff18ab82 */ /* 0x000ea40000000a00 */
[----:B------:R-:W-:Y:S02]  /*1fe0*/  LEA.HI.X R102, R6, UR11, R7, 0x1, P6 ;  /* 0x0000000b06667c11 */ /* 0x000fe4000b0f0c07 */
[----:B------:R-:W-:Y:S01]  /*1ff0*/  LOP3.LUT R7, R33, 0x1f8, RZ, 0xc0, !PT ;  /* 0x000001f821077812 */ /* 0x000fe200078ec0ff */
[----:B------:R-:W-:-:S03]  /*2000*/  UMOV UR4, 0x400 ;  /* 0x0000040000047882 */ /* 0x000fc60000000000 */
[----:B------:R-:W-:Y:S01]  /*2010*/  LOP3.LUT R7, R7, 0x38, R105, 0x78, !PT ;  /* 0x0000003807077812 */ /* 0x000fe200078e7869 */
[----:B------:R-:W-:Y:S01]  /*2020*/  ULEA UR5, UR5, UR4, 0x18 ;  /* 0x0000000405057291 */ /* 0x000fe2000f8ec0ff */
[----:B------:R4:W-:Y:S01]  /*2030*/  STL [R1+0x3c], R23 ;  /* 0x00003c1701007387 */ /* 0x0009e20000100800 */
[----:B------:R-:W-:Y:S01]  /*2040*/  VIADD R132, R233, 0xffffffff ;  /* 0xffffffffe9847836 */ /* 0x000fe20000000000 */
[C-C-:B------:R-:W-:Y:S01]  /*2050*/  SHF.L.U64.HI R96, R234.reuse, 0x5, R235.reuse ;  /* 0x00000005ea607819 */ /* 0x140fe200000102eb */
[C---:B------:R-:W-:Y:S02]  /*2060*/  IMAD.SHL.U32 R97, R234.reuse, 0x20, RZ ;  /* 0x00000020ea617824 */ /* 0x040fe400078e00ff */
[C---:B------:R-:W-:Y:S01]  /*2070*/  IMAD.SHL.U32 R94, R234.reuse, 0x10, RZ ;  /* 0x00000010ea5e7824 */ /* 0x040fe200078e00ff */
[----:B------:R-:W-:Y:S01]  /*2080*/  SHF.L.U64.HI R95, R234, 0x4, R235 ;  /* 0x00000004ea5f7819 */ /* 0x000fe200000102eb */
[----:B------:R-:W-:Y:S01]  /*2090*/  IMAD.SHL.U32 R218, R105, 0x40, RZ ;  /* 0x0000004069da7824 */ /* 0x000fe200078e00ff */
[----:B------:R-:W-:Y:S01]  /*20a0*/  SHF.R.U32.HI R101, RZ, 0x1, R105 ;  /* 0x00000001ff657819 */ /* 0x000fe20000011669 */
[----:B---3--:R-:W-:-:S04]  /*20b0*/  IMAD.WIDE.U32 R2, R99, R224, R2 ;  /* 0x000000e063027225 */ /* 0x008fc800078e0002 */
[----:B-----5:R-:W-:Y:S02]  /*20c0*/  IMAD R3, R99, R236, R3 ;  /* 0x000000ec63037224 */ /* 0x020fe400078e0203 */
[----:B------:R-:W-:-:S04]  /*20d0*/  IMAD.WIDE.U32 R4, R10, UR6, R2 ;  /* 0x000000060a047c25 */ /* 0x000fc8000f8e0002 */
[----:B------:R-:W-:-:S04]  /*20e0*/  IMAD.WIDE.U32 R2, R22, UR12, R8 ;  /* 0x0000000c16027c25 */ /* 0x000fc8000f8e0008 */
[----:B------:R-:W-:Y:S02]  /*20f0*/  @!P0 IMAD.X R10, RZ, RZ, UR14, P4 ;  /* 0x0000000eff0a8e24 */ /* 0x000fe4000a0e06ff */
[----:B------:R-:W-:Y:S02]  /*2100*/  IMAD R3, R22, UR13, R3 ;  /* 0x0000000d16037c24 */ /* 0x000fe4000f8e0203 */
[----:B------:R-:W-:Y:S01]  /*2110*/  @!P5 IMAD R8, R34, R15, R0 ;  /* 0x0000000f2208d224 */ /* 0x000fe200078e0200 */
[----:B-1----:R-:W-:Y:S01]  /*2120*/  LEA R223, P4, R4, UR8, 0x1 ;  /* 0x0000000804df7c11 */ /* 0x002fe2000f8808ff */
[----:B------:R-:W-:Y:S02]  /*2130*/  @!P0 IMAD R0, R10, R16, RZ ;  /* 0x000000100a008224 */ /* 0x000fe400078e02ff */
[----:B------:R-:W-:Y:S02]  /*2140*/  IMAD.IADD R5, R5, 0x1, R11 ;  /* 0x0000000105057824 */ /* 0x000fe400078e020b */
[----:B------:R-:W-:-:S02]  /*2150*/  @!P5 IMAD.WIDE.U32 R10, R34, R14, R2 ;  /* 0x0000000e220ad225 */ /* 0x000fc400078e0002 */
[----:B------:R-:W1:Y:S01]  /*2160*/  @!P1 LDC.64 R14, c[0x0][0x3b0] ;  /* 0x0000ec00ff0e9b82 */ /* 0x000e620000000a00 */
[----:B------:R-:W-:Y:S01]  /*2170*/  LEA.HI.X R222, R4, UR9, R5, 0x1, P4 ;  /* 0x0000000904de7c11 */ /* 0x000fe2000a0f0c05 */
[----:B------:R-:W-:Y:S02]  /*2180*/  @!P0 IMAD R6, R12, R17, R0 ;  /* 0x000000110c068224 */ /* 0x000fe400078e0200 */
[----:B------:R-:W-:Y:S01]  /*2190*/  @!P5 IMAD.IADD R0, R11, 0x1, R8 ;  /* 0x000000010b00d824 */ /* 0x000fe200078e0208 */
[----:B------:R-:W-:Y:S01]  /*21a0*/  @!P5 LEA R8, P4, R10, R20, 0x1 ;  /* 0x000000140a08d211 */ /* 0x000fe200078808ff */
[----:B------:R-:W-:Y:S02]  /*21b0*/  @!P0 IMAD.WIDE.U32 R4, R12, R16, R2 ;  /* 0x000000100c048225 */ /* 0x000fe400078e0002 */
[----:B------:R-:W3:Y:S01]  /*21c0*/  @!P1 LDC.64 R16, c[0x0][0x380] ;  /* 0x0000e000ff109b82 */ /* 0x000ee20000000a00 */
[----:B------:R-:W-:Y:S01]  /*21d0*/  @!P5 LEA.HI.X R9, R10, R21, R0, 0x1, P4 ;  /* 0x000000150a09d211 */ /* 0x000fe200020f0c00 */
[----:B------:R-:W-:Y:S01]  /*21e0*/  @!P0 IMAD.IADD R0, R5, 0x1, R6 ;  /* 0x0000000105008824 */ /* 0x000fe200078e0206 */
[----:B------:R-:W-:-:S02]  /*21f0*/  @!P0 LEA R6, P4, R4, R18, 0x1 ;  /* 0x0000001204068211 */ /* 0x000fc400078808ff */
[----:B------:R-:W-:-:S03]  /*2200*/  LOP3.LUT R5, R7, 0x1e00, R33, 0xf8, !PT ;  /* 0x00001e0007057812 */ /* 0x000fc600078ef821 */
[----:B------:R-:W5:Y:S01]  /*2210*/  @!P2 LDC.64 R12, c[0x0][0x3b0] ;  /* 0x0000ec00ff0cab82 */ /* 0x000f620000000a00 */
[----:B------:R-:W-:Y:S01]  /*2220*/  @!P0 LEA.HI.X R7, R4, R19, R0, 0x1, P4 ;  /* 0x0000001304078211 */ /* 0x000fe200020f0c00 */
[----:B------:R-:W-:Y:S01]  /*2230*/  VIADD R10, R99, 0x50 ;  /* 0x00000050630a7836 */ /* 0x000fe20000000000 */
[----:B------:R-:W-:Y:S02]  /*2240*/  @!P1 IADD3 R4, P4, PT, R34, 0x20, RZ ;  /* 0x0000002022049810 */ /* 0x000fe40007f9e0ff */
[----:B------:R-:W-:Y:S01]  /*2250*/  LEA R232, R5, UR5, 0x1 ;  /* 0x0000000505e87c11 */ /* 0x000fe2000f8e08ff */
[----:B------:R-:W-:Y:S01]  /*2260*/  VIADD R5, R99, 0x60 ;  /* 0x0000006063057836 */ /* 0x000fe20000000000 */
[-C--:B------:R-:W-:Y:S01]  /*2270*/  ISETP.GE.AND P6, PT, R10, R23.reuse, PT ;  /* 0x000000170a00720c */ /* 0x080fe20003fc6270 */
[----:B------:R-:W-:Y:S01]  /*2280*/  @!P1 IMAD.X R0, RZ, RZ, UR14, P4 ;  /* 0x0000000eff009e24 */ /* 0x000fe2000a0e06ff */
[----:B------:R-:W2:Y:S01]  /*2290*/  @!P3 LDC.64 R20, c[0x0][0x3b0] ;  /* 0x0000ec00ff14bb82 */ /* 0x000ea20000000a00 */
[----:B------:R-:W-:Y:S01]  /*22a0*/  @!PT LDS RZ, [RZ] ;  /* 0x00000000fffff984 */ /* 0x000fe20000000800 */
[----:B------:R-:W-:Y:S01]  /*22b0*/  @!PT LDS RZ, [RZ] ;  /* 0x00000000fffff984 */ /* 0x000fe20000000800 */
[----:B------:R-:W-:Y:S01]  /*22c0*/  @!PT LDS RZ, [RZ] ;  /* 0x00000000fffff984 */ /* 0x000fe20000000800 */
[----:B------:R-:W-:Y:S04]  /*22d0*/  @!P5 LDGSTS.E.BYPASS.LTC128B.128 [R232], desc[UR16][R8.64] ;  /* 0x0000000008e8dfae */ /* 0x000fe8000b981a10 */
[----:B------:R3:W-:Y:S01]  /*22e0*/  @!P5 LDGSTS.E.BYPASS.LTC128B.128 [R232+0x4000], desc[UR16][R8.64+0x80] ;  /* 0x0400008008e8dfae */ /* 0x0007e2000b981a10 */
[----:B------:R-:W-:Y:S01]  /*22f0*/  ISETP.GE.AND P5, PT, R5, R23, PT ;  /* 0x000000170500720c */ /* 0x000fe20003fa6270 */
[----:B------:R-:W-:-:S02]  /*2300*/  VIADD R5, R99, 0x70 ;  /* 0x0000007063057836 */ /* 0x000fc40000000000 */
[-C--:B-1----:R-:W-:Y:S01]  /*2310*/  @!P1 IMAD R0, R0, R14.reuse, RZ ;  /* 0x0000000e00009224 */ /* 0x082fe200078e02ff */
[----:B------:R-:W-:Y:S01]  /*2320*/  @!P0 LDGSTS.E.BYPASS.LTC128B.128 [R232+0x800], desc[UR16][R6.64] ;  /* 0x0080000006e88fae */ /* 0x000fe2000b981a10 */
[----:B------:R-:W-:Y:S01]  /*2330*/  @!P3 IMAD.MOV.U32 R10, RZ, RZ, R2 ;  /* 0x000000ffff0ab224 */ /* 0x000fe200078e0002 */
[----:B------:R-:W1:Y:S02]  /*2340*/  @!P6 LDC.64 R26, c[0x0][0x380] ;  /* 0x0000e000ff1aeb82 */ /* 0x000e640000000a00 */
[----:B------:R5:W-:Y:S01]  /*2350*/  @!P0 LDGSTS.E.BYPASS.LTC128B.128 [R232+0x4800], desc[UR16][R6.64+0x80] ;  /* 0x0480008006e88fae */ /* 0x000be2000b981a10 */
[----:B------:R-:W-:Y:S01]  /*2360*/  ISETP.GE.AND P4, PT, R5, R23, PT ;  /* 0x000000170500720c */ /* 0x000fe20003f86270 */
[C---:B------:R-:W-:Y:S02]  /*2370*/  @!P1 IMAD R0, R4.reuse, R15, R0 ;  /* 0x0000000f04009224 */ /* 0x040fe400078e0200 */
[----:B------:R-:W-:Y:S02]  /*2380*/  @!P1 IMAD.WIDE.U32 R4, R4, R14, R2 ;  /* 0x0000000e04049225 */ /* 0x000fe400078e0002 */
[----:B----4-:R-:W4:Y:S02]  /*2390*/  @!P6 LDC.64 R22, c[0x0][0x3b0] ;  /* 0x0000ec00ff16eb82 */ /* 0x010f240000000a00 */
[----:B------:R-:W-:Y:S01]  /*23a0*/  @!P1 IMAD.IADD R0, R5, 0x1, R0 ;  /* 0x0000000105009824 */ /* 0x000fe200078e0200 */
[----:B---3--:R-:W-:Y:S01]  /*23b0*/  @!P2 IADD3 R9, P0, PT, R34, 0x30, RZ ;  /* 0x000000302209a810 */ /* 0x008fe20007f1e0ff */
[----:B------:R-:W-:-:S04]  /*23c0*/  @!P6 IMAD.MOV.U32 R18, RZ, RZ, R2 ;  /* 0x000000ffff12e224 */ /* 0x000fc800078e0002 */
[----:B------:R-:W3:Y:S01]  /*23d0*/  @!P5 LDC.64 R14, c[0x0][0x3b0] ;  /* 0x0000ec00ff0edb82 */ /* 0x000ee20000000a00 */
[----:B------:R-:W-:Y:S01]  /*23e0*/  @!P2 IMAD.X R8, RZ, RZ, UR14, P0 ;  /* 0x0000000eff08ae24 */ /* 0x000fe200080e06ff */
[----:B-----5:R-:W-:-:S03]  /*23f0*/  @!P1 LEA R6, P0, R4, R16, 0x1 ;  /* 0x0000001004069211 */ /* 0x020fc600078008ff */
[----:B------:R-:W-:Y:S01]  /*2400*/  @!P2 IMAD R8, R8, R12, RZ ;  /* 0x0000000c0808a224 */ /* 0x000fe200078e02ff */
[----:B------:R-:W-:-:S03]  /*2410*/  @!P1 LEA.HI.X R7, R4, R17, R0, 0x1, P0 ;  /* 0x0000001104079211 */ /* 0x000fc600000f0c00 */
[C---:B------:R-:W-:Y:S02]  /*2420*/  @!P2 IMAD R8, R9.reuse, R13, R8 ;  /* 0x0000000d0908a224 */ /* 0x040fe400078e0208 */
[----:B------:R-:W-:Y:S01]  /*2430*/  @!P2 IMAD.WIDE.U32 R4, R9, R12, R2 ;  /* 0x0000000c0904a225 */ /* 0x000fe200078e0002 */
[----:B------:R-:W5:Y:S01]  /*2440*/  @!P4 LDC.64 R16, c[0x0][0x3b0] ;  /* 0x0000ec00ff10cb82 */ /* 0x000f620000000a00 */
[----:B------:R-:W-:Y:S01]  /*2450*/  @!P3 IADD3 R0, P0, PT, R34, 0x40, RZ ;  /* 0x000000402200b810 */ /* 0x000fe20007f1e0ff */
[----:B------:R-:W-:Y:S06]  /*2460*/  @!P1 LDGSTS.E.BYPASS.LTC128B.128 [R232+0x1000], desc[UR16][R6.64] ;  /* 0x0100000006e89fae */ /* 0x000fec000b981a10 */
[----:B------:R-:W1:Y:S01]  /*2470*/  @!P3 LDC.64 R12, c[0x0][0x380] ;  /* 0x0000e000ff0cbb82 */ /* 0x000e620000000a00 */
[----:B------:R4:W-:Y:S01]  /*2480*/  @!P1 LDGSTS.E.BYPASS.LTC128B.128 [R232+0x5000], desc[UR16][R6.64+0x80] ;  /* 0x0500008006e89fae */ /* 0x0009e2000b981a10 */
[----:B------:R-:W-:-:S02]  /*2490*/  @!P5 IMAD.MOV.U32 R28, RZ, RZ, R2 ;  /* 0x000000ffff1cd224 */ /* 0x000fc400078e0002 */
[----:B------:R-:W-:Y:S01]  /*24a0*/  @!P4 IMAD.MOV.U32 R30, RZ, RZ, R2 ;  /* 0x000000ffff1ec224 */ /* 0x000fe200078e0002 */
[C---:B--2---:R-:W-:Y:S01]  /*24b0*/  @!P2 LEA R2, P1, R4.reuse, R24, 0x1 ;  /* 0x000000180402a211 */ /* 0x044fe200078208ff */
[----:B------:R-:W-:Y:S02]  /*24c0*/  @!P2 IMAD.IADD R8, R5, 0x1, R8 ;  /* 0x000000010508a824 */ /* 0x000fe400078e0208 */
[--C-:B------:R-:W-:Y:S02]  /*24d0*/  @!P3 IMAD.MOV.U32 R11, RZ, RZ, R3.reuse ;  /* 0x000000ffff0bb224 */ /* 0x100fe400078e0003 */
[--C-:B------:R-:W-:Y:S02]  /*24e0*/  @!P6 IMAD.MOV.U32 R19, RZ, RZ, R3.reuse ;  /* 0x000000ffff13e224 */ /* 0x100fe400078e0003 */
[--C-:B------:R-:W-:Y:S02]  /*24f0*/  @!P5 IMAD.MOV.U32 R29, RZ, RZ, R3.reuse ;  /* 0x000000ffff1dd224 */ /* 0x100fe400078e0003 */
[----:B------:R-:W-:Y:S01]  /*2500*/  @!P4 IMAD.MOV.U32 R31, RZ, RZ, R3 ;  /* 0x000000ffff1fc224 */ /* 0x000fe200078e0003 */
[----:B------:R-:W-:-:S05]  /*2510*/  @!P2 LEA.HI.X R3, R4, R25, R8, 0x1, P1 ;  /* 0x000000190403a211 */ /* 0x000fca00008f0c08 */
[----:B------:R-:W-:Y:S04]  /*2520*/  @!P2 LDGSTS.E.BYPASS.LTC128B.128 [R232+0x1800], desc[UR16][R2.64] ;  /* 0x0180000002e8afae */ /* 0x000fe8000b981a10 */
[----:B------:R1:W-:Y:S01]  /*2530*/  @!P2 LDGSTS.E.BYPASS.LTC128B.128 [R232+0x5800], desc[UR16][R2.64+0x80] ;  /* 0x0580008002e8afae */ /* 0x0003e2000b981a10 */
[----:B----4-:R-:W-:Y:S01]  /*2540*/  @!P3 IMAD.X R6, RZ, RZ, UR14, P0 ;  /* 0x0000000eff06be24 */ /* 0x010fe200080e06ff */
[----:B------:R-:W-:-:S03]  /*2550*/  @!P6 IADD3 R5, P0, PT, R34, 0x50, RZ ;  /* 0x000000502205e810 */ /* 0x000fc60007f1e0ff */
[-C--:B------:R-:W-:Y:S02]  /*2560*/  @!P3 IMAD R6, R6, R20.reuse, RZ ;  /* 0x000000140606b224 */ /* 0x080fe400078e02ff */
[----:B------:R-:W-:Y:S02]  /*2570*/  @!P6 IMAD.X R4, RZ, RZ, UR14, P0 ;  /* 0x0000000eff04ee24 */ /* 0x000fe400080e06ff */
[C---:B------:R-:W-:Y:S02]  /*2580*/  @!P3 IMAD R9, R0.reuse, R21, R6 ;  /* 0x000000150009b224 */ /* 0x040fe400078e0206 */
[----:B------:R-:W-:Y:S02]  /*2590*/  @!P3 IMAD.WIDE.U32 R6, R0, R20, R10 ;  /* 0x000000140006b225 */ /* 0x000fe400078e000a */
[----:B------:R-:W2:Y:S02]  /*25a0*/  @!P5 LDC.64 R20, c[0x0][0x380] ;  /* 0x0000e000ff14db82 */ /* 0x000ea40000000a00 */
[----:B------:R-:W-:-:S04]  /*25b0*/  @!P6 IMAD R0, R4, R22, RZ ;  /* 0x000000160400e224 */ /* 0x000fc800078e02ff */
[----:B------:R-:W-:Y:S02]  /*25c0*/  @!P6 IMAD R8, R5, R23, R0 ;  /* 0x000000170508e224 */ /* 0x000fe400078e0200 */
[----:B------:R-:W-:Y:S01]  /*25d0*/  @!P3 IMAD.IADD R0, R7, 0x1, R9 ;  /* 0x000000010700b824 */ /* 0x000fe200078e0209 */
[----:B------:R-:W-:Y:S02]  /*25e0*/  @!P5 IADD3 R7, P1, PT, R34, 0x60, RZ ;  /* 0x000000602207d810 */ /* 0x000fe40007f3e0ff */
[C---:B-1----:R-:W-:Y:S01]  /*25f0*/  @!P3 LEA R2, P2, R6.reuse, R12, 0x1 ;  /* 0x0000000c0602b211 */ /* 0x042fe200078408ff */
[----:B------:R-:W-:Y:S02]  /*2600*/  @!P6 IMAD.WIDE.U32 R4, R5, R22, R18 ;  /* 0x000000160504e225 */ /* 0x000fe400078e0012 */
[----:B------:R-:W1:Y:S01]  /*2610*/  @!P4 LDC.64 R18, c[0x0][0x380] ;  /* 0x0000e000ff12cb82 */ /* 0x000e620000000a00 */
[----:B------:R-:W-:Y:S01]  /*2620*/  @!P3 LEA.HI.X R3, R6, R13, R0, 0x1, P2 ;  /* 0x0000000d0603b211 */ /* 0x000fe200010f0c00 */
[----:B------:R-:W-:Y:S01]  /*2630*/  @!P5 IMAD.X R6, RZ, RZ, UR14, P1 ;  /* 0x0000000eff06de24 */ /* 0x000fe200088e06ff */
[----:B------:R-:W-:-:S03]  /*2640*/  @!P4 IADD3 R9, P0, PT, R34, 0x70, RZ ;  /* 0x000000702209c810 */ /* 0x000fc60007f1e0ff */
[----:B------:R-:W-:Y:S04]  /*2650*/  @!P3 LDGSTS.E.BYPASS.LTC128B.128 [R232+0x2000], desc[UR16][R2.64] ;  /* 0x0200000002e8bfae */ /* 0x000fe8000b981a10 */
[----:B------:R3:W-:Y:S01]  /*2660*/  @!P3 LDGSTS.E.BYPASS.LTC128B.128 [R232+0x6000], desc[UR16][R2.64+0x80] ;  /* 0x0600008002e8bfae */ /* 0x0007e2000b981a10 */
[----:B------:R-:W-:Y:S01]  /*2670*/  @!P4 IMAD.X R10, RZ, RZ, UR14, P0 ;  /* 0x0000000eff0ace24 */ /* 0x000fe200080e06ff */
[----:B------:R-:W-:Y:S01]  /*2680*/  @!P6 LEA R12, P0, R4, R26, 0x1 ;  /* 0x0000001a040ce211 */ /* 0x000fe200078008ff */
[----:B------:R-:W-:-:S05]  /*2690*/  @!P6 IMAD.IADD R0, R5, 0x1, R8 ;  /* 0x000000010500e824 */ /* 0x000fca00078e0208 */
[----:B------:R-:W-:Y:S01]  /*26a0*/  @!P6 LEA.HI.X R13, R4, R27, R0, 0x1, P0 ;  /* 0x0000001b040de211 */ /* 0x000fe200000f0c00 */
[-C--:B-----5:R-:W-:Y:S02]  /*26b0*/  @!P4 IMAD R0, R10, R16.reuse, RZ ;  /* 0x000000100a00c224 */ /* 0x0a0fe400078e02ff */
[C---:B------:R-:W-:Y:S02]  /*26c0*/  @!P4 IMAD.WIDE.U32 R4, R9.reuse, R16, R30 ;  /* 0x000000100904c225 */ /* 0x040fe400078e001e */
[----:B------:R-:W-:Y:S02]  /*26d0*/  @!P6 LDGSTS.E.BYPASS.LTC128B.128 [R232+0x2800], desc[UR16][R12.64] ;  /* 0x028000000ce8efae */ /* 0x000fe4000b981a10 */
[----:B---3--:R-:W-:Y:S02]  /*26e0*/  @!P5 IMAD R2, R6, R14, RZ ;  /* 0x0000000e0602d224 */ /* 0x008fe400078e02ff */
[----:B------:R-:W-:Y:S01]  /*26f0*/  @!P4 IMAD R0, R9, R17, R0 ;  /* 0x000000110900c224 */ /* 0x000fe200078e0200 */
[----:B-1----:R-:W-:Y:S01]  /*2700*/  @!P4 LEA R8, P0, R4, R18, 0x1 ;  /* 0x000000120408c211 */ /* 0x002fe200078008ff */
[C---:B------:R-:W-:Y:S01]  /*2710*/  @!P5 IMAD R2, R7.reuse, R15, R2 ;  /* 0x0000000f0702d224 */ /* 0x040fe200078e0202 */
[----:B------:R-:W-:Y:S01]  /*2720*/  @!P6 LDGSTS.E.BYPASS.LTC128B.128 [R232+0x6800], desc[UR16][R12.64+0x80] ;  /* 0x068000800ce8efae */ /* 0x000fe2000b981a10 */
[----:B------:R-:W-:-:S04]  /*2730*/  @!P5 IMAD.WIDE.U32 R6, R7, R14, R28 ;  /* 0x0000000e0706d225 */ /* 0x000fc800078e001c */
[----:B------:R-:W-:-:S05]  /*2740*/  IMAD R14, R132, -0x20, R92 ;  /* 0xffffffe0840e7824 */ /* 0x000fca00078e025c */
[-C--:B------:R-:W-:Y:S02]  /*2750*/  ISETP.GE.AND P3, PT, R99, R14.reuse, PT ;  /* 0x0000000e6300720c */ /* 0x080fe40003f66270 */
[----:B------:R-:W-:Y:S01]  /*2760*/  ISETP.GE.AND P2, PT, R32, R14, PT ;  /* 0x0000000e2000720c */ /* 0x000fe20003f46270 */
[----:B------:R-:W-:Y:S01]  /*2770*/  @!P5 IMAD.IADD R7, R7, 0x1, R2 ;  /* 0x000000010707d824 */ /* 0x000fe200078e0202 */
[----:B--2---:R-:W-:Y:S01]  /*2780*/  @!P5 LEA R10, P1, R6, R20, 0x1 ;  /* 0x00000014060ad211 */ /* 0x004fe200078208ff */
[----:B------:R-:W-:Y:S02]  /*2790*/  @!P4 IMAD.IADD R5, R5, 0x1, R0 ;  /* 0x000000010505c824 */ /* 0x000fe400078e0200 */
[-C--:B------:R-:W-:Y:S02]  /*27a0*/  IMAD R0, R96, R132.reuse, RZ ;  /* 0x0000008460007224 */ /* 0x080fe400078e02ff */
[----:B------:R-:W-:Y:S01]  /*27b0*/  IMAD.WIDE.U32 R2, R97, R132, RZ ;  /* 0x0000008461027225 */ /* 0x000fe200078e00ff */
[----:B------:R-:W-:-:S02]  /*27c0*/  @!P5 LEA.HI.X R11, R6, R21, R7, 0x1, P1 ;  /* 0x00000015060bd211 */ /* 0x000fc400008f0c07 */
[----:B------:R-:W-:Y:S01]  /*27d0*/  @!P4 LEA.HI.X R9, R4, R19, R5, 0x1, P0 ;  /* 0x000000130409c211 */ /* 0x000fe200000f0c05 */
[----:B------:R-:W-:Y:S01]  /*27e0*/  IMAD.IADD R0, R3, 0x1, R0 ;  /* 0x0000000103007824 */ /* 0x000fe200078e0200 */
[----:B------:R-:W-:Y:S01]  /*27f0*/  @!P3 LEA R6, P1, R2, R104, 0x1 ;  /* 0x000000680206b211 */ /* 0x000fe200078208ff */
[----:B------:R-:W-:Y:S01]  /*2800*/  @!P5 LDGSTS.E.BYPASS.LTC128B.128 [R232+0x3000], desc[UR16][R10.64] ;  /* 0x030000000ae8dfae */ /* 0x000fe2000b981a10 */
[----:B------:R-:W-:Y:S02]  /*2810*/  @!P2 IADD3 R3, P0, PT, R94, R2, RZ ;  /* 0x000000025e03a210 */ /* 0x000fe40007f1e0ff */
[--C-:B------:R-:W-:Y:S01]  /*2820*/  @!P3 LEA.HI.X R7, R2, R102, R0.reuse, 0x1, P1 ;  /* 0x000000660207b211 */ /* 0x100fe200008f0c00 */
[----:B------:R-:W-:Y:S02]  /*2830*/  @!P5 LDGSTS.E.BYPASS.LTC128B.128 [R232+0x7000], desc[UR16][R10.64+0x80] ;  /* 0x070000800ae8dfae */ /* 0x000fe4000b981a10 */
[----:B------:R-:W-:Y:S01]  /*2840*/  @!P2 IMAD.X R0, R95, 0x1, R0, P0 ;  /* 0x000000015f00a824 */ /* 0x000fe200000e0600 */
[C---:B------:R-:W-:Y:S01]  /*2850*/  @!P2 LEA R4, P0, R3.reuse, R104, 0x1 ;  /* 0x000000680304a211 */ /* 0x040fe200078008ff */
[----:B------:R-:W-:Y:S03]  /*2860*/  @!P4 LDGSTS.E.BYPASS.LTC128B.128 [R232+0x3800], desc[UR16][R8.64] ;  /* 0x0380000008e8cfae */ /* 0x000fe6000b981a10 */
[----:B------:R-:W-:Y:S01]  /*2870*/  @!P2 LEA.HI.X R5, R3, R102, R0, 0x1, P0 ;  /* 0x000000660305a211 */ /* 0x000fe200000f0c00 */
[----:B------:R-:W-:Y:S04]  /*2880*/  @!P4 LDGSTS.E.BYPASS.LTC128B.128 [R232+0x7800], desc[UR16][R8.64+0x80] ;  /* 0x0780008008e8cfae */ /* 0x000fe8000b981a10 */
[----:B------:R-:W-:Y:S04]  /*2890*/  @!P3 LDGSTS.E.BYPASS.LTC128B.128 [R232+0x8000], desc[UR16][R6.64] ;  /* 0x0800000006e8bfae */ /* 0x000fe8000b981a10 */
[----:B------:R-:W-:Y:S04]  /*28a0*/  @!P3 LDGSTS.E.BYPASS.LTC128B.128 [R232+0x9000], desc[UR16][R6.64+0x80] ;  /* 0x0900008006e8bfae */ /* 0x000fe8000b981a10 */
[----:B------:R-:W-:Y:S04]  /*28b0*/  @!P2 LDGSTS.E.BYPASS.LTC128B.128 [R232+0x8800], desc[UR16][R4.64] ;  /* 0x0880000004e8afae */ /* 0x000fe8000b981a10 */
[----:B------:R1:W-:Y:S04]  /*28c0*/  @!P2 LDGSTS.E.BYPASS.LTC128B.128 [R232+0x9800], desc[UR16][R4.64+0x80] ;  /* 0x0980008004e8afae */ /* 0x0003e8000b981a10 */
[----:B------:R-:W0:Y:S01]  /*28d0*/  LDGDEPBAR ;  /* 0x00000000000079af */ /* 0x000e220000000000 */
[----:B------:R-:W-:Y:S01]  /*28e0*/  ISETP.GE.AND P1, PT, R32, R14, PT ;  /* 0x0000000e2000720c */ /* 0x000fe20003f26270 */
[C---:B------:R-:W-:Y:S01]  /*28f0*/  IMAD.SHL.U32 R2, R224.reuse, 0x20, RZ ;  /* 0x00000020e0027824 */ /* 0x040fe200078e00ff */
[----:B------:R-:W-:-:S03]  /*2900*/  SHF.L.U64.HI R0, R224, 0x5, R236 ;  /* 0x00000005e0007819 */ /* 0x000fc600000102ec */
[----:B------:R-:W-:-:S04]  /*2910*/  IMAD.WIDE.U32 R2, R2, R132, RZ ;  /* 0x0000008402027225 */ /* 0x000fc800078e00ff */
[----:B------:R-:W-:Y:S01]  /*2920*/  IMAD R0, R0, R132, RZ ;  /* 0x0000008400007224 */ /* 0x000fe200078e02ff */
[----:B------:R-:W-:-:S04]  /*2930*/  DEPBAR.LE SB0, 0x0 ;  /* 0x000080000000791a */ /* 0x000fc80000000000 */
[----:B-1----:R-:W-:Y:S01]  /*2940*/  LOP3.LUT R4, R218, 0x1c0, RZ, 0xc0, !PT ;  /* 0x000001c0da047812 */ /* 0x002fe200078ec0ff */
[----:B------:R-:W-:Y:S01]  /*2950*/  IMAD.IADD R3, R3, 0x1, R0 ;  /* 0x0000000103037824 */ /* 0x000fe200078e0200 */
[----:B------:R-:W-:Y:S01]  /*2960*/  @!P3 LEA R6, P2, R2, R223, 0x1 ;  /* 0x000000df0206b211 */ /* 0x000fe200078408ff */
[C---:B------:R-:W-:Y:S01]  /*2970*/  IMAD.SHL.U32 R0, R105.reuse, 0x20, RZ ;  /* 0x0000002069007824 */ /* 0x040fe200078e00ff */
[----:B------:R-:W-:Y:S02]  /*2980*/  LOP3.LUT R4, R4, 0x38, R33, 0xf8, !PT ;  /* 0x0000003804047812 */ /* 0x000fe400078ef821 */
[----:B------:R-:W-:Y:S02]  /*2990*/  @!P1 LEA R5, P0, R224, R2, 0x4 ;  /* 0x00000002e0059211 */ /* 0x000fe400078020ff */
[----:B------:R-:W-:Y:S02]  /*29a0*/  LOP3.LUT R9, R105, 0x8, RZ, 0xc0, !PT ;  /* 0x0000000869097812 */ /* 0x000fe400078ec0ff */
[----:B------:R-:W-:Y:S01]  /*29b0*/  @!P3 LEA.HI.X R7, R2, R222, R3, 0x1, P2 ;  /* 0x000000de0207b211 */ /* 0x000fe200010f0c03 */
[----:B------:R-:W-:Y:S01]  /*29c0*/  BAR.SYNC.DEFER_BLOCKING 0x0 ;  /* 0x0000000000007b1d */ /* 0x000fe20000010000 */
[----:B------:R-:W-:-:S02]  /*29d0*/  LOP3.LUT R2, R0, 0x7c00, RZ, 0xc0, !PT ;  /* 0x00007c0000027812 */ /* 0x000fc400078ec0ff */
[----:B------:R-:W-:Y:S02]  /*29e0*/  LOP3.LUT R8, R218, 0x200, RZ, 0xc0, !PT ;  /* 0x00000200da087812 */ /* 0x000fe400078ec0ff */
[C---:B------:R-:W-:Y:S02]  /*29f0*/  LOP3.LUT R98, R4.reuse, 0x8, R101, 0x78, !PT ;  /* 0x0000000804627812 */ /* 0x040fe400078e7865 */
[----:B------:R-:W-:Y:S02]  /*2a00*/  LOP3.LUT R0, R4, R9, RZ, 0x3c, !PT ;  /* 0x0000000904007212 */ /* 0x000fe400078e3cff */
[----:B------:R-:W-:Y:S02]  /*2a10*/  @!P1 LEA.HI.X R3, R224, R3, R236, 0x4, P0 ;  /* 0x00000003e0039211 */ /* 0x000fe400000f24ec */
[----:B------:R-:W-:Y:S02]  /*2a20*/  @!P1 LEA R4, P0, R5, R223, 0x1 ;  /* 0x000000df05049211 */ /* 0x000fe400078008ff */
[----:B------:R-:W-:-:S02]  /*2a30*/  LOP3.LUT R218, R218, 0x400, RZ, 0xc0, !PT ;  /* 0x00000400dada7812 */ /* 0x000fc400078ec0ff */
[----:B------:R-:W-:Y:S02]  /*2a40*/  IADD3 R2, PT, PT, R98, R8, R2 ;  /* 0x0000000862027210 */ /* 0x000fe40007ffe002 */
[----:B------:R-:W-:Y:S01]  /*2a50*/  @!P1 LEA.HI.X R5, R5, R222, R3, 0x1, P0 ;  /* 0x000000de05059211 */ /* 0x000fe200000f0c03 */
[----:B------:R-:W-:Y:S01]  /*2a60*/  IMAD R218, R0, 0x2, R218 ;  /* 0x0000000200da7824 */ /* 0x000fe200078e02da */
[----:B------:R-:W-:Y:S01]  /*2a70*/  LEA R217, R2, UR5, 0x1 ;  /* 0x0000000502d97c11 */ /* 0x000fe2000f8e08ff */
[----:B------:R-:W-:Y:S01]  /*2a80*/  @!PT LDS RZ, [RZ] ;  /* 0x00000000fffff984 */ /* 0x000fe20000000800 */
[----:B------:R-:W-:Y:S01]  /*2a90*/  @!PT LDS RZ, [RZ] ;  /* 0x00000000fffff984 */ /* 0x000fe20000000800 */
[----:B------:R-:W-:Y:S01]  /*2aa0*/  @!PT LDS RZ, [RZ] ;  /* 0x00000000fffff984 */ /* 0x000fe20000000800 */
[----:B------:R-:W-:Y:S04]  /*2ab0*/  @!P3 LDGSTS.E.BYPASS.LTC128B.128 [R232+0xa000], desc[UR16][R6.64] ;  /* 0x0a00000006e8bfae */ /* 0x000fe8000b981a10 */
[----:B------:R-:W-:Y:S04]  /*2ac0*/  @!P3 LDGSTS.E.BYPASS.LTC128B.128 [R232+0xb000], desc[UR16][R6.64+0x80] ;  /* 0x0b00008006e8bfae */ /* 0x000fe8000b981a10 */
        /* <DEDUP_REMOVED lines=10> */
[----:B------:R-:W2:Y:S04]  /*2b70*/  LDSM.16.M88.4 R20, [R218+UR5+0x8000] ;  /* 0x00800005da14783b */ /* 0x000ea80008000200 */
[----:B------:R-:W3:Y:S04]  /*2b80*/  LDSM.16.M88.4 R8, [R217+0x2000] ;  /* 0x00200000d908783b */ /* 0x000ee80000000200 */
[----:B------:R-:W4:Y:S01]  /*2b90*/  LDSM.16.M88.4 R28, [R218+UR5+0x8800] ;  /* 0x00880005da1c783b */ /* 0x000f220008000200 */
[----:B------:R-:W-:Y:S01]  /*2ba0*/  IMAD.MOV.U32 R2, RZ, RZ, 0x10 ;  /* 0x00000010ff027424 */ /* 0x000fe200078e00ff */
[C---:B------:R-:W-:Y:S01]  /*2bb0*/  LOP3.LUT P0, RZ, R105.reuse, 0x2, RZ, 0xc0, !PT ;  /* 0x0000000269ff7812 */ /* 0x040fe2000780c0ff */
[----:B------:R-:W-:Y:S01]  /*2bc0*/  IMAD.MOV.U32 R100, RZ, RZ, 0x20 ;  /* 0x00000020ff647424 */ /* 0x000fe200078e00ff */
[----:B------:R-:W-:Y:S01]  /*2bd0*/  LOP3.LUT P6, RZ, R105, 0x4, RZ, 0xc0, !PT ;  /* 0x0000000469ff7812 */ /* 0x000fe200078cc0ff */
[----:B------:R-:W-:Y:S01]  /*2be0*/  STL [R1+0x28], R104 ;  /* 0x0000286801007387 */ /* 0x000fe20000100800 */
[----:B------:R-:W-:-:S03]  /*2bf0*/  SEL R2, R2, 0xfffffff0, !P0 ;  /* 0xfffffff002027807 */ /* 0x000fc60004000000 */
[----:B------:R-:W0:Y:S01]  /*2c00*/  LDGDEPBAR ;  /* 0x00000000000079af */ /* 0x000e220000000000 */
[----:B-1----:R-:W-:Y:S02]  /*2c10*/  VIADD R4, R218, UR5 ;  /* 0x00000005da047c36 */ /* 0x002fe40008000000 */
[C---:B------:R-:W-:Y:S02]  /*2c20*/  IMAD R6, R2.reuse, 0x2, R217 ;  /* 0x0000000202067824 */ /* 0x040fe400078e02d9 */
[----:B------:R-:W-:-:S03]  /*2c30*/  IMAD R5, R2, 0x2, R4 ;  /* 0x0000000202057824 */ /* 0x000fc600078e0204 */
[----:B------:R-:W-:Y:S04]  /*2c40*/  LDSM.16.M88.4 R16, [R6+0x2000] ;  /* 0x002000000610783b */ /* 0x000fe80000000200 */
[----:B------:R-:W1:Y:S04]  /*2c50*/  LDSM.16.M88.4 R48, [R5+0x8800] ;  /* 0x008800000530783b */ /* 0x000e680000000200 */
[----:B------:R-:W5:Y:S01]  /*2c60*/  LDSM.16.M88.4 R44, [R5+0x8000] ;  /* 0x00800000052c783b */ /* 0x000f620000000200 */
[----:B------:R-:W-:-:S03]  /*2c70*/  SEL R0, R100, 0xffffffe0, !P6 ;  /* 0xffffffe064007807 */ /* 0x000fc60007000000 */
[----:B------:R-:W5:Y:S01]  /*2c80*/  LDSM.16.M88.4 R24, [R6] ;  /* 0x000000000618783b */ /* 0x000f620000000200 */
[----:B--2---:R-:W-:Y:S01]  /*2c90*/  HMMA.16816.F32.BF16 R60, R12, R20, RZ ;  /* 0x000000140c3c723c */ /* 0x004fe200000418ff */
[----:B------:R-:W-:-:S07]  /*2ca0*/  IMAD R3, R0, 0x2, R217 ;  /* 0x0000000200037824 */ /* 0x000fce00078e02d9 */
[----:B---3--:R-:W-:Y:S01]  /*2cb0*/  HMMA.16816.F32.BF16 R32, R8, R20, RZ ;  /* 0x000000140820723c */ /* 0x008fe200000418ff */
[----:B------:R-:W-:-:S05]  /*2cc0*/  IMAD R0, R0, 0x2, R4 ;  /* 0x0000000200007824 */ /* 0x000fca00078e0204 */
[----:B------:R-:W-:Y:S02]  /*2cd0*/  LDSM.16.M88.4 R36, [R0+0x8000] ;  /* 0x008000000024783b */ /* 0x000fe40000000200 */
[-C--:B------:R-:W-:Y:S02]  /*2ce0*/  HMMA.16816.F32.BF16 R56, R8, R22.reuse, RZ ;  /* 0x000000160838723c */ /* 0x080fe400000418ff */
[----:B------:R-:W-:Y:S06]  /*2cf0*/  LDSM.16.M88.4 R40, [R0+0x8800] ;  /* 0x008800000028783b */ /* 0x000fec0000000200 */
[----:B------:R-:W-:Y:S08]  /*2d00*/  HMMA.16816.F32.BF16 R84, R12, R22, RZ ;  /* 0x000000160c54723c */ /* 0x000ff000000418ff */
[C---:B----4-:R-:W-:Y:S08]  /*2d10*/  HMMA.16816.F32.BF16 R20, R8.reuse, R28, RZ ;  /* 0x0000001c0814723c */ /* 0x050ff000000418ff */
[----:B------:R-:W-:Y:S01]  /*2d20*/  HMMA.16816.F32.BF16 R52, R8, R30, RZ ;  /* 0x0000001e0834723c */ /* 0x000fe200000418ff */
[----:B------:R-:W2:Y:S01]  /*2d30*/  LDSM.16.M88.4 R8, [R3+0x2000] ;  /* 0x002000000308783b */ /* 0x000ea20000000200 */
[----:B------:R-:W-:-:S06]  /*2d40*/  IMAD R7, R2, 0x2, R3 ;  /* 0x0000000202077824 */ /* 0x000fcc00078e0203 */
[----:B------:R-:W-:Y:S01]  /*2d50*/  HMMA.16816.F32.BF16 R80, R12, R28, RZ ;  /* 0x0000001c0c50723c */ /* 0x000fe200000418ff */
[----:B------:R-:W-:-:S05]  /*2d60*/  IMAD R221, R2, 0x2, R0 ;  /* 0x0000000202dd7824 */ /* 0x000fca00078e0200 */
[----:B------:R-:W-:Y:S02]  /*2d70*/  LDSM.16.M88.4 R64, [R221+0x8800] ;  /* 0x00880000dd40783b */ /* 0x000fe40000000200 */
[----:B-1----:R-:W-:Y:S02]  /*2d80*/  HMMA.16816.F32.BF16 R68, R16, R48, R20 ;  /* 0x000000301044723c */ /* 0x002fe40000041814 */
[----:B------:R-:W1:Y:S06]  /*2d90*/  LDSM.16.M88.4 R20, [R3] ;  /* 0x000000000314783b */ /* 0x000e6c0000000200 */
[----:B------:R-:W-:Y:S08]  /*2da0*/  HMMA.16816.F32.BF16 R76, R12, R30, RZ ;  /* 0x0000001e0c4c723c */ /* 0x000ff000000418ff */
[C---:B-----5:R-:W-:Y:S01]  /*2db0*/  HMMA.16816.F32.BF16 R72, R16.reuse, R44, R32 ;  /* 0x0000002c1048723c */ /* 0x060fe20000041820 */
[----:B------:R-:W-:Y:S07]  /*2dc0*/  LDSM.16.M88.4 R32, [R7] ;  /* 0x000000000720783b */ /* 0x000fee0000000200 */
[C---:B------:R-:W-:Y:S01]  /*2dd0*/  HMMA.16816.F32.BF16 R28, R16.reuse, R46, R56 ;  /* 0x0000002e101c723c */ /* 0x040fe20000041838 */
[----:B------:R-:W-:Y:S07]  /*2de0*/  LDSM.16.M88.4 R56, [R221+0x8000] ;  /* 0x00800000dd38783b */ /* 0x000fee0000000200 */
[----:B------:R-:W-:Y:S01]  /*2df0*/  HMMA.16816.F32.BF16 R12, R16, R50, R52 ;  /* 0x00000032100c723c */ /* 0x000fe20000041834 */
[----:B------:R-:W3:Y:S07]  /*2e00*/  LDSM.16.M88.4 R16, [R7+0x2000] ;  /* 0x002000000710783b */ /* 0x000eee0000000200 */
[C---:B------:R-:W-:Y:S01]  /*2e10*/  HMMA.16816.F32.BF16 R52, R24.reuse, R44, R60 ;  /* 0x0000002c1834723c */ /* 0x040fe2000004183c */
[----:B------:R-:W-:Y:S07]  /*2e20*/  LDSM.16.M88.4 R60, [R218+UR5+0x9000] ;  /* 0x00900005da3c783b */ /* 0x000fee0008000200 */
[C---:B------:R-:W-:Y:S08]  /*2e30*/  HMMA.16816.F32.BF16 R88, R24.reuse, R48, R80 ;  /* 0x000000301858723c */ /* 0x040ff00000041850 */
[C---:B------:R-:W-:Y:S08]  /*2e40*/  HMMA.16816.F32.BF16 R80, R24.reuse, R46, R84 ;  /* 0x0000002e1850723c */ /* 0x040ff00000041854 */
[----:B------:R-:W-:Y:S08]  /*2e50*/  HMMA.16816.F32.BF16 R48, R24, R50, R76 ;  /* 0x000000321830723c */ /* 0x000ff0000004184c */
[C---:B--2---:R-:W-:Y:S08]  /*2e60*/  HMMA.16816.F32.BF16 R24, R8.reuse, R36, R72 ;  /* 0x000000240818723c */ /* 0x044ff00000041848 */
[C---:B------:R-:W-:Y:S01]  /*2e70*/  HMMA.16816.F32.BF16 R76, R8.reuse, R40, R68 ;  /* 0x00000028084c723c */ /* 0x040fe20000041844 */
[----:B------:R-:W-:Y:S07]  /*2e80*/  LDSM.16.M88.4 R68, [R218+UR5+0x9800] ;  /* 0x00980005da44783b */ /* 0x000fee0008000200 */
[C---:B------:R-:W-:Y:S01]  /*2e90*/  HMMA.16816.F32.BF16 R44, R8.reuse, R38, R28 ;  /* 0x00000026082c723c */ /* 0x040fe2000004181c */
[----:B------:R-:W-:Y:S07]  /*2ea0*/  LDSM.16.M88.4 R28, [R217+0x4000] ;  /* 0x00400000d91c783b */ /* 0x000fee0000000200 */
[----:B------:R-:W-:Y:S01]  /*2eb0*/  HMMA.16816.F32.BF16 R8, R8, R42, R12 ;  /* 0x0000002a0808723c */ /* 0x000fe2000004180c */
[----:B------:R-:W2:Y:S07]  /*2ec0*/  LDSM.16.M88.4 R12, [R217+0x6000] ;  /* 0x00600000d90c783b */ /* 0x000eae0000000200 */
[C---:B-1----:R-:W-:Y:S01]  /*2ed0*/  HMMA.16816.F32.BF16 R72, R20.reuse, R36, R52 ;  /* 0x000000241448723c */ /* 0x042fe20000041834 */
[----:B------:R-:W-:Y:S07]  /*2ee0*/  LDSM.16.M88.4 R52, [R5+0x9000] ;  /* 0x009000000534783b */ /* 0x000fee0000000200 */
[C---:B------:R-:W-:Y:S01]  /*2ef0*/  HMMA.16816.F32.BF16 R84, R20.reuse, R38, R80 ;  /* 0x000000261454723c */ /* 0x040fe20000041850 */
[----:B------:R-:W-:Y:S07]  /*2f00*/  LDSM.16.M88.4 R80, [R5+0x9800] ;  /* 0x009800000550783b */ /* 0x000fee0000000200 */
[C---:B------:R-:W-:Y:S08]  /*2f10*/  HMMA.16816.F32.BF16 R88, R20.reuse, R40, R88 ;  /* 0x000000281458723c */ /* 0x040ff00000041858 */
[----:B------:R-:W-:Y:S08]  /*2f20*/  HMMA.16816.F32.BF16 R48, R20, R42, R48 ;  /* 0x0000002a1430723c */ /* 0x000ff00000041830 */
[C---:B---3--:R-:W-:Y:S01]  /*2f30*/  HMMA.16816.F32.BF16 R40, R16.reuse, R56, R24 ;  /* 0x000000381028723c */ /* 0x048fe20000041818 */
[----:B------:R-:W-:Y:S07]  /*2f40*/  LDSM.16.M88.4 R24, [R6+0x4000] ;  /* 0x004000000618783b */ /* 0x000fee0000000200 */
[C---:B------:R-:W-:Y:S08]  /*2f50*/  HMMA.16816.F32.BF16 R36, R16.reuse, R58, R44 ;  /* 0x0000003a1024723c */ /* 0x040ff0000004182c */
[C---:B------:R-:W-:Y:S08]  /*2f60*/  HMMA.16816.F32.BF16 R20, R16.reuse, R64, R76 ;  /* 0x000000401014723c */ /* 0x040ff0000004184c */
[----:B------:R-:W-:Y:S01]  /*2f70*/  HMMA.16816.F32.BF16 R16, R16, R66, R8 ;  /* 0x000000421010723c */ /* 0x000fe20000041808 */
[----:B------:R-:W1:Y:S07]  /*2f80*/  LDSM.16.M88.4 R8, [R6+0x6000] ;  /* 0x006000000608783b */ /* 0x000e6e0000000200 */
[C---:B------:R-:W-:Y:S08]  /*2f90*/  HMMA.16816.F32.BF16 R44, R32.reuse, R56, R72 ;  /* 0x00000038202c723c */ /* 0x040ff00000041848 */
[C---:B------:R-:W-:Y:S08]  /*2fa0*/  HMMA.16816.F32.BF16 R76, R32.reuse, R58, R84 ;  /* 0x0000003a204c723c */ /* 0x040ff00000041854 */
[C---:B------:R-:W-:Y:S08]  /*2fb0*/  HMMA.16816.F32.BF16 R84, R32.reuse, R64, R88 ;  /* 0x000000402054723c */ /* 0x040ff00000041858 */
[----:B------:R-:W-:Y:S08]  /*2fc0*/  HMMA.16816.F32.BF16 R64, R32, R66, R48 ;  /* 0x000000422040723c */ /* 0x000ff00000041830 */
[C---:B--2---:R-:W-:Y:S08]  /*2fd0*/  HMMA.16816.F32.BF16 R56, R12.reuse, R60, R40 ;  /* 0x0000003c0c38723c */ /* 0x044ff00000041828 */
[C---:B------:R-:W-:Y:S01]  /*2fe0*/  HMMA.16816.F32.BF16 R48, R12.reuse, R62, R36 ;  /* 0x0000003e0c30723c */ /* 0x040fe20000041824 */
[----:B------:R-:W-:Y:S07]  /*2ff0*/  LDSM.16.M88.4 R36, [R0+0x9000] ;  /* 0x009000000024783b */ /* 0x000fee0000000200 */
[C---:B------:R-:W-:Y:S01]  /*3000*/  HMMA.16816.F32.BF16 R40, R12.reuse, R68, R20 ;  /* 0x000000440c28723c */ /* 0x040fe20000041814 */
[----:B------:R-:W2:Y:S07]  /*3010*/  LDSM.16.M88.4 R20, [R3+0x6000] ;  /* 0x006000000314783b */ /* 0x000eae0000000200 */
[----:B------:R-:W-:Y:S01]  /*3020*/  HMMA.16816.F32.BF16 R12, R12, R70, R16 ;  /* 0x000000460c0c723c */ /* 0x000fe20000041810 */
[----:B------:R-:W-:Y:S07]  /*3030*/  LDSM.16.M88.4 R16, [R3+0x4000] ;  /* 0x004000000310783b */ /* 0x000fee0000000200 */
[C---:B------:R-:W-:Y:S01]  /*3040*/  HMMA.16816.F32.BF16 R32, R28.reuse, R60, R44 ;  /* 0x0000003c1c20723c */ /* 0x040fe2000004182c */
[----:B------:R3:W4:Y:S07]  /*3050*/  LDSM.16.M88.4 R44, [R0+0x9800] ;  /* 0x00980000002c783b */ /* 0x00072e0000000200 */
[C---:B------:R-:W-:Y:S08]  /*3060*/  HMMA.16816.F32.BF16 R76, R28.reuse, R62, R76 ;  /* 0x0000003e1c4c723c */ /* 0x040ff0000004184c */
[C---:B------:R-:W-:Y:S08]  /*3070*/  HMMA.16816.F32.BF16 R84, R28.reuse, R68, R84 ;  /* 0x000000441c54723c */ /* 0x040ff00000041854 */
[----:B------:R-:W-:Y:S01]  /*3080*/  HMMA.16816.F32.BF16 R72, R28, R70, R64 ;  /* 0x000000461c48723c */ /* 0x000fe20000041840 */
[----:B------:R-:W-:Y:S07]  /*3090*/  LDSM.16.M88.4 R28, [R221+0x9000] ;  /* 0x00900000dd1c783b */ /* 0x000fee0000000200 */
[C---:B-1----:R-:W-:Y:S08]  /*30a0*/  HMMA.16816.F32.BF16 R68, R8.reuse, R52, R56 ;  /* 0x000000340844723c */ /* 0x042ff00000041838 */
[C---:B------:R-:W-:Y:S08]  /*30b0*/  HMMA.16816.F32.BF16 R64, R8.reuse, R54, R48 ;  /* 0x000000360840723c */ /* 0x040ff00000041830 */
[C---:B------:R-:W-:Y:S08]  /*30c0*/  HMMA.16816.F32.BF16 R60, R8.reuse, R80, R40 ;  /* 0x00000050083c723c */ /* 0x040ff00000041828 */
[----:B------:R-:W-:Y:S01]  /*30d0*/  HMMA.16816.F32.BF16 R56, R8, R82, R12 ;  /* 0x000000520838723c */ /* 0x000fe2000004180c */
[----:B------:R-:W1:Y:S04]  /*30e0*/  LDSM.16.M88.4 R8, [R7+0x6000] ;  /* 0x006000000708783b */ /* 0x000e680000000200 */
[----:B------:R-:W-:Y:S03]  /*30f0*/  LDSM.16.M88.4 R12, [R7+0x4000] ;  /* 0x00400000070c783b */ /* 0x000fe60000000200 */
[C---:B------:R-:W-:Y:S01]  /*3100*/  HMMA.16816.F32.BF16 R48, R24.reuse, R52, R32 ;  /* 0x000000341830723c */ /* 0x040fe20000041820 */
[----:B------:R-:W5:Y:S01]  /*3110*/  LDSM.16.M88.4 R32, [R221+0x9800] ;  /* 0x00980000dd20783b */ /* 0x000f620000000200 */
[----:B---3--:R-:W-:Y:S01]  /*3120*/  SHF.R.U32.HI R0, RZ, 0x2, R105 ;  /* 0x00000002ff007819 */ /* 0x008fe20000011669 */
[----:B------:R-:W-:Y:S01]  /*3130*/  IMAD.SHL.U32 R3, R105, 0x2, RZ ;  /* 0x0000000269037824 */ /* 0x000fe200078e00ff */
[----:B------:R-:W-:Y:S01]  /*3140*/  LOP3.LUT R2, R101, 0x1f0, RZ, 0xc0, !PT ;  /* 0x000001f065027812 */ /* 0x000fe200078ec0ff */
[----:B------:R-:W-:Y:S03]  /*3150*/  STL [R1+0x30], R223 ;  /* 0x000030df01007387 */ /* 0x000fe60000100800 */
[----:B------:R-:W-:Y:S01]  /*3160*/  HMMA.16816.F32.BF16 R40, R24, R54, R76 ;  /* 0x000000361828723c */ /* 0x000fe2000004184c */
[----:B------:R-:W-:-:S07]  /*3170*/  DEPBAR.LE SB0, 0x0 ;  /* 0x000080000000791a */ /* 0x000fce0000000000 */
[C---:B------:R-:W-:Y:S08]  /*3180*/  HMMA.16816.F32.BF16 R52, R24.reuse, R80, R84 ;  /* 0x000000501834723c */ /* 0x040ff00000041854 */
[----:B------:R-:W-:Y:S08]  /*3190*/  HMMA.16816.F32.BF16 R24, R24, R82, R72 ;  /* 0x000000521818723c */ /* 0x000ff00000041848 */
[C---:B--2---:R-:W-:Y:S08]  /*31a0*/  HMMA.16816.F32.BF16 R68, R20.reuse, R36, R68 ;  /* 0x000000241444723c */ /* 0x044ff00000041844 */
[C---:B------:R-:W-:Y:S08]  /*31b0*/  HMMA.16816.F32.BF16 R64, R20.reuse, R38, R64 ;  /* 0x000000261440723c */ /* 0x040ff00000041840 */
[C---:B----4-:R-:W-:Y:S08]  /*31c0*/  HMMA.16816.F32.BF16 R60, R20.reuse, R44, R60 ;  /* 0x0000002c143c723c */ /* 0x050ff0000004183c */
[----:B------:R-:W-:Y:S08]  /*31d0*/  HMMA.16816.F32.BF16 R56, R20, R46, R56 ;  /* 0x0000002e1438723c */ /* 0x000ff00000041838 */
[C---:B------:R-:W-:Y:S08]  /*31e0*/  HMMA.16816.F32.BF16 R48, R16.reuse, R36, R48 ;  /* 0x000000241030723c */ /* 0x040ff00000041830 */
[C---:B------:R-:W-:Y:S08]  /*31f0*/  HMMA.16816.F32.BF16 R36, R16.reuse, R38, R40 ;  /* 0x000000261024723c */ /* 0x040ff00000041828 */
[C---:B------:R-:W-:Y:S08]  /*3200*/  HMMA.16816.F32.BF16 R20, R16.reuse, R44, R52 ;  /* 0x0000002c1014723c */ /* 0x040ff00000041834 */
[----:B------:R-:W-:Y:S01]  /*3210*/  HMMA.16816.F32.BF16 R16, R16, R46, R24 ;  /* 0x0000002e1010723c */ /* 0x000fe20000041818 */
[----:B------:R-:W-:-:S02]  /*3220*/  LOP3.LUT R0, R0, 0x7, RZ, 0xc0, !PT ;  /* 0x0000000700007812 */ /* 0x000fc400078ec0ff */
[----:B------:R-:W-:Y:S02]  /*3230*/  LOP3.LUT R215, R3, 0x6, RZ, 0xc0, !PT ;  /* 0x0000000603d77812 */ /* 0x000fe400078ec0ff */
[----:B------:R-:W-:-:S03]  /*3240*/  IADD3 R0, PT, PT, R0, UR15, R2 ;  /* 0x0000000f00007c10 */ /* 0x000fc6000fffe002 */
[----:B-1----:R-:W-:Y:S01]  /*3250*/  HMMA.16816.F32.BF16 R40, R8, R28, R68 ;  /* 0x0000001c0828723c */ /* 0x002fe20000041844 */
[----:B------:R-:W-:Y:S01]  /*3260*/  STL [R1+0x24], R102 ;  /* 0x0000246601007387 */ /* 0x000fe20000100800 */
[----:B------:R-:W-:-:S03]  /*3270*/  IADD3 R227, PT, PT, R0, R92, -R227 ;  /* 0x0000005c00e37210 */ /* 0x000fc60007ffe8e3 */
[----:B------:R-:W-:Y:S03]  /*3280*/  STL [R1+0x2c], R222 ;  /* 0x00002cde01007387 */ /* 0x000fe60000100800 */
[----:B------:R-:W-:Y:S01]  /*3290*/  HMMA.16816.F32.BF16 R44, R8, R30, R64 ;  /* 0x0000001e082c723c */ /* 0x000fe20000041840 */
[----:B------:R1:W-:Y:S07]  /*32a0*/  STL [R1+0x34], R3 ;  /* 0x0000340301007387 */ /* 0x0003ee0000100800 */
[----:B-----5:R-:W-:Y:S01]  /*32b0*/  HMMA.16816.F32.BF16 R76, R12, R32, R20 ;  /* 0x000000200c4c723c */ /* 0x020fe20000041814 */
[----:B------:R-:W-:-:S07]  /*32c0*/  VIADD R20, R227, 0x48 ;  /* 0x00000048e3147836 */ /* 0x000fce0000000000 */
[----:B------:R-:W-:Y:S01]  /*32d0*/  HMMA.16816.F32.BF16 R68, R12, R34, R16 ;  /* 0x000000220c44723c */ /* 0x000fe20000041810 */
[----:B------:R-:W-:Y:S02]  /*32e0*/  VIADD R19, R227, 0x40 ;  /* 0x00000040e3137836 */ /* 0x000fe40000000000 */
[----:B-1----:R-:W-:-:S05]  /*32f0*/  IMAD R3, R132, 0x20, R215 ;  /* 0x0000002084037824 */ /* 0x002fca00078e02d7 */
[----:B------:R-:W-:Y:S01]  /*3300*/  HMMA.16816.F32.BF16 R60, R8, R32, R60 ;  /* 0x00000020083c723c */ /* 0x000fe2000004183c */
[C---:B------:R-:W-:Y:S01]  /*3310*/  VIADD R18, R3.reuse, 0x1 ;  /* 0x0000000103127836 */ /* 0x040fe20000000000 */
[----:B------:R-:W-:Y:S01]  /*3320*/  ISETP.GT.AND P2, PT, R20, R3, PT ;  /* 0x000000031400720c */ /* 0x000fe20003f44270 */
[C---:B------:R-:W-:Y:S02]  /*3330*/  VIADD R17, R3.reuse, 0x8 ;  /* 0x0000000803117836 */ /* 0x040fe40000000000 */
[----:B------:R-:W-:-:S03]  /*3340*/  VIADD R16, R3, 0x9 ;  /* 0x0000000903107836 */ /* 0x000fc60000000000 */
[----:B------:R-:W-:Y:S01]  /*3350*/  HMMA.16816.F32.BF16 R52, R8, R34, R56 ;  /* 0x000000220834723c */ /* 0x000fe20000041838 */
[CC--:B------:R-:W-:Y:S02]  /*3360*/  ISETP.GT.AND P3, PT, R19.reuse, R18.reuse, PT ;  /* 0x000000121300720c */ /* 0x0c0fe40003f64270 */
[----:B------:R-:W-:Y:S02]  /*3370*/  ISETP.GT.AND P4, PT, R19, R3, PT ;  /* 0x000000031300720c */ /* 0x000fe40003f84270 */
[----:B------:R-:W-:Y:S02]  /*3380*/  ISETP.GT.AND P1, PT, R20, R18, PT ;  /* 0x000000121400720c */ /* 0x000fe40003f24270 */
[----:B------:R-:W-:Y:S01]  /*3390*/  IADD3 R2, PT, PT, R92, R103, -R93 ;  /* 0x000000675c027210 */ /* 0x000fe20007ffe85d */
[----:B------:R-:W-:Y:S01]  /*33a0*/  HMMA.16816.F32.BF16 R56, R12, R28, R48 ;  /* 0x0000001c0c38723c */ /* 0x000fe20000041830 */
[----:B------:R-:W-:Y:S02]  /*33b0*/  FSEL R6, R41, -INF , !P3 ;  /* 0xff80000029067808 */ /* 0x000fe40005800000 */
[----:B------:R-:W-:Y:S01]  /*33c0*/  FSEL R27, R42, -INF , !P2 ;  /* 0xff8000002a1b7808 */ /* 0x000fe20005000000 */
[----:B------:R-:W-:Y:S01]  /*33d0*/  BAR.SYNC.DEFER_BLOCKING 0x0 ;  /* 0x0000000000007b1d */ /* 0x000fe20000010000 */
[----:B------:R-:W-:-:S02]  /*33e0*/  ISETP.GT.AND P3, PT, R19, R16, PT ;  /* 0x000000101300720c */ /* 0x000fc40003f64270 */
[-C--:B------:R-:W-:Y:S01]  /*33f0*/  ISETP.GT.AND P2, PT, R20, R17.reuse, PT ;  /* 0x000000111400720c */ /* 0x080fe20003f44270 */
[----:B------:R-:W-:Y:S01]  /*3400*/  HMMA.16816.F32.BF16 R64, R12, R30, R36 ;  /* 0x0000001e0c40723c */ /* 0x000fe20000041824 */
[C---:B------:R-:W-:Y:S01]  /*3410*/  VIADD R15, R3.reuse, 0x10 ;  /* 0x00000010030f7836 */ /* 0x040fe20000000000 */
[----:B------:R-:W-:Y:S01]  /*3420*/  FSEL R7, R40, -INF , !P4 ;  /* 0xff80000028077808 */ /* 0x000fe20006000000 */
[----:B------:R-:W-:Y:S01]  /*3430*/  VIADD R14, R3, 0x11 ;  /* 0x00000011030e7836 */ /* 0x000fe20000000000 */
[----:B------:R-:W-:Y:S02]  /*3440*/  FSEL R33, R43, -INF , !P1 ;  /* 0xff8000002b217808 */ /* 0x000fe40004800000 */
[----:B------:R-:W-:Y:S02]  /*3450*/  ISETP.GT.AND P4, PT, R19, R17, PT ;  /* 0x000000111300720c */ /* 0x000fe40003f84270 */
[----:B------:R-:W-:Y:S02]  /*3460*/  IADD3 R21, PT, PT, R0, 0x1, R2 ;  /* 0x0000000100157810 */ /* 0x000fe40007ffe002 */
[----:B------:R-:W-:Y:S01]  /*3470*/  ISETP.GT.AND P1, PT, R20, R16, PT ;  /* 0x000000101400720c */ /* 0x000fe20003f24270 */
[----:B------:R-:W-:Y:S01]  /*3480*/  VIADD R13, R3, 0x18 ;  /* 0x00000018030d7836 */ /* 0x000fe20000000000 */
[----:B------:R-:W-:Y:S01]  /*3490*/  FSEL R2, R45, -INF , !P3 ;  /* 0xff8000002d027808 */ /* 0x000fe20005800000 */
[----:B------:R-:W-:Y:S01]  /*34a0*/  VIADD R12, R3, 0x19 ;  /* 0x00000019030c7836 */ /* 0x000fe20000000000 */
[----:B------:R-:W-:-:S02]  /*34b0*/  FSEL R28, R46, -INF , !P2 ;  /* 0xff8000002e1c7808 */ /* 0x000fc40005000000 */
[-C--:B------:R-:W-:Y:S02]  /*34c0*/  ISETP.GT.AND P3, PT, R19, R14.reuse, PT ;  /* 0x0000000e1300720c */ /* 0x080fe40003f64270 */
[-C--:B------:R-:W-:Y:S02]  /*34d0*/  ISETP.GT.AND P2, PT, R20, R15.reuse, PT ;  /* 0x0000000f1400720c */ /* 0x080fe40003f44270 */
[----:B------:R-:W-:Y:S02]  /*34e0*/  FSEL R5, R44, -INF , !P4 ;  /* 0xff8000002c057808 */ /* 0x000fe40006000000 */
[----:B------:R-:W-:Y:S02]  /*34f0*/  FSEL R29, R47, -INF , !P1 ;  /* 0xff8000002f1d7808 */ /* 0x000fe40004800000 */
[----:B------:R-:W-:Y:S02]  /*3500*/  ISETP.GT.AND P4, PT, R19, R15, PT ;  /* 0x0000000f1300720c */ /* 0x000fe40003f84270 */
[----:B------:R-:W-:-:S02]  /*3510*/  ISETP.GT.AND P1, PT, R20, R14, PT ;  /* 0x0000000e1400720c */ /* 0x000fc40003f24270 */
[----:B------:R-:W-:Y:S02]  /*3520*/  FSEL R9, R61, -INF , !P3 ;  /* 0xff8000003d097808 */ /* 0x000fe40005800000 */
[----:B------:R-:W-:Y:S02]  /*3530*/  FSEL R30, R62, -INF , !P2 ;  /* 0xff8000003e1e7808 */ /* 0x000fe40005000000 */
[----:B------:R-:W-:Y:S02]  /*3540*/  ISETP.GT.AND P3, PT, R19, R12, PT ;  /* 0x0000000c1300720c */ /* 0x000fe40003f64270 */
[----:B------:R-:W-:Y:S02]  /*3550*/  ISETP.GT.AND P2, PT, R20, R13, PT ;  /* 0x0000000d1400720c */ /* 0x000fe40003f44270 */
[----:B------:R-:W-:Y:S02]  /*3560*/  FSEL R0, R60, -INF , !P4 ;  /* 0xff8000003c007808 */ /* 0x000fe40006000000 */
[----:B------:R-:W-:Y:S01]  /*3570*/  VIADDMNMX R230, R21, 0x40, R92, PT ;  /* 0x0000004015e67846 */ /* 0x000fe2000380015c */
[----:B------:R1:W-:Y:S01]  /*3580*/  STL [R1+0x8], R215 ;  /* 0x000008d701007387 */ /* 0x0003e20000100800 */
[----:B------:R-:W-:-:S02]  /*3590*/  FSEL R32, R63, -INF , !P1 ;  /* 0xff8000003f207808 */ /* 0x000fc40004800000 */
[----:B------:R-:W-:Y:S02]  /*35a0*/  ISETP.GT.AND P4, PT, R19, R13, PT ;  /* 0x0000000d1300720c */ /* 0x000fe40003f84270 */
[----:B------:R-:W-:Y:S02]  /*35b0*/  ISETP.GT.AND P1, PT, R20, R12, PT ;  /* 0x0000000c1400720c */ /* 0x000fe40003f24270 */
[----:B------:R-:W-:Y:S02]  /*35c0*/  FSEL R10, R53, -INF , !P3 ;  /* 0xff800000350a7808 */ /* 0x000fe40005800000 */
[----:B------:R-:W-:Y:S02]  /*35d0*/  FSEL R31, R54, -INF , !P2 ;  /* 0xff800000361f7808 */ /* 0x000fe40005000000 */
[-C--:B------:R-:W-:Y:S02]  /*35e0*/  ISETP.GE.AND P3, PT, R3, R230.reuse, PT ;  /* 0x000000e60300720c */ /* 0x080fe40003f66270 */
[----:B------:R-:W-:-:S02]  /*35f0*/  ISETP.GE.AND P2, PT, R18, R230, PT ;  /* 0x000000e61200720c */ /* 0x000fc40003f46270 */
[----:B------:R-:W-:Y:S02]  /*3600*/  FSEL R8, R52, -INF , !P4 ;  /* 0xff80000034087808 */ /* 0x000fe40006000000 */
[----:B------:R-:W-:Y:S02]  /*3610*/  FSEL R34, R55, -INF , !P1 ;  /* 0xff80000037227808 */ /* 0x000fe40004800000 */
[----:B------:R-:W-:Y:S02]  /*3620*/  ISETP.GE.AND P4, PT, R17, R230, PT ;  /* 0x000000e61100720c */ /* 0x000fe40003f86270 */
[----:B------:R-:W-:Y:S02]  /*3630*/  ISETP.GT.U32.AND P1, PT, R132, R140, PT ;  /* 0x0000008c8400720c */ /* 0x000fe40003f24070 */
[----:B------:R-:W-:Y:S02]  /*3640*/  FSEL R24, R7, -INF , !P3 ;  /* 0xff80000007187808 */ /* 0x000fe40005800000 */
[----:B------:R-:W-:-:S02]  /*3650*/  FSEL R23, R6, -INF , !P2 ;  /* 0xff80000006177808 */ /* 0x000fc40005000000 */
[-C--:B------:R-:W-:Y:S02]  /*3660*/  ISETP.GE.AND P3, PT, R16, R230.reuse, PT ;  /* 0x000000e61000720c */ /* 0x080fe40003f66270 */
[-C--:B------:R-:W-:Y:S02]  /*3670*/  ISETP.GE.AND P2, PT, R15, R230.reuse, PT ;  /* 0x000000e60f00720c */ /* 0x080fe40003f46270 */
[----:B------:R-:W-:Y:S02]  /*3680*/  FSEL R25, R5, -INF , !P4 ;  /* 0xff80000005197808 */ /* 0x000fe40006000000 */
[----:B------:R-:W-:Y:S02]  /*3690*/  FSEL R26, R2, -INF , !P3 ;  /* 0xff800000021a7808 */ /* 0x000fe40005800000 */
[----:B------:R-:W-:Y:S02]  /*36a0*/  FSEL R35, R0, -INF , !P2 ;  /* 0xff80000000237808 */ /* 0x000fe40005000000 */
[----:B------:R-:W-:-:S02]  /*36b0*/  ISETP.GE.AND P4, PT, R14, R230, PT ;  /* 0x000000e60e00720c */ /* 0x000fc40003f86270 */
[-C--:B------:R-:W-:Y:S02]  /*36c0*/  ISETP.GE.AND P3, PT, R13, R230.reuse, PT ;  /* 0x000000e60d00720c */ /* 0x080fe40003f66270 */
[----:B------:R-:W-:Y:S02]  /*36d0*/  FMNMX3.FTZ R0, R24, R23, R25, !PT ;  /* 0x0000001718007276 */ /* 0x000fe40007810019 */
[----:B------:R-:W-:Y:S02]  /*36e0*/  ISETP.GE.AND P2, PT, R12, R230, PT ;  /* 0x000000e60c00720c */ /* 0x000fe40003f46270 */
[----:B------:R-:W-:Y:S02]  /*36f0*/  FSEL R36, R9, -INF , !P4 ;  /* 0xff80000009247808 */ /* 0x000fe40006000000 */
[----:B------:R-:W-:Y:S02]  /*3700*/  FSEL R38, R8, -INF , !P3 ;  /* 0xff80000008267808 */ /* 0x000fe40005800000 */
[----:B------:R-:W-:-:S02]  /*3710*/  FMNMX3.FTZ R0, R0, R26, R35, !PT ;  /* 0x0000001a00007276 */ /* 0x000fc40007810023 */
[----:B------:R-:W-:Y:S02]  /*3720*/  VIADDMNMX R231, R21, 0x48, R92, PT ;  /* 0x0000004815e77846 */ /* 0x000fe4000380015c */
[----:B------:R-:W-:Y:S02]  /*3730*/  FSEL R37, R10, -INF , !P2 ;  /* 0xff8000000a257808 */ /* 0x000fe40005000000 */
[----:B------:R-:W-:Y:S01]  /*3740*/  FMNMX3.FTZ R22, R0, R36, R38, !PT ;  /* 0x0000002400167276 */ /* 0x000fe20007810026 */
[----:B-1----:R-:W-:Y:S06]  /*3750*/  @!P1 BRA `(.L_x_1302) ;  /* 0x0000000000489947 */ /* 0x002fec0003800000 */
[----:B------:R-:W-:-:S04]  /*3760*/  VIADD R0, R233, 0xfffffffe ;  /* 0xfffffffee9007836 */ /* 0x000fc80000000000 */
[-C--:B------:R-:W-:Y:S02]  /*3770*/  IMAD R2, R96, R0.reuse, RZ ;  /* 0x0000000060027224 */ /* 0x080fe400078e02ff */
[----:B------:R-:W-:-:S04]  /*3780*/  IMAD.WIDE.U32 R6, R97, R0, RZ ;  /* 0x0000000061067225 */ /* 0x000fc800078e00ff */
[----:B------:R-:W-:Y:S01]  /*3790*/  IMAD.IADD R0, R7, 0x1, R2 ;  /* 0x0000000107007824 */ /* 0x000fe200078e0202 */
[----:B------:R-:W-:Y:S02]  /*37a0*/  IADD3 R2, P1, PT, R94, R6, RZ ;  /* 0x000000065e027210 */ /* 0x000fe40007f3e0ff */
[----:B------:R-:W-:-:S03]  /*37b0*/  LEA R10, P2, R6, R104, 0x1 ;  /* 0x00000068060a7211 */ /* 0x000fc600078408ff */
[--C-:B------:R-:W-:Y:S01]  /*37c0*/  IMAD.X R5, R95, 0x1, R0.reuse, P1 ;  /* 0x000000015f057824 */ /* 0x100fe200008e0600 */
        /* <DEDUP_REMOVED lines=11> */
.L_x_1302:
[----:B------:R-:W-:Y:S01]  /*3880*/  FMNMX.FTZ R0, R37, R22, !PT ;  /* 0x0000001625007209 */ /* 0x000fe20007810000 */
[----:B------:R-:W2:Y:S01]  /*3890*/  LDCU UR4, c[0x0][0x45c] ;  /* 0x00008b80ff0477ac */ /* 0x000ea20008000800 */
[-C--:B------:R-:W-:Y:S01]  /*38a0*/  ISETP.GE.AND P3, PT, R3, R231.reuse, PT ;  /* 0x000000e70300720c */ /* 0x080fe20003f66270 */
[----:B------:R-:W-:Y:S01]  /*38b0*/  VIADD R226, R227, 0x8 ;  /* 0x00000008e3e27836 */ /* 0x000fe20000000000 */
[-C--:B------:R-:W-:Y:S01]  /*38c0*/  ISETP.GE.AND P2, PT, R18, R231.reuse, PT ;  /* 0x000000e71200720c */ /* 0x080fe20003f46270 */
[----:B------:R-:W3:Y:S01]  /*38d0*/  SHFL.BFLY PT, R5, R0, 0x2, 0x1f ;  /* 0x0c401f0000057f89 */ /* 0x000ee200000e0000 */
[-C--:B------:R-:W-:Y:S02]  /*38e0*/  ISETP.GE.AND P1, PT, R17, R231.reuse, PT ;  /* 0x000000e71100720c */ /* 0x080fe40003f26270 */
[----:B------:R-:W-:Y:S02]  /*38f0*/  FSEL R7, R27, -INF , !P3 ;  /* 0xff8000001b077808 */ /* 0x000fe40005800000 */
[----:B------:R-:W-:-:S02]  /*3900*/  ISETP.GE.AND P4, PT, R16, R231, PT ;  /* 0x000000e71000720c */ /* 0x000fc40003f86270 */
[-C--:B------:R-:W-:Y:S02]  /*3910*/  ISETP.GE.AND P3, PT, R15, R231.reuse, PT ;  /* 0x000000e70f00720c */ /* 0x080fe40003f66270 */
[----:B-1----:R-:W-:Y:S02]  /*3920*/  FSEL R8, R33, -INF , !P2 ;  /* 0xff80000021087808 */ /* 0x002fe40005000000 */
[----:B------:R-:W-:Y:S02]  /*3930*/  FSEL R9, R28, -INF , !P1 ;  /* 0xff8000001c097808 */ /* 0x000fe40004800000 */
[-C--:B------:R-:W-:Y:S02]  /*3940*/  ISETP.GE.AND P2, PT, R14, R231.reuse, PT ;  /* 0x000000e70e00720c */ /* 0x080fe40003f46270 */
[----:B------:R-:W-:Y:S02]  /*3950*/  ISETP.GE.AND P1, PT, R13, R231, PT ;  /* 0x000000e70d00720c */ /* 0x000fe40003f26270 */
[----:B------:R-:W-:-:S02]  /*3960*/  FSEL R10, R29, -INF , !P4 ;  /* 0xff8000001d0a7808 */ /* 0x000fc40006000000 */
[----:B------:R-:W-:Y:S02]  /*3970*/  FSEL R27, R30, -INF , !P3 ;  /* 0xff8000001e1b7808 */ /* 0x000fe40005800000 */
[----:B------:R-:W-:Y:S02]  /*3980*/  FMNMX3.FTZ R2, R7, R8, R9, !PT ;  /* 0x0000000807027276 */ /* 0x000fe40007810009 */
[----:B------:R-:W-:Y:S02]  /*3990*/  ISETP.GE.AND P3, PT, R12, R231, PT ;  /* 0x000000e70c00720c */ /* 0x000fe40003f66270 */
[----:B------:R-:W-:Y:S02]  /*39a0*/  FSEL R29, R32, -INF , !P2 ;  /* 0xff800000201d7808 */ /* 0x000fe40005000000 */
[----:B------:R-:W-:Y:S02]  /*39b0*/  FSEL R31, R31, -INF , !P1 ;  /* 0xff8000001f1f7808 */ /* 0x000fe40004800000 */
[----:B------:R-:W-:-:S02]  /*39c0*/  FMNMX3.FTZ R2, R2, R10, R27, !PT ;  /* 0x0000000a02027276 */ /* 0x000fc4000781001b */
[----:B------:R-:W-:Y:S02]  /*39d0*/  FSEL R28, R34, -INF , !P3 ;  /* 0xff800000221c7808 */ /* 0x000fe40005800000 */
[----:B------:R-:W-:Y:S02]  /*39e0*/  FMNMX3.FTZ R2, R2, R29, R31, !PT ;  /* 0x0000001d02027276 */ /* 0x000fe4000781001f */
[----:B---3--:R-:W-:Y:S02]  /*39f0*/  FMNMX.FTZ R0, R0, R5, !PT ;  /* 0x0000000500007209 */ /* 0x008fe40007810000 */
[----:B------:R-:W-:Y:S02]  /*3a00*/  FMNMX.FTZ R2, R28, R2, !PT ;  /* 0x000000021c027209 */ /* 0x000fe40007810000 */
[C---:B------:R-:W-:Y:S01]  /*3a10*/  VIMNMX R228, PT, PT, R21.reuse, R92, PT ;  /* 0x0000005c15e47248 */ /* 0x040fe20003fe0100 */
[----:B------:R-:W1:Y:S01]  /*3a20*/  SHFL.BFLY PT, R6, R0, 0x1, 0x1f ;  /* 0x0c201f0000067f89 */ /* 0x000e6200000e0000 */
[----:B------:R-:W-:-:S02]  /*3a30*/  VIADDMNMX R229, R21, 0x8, R92, PT ;  /* 0x0000000815e57846 */ /* 0x000fc4000380015c */
[C---:B------:R-:W-:Y:S01]  /*3a40*/  ISETP.GE.AND P5, PT, R3.reuse, R228, PT ;  /* 0x000000e40300720c */ /* 0x040fe20003fa6270 */
[----:B------:R-:W3:Y:S01]  /*3a50*/  SHFL.BFLY PT, R5, R2, 0x2, 0x1f ;  /* 0x0c401f0002057f89 */ /* 0x000ee200000e0000 */
[----:B------:R-:W-:Y:S02]  /*3a60*/  ISETP.GT.AND P3, PT, R226, R3, PT ;  /* 0x00000003e200720c */ /* 0x000fe40003f64270 */
[----:B------:R-:W-:Y:S02]  /*3a70*/  ISETP.GE.AND P2, PT, R3, R229, PT ;  /* 0x000000e50300720c */ /* 0x000fe40003f46270 */
[----:B------:R-:W-:Y:S02]  /*3a80*/  ISETP.GT.AND P4, PT, R227, R17, PT ;  /* 0x00000011e300720c */ /* 0x000fe40003f84270 */
[----:B-1----:R-:W-:Y:S02]  /*3a90*/  FMNMX.FTZ R134, R0, R6, !PT ;  /* 0x0000000600867209 */ /* 0x002fe40007810000 */
[----:B---3--:R-:W-:-:S03]  /*3aa0*/  FMNMX.FTZ R2, R2, R5, !PT ;  /* 0x0000000502027209 */ /* 0x008fc60007810000 */
[C---:B--2---:R-:W-:Y:S01]  /*3ab0*/  FMUL.FTZ R0, R134.reuse, UR4 ;  /* 0x0000000486007c20 */ /* 0x044fe20008410000 */
[----:B------:R-:W-:Y:S01]  /*3ac0*/  FSETP.NEU.FTZ.AND P1, PT, R134, -INF , PT ;  /* 0xff8000008600780b */ /* 0x000fe20003f3d000 */
[----:B------:R-:W1:Y:S03]  /*3ad0*/  SHFL.BFLY PT, R5, R2, 0x1, 0x1f ;  /* 0x0c201f0002057f89 */ /* 0x000e6600000e0000 */
[----:B------:R-:W-:-:S05]  /*3ae0*/  FSEL R6, R0, RZ, P1 ;  /* 0x000000ff00067208 */ /* 0x000fca0000800000 */
[----:B------:R-:W-:-:S04]  /*3af0*/  FFMA.FTZ R0, R24, UR4, -R6 ;  /* 0x0000000418007c23 */ /* 0x000fc80008010806 */
[----:B------:R2:W-:Y:S01]  /*3b00*/  MUFU.EX2 R213, R0 ;  /* 0x0000000000d57308 */ /* 0x0005e20000000800 */
[----:B-1----:R-:W-:Y:S01]  /*3b10*/  FMNMX.FTZ R137, R2, R5, !PT ;  /* 0x0000000502897209 */ /* 0x002fe20007810000 */
[--C-:B------:R-:W-:Y:S01]  /*3b20*/  FFMA.FTZ R2, R26, UR4, -R6.reuse ;  /* 0x000000041a027c23 */ /* 0x100fe20008010806 */
[----:B--2---:R-:W-:Y:S02]  /*3b30*/  FFMA.FTZ R0, R23, UR4, -R6 ;  /* 0x0000000417007c23 */ /* 0x004fe40008010806 */
[----:B------:R-:W-:-:S03]  /*3b40*/  FSETP.NEU.FTZ.AND P1, PT, R137, -INF , PT ;  /* 0xff8000008900780b */ /* 0x000fc60003f3d000 */
[----:B------:R-:W-:Y:S08]  /*3b50*/  MUFU.EX2 R214, R2 ;  /* 0x0000000200d67308 */ /* 0x000ff00000000800 */
[----:B------:R1:W2:Y:S02]  /*3b60*/  MUFU.EX2 R212, R0 ;  /* 0x0000000000d47308 */ /* 0x0002a40000000800 */
[----:B-1----:R-:W-:-:S06]  /*3b70*/  FFMA.FTZ R0, R25, UR4, -R6 ;  /* 0x0000000419007c23 */ /* 0x002fcc0008010806 */
[----:B------:R1:W3:Y:S02]  /*3b80*/  MUFU.EX2 R211, R0 ;  /* 0x0000000000d37308 */ /* 0x0002e40000000800 */
[----:B-1----:R-:W-:-:S05]  /*3b90*/  FMUL.FTZ R0, R137, UR4 ;  /* 0x0000000489007c20 */ /* 0x002fca0008410000 */
[----:B------:R-:W-:Y:S01]  /*3ba0*/  FSEL R5, R0, RZ, P1 ;  /* 0x000000ff00057208 */ /* 0x000fe20000800000 */
[----:B------:R-:W-:Y:S01]  /*3bb0*/  IMAD.SHL.U32 R0, R99, 0x200, RZ ;  /* 0x0000020063007824 */ /* 0x000fe200078e00ff */
[----:B------:R-:W-:-:S03]  /*3bc0*/  ISETP.GT.AND P1, PT, R227, R18, PT ;  /* 0x00000012e300720c */ /* 0x000fc60003f24270 */
[--C-:B------:R-:W-:Y:S01]  /*3bd0*/  FFMA.FTZ R2, R7, UR4, -R5.reuse ;  /* 0x0000000407027c23 */ /* 0x100fe20008010805 */
[--C-:B------:R-:W-:Y:S01]  /*3be0*/  FFMA.FTZ R7, R9, UR4, -R5.reuse ;  /* 0x0000000409077c23 */ /* 0x100fe20008010805 */
[----:B------:R-:W-:Y:S02]  /*3bf0*/  LOP3.LUT R0, R98, 0x200, R0, 0xf8, !PT ;  /* 0x0000020062007812 */ /* 0x000fe400078ef800 */
[----:B------:R1:W-:Y:S02]  /*3c00*/  MUFU.EX2 R205, R2 ;  /* 0x0000000200cd7308 */ /* 0x0003e40000000800 */
[----:B------:R-:W-:Y:S01]  /*3c10*/  LEA R216, R0, UR5, 0x1 ;  /* 0x0000000500d87c11 */ /* 0x000fe2000f8e08ff */
[----:B------:R-:W-:Y:S01]  /*3c20*/  FFMA.FTZ R0, R8, UR4, -R5 ;  /* 0x0000000408007c23 */ /* 0x000fe20008010805 */
[----:B--2---:R-:W-:-:S03]  /*3c30*/  F2FP.BF16.F32.PACK_AB R8, R212, R213 ;  /* 0x000000d5d408723e */ /* 0x004fc600000010ff */
[C---:B------:R-:W-:Y:S01]  /*3c40*/  VIADD R252, R216.reuse, 0xa040 ;  /* 0x0000a040d8fc7836 */ /* 0x040fe20000000000 */
[----:B------:R2:W-:Y:S01]  /*3c50*/  MUFU.EX2 R204, R7 ;  /* 0x0000000700cc7308 */ /* 0x0005e20000000800 */
[----:B------:R-:W-:Y:S01]  /*3c60*/  VIADD R11, R216, 0xa000 ;  /* 0x0000a000d80b7836 */ /* 0x000fe20000000000 */
[----:B------:R-:W-:Y:S04]  /*3c70*/  LDSM.16.MT88.4 R48, [R216+0xa000] ;  /* 0x00a00000d830783b */ /* 0x000fe80000004200 */
[----:B------:R-:W-:Y:S02]  /*3c80*/  LDSM.16.MT88.4 R116, [R216+0xb000] ;  /* 0x00b00000d874783b */ /* 0x000fe40000004200 */
[----:B------:R4:W5:Y:S01]  /*3c90*/  MUFU.EX2 R139, R0 ;  /* 0x00000000008b7308 */ /* 0x0009620000000800 */
[----:B-1----:R-:W-:Y:S01]  /*3ca0*/  SEL R2, R100, 0xffffffe0, !P0 ;  /* 0xffffffe064027807 */ /* 0x002fe20004000000 */
[----:B------:R-:W-:Y:S01]  /*3cb0*/  LDSM.16.MT88.4 R152, [R216+0xa800] ;  /* 0x00a80000d898783b */ /* 0x000fe20000004200 */
[----:B------:R-:W-:Y:S01]  /*3cc0*/  ISETP.GT.AND P0, PT, R227, R3, PT ;  /* 0x00000003e300720c */ /* 0x000fe20003f04270 */
[----:B------:R-:W-:Y:S01]  /*3cd0*/  FFMA.FTZ R3, R10, UR4, -R5 ;  /* 0x000000040a037c23 */ /* 0x000fe20008010805 */
[----:B---3--:R-:W-:Y:S01]  /*3ce0*/  F2FP.BF16.F32.PACK_AB R10, R214, R211 ;  /* 0x000000d3d60a723e */ /* 0x008fe200000010ff */
[----:B------:R-:W-:Y:S01]  /*3cf0*/  IMAD.IADD R220, R216, 0x1, R2 ;  /* 0x00000001d8dc7824 */ /* 0x000fe200078e0202 */
[----:B------:R-:W-:Y:S01]  /*3d00*/  LDSM.16.MT88.4 R80, [R216+0xb800] ;  /* 0x00b80000d850783b */ /* 0x000fe20000004200 */
[----:B------:R1:W3:Y:S01]  /*3d10*/  MUFU.EX2 R206, R3 ;  /* 0x0000000300ce7308 */ /* 0x0002e20000000800 */
[----:B--2---:R-:W-:-:S02]  /*3d20*/  FSEL R7, R56, -INF , !P0 ;  /* 0xff80000038077808 */ /* 0x004fc40004000000 */
[----:B------:R-:W-:Y:S01]  /*3d30*/  ISETP.GE.AND P0, PT, R18, R228, PT ;  /* 0x000000e41200720c */ /* 0x000fe20003f06270 */
[----:B------:R-:W-:Y:S01]  /*3d40*/  LDSM.16.MT88.4 R52, [R220+0xa000] ;  /* 0x00a00000dc34783b */ /* 0x000fe20000004200 */
[----:B------:R-:W-:Y:S02]  /*3d50*/  FSEL R135, R7, -INF , !P5 ;  /* 0xff80000007877808 */ /* 0x000fe40006800000 */
[----:B------:R-:W-:Y:S01]  /*3d60*/  ISETP.GT.AND P5, PT, R227, R16, PT ;  /* 0x00000010e300720c */ /* 0x000fe20003fa4270 */
[----:B------:R-:W-:Y:S01]  /*3d70*/  LDSM.16.MT88.4 R128, [R220+0xb000] ;  /* 0x00b00000dc80783b */ /* 0x000fe20000004200 */
[----:B----4-:R-:W-:Y:S01]  /*3d80*/  IMAD.MOV.U32 R0, RZ, RZ, R252 ;  /* 0x000000ffff007224 */ /* 0x010fe200078e00fc */
[----:B-----5:R-:W-:Y:S01]  /*3d90*/  F2FP.BF16.F32.PACK_AB R9, R139, R205 ;  /* 0x000000cd8b09723e */ /* 0x020fe200000010ff */
[----:B------:R-:W-:Y:S01]  /*3da0*/  @P6 VIADD R0, R11, 0xffffffc0 ;  /* 0xffffffc00b006836 */ /* 0x000fe20000000000 */
[----:B------:R-:W-:Y:S01]  /*3db0*/  FSEL R7, R65, -INF , !P5 ;  /* 0xff80000041077808 */ /* 0x000fe20006800000 */
[----:B------:R-:W-:Y:S01]  /*3dc0*/  LDSM.16.MT88.4 R168, [R220+0xa800] ;  /* 0x00a80000dca8783b */ /* 0x000fe20000004200 */
[----:B------:R-:W-:Y:S01]  /*3dd0*/  ISETP.GE.AND P5, PT, R15, R228, PT ;  /* 0x000000e40f00720c */ /* 0x000fe20003fa6270 */
[----:B------:R-:W-:Y:S01]  /*3de0*/  IMAD.IADD R219, R2, 0x1, R0 ;  /* 0x0000000102db7824 */ /* 0x000fe200078e0200 */
[----:B-1----:R-:W-:Y:S01]  /*3df0*/  FSEL R3, R57, -INF , !P1 ;  /* 0xff80000039037808 */ /* 0x002fe20004800000 */
[----:B------:R-:W-:Y:S01]  /*3e00*/  LDSM.16.MT88.4 R84, [R0] ;  /* 0x000000000054783b */ /* 0x000fe20000004200 */
[----:B------:R-:W-:-:S02]  /*3e10*/  ISETP.GT.AND P1, PT, R227, R15, PT ;  /* 0x0000000fe300720c */ /* 0x000fc40003f24270 */
[----:B------:R-:W-:Y:S01]  /*3e20*/  FSEL R21, R3, -INF , !P0 ;  /* 0xff80000003157808 */ /* 0x000fe20004000000 */
[----:B------:R-:W-:Y:S01]  /*3e30*/  LDSM.16.MT88.4 R100, [R219] ;  /* 0x00000000db64783b */ /* 0x000fe20000004200 */
[----:B------:R-:W-:Y:S02]  /*3e40*/  FSEL R3, R64, -INF , !P4 ;  /* 0xff80000040037808 */ /* 0x000fe40006000000 */
[----:B------:R-:W-:Y:S01]  /*3e50*/  ISETP.GE.AND P4, PT, R17, R228, PT ;  /* 0x000000e41100720c */ /* 0x000fe20003f86270 */
[----:B------:R-:W-:Y:S01]  /*3e60*/  LDSM.16.MT88.4 R180, [R0+0x1000] ;  /* 0x0010000000b4783b */ /* 0x000fe20000004200 */
[----:B------:R-:W-:Y:S02]  /*3e70*/  ISETP.GT.AND P0, PT, R227, R14, PT ;  /* 0x0000000ee300720c */ /* 0x000fe40003f04270 */
[----:B------:R-:W-:Y:S01]  /*3e80*/  FSEL R22, R3, -INF , !P4 ;  /* 0xff80000003167808 */ /* 0x000fe20006000000 */
[----:B------:R-:W-:Y:S01]  /*3e90*/  LDSM.16.MT88.4 R176, [R219+0x1000] ;  /* 0x00100000dbb0783b */ /* 0x000fe20000004200 */
[----:B------:R-:W-:-:S02]  /*3ea0*/  ISETP.GE.AND P4, PT, R16, R228, PT ;  /* 0x000000e41000720c */ /* 0x000fc40003f86270 */
[----:B------:R-:W-:Y:S01]  /*3eb0*/  FSEL R3, R76, -INF , !P1 ;  /* 0xff8000004c037808 */ /* 0x000fe20004800000 */
[----:B------:R-:W-:Y:S01]  /*3ec0*/  LDSM.16.MT88.4 R112, [R0+0x1800] ;  /* 0x001800000070783b */ /* 0x000fe20000004200 */
[----:B------:R-:W-:Y:S02]  /*3ed0*/  ISETP.GT.AND P1, PT, R227, R13, PT ;  /* 0x0000000de300720c */ /* 0x000fe40003f24270 */
[----:B------:R-:W-:Y:S01]  /*3ee0*/  FSEL R23, R7, -INF , !P4 ;  /* 0xff80000007177808 */ /* 0x000fe20006000000 */
[----:B------:R-:W-:Y:S01]  /*3ef0*/  LDSM.16.MT88.4 R96, [R220+0xb800] ;  /* 0x00b80000dc60783b */ /* 0x000fe20000004200 */
[----:B------:R-:W-:Y:S02]  /*3f00*/  ISETP.GE.AND P4, PT, R14, R228, PT ;  /* 0x000000e40e00720c */ /* 0x000fe40003f86270 */
[----:B------:R-:W-:Y:S01]  /*3f10*/  FSEL R24, R3, -INF , !P5 ;  /* 0xff80000003187808 */ /* 0x000fe20006800000 */
[----:B------:R-:W-:Y:S01]  /*3f20*/  LDSM.16.MT88.4 R172, [R219+0x1800] ;  /* 0x00180000dbac783b */ /* 0x000fe20000004200 */
[----:B------:R-:W-:-:S02]  /*3f30*/  FSEL R7, R77, -INF , !P0 ;  /* 0xff8000004d077808 */ /* 0x000fc40004000000 */
[----:B------:R-:W-:Y:S02]  /*3f40*/  ISETP.GE.AND P5, PT, R13, R228, PT ;  /* 0x000000e40d00720c */ /* 0x000fe40003fa6270 */
[----:B------:R-:W-:Y:S02]  /*3f50*/  FSEL R3, R68, -INF , !P1 ;  /* 0xff80000044037808 */ /* 0x000fe40004800000 */
[----:B------:R-:W-:Y:S02]  /*3f60*/  ISETP.GT.AND P1, PT, R227, R12, PT ;  /* 0x0000000ce300720c */ /* 0x000fe40003f24270 */
[----:B------:R-:W-:Y:S02]  /*3f70*/  FSEL R26, R7, -INF , !P4 ;  /* 0xff800000071a7808 */ /* 0x000fe40006000000 */
[----:B------:R-:W-:Y:S02]  /*3f80*/  ISETP.GT.AND P0, PT, R226, R18, PT ;  /* 0x00000012e200720c */ /* 0x000fe40003f04270 */
[----:B------:R-:W-:-:S02]  /*3f90*/  ISETP.GE.AND P4, PT, R18, R229, PT ;  /* 0x000000e51200720c */ /* 0x000fc40003f86270 */
[----:B------:R-:W-:Y:S02]  /*3fa0*/  FSEL R25, R3, -INF , !P5 ;  /* 0xff80000003197808 */ /* 0x000fe40006800000 */
[----:B------:R-:W-:Y:S02]  /*3fb0*/  FSEL R18, R69, -INF , !P1 ;  /* 0xff80000045127808 */ /* 0x000fe40004800000 */
[----:B------:R-:W-:Y:S02]  /*3fc0*/  FSEL R3, R58, -INF , !P3 ;  /* 0xff8000003a037808 */ /* 0x000fe40005800000 */
[----:B------:R-:W-:Y:S02]  /*3fd0*/  ISETP.GT.AND P1, PT, R226, R17, PT ;  /* 0x00000011e200720c */ /* 0x000fe40003f24270 */
[----:B------:R-:W-:Y:S02]  /*3fe0*/  FSEL R39, R3, -INF , !P2 ;  /* 0xff80000003277808 */ /* 0x000fe40005000000 */
[----:B------:R-:W-:-:S02]  /*3ff0*/  ISETP.GE.AND P3, PT, R17, R229, PT ;  /* 0x000000e51100720c */ /* 0x000fc40003f66270 */
[----:B------:R-:W-:Y:S02]  /*4000*/  FSEL R3, R66, -INF , !P1 ;  /* 0xff80000042037808 */ /* 0x000fe40004800000 */
[----:B------:R-:W-:Y:S02]  /*4010*/  ISETP.GE.AND P5, PT, R12, R228, PT ;  /* 0x000000e40c00720c */ /* 0x000fe40003fa6270 */
[----:B------:R-:W-:Y:S02]  /*4020*/  FSEL R69, R3, -INF , !P3 ;  /* 0xff80000003457808 */ /* 0x000fe40005800000 */
[----:B------:R-:W-:Y:S02]  /*4030*/  FMNMX3.FTZ R3, R135, R21, R22, !PT ;  /* 0x0000001587037276 */ /* 0x000fe40007810016 */
[----:B------:R-:W-:Y:S02]  /*4040*/  FSEL R7, R59, -INF , !P0 ;  /* 0xff8000003b077808 */ /* 0x000fe40004000000 */
[----:B------:R-:W-:-:S02]  /*4050*/  FMNMX3.FTZ R3, R3, R23, R24, !PT ;  /* 0x0000001703037276 */ /* 0x000fc40007810018 */
[----:B------:R-:W-:Y:S02]  /*4060*/  FSEL R30, R18, -INF , !P5 ;  /* 0xff800000121e7808 */ /* 0x000fe40006800000 */
[C---:B------:R-:W-:Y:S02]  /*4070*/  ISETP.GT.AND P0, PT, R226.reuse, R16, PT ;  /* 0x00000010e200720c */ /* 0x040fe40003f04270 */
[----:B------:R-:W-:Y:S01]  /*4080*/  FSEL R68, R7, -INF , !P4 ;  /* 0xff80000007447808 */ /* 0x000fe20006000000 */
[----:B------:R-:W-:Y:S01]  /*4090*/  FFMA.FTZ R7, R35, UR4, -R6 ;  /* 0x0000000423077c23 */ /* 0x000fe20008010806 */
[----:B------:R-:W-:Y:S01]  /*40a0*/  FMNMX3.FTZ R3, R3, R26, R25, !PT ;  /* 0x0000001a03037276 */ /* 0x000fe20007810019 */
[----:B------:R-:W-:Y:S01]  /*40b0*/  LDSM.16.MT88.4 R32, [R0+0x800] ;  /* 0x000800000020783b */ /* 0x000fe20000004200 */
[----:B------:R-:W-:Y:S01]  /*40c0*/  ISETP.GT.AND P2, PT, R226, R15, PT ;  /* 0x0000000fe200720c */ /* 0x000fe20003f44270 */
[----:B------:R1:W-:Y:S01]  /*40d0*/  MUFU.EX2 R210, R7 ;  /* 0x0000000700d27308 */ /* 0x0003e20000000800 */
[----:B------:R-:W-:-:S02]  /*40e0*/  FSEL R18, R67, -INF , !P0 ;  /* 0xff80000043127808 */ /* 0x000fc40004000000 */
[----:B------:R-:W-:Y:S01]  /*40f0*/  FMNMX.FTZ R3, R30, R3, !PT ;  /* 0x000000031e037209 */ /* 0x000fe20007810000 */
[----:B------:R-:W-:Y:S01]  /*4100*/  LDSM.16.MT88.4 R64, [R219+0x800] ;  /* 0x00080000db40783b */ /* 0x000fe20000004200 */
[C---:B------:R-:W-:Y:S02]  /*4110*/  ISETP.GT.AND P1, PT, R226.reuse, R14, PT ;  /* 0x0000000ee200720c */ /* 0x040fe40003f24270 */
[----:B------:R-:W-:Y:S02]  /*4120*/  ISETP.GT.AND P0, PT, R226, R13, PT ;  /* 0x0000000de200720c */ /* 0x000fe40003f04270 */
[-C--:B------:R-:W-:Y:S02]  /*4130*/  ISETP.GE.AND P5, PT, R16, R229.reuse, PT ;  /* 0x000000e51000720c */ /* 0x080fe40003fa6270 */
[-C--:B------:R-:W-:Y:S01]  /*4140*/  ISETP.GE.AND P4, PT, R15, R229.reuse, PT ;  /* 0x000000e50f00720c */ /* 0x080fe20003f86270 */
[----:B------:R-:W2:Y:S01]  /*4150*/  SHFL.BFLY PT, R16, R3, 0x2, 0x1f ;  /* 0x0c401f0003107f89 */ /* 0x000ea200000e0000 */
[----:B------:R-:W-:-:S02]  /*4160*/  ISETP.GE.AND P3, PT, R14, R229, PT ;  /* 0x000000e50e00720c */ /* 0x000fc40003f66270 */
[----:B------:R-:W-:Y:S01]  /*4170*/  FSEL R17, R78, -INF , !P2 ;  /* 0xff8000004e117808 */ /* 0x000fe20005000000 */
[--C-:B-1----:R-:W-:Y:S01]  /*4180*/  FFMA.FTZ R7, R36, UR4, -R6.reuse ;  /* 0x0000000424077c23 */ /* 0x102fe20008010806 */
[----:B------:R-:W-:Y:S02]  /*4190*/  FSEL R15, R79, -INF , !P1 ;  /* 0xff8000004f0f7808 */ /* 0x000fe40004800000 */
[----:B------:R-:W-:Y:S01]  /*41a0*/  FSEL R14, R70, -INF , !P0 ;  /* 0xff800000460e7808 */ /* 0x000fe20004000000 */
[----:B------:R1:W4:Y:S01]  /*41b0*/  MUFU.EX2 R209, R7 ;  /* 0x0000000700d17308 */ /* 0x0003220000000800 */
[----:B------:R-:W-:Y:S02]  /*41c0*/  ISETP.GT.AND P1, PT, R226, R12, PT ;  /* 0x0000000ce200720c */ /* 0x000fe40003f24270 */
[-C--:B------:R-:W-:Y:S01]  /*41d0*/  ISETP.GE.AND P0, PT, R12, R229.reuse, PT ;  /* 0x000000e50c00720c */ /* 0x080fe20003f06270 */
[----:B------:R-:W-:Y:S01]  /*41e0*/  FFMA.FTZ R12, R37, UR4, -R6 ;  /* 0x00000004250c7c23 */ /* 0x000fe20008010806 */
[----:B------:R-:W-:-:S02]  /*41f0*/  ISETP.GE.AND P2, PT, R13, R229, PT ;  /* 0x000000e50d00720c */ /* 0x000fc40003f46270 */
[----:B------:R-:W-:Y:S01]  /*4200*/  FSEL R36, R18, -INF , !P5 ;  /* 0xff80000012247808 */ /* 0x000fe20006800000 */
[----:B------:R5:W-:Y:S01]  /*4210*/  MUFU.EX2 R207, R12 ;  /* 0x0000000c00cf7308 */ /* 0x000be20000000800 */
[----:B------:R-:W-:Y:S02]  /*4220*/  FSEL R70, R17, -INF , !P4 ;  /* 0xff80000011467808 */ /* 0x000fe40006000000 */
[----:B------:R-:W-:Y:S02]  /*4230*/  FSEL R13, R71, -INF , !P1 ;  /* 0xff800000470d7808 */ /* 0x000fe40004800000 */
[----:B------:R-:W-:Y:S02]  /*4240*/  FSEL R71, R15, -INF , !P3 ;  /* 0xff8000000f477808 */ /* 0x000fe40005800000 */
[----:B------:R-:W-:Y:S01]  /*4250*/  FSEL R184, R14, -INF , !P2 ;  /* 0xff8000000eb87808 */ /* 0x000fe20005000000 */
[----:B-1----:R-:W-:Y:S01]  /*4260*/  FFMA.FTZ R7, R38, UR4, -R6 ;  /* 0x0000000426077c23 */ /* 0x002fe20008010806 */
[----:B------:R-:W-:-:S02]  /*4270*/  FMNMX3.FTZ R6, R39, R68, R69, !PT ;  /* 0x0000004427067276 */ /* 0x000fc40007810045 */
[----:B------:R-:W-:Y:S01]  /*4280*/  FSEL R185, R13, -INF , !P0 ;  /* 0xff8000000db97808 */ /* 0x000fe20004000000 */
[----:B------:R1:W1:Y:S01]  /*4290*/  MUFU.EX2 R208, R7 ;  /* 0x0000000700d07308 */ /* 0x0002620000000800 */
[----:B------:R-:W-:Y:S02]  /*42a0*/  FMNMX3.FTZ R6, R6, R36, R70, !PT ;  /* 0x0000002406067276 */ /* 0x000fe40007810046 */
[----:B--2---:R-:W-:Y:S02]  /*42b0*/  FMNMX.FTZ R3, R3, R16, !PT ;  /* 0x0000001003037209 */ /* 0x004fe40007810000 */
[----:B------:R-:W-:Y:S02]  /*42c0*/  FMNMX3.FTZ R6, R6, R71, R184, !PT ;  /* 0x0000004706067276 */ /* 0x000fe400078100b8 */
[----:B---3--:R-:W-:Y:S01]  /*42d0*/  F2FP.BF16.F32.PACK_AB R11, R206, R204 ;  /* 0x000000ccce0b723e */ /* 0x008fe200000010ff */
[----:B------:R-:W2:Y:S01]  /*42e0*/  SHFL.BFLY PT, R13, R3, 0x1, 0x1f ;  /* 0x0c201f00030d7f89 */ /* 0x000ea200000e0000 */
[----:B------:R-:W-:-:S02]  /*42f0*/  FMNMX.FTZ R6, R185, R6, !PT ;  /* 0x00000006b9067209 */ /* 0x000fc40007810000 */
[----:B----4-:R-:W-:-:S03]  /*4300*/  F2FP.BF16.F32.PACK_AB R124, R209, R210 ;  /* 0x000000d2d17c723e */ /* 0x010fc600000010ff */
[----:B-----5:R-:W3:Y:S01]  /*4310*/  SHFL.BFLY PT, R12, R6, 0x2, 0x1f ;  /* 0x0c401f00060c7f89 */ /* 0x020ee200000e0000 */
[----:B------:R-:W-:Y:S01]  /*4320*/  HMMA.16816.F32.BF16 R144, R8, R48, RZ ;  /* 0x000000300890723c */ /* 0x000fe200000418ff */
[----:B-1----:R-:W-:Y:S01]  /*4330*/  FFMA.FTZ R7, R27, UR4, -R5 ;  /* 0x000000041b077c23 */ /* 0x002fe20008010805 */
[----:B------:R-:W-:-:S03]  /*4340*/  F2FP.BF16.F32.PACK_AB R126, R207, R208 ;  /* 0x000000d0cf7e723e */ /* 0x000fc600000010ff */
[----:B------:R1:W-:Y:S03]  /*4350*/  MUFU.EX2 R133, R7 ;  /* 0x0000000700857308 */ /* 0x0003e60000000800 */
[C---:B------:R-:W-:Y:S08]  /*4360*/  HMMA.16816.F32.BF16 R160, R8.reuse, R52, RZ ;  /* 0x0000003408a0723c */ /* 0x040ff000000418ff */
[----:B------:R-:W-:Y:S01]  /*4370*/  HMMA.16816.F32.BF16 R40, R8, R84, RZ ;  /* 0x000000540828723c */ /* 0x000fe200000418ff */
[----:B--2---:R-:W-:-:S04]  /*4380*/  FMNMX.FTZ R136, R3, R13, !PT ;  /* 0x0000000d03887209 */ /* 0x004fc80007810000 */
[C---:B------:R-:W-:Y:S01]  /*4390*/  FSETP.NEU.FTZ.AND P0, PT, R136.reuse, -INF , PT ;  /* 0xff8000008800780b */ /* 0x040fe20003f1d000 */
[----:B------:R-:W-:Y:S01]  /*43a0*/  FMUL.FTZ R3, R136, UR4 ;  /* 0x0000000488037c20 */ /* 0x000fe20008410000 */
[----:B-1----:R-:W-:Y:S01]  /*43b0*/  FFMA.FTZ R7, R29, UR4, -R5 ;  /* 0x000000041d077c23 */ /* 0x002fe20008010805 */
[----:B---3--:R-:W-:Y:S01]  /*43c0*/  FMNMX.FTZ R6, R6, R12, !PT ;  /* 0x0000000c06067209 */ /* 0x008fe20007810000 */
[----:B------:R-:W-:Y:S02]  /*43d0*/  HMMA.16816.F32.BF16 R56, R8, R100, RZ ;  /* 0x000000640838723c */ /* 0x000fe400000418ff */
[----:B------:R1:W2:Y:S01]  /*43e0*/  MUFU.EX2 R29, R7 ;  /* 0x00000007001d7308 */ /* 0x0002a20000000800 */
[----:B------:R-:W-:-:S05]  /*43f0*/  FSEL R3, R3, RZ, P0 ;  /* 0x000000ff03037208 */ /* 0x000fca0000000000 */
[----:B------:R-:W-:Y:S01]  /*4400*/  FFMA.FTZ R0, R135, UR4, -R3 ;  /* 0x0000000487007c23 */ /* 0x000fe20008010803 */
[C---:B------:R-:W-:Y:S08]  /*4410*/  HMMA.16816.F32.BF16 R72, R8.reuse, R116, RZ ;  /* 0x000000740848723c */ /* 0x040ff000000418ff */
[C---:B------:R-:W-:Y:S01]  /*4420*/  HMMA.16816.F32.BF16 R88, R8.reuse, R128, RZ ;  /* 0x000000800858723c */ /* 0x040fe200000418ff */
[--C-:B-1----:R-:W-:Y:S01]  /*4430*/  FFMA.FTZ R7, R31, UR4, -R5.reuse ;  /* 0x000000041f077c23 */ /* 0x102fe20008010805 */
[----:B------:R-:W-:Y:S01]  /*4440*/  FFMA.FTZ R5, R28, UR4, -R5 ;  /* 0x000000041c057c23 */ /* 0x000fe20008010805 */
[----:B--2---:R-:W-:Y:S01]  /*4450*/  F2FP.BF16.F32.PACK_AB R125, R29, R133 ;  /* 0x000000851d7d723e */ /* 0x004fe200000010ff */
[----:B------:R1:W-:Y:S04]  /*4460*/  MUFU.EX2 R28, R0 ;  /* 0x00000000001c7308 */ /* 0x0003e80000000800 */
[C---:B------:R-:W-:Y:S04]  /*4470*/  HMMA.16816.F32.BF16 R104, R8.reuse, R180, RZ ;  /* 0x000000b40868723c */ /* 0x040fe800000418ff */
[----:B------:R2:W-:Y:S04]  /*4480*/  MUFU.EX2 R138, R5 ;  /* 0x00000005008a7308 */ /* 0x0005e80000000800 */
[----:B------:R-:W-:Y:S04]  /*4490*/  HMMA.16816.F32.BF16 R120, R8, R176, RZ ;  /* 0x000000b00878723c */ /* 0x000fe800000418ff */
[----:B------:R-:W3:Y:S01]  /*44a0*/  MUFU.EX2 R31, R7 ;  /* 0x00000007001f7308 */ /* 0x000ee20000000800 */
[----:B-1----:R-:W-:-:S03]  /*44b0*/  FFMA.FTZ R0, R21, UR4, -R3 ;  /* 0x0000000415007c23 */ /* 0x002fc60008010803 */
[C---:B------:R-:W-:Y:S04]  /*44c0*/  HMMA.16816.F32.BF16 R148, R8.reuse, R50, RZ ;  /* 0x000000320894723c */ /* 0x040fe800000418ff */
[----:B------:R1:W4:Y:S01]  /*44d0*/  MUFU.EX2 R21, R0 ;  /* 0x0000000000157308 */ /* 0x0003220000000800 */
[----:B--2---:R-:W2:Y:S03]  /*44e0*/  SHFL.BFLY PT, R5, R6, 0x1, 0x1f ;  /* 0x0c201f0006057f89 */ /* 0x004ea600000e0000 */
[----:B------:R-:W-:Y:S01]  /*44f0*/  HMMA.16816.F32.BF16 R164, R8, R54, RZ ;  /* 0x0000003608a4723c */ /* 0x000fe200000418ff */
[----:B---3--:R-:W-:-:S07]  /*4500*/  F2FP.BF16.F32.PACK_AB R127, R138, R31 ;  /* 0x0000001f8a7f723e */ /* 0x008fce00000010ff */
[C---:B------:R-:W-:Y:S08]  /*4510*/  HMMA.16816.F32.BF16 R44, R8.reuse, R86, RZ ;  /* 0x00000056082c723c */ /* 0x040ff000000418ff */
[----:B------:R-:W-:Y:S01]  /*4520*/  HMMA.16816.F32.BF16 R60, R8, R102, RZ ;  /* 0x00000066083c723c */ /* 0x000fe200000418ff */
[----:B--2---:R-:W-:Y:S01]  /*4530*/  FMNMX.FTZ R135, R6, R5, !PT ;  /* 0x0000000506877209 */ /* 0x004fe20007810000 */
[----:B------:R-:W-:-:S06]  /*4540*/  FFMA.FTZ R5, R22, UR4, -R3 ;  /* 0x0000000416057c23 */ /* 0x000fcc0008010803 */
[C---:B------:R-:W-:Y:S01]  /*4550*/  HMMA.16816.F32.BF16 R76, R8.reuse, R118, RZ ;  /* 0x00000076084c723c */ /* 0x040fe200000418ff */
[C---:B------:R-:W-:Y:S01]  /*4560*/  FSETP.NEU.FTZ.AND P0, PT, R135.reuse, -INF , PT ;  /* 0xff8000008700780b */ /* 0x040fe20003f1d000 */
[----:B-1----:R-:W-:Y:S01]  /*4570*/  FMUL.FTZ R0, R135, UR4 ;  /* 0x0000000487007c20 */ /* 0x002fe20008410000 */
[----:B------:R1:W-:Y:S04]  /*4580*/  MUFU.EX2 R27, R5 ;  /* 0x00000005001b7308 */ /* 0x0003e80000000800 */
[----:B------:R-:W-:Y:S01]  /*4590*/  FSEL R0, R0, RZ, P0 ;  /* 0x000000ff00007208 */ /* 0x000fe20000000000 */
[C---:B------:R-:W-:Y:S08]  /*45a0*/  HMMA.16816.F32.BF16 R92, R8.reuse, R130, RZ ;  /* 0x00000082085c723c */ /* 0x040ff000000418ff */
[----:B------:R-:W-:Y:S01]  /*45b0*/  HMMA.16816.F32.BF16 R108, R8, R182, RZ ;  /* 0x000000b6086c723c */ /* 0x000fe200000418ff */
[----:B-1----:R-:W-:Y:S01]  /*45c0*/  FFMA.FTZ R5, R23, UR4, -R3 ;  /* 0x0000000417057c23 */ /* 0x002fe20008010803 */
[----:B------:R-:W-:-:S03]  /*45d0*/  IMAD.MOV.U32 R23, RZ, RZ, R140 ;  /* 0x000000ffff177224 */ /* 0x000fc600078e008c */
[----:B------:R1:W2:Y:S03]  /*45e0*/  MUFU.EX2 R22, R5 ;  /* 0x0000000500167308 */ /* 0x0002a60000000800 */
[----:B------:R-:W-:Y:S01]  /*45f0*/  HMMA.16816.F32.BF16 R8, R8, R178, RZ ;  /* 0x000000b20808723c */ /* 0x000fe200000418ff */
[----:B------:R-:W-:-:S07]  /*4600*/  ISETP.GT.U32.AND P0, PT, R132, R23, PT ;  /* 0x000000178400720c */ /* 0x000fce0003f04070 */
[----:B------:R-:W-:Y:S01]  /*4610*/  HMMA.16816.F32.BF16 R144, R124, R152, R144 ;  /* 0x000000987c90723c */ /* 0x000fe20000041890 */
[----:B-1----:R-:W-:-:S07]  /*4620*/  FFMA.FTZ R5, R39, UR4, -R0 ;  /* 0x0000000427057c23 */ /* 0x002fce0008010800 */
[C---:B------:R-:W-:Y:S01]  /*4630*/  HMMA.16816.F32.BF16 R160, R124.reuse, R168, R160 ;  /* 0x000000a87ca0723c */ /* 0x040fe200000418a0 */
[----:B------:R1:W-:Y:S07]  /*4640*/  MUFU.EX2 R18, R5 ;  /* 0x0000000500127308 */ /* 0x0003ee0000000800 */
[C---:B------:R-:W-:Y:S08]  /*4650*/  HMMA.16816.F32.BF16 R40, R124.reuse, R32, R40 ;  /* 0x000000207c28723c */ /* 0x040ff00000041828 */
[----:B------:R-:W-:Y:S01]  /*4660*/  HMMA.16816.F32.BF16 R56, R124, R64, R56 ;  /* 0x000000407c38723c */ /* 0x000fe20000041838 */
[----:B-1----:R-:W-:-:S04]  /*4670*/  FFMA.FTZ R5, R68, UR4, -R0 ;  /* 0x0000000444057c23 */ /* 0x002fc80008010800 */
[----:B------:R1:W3:Y:S03]  /*4680*/  MUFU.EX2 R16, R5 ;  /* 0x0000000500107308 */ /* 0x0002e60000000800 */
[C---:B------:R-:W-:Y:S08]  /*4690*/  HMMA.16816.F32.BF16 R72, R124.reuse, R80, R72 ;  /* 0x000000507c48723c */ /* 0x040ff00000041848 */
[----:B------:R-:W-:Y:S01]  /*46a0*/  HMMA.16816.F32.BF16 R88, R124, R96, R88 ;  /* 0x000000607c58723c */ /* 0x000fe20000041858 */
[----:B-1----:R-:W-:-:S07]  /*46b0*/  FFMA.FTZ R5, R69, UR4, -R0 ;  /* 0x0000000445057c23 */ /* 0x002fce0008010800 */
[C---:B------:R-:W-:Y:S01]  /*46c0*/  HMMA.16816.F32.BF16 R104, R124.reuse, R112, R104 ;  /* 0x000000707c68723c */ /* 0x040fe20000041868 */
[----:B------:R1:W-:Y:S07]  /*46d0*/  MUFU.EX2 R15, R5 ;  /* 0x00000005000f7308 */ /* 0x0003ee0000000800 */
[C---:B------:R-:W-:Y:S08]  /*46e0*/  HMMA.16816.F32.BF16 R120, R124.reuse, R172, R120 ;  /* 0x000000ac7c78723c */ /* 0x040ff00000041878 */
[----:B------:R-:W-:Y:S01]  /*46f0*/  HMMA.16816.F32.BF16 R148, R124, R154, R148 ;  /* 0x0000009a7c94723c */ /* 0x000fe20000041894 */
[----:B-1----:R-:W-:-:S04]  /*4700*/  FFMA.FTZ R5, R36, UR4, -R0 ;  /* 0x0000000424057c23 */ /* 0x002fc80008010800 */
[----:B------:R1:W5:Y:S03]  /*4710*/  MUFU.EX2 R17, R5 ;  /* 0x0000000500117308 */ /* 0x0003660000000800 */
        /* <DEDUP_REMOVED lines=8> */
[----:B------:R1:W1:Y:S03]  /*47a0*/  MUFU.EX2 R13, R5 ;  /* 0x00000005000d7308 */ /* 0x0002660000000800 */
[C---:B------:R-:W-:Y:S08]  /*47b0*/  HMMA.16816.F32.BF16 R108, R124.reuse, R114, R108 ;  /* 0x000000727c6c723c */ /* 0x040ff0000004186c */
[----:B------:R-:W-:Y:S01]  /*47c0*/  HMMA.16816.F32.BF16 R124, R124, R174, R8 ;  /* 0x000000ae7c7c723c */ /* 0x000fe20000041808 */
[----:B----4-:R-:W-:-:S02]  /*47d0*/  F2FP.BF16.F32.PACK_AB R8, R21, R28 ;  /* 0x0000001c1508723e */ /* 0x010fc400000010ff */
[----:B--2---:R-:W-:Y:S02]  /*47e0*/  F2FP.BF16.F32.PACK_AB R10, R22, R27 ;  /* 0x0000001b160a723e */ /* 0x004fe400000010ff */
[----:B---3--:R-:W-:Y:S02]  /*47f0*/  F2FP.BF16.F32.PACK_AB R9, R16, R18 ;  /* 0x000000121009723e */ /* 0x008fe400000010ff */
[----:B-----5:R-:W-:Y:S01]  /*4800*/  F2FP.BF16.F32.PACK_AB R11, R17, R15 ;  /* 0x0000000f110b723e */ /* 0x020fe200000010ff */
[--C-:B-1----:R-:W-:Y:S01]  /*4810*/  FFMA.FTZ R5, R25, UR4, -R3.reuse ;  /* 0x0000000419057c23 */ /* 0x102fe20008010803 */
[----:B------:R-:W-:-:S03]  /*4820*/  FFMA.FTZ R3, R30, UR4, -R3 ;  /* 0x000000041e037c23 */ /* 0x000fc60008010803 */
[----:B------:R-:W-:Y:S02]  /*4830*/  MUFU.EX2 R12, R5 ;  /* 0x00000005000c7308 */ /* 0x000fe40000000800 */
[C---:B------:R-:W-:Y:S06]  /*4840*/  HMMA.16816.F32.BF16 R156, R8.reuse, R52, RZ ;  /* 0x00000034089c723c */ /* 0x040fec00000418ff */
[----:B------:R1:W-:Y:S02]  /*4850*/  MUFU.EX2 R7, R3 ;  /* 0x0000000300077308 */ /* 0x0003e40000000800 */
[C---:B------:R-:W-:Y:S08]  /*4860*/  HMMA.16816.F32.BF16 R196, R8.reuse, R54, RZ ;  /* 0x0000003608c4723c */ /* 0x040ff000000418ff */
[----:B------:R-:W-:Y:S01]  /*4870*/  HMMA.16816.F32.BF16 R140, R8, R48, RZ ;  /* 0x00000030088c723c */ /* 0x000fe200000418ff */
[----:B-1----:R-:W-:-:S07]  /*4880*/  FFMA.FTZ R3, R70, UR4, -R0 ;  /* 0x0000000446037c23 */ /* 0x002fce0008010800 */
[C---:B------:R-:W-:Y:S01]  /*4890*/  HMMA.16816.F32.BF16 R200, R8.reuse, R50, RZ ;  /* 0x0000003208c8723c */ /* 0x040fe200000418ff */
[----:B------:R1:W-:Y:S07]  /*48a0*/  MUFU.EX2 R6, R3 ;  /* 0x0000000300067308 */ /* 0x0003ee0000000800 */
[C---:B------:R-:W-:Y:S08]  /*48b0*/  HMMA.16816.F32.BF16 R52, R8.reuse, R100, RZ ;  /* 0x000000640834723c */ /* 0x040ff000000418ff */
[----:B------:R-:W-:Y:S01]  /*48c0*/  HMMA.16816.F32.BF16 R192, R8, R102, RZ ;  /* 0x0000006608c0723c */ /* 0x000fe200000418ff */
[----:B-1----:R-:W-:-:S04]  /*48d0*/  FFMA.FTZ R3, R71, UR4, -R0 ;  /* 0x0000000447037c23 */ /* 0x002fc80008010800 */
[----:B------:R1:W2:Y:S03]  /*48e0*/  MUFU.EX2 R5, R3 ;  /* 0x0000000300057308 */ /* 0x0002a60000000800 */
[C---:B------:R-:W-:Y:S08]  /*48f0*/  HMMA.16816.F32.BF16 R68, R8.reuse, R116, RZ ;  /* 0x000000740844723c */ /* 0x040ff000000418ff */
[----:B------:R-:W-:Y:S01]  /*4900*/  HMMA.16816.F32.BF16 R188, R8, R118, RZ ;  /* 0x0000007608bc723c */ /* 0x000fe200000418ff */
[--C-:B-1----:R-:W-:Y:S01]  /*4910*/  FFMA.FTZ R3, R184, UR4, -R0.reuse ;  /* 0x00000004b8037c23 */ /* 0x102fe20008010800 */
[----:B------:R-:W-:-:S06]  /*4920*/  FFMA.FTZ R0, R185, UR4, -R0 ;  /* 0x00000004b9007c23 */ /* 0x000fcc0008010800 */
[C---:B------:R-:W-:Y:S01]  /*4930*/  HMMA.16816.F32.BF16 R36, R8.reuse, R84, RZ ;  /* 0x000000540824723c */ /* 0x040fe200000418ff */
[----:B------:R-:W-:Y:S07]  /*4940*/  MUFU.EX2 R3, R3 ;  /* 0x0000000300037308 */ /* 0x000fee0000000800 */
[C---:B------:R-:W-:Y:S01]  /*4950*/  HMMA.16816.F32.BF16 R48, R8.reuse, R86, RZ ;  /* 0x000000560830723c */ /* 0x040fe200000418ff */
[----:B------:R-:W1:Y:S07]  /*4960*/  MUFU.EX2 R0, R0 ;  /* 0x0000000000007308 */ /* 0x000e6e0000000800 */
[C---:B------:R-:W-:Y:S08]  /*4970*/  HMMA.16816.F32.BF16 R100, R8.reuse, R180, RZ ;  /* 0x000000b40864723c */ /* 0x040ff000000418ff */
[C---:B------:R-:W-:Y:S08]  /*4980*/  HMMA.16816.F32.BF16 R116, R8.reuse, R176, RZ ;  /* 0x000000b00874723c */ /* 0x040ff000000418ff */
[----:B------:R-:W-:Y:S01]  /*4990*/  HMMA.16816.F32.BF16 R84, R8, R128, RZ ;  /* 0x000000800854723c */ /* 0x000fe200000418ff */
[----:B------:R-:W-:-:S02]  /*49a0*/  F2FP.BF16.F32.PACK_AB R128, R13, R14 ;  /* 0x0000000e0d80723e */ /* 0x000fc400000010ff */
[----:B--2---:R-:W-:-:S05]  /*49b0*/  F2FP.BF16.F32.PACK_AB R129, R5, R6 ;  /* 0x000000060581723e */ /* 0x004fca00000010ff */
[----:B------:R-:W-:Y:S01]  /*49c0*/  HMMA.16816.F32.BF16 R184, R8, R130, RZ ;  /* 0x0000008208b8723c */ /* 0x000fe200000418ff */
[----:B------:R-:W-:Y:S02]  /*49d0*/  F2FP.BF16.F32.PACK_AB R130, R7, R12 ;  /* 0x0000000c0782723e */ /* 0x000fe400000010ff */
[----:B-1----:R-:W-:-:S05]  /*49e0*/  F2FP.BF16.F32.PACK_AB R131, R0, R3 ;  /* 0x000000030083723e */ /* 0x002fca00000010ff */
[C---:B------:R-:W-:Y:S08]  /*49f0*/  HMMA.16816.F32.BF16 R180, R8.reuse, R182, RZ ;  /* 0x000000b608b4723c */ /* 0x040ff000000418ff */
[----:B------:R-:W-:Y:S01]  /*4a00*/  HMMA.16816.F32.BF16 R176, R8, R178, RZ ;  /* 0x000000b208b0723c */ /* 0x000fe200000418ff */
        /* <DEDUP_REMOVED lines=49> */
[----:B-1----:R-:W-:-:S15]  /*4d20*/  @!P0 BRA `(.L_x_1303) ;  /* 0x000000ac006c8947 */ /* 0x002fde0003800000 */
[----:B------:R-:W-:Y:S01]  /*4d30*/  VIADD R225, R233, 0xfffffffe ;  /* 0xfffffffee9e17836 */ /* 0x000fe20000000000 */
[----:B------:R-:W-:-:S04]  /*4d40*/  DEPBAR.LE SB0, 0x0 ;  /* 0x000080000000791a */ /* 0x000fc80000000000 */
[----:B------:R-:W-:-:S04]  /*4d50*/  IMAD.WIDE.U32 R6, R225, R224, RZ ;  /* 0x000000e0e1067225 */ /* 0x000fc800078e00ff */
[C---:B------:R-:W-:Y:S01]  /*4d60*/  IMAD.SHL.U32 R3, R6.reuse, 0x20, RZ ;  /* 0x0000002006037824 */ /* 0x040fe200078e00ff */
[----:B------:R-:W-:Y:S01]  /*4d70*/  BAR.SYNC.DEFER_BLOCKING 0x0 ;  /* 0x0000000000007b1d */ /* 0x000fe20000010000 */
[----:B------:R-:W-:Y:S01]  /*4d80*/  IMAD R0, R225, R236, R7 ;  /* 0x000000ece1007224 */ /* 0x000fe200078e0207 */
[----:B------:R-:W-:Y:S01]  /*4d90*/  LEA R8, P1, R6, R223, 0x6 ;  /* 0x000000df06087211 */ /* 0x000fe200078230ff */
[----:B------:R-:W-:Y:S01]  /*4da0*/  IMAD.MOV.U32 R21, RZ, RZ, R215 ;  /* 0x000000ffff157224 */ /* 0x000fe200078e00d7 */
[----:B------:R-:W-:Y:S02]  /*4db0*/  LEA R3, P0, R224, R3, 0x4 ;  /* 0x00000003e0037211 */ /* 0x000fe400078020ff */
[C-C-:B------:R-:W-:Y:S02]  /*4dc0*/  SHF.L.U64.HI R5, R6.reuse, 0x5, R0.reuse ;  /* 0x0000000506057819 */ /* 0x140fe40000010200 */
[----:B------:R-:W-:Y:S02]  /*4dd0*/  LEA.HI.X R9, R6, R222, R0, 0x6, P1 ;  /* 0x000000de06097211 */ /* 0x000fe400008f3400 */
[----:B------:R-:W-:Y:S01]  /*4de0*/  LEA.HI.X R0, R224, R5, R236, 0x4, P0 ;  /* 0x00000005e0007211 */ /* 0x000fe200000f24ec */
[----:B------:R-:W-:Y:S01]  /*4df0*/  IMAD.MOV.U32 R5, RZ, RZ, 0x40 ;  /* 0x00000040ff057424 */ /* 0x000fe200078e00ff */
[----:B------:R-:W-:-:S04]  /*4e00*/  LEA R6, P0, R3, R223, 0x1 ;  /* 0x000000df03067211 */ /* 0x000fc800078008ff */
[----:B------:R-:W-:Y:S01]  /*4e10*/  LEA.HI.X R7, R3, R222, R0, 0x1, P0 ;  /* 0x000000de03077211 */ /* 0x000fe200000f0c00 */
[--C-:B------:R-:W-:Y:S01]  /*4e20*/  IMAD.IADD R0, R4, 0x1, R2.reuse ;  /* 0x0000000104007824 */ /* 0x100fe200078e0202 */
[----:B------:R-:W-:Y:S01]  /*4e30*/  SEL R5, R5, 0xffffffc0, !P6 ;  /* 0xffffffc005057807 */ /* 0x000fe20007000000 */
[----:B------:R-:W-:-:S04]  /*4e40*/  IMAD.IADD R3, R217, 0x1, R2 ;  /* 0x00000001d9037824 */ /* 0x000fc800078e0202 */
[--C-:B------:R-:W-:Y:S01]  /*4e50*/  IMAD.IADD R222, R217, 0x1, R5.reuse ;  /* 0x00000001d9de7824 */ /* 0x100fe200078e0205 */
[----:B------:R-:W-:Y:S01]  /*4e60*/  @!PT LDS RZ, [RZ] ;  /* 0x00000000fffff984 */ /* 0x000fe20000000800 */
[----:B------:R-:W-:Y:S01]  /*4e70*/  @!PT LDS RZ, [RZ] ;  /* 0x00000000fffff984 */ /* 0x000fe20000000800 */
[----:B------:R-:W-:Y:S01]  /*4e80*/  @!PT LDS RZ, [RZ] ;  /* 0x00000000fffff984 */ /* 0x000fe20000000800 */
[----:B------:R-:W-:Y:S01]  /*4e90*/  LDGSTS.E.BYPASS.LTC128B.128 [R232+0xa000], desc[UR16][R8.64] ;  /* 0x0a00000008e87fae */ /* 0x000fe2000b981a10 */
[----:B------:R-:W-:Y:S02]  /*4ea0*/  IMAD.IADD R223, R4, 0x1, R5 ;  /* 0x0000000104df7824 */ /* 0x000fe400078e0205 */
[----:B------:R-:W-:Y:S01]  /*4eb0*/  IMAD.IADD R224, R2, 0x1, R222 ;  /* 0x0000000102e07824 */ /* 0x000fe200078e02de */
[----:B------:R1:W-:Y:S04]  /*4ec0*/  LDGSTS.E.BYPASS.LTC128B.128 [R232+0xb000], desc[UR16][R8.64+0x80] ;  /* 0x0b00008008e87fae */ /* 0x0003e8000b981a10 */
[----:B------:R-:W-:Y:S04]  /*4ed0*/  LDGSTS.E.BYPASS.LTC128B.128 [R232+0xa800], desc[UR16][R6.64] ;  /* 0x0a80000006e87fae */ /* 0x000fe8000b981a10 */
[----:B------:R2:W-:Y:S04]  /*4ee0*/  LDGSTS.E.BYPASS.LTC128B.128 [R232+0xb800], desc[UR16][R6.64+0x80] ;  /* 0x0b80008006e87fae */ /* 0x0005e8000b981a10 */
[----:B------:R-:W-:Y:S04]  /*4ef0*/  LDSM.16.M88.4 R12, [R217] ;  /* 0x00000000d90c783b */ /* 0x000fe80000000200 */
[----:B------:R-:W3:Y:S04]  /*4f00*/  LDSM.16.M88.4 R32, [R218+UR5+0x8000] ;  /* 0x00800005da20783b */ /* 0x000ee80008000200 */
[----:B------:R-:W-:Y:S04]  /*4f10*/  LDSM.16.M88.4 R172, [R218+UR5+0x8800] ;  /* 0x00880005daac783b */ /* 0x000fe80008000200 */
[----:B------:R-:W-:Y:S04]  /*4f20*/  LDSM.16.M88.4 R24, [R3+0x2000] ;  /* 0x002000000318783b */ /* 0x000fe80000000200 */
[----:B-1----:R-:W1:Y:S04]  /*4f30*/  LDSM.16.M88.4 R8, [R217+0x2000] ;  /* 0x00200000d908783b */ /* 0x002e680000000200 */
[----:B------:R-:W4:Y:S04]  /*4f40*/  LDSM.16.M88.4 R180, [R0+0x8800] ;  /* 0x0088000000b4783b */ /* 0x000f280000000200 */
[----:B------:R-:W5:Y:S04]  /*4f50*/  LDSM.16.M88.4 R176, [R0+0x8000] ;  /* 0x0080000000b0783b */ /* 0x000f680000000200 */
[----:B------:R-:W2:Y:S04]  /*4f60*/  LDSM.16.M88.4 R28, [R3] ;  /* 0x00000000031c783b */ /* 0x000ea80000000200 */
[----:B------:R-:W0:Y:S01]  /*4f70*/  LDGDEPBAR ;  /* 0x00000000000079af */ /* 0x000e220000000000 */
[C---:B---3--:R-:W-:Y:S08]  /*4f80*/  HMMA.16816.F32.BF16 R204, R12.reuse, R32, RZ ;  /* 0x000000200ccc723c */ /* 0x048ff000000418ff */
[----:B------:R-:W-:Y:S08]  /*4f90*/  HMMA.16816.F32.BF16 R208, R12, R34, RZ ;  /* 0x000000220cd0723c */ /* 0x000ff000000418ff */
[C---:B-1----:R-:W-:Y:S08]  /*4fa0*/  HMMA.16816.F32.BF16 R188, R8.reuse, R32, RZ ;  /* 0x0000002008bc723c */ /* 0x042ff000000418ff */
[C---:B------:R-:W-:Y:S08]  /*4fb0*/  HMMA.16816.F32.BF16 R192, R8.reuse, R34, RZ ;  /* 0x0000002208c0723c */ /* 0x040ff000000418ff */
[C---:B------:R-:W-:Y:S08]  /*4fc0*/  HMMA.16816.F32.BF16 R32, R8.reuse, R174, RZ ;  /* 0x000000ae0820723c */ /* 0x040ff000000418ff */
[-C--:B------:R-:W-:Y:S01]  /*4fd0*/  HMMA.16816.F32.BF16 R184, R8, R172.reuse, RZ ;  /* 0x000000ac08b8723c */ /* 0x080fe200000418ff */
[----:B------:R-:W-:Y:S07]  /*4fe0*/  LDSM.16.M88.4 R8, [R222+0x2000] ;  /* 0x00200000de08783b */ /* 0x000fee0000000200 */
[C---:B------:R-:W-:Y:S08]  /*4ff0*/  HMMA.16816.F32.BF16 R200, R12.reuse, R172, RZ ;  /* 0x000000ac0cc8723c */ /* 0x040ff000000418ff */
[----:B------:R-:W-:Y:S01]  /*5000*/  HMMA.16816.F32.BF16 R196, R12, R174, RZ ;  /* 0x000000ae0cc4723c */ /* 0x000fe200000418ff */
[----:B------:R-:W1:Y:S04]  /*5010*/  LDSM.16.M88.4 R172, [R223+0x8000] ;  /* 0x00800000dfac783b */ /* 0x000e680000000200 */
[----:B------:R-:W-:Y:S03]  /*5020*/  LDSM.16.M88.4 R12, [R222] ;  /* 0x00000000de0c783b */ /* 0x000fe60000000200 */
[C---:B----4-:R-:W-:Y:S01]  /*5030*/  HMMA.16816.F32.BF16 R236, R24.reuse, R182, R32 ;  /* 0x000000b618ec723c */ /* 0x050fe20000041820 */
[----:B------:R-:W3:Y:S07]  /*5040*/  LDSM.16.M88.4 R32, [R223+0x8800] ;  /* 0x00880000df20783b */ /* 0x000eee0000000200 */
[----:B-----5:R-:W-:Y:S08]  /*5050*/  HMMA.16816.F32.BF16 R240, R24, R178, R192 ;  /* 0x000000b218f0723c */ /* 0x020ff000000418c0 */
[-C--:B--2---:R-:W-:Y:S08]  /*5060*/  HMMA.16816.F32.BF16 R212, R28, R176.reuse, R204 ;  /* 0x000000b01cd4723c */ /* 0x084ff000000418cc */
[C---:B------:R-:W-:Y:S08]  /*5070*/  HMMA.16816.F32.BF16 R188, R24.reuse, R176, R188 ;  /* 0x000000b018bc723c */ /* 0x040ff000000418bc */
[-C--:B------:R-:W-:Y:S01]  /*5080*/  HMMA.16816.F32.BF16 R244, R24, R180.reuse, R184 ;  /* 0x000000b418f4723c */ /* 0x080fe200000418b8 */
[----:B------:R-:W-:Y:S04]  /*5090*/  LDSM.16.M88.4 R24, [R224+0x2000] ;  /* 0x00200000e018783b */ /* 0x000fe80000000200 */
[----:B------:R-:W2:Y:S03]  /*50a0*/  LDSM.16.M88.4 R184, [R221+0x8000] ;  /* 0x00800000ddb8783b */ /* 0x000ea60000000200 */
[C---:B------:R-:W-:Y:S08]  /*50b0*/  HMMA.16816.F32.BF16 R204, R28.reuse, R180, R200 ;  /* 0x000000b41ccc723c */ /* 0x040ff000000418c8 */
[C---:B------:R-:W-:Y:S01]  /*50c0*/  HMMA.16816.F32.BF16 R192, R28.reuse, R182, R196 ;  /* 0x000000b61cc0723c */ /* 0x040fe200000418c4 */
[----:B------:R-:W4:Y:S07]  /*50d0*/  LDSM.16.M88.4 R180, [R221+0x8800] ;  /* 0x00880000ddb4783b */ /* 0x000f2e0000000200 */
[----:B------:R-:W-:Y:S08]  /*50e0*/  HMMA.16816.F32.BF16 R200, R28, R178, R208 ;  /* 0x000000b21cc8723c */ /* 0x000ff000000418d0 */
[C---:B-1----:R-:W-:Y:S08]  /*50f0*/  HMMA.16816.F32.BF16 R188, R8.reuse, R172, R188 ;  /* 0x000000ac08bc723c */ /* 0x042ff000000418bc */
[C---:B------:R-:W-:Y:S08]  /*5100*/  HMMA.16816.F32.BF16 R176, R8.reuse, R174, R240 ;  /* 0x000000ae08b0723c */ /* 0x040ff000000418f0 */
[C---:B---3--:R-:W-:Y:S08]  /*5110*/  HMMA.16816.F32.BF16 R28, R8.reuse, R32, R244 ;  /* 0x00000020081c723c */ /* 0x048ff000000418f4 */
[----:B------:R-:W-:Y:S08]  /*5120*/  HMMA.16816.F32.BF16 R8, R8, R34, R236 ;  /* 0x000000220808723c */ /* 0x000ff000000418ec */
[C---:B------:R-:W-:Y:S08]  /*5130*/  HMMA.16816.F32.BF16 R208, R12.reuse, R174, R200 ;  /* 0x000000ae0cd0723c */ /* 0x040ff000000418c8 */
[C---:B------:R-:W-:Y:S08]  /*5140*/  HMMA.16816.F32.BF16 R212, R12.reuse, R172, R212 ;  /* 0x000000ac0cd4723c */ /* 0x040ff000000418d4 */
[C---:B------:R-:W-:Y:S08]  /*5150*/  HMMA.16816.F32.BF16 R204, R12.reuse, R32, R204 ;  /* 0x000000200ccc723c */ /* 0x040ff000000418cc */
[----:B------:R-:W-:Y:S01]  /*5160*/  HMMA.16816.F32.BF16 R200, R12, R34, R192 ;  /* 0x000000220cc8723c */ /* 0x000fe200000418c0 */
[----:B------:R-:W1:Y:S07]  /*5170*/  LDSM.16.M88.4 R12, [R224] ;  /* 0x00000000e00c783b */ /* 0x000e6e0000000200 */
[C---:B--2---:R-:W-:Y:S01]  /*5180*/  HMMA.16816.F32.BF16 R192, R24.reuse, R186, R176 ;  /* 0x000000ba18c0723c */ /* 0x044fe200000418b0 */
[----:B------:R-:W-:Y:S07]  /*5190*/  LDSM.16.M88.4 R176, [R218+UR5+0x9800] ;  /* 0x00980005dab0783b */ /* 0x000fee0008000200 */
[C---:B----4-:R-:W-:Y:S01]  /*51a0*/  HMMA.16816.F32.BF16 R172, R24.reuse, R180, R28 ;  /* 0x000000b418ac723c */ /* 0x050fe2000004181c */
[----:B------:R-:W-:Y:S07]  /*51b0*/  LDSM.16.M88.4 R28, [R218+UR5+0x9000] ;  /* 0x00900005da1c783b */ /* 0x000fee0008000200 */
[C---:B------:R-:W-:Y:S01]  /*51c0*/  HMMA.16816.F32.BF16 R32, R24.reuse, R182, R8 ;  /* 0x000000b61820723c */ /* 0x040fe20000041808 */
[----:B------:R-:W2:Y:S07]  /*51d0*/  LDSM.16.M88.4 R8, [R217+0x6000] ;  /* 0x00600000d908783b */ /* 0x000eae0000000200 */
[-C--:B------:R-:W-:Y:S01]  /*51e0*/  HMMA.16816.F32.BF16 R196, R24, R184.reuse, R188 ;  /* 0x000000b818c4723c */ /* 0x080fe200000418bc */
[----:B------:R-:W3:Y:S07]  /*51f0*/  LDSM.16.M88.4 R24, [R217+0x4000] ;  /* 0x00400000d918783b */ /* 0x000eee0000000200 */
[C---:B-1----:R-:W-:Y:S08]  /*5200*/  HMMA.16816.F32.BF16 R188, R12.reuse, R184, R212 ;  /* 0x000000b80cbc723c */ /* 0x042ff000000418d4 */
[C---:B------:R-:W-:Y:S08]  /*5210*/  HMMA.16816.F32.BF16 R212, R12.reuse, R180, R204 ;  /* 0x000000b40cd4723c */ /* 0x040ff000000418cc */
[C---:B------:R-:W-:Y:S08]  /*5220*/  HMMA.16816.F32.BF16 R184, R12.reuse, R186, R208 ;  /* 0x000000ba0cb8723c */ /* 0x040ff000000418d0 */
[----:B------:R-:W-:Y:S01]  /*5230*/  HMMA.16816.F32.BF16 R180, R12, R182, R200 ;  /* 0x000000b60cb4723c */ /* 0x000fe200000418c8 */
[----:B------:R-:W-:Y:S07]  /*5240*/  LDSM.16.M88.4 R12, [R3+0x4000] ;  /* 0x00400000030c783b */ /* 0x000fee0000000200 */
[C---:B--2---:R-:W-:Y:S08]  /*5250*/  HMMA.16816.F32.BF16 R248, R8.reuse, R28, R196 ;  /* 0x0000001c08f8723c */ /* 0x044ff000000418c4 */
[C---:B------:R-:W-:Y:S08]  /*5260*/  HMMA.16816.F32.BF16 R244, R8.reuse, R30, R192 ;  /* 0x0000001e08f4723c */ /* 0x040ff000000418c0 */
[C---:B------:R-:W-:Y:S01]  /*5270*/  HMMA.16816.F32.BF16 R240, R8.reuse, R176, R172 ;  /* 0x000000b008f0723c */ /* 0x040fe200000418ac */
[----:B------:R-:W-:Y:S07]  /*5280*/  LDSM.16.M88.4 R172, [R0+0x9800] ;  /* 0x0098000000ac783b */ /* 0x000fee0000000200 */
[----:B------:R-:W-:Y:S01]  /*5290*/  HMMA.16816.F32.BF16 R236, R8, R178, R32 ;  /* 0x000000b208ec723c */ /* 0x000fe20000041820 */
[----:B------:R-:W1:Y:S04]  /*52a0*/  LDSM.16.M88.4 R8, [R3+0x6000] ;  /* 0x006000000308783b */ /* 0x000e680000000200 */
[----:B------:R2:W4:Y:S03]  /*52b0*/  LDSM.16.M88.4 R32, [R0+0x9000] ;  /* 0x009000000020783b */ /* 0x0005260000000200 */
[C---:B---3--:R-:W-:Y:S08]  /*52c0*/  HMMA.16816.F32.BF16 R208, R24.reuse, R28, R188 ;  /* 0x0000001c18d0723c */ /* 0x048ff000000418bc */
[C---:B------:R-:W-:Y:S01]  /*52d0*/  HMMA.16816.F32.BF16 R204, R24.reuse, R30, R184 ;  /* 0x0000001e18cc723c */ /* 0x040fe200000418b8 */
[----:B------:R-:W-:Y:S07]  /*52e0*/  LDSM.16.M88.4 R28, [R222+0x4000] ;  /* 0x00400000de1c783b */ /* 0x000fee0000000200 */
[----:B------:R-:W-:Y:S01]  /*52f0*/  HMMA.16816.F32.BF16 R200, R24, R176, R212 ;  /* 0x000000b018c8723c */ /* 0x000fe200000418d4 */
[----:B--2---:R-:W-:-:S07]  /*5300*/  IMAD R0, R233, 0x20, R21 ;  /* 0x00000020e9007824 */ /* 0x004fce00078e0215 */
[----:B------:R-:W-:Y:S01]  /*5310*/  HMMA.16816.F32.BF16 R196, R24, R178, R180 ;  /* 0x000000b218c4723c */ /* 0x000fe200000418b4 */
[----:B------:R-:W-:Y:S01]  /*5320*/  LDSM.16.M88.4 R24, [R222+0x6000] ;  /* 0x00600000de18783b */ /* 0x000fe20000000200 */
[C---:B------:R-:W-:Y:S02]  /*5330*/  VIADD R7, R0.reuse, 0xffffffd0 ;  /* 0xffffffd000077836 */ /* 0x040fe40000000000 */
[C---:B------:R-:W-:Y:S01]  /*5340*/  VIADD R5, R0.reuse, 0xffffffd8 ;  /* 0xffffffd800057836 */ /* 0x040fe20000000000 */
[----:B------:R-:W2:Y:S01]  /*5350*/  LDSM.16.M88.4 R180, [R223+0x9000] ;  /* 0x00900000dfb4783b */ /* 0x000ea20000000200 */
[----:B------:R-:W-:Y:S01]  /*5360*/  VIADD R6, R0, 0xffffffd1 ;  /* 0xffffffd100067836 */ /* 0x000fe20000000000 */
[----:B------:R-:W-:Y:S01]  /*5370*/  ISETP.GT.AND P3, PT, R226, R7, PT ;  /* 0x00000007e200720c */ /* 0x000fe20003f64270 */
[----:B------:R-:W-:Y:S01]  /*5380*/  VIADD R3, R0, 0xffffffd9 ;  /* 0xffffffd900037836 */ /* 0x000fe20000000000 */
[----:B------:R-:W3:Y:S01]  /*5390*/  LDSM.16.M88.4 R176, [R223+0x9800] ;  /* 0x00980000dfb0783b */ /* 0x000ee20000000200 */
[----:B-1----:R-:W-:Y:S01]  /*53a0*/  HMMA.16816.F32.BF16 R184, R8, R172, R240 ;  /* 0x000000ac08b8723c */ /* 0x002fe200000418f0 */
[----:B------:R-:W-:-:S07]  /*53b0*/  ISETP.GT.AND P2, PT, R226, R6, PT ;  /* 0x00000006e200720c */ /* 0x000fce0003f44270 */
[----:B----4-:R-:W-:Y:S01]  /*53c0*/  HMMA.16816.F32.BF16 R192, R8, R32, R248 ;  /* 0x0000002008c0723c */ /* 0x010fe200000418f8 */
[----:B------:R-:W-:-:S07]  /*53d0*/  IMAD.MOV.U32 R251, RZ, RZ, R23 ;  /* 0x000000fffffb7224 */ /* 0x000fce00078e0017 */
[C---:B------:R-:W-:Y:S08]  /*53e0*/  HMMA.16816.F32.BF16 R188, R8.reuse, R34, R244 ;  /* 0x0000002208bc723c */ /* 0x040ff000000418f4 */
[----:B------:R-:W-:Y:S01]  /*53f0*/  HMMA.16816.F32.BF16 R212, R8, R174, R236 ;  /* 0x000000ae08d4723c */ /* 0x000fe200000418ec */
[----:B------:R-:W-:Y:S07]  /*5400*/  LDSM.16.M88.4 R8, [R224+0x6000] ;  /* 0x00600000e008783b */ /* 0x000fee0000000200 */
[C---:B------:R-:W-:Y:S08]  /*5410*/  HMMA.16816.F32.BF16 R240, R12.reuse, R32, R208 ;  /* 0x000000200cf0723c */ /* 0x040ff000000418d0 */
[C---:B------:R-:W-:Y:S01]  /*5420*/  HMMA.16816.F32.BF16 R236, R12.reuse, R34, R204 ;  /* 0x000000220cec723c */ /* 0x040fe200000418cc */
[----:B------:R-:W-:Y:S07]  /*5430*/  LDSM.16.M88.4 R32, [R221+0x9000] ;  /* 0x00900000dd20783b */ /* 0x000fee0000000200 */
[C---:B------:R-:W-:Y:S08]  /*5440*/  HMMA.16816.F32.BF16 R208, R12.reuse, R172, R200 ;  /* 0x000000ac0cd0723c */ /* 0x040ff000000418c8 */
[----:B------:R-:W-:Y:S01]  /*5450*/  HMMA.16816.F32.BF16 R204, R12, R174, R196 ;  /* 0x000000ae0ccc723c */ /* 0x000fe200000418c4 */
[----:B------:R-:W1:Y:S07]  /*5460*/  LDSM.16.M88.4 R12, [R224+0x4000] ;  /* 0x00400000e00c783b */ /* 0x000e6e0000000200 */
[C---:B--2---:R-:W-:Y:S08]  /*5470*/  HMMA.16816.F32.BF16 R200, R24.reuse, R180, R192 ;  /* 0x000000b418c8723c */ /* 0x044ff000000418c0 */
[C---:B---3--:R-:W-:Y:S08]  /*5480*/  HMMA.16816.F32.BF16 R192, R24.reuse, R176, R184 ;  /* 0x000000b018c0723c */ /* 0x048ff000000418b8 */
[C---:B------:R-:W-:Y:S08]  /*5490*/  HMMA.16816.F32.BF16 R196, R24.reuse, R182, R188 ;  /* 0x000000b618c4723c */ /* 0x040ff000000418bc */
[----:B------:R-:W-:Y:S01]  /*54a0*/  HMMA.16816.F32.BF16 R184, R24, R178, R212 ;  /* 0x000000b218b8723c */ /* 0x000fe200000418d4 */
[----:B------:R-:W2:Y:S01]  /*54b0*/  LDSM.16.M88.4 R24, [R221+0x9800] ;  /* 0x00980000dd18783b */ /* 0x000ea20000000200 */
[----:B------:R-:W-:-:S06]  /*54c0*/  DEPBAR.LE SB0, 0x0 ;  /* 0x000080000000791a */ /* 0x000fcc0000000000 */
[C---:B------:R-:W-:Y:S08]  /*54d0*/  HMMA.16816.F32.BF16 R172, R28.reuse, R180, R240 ;  /* 0x000000b41cac723c */ /* 0x040ff000000418f0 */
[C---:B------:R-:W-:Y:S08]  /*54e0*/  HMMA.16816.F32.BF16 R180, R28.reuse, R182, R236 ;  /* 0x000000b61cb4723c */ /* 0x040ff000000418ec */
[C---:B------:R-:W-:Y:S08]  /*54f0*/  HMMA.16816.F32.BF16 R188, R28.reuse, R176, R208 ;  /* 0x000000b01cbc723c */ /* 0x040ff000000418d0 */
[----:B------:R-:W-:Y:S08]  /*5500*/  HMMA.16816.F32.BF16 R28, R28, R178, R204 ;  /* 0x000000b21c1c723c */ /* 0x000ff000000418cc */
[-C--:B-1----:R-:W-:Y:S08]  /*5510*/  HMMA.16816.F32.BF16 R172, R12, R32.reuse, R172 ;  /* 0x000000200cac723c */ /* 0x082ff000000418ac */
[C---:B------:R-:W-:Y:S08]  /*5520*/  HMMA.16816.F32.BF16 R200, R8.reuse, R32, R200 ;  /* 0x0000002008c8723c */ /* 0x040ff000000418c8 */
[-C--:B------:R-:W-:Y:S08]  /*5530*/  HMMA.16816.F32.BF16 R196, R8, R34.reuse, R196 ;  /* 0x0000002208c4723c */ /* 0x080ff000000418c4 */
[----:B------:R-:W-:Y:S08]  /*5540*/  HMMA.16816.F32.BF16 R32, R12, R34, R180 ;  /* 0x000000220c20723c */ /* 0x000ff000000418b4 */
[C---:B--2---:R-:W-:Y:S08]  /*5550*/  HMMA.16816.F32.BF16 R192, R8.reuse, R24, R192 ;  /* 0x0000001808c0723c */ /* 0x044ff000000418c0 */
[----:B------:R-:W-:Y:S01]  /*5560*/  HMMA.16816.F32.BF16 R184, R8, R26, R184 ;  /* 0x0000001a08b8723c */ /* 0x000fe200000418b8 */
[----:B------:R-:W-:-:S02]  /*5570*/  VIADD R11, R0, 0xffffffc1 ;  /* 0xffffffc1000b7836 */ /* 0x000fc40000000000 */
[C---:B------:R-:W-:Y:S02]  /*5580*/  VIADD R10, R0.reuse, 0xffffffc0 ;  /* 0xffffffc0000a7836 */ /* 0x040fe40000000000 */
[----:B------:R-:W-:Y:S01]  /*5590*/  VIADD R9, R0, 0xffffffc8 ;  /* 0xffffffc800097836 */ /* 0x000fe20000000000 */
[----:B------:R-:W-:Y:S01]  /*55a0*/  BAR.SYNC.DEFER_BLOCKING 0x0 ;  /* 0x0000000000007b1d */ /* 0x000fe20000010000 */
[C---:B------:R-:W-:Y:S01]  /*55b0*/  ISETP.GT.AND P1, PT, R226.reuse, R11, PT ;  /* 0x0000000be200720c */ /* 0x040fe20003f24270 */
[----:B------:R-:W-:Y:S01]  /*55c0*/  HMMA.16816.F32.BF16 R176, R12, R24, R188 ;  /* 0x000000180cb0723c */ /* 0x000fe200000418bc */
[----:B------:R-:W-:Y:S01]  /*55d0*/  ISETP.GT.AND P5, PT, R226, R10, PT ;  /* 0x0000000ae200720c */ /* 0x000fe20003fa4270 */
[----:B------:R-:W-:Y:S01]  /*55e0*/  VIADD R8, R0, 0xffffffc9 ;  /* 0xffffffc900087836 */ /* 0x000fe20000000000 */
[----:B------:R-:W-:Y:S02]  /*55f0*/  ISETP.GT.AND P4, PT, R226, R9, PT ;  /* 0x00000009e200720c */ /* 0x000fe40003f84270 */
[----:B------:R-:W-:-:S02]  /*5600*/  FSEL R132, R175, -INF , !P1 ;  /* 0xff800000af847808 */ /* 0x000fc40004800000 */
[----:B------:R-:W-:Y:S01]  /*5610*/  FSEL R22, R174, -INF , !P5 ;  /* 0xff800000ae167808 */ /* 0x000fe20006800000 */
[----:B------:R-:W-:Y:S01]  /*5620*/  HMMA.16816.F32.BF16 R28, R12, R26, R28 ;  /* 0x0000001a0c1c723c */ /* 0x000fe2000004181c */
[C---:B------:R-:W-:Y:S02]  /*5630*/  ISETP.GT.AND P1, PT, R19.reuse, R11, PT ;  /* 0x0000000b1300720c */ /* 0x040fe40003f24270 */
[----:B------:R-:W-:Y:S02]  /*5640*/  ISETP.GT.AND P5, PT, R19, R10, PT ;  /* 0x0000000a1300720c */ /* 0x000fe40003fa4270 */
[----:B------:R-:W-:Y:S02]  /*5650*/  FSEL R139, R34, -INF , !P4 ;  /* 0xff800000228b7808 */ /* 0x000fe40006000000 */
[----:B------:R-:W-:Y:S02]  /*5660*/  FSEL R34, R201, -INF , !P1 ;  /* 0xff800000c9227808 */ /* 0x000fe40004800000 */
[----:B------:R-:W-:-:S02]  /*5670*/  FSEL R13, R200, -INF , !P5 ;  /* 0xff800000c80d7808 */ /* 0x000fc40006800000 */
[----:B------:R-:W-:Y:S02]  /*5680*/  ISETP.GT.AND P1, PT, R227, R10, PT ;  /* 0x0000000ae300720c */ /* 0x000fe40003f24270 */
[-C--:B------:R-:W-:Y:S02]  /*5690*/  ISETP.GT.AND P5, PT, R19, R8.reuse, PT ;  /* 0x000000081300720c */ /* 0x080fe40003fa4270 */
[----:B------:R-:W-:Y:S02]  /*56a0*/  ISETP.GT.AND P0, PT, R226, R8, PT ;  /* 0x00000008e200720c */ /* 0x000fe40003f04270 */
[----:B------:R-:W-:Y:S02]  /*56b0*/  FSEL R12, R172, -INF , !P1 ;  /* 0xff800000ac0c7808 */ /* 0x000fe40004800000 */
[----:B------:R-:W-:Y:S02]  /*56c0*/  FSEL R180, R197, -INF , !P5 ;  /* 0xff800000c5b47808 */ /* 0x000fe40006800000 */
[----:B------:R-:W-:-:S02]  /*56d0*/  ISETP.GT.AND P1, PT, R226, R5, PT ;  /* 0x00000005e200720c */ /* 0x000fc40003f24270 */
[----:B------:R-:W-:Y:S02]  /*56e0*/  ISETP.GT.AND P5, PT, R227, R11, PT ;  /* 0x0000000be300720c */ /* 0x000fe40003fa4270 */
[----:B------:R-:W-:Y:S02]  /*56f0*/  FSEL R138, R35, -INF , !P0 ;  /* 0xff800000238a7808 */ /* 0x000fe40004000000 */
[----:B------:R-:W-:Y:S02]  /*5700*/  ISETP.GT.AND P0, PT, R19, R7, PT ;  /* 0x000000071300720c */ /* 0x000fe40003f04270 */
[----:B------:R-:W-:Y:S02]  /*5710*/  FSEL R133, R178, -INF , !P3 ;  /* 0xff800000b2857808 */ /* 0x000fe40005800000 */
[----:B------:R-:W-:Y:S02]  /*5720*/  ISETP.GT.AND P3, PT, R20, R11, PT ;  /* 0x0000000b1400720c */ /* 0x000fe40003f64270 */
[----:B------:R-:W-:-:S02]  /*5730*/  FSEL R30, R30, -INF , !P1 ;  /* 0xff8000001e1e7808 */ /* 0x000fc40004800000 */
[----:B------:R-:W-:Y:S02]  /*5740*/  FSEL R16, R173, -INF , !P5 ;  /* 0xff800000ad107808 */ /* 0x000fe40006800000 */
[----:B------:R-:W-:Y:S02]  /*5750*/  FSEL R35, R179, -INF , !P2 ;  /* 0xff800000b3237808 */ /* 0x000fe40005000000 */
[----:B------:R-:W-:Y:S02]  /*5760*/  ISETP.GE.AND P1, PT, R10, R230, PT ;  /* 0x000000e60a00720c */ /* 0x000fe40003f26270 */
[----:B------:R-:W-:Y:S02]  /*5770*/  FSEL R173, R192, -INF , !P0 ;  /* 0xff800000c0ad7808 */ /* 0x000fe40004000000 */
[C---:B------:R-:W-:Y:S02]  /*5780*/  ISETP.GT.AND P2, PT, R19.reuse, R5, PT ;  /* 0x000000051300720c */ /* 0x040fe40003f44270 */
[----:B------:R-:W-:-:S02]  /*5790*/  ISETP.GT.AND P0, PT, R19, R3, PT ;  /* 0x000000031300720c */ /* 0x000fc40003f04270 */
[----:B------:R-:W-:Y:S02]  /*57a0*/  ISETP.GT.AND P4, PT, R19, R9, PT ;  /* 0x000000091300720c */ /* 0x000fe40003f84270 */
[----:B------:R-:W-:Y:S02]  /*57b0*/  FSEL R27, R203, -INF , !P3 ;  /* 0xff800000cb1b7808 */ /* 0x000fe40005800000 */
[----:B------:R-:W-:Y:S02]  /*57c0*/  ISETP.GE.AND P3, PT, R10, R228, PT ;  /* 0x000000e40a00720c */ /* 0x000fe40003f66270 */
[----:B------:R-:W-:Y:S02]  /*57d0*/  FSEL R23, R13, -INF , !P1 ;  /* 0xff8000000d177808 */ /* 0x000fe40004800000 */
[----:B------:R-:W-:Y:S02]  /*57e0*/  FSEL R178, R184, -INF , !P2 ;  /* 0xff800000b8b27808 */ /* 0x000fe40005000000 */
[----:B------:R-:W-:-:S02]  /*57f0*/  ISETP.GT.AND P1, PT, R227, R6, PT ;  /* 0x00000006e300720c */ /* 0x000fc40003f24270 */
[----:B------:R-:W-:Y:S02]  /*5800*/  ISETP.GE.AND P2, PT, R10, R229, PT ;  /* 0x000000e50a00720c */ /* 0x000fe40003f46270 */
[----:B------:R-:W-:Y:S02]  /*5810*/  FSEL R175, R185, -INF , !P0 ;  /* 0xff800000b9af7808 */ /* 0x000fe40004000000 */
[----:B------:R-:W-:Y:S02]  /*5820*/  FSEL R174, R196, -INF , !P4 ;  /* 0xff800000c4ae7808 */ /* 0x000fe40006000000 */
[----:B------:R-:W-:Y:S02]  /*5830*/  ISETP.GT.AND P0, PT, R227, R9, PT ;  /* 0x00000009e300720c */ /* 0x000fe40003f04270 */
[----:B------:R-:W-:Y:S02]  /*5840*/  ISETP.GT.AND P4, PT, R20, R10, PT ;  /* 0x0000000a1400720c */ /* 0x000fe40003f84270 */
[----:B------:R-:W-:-:S02]  /*5850*/  FSEL R18, R12, -INF , !P3 ;  /* 0xff8000000c127808 */ /* 0x000fc40005800000 */
[----:B------:R-:W-:Y:S02]  /*5860*/  FSEL R12, R177, -INF , !P1 ;  /* 0xff800000b10c7808 */ /* 0x000fe40004800000 */
[----:B------:R-:W-:Y:S02]  /*5870*/  FSEL R22, R22, -INF , !P2 ;  /* 0xff80000016167808 */ /* 0x000fe40005000000 */
[C---:B------:R-:W-:Y:S02]  /*5880*/  ISETP.GT.AND P1, PT, R227.reuse, R5, PT ;  /* 0x00000005e300720c */ /* 0x040fe40003f24270 */
[----:B------:R-:W-:Y:S02]  /*5890*/  FSEL R15, R32, -INF , !P0 ;  /* 0xff800000200f7808 */ /* 0x000fe40004000000 */
[----:B------:R-:W-:Y:S02]  /*58a0*/  ISETP.GT.AND P2, PT, R227, R7, PT ;  /* 0x00000007e300720c */ /* 0x000fe40003f44270 */
[----:B------:R-:W-:-:S02]  /*58b0*/  FSEL R14, R202, -INF , !P4 ;  /* 0xff800000ca0e7808 */ /* 0x000fc40006000000 */
[----:B------:R-:W-:Y:S02]  /*58c0*/  ISETP.GE.AND P0, PT, R10, R231, PT ;  /* 0x000000e70a00720c */ /* 0x000fe40003f06270 */
[----:B------:R-:W-:Y:S02]  /*58d0*/  ISETP.GT.AND P4, PT, R226, R3, PT ;  /* 0x00000003e200720c */ /* 0x000fe40003f84270 */
[----:B------:R-:W-:Y:S02]  /*58e0*/  FSEL R10, R28, -INF , !P1 ;  /* 0xff8000001c0a7808 */ /* 0x000fe40004800000 */
[----:B------:R-:W-:Y:S02]  /*58f0*/  ISETP.GT.AND P5, PT, R19, R6, PT ;  /* 0x000000061300720c */ /* 0x000fe40003fa4270 */
[----:B------:R-:W-:Y:S02]  /*5900*/  FSEL R13, R176, -INF , !P2 ;  /* 0xff800000b00d7808 */ /* 0x000fe40005000000 */
[----:B------:R-:W-:-:S02]  /*5910*/  ISETP.GE.AND P1, PT, R7, R228, PT ;  /* 0x000000e40700720c */ /* 0x000fc40003f26270 */
[----:B------:R-:W-:Y:S02]  /*5920*/  FSEL R24, R14, -INF , !P0 ;  /* 0xff8000000e187808 */ /* 0x000fe40004000000 */
[-C--:B------:R-:W-:Y:S02]  /*5930*/  ISETP.GE.AND P0, PT, R9, R228.reuse, PT ;  /* 0x000000e40900720c */ /* 0x080fe40003f06270 */
[----:B------:R-:W-:Y:S02]  /*5940*/  FSEL R31, R31, -INF , !P4 ;  /* 0xff8000001f1f7808 */ /* 0x000fe40006000000 */
[----:B------:R-:W-:Y:S02]  /*5950*/  FSEL R172, R193, -INF , !P5 ;  /* 0xff800000c1ac7808 */ /* 0x000fe40006800000 */
[----:B------:R-:W-:Y:S02]  /*5960*/  ISETP.GE.AND P4, PT, R11, R228, PT ;  /* 0x000000e40b00720c */ /* 0x000fe40003f86270 */
[----:B------:R-:W-:-:S02]  /*5970*/  FSEL R200, R13, -INF , !P1 ;  /* 0xff8000000dc87808 */ /* 0x000fc40004800000 */
[----:B------:R-:W-:Y:S02]  /*5980*/  ISETP.GT.AND P5, PT, R227, R8, PT ;  /* 0x00000008e300720c */ /* 0x000fe40003fa4270 */
[----:B------:R-:W-:Y:S02]  /*5990*/  ISETP.GE.AND P1, PT, R5, R228, PT ;  /* 0x000000e40500720c */ /* 0x000fe40003f26270 */
[----:B------:R-:W-:Y:S02]  /*59a0*/  FSEL R26, R15, -INF , !P0 ;  /* 0xff8000000f1a7808 */ /* 0x000fe40004000000 */
[----:B------:R-:W-:Y:S02]  /*59b0*/  ISETP.GT.AND P0, PT, R227, R3, PT ;  /* 0x00000003e300720c */ /* 0x000fe40003f04270 */
[----:B------:R-:W-:Y:S02]  /*59c0*/  FSEL R21, R16, -INF , !P4 ;  /* 0xff80000010157808 */ /* 0x000fe40006000000 */
[----:B------:R-:W-:-:S02]  /*59d0*/  FSEL R17, R33, -INF , !P5 ;  /* 0xff80000021117808 */ /* 0x000fc40006800000 */
[----:B------:R-:W-:Y:S02]  /*59e0*/  ISETP.GE.AND P4, PT, R8, R228, PT ;  /* 0x000000e40800720c */ /* 0x000fe40003f86270 */
[----:B------:R-:W-:Y:S02]  /*59f0*/  FSEL R202, R10, -INF , !P1 ;  /* 0xff8000000aca7808 */ /* 0x000fe40004800000 */
[C---:B------:R-:W-:Y:S02]  /*5a00*/  ISETP.GE.AND P5, PT, R11.reuse, R229, PT ;  /* 0x000000e50b00720c */ /* 0x040fe40003fa6270 */
[C---:B------:R-:W-:Y:S02]  /*5a10*/  ISETP.GE.AND P3, PT, R11.reuse, R230, PT ;  /* 0x000000e60b00720c */ /* 0x040fe40003f66270 */
[----:B------:R-:W-:Y:S02]  /*5a20*/  ISETP.GE.AND P2, PT, R11, R231, PT ;  /* 0x000000e70b00720c */ /* 0x000fe40003f46270 */
[----:B------:R-:W-:-:S02]  /*5a30*/  ISETP.GT.U32.AND P1, PT, R225, R251, PT ;  /* 0x000000fbe100720c */ /* 0x000fc40003f24070 */
[----:B------:R-:W-:Y:S02]  /*5a40*/  FSEL R11, R29, -INF , !P0 ;  /* 0xff8000001d0b7808 */ /* 0x000fe40004000000 */
[----:B------:R-:W-:Y:S02]  /*5a50*/  ISETP.GE.AND P0, PT, R6, R228, PT ;  /* 0x000000e40600720c */ /* 0x000fe40003f06270 */
[----:B------:R-:W-:Y:S02]  /*5a60*/  FSEL R25, R17, -INF , !P4 ;  /* 0xff80000011197808 */ /* 0x000fe40006000000 */
[----:B------:R-:W-:Y:S02]  /*5a70*/  FMNMX3.FTZ R15, R136, R18, R21, !PT ;  /* 0x00000012880f7276 */ /* 0x000fe40007810015 */
[----:B------:R-:W-:Y:S02]  /*5a80*/  FSEL R197, R12, -INF , !P0 ;  /* 0xff8000000cc57808 */ /* 0x000fe40004000000 */
[----:B------:R-:W-:-:S02]  /*5a90*/  ISETP.GE.AND P0, PT, R3, R228, PT ;  /* 0x000000e40300720c */ /* 0x000fc40003f06270 */
[----:B------:R-:W-:Y:S02]  /*5aa0*/  FMNMX3.FTZ R15, R15, R26, R25, !PT ;  /* 0x0000001a0f0f7276 */ /* 0x000fe40007810019 */
[----:B------:R-:W-:Y:S02]  /*5ab0*/  FSEL R201, R11, -INF , !P0 ;  /* 0xff8000000bc97808 */ /* 0x000fe40004000000 */
[----:B------:R-:W-:Y:S02]  /*5ac0*/  FMNMX3.FTZ R15, R15, R200, R197, !PT ;  /* 0x000000c80f0f7276 */ /* 0x000fe400078100c5 */
[----:B------:R-:W-:Y:S02]  /*5ad0*/  ISETP.GE.AND P4, PT, R9, R229, PT ;  /* 0x000000e50900720c */ /* 0x000fe40003f86270 */
[----:B------:R-:W-:Y:S01]  /*5ae0*/  FMNMX3.FTZ R15, R15, R202, R201, !PT ;  /* 0x000000ca0f0f7276 */ /* 0x000fe200078100c9 */
[----:B------:R-:W-:Y:S10]  /*5af0*/  @!P1 BRA `(.L_x_1304) ;  /* 0x0000000000549947 */ /* 0x000ff40003800000 */
[----:B------:R-:W2:Y:S04]  /*5b00*/  LDL R250, [R1+0x28] ;  /* 0x0000280001fa7983 */ /* 0x000ea80000100800 */
[----:B------:R-:W3:Y:S01]  /*5b10*/  LDL R251, [R1+0x24] ;  /* 0x0000240001fb7983 */ /* 0x000ee20000100800 */
[----:B------:R-:W-:-:S04]  /*5b20*/  VIADD R12, R233, 0xfffffffd ;  /* 0xfffffffde90c7836 */ /* 0x000fc80000000000 */
[----:B------:R-:W-:-:S04]  /*5b30*/  IMAD.WIDE.U32 R10, R12, R234, RZ ;  /* 0x000000ea0c0a7225 */ /* 0x000fc800078e00ff */
[----:B------:R-:W-:Y:S02]  /*5b40*/  IMAD R11, R12, R235, R11 ;  /* 0x000000eb0c0b7224 */ /* 0x000fe400078e020b */
[----:B------:R-:W-:-:S03]  /*5b50*/  IMAD.SHL.U32 R14, R10, 0x20, RZ ;  /* 0x000000200a0e7824 */ /* 0x000fc600078e00ff */
[----:B------:R-:W-:Y:S02]  /*5b60*/  SHF.L.U64.HI R12, R10, 0x5, R11 ;  /* 0x000000050a0c7819 */ /* 0x000fe4000001020b */
[----:B------:R-:W-:-:S04]  /*5b70*/  LEA R14, P0, R234, R14, 0x4 ;  /* 0x0000000eea0e7211 */ /* 0x000fc800078020ff */
[----:B------:R-:W-:Y:S02]  /*5b80*/  LEA.HI.X R16, R234, R12, R235, 0x4, P0 ;  /* 0x0000000cea107211 */ /* 0x000fe400000f24eb */
[----:B--2---:R-:W-:-:S04]  /*5b90*/  LEA R12, P0, R10, R250, 0x6 ;  /* 0x000000fa0a0c7211 */ /* 0x004fc800078030ff */
[----:B---3--:R-:W-:Y:S02]  /*5ba0*/  LEA.HI.X R13, R10, R251, R11, 0x6, P0 ;  /* 0x000000fb0a0d7211 */ /* 0x008fe400000f340b */
[----:B------:R-:W-:-:S03]  /*5bb0*/  LEA R10, P0, R14, R250, 0x1 ;  /* 0x000000fa0e0a7211 */ /* 0x000fc600078008ff */
[----:B------:R-:W-:Y:S01]  /*5bc0*/  @!PT LDS RZ, [RZ] ;  /* 0x00000000fffff984 */ /* 0x000fe20000000800 */
[----:B------:R-:W-:Y:S01]  /*5bd0*/  @!PT LDS RZ, [RZ] ;  /* 0x00000000fffff984 */ /* 0x000fe20000000800 */
[----:B------:R-:W-:Y:S01]  /*5be0*/  @!PT LDS RZ, [RZ] ;  /* 0x00000000fffff984 */ /* 0x000fe20000000800 */
[----:B------:R1:W-:Y:S01]  /*5bf0*/  LDGSTS.E.BYPASS.LTC128B.128 [R232+0x8000], desc[UR16][R12.64] ;  /* 0x080000000ce87fae */ /* 0x0003e2000b981a10 */
[----:B------:R-:W-:-:S03]  /*5c00*/  LEA.HI.X R11, R14, R251, R16, 0x1, P0 ;  /* 0x000000fb0e0b7211 */ /* 0x000fc600000f0c10 */
[----:B------:R1:W-:Y:S04]  /*5c10*/  LDGSTS.E.BYPASS.LTC128B.128 [R232+0x9000], desc[UR16][R12.64+0x80] ;  /* 0x090000800ce87fae */ /* 0x0003e8000b981a10 */
[----:B------:R1:W-:Y:S04]  /*5c20*/  LDGSTS.E.BYPASS.LTC128B.128 [R232+0x8800], desc[UR16][R10.64] ;  /* 0x088000000ae87fae */ /* 0x0003e8000b981a10 */
[----:B------:R1:W-:Y:S04]  /*5c30*/  LDGSTS.E.BYPASS.LTC128B.128 [R232+0x9800], desc[UR16][R10.64+0x80] ;  /* 0x098000800ae87fae */ /* 0x0003e8000b981a10 */
[----:B------:R-:W0:Y:S02]  /*5c40*/  LDGDEPBAR ;  /* 0x00000000000079af */ /* 0x000e240000000000 */
.L_x_1304:
[----:B------:R-:W2:Y:S04]  /*5c50*/  LDL.LU R181, [R1+0x18] ;  /* 0x0000180001b57983 */ /* 0x000ea80000300800 */
[----:B------:R-:W3:Y:S04]  /*5c60*/  LDL.LU R182, [R1+0x14] ;  /* 0x0000140001b67983 */ /* 0x000ee80000300800 */
[----:B------:R-:W4:Y:S04]  /*5c70*/  LDL.LU R33, [R1+0x10] ;  /* 0x0000100001217983 */ /* 0x000f280000300800 */
[----:B------:R-:W5:Y:S01]  /*5c80*/  LDL.LU R32, [R1+0xc] ;  /* 0x00000c0001207983 */ /* 0x000f620000300800 */
[----:B-1----:R-:W-:-:S02]  /*5c90*/  FSEL R11, R27, -INF , !P2 ;  /* 0xff8000001b0b7808 */ /* 0x002fc40005000000 */
[-C--:B------:R-:W-:Y:S01]  /*5ca0*/  ISETP.GE.AND P2, PT, R8, R229.reuse, PT ;  /* 0x000000e50800720c */ /* 0x080fe20003f46270 */
[----:B------:R-:W1:Y:S01]  /*5cb0*/  SHFL.BFLY PT, R19, R15, 0x2, 0x1f ;  /* 0x0c401f000f137f89 */ /* 0x000e6200000e0000 */
[----:B------:R-:W-:Y:S02]  /*5cc0*/  ISETP.GE.AND P0, PT, R9, R230, PT ;  /* 0x000000e60900720c */ /* 0x000fe40003f06270 */
[----:B------:R-:W-:Y:S02]  /*5cd0*/  FSEL R17, R138, -INF , !P2 ;  /* 0xff8000008a117808 */ /* 0x000fe40005000000 */
[----:B------:R-:W-:Y:S02]  /*5ce0*/  FSEL R10, R132, -INF , !P5 ;  /* 0xff800000840a7808 */ /* 0x000fe40006800000 */
[----:B------:R-:W-:Y:S02]  /*5cf0*/  ISETP.GE.AND P2, PT, R6, R229, PT ;  /* 0x000000e50600720c */ /* 0x000fe40003f46270 */
[----:B------:R-:W-:-:S02]  /*5d00*/  ISETP.GT.AND P5, PT, R20, R9, PT ;  /* 0x000000091400720c */ /* 0x000fc40003fa4270 */
[----:B------:R-:W-:Y:S02]  /*5d10*/  FSEL R12, R34, -INF , !P3 ;  /* 0xff800000220c7808 */ /* 0x000fe40005800000 */
[----:B------:R-:W-:Y:S02]  /*5d20*/  FSEL R16, R174, -INF , !P0 ;  /* 0xff800000ae107808 */ /* 0x000fe40004000000 */
[----:B------:R-:W-:Y:S02]  /*5d30*/  ISETP.GE.AND P3, PT, R9, R231, PT ;  /* 0x000000e70900720c */ /* 0x000fe40003f66270 */
[----:B------:R-:W-:Y:S02]  /*5d40*/  ISETP.GE.AND P0, PT, R7, R229, PT ;  /* 0x000000e50700720c */ /* 0x000fe40003f06270 */
[----:B------:R-:W-:Y:S02]  /*5d50*/  FSEL R14, R139, -INF , !P4 ;  /* 0xff8000008b0e7808 */ /* 0x000fe40006000000 */
[----:B------:R-:W-:-:S02]  /*5d60*/  FMNMX3.FTZ R9, R135, R22, R10, !PT ;  /* 0x0000001687097276 */ /* 0x000fc4000781000a */
[----:B------:R-:W-:Y:S02]  /*5d70*/  FSEL R191, R35, -INF , !P2 ;  /* 0xff80000023bf7808 */ /* 0x000fe40005000000 */
[----:B------:R-:W-:Y:S02]  /*5d80*/  FSEL R27, R198, -INF , !P5 ;  /* 0xff800000c61b7808 */ /* 0x000fe40006800000 */
[-C--:B------:R-:W-:Y:S02]  /*5d90*/  ISETP.GE.AND P2, PT, R3, R229.reuse, PT ;  /* 0x000000e50300720c */ /* 0x080fe40003f46270 */
[----:B------:R-:W-:Y:S02]  /*5da0*/  ISETP.GT.AND P5, PT, R20, R8, PT ;  /* 0x000000081400720c */ /* 0x000fe40003fa4270 */
[----:B------:R-:W-:Y:S02]  /*5db0*/  FSEL R190, R133, -INF , !P0 ;  /* 0xff80000085be7808 */ /* 0x000fe40004000000 */
[----:B------:R-:W-:-:S02]  /*5dc0*/  ISETP.GE.AND P0, PT, R5, R229, PT ;  /* 0x000000e50500720c */ /* 0x000fc40003f06270 */
[----:B------:R-:W-:Y:S02]  /*5dd0*/  FMNMX3.FTZ R13, R9, R14, R17, !PT ;  /* 0x0000000e090d7276 */ /* 0x000fe40007810011 */
[----:B-1----:R-:W-:Y:S02]  /*5de0*/  FMNMX.FTZ R9, R15, R19, !PT ;  /* 0x000000130f097209 */ /* 0x002fe40007810000 */
[----:B------:R-:W-:Y:S02]  /*5df0*/  FSEL R189, R31, -INF , !P2 ;  /* 0xff8000001fbd7808 */ /* 0x000fe40005000000 */
[----:B------:R-:W-:Y:S02]  /*5e00*/  FSEL R31, R27, -INF , !P3 ;  /* 0xff8000001b1f7808 */ /* 0x000fe40005800000 */
[----:B------:R-:W-:Y:S01]  /*5e10*/  FSEL R15, R199, -INF , !P5 ;  /* 0xff800000c70f7808 */ /* 0x000fe20006800000 */
[----:B------:R-:W1:Y:S01]  /*5e20*/  SHFL.BFLY PT, R27, R9, 0x1, 0x1f ;  /* 0x0c201f00091b7f89 */ /* 0x000e6200000e0000 */
[----:B------:R-:W-:-:S02]  /*5e30*/  ISETP.GE.AND P4, PT, R8, R230, PT ;  /* 0x000000e60800720c */ /* 0x000fc40003f86270 */
[-C--:B------:R-:W-:Y:S02]  /*5e40*/  ISETP.GE.AND P3, PT, R7, R230.reuse, PT ;  /* 0x000000e60700720c */ /* 0x080fe40003f66270 */
[----:B------:R-:W-:Y:S02]  /*5e50*/  ISETP.GE.AND P5, PT, R6, R230, PT ;  /* 0x000000e60600720c */ /* 0x000fe40003fa6270 */
[----:B------:R-:W-:Y:S02]  /*5e60*/  FSEL R196, R30, -INF , !P0 ;  /* 0xff8000001ec47808 */ /* 0x000fe40004000000 */
[----:B------:R-:W-:Y:S02]  /*5e70*/  ISETP.GT.AND P2, PT, R20, R7, PT ;  /* 0x000000071400720c */ /* 0x000fe40003f44270 */
[----:B------:R-:W-:Y:S02]  /*5e80*/  ISETP.GE.AND P0, PT, R8, R231, PT ;  /* 0x000000e70800720c */ /* 0x000fe40003f06270 */
[----:B------:R-:W-:-:S02]  /*5e90*/  FMNMX3.FTZ R8, R13, R190, R191, !PT ;  /* 0x000000be0d087276 */ /* 0x000fc400078100bf */
[----:B------:R-:W-:Y:S02]  /*5ea0*/  FSEL R13, R180, -INF , !P4 ;  /* 0xff800000b40d7808 */ /* 0x000fe40006000000 */
[----:B------:R-:W-:Y:S02]  /*5eb0*/  FSEL R176, R173, -INF , !P3 ;  /* 0xff800000adb07808 */ /* 0x000fe40005800000 */
[----:B------:R-:W-:Y:S02]  /*5ec0*/  FSEL R177, R172, -INF , !P5 ;  /* 0xff800000acb17808 */ /* 0x000fe40006800000 */
[----:B------:R-:W-:Y:S02]  /*5ed0*/  ISETP.GE.AND P4, PT, R7, R231, PT ;  /* 0x000000e70700720c */ /* 0x000fe40003f86270 */
[----:B------:R-:W-:Y:S02]  /*5ee0*/  ISETP.GT.AND P3, PT, R20, R6, PT ;  /* 0x000000061400720c */ /* 0x000fe40003f64270 */
[----:B------:R-:W-:-:S02]  /*5ef0*/  FSEL R29, R194, -INF , !P2 ;  /* 0xff800000c21d7808 */ /* 0x000fc40005000000 */
[-C--:B------:R-:W-:Y:S02]  /*5f00*/  ISETP.GE.AND P5, PT, R3, R230.reuse, PT ;  /* 0x000000e60300720c */ /* 0x080fe40003fa6270 */
[----:B------:R-:W-:Y:S02]  /*5f10*/  FMNMX3.FTZ R7, R134, R23, R12, !PT ;  /* 0x0000001786077276 */ /* 0x000fe4000781000c */
[----:B------:R-:W-:Y:S02]  /*5f20*/  ISETP.GE.AND P2, PT, R5, R230, PT ;  /* 0x000000e60500720c */ /* 0x000fe40003f46270 */
[----:B------:R-:W-:Y:S02]  /*5f30*/  FSEL R30, R15, -INF , !P0 ;  /* 0xff8000000f1e7808 */ /* 0x000fe40004000000 */
[----:B------:R-:W-:Y:S02]  /*5f40*/  FSEL R179, R175, -INF , !P5 ;  /* 0xff800000afb37808 */ /* 0x000fe40006800000 */
[----:B------:R-:W-:Y:S01]  /*5f50*/  FSEL R15, R195, -INF , !P3 ;  /* 0xff800000c30f7808 */ /* 0x000fe20005800000 */
[----:B------:R-:W-:Y:S01]  /*5f60*/  LDSM.16.MT88.4 R172, [R220+0xa000] ;  /* 0x00a00000dcac783b */ /* 0x000fe20000004200 */
[----:B------:R-:W-:-:S02]  /*5f70*/  FMNMX3.FTZ R7, R7, R16, R13, !PT ;  /* 0x0000001007077276 */ /* 0x000fc4000781000d */
[----:B------:R-:W-:Y:S02]  /*5f80*/  FSEL R178, R178, -INF , !P2 ;  /* 0xff800000b2b27808 */ /* 0x000fe40005000000 */
[----:B------:R-:W-:Y:S02]  /*5f90*/  ISETP.GT.AND P5, PT, R20, R5, PT ;  /* 0x000000051400720c */ /* 0x000fe40003fa4270 */
[-C--:B------:R-:W-:Y:S02]  /*5fa0*/  ISETP.GE.AND P3, PT, R5, R231.reuse, PT ;  /* 0x000000e70500720c */ /* 0x080fe40003f66270 */
[----:B------:R-:W-:Y:S02]  /*5fb0*/  ISETP.GE.AND P2, PT, R6, R231, PT ;  /* 0x000000e70600720c */ /* 0x000fe40003f46270 */
[----:B------:R-:W-:Y:S02]  /*5fc0*/  ISETP.GT.AND P0, PT, R20, R3, PT ;  /* 0x000000031400720c */ /* 0x000fe40003f04270 */
[----:B------:R-:W-:-:S02]  /*5fd0*/  FMNMX3.FTZ R5, R137, R24, R11, !PT ;  /* 0x0000001889057276 */ /* 0x000fc4000781000b */
[----:B------:R-:W-:Y:S02]  /*5fe0*/  FMNMX3.FTZ R6, R7, R176, R177, !PT ;  /* 0x000000b007067276 */ /* 0x000fe400078100b1 */
[----:B------:R-:W-:Y:S02]  /*5ff0*/  FSEL R20, R186, -INF , !P5 ;  /* 0xff800000ba147808 */ /* 0x000fe40006800000 */
[----:B------:R-:W-:Y:S02]  /*6000*/  ISETP.GE.AND P5, PT, R3, R231, PT ;  /* 0x000000e70300720c */ /* 0x000fe40003fa6270 */
[----:B------:R-:W-:Y:S02]  /*6010*/  FSEL R7, R187, -INF , !P0 ;  /* 0xff800000bb077808 */ /* 0x000fe40004000000 */
[----:B------:R-:W-:Y:S02]  /*6020*/  FSEL R198, R29, -INF , !P4 ;  /* 0xff8000001dc67808 */ /* 0x000fe40006000000 */
[----:B------:R-:W-:-:S02]  /*6030*/  FSEL R199, R15, -INF , !P2 ;  /* 0xff8000000fc77808 */ /* 0x000fc40005000000 */
[----:B------:R-:W-:Y:S02]  /*6040*/  FMNMX3.FTZ R5, R5, R31, R30, !PT ;  /* 0x0000001f05057276 */ /* 0x000fe4000781001e */
[----:B------:R-:W-:Y:S02]  /*6050*/  FSEL R226, R20, -INF , !P3 ;  /* 0xff80000014e27808 */ /* 0x000fe40005800000 */
[----:B------:R-:W-:Y:S02]  /*6060*/  FSEL R203, R7, -INF , !P5 ;  /* 0xff80000007cb7808 */ /* 0x000fe40006800000 */
[----:B------:R-:W-:Y:S02]  /*6070*/  FMNMX3.FTZ R5, R5, R198, R199, !PT ;  /* 0x000000c605057276 */ /* 0x000fe400078100c7 */
[----:B------:R-:W-:Y:S02]  /*6080*/  FMNMX3.FTZ R6, R6, R178, R179, !PT ;  /* 0x000000b206067276 */ /* 0x000fe400078100b3 */
[----:B------:R-:W-:-:S02]  /*6090*/  FMNMX3.FTZ R5, R5, R226, R203, !PT ;  /* 0x000000e205057276 */ /* 0x000fc400078100cb */
[----:B------:R-:W-:Y:S01]  /*60a0*/  FMNMX3.FTZ R8, R8, R196, R189, !PT ;  /* 0x000000c408087276 */ /* 0x000fe200078100bd */
[----:B------:R-:W1:Y:S02]  /*60b0*/  SHFL.BFLY PT, R28, R6, 0x2, 0x1f ;  /* 0x0c401f00061c7f89 */ /* 0x000e6400000e0000 */
[----:B-1----:R-:W-:Y:S02]  /*60c0*/  FMNMX.FTZ R215, R9, R27, !PT ;  /* 0x0000001b09d77209 */ /* 0x002fe40007810000 */
[----:B------:R-:W-:Y:S01]  /*60d0*/  MOV R20, R252 ;  /* 0x000000fc00147202 */ /* 0x000fe20000000f00 */
[----:B------:R-:W1:Y:S01]  /*60e0*/  SHFL.BFLY PT, R7, R5, 0x2, 0x1f ;  /* 0x0c401f0005077f89 */ /* 0x000e6200000e0000 */
[----:B------:R-:W-:Y:S02]  /*60f0*/  FSETP.NEU.FTZ.AND P0, PT, R215, -INF , PT ;  /* 0xff800000d700780b */ /* 0x000fe40003f1d000 */
[----:B------:R-:W-:Y:S01]  /*6100*/  IADD3 R205, PT, PT, R216, 0xa000, RZ ;  /* 0x0000a000d8cd7810 */ /* 0x000fe20007ffe0ff */
[----:B------:R-:W1:Y:S03]  /*6110*/  SHFL.BFLY PT, R19, R8, 0x2, 0x1f ;  /* 0x0c401f0008137f89 */ /* 0x000e6600000e0000 */
[----:B------:R-:W-:-:S02]  /*6120*/  @P6 IADD3 R20, PT, PT, R205, -0x40, RZ ;  /* 0xffffffc0cd146810 */ /* 0x000fc40007ffe0ff */
[----:B------:R-:W-:Y:S02]  /*6130*/  FMNMX.FTZ R6, R6, R28, !PT ;  /* 0x0000001c06067209 */ /* 0x000fe40007810000 */
[----:B-1----:R-:W-:Y:S02]  /*6140*/  FMNMX.FTZ R5, R5, R7, !PT ;  /* 0x0000000705057209 */ /* 0x002fe40007810000 */
[----:B------:R-:W-:-:S03]  /*6150*/  FMNMX.FTZ R3, R8, R19, !PT ;  /* 0x0000001308037209 */ /* 0x000fc60007810000 */
[----:B------:R-:W1:Y:S01]  /*6160*/  SHFL.BFLY PT, R7, R5, 0x1, 0x1f ;  /* 0x0c201f0005077f89 */ /* 0x000e6200000e0000 */
[----:B------:R-:W-:-:S03]  /*6170*/  FMUL.FTZ R19, R215, UR4 ;  /* 0x00000004d7137c20 */ /* 0x000fc60008410000 */
[----:B------:R-:W1:Y:S02]  /*6180*/  SHFL.BFLY PT, R8, R6, 0x1, 0x1f ;  /* 0x0c201f0006087f89 */ /* 0x000e6400000e0000 */
[----:B------:R-:W-:Y:S02]  /*6190*/  FSEL R19, R19, RZ, P0 ;  /* 0x000000ff13137208 */ /* 0x000fe40000000000 */
[----:B------:R-:W1:Y:S03]  /*61a0*/  SHFL.BFLY PT, R9, R3, 0x1, 0x1f ;  /* 0x0c201f0003097f89 */ /* 0x000e6600000e0000 */
[--C-:B------:R-:W-:Y:S01]  /*61b0*/  FFMA.FTZ R26, R26, UR4, -R19.reuse ;  /* 0x000000041a1a7c23 */ /* 0x100fe20008010813 */
[--C-:B------:R-:W-:Y:S01]  /*61c0*/  FFMA.FTZ R25, R25, UR4, -R19.reuse ;  /* 0x0000000419197c23 */ /* 0x100fe20008010813 */
[--C-:B------:R-:W-:Y:S01]  /*61d0*/  FFMA.FTZ R18, R18, UR4, -R19.reuse ;  /* 0x0000000412127c23 */ /* 0x100fe20008010813 */
[----:B------:R-:W-:Y:S01]  /*61e0*/  FFMA.FTZ R21, R21, UR4, -R19 ;  /* 0x0000000415157c23 */ /* 0x000fe20008010813 */
[----:B------:R-:W-:Y:S08]  /*61f0*/  MUFU.EX2 R251, R26 ;  /* 0x0000001a00fb7308 */ /* 0x000ff00000000800 */
[----:B------:R1:W-:Y:S02]  /*6200*/  MUFU.EX2 R183, R18 ;  /* 0x0000001200b77308 */ /* 0x0003e40000000800 */
[----:B-1----:R-:W-:-:S02]  /*6210*/  FMNMX.FTZ R212, R5, R7, !PT ;  /* 0x0000000705d47209 */ /* 0x002fc40007810000 */
[----:B------:R-:W-:Y:S02]  /*6220*/  FSEL R7, R215, RZ, P0 ;  /* 0x000000ffd7077208 */ /* 0x000fe40000000000 */
[C---:B------:R-:W-:Y:S01]  /*6230*/  FSETP.NEU.FTZ.AND P2, PT, R212.reuse, -INF , PT ;  /* 0xff800000d400780b */ /* 0x040fe20003f5d000 */
[----:B------:R-:W-:Y:S01]  /*6240*/  FMUL.FTZ R5, R212, UR4 ;  /* 0x00000004d4057c20 */ /* 0x000fe20008410000 */
[----:B------:R-:W-:Y:S01]  /*6250*/  FMNMX.FTZ R213, R6, R8, !PT ;  /* 0x0000000806d57209 */ /* 0x000fe20007810000 */
[----:B------:R-:W1:Y:S01]  /*6260*/  MUFU.EX2 R15, R25 ;  /* 0x00000019000f7308 */ /* 0x000e620000000800 */
[----:B------:R-:W-:Y:S01]  /*6270*/  FMNMX.FTZ R214, R3, R9, !PT ;  /* 0x0000000903d67209 */ /* 0x000fe20007810000 */
[----:B------:R-:W-:Y:S01]  /*6280*/  FADD.FTZ R7, R136, -R7 ;  /* 0x8000000788077221 */ /* 0x000fe20000010000 */
[----:B------:R-:W-:Y:S01]  /*6290*/  FSEL R5, R5, RZ, P2 ;  /* 0x000000ff05057208 */ /* 0x000fe20001000000 */
[C---:B------:R-:W-:Y:S01]  /*62a0*/  FMUL.FTZ R3, R213.reuse, UR4 ;  /* 0x00000004d5037c20 */ /* 0x040fe20008410000 */
[----:B------:R-:W-:Y:S01]  /*62b0*/  FSETP.NEU.FTZ.AND P3, PT, R213, -INF , PT ;  /* 0xff800000d500780b */ /* 0x000fe20003f7d000 */
[----:B------:R-:W-:Y:S01]  /*62c0*/  FMUL.FTZ R7, R7, UR4 ;  /* 0x0000000407077c20 */ /* 0x000fe20008410000 */
[----:B------:R-:W-:Y:S01]  /*62d0*/  FSETP.NEU.FTZ.AND P4, PT, R214, -INF , PT ;  /* 0xff800000d600780b */ /* 0x000fe20003f9d000 */
[--C-:B------:R-:W-:Y:S01]  /*62e0*/  FFMA.FTZ R6, R31, UR4, -R5.reuse ;  /* 0x000000041f067c23 */ /* 0x100fe20008010805 */
[--C-:B------:R-:W-:Y:S01]  /*62f0*/  FFMA.FTZ R24, R24, UR4, -R5.reuse ;  /* 0x0000000418187c23 */ /* 0x100fe20008010805 */
[----:B------:R-:W-:Y:S01]  /*6300*/  FMUL.FTZ R18, R214, UR4 ;  /* 0x00000004d6127c20 */ /* 0x000fe20008410000 */
[----:B------:R-:W-:Y:S01]  /*6310*/  FSEL R3, R3, RZ, P3 ;  /* 0x000000ff03037208 */ /* 0x000fe20001800000 */
[----:B------:R1:W-:Y:S01]  /*6320*/  MUFU.EX2 R192, R21 ;  /* 0x0000001500c07308 */ /* 0x0003e20000000800 */
[----:B------:R-:W-:Y:S01]  /*6330*/  FSEL R8, R213, RZ, P3 ;  /* 0x000000ffd5087208 */ /* 0x000fe20001800000 */
[----:B------:R-:W-:Y:S01]  /*6340*/  FFMA.FTZ R11, R11, UR4, -R5 ;  /* 0x000000040b0b7c23 */ /* 0x000fe20008010805 */
[----:B------:R-:W-:Y:S01]  /*6350*/  FSEL R18, R18, RZ, P4 ;  /* 0x000000ff12127208 */ /* 0x000fe20002000000 */
[--C-:B------:R-:W-:Y:S01]  /*6360*/  FFMA.FTZ R16, R16, UR4, -R3.reuse ;  /* 0x0000000410107c23 */ /* 0x100fe20008010803 */
[--C-:B------:R-:W-:Y:S01]  /*6370*/  FFMA.FTZ R12, R12, UR4, -R3.reuse ;  /* 0x000000040c0c7c23 */ /* 0x100fe20008010803 */
[--C-:B------:R-:W-:Y:S01]  /*6380*/  FFMA.FTZ R13, R13, UR4, -R3.reuse ;  /* 0x000000040d0d7c23 */ /* 0x100fe20008010803 */
[----:B-1----:R-:W-:Y:S01]  /*6390*/  MOV R252, R15 ;  /* 0x0000000f00fc7202 */ /* 0x002fe20000000f00 */
[----:B------:R1:W-:Y:S01]  /*63a0*/  MUFU.EX2 R248, R24 ;  /* 0x0000001800f87308 */ /* 0x0003e20000000800 */
[--C-:B------:R-:W-:Y:S01]  /*63b0*/  FFMA.FTZ R17, R17, UR4, -R18.reuse ;  /* 0x0000000411117c23 */ /* 0x100fe20008010812 */
[--C-:B------:R-:W-:Y:S01]  /*63c0*/  FFMA.FTZ R22, R22, UR4, -R18.reuse ;  /* 0x0000000416167c23 */ /* 0x100fe20008010812 */
[--C-:B------:R-:W-:Y:S01]  /*63d0*/  FFMA.FTZ R10, R10, UR4, -R18.reuse ;  /* 0x000000040a0a7c23 */ /* 0x100fe20008010812 */
[----:B------:R-:W-:Y:S01]  /*63e0*/  FFMA.FTZ R14, R14, UR4, -R18 ;  /* 0x000000040e0e7c23 */ /* 0x000fe20008010812 */
[----:B------:R-:W-:-:S03]  /*63f0*/  FFMA.FTZ R23, R23, UR4, -R3 ;  /* 0x0000000417177c23 */ /* 0x000fc60008010803 */
[----:B------:R-:W-:Y:S01]  /*6400*/  MUFU.EX2 R184, R16 ;  /* 0x0000001000b87308 */ /* 0x000fe20000000800 */
[----:B------:R-:W-:-:S07]  /*6410*/  MOV R21, R183 ;  /* 0x000000b700157202 */ /* 0x000fce0000000f00 */
[----:B------:R-:W-:Y:S01]  /*6420*/  MUFU.EX2 R188, R17 ;  /* 0x0000001100bc7308 */ /* 0x000fe20000000800 */
[----:B-1----:R-:W1:Y:S07]  /*6430*/  LDSM.16.MT88.4 R24, [R216+0xa000] ;  /* 0x00a00000d818783b */ /* 0x002e6e0000004200 */
[----:B------:R-:W-:Y:S08]  /*6440*/  MUFU.EX2 R250, R22 ;  /* 0x0000001600fa7308 */ /* 0x000ff00000000800 */
[----:B------:R-:W-:Y:S08]  /*6450*/  MUFU.EX2 R186, R10 ;  /* 0x0000000a00ba7308 */ /* 0x000ff00000000800 */
[----:B------:R1:W1:Y:S08]  /*6460*/  MUFU.EX2 R187, R14 ;  /* 0x0000000e00bb7308 */ /* 0x0002700000000800 */
[----:B------:R-:W1:Y:S08]  /*6470*/  MUFU.EX2 R17, R7 ;  /* 0x0000000700117308 */ /* 0x000e700000000800 */
[----:B------:R2:W-:Y:S01]  /*6480*/  MUFU.EX2 R183, R12 ;  /* 0x0000000c00b77308 */ /* 0x0005e20000000800 */
[----:B-1----:R-:W-:-:S02]  /*6490*/  F2FP.BF16.F32.PACK_AB R14, R252, R251 ;  /* 0x000000fbfc0e723e */ /* 0x002fc400000010ff */
[----:B------:R-:W-:-:S05]  /*64a0*/  F2FP.BF16.F32.PACK_AB R15, R188, R187 ;  /* 0x000000bbbc0f723e */ /* 0x000fca00000010ff */
[----:B------:R1:W3:Y:S01]  /*64b0*/  MUFU.EX2 R185, R13 ;  /* 0x0000000d00b97308 */ /* 0x0002e20000000800 */
[-C--:B------:R-:W-:Y:S01]  /*64c0*/  FMUL.FTZ R140, R140, R17.reuse ;  /* 0x000000118c8c7220 */ /* 0x080fe20000410000 */
[-C--:B------:R-:W-:Y:S01]  /*64d0*/  FMUL.FTZ R141, R141, R17.reuse ;  /* 0x000000118d8d7220 */ /* 0x080fe20000410000 */
[----:B------:R-:W-:Y:S01]  /*64e0*/  FADD.FTZ R7, R134, -R8 ;  /* 0x8000000886077221 */ /* 0x000fe20000010000 */
[-C--:B------:R-:W-:Y:S01]  /*64f0*/  FMUL.FTZ R52, R52, R17.reuse ;  /* 0x0000001134347220 */ /* 0x080fe20000410000 */
[-C--:B------:R-:W-:Y:S01]  /*6500*/  FMUL.FTZ R53, R53, R17.reuse ;  /* 0x0000001135357220 */ /* 0x080fe20000410000 */
[----:B------:R-:W-:Y:S01]  /*6510*/  FMUL.FTZ R152, R152, R17 ;  /* 0x0000001198987220 */ /* 0x000fe20000410000 */
[----:B------:R-:W-:Y:S01]  /*6520*/  FMUL.FTZ R7, R7, UR4 ;  /* 0x0000000407077c20 */ /* 0x000fe20008410000 */
[----:B------:R-:W4:Y:S01]  /*6530*/  MUFU.EX2 R249, R23 ;  /* 0x0000001700f97308 */ /* 0x000f220000000800 */
[----:B--2---:R-:W-:Y:S01]  /*6540*/  F2FP.BF16.F32.PACK_AB R12, R192, R21 ;  /* 0x00000015c00c723e */ /* 0x004fe200000010ff */
[-C--:B------:R-:W-:Y:S01]  /*6550*/  FMUL.FTZ R153, R153, R17.reuse ;  /* 0x0000001199997220 */ /* 0x080fe20000410000 */
[-C--:B------:R-:W-:Y:S01]  /*6560*/  FMUL.FTZ R64, R64, R17.reuse ;  /* 0x0000001140407220 */ /* 0x080fe20000410000 */
[-C--:B------:R-:W-:Y:S01]  /*6570*/  FMUL.FTZ R65, R65, R17.reuse ;  /* 0x0000001141417220 */ /* 0x080fe20000410000 */
[----:B------:R-:W-:Y:S01]  /*6580*/  FMUL.FTZ R156, R156, R17 ;  /* 0x000000119c9c7220 */ /* 0x000fe20000410000 */
[----:B------:R-:W-:Y:S01]  /*6590*/  MOV R204, R181 ;  /* 0x000000b500cc7202 */ /* 0x000fe20000000f00 */
[-C--:B------:R-:W-:Y:S01]  /*65a0*/  FMUL.FTZ R157, R157, R17.reuse ;  /* 0x000000119d9d7220 */ /* 0x080fe20000410000 */
[----:B------:R-:W2:Y:S01]  /*65b0*/  MUFU.EX2 R180, R11 ;  /* 0x0000000b00b47308 */ /* 0x000ea20000000800 */
[----:B-1----:R-:W-:Y:S01]  /*65c0*/  F2FP.BF16.F32.PACK_AB R13, R186, R250 ;  /* 0x000000faba0d723e */ /* 0x002fe200000010ff */
[-C--:B------:R-:W-:Y:S01]  /*65d0*/  FMUL.FTZ R168, R168, R17.reuse ;  /* 0x00000011a8a87220 */ /* 0x080fe20000410000 */
[----:B---3--:R-:W-:Y:S01]  /*65e0*/  MOV R193, R182 ;  /* 0x000000b600c17202 */ /* 0x008fe20000000f00 */
[-C--:B------:R-:W-:Y:S01]  /*65f0*/  FMUL.FTZ R169, R169, R17.reuse ;  /* 0x00000011a9a97220 */ /* 0x080fe20000410000 */
[----:B------:R-:W-:Y:S01]  /*6600*/  F2FP.BF16.F32.PACK_AB R10, R185, R184 ;  /* 0x000000b8b90a723e */ /* 0x000fe200000010ff */
[----:B------:R-:W-:Y:S01]  /*6610*/  FMUL.FTZ R68, R68, R17 ;  /* 0x0000001144447220 */ /* 0x000fe20000410000 */
[----:B------:R-:W-:Y:S01]  /*6620*/  MOV R22, R204 ;  /* 0x000000cc00167202 */ /* 0x000fe20000000f00 */
[----:B------:R1:W-:Y:S01]  /*6630*/  MUFU.EX2 R182, R6 ;  /* 0x0000000600b67308 */ /* 0x0003e20000000800 */
[----:B----4-:R-:W-:Y:S01]  /*6640*/  F2FP.BF16.F32.PACK_AB R8, R183, R249 ;  /* 0x000000f9b708723e */ /* 0x010fe200000010ff */
[----:B------:R-:W-:Y:S01]  /*6650*/  FMUL.FTZ R69, R69, R17 ;  /* 0x0000001145457220 */ /* 0x000fe20000410000 */
[----:B------:R-:W-:Y:S01]  /*6660*/  MOV R23, R193 ;  /* 0x000000c100177202 */ /* 0x000fe20000000f00 */
[-C--:B------:R-:W-:Y:S01]  /*6670*/  FMUL.FTZ R80, R80, R17.reuse ;  /* 0x0000001150507220 */ /* 0x080fe20000410000 */
[-C--:B------:R-:W-:Y:S01]  /*6680*/  FMUL.FTZ R81, R81, R17.reuse ;  /* 0x0000001151517220 */ /* 0x080fe20000410000 */
[-C--:B------:R-:W-:Y:S01]  /*6690*/  FMUL.FTZ R36, R36, R17.reuse ;  /* 0x0000001124247220 */ /* 0x080fe20000410000 */
[-C--:B------:R-:W-:Y:S01]  /*66a0*/  FMUL.FTZ R37, R37, R17.reuse ;  /* 0x0000001125257220 */ /* 0x080fe20000410000 */
[----:B------:R-:W3:Y:S01]  /*66b0*/  MUFU.EX2 R7, R7 ;  /* 0x0000000700077308 */ /* 0x000ee20000000800 */
[----:B--2---:R-:W-:Y:S01]  /*66c0*/  F2FP.BF16.F32.PACK_AB R9, R180, R248 ;  /* 0x000000f8b409723e */ /* 0x004fe200000010ff */
[-C--:B------:R-:W-:Y:S01]  /*66d0*/  FMUL.FTZ R84, R84, R17.reuse ;  /* 0x0000001154547220 */ /* 0x080fe20000410000 */
[-C--:B------:R-:W-:Y:S01]  /*66e0*/  FMUL.FTZ R85, R85, R17.reuse ;  /* 0x0000001155557220 */ /* 0x080fe20000410000 */
[-C--:B------:R-:W-:Y:S01]  /*66f0*/  FMUL.FTZ R96, R96, R17.reuse ;  /* 0x0000001160607220 */ /* 0x080fe20000410000 */
[-C--:B------:R-:W-:Y:S01]  /*6700*/  FMUL.FTZ R97, R97, R17.reuse ;  /* 0x0000001161617220 */ /* 0x080fe20000410000 */
[-C--:B------:R-:W-:Y:S01]  /*6710*/  FMUL.FTZ R100, R100, R17.reuse ;  /* 0x0000001164647220 */ /* 0x080fe20000410000 */
[-C--:B------:R-:W-:Y:S01]  /*6720*/  FMUL.FTZ R101, R101, R17.reuse ;  /* 0x0000001165657220 */ /* 0x080fe20000410000 */
[-C--:B------:R-:W-:Y:S01]  /*6730*/  FMUL.FTZ R48, R48, R17.reuse ;  /* 0x0000001130307220 */ /* 0x080fe20000410000 */
[----:B-1----:R-:W-:Y:S01]  /*6740*/  FFMA.FTZ R6, R30, UR4, -R5 ;  /* 0x000000041e067c23 */ /* 0x002fe20008010805 */
[-C--:B------:R-:W-:Y:S01]  /*6750*/  FMUL.FTZ R49, R49, R17.reuse ;  /* 0x0000001131317220 */ /* 0x080fe20000410000 */
[----:B------:R-:W-:Y:S01]  /*6760*/  LDSM.16.MT88.4 R28, [R220+0xb000] ;  /* 0x00b00000dc1c783b */ /* 0x000fe20000004200 */
[-C--:B------:R-:W-:Y:S01]  /*6770*/  FMUL.FTZ R112, R112, R17.reuse ;  /* 0x0000001170707220 */ /* 0x080fe20000410000 */
[----:B------:R1:W2:Y:S01]  /*6780*/  MUFU.EX2 R181, R6 ;  /* 0x0000000600b57308 */ /* 0x0002a20000000800 */
[-C--:B------:R-:W-:Y:S01]  /*6790*/  FMUL.FTZ R113, R113, R17.reuse ;  /* 0x0000001171717220 */ /* 0x080fe20000410000 */
[-C--:B------:R-:W-:Y:S01]  /*67a0*/  FMUL.FTZ R116, R116, R17.reuse ;  /* 0x0000001174747220 */ /* 0x080fe20000410000 */
[----:B------:R-:W-:Y:S01]  /*67b0*/  FMUL.FTZ R117, R117, R17 ;  /* 0x0000001175757220 */ /* 0x000fe20000410000 */
        /* <DEDUP_REMOVED lines=13> */
[----:B-1----:R-:W-:Y:S01]  /*6890*/  FSEL R6, R214, RZ, P4 ;  /* 0x000000ffd6067208 */ /* 0x002fe20002000000 */
[-C--:B------:R-:W-:Y:S01]  /*68a0*/  FMUL.FTZ R57, R57, R7.reuse ;  /* 0x0000000739397220 */ /* 0x080fe20000410000 */
[----:B--2---:R-:W-:Y:S01]  /*68b0*/  F2FP.BF16.F32.PACK_AB R11, R181, R182 ;  /* 0x000000b6b50b723e */ /* 0x004fe200000010ff */
[-C--:B------:R-:W-:Y:S01]  /*68c0*/  FMUL.FTZ R60, R60, R7.reuse ;  /* 0x000000073c3c7220 */ /* 0x080fe20000410000 */
[-C--:B------:R-:W-:Y:S01]  /*68d0*/  FMUL.FTZ R61, R61, R7.reuse ;  /* 0x000000073d3d7220 */ /* 0x080fe20000410000 */
[----:B------:R-:W-:Y:S01]  /*68e0*/  FADD.FTZ R6, R135, -R6 ;  /* 0x8000000687067221 */ /* 0x000fe20000010000 */
[-C--:B------:R-:W-:Y:S01]  /*68f0*/  FMUL.FTZ R72, R72, R7.reuse ;  /* 0x0000000748487220 */ /* 0x080fe20000410000 */
[----:B------:R-:W-:Y:S01]  /*6900*/  LDSM.16.MT88.4 R132, [R216+0xb000] ;  /* 0x00b00000d884783b */ /* 0x000fe20000004200 */
[-C--:B------:R-:W-:Y:S01]  /*6910*/  FMUL.FTZ R73, R73, R7.reuse ;  /* 0x0000000749497220 */ /* 0x080fe20000410000 */
[----:B------:R-:W-:Y:S01]  /*6920*/  FMUL.FTZ R16, R6, UR4 ;  /* 0x0000000406107c20 */ /* 0x000fe20008410000 */
[----:B------:R-:W-:Y:S01]  /*6930*/  FSEL R6, R212, RZ, P2 ;  /* 0x000000ffd4067208 */ /* 0x000fe20001000000 */
[-C--:B------:R-:W-:Y:S01]  /*6940*/  FMUL.FTZ R76, R76, R7.reuse ;  /* 0x000000074c4c7220 */ /* 0x080fe20000410000 */
[-C--:B------:R-:W-:Y:S01]  /*6950*/  FMUL.FTZ R77, R77, R7.reuse ;  /* 0x000000074d4d7220 */ /* 0x080fe20000410000 */
[-C--:B------:R-:W-:Y:S01]  /*6960*/  FMUL.FTZ R88, R88, R7.reuse ;  /* 0x0000000758587220 */ /* 0x080fe20000410000 */
[-C--:B------:R-:W-:Y:S01]  /*6970*/  FMUL.FTZ R89, R89, R7.reuse ;  /* 0x0000000759597220 */ /* 0x080fe20000410000 */
[----:B------:R-:W1:Y:S01]  /*6980*/  MUFU.EX2 R16, R16 ;  /* 0x0000001000107308 */ /* 0x000e620000000800 */
[----:B------:R-:W-:Y:S01]  /*6990*/  FADD.FTZ R6, R137, -R6 ;  /* 0x8000000689067221 */ /* 0x000fe20000010000 */
[-C--:B------:R-:W-:Y:S01]  /*69a0*/  FMUL.FTZ R92, R92, R7.reuse ;  /* 0x000000075c5c7220 */ /* 0x080fe20000410000 */
[----:B------:R-:W-:Y:S01]  /*69b0*/  LDSM.16.MT88.4 R136, [R219] ;  /* 0x00000000db88783b */ /* 0x000fe20000004200 */
[-C--:B------:R-:W-:Y:S01]  /*69c0*/  FMUL.FTZ R93, R93, R7.reuse ;  /* 0x000000075d5d7220 */ /* 0x080fe20000410000 */
[----:B------:R-:W-:Y:S01]  /*69d0*/  FMUL.FTZ R6, R6, UR4 ;  /* 0x0000000406067c20 */ /* 0x000fe20008410000 */
[-C--:B------:R-:W-:Y:S01]  /*69e0*/  FMUL.FTZ R104, R104, R7.reuse ;  /* 0x0000000768687220 */ /* 0x080fe20000410000 */
[-C--:B------:R-:W-:Y:S01]  /*69f0*/  FMUL.FTZ R105, R105, R7.reuse ;  /* 0x0000000769697220 */ /* 0x080fe20000410000 */
[-C--:B------:R-:W-:Y:S01]  /*6a00*/  FMUL.FTZ R108, R108, R7.reuse ;  /* 0x000000076c6c7220 */ /* 0x080fe20000410000 */
[-C--:B------:R-:W-:Y:S01]  /*6a10*/  FMUL.FTZ R109, R109, R7.reuse ;  /* 0x000000076d6d7220 */ /* 0x080fe20000410000 */
[-C--:B------:R-:W-:Y:S01]  /*6a20*/  FMUL.FTZ R120, R120, R7.reuse ;  /* 0x0000000778787220 */ /* 0x080fe20000410000 */
[----:B------:R-:W2:Y:S01]  /*6a30*/  MUFU.EX2 R6, R6 ;  /* 0x0000000600067308 */ /* 0x000ea20000000800 */
[-C--:B------:R-:W-:Y:S01]  /*6a40*/  FMUL.FTZ R121, R121, R7.reuse ;  /* 0x0000000779797220 */ /* 0x080fe20000410000 */
[-C--:B------:R-:W-:Y:S01]  /*6a50*/  FMUL.FTZ R124, R124, R7.reuse ;  /* 0x000000077c7c7220 */ /* 0x080fe20000410000 */
[----:B------:R-:W-:Y:S01]  /*6a60*/  FMUL.FTZ R125, R125, R7 ;  /* 0x000000077d7d7220 */ /* 0x000fe20000410000 */
        /* <DEDUP_REMOVED lines=10> */
[-C--:B------:R-:W-:Y:S01]  /*6b10*/  HMMA.16816.F32.BF16 R244, R12, R24.reuse, R140 ;  /* 0x000000180cf4723c */ /* 0x080fe2000004188c */
[----:B------:R-:W1:Y:S01]  /*6b20*/  LDSM.16.MT88.4 R140, [R20] ;  /* 0x00000000148c783b */ /* 0x000e620000004200 */
[----:B------:R-:W-:Y:S01]  /*6b30*/  FMUL.FTZ R158, R158, R16 ;  /* 0x000000109e9e7220 */ /* 0x000fe20000410000 */
[-C--:B--2---:R-:W-:Y:S01]  /*6b40*/  FMUL.FTZ R146, R146, R6.reuse ;  /* 0x0000000692927220 */ /* 0x084fe20000410000 */
[-C--:B------:R-:W-:Y:S01]  /*6b50*/  FMUL.FTZ R147, R147, R6.reuse ;  /* 0x0000000693937220 */ /* 0x080fe20000410000 */
[-C--:B------:R-:W-:Y:S01]  /*6b60*/  FMUL.FTZ R42, R42, R6.reuse ;  /* 0x000000062a2a7220 */ /* 0x080fe20000410000 */
[-C--:B------:R-:W-:Y:S01]  /*6b70*/  FMUL.FTZ R43, R43, R6.reuse ;  /* 0x000000062b2b7220 */ /* 0x080fe20000410000 */
[-C--:B------:R-:W-:Y:S01]  /*6b80*/  FMUL.FTZ R150, R150, R6.reuse ;  /* 0x0000000696967220 */ /* 0x080fe20000410000 */
[-C--:B------:R-:W-:Y:S01]  /*6b90*/  FMUL.FTZ R151, R151, R6.reuse ;  /* 0x0000000697977220 */ /* 0x080fe20000410000 */
[-C--:B------:R-:W-:Y:S01]  /*6ba0*/  FMUL.FTZ R162, R162, R6.reuse ;  /* 0x00000006a2a27220 */ /* 0x080fe20000410000 */
[-C--:B------:R-:W-:Y:S01]  /*6bb0*/  FMUL.FTZ R163, R163, R6.reuse ;  /* 0x00000006a3a37220 */ /* 0x080fe20000410000 */
[C---:B------:R-:W-:Y:S01]  /*6bc0*/  HMMA.16816.F32.BF16 R144, R8.reuse, R24, R144 ;  /* 0x000000180890723c */ /* 0x040fe20000041890 */
[----:B------:R-:W-:Y:S01]  /*6bd0*/  MOV R25, R33 ;  /* 0x0000002100197202 */ /* 0x000fe20000000f00 */
[----:B------:R-:W-:Y:S01]  /*6be0*/  FMUL.FTZ R166, R166, R6 ;  /* 0x00000006a6a67220 */ /* 0x000fe20000410000 */
[----:B-----5:R-:W-:Y:S01]  /*6bf0*/  MOV R24, R32 ;  /* 0x0000002000187202 */ /* 0x020fe20000000f00 */
[-C--:B------:R-:W-:Y:S01]  /*6c00*/  FMUL.FTZ R167, R167, R6.reuse ;  /* 0x00000006a7a77220 */ /* 0x080fe20000410000 */
        /* <DEDUP_REMOVED lines=23> */
[C---:B------:R-:W-:Y:S01]  /*6d80*/  HMMA.16816.F32.BF16 R148, R8.reuse, R26, R148 ;  /* 0x0000001a0894723c */ /* 0x040fe20000041894 */
[-C--:B------:R-:W-:Y:S01]  /*6d90*/  FMUL.FTZ R159, R159, R16.reuse ;  /* 0x000000109f9f7220 */ /* 0x080fe20000410000 */
[-C--:B------:R-:W-:Y:S01]  /*6da0*/  FMUL.FTZ R170, R170, R16.reuse ;  /* 0x00000010aaaa7220 */ /* 0x080fe20000410000 */
[-C--:B------:R-:W-:Y:S01]  /*6db0*/  FMUL.FTZ R171, R171, R16.reuse ;  /* 0x00000010abab7220 */ /* 0x080fe20000410000 */
[-C--:B------:R-:W-:Y:S01]  /*6dc0*/  FMUL.FTZ R70, R70, R16.reuse ;  /* 0x0000001046467220 */ /* 0x080fe20000410000 */
[-C--:B------:R-:W-:Y:S01]  /*6dd0*/  FMUL.FTZ R71, R71, R16.reuse ;  /* 0x0000001047477220 */ /* 0x080fe20000410000 */
[-C--:B------:R-:W-:Y:S01]  /*6de0*/  FMUL.FTZ R82, R82, R16.reuse ;  /* 0x0000001052527220 */ /* 0x080fe20000410000 */
[-C--:B------:R-:W-:Y:S01]  /*6df0*/  FMUL.FTZ R83, R83, R16.reuse ;  /* 0x0000001053537220 */ /* 0x080fe20000410000 */
[C---:B-1----:R-:W-:Y:S01]  /*6e00*/  HMMA.16816.F32.BF16 R240, R8.reuse, R140, R40 ;  /* 0x0000008c08f0723c */ /* 0x042fe20000041828 */
[----:B------:R-:W1:Y:S01]  /*6e10*/  LDSM.16.MT88.4 R40, [R219+0x1000] ;  /* 0x00100000db28783b */ /* 0x000e620000004200 */
[-C--:B------:R-:W-:Y:S01]  /*6e20*/  FMUL.FTZ R38, R38, R16.reuse ;  /* 0x0000001026267220 */ /* 0x080fe20000410000 */
[-C--:B------:R-:W-:Y:S01]  /*6e30*/  FMUL.FTZ R39, R39, R16.reuse ;  /* 0x0000001027277220 */ /* 0x080fe20000410000 */
[-C--:B------:R-:W-:Y:S01]  /*6e40*/  FMUL.FTZ R86, R86, R16.reuse ;  /* 0x0000001056567220 */ /* 0x080fe20000410000 */
[-C--:B------:R-:W-:Y:S01]  /*6e50*/  FMUL.FTZ R87, R87, R16.reuse ;  /* 0x0000001057577220 */ /* 0x080fe20000410000 */
[-C--:B------:R-:W-:Y:S01]  /*6e60*/  FMUL.FTZ R98, R98, R16.reuse ;  /* 0x0000001062627220 */ /* 0x080fe20000410000 */
[-C--:B------:R-:W-:Y:S01]  /*6e70*/  FMUL.FTZ R99, R99, R16.reuse ;  /* 0x0000001063637220 */ /* 0x080fe20000410000 */
        /* <DEDUP_REMOVED lines=8> */
[----:B------:R-:W-:Y:S01]  /*6f00*/  HMMA.16816.F32.BF16 R164, R8, R174, R164 ;  /* 0x000000ae08a4723c */ /* 0x000fe200000418a4 */
[-C--:B------:R-:W-:Y:S01]  /*6f10*/  FMUL.FTZ R119, R119, R16.reuse ;  /* 0x0000001077777220 */ /* 0x080fe20000410000 */
[-C--:B------:R-:W-:Y:S01]  /*6f20*/  FMUL.FTZ R130, R130, R16.reuse ;  /* 0x0000001082827220 */ /* 0x080fe20000410000 */
[----:B------:R-:W-:-:S05]  /*6f30*/  FMUL.FTZ R131, R131, R16 ;  /* 0x0000001083837220 */ /* 0x000fca0000410000 */
[C---:B------:R-:W-:Y:S08]  /*6f40*/  HMMA.16816.F32.BF16 R44, R8.reuse, R142, R44 ;  /* 0x0000008e082c723c */ /* 0x040ff0000004182c */
[C---:B------:R-:W-:Y:S08]  /*6f50*/  HMMA.16816.F32.BF16 R56, R8.reuse, R136, R56 ;  /* 0x000000880838723c */ /* 0x040ff00000041838 */
[C---:B------:R-:W-:Y:S08]  /*6f60*/  HMMA.16816.F32.BF16 R60, R8.reuse, R138, R60 ;  /* 0x0000008a083c723c */ /* 0x040ff0000004183c */
[C---:B------:R-:W-:Y:S08]  /*6f70*/  HMMA.16816.F32.BF16 R72, R8.reuse, R132, R72 ;  /* 0x000000840848723c */ /* 0x040ff00000041848 */
[C---:B------:R-:W-:Y:S08]  /*6f80*/  HMMA.16816.F32.BF16 R76, R8.reuse, R134, R76 ;  /* 0x00000086084c723c */ /* 0x040ff0000004184c */
[C---:B------:R-:W-:Y:S08]  /*6f90*/  HMMA.16816.F32.BF16 R88, R8.reuse, R28, R88 ;  /* 0x0000001c0858723c */ /* 0x040ff00000041858 */
[C---:B------:R-:W-:Y:S08]  /*6fa0*/  HMMA.16816.F32.BF16 R92, R8.reuse, R30, R92 ;  /* 0x0000001e085c723c */ /* 0x040ff0000004185c */
[C---:B--2---:R-:W-:Y:S08]  /*6fb0*/  HMMA.16816.F32.BF16 R104, R8.reuse, R32, R104 ;  /* 0x000000200868723c */ /* 0x044ff00000041868 */
[C---:B------:R-:W-:Y:S08]  /*6fc0*/  HMMA.16816.F32.BF16 R108, R8.reuse, R34, R108 ;  /* 0x00000022086c723c */ /* 0x040ff0000004186c */
[C---:B-1----:R-:W-:Y:S08]  /*6fd0*/  HMMA.16816.F32.BF16 R120, R8.reuse, R40, R120 ;  /* 0x000000280878723c */ /* 0x042ff00000041878 */
[----:B------:R-:W-:Y:S01]  /*6fe0*/  HMMA.16816.F32.BF16 R208, R8, R42, R124 ;  /* 0x0000002a08d0723c */ /* 0x000fe2000004187c */
[----:B------:R-:W-:Y:S01]  /*6ff0*/  FFMA.FTZ R8, R176, UR4, -R3 ;  /* 0x00000004b0087c23 */ /* 0x000fe20008010803 */
[----:B------:R-:W-:-:S02]  /*7000*/  MOV R176, R24 ;  /* 0x0000001800b07202 */ /* 0x000fc40000000f00 */
[----:B------:R-:W-:-:S03]  /*7010*/  MOV R127, R192 ;  /* 0x000000c0007f7202 */ /* 0x000fc60000000f00 */
[----:B------:R-:W-:Y:S01]  /*7020*/  FFMA.FTZ R6, R176, R6, R248 ;  /* 0x00000006b0067223 */ /* 0x000fe200000100f8 */
[C---:B------:R-:W-:Y:S01]  /*7030*/  HMMA.16816.F32.BF16 R52, R12.reuse, R136, R52 ;  /* 0x000000880c34723c */ /* 0x040fe20000041834 */
[----:B------:R1:W-:Y:S07]  /*7040*/  MUFU.EX2 R136, R8 ;  /* 0x0000000800887308 */ /* 0x0003ee0000000800 */
[C---:B------:R-:W-:Y:S01]  /*7050*/  HMMA.16816.F32.BF16 R236, R12.reuse, R26, R152 ;  /* 0x0000001a0cec723c */ /* 0x040fe20000041898 */
[----:B------:R-:W-:Y:S07]  /*7060*/  LDSM.16.MT88.4 R152, [R216+0xa800] ;  /* 0x00a80000d898783b */ /* 0x000fee0000004200 */
[----:B------:R-:W-:Y:S01]  /*7070*/  HMMA.16816.F32.BF16 R192, R12, R138, R64 ;  /* 0x0000008a0cc0723c */ /* 0x000fe20000041840 */
[----:B------:R-:W-:Y:S01]  /*7080*/  LDSM.16.MT88.4 R64, [R219+0x800] ;  /* 0x00080000db40783b */ /* 0x000fe20000004200 */
[----:B-1----:R-:W-:Y:S01]  /*7090*/  FFMA.FTZ R8, R177, UR4, -R3 ;  /* 0x00000004b1087c23 */ /* 0x002fe20008010803 */
[----:B------:R-:W-:-:S02]  /*70a0*/  MOV R177, R25 ;  /* 0x0000001900b17202 */ /* 0x000fc40000000f00 */
[----:B------:R-:W-:Y:S01]  /*70b0*/  MOV R139, R127 ;  /* 0x0000007f008b7202 */ /* 0x000fe20000000f00 */
[----:B------:R1:W2:Y:S02]  /*70c0*/  MUFU.EX2 R27, R8 ;  /* 0x00000008001b7308 */ /* 0x0002a40000000800 */
[----:B------:R-:W-:Y:S01]  /*70d0*/  HMMA.16816.F32.BF16 R156, R12, R172, R156 ;  /* 0x000000ac0c9c723c */ /* 0x000fe2000004189c */
[----:B------:R-:W-:-:S04]  /*70e0*/  FFMA.FTZ R7, R177, R7, R249 ;  /* 0x00000007b1077223 */ /* 0x000fc800000100f9 */
[----:B------:R-:W-:-:S03]  /*70f0*/  FADD.FTZ R7, R183, R7 ;  /* 0x00000007b7077221 */ /* 0x000fc60000010000 */
[----:B------:R-:W-:Y:S01]  /*7100*/  HMMA.16816.F32.BF16 R204, R12, R174, R168 ;  /* 0x000000ae0ccc723c */ /* 0x000fe200000418a8 */
[----:B------:R-:W-:Y:S01]  /*7110*/  LDSM.16.MT88.4 R168, [R220+0xa800] ;  /* 0x00a80000dca8783b */ /* 0x000fe20000004200 */
[----:B------:R-:W-:-:S04]  /*7120*/  FADD.FTZ R7, R184, R7 ;  /* 0x00000007b8077221 */ /* 0x000fc80000010000 */
[----:B------:R-:W-:Y:S01]  /*7130*/  FADD.FTZ R7, R185, R7 ;  /* 0x00000007b9077221 */ /* 0x000fe20000010000 */
[--C-:B-1----:R-:W-:Y:S01]  /*7140*/  FFMA.FTZ R8, R178, UR4, -R3.reuse ;  /* 0x00000004b2087c23 */ /* 0x102fe20008010803 */
[----:B------:R-:W-:Y:S01]  /*7150*/  FFMA.FTZ R3, R179, UR4, -R3 ;  /* 0x00000004b3037c23 */ /* 0x000fe20008010803 */
[----:B------:R-:W-:Y:S01]  /*7160*/  MOV R178, R23 ;  /* 0x0000001700b27202 */ /* 0x000fe20000000f00 */
[----:B------:R-:W-:Y:S01]  /*7170*/  HMMA.16816.F32.BF16 R68, R12, R132, R68 ;  /* 0x000000840c44723c */ /* 0x000fe20000041844 */
[----:B------:R-:W-:Y:S01]  /*7180*/  MOV R179, R22 ;  /* 0x0000001600b37202 */ /* 0x000fe20000000f00 */
[----:B------:R1:W-:Y:S01]  /*7190*/  MUFU.EX2 R25, R3 ;  /* 0x0000000300197308 */ /* 0x0003e20000000800 */
[----:B--2---:R-:W-:Y:S01]  /*71a0*/  F2FP.BF16.F32.PACK_AB R124, R27, R136 ;  /* 0x000000881b7c723e */ /* 0x004fe200000010ff */
[----:B------:R-:W-:Y:S01]  /*71b0*/  FADD.FTZ R7, R136, R7 ;  /* 0x0000000788077221 */ /* 0x000fe20000010000 */
[----:B------:R-:W-:-:S03]  /*71c0*/  MOV R136, R215 ;  /* 0x000000d700887202 */ /* 0x000fc60000000f00 */
[----:B------:R-:W-:Y:S01]  /*71d0*/  HMMA.16816.F32.BF16 R172, R12, R134, R80 ;  /* 0x000000860cac723c */ /* 0x000fe20000041850 */
[----:B------:R-:W-:Y:S01]  /*71e0*/  LDSM.16.MT88.4 R80, [R216+0xb800] ;  /* 0x00b80000d850783b */ /* 0x000fe20000004200 */
[----:B------:R2:W3:Y:S01]  /*71f0*/  MUFU.EX2 R26, R8 ;  /* 0x00000008001a7308 */ /* 0x0004e20000000800 */
[----:B------:R-:W-:-:S05]  /*7200*/  FADD.FTZ R7, R27, R7 ;  /* 0x000000071b077221 */ /* 0x000fca0000010000 */
[----:B------:R-:W-:Y:S01]  /*7210*/  HMMA.16816.F32.BF16 R36, R12, R140, R36 ;  /* 0x0000008c0c24723c */ /* 0x000fe20000041824 */
[----:B-1----:R-:W-:Y:S01]  /*7220*/  FFMA.FTZ R3, R198, UR4, -R5 ;  /* 0x00000004c6037c23 */ /* 0x002fe20008010805 */
[----:B------:R-:W-:-:S03]  /*7230*/  MOV R198, R21 ;  /* 0x0000001500c67202 */ /* 0x000fc60000000f00 */
[----:B------:R1:W-:Y:S03]  /*7240*/  MUFU.EX2 R24, R3 ;  /* 0x0000000300187308 */ /* 0x0003e60000000800 */
[----:B------:R-:W-:Y:S01]  /*7250*/  HMMA.16816.F32.BF16 R84, R12, R28, R84 ;  /* 0x0000001c0c54723c */ /* 0x000fe20000041854 */
[----:B--2---:R-:W2:Y:S01]  /*7260*/  LDSM.16.MT88.4 R8, [R219+0x1800] ;  /* 0x00180000db08783b */ /* 0x004ea20000004200 */
[----:B---3--:R-:W-:Y:S01]  /*7270*/  F2FP.BF16.F32.PACK_AB R126, R25, R26 ;  /* 0x0000001a197e723e */ /* 0x008fe200000010ff */
[----:B------:R-:W-:-:S05]  /*7280*/  FADD.FTZ R7, R26, R7 ;  /* 0x000000071a077221 */ /* 0x000fca0000010000 */
[----:B------:R-:W-:Y:S01]  /*7290*/  HMMA.16816.F32.BF16 R132, R12, R30, R96 ;  /* 0x0000001e0c84723c */ /* 0x000fe20000041860 */
[----:B------:R-:W-:Y:S01]  /*72a0*/  LDSM.16.MT88.4 R96, [R220+0xb800] ;  /* 0x00b80000dc60783b */ /* 0x000fe20000004200 */
[----:B-1----:R-:W-:-:S06]  /*72b0*/  FFMA.FTZ R3, R199, UR4, -R5 ;  /* 0x00000004c7037c23 */ /* 0x002fcc0008010805 */
[C---:B------:R-:W-:Y:S01]  /*72c0*/  HMMA.16816.F32.BF16 R100, R12.reuse, R32, R100 ;  /* 0x000000200c64723c */ /* 0x040fe20000041864 */
[----:B------:R1:W3:Y:S07]  /*72d0*/  MUFU.EX2 R23, R3 ;  /* 0x0000000300177308 */ /* 0x0002ee0000000800 */
[C---:B------:R-:W-:Y:S01]  /*72e0*/  HMMA.16816.F32.BF16 R140, R12.reuse, R142, R48 ;  /* 0x0000008e0c8c723c */ /* 0x040fe20000041830 */
[----:B------:R-:W4:Y:S07]  /*72f0*/  LDSM.16.MT88.4 R48, [R20+0x800] ;  /* 0x000800001430783b */ /* 0x000f2e0000004200 */
[----:B------:R-:W-:Y:S01]  /*7300*/  HMMA.16816.F32.BF16 R32, R12, R34, R112 ;  /* 0x000000220c20723c */ /* 0x000fe20000041870 */
[----:B------:R-:W5:Y:S01]  /*7310*/  LDSM.16.MT88.4 R112, [R20+0x1800] ;  /* 0x001800001470783b */ /* 0x000f620000004200 */
[--C-:B-1----:R-:W-:Y:S01]  /*7320*/  FFMA.FTZ R3, R226, UR4, -R5.reuse ;  /* 0x00000004e2037c23 */ /* 0x102fe20008010805 */
[----:B------:R-:W-:Y:S01]  /*7330*/  FFMA.FTZ R5, R203, UR4, -R5 ;  /* 0x00000004cb057c23 */ /* 0x000fe20008010805 */
[----:B---3--:R-:W-:-:S02]  /*7340*/  F2FP.BF16.F32.PACK_AB R125, R23, R24 ;  /* 0x00000018177d723e */ /* 0x008fc400000010ff */
[----:B------:R1:W-:Y:S02]  /*7350*/  MUFU.EX2 R22, R3 ;  /* 0x0000000300167308 */ /* 0x0003e40000000800 */
[C---:B------:R-:W-:Y:S06]  /*7360*/  HMMA.16816.F32.BF16 R116, R12.reuse, R40, R116 ;  /* 0x000000280c74723c */ /* 0x040fec0000041874 */
[----:B------:R3:W2:Y:S02]  /*7370*/  MUFU.EX2 R21, R5 ;  /* 0x0000000500157308 */ /* 0x0006a40000000800 */
[----:B------:R-:W-:Y:S01]  /*7380*/  HMMA.16816.F32.BF16 R28, R12, R42, R128 ;  /* 0x0000002a0c1c723c */ /* 0x000fe20000041880 */
[----:B------:R-:W-:-:S04]  /*7390*/  FFMA.FTZ R14, R179, R17, R198 ;  /* 0x00000011b30e7223 */ /* 0x000fc800000100c6 */
[----:B------:R-:W-:Y:S01]  /*73a0*/  FADD.FTZ R14, R139, R14 ;  /* 0x0000000e8b0e7221 */ /* 0x000fe20000010000 */
[----:B-1----:R-:W-:-:S04]  /*73b0*/  FFMA.FTZ R3, R200, UR4, -R19 ;  /* 0x00000004c8037c23 */ /* 0x002fc80008010813 */
[----:B------:R1:W-:Y:S01]  /*73c0*/  MUFU.EX2 R138, R3 ;  /* 0x00000003008a7308 */ /* 0x0003e20000000800 */
[----:B---3--:R-:W-:Y:S01]  /*73d0*/  FFMA.FTZ R5, R201, UR4, -R19 ;  /* 0x00000004c9057c23 */ /* 0x008fe20008010813 */
[----:B--2---:R-:W-:-:S06]  /*73e0*/  F2FP.BF16.F32.PACK_AB R127, R21, R22 ;  /* 0x00000016157f723e */ /* 0x004fcc00000010ff */
[----:B------:R-:W-:Y:S01]  /*73f0*/  MUFU.EX2 R15, R5 ;  /* 0x00000005000f7308 */ /* 0x000fe20000000800 */
[----:B------:R-:W-:Y:S01]  /*7400*/  HMMA.16816.F32.BF16 R120, R124, R8, R120 ;  /* 0x000000087c78723c */ /* 0x000fe20000041878 */
[----:B-1----:R-:W-:-:S07]  /*7410*/  FFMA.FTZ R3, R197, UR4, -R19 ;  /* 0x00000004c5037c23 */ /* 0x002fce0008010813 */
[C---:B----4-:R-:W-:Y:S01]  /*7420*/  HMMA.16816.F32.BF16 R40, R124.reuse, R48, R240 ;  /* 0x000000307c28723c */ /* 0x050fe200000418f0 */
[----:B------:R1:W2:Y:S07]  /*7430*/  MUFU.EX2 R137, R3 ;  /* 0x0000000300897308 */ /* 0x0002ae0000000800 */
[C---:B------:R-:W-:Y:S08]  /*7440*/  HMMA.16816.F32.BF16 R44, R124.reuse, R50, R44 ;  /* 0x000000327c2c723c */ /* 0x040ff0000004182c */
[----:B------:R-:W-:Y:S01]  /*7450*/  HMMA.16816.F32.BF16 R144, R124, R152, R144 ;  /* 0x000000987c90723c */ /* 0x000fe20000041890 */
[----:B-1----:R-:W-:Y:S01]  /*7460*/  FFMA.FTZ R3, R202, UR4, -R19 ;  /* 0x00000004ca037c23 */ /* 0x002fe20008010813 */
[----:B--2---:R-:W-:-:S03]  /*7470*/  F2FP.BF16.F32.PACK_AB R128, R137, R138 ;  /* 0x0000008a8980723e */ /* 0x004fc600000010ff */
[----:B------:R1:W2:Y:S03]  /*7480*/  MUFU.EX2 R19, R3 ;  /* 0x0000000300137308 */ /* 0x0002a60000000800 */
[C---:B------:R-:W-:Y:S08]  /*7490*/  HMMA.16816.F32.BF16 R148, R124.reuse, R154, R148 ;  /* 0x0000009a7c94723c */ /* 0x040ff00000041894 */
[----:B------:R-:W-:Y:S01]  /*74a0*/  HMMA.16816.F32.BF16 R160, R124, R168, R160 ;  /* 0x000000a87ca0723c */ /* 0x000fe200000418a0 */
[----:B-1----:R-:W-:Y:S01]  /*74b0*/  FFMA.FTZ R3, R190, UR4, -R18 ;  /* 0x00000004be037c23 */ /* 0x002fe20008010812 */
[----:B--2---:R-:W-:-:S06]  /*74c0*/  F2FP.BF16.F32.PACK_AB R130, R15, R19 ;  /* 0x000000130f82723e */ /* 0x004fcc00000010ff */
[C---:B------:R-:W-:Y:S01]  /*74d0*/  HMMA.16816.F32.BF16 R164, R124.reuse, R170, R164 ;  /* 0x000000aa7ca4723c */ /* 0x040fe200000418a4 */
[----:B------:R1:W-:Y:S07]  /*74e0*/  MUFU.EX2 R13, R3 ;  /* 0x00000003000d7308 */ /* 0x0003ee0000000800 */
[C---:B------:R-:W-:Y:S08]  /*74f0*/  HMMA.16816.F32.BF16 R56, R124.reuse, R64, R56 ;  /* 0x000000407c38723c */ /* 0x040ff00000041838 */
[----:B------:R-:W-:Y:S01]  /*7500*/  HMMA.16816.F32.BF16 R60, R124, R66, R60 ;  /* 0x000000427c3c723c */ /* 0x000fe2000004183c */
[----:B-1----:R-:W-:-:S04]  /*7510*/  FFMA.FTZ R3, R191, UR4, -R18 ;  /* 0x00000004bf037c23 */ /* 0x002fc80008010812 */
        /* <DEDUP_REMOVED lines=8> */
[----:B-----5:R-:W-:Y:S01]  /*75a0*/  HMMA.16816.F32.BF16 R104, R124, R112, R104 ;  /* 0x000000707c68723c */ /* 0x020fe20000041868 */
[----:B-1----:R-:W-:-:S07]  /*75b0*/  FFMA.FTZ R3, R189, UR4, -R18 ;  /* 0x00000004bd037c23 */ /* 0x002fce0008010812 */
[C---:B------:R-:W-:Y:S01]  /*75c0*/  HMMA.16816.F32.BF16 R108, R124.reuse, R114, R108 ;  /* 0x000000727c6c723c */ /* 0x040fe2000004186c */
[----:B------:R-:W1:Y:S07]  /*75d0*/  MUFU.EX2 R3, R3 ;  /* 0x0000000300037308 */ /* 0x000e6e0000000800 */
[----:B------:R-:W-:Y:S01]  /*75e0*/  HMMA.16816.F32.BF16 R124, R124, R10, R208 ;  /* 0x0000000a7c7c723c */ /* 0x000fe200000418d0 */
[----:B-1----:R-:W-:-:S07]  /*75f0*/  F2FP.BF16.F32.PACK_AB R131, R3, R5 ;  /* 0x000000050383723e */ /* 0x002fce00000010ff */
[----:B------:R-:W-:Y:S01]  /*7600*/  HMMA.16816.F32.BF16 R116, R128, R8, R116 ;  /* 0x000000088074723c */ /* 0x000fe20000041874 */
[----:B------:R-:W-:-:S04]  /*7610*/  FFMA.FTZ R8, R178, R16, R250 ;  /* 0x00000010b2087223 */ /* 0x000fc800000100fa */
[----:B------:R-:W-:Y:S01]  /*7620*/  FADD.FTZ R9, R186, R8 ;  /* 0x00000008ba097221 */ /* 0x000fe20000010000 */
[----:B------:R-:W-:Y:S02]  /*7630*/  FADD.FTZ R8, R180, R6 ;  /* 0x00000006b4087221 */ /* 0x000fe40000010000 */
[----:B------:R-:W-:Y:S01]  /*7640*/  HMMA.16816.F32.BF16 R36, R128, R48, R36 ;  /* 0x000000308024723c */ /* 0x000fe20000041824 */
[----:B------:R-:W-:Y:S01]  /*7650*/  FADD.FTZ R6, R187, R9 ;  /* 0x00000009bb067221 */ /* 0x000fe20000010000 */
[----:B------:R-:W-:-:S03]  /*7660*/  FADD.FTZ R8, R182, R8 ;  /* 0x00000008b6087221 */ /* 0x000fc60000010000 */
        /* <DEDUP_REMOVED lines=19> */
[----:B------:R-:W-:-:S05]  /*77a0*/  FADD.FTZ R237, R21, R6 ;  /* 0x0000000615ed7221 */ /* 0x000fca0000010000 */
[C---:B------:R-:W-:Y:S08]  /*77b0*/  HMMA.16816.F32.BF16 R168, R128.reuse, R170, R204 ;  /* 0x000000aa80a8723c */ /* 0x040ff000000418cc */
[C---:B------:R-:W-:Y:S08]  /*77c0*/  HMMA.16816.F32.BF16 R64, R128.reuse, R66, R192 ;  /* 0x000000428040723c */ /* 0x040ff000000418c0 */
[C---:B------:R-:W-:Y:S08]  /*77d0*/  HMMA.16816.F32.BF16 R80, R128.reuse, R82, R172 ;  /* 0x000000528050723c */ /* 0x040ff000000418ac */
[----:B------:R-:W-:Y:S01]  /*77e0*/  HMMA.16816.F32.BF16 R96, R128, R98, R132 ;  /* 0x000000628060723c */ /* 0x000fe20000041884 */
[----:B------:R-:W-:-:S02]  /*77f0*/  MOV R132, R225 ;  /* 0x000000e100847202 */ /* 0x000fc40000000f00 */
[----:B------:R-:W-:Y:S02]  /*7800*/  MOV R134, R213 ;  /* 0x000000d500867202 */ /* 0x000fe40000000f00 */
[----:B------:R-:W-:-:S03]  /*7810*/  MOV R135, R214 ;  /* 0x000000d600877202 */ /* 0x000fc60000000f00 */
[----:B------:R-:W-:Y:S01]  /*7820*/  HMMA.16816.F32.BF16 R128, R128, R10, R28 ;  /* 0x0000000a8080723c */ /* 0x000fe2000004181c */
[----:B------:R-:W-:-:S04]  /*7830*/  FADD.FTZ R10, R251, R14 ;  /* 0x0000000efb0a7221 */ /* 0x000fc80000010000 */
[----:B------:R-:W-:-:S04]  /*7840*/  FADD.FTZ R10, R252, R10 ;  /* 0x0000000afc0a7221 */ /* 0x000fc80000010000 */
[----:B------:R-:W-:-:S04]  /*7850*/  FADD.FTZ R8, R138, R10 ;  /* 0x0000000a8a087221 */ /* 0x000fc80000010000 */
[----:B------:R-:W-:Y:S01]  /*7860*/  FADD.FTZ R8, R137, R8 ;  /* 0x0000000889087221 */ /* 0x000fe20000010000 */
[----:B------:R-:W-:-:S03]  /*7870*/  MOV R137, R212 ;  /* 0x000000d400897202 */ /* 0x000fc60000000f00 */
[----:B------:R-:W-:-:S04]  /*7880*/  FADD.FTZ R8, R19, R8 ;  /* 0x0000000813087221 */ /* 0x000fc80000010000 */
[----:B------:R-:W-:-:S05]  /*7890*/  FADD.FTZ R238, R15, R8 ;  /* 0x000000080fee7221 */ /* 0x000fca0000010000 */
[----:B------:R1:W-:Y:S04]  /*78a0*/  STL [R1+0x18], R238 ;  /* 0x000018ee01007387 */ /* 0x0003e80000100800 */
[----:B------:R1:W-:Y:S04]  /*78b0*/  STL [R1+0x14], R239 ;  /* 0x000014ef01007387 */ /* 0x0003e80000100800 */
[----:B------:R1:W-:Y:S04]  /*78c0*/  STL [R1+0x10], R236 ;  /* 0x000010ec01007387 */ /* 0x0003e80000100800 */
[----:B------:R1:W-:Y:S01]  /*78d0*/  STL [R1+0xc], R237 ;  /* 0x00000ced01007387 */ /* 0x0003e20000100800 */
[----:B------:R-:W-:Y:S05]  /*78e0*/  @!P1 BRA `(.L_x_1303) ;  /* 0x00000080007c9947 */ /* 0x000fea0003800000 */
[----:B------:R-:W2:Y:S04]  /*78f0*/  LDL R177, [R1] ;  /* 0x0000000001b17983 */ /* 0x000ea80000100800 */
[----:B------:R-:W3:Y:S04]  /*7900*/  LDL R178, [R1+0x4] ;  /* 0x0000040001b27983 */ /* 0x000ee80000100800 */
[----:B------:R-:W4:Y:S04]  /*7910*/  LDL R176, [R1+0x30] ;  /* 0x0000300001b07983 */ /* 0x000f280000100800 */
[----:B------:R-:W5:Y:S01]  /*7920*/  LDL R139, [R1+0x2c] ;  /* 0x00002c00018b7983 */ /* 0x000f620000100800 */
[----:B------:R-:W-:Y:S01]  /*7930*/  VIADD R225, R233, 0xfffffffd ;  /* 0xfffffffde9e17836 */ /* 0x000fe20000000000 */
[----:B------:R-:W-:-:S04]  /*7940*/  DEPBAR.LE SB0, 0x0 ;  /* 0x000080000000791a */ /* 0x000fc80000000000 */
[----:B------:R-:W5:Y:S01]  /*7950*/  LDL R252, [R1+0x38] ;  /* 0x0000380001fc7983 */ /* 0x000f620000100800 */
[----:B------:R-:W-:Y:S01]  /*7960*/  BAR.SYNC.DEFER_BLOCKING 0x0 ;  /* 0x0000000000007b1d */ /* 0x000fe20000010000 */
[----:B--2---:R-:W-:-:S04]  /*7970*/  IMAD.WIDE.U32 R6, R225, R177, RZ ;  /* 0x000000b1e1067225 */ /* 0x004fc800078e00ff */
[C---:B------:R-:W-:Y:S02]  /*7980*/  IMAD.SHL.U32 R5, R6.reuse, 0x20, RZ ;  /* 0x0000002006057824 */ /* 0x040fe400078e00ff */
[----:B---3--:R-:W-:Y:S01]  /*7990*/  IMAD R3, R225, R178, R7 ;  /* 0x000000b2e1037224 */ /* 0x008fe200078e0207 */
[C---:B----4-:R-:W-:Y:S02]  /*79a0*/  LEA R8, P1, R6.reuse, R176, 0x6 ;  /* 0x000000b006087211 */ /* 0x050fe400078230ff */
[C---:B------:R-:W-:Y:S02]  /*79b0*/  LEA R5, P0, R177.reuse, R5, 0x4 ;  /* 0x00000005b1057211 */ /* 0x040fe400078020ff */
[C-C-:B------:R-:W-:Y:S02]  /*79c0*/  SHF.L.U64.HI R7, R6.reuse, 0x5, R3.reuse ;  /* 0x0000000506077819 */ /* 0x140fe40000010203 */
[----:B-----5:R-:W-:Y:S02]  /*79d0*/  LEA.HI.X R9, R6, R139, R3, 0x6, P1 ;  /* 0x0000008b06097211 */ /* 0x020fe400008f3403 */
[----:B------:R-:W-:-:S02]  /*79e0*/  LEA.HI.X R3, R177, R7, R178, 0x4, P0 ;  /* 0x00000007b1037211 */ /* 0x000fc400000f24b2 */
[C---:B------:R-:W-:Y:S01]  /*79f0*/  LEA R6, P0, R5.reuse, R176, 0x1 ;  /* 0x000000b005067211 */ /* 0x040fe200078008ff */
[----:B------:R-:W-:Y:S01]  /*7a00*/  @!PT LDS RZ, [RZ] ;  /* 0x00000000fffff984 */ /* 0x000fe20000000800 */
[----:B------:R-:W-:Y:S01]  /*7a10*/  @!PT LDS RZ, [RZ] ;  /* 0x00000000fffff984 */ /* 0x000fe20000000800 */
[----:B------:R-:W-:Y:S01]  /*7a20*/  @!PT LDS RZ, [RZ] ;  /* 0x00000000fffff984 */ /* 0x000fe20000000800 */
[----:B------:R-:W-:Y:S03]  /*7a30*/  LDGSTS.E.BYPASS.LTC128B.128 [R232+0xa000], desc[UR16][R8.64] ;  /* 0x0a00000008e87fae */ /* 0x000fe6000b981a10 */
[----:B------:R-:W-:Y:S01]  /*7a40*/  LEA.HI.X R7, R5, R139, R3, 0x1, P0 ;  /* 0x0000008b05077211 */ /* 0x000fe200000f0c03 */
[----:B------:R2:W-:Y:S04]  /*7a50*/  LDGSTS.E.BYPASS.LTC128B.128 [R232+0xb000], desc[UR16][R8.64+0x80] ;  /* 0x0b00008008e87fae */ /* 0x0005e8000b981a10 */
[----:B------:R-:W-:Y:S04]  /*7a60*/  LDGSTS.E.BYPASS.LTC128B.128 [R232+0xa800], desc[UR16][R6.64] ;  /* 0x0a80000006e87fae */ /* 0x000fe8000b981a10 */
[----:B------:R3:W-:Y:S04]  /*7a70*/  LDGSTS.E.BYPASS.LTC128B.128 [R232+0xb800], desc[UR16][R6.64+0x80] ;  /* 0x0b80008006e87fae */ /* 0x0007e8000b981a10 */
[----:B------:R-:W-:Y:S04]  /*7a80*/  LDSM.16.M88.4 R32, [R218+UR5+0x8000] ;  /* 0x00800005da20783b */ /* 0x000fe80008000200 */
[----:B------:R-:W4:Y:S04]  /*7a90*/  LDSM.16.M88.4 R12, [R217+0x2000] ;  /* 0x00200000d90c783b */ /* 0x000f280000000200 */
[----:B------:R-:W5:Y:S01]  /*7aa0*/  LDSM.16.M88.4 R28, [R218+UR5+0x8800] ;  /* 0x00880005da1c783b */ /* 0x000f620008000200 */
[----:B------:R-:W-:-:S02]  /*7ab0*/  IMAD.IADD R5, R217, 0x1, R2 ;  /* 0x00000001d9057824 */ /* 0x000fc400078e0202 */
[----:B------:R-:W-:Y:S01]  /*7ac0*/  IMAD.IADD R3, R4, 0x1, R2 ;  /* 0x0000000104037824 */ /* 0x000fe200078e0202 */
[----:B------:R-:W1:Y:S04]  /*7ad0*/  LDSM.16.M88.4 R16, [R217] ;  /* 0x00000000d910783b */ /* 0x000e680000000200 */
[----:B------:R-:W-:Y:S04]  /*7ae0*/  LDSM.16.M88.4 R136, [R3+0x8000] ;  /* 0x008000000388783b */ /* 0x000fe80000000200 */
[----:B--2---:R-:W2:Y:S04]  /*7af0*/  LDSM.16.M88.4 R8, [R5+0x2000] ;  /* 0x002000000508783b */ /* 0x004ea80000000200 */
[----:B------:R-:W2:Y:S04]  /*7b00*/  LDSM.16.M88.4 R132, [R3+0x8800] ;  /* 0x008800000384783b */ /* 0x000ea80000000200 */
[----:B------:R-:W2:Y:S04]  /*7b10*/  LDSM.16.M88.4 R20, [R5] ;  /* 0x000000000514783b */ /* 0x000ea80000000200 */
[----:B------:R-:W-:Y:S04]  /*7b20*/  LDSM.16.M88.4 R24, [R222+0x2000] ;  /* 0x00200000de18783b */ /* 0x000fe80000000200 */
[----:B------:R-:W-:Y:S04]  /*7b30*/  LDSM.16.M88.4 R176, [R223+0x8000] ;  /* 0x00800000dfb0783b */ /* 0x000fe80000000200 */
[----:B------:R-:W2:Y:S01]  /*7b40*/  LDSM.16.M88.4 R172, [R223+0x8800] ;  /* 0x00880000dfac783b */ /* 0x000ea20000000200 */
[----:B----4-:R-:W-:Y:S01]  /*7b50*/  HMMA.16816.F32.BF16 R180, R12, R32, RZ ;  /* 0x000000200cb4723c */ /* 0x010fe200000418ff */
[----:B---3--:R-:W-:-:S02]  /*7b60*/  VIADD R7, R0, 0xffffffb8 ;  /* 0xffffffb800077836 */ /* 0x008fc40000000000 */
[----:B------:R-:W0:Y:S05]  /*7b70*/  LDGDEPBAR ;  /* 0x00000000000079af */ /* 0x000e2a0000000000 */
[C---:B-----5:R-:W-:Y:S08]  /*7b80*/  HMMA.16816.F32.BF16 R188, R12.reuse, R28, RZ ;  /* 0x0000001c0cbc723c */ /* 0x060ff000000418ff */
[C---:B------:R-:W-:Y:S08]  /*7b90*/  HMMA.16816.F32.BF16 R192, R12.reuse, R34, RZ ;  /* 0x000000220cc0723c */ /* 0x040ff000000418ff */
[----:B------:R-:W-:Y:S08]  /*7ba0*/  HMMA.16816.F32.BF16 R12, R12, R30, RZ ;  /* 0x0000001e0c0c723c */ /* 0x000ff000000418ff */
[C---:B-1----:R-:W-:Y:S08]  /*7bb0*/  HMMA.16816.F32.BF16 R200, R16.reuse, R32, RZ ;  /* 0x0000002010c8723c */ /* 0x042ff000000418ff */
[C---:B------:R-:W-:Y:S08]  /*7bc0*/  HMMA.16816.F32.BF16 R204, R16.reuse, R34, RZ ;  /* 0x0000002210cc723c */ /* 0x040ff000000418ff */
[----:B------:R-:W-:Y:S08]  /*7bd0*/  HMMA.16816.F32.BF16 R196, R16, R28, RZ ;  /* 0x0000001c10c4723c */ /* 0x000ff000000418ff */
[----:B--2---:R-:W-:Y:S08]  /*7be0*/  HMMA.16816.F32.BF16 R32, R8, R136, R180 ;  /* 0x000000880820723c */ /* 0x004ff000000418b4 */
[----:B------:R-:W-:Y:S08]  /*7bf0*/  HMMA.16816.F32.BF16 R184, R16, R30, RZ ;  /* 0x0000001e10b8723c */ /* 0x000ff000000418ff */
[C---:B------:R-:W-:Y:S01]  /*7c00*/  HMMA.16816.F32.BF16 R180, R8.reuse, R134, R12 ;  /* 0x0000008608b4723c */ /* 0x040fe2000004180c */
[----:B------:R-:W1:Y:S07]  /*7c10*/  LDSM.16.M88.4 R12, [R222] ;  /* 0x00000000de0c783b */ /* 0x000e6e0000000200 */
[C---:B------:R-:W-:Y:S08]  /*7c20*/  HMMA.16816.F32.BF16 R16, R8.reuse, R132, R188 ;  /* 0x000000840810723c */ /* 0x040ff000000418bc */
[----:B------:R-:W-:Y:S01]  /*7c30*/  HMMA.16816.F32.BF16 R28, R8, R138, R192 ;  /* 0x0000008a081c723c */ /* 0x000fe200000418c0 */
[----:B------:R-:W-:Y:S07]  /*7c40*/  LDSM.16.M88.4 R8, [R224+0x2000] ;  /* 0x00200000e008783b */ /* 0x000fee0000000200 */
[C---:B------:R-:W-:Y:S08]  /*7c50*/  HMMA.16816.F32.BF16 R188, R20.reuse, R136, R200 ;  /* 0x0000008814bc723c */ /* 0x040ff000000418c8 */
[C---:B------:R-:W-:Y:S08]  /*7c60*/  HMMA.16816.F32.BF16 R200, R20.reuse, R132, R196 ;  /* 0x0000008414c8723c */ /* 0x040ff000000418c4 */
[C---:B------:R-:W-:Y:S08]  /*7c70*/  HMMA.16816.F32.BF16 R136, R20.reuse, R138, R204 ;  /* 0x0000008a1488723c */ /* 0x040ff000000418cc */
[----:B------:R-:W-:Y:S01]  /*7c80*/  HMMA.16816.F32.BF16 R132, R20, R134, R184 ;  /* 0x000000861484723c */ /* 0x000fe200000418b8 */
[----:B------:R-:W2:Y:S07]  /*7c90*/  LDSM.16.M88.4 R20, [R221+0x8800] ;  /* 0x00880000dd14783b */ /* 0x000eae0000000200 */
[C---:B------:R-:W-:Y:S01]  /*7ca0*/  HMMA.16816.F32.BF16 R208, R24.reuse, R172, R16 ;  /* 0x000000ac18d0723c */ /* 0x040fe20000041810 */
[----:B------:R-:W-:Y:S07]  /*7cb0*/  LDSM.16.M88.4 R16, [R224] ;  /* 0x00000000e010783b */ /* 0x000fee0000000200 */
[C---:B------:R-:W-:Y:S01]  /*7cc0*/  HMMA.16816.F32.BF16 R196, R24.reuse, R178, R28 ;  /* 0x000000b218c4723c */ /* 0x040fe2000004181c */
[----:B------:R-:W3:Y:S07]  /*7cd0*/  LDSM.16.M88.4 R28, [R221+0x8000] ;  /* 0x00800000dd1c783b */ /* 0x000eee0000000200 */
[C---:B------:R-:W-:Y:S08]  /*7ce0*/  HMMA.16816.F32.BF16 R184, R24.reuse, R174, R180 ;  /* 0x000000ae18b8723c */ /* 0x040ff000000418b4 */
[-C--:B------:R-:W-:Y:S01]  /*7cf0*/  HMMA.16816.F32.BF16 R192, R24, R176.reuse, R32 ;  /* 0x000000b018c0723c */ /* 0x080fe20000041820 */
[----:B------:R-:W-:Y:S07]  /*7d00*/  LDSM.16.M88.4 R24, [R217+0x6000] ;  /* 0x00600000d918783b */ /* 0x000fee0000000200 */
[C---:B-1----:R-:W-:Y:S08]  /*7d10*/  HMMA.16816.F32.BF16 R180, R12.reuse, R176, R188 ;  /* 0x000000b00cb4723c */ /* 0x042ff000000418bc */
[C---:B------:R-:W-:Y:S01]  /*7d20*/  HMMA.16816.F32.BF16 R176, R12.reuse, R178, R136 ;  /* 0x000000b20cb0723c */ /* 0x040fe20000041888 */
[----:B------:R-:W1:Y:S07]  /*7d30*/  LDSM.16.M88.4 R136, [R218+UR5+0x9000] ;  /* 0x00900005da88783b */ /* 0x000e6e0008000200 */
[C---:B------:R-:W-:Y:S08]  /*7d40*/  HMMA.16816.F32.BF16 R32, R12.reuse, R172, R200 ;  /* 0x000000ac0c20723c */ /* 0x040ff000000418c8 */
[----:B------:R-:W-:Y:S01]  /*7d50*/  HMMA.16816.F32.BF16 R172, R12, R174, R132 ;  /* 0x000000ae0cac723c */ /* 0x000fe20000041884 */
[----:B------:R-:W4:Y:S04]  /*7d60*/  LDSM.16.M88.4 R132, [R218+UR5+0x9800] ;  /* 0x00980005da84783b */ /* 0x000f280008000200 */
[----:B------:R-:W5:Y:S03]  /*7d70*/  LDSM.16.M88.4 R12, [R217+0x4000] ;  /* 0x00400000d90c783b */ /* 0x000f660000000200 */
[C---:B--2---:R-:W-:Y:S08]  /*7d80*/  HMMA.16816.F32.BF16 R204, R8.reuse, R22, R184 ;  /* 0x0000001608cc723c */ /* 0x044ff000000418b8 */
[C---:B---3--:R-:W-:Y:S08]  /*7d90*/  HMMA.16816.F32.BF16 R188, R8.reuse, R28, R192 ;  /* 0x0000001c08bc723c */ /* 0x048ff000000418c0 */
[C---:B------:R-:W-:Y:S08]  /*7da0*/  HMMA.16816.F32.BF16 R196, R8.reuse, R30, R196 ;  /* 0x0000001e08c4723c */ /* 0x040ff000000418c4 */
[-C--:B------:R-:W-:Y:S01]  /*7db0*/  HMMA.16816.F32.BF16 R208, R8, R20.reuse, R208 ;  /* 0x0000001408d0723c */ /* 0x080fe200000418d0 */
[----:B------:R-:W-:Y:S07]  /*7dc0*/  LDSM.16.M88.4 R8, [R5+0x6000] ;  /* 0x006000000508783b */ /* 0x000fee0000000200 */
[C---:B------:R-:W-:Y:S01]  /*7dd0*/  HMMA.16816.F32.BF16 R184, R16.reuse, R20, R32 ;  /* 0x0000001410b8723c */ /* 0x040fe20000041820 */
[----:B------:R-:W2:Y:S07]  /*7de0*/  LDSM.16.M88.4 R32, [R3+0x9000] ;  /* 0x009000000320783b */ /* 0x000eae0000000200 */
[C---:B------:R-:W-:Y:S08]  /*7df0*/  HMMA.16816.F32.BF16 R200, R16.reuse, R28, R180 ;  /* 0x0000001c10c8723c */ /* 0x040ff000000418b4 */
[C---:B------:R-:W-:Y:S01]  /*7e00*/  HMMA.16816.F32.BF16 R192, R16.reuse, R30, R176 ;  /* 0x0000001e10c0723c */ /* 0x040fe200000418b0 */
[----:B------:R-:W3:Y:S07]  /*7e10*/  LDSM.16.M88.4 R28, [R3+0x9800] ;  /* 0x00980000031c783b */ /* 0x000eee0000000200 */
[----:B------:R-:W-:Y:S01]  /*7e20*/  HMMA.16816.F32.BF16 R16, R16, R22, R172 ;  /* 0x000000161010723c */ /* 0x000fe200000418ac */
[----:B------:R-:W3:Y:S07]  /*7e30*/  LDSM.16.M88.4 R20, [R5+0x4000] ;  /* 0x004000000514783b */ /* 0x000eee0000000200 */
[C---:B-1----:R-:W-:Y:S08]  /*7e40*/  HMMA.16816.F32.BF16 R180, R24.reuse, R136, R188 ;  /* 0x0000008818b4723c */ /* 0x042ff000000418bc */
[C---:B------:R-:W-:Y:S08]  /*7e50*/  HMMA.16816.F32.BF16 R176, R24.reuse, R138, R196 ;  /* 0x0000008a18b0723c */ /* 0x040ff000000418c4 */
[----:B----4-:R-:W-:Y:S08]  /*7e60*/  HMMA.16816.F32.BF16 R172, R24, R132, R208 ;  /* 0x0000008418ac723c */ /* 0x010ff000000418d0 */
[C---:B-----5:R-:W-:Y:S08]  /*7e70*/  HMMA.16816.F32.BF16 R196, R12.reuse, R136, R200 ;  /* 0x000000880cc4723c */ /* 0x060ff000000418c8 */
[C---:B------:R-:W-:Y:S01]  /*7e80*/  HMMA.16816.F32.BF16 R192, R12.reuse, R138, R192 ;  /* 0x0000008a0cc0723c */ /* 0x040fe200000418c0 */
[----:B------:R-:W-:Y:S07]  /*7e90*/  LDSM.16.M88.4 R136, [R223+0x9000] ;  /* 0x00900000df88783b */ /* 0x000fee0000000200 */
[----:B------:R-:W-:Y:S08]  /*7ea0*/  HMMA.16816.F32.BF16 R184, R12, R132, R184 ;  /* 0x000000840cb8723c */ /* 0x000ff000000418b8 */
[-C--:B------:R-:W-:Y:S01]  /*7eb0*/  HMMA.16816.F32.BF16 R188, R24, R134.reuse, R204 ;  /* 0x0000008618bc723c */ /* 0x080fe200000418cc */
[----:B------:R-:W1:Y:S07]  /*7ec0*/  LDSM.16.M88.4 R24, [R222+0x6000] ;  /* 0x00600000de18783b */ /* 0x000e6e0000000200 */
[----:B------:R-:W-:Y:S01]  /*7ed0*/  HMMA.16816.F32.BF16 R12, R12, R134, R16 ;  /* 0x000000860c0c723c */ /* 0x000fe20000041810 */
[----:B------:R-:W4:Y:S04]  /*7ee0*/  LDSM.16.M88.4 R132, [R223+0x9800] ;  /* 0x00980000df84783b */ /* 0x000f280000000200 */
[----:B------:R-:W5:Y:S03]  /*7ef0*/  LDSM.16.M88.4 R16, [R222+0x4000] ;  /* 0x00400000de10783b */ /* 0x000f660000000200 */
[C---:B--2---:R-:W-:Y:S08]  /*7f00*/  HMMA.16816.F32.BF16 R208, R8.reuse, R32, R180 ;  /* 0x0000002008d0723c */ /* 0x044ff000000418b4 */
[C---:B------:R-:W-:Y:S08]  /*7f10*/  HMMA.16816.F32.BF16 R204, R8.reuse, R34, R176 ;  /* 0x0000002208cc723c */ /* 0x040ff000000418b0 */
[C---:B---3--:R-:W-:Y:S08]  /*7f20*/  HMMA.16816.F32.BF16 R180, R8.reuse, R28, R172 ;  /* 0x0000001c08b4723c */ /* 0x048ff000000418ac */
[----:B------:R-:W-:Y:S01]  /*7f30*/  HMMA.16816.F32.BF16 R200, R8, R30, R188 ;  /* 0x0000001e08c8723c */ /* 0x000fe200000418bc */
[----:B------:R-:W-:Y:S07]  /*7f40*/  LDSM.16.M88.4 R8, [R224+0x6000] ;  /* 0x00600000e008783b */ /* 0x000fee0000000200 */
[C---:B------:R-:W-:Y:S08]  /*7f50*/  HMMA.16816.F32.BF16 R176, R20.reuse, R28, R184 ;  /* 0x0000001c14b0723c */ /* 0x040ff000000418b8 */
[C---:B------:R-:W-:Y:S01]  /*7f60*/  HMMA.16816.F32.BF16 R172, R20.reuse, R30, R12 ;  /* 0x0000001e14ac723c */ /* 0x040fe2000004180c */
[----:B------:R-:W2:Y:S04]  /*7f70*/  LDSM.16.M88.4 R28, [R221+0x9000] ;  /* 0x00900000dd1c783b */ /* 0x000ea80000000200 */
[----:B------:R-:W-:Y:S03]  /*7f80*/  LDSM.16.M88.4 R12, [R224+0x4000] ;  /* 0x00400000e00c783b */ /* 0x000fe60000000200 */
[C---:B------:R-:W-:Y:S08]  /*7f90*/  HMMA.16816.F32.BF16 R196, R20.reuse, R32, R196 ;  /* 0x0000002014c4723c */ /* 0x040ff000000418c4 */
[----:B------:R-:W-:Y:S01]  /*7fa0*/  HMMA.16816.F32.BF16 R192, R20, R34, R192 ;  /* 0x0000002214c0723c */ /* 0x000fe200000418c0 */
[----:B------:R-:W3:Y:S01]  /*7fb0*/  LDSM.16.M88.4 R20, [R221+0x9800] ;  /* 0x00980000dd14783b */ /* 0x000ee20000000200 */
[----:B------:R-:W-:Y:S01]  /*7fc0*/  VIADD R5, R0, 0xffffffa9 ;  /* 0xffffffa900057836 */ /* 0x000fe20000000000 */
[----:B------:R-:W-:-:S05]  /*7fd0*/  DEPBAR.LE SB0, 0x0 ;  /* 0x000080000000791a */ /* 0x000fca0000000000 */
[C---:B-1----:R-:W-:Y:S08]  /*7fe0*/  HMMA.16816.F32.BF16 R188, R24.reuse, R136, R208 ;  /* 0x0000008818bc723c */ /* 0x042ff000000418d0 */
[C---:B------:R-:W-:Y:S08]  /*7ff0*/  HMMA.16816.F32.BF16 R184, R24.reuse, R138, R204 ;  /* 0x0000008a18b8723c */ /* 0x040ff000000418cc */
[C---:B----4-:R-:W-:Y:S08]  /*8000*/  HMMA.16816.F32.BF16 R180, R24.reuse, R132, R180 ;  /* 0x0000008418b4723c */ /* 0x050ff000000418b4 */
[----:B------:R-:W-:Y:S08]  /*8010*/  HMMA.16816.F32.BF16 R32, R24, R134, R200 ;  /* 0x000000861820723c */ /* 0x000ff000000418c8 */
[C---:B-----5:R-:W-:Y:S08]  /*8020*/  HMMA.16816.F32.BF16 R24, R16.reuse, R136, R196 ;  /* 0x000000881018723c */ /* 0x060ff000000418c4 */
[C---:B------:R-:W-:Y:S08]  /*8030*/  HMMA.16816.F32.BF16 R136, R16.reuse, R138, R192 ;  /* 0x0000008a1088723c */ /* 0x040ff000000418c0 */
[C---:B------:R-:W-:Y:S08]  /*8040*/  HMMA.16816.F32.BF16 R176, R16.reuse, R132, R176 ;  /* 0x0000008410b0723c */ /* 0x040ff000000418b0 */
[----:B------:R-:W-:Y:S08]  /*8050*/  HMMA.16816.F32.BF16 R16, R16, R134, R172 ;  /* 0x000000861010723c */ /* 0x000ff000000418ac */
[C---:B--2---:R-:W-:Y:S08]  /*8060*/  HMMA.16816.F32.BF16 R188, R8.reuse, R28, R188 ;  /* 0x0000001c08bc723c */ /* 0x044ff000000418bc */
[C---:B------:R-:W-:Y:S08]  /*8070*/  HMMA.16816.F32.BF16 R184, R8.reuse, R30, R184 ;  /* 0x0000001e08b8723c */ /* 0x040ff000000418b8 */
[C---:B---3--:R-:W-:Y:S08]  /*8080*/  HMMA.16816.F32.BF16 R192, R8.reuse, R20, R180 ;  /* 0x0000001408c0723c */ /* 0x048ff000000418b4 */
[----:B------:R-:W-:Y:S01]  /*8090*/  HMMA.16816.F32.BF16 R180, R8, R22, R32 ;  /* 0x0000001608b4723c */ /* 0x000fe20000041820 */
[----:B------:R-:W-:-:S07]  /*80a0*/  VIADD R9, R0, 0xffffffa8 ;  /* 0xffffffa800097836 */ /* 0x000fce0000000000 */
[----:B------:R-:W-:Y:S01]  /*80b0*/  HMMA.16816.F32.BF16 R32, R12, R28, R24 ;  /* 0x0000001c0c20723c */ /* 0x000fe20000041818 */
[----:B------:R-:W-:-:S07]  /*80c0*/  VIADD R11, R227, 0x8 ;  /* 0x00000008e30b7836 */ /* 0x000fce0000000000 */
[C---:B------:R-:W-:Y:S08]  /*80d0*/  HMMA.16816.F32.BF16 R136, R12.reuse, R30, R136 ;  /* 0x0000001e0c88723c */ /* 0x040ff00000041888 */
[C---:B------:R-:W-:Y:S08]  /*80e0*/  HMMA.16816.F32.BF16 R24, R12.reuse, R20, R176 ;  /* 0x000000140c18723c */ /* 0x040ff000000418b0 */
[----:B------:R-:W-:Y:S01]  /*80f0*/  HMMA.16816.F32.BF16 R28, R12, R22, R16 ;  /* 0x000000160c1c723c */ /* 0x000fe20000041810 */
[----:B------:R-:W-:-:S02]  /*8100*/  VIADD R12, R227, 0x40 ;  /* 0x00000040e30c7836 */ /* 0x000fc40000000000 */
[C---:B------:R-:W-:Y:S02]  /*8110*/  VIADD R14, R0.reuse, 0xffffffa1 ;  /* 0xffffffa1000e7836 */ /* 0x040fe40000000000 */
[----:B------:R-:W-:Y:S01]  /*8120*/  VIADD R13, R0, 0xffffffa0 ;  /* 0xffffffa0000d7836 */ /* 0x000fe20000000000 */
[C---:B------:R-:W-:Y:S02]  /*8130*/  ISETP.GT.AND P4, PT, R12.reuse, R9, PT ;  /* 0x000000090c00720c */ /* 0x040fe40003f84270 */
[C---:B------:R-:W-:Y:S02]  /*8140*/  ISETP.GT.AND P0, PT, R12.reuse, R14, PT ;  /* 0x0000000e0c00720c */ /* 0x040fe40003f04270 */
[----:B------:R-:W-:Y:S02]  /*8150*/  ISETP.GT.AND P3, PT, R12, R5, PT ;  /* 0x000000050c00720c */ /* 0x000fe40003f64270 */
[----:B------:R-:W-:Y:S02]  /*8160*/  FSEL R132, R189, -INF , !P0 ;  /* 0xff800000bd847808 */ /* 0x000fe40004000000 */
[----:B------:R-:W-:Y:S01]  /*8170*/  ISETP.GT.AND P0, PT, R11, R13, PT ;  /* 0x0000000d0b00720c */ /* 0x000fe20003f04270 */
[----:B------:R-:W-:Y:S01]  /*8180*/  VIADD R8, R0, 0xffffffb0 ;  /* 0xffffffb000087836 */ /* 0x000fe20000000000 */
[----:B------:R-:W-:-:S02]  /*8190*/  FSEL R135, R184, -INF , !P4 ;  /* 0xff800000b8877808 */ /* 0x000fc40006000000 */
[----:B------:R-:W-:Y:S01]  /*81a0*/  ISETP.GT.AND P4, PT, R11, R14, PT ;  /* 0x0000000e0b00720c */ /* 0x000fe20003f84270 */
[----:B------:R-:W-:Y:S01]  /*81b0*/  VIADD R10, R227, 0x48 ;  /* 0x00000048e30a7836 */ /* 0x000fe20000000000 */
[----:B------:R-:W-:Y:S02]  /*81c0*/  FSEL R172, R185, -INF , !P3 ;  /* 0xff800000b9ac7808 */ /* 0x000fe40005800000 */
[----:B------:R-:W-:Y:S01]  /*81d0*/  FSEL R18, R34, -INF , !P0 ;  /* 0xff80000022127808 */ /* 0x000fe20004000000 */
[----:B------:R-:W-:Y:S01]  /*81e0*/  BAR.SYNC.DEFER_BLOCKING 0x0 ;  /* 0x0000000000007b1d */ /* 0x000fe20000010000 */
[C---:B------:R-:W-:Y:S02]  /*81f0*/  ISETP.GT.AND P3, PT, R11.reuse, R9, PT ;  /* 0x000000090b00720c */ /* 0x040fe40003f64270 */
[----:B------:R-:W-:Y:S02]  /*8200*/  ISETP.GT.AND P0, PT, R11, R5, PT ;  /* 0x000000050b00720c */ /* 0x000fe40003f04270 */
[----:B------:R-:W-:-:S02]  /*8210*/  FSEL R35, R35, -INF , !P4 ;  /* 0xff80000023237808 */ /* 0x000fc40006000000 */
[----:B------:R-:W-:Y:S01]  /*8220*/  ISETP.GT.AND P4, PT, R11, R8, PT ;  /* 0x000000080b00720c */ /* 0x000fe20003f84270 */
[----:B------:R-:W-:Y:S01]  /*8230*/  VIADD R3, R0, 0xffffffb1 ;  /* 0xffffffb100037836 */ /* 0x000fe20000000000 */
[----:B------:R-:W-:Y:S01]  /*8240*/  FSEL R34, R138, -INF , !P3 ;  /* 0xff8000008a227808 */ /* 0x000fe20005800000 */
[----:B------:R-:W-:Y:S01]  /*8250*/  VIADD R6, R0, 0xffffffb9 ;  /* 0xffffffb900067836 */ /* 0x000fe20000000000 */
[----:B------:R-:W-:Y:S02]  /*8260*/  FSEL R134, R139, -INF , !P0 ;  /* 0xff8000008b867808 */ /* 0x000fe40004000000 */
[-C--:B------:R-:W-:Y:S02]  /*8270*/  ISETP.GT.AND P2, PT, R12, R13.reuse, PT ;  /* 0x0000000d0c00720c */ /* 0x080fe40003f44270 */
[-C--:B------:R-:W-:Y:S02]  /*8280*/  ISETP.GT.AND P3, PT, R227, R13.reuse, PT ;  /* 0x0000000de300720c */ /* 0x080fe40003f64270 */
[----:B------:R-:W-:-:S02]  /*8290*/  ISETP.GT.AND P0, PT, R10, R13, PT ;  /* 0x0000000d0a00720c */ /* 0x000fc40003f04270 */
[----:B------:R-:W-:Y:S02]  /*82a0*/  FSEL R133, R26, -INF , !P4 ;  /* 0xff8000001a857808 */ /* 0x000fe40006000000 */
[----:B------:R-:W-:Y:S02]  /*82b0*/  ISETP.GT.AND P4, PT, R227, R14, PT ;  /* 0x0000000ee300720c */ /* 0x000fe40003f84270 */
[----:B------:R-:W-:Y:S02]  /*82c0*/  ISETP.GT.AND P1, PT, R12, R8, PT ;  /* 0x000000080c00720c */ /* 0x000fe40003f24270 */
[----:B------:R-:W-:Y:S02]  /*82d0*/  FSEL R23, R188, -INF , !P2 ;  /* 0xff800000bc177808 */ /* 0x000fe40005000000 */
[----:B------:R-:W-:Y:S02]  /*82e0*/  FSEL R15, R32, -INF , !P3 ;  /* 0xff800000200f7808 */ /* 0x000fe40005800000 */
[----:B------:R-:W-:-:S02]  /*82f0*/  FSEL R17, R190, -INF , !P0 ;  /* 0xff800000be117808 */ /* 0x000fc40004000000 */
[C---:B------:R-:W-:Y:S02]  /*8300*/  ISETP.GT.AND P5, PT, R12.reuse, R3, PT ;  /* 0x000000030c00720c */ /* 0x040fe40003fa4270 */
[C---:B------:R-:W-:Y:S02]  /*8310*/  ISETP.GT.AND P2, PT, R12.reuse, R7, PT ;  /* 0x000000070c00720c */ /* 0x040fe40003f44270 */
[----:B------:R-:W-:Y:S02]  /*8320*/  ISETP.GT.AND P3, PT, R11, R3, PT ;  /* 0x000000030b00720c */ /* 0x000fe40003f64270 */
[----:B------:R-:W-:Y:S02]  /*8330*/  ISETP.GT.AND P0, PT, R12, R6, PT ;  /* 0x000000060c00720c */ /* 0x000fe40003f04270 */
[----:B------:R-:W-:Y:S02]  /*8340*/  FSEL R12, R33, -INF , !P4 ;  /* 0xff800000210c7808 */ /* 0x000fe40006000000 */
[----:B------:R-:W-:-:S02]  /*8350*/  FSEL R33, R192, -INF , !P1 ;  /* 0xff800000c0217808 */ /* 0x000fc40004800000 */
[----:B------:R-:W-:Y:S02]  /*8360*/  ISETP.GT.AND P1, PT, R11, R7, PT ;  /* 0x000000070b00720c */ /* 0x000fe40003f24270 */
        /* <DEDUP_REMOVED lines=18> */
[----:B------:R-:W-:Y:S02]  /*8490*/  FSEL R15, R24, -INF , !P2 ;  /* 0xff800000180f7808 */ /* 0x000fe40005000000 */
[----:B------:R-:W-:Y:S02]  /*84a0*/  FSEL R24, R17, -INF , !P0 ;  /* 0xff80000011187808 */ /* 0x000fe40004000000 */
[----:B------:R-:W-:Y:S02]  /*84b0*/  FSEL R13, R25, -INF , !P1 ;  /* 0xff800000190d7808 */ /* 0x000fe40004800000 */
[----:B------:R-:W-:Y:S02]  /*84c0*/  ISETP.GE.AND P0, PT, R9, R228, PT ;  /* 0x000000e40900720c */ /* 0x000fe40003f06270 */
[----:B------:R-:W-:-:S02]  /*84d0*/  ISETP.GT.AND P1, PT, R227, R7, PT ;  /* 0x00000007e300720c */ /* 0x000fc40003f24270 */
[----:B------:R-:W-:Y:S02]  /*84e0*/  FSEL R22, R11, -INF , !P0 ;  /* 0xff8000000b167808 */ /* 0x000fe40004000000 */
[----:B------:R-:W-:Y:S02]  /*84f0*/  FSEL R11, R28, -INF , !P1 ;  /* 0xff8000001c0b7808 */ /* 0x000fe40004800000 */
[-C--:B------:R-:W-:Y:S02]  /*8500*/  ISETP.GE.AND P1, PT, R8, R228.reuse, PT ;  /* 0x000000e40800720c */ /* 0x080fe40003f26270 */
[----:B------:R-:W-:Y:S02]  /*8510*/  FSEL R31, R31, -INF , !P4 ;  /* 0xff8000001f1f7808 */ /* 0x000fe40006000000 */
[----:B------:R-:W-:Y:S02]  /*8520*/  FSEL R32, R193, -INF , !P5 ;  /* 0xff800000c1207808 */ /* 0x000fe40006800000 */
[----:B------:R-:W-:-:S02]  /*8530*/  ISETP.GE.AND P4, PT, R14, R228, PT ;  /* 0x000000e40e00720c */ /* 0x000fc40003f86270 */
[----:B------:R-:W-:Y:S02]  /*8540*/  FSEL R198, R15, -INF , !P1 ;  /* 0xff8000000fc67808 */ /* 0x000fe40004800000 */
[----:B------:R-:W-:Y:S02]  /*8550*/  ISETP.GT.AND P5, PT, R227, R5, PT ;  /* 0x00000005e300720c */ /* 0x000fe40003fa4270 */
[----:B------:R-:W-:Y:S02]  /*8560*/  ISETP.GE.AND P1, PT, R7, R228, PT ;  /* 0x000000e40700720c */ /* 0x000fe40003f26270 */
[----:B------:R-:W-:Y:S02]  /*8570*/  ISETP.GT.AND P0, PT, R227, R6, PT ;  /* 0x00000006e300720c */ /* 0x000fe40003f04270 */
[----:B------:R-:W-:Y:S02]  /*8580*/  FSEL R18, R12, -INF , !P4 ;  /* 0xff8000000c127808 */ /* 0x000fe40006000000 */
[----:B------:R-:W-:-:S02]  /*8590*/  FSEL R19, R137, -INF , !P5 ;  /* 0xff80000089137808 */ /* 0x000fc40006800000 */
[----:B------:R-:W-:Y:S02]  /*85a0*/  ISETP.GE.AND P4, PT, R5, R228, PT ;  /* 0x000000e40500720c */ /* 0x000fe40003f86270 */
[----:B------:R-:W-:Y:S02]  /*85b0*/  FSEL R204, R11, -INF , !P1 ;  /* 0xff8000000bcc7808 */ /* 0x000fe40004800000 */
[----:B------:R-:W-:Y:S02]  /*85c0*/  ISETP.GT.U32.AND P1, PT, R225, R252, PT ;  /* 0x000000fce100720c */ /* 0x000fe40003f24070 */
[----:B------:R-:W-:Y:S02]  /*85d0*/  FSEL R12, R29, -INF , !P0 ;  /* 0xff8000001d0c7808 */ /* 0x000fe40004000000 */
[----:B------:R-:W-:Y:S02]  /*85e0*/  ISETP.GE.AND P0, PT, R3, R228, PT ;  /* 0x000000e40300720c */ /* 0x000fe40003f06270 */
[----:B------:R-:W-:-:S02]  /*85f0*/  FSEL R21, R19, -INF , !P4 ;  /* 0xff80000013157808 */ /* 0x000fc40006000000 */
[----:B------:R-:W-:Y:S02]  /*8600*/  FMNMX3.FTZ R136, R215, R16, R18, !PT ;  /* 0x00000010d7887276 */ /* 0x000fe40007810012 */
[----:B------:R-:W-:Y:S02]  /*8610*/  FSEL R197, R13, -INF , !P0 ;  /* 0xff8000000dc57808 */ /* 0x000fe40004000000 */
[----:B------:R-:W-:Y:S02]  /*8620*/  ISETP.GE.AND P0, PT, R6, R228, PT ;  /* 0x000000e40600720c */ /* 0x000fe40003f06270 */
[----:B------:R-:W-:Y:S02]  /*8630*/  FMNMX3.FTZ R136, R136, R22, R21, !PT ;  /* 0x0000001688887276 */ /* 0x000fe40007810015 */
[----:B------:R-:W-:Y:S02]  /*8640*/  FSEL R199, R12, -INF , !P0 ;  /* 0xff8000000cc77808 */ /* 0x000fe40004000000 */
[----:B------:R-:W-:-:S02]  /*8650*/  FMNMX3.FTZ R136, R136, R198, R197, !PT ;  /* 0x000000c688887276 */ /* 0x000fc400078100c5 */
[C---:B------:R-:W-:Y:S02]  /*8660*/  ISETP.GE.AND P5, PT, R14.reuse, R229, PT ;  /* 0x000000e50e00720c */ /* 0x040fe40003fa6270 */
[C---:B------:R-:W-:Y:S02]  /*8670*/  ISETP.GE.AND P3, PT, R14.reuse, R230, PT ;  /* 0x000000e60e00720c */ /* 0x040fe40003f66270 */
[----:B------:R-:W-:Y:S02]  /*8680*/  ISETP.GE.AND P2, PT, R14, R231, PT ;  /* 0x000000e70e00720c */ /* 0x000fe40003f46270 */
        /* <DEDUP_REMOVED lines=24> */
.L_x_1305:
[----:B------:R-:W-:Y:S01]  /*8810*/  FSEL R11, R35, -INF , !P5 ;  /* 0xff800000230b7808 */ /* 0x000fe20006800000 */
[----:B------:R-:W2:Y:S01]  /*8820*/  SHFL.BFLY PT, R19, R136, 0x2, 0x1f ;  /* 0x0c401f0088137f89 */ /* 0x000ea200000e0000 */
[C---:B------:R-:W-:Y:S02]  /*8830*/  ISETP.GE.AND P0, PT, R9.reuse, R230, PT ;  /* 0x000000e60900720c */ /* 0x040fe40003f06270 */
[----:B-1----:R-:W-:Y:S01]  /*8840*/  FSEL R12, R132, -INF , !P3 ;  /* 0xff800000840c7808 */ /* 0x002fe20005800000 */
[----:B------:R-:W-:Y:S01]  /*8850*/  LDSM.16.MT88.4 R176, [R220+0xa000] ;  /* 0x00a00000dcb0783b */ /* 0x000fe20000004200 */
[----:B------:R-:W-:Y:S02]  /*8860*/  ISETP.GT.AND P5, PT, R10, R9, PT ;  /* 0x000000090a00720c */ /* 0x000fe40003fa4270 */
[----:B------:R-:W-:Y:S02]  /*8870*/  ISETP.GE.AND P3, PT, R9, R231, PT ;  /* 0x000000e70900720c */ /* 0x000fe40003f66270 */
[----:B------:R-:W-:-:S02]  /*8880*/  FSEL R9, R26, -INF , !P2 ;  /* 0xff8000001a097808 */ /* 0x000fc40005000000 */
[-C--:B------:R-:W-:Y:S02]  /*8890*/  ISETP.GE.AND P2, PT, R5, R229.reuse, PT ;  /* 0x000000e50500720c */ /* 0x080fe40003f46270 */
[----:B------:R-:W-:Y:S02]  /*88a0*/  FSEL R17, R135, -INF , !P0 ;  /* 0xff80000087117808 */ /* 0x000fe40004000000 */
[-C--:B------:R-:W-:Y:S02]  /*88b0*/  ISETP.GE.AND P0, PT, R8, R229.reuse, PT ;  /* 0x000000e50800720c */ /* 0x080fe40003f06270 */
[----:B------:R-:W-:Y:S02]  /*88c0*/  FSEL R15, R134, -INF , !P2 ;  /* 0xff800000860f7808 */ /* 0x000fe40005000000 */
[----:B------:R-:W-:Y:S02]  /*88d0*/  ISETP.GE.AND P2, PT, R3, R229, PT ;  /* 0x000000e50300720c */ /* 0x000fe40003f46270 */
[----:B------:R-:W-:-:S02]  /*88e0*/  FSEL R190, R133, -INF , !P0 ;  /* 0xff80000085be7808 */ /* 0x000fc40004000000 */
[----:B------:R-:W-:Y:S02]  /*88f0*/  ISETP.GE.AND P0, PT, R7, R229, PT ;  /* 0x000000e50700720c */ /* 0x000fe40003f06270 */
[----:B------:R-:W-:Y:S02]  /*8900*/  FSEL R25, R186, -INF , !P5 ;  /* 0xff800000ba197808 */ /* 0x000fe40006800000 */
[----:B------:R-:W-:Y:S02]  /*8910*/  ISETP.GT.AND P5, PT, R10, R5, PT ;  /* 0x000000050a00720c */ /* 0x000fe40003fa4270 */
[----:B------:R-:W-:Y:S02]  /*8920*/  FSEL R191, R27, -INF , !P2 ;  /* 0xff8000001bbf7808 */ /* 0x000fe40005000000 */
[----:B------:R-:W-:Y:S02]  /*8930*/  ISETP.GE.AND P2, PT, R6, R229, PT ;  /* 0x000000e50600720c */ /* 0x000fe40003f46270 */
[----:B------:R-:W-:-:S02]  /*8940*/  FSEL R13, R34, -INF , !P4 ;  /* 0xff800000220d7808 */ /* 0x000fc40006000000 */
[----:B------:R-:W-:Y:S02]  /*8950*/  FSEL R196, R30, -INF , !P0 ;  /* 0xff8000001ec47808 */ /* 0x000fe40004000000 */
[CC--:B------:R-:W-:Y:S02]  /*8960*/  ISETP.GE.AND P4, PT, R5.reuse, R230.reuse, PT ;  /* 0x000000e60500720c */ /* 0x0c0fe40003f86270 */
[----:B------:R-:W-:Y:S02]  /*8970*/  ISETP.GE.AND P0, PT, R5, R231, PT ;  /* 0x000000e70500720c */ /* 0x000fe40003f06270 */
[----:B------:R-:W-:Y:S02]  /*8980*/  FSEL R5, R187, -INF , !P5 ;  /* 0xff800000bb057808 */ /* 0x000fe40006800000 */
[----:B------:R-:W-:Y:S02]  /*8990*/  FSEL R189, R31, -INF , !P2 ;  /* 0xff8000001fbd7808 */ /* 0x000fe40005000000 */
[----:B------:R-:W-:-:S02]  /*89a0*/  ISETP.GE.AND P5, PT, R3, R230, PT ;  /* 0x000000e60300720c */ /* 0x000fc40003fa6270 */
[----:B------:R-:W-:Y:S02]  /*89b0*/  FSEL R28, R25, -INF , !P3 ;  /* 0xff800000191c7808 */ /* 0x000fe40005800000 */
[----:B------:R-:W-:Y:S02]  /*89c0*/  ISETP.GT.AND P2, PT, R10, R8, PT ;  /* 0x000000080a00720c */ /* 0x000fe40003f44270 */
[----:B------:R-:W-:Y:S02]  /*89d0*/  FMNMX3.FTZ R14, R214, R20, R11, !PT ;  /* 0x00000014d60e7276 */ /* 0x000fe4000781000b */
[----:B------:R-:W-:Y:S02]  /*89e0*/  ISETP.GE.AND P3, PT, R8, R230, PT ;  /* 0x000000e60800720c */ /* 0x000fe40003f66270 */
[----:B------:R-:W-:Y:S02]  /*89f0*/  FSEL R133, R32, -INF , !P5 ;  /* 0xff80000020857808 */ /* 0x000fe40006800000 */
[----:B------:R-:W-:-:S02]  /*8a00*/  FSEL R26, R194, -INF , !P2 ;  /* 0xff800000c21a7808 */ /* 0x000fc40005000000 */
[-C--:B------:R-:W-:Y:S02]  /*8a10*/  ISETP.GE.AND P5, PT, R6, R230.reuse, PT ;  /* 0x000000e60600720c */ /* 0x080fe40003fa6270 */
[----:B------:R-:W-:Y:S02]  /*8a20*/  FMNMX3.FTZ R14, R14, R13, R15, !PT ;  /* 0x0000000d0e0e7276 */ /* 0x000fe4000781000f */
[----:B------:R-:W-:Y:S02]  /*8a30*/  FSEL R132, R33, -INF , !P3 ;  /* 0xff80000021847808 */ /* 0x000fe40005800000 */
[----:B------:R-:W-:Y:S02]  /*8a40*/  ISETP.GE.AND P2, PT, R7, R230, PT ;  /* 0x000000e60700720c */ /* 0x000fe40003f46270 */
[----:B------:R-:W-:Y:S02]  /*8a50*/  ISETP.GT.AND P3, PT, R10, R3, PT ;  /* 0x000000030a00720c */ /* 0x000fe40003f64270 */
[----:B------:R-:W-:-:S02]  /*8a60*/  FSEL R138, R138, -INF , !P5 ;  /* 0xff8000008a8a7808 */ /* 0x000fc40006800000 */
[----:B------:R-:W-:Y:S02]  /*8a70*/  FSEL R27, R5, -INF , !P0 ;  /* 0xff800000051b7808 */ /* 0x000fe40004000000 */
[----:B------:R-:W-:Y:S02]  /*8a80*/  FMNMX3.FTZ R135, R14, R190, R191, !PT ;  /* 0x000000be0e877276 */ /* 0x000fe400078100bf */
[----:B------:R-:W-:Y:S02]  /*8a90*/  FSEL R139, R139, -INF , !P2 ;  /* 0xff8000008b8b7808 */ /* 0x000fe40005000000 */
[----:B------:R-:W-:Y:S02]  /*8aa0*/  ISETP.GT.AND P5, PT, R10, R7, PT ;  /* 0x000000070a00720c */ /* 0x000fe40003fa4270 */
[----:B------:R-:W-:Y:S02]  /*8ab0*/  ISETP.GE.AND P0, PT, R7, R231, PT ;  /* 0x000000e70700720c */ /* 0x000fe40003f06270 */
[----:B------:R-:W-:-:S02]  /*8ac0*/  FSEL R14, R172, -INF , !P4 ;  /* 0xff800000ac0e7808 */ /* 0x000fc40006000000 */
[-C--:B------:R-:W-:Y:S02]  /*8ad0*/  ISETP.GE.AND P2, PT, R3, R231.reuse, PT ;  /* 0x000000e70300720c */ /* 0x080fe40003f46270 */
[----:B------:R-:W-:Y:S02]  /*8ae0*/  FSEL R7, R195, -INF , !P3 ;  /* 0xff800000c3077808 */ /* 0x000fe40005800000 */
[----:B------:R-:W-:Y:S02]  /*8af0*/  ISETP.GE.AND P4, PT, R8, R231, PT ;  /* 0x000000e70800720c */ /* 0x000fe40003f86270 */
[----:B------:R-:W-:Y:S02]  /*8b00*/  ISETP.GT.AND P3, PT, R10, R6, PT ;  /* 0x000000060a00720c */ /* 0x000fe40003f64270 */
[----:B------:R-:W-:Y:S02]  /*8b10*/  FMNMX3.FTZ R3, R212, R24, R9, !PT ;  /* 0x00000018d4037276 */ /* 0x000fe40007810009 */
[----:B------:R-:W-:-:S02]  /*8b20*/  FSEL R8, R182, -INF , !P5 ;  /* 0xff800000b6087808 */ /* 0x000fc40006800000 */
[----:B------:R-:W-:Y:S02]  /*8b30*/  ISETP.GE.AND P5, PT, R6, R231, PT ;  /* 0x000000e70600720c */ /* 0x000fe40003fa6270 */
[----:B------:R-:W-:Y:S02]  /*8b40*/  FSEL R5, R183, -INF , !P3 ;  /* 0xff800000b7057808 */ /* 0x000fe40005800000 */
[----:B------:R-:W-:Y:S02]  /*8b50*/  FSEL R205, R26, -INF , !P4 ;  /* 0xff8000001acd7808 */ /* 0x000fe40006000000 */
[----:B------:R-:W-:Y:S02]  /*8b60*/  FSEL R206, R7, -INF , !P2 ;  /* 0xff80000007ce7808 */ /* 0x000fe40005000000 */
[----:B------:R-:W-:Y:S02]  /*8b70*/  FMNMX3.FTZ R3, R3, R28, R27, !PT ;  /* 0x0000001c03037276 */ /* 0x000fe4000781001b */
[----:B------:R-:W-:-:S02]  /*8b80*/  FSEL R226, R8, -INF , !P0 ;  /* 0xff80000008e27808 */ /* 0x000fc40004000000 */
[----:B------:R-:W-:Y:S02]  /*8b90*/  FSEL R207, R5, -INF , !P5 ;  /* 0xff80000005cf7808 */ /* 0x000fe40006800000 */
[----:B------:R-:W-:Y:S02]  /*8ba0*/  FMNMX3.FTZ R3, R3, R205, R206, !PT ;  /* 0x000000cd03037276 */ /* 0x000fe400078100ce */
[----:B------:R-:W-:Y:S02]  /*8bb0*/  FMNMX3.FTZ R134, R213, R23, R12, !PT ;  /* 0x00000017d5867276 */ /* 0x000fe4000781000c */
[----:B------:R-:W-:Y:S02]  /*8bc0*/  FMNMX3.FTZ R3, R3, R226, R207, !PT ;  /* 0x000000e203037276 */ /* 0x000fe400078100cf */
[----:B------:R-:W-:Y:S02]  /*8bd0*/  FMNMX3.FTZ R134, R134, R17, R14, !PT ;  /* 0x0000001186867276 */ /* 0x000fe4000781000e */
[----:B------:R-:W-:Y:S01]  /*8be0*/  FMNMX3.FTZ R135, R135, R196, R189, !PT ;  /* 0x000000c487877276 */ /* 0x000fe200078100bd */
[----:B------:R-:W1:Y:S01]  /*8bf0*/  SHFL.BFLY PT, R5, R3, 0x2, 0x1f ;  /* 0x0c401f0003057f89 */ /* 0x000e6200000e0000 */
[----:B------:R-:W-:-:S02]  /*8c00*/  FMNMX3.FTZ R134, R134, R132, R133, !PT ;  /* 0x0000008486867276 */ /* 0x000fc40007810085 */
[----:B--2---:R-:W-:Y:S02]  /*8c10*/  FMNMX.FTZ R136, R136, R19, !PT ;  /* 0x0000001388887209 */ /* 0x004fe40007810000 */
[----:B------:R-:W2:Y:S01]  /*8c20*/  SHFL.BFLY PT, R19, R135, 0x2, 0x1f ;  /* 0x0c401f0087137f89 */ /* 0x000ea200000e0000 */
[----:B------:R-:W-:Y:S02]  /*8c30*/  FMNMX3.FTZ R134, R134, R139, R138, !PT ;  /* 0x0000008b86867276 */ /* 0x000fe4000781008a */
[----:B------:R-:W-:Y:S01]  /*8c40*/  IADD3 R29, PT, PT, R216, 0xa000, RZ ;  /* 0x0000a000d81d7810 */ /* 0x000fe20007ffe0ff */
[----:B------:R-:W3:Y:S04]  /*8c50*/  SHFL.BFLY PT, R25, R136, 0x1, 0x1f ;  /* 0x0c201f0088197f89 */ /* 0x000ee800000e0000 */
[----:B------:R-:W4:Y:S01]  /*8c60*/  SHFL.BFLY PT, R6, R134, 0x2, 0x1f ;  /* 0x0c401f0086067f89 */ /* 0x000f2200000e0000 */
[----:B-1----:R-:W-:-:S05]  /*8c70*/  FMNMX.FTZ R3, R3, R5, !PT ;  /* 0x0000000503037209 */ /* 0x002fca0007810000 */
[----:B------:R-:W1:Y:S01]  /*8c80*/  SHFL.BFLY PT, R137, R3, 0x1, 0x1f ;  /* 0x0c201f0003897f89 */ /* 0x000e6200000e0000 */
[----:B--2---:R-:W-:Y:S02]  /*8c90*/  FMNMX.FTZ R135, R135, R19, !PT ;  /* 0x0000001387877209 */ /* 0x004fe40007810000 */
[----:B---3--:R-:W-:-:S03]  /*8ca0*/  FMNMX.FTZ R136, R136, R25, !PT ;  /* 0x0000001988887209 */ /* 0x008fc60007810000 */
[----:B------:R-:W2:Y:S01]  /*8cb0*/  SHFL.BFLY PT, R7, R135, 0x1, 0x1f ;  /* 0x0c201f0087077f89 */ /* 0x000ea200000e0000 */
[----:B----4-:R-:W-:Y:S01]  /*8cc0*/  FMNMX.FTZ R134, R134, R6, !PT ;  /* 0x0000000686867209 */ /* 0x010fe20007810000 */
[C---:B------:R-:W-:Y:S01]  /*8cd0*/  FMUL.FTZ R19, R136.reuse, UR4 ;  /* 0x0000000488137c20 */ /* 0x040fe20008410000 */
[----:B------:R-:W-:-:S03]  /*8ce0*/  FSETP.NEU.FTZ.AND P2, PT, R136, -INF , PT ;  /* 0xff8000008800780b */ /* 0x000fc60003f5d000 */
[----:B------:R-:W3:Y:S01]  /*8cf0*/  SHFL.BFLY PT, R6, R134, 0x1, 0x1f ;  /* 0x0c201f0086067f89 */ /* 0x000ee200000e0000 */
[----:B------:R-:W-:-:S05]  /*8d00*/  FSEL R19, R19, RZ, P2 ;  /* 0x000000ff13137208 */ /* 0x000fca0001000000 */
[--C-:B------:R-:W-:Y:S01]  /*8d10*/  FFMA.FTZ R18, R18, UR4, -R19.reuse ;  /* 0x0000000412127c23 */ /* 0x100fe20008010813 */
[--C-:B------:R-:W-:Y:S01]  /*8d20*/  FFMA.FTZ R16, R16, UR4, -R19.reuse ;  /* 0x0000000410107c23 */ /* 0x100fe20008010813 */
[--C-:B------:R-:W-:Y:S01]  /*8d30*/  FFMA.FTZ R22, R22, UR4, -R19.reuse ;  /* 0x0000000416167c23 */ /* 0x100fe20008010813 */
[----:B------:R-:W-:Y:S01]  /*8d40*/  FFMA.FTZ R21, R21, UR4, -R19 ;  /* 0x0000000415157c23 */ /* 0x000fe20008010813 */
[----:B------:R4:W-:Y:S01]  /*8d50*/  MUFU.EX2 R200, R18 ;  /* 0x0000001200c87308 */ /* 0x0009e20000000800 */
[----:B-1----:R-:W-:-:S04]  /*8d60*/  FMNMX.FTZ R137, R3, R137, !PT ;  /* 0x0000008903897209 */ /* 0x002fc80007810000 */
[C---:B------:R-:W-:Y:S01]  /*8d70*/  FSETP.NEU.FTZ.AND P0, PT, R137.reuse, -INF , PT ;  /* 0xff8000008900780b */ /* 0x040fe20003f1d000 */
[----:B------:R-:W-:Y:S01]  /*8d80*/  FMUL.FTZ R3, R137, UR4 ;  /* 0x0000000489037c20 */ /* 0x000fe20008410000 */
[----:B--2---:R-:W-:Y:S01]  /*8d90*/  FMNMX.FTZ R135, R135, R7, !PT ;  /* 0x0000000787877209 */ /* 0x004fe20007810000 */
[----:B------:R-:W-:Y:S01]  /*8da0*/  MUFU.EX2 R201, R16 ;  /* 0x0000001000c97308 */ /* 0x000fe20000000800 */
[----:B------:R-:W-:Y:S02]  /*8db0*/  FSEL R7, R136, RZ, P2 ;  /* 0x000000ff88077208 */ /* 0x000fe40001000000 */
[----:B------:R-:W-:Y:S02]  /*8dc0*/  FSEL R3, R3, RZ, P0 ;  /* 0x000000ff03037208 */ /* 0x000fe40000000000 */
[----:B------:R-:W-:Y:S01]  /*8dd0*/  FSETP.NEU.FTZ.AND P4, PT, R135, -INF , PT ;  /* 0xff8000008700780b */ /* 0x000fe20003f9d000 */
[----:B------:R-:W-:Y:S01]  /*8de0*/  FADD.FTZ R7, R215, -R7 ;  /* 0x80000007d7077221 */ /* 0x000fe20000010000 */
[----:B---3--:R-:W-:Y:S01]  /*8df0*/  FMNMX.FTZ R134, R134, R6, !PT ;  /* 0x0000000686867209 */ /* 0x008fe20007810000 */
[--C-:B------:R-:W-:Y:S01]  /*8e00*/  FFMA.FTZ R6, R28, UR4, -R3.reuse ;  /* 0x000000041c067c23 */ /* 0x100fe20008010803 */
[----:B----4-:R-:W-:Y:S01]  /*8e10*/  FMUL.FTZ R18, R135, UR4 ;  /* 0x0000000487127c20 */ /* 0x010fe20008410000 */
[--C-:B------:R-:W-:Y:S01]  /*8e20*/  FFMA.FTZ R24, R24, UR4, -R3.reuse ;  /* 0x0000000418187c23 */ /* 0x100fe20008010803 */
[C---:B------:R-:W-:Y:S01]  /*8e30*/  FSETP.NEU.FTZ.AND P3, PT, R134.reuse, -INF , PT ;  /* 0xff8000008600780b */ /* 0x040fe20003f7d000 */
[----:B------:R1:W-:Y:S01]  /*8e40*/  MUFU.EX2 R182, R6 ;  /* 0x0000000600b67308 */ /* 0x0003e20000000800 */
[----:B------:R-:W-:Y:S01]  /*8e50*/  FMUL.FTZ R5, R134, UR4 ;  /* 0x0000000486057c20 */ /* 0x000fe20008410000 */
[----:B------:R-:W-:Y:S01]  /*8e60*/  FSEL R18, R18, RZ, P4 ;  /* 0x000000ff12127208 */ /* 0x000fe20002000000 */
[----:B------:R-:W-:Y:S01]  /*8e70*/  FMUL.FTZ R7, R7, UR4 ;  /* 0x0000000407077c20 */ /* 0x000fe20008410000 */
[----:B------:R-:W-:Y:S01]  /*8e80*/  FSEL R8, R134, RZ, P3 ;  /* 0x000000ff86087208 */ /* 0x000fe20001800000 */
[----:B------:R-:W-:Y:S01]  /*8e90*/  FFMA.FTZ R9, R9, UR4, -R3 ;  /* 0x0000000409097c23 */ /* 0x000fe20008010803 */
[----:B------:R-:W-:Y:S01]  /*8ea0*/  FSEL R5, R5, RZ, P3 ;  /* 0x000000ff05057208 */ /* 0x000fe20001800000 */
[--C-:B------:R-:W-:Y:S01]  /*8eb0*/  FFMA.FTZ R20, R20, UR4, -R18.reuse ;  /* 0x0000000414147c23 */ /* 0x100fe20008010812 */
[----:B------:R2:W-:Y:S01]  /*8ec0*/  MUFU.EX2 R252, R24 ;  /* 0x0000001800fc7308 */ /* 0x0005e20000000800 */
[--C-:B------:R-:W-:Y:S01]  /*8ed0*/  FFMA.FTZ R11, R11, UR4, -R18.reuse ;  /* 0x000000040b0b7c23 */ /* 0x100fe20008010812 */
[--C-:B------:R-:W-:Y:S01]  /*8ee0*/  FFMA.FTZ R13, R13, UR4, -R18.reuse ;  /* 0x000000040d0d7c23 */ /* 0x100fe20008010812 */
[--C-:B------:R-:W-:Y:S01]  /*8ef0*/  FFMA.FTZ R17, R17, UR4, -R5.reuse ;  /* 0x0000000411117c23 */ /* 0x100fe20008010805 */
[--C-:B------:R-:W-:Y:S01]  /*8f00*/  FFMA.FTZ R23, R23, UR4, -R5.reuse ;  /* 0x0000000417177c23 */ /* 0x100fe20008010805 */
[----:B------:R-:W-:Y:S01]  /*8f10*/  FFMA.FTZ R15, R15, UR4, -R18 ;  /* 0x000000040f0f7c23 */ /* 0x000fe20008010812 */
[--C-:B------:R-:W-:Y:S01]  /*8f20*/  FFMA.FTZ R12, R12, UR4, -R5.reuse ;  /* 0x000000040c0c7c23 */ /* 0x100fe20008010805 */
[----:B------:R-:W-:Y:S01]  /*8f30*/  FFMA.FTZ R14, R14, UR4, -R5 ;  /* 0x000000040e0e7c23 */ /* 0x000fe20008010805 */
[----:B------:R3:W-:Y:S01]  /*8f40*/  MUFU.EX2 R202, R20 ;  /* 0x0000001400ca7308 */ /* 0x0007e20000000800 */
[----:B-1----:R-:W-:-:S07]  /*8f50*/  FFMA.FTZ R6, R27, UR4, -R3 ;  /* 0x000000041b067c23 */ /* 0x002fce0008010803 */
[----:B------:R1:W-:Y:S01]  /*8f60*/  MUFU.EX2 R181, R6 ;  /* 0x0000000600b57308 */ /* 0x0003e20000000800 */
[----:B--2---:R-:W2:Y:S07]  /*8f70*/  LDSM.16.MT88.4 R24, [R216+0xa000] ;  /* 0x00a00000d818783b */ /* 0x004eae0000004200 */
[----:B------:R-:W-:Y:S01]  /*8f80*/  MUFU.EX2 R184, R17 ;  /* 0x0000001100b87308 */ /* 0x000fe20000000800 */
[----:B---3--:R-:W-:Y:S02]  /*8f90*/  IADD3 R20, PT, PT, R216, 0xa040, RZ ;  /* 0x0000a040d8147810 */ /* 0x008fe40007ffe0ff */
[----:B------:R-:W-:-:S02]  /*8fa0*/  @P6 IADD3 R20, PT, PT, R29, -0x40, RZ ;  /* 0xffffffc01d146810 */ /* 0x000fc40007ffe0ff */
[----:B------:R-:W-:Y:S03]  /*8fb0*/  LDSM.16.MT88.4 R28, [R220+0xb000] ;  /* 0x00b00000dc1c783b */ /* 0x000fe60000004200 */
[----:B------:R3:W4:Y:S01]  /*8fc0*/  MUFU.EX2 R17, R7 ;  /* 0x0000000700117308 */ /* 0x0007220000000800 */
[----:B-1----:R-:W-:Y:S01]  /*8fd0*/  FSEL R6, R135, RZ, P4 ;  /* 0x000000ff87067208 */ /* 0x002fe20002000000 */
[----:B------:R-:W1:Y:S04]  /*8fe0*/  LDSM.16.MT88.4 R172, [R20] ;  /* 0x0000000014ac783b */ /* 0x000e680000004200 */
[----:B------:R-:W-:Y:S01]  /*8ff0*/  FADD.FTZ R6, R214, -R6 ;  /* 0x80000006d6067221 */ /* 0x000fe20000010000 */
[----:B------:R-:W-:Y:S01]  /*9000*/  LDSM.16.MT88.4 R32, [R20+0x1000] ;  /* 0x001000001420783b */ /* 0x000fe20000004200 */
[----:B------:R5:W-:Y:S02]  /*9010*/  MUFU.EX2 R193, R22 ;  /* 0x0000001600c17308 */ /* 0x000be40000000800 */
[----:B------:R-:W-:Y:S01]  /*9020*/  FMUL.FTZ R16, R6, UR4 ;  /* 0x0000000406107c20 */ /* 0x000fe20008410000 */
[----:B------:R-:W-:-:S05]  /*9030*/  FSEL R6, R137, RZ, P0 ;  /* 0x000000ff89067208 */ /* 0x000fca0000000000 */
[----:B------:R-:W-:Y:S01]  /*9040*/  FADD.FTZ R6, R212, -R6 ;  /* 0x80000006d4067221 */ /* 0x000fe20000010000 */
[----:B---3--:R-:W-:Y:S01]  /*9050*/  FADD.FTZ R7, R213, -R8 ;  /* 0x80000008d5077221 */ /* 0x008fe20000010000 */
[----:B------:R3:W-:Y:S01]  /*9060*/  MUFU.EX2 R192, R21 ;  /* 0x0000001500c07308 */ /* 0x0007e20000000800 */
[-C--:B----4-:R-:W-:Y:S01]  /*9070*/  FMUL.FTZ R140, R140, R17.reuse ;  /* 0x000000118c8c7220 */ /* 0x090fe20000410000 */
[----:B------:R-:W-:Y:S01]  /*9080*/  FMUL.FTZ R6, R6, UR4 ;  /* 0x0000000406067c20 */ /* 0x000fe20008410000 */
[----:B------:R-:W-:Y:S01]  /*9090*/  FMUL.FTZ R7, R7, UR4 ;  /* 0x0000000407077c20 */ /* 0x000fe20008410000 */
[-C--:B------:R-:W-:Y:S01]  /*90a0*/  FMUL.FTZ R141, R141, R17.reuse ;  /* 0x000000118d8d7220 */ /* 0x080fe20000410000 */
[-C--:B------:R-:W-:Y:S01]  /*90b0*/  FMUL.FTZ R152, R152, R17.reuse ;  /* 0x0000001198987220 */ /* 0x080fe20000410000 */
[-C--:B------:R-:W-:Y:S01]  /*90c0*/  FMUL.FTZ R153, R153, R17.reuse ;  /* 0x0000001199997220 */ /* 0x080fe20000410000 */
[----:B-----5:R-:W-:Y:S01]  /*90d0*/  MOV R22, R236 ;  /* 0x000000ec00167202 */ /* 0x020fe20000000f00 */
[----:B------:R4:W5:Y:S01]  /*90e0*/  MUFU.EX2 R186, R11 ;  /* 0x0000000b00ba7308 */ /* 0x0009620000000800 */
[-C--:B------:R-:W-:Y:S01]  /*90f0*/  FMUL.FTZ R64, R64, R17.reuse ;  /* 0x0000001140407220 */ /* 0x080fe20000410000 */
[-C--:B------:R-:W-:Y:S01]  /*9100*/  FMUL.FTZ R65, R65, R17.reuse ;  /* 0x0000001141417220 */ /* 0x080fe20000410000 */
[-C--:B------:R-:W-:Y:S01]  /*9110*/  FMUL.FTZ R156, R156, R17.reuse ;  /* 0x000000119c9c7220 */ /* 0x080fe20000410000 */
[-C--:B------:R-:W-:Y:S01]  /*9120*/  FMUL.FTZ R157, R157, R17.reuse ;  /* 0x000000119d9d7220 */ /* 0x080fe20000410000 */
[-C--:B------:R-:W-:Y:S01]  /*9130*/  FMUL.FTZ R36, R36, R17.reuse ;  /* 0x0000001124247220 */ /* 0x080fe20000410000 */
[-C--:B------:R-:W-:Y:S01]  /*9140*/  FMUL.FTZ R37, R37, R17.reuse ;  /* 0x0000001125257220 */ /* 0x080fe20000410000 */
[----:B------:R-:W-:Y:S01]  /*9150*/  FMUL.FTZ R48, R48, R17 ;  /* 0x0000001130307220 */ /* 0x000fe20000410000 */
[----:B------:R5:W-:Y:S01]  /*9160*/  MUFU.EX2 R187, R13 ;  /* 0x0000000d00bb7308 */ /* 0x000be20000000800 */
[----:B---3--:R-:W-:Y:S01]  /*9170*/  MOV R21, R237 ;  /* 0x000000ed00157202 */ /* 0x008fe20000000f00 */
[-C--:B------:R-:W-:Y:S01]  /*9180*/  FMUL.FTZ R49, R49, R17.reuse ;  /* 0x0000001131317220 */ /* 0x080fe20000410000 */
[-C--:B------:R-:W-:Y:S01]  /*9190*/  FMUL.FTZ R168, R168, R17.reuse ;  /* 0x00000011a8a87220 */ /* 0x080fe20000410000 */
[-C--:B------:R-:W-:Y:S01]  /*91a0*/  FMUL.FTZ R169, R169, R17.reuse ;  /* 0x00000011a9a97220 */ /* 0x080fe20000410000 */
[-C--:B------:R-:W-:Y:S01]  /*91b0*/  FMUL.FTZ R52, R52, R17.reuse ;  /* 0x0000001134347220 */ /* 0x080fe20000410000 */
[-C--:B------:R-:W-:Y:S01]  /*91c0*/  FMUL.FTZ R53, R53, R17.reuse ;  /* 0x0000001135357220 */ /* 0x080fe20000410000 */
[-C--:B------:R-:W-:Y:S01]  /*91d0*/  FMUL.FTZ R84, R84, R17.reuse ;  /* 0x0000001154547220 */ /* 0x080fe20000410000 */
[----:B------:R-:W3:Y:S01]  /*91e0*/  MUFU.EX2 R188, R15 ;  /* 0x0000000f00bc7308 */ /* 0x000ee20000000800 */
[----:B----4-:R-:W-:Y:S01]  /*91f0*/  F2FP.BF16.F32.PACK_AB R11, R181, R182 ;  /* 0x000000b6b50b723e */ /* 0x010fe200000010ff */
[-C--:B------:R-:W-:Y:S01]  /*9200*/  FMUL.FTZ R85, R85, R17.reuse ;  /* 0x0000001155557220 */ /* 0x080fe20000410000 */
[-C--:B------:R-:W-:Y:S01]  /*9210*/  FMUL.FTZ R96, R96, R17.reuse ;  /* 0x0000001160607220 */ /* 0x080fe20000410000 */
[-C--:B------:R-:W-:Y:S01]  /*9220*/  FMUL.FTZ R97, R97, R17.reuse ;  /* 0x0000001161617220 */ /* 0x080fe20000410000 */
[-C--:B------:R-:W-:Y:S01]  /*9230*/  FMUL.FTZ R100, R100, R17.reuse ;  /* 0x0000001164647220 */ /* 0x080fe20000410000 */
[-C--:B------:R-:W-:Y:S01]  /*9240*/  FMUL.FTZ R101, R101, R17.reuse ;  /* 0x0000001165657220 */ /* 0x080fe20000410000 */
[-C--:B------:R-:W-:Y:S01]  /*9250*/  FMUL.FTZ R68, R68, R17.reuse ;  /* 0x0000001144447220 */ /* 0x080fe20000410000 */
[----:B------:R-:W-:Y:S01]  /*9260*/  MUFU.EX2 R23, R23 ;  /* 0x0000001700177308 */ /* 0x000fe20000000800 */
[----:B-----5:R-:W-:Y:S01]  /*9270*/  F2FP.BF16.F32.PACK_AB R13, R186, R202 ;  /* 0x000000caba0d723e */ /* 0x020fe200000010ff */
[-C--:B------:R-:W-:Y:S01]  /*9280*/  FMUL.FTZ R69, R69, R17.reuse ;  /* 0x0000001145457220 */ /* 0x080fe20000410000 */
[-C--:B------:R-:W-:Y:S01]  /*9290*/  FMUL.FTZ R80, R80, R17.reuse ;  /* 0x0000001150507220 */ /* 0x080fe20000410000 */
[-C--:B------:R-:W-:Y:S01]  /*92a0*/  FMUL.FTZ R81, R81, R17.reuse ;  /* 0x0000001151517220 */ /* 0x080fe20000410000 */
[-C--:B------:R-:W-:Y:S01]  /*92b0*/  FMUL.FTZ R112, R112, R17.reuse ;  /* 0x0000001170707220 */ /* 0x080fe20000410000 */
[-C--:B------:R-:W-:Y:S01]  /*92c0*/  FMUL.FTZ R113, R113, R17.reuse ;  /* 0x0000001171717220 */ /* 0x080fe20000410000 */
[----:B------:R-:W-:Y:S01]  /*92d0*/  FMUL.FTZ R116, R116, R17 ;  /* 0x0000001174747220 */ /* 0x000fe20000410000 */
[----:B------:R4:W5:Y:S01]  /*92e0*/  MUFU.EX2 R183, R12 ;  /* 0x0000000c00b77308 */ /* 0x0009620000000800 */
[----:B---3--:R-:W-:Y:S01]  /*92f0*/  F2FP.BF16.F32.PACK_AB R15, R188, R187 ;  /* 0x000000bbbc0f723e */ /* 0x008fe200000010ff */
[-C--:B------:R-:W-:Y:S01]  /*9300*/  FMUL.FTZ R117, R117, R17.reuse ;  /* 0x0000001175757220 */ /* 0x080fe20000410000 */
[-C--:B------:R-:W-:Y:S01]  /*9310*/  FMUL.FTZ R128, R128, R17.reuse ;  /* 0x0000001180807220 */ /* 0x080fe20000410000 */
[----:B------:R-:W-:-:S04]  /*9320*/  FMUL.FTZ R129, R129, R17 ;  /* 0x0000001181817220 */ /* 0x000fc80000410000 */
[----:B------:R3:W2:Y:S08]  /*9330*/  MUFU.EX2 R185, R14 ;  /* 0x0000000e00b97308 */ /* 0x0006b00000000800 */
[----:B------:R-:W1:Y:S01]  /*9340*/  MUFU.EX2 R180, R9 ;  /* 0x0000000900b47308 */ /* 0x000e620000000800 */
[----:B----4-:R-:W-:Y:S02]  /*9350*/  F2FP.BF16.F32.PACK_AB R12, R200, R201 ;  /* 0x000000c9c80c723e */ /* 0x010fe400000010ff */
[----:B-----5:R-:W-:-:S05]  /*9360*/  F2FP.BF16.F32.PACK_AB R8, R183, R23 ;  /* 0x00000017b708723e */ /* 0x020fca00000010ff */
[----:B------:R-:W4:Y:S01]  /*9370*/  MUFU.EX2 R16, R16 ;  /* 0x0000001000107308 */ /* 0x000f220000000800 */
[----:B---3--:R-:W-:Y:S02]  /*9380*/  F2FP.BF16.F32.PACK_AB R14, R192, R193 ;  /* 0x000000c1c00e723e */ /* 0x008fe400000010ff */
[----:B--2---:R-:W-:-:S05]  /*9390*/  F2FP.BF16.F32.PACK_AB R10, R185, R184 ;  /* 0x000000b8b90a723e */ /* 0x004fca00000010ff */
[----:B------:R-:W2:Y:S01]  /*93a0*/  MUFU.EX2 R7, R7 ;  /* 0x0000000700077308 */ /* 0x000ea20000000800 */
[----:B-1----:R-:W-:-:S07]  /*93b0*/  F2FP.BF16.F32.PACK_AB R9, R180, R252 ;  /* 0x000000fcb409723e */ /* 0x002fce00000010ff */
[----:B------:R-:W1:Y:S01]  /*93c0*/  MUFU.EX2 R6, R6 ;  /* 0x0000000600067308 */ /* 0x000e620000000800 */
[-C--:B----4-:R-:W-:Y:S01]  /*93d0*/  FMUL.FTZ R142, R142, R16.reuse ;  /* 0x000000108e8e7220 */ /* 0x090fe20000410000 */
[-C--:B------:R-:W-:Y:S01]  /*93e0*/  FMUL.FTZ R143, R143, R16.reuse ;  /* 0x000000108f8f7220 */ /* 0x080fe20000410000 */
[-C--:B------:R-:W-:Y:S01]  /*93f0*/  FMUL.FTZ R154, R154, R16.reuse ;  /* 0x000000109a9a7220 */ /* 0x080fe20000410000 */
[-C--:B------:R-:W-:Y:S01]  /*9400*/  FMUL.FTZ R155, R155, R16.reuse ;  /* 0x000000109b9b7220 */ /* 0x080fe20000410000 */
[-C--:B------:R-:W-:Y:S01]  /*9410*/  FMUL.FTZ R66, R66, R16.reuse ;  /* 0x0000001042427220 */ /* 0x080fe20000410000 */
[-C--:B------:R-:W-:Y:S01]  /*9420*/  FMUL.FTZ R67, R67, R16.reuse ;  /* 0x0000001043437220 */ /* 0x080fe20000410000 */
[-C--:B------:R-:W-:Y:S01]  /*9430*/  FMUL.FTZ R158, R158, R16.reuse ;  /* 0x000000109e9e7220 */ /* 0x080fe20000410000 */
[----:B------:R-:W-:Y:S01]  /*9440*/  FMUL.FTZ R159, R159, R16 ;  /* 0x000000109f9f7220 */ /* 0x000fe20000410000 */
[-C--:B--2---:R-:W-:Y:S01]  /*9450*/  FMUL.FTZ R144, R144, R7.reuse ;  /* 0x0000000790907220 */ /* 0x084fe20000410000 */
[-C--:B------:R-:W-:Y:S01]  /*9460*/  FMUL.FTZ R145, R145, R7.reuse ;  /* 0x0000000791917220 */ /* 0x080fe20000410000 */
[-C--:B------:R-:W-:Y:S01]  /*9470*/  FMUL.FTZ R40, R40, R7.reuse ;  /* 0x0000000728287220 */ /* 0x080fe20000410000 */
[-C--:B------:R-:W-:Y:S01]  /*9480*/  FMUL.FTZ R41, R41, R7.reuse ;  /* 0x0000000729297220 */ /* 0x080fe20000410000 */
[-C--:B------:R-:W-:Y:S01]  /*9490*/  HMMA.16816.F32.BF16 R248, R12, R24.reuse, R140 ;  /* 0x000000180cf8723c */ /* 0x080fe2000004188c */
[----:B------:R-:W-:Y:S01]  /*94a0*/  LDSM.16.MT88.4 R140, [R216+0xb000] ;  /* 0x00b00000d88c783b */ /* 0x000fe20000004200 */
[-C--:B------:R-:W-:Y:S01]  /*94b0*/  FMUL.FTZ R148, R148, R7.reuse ;  /* 0x0000000794947220 */ /* 0x080fe20000410000 */
[-C--:B------:R-:W-:Y:S01]  /*94c0*/  FMUL.FTZ R149, R149, R7.reuse ;  /* 0x0000000795957220 */ /* 0x080fe20000410000 */
        /* <DEDUP_REMOVED lines=9> */
[----:B------:R-:W1:Y:S01]  /*9560*/  LDSM.16.MT88.4 R144, [R219] ;  /* 0x00000000db90783b */ /* 0x000e620000004200 */
[-C--:B------:R-:W-:Y:S01]  /*9570*/  FMUL.FTZ R164, R164, R7.reuse ;  /* 0x00000007a4a47220 */ /* 0x080fe20000410000 */
[-C--:B------:R-:W-:Y:S01]  /*9580*/  FMUL.FTZ R162, R162, R6.reuse ;  /* 0x00000006a2a27220 */ /* 0x080fe20000410000 */
[-C--:B------:R-:W-:Y:S01]  /*9590*/  FMUL.FTZ R163, R163, R6.reuse ;  /* 0x00000006a3a37220 */ /* 0x080fe20000410000 */
[-C--:B------:R-:W-:Y:S01]  /*95a0*/  FMUL.FTZ R165, R165, R7.reuse ;  /* 0x00000007a5a57220 */ /* 0x080fe20000410000 */
[-C--:B------:R-:W-:Y:S01]  /*95b0*/  FMUL.FTZ R166, R166, R6.reuse ;  /* 0x00000006a6a67220 */ /* 0x080fe20000410000 */
[-C--:B------:R-:W-:Y:S01]  /*95c0*/  FMUL.FTZ R167, R167, R6.reuse ;  /* 0x00000006a7a77220 */ /* 0x080fe20000410000 */
        /* <DEDUP_REMOVED lines=47> */
[----:B------:R-:W-:Y:S01]  /*98c0*/  MOV R25, R192 ;  /* 0x000000c000197202 */ /* 0x000fe20000000f00 */
[-C--:B------:R-:W-:Y:S01]  /*98d0*/  FMUL.FTZ R38, R38, R16.reuse ;  /* 0x0000001026267220 */ /* 0x080fe20000410000 */
[----:B------:R-:W-:Y:S01]  /*98e0*/  MOV R24, R193 ;  /* 0x000000c100187202 */ /* 0x000fe20000000f00 */
        /* <DEDUP_REMOVED lines=23> */
[-C--:B------:R-:W-:Y:S01]  /*9a60*/  FMUL.FTZ R119, R119, R16.reuse ;  /* 0x0000001077777220 */ /* 0x080fe20000410000 */
[-C--:B------:R-:W-:Y:S01]  /*9a70*/  FMUL.FTZ R130, R130, R16.reuse ;  /* 0x0000001082827220 */ /* 0x080fe20000410000 */
[----:B------:R-:W-:-:S03]  /*9a80*/  FMUL.FTZ R131, R131, R16 ;  /* 0x0000001083837220 */ /* 0x000fc60000410000 */
[C---:B-1----:R-:W-:Y:S08]  /*9a90*/  HMMA.16816.F32.BF16 R56, R8.reuse, R144, R56 ;  /* 0x000000900838723c */ /* 0x042ff00000041838 */
        /* <DEDUP_REMOVED lines=8> */
[----:B------:R-:W-:Y:S01]  /*9b20*/  HMMA.16816.F32.BF16 R212, R8, R42, R124 ;  /* 0x0000002a08d4723c */ /* 0x000fe2000004187c */
[----:B------:R-:W-:Y:S01]  /*9b30*/  FFMA.FTZ R8, R132, UR4, -R5 ;  /* 0x0000000484087c23 */ /* 0x000fe20008010805 */
[----:B------:R-:W-:-:S02]  /*9b40*/  MOV R127, R239 ;  /* 0x000000ef007f7202 */ /* 0x000fc40000000f00 */
[----:B------:R-:W-:Y:S01]  /*9b50*/  MOV R125, R238 ;  /* 0x000000ee007d7202 */ /* 0x000fe20000000f00 */
[----:B------:R1:W-:Y:S01]  /*9b60*/  MUFU.EX2 R132, R8 ;  /* 0x0000000800847308 */ /* 0x0003e20000000800 */
[----:B------:R-:W-:Y:S02]  /*9b70*/  MOV R11, R200 ;  /* 0x000000c8000b7202 */ /* 0x000fe40000000f00 */
[----:B------:R-:W-:Y:S01]  /*9b80*/  HMMA.16816.F32.BF16 R236, R12, R26, R152 ;  /* 0x0000001a0cec723c */ /* 0x000fe20000041898 */
[----:B------:R-:W2:Y:S01]  /*9b90*/  LDSM.16.MT88.4 R152, [R216+0xa800] ;  /* 0x00a80000d898783b */ /* 0x000ea20000004200 */
[----:B------:R-:W-:Y:S02]  /*9ba0*/  MOV R126, R202 ;  /* 0x000000ca007e7202 */ /* 0x000fe40000000f00 */
[----:B------:R-:W-:Y:S02]  /*9bb0*/  MOV R124, R201 ;  /* 0x000000c9007c7202 */ /* 0x000fe40000000f00 */
[----:B------:R-:W-:-:S02]  /*9bc0*/  MOV R10, R125 ;  /* 0x0000007d000a7202 */ /* 0x000fc40000000f00 */
[C---:B------:R-:W-:Y:S01]  /*9bd0*/  HMMA.16816.F32.BF16 R192, R12.reuse, R146, R64 ;  /* 0x000000920cc0723c */ /* 0x040fe20000041840 */
[----:B------:R-:W-:Y:S02]  /*9be0*/  MOV R66, R23 ;  /* 0x0000001700427202 */ /* 0x000fe40000000f00 */
[----:B------:R-:W-:Y:S02]  /*9bf0*/  MOV R9, R126 ;  /* 0x0000007e00097202 */ /* 0x000fe40000000f00 */
[----:B------:R-:W-:Y:S01]  /*9c00*/  MOV R67, R127 ;  /* 0x0000007f00437202 */ /* 0x000fe20000000f00 */
[--C-:B-1----:R-:W-:Y:S02]  /*9c10*/  FFMA.FTZ R8, R133, UR4, -R5.reuse ;  /* 0x0000000485087c23 */ /* 0x102fe40008010805 */
[C---:B------:R-:W-:Y:S02]  /*9c20*/  HMMA.16816.F32.BF16 R208, R12.reuse, R176, R156 ;  /* 0x000000b00cd0723c */ /* 0x040fe4000004189c */
[----:B------:R1:W-:Y:S06]  /*9c30*/  MUFU.EX2 R27, R8 ;  /* 0x00000008001b7308 */ /* 0x0003ec0000000800 */
[C---:B------:R-:W-:Y:S08]  /*9c40*/  HMMA.16816.F32.BF16 R36, R12.reuse, R172, R36 ;  /* 0x000000ac0c24723c */ /* 0x040ff00000041824 */
[----:B------:R-:W-:Y:S01]  /*9c50*/  HMMA.16816.F32.BF16 R156, R12, R174, R48 ;  /* 0x000000ae0c9c723c */ /* 0x000fe20000041830 */
[----:B------:R-:W3:Y:S01]  /*9c60*/  LDSM.16.MT88.4 R48, [R20+0x800] ;  /* 0x000800001430783b */ /* 0x000ee20000004200 */
[--C-:B-1----:R-:W-:Y:S01]  /*9c70*/  FFMA.FTZ R8, R139, UR4, -R5.reuse ;  /* 0x000000048b087c23 */ /* 0x102fe20008010805 */
[----:B------:R-:W-:Y:S01]  /*9c80*/  FFMA.FTZ R5, R138, UR4, -R5 ;  /* 0x000000048a057c23 */ /* 0x000fe20008010805 */
[----:B------:R-:W-:-:S02]  /*9c90*/  MOV R139, R25 ;  /* 0x00000019008b7202 */ /* 0x000fc40000000f00 */
[----:B------:R-:W-:Y:S02]  /*9ca0*/  MUFU.EX2 R26, R8 ;  /* 0x00000008001a7308 */ /* 0x000fe40000000800 */
[C---:B------:R-:W-:Y:S01]  /*9cb0*/  HMMA.16816.F32.BF16 R200, R12.reuse, R178, R168 ;  /* 0x000000b20cc8723c */ /* 0x040fe200000418a8 */
[----:B------:R-:W1:Y:S05]  /*9cc0*/  LDSM.16.MT88.4 R168, [R220+0xa800] ;  /* 0x00a80000dca8783b */ /* 0x000e6a0000004200 */
[----:B------:R4:W5:Y:S02]  /*9cd0*/  MUFU.EX2 R25, R5 ;  /* 0x0000000500197308 */ /* 0x0009640000000800 */
[C---:B------:R-:W-:Y:S08]  /*9ce0*/  HMMA.16816.F32.BF16 R52, R12.reuse, R144, R52 ;  /* 0x000000900c34723c */ /* 0x040ff00000041834 */
[----:B------:R-:W-:Y:S01]  /*9cf0*/  HMMA.16816.F32.BF16 R84, R12, R28, R84 ;  /* 0x0000001c0c54723c */ /* 0x000fe20000041854 */
[----:B----4-:R-:W-:Y:S01]  /*9d00*/  FFMA.FTZ R5, R205, UR4, -R3 ;  /* 0x00000004cd057c23 */ /* 0x010fe20008010803 */
[----:B------:R-:W-:-:S06]  /*9d10*/  MOV R205, R24 ;  /* 0x0000001800cd7202 */ /* 0x000fcc0000000f00 */
[C---:B------:R-:W-:Y:S01]  /*9d20*/  HMMA.16816.F32.BF16 R172, R12.reuse, R30, R96 ;  /* 0x0000001e0cac723c */ /* 0x040fe20000041860 */
[----:B-----5:R-:W-:Y:S01]  /*9d30*/  F2FP.BF16.F32.PACK_AB R126, R25, R26 ;  /* 0x0000001a197e723e */ /* 0x020fe200000010ff */
[----:B------:R4:W-:Y:S01]  /*9d40*/  MUFU.EX2 R24, R5 ;  /* 0x0000000500187308 */ /* 0x0009e20000000800 */
[----:B------:R-:W-:Y:S05]  /*9d50*/  LDSM.16.MT88.4 R96, [R220+0xb800] ;  /* 0x00b80000dc60783b */ /* 0x000fea0000004200 */
[C---:B------:R-:W-:Y:S08]  /*9d60*/  HMMA.16816.F32.BF16 R100, R12.reuse, R32, R100 ;  /* 0x000000200c64723c */ /* 0x040ff00000041864 */
[----:B------:R-:W-:Y:S01]  /*9d70*/  HMMA.16816.F32.BF16 R68, R12, R140, R68 ;  /* 0x0000008c0c44723c */ /* 0x000fe20000041844 */
[----:B----4-:R-:W-:Y:S01]  /*9d80*/  FFMA.FTZ R5, R206, UR4, -R3 ;  /* 0x00000004ce057c23 */ /* 0x010fe20008010803 */
[----:B------:R-:W-:-:S02]  /*9d90*/  MOV R206, R11 ;  /* 0x0000000b00ce7202 */ /* 0x000fc40000000f00 */
[----:B------:R-:W-:Y:S01]  /*9da0*/  MOV R11, R124 ;  /* 0x0000007c000b7202 */ /* 0x000fe20000000f00 */
[----:B------:R4:W5:Y:S01]  /*9db0*/  MUFU.EX2 R23, R5 ;  /* 0x0000000500177308 */ /* 0x0009620000000800 */
[----:B------:R-:W-:Y:S02]  /*9dc0*/  F2FP.BF16.F32.PACK_AB R124, R27, R132 ;  /* 0x000000841b7c723e */ /* 0x000fe400000010ff */
[C---:B------:R-:W-:Y:S01]  /*9dd0*/  HMMA.16816.F32.BF16 R176, R12.reuse, R142, R80 ;  /* 0x0000008e0cb0723c */ /* 0x040fe20000041850 */
[----:B------:R-:W-:Y:S07]  /*9de0*/  LDSM.16.MT88.4 R80, [R216+0xb800] ;  /* 0x00b80000d850783b */ /* 0x000fee0000004200 */
[----:B------:R-:W-:Y:S01]  /*9df0*/  HMMA.16816.F32.BF16 R32, R12, R34, R112 ;  /* 0x000000220c20723c */ /* 0x000fe20000041870 */
[----:B------:R-:W-:Y:S01]  /*9e00*/  LDSM.16.MT88.4 R112, [R20+0x1800] ;  /* 0x001800001470783b */ /* 0x000fe20000004200 */
[--C-:B----4-:R-:W-:Y:S01]  /*9e10*/  FFMA.FTZ R5, R226, UR4, -R3.reuse ;  /* 0x00000004e2057c23 */ /* 0x110fe20008010803 */
[----:B------:R-:W-:Y:S01]  /*9e20*/  FFMA.FTZ R3, R207, UR4, -R3 ;  /* 0x00000004cf037c23 */ /* 0x000fe20008010803 */
[----:B------:R-:W-:-:S04]  /*9e30*/  MOV R226, R21 ;  /* 0x0000001500e27202 */ /* 0x000fc80000000f00 */
[----:B------:R-:W-:Y:S01]  /*9e40*/  HMMA.16816.F32.BF16 R116, R12, R40, R116 ;  /* 0x000000280c74723c */ /* 0x000fe20000041874 */
[----:B------:R-:W-:Y:S01]  /*9e50*/  MOV R207, R22 ;  /* 0x0000001600cf7202 */ /* 0x000fe20000000f00 */
[----:B------:R4:W-:Y:S01]  /*9e60*/  MUFU.EX2 R21, R3 ;  /* 0x0000000300157308 */ /* 0x0009e20000000800 */
[----:B-----5:R-:W-:Y:S01]  /*9e70*/  F2FP.BF16.F32.PACK_AB R125, R23, R24 ;  /* 0x00000018177d723e */ /* 0x020fe200000010ff */
[----:B------:R-:W-:-:S04]  /*9e80*/  FFMA.FTZ R6, R226, R6, R252 ;  /* 0x00000006e2067223 */ /* 0x000fc800000100fc */
[----:B------:R-:W-:Y:S01]  /*9e90*/  HMMA.16816.F32.BF16 R28, R12, R42, R128 ;  /* 0x0000002a0c1c723c */ /* 0x000fe20000041880 */
[----:B------:R-:W-:Y:S01]  /*9ea0*/  MOV R14, R10 ;  /* 0x0000000a000e7202 */ /* 0x000fe20000000f00 */
[----:B------:R-:W5:Y:S01]  /*9eb0*/  MUFU.EX2 R22, R5 ;  /* 0x0000000500167308 */ /* 0x000f620000000800 */
[----:B----4-:R-:W-:-:S07]  /*9ec0*/  FFMA.FTZ R3, R198, UR4, -R19 ;  /* 0x00000004c6037c23 */ /* 0x010fce0008010813 */
[----:B------:R4:W-:Y:S01]  /*9ed0*/  MUFU.EX2 R138, R3 ;  /* 0x00000003008a7308 */ /* 0x0009e20000000800 */
[----:B-----5:R-:W-:Y:S01]  /*9ee0*/  F2FP.BF16.F32.PACK_AB R127, R21, R22 ;  /* 0x00000016157f723e */ /* 0x020fe200000010ff */
[----:B------:R-:W-:-:S06]  /*9ef0*/  FFMA.FTZ R5, R199, UR4, -R19 ;  /* 0x00000004c7057c23 */ /* 0x000fcc0008010813 */
[----:B------:R-:W-:Y:S01]  /*9f00*/  MUFU.EX2 R15, R5 ;  /* 0x00000005000f7308 */ /* 0x000fe20000000800 */
[C---:B--2---:R-:W-:Y:S01]  /*9f10*/  HMMA.16816.F32.BF16 R144, R124.reuse, R152, R244 ;  /* 0x000000987c90723c */ /* 0x044fe200000418f4 */
[----:B------:R-:W-:Y:S02]  /*9f20*/  MOV R245, R9 ;  /* 0x0000000900f57202 */ /* 0x000fe40000000f00 */
[----:B------:R-:W-:Y:S02]  /*9f30*/  MOV R244, R11 ;  /* 0x0000000b00f47202 */ /* 0x000fe40000000f00 */
[----:B------:R-:W2:Y:S01]  /*9f40*/  LDSM.16.MT88.4 R8, [R219+0x1800] ;  /* 0x00180000db08783b */ /* 0x000ea20000004200 */
[----:B----4-:R-:W-:Y:S01]  /*9f50*/  FFMA.FTZ R3, R197, UR4, -R19 ;  /* 0x00000004c5037c23 */ /* 0x010fe20008010813 */
[----:B------:R-:W-:Y:S01]  /*9f60*/  MOV R247, R66 ;  /* 0x0000004200f77202 */ /* 0x000fe20000000f00 */
[----:B------:R-:W-:Y:S01]  /*9f70*/  FFMA.FTZ R14, R14, R17, R244 ;  /* 0x000000110e0e7223 */ /* 0x000fe200000100f4 */
[----:B------:R-:W-:Y:S01]  /*9f80*/  MOV R246, R67 ;  /* 0x0000004300f67202 */ /* 0x000fe20000000f00 */
[----:B------:R4:W5:Y:S01]  /*9f90*/  MUFU.EX2 R133, R3 ;  /* 0x0000000300857308 */ /* 0x0009620000000800 */
[----:B------:R-:W2:Y:S01]  /*9fa0*/  LDSM.16.MT88.4 R64, [R219+0x800] ;  /* 0x00080000db40783b */ /* 0x000ea20000004200 */
[----:B---3--:R-:W-:Y:S01]  /*9fb0*/  HMMA.16816.F32.BF16 R40, R124, R48, R240 ;  /* 0x000000307c28723c */ /* 0x008fe200000418f0 */
[----:B------:R-:W-:Y:S01]  /*9fc0*/  FFMA.FTZ R7, R207, R7, R247 ;  /* 0x00000007cf077223 */ /* 0x000fe200000100f7 */
[----:B------:R-:W-:-:S03]  /*9fd0*/  FADD.FTZ R14, R206, R14 ;  /* 0x0000000ece0e7221 */ /* 0x000fc60000010000 */
[----:B------:R-:W-:-:S03]  /*9fe0*/  FADD.FTZ R7, R183, R7 ;  /* 0x00000007b7077221 */ /* 0x000fc60000010000 */
[----:B------:R-:W-:Y:S01]  /*9ff0*/  HMMA.16816.F32.BF16 R44, R124, R50, R44 ;  /* 0x000000327c2c723c */ /* 0x000fe2000004182c */
[----:B------:R-:W-:-:S04]  /*a000*/  FADD.FTZ R7, R184, R7 ;  /* 0x00000007b8077221 */ /* 0x000fc80000010000 */
[----:B------:R-:W-:Y:S01]  /*a010*/  FADD.FTZ R7, R185, R7 ;  /* 0x00000007b9077221 */ /* 0x000fe20000010000 */
[----:B----4-:R-:W-:Y:S01]  /*a020*/  FFMA.FTZ R3, R204, UR4, -R19 ;  /* 0x00000004cc037c23 */ /* 0x010fe20008010813 */
[----:B-----5:R-:W-:Y:S01]  /*a030*/  F2FP.BF16.F32.PACK_AB R128, R133, R138 ;  /* 0x0000008a8580723e */ /* 0x020fe200000010ff */
[----:B------:R-:W-:Y:S01]  /*a040*/  HMMA.16816.F32.BF16 R148, R124, R154, R148 ;  /* 0x0000009a7c94723c */ /* 0x000fe20000041894 */
[----:B------:R-:W-:Y:S01]  /*a050*/  FADD.FTZ R7, R132, R7 ;  /* 0x0000000784077221 */ /* 0x000fe20000010000 */
[----:B------:R3:W4:Y:S01]  /*a060*/  MUFU.EX2 R19, R3 ;  /* 0x0000000300137308 */ /* 0x0007220000000800 */
[----:B------:R-:W-:Y:S02]  /*a070*/  MOV R132, R225 ;  /* 0x000000e100847202 */ /* 0x000fe40000000f00 */
[----:B------:R-:W-:-:S03]  /*a080*/  FADD.FTZ R7, R27, R7 ;  /* 0x000000071b077221 */ /* 0x000fc60000010000 */
[----:B-1----:R-:W-:Y:S01]  /*a090*/  HMMA.16816.F32.BF16 R160, R124, R168, R160 ;  /* 0x000000a87ca0723c */ /* 0x002fe200000418a0 */
[----:B------:R-:W-:-:S04]  /*a0a0*/  FADD.FTZ R7, R26, R7 ;  /* 0x000000071a077221 */ /* 0x000fc80000010000 */
[----:B------:R-:W-:-:S03]  /*a0b0*/  FADD.FTZ R241, R25, R7 ;  /* 0x0000000719f17221 */ /* 0x000fc60000010000 */
[----:B--2---:R-:W-:Y:S01]  /*a0c0*/  HMMA.16816.F32.BF16 R120, R124, R8, R120 ;  /* 0x000000087c78723c */ /* 0x004fe20000041878 */
[----:B---3--:R-:W-:Y:S01]  /*a0d0*/  FFMA.FTZ R3, R190, UR4, -R18 ;  /* 0x00000004be037c23 */ /* 0x008fe20008010812 */
[----:B----4-:R-:W-:-:S03]  /*a0e0*/  F2FP.BF16.F32.PACK_AB R130, R15, R19 ;  /* 0x000000130f82723e */ /* 0x010fc600000010ff */
        /* <DEDUP_REMOVED lines=13> */
[----:B-1----:R-:W-:-:S07]  /*a1c0*/  FFMA.FTZ R3, R189, UR4, -R18 ;  /* 0x00000004bd037c23 */ /* 0x002fce0008010812 */
[C---:B------:R-:W-:Y:S01]  /*a1d0*/  HMMA.16816.F32.BF16 R104, R124.reuse, R112, R104 ;  /* 0x000000707c68723c */ /* 0x040fe20000041868 */
[----:B------:R-:W1:Y:S07]  /*a1e0*/  MUFU.EX2 R3, R3 ;  /* 0x0000000300037308 */ /* 0x000e6e0000000800 */
[C---:B------:R-:W-:Y:S08]  /*a1f0*/  HMMA.16816.F32.BF16 R108, R124.reuse, R114, R108 ;  /* 0x000000727c6c723c */ /* 0x040ff0000004186c */
        /* <DEDUP_REMOVED lines=33> */
[----:B------:R-:W-:-:S04]  /*a410*/  FADD.FTZ R10, R205, R14 ;  /* 0x0000000ecd0a7221 */ /* 0x000fc80000010000 */
[----:B------:R-:W-:-:S04]  /*a420*/  FADD.FTZ R10, R139, R10 ;  /* 0x0000000a8b0a7221 */ /* 0x000fc80000010000 */
[----:B------:R-:W-:-:S04]  /*a430*/  FADD.FTZ R8, R138, R10 ;  /* 0x0000000a8a087221 */ /* 0x000fc80000010000 */
[----:B------:R-:W-:-:S04]  /*a440*/  FADD.FTZ R8, R133, R8 ;  /* 0x0000000885087221 */ /* 0x000fc80000010000 */
[----:B------:R-:W-:-:S04]  /*a450*/  FADD.FTZ R8, R19, R8 ;  /* 0x0000000813087221 */ /* 0x000fc80000010000 */
[----:B------:R-:W-:-:S05]  /*a460*/  FADD.FTZ R243, R15, R8 ;  /* 0x000000080ff37221 */ /* 0x000fca0000010000 */
[----:B------:R2:W-:Y:S04]  /*a470*/  STL [R1+0x18], R243 ;  /* 0x000018f301007387 */ /* 0x0005e80000100800 */
[----:B------:R2:W-:Y:S04]  /*a480*/  STL [R1+0x14], R242 ;  /* 0x000014f201007387 */ /* 0x0005e80000100800 */
[----:B------:R2:W-:Y:S04]  /*a490*/  STL [R1+0xc], R240 ;  /* 0x00000cf001007387 */ /* 0x0005e80000100800 */
[----:B------:R2:W-:Y:S01]  /*a4a0*/  STL [R1+0x10], R241 ;  /* 0x000010f101007387 */ /* 0x0005e20000100800 */
[----:B------:R-:W-:Y:S05]  /*a4b0*/  @!P1 BRA `(.L_x_1303) ;  /* 0x0000005400889947 */ /* 0x000fea0003800000 */
[----:B------:R-:W3:Y:S04]  /*a4c0*/  LDL R226, [R1] ;  /* 0x0000000001e27983 */ /* 0x000ee80000100800 */
[----:B------:R-:W4:Y:S04]  /*a4d0*/  LDL R207, [R1+0x4] ;  /* 0x0000040001cf7983 */ /* 0x000f280000100800 */
[----:B------:R-:W5:Y:S04]  /*a4e0*/  LDL R206, [R1+0x30] ;  /* 0x0000300001ce7983 */ /* 0x000f680000100800 */
[----:B------:R-:W2:Y:S04]  /*a4f0*/  LDL R205, [R1+0x2c] ;  /* 0x00002c0001cd7983 */ /* 0x000ea80000100800 */
[----:B------:R-:W2:Y:S01]  /*a500*/  LDL R139, [R1+0x38] ;  /* 0x00003800018b7983 */ /* 0x000ea20000100800 */
[----:B------:R-:W-:Y:S01]  /*a510*/  VIADD R225, R233, 0xfffffffc ;  /* 0xfffffffce9e17836 */ /* 0x000fe20000000000 */
[----:B------:R-:W-:-:S04]  /*a520*/  DEPBAR.LE SB0, 0x0 ;  /* 0x000080000000791a */ /* 0x000fc80000000000 */
[----:B------:R-:W-:Y:S01]  /*a530*/  BAR.SYNC.DEFER_BLOCKING 0x0 ;  /* 0x0000000000007b1d */ /* 0x000fe20000010000 */
[----:B---3--:R-:W-:-:S04]  /*a540*/  IMAD.WIDE.U32 R6, R225, R226, RZ ;  /* 0x000000e2e1067225 */ /* 0x008fc800078e00ff */
[C---:B------:R-:W-:Y:S02]  /*a550*/  IMAD.SHL.U32 R5, R6.reuse, 0x20, RZ ;  /* 0x0000002006057824 */ /* 0x040fe400078e00ff */
[----:B----4-:R-:W-:Y:S01]  /*a560*/  IMAD R3, R225, R207, R7 ;  /* 0x000000cfe1037224 */ /* 0x010fe200078e0207 */
[----:B-----5:R-:W-:Y:S02]  /*a570*/  LEA R8, P1, R6, R206, 0x6 ;  /* 0x000000ce06087211 */ /* 0x020fe400078230ff */
[----:B------:R-:W-:Y:S02]  /*a580*/  LEA R5, P0, R226, R5, 0x4 ;  /* 0x00000005e2057211 */ /* 0x000fe400078020ff */
[C-C-:B------:R-:W-:Y:S02]  /*a590*/  SHF.L.U64.HI R7, R6.reuse, 0x5, R3.reuse ;  /* 0x0000000506077819 */ /* 0x140fe40000010203 */
[----:B--2---:R-:W-:Y:S02]  /*a5a0*/  LEA.HI.X R9, R6, R205, R3, 0x6, P1 ;  /* 0x000000cd06097211 */ /* 0x004fe400008f3403 */
        /* <DEDUP_REMOVED lines=11> */
[----:B------:R-:W3:Y:S04]  /*a660*/  LDSM.16.M88.4 R12, [R217+0x2000] ;  /* 0x00200000d90c783b */ /* 0x000ee80000000200 */
[----:B------:R-:W4:Y:S01]  /*a670*/  LDSM.16.M88.4 R28, [R218+UR5+0x8800] ;  /* 0x00880005da1c783b */ /* 0x000f220008000200 */
[----:B------:R-:W-:-:S02]  /*a680*/  IMAD.IADD R5, R217, 0x1, R2 ;  /* 0x00000001d9057824 */ /* 0x000fc400078e0202 */
[----:B------:R-:W-:Y:S01]  /*a690*/  IMAD.IADD R3, R4, 0x1, R2 ;  /* 0x0000000104037824 */ /* 0x000fe200078e0202 */
[----:B------:R-:W5:Y:S04]  /*a6a0*/  LDSM.16.M88.4 R16, [R217] ;  /* 0x00000000d910783b */ /* 0x000f680000000200 */
[----:B------:R-:W-:Y:S04]  /*a6b0*/  LDSM.16.M88.4 R176, [R3+0x8000] ;  /* 0x0080000003b0783b */ /* 0x000fe80000000200 */
[----:B-1----:R-:W1:Y:S04]  /*a6c0*/  LDSM.16.M88.4 R8, [R5+0x2000] ;  /* 0x002000000508783b */ /* 0x002e680000000200 */
[----:B------:R-:W1:Y:S04]  /*a6d0*/  LDSM.16.M88.4 R172, [R3+0x8800] ;  /* 0x0088000003ac783b */ /* 0x000e680000000200 */
[----:B------:R-:W1:Y:S04]  /*a6e0*/  LDSM.16.M88.4 R20, [R5] ;  /* 0x000000000514783b */ /* 0x000e680000000200 */
[----:B------:R-:W-:Y:S04]  /*a6f0*/  LDSM.16.M88.4 R24, [R222+0x2000] ;  /* 0x00200000de18783b */ /* 0x000fe80000000200 */
[----:B------:R-:W-:Y:S04]  /*a700*/  LDSM.16.M88.4 R184, [R223+0x8000] ;  /* 0x00800000dfb8783b */ /* 0x000fe80000000200 */
[----:B------:R-:W1:Y:S01]  /*a710*/  LDSM.16.M88.4 R180, [R223+0x8800] ;  /* 0x00880000dfb4783b */ /* 0x000e620000000200 */
[----:B---3--:R-:W-:Y:S01]  /*a720*/  HMMA.16816.F32.BF16 R188, R12, R32, RZ ;  /* 0x000000200cbc723c */ /* 0x008fe200000418ff */
[----:B--2---:R-:W-:-:S02]  /*a730*/  VIADD R6, R0, 0xffffff91 ;  /* 0xffffff9100067836 */ /* 0x004fc40000000000 */
[----:B------:R-:W0:Y:S05]  /*a740*/  LDGDEPBAR ;  /* 0x00000000000079af */ /* 0x000e2a0000000000 */
[C---:B----4-:R-:W-:Y:S08]  /*a750*/  HMMA.16816.F32.BF16 R196, R12.reuse, R28, RZ ;  /* 0x0000001c0cc4723c */ /* 0x050ff000000418ff */
[C---:B------:R-:W-:Y:S08]  /*a760*/  HMMA.16816.F32.BF16 R200, R12.reuse, R34, RZ ;  /* 0x000000220cc8723c */ /* 0x040ff000000418ff */
[----:B------:R-:W-:Y:S08]  /*a770*/  HMMA.16816.F32.BF16 R12, R12, R30, RZ ;  /* 0x0000001e0c0c723c */ /* 0x000ff000000418ff */
[C---:B-----5:R-:W-:Y:S08]  /*a780*/  HMMA.16816.F32.BF16 R208, R16.reuse, R32, RZ ;  /* 0x0000002010d0723c */ /* 0x060ff000000418ff */
[C---:B------:R-:W-:Y:S08]  /*a790*/  HMMA.16816.F32.BF16 R212, R16.reuse, R34, RZ ;  /* 0x0000002210d4723c */ /* 0x040ff000000418ff */
[----:B------:R-:W-:Y:S08]  /*a7a0*/  HMMA.16816.F32.BF16 R204, R16, R28, RZ ;  /* 0x0000001c10cc723c */ /* 0x000ff000000418ff */
[----:B-1----:R-:W-:Y:S08]  /*a7b0*/  HMMA.16816.F32.BF16 R32, R8, R176, R188 ;  /* 0x000000b00820723c */ /* 0x002ff000000418bc */
        /* <DEDUP_REMOVED lines=55> */
[C---:B------:R-:W-:Y:S08]  /*ab30*/  HMMA.16816.F32.BF16 R200, R20.reuse, R34, R200 ;  /* 0x0000002214c8723c */ /* 0x040ff000000418c8 */
[C---:B------:R-:W-:Y:S08]  /*ab40*/  HMMA.16816.F32.BF16 R184, R20.reuse, R28, R192 ;  /* 0x0000001c14b8723c */ /* 0x040ff000000418c0 */
[----:B------:R-:W-:Y:S01]  /*ab50*/  HMMA.16816.F32.BF16 R180, R20, R30, R12 ;  /* 0x0000001e14b4723c */ /* 0x000fe2000004180c */
[----:B------:R-:W2:Y:S04]  /*ab60*/  LDSM.16.M88.4 R20, [R221+0x9800] ;  /* 0x00980000dd14783b */ /* 0x000ea80000000200 */
[----:B------:R-:W-:Y:S04]  /*ab70*/  LDSM.16.M88.4 R28, [R221+0x9000] ;  /* 0x00900000dd1c783b */ /* 0x000fe80000000200 */
[----:B------:R-:W3:Y:S01]  /*ab80*/  LDSM.16.M88.4 R12, [R224+0x4000] ;  /* 0x00400000e00c783b */ /* 0x000ee20000000200 */
[----:B-1----:R-:W-:Y:S01]  /*ab90*/  HMMA.16816.F32.BF16 R196, R24, R176, R236 ;  /* 0x000000b018c4723c */ /* 0x002fe200000418ec */
[----:B------:R-:W-:Y:S01]  /*aba0*/  VIADD R7, R0, 0xffffff90 ;  /* 0xffffff9000077836 */ /* 0x000fe20000000000 */
[----:B------:R-:W-:-:S06]  /*abb0*/  DEPBAR.LE SB0, 0x0 ;  /* 0x000080000000791a */ /* 0x000fcc0000000000 */
[C---:B------:R-:W-:Y:S08]  /*abc0*/  HMMA.16816.F32.BF16 R192, R24.reuse, R178, R212 ;  /* 0x000000b218c0723c */ /* 0x040ff000000418d4 */
[C---:B----4-:R-:W-:Y:S08]  /*abd0*/  HMMA.16816.F32.BF16 R188, R24.reuse, R172, R188 ;  /* 0x000000ac18bc723c */ /* 0x050ff000000418bc */
[----:B------:R-:W-:Y:S08]  /*abe0*/  HMMA.16816.F32.BF16 R32, R24, R174, R208 ;  /* 0x000000ae1820723c */ /* 0x000ff000000418d0 */
[C---:B-----5:R-:W-:Y:S08]  /*abf0*/  HMMA.16816.F32.BF16 R24, R16.reuse, R176, R204 ;  /* 0x000000b01018723c */ /* 0x060ff000000418cc */
[C---:B------:R-:W-:Y:S08]  /*ac00*/  HMMA.16816.F32.BF16 R176, R16.reuse, R178, R200 ;  /* 0x000000b210b0723c */ /* 0x040ff000000418c8 */
[C---:B------:R-:W-:Y:S08]  /*ac10*/  HMMA.16816.F32.BF16 R184, R16.reuse, R172, R184 ;  /* 0x000000ac10b8723c */ /* 0x040ff000000418b8 */
[----:B------:R-:W-:Y:S08]  /*ac20*/  HMMA.16816.F32.BF16 R16, R16, R174, R180 ;  /* 0x000000ae1010723c */ /* 0x000ff000000418b4 */
[----:B--2---:R-:W-:Y:S08]  /*ac30*/  HMMA.16816.F32.BF16 R180, R8, R22, R32 ;  /* 0x0000001608b4723c */ /* 0x004ff00000041820 */
[C---:B---3--:R-:W-:Y:S08]  /*ac40*/  HMMA.16816.F32.BF16 R32, R12.reuse, R28, R24 ;  /* 0x0000001c0c20723c */ /* 0x048ff00000041818 */
[----:B------:R-:W-:Y:S08]  /*ac50*/  HMMA.16816.F32.BF16 R176, R12, R30, R176 ;  /* 0x0000001e0cb0723c */ /* 0x000ff000000418b0 */
[C---:B------:R-:W-:Y:S08]  /*ac60*/  HMMA.16816.F32.BF16 R196, R8.reuse, R28, R196 ;  /* 0x0000001c08c4723c */ /* 0x040ff000000418c4 */
[----:B------:R-:W-:Y:S08]  /*ac70*/  HMMA.16816.F32.BF16 R192, R8, R30, R192 ;  /* 0x0000001e08c0723c */ /* 0x000ff000000418c0 */
[C---:B------:R-:W-:Y:S08]  /*ac80*/  HMMA.16816.F32.BF16 R24, R12.reuse, R20, R184 ;  /* 0x000000140c18723c */ /* 0x040ff000000418b8 */
[----:B------:R-:W-:Y:S01]  /*ac90*/  HMMA.16816.F32.BF16 R28, R12, R22, R16 ;  /* 0x000000160c1c723c */ /* 0x000fe20000041810 */
[----:B------:R-:W-:-:S02]  /*aca0*/  VIADD R12, R227, 0x8 ;  /* 0x00000008e30c7836 */ /* 0x000fc40000000000 */
[C---:B------:R-:W-:Y:S02]  /*acb0*/  VIADD R13, R0.reuse, 0xffffff80 ;  /* 0xffffff80000d7836 */ /* 0x040fe40000000000 */
[----:B------:R-:W-:-:S03]  /*acc0*/  VIADD R14, R0, 0xffffff81 ;  /* 0xffffff81000e7836 */ /* 0x000fc60000000000 */
[----:B------:R-:W-:Y:S01]  /*acd0*/  HMMA.16816.F32.BF16 R188, R8, R20, R188 ;  /* 0x0000001408bc723c */ /* 0x000fe200000418bc */
[----:B------:R-:W-:Y:S01]  /*ace0*/  VIADD R9, R0, 0xffffff88 ;  /* 0xffffff8800097836 */ /* 0x000fe20000000000 */
[C---:B------:R-:W-:Y:S01]  /*acf0*/  ISETP.GT.AND P5, PT, R12.reuse, R13, PT ;  /* 0x0000000d0c00720c */ /* 0x040fe20003fa4270 */
[----:B------:R-:W-:Y:S01]  /*ad00*/  VIADD R11, R227, 0x40 ;  /* 0x00000040e30b7836 */ /* 0x000fe20000000000 */
[----:B------:R-:W-:Y:S01]  /*ad10*/  ISETP.GT.AND P1, PT, R12, R14, PT ;  /* 0x0000000e0c00720c */ /* 0x000fe20003f24270 */
[----:B------:R-:W-:Y:S01]  /*ad20*/  VIADD R8, R0, 0xffffff89 ;  /* 0xffffff8900087836 */ /* 0x000fe20000000000 */
[----:B------:R-:W-:Y:S02]  /*ad30*/  ISETP.GT.AND P4, PT, R12, R9, PT ;  /* 0x000000090c00720c */ /* 0x000fe40003f84270 */
[----:B------:R-:W-:Y:S02]  /*ad40*/  FSEL R22, R34, -INF , !P5 ;  /* 0xff80000022167808 */ /* 0x000fe40006800000 */
[----:B------:R-:W-:-:S02]  /*ad50*/  ISETP.GT.AND P5, PT, R11, R13, PT ;  /* 0x0000000d0b00720c */ /* 0x000fc40003fa4270 */
[----:B------:R-:W-:Y:S02]  /*ad60*/  FSEL R35, R35, -INF , !P1 ;  /* 0xff80000023237808 */ /* 0x000fe40004800000 */
[----:B------:R-:W-:Y:S01]  /*ad70*/  ISETP.GT.AND P1, PT, R11, R14, PT ;  /* 0x0000000e0b00720c */ /* 0x000fe20003f24270 */
[----:B------:R-:W-:Y:S01]  /*ad80*/  VIADD R10, R227, 0x48 ;  /* 0x00000048e30a7836 */ /* 0x000fe20000000000 */
[----:B------:R-:W-:Y:S02]  /*ad90*/  FSEL R133, R178, -INF , !P4 ;  /* 0xff800000b2857808 */ /* 0x000fe40006000000 */
[----:B------:R-:W-:Y:S02]  /*ada0*/  ISETP.GT.AND P0, PT, R12, R8, PT ;  /* 0x000000080c00720c */ /* 0x000fe40003f04270 */
[----:B------:R-:W-:Y:S02]  /*adb0*/  ISETP.GT.AND P4, PT, R11, R9, PT ;  /* 0x000000090b00720c */ /* 0x000fe40003f84270 */
[----:B------:R-:W-:-:S02]  /*adc0*/  FSEL R19, R196, -INF , !P5 ;  /* 0xff800000c4137808 */ /* 0x000fc40006800000 */
[----:B------:R-:W-:Y:S02]  /*add0*/  ISETP.GT.AND P5, PT, R11, R8, PT ;  /* 0x000000080b00720c */ /* 0x000fe40003fa4270 */
[----:B------:R-:W-:Y:S01]  /*ade0*/  FSEL R34, R197, -INF , !P1 ;  /* 0xff800000c5227808 */ /* 0x000fe20004800000 */
[C---:B------:R-:W-:Y:S01]  /*adf0*/  VIADD R5, R0.reuse, 0xffffff98 ;  /* 0xffffff9800057836 */ /* 0x040fe20000000000 */
[----:B------:R-:W-:Y:S01]  /*ae00*/  ISETP.GT.AND P1, PT, R227, R13, PT ;  /* 0x0000000de300720c */ /* 0x000fe20003f24270 */
[----:B------:R-:W-:Y:S01]  /*ae10*/  VIADD R3, R0, 0xffffff99 ;  /* 0xffffff9900037836 */ /* 0x000fe20000000000 */
[----:B------:R-:W-:Y:S01]  /*ae20*/  BAR.SYNC.DEFER_BLOCKING 0x0 ;  /* 0x0000000000007b1d */ /* 0x000fe20000010000 */
[----:B------:R-:W-:Y:S02]  /*ae30*/  ISETP.GT.AND P2, PT, R12, R6, PT ;  /* 0x000000060c00720c */ /* 0x000fe40003f44270 */
[----:B------:R-:W-:Y:S02]  /*ae40*/  FSEL R138, R192, -INF , !P4 ;  /* 0xff800000c08a7808 */ /* 0x000fe40006000000 */
[----:B------:R-:W-:-:S02]  /*ae50*/  FSEL R132, R179, -INF , !P0 ;  /* 0xff800000b3847808 */ /* 0x000fc40004000000 */
[----:B------:R-:W-:Y:S02]  /*ae60*/  ISETP.GT.AND P4, PT, R10, R13, PT ;  /* 0x0000000d0a00720c */ /* 0x000fe40003f84270 */
[-C--:B------:R-:W-:Y:S02]  /*ae70*/  ISETP.GT.AND P0, PT, R11, R7.reuse, PT ;  /* 0x000000070b00720c */ /* 0x080fe40003f04270 */
[----:B------:R-:W-:Y:S01]  /*ae80*/  FSEL R175, R193, -INF , !P5 ;  /* 0xff800000c1af7808 */ /* 0x000fe20006800000 */
[----:B------:R-:W-:Y:S01]  /*ae90*/  IMAD.MOV.U32 R226, RZ, RZ, R139 ;  /* 0x000000ffffe27224 */ /* 0x000fe200078e008b */
[----:B------:R-:W-:Y:S02]  /*aea0*/  ISETP.GT.AND P5, PT, R227, R14, PT ;  /* 0x0000000ee300720c */ /* 0x000fe40003fa4270 */
[----:B------:R-:W-:Y:S02]  /*aeb0*/  FSEL R15, R32, -INF , !P1 ;  /* 0xff800000200f7808 */ /* 0x000fe40004800000 */
[----:B------:R-:W-:-:S02]  /*aec0*/  ISETP.GT.AND P3, PT, R12, R7, PT ;  /* 0x000000070c00720c */ /* 0x000fc40003f64270 */
[----:B------:R-:W-:Y:S02]  /*aed0*/  FSEL R32, R27, -INF , !P2 ;  /* 0xff8000001b207808 */ /* 0x000fe40005000000 */
[----:B------:R-:W-:Y:S02]  /*aee0*/  FSEL R16, R198, -INF , !P4 ;  /* 0xff800000c6107808 */ /* 0x000fe40006000000 */
[----:B------:R-:W-:Y:S02]  /*aef0*/  FSEL R139, R188, -INF , !P0 ;  /* 0xff800000bc8b7808 */ /* 0x000fe40004000000 */
[-C--:B------:R-:W-:Y:S02]  /*af00*/  ISETP.GT.AND P2, PT, R11, R5.reuse, PT ;  /* 0x000000050b00720c */ /* 0x080fe40003f44270 */
[C---:B------:R-:W-:Y:S02]  /*af10*/  ISETP.GT.AND P1, PT, R12.reuse, R5, PT ;  /* 0x000000050c00720c */ /* 0x040fe40003f24270 */
[----:B------:R-:W-:-:S02]  /*af20*/  ISETP.GT.AND P4, PT, R12, R3, PT ;  /* 0x000000030c00720c */ /* 0x000fc40003f84270 */
[----:B------:R-:W-:Y:S02]  /*af30*/  ISETP.GT.AND P0, PT, R11, R3, PT ;  /* 0x000000030b00720c */ /* 0x000fe40003f04270 */
[----:B------:R-:W-:Y:S02]  /*af40*/  FSEL R12, R33, -INF , !P5 ;  /* 0xff800000210c7808 */ /* 0x000fe40006800000 */
[----:B------:R-:W-:Y:S02]  /*af50*/  FSEL R33, R26, -INF , !P3 ;  /* 0xff8000001a217808 */ /* 0x000fe40005800000 */
[----:B------:R-:W-:Y:S02]  /*af60*/  ISETP.GT.AND P3, PT, R10, R14, PT ;  /* 0x0000000e0a00720c */ /* 0x000fe40003f64270 */
        /* <DEDUP_REMOVED lines=8> */
[----:B------:R-:W-:Y:S02]  /*aff0*/  ISETP.GE.AND P3, PT, R13, R228, PT ;  /* 0x000000e40d00720c */ /* 0x000fe40003f66270 */
[----:B------:R-:W-:Y:S02]  /*b000*/  FSEL R22, R22, -INF , !P2 ;  /* 0xff80000016167808 */ /* 0x000fe40005000000 */
[----:B------:R-:W-:Y:S02]  /*b010*/  FSEL R11, R176, -INF , !P0 ;  /* 0xff800000b00b7808 */ /* 0x000fe40004000000 */
[----:B------:R-:W-:Y:S02]  /*b020*/  ISETP.GT.AND P2, PT, R227, R7, PT ;  /* 0x00000007e300720c */ /* 0x000fe40003f44270 */
[----:B------:R-:W-:Y:S02]  /*b030*/  ISETP.GE.AND P0, PT, R13, R231, PT ;  /* 0x000000e70d00720c */ /* 0x000fe40003f06270 */
[----:B------:R-:W-:-:S02]  /*b040*/  FSEL R23, R19, -INF , !P1 ;  /* 0xff80000013177808 */ /* 0x000fc40004800000 */
[----:B------:R-:W-:Y:S02]  /*b050*/  ISETP.GT.AND P1, PT, R227, R6, PT ;  /* 0x00000006e300720c */ /* 0x000fe40003f24270 */
[----:B------:R-:W-:Y:S02]  /*b060*/  FSEL R18, R15, -INF , !P3 ;  /* 0xff8000000f127808 */ /* 0x000fe40005800000 */
[----:B------:R-:W-:Y:S02]  /*b070*/  FSEL R15, R24, -INF , !P2 ;  /* 0xff800000180f7808 */ /* 0x000fe40005000000 */
[----:B------:R-:W-:Y:S02]  /*b080*/  FSEL R24, R16, -INF , !P0 ;  /* 0xff80000010187808 */ /* 0x000fe40004000000 */
[----:B------:R-:W-:Y:S02]  /*b090*/  FSEL R13, R25, -INF , !P1 ;  /* 0xff800000190d7808 */ /* 0x000fe40004800000 */
[----:B------:R-:W-:-:S02]  /*b0a0*/  ISETP.GE.AND P0, PT, R9, R228, PT ;  /* 0x000000e40900720c */ /* 0x000fc40003f06270 */
[----:B------:R-:W-:Y:S02]  /*b0b0*/  ISETP.GT.AND P1, PT, R227, R5, PT ;  /* 0x00000005e300720c */ /* 0x000fe40003f24270 */
[----:B------:R-:W-:Y:S02]  /*b0c0*/  FSEL R26, R11, -INF , !P0 ;  /* 0xff8000000b1a7808 */ /* 0x000fe40004000000 */
[----:B------:R-:W-:Y:S02]  /*b0d0*/  FSEL R11, R28, -INF , !P1 ;  /* 0xff8000001c0b7808 */ /* 0x000fe40004800000 */
[----:B------:R-:W-:Y:S02]  /*b0e0*/  ISETP.GE.AND P1, PT, R7, R228, PT ;  /* 0x000000e40700720c */ /* 0x000fe40003f26270 */
[----:B------:R-:W-:Y:S02]  /*b0f0*/  FSEL R31, R31, -INF , !P4 ;  /* 0xff8000001f1f7808 */ /* 0x000fe40006000000 */
[----:B------:R-:W-:-:S02]  /*b100*/  FSEL R172, R189, -INF , !P5 ;  /* 0xff800000bdac7808 */ /* 0x000fc40006800000 */
[----:B------:R-:W-:Y:S02]  /*b110*/  ISETP.GE.AND P4, PT, R14, R228, PT ;  /* 0x000000e40e00720c */ /* 0x000fe40003f86270 */
[----:B------:R-:W-:Y:S02]  /*b120*/  FSEL R200, R15, -INF , !P1 ;  /* 0xff8000000fc87808 */ /* 0x000fe40004800000 */
[----:B------:R-:W-:Y:S02]  /*b130*/  ISETP.GT.AND P5, PT, R227, R8, PT ;  /* 0x00000008e300720c */ /* 0x000fe40003fa4270 */
[----:B------:R-:W-:Y:S02]  /*b140*/  ISETP.GE.AND P1, PT, R5, R228, PT ;  /* 0x000000e40500720c */ /* 0x000fe40003f26270 */
[----:B------:R-:W-:Y:S02]  /*b150*/  ISETP.GT.AND P0, PT, R227, R3, PT ;  /* 0x00000003e300720c */ /* 0x000fe40003f04270 */
[----:B------:R-:W-:-:S02]  /*b160*/  FSEL R21, R12, -INF , !P4 ;  /* 0xff8000000c157808 */ /* 0x000fc40006000000 */
[----:B------:R-:W-:Y:S02]  /*b170*/  FSEL R17, R177, -INF , !P5 ;  /* 0xff800000b1117808 */ /* 0x000fe40006800000 */
[----:B------:R-:W-:Y:S02]  /*b180*/  ISETP.GE.AND P4, PT, R8, R228, PT ;  /* 0x000000e40800720c */ /* 0x000fe40003f86270 */
[----:B------:R-:W-:Y:S02]  /*b190*/  FSEL R202, R11, -INF , !P1 ;  /* 0xff8000000bca7808 */ /* 0x000fe40004800000 */
[----:B------:R-:W-:Y:S02]  /*b1a0*/  ISETP.GT.U32.AND P1, PT, R225, R226, PT ;  /* 0x000000e2e100720c */ /* 0x000fe40003f24070 */
[----:B------:R-:W-:Y:S02]  /*b1b0*/  FSEL R12, R29, -INF , !P0 ;  /* 0xff8000001d0c7808 */ /* 0x000fe40004000000 */
[----:B------:R-:W-:-:S02]  /*b1c0*/  ISETP.GE.AND P0, PT, R6, R228, PT ;  /* 0x000000e40600720c */ /* 0x000fc40003f06270 */
[----:B------:R-:W-:Y:S02]  /*b1d0*/  FSEL R25, R17, -INF , !P4 ;  /* 0xff80000011197808 */ /* 0x000fe40006000000 */
[----:B------:R-:W-:Y:S02]  /*b1e0*/  FMNMX3.FTZ R16, R136, R18, R21, !PT ;  /* 0x0000001288107276 */ /* 0x000fe40007810015 */
[----:B------:R-:W-:Y:S02]  /*b1f0*/  FSEL R199, R13, -INF , !P0 ;  /* 0xff8000000dc77808 */ /* 0x000fe40004000000 */
[----:B------:R-:W-:Y:S02]  /*b200*/  ISETP.GE.AND P0, PT, R3, R228, PT ;  /* 0x000000e40300720c */ /* 0x000fe40003f06270 */
[----:B------:R-:W-:Y:S02]  /*b210*/  FMNMX3.FTZ R16, R16, R26, R25, !PT ;  /* 0x0000001a10107276 */ /* 0x000fe40007810019 */
[----:B------:R-:W-:-:S02]  /*b220*/  FSEL R201, R12, -INF , !P0 ;  /* 0xff8000000cc97808 */ /* 0x000fc40004000000 */
[----:B------:R-:W-:Y:S02]  /*b230*/  FMNMX3.FTZ R16, R16, R200, R199, !PT ;  /* 0x000000c810107276 */ /* 0x000fe400078100c7 */
        /* <DEDUP_REMOVED lines=27> */
.L_x_1306:
[----:B------:R-:W2:Y:S01]  /*b3f0*/  SHFL.BFLY PT, R19, R16, 0x2, 0x1f ;  /* 0x0c401f0010137f89 */ /* 0x000ea200000e0000 */
[----:B-1----:R-:W-:Y:S02]  /*b400*/  FSEL R12, R20, -INF , !P2 ;  /* 0xff800000140c7808 */ /* 0x002fe40005000000 */
[----:B------:R-:W-:Y:S02]  /*b410*/  ISETP.GE.AND P2, PT, R8, R229, PT ;  /* 0x000000e50800720c */ /* 0x000fe40003f46270 */
[----:B------:R-:W-:Y:S02]  /*b420*/  ISETP.GE.AND P0, PT, R9, R230, PT ;  /* 0x000000e60900720c */ /* 0x000fe40003f06270 */
[----:B------:R-:W-:Y:S02]  /*b430*/  FSEL R11, R35, -INF , !P5 ;  /* 0xff800000230b7808 */ /* 0x000fe40006800000 */
[----:B------:R-:W-:Y:S02]  /*b440*/  FSEL R20, R132, -INF , !P2 ;  /* 0xff80000084147808 */ /* 0x000fe40005000000 */
[----:B------:R-:W-:-:S02]  /*b450*/  ISETP.GT.AND P5, PT, R10, R9, PT ;  /* 0x000000090a00720c */ /* 0x000fc40003fa4270 */
[----:B------:R-:W-:Y:S02]  /*b460*/  ISETP.GE.AND P2, PT, R6, R229, PT ;  /* 0x000000e50600720c */ /* 0x000fe40003f46270 */
[----:B------:R-:W-:Y:S02]  /*b470*/  FSEL R13, R34, -INF , !P3 ;  /* 0xff800000220d7808 */ /* 0x000fe40005800000 */
[----:B------:R-:W-:Y:S02]  /*b480*/  FSEL R17, R138, -INF , !P0 ;  /* 0xff8000008a117808 */ /* 0x000fe40004000000 */
[----:B------:R-:W-:Y:S02]  /*b490*/  ISETP.GE.AND P3, PT, R9, R231, PT ;  /* 0x000000e70900720c */ /* 0x000fe40003f66270 */
[----:B------:R-:W-:Y:S02]  /*b4a0*/  ISETP.GE.AND P0, PT, R7, R229, PT ;  /* 0x000000e50700720c */ /* 0x000fe40003f06270 */
[----:B------:R-:W-:-:S02]  /*b4b0*/  FSEL R15, R133, -INF , !P4 ;  /* 0xff800000850f7808 */ /* 0x000fc40006000000 */
[----:B------:R-:W-:Y:S02]  /*b4c0*/  FMNMX3.FTZ R9, R135, R22, R11, !PT ;  /* 0x0000001687097276 */ /* 0x000fe4000781000b */
[----:B------:R-:W-:Y:S02]  /*b4d0*/  FSEL R27, R194, -INF , !P5 ;  /* 0xff800000c21b7808 */ /* 0x000fe40006800000 */
[----:B------:R-:W-:Y:S02]  /*b4e0*/  FSEL R197, R32, -INF , !P2 ;  /* 0xff80000020c57808 */ /* 0x000fe40005000000 */
[----:B------:R-:W-:Y:S02]  /*b4f0*/  ISETP.GT.AND P5, PT, R10, R8, PT ;  /* 0x000000080a00720c */ /* 0x000fe40003fa4270 */
[----:B------:R-:W-:Y:S02]  /*b500*/  ISETP.GE.AND P2, PT, R3, R229, PT ;  /* 0x000000e50300720c */ /* 0x000fe40003f46270 */
[----:B------:R-:W-:-:S02]  /*b510*/  FSEL R196, R33, -INF , !P0 ;  /* 0xff80000021c47808 */ /* 0x000fc40004000000 */
[----:B------:R-:W-:Y:S02]  /*b520*/  ISETP.GE.AND P0, PT, R5, R229, PT ;  /* 0x000000e50500720c */ /* 0x000fe40003f06270 */
[----:B------:R-:W-:Y:S02]  /*b530*/  FMNMX3.FTZ R14, R9, R15, R20, !PT ;  /* 0x0000000f090e7276 */ /* 0x000fe40007810014 */
[----:B--2---:R-:W-:Y:S02]  /*b540*/  FMNMX.FTZ R9, R16, R19, !PT ;  /* 0x0000001310097209 */ /* 0x004fe40007810000 */
[----:B------:R-:W-:Y:S02]  /*b550*/  FSEL R189, R31, -INF , !P2 ;  /* 0xff8000001fbd7808 */ /* 0x000fe40005000000 */
[----:B------:R-:W-:Y:S02]  /*b560*/  FSEL R16, R195, -INF , !P5 ;  /* 0xff800000c3107808 */ /* 0x000fe40006800000 */
[----:B------:R-:W-:-:S02]  /*b570*/  ISETP.GE.AND P4, PT, R8, R230, PT ;  /* 0x000000e60800720c */ /* 0x000fc40003f86270 */
[----:B------:R-:W-:Y:S02]  /*b580*/  FSEL R31, R27, -INF , !P3 ;  /* 0xff8000001b1f7808 */ /* 0x000fe40005800000 */
[-C--:B------:R-:W-:Y:S01]  /*b590*/  ISETP.GE.AND P5, PT, R6, R230.reuse, PT ;  /* 0x000000e60600720c */ /* 0x080fe20003fa6270 */
[----:B------:R-:W1:Y:S01]  /*b5a0*/  SHFL.BFLY PT, R27, R9, 0x1, 0x1f ;  /* 0x0c201f00091b7f89 */ /* 0x000e6200000e0000 */
[----:B------:R-:W-:Y:S02]  /*b5b0*/  FSEL R198, R30, -INF , !P0 ;  /* 0xff8000001ec67808 */ /* 0x000fe40004000000 */
[----:B------:R-:W-:Y:S02]  /*b5c0*/  ISETP.GE.AND P3, PT, R7, R230, PT ;  /* 0x000000e60700720c */ /* 0x000fe40003f66270 */
[----:B------:R-:W-:Y:S02]  /*b5d0*/  ISETP.GT.AND P2, PT, R10, R7, PT ;  /* 0x000000070a00720c */ /* 0x000fe40003f44270 */
[----:B------:R-:W-:-:S02]  /*b5e0*/  ISETP.GE.AND P0, PT, R8, R231, PT ;  /* 0x000000e70800720c */ /* 0x000fc40003f06270 */
[----:B------:R-:W-:Y:S02]  /*b5f0*/  FMNMX3.FTZ R8, R14, R196, R197, !PT ;  /* 0x000000c40e087276 */ /* 0x000fe400078100c5 */
[----:B------:R-:W-:Y:S02]  /*b600*/  FSEL R14, R175, -INF , !P4 ;  /* 0xff800000af0e7808 */ /* 0x000fe40006000000 */
[----:B------:R-:W-:Y:S02]  /*b610*/  FSEL R177, R172, -INF , !P5 ;  /* 0xff800000acb17808 */ /* 0x000fe40006800000 */
[----:B------:R-:W-:Y:S02]  /*b620*/  ISETP.GE.AND P4, PT, R7, R231, PT ;  /* 0x000000e70700720c */ /* 0x000fe40003f86270 */
[----:B------:R-:W-:Y:S02]  /*b630*/  FSEL R176, R139, -INF , !P3 ;  /* 0xff8000008bb07808 */ /* 0x000fe40005800000 */
[----:B------:R-:W-:-:S02]  /*b640*/  FSEL R29, R190, -INF , !P2 ;  /* 0xff800000be1d7808 */ /* 0x000fc40005000000 */
[----:B------:R-:W-:Y:S02]  /*b650*/  ISETP.GE.AND P5, PT, R3, R230, PT ;  /* 0x000000e60300720c */ /* 0x000fe40003fa6270 */
[----:B------:R-:W-:Y:S02]  /*b660*/  ISETP.GT.AND P3, PT, R10, R6, PT ;  /* 0x000000060a00720c */ /* 0x000fe40003f64270 */
[----:B------:R-:W-:Y:S02]  /*b670*/  FMNMX3.FTZ R7, R134, R23, R13, !PT ;  /* 0x0000001786077276 */ /* 0x000fe4000781000d */
[----:B------:R-:W-:Y:S02]  /*b680*/  ISETP.GE.AND P2, PT, R5, R230, PT ;  /* 0x000000e60500720c */ /* 0x000fe40003f46270 */
[----:B------:R-:W-:Y:S02]  /*b690*/  FSEL R179, R173, -INF , !P5 ;  /* 0xff800000adb37808 */ /* 0x000fe40006800000 */
[----:B------:R-:W-:-:S02]  /*b6a0*/  FSEL R30, R16, -INF , !P0 ;  /* 0xff800000101e7808 */ /* 0x000fc40004000000 */
[----:B------:R-:W-:Y:S02]  /*b6b0*/  FMNMX3.FTZ R7, R7, R17, R14, !PT ;  /* 0x0000001107077276 */ /* 0x000fe4000781000e */
[----:B------:R-:W-:Y:S02]  /*b6c0*/  FSEL R178, R174, -INF , !P2 ;  /* 0xff800000aeb27808 */ /* 0x000fe40005000000 */
[----:B------:R-:W-:Y:S01]  /*b6d0*/  ISETP.GT.AND P5, PT, R10, R5, PT ;  /* 0x000000050a00720c */ /* 0x000fe20003fa4270 */
[----:B------:R-:W-:Y:S01]  /*b6e0*/  LDSM.16.MT88.4 R172, [R220+0xa000] ;  /* 0x00a00000dcac783b */ /* 0x000fe20000004200 */
[-C--:B------:R-:W-:Y:S02]  /*b6f0*/  ISETP.GE.AND P0, PT, R5, R231.reuse, PT ;  /* 0x000000e70500720c */ /* 0x080fe40003f06270 */
[----:B------:R-:W-:Y:S02]  /*b700*/  FSEL R16, R191, -INF , !P3 ;  /* 0xff800000bf107808 */ /* 0x000fe40005800000 */
[----:B------:R-:W-:-:S02]  /*b710*/  ISETP.GE.AND P2, PT, R6, R231, PT ;  /* 0x000000e70600720c */ /* 0x000fc40003f46270 */
[----:B------:R-:W-:Y:S02]  /*b720*/  ISETP.GT.AND P3, PT, R10, R3, PT ;  /* 0x000000030a00720c */ /* 0x000fe40003f64270 */
[----:B------:R-:W-:Y:S02]  /*b730*/  FMNMX3.FTZ R5, R137, R24, R12, !PT ;  /* 0x0000001889057276 */ /* 0x000fe4000781000c */
[----:B------:R-:W-:Y:S02]  /*b740*/  FMNMX3.FTZ R6, R7, R176, R177, !PT ;  /* 0x000000b007067276 */ /* 0x000fe400078100b1 */
[----:B------:R-:W-:Y:S02]  /*b750*/  FSEL R10, R182, -INF , !P5 ;  /* 0xff800000b60a7808 */ /* 0x000fe40006800000 */
[----:B------:R-:W-:Y:S02]  /*b760*/  ISETP.GE.AND P5, PT, R3, R231, PT ;  /* 0x000000e70300720c */ /* 0x000fe40003fa6270 */
[----:B------:R-:W-:-:S02]  /*b770*/  FSEL R7, R183, -INF , !P3 ;  /* 0xff800000b7077808 */ /* 0x000fc40005800000 */
[----:B------:R-:W-:Y:S02]  /*b780*/  FSEL R190, R29, -INF , !P4 ;  /* 0xff8000001dbe7808 */ /* 0x000fe40006000000 */
[----:B------:R-:W-:Y:S02]  /*b790*/  FSEL R191, R16, -INF , !P2 ;  /* 0xff80000010bf7808 */ /* 0x000fe40005000000 */
[----:B------:R-:W-:Y:S02]  /*b7a0*/  FMNMX3.FTZ R5, R5, R31, R30, !PT ;  /* 0x0000001f05057276 */ /* 0x000fe4000781001e */
[----:B------:R-:W-:Y:S02]  /*b7b0*/  FSEL R226, R10, -INF , !P0 ;  /* 0xff8000000ae27808 */ /* 0x000fe40004000000 */
[----:B------:R-:W-:Y:S02]  /*b7c0*/  FSEL R203, R7, -INF , !P5 ;  /* 0xff80000007cb7808 */ /* 0x000fe40006800000 */
[----:B------:R-:W-:-:S02]  /*b7d0*/  FMNMX3.FTZ R5, R5, R190, R191, !PT ;  /* 0x000000be05057276 */ /* 0x000fc400078100bf */
[----:B------:R-:W-:Y:S02]  /*b7e0*/  FMNMX3.FTZ R6, R6, R178, R179, !PT ;  /* 0x000000b206067276 */ /* 0x000fe400078100b3 */
[----:B------:R-:W-:Y:S02]  /*b7f0*/  FMNMX3.FTZ R5, R5, R226, R203, !PT ;  /* 0x000000e205057276 */ /* 0x000fe400078100cb */
[----:B------:R-:W-:Y:S01]  /*b800*/  FMNMX3.FTZ R8, R8, R198, R189, !PT ;  /* 0x000000c608087276 */ /* 0x000fe200078100bd */
[----:B------:R-:W2:Y:S01]  /*b810*/  SHFL.BFLY PT, R28, R6, 0x2, 0x1f ;  /* 0x0c401f00061c7f89 */ /* 0x000ea200000e0000 */
[----:B-1----:R-:W-:Y:S02]  /*b820*/  FMNMX.FTZ R215, R9, R27, !PT ;  /* 0x0000001b09d77209 */ /* 0x002fe40007810000 */
[----:B------:R-:W-:Y:S01]  /*b830*/  IADD3 R193, PT, PT, R216, 0xa000, RZ ;  /* 0x0000a000d8c17810 */ /* 0x000fe20007ffe0ff */
[----:B------:R-:W1:Y:S01]  /*b840*/  SHFL.BFLY PT, R7, R5, 0x2, 0x1f ;  /* 0x0c401f0005077f89 */ /* 0x000e6200000e0000 */
[----:B------:R-:W-:-:S03]  /*b850*/  FSETP.NEU.FTZ.AND P2, PT, R215, -INF , PT ;  /* 0xff800000d700780b */ /* 0x000fc60003f5d000 */
[----:B------:R-:W3:Y:S01]  /*b860*/  SHFL.BFLY PT, R19, R8, 0x2, 0x1f ;  /* 0x0c401f0008137f89 */ /* 0x000ee200000e0000 */
[----:B--2---:R-:W-:Y:S02]  /*b870*/  FMNMX.FTZ R6, R6, R28, !PT ;  /* 0x0000001c06067209 */ /* 0x004fe40007810000 */
[----:B-1----:R-:W-:Y:S02]  /*b880*/  FMNMX.FTZ R5, R5, R7, !PT ;  /* 0x0000000705057209 */ /* 0x002fe40007810000 */
[----:B---3--:R-:W-:-:S03]  /*b890*/  FMNMX.FTZ R3, R8, R19, !PT ;  /* 0x0000001308037209 */ /* 0x008fc60007810000 */
[----:B------:R-:W1:Y:S01]  /*b8a0*/  SHFL.BFLY PT, R7, R5, 0x1, 0x1f ;  /* 0x0c201f0005077f89 */ /* 0x000e6200000e0000 */
[----:B------:R-:W-:-:S03]  /*b8b0*/  FMUL.FTZ R19, R215, UR4 ;  /* 0x00000004d7137c20 */ /* 0x000fc60008410000 */
[----:B------:R-:W2:Y:S02]  /*b8c0*/  SHFL.BFLY PT, R8, R6, 0x1, 0x1f ;  /* 0x0c201f0006087f89 */ /* 0x000ea400000e0000 */
[----:B------:R-:W-:Y:S02]  /*b8d0*/  FSEL R19, R19, RZ, P2 ;  /* 0x000000ff13137208 */ /* 0x000fe40001000000 */
[----:B------:R-:W3:Y:S03]  /*b8e0*/  SHFL.BFLY PT, R9, R3, 0x1, 0x1f ;  /* 0x0c201f0003097f89 */ /* 0x000ee600000e0000 */
[--C-:B------:R-:W-:Y:S01]  /*b8f0*/  FFMA.FTZ R26, R26, UR4, -R19.reuse ;  /* 0x000000041a1a7c23 */ /* 0x100fe20008010813 */
[--C-:B------:R-:W-:Y:S01]  /*b900*/  FFMA.FTZ R25, R25, UR4, -R19.reuse ;  /* 0x0000000419197c23 */ /* 0x100fe20008010813 */
[--C-:B------:R-:W-:Y:S01]  /*b910*/  FFMA.FTZ R18, R18, UR4, -R19.reuse ;  /* 0x0000000412127c23 */ /* 0x100fe20008010813 */
[----:B------:R-:W-:Y:S01]  /*b920*/  FFMA.FTZ R21, R21, UR4, -R19 ;  /* 0x0000000415157c23 */ /* 0x000fe20008010813 */
[----:B------:R-:W-:Y:S08]  /*b930*/  MUFU.EX2 R251, R26 ;  /* 0x0000001a00fb7308 */ /* 0x000ff00000000800 */
[----:B------:R-:W-:Y:S01]  /*b940*/  MUFU.EX2 R192, R25 ;  /* 0x0000001900c07308 */ /* 0x000fe20000000800 */
[----:B-1----:R-:W-:-:S02]  /*b950*/  FMNMX.FTZ R212, R5, R7, !PT ;  /* 0x0000000705d47209 */ /* 0x002fc40007810000 */
[----:B------:R-:W-:Y:S02]  /*b960*/  FSEL R7, R215, RZ, P2 ;  /* 0x000000ffd7077208 */ /* 0x000fe40001000000 */
[C---:B------:R-:W-:Y:S01]  /*b970*/  FSETP.NEU.FTZ.AND P0, PT, R212.reuse, -INF , PT ;  /* 0xff800000d400780b */ /* 0x040fe20003f1d000 */
[----:B------:R-:W-:Y:S01]  /*b980*/  FMUL.FTZ R5, R212, UR4 ;  /* 0x00000004d4057c20 */ /* 0x000fe20008410000 */
[----:B--2---:R-:W-:Y:S01]  /*b990*/  FMNMX.FTZ R213, R6, R8, !PT ;  /* 0x0000000806d57209 */ /* 0x004fe20007810000 */
[----:B------:R1:W2:Y:S01]  /*b9a0*/  MUFU.EX2 R180, R18 ;  /* 0x0000001200b47308 */ /* 0x0002a20000000800 */
[----:B---3--:R-:W-:Y:S01]  /*b9b0*/  FMNMX.FTZ R214, R3, R9, !PT ;  /* 0x0000000903d67209 */ /* 0x008fe20007810000 */
[----:B------:R-:W-:Y:S01]  /*b9c0*/  FADD.FTZ R7, R136, -R7 ;  /* 0x8000000788077221 */ /* 0x000fe20000010000 */
[----:B------:R-:W-:Y:S01]  /*b9d0*/  FSEL R5, R5, RZ, P0 ;  /* 0x000000ff05057208 */ /* 0x000fe20000000000 */
[----:B------:R-:W-:Y:S01]  /*b9e0*/  FMUL.FTZ R3, R213, UR4 ;  /* 0x00000004d5037c20 */ /* 0x000fe20008410000 */
[----:B------:R-:W-:Y:S01]  /*b9f0*/  FSETP.NEU.FTZ.AND P4, PT, R214, -INF , PT ;  /* 0xff800000d600780b */ /* 0x000fe20003f9d000 */
[----:B------:R-:W-:Y:S01]  /*ba00*/  FMUL.FTZ R7, R7, UR4 ;  /* 0x0000000407077c20 */ /* 0x000fe20008410000 */
[----:B------:R-:W-:Y:S01]  /*ba10*/  FSETP.NEU.FTZ.AND P3, PT, R213, -INF , PT ;  /* 0xff800000d500780b */ /* 0x000fe20003f7d000 */
[--C-:B------:R-:W-:Y:S01]  /*ba20*/  FFMA.FTZ R6, R31, UR4, -R5.reuse ;  /* 0x000000041f067c23 */ /* 0x100fe20008010805 */
[--C-:B------:R-:W-:Y:S01]  /*ba30*/  FFMA.FTZ R24, R24, UR4, -R5.reuse ;  /* 0x0000000418187c23 */ /* 0x100fe20008010805 */
[----:B------:R2:W-:Y:S01]  /*ba40*/  MUFU.EX2 R252, R21 ;  /* 0x0000001500fc7308 */ /* 0x0005e20000000800 */
[----:B------:R-:W-:Y:S01]  /*ba50*/  FSEL R3, R3, RZ, P3 ;  /* 0x000000ff03037208 */ /* 0x000fe20001800000 */
[----:B------:R-:W-:Y:S01]  /*ba60*/  FFMA.FTZ R12, R12, UR4, -R5 ;  /* 0x000000040c0c7c23 */ /* 0x000fe20008010805 */
[----:B------:R-:W-:-:S03]  /*ba70*/  FSEL R8, R213, RZ, P3 ;  /* 0x000000ffd5087208 */ /* 0x000fc60001800000 */
[--C-:B------:R-:W-:Y:S01]  /*ba80*/  FFMA.FTZ R17, R17, UR4, -R3.reuse ;  /* 0x0000000411117c23 */ /* 0x100fe20008010803 */
[----:B-1----:R-:W-:Y:S01]  /*ba90*/  FMUL.FTZ R18, R214, UR4 ;  /* 0x00000004d6127c20 */ /* 0x002fe20008410000 */
[----:B------:R1:W-:Y:S01]  /*baa0*/  MUFU.EX2 R182, R6 ;  /* 0x0000000600b67308 */ /* 0x0003e20000000800 */
[--C-:B------:R-:W-:Y:S01]  /*bab0*/  FFMA.FTZ R13, R13, UR4, -R3.reuse ;  /* 0x000000040d0d7c23 */ /* 0x100fe20008010803 */
[--C-:B------:R-:W-:Y:S01]  /*bac0*/  FFMA.FTZ R14, R14, UR4, -R3.reuse ;  /* 0x000000040e0e7c23 */ /* 0x100fe20008010803 */
[----:B------:R-:W-:Y:S01]  /*bad0*/  FFMA.FTZ R23, R23, UR4, -R3 ;  /* 0x0000000417177c23 */ /* 0x000fe20008010803 */
[----:B------:R-:W-:-:S04]  /*bae0*/  FSEL R18, R18, RZ, P4 ;  /* 0x000000ff12127208 */ /* 0x000fc80002000000 */
[----:B------:R3:W-:Y:S01]  /*baf0*/  MUFU.EX2 R248, R24 ;  /* 0x0000001800f87308 */ /* 0x0007e20000000800 */
[--C-:B------:R-:W-:Y:S01]  /*bb00*/  FFMA.FTZ R22, R22, UR4, -R18.reuse ;  /* 0x0000000416167c23 */ /* 0x100fe20008010812 */
[--C-:B------:R-:W-:Y:S01]  /*bb10*/  FFMA.FTZ R11, R11, UR4, -R18.reuse ;  /* 0x000000040b0b7c23 */ /* 0x100fe20008010812 */
[--C-:B------:R-:W-:Y:S01]  /*bb20*/  FFMA.FTZ R15, R15, UR4, -R18.reuse ;  /* 0x000000040f0f7c23 */ /* 0x100fe20008010812 */
[----:B------:R-:W-:Y:S01]  /*bb30*/  FFMA.FTZ R20, R20, UR4, -R18 ;  /* 0x0000000414147c23 */ /* 0x000fe20008010812 */
[----:B--2---:R-:W-:-:S03]  /*bb40*/  MOV R21, R180 ;  /* 0x000000b400157202 */ /* 0x004fc60000000f00 */
[----:B------:R-:W-:Y:S01]  /*bb50*/  MUFU.EX2 R184, R17 ;  /* 0x0000001100b87308 */ /* 0x000fe20000000800 */
[----:B-1----:R-:W-:Y:S02]  /*bb60*/  FFMA.FTZ R6, R30, UR4, -R5 ;  /* 0x000000041e067c23 */ /* 0x002fe40008010805 */
[----:B------:R-:W-:Y:S05]  /*bb70*/  LDSM.16.MT88.4 R28, [R220+0xb000] ;  /* 0x00b00000dc1c783b */ /* 0x000fea0000004200 */
[----:B------:R1:W2:Y:S01]  /*bb80*/  MUFU.EX2 R181, R6 ;  /* 0x0000000600b57308 */ /* 0x0002a20000000800 */
[----:B---3--:R-:W3:Y:S07]  /*bb90*/  LDSM.16.MT88.4 R24, [R216+0xa000] ;  /* 0x00a00000d818783b */ /* 0x008eee0000004200 */
[----:B------:R4:W-:Y:S08]  /*bba0*/  MUFU.EX2 R250, R22 ;  /* 0x0000001600fa7308 */ /* 0x0009f00000000800 */
[----:B------:R2:W-:Y:S01]  /*bbb0*/  MUFU.EX2 R186, R11 ;  /* 0x0000000b00ba7308 */ /* 0x0005e20000000800 */
[----:B-1----:R-:W-:-:S05]  /*bbc0*/  FSEL R6, R214, RZ, P4 ;  /* 0x000000ffd6067208 */ /* 0x002fca0002000000 */
[----:B------:R-:W-:Y:S02]  /*bbd0*/  FADD.FTZ R6, R135, -R6 ;  /* 0x8000000687067221 */ /* 0x000fe40000010000 */
[----:B------:R-:W-:Y:S01]  /*bbe0*/  MUFU.EX2 R187, R15 ;  /* 0x0000000f00bb7308 */ /* 0x000fe20000000800 */
[----:B----4-:R-:W-:Y:S01]  /*bbf0*/  MOV R22, R243 ;  /* 0x000000f300167202 */ /* 0x010fe20000000f00 */
[----:B------:R-:W-:Y:S01]  /*bc00*/  FMUL.FTZ R16, R6, UR4 ;  /* 0x0000000406107c20 */ /* 0x000fe20008410000 */
[----:B------:R-:W-:-:S05]  /*bc10*/  FSEL R6, R212, RZ, P0 ;  /* 0x000000ffd4067208 */ /* 0x000fca0000000000 */
[----:B------:R-:W1:Y:S01]  /*bc20*/  MUFU.EX2 R188, R20 ;  /* 0x0000001400bc7308 */ /* 0x000e620000000800 */
[----:B------:R-:W-:Y:S01]  /*bc30*/  FADD.FTZ R6, R137, -R6 ;  /* 0x8000000689067221 */ /* 0x000fe20000010000 */
[----:B--2---:R-:W-:Y:S01]  /*bc40*/  F2FP.BF16.F32.PACK_AB R11, R181, R182 ;  /* 0x000000b6b50b723e */ /* 0x004fe200000010ff */
[----:B------:R-:W2:Y:S02]  /*bc50*/  LDSM.16.MT88.4 R136, [R219] ;  /* 0x00000000db88783b */ /* 0x000ea40000004200 */
[----:B------:R-:W-:-:S03]  /*bc60*/  FMUL.FTZ R6, R6, UR4 ;  /* 0x0000000406067c20 */ /* 0x000fc60008410000 */
[----:B------:R-:W4:Y:S08]  /*bc70*/  MUFU.EX2 R17, R7 ;  /* 0x0000000700117308 */ /* 0x000f300000000800 */
[----:B------:R-:W5:Y:S01]  /*bc80*/  MUFU.EX2 R16, R16 ;  /* 0x0000001000107308 */ /* 0x000f620000000800 */
[----:B-1----:R-:W-:Y:S02]  /*bc90*/  F2FP.BF16.F32.PACK_AB R15, R188, R187 ;  /* 0x000000bbbc0f723e */ /* 0x002fe400000010ff */
[----:B------:R-:W-:-:S02]  /*bca0*/  IADD3 R20, PT, PT, R216, 0xa040, RZ ;  /* 0x0000a040d8147810 */ /* 0x000fc40007ffe0ff */
[----:B------:R-:W-:-:S03]  /*bcb0*/  @P6 IADD3 R20, PT, PT, R193, -0x40, RZ ;  /* 0xffffffc0c1146810 */ /* 0x000fc60007ffe0ff */
[----:B------:R1:W-:Y:S01]  /*bcc0*/  MUFU.EX2 R183, R13 ;  /* 0x0000000d00b77308 */ /* 0x0003e20000000800 */
[-C--:B----4-:R-:W-:Y:S01]  /*bcd0*/  FMUL.FTZ R140, R140, R17.reuse ;  /* 0x000000118c8c7220 */ /* 0x090fe20000410000 */
[-C--:B------:R-:W-:Y:S01]  /*bce0*/  FMUL.FTZ R141, R141, R17.reuse ;  /* 0x000000118d8d7220 */ /* 0x080fe20000410000 */
[----:B------:R-:W-:Y:S01]  /*bcf0*/  FADD.FTZ R7, R134, -R8 ;  /* 0x8000000886077221 */ /* 0x000fe20000010000 */
[----:B------:R-:W-:Y:S01]  /*bd00*/  LDSM.16.MT88.4 R32, [R20+0x1000] ;  /* 0x001000001420783b */ /* 0x000fe20000004200 */
[-C--:B------:R-:W-:Y:S01]  /*bd10*/  FMUL.FTZ R52, R52, R17.reuse ;  /* 0x0000001134347220 */ /* 0x080fe20000410000 */
[-C--:B------:R-:W-:Y:S01]  /*bd20*/  FMUL.FTZ R53, R53, R17.reuse ;  /* 0x0000001135357220 */ /* 0x080fe20000410000 */
[----:B------:R-:W-:Y:S01]  /*bd30*/  FMUL.FTZ R7, R7, UR4 ;  /* 0x0000000407077c20 */ /* 0x000fe20008410000 */
[----:B------:R4:W3:Y:S01]  /*bd40*/  MUFU.EX2 R185, R14 ;  /* 0x0000000e00b97308 */ /* 0x0008e20000000800 */
[-C--:B-----5:R-:W-:Y:S01]  /*bd50*/  FMUL.FTZ R142, R142, R16.reuse ;  /* 0x000000108e8e7220 */ /* 0x0a0fe20000410000 */
[-C--:B------:R-:W-:Y:S01]  /*bd60*/  FMUL.FTZ R143, R143, R16.reuse ;  /* 0x000000108f8f7220 */ /* 0x080fe20000410000 */
[----:B------:R-:W-:Y:S01]  /*bd70*/  LDSM.16.MT88.4 R132, [R216+0xb000] ;  /* 0x00b00000d884783b */ /* 0x000fe20000004200 */
[-C--:B------:R-:W-:Y:S01]  /*bd80*/  FMUL.FTZ R54, R54, R16.reuse ;  /* 0x0000001036367220 */ /* 0x080fe20000410000 */
[----:B------:R-:W-:Y:S01]  /*bd90*/  FMUL.FTZ R55, R55, R16 ;  /* 0x0000001037377220 */ /* 0x000fe20000410000 */
[-C--:B------:R-:W-:Y:S01]  /*bda0*/  FMUL.FTZ R152, R152, R17.reuse ;  /* 0x0000001198987220 */ /* 0x080fe20000410000 */
[-C--:B------:R-:W-:Y:S01]  /*bdb0*/  FMUL.FTZ R153, R153, R17.reuse ;  /* 0x0000001199997220 */ /* 0x080fe20000410000 */
[----:B------:R5:W2:Y:S01]  /*bdc0*/  MUFU.EX2 R180, R12 ;  /* 0x0000000c00b47308 */ /* 0x000aa20000000800 */
[----:B-1----:R-:W-:Y:S01]  /*bdd0*/  F2FP.BF16.F32.PACK_AB R13, R186, R250 ;  /* 0x000000faba0d723e */ /* 0x002fe200000010ff */
[-C--:B------:R-:W-:Y:S01]  /*bde0*/  FMUL.FTZ R154, R154, R16.reuse ;  /* 0x000000109a9a7220 */ /* 0x080fe20000410000 */
[-C--:B------:R-:W-:Y:S01]  /*bdf0*/  FMUL.FTZ R155, R155, R16.reuse ;  /* 0x000000109b9b7220 */ /* 0x080fe20000410000 */
[-C--:B------:R-:W-:Y:S01]  /*be00*/  FMUL.FTZ R64, R64, R17.reuse ;  /* 0x0000001140407220 */ /* 0x080fe20000410000 */
[----:B------:R-:W-:Y:S01]  /*be10*/  FMUL.FTZ R65, R65, R17 ;  /* 0x0000001141417220 */ /* 0x000fe20000410000 */
[-C--:B------:R-:W-:Y:S01]  /*be20*/  FMUL.FTZ R66, R66, R16.reuse ;  /* 0x0000001042427220 */ /* 0x080fe20000410000 */
[----:B------:R-:W-:Y:S01]  /*be30*/  FMUL.FTZ R67, R67, R16 ;  /* 0x0000001043437220 */ /* 0x000fe20000410000 */
[----:B------:R-:W1:Y:S01]  /*be40*/  MUFU.EX2 R249, R23 ;  /* 0x0000001700f97308 */ /* 0x000e620000000800 */
[----:B----4-:R-:W-:Y:S01]  /*be50*/  F2FP.BF16.F32.PACK_AB R14, R192, R251 ;  /* 0x000000fbc00e723e */ /* 0x010fe200000010ff */
[-C--:B------:R-:W-:Y:S01]  /*be60*/  FMUL.FTZ R156, R156, R17.reuse ;  /* 0x000000119c9c7220 */ /* 0x080fe20000410000 */
[----:B---3--:R-:W-:Y:S01]  /*be70*/  F2FP.BF16.F32.PACK_AB R10, R185, R184 ;  /* 0x000000b8b90a723e */ /* 0x008fe200000010ff */
[-C--:B------:R-:W-:Y:S01]  /*be80*/  FMUL.FTZ R157, R157, R17.reuse ;  /* 0x000000119d9d7220 */ /* 0x080fe20000410000 */
[-C--:B------:R-:W-:Y:S01]  /*be90*/  FMUL.FTZ R158, R158, R16.reuse ;  /* 0x000000109e9e7220 */ /* 0x080fe20000410000 */
[----:B------:R-:W-:Y:S01]  /*bea0*/  FMUL.FTZ R159, R159, R16 ;  /* 0x000000109f9f7220 */ /* 0x000fe20000410000 */
[----:B------:R-:W-:Y:S01]  /*beb0*/  FMUL.FTZ R168, R168, R17 ;  /* 0x00000011a8a87220 */ /* 0x000fe20000410000 */
[----:B------:R-:W3:Y:S01]  /*bec0*/  MUFU.EX2 R7, R7 ;  /* 0x0000000700077308 */ /* 0x000ee20000000800 */
[----:B-----5:R-:W-:Y:S01]  /*bed0*/  F2FP.BF16.F32.PACK_AB R12, R252, R21 ;  /* 0x00000015fc0c723e */ /* 0x020fe200000010ff */
[-C--:B------:R-:W-:Y:S01]  /*bee0*/  FMUL.FTZ R169, R169, R17.reuse ;  /* 0x00000011a9a97220 */ /* 0x080fe20000410000 */
[----:B--2---:R-:W-:Y:S01]  /*bef0*/  F2FP.BF16.F32.PACK_AB R9, R180, R248 ;  /* 0x000000f8b409723e */ /* 0x004fe200000010ff */
[-C--:B------:R-:W-:Y:S01]  /*bf00*/  FMUL.FTZ R170, R170, R16.reuse ;  /* 0x00000010aaaa7220 */ /* 0x080fe20000410000 */
[-C--:B------:R-:W-:Y:S01]  /*bf10*/  FMUL.FTZ R171, R171, R16.reuse ;  /* 0x00000010abab7220 */ /* 0x080fe20000410000 */
[-C--:B------:R-:W-:Y:S01]  /*bf20*/  FMUL.FTZ R68, R68, R17.reuse ;  /* 0x0000001144447220 */ /* 0x080fe20000410000 */
[----:B------:R-:W-:Y:S01]  /*bf30*/  FMUL.FTZ R69, R69, R17 ;  /* 0x0000001145457220 */ /* 0x000fe20000410000 */
[C---:B------:R-:W-:Y:S01]  /*bf40*/  HMMA.16816.F32.BF16 R244, R12.reuse, R24, R140 ;  /* 0x000000180cf4723c */ /* 0x040fe2000004188c */
[----:B------:R-:W2:Y:S01]  /*bf50*/  LDSM.16.MT88.4 R140, [R20] ;  /* 0x00000000148c783b */ /* 0x000ea20000004200 */
[----:B------:R-:W4:Y:S01]  /*bf60*/  MUFU.EX2 R6, R6 ;  /* 0x0000000600067308 */ /* 0x000f220000000800 */
[----:B-1----:R-:W-:Y:S01]  /*bf70*/  F2FP.BF16.F32.PACK_AB R8, R183, R249 ;  /* 0x000000f9b708723e */ /* 0x002fe200000010ff */
[----:B------:R-:W-:Y:S01]  /*bf80*/  FMUL.FTZ R70, R70, R16 ;  /* 0x0000001046467220 */ /* 0x000fe20000410000 */
[----:B------:R-:W-:Y:S01]  /*bf90*/  MOV R23, R242 ;  /* 0x000000f200177202 */ /* 0x000fe20000000f00 */
[----:B------:R-:W-:Y:S01]  /*bfa0*/  FMUL.FTZ R71, R71, R16 ;  /* 0x0000001047477220 */ /* 0x000fe20000410000 */
[----:B------:R-:W-:Y:S01]  /*bfb0*/  FMUL.FTZ R80, R80, R17 ;  /* 0x0000001150507220 */ /* 0x000fe20000410000 */
[----:B------:R-:W-:Y:S01]  /*bfc0*/  HMMA.16816.F32.BF16 R52, R12, R136, R52 ;  /* 0x000000880c34723c */ /* 0x000fe20000041834 */
        /* <DEDUP_REMOVED lines=10> */
[-C--:B----4-:R-:W-:Y:S01]  /*c070*/  FMUL.FTZ R146, R146, R6.reuse ;  /* 0x0000000692927220 */ /* 0x090fe20000410000 */
        /* <DEDUP_REMOVED lines=95> */
[----:B------:R-:W-:Y:S01]  /*c670*/  FMUL.FTZ R129, R129, R17 ;  /* 0x0000001181817220 */ /* 0x000fe20000410000 */
[-C--:B------:R-:W-:Y:S01]  /*c680*/  FMUL.FTZ R130, R130, R16.reuse ;  /* 0x0000001082827220 */ /* 0x080fe20000410000 */
[----:B------:R-:W-:Y:S01]  /*c690*/  FMUL.FTZ R131, R131, R16 ;  /* 0x0000001083837220 */ /* 0x000fe20000410000 */
        /* <DEDUP_REMOVED lines=9> */
[----:B------:R-:W-:Y:S01]  /*c730*/  FFMA.FTZ R8, R176, UR4, -R3 ;  /* 0x00000004b0087c23 */ /* 0x000fe20008010803 */
[----:B------:R-:W-:-:S02]  /*c740*/  MOV R176, R24 ;  /* 0x0000001800b07202 */ /* 0x000fc40000000f00 */
[----:B------:R-:W-:Y:S01]  /*c750*/  MOV R127, R192 ;  /* 0x000000c0007f7202 */ /* 0x000fe20000000f00 */
[----:B------:R1:W2:Y:S02]  /*c760*/  MUFU.EX2 R136, R8 ;  /* 0x0000000800887308 */ /* 0x0002a40000000800 */
[----:B------:R-:W-:Y:S01]  /*c770*/  FFMA.FTZ R6, R176, R6, R248 ;  /* 0x00000006b0067223 */ /* 0x000fe200000100f8 */
[C---:B------:R-:W-:Y:S01]  /*c780*/  HMMA.16816.F32.BF16 R236, R12.reuse, R26, R152 ;  /* 0x0000001a0cec723c */ /* 0x040fe20000041898 */
[----:B------:R-:W-:Y:S07]  /*c790*/  LDSM.16.MT88.4 R152, [R216+0xa800] ;  /* 0x00a80000d898783b */ /* 0x000fee0000004200 */
[----:B------:R-:W-:Y:S01]  /*c7a0*/  HMMA.16816.F32.BF16 R192, R12, R138, R64 ;  /* 0x0000008a0cc0723c */ /* 0x000fe20000041840 */
[----:B------:R-:W-:Y:S01]  /*c7b0*/  LDSM.16.MT88.4 R64, [R219+0x800] ;  /* 0x00080000db40783b */ /* 0x000fe20000004200 */
[----:B------:R-:W-:Y:S01]  /*c7c0*/  MOV R139, R127 ;  /* 0x0000007f008b7202 */ /* 0x000fe20000000f00 */
[----:B-1----:R-:W-:Y:S01]  /*c7d0*/  FFMA.FTZ R8, R177, UR4, -R3 ;  /* 0x00000004b1087c23 */ /* 0x002fe20008010803 */
[----:B------:R-:W-:-:S04]  /*c7e0*/  MOV R177, R25 ;  /* 0x0000001900b17202 */ /* 0x000fc80000000f00 */
[----:B------:R-:W-:Y:S01]  /*c7f0*/  HMMA.16816.F32.BF16 R156, R12, R172, R156 ;  /* 0x000000ac0c9c723c */ /* 0x000fe2000004189c */
[----:B------:R1:W3:Y:S01]  /*c800*/  MUFU.EX2 R27, R8 ;  /* 0x00000008001b7308 */ /* 0x0002e20000000800 */
[----:B------:R-:W-:-:S06]  /*c810*/  FFMA.FTZ R7, R177, R7, R249 ;  /* 0x00000007b1077223 */ /* 0x000fcc00000100f9 */
[----:B------:R-:W-:Y:S01]  /*c820*/  HMMA.16816.F32.BF16 R204, R12, R174, R168 ;  /* 0x000000ae0ccc723c */ /* 0x000fe200000418a8 */
[----:B------:R-:W-:Y:S01]  /*c830*/  LDSM.16.MT88.4 R168, [R220+0xa800] ;  /* 0x00a80000dca8783b */ /* 0x000fe20000004200 */
[----:B------:R-:W-:-:S04]  /*c840*/  FADD.FTZ R7, R183, R7 ;  /* 0x00000007b7077221 */ /* 0x000fc80000010000 */
[----:B------:R-:W-:Y:S02]  /*c850*/  FADD.FTZ R7, R184, R7 ;  /* 0x00000007b8077221 */ /* 0x000fe40000010000 */
[C---:B------:R-:W-:Y:S02]  /*c860*/  HMMA.16816.F32.BF16 R68, R12.reuse, R132, R68 ;  /* 0x000000840c44723c */ /* 0x040fe40000041844 */
[----:B------:R-:W-:Y:S01]  /*c870*/  FADD.FTZ R7, R185, R7 ;  /* 0x00000007b9077221 */ /* 0x000fe20000010000 */
[--C-:B-1----:R-:W-:Y:S01]  /*c880*/  FFMA.FTZ R8, R178, UR4, -R3.reuse ;  /* 0x00000004b2087c23 */ /* 0x102fe20008010803 */
[----:B------:R-:W-:Y:S01]  /*c890*/  FFMA.FTZ R3, R179, UR4, -R3 ;  /* 0x00000004b3037c23 */ /* 0x000fe20008010803 */
[----:B------:R-:W-:Y:S01]  /*c8a0*/  MOV R178, R23 ;  /* 0x0000001700b27202 */ /* 0x000fe20000000f00 */
[----:B--2---:R-:W-:Y:S01]  /*c8b0*/  FADD.FTZ R7, R136, R7 ;  /* 0x0000000788077221 */ /* 0x004fe20000010000 */
[----:B------:R-:W-:Y:S01]  /*c8c0*/  MOV R179, R22 ;  /* 0x0000001600b37202 */ /* 0x000fe20000000f00 */
[----:B------:R1:W-:Y:S01]  /*c8d0*/  MUFU.EX2 R25, R3 ;  /* 0x0000000300197308 */ /* 0x0003e20000000800 */
[----:B------:R-:W-:Y:S01]  /*c8e0*/  HMMA.16816.F32.BF16 R172, R12, R134, R80 ;  /* 0x000000860cac723c */ /* 0x000fe20000041850 */
[----:B------:R-:W-:Y:S01]  /*c8f0*/  LDSM.16.MT88.4 R80, [R216+0xb800] ;  /* 0x00b80000d850783b */ /* 0x000fe20000004200 */
[C---:B---3--:R-:W-:Y:S01]  /*c900*/  F2FP.BF16.F32.PACK_AB R124, R27.reuse, R136 ;  /* 0x000000881b7c723e */ /* 0x048fe200000010ff */
[----:B------:R-:W-:Y:S01]  /*c910*/  FADD.FTZ R7, R27, R7 ;  /* 0x000000071b077221 */ /* 0x000fe20000010000 */
[----:B------:R-:W-:-:S03]  /*c920*/  MOV R136, R215 ;  /* 0x000000d700887202 */ /* 0x000fc60000000f00 */
[----:B------:R2:W3:Y:S01]  /*c930*/  MUFU.EX2 R26, R8 ;  /* 0x00000008001a7308 */ /* 0x0004e20000000800 */
[----:B------:R-:W-:Y:S01]  /*c940*/  HMMA.16816.F32.BF16 R36, R12, R140, R36 ;  /* 0x0000008c0c24723c */ /* 0x000fe20000041824 */
[----:B-1----:R-:W-:Y:S01]  /*c950*/  FFMA.FTZ R3, R190, UR4, -R5 ;  /* 0x00000004be037c23 */ /* 0x002fe20008010805 */
[----:B------:R-:W-:-:S06]  /*c960*/  MOV R190, R21 ;  /* 0x0000001500be7202 */ /* 0x000fcc0000000f00 */
[----:B------:R-:W-:Y:S01]  /*c970*/  HMMA.16816.F32.BF16 R84, R12, R28, R84 ;  /* 0x0000001c0c54723c */ /* 0x000fe20000041854 */
[----:B------:R1:W-:Y:S01]  /*c980*/  MUFU.EX2 R24, R3 ;  /* 0x0000000300187308 */ /* 0x0003e20000000800 */
[----:B--2---:R-:W2:Y:S01]  /*c990*/  LDSM.16.MT88.4 R8, [R219+0x1800] ;  /* 0x00180000db08783b */ /* 0x004ea20000004200 */
[----:B---3--:R-:W-:-:S05]  /*c9a0*/  F2FP.BF16.F32.PACK_AB R126, R25, R26 ;  /* 0x0000001a197e723e */ /* 0x008fca00000010ff */
[C---:B------:R-:W-:Y:S01]  /*c9b0*/  HMMA.16816.F32.BF16 R132, R12.reuse, R30, R96 ;  /* 0x0000001e0c84723c */ /* 0x040fe20000041860 */
[----:B------:R-:W-:Y:S01]  /*c9c0*/  FADD.FTZ R7, R26, R7 ;  /* 0x000000071a077221 */ /* 0x000fe20000010000 */
[----:B------:R-:W-:Y:S06]  /*c9d0*/  LDSM.16.MT88.4 R96, [R220+0xb800] ;  /* 0x00b80000dc60783b */ /* 0x000fec0000004200 */
[----:B------:R-:W-:Y:S01]  /*c9e0*/  HMMA.16816.F32.BF16 R100, R12, R32, R100 ;  /* 0x000000200c64723c */ /* 0x000fe20000041864 */
[----:B-1----:R-:W-:-:S04]  /*c9f0*/  FFMA.FTZ R3, R191, UR4, -R5 ;  /* 0x00000004bf037c23 */ /* 0x002fc80008010805 */
[----:B------:R1:W3:Y:S03]  /*ca00*/  MUFU.EX2 R23, R3 ;  /* 0x0000000300177308 */ /* 0x0002e60000000800 */
[C---:B------:R-:W-:Y:S01]  /*ca10*/  HMMA.16816.F32.BF16 R140, R12.reuse, R142, R48 ;  /* 0x0000008e0c8c723c */ /* 0x040fe20000041830 */
[----:B------:R-:W4:Y:S07]  /*ca20*/  LDSM.16.MT88.4 R48, [R20+0x800] ;  /* 0x000800001430783b */ /* 0x000f2e0000004200 */
[----:B------:R-:W-:Y:S01]  /*ca30*/  HMMA.16816.F32.BF16 R32, R12, R34, R112 ;  /* 0x000000220c20723c */ /* 0x000fe20000041870 */
[----:B------:R-:W5:Y:S01]  /*ca40*/  LDSM.16.MT88.4 R112, [R20+0x1800] ;  /* 0x001800001470783b */ /* 0x000f620000004200 */
[--C-:B-1----:R-:W-:Y:S01]  /*ca50*/  FFMA.FTZ R3, R226, UR4, -R5.reuse ;  /* 0x00000004e2037c23 */ /* 0x102fe20008010805 */
[----:B------:R-:W-:-:S05]  /*ca60*/  FFMA.FTZ R5, R203, UR4, -R5 ;  /* 0x00000004cb057c23 */ /* 0x000fca0008010805 */
[C---:B------:R-:W-:Y:S01]  /*ca70*/  HMMA.16816.F32.BF16 R116, R12.reuse, R40, R116 ;  /* 0x000000280c74723c */ /* 0x040fe20000041874 */
[----:B---3--:R-:W-:Y:S01]  /*ca80*/  F2FP.BF16.F32.PACK_AB R125, R23, R24 ;  /* 0x00000018177d723e */ /* 0x008fe200000010ff */
[----:B------:R1:W-:Y:S06]  /*ca90*/  MUFU.EX2 R22, R3 ;  /* 0x0000000300167308 */ /* 0x0003ec0000000800 */
[----:B------:R-:W-:Y:S01]  /*caa0*/  HMMA.16816.F32.BF16 R28, R12, R42, R128 ;  /* 0x0000002a0c1c723c */ /* 0x000fe20000041880 */
[----:B------:R-:W-:Y:S01]  /*cab0*/  FFMA.FTZ R14, R179, R17, R190 ;  /* 0x00000011b30e7223 */ /* 0x000fe200000100be */
[----:B------:R3:W2:Y:S03]  /*cac0*/  MUFU.EX2 R21, R5 ;  /* 0x0000000500157308 */ /* 0x0006a60000000800 */
        /* <DEDUP_REMOVED lines=86> */
[----:B------:R-:W4:Y:S04]  /*d030*/  LDL R179, [R1+0x4] ;  /* 0x0000040001b37983 */ /* 0x000f280000100800 */
[----:B------:R-:W5:Y:S04]  /*d040*/  LDL R177, [R1+0x30] ;  /* 0x0000300001b17983 */ /* 0x000f680000100800 */
[----:B------:R-:W3:Y:S04]  /*d050*/  LDL R176, [R1+0x2c] ;  /* 0x00002c0001b07983 */ /* 0x000ee80000100800 */
[----:B------:R-:W3:Y:S01]  /*d060*/  LDL R139, [R1+0x38] ;  /* 0x00003800018b7983 */ /* 0x000ee20000100800 */
[----:B------:R-:W-:Y:S01]  /*d070*/  VIADD R225, R233, 0xfffffffb ;  /* 0xfffffffbe9e17836 */ /* 0x000fe20000000000 */
[----:B------:R-:W-:-:S04]  /*d080*/  DEPBAR.LE SB0, 0x0 ;  /* 0x000080000000791a */ /* 0x000fc80000000000 */
[----:B------:R-:W-:Y:S01]  /*d090*/  BAR.SYNC.DEFER_BLOCKING 0x0 ;  /* 0x0000000000007b1d */ /* 0x000fe20000010000 */
[----:B--2---:R-:W-:-:S04]  /*d0a0*/  IMAD.WIDE.U32 R6, R225, R178, RZ ;  /* 0x000000b2e1067225 */ /* 0x004fc800078e00ff */
[----:B----4-:R-:W-:Y:S02]  /*d0b0*/  IMAD R3, R225, R179, R7 ;  /* 0x000000b3e1037224 */ /* 0x010fe400078e0207 */
[C---:B------:R-:W-:Y:S01]  /*d0c0*/  IMAD.SHL.U32 R5, R6.reuse, 0x20, RZ ;  /* 0x0000002006057824 */ /* 0x040fe200078e00ff */
[C---:B-----5:R-:W-:Y:S02]  /*d0d0*/  LEA R8, P1, R6.reuse, R177, 0x6 ;  /* 0x000000b106087211 */ /* 0x060fe400078230ff */
[--C-:B------:R-:W-:Y:S02]  /*d0e0*/  SHF.L.U64.HI R7, R6, 0x5, R3.reuse ;  /* 0x0000000506077819 */ /* 0x100fe40000010203 */
[----:B------:R-:W-:Y:S02]  /*d0f0*/  LEA R5, P0, R178, R5, 0x4 ;  /* 0x00000005b2057211 */ /* 0x000fe400078020ff */
[----:B---3--:R-:W-:Y:S02]  /*d100*/  LEA.HI.X R9, R6, R176, R3, 0x6, P1 ;  /* 0x000000b006097211 */ /* 0x008fe400008f3403 */
        /* <DEDUP_REMOVED lines=15> */
[----:B------:R-:W-:Y:S01]  /*d200*/  LDSM.16.M88.4 R16, [R217] ;  /* 0x00000000d910783b */ /* 0x000fe20000000200 */
[----:B------:R-:W-:-:S03]  /*d210*/  IMAD.MOV.U32 R226, RZ, RZ, R139 ;  /* 0x000000ffffe27224 */ /* 0x000fc600078e008b */
[----:B------:R-:W-:Y:S04]  /*d220*/  LDSM.16.M88.4 R132, [R3+0x8000] ;  /* 0x008000000384783b */ /* 0x000fe80000000200 */
[----:B-1----:R-:W1:Y:S04]  /*d230*/  LDSM.16.M88.4 R8, [R5+0x2000] ;  /* 0x002000000508783b */ /* 0x002e680000000200 */
[----:B------:R-:W5:Y:S04]  /*d240*/  LDSM.16.M88.4 R136, [R3+0x8800] ;  /* 0x008800000388783b */ /* 0x000f680000000200 */
[----:B------:R-:W2:Y:S04]  /*d250*/  LDSM.16.M88.4 R24, [R5] ;  /* 0x000000000518783b */ /* 0x000ea80000000200 */
[----:B------:R-:W-:Y:S04]  /*d260*/  LDSM.16.M88.4 R20, [R222+0x2000] ;  /* 0x00200000de14783b */ /* 0x000fe80000000200 */
[----:B------:R-:W2:Y:S04]  /*d270*/  LDSM.16.M88.4 R176, [R223+0x8000] ;  /* 0x00800000dfb0783b */ /* 0x000ea80000000200 */
[----:B------:R-:W2:Y:S01]  /*d280*/  LDSM.16.M88.4 R172, [R223+0x8800] ;  /* 0x00880000dfac783b */ /* 0x000ea20000000200 */
[C---:B---3--:R-:W-:Y:S03]  /*d290*/  HMMA.16816.F32.BF16 R188, R12.reuse, R32, RZ ;  /* 0x000000200cbc723c */ /* 0x048fe600000418ff */
[----:B------:R-:W0:Y:S05]  /*d2a0*/  LDGDEPBAR ;  /* 0x00000000000079af */ /* 0x000e2a0000000000 */
[C---:B----4-:R-:W-:Y:S08]  /*d2b0*/  HMMA.16816.F32.BF16 R180, R12.reuse, R28, RZ ;  /* 0x0000001c0cb4723c */ /* 0x050ff000000418ff */
[C---:B------:R-:W-:Y:S08]  /*d2c0*/  HMMA.16816.F32.BF16 R184, R12.reuse, R34, RZ ;  /* 0x000000220cb8723c */ /* 0x040ff000000418ff */
[----:B------:R-:W-:Y:S08]  /*d2d0*/  HMMA.16816.F32.BF16 R12, R12, R30, RZ ;  /* 0x0000001e0c0c723c */ /* 0x000ff000000418ff */
[----:B-1----:R-:W-:Y:S08]  /*d2e0*/  HMMA.16816.F32.BF16 R204, R8, R132, R188 ;  /* 0x0000008408cc723c */ /* 0x002ff000000418bc */
[----:B------:R-:W-:Y:S08]  /*d2f0*/  HMMA.16816.F32.BF16 R192, R16, R32, RZ ;  /* 0x0000002010c0723c */ /* 0x000ff000000418ff */
[C---:B-----5:R-:W-:Y:S08]  /*d300*/  HMMA.16816.F32.BF16 R200, R8.reuse, R136, R180 ;  /* 0x0000008808c8723c */ /* 0x060ff000000418b4 */
[C---:B------:R-:W-:Y:S08]  /*d310*/  HMMA.16816.F32.BF16 R196, R8.reuse, R134, R184 ;  /* 0x0000008608c4723c */ /* 0x040ff000000418b8 */
[----:B------:R-:W-:Y:S01]  /*d320*/  HMMA.16816.F32.BF16 R188, R8, R138, R12 ;  /* 0x0000008a08bc723c */ /* 0x000fe2000004180c */
[----:B------:R-:W1:Y:S07]  /*d330*/  LDSM.16.M88.4 R12, [R222] ;  /* 0x00000000de0c783b */ /* 0x000e6e0000000200 */
[C---:B------:R-:W-:Y:S08]  /*d340*/  HMMA.16816.F32.BF16 R32, R16.reuse, R34, RZ ;  /* 0x000000221020723c */ /* 0x040ff000000418ff */
[C---:B------:R-:W-:Y:S08]  /*d350*/  HMMA.16816.F32.BF16 R8, R16.reuse, R28, RZ ;  /* 0x0000001c1008723c */ /* 0x040ff000000418ff */
[----:B------:R-:W-:Y:S01]  /*d360*/  HMMA.16816.F32.BF16 R16, R16, R30, RZ ;  /* 0x0000001e1010723c */ /* 0x000fe200000418ff */
[----:B------:R-:W-:Y:S07]  /*d370*/  LDSM.16.M88.4 R28, [R221+0x8000] ;  /* 0x00800000dd1c783b */ /* 0x000fee0000000200 */
[C---:B--2---:R-:W-:Y:S08]  /*d380*/  HMMA.16816.F32.BF16 R180, R24.reuse, R132, R192 ;  /* 0x0000008418b4723c */ /* 0x044ff000000418c0 */
[C---:B------:R-:W-:Y:S01]  /*d390*/  HMMA.16816.F32.BF16 R184, R24.reuse, R136, R8 ;  /* 0x0000008818b8723c */ /* 0x040fe20000041808 */
[----:B------:R-:W2:Y:S07]  /*d3a0*/  LDSM.16.M88.4 R8, [R224+0x2000] ;  /* 0x00200000e008783b */ /* 0x000eae0000000200 */
[C---:B------:R-:W-:Y:S01]  /*d3b0*/  HMMA.16816.F32.BF16 R32, R24.reuse, R134, R32 ;  /* 0x000000861820723c */ /* 0x040fe20000041820 */
[----:B------:R-:W-:Y:S07]  /*d3c0*/  LDSM.16.M88.4 R132, [R218+UR5+0x9000] ;  /* 0x00900005da84783b */ /* 0x000fee0008000200 */
[----:B------:R-:W-:Y:S01]  /*d3d0*/  HMMA.16816.F32.BF16 R16, R24, R138, R16 ;  /* 0x0000008a1810723c */ /* 0x000fe20000041810 */
[----:B------:R-:W3:Y:S07]  /*d3e0*/  LDSM.16.M88.4 R24, [R221+0x8800] ;  /* 0x00880000dd18783b */ /* 0x000eee0000000200 */
[C---:B------:R-:W-:Y:S08]  /*d3f0*/  HMMA.16816.F32.BF16 R192, R20.reuse, R176, R204 ;  /* 0x000000b014c0723c */ /* 0x040ff000000418cc */
[C---:B------:R-:W-:Y:S08]  /*d400*/  HMMA.16816.F32.BF16 R200, R20.reuse, R172, R200 ;  /* 0x000000ac14c8723c */ /* 0x040ff000000418c8 */
[C---:B------:R-:W-:Y:S08]  /*d410*/  HMMA.16816.F32.BF16 R196, R20.reuse, R178, R196 ;  /* 0x000000b214c4723c */ /* 0x040ff000000418c4 */
[----:B------:R-:W-:Y:S01]  /*d420*/  HMMA.16816.F32.BF16 R188, R20, R174, R188 ;  /* 0x000000ae14bc723c */ /* 0x000fe200000418bc */
[----:B------:R-:W4:Y:S07]  /*d430*/  LDSM.16.M88.4 R20, [R224] ;  /* 0x00000000e014783b */ /* 0x000f2e0000000200 */
[C---:B-1----:R-:W-:Y:S08]  /*d440*/  HMMA.16816.F32.BF16 R180, R12.reuse, R176, R180 ;  /* 0x000000b00cb4723c */ /* 0x042ff000000418b4 */
[C---:B------:R-:W-:Y:S08]  /*d450*/  HMMA.16816.F32.BF16 R136, R12.reuse, R172, R184 ;  /* 0x000000ac0c88723c */ /* 0x040ff000000418b8 */
[C---:B------:R-:W-:Y:S01]  /*d460*/  HMMA.16816.F32.BF16 R176, R12.reuse, R178, R32 ;  /* 0x000000b20cb0723c */ /* 0x040fe20000041820 */
[----:B------:R-:W-:Y:S07]  /*d470*/  LDSM.16.M88.4 R32, [R218+UR5+0x9800] ;  /* 0x00980005da20783b */ /* 0x000fee0008000200 */
[----:B------:R-:W-:Y:S01]  /*d480*/  HMMA.16816.F32.BF16 R172, R12, R174, R16 ;  /* 0x000000ae0cac723c */ /* 0x000fe20000041810 */
[----:B------:R-:W1:Y:S04]  /*d490*/  LDSM.16.M88.4 R16, [R217+0x6000] ;  /* 0x00600000d910783b */ /* 0x000e680000000200 */
[----:B------:R-:W5:Y:S03]  /*d4a0*/  LDSM.16.M88.4 R12, [R217+0x4000] ;  /* 0x00400000d90c783b */ /* 0x000f660000000200 */
[C---:B--2---:R-:W-:Y:S08]  /*d4b0*/  HMMA.16816.F32.BF16 R184, R8.reuse, R28, R192 ;  /* 0x0000001c08b8723c */ /* 0x044ff000000418c0 */
[C---:B------:R-:W-:Y:S08]  /*d4c0*/  HMMA.16816.F32.BF16 R196, R8.reuse, R30, R196 ;  /* 0x0000001e08c4723c */ /* 0x040ff000000418c4 */
[C---:B---3--:R-:W-:Y:S08]  /*d4d0*/  HMMA.16816.F32.BF16 R208, R8.reuse, R24, R200 ;  /* 0x0000001808d0723c */ /* 0x048ff000000418c8 */
[----:B------:R-:W-:Y:S01]  /*d4e0*/  HMMA.16816.F32.BF16 R204, R8, R26, R188 ;  /* 0x0000001a08cc723c */ /* 0x000fe200000418bc */
[----:B------:R-:W-:Y:S07]  /*d4f0*/  LDSM.16.M88.4 R8, [R5+0x6000] ;  /* 0x006000000508783b */ /* 0x000fee0000000200 */
[C---:B----4-:R-:W-:Y:S01]  /*d500*/  HMMA.16816.F32.BF16 R192, R20.reuse, R24, R136 ;  /* 0x0000001814c0723c */ /* 0x050fe20000041888 */
[----:B------:R-:W2:Y:S07]  /*d510*/  LDSM.16.M88.4 R136, [R3+0x9800] ;  /* 0x009800000388783b */ /* 0x000eae0000000200 */
[C---:B------:R-:W-:Y:S08]  /*d520*/  HMMA.16816.F32.BF16 R200, R20.reuse, R28, R180 ;  /* 0x0000001c14c8723c */ /* 0x040ff000000418b4 */
[C---:B------:R-:W-:Y:S01]  /*d530*/  HMMA.16816.F32.BF16 R188, R20.reuse, R30, R176 ;  /* 0x0000001e14bc723c */ /* 0x040fe200000418b0 */
[----:B------:R-:W3:Y:S07]  /*d540*/  LDSM.16.M88.4 R28, [R3+0x9000] ;  /* 0x00900000031c783b */ /* 0x000eee0000000200 */
[----:B------:R-:W-:Y:S01]  /*d550*/  HMMA.16816.F32.BF16 R180, R20, R26, R172 ;  /* 0x0000001a14b4723c */ /* 0x000fe200000418ac */
[----:B------:R-:W4:Y:S07]  /*d560*/  LDSM.16.M88.4 R24, [R5+0x4000] ;  /* 0x004000000518783b */ /* 0x000f2e0000000200 */
[C---:B-1----:R-:W-:Y:S08]  /*d570*/  HMMA.16816.F32.BF16 R20, R16.reuse, R32, R208 ;  /* 0x000000201014723c */ /* 0x042ff000000418d0 */
[C---:B------:R-:W-:Y:S08]  /*d580*/  HMMA.16816.F32.BF16 R176, R16.reuse, R132, R184 ;  /* 0x0000008410b0723c */ /* 0x040ff000000418b8 */
[C---:B------:R-:W-:Y:S08]  /*d590*/  HMMA.16816.F32.BF16 R172, R16.reuse, R134, R196 ;  /* 0x0000008610ac723c */ /* 0x040ff000000418c4 */
[----:B------:R-:W-:Y:S08]  /*d5a0*/  HMMA.16816.F32.BF16 R16, R16, R34, R204 ;  /* 0x000000221010723c */ /* 0x000ff000000418cc */
[C---:B-----5:R-:W-:Y:S08]  /*d5b0*/  HMMA.16816.F32.BF16 R184, R12.reuse, R32, R192 ;  /* 0x000000200cb8723c */ /* 0x060ff000000418c0 */
[C---:B------:R-:W-:Y:S08]  /*d5c0*/  HMMA.16816.F32.BF16 R196, R12.reuse, R132, R200 ;  /* 0x000000840cc4723c */ /* 0x040ff000000418c8 */
[----:B------:R-:W-:Y:S01]  /*d5d0*/  HMMA.16816.F32.BF16 R188, R12, R134, R188 ;  /* 0x000000860cbc723c */ /* 0x000fe200000418bc */
[----:B------:R-:W-:Y:S07]  /*d5e0*/  LDSM.16.M88.4 R132, [R223+0x9000] ;  /* 0x00900000df84783b */ /* 0x000fee0000000200 */
[C---:B--2---:R-:W-:Y:S01]  /*d5f0*/  HMMA.16816.F32.BF16 R192, R8.reuse, R136, R20 ;  /* 0x0000008808c0723c */ /* 0x044fe20000041814 */
[----:B------:R-:W1:Y:S07]  /*d600*/  LDSM.16.M88.4 R20, [R222+0x6000] ;  /* 0x00600000de14783b */ /* 0x000e6e0000000200 */
[C---:B---3--:R-:W-:Y:S08]  /*d610*/  HMMA.16816.F32.BF16 R208, R8.reuse, R28, R176 ;  /* 0x0000001c08d0723c */ /* 0x048ff000000418b0 */
[----:B------:R-:W-:Y:S01]  /*d620*/  HMMA.16816.F32.BF16 R176, R8, R138, R16 ;  /* 0x0000008a08b0723c */ /* 0x000fe20000041810 */
[----:B------:R-:W2:Y:S07]  /*d630*/  LDSM.16.M88.4 R16, [R222+0x4000] ;  /* 0x00400000de10783b */ /* 0x000eae0000000200 */
[----:B------:R-:W-:Y:S01]  /*d640*/  HMMA.16816.F32.BF16 R180, R12, R34, R180 ;  /* 0x000000220cb4723c */ /* 0x000fe200000418b4 */
[----:B------:R-:W3:Y:S04]  /*d650*/  LDSM.16.M88.4 R32, [R223+0x9800] ;  /* 0x00980000df20783b */ /* 0x000ee80000000200 */
[----:B------:R-:W-:Y:S03]  /*d660*/  LDSM.16.M88.4 R12, [R224+0x4000] ;  /* 0x00400000e00c783b */ /* 0x000fe60000000200 */
[----:B------:R-:W-:Y:S01]  /*d670*/  HMMA.16816.F32.BF16 R204, R8, R30, R172 ;  /* 0x0000001e08cc723c */ /* 0x000fe200000418ac */
[----:B------:R-:W-:Y:S07]  /*d680*/  LDSM.16.M88.4 R8, [R224+0x6000] ;  /* 0x00600000e008783b */ /* 0x000fee0000000200 */
[C---:B----4-:R-:W-:Y:S08]  /*d690*/  HMMA.16816.F32.BF16 R172, R24.reuse, R28, R196 ;  /* 0x0000001c18ac723c */ /* 0x050ff000000418c4 */
[C---:B------:R-:W-:Y:S01]  /*d6a0*/  HMMA.16816.F32.BF16 R200, R24.reuse, R30, R188 ;  /* 0x0000001e18c8723c */ /* 0x040fe200000418bc */
[----:B------:R-:W4:Y:S07]  /*d6b0*/  LDSM.16.M88.4 R28, [R221+0x9000] ;  /* 0x00900000dd1c783b */ /* 0x000f2e0000000200 */
[C---:B------:R-:W-:Y:S08]  /*d6c0*/  HMMA.16816.F32.BF16 R188, R24.reuse, R136, R184 ;  /* 0x0000008818bc723c */ /* 0x040ff000000418b8 */
[----:B------:R-:W-:Y:S01]  /*d6d0*/  HMMA.16816.F32.BF16 R136, R24, R138, R180 ;  /* 0x0000008a1888723c */ /* 0x000fe200000418b4 */
[----:B------:R-:W5:Y:S01]  /*d6e0*/  LDSM.16.M88.4 R24, [R221+0x9800] ;  /* 0x00980000dd18783b */ /* 0x000f620000000200 */
[----:B------:R-:W-:Y:S01]  /*d6f0*/  VIADD R5, R227, 0x48 ;  /* 0x00000048e3057836 */ /* 0x000fe20000000000 */
[----:B------:R-:W-:-:S05]  /*d700*/  DEPBAR.LE SB0, 0x0 ;  /* 0x000080000000791a */ /* 0x000fca0000000000 */
[-C--:B-1----:R-:W-:Y:S08]  /*d710*/  HMMA.16816.F32.BF16 R184, R20, R132.reuse, R208 ;  /* 0x0000008414b8723c */ /* 0x082ff000000418d0 */
[----:B--2---:R-:W-:Y:S08]  /*d720*/  HMMA.16816.F32.BF16 R172, R16, R132, R172 ;  /* 0x0000008410ac723c */ /* 0x004ff000000418ac */
[-C--:B------:R-:W-:Y:S08]  /*d730*/  HMMA.16816.F32.BF16 R196, R20, R134.reuse, R204 ;  /* 0x0000008614c4723c */ /* 0x080ff000000418cc */
[----:B------:R-:W-:Y:S08]  /*d740*/  HMMA.16816.F32.BF16 R180, R16, R134, R200 ;  /* 0x0000008610b4723c */ /* 0x000ff000000418c8 */
[C---:B---3--:R-:W-:Y:S08]  /*d750*/  HMMA.16816.F32.BF16 R192, R20.reuse, R32, R192 ;  /* 0x0000002014c0723c */ /* 0x048ff000000418c0 */
[----:B------:R-:W-:Y:S08]  /*d760*/  HMMA.16816.F32.BF16 R176, R20, R34, R176 ;  /* 0x0000002214b0723c */ /* 0x000ff000000418b0 */
[C---:B------:R-:W-:Y:S08]  /*d770*/  HMMA.16816.F32.BF16 R132, R16.reuse, R32, R188 ;  /* 0x000000201084723c */ /* 0x040ff000000418bc */
[----:B------:R-:W-:Y:S08]  /*d780*/  HMMA.16816.F32.BF16 R32, R16, R34, R136 ;  /* 0x000000221020723c */ /* 0x000ff00000041888 */
[-C--:B----4-:R-:W-:Y:S08]  /*d790*/  HMMA.16816.F32.BF16 R20, R8, R28.reuse, R184 ;  /* 0x0000001c0814723c */ /* 0x090ff000000418b8 */
[----:B------:R-:W-:Y:S01]  /*d7a0*/  HMMA.16816.F32.BF16 R16, R12, R28, R172 ;  /* 0x0000001c0c10723c */ /* 0x000fe200000418ac */
[----:B------:R-:W-:-:S07]  /*d7b0*/  VIADD R3, R227, 0x8 ;  /* 0x00000008e3037836 */ /* 0x000fce0000000000 */
[C---:B------:R-:W-:Y:S08]  /*d7c0*/  HMMA.16816.F32.BF16 R180, R12.reuse, R30, R180 ;  /* 0x0000001e0cb4723c */ /* 0x040ff000000418b4 */
[C---:B-----5:R-:W-:Y:S08]  /*d7d0*/  HMMA.16816.F32.BF16 R132, R12.reuse, R24, R132 ;  /* 0x000000180c84723c */ /* 0x060ff00000041884 */
[----:B------:R-:W-:Y:S01]  /*d7e0*/  HMMA.16816.F32.BF16 R172, R12, R26, R32 ;  /* 0x0000001a0cac723c */ /* 0x000fe20000041820 */
[----:B------:R-:W-:Y:S01]  /*d7f0*/  VIADD R13, R0, 0xffffff60 ;  /* 0xffffff60000d7836 */ /* 0x000fe20000000000 */
[----:B------:R-:W-:Y:S04]  /*d800*/  BAR.SYNC.DEFER_BLOCKING 0x0 ;  /* 0x0000000000007b1d */ /* 0x000fe80000010000 */
[----:B------:R-:W-:-:S02]  /*d810*/  ISETP.GT.AND P1, PT, R5, R13, PT ;  /* 0x0000000d0500720c */ /* 0x000fc40003f24270 */
[----:B------:R-:W-:Y:S01]  /*d820*/  HMMA.16816.F32.BF16 R176, R8, R26, R176 ;  /* 0x0000001a08b0723c */ /* 0x000fe200000418b0 */
[----:B------:R-:W-:Y:S01]  /*d830*/  VIADD R12, R227, 0x40 ;  /* 0x00000040e30c7836 */ /* 0x000fe20000000000 */
[----:B------:R-:W-:Y:S02]  /*d840*/  FSEL R27, R22, -INF , !P1 ;  /* 0xff800000161b7808 */ /* 0x000fe40004800000 */
[----:B------:R-:W-:-:S04]  /*d850*/  ISETP.GT.AND P1, PT, R3, R13, PT ;  /* 0x0000000d0300720c */ /* 0x000fc80003f24270 */
[----:B------:R-:W-:Y:S01]  /*d860*/  HMMA.16816.F32.BF16 R196, R8, R30, R196 ;  /* 0x0000001e08c4723c */ /* 0x000fe200000418c4 */
[----:B------:R-:W-:Y:S01]  /*d870*/  FSEL R18, R18, -INF , !P1 ;  /* 0xff80000012127808 */ /* 0x000fe20004800000 */
[----:B------:R-:W-:-:S06]  /*d880*/  VIADD R7, R0, 0xffffff68 ;  /* 0xffffff6800077836 */ /* 0x000fcc0000000000 */
[----:B------:R-:W-:Y:S01]  /*d890*/  HMMA.16816.F32.BF16 R192, R8, R24, R192 ;  /* 0x0000001808c0723c */ /* 0x000fe200000418c0 */
[C---:B------:R-:W-:Y:S02]  /*d8a0*/  VIADD R8, R0.reuse, 0xffffff61 ;  /* 0xffffff6100087836 */ /* 0x040fe40000000000 */
[C---:B------:R-:W-:Y:S02]  /*d8b0*/  VIADD R9, R0.reuse, 0xffffff70 ;  /* 0xffffff7000097836 */ /* 0x040fe40000000000 */
[----:B------:R-:W-:Y:S01]  /*d8c0*/  VIADD R6, R0, 0xffffff69 ;  /* 0xffffff6900067836 */ /* 0x000fe20000000000 */
[-C--:B------:R-:W-:Y:S01]  /*d8d0*/  ISETP.GT.AND P2, PT, R12, R8.reuse, PT ;  /* 0x000000080c00720c */ /* 0x080fe20003f44270 */
[C---:B------:R-:W-:Y:S01]  /*d8e0*/  VIADD R11, R0.reuse, 0xffffff71 ;  /* 0xffffff71000b7836 */ /* 0x040fe20000000000 */
[----:B------:R-:W-:Y:S01]  /*d8f0*/  ISETP.GT.AND P1, PT, R3, R9, PT ;  /* 0x000000090300720c */ /* 0x000fe20003f24270 */
[C---:B------:R-:W-:Y:S01]  /*d900*/  VIADD R10, R0.reuse, 0xffffff78 ;  /* 0xffffff78000a7836 */ /* 0x040fe20000000000 */
[----:B------:R-:W-:Y:S01]  /*d910*/  ISETP.GT.AND P0, PT, R5, R8, PT ;  /* 0x000000080500720c */ /* 0x000fe20003f04270 */
[----:B------:R-:W-:Y:S01]  /*d920*/  VIADD R0, R0, 0xffffff79 ;  /* 0xffffff7900007836 */ /* 0x000fe20000000000 */
[----:B------:R-:W-:-:S02]  /*d930*/  FSEL R28, R21, -INF , !P2 ;  /* 0xff800000151c7808 */ /* 0x000fc40005000000 */
[----:B------:R-:W-:Y:S02]  /*d940*/  FSEL R134, R134, -INF , !P1 ;  /* 0xff80000086867808 */ /* 0x000fe40004800000 */
[C---:B------:R-:W-:Y:S02]  /*d950*/  ISETP.GT.AND P3, PT, R12.reuse, R13, PT ;  /* 0x0000000d0c00720c */ /* 0x040fe40003f64270 */
[----:B------:R-:W-:Y:S02]  /*d960*/  FSEL R31, R23, -INF , !P0 ;  /* 0xff800000171f7808 */ /* 0x000fe40004000000 */
[----:B------:R-:W-:Y:S02]  /*d970*/  ISETP.GT.AND P2, PT, R227, R8, PT ;  /* 0x00000008e300720c */ /* 0x000fe40003f44270 */
[----:B------:R-:W-:Y:S02]  /*d980*/  ISETP.GT.AND P1, PT, R12, R0, PT ;  /* 0x000000000c00720c */ /* 0x000fe40003f24270 */
[----:B------:R-:W-:-:S02]  /*d990*/  ISETP.GT.AND P0, PT, R3, R8, PT ;  /* 0x000000080300720c */ /* 0x000fc40003f04270 */
[----:B------:R-:W-:Y:S02]  /*d9a0*/  FSEL R29, R20, -INF , !P3 ;  /* 0xff800000141d7808 */ /* 0x000fe40005800000 */
[----:B------:R-:W-:Y:S02]  /*d9b0*/  FSEL R33, R17, -INF , !P2 ;  /* 0xff80000011217808 */ /* 0x000fe40005000000 */
[----:B------:R-:W-:Y:S02]  /*d9c0*/  FSEL R25, R177, -INF , !P1 ;  /* 0xff800000b1197808 */ /* 0x000fe40004800000 */
[----:B------:R-:W-:Y:S02]  /*d9d0*/  ISETP.GT.AND P3, PT, R227, R13, PT ;  /* 0x0000000de300720c */ /* 0x000fe40003f64270 */
[----:B------:R-:W-:Y:S02]  /*d9e0*/  FSEL R34, R19, -INF , !P0 ;  /* 0xff80000013227808 */ /* 0x000fe40004000000 */
[----:B------:R-:W-:-:S02]  /*d9f0*/  ISETP.GT.AND P2, PT, R12, R7, PT ;  /* 0x000000070c00720c */ /* 0x000fc40003f44270 */
[----:B------:R-:W-:Y:S02]  /*da00*/  ISETP.GT.U32.AND P1, PT, R225, R226, PT ;  /* 0x000000e2e100720c */ /* 0x000fe40003f24070 */
[-C--:B------:R-:W-:Y:S02]  /*da10*/  ISETP.GT.AND P0, PT, R12, R6.reuse, PT ;  /* 0x000000060c00720c */ /* 0x080fe40003f04270 */
[----:B------:R-:W-:Y:S02]  /*da20*/  FSEL R22, R16, -INF , !P3 ;  /* 0xff80000010167808 */ /* 0x000fe40005800000 */
[----:B------:R-:W-:Y:S02]  /*da30*/  FSEL R19, R196, -INF , !P2 ;  /* 0xff800000c4137808 */ /* 0x000fe40005000000 */
[C---:B------:R-:W-:Y:S02]  /*da40*/  ISETP.GT.AND P4, PT, R3.reuse, R7, PT ;  /* 0x000000070300720c */ /* 0x040fe40003f84270 */
[----:B------:R-:W-:-:S02]  /*da50*/  ISETP.GT.AND P3, PT, R3, R6, PT ;  /* 0x000000060300720c */ /* 0x000fc40003f64270 */
[C---:B------:R-:W-:Y:S02]  /*da60*/  ISETP.GT.AND P2, PT, R12.reuse, R11, PT ;  /* 0x0000000b0c00720c */ /* 0x040fe40003f44270 */
[----:B------:R-:W-:Y:S02]  /*da70*/  FSEL R20, R197, -INF , !P0 ;  /* 0xff800000c5147808 */ /* 0x000fe40004000000 */
[----:B------:R-:W-:Y:S02]  /*da80*/  ISETP.GT.AND P0, PT, R12, R10, PT ;  /* 0x0000000a0c00720c */ /* 0x000fe40003f04270 */
[----:B------:R-:W-:Y:S02]  /*da90*/  FSEL R35, R182, -INF , !P4 ;  /* 0xff800000b6237808 */ /* 0x000fe40006000000 */
[----:B------:R-:W-:Y:S02]  /*daa0*/  FSEL R136, R183, -INF , !P3 ;  /* 0xff800000b7887808 */ /* 0x000fe40005800000 */
[----:B------:R-:W-:-:S02]  /*dab0*/  FSEL R21, R193, -INF , !P2 ;  /* 0xff800000c1157808 */ /* 0x000fc40005000000 */
[C---:B------:R-:W-:Y:S02]  /*dac0*/  ISETP.GT.AND P5, PT, R3.reuse, R11, PT ;  /* 0x0000000b0300720c */ /* 0x040fe40003fa4270 */
[----:B------:R-:W-:Y:S02]  /*dad0*/  ISETP.GT.AND P4, PT, R3, R10, PT ;  /* 0x0000000a0300720c */ /* 0x000fe40003f84270 */
[----:B------:R-:W-:Y:S02]  /*dae0*/  ISETP.GT.AND P3, PT, R12, R9, PT ;  /* 0x000000090c00720c */ /* 0x000fe40003f64270 */
[C---:B------:R-:W-:Y:S02]  /*daf0*/  ISETP.GT.AND P2, PT, R5.reuse, R7, PT ;  /* 0x000000070500720c */ /* 0x040fe40003f44270 */
[----:B------:R-:W-:Y:S02]  /*db00*/  FSEL R26, R176, -INF , !P0 ;  /* 0xff800000b01a7808 */ /* 0x000fe40004000000 */
[----:B------:R-:W-:-:S02]  /*db10*/  ISETP.GT.AND P0, PT, R5, R6, PT ;  /* 0x000000060500720c */ /* 0x000fc40003f04270 */
[----:B------:R-:W-:Y:S02]  /*db20*/  FSEL R135, R135, -INF , !P5 ;  /* 0xff80000087877808 */ /* 0x000fe40006800000 */
[----:B------:R-:W-:Y:S02]  /*db30*/  FSEL R138, R174, -INF , !P4 ;  /* 0xff800000ae8a7808 */ /* 0x000fe40006000000 */
[----:B------:R-:W-:Y:S02]  /*db40*/  FSEL R24, R192, -INF , !P3 ;  /* 0xff800000c0187808 */ /* 0x000fe40005800000 */
[----:B------:R-:W-:Y:S02]  /*db50*/  FSEL R30, R198, -INF , !P2 ;  /* 0xff800000c61e7808 */ /* 0x000fe40005000000 */
[C---:B------:R-:W-:Y:S02]  /*db60*/  ISETP.GE.AND P5, PT, R13.reuse, R228, PT ;  /* 0x000000e40d00720c */ /* 0x040fe40003fa6270 */
[----:B------:R-:W-:-:S02]  /*db70*/  ISETP.GE.AND P4, PT, R13, R229, PT ;  /* 0x000000e50d00720c */ /* 0x000fc40003f86270 */
[C---:B------:R-:W-:Y:S02]  /*db80*/  ISETP.GE.AND P3, PT, R13.reuse, R230, PT ;  /* 0x000000e60d00720c */ /* 0x040fe40003f66270 */
[----:B------:R-:W-:Y:S02]  /*db90*/  ISETP.GE.AND P2, PT, R13, R231, PT ;  /* 0x000000e70d00720c */ /* 0x000fe40003f46270 */
[----:B------:R-:W-:Y:S01]  /*dba0*/  FSEL R32, R199, -INF , !P0 ;  /* 0xff800000c7207808 */ /* 0x000fe20004000000 */
[----:B------:R-:W-:Y:S10]  /*dbb0*/  @!P1 BRA `(.L_x_1307) ;  /* 0x0000000000549947 */ /* 0x000ff40003800000 */
[----:B------:R-:W2:Y:S04]  /*dbc0*/  LDL R243, [R1+0x28] ;  /* 0x0000280001f37983 */ /* 0x000ea80000100800 */
[----:B------:R-:W3:Y:S01]  /*dbd0*/  LDL R226, [R1+0x24] ;  /* 0x0000240001e27983 */ /* 0x000ee20000100800 */
[----:B------:R-:W-:-:S04]  /*dbe0*/  VIADD R14, R233, 0xfffffffa ;  /* 0xfffffffae90e7836 */ /* 0x000fc80000000000 */
[----:B------:R-:W-:-:S04]  /*dbf0*/  IMAD.WIDE.U32 R12, R14, R234, RZ ;  /* 0x000000ea0e0c7225 */ /* 0x000fc800078e00ff */
[----:B------:R-:W-:Y:S02]  /*dc00*/  IMAD R13, R14, R235, R13 ;  /* 0x000000eb0e0d7224 */ /* 0x000fe400078e020d */
[----:B------:R-:W-:-:S05]  /*dc10*/  IMAD.SHL.U32 R14, R12, 0x20, RZ ;  /* 0x000000200c0e7824 */ /* 0x000fca00078e00ff */
[----:B------:R-:W-:Y:S02]  /*dc20*/  LEA R16, P0, R234, R14, 0x4 ;  /* 0x0000000eea107211 */ /* 0x000fe400078020ff */
[----:B------:R-:W-:-:S04]  /*dc30*/  SHF.L.U64.HI R14, R12, 0x5, R13 ;  /* 0x000000050c0e7819 */ /* 0x000fc8000001020d */
        /* <DEDUP_REMOVED lines=13> */
.L_x_1307:
[----:B------:R-:W-:Y:S02]  /*dd10*/  FSEL R23, R18, -INF , !P4 ;  /* 0xff80000012177808 */ /* 0x000fe40006000000 */
[-C--:B------:R-:W-:Y:S02]  /*dd20*/  ISETP.GE.AND P4, PT, R8, R230.reuse, PT ;  /* 0x000000e60800720c */ /* 0x080fe40003f86270 */
[----:B-1----:R-:W-:Y:S02]  /*dd30*/  FSEL R12, R29, -INF , !P3 ;  /* 0xff8000001d0c7808 */ /* 0x002fe40005800000 */
[-C--:B------:R-:W-:Y:S02]  /*dd40*/  ISETP.GE.AND P3, PT, R7, R230.reuse, PT ;  /* 0x000000e60700720c */ /* 0x080fe40003f66270 */
[----:B------:R-:W-:Y:S02]  /*dd50*/  FSEL R15, R27, -INF , !P2 ;  /* 0xff8000001b0f7808 */ /* 0x000fe40005000000 */
[----:B------:R-:W-:-:S02]  /*dd60*/  ISETP.GE.AND P2, PT, R6, R230, PT ;  /* 0x000000e60600720c */ /* 0x000fc40003f46270 */
[----:B------:R-:W-:Y:S02]  /*dd70*/  FSEL R13, R28, -INF , !P4 ;  /* 0xff8000001c0d7808 */ /* 0x000fe40006000000 */
[----:B------:R-:W-:Y:S02]  /*dd80*/  FSEL R16, R19, -INF , !P3 ;  /* 0xff80000013107808 */ /* 0x000fe40005800000 */
[-C--:B------:R-:W-:Y:S02]  /*dd90*/  ISETP.GE.AND P3, PT, R9, R230.reuse, PT ;  /* 0x000000e60900720c */ /* 0x080fe40003f66270 */
[----:B------:R-:W-:Y:S02]  /*dda0*/  FSEL R18, R20, -INF , !P2 ;  /* 0xff80000014127808 */ /* 0x000fe40005000000 */
[----:B------:R-:W-:Y:S02]  /*ddb0*/  ISETP.GE.AND P4, PT, R11, R230, PT ;  /* 0x000000e60b00720c */ /* 0x000fe40003f86270 */
[----:B------:R-:W-:-:S02]  /*ddc0*/  FMNMX3.FTZ R14, R213, R12, R13, !PT ;  /* 0x0000000cd50e7276 */ /* 0x000fc4000781000d */
[----:B------:R-:W-:Y:S02]  /*ddd0*/  FSEL R184, R24, -INF , !P3 ;  /* 0xff80000018b87808 */ /* 0x000fe40005800000 */
[-C--:B------:R-:W-:Y:S02]  /*dde0*/  ISETP.GE.AND P2, PT, R10, R230.reuse, PT ;  /* 0x000000e60a00720c */ /* 0x080fe40003f46270 */
[----:B------:R-:W-:Y:S02]  /*ddf0*/  ISETP.GE.AND P3, PT, R0, R230, PT ;  /* 0x000000e60000720c */ /* 0x000fe40003f66270 */
[----:B------:R-:W-:Y:S02]  /*de00*/  FSEL R185, R21, -INF , !P4 ;  /* 0xff80000015b97808 */ /* 0x000fe40006000000 */
[----:B------:R-:W-:Y:S02]  /*de10*/  FMNMX3.FTZ R14, R14, R16, R18, !PT ;  /* 0x000000100e0e7276 */ /* 0x000fe40007810012 */
[----:B------:R-:W-:-:S02]  /*de20*/  FSEL R22, R22, -INF , !P5 ;  /* 0xff80000016167808 */ /* 0x000fc40006800000 */
[C---:B------:R-:W-:Y:S02]  /*de30*/  ISETP.GE.AND P0, PT, R8.reuse, R228, PT ;  /* 0x000000e40800720c */ /* 0x040fe40003f06270 */
[C---:B------:R-:W-:Y:S02]  /*de40*/  ISETP.GE.AND P5, PT, R8.reuse, R229, PT ;  /* 0x000000e50800720c */ /* 0x040fe40003fa6270 */
[----:B------:R-:W-:Y:S02]  /*de50*/  ISETP.GE.AND P4, PT, R8, R231, PT ;  /* 0x000000e70800720c */ /* 0x000fe40003f86270 */
[----:B------:R-:W-:Y:S02]  /*de60*/  FSEL R186, R26, -INF , !P2 ;  /* 0xff8000001aba7808 */ /* 0x000fe40005000000 */
[----:B------:R-:W-:Y:S02]  /*de70*/  FSEL R189, R25, -INF , !P3 ;  /* 0xff80000019bd7808 */ /* 0x000fe40005800000 */
[----:B------:R-:W-:-:S02]  /*de80*/  FMNMX3.FTZ R8, R14, R184, R185, !PT ;  /* 0x000000b80e087276 */ /* 0x000fc400078100b9 */
[----:B------:R-:W-:Y:S02]  /*de90*/  ISETP.GE.AND P3, PT, R7, R231, PT ;  /* 0x000000e70700720c */ /* 0x000fe40003f66270 */
[----:B------:R-:W-:Y:S02]  /*dea0*/  FMNMX3.FTZ R8, R8, R186, R189, !PT ;  /* 0x000000ba08087276 */ /* 0x000fe400078100bd */
[----:B------:R-:W-:Y:S02]  /*deb0*/  ISETP.GT.AND P2, PT, R5, R9, PT ;  /* 0x000000090500720c */ /* 0x000fe40003f44270 */
[----:B------:R-:W-:Y:S01]  /*dec0*/  FSEL R14, R31, -INF , !P4 ;  /* 0xff8000001f0e7808 */ /* 0x000fe20006000000 */
[----:B------:R-:W1:Y:S01]  /*ded0*/  SHFL.BFLY PT, R26, R8, 0x2, 0x1f ;  /* 0x0c401f00081a7f89 */ /* 0x000e6200000e0000 */
[----:B------:R-:W-:Y:S02]  /*dee0*/  FSEL R19, R30, -INF , !P3 ;  /* 0xff8000001e137808 */ /* 0x000fe40005800000 */
[----:B------:R-:W-:-:S02]  /*def0*/  ISETP.GT.AND P4, PT, R5, R11, PT ;  /* 0x0000000b0500720c */ /* 0x000fc40003f84270 */
[C---:B------:R-:W-:Y:S02]  /*df00*/  ISETP.GT.AND P3, PT, R5.reuse, R10, PT ;  /* 0x0000000a0500720c */ /* 0x040fe40003f64270 */
[----:B------:R-:W-:Y:S02]  /*df10*/  FSEL R21, R194, -INF , !P2 ;  /* 0xff800000c2157808 */ /* 0x000fe40005000000 */
[----:B------:R-:W-:Y:S02]  /*df20*/  ISETP.GT.AND P2, PT, R5, R0, PT ;  /* 0x000000000500720c */ /* 0x000fe40003f44270 */
[----:B------:R-:W-:Y:S02]  /*df30*/  FSEL R20, R195, -INF , !P4 ;  /* 0xff800000c3147808 */ /* 0x000fe40006000000 */
[----:B------:R-:W-:Y:S02]  /*df40*/  ISETP.GE.AND P4, PT, R6, R231, PT ;  /* 0x000000e70600720c */ /* 0x000fe40003f86270 */
[----:B------:R-:W-:-:S02]  /*df50*/  FSEL R25, R178, -INF , !P3 ;  /* 0xff800000b2197808 */ /* 0x000fc40005800000 */
[-C--:B------:R-:W-:Y:S02]  /*df60*/  ISETP.GE.AND P3, PT, R9, R231.reuse, PT ;  /* 0x000000e70900720c */ /* 0x080fe40003f66270 */
[----:B------:R-:W-:Y:S02]  /*df70*/  FSEL R24, R179, -INF , !P2 ;  /* 0xff800000b3187808 */ /* 0x000fe40005000000 */
[----:B------:R-:W-:Y:S01]  /*df80*/  ISETP.GE.AND P2, PT, R11, R231, PT ;  /* 0x000000e70b00720c */ /* 0x000fe20003f46270 */
[----:B------:R-:W-:Y:S01]  /*df90*/  LDSM.16.MT88.4 R176, [R220+0xa000] ;  /* 0x00a00000dcb0783b */ /* 0x000fe20000004200 */
[----:B------:R-:W-:Y:S02]  /*dfa0*/  FSEL R17, R32, -INF , !P4 ;  /* 0xff80000020117808 */ /* 0x000fe40006000000 */
[----:B------:R-:W-:Y:S02]  /*dfb0*/  FMNMX3.FTZ R5, R212, R15, R14, !PT ;  /* 0x0000000fd4057276 */ /* 0x000fe4000781000e */
[----:B------:R-:W-:-:S02]  /*dfc0*/  FSEL R187, R21, -INF , !P3 ;  /* 0xff80000015bb7808 */ /* 0x000fc40005800000 */
[-C--:B------:R-:W-:Y:S02]  /*dfd0*/  ISETP.GE.AND P3, PT, R10, R231.reuse, PT ;  /* 0x000000e70a00720c */ /* 0x080fe40003f66270 */
[----:B------:R-:W-:Y:S02]  /*dfe0*/  FSEL R193, R20, -INF , !P2 ;  /* 0xff80000014c17808 */ /* 0x000fe40005000000 */
[----:B------:R-:W-:Y:S02]  /*dff0*/  ISETP.GE.AND P2, PT, R0, R231, PT ;  /* 0x000000e70000720c */ /* 0x000fe40003f46270 */
[----:B------:R-:W-:Y:S02]  /*e000*/  FMNMX3.FTZ R5, R5, R19, R17, !PT ;  /* 0x0000001305057276 */ /* 0x000fe40007810011 */
[----:B------:R-:W-:Y:S02]  /*e010*/  FSEL R194, R25, -INF , !P3 ;  /* 0xff80000019c27808 */ /* 0x000fe40005800000 */
[----:B------:R-:W-:-:S02]  /*e020*/  ISETP.GT.AND P3, PT, R3, R0, PT ;  /* 0x000000000300720c */ /* 0x000fc40003f64270 */
[----:B------:R-:W-:Y:S02]  /*e030*/  FSEL R195, R24, -INF , !P2 ;  /* 0xff80000018c37808 */ /* 0x000fe40005000000 */
[----:B------:R-:W-:Y:S02]  /*e040*/  FMNMX3.FTZ R3, R5, R187, R193, !PT ;  /* 0x000000bb05037276 */ /* 0x000fe400078100c1 */
[----:B------:R-:W-:Y:S02]  /*e050*/  ISETP.GT.AND P2, PT, R227, R7, PT ;  /* 0x00000007e300720c */ /* 0x000fe40003f44270 */
[----:B------:R-:W-:Y:S02]  /*e060*/  FMNMX3.FTZ R5, R3, R194, R195, !PT ;  /* 0x000000c203057276 */ /* 0x000fe400078100c3 */
[----:B-1----:R-:W-:Y:S02]  /*e070*/  FMNMX.FTZ R3, R8, R26, !PT ;  /* 0x0000001a08037209 */ /* 0x002fe40007810000 */
[----:B------:R-:W-:Y:S01]  /*e080*/  FSEL R25, R175, -INF , !P3 ;  /* 0xff800000af197808 */ /* 0x000fe20005800000 */
[----:B------:R-:W-:Y:S01]  /*e090*/  SHFL.BFLY PT, R8, R5, 0x2, 0x1f ;  /* 0x0c401f0005087f89 */ /* 0x000fe200000e0000 */
[----:B------:R-:W-:-:S02]  /*e0a0*/  FSEL R21, R33, -INF , !P0 ;  /* 0xff80000021157808 */ /* 0x000fc40004000000 */
[----:B------:R-:W-:Y:S01]  /*e0b0*/  ISETP.GT.AND P3, PT, R227, R6, PT ;  /* 0x00000006e300720c */ /* 0x000fe20003f64270 */
[----:B------:R-:W1:Y:S01]  /*e0c0*/  SHFL.BFLY PT, R24, R3, 0x1, 0x1f ;  /* 0x0c201f0003187f89 */ /* 0x000e6200000e0000 */
[CC--:B------:R-:W-:Y:S02]  /*e0d0*/  ISETP.GE.AND P4, PT, R7.reuse, R228.reuse, PT ;  /* 0x000000e40700720c */ /* 0x0c0fe40003f86270 */
        /* <DEDUP_REMOVED lines=8> */
[----:B------:R-:W-:Y:S02]  /*e160*/  FSEL R27, R6, -INF , !P5 ;  /* 0xff800000061b7808 */ /* 0x000fe40006800000 */
[----:B------:R-:W-:-:S02]  /*e170*/  ISETP.GE.AND P4, PT, R9, R228, PT ;  /* 0x000000e40900720c */ /* 0x000fc40003f86270 */
[----:B------:R-:W-:Y:S02]  /*e180*/  ISETP.GT.AND P5, PT, R227, R11, PT ;  /* 0x0000000be300720c */ /* 0x000fe40003fa4270 */
[----:B------:R-:W-:Y:S02]  /*e190*/  FSEL R7, R132, -INF , !P3 ;  /* 0xff80000084077808 */ /* 0x000fe40005800000 */
[----:B------:R-:W-:Y:S02]  /*e1a0*/  FSEL R28, R35, -INF , !P0 ;  /* 0xff800000231c7808 */ /* 0x000fe40004000000 */
[----:B------:R-:W-:Y:S01]  /*e1b0*/  ISETP.GE.AND P0, PT, R9, R229, PT ;  /* 0x000000e50900720c */ /* 0x000fe20003f06270 */
[----:B------:R-:W-:Y:S01]  /*e1c0*/  LDSM.16.MT88.4 R32, [R216+0xa000] ;  /* 0x00a00000d820783b */ /* 0x000fe20000004200 */
[----:B------:R-:W-:Y:S02]  /*e1d0*/  ISETP.GE.AND P3, PT, R11, R228, PT ;  /* 0x000000e40b00720c */ /* 0x000fe40003f66270 */
[----:B------:R-:W-:-:S02]  /*e1e0*/  FSEL R6, R133, -INF , !P5 ;  /* 0xff80000085067808 */ /* 0x000fc40006800000 */
[----:B------:R-:W-:Y:S02]  /*e1f0*/  FSEL R223, R7, -INF , !P4 ;  /* 0xff80000007df7808 */ /* 0x000fe40006000000 */
[----:B------:R-:W-:Y:S02]  /*e200*/  ISETP.GT.AND P4, PT, R227, R10, PT ;  /* 0x0000000ae300720c */ /* 0x000fe40003f84270 */
[----:B------:R-:W-:Y:S02]  /*e210*/  FSEL R132, R136, -INF , !P2 ;  /* 0xff80000088847808 */ /* 0x000fe40005000000 */
[----:B------:R-:W-:Y:S02]  /*e220*/  FSEL R210, R134, -INF , !P0 ;  /* 0xff80000086d27808 */ /* 0x000fe40004000000 */
[----:B------:R-:W-:Y:S02]  /*e230*/  FSEL R224, R6, -INF , !P3 ;  /* 0xff80000006e07808 */ /* 0x000fe40005800000 */
[----:B------:R-:W-:-:S02]  /*e240*/  ISETP.GE.AND P2, PT, R11, R229, PT ;  /* 0x000000e50b00720c */ /* 0x000fc40003f46270 */
[----:B------:R-:W-:Y:S02]  /*e250*/  ISETP.GE.AND P5, PT, R10, R228, PT ;  /* 0x000000e40a00720c */ /* 0x000fe40003fa6270 */
[----:B------:R-:W-:Y:S02]  /*e260*/  FSEL R6, R172, -INF , !P4 ;  /* 0xff800000ac067808 */ /* 0x000fe40006000000 */
[----:B-1----:R-:W-:Y:S02]  /*e270*/  FMNMX.FTZ R134, R3, R24, !PT ;  /* 0x0000001803867209 */ /* 0x002fe40007810000 */
[----:B------:R-:W-:Y:S02]  /*e280*/  ISETP.GT.AND P3, PT, R227, R0, PT ;  /* 0x00000000e300720c */ /* 0x000fe40003f64270 */
[----:B------:R-:W-:Y:S02]  /*e290*/  FMNMX3.FTZ R3, R215, R22, R21, !PT ;  /* 0x00000016d7037276 */ /* 0x000fe40007810015 */
[----:B------:R-:W-:-:S02]  /*e2a0*/  FMNMX.FTZ R5, R5, R8, !PT ;  /* 0x0000000805057209 */ /* 0x000fc40007810000 */
[----:B------:R-:W-:Y:S02]  /*e2b0*/  FSEL R209, R135, -INF , !P2 ;  /* 0xff80000087d17808 */ /* 0x000fe40005000000 */
[----:B------:R-:W-:Y:S01]  /*e2c0*/  FSEL R211, R6, -INF , !P5 ;  /* 0xff80000006d37808 */ /* 0x000fe20006800000 */
[----:B------:R-:W-:Y:S01]  /*e2d0*/  FMUL.FTZ R6, R134, UR4 ;  /* 0x0000000486067c20 */ /* 0x000fe20008410000 */
[C---:B------:R-:W-:Y:S01]  /*e2e0*/  ISETP.GE.AND P2, PT, R0.reuse, R228, PT ;  /* 0x000000e40000720c */ /* 0x040fe20003f46270 */
[----:B------:R-:W1:Y:S01]  /*e2f0*/  SHFL.BFLY PT, R137, R5, 0x1, 0x1f ;  /* 0x0c201f0005897f89 */ /* 0x000e6200000e0000 */
[----:B------:R-:W-:Y:S02]  /*e300*/  ISETP.GE.AND P4, PT, R0, R229, PT ;  /* 0x000000e50000720c */ /* 0x000fe40003f86270 */
[----:B------:R-:W-:Y:S02]  /*e310*/  FSEL R8, R173, -INF , !P3 ;  /* 0xff800000ad087808 */ /* 0x000fe40005800000 */
[----:B------:R-:W-:Y:S01]  /*e320*/  FMNMX3.FTZ R0, R214, R23, R20, !PT ;  /* 0x00000017d6007276 */ /* 0x000fe20007810014 */
[----:B------:R-:W-:Y:S01]  /*e330*/  LDSM.16.MT88.4 R172, [R219] ;  /* 0x00000000dbac783b */ /* 0x000fe20000004200 */
[----:B------:R-:W-:-:S02]  /*e340*/  FSETP.NEU.FTZ.AND P3, PT, R134, -INF , PT ;  /* 0xff8000008600780b */ /* 0x000fc40003f7d000 */
[----:B------:R-:W-:Y:S02]  /*e350*/  FMNMX3.FTZ R7, R3, R26, R27, !PT ;  /* 0x0000001a03077276 */ /* 0x000fe4000781001b */
[----:B------:R-:W-:Y:S02]  /*e360*/  ISETP.GE.AND P0, PT, R10, R229, PT ;  /* 0x000000e50a00720c */ /* 0x000fe40003f06270 */
[----:B------:R-:W-:Y:S02]  /*e370*/  FMNMX3.FTZ R0, R0, R28, R132, !PT ;  /* 0x0000001c00007276 */ /* 0x000fe40007810084 */
[----:B------:R-:W-:Y:S02]  /*e380*/  FSEL R3, R6, RZ, P3 ;  /* 0x000000ff06037208 */ /* 0x000fe40001800000 */
[----:B------:R-:W-:Y:S02]  /*e390*/  FSEL R222, R8, -INF , !P2 ;  /* 0xff80000008de7808 */ /* 0x000fe40005000000 */
[----:B------:R-:W-:Y:S01]  /*e3a0*/  FMNMX3.FTZ R6, R7, R223, R224, !PT ;  /* 0x000000df07067276 */ /* 0x000fe200078100e0 */
[--C-:B------:R-:W-:Y:S01]  /*e3b0*/  FFMA.FTZ R12, R12, UR4, -R3.reuse ;  /* 0x000000040c0c7c23 */ /* 0x100fe20008010803 */
[----:B------:R-:W-:Y:S01]  /*e3c0*/  FSEL R205, R138, -INF , !P0 ;  /* 0xff8000008acd7808 */ /* 0x000fe20004000000 */
[--C-:B------:R-:W-:Y:S01]  /*e3d0*/  FFMA.FTZ R13, R13, UR4, -R3.reuse ;  /* 0x000000040d0d7c23 */ /* 0x100fe20008010803 */
[----:B------:R-:W-:Y:S01]  /*e3e0*/  FSEL R226, R25, -INF , !P4 ;  /* 0xff80000019e27808 */ /* 0x000fe20006000000 */
[----:B------:R-:W-:Y:S01]  /*e3f0*/  FFMA.FTZ R16, R16, UR4, -R3 ;  /* 0x0000000410107c23 */ /* 0x000fe20008010803 */
[----:B------:R-:W-:Y:S01]  /*e400*/  FMNMX3.FTZ R0, R0, R210, R209, !PT ;  /* 0x000000d200007276 */ /* 0x000fe200078100d1 */
[----:B------:R-:W-:Y:S01]  /*e410*/  FFMA.FTZ R18, R18, UR4, -R3 ;  /* 0x0000000412127c23 */ /* 0x000fe20008010803 */
[----:B------:R-:W-:Y:S01]  /*e420*/  FMNMX3.FTZ R6, R6, R211, R222, !PT ;  /* 0x000000d306067276 */ /* 0x000fe200078100de */
[----:B------:R-:W-:Y:S01]  /*e430*/  MUFU.EX2 R206, R12 ;  /* 0x0000000c00ce7308 */ /* 0x000fe20000000800 */
[----:B------:R-:W-:-:S02]  /*e440*/  FMNMX3.FTZ R7, R0, R205, R226, !PT ;  /* 0x000000cd00077276 */ /* 0x000fc400078100e2 */
[----:B-1----:R-:W-:Y:S01]  /*e450*/  FMNMX.FTZ R137, R5, R137, !PT ;  /* 0x0000008905897209 */ /* 0x002fe20007810000 */
[----:B------:R-:W1:Y:S01]  /*e460*/  SHFL.BFLY PT, R9, R6, 0x2, 0x1f ;  /* 0x0c401f0006097f89 */ /* 0x000e6200000e0000 */
[----:B------:R-:W-:Y:S02]  /*e470*/  IADD3 R139, PT, PT, R216, 0xa000, RZ ;  /* 0x0000a000d88b7810 */ /* 0x000fe40007ffe0ff */
[C---:B------:R-:W-:Y:S01]  /*e480*/  FSETP.NEU.FTZ.AND P0, PT, R137.reuse, -INF , PT ;  /* 0xff8000008900780b */ /* 0x040fe20003f1d000 */
[----:B------:R-:W2:Y:S01]  /*e490*/  SHFL.BFLY PT, R8, R7, 0x2, 0x1f ;  /* 0x0c401f0007087f89 */ /* 0x000ea200000e0000 */
[----:B------:R-:W-:Y:S01]  /*e4a0*/  FMUL.FTZ R0, R137, UR4 ;  /* 0x0000000489007c20 */ /* 0x000fe20008410000 */
[----:B------:R-:W-:Y:S01]  /*e4b0*/  MUFU.EX2 R204, R13 ;  /* 0x0000000d00cc7308 */ /* 0x000fe20000000800 */
[----:B------:R-:W-:Y:S02]  /*e4c0*/  MOV R200, R236 ;  /* 0x000000ec00c87202 */ /* 0x000fe40000000f00 */
[----:B------:R-:W-:-:S02]  /*e4d0*/  MOV R234, R238 ;  /* 0x000000ee00ea7202 */ /* 0x000fc40000000f00 */
[----:B------:R-:W-:Y:S02]  /*e4e0*/  FSEL R0, R0, RZ, P0 ;  /* 0x000000ff00007208 */ /* 0x000fe40000000000 */
[----:B------:R-:W-:Y:S01]  /*e4f0*/  MOV R235, R237 ;  /* 0x000000ed00eb7202 */ /* 0x000fe20000000f00 */
[----:B------:R3:W-:Y:S01]  /*e500*/  MUFU.EX2 R207, R16 ;  /* 0x0000001000cf7308 */ /* 0x0007e20000000800 */
[----:B------:R-:W-:Y:S01]  /*e510*/  @P1 IADD3 R233, PT, PT, R233, -0x6, RZ ;  /* 0xfffffffae9e91810 */ /* 0x000fe20007ffe0ff */
[--C-:B------:R-:W-:Y:S01]  /*e520*/  FFMA.FTZ R14, R14, UR4, -R0.reuse ;  /* 0x000000040e0e7c23 */ /* 0x100fe20008010800 */
[--C-:B------:R-:W-:Y:S01]  /*e530*/  FFMA.FTZ R15, R15, UR4, -R0.reuse ;  /* 0x000000040f0f7c23 */ /* 0x100fe20008010800 */
[----:B------:R-:W-:-:S04]  /*e540*/  FFMA.FTZ R19, R19, UR4, -R0 ;  /* 0x0000000413137c23 */ /* 0x000fc80008010800 */
[----:B------:R-:W-:Y:S01]  /*e550*/  MUFU.EX2 R196, R14 ;  /* 0x0000000e00c47308 */ /* 0x000fe20000000800 */
[----:B-1----:R-:W-:Y:S01]  /*e560*/  FMNMX.FTZ R5, R6, R9, !PT ;  /* 0x0000000906057209 */ /* 0x002fe20007810000 */
[----:B------:R-:W-:Y:S01]  /*e570*/  FFMA.FTZ R6, R17, UR4, -R0 ;  /* 0x0000000411067c23 */ /* 0x000fe20008010800 */
[----:B------:R-:W-:Y:S02]  /*e580*/  FSEL R9, R134, RZ, P3 ;  /* 0x000000ff86097208 */ /* 0x000fe40001800000 */
[----:B--2---:R-:W-:Y:S01]  /*e590*/  FMNMX.FTZ R7, R7, R8, !PT ;  /* 0x0000000807077209 */ /* 0x004fe20007810000 */
[----:B------:R-:W1:Y:S01]  /*e5a0*/  SHFL.BFLY PT, R11, R5, 0x1, 0x1f ;  /* 0x0c201f00050b7f89 */ /* 0x000e6200000e0000 */
[----:B------:R-:W-:Y:S01]  /*e5b0*/  FSEL R8, R137, RZ, P0 ;  /* 0x000000ff89087208 */ /* 0x000fe20000000000 */
[----:B------:R-:W-:Y:S01]  /*e5c0*/  FADD.FTZ R9, R213, -R9 ;  /* 0x80000009d5097221 */ /* 0x000fe20000010000 */
[----:B------:R2:W-:Y:S01]  /*e5d0*/  MUFU.EX2 R197, R6 ;  /* 0x0000000600c57308 */ /* 0x0005e20000000800 */
[----:B------:R-:W4:Y:S01]  /*e5e0*/  SHFL.BFLY PT, R10, R7, 0x1, 0x1f ;  /* 0x0c201f00070a7f89 */ /* 0x000f2200000e0000 */
[----:B---3--:R-:W-:Y:S01]  /*e5f0*/  IADD3 R16, PT, PT, R216, 0xa040, RZ ;  /* 0x0000a040d8107810 */ /* 0x008fe20007ffe0ff */
[----:B------:R-:W-:Y:S01]  /*e600*/  FADD.FTZ R8, R212, -R8 ;  /* 0x80000008d4087221 */ /* 0x000fe20000010000 */
[----:B------:R-:W-:-:S03]  /*e610*/  @P6 IADD3 R16, PT, PT, R139, -0x40, RZ ;  /* 0xffffffc08b106810 */ /* 0x000fc60007ffe0ff */
[----:B------:R-:W-:Y:S01]  /*e620*/  FMUL.FTZ R8, R8, UR4 ;  /* 0x0000000408087c20 */ /* 0x000fe20008410000 */
[----:B------:R-:W3:Y:S01]  /*e630*/  MUFU.EX2 R199, R15 ;  /* 0x0000000f00c77308 */ /* 0x000ee20000000800 */
[----:B------:R-:W5:Y:S07]  /*e640*/  LDSM.16.MT88.4 R180, [R16] ;  /* 0x0000000010b4783b */ /* 0x000f6e0000004200 */
[----:B------:R-:W3:Y:S01]  /*e650*/  MUFU.EX2 R208, R18 ;  /* 0x0000001200d07308 */ /* 0x000ee20000000800 */
[----:B--2---:R-:W-:Y:S01]  /*e660*/  FMUL.FTZ R6, R9, UR4 ;  /* 0x0000000409067c20 */ /* 0x004fe20008410000 */
[----:B-1----:R-:W-:-:S06]  /*e670*/  FMNMX.FTZ R136, R5, R11, !PT ;  /* 0x0000000b05887209 */ /* 0x002fcc0007810000 */
[----:B------:R-:W1:Y:S01]  /*e680*/  MUFU.EX2 R198, R19 ;  /* 0x0000001300c67308 */ /* 0x000e620000000800 */
[----:B----4-:R-:W-:Y:S01]  /*e690*/  FMNMX.FTZ R135, R7, R10, !PT ;  /* 0x0000000a07877209 */ /* 0x010fe20007810000 */
[C---:B------:R-:W-:Y:S01]  /*e6a0*/  FMUL.FTZ R7, R136.reuse, UR4 ;  /* 0x0000000488077c20 */ /* 0x040fe20008410000 */
[C---:B------:R-:W-:Y:S02]  /*e6b0*/  FSETP.NEU.FTZ.AND P2, PT, R136.reuse, -INF , PT ;  /* 0xff8000008800780b */ /* 0x040fe40003f5d000 */
[----:B------:R-:W-:Y:S02]  /*e6c0*/  FSETP.NEU.FTZ.AND P0, PT, R135, -INF , PT ;  /* 0xff8000008700780b */ /* 0x000fe40003f1d000 */
[----:B------:R-:W-:Y:S01]  /*e6d0*/  FSEL R14, R7, RZ, P2 ;  /* 0x000000ff070e7208 */ /* 0x000fe20001000000 */
[----:B------:R-:W2:Y:S01]  /*e6e0*/  MUFU.EX2 R6, R6 ;  /* 0x0000000600067308 */ /* 0x000ea20000000800 */
[----:B------:R-:W-:Y:S02]  /*e6f0*/  FSEL R7, R135, RZ, P0 ;  /* 0x000000ff87077208 */ /* 0x000fe40000000000 */
[----:B------:R-:W-:-:S02]  /*e700*/  FSEL R12, R136, RZ, P2 ;  /* 0x000000ff880c7208 */ /* 0x000fc40001000000 */
[----:B---3--:R-:W-:Y:S01]  /*e710*/  F2FP.BF16.F32.PACK_AB R9, R196, R199 ;  /* 0x000000c7c409723e */ /* 0x008fe200000010ff */
[----:B------:R-:W-:Y:S01]  /*e720*/  FADD.FTZ R15, R214, -R7 ;  /* 0x80000007d60f7221 */ /* 0x000fe20000010000 */
[----:B------:R-:W-:Y:S01]  /*e730*/  FFMA.FTZ R7, R22, UR4, -R14 ;  /* 0x0000000416077c23 */ /* 0x000fe2000801080e */
[----:B------:R3:W4:Y:S01]  /*e740*/  MUFU.EX2 R5, R8 ;  /* 0x0000000800057308 */ /* 0x0007220000000800 */
[----:B------:R-:W-:Y:S01]  /*e750*/  F2FP.BF16.F32.PACK_AB R10, R208, R207 ;  /* 0x000000cfd00a723e */ /* 0x000fe200000010ff */
[----:B------:R-:W-:Y:S01]  /*e760*/  FADD.FTZ R17, R215, -R12 ;  /* 0x8000000cd7117221 */ /* 0x000fe20000010000 */
[----:B-1----:R-:W-:Y:S01]  /*e770*/  F2FP.BF16.F32.PACK_AB R11, R197, R198 ;  /* 0x000000c6c50b723e */ /* 0x002fe200000010ff */
[----:B------:R-:W-:-:S04]  /*e780*/  FFMA.FTZ R12, R26, UR4, -R14 ;  /* 0x000000041a0c7c23 */ /* 0x000fc8000801080e */
[----:B------:R1:W-:Y:S01]  /*e790*/  MUFU.EX2 R192, R7 ;  /* 0x0000000700c07308 */ /* 0x0003e20000000800 */
[-C--:B--2---:R-:W-:Y:S01]  /*e7a0*/  FMUL.FTZ R144, R144, R6.reuse ;  /* 0x0000000690907220 */ /* 0x084fe20000410000 */
[-C--:B------:R-:W-:Y:S01]  /*e7b0*/  FMUL.FTZ R145, R145, R6.reuse ;  /* 0x0000000691917220 */ /* 0x080fe20000410000 */
[-C--:B------:R-:W-:Y:S01]  /*e7c0*/  FMUL.FTZ R148, R148, R6.reuse ;  /* 0x0000000694947220 */ /* 0x080fe20000410000 */
[-C--:B------:R-:W-:Y:S01]  /*e7d0*/  FMUL.FTZ R149, R149, R6.reuse ;  /* 0x0000000695957220 */ /* 0x080fe20000410000 */
[-C--:B------:R-:W-:Y:S01]  /*e7e0*/  FMUL.FTZ R160, R160, R6.reuse ;  /* 0x00000006a0a07220 */ /* 0x080fe20000410000 */
[-C--:B------:R-:W-:Y:S01]  /*e7f0*/  FMUL.FTZ R161, R161, R6.reuse ;  /* 0x00000006a1a17220 */ /* 0x080fe20000410000 */
[----:B------:R-:W-:Y:S01]  /*e800*/  FMUL.FTZ R164, R164, R6 ;  /* 0x00000006a4a47220 */ /* 0x000fe20000410000 */
[----:B------:R-:W-:Y:S01]  /*e810*/  MUFU.EX2 R190, R12 ;  /* 0x0000000c00be7308 */ /* 0x000fe20000000800 */
[----:B---3--:R-:W-:Y:S01]  /*e820*/  F2FP.BF16.F32.PACK_AB R8, R204, R206 ;  /* 0x000000cecc08723e */ /* 0x008fe200000010ff */
[-C--:B----4-:R-:W-:Y:S01]  /*e830*/  FMUL.FTZ R146, R146, R5.reuse ;  /* 0x0000000592927220 */ /* 0x090fe20000410000 */
[-C--:B------:R-:W-:Y:S01]  /*e840*/  FMUL.FTZ R147, R147, R5.reuse ;  /* 0x0000000593937220 */ /* 0x080fe20000410000 */
[-C--:B------:R-:W-:Y:S01]  /*e850*/  FMUL.FTZ R150, R150, R5.reuse ;  /* 0x0000000596967220 */ /* 0x080fe20000410000 */
[-C--:B------:R-:W-:Y:S01]  /*e860*/  FMUL.FTZ R151, R151, R5.reuse ;  /* 0x0000000597977220 */ /* 0x080fe20000410000 */
[-C--:B------:R-:W-:Y:S01]  /*e870*/  FMUL.FTZ R162, R162, R5.reuse ;  /* 0x00000005a2a27220 */ /* 0x080fe20000410000 */
[-C--:B------:R-:W-:Y:S01]  /*e880*/  FMUL.FTZ R163, R163, R5.reuse ;  /* 0x00000005a3a37220 */ /* 0x080fe20000410000 */
[-C--:B------:R-:W-:Y:S01]  /*e890*/  FMUL.FTZ R165, R165, R6.reuse ;  /* 0x00000006a5a57220 */ /* 0x080fe20000410000 */
[--C-:B-1----:R-:W-:Y:S01]  /*e8a0*/  FFMA.FTZ R7, R21, UR4, -R14.reuse ;  /* 0x0000000415077c23 */ /* 0x102fe2000801080e */
[C---:B------:R-:W-:Y:S01]  /*e8b0*/  HMMA.16816.F32.BF16 R248, R8.reuse, R32, R144 ;  /* 0x0000002008f8723c */ /* 0x040fe20000041890 */
[----:B------:R-:W1:Y:S01]  /*e8c0*/  LDSM.16.MT88.4 R144, [R216+0xb000] ;  /* 0x00b00000d890783b */ /* 0x000e620000004200 */
[-C--:B------:R-:W-:Y:S01]  /*e8d0*/  FMUL.FTZ R166, R166, R5.reuse ;  /* 0x00000005a6a67220 */ /* 0x080fe20000410000 */
[----:B------:R2:W-:Y:S01]  /*e8e0*/  MUFU.EX2 R191, R7 ;  /* 0x0000000700bf7308 */ /* 0x0005e20000000800 */
        /* <DEDUP_REMOVED lines=16> */
[----:B--2---:R-:W-:Y:S01]  /*e9f0*/  FMUL.FTZ R7, R135, UR4 ;  /* 0x0000000487077c20 */ /* 0x004fe20008410000 */
[-C--:B------:R-:W-:Y:S01]  /*ea00*/  FMUL.FTZ R62, R62, R5.reuse ;  /* 0x000000053e3e7220 */ /* 0x080fe20000410000 */
[-C--:B------:R-:W-:Y:S01]  /*ea10*/  FMUL.FTZ R63, R63, R5.reuse ;  /* 0x000000053f3f7220 */ /* 0x080fe20000410000 */
[-C--:B------:R-:W-:Y:S01]  /*ea20*/  FMUL.FTZ R73, R73, R6.reuse ;  /* 0x0000000649497220 */ /* 0x080fe20000410000 */
[-C--:B------:R-:W-:Y:S01]  /*ea30*/  FMUL.FTZ R74, R74, R5.reuse ;  /* 0x000000054a4a7220 */ /* 0x080fe20000410000 */
[----:B------:R-:W-:Y:S01]  /*ea40*/  FSEL R13, R7, RZ, P0 ;  /* 0x000000ff070d7208 */ /* 0x000fe20000000000 */
[----:B------:R-:W-:Y:S01]  /*ea50*/  FFMA.FTZ R7, R27, UR4, -R14 ;  /* 0x000000041b077c23 */ /* 0x000fe2000801080e */
[-C--:B------:R-:W-:Y:S01]  /*ea60*/  FMUL.FTZ R75, R75, R5.reuse ;  /* 0x000000054b4b7220 */ /* 0x080fe20000410000 */
[----:B------:R-:W2:Y:S01]  /*ea70*/  LDSM.16.MT88.4 R24, [R220+0xb000] ;  /* 0x00b00000dc18783b */ /* 0x000ea20000004200 */
[-C--:B------:R-:W-:Y:S01]  /*ea80*/  FMUL.FTZ R76, R76, R6.reuse ;  /* 0x000000064c4c7220 */ /* 0x080fe20000410000 */
[----:B------:R3:W-:Y:S01]  /*ea90*/  MUFU.EX2 R188, R7 ;  /* 0x0000000700bc7308 */ /* 0x0007e20000000800 */
[--C-:B------:R-:W-:Y:S01]  /*eaa0*/  FFMA.FTZ R12, R20, UR4, -R13.reuse ;  /* 0x00000004140c7c23 */ /* 0x100fe2000801080d */
[-C--:B------:R-:W-:Y:S01]  /*eab0*/  FMUL.FTZ R77, R77, R6.reuse ;  /* 0x000000064d4d7220 */ /* 0x080fe20000410000 */
[-C--:B------:R-:W-:Y:S01]  /*eac0*/  FMUL.FTZ R88, R88, R6.reuse ;  /* 0x0000000658587220 */ /* 0x080fe20000410000 */
[-C--:B------:R-:W-:Y:S01]  /*ead0*/  FMUL.FTZ R78, R78, R5.reuse ;  /* 0x000000054e4e7220 */ /* 0x080fe20000410000 */
[-C--:B------:R-:W-:Y:S01]  /*eae0*/  FMUL.FTZ R79, R79, R5.reuse ;  /* 0x000000054f4f7220 */ /* 0x080fe20000410000 */
[-C--:B------:R-:W-:Y:S01]  /*eaf0*/  FMUL.FTZ R89, R89, R6.reuse ;  /* 0x0000000659597220 */ /* 0x080fe20000410000 */
        /* <DEDUP_REMOVED lines=10> */
[----:B---3--:R-:W-:Y:S01]  /*eba0*/  FFMA.FTZ R7, R23, UR4, -R13 ;  /* 0x0000000417077c23 */ /* 0x008fe2000801080d */
[-C--:B------:R-:W-:Y:S01]  /*ebb0*/  FMUL.FTZ R107, R107, R5.reuse ;  /* 0x000000056b6b7220 */ /* 0x080fe20000410000 */
[----:B------:R-:W3:Y:S01]  /*ebc0*/  LDSM.16.MT88.4 R20, [R16+0x1000] ;  /* 0x001000001014783b */ /* 0x000ee20000004200 */
[-C--:B------:R-:W-:Y:S01]  /*ebd0*/  FMUL.FTZ R108, R108, R6.reuse ;  /* 0x000000066c6c7220 */ /* 0x080fe20000410000 */
[----:B------:R5:W-:Y:S01]  /*ebe0*/  MUFU.EX2 R139, R7 ;  /* 0x00000007008b7308 */ /* 0x000be20000000800 */
[-C--:B------:R-:W-:Y:S01]  /*ebf0*/  FMUL.FTZ R109, R109, R6.reuse ;  /* 0x000000066d6d7220 */ /* 0x080fe20000410000 */
[-C--:B------:R-:W-:Y:S01]  /*ec00*/  FMUL.FTZ R110, R110, R5.reuse ;  /* 0x000000056e6e7220 */ /* 0x080fe20000410000 */
[-C--:B------:R-:W-:Y:S01]  /*ec10*/  FMUL.FTZ R111, R111, R5.reuse ;  /* 0x000000056f6f7220 */ /* 0x080fe20000410000 */
[----:B----4-:R-:W-:Y:S01]  /*ec20*/  FMUL.FTZ R12, R17, UR4 ;  /* 0x00000004110c7c20 */ /* 0x010fe20008410000 */
[-C--:B------:R-:W-:Y:S01]  /*ec30*/  FMUL.FTZ R120, R120, R6.reuse ;  /* 0x0000000678787220 */ /* 0x080fe20000410000 */
[-C--:B------:R-:W-:Y:S01]  /*ec40*/  FMUL.FTZ R121, R121, R6.reuse ;  /* 0x0000000679797220 */ /* 0x080fe20000410000 */
[-C--:B------:R-:W-:Y:S01]  /*ec50*/  FMUL.FTZ R122, R122, R5.reuse ;  /* 0x000000057a7a7220 */ /* 0x080fe20000410000 */
[-C--:B------:R-:W-:Y:S01]  /*ec60*/  FMUL.FTZ R123, R123, R5.reuse ;  /* 0x000000057b7b7220 */ /* 0x080fe20000410000 */
[-C--:B------:R-:W-:Y:S01]  /*ec70*/  FMUL.FTZ R124, R124, R6.reuse ;  /* 0x000000067c7c7220 */ /* 0x080fe20000410000 */
[----:B------:R-:W4:Y:S01]  /*ec80*/  MUFU.EX2 R12, R12 ;  /* 0x0000000c000c7308 */ /* 0x000f220000000800 */
[-C--:B------:R-:W-:Y:S01]  /*ec90*/  FMUL.FTZ R125, R125, R6.reuse ;  /* 0x000000067d7d7220 */ /* 0x080fe20000410000 */
[-C--:B------:R-:W-:Y:S01]  /*eca0*/  FMUL.FTZ R126, R126, R5.reuse ;  /* 0x000000057e7e7220 */ /* 0x080fe20000410000 */
[-C--:B------:R-:W-:Y:S01]  /*ecb0*/  FMUL.FTZ R127, R127, R5.reuse ;  /* 0x000000057f7f7220 */ /* 0x080fe20000410000 */
[----:B------:R-:W-:Y:S01]  /*ecc0*/  HMMA.16816.F32.BF16 R148, R8, R34, R148 ;  /* 0x000000220894723c */ /* 0x000fe20000041894 */
[----:B------:R-:W-:Y:S01]  /*ecd0*/  FFMA.FTZ R6, R234, R6, R206 ;  /* 0x00000006ea067223 */ /* 0x000fe200000100ce */
[----:B------:R-:W-:Y:S01]  /*ece0*/  FFMA.FTZ R5, R252, R5, R199 ;  /* 0x00000005fc057223 */ /* 0x000fe200000100c7 */
[----:B-----5:R-:W-:-:S02]  /*ecf0*/  FFMA.FTZ R7, R28, UR4, -R13 ;  /* 0x000000041c077c23 */ /* 0x020fc4000801080d */
[----:B------:R-:W5:Y:S02]  /*ed00*/  LDSM.16.MT88.4 R28, [R219+0x1000] ;  /* 0x00100000db1c783b */ /* 0x000f640000004200 */
[----:B------:R1:W-:Y:S01]  /*ed10*/  MUFU.EX2 R133, R7 ;  /* 0x0000000700857308 */ /* 0x0003e20000000800 */
[----:B------:R-:W-:Y:S01]  /*ed20*/  HMMA.16816.F32.BF16 R160, R8, R176, R160 ;  /* 0x000000b008a0723c */ /* 0x000fe200000418a0 */
[-C--:B----4-:R-:W-:Y:S01]  /*ed30*/  FMUL.FTZ R152, R152, R12.reuse ;  /* 0x0000000c98987220 */ /* 0x090fe20000410000 */
[-C--:B------:R-:W-:Y:S01]  /*ed40*/  FMUL.FTZ R153, R153, R12.reuse ;  /* 0x0000000c99997220 */ /* 0x080fe20000410000 */
[----:B------:R-:W-:-:S05]  /*ed50*/  FMUL.FTZ R140, R140, R12 ;  /* 0x0000000c8c8c7220 */ /* 0x000fca0000410000 */
        /* <DEDUP_REMOVED lines=8> */
[----:B-1----:R-:W-:Y:S01]  /*ede0*/  FMUL.FTZ R7, R15, UR4 ;  /* 0x000000040f077c20 */ /* 0x002fe20008410000 */
[----:B------:R-:W-:Y:S01]  /*edf0*/  FFMA.FTZ R15, R132, UR4, -R13 ;  /* 0x00000004840f7c23 */ /* 0x000fe2000801080d */
[C---:B------:R-:W-:Y:S01]  /*ee00*/  HMMA.16816.F32.BF16 R40, R8.reuse, R180, R40 ;  /* 0x000000b40828723c */ /* 0x040fe20000041828 */
[-C--:B------:R-:W-:Y:S01]  /*ee10*/  FMUL.FTZ R168, R168, R12.reuse ;  /* 0x0000000ca8a87220 */ /* 0x080fe20000410000 */
[-C--:B------:R-:W-:Y:S01]  /*ee20*/  FMUL.FTZ R169, R169, R12.reuse ;  /* 0x0000000ca9a97220 */ /* 0x080fe20000410000 */
[----:B------:R1:W-:Y:S01]  /*ee30*/  MUFU.EX2 R132, R15 ;  /* 0x0000000f00847308 */ /* 0x0003e20000000800 */
[-C--:B------:R-:W-:Y:S01]  /*ee40*/  FMUL.FTZ R36, R36, R12.reuse ;  /* 0x0000000c24247220 */ /* 0x080fe20000410000 */
[-C--:B------:R-:W-:Y:S01]  /*ee50*/  FMUL.FTZ R37, R37, R12.reuse ;  /* 0x0000000c25257220 */ /* 0x080fe20000410000 */
[-C--:B------:R-:W-:Y:S01]  /*ee60*/  FMUL.FTZ R48, R48, R12.reuse ;  /* 0x0000000c30307220 */ /* 0x080fe20000410000 */
[-C--:B------:R-:W-:Y:S01]  /*ee70*/  FMUL.FTZ R49, R49, R12.reuse ;  /* 0x0000000c31317220 */ /* 0x080fe20000410000 */
[C---:B------:R-:W-:Y:S01]  /*ee80*/  HMMA.16816.F32.BF16 R44, R8.reuse, R182, R44 ;  /* 0x000000b6082c723c */ /* 0x040fe2000004182c */
[-C--:B------:R-:W-:Y:S01]  /*ee90*/  FMUL.FTZ R52, R52, R12.reuse ;  /* 0x0000000c34347220 */ /* 0x080fe20000410000 */
[-C--:B------:R-:W-:Y:S01]  /*eea0*/  FMUL.FTZ R53, R53, R12.reuse ;  /* 0x0000000c35357220 */ /* 0x080fe20000410000 */
[----:B------:R-:W4:Y:S01]  /*eeb0*/  MUFU.EX2 R7, R7 ;  /* 0x0000000700077308 */ /* 0x000f220000000800 */
        /* <DEDUP_REMOVED lines=8> */
[----:B-1----:R-:W-:Y:S01]  /*ef40*/  FFMA.FTZ R15, R184, UR4, -R3 ;  /* 0x00000004b80f7c23 */ /* 0x002fe20008010803 */
[-C--:B------:R-:W-:Y:S01]  /*ef50*/  FMUL.FTZ R81, R81, R12.reuse ;  /* 0x0000000c51517220 */ /* 0x080fe20000410000 */
[-C--:B------:R-:W-:Y:S01]  /*ef60*/  FMUL.FTZ R96, R96, R12.reuse ;  /* 0x0000000c60607220 */ /* 0x080fe20000410000 */
[-C--:B------:R-:W-:Y:S01]  /*ef70*/  FMUL.FTZ R97, R97, R12.reuse ;  /* 0x0000000c61617220 */ /* 0x080fe20000410000 */
[C---:B------:R-:W-:Y:S01]  /*ef80*/  HMMA.16816.F32.BF16 R60, R8.reuse, R174, R60 ;  /* 0x000000ae083c723c */ /* 0x040fe2000004183c */
[-C--:B------:R-:W-:Y:S01]  /*ef90*/  FMUL.FTZ R112, R112, R12.reuse ;  /* 0x0000000c70707220 */ /* 0x080fe20000410000 */
[-C--:B------:R-:W-:Y:S01]  /*efa0*/  FMUL.FTZ R113, R113, R12.reuse ;  /* 0x0000000c71717220 */ /* 0x080fe20000410000 */
[-C--:B------:R-:W-:Y:S01]  /*efb0*/  FMUL.FTZ R128, R128, R12.reuse ;  /* 0x0000000c80807220 */ /* 0x080fe20000410000 */
[-C--:B----4-:R-:W-:Y:S01]  /*efc0*/  FMUL.FTZ R154, R154, R7.reuse ;  /* 0x000000079a9a7220 */ /* 0x090fe20000410000 */
        /* <DEDUP_REMOVED lines=33> */
[----:B------:R-:W-:Y:S01]  /*f1e0*/  FMUL.FTZ R129, R129, R12 ;  /* 0x0000000c81817220 */ /* 0x000fe20000410000 */
[-C--:B------:R-:W-:Y:S01]  /*f1f0*/  FMUL.FTZ R130, R130, R7.reuse ;  /* 0x0000000782827220 */ /* 0x080fe20000410000 */
[----:B---3--:R-:W-:Y:S01]  /*f200*/  HMMA.16816.F32.BF16 R104, R8, R20, R104 ;  /* 0x000000140868723c */ /* 0x008fe20000041868 */
[-C--:B------:R-:W-:Y:S01]  /*f210*/  FMUL.FTZ R131, R131, R7.reuse ;  /* 0x0000000783837220 */ /* 0x080fe20000410000 */
[----:B------:R-:W-:Y:S01]  /*f220*/  MOV R184, R200 ;  /* 0x000000c800b87202 */ /* 0x000fe20000000f00 */
[----:B------:R-:W-:-:S05]  /*f230*/  FFMA.FTZ R7, R235, R7, R139 ;  /* 0x00000007eb077223 */ /* 0x000fca000001008b */
[C---:B------:R-:W-:Y:S08]  /*f240*/  HMMA.16816.F32.BF16 R108, R8.reuse, R22, R108 ;  /* 0x00000016086c723c */ /* 0x040ff0000004186c */
[C---:B-----5:R-:W-:Y:S08]  /*f250*/  HMMA.16816.F32.BF16 R120, R8.reuse, R28, R120 ;  /* 0x0000001c0878723c */ /* 0x060ff00000041878 */
[----:B------:R-:W-:Y:S01]  /*f260*/  HMMA.16816.F32.BF16 R244, R8, R30, R124 ;  /* 0x0000001e08f4723c */ /* 0x000fe2000004187c */
[----:B------:R-:W-:-:S02]  /*f270*/  F2FP.BF16.F32.PACK_AB R8, R191, R192 ;  /* 0x000000c0bf08723e */ /* 0x000fc400000010ff */
[----:B------:R-:W-:Y:S02]  /*f280*/  F2FP.BF16.F32.PACK_AB R9, R138, R139 ;  /* 0x0000008b8a09723e */ /* 0x000fe400000010ff */
[----:B------:R-:W-:Y:S02]  /*f290*/  F2FP.BF16.F32.PACK_AB R10, R188, R190 ;  /* 0x000000bebc0a723e */ /* 0x000fe400000010ff */
[----:B------:R-:W-:-:S07]  /*f2a0*/  F2FP.BF16.F32.PACK_AB R11, R132, R133 ;  /* 0x00000085840b723e */ /* 0x000fce00000010ff */
[C---:B------:R-:W-:Y:S01]  /*f2b0*/  HMMA.16816.F32.BF16 R240, R8.reuse, R34, R152 ;  /* 0x0000002208f0723c */ /* 0x040fe20000041898 */
[----:B------:R1:W-:Y:S01]  /*f2c0*/  MUFU.EX2 R35, R15 ;  /* 0x0000000f00237308 */ /* 0x0003e20000000800 */
[----:B------:R-:W2:Y:S06]  /*f2d0*/  LDSM.16.MT88.4 R152, [R216+0xa800] ;  /* 0x00a80000d898783b */ /* 0x000eac0000004200 */
[C---:B------:R-:W-:Y:S08]  /*f2e0*/  HMMA.16816.F32.BF16 R140, R8.reuse, R32, R140 ;  /* 0x00000020088c723c */ /* 0x040ff0000004188c */
[----:B------:R-:W-:Y:S01]  /*f2f0*/  HMMA.16816.F32.BF16 R84, R8, R24, R84 ;  /* 0x000000180854723c */ /* 0x000fe20000041854 */
[----:B-1----:R-:W-:-:S04]  /*f300*/  FFMA.FTZ R15, R185, UR4, -R3 ;  /* 0x00000004b90f7c23 */ /* 0x002fc80008010803 */
[----:B------:R1:W3:Y:S03]  /*f310*/  MUFU.EX2 R34, R15 ;  /* 0x0000000f00227308 */ /* 0x0002e60000000800 */
[C---:B------:R-:W-:Y:S08]  /*f320*/  HMMA.16816.F32.BF16 R100, R8.reuse, R20, R100 ;  /* 0x000000140864723c */ /* 0x040ff00000041864 */
[----:B------:R-:W-:Y:S01]  /*f330*/  HMMA.16816.F32.BF16 R156, R8, R176, R156 ;  /* 0x000000b0089c723c */ /* 0x000fe2000004189c */
[--C-:B-1----:R-:W-:Y:S01]  /*f340*/  FFMA.FTZ R15, R186, UR4, -R3.reuse ;  /* 0x00000004ba0f7c23 */ /* 0x102fe20008010803 */
[----:B------:R-:W-:-:S06]  /*f350*/  FFMA.FTZ R3, R189, UR4, -R3 ;  /* 0x00000004bd037c23 */ /* 0x000fcc0008010803 */
[C---:B------:R-:W-:Y:S01]  /*f360*/  HMMA.16816.F32.BF16 R236, R8.reuse, R178, R168 ;  /* 0x000000b208ec723c */ /* 0x040fe200000418a8 */
[----:B---3--:R-:W-:Y:S01]  /*f370*/  F2FP.BF16.F32.PACK_AB R124, R34, R35 ;  /* 0x00000023227c723e */ /* 0x008fe200000010ff */
[----:B------:R-:W-:Y:S01]  /*f380*/  MUFU.EX2 R33, R15 ;  /* 0x0000000f00217308 */ /* 0x000fe20000000800 */
[----:B------:R-:W-:Y:S05]  /*f390*/  LDSM.16.MT88.4 R168, [R220+0xa800] ;  /* 0x00a80000dca8783b */ /* 0x000fea0000004200 */
[C---:B------:R-:W-:Y:S02]  /*f3a0*/  HMMA.16816.F32.BF16 R36, R8.reuse, R180, R36 ;  /* 0x000000b40824723c */ /* 0x040fe40000041824 */
[----:B------:R1:W3:Y:S06]  /*f3b0*/  MUFU.EX2 R32, R3 ;  /* 0x0000000300207308 */ /* 0x0002ec0000000800 */
[C---:B------:R-:W-:Y:S01]  /*f3c0*/  HMMA.16816.F32.BF16 R212, R8.reuse, R182, R48 ;  /* 0x000000b608d4723c */ /* 0x040fe20000041830 */
[----:B------:R-:W-:Y:S07]  /*f3d0*/  LDSM.16.MT88.4 R48, [R16+0x800] ;  /* 0x000800001030783b */ /* 0x000fee0000004200 */
[----:B------:R-:W-:Y:S01]  /*f3e0*/  HMMA.16816.F32.BF16 R52, R8, R172, R52 ;  /* 0x000000ac0834723c */ /* 0x000fe20000041834 */
[----:B-1----:R-:W-:Y:S01]  /*f3f0*/  FFMA.FTZ R3, R187, UR4, -R0 ;  /* 0x00000004bb037c23 */ /* 0x002fe20008010800 */
[----:B---3--:R-:W-:-:S03]  /*f400*/  F2FP.BF16.F32.PACK_AB R126, R32, R33 ;  /* 0x00000021207e723e */ /* 0x008fc600000010ff */
[----:B------:R1:W-:Y:S03]  /*f410*/  MUFU.EX2 R25, R3 ;  /* 0x0000000300197308 */ /* 0x0003e60000000800 */
[C---:B------:R-:W-:Y:S01]  /*f420*/  HMMA.16816.F32.BF16 R200, R8.reuse, R174, R64 ;  /* 0x000000ae08c8723c */ /* 0x040fe20000041840 */
[----:B------:R-:W-:Y:S07]  /*f430*/  LDSM.16.MT88.4 R64, [R219+0x800] ;  /* 0x00080000db40783b */ /* 0x000fee0000004200 */
[----:B------:R-:W-:Y:S01]  /*f440*/  HMMA.16816.F32.BF16 R116, R8, R28, R116 ;  /* 0x0000001c0874723c */ /* 0x000fe20000041874 */
[----:B-1----:R-:W-:-:S07]  /*f450*/  FFMA.FTZ R3, R193, UR4, -R0 ;  /* 0x00000004c1037c23 */ /* 0x002fce0008010800 */
[C---:B------:R-:W-:Y:S01]  /*f460*/  HMMA.16816.F32.BF16 R68, R8.reuse, R144, R68 ;  /* 0x000000900844723c */ /* 0x040fe20000041844 */
[----:B------:R1:W3:Y:S07]  /*f470*/  MUFU.EX2 R24, R3 ;  /* 0x0000000300187308 */ /* 0x0002ee0000000800 */
[C---:B------:R-:W-:Y:S01]  /*f480*/  HMMA.16816.F32.BF16 R180, R8.reuse, R146, R80 ;  /* 0x0000009208b4723c */ /* 0x040fe20000041850 */
[----:B------:R-:W-:Y:S07]  /*f490*/  LDSM.16.MT88.4 R80, [R216+0xb800] ;  /* 0x00b80000d850783b */ /* 0x000fee0000004200 */
[----:B------:R-:W-:Y:S01]  /*f4a0*/  HMMA.16816.F32.BF16 R176, R8, R26, R96 ;  /* 0x0000001a08b0723c */ /* 0x000fe20000041860 */
[----:B------:R-:W-:Y:S01]  /*f4b0*/  LDSM.16.MT88.4 R96, [R220+0xb800] ;  /* 0x00b80000dc60783b */ /* 0x000fe20000004200 */
[--C-:B-1----:R-:W-:Y:S01]  /*f4c0*/  FFMA.FTZ R3, R194, UR4, -R0.reuse ;  /* 0x00000004c2037c23 */ /* 0x102fe20008010800 */
[----:B------:R-:W-:Y:S01]  /*f4d0*/  FFMA.FTZ R0, R195, UR4, -R0 ;  /* 0x00000004c3007c23 */ /* 0x000fe20008010800 */
[----:B---3--:R-:W-:-:S04]  /*f4e0*/  F2FP.BF16.F32.PACK_AB R125, R24, R25 ;  /* 0x00000019187d723e */ /* 0x008fc800000010ff */
[C---:B------:R-:W-:Y:S01]  /*f4f0*/  HMMA.16816.F32.BF16 R172, R8.reuse, R22, R112 ;  /* 0x0000001608ac723c */ /* 0x040fe20000041870 */
[----:B------:R1:W-:Y:S01]  /*f500*/  MUFU.EX2 R21, R0 ;  /* 0x0000000000157308 */ /* 0x0003e20000000800 */
[----:B------:R-:W-:Y:S06]  /*f510*/  LDSM.16.MT88.4 R112, [R16+0x1800] ;  /* 0x001800001070783b */ /* 0x000fec0000004200 */
[----:B------:R-:W-:Y:S01]  /*f520*/  HMMA.16816.F32.BF16 R28, R8, R30, R128 ;  /* 0x0000001e081c723c */ /* 0x000fe20000041880 */
[----:B------:R-:W3:Y:S01]  /*f530*/  LDSM.16.MT88.4 R8, [R219+0x1800] ;  /* 0x00180000db08783b */ /* 0x000ee20000004200 */
[----:B------:R-:W4:Y:S01]  /*f540*/  MUFU.EX2 R22, R3 ;  /* 0x0000000300167308 */ /* 0x000f220000000800 */
[----:B-1----:R-:W-:-:S07]  /*f550*/  FFMA.FTZ R0, R223, UR4, -R14 ;  /* 0x00000004df007c23 */ /* 0x002fce000801080e */
[----:B------:R1:W-:Y:S01]  /*f560*/  MUFU.EX2 R20, R0 ;  /* 0x0000000000147308 */ /* 0x0003e20000000800 */
[----:B----4-:R-:W-:-:S07]  /*f570*/  F2FP.BF16.F32.PACK_AB R127, R21, R22 ;  /* 0x00000016157f723e */ /* 0x010fce00000010ff */
[----:B--2---:R-:W-:Y:S01]  /*f580*/  HMMA.16816.F32.BF16 R144, R124, R152, R248 ;  /* 0x000000987c90723c */ /* 0x004fe200000418f8 */
[----:B-1----:R-:W-:-:S07]  /*f590*/  FFMA.FTZ R0, R224, UR4, -R14 ;  /* 0x00000004e0007c23 */ /* 0x002fce000801080e */
[C---:B------:R-:W-:Y:S01]  /*f5a0*/  HMMA.16816.F32.BF16 R148, R124.reuse, R154, R148 ;  /* 0x0000009a7c94723c */ /* 0x040fe20000041894 */
[----:B------:R1:W2:Y:S07]  /*f5b0*/  MUFU.EX2 R19, R0 ;  /* 0x0000000000137308 */ /* 0x0002ae0000000800 */
[C---:B---3--:R-:W-:Y:S08]  /*f5c0*/  HMMA.16816.F32.BF16 R120, R124.reuse, R8, R120 ;  /* 0x000000087c78723c */ /* 0x048ff00000041878 */
        /* <DEDUP_REMOVED lines=26> */
[----:B-1----:R-:W-:-:S06]  /*f770*/  FFMA.FTZ R0, R226, UR4, -R13 ;  /* 0x00000004e2007c23 */ /* 0x002fcc000801080d */
[----:B------:R-:W1:Y:S02]  /*f780*/  MUFU.EX2 R0, R0 ;  /* 0x0000000000007308 */ /* 0x000e640000000800 */
[----:B-1----:R-:W-:-:S07]  /*f790*/  F2FP.BF16.F32.PACK_AB R131, R0, R3 ;  /* 0x000000030083723e */ /* 0x002fce00000010ff */
[C---:B------:R-:W-:Y:S01]  /*f7a0*/  HMMA.16816.F32.BF16 R116, R128.reuse, R8, R116 ;  /* 0x000000088074723c */ /* 0x040fe20000041874 */
[----:B------:R-:W-:Y:S01]  /*f7b0*/  FFMA.FTZ R8, R184, R12, R192 ;  /* 0x0000000cb8087223 */ /* 0x000fe200000100c0 */
        /* <DEDUP_REMOVED lines=30> */
[----:B------:R-:W-:Y:S01]  /*f9a0*/  MOV R132, R225 ;  /* 0x000000e100847202 */ /* 0x000fe20000000f00 */
[----:B------:R4:W-:Y:S04]  /*f9b0*/  STL [R1+0x18], R8 ;  /* 0x0000180801007387 */ /* 0x0009e80000100800 */
[----:B------:R4:W-:Y:S02]  /*f9c0*/  STL [R1+0x14], R7 ;  /* 0x0000140701007387 */ /* 0x0009e40000100800 */
[C---:B------:R-:W-:Y:S02]  /*f9d0*/  HMMA.16816.F32.BF16 R36, R128.reuse, R48, R36 ;  /* 0x000000308024723c */ /* 0x040fe40000041824 */
[----:B------:R4:W-:Y:S04]  /*f9e0*/  STL [R1+0x10], R3 ;  /* 0x0000100301007387 */ /* 0x0009e80000100800 */
[----:B------:R4:W-:Y:S02]  /*f9f0*/  STL [R1+0xc], R0 ;  /* 0x00000c0001007387 */ /* 0x0009e40000100800 */
        /* <DEDUP_REMOVED lines=13> */
[----:B----4-:R-:W-:-:S15]  /*fad0*/  @P1 BRA `(.L_x_1308) ;  /* 0x0000000000041947 */ /* 0x010fde0003800000 */
.L_x_1303:
[----:B------:R-:W-:-:S07]  /*fae0*/  IADD3 R233, PT, PT, R132, -0x1, RZ ;  /* 0xffffffff84e97810 */ /* 0x000fce0007ffe0ff */
.L_x_1308:
[----:B------:R-:W4:Y:S02]  /*faf0*/  LDL R0, [R1+0x38] ;  /* 0x0000380001007983 */ /* 0x000f240000100800 */
[----:B----4-:R-:W-:-:S13]  /*fb00*/  ISETP.GE.AND P0, PT, R233, R0, PT ;  /* 0x00000000e900720c */ /* 0x010fda0003f06270 */
[----:B------:R-:W-:Y:S05]  /*fb10*/  @!P0 BRA `(.L_x_1309) ;  /* 0x0000002c00348947 */ /* 0x000fea0003800000 */
[----:B------:R-:W4:Y:S01]  /*fb20*/  LDL.LU R3, [R1+0x4] ;  /* 0x0000040001037983 */ /* 0x000f220000300800 */
[----:B------:R-:W-:Y:S01]  /*fb30*/  IMAD.MOV.U32 R222, RZ, RZ, 0x40 ;  /* 0x00000040ffde7424 */ /* 0x000fe200078e00ff */
[----:B------:R-:W-:Y:S01]  /*fb40*/  MOV R132, R134 ;  /* 0x0000008600847202 */ /* 0x000fe20000000f00 */
[----:B------:R-:W-:Y:S01]  /*fb50*/  IMAD.MOV.U32 R138, RZ, RZ, R137 ;  /* 0x000000ffff8a7224 */ /* 0x000fe200078e0089 */
[----:B------:R-:W4:Y:S01]  /*fb60*/  LDL.LU R0, [R1] ;  /* 0x0000000001007983 */ /* 0x000f220000300800 */
[----:B------:R-:W-:Y:S01]  /*fb70*/  MOV R133, R135 ;  /* 0x0000008700857202 */ /* 0x000fe20000000f00 */
[----:B------:R-:W-:Y:S01]  /*fb80*/  IMAD.IADD R224, R217, 0x1, R2 ;  /* 0x00000001d9e07824 */ /* 0x000fe200078e0202 */
[----:B------:R-:W-:Y:S01]  /*fb90*/  SEL R222, R222, 0xffffffc0, !P6 ;  /* 0xffffffc0dede7807 */ /* 0x000fe20007000000 */
[C---:B------:R-:W-:Y:S01]  /*fba0*/  VIADD R234, R227.reuse, 0x40 ;  /* 0x00000040e3ea7836 */ /* 0x040fe20000000000 */
[C---:B------:R-:W-:Y:S01]  /*fbb0*/  IADD3 R225, PT, PT, R4.reuse, R2, RZ ;  /* 0x0000000204e17210 */ /* 0x040fe20007ffe0ff */
[----:B------:R-:W2:Y:S01]  /*fbc0*/  LDCU UR4, c[0x0][0x45c] ;  /* 0x00008b80ff0477ac */ /* 0x000ea20008000800 */
[----:B------:R-:W-:Y:S01]  /*fbd0*/  IADD3 R235, PT, PT, R227, 0x8, RZ ;  /* 0x00000008e3eb7810 */ /* 0x000fe20007ffe0ff */
[----:B------:R-:W-:Y:S01]  /*fbe0*/  IMAD.IADD R226, R4, 0x1, R222 ;  /* 0x0000000104e27824 */ /* 0x000fe200078e02de */
[----:B------:R-:W-:Y:S01]  /*fbf0*/  IADD3 R222, PT, PT, R217, R222, RZ ;  /* 0x000000ded9de7210 */ /* 0x000fe20007ffe0ff */
[----:B------:R-:W2:Y:S01]  /*fc00*/  LDCU.64 UR6, c[0x0][0x3c0] ;  /* 0x00007800ff0677ac */ /* 0x000ea20008000a00 */
[----:B-1-3--:R-:W-:-:S03]  /*fc10*/  IADD3 R236, PT, PT, R227, 0x48, RZ ;  /* 0x00000048e3ec7810 */ /* 0x00afc60007ffe0ff */
[----:B------:R-:W-:Y:S01]  /*fc20*/  IMAD.IADD R223, R2, 0x1, R222 ;  /* 0x0000000102df7824 */ /* 0x000fe200078e02de */
[C---:B----4-:R-:W-:Y:S01]  /*fc30*/  SHF.L.U64.HI R3, R0.reuse, 0x4, R3 ;  /* 0x0000000400037819 */ /* 0x050fe20000010203 */
[----:B------:R-:W-:-:S04]  /*fc40*/  IMAD.SHL.U32 R0, R0, 0x10, RZ ;  /* 0x0000001000007824 */ /* 0x000fc800078e00ff */
[----:B------:R1:W-:Y:S04]  /*fc50*/  STL [R1+0x1c], R3 ;  /* 0x00001c0301007387 */ /* 0x0003e80000100800 */
[----:B------:R3:W-:Y:S01]  /*fc60*/  STL [R1+0x20], R0 ;  /* 0x0000200001007387 */ /* 0x0007e20000100800 */
[----:B-1----:R-:W-:Y:S01]  /*fc70*/  IMAD.MOV.U32 R3, RZ, RZ, R136 ;  /* 0x000000ffff037224 */ /* 0x002fe200078e0088 */
[----:B--2---:R-:W-:Y:S06]  /*fc80*/  BRA `(.L_x_1310) ;  /* 0x00000000005c7947 */ /* 0x004fec0003800000 */
.L_x_1312:
[----:B------:R-:W2:Y:S01]  /*fc90*/  LDL R193, [R1+0x28] ;  /* 0x0000280001c17983 */ /* 0x000ea20000100800 */
[----:B------:R-:W1:Y:S01]  /*fca0*/  LDC.64 R12, c[0x0][0x3b8] ;  /* 0x0000ee00ff0c7b82 */ /* 0x000e620000000a00 */
[----:B------:R-:W-:Y:S02]  /*fcb0*/  VIADD R10, R233, 0xffffffff ;  /* 0xffffffffe90a7836 */ /* 0x000fe40000000000 */
[----:B------:R-:W3:Y:S02]  /*fcc0*/  LDL R187, [R1+0x24] ;  /* 0x0000240001bb7983 */ /* 0x000ee40000100800 */
[C---:B-1----:R-:W-:Y:S04]  /*fcd0*/  IMAD.WIDE.U32 R8, R10.reuse, R12, RZ ;  /* 0x0000000c0a087225 */ /* 0x042fe800078e00ff */
[----:B------:R-:W-:Y:S02]  /*fce0*/  IMAD R9, R10, R13, R9 ;  /* 0x0000000d0a097224 */ /* 0x000fe400078e0209 */
[C---:B------:R-:W-:Y:S03]  /*fcf0*/  IMAD.SHL.U32 R22, R8.reuse, 0x20, RZ ;  /* 0x0000002008167824 */ /* 0x040fe600078e00ff */
[C-C-:B------:R-:W-:Y:S02]  /*fd00*/  SHF.L.U64.HI R23, R8.reuse, 0x5, R9.reuse ;  /* 0x0000000508177819 */ /* 0x140fe40000010209 */
[C---:B--2---:R-:W-:Y:S04]  /*fd10*/  LEA R10, P0, R8.reuse, R193, 0x6 ;  /* 0x000000c1080a7211 */ /* 0x044fe800078030ff */
[----:B---3--:R-:W-:Y:S02]  /*fd20*/  LEA.HI.X R11, R8, R187, R9, 0x6, P0 ;  /* 0x000000bb080b7211 */ /* 0x008fe400000f3409 */
[C---:B------:R-:W-:Y:S03]  /*fd30*/  LEA R9, P0, R12.reuse, R22, 0x4 ;  /* 0x000000160c097211 */ /* 0x040fe600078020ff */
[----:B------:R-:W-:Y:S01]  /*fd40*/  @!PT LDS RZ, [RZ] ;  /* 0x00000000fffff984 */ /* 0x000fe20000000800 */
[----:B------:R-:W-:Y:S01]  /*fd50*/  @!PT LDS RZ, [RZ] ;  /* 0x00000000fffff984 */ /* 0x000fe20000000800 */
[----:B------:R-:W-:Y:S01]  /*fd60*/  @!PT LDS RZ, [RZ] ;  /* 0x00000000fffff984 */ /* 0x000fe20000000800 */
[----:B------:R1:W-:Y:S01]  /*fd70*/  LDGSTS.E.BYPASS.LTC128B.128 [R232+0x8000], desc[UR16][R10.64] ;  /* 0x080000000ae87fae */ /* 0x0003e2000b981a10 */
[----:B------:R-:W-:Y:S02]  /*fd80*/  LEA.HI.X R12, R12, R23, R13, 0x4, P0 ;  /* 0x000000170c0c7211 */ /* 0x000fe400000f240d */
[C---:B------:R-:W-:Y:S01]  /*fd90*/  LEA R8, P0, R9.reuse, R193, 0x1 ;  /* 0x000000c109087211 */ /* 0x040fe200078008ff */
[----:B------:R1:W-:Y:S03]  /*fda0*/  LDGSTS.E.BYPASS.LTC128B.128 [R232+0x9000], desc[UR16][R10.64+0x80] ;  /* 0x090000800ae87fae */ /* 0x0003e6000b981a10 */
[----:B------:R-:W-:Y:S05]  /*fdb0*/  LEA.HI.X R9, R9, R187, R12, 0x1, P0 ;  /* 0x000000bb09097211 */ /* 0x000fea00000f0c0c */
[----:B------:R1:W-:Y:S04]  /*fdc0*/  LDGSTS.E.BYPASS.LTC128B.128 [R232+0x8800], desc[UR16][R8.64] ;  /* 0x0880000008e87fae */ /* 0x0003e8000b981a10 */
[----:B------:R1:W-:Y:S04]  /*fdd0*/  LDGSTS.E.BYPASS.LTC128B.128 [R232+0x9800], desc[UR16][R8.64+0x80] ;  /* 0x0980008008e87fae */ /* 0x0003e8000b981a10 */
[----:B------:R-:W0:Y:S01]  /*fde0*/  LDGDEPBAR ;  /* 0x00000000000079af */ /* 0x000e220000000000 */
[----:B------:R-:W-:Y:S05]  /*fdf0*/  BRA `(.L_x_1311) ;  /* 0x0000000c00887947 */ /* 0x000fea0003800000 */
.L_x_1310:
[----:B------:R-:W2:Y:S01]  /*fe00*/  LDL R4, [R1+0x30] ;  /* 0x0000300001047983 */ /* 0x000ea20000100800 */
[----:B------:R-:W-:Y:S05]  /*fe10*/  DEPBAR.LE SB0, 0x0 ;  /* 0x000080000000791a */ /* 0x000fea0000000000 */
[----:B----4-:R-:W4:Y:S01]  /*fe20*/  LDL R2, [R1+0x20] ;  /* 0x0000200001027983 */ /* 0x010f220000100800 */
[C---:B------:R-:W-:Y:S05]  /*fe30*/  IMAD.WIDE.U32 R8, R233.reuse, UR6, RZ ;  /* 0x00000006e9087c25 */ /* 0x040fea000f8e00ff */
[----:B------:R-:W5:Y:S01]  /*fe40*/  LDL R10, [R1+0x2c] ;  /* 0x00002c00010a7983 */ /* 0x000f620000100800 */
[----:B---3--:R-:W-:Y:S05]  /*fe50*/  IMAD R0, R233, UR7, R9 ;  /* 0x00000007e9007c24 */ /* 0x008fea000f8e0209 */
[----:B------:R-:W3:Y:S01]  /*fe60*/  LDL R5, [R1+0x1c] ;  /* 0x00001c0001057983 */ /* 0x000ee20000100800 */
[----:B------:R-:W-:Y:S06]  /*fe70*/  BAR.SYNC.DEFER_BLOCKING 0x0 ;  /* 0x0000000000007b1d */ /* 0x000fec0000010000 */
[----:B------:R-:W1:Y:S01]  /*fe80*/  S2R R241, SR_TID.X ;  /* 0x0000000000f17919 */ /* 0x000e620000002100 */
[C---:B--2---:R-:W-:Y:S02]  /*fe90*/  LEA R6, P1, R8.reuse, R4, 0x6 ;  /* 0x0000000408067211 */ /* 0x044fe400078230ff */
[C---:B----4-:R-:W-:Y:S02]  /*fea0*/  LEA R2, P0, R8.reuse, R2, 0x5 ;  /* 0x0000000208027211 */ /* 0x050fe400078028ff */
[C-C-:B-----5:R-:W-:Y:S02]  /*feb0*/  LEA.HI.X R7, R8.reuse, R10, R0.reuse, 0x6, P1 ;  /* 0x0000000a08077211 */ /* 0x160fe400008f3400 */
[----:B---3--:R-:W-:Y:S03]  /*fec0*/  LEA.HI.X R5, R8, R5, R0, 0x5, P0 ;  /* 0x0000000508057211 */ /* 0x008fe600000f2c00 */
[----:B------:R-:W-:Y:S01]  /*fed0*/  @!PT LDS RZ, [RZ] ;  /* 0x00000000fffff984 */ /* 0x000fe20000000800 */
[----:B------:R-:W-:Y:S01]  /*fee0*/  @!PT LDS RZ, [RZ] ;  /* 0x00000000fffff984 */ /* 0x000fe20000000800 */
[----:B------:R-:W-:Y:S01]  /*fef0*/  @!PT LDS RZ, [RZ] ;  /* 0x00000000fffff984 */ /* 0x000fe20000000800 */
[----:B------:R-:W-:Y:S01]  /*ff00*/  LDGSTS.E.BYPASS.LTC128B.128 [R232+0xa000], desc[UR16][R6.64] ;  /* 0x0a00000006e87fae */ /* 0x000fe2000b981a10 */
[C---:B------:R-:W-:Y:S01]  /*ff10*/  LEA R4, P0, R2.reuse, R4, 0x1 ;  /* 0x0000000402047211 */ /* 0x040fe200078008ff */
[----:B-1----:R-:W-:Y:S04]  /*ff20*/  IMAD.SHL.U32 R0, R241, 0x2, RZ ;  /* 0x00000002f1007824 */ /* 0x002fe800078e00ff */
[----:B------:R-:W-:Y:S01]  /*ff30*/  LDGSTS.E.BYPASS.LTC128B.128 [R232+0xb000], desc[UR16][R6.64+0x80] ;  /* 0x0b00008006e87fae */ /* 0x000fe2000b981a10 */
[----:B------:R-:W-:Y:S05]  /*ff40*/  LEA.HI.X R5, R2, R10, R5, 0x1, P0 ;  /* 0x0000000a02057211 */ /* 0x000fea00000f0c05 */
[----:B------:R1:W-:Y:S06]  /*ff50*/  STL [R1+0x34], R0 ;  /* 0x0000340001007387 */ /* 0x0003ec0000100800 */
[----:B------:R-:W-:Y:S06]  /*ff60*/  LDGSTS.E.BYPASS.LTC128B.128 [R232+0xa800], desc[UR16][R4.64] ;  /* 0x0a80000004e87fae */ /* 0x000fec000b981a10 */
[----:B------:R2:W-:Y:S06]  /*ff70*/  LDGSTS.E.BYPASS.LTC128B.128 [R232+0xb800], desc[UR16][R4.64+0x80] ;  /* 0x0b80008004e87fae */ /* 0x0005ec000b981a10 */
[----:B------:R-:W-:Y:S06]  /*ff80*/  LDSM.16.M88.4 R32, [R217] ;  /* 0x00000000d920783b */ /* 0x000fec0000000200 */
[----:B------:R-:W2:Y:S06]  /*ff90*/  LDSM.16.M88.4 R16, [R218+UR5+0x8000] ;  /* 0x00800005da10783b */ /* 0x000eac0008000200 */
[----:B------:R-:W3:Y:S01]  /*ffa0*/  LDSM.16.M88.4 R28, [R217+0x2000] ;  /* 0x00200000d91c783b */ /* 0x000ee20000000200 */
[----:B-1----:R-:W-:Y:S05]  /*ffb0*/  LOP3.LUT R0, R0, 0x6, RZ, 0xc0, !PT ;  /* 0x0000000600007812 */ /* 0x002fea00078ec0ff */
[----:B------:R-:W1:Y:S01]  /*ffc0*/  LDSM.16.M88.4 R172, [R218+UR5+0x8800] ;  /* 0x00880005daac783b */ /* 0x000e620008000200 */
[----:B------:R-:W-:Y:S04]  /*ffd0*/  IMAD R134, R233, 0x20, R0 ;  /* 0x00000020e9867824 */ /* 0x000fe800078e0200 */
[C---:B------:R-:W-:Y:S01]  /*ffe0*/  VIADD R135, R134.reuse, 0x1 ;  /* 0x0000000186877836 */ /* 0x040fe20000000000 */
[----:B------:R-:W0:Y:S01]  /*fff0*/  LDGDEPBAR ;  /* 0x00000000000079af */ /* 0x000e220000000000 */
[-C--:B------:R-:W-:Y:S01]  /*10000*/  ISETP.GT.AND P1, PT, R235, R134.reuse, PT ;  /* 0x00000086eb00720c */ /* 0x080fe20003f24270 */
[C---:B------:R-:W-:Y:S01]  /*10010*/  VIADD R2, R134.reuse, 0x18 ;  /* 0x0000001886027836 */ /* 0x040fe20000000000 */
[----:B------:R-:W-:Y:S03]  /*10020*/  ISETP.GT.AND P3, PT, R227, R134, PT ;  /* 0x00000086e300720c */ /* 0x000fe60003f64270 */
[----:B------:R-:W-:Y:S01]  /*10030*/  LDSM.16.M88.4 R176, [R224] ;  /* 0x00000000e0b0783b */ /* 0x000fe20000000200 */
[-C--:B------:R-:W-:Y:S02]  /*10040*/  ISETP.GT.AND P0, PT, R235, R135.reuse, PT ;  /* 0x00000087eb00720c */ /* 0x080fe40003f04270 */
[-C--:B------:R-:W-:Y:S02]  /*10050*/  ISETP.GT.AND P2, PT, R227, R135.reuse, PT ;  /* 0x00000087e300720c */ /* 0x080fe40003f44270 */
[----:B------:R-:W-:Y:S01]  /*10060*/  ISETP.GT.AND P5, PT, R235, R2, PT ;  /* 0x00000002eb00720c */ /* 0x000fe20003fa4270 */
[----:B------:R-:W4:Y:S01]  /*10070*/  LDSM.16.M88.4 R180, [R225+0x8000] ;  /* 0x00800000e1b4783b */ /* 0x000f220000000200 */
[C---:B------:R-:W-:Y:S05]  /*10080*/  ISETP.GE.AND P4, PT, R134.reuse, R230, PT ;  /* 0x000000e68600720c */ /* 0x040fea0003f86270 */
[----:B------:R-:W5:Y:S01]  /*10090*/  LDSM.16.M88.4 R184, [R224+0x2000] ;  /* 0x00200000e0b8783b */ /* 0x000f620000000200 */
[-C--:B--2---:R-:W-:Y:S05]  /*100a0*/  HMMA.16816.F32.BF16 R4, R32, R16.reuse, RZ ;  /* 0x000000102004723c */ /* 0x084fea00000418ff */
[----:B------:R-:W2:Y:S06]  /*100b0*/  LDSM.16.M88.4 R188, [R225+0x8800] ;  /* 0x00880000e1bc783b */ /* 0x000eac0000000200 */
[----:B------:R-:W-:Y:S01]  /*100c0*/  LDSM.16.M88.4 R192, [R222] ;  /* 0x00000000dec0783b */ /* 0x000fe20000000200 */
[C---:B---3--:R-:W-:Y:S05]  /*100d0*/  HMMA.16816.F32.BF16 R8, R28.reuse, R16, RZ ;  /* 0x000000101c08723c */ /* 0x048fea00000418ff */
[----:B------:R-:W3:Y:S03]  /*100e0*/  LDSM.16.M88.4 R196, [R226+0x8000] ;  /* 0x00800000e2c4783b */ /* 0x000ee60000000200 */
[-C--:B------:R-:W-:Y:S03]  /*100f0*/  HMMA.16816.F32.BF16 R12, R28, R18.reuse, RZ ;  /* 0x000000121c0c723c */ /* 0x080fe600000418ff */
[----:B------:R-:W3:Y:S05]  /*10100*/  LDSM.16.M88.4 R200, [R222+0x2000] ;  /* 0x00200000dec8783b */ /* 0x000eea0000000200 */
[C---:B------:R-:W-:Y:S01]  /*10110*/  HMMA.16816.F32.BF16 R16, R32.reuse, R18, RZ ;  /* 0x000000122010723c */ /* 0x040fe200000418ff */
[----:B------:R-:W-:Y:S06]  /*10120*/  LDSM.16.M88.4 R204, [R223] ;  /* 0x00000000dfcc783b */ /* 0x000fec0000000200 */
[----:B------:R-:W-:Y:S01]  /*10130*/  LDSM.16.M88.4 R208, [R221+0x8000] ;  /* 0x00800000ddd0783b */ /* 0x000fe20000000200 */
[-C--:B-1----:R-:W-:Y:S05]  /*10140*/  HMMA.16816.F32.BF16 R20, R32, R172.reuse, RZ ;  /* 0x000000ac2014723c */ /* 0x082fea00000418ff */
[----:B------:R-:W-:Y:S03]  /*10150*/  LDSM.16.M88.4 R212, [R223+0x2000] ;  /* 0x00200000dfd4783b */ /* 0x000fe60000000200 */
[C---:B------:R-:W-:Y:S03]  /*10160*/  HMMA.16816.F32.BF16 R24, R28.reuse, R172, RZ ;  /* 0x000000ac1c18723c */ /* 0x040fe600000418ff */
[----:B------:R1:W-:Y:S05]  /*10170*/  STL [R1+0x8], R0 ;  /* 0x0000080001007387 */ /* 0x0003ea0000100800 */
[-C--:B------:R-:W-:Y:S08]  /*10180*/  HMMA.16816.F32.BF16 R28, R28, R174.reuse, RZ ;  /* 0x000000ae1c1c723c */ /* 0x080ff000000418ff */
[----:B------:R-:W-:Y:S01]  /*10190*/  HMMA.16816.F32.BF16 R32, R32, R174, RZ ;  /* 0x000000ae2020723c */ /* 0x000fe200000418ff */
[----:B------:R-:W3:Y:S07]  /*101a0*/  LDSM.16.M88.4 R172, [R226+0x8800] ;  /* 0x00880000e2ac783b */ /* 0x000eee0000000200 */
[-C--:B----4-:R-:W-:Y:S05]  /*101b0*/  HMMA.16816.F32.BF16 R4, R176, R180.reuse, R4 ;  /* 0x000000b4b004723c */ /* 0x090fea0000041804 */
[----:B-1----:R-:W-:Y:S03]  /*101c0*/  VIADD R0, R134, 0x19 ;  /* 0x0000001986007836 */ /* 0x002fe60000000000 */
[C---:B-----5:R-:W-:Y:S04]  /*101d0*/  HMMA.16816.F32.BF16 R8, R184.reuse, R180, R8 ;  /* 0x000000b4b808723c */ /* 0x060fe80000041808 */
[----:B------:R-:W-:Y:S04]  /*101e0*/  ISETP.GT.AND P6, PT, R227, R0, PT ;  /* 0x00000000e300720c */ /* 0x000fe80003fc4270 */
[-C--:B------:R-:W-:Y:S08]  /*101f0*/  HMMA.16816.F32.BF16 R12, R184, R182.reuse, R12 ;  /* 0x000000b6b80c723c */ /* 0x080ff0000004180c */
[C---:B------:R-:W-:Y:S01]  /*10200*/  HMMA.16816.F32.BF16 R16, R176.reuse, R182, R16 ;  /* 0x000000b6b010723c */ /* 0x040fe20000041810 */
[----:B------:R-:W-:Y:S07]  /*10210*/  LDSM.16.M88.4 R180, [R217+0x4000] ;  /* 0x00400000d9b4783b */ /* 0x000fee0000000200 */
[-C--:B--2---:R-:W-:Y:S08]  /*10220*/  HMMA.16816.F32.BF16 R20, R176, R188.reuse, R20 ;  /* 0x000000bcb014723c */ /* 0x084ff00000041814 */
[C---:B------:R-:W-:Y:S08]  /*10230*/  HMMA.16816.F32.BF16 R24, R184.reuse, R188, R24 ;  /* 0x000000bcb818723c */ /* 0x040ff00000041818 */
[-C--:B------:R-:W-:Y:S01]  /*10240*/  HMMA.16816.F32.BF16 R28, R184, R190.reuse, R28 ;  /* 0x000000beb81c723c */ /* 0x080fe2000004181c */
[----:B------:R-:W-:Y:S07]  /*10250*/  LDSM.16.M88.4 R184, [R218+UR5+0x9000] ;  /* 0x00900005dab8783b */ /* 0x000fee0008000200 */
[----:B------:R-:W-:Y:S01]  /*10260*/  HMMA.16816.F32.BF16 R32, R176, R190, R32 ;  /* 0x000000beb020723c */ /* 0x000fe20000041820 */
[----:B------:R-:W1:Y:S06]  /*10270*/  LDSM.16.M88.4 R176, [R221+0x8800] ;  /* 0x00880000ddb0783b */ /* 0x000e6c0000000200 */
[----:B------:R-:W2:Y:S01]  /*10280*/  LDSM.16.M88.4 R188, [R217+0x6000] ;  /* 0x00600000d9bc783b */ /* 0x000ea20000000200 */
[-C--:B---3--:R-:W-:Y:S08]  /*10290*/  HMMA.16816.F32.BF16 R4, R192, R196.reuse, R4 ;  /* 0x000000c4c004723c */ /* 0x088ff00000041804 */
[C---:B------:R-:W-:Y:S08]  /*102a0*/  HMMA.16816.F32.BF16 R8, R200.reuse, R196, R8 ;  /* 0x000000c4c808723c */ /* 0x040ff00000041808 */
[-C--:B------:R-:W-:Y:S08]  /*102b0*/  HMMA.16816.F32.BF16 R12, R200, R198.reuse, R12 ;  /* 0x000000c6c80c723c */ /* 0x080ff0000004180c */
[C---:B------:R-:W-:Y:S01]  /*102c0*/  HMMA.16816.F32.BF16 R16, R192.reuse, R198, R16 ;  /* 0x000000c6c010723c */ /* 0x040fe20000041810 */
[----:B------:R-:W-:Y:S07]  /*102d0*/  LDSM.16.M88.4 R196, [R225+0x9000] ;  /* 0x00900000e1c4783b */ /* 0x000fee0000000200 */
[-C--:B------:R-:W-:Y:S08]  /*102e0*/  HMMA.16816.F32.BF16 R20, R192, R172.reuse, R20 ;  /* 0x000000acc014723c */ /* 0x080ff00000041814 */
[C---:B------:R-:W-:Y:S08]  /*102f0*/  HMMA.16816.F32.BF16 R24, R200.reuse, R172, R24 ;  /* 0x000000acc818723c */ /* 0x040ff00000041818 */
[-C--:B------:R-:W-:Y:S01]  /*10300*/  HMMA.16816.F32.BF16 R28, R200, R174.reuse, R28 ;  /* 0x000000aec81c723c */ /* 0x080fe2000004181c */
[----:B------:R-:W-:Y:S07]  /*10310*/  LDSM.16.M88.4 R200, [R224+0x6000] ;  /* 0x00600000e0c8783b */ /* 0x000fee0000000200 */
[----:B------:R-:W-:Y:S01]  /*10320*/  HMMA.16816.F32.BF16 R32, R192, R174, R32 ;  /* 0x000000aec020723c */ /* 0x000fe20000041820 */
[----:B------:R-:W3:Y:S06]  /*10330*/  LDSM.16.M88.4 R172, [R218+UR5+0x9800] ;  /* 0x00980005daac783b */ /* 0x000eec0008000200 */
[----:B------:R-:W4:Y:S01]  /*10340*/  LDSM.16.M88.4 R192, [R224+0x4000] ;  /* 0x00400000e0c0783b */ /* 0x000f220000000200 */
        /* <DEDUP_REMOVED lines=10> */
[----:B------:R-:W1:Y:S06]  /*103f0*/  LDSM.16.M88.4 R176, [R225+0x9800] ;  /* 0x00980000e1b0783b */ /* 0x000e6c0000000200 */
[----:B------:R-:W5:Y:S01]  /*10400*/  LDSM.16.M88.4 R204, [R222+0x4000] ;  /* 0x00400000decc783b */ /* 0x000f620000000200 */
[-C--:B------:R-:W-:Y:S08]  /*10410*/  HMMA.16816.F32.BF16 R4, R180, R184.reuse, R4 ;  /* 0x000000b8b404723c */ /* 0x080ff00000041804 */
        /* <DEDUP_REMOVED lines=9> */
[----:B------:R-:W2:Y:S06]  /*104b0*/  LDSM.16.M88.4 R172, [R226+0x9800] ;  /* 0x00980000e2ac783b */ /* 0x000eac0000000200 */
[----:B------:R-:W3:Y:S01]  /*104c0*/  LDSM.16.M88.4 R180, [R223+0x4000] ;  /* 0x00400000dfb4783b */ /* 0x000ee20000000200 */
[-C--:B----4-:R-:W-:Y:S08]  /*104d0*/  HMMA.16816.F32.BF16 R4, R192, R196.reuse, R4 ;  /* 0x000000c4c004723c */ /* 0x090ff00000041804 */
[C---:B------:R-:W-:Y:S08]  /*104e0*/  HMMA.16816.F32.BF16 R8, R200.reuse, R196, R8 ;  /* 0x000000c4c808723c */ /* 0x040ff00000041808 */
[-C--:B------:R-:W-:Y:S08]  /*104f0*/  HMMA.16816.F32.BF16 R12, R200, R198.reuse, R12 ;  /* 0x000000c6c80c723c */ /* 0x080ff0000004180c */
[C---:B------:R-:W-:Y:S08]  /*10500*/  HMMA.16816.F32.BF16 R16, R192.reuse, R198, R16 ;  /* 0x000000c6c010723c */ /* 0x040ff00000041810 */
[-C--:B-1----:R-:W-:Y:S08]  /*10510*/  HMMA.16816.F32.BF16 R20, R192, R176.reuse, R20 ;  /* 0x000000b0c014723c */ /* 0x082ff00000041814 */
[C---:B------:R-:W-:Y:S08]  /*10520*/  HMMA.16816.F32.BF16 R24, R200.reuse, R176, R24 ;  /* 0x000000b0c818723c */ /* 0x040ff00000041818 */
[-C--:B------:R-:W-:Y:S08]  /*10530*/  HMMA.16816.F32.BF16 R28, R200, R178.reuse, R28 ;  /* 0x000000b2c81c723c */ /* 0x080ff0000004181c */
[----:B------:R-:W-:Y:S01]  /*10540*/  HMMA.16816.F32.BF16 R32, R192, R178, R32 ;  /* 0x000000b2c020723c */ /* 0x000fe20000041820 */
[----:B------:R-:W1:Y:S01]  /*10550*/  LDSM.16.M88.4 R176, [R221+0x9800] ;  /* 0x00980000ddb0783b */ /* 0x000e620000000200 */
[----:B------:R-:W-:Y:S04]  /*10560*/  DEPBAR.LE SB0, 0x0 ;  /* 0x000080000000791a */ /* 0x000fe80000000000 */
[----:B------:R-:W-:Y:S02]  /*10570*/  BAR.SYNC.DEFER_BLOCKING 0x0 ;  /* 0x0000000000007b1d */ /* 0x000fe40000010000 */
[-C--:B-----5:R-:W-:Y:S08]  /*10580*/  HMMA.16816.F32.BF16 R4, R204, R208.reuse, R4 ;  /* 0x000000d0cc04723c */ /* 0x0a0ff00000041804 */
[C---:B------:R-:W-:Y:S08]  /*10590*/  HMMA.16816.F32.BF16 R8, R212.reuse, R208, R8 ;  /* 0x000000d0d408723c */ /* 0x040ff00000041808 */
[-C--:B------:R-:W-:Y:S08]  /*105a0*/  HMMA.16816.F32.BF16 R12, R212, R210.reuse, R12 ;  /* 0x000000d2d40c723c */ /* 0x080ff0000004180c */
[C---:B------:R-:W-:Y:S08]  /*105b0*/  HMMA.16816.F32.BF16 R16, R204.reuse, R210, R16 ;  /* 0x000000d2cc10723c */ /* 0x040ff00000041810 */
[-C--:B--2---:R-:W-:Y:S08]  /*105c0*/  HMMA.16816.F32.BF16 R20, R204, R172.reuse, R20 ;  /* 0x000000accc14723c */ /* 0x084ff00000041814 */
[C---:B------:R-:W-:Y:S08]  /*105d0*/  HMMA.16816.F32.BF16 R24, R212.reuse, R172, R24 ;  /* 0x000000acd418723c */ /* 0x040ff00000041818 */
[-C--:B------:R-:W-:Y:S08]  /*105e0*/  HMMA.16816.F32.BF16 R28, R212, R174.reuse, R28 ;  /* 0x000000aed41c723c */ /* 0x080ff0000004181c */
[----:B------:R-:W-:Y:S01]  /*105f0*/  HMMA.16816.F32.BF16 R32, R204, R174, R32 ;  /* 0x000000aecc20723c */ /* 0x000fe20000041820 */
[----:B------:R-:W2:Y:S07]  /*10600*/  LDL R204, [R1+0x38] ;  /* 0x0000380001cc7983 */ /* 0x000eae0000100800 */
[-C--:B---3--:R-:W-:Y:S08]  /*10610*/  HMMA.16816.F32.BF16 R4, R180, R184.reuse, R4 ;  /* 0x000000b8b404723c */ /* 0x088ff00000041804 */
[C---:B------:R-:W-:Y:S08]  /*10620*/  HMMA.16816.F32.BF16 R8, R188.reuse, R184, R8 ;  /* 0x000000b8bc08723c */ /* 0x040ff00000041808 */
[-C--:B------:R-:W-:Y:S03]  /*10630*/  HMMA.16816.F32.BF16 R12, R188, R186.reuse, R12 ;  /* 0x000000babc0c723c */ /* 0x080fe6000004180c */
[----:B------:R-:W-:Y:S01]  /*10640*/  FSEL R137, R6, -INF , !P1 ;  /* 0xff80000006897808 */ /* 0x000fe20004800000 */
[C---:B------:R-:W-:Y:S01]  /*10650*/  VIADD R6, R134.reuse, 0x9 ;  /* 0x0000000986067836 */ /* 0x040fe20000000000 */
[----:B------:R-:W-:Y:S01]  /*10660*/  FSEL R136, R7, -INF , !P0 ;  /* 0xff80000007887808 */ /* 0x000fe20004000000 */
[----:B------:R-:W-:Y:S01]  /*10670*/  VIADD R7, R134, 0x8 ;  /* 0x0000000886077836 */ /* 0x000fe20000000000 */
[CC--:B------:R-:W-:Y:S01]  /*10680*/  ISETP.GT.AND P0, PT, R236.reuse, R135.reuse, PT ;  /* 0x00000087ec00720c */ /* 0x0c0fe20003f04270 */
[C---:B------:R-:W-:Y:S04]  /*10690*/  HMMA.16816.F32.BF16 R16, R180.reuse, R186, R16 ;  /* 0x000000bab410723c */ /* 0x040fe80000041810 */
[----:B------:R-:W-:Y:S02]  /*106a0*/  FSEL R186, R11, -INF , !P0 ;  /* 0xff8000000bba7808 */ /* 0x000fe40004000000 */
[----:B------:R-:W-:Y:S02]  /*106b0*/  ISETP.GT.AND P0, PT, R236, R6, PT ;  /* 0x00000006ec00720c */ /* 0x000fe40003f04270 */
[----:B------:R-:W-:Y:S01]  /*106c0*/  FSEL R172, R4, -INF , !P3 ;  /* 0xff80000004ac7808 */ /* 0x000fe20005800000 */
[-C--:B-1----:R-:W-:Y:S03]  /*106d0*/  HMMA.16816.F32.BF16 R20, R180, R176.reuse, R20 ;  /* 0x000000b0b414723c */ /* 0x082fe60000041814 */
[----:B------:R-:W-:Y:S01]  /*106e0*/  FSEL R139, R5, -INF , !P2 ;  /* 0xff800000058b7808 */ /* 0x000fe20005000000 */
[----:B------:R-:W-:Y:S01]  /*106f0*/  VIADD R4, R134, 0x11 ;  /* 0x0000001186047836 */ /* 0x000fe20000000000 */
[-C--:B------:R-:W-:Y:S01]  /*10700*/  ISETP.GT.AND P3, PT, R234, R134.reuse, PT ;  /* 0x00000086ea00720c */ /* 0x080fe20003f64270 */
[----:B------:R-:W-:Y:S01]  /*10710*/  VIADD R5, R134, 0x10 ;  /* 0x0000001086057836 */ /* 0x000fe20000000000 */
[----:B------:R-:W-:Y:S01]  /*10720*/  ISETP.GT.AND P2, PT, R234, R135, PT ;  /* 0x00000087ea00720c */ /* 0x000fe20003f44270 */
[C---:B------:R-:W-:Y:S04]  /*10730*/  HMMA.16816.F32.BF16 R24, R188.reuse, R176, R24 ;  /* 0x000000b0bc18723c */ /* 0x040fe80000041818 */
[----:B------:R-:W-:Y:S02]  /*10740*/  FSEL R177, R15, -INF , !P0 ;  /* 0xff8000000fb17808 */ /* 0x000fe40004000000 */
[----:B------:R-:W-:Y:S02]  /*10750*/  ISETP.GT.AND P1, PT, R236, R134, PT ;  /* 0x00000086ec00720c */ /* 0x000fe40003f24270 */
[-C--:B------:R-:W-:Y:S01]  /*10760*/  ISETP.GT.AND P0, PT, R235, R6.reuse, PT ;  /* 0x00000006eb00720c */ /* 0x080fe20003f04270 */
[-C--:B------:R-:W-:Y:S03]  /*10770*/  HMMA.16816.F32.BF16 R28, R188, R178.reuse, R28 ;  /* 0x000000b2bc1c723c */ /* 0x080fe6000004181c */
[----:B------:R-:W-:Y:S02]  /*10780*/  FSEL R175, R8, -INF , !P3 ;  /* 0xff80000008af7808 */ /* 0x000fe40005800000 */
[----:B------:R-:W-:Y:S02]  /*10790*/  FSEL R176, R9, -INF , !P2 ;  /* 0xff80000009b07808 */ /* 0x000fe40005000000 */
[-C--:B------:R-:W-:Y:S01]  /*107a0*/  ISETP.GT.AND P3, PT, R234, R7.reuse, PT ;  /* 0x00000007ea00720c */ /* 0x080fe20003f64270 */
[----:B------:R-:W-:Y:S04]  /*107b0*/  HMMA.16816.F32.BF16 R32, R180, R178, R32 ;  /* 0x000000b2b420723c */ /* 0x000fe80000041820 */
[----:B------:R-:W-:Y:S02]  /*107c0*/  FSEL R185, R10, -INF , !P1 ;  /* 0xff8000000ab97808 */ /* 0x000fe40004800000 */
[----:B------:R-:W-:Y:S02]  /*107d0*/  ISETP.GT.AND P2, PT, R234, R6, PT ;  /* 0x00000006ea00720c */ /* 0x000fe40003f44270 */
[----:B------:R-:W-:Y:S02]  /*107e0*/  FSEL R9, R19, -INF , !P0 ;  /* 0xff80000013097808 */ /* 0x000fe40004000000 */
[-C--:B------:R-:W-:Y:S02]  /*107f0*/  ISETP.GT.AND P1, PT, R236, R7.reuse, PT ;  /* 0x00000007ec00720c */ /* 0x080fe40003f24270 */
[----:B------:R-:W-:Y:S02]  /*10800*/  ISETP.GT.AND P0, PT, R235, R4, PT ;  /* 0x00000004eb00720c */ /* 0x000fe40003f04270 */
[----:B------:R-:W-:Y:S02]  /*10810*/  FSEL R174, R12, -INF , !P3 ;  /* 0xff8000000cae7808 */ /* 0x000fe40005800000 */
[----:B------:R-:W-:Y:S02]  /*10820*/  FSEL R173, R13, -INF , !P2 ;  /* 0xff8000000dad7808 */ /* 0x000fe40005000000 */
[-C--:B------:R-:W-:Y:S02]  /*10830*/  ISETP.GT.AND P3, PT, R227, R7.reuse, PT ;  /* 0x00000007e300720c */ /* 0x080fe40003f64270 */
[----:B------:R-:W-:Y:S02]  /*10840*/  FSEL R34, R34, -INF , !P5 ;  /* 0xff80000022227808 */ /* 0x000fe40006800000 */
[----:B------:R-:W-:Y:S02]  /*10850*/  ISETP.GE.AND P5, PT, R135, R228, PT ;  /* 0x000000e48700720c */ /* 0x000fe40003fa6270 */
[----:B------:R-:W-:Y:S02]  /*10860*/  FSEL R184, R14, -INF , !P1 ;  /* 0xff8000000eb87808 */ /* 0x000fe40004800000 */
[----:B------:R-:W-:Y:S02]  /*10870*/  ISETP.GT.AND P2, PT, R227, R6, PT ;  /* 0x00000006e300720c */ /* 0x000fe40003f44270 */
[----:B------:R-:W-:Y:S02]  /*10880*/  FSEL R23, R23, -INF , !P0 ;  /* 0xff80000017177808 */ /* 0x000fe40004000000 */
[----:B------:R-:W-:Y:S02]  /*10890*/  ISETP.GT.AND P1, PT, R235, R7, PT ;  /* 0x00000007eb00720c */ /* 0x000fe40003f24270 */
[-C--:B------:R-:W-:Y:S02]  /*108a0*/  ISETP.GE.AND P0, PT, R134, R229.reuse, PT ;  /* 0x000000e58600720c */ /* 0x080fe40003f06270 */
[----:B------:R-:W-:Y:S02]  /*108b0*/  FSEL R33, R33, -INF , !P6 ;  /* 0xff80000021217808 */ /* 0x000fe40007000000 */
[----:B------:R-:W-:Y:S02]  /*108c0*/  FSEL R15, R139, -INF , !P5 ;  /* 0xff8000008b0f7808 */ /* 0x000fe40006800000 */
[----:B------:R-:W-:Y:S02]  /*108d0*/  FSEL R13, R16, -INF , !P3 ;  /* 0xff800000100d7808 */ /* 0x000fe40005800000 */
[----:B------:R-:W-:Y:S02]  /*108e0*/  ISETP.GE.AND P6, PT, R135, R229, PT ;  /* 0x000000e58700720c */ /* 0x000fe40003fc6270 */
[-C--:B------:R-:W-:Y:S02]  /*108f0*/  ISETP.GE.AND P5, PT, R7, R228.reuse, PT ;  /* 0x000000e40700720c */ /* 0x080fe40003fa6270 */
[----:B------:R-:W-:Y:S02]  /*10900*/  FSEL R12, R17, -INF , !P2 ;  /* 0xff800000110c7808 */ /* 0x000fe40005000000 */
[----:B------:R-:W-:Y:S02]  /*10910*/  FSEL R10, R18, -INF , !P1 ;  /* 0xff800000120a7808 */ /* 0x000fe40004800000 */
[-C--:B------:R-:W-:Y:S02]  /*10920*/  ISETP.GT.AND P3, PT, R227, R5.reuse, PT ;  /* 0x00000005e300720c */ /* 0x080fe40003f64270 */
[----:B------:R-:W-:Y:S02]  /*10930*/  FSEL R17, R137, -INF , !P0 ;  /* 0xff80000089117808 */ /* 0x000fe40004000000 */
[----:B------:R-:W-:Y:S02]  /*10940*/  ISETP.GT.AND P1, PT, R235, R5, PT ;  /* 0x00000005eb00720c */ /* 0x000fe40003f24270 */
[----:B------:R-:W-:Y:S02]  /*10950*/  ISETP.GE.AND P0, PT, R6, R228, PT ;  /* 0x000000e40600720c */ /* 0x000fe40003f06270 */
[----:B------:R-:W-:Y:S02]  /*10960*/  ISETP.GT.AND P2, PT, R227, R4, PT ;  /* 0x00000004e300720c */ /* 0x000fe40003f44270 */
        /* <DEDUP_REMOVED lines=8> */
[-C--:B------:R-:W-:Y:S02]  /*109f0*/  ISETP.GE.AND P1, PT, R134, R228.reuse, PT ;  /* 0x000000e48600720c */ /* 0x080fe40003f26270 */
[-C--:B------:R-:W-:Y:S02]  /*10a00*/  ISETP.GE.AND P0, PT, R5, R228.reuse, PT ;  /* 0x000000e40500720c */ /* 0x080fe40003f06270 */
[----:B------:R-:W-:Y:S02]  /*10a10*/  FSEL R19, R10, -INF , !P6 ;  /* 0xff8000000a137808 */ /* 0x000fe40007000000 */
[----:B------:R-:W-:Y:S02]  /*10a20*/  FSEL R21, R9, -INF , !P5 ;  /* 0xff80000009157808 */ /* 0x000fe40006800000 */
[----:B------:R-:W-:Y:S02]  /*10a30*/  ISETP.GE.AND P6, PT, R4, R228, PT ;  /* 0x000000e40400720c */ /* 0x000fe40003fc6270 */
[-C--:B------:R-:W-:Y:S02]  /*10a40*/  ISETP.GE.AND P5, PT, R5, R229.reuse, PT ;  /* 0x000000e50500720c */ /* 0x080fe40003fa6270 */
[----:B------:R-:W-:Y:S02]  /*10a50*/  FSEL R14, R172, -INF , !P1 ;  /* 0xff800000ac0e7808 */ /* 0x000fe40004800000 */
[----:B------:R-:W-:Y:S02]  /*10a60*/  FSEL R189, R11, -INF , !P0 ;  /* 0xff8000000bbd7808 */ /* 0x000fe40004000000 */
[----:B------:R-:W-:Y:S02]  /*10a70*/  ISETP.GT.AND P3, PT, R235, R0, PT ;  /* 0x00000000eb00720c */ /* 0x000fe40003f64270 */
[----:B------:R-:W-:Y:S02]  /*10a80*/  FSEL R190, R8, -INF , !P6 ;  /* 0xff80000008be7808 */ /* 0x000fe40007000000 */
[----:B------:R-:W-:Y:S02]  /*10a90*/  FSEL R191, R22, -INF , !P5 ;  /* 0xff80000016bf7808 */ /* 0x000fe40006800000 */
[----:B------:R-:W-:Y:S02]  /*10aa0*/  ISETP.GE.AND P6, PT, R4, R229, PT ;  /* 0x000000e50400720c */ /* 0x000fe40003fc6270 */
[----:B------:R-:W-:Y:S02]  /*10ab0*/  ISETP.GT.AND P5, PT, R234, R5, PT ;  /* 0x00000005ea00720c */ /* 0x000fe40003fa4270 */
[----:B------:R-:W-:Y:S02]  /*10ac0*/  ISETP.GT.AND P2, PT, R227, R2, PT ;  /* 0x00000002e300720c */ /* 0x000fe40003f44270 */
[----:B------:R-:W-:Y:S02]  /*10ad0*/  FMNMX3.FTZ R136, R3, R14, R15, !PT ;  /* 0x0000000e03887276 */ /* 0x000fe4000781000f */
[----:B------:R-:W-:Y:S02]  /*10ae0*/  FSEL R35, R35, -INF , !P3 ;  /* 0xff80000023237808 */ /* 0x000fe40005800000 */
[C---:B------:R-:W-:Y:S02]  /*10af0*/  ISETP.GE.AND P3, PT, R135.reuse, R230, PT ;  /* 0x000000e68700720c */ /* 0x040fe40003f66270 */
[----:B------:R-:W-:Y:S02]  /*10b00*/  ISETP.GE.AND P1, PT, R135, R231, PT ;  /* 0x000000e78700720c */ /* 0x000fe40003f26270 */
[----:B------:R-:W-:Y:S02]  /*10b10*/  FSEL R192, R23, -INF , !P6 ;  /* 0xff80000017c07808 */ /* 0x000fe40007000000 */
[----:B------:R-:W-:Y:S02]  /*10b20*/  FSEL R135, R24, -INF , !P5 ;  /* 0xff80000018877808 */ /* 0x000fe40006800000 */
[----:B------:R-:W-:Y:S02]  /*10b30*/  FSEL R32, R32, -INF , !P2 ;  /* 0xff80000020207808 */ /* 0x000fe40005000000 */
[-C--:B------:R-:W-:Y:S02]  /*10b40*/  ISETP.GE.AND P6, PT, R2, R228.reuse, PT ;  /* 0x000000e40200720c */ /* 0x080fe40003fc6270 */
[----:B------:R-:W-:Y:S02]  /*10b50*/  ISETP.GE.AND P5, PT, R0, R228, PT ;  /* 0x000000e40000720c */ /* 0x000fe40003fa6270 */
[----:B------:R-:W-:Y:S02]  /*10b60*/  FMNMX3.FTZ R136, R136, R18, R20, !PT ;  /* 0x0000001288887276 */ /* 0x000fe40007810014 */
[----:B------:R-:W-:Y:S02]  /*10b70*/  FSEL R197, R32, -INF , !P6 ;  /* 0xff80000020c57808 */ /* 0x000fe40007000000 */
[----:B------:R-:W-:Y:S02]  /*10b80*/  FSEL R195, R33, -INF , !P5 ;  /* 0xff80000021c37808 */ /* 0x000fe40006800000 */
[----:B------:R-:W-:Y:S02]  /*10b90*/  FMNMX3.FTZ R136, R136, R189, R190, !PT ;  /* 0x000000bd88887276 */ /* 0x000fe400078100be */
[----:B------:R-:W-:Y:S02]  /*10ba0*/  ISETP.GE.AND P2, PT, R134, R231, PT ;  /* 0x000000e78600720c */ /* 0x000fe40003f46270 */
[-C--:B------:R-:W-:Y:S02]  /*10bb0*/  ISETP.GE.AND P6, PT, R2, R229.reuse, PT ;  /* 0x000000e50200720c */ /* 0x080fe40003fc6270 */
[----:B------:R-:W-:Y:S02]  /*10bc0*/  ISETP.GE.AND P5, PT, R0, R229, PT ;  /* 0x000000e50000720c */ /* 0x000fe40003fa6270 */
[----:B------:R-:W-:Y:S02]  /*10bd0*/  FMNMX3.FTZ R24, R133, R17, R16, !PT ;  /* 0x0000001185187276 */ /* 0x000fe40007810010 */
[----:B------:R-:W-:Y:S02]  /*10be0*/  FMNMX3.FTZ R136, R136, R197, R195, !PT ;  /* 0x000000c588887276 */ /* 0x000fe400078100c3 */
[----:B--2---:R-:W-:Y:S11]  /*10bf0*/  ISETP.GT.AND P0, PT, R233, R204, PT ;  /* 0x000000cce900720c */ /* 0x004ff60003f04270 */
[----:B------:R-:W-:Y:S02]  /*10c00*/  @!UPT UIADD3 URZ, UPT, UPT, URZ, URZ, URZ ;  /* 0x000000fffffff290 */ /* 0x000fe4000fffe0ff */
[----:B------:R-:W-:Y:S05]  /*10c10*/  @P0 BRA `(.L_x_1312) ;  /* 0xfffffff0001c0947 */ /* 0x000fea000383ffff */
.L_x_1311:
[----:B-1----:R-:W-:Y:S01]  /*10c20*/  FMNMX3.FTZ R8, R24, R19, R21, !PT ;  /* 0x0000001318087276 */ /* 0x002fe20007810015 */
[----:B------:R-:W-:Y:S01]  /*10c30*/  SHFL.BFLY PT, R12, R136, 0x2, 0x1f ;  /* 0x0c401f00880c7f89 */ /* 0x000fe200000e0000 */
[----:B------:R-:W-:Y:S02]  /*10c40*/  FSEL R194, R34, -INF , !P6 ;  /* 0xff80000022c27808 */ /* 0x000fe40007000000 */
[----:B------:R-:W-:Y:S02]  /*10c50*/  FSEL R193, R35, -INF , !P5 ;  /* 0xff80000023c17808 */ /* 0x000fe40006800000 */
[----:B------:R-:W-:Y:S02]  /*10c60*/  FMNMX3.FTZ R8, R8, R191, R192, !PT ;  /* 0x000000bf08087276 */ /* 0x000fe400078100c0 */
[----:B------:R-:W-:Y:S02]  /*10c70*/  ISETP.GT.AND P0, PT, R234, R4, PT ;  /* 0x00000004ea00720c */ /* 0x000fe40003f04270 */
[----:B------:R-:W-:Y:S02]  /*10c80*/  ISETP.GT.AND P6, PT, R236, R5, PT ;  /* 0x00000005ec00720c */ /* 0x000fe40003fc4270 */
[----:B------:R-:W-:Y:S02]  /*10c90*/  FMNMX3.FTZ R22, R8, R194, R193, !PT ;  /* 0x000000c208167276 */ /* 0x000fe400078100c1 */
[----:B------:R-:W-:Y:S02]  /*10ca0*/  FSEL R25, R25, -INF , !P0 ;  /* 0xff80000019197808 */ /* 0x000fe40004000000 */
[----:B------:R-:W-:Y:S02]  /*10cb0*/  FSEL R26, R26, -INF , !P6 ;  /* 0xff8000001a1a7808 */ /* 0x000fe40007000000 */
[CC--:B------:R-:W-:Y:S02]  /*10cc0*/  ISETP.GE.AND P6, PT, R7.reuse, R231.reuse, PT ;  /* 0x000000e70700720c */ /* 0x0c0fe40003fc6270 */
[----:B------:R-:W-:Y:S02]  /*10cd0*/  ISETP.GE.AND P0, PT, R7, R230, PT ;  /* 0x000000e60700720c */ /* 0x000fe40003f06270 */
[----:B------:R-:W1:Y:S01]  /*10ce0*/  SHFL.BFLY PT, R7, R22, 0x2, 0x1f ;  /* 0x0c401f0016077f89 */ /* 0x000e6200000e0000 */
[----:B------:R-:W-:Y:S02]  /*10cf0*/  ISETP.GT.AND P5, PT, R236, R4, PT ;  /* 0x00000004ec00720c */ /* 0x000fe40003fa4270 */
[----:B------:R-:W-:Y:S02]  /*10d00*/  FSEL R10, R174, -INF , !P0 ;  /* 0xff800000ae0a7808 */ /* 0x000fe40004000000 */
[----:B------:R-:W-:Y:S02]  /*10d10*/  FSEL R27, R27, -INF , !P5 ;  /* 0xff8000001b1b7808 */ /* 0x000fe40006800000 */
[-C--:B------:R-:W-:Y:S02]  /*10d20*/  ISETP.GE.AND P5, PT, R6, R230.reuse, PT ;  /* 0x000000e60600720c */ /* 0x080fe40003fa6270 */
[----:B------:R-:W-:Y:S02]  /*10d30*/  FSEL R8, R176, -INF , !P3 ;  /* 0xff800000b0087808 */ /* 0x000fe40005800000 */
[----:B------:R-:W-:Y:S02]  /*10d40*/  FSEL R11, R173, -INF , !P5 ;  /* 0xff800000ad0b7808 */ /* 0x000fe40006800000 */
[----:B------:R-:W-:Y:S02]  /*10d50*/  ISETP.GE.AND P5, PT, R5, R230, PT ;  /* 0x000000e60500720c */ /* 0x000fe40003fa6270 */
[C---:B------:R-:W-:Y:S02]  /*10d60*/  ISETP.GT.AND P0, PT, R234.reuse, R0, PT ;  /* 0x00000000ea00720c */ /* 0x040fe40003f04270 */
[----:B------:R-:W-:Y:S02]  /*10d70*/  ISETP.GT.AND P3, PT, R234, R2, PT ;  /* 0x00000002ea00720c */ /* 0x000fe40003f64270 */
[----:B------:R-:W-:Y:S02]  /*10d80*/  FSEL R198, R135, -INF , !P5 ;  /* 0xff80000087c67808 */ /* 0x000fe40006800000 */
        /* <DEDUP_REMOVED lines=8> */
[-C--:B------:R-:W-:Y:S02]  /*10e10*/  ISETP.GE.AND P5, PT, R4, R231.reuse, PT ;  /* 0x000000e70400720c */ /* 0x080fe40003fa6270 */
[----:B------:R-:W-:Y:S02]  /*10e20*/  FSEL R9, R175, -INF , !P4 ;  /* 0xff800000af097808 */ /* 0x000fe40006000000 */
[----:B------:R-:W-:Y:S02]  /*10e30*/  FSEL R5, R185, -INF , !P2 ;  /* 0xff800000b9057808 */ /* 0x000fe40005000000 */
[----:B------:R-:W-:Y:S02]  /*10e40*/  FSEL R4, R186, -INF , !P1 ;  /* 0xff800000ba047808 */ /* 0x000fe40004800000 */
[----:B------:R-:W-:Y:S02]  /*10e50*/  ISETP.GE.AND P4, PT, R6, R231, PT ;  /* 0x000000e70600720c */ /* 0x000fe40003f86270 */
[----:B-1----:R-:W-:Y:S02]  /*10e60*/  FMNMX.FTZ R22, R22, R7, !PT ;  /* 0x0000000716167209 */ /* 0x002fe40007810000 */
[----:B------:R-:W-:Y:S02]  /*10e70*/  FSEL R7, R184, -INF , !P6 ;  /* 0xff800000b8077808 */ /* 0x000fe40007000000 */
[----:B------:R-:W-:Y:S01]  /*10e80*/  FSEL R200, R29, -INF , !P0 ;  /* 0xff8000001dc87808 */ /* 0x000fe20004000000 */
[----:B------:R-:W1:Y:S01]  /*10e90*/  SHFL.BFLY PT, R135, R22, 0x1, 0x1f ;  /* 0x0c201f0016877f89 */ /* 0x000e6200000e0000 */
[----:B------:R-:W-:Y:S02]  /*10ea0*/  ISETP.GT.AND P1, PT, R236, R0, PT ;  /* 0x00000000ec00720c */ /* 0x000fe40003f24270 */
[----:B------:R-:W-:Y:S05]  /*10eb0*/  ISETP.GE.AND P6, PT, R0, R231, PT ;  /* 0x000000e70000720c */ /* 0x000fea0003fc6270 */
[----:B------:R-:W-:Y:S01]  /*10ec0*/  LDSM.16.MT88.4 R184, [R220+0xa000] ;  /* 0x00a00000dcb8783b */ /* 0x000fe20000004200 */
[----:B------:R-:W-:Y:S02]  /*10ed0*/  FSEL R6, R177, -INF , !P4 ;  /* 0xff800000b1067808 */ /* 0x000fe40006000000 */
[----:B------:R-:W-:Y:S02]  /*10ee0*/  FMNMX3.FTZ R0, R138, R5, R4, !PT ;  /* 0x000000058a007276 */ /* 0x000fe40007810004 */
[----:B------:R-:W-:Y:S02]  /*10ef0*/  ISETP.GT.AND P0, PT, R236, R2, PT ;  /* 0x00000002ec00720c */ /* 0x000fe40003f04270 */
[----:B------:R-:W-:Y:S02]  /*10f00*/  FSEL R202, R26, -INF , !P3 ;  /* 0xff8000001aca7808 */ /* 0x000fe40005800000 */
[----:B------:R-:W-:Y:S02]  /*10f10*/  FSEL R203, R27, -INF , !P5 ;  /* 0xff8000001bcb7808 */ /* 0x000fe40006800000 */
[----:B------:R-:W-:Y:S02]  /*10f20*/  FMNMX3.FTZ R0, R0, R7, R6, !PT ;  /* 0x0000000700007276 */ /* 0x000fe40007810006 */
[----:B------:R-:W-:Y:S02]  /*10f30*/  ISETP.GE.AND P2, PT, R2, R231, PT ;  /* 0x000000e70200720c */ /* 0x000fe40003f46270 */
[----:B------:R-:W-:Y:S02]  /*10f40*/  FSEL R30, R30, -INF , !P0 ;  /* 0xff8000001e1e7808 */ /* 0x000fe40004000000 */
[----:B------:R-:W-:Y:S02]  /*10f50*/  FSEL R31, R31, -INF , !P1 ;  /* 0xff8000001f1f7808 */ /* 0x000fe40004800000 */
[----:B------:R-:W-:Y:S02]  /*10f60*/  FMNMX3.FTZ R0, R0, R202, R203, !PT ;  /* 0x000000ca00007276 */ /* 0x000fe400078100cb */
[----:B------:R-:W-:Y:S02]  /*10f70*/  FSEL R172, R30, -INF , !P2 ;  /* 0xff8000001eac7808 */ /* 0x000fe40005000000 */
[----:B------:R-:W-:Y:S02]  /*10f80*/  FSEL R139, R31, -INF , !P6 ;  /* 0xff8000001f8b7808 */ /* 0x000fe40007000000 */
[----:B------:R-:W-:Y:S02]  /*10f90*/  FMNMX3.FTZ R134, R132, R9, R8, !PT ;  /* 0x0000000984867276 */ /* 0x000fe40007810008 */
[----:B------:R-:W-:Y:S02]  /*10fa0*/  FMNMX3.FTZ R0, R0, R172, R139, !PT ;  /* 0x000000ac00007276 */ /* 0x000fe4000781008b */
[----:B------:R-:W-:Y:S02]  /*10fb0*/  FMNMX3.FTZ R134, R134, R10, R11, !PT ;  /* 0x0000000a86867276 */ /* 0x000fe4000781000b */
[----:B------:R-:W-:Y:S01]  /*10fc0*/  FMNMX.FTZ R136, R136, R12, !PT ;  /* 0x0000000c88887209 */ /* 0x000fe20007810000 */
[----:B------:R-:W2:Y:S01]  /*10fd0*/  SHFL.BFLY PT, R2, R0, 0x2, 0x1f ;  /* 0x0c401f0000027f89 */ /* 0x000ea200000e0000 */
[----:B------:R-:W-:Y:S02]  /*10fe0*/  FMNMX3.FTZ R134, R134, R198, R199, !PT ;  /* 0x000000c686867276 */ /* 0x000fe400078100c7 */
[----:B-1----:R-:W-:Y:S05]  /*10ff0*/  FMNMX.FTZ R135, R22, R135, !PT ;  /* 0x0000008716877209 */ /* 0x002fea0007810000 */
[----:B------:R-:W1:Y:S01]  /*11000*/  SHFL.BFLY PT, R12, R136, 0x1, 0x1f ;  /* 0x0c201f00880c7f89 */ /* 0x000e6200000e0000 */
[----:B------:R-:W-:Y:S02]  /*11010*/  FMNMX3.FTZ R134, R134, R201, R200, !PT ;  /* 0x000000c986867276 */ /* 0x000fe400078100c8 */
[C---:B------:R-:W-:Y:S01]  /*11020*/  FSETP.NEU.FTZ.AND P2, PT, R135.reuse, -INF , PT ;  /* 0xff8000008700780b */ /* 0x040fe20003f5d000 */
[----:B------:R-:W-:Y:S01]  /*11030*/  FMUL.FTZ R174, R135, UR4 ;  /* 0x0000000487ae7c20 */ /* 0x000fe20008410000 */
[----:B------:R-:W-:Y:S03]  /*11040*/  LOP3.LUT P6, RZ, R241, 0x4, RZ, 0xc0, !PT ;  /* 0x00000004f1ff7812 */ /* 0x000fe600078cc0ff */
[----:B------:R-:W3:Y:S01]  /*11050*/  SHFL.BFLY PT, R13, R134, 0x2, 0x1f ;  /* 0x0c401f00860d7f89 */ /* 0x000ee200000e0000 */
[----:B------:R-:W-:Y:S02]  /*11060*/  IADD3 R205, PT, PT, R216, 0xa000, RZ ;  /* 0x0000a000d8cd7810 */ /* 0x000fe40007ffe0ff */
[----:B------:R-:W-:Y:S02]  /*11070*/  FSEL R174, R174, RZ, P2 ;  /* 0x000000ffaeae7208 */ /* 0x000fe40001000000 */
[----:B------:R-:W-:Y:S03]  /*11080*/  IADD3 R196, PT, PT, R216, 0xa040, RZ ;  /* 0x0000a040d8c47810 */ /* 0x000fe60007ffe0ff */
[--C-:B------:R-:W-:Y:S01]  /*11090*/  FFMA.FTZ R21, R21, UR4, -R174.reuse ;  /* 0x0000000415157c23 */ /* 0x100fe200080108ae */
[--C-:B------:R-:W-:Y:S01]  /*110a0*/  FFMA.FTZ R17, R17, UR4, -R174.reuse ;  /* 0x0000000411117c23 */ /* 0x100fe200080108ae */
[--C-:B------:R-:W-:Y:S01]  /*110b0*/  FFMA.FTZ R16, R16, UR4, -R174.reuse ;  /* 0x0000000410107c23 */ /* 0x100fe200080108ae */
[----:B------:R-:W-:Y:S01]  /*110c0*/  FFMA.FTZ R19, R19, UR4, -R174 ;  /* 0x0000000413137c23 */ /* 0x000fe200080108ae */
[----:B------:R-:W-:Y:S01]  /*110d0*/  MUFU.EX2 R248, R21 ;  /* 0x0000001500f87308 */ /* 0x000fe20000000800 */
[----:B------:R-:W-:Y:S02]  /*110e0*/  @P6 IADD3 R196, PT, PT, R205, -0x40, RZ ;  /* 0xffffffc0cdc46810 */ /* 0x000fe40007ffe0ff */
[----:B--2---:R-:W-:Y:S02]  /*110f0*/  FMNMX.FTZ R0, R0, R2, !PT ;  /* 0x0000000200007209 */ /* 0x004fe40007810000 */
[----:B-1----:R-:W-:Y:S03]  /*11100*/  FMNMX.FTZ R136, R136, R12, !PT ;  /* 0x0000000c88887209 */ /* 0x002fe60007810000 */
[----:B------:R-:W1:Y:S02]  /*11110*/  SHFL.BFLY PT, R2, R0, 0x1, 0x1f ;  /* 0x0c201f0000027f89 */ /* 0x000e6400000e0000 */
[----:B------:R-:W-:Y:S01]  /*11120*/  MUFU.EX2 R249, R17 ;  /* 0x0000001100f97308 */ /* 0x000fe20000000800 */
[C---:B------:R-:W-:Y:S01]  /*11130*/  FSETP.NEU.FTZ.AND P3, PT, R136.reuse, -INF , PT ;  /* 0xff8000008800780b */ /* 0x040fe20003f7d000 */
[----:B------:R-:W-:Y:S01]  /*11140*/  FMUL.FTZ R173, R136, UR4 ;  /* 0x0000000488ad7c20 */ /* 0x000fe20008410000 */
[----:B---3--:R-:W-:Y:S04]  /*11150*/  FMNMX.FTZ R134, R134, R13, !PT ;  /* 0x0000000d86867209 */ /* 0x008fe80007810000 */
[----:B------:R-:W-:Y:S01]  /*11160*/  FSEL R173, R173, RZ, P3 ;  /* 0x000000ffadad7208 */ /* 0x000fe20001800000 */
[----:B------:R-:W2:Y:S02]  /*11170*/  SHFL.BFLY PT, R12, R134, 0x1, 0x1f ;  /* 0x0c201f00860c7f89 */ /* 0x000ea400000e0000 */
[----:B------:R-:W3:Y:S02]  /*11180*/  MUFU.EX2 R252, R16 ;  /* 0x0000001000fc7308 */ /* 0x000ee40000000800 */
[--C-:B------:R-:W-:Y:S01]  /*11190*/  FFMA.FTZ R20, R20, UR4, -R173.reuse ;  /* 0x0000000414147c23 */ /* 0x100fe200080108ad */
[--C-:B------:R-:W-:Y:S01]  /*111a0*/  FFMA.FTZ R14, R14, UR4, -R173.reuse ;  /* 0x000000040e0e7c23 */ /* 0x100fe200080108ad */
[--C-:B------:R-:W-:Y:S01]  /*111b0*/  FFMA.FTZ R15, R15, UR4, -R173.reuse ;  /* 0x000000040f0f7c23 */ /* 0x100fe200080108ad */
[----:B------:R-:W-:Y:S05]  /*111c0*/  FFMA.FTZ R18, R18, UR4, -R173 ;  /* 0x0000000412127c23 */ /* 0x000fea00080108ad */
[----:B------:R4:W-:Y:S01]  /*111d0*/  MUFU.EX2 R250, R20 ;  /* 0x0000001400fa7308 */ /* 0x0009e20000000800 */
[----:B-1----:R-:W-:Y:S02]  /*111e0*/  FMNMX.FTZ R137, R0, R2, !PT ;  /* 0x0000000200897209 */ /* 0x002fe40007810000 */
[----:B------:R-:W-:Y:S07]  /*111f0*/  FSEL R0, R136, RZ, P3 ;  /* 0x000000ff88007208 */ /* 0x000fee0001800000 */
[----:B------:R-:W-:Y:S01]  /*11200*/  MUFU.EX2 R33, R14 ;  /* 0x0000000e00217308 */ /* 0x000fe20000000800 */
[C---:B------:R-:W-:Y:S01]  /*11210*/  FSETP.NEU.FTZ.AND P0, PT, R137.reuse, -INF , PT ;  /* 0xff8000008900780b */ /* 0x040fe20003f1d000 */
[----:B------:R-:W-:Y:S01]  /*11220*/  FMUL.FTZ R188, R137, UR4 ;  /* 0x0000000489bc7c20 */ /* 0x000fe20008410000 */
[----:B---3--:R-:W-:Y:S01]  /*11230*/  F2FP.BF16.F32.PACK_AB R177, R252, R249 ;  /* 0x000000f9fcb1723e */ /* 0x008fe200000010ff */
[----:B------:R-:W-:Y:S01]  /*11240*/  FADD.FTZ R2, -R0, R3 ;  /* 0x0000000300027221 */ /* 0x000fe20000010100 */
[----:B------:R-:W-:Y:S02]  /*11250*/  FSEL R0, R135, RZ, P2 ;  /* 0x000000ff87007208 */ /* 0x000fe40001000000 */
[----:B--2---:R-:W-:Y:S01]  /*11260*/  FMNMX.FTZ R134, R134, R12, !PT ;  /* 0x0000000c86867209 */ /* 0x004fe20007810000 */
[----:B------:R-:W-:Y:S01]  /*11270*/  FMUL.FTZ R2, R2, UR4 ;  /* 0x0000000402027c20 */ /* 0x000fe20008410000 */
[----:B----4-:R-:W1:Y:S01]  /*11280*/  LDSM.16.MT88.4 R20, [R216+0xa000] ;  /* 0x00a00000d814783b */ /* 0x010e620000004200 */
[----:B------:R-:W-:Y:S01]  /*11290*/  FADD.FTZ R0, -R0, R133 ;  /* 0x0000008500007221 */ /* 0x000fe20000010100 */
[----:B------:R-:W-:Y:S01]  /*112a0*/  FSETP.NEU.FTZ.AND P1, PT, R134, -INF , PT ;  /* 0xff8000008600780b */ /* 0x000fe20003f3d000 */
[----:B------:R2:W3:Y:S01]  /*112b0*/  MUFU.EX2 R133, R2 ;  /* 0x0000000200857308 */ /* 0x0004e20000000800 */
[----:B------:R-:W-:Y:S01]  /*112c0*/  FSEL R188, R188, RZ, P0 ;  /* 0x000000ffbcbc7208 */ /* 0x000fe20000000000 */
[C---:B------:R-:W-:Y:S01]  /*112d0*/  FMUL.FTZ R175, R134.reuse, UR4 ;  /* 0x0000000486af7c20 */ /* 0x040fe20008410000 */
[----:B------:R-:W-:Y:S03]  /*112e0*/  FSEL R3, R134, RZ, P1 ;  /* 0x000000ff86037208 */ /* 0x000fe60000800000 */
[--C-:B------:R-:W-:Y:S01]  /*112f0*/  FFMA.FTZ R5, R5, UR4, -R188.reuse ;  /* 0x0000000405057c23 */ /* 0x100fe200080108bc */
[----:B------:R-:W-:Y:S01]  /*11300*/  FFMA.FTZ R4, R4, UR4, -R188 ;  /* 0x0000000404047c23 */ /* 0x000fe200080108bc */
[----:B------:R-:W-:Y:S01]  /*11310*/  FADD.FTZ R3, -R3, R132 ;  /* 0x0000008403037221 */ /* 0x000fe20000010100 */
[--C-:B------:R-:W-:Y:S01]  /*11320*/  FFMA.FTZ R7, R7, UR4, -R188.reuse ;  /* 0x0000000407077c23 */ /* 0x100fe200080108bc */
[--C-:B------:R-:W-:Y:S01]  /*11330*/  FFMA.FTZ R6, R6, UR4, -R188.reuse ;  /* 0x0000000406067c23 */ /* 0x100fe200080108bc */
[----:B------:R-:W-:Y:S01]  /*11340*/  FSEL R175, R175, RZ, P1 ;  /* 0x000000ffafaf7208 */ /* 0x000fe20000800000 */
[----:B------:R-:W4:Y:S01]  /*11350*/  MUFU.EX2 R32, R15 ;  /* 0x0000000f00207308 */ /* 0x000f220000000800 */
[--C-:B------:R-:W-:Y:S01]  /*11360*/  FFMA.FTZ R172, R172, UR4, -R188.reuse ;  /* 0x00000004acac7c23 */ /* 0x100fe200080108bc */
[----:B------:R-:W-:Y:S02]  /*11370*/  FFMA.FTZ R139, R139, UR4, -R188 ;  /* 0x000000048b8b7c23 */ /* 0x000fe400080108bc */
[--C-:B------:R-:W-:Y:S01]  /*11380*/  FFMA.FTZ R9, R9, UR4, -R175.reuse ;  /* 0x0000000409097c23 */ /* 0x100fe200080108af */
[----:B--2---:R-:W-:Y:S01]  /*11390*/  FMUL.FTZ R2, R0, UR4 ;  /* 0x0000000400027c20 */ /* 0x004fe20008410000 */
[----:B------:R-:W-:Y:S01]  /*113a0*/  FSEL R0, R137, RZ, P0 ;  /* 0x000000ff89007208 */ /* 0x000fe20000000000 */
[--C-:B------:R-:W-:Y:S03]  /*113b0*/  FFMA.FTZ R8, R8, UR4, -R175.reuse ;  /* 0x0000000408087c23 */ /* 0x100fe600080108af */
[----:B------:R-:W2:Y:S01]  /*113c0*/  MUFU.EX2 R251, R18 ;  /* 0x0000001200fb7308 */ /* 0x000ea20000000800 */
[--C-:B------:R-:W-:Y:S01]  /*113d0*/  FFMA.FTZ R10, R10, UR4, -R175.reuse ;  /* 0x000000040a0a7c23 */ /* 0x100fe200080108af */
[----:B------:R-:W-:Y:S01]  /*113e0*/  FFMA.FTZ R11, R11, UR4, -R175 ;  /* 0x000000040b0b7c23 */ /* 0x000fe200080108af */
[----:B------:R-:W-:Y:S01]  /*113f0*/  FADD.FTZ R0, -R0, R138 ;  /* 0x0000008a00007221 */ /* 0x000fe20000010100 */
[C---:B---3--:R-:W-:Y:S01]  /*11400*/  FMUL.FTZ R16, R133.reuse, R152 ;  /* 0x0000009885107220 */ /* 0x048fe20000410000 */
[C---:B------:R-:W-:Y:S01]  /*11410*/  FMUL.FTZ R17, R133.reuse, R153 ;  /* 0x0000009985117220 */ /* 0x040fe20000410000 */
[C---:B------:R-:W-:Y:S01]  /*11420*/  FMUL.FTZ R36, R133.reuse, R36 ;  /* 0x0000002485247220 */ /* 0x040fe20000410000 */
[----:B------:R-:W-:Y:S03]  /*11430*/  FMUL.FTZ R0, R0, UR4 ;  /* 0x0000000400007c20 */ /* 0x000fe60008410000 */
[----:B------:R3:W5:Y:S01]  /*11440*/  MUFU.EX2 R132, R2 ;  /* 0x0000000200847308 */ /* 0x0007620000000800 */
[----:B----4-:R-:W-:Y:S01]  /*11450*/  F2FP.BF16.F32.PACK_AB R176, R32, R33 ;  /* 0x0000002120b0723e */ /* 0x010fe200000010ff */
[C---:B------:R-:W-:Y:S01]  /*11460*/  FMUL.FTZ R37, R133.reuse, R37 ;  /* 0x0000002585257220 */ /* 0x040fe20000410000 */
[C---:B------:R-:W-:Y:S01]  /*11470*/  FMUL.FTZ R48, R133.reuse, R48 ;  /* 0x0000003085307220 */ /* 0x040fe20000410000 */
[C---:B------:R-:W-:Y:S01]  /*11480*/  FMUL.FTZ R49, R133.reuse, R49 ;  /* 0x0000003185317220 */ /* 0x040fe20000410000 */
[C---:B------:R-:W-:Y:S01]  /*11490*/  FMUL.FTZ R52, R133.reuse, R52 ;  /* 0x0000003485347220 */ /* 0x040fe20000410000 */
[C---:B------:R-:W-:Y:S01]  /*114a0*/  FMUL.FTZ R53, R133.reuse, R53 ;  /* 0x0000003585357220 */ /* 0x040fe20000410000 */
[C---:B------:R-:W-:Y:S03]  /*114b0*/  FMUL.FTZ R64, R133.reuse, R64 ;  /* 0x0000004085407220 */ /* 0x040fe60000410000 */
[----:B------:R-:W4:Y:S01]  /*114c0*/  MUFU.EX2 R247, R19 ;  /* 0x0000001300f77308 */ /* 0x000f220000000800 */
[----:B--2---:R-:W-:Y:S01]  /*114d0*/  F2FP.BF16.F32.PACK_AB R178, R250, R251 ;  /* 0x000000fbfab2723e */ /* 0x004fe200000010ff */
[C---:B------:R-:W-:Y:S01]  /*114e0*/  FMUL.FTZ R65, R133.reuse, R65 ;  /* 0x0000004185417220 */ /* 0x040fe20000410000 */
[C---:B------:R-:W-:Y:S01]  /*114f0*/  FMUL.FTZ R68, R133.reuse, R68 ;  /* 0x0000004485447220 */ /* 0x040fe20000410000 */
[C---:B------:R-:W-:Y:S01]  /*11500*/  FMUL.FTZ R69, R133.reuse, R69 ;  /* 0x0000004585457220 */ /* 0x040fe20000410000 */
[C---:B------:R-:W-:Y:S01]  /*11510*/  FMUL.FTZ R80, R133.reuse, R80 ;  /* 0x0000005085507220 */ /* 0x040fe20000410000 */
[C---:B------:R-:W-:Y:S01]  /*11520*/  FMUL.FTZ R81, R133.reuse, R81 ;  /* 0x0000005185517220 */ /* 0x040fe20000410000 */
[----:B------:R-:W-:Y:S03]  /*11530*/  FMUL.FTZ R84, R133, R84 ;  /* 0x0000005485547220 */ /* 0x000fe60000410000 */
[----:B------:R2:W-:Y:S01]  /*11540*/  MUFU.EX2 R212, R5 ;  /* 0x0000000500d47308 */ /* 0x0005e20000000800 */
[----:B---3--:R-:W-:Y:S01]  /*11550*/  FMUL.FTZ R2, R3, UR4 ;  /* 0x0000000403027c20 */ /* 0x008fe20008410000 */
[C---:B-----5:R-:W-:Y:S01]  /*11560*/  FMUL.FTZ R18, R132.reuse, R154 ;  /* 0x0000009a84127220 */ /* 0x060fe20000410000 */
[--C-:B------:R-:W-:Y:S01]  /*11570*/  FFMA.FTZ R3, R189, UR4, -R173.reuse ;  /* 0x00000004bd037c23 */ /* 0x100fe200080108ad */
[C---:B------:R-:W-:Y:S01]  /*11580*/  FMUL.FTZ R34, R132.reuse, R170 ;  /* 0x000000aa84227220 */ /* 0x040fe20000410000 */
[C---:B------:R-:W-:Y:S01]  /*11590*/  FMUL.FTZ R35, R132.reuse, R171 ;  /* 0x000000ab84237220 */ /* 0x040fe20000410000 */
[C---:B------:R-:W-:Y:S01]  /*115a0*/  FMUL.FTZ R38, R132.reuse, R38 ;  /* 0x0000002684267220 */ /* 0x040fe20000410000 */
[----:B------:R-:W-:Y:S03]  /*115b0*/  FMUL.FTZ R39, R132, R39 ;  /* 0x0000002784277220 */ /* 0x000fe60000410000 */
        /* <DEDUP_REMOVED lines=13> */
[----:B------:R-:W-:Y:S01]  /*11690*/  LDSM.16.MT88.4 R152, [R216+0xa800] ;  /* 0x00a80000d898783b */ /* 0x000fe20000004200 */
[C---:B------:R-:W-:Y:S01]  /*116a0*/  FMUL.FTZ R82, R132.reuse, R82 ;  /* 0x0000005284527220 */ /* 0x040fe20000410000 */
[C---:B------:R-:W-:Y:S03]  /*116b0*/  FMUL.FTZ R83, R132.reuse, R83 ;  /* 0x0000005384537220 */ /* 0x040fe60000410000 */
[----:B------:R2:W1:Y:S01]  /*116c0*/  MUFU.EX2 R214, R6 ;  /* 0x0000000600d67308 */ /* 0x0004620000000800 */
[----:B---3--:R-:W-:Y:S01]  /*116d0*/  FMUL.FTZ R4, R133, R140 ;  /* 0x0000008c85047220 */ /* 0x008fe20000410000 */
[----:B-----5:R-:W-:Y:S01]  /*116e0*/  F2FP.BF16.F32.PACK_AB R181, R213, R212 ;  /* 0x000000d4d5b5723e */ /* 0x020fe200000010ff */
[C---:B------:R-:W-:Y:S01]  /*116f0*/  FMUL.FTZ R85, R133.reuse, R85 ;  /* 0x0000005585557220 */ /* 0x040fe20000410000 */
[C---:B------:R-:W-:Y:S01]  /*11700*/  FMUL.FTZ R86, R132.reuse, R86 ;  /* 0x0000005684567220 */ /* 0x040fe20000410000 */
[C---:B------:R-:W-:Y:S01]  /*11710*/  FMUL.FTZ R87, R132.reuse, R87 ;  /* 0x0000005784577220 */ /* 0x040fe20000410000 */
[C---:B------:R-:W-:Y:S01]  /*11720*/  FMUL.FTZ R96, R133.reuse, R96 ;  /* 0x0000006085607220 */ /* 0x040fe20000410000 */
[C---:B------:R-:W-:Y:S03]  /*11730*/  FMUL.FTZ R97, R133.reuse, R97 ;  /* 0x0000006185617220 */ /* 0x040fe60000410000 */
[----:B------:R-:W-:Y:S01]  /*11740*/  MUFU.EX2 R238, R9 ;  /* 0x0000000900ee7308 */ /* 0x000fe20000000800 */
[C---:B----4-:R-:W-:Y:S01]  /*11750*/  FMUL.FTZ R7, R132.reuse, R143 ;  /* 0x0000008f84077220 */ /* 0x050fe20000410000 */
[C---:B------:R-:W-:Y:S01]  /*11760*/  FMUL.FTZ R98, R132.reuse, R98 ;  /* 0x0000006284627220 */ /* 0x040fe20000410000 */
[C---:B------:R-:W-:Y:S01]  /*11770*/  FMUL.FTZ R99, R132.reuse, R99 ;  /* 0x0000006384637220 */ /* 0x040fe20000410000 */
[C---:B------:R-:W-:Y:S01]  /*11780*/  FMUL.FTZ R128, R133.reuse, R128 ;  /* 0x0000008085807220 */ /* 0x040fe20000410000 */
[C---:B------:R-:W-:Y:S01]  /*11790*/  FMUL.FTZ R100, R133.reuse, R100 ;  /* 0x0000006485647220 */ /* 0x040fe20000410000 */
[C---:B------:R-:W-:Y:S01]  /*117a0*/  FMUL.FTZ R129, R133.reuse, R129 ;  /* 0x0000008185817220 */ /* 0x040fe20000410000 */
[C---:B------:R-:W-:Y:S03]  /*117b0*/  FMUL.FTZ R101, R133.reuse, R101 ;  /* 0x0000006585657220 */ /* 0x040fe60000410000 */
[----:B------:R-:W3:Y:S01]  /*117c0*/  MUFU.EX2 R237, R8 ;  /* 0x0000000800ed7308 */ /* 0x000ee20000000800 */
[----:B--2---:R-:W-:Y:S01]  /*117d0*/  FMUL.FTZ R6, R132, R142 ;  /* 0x0000008e84067220 */ /* 0x004fe20000410000 */
[----:B-1----:R-:W-:Y:S01]  /*117e0*/  F2FP.BF16.F32.PACK_AB R183, R214, R215 ;  /* 0x000000d7d6b7723e */ /* 0x002fe200000010ff */
[----:B------:R-:W1:Y:S01]  /*117f0*/  LDSM.16.MT88.4 R140, [R196] ;  /* 0x00000000c48c783b */ /* 0x000e620000004200 */
[C---:B------:R-:W-:Y:S01]  /*11800*/  FMUL.FTZ R130, R132.reuse, R130 ;  /* 0x0000008284827220 */ /* 0x040fe20000410000 */
[C---:B------:R-:W-:Y:S01]  /*11810*/  FMUL.FTZ R102, R132.reuse, R102 ;  /* 0x0000006684667220 */ /* 0x040fe20000410000 */
[C---:B------:R-:W-:Y:S01]  /*11820*/  FMUL.FTZ R131, R132.reuse, R131 ;  /* 0x0000008384837220 */ /* 0x040fe20000410000 */
[C---:B------:R-:W-:Y:S01]  /*11830*/  FMUL.FTZ R103, R132.reuse, R103 ;  /* 0x0000006784677220 */ /* 0x040fe20000410000 */
[-C--:B------:R-:W-:Y:S02]  /*11840*/  HMMA.16816.F32.BF16 R4, R176, R20.reuse, R4 ;  /* 0x00000014b004723c */ /* 0x080fe40000041804 */
[----:B------:R-:W-:Y:S03]  /*11850*/  MUFU.EX2 R239, R10 ;  /* 0x0000000a00ef7308 */ /* 0x000fe60000000800 */
[C---:B------:R-:W-:Y:S01]  /*11860*/  FMUL.FTZ R112, R133.reuse, R112 ;  /* 0x0000007085707220 */ /* 0x040fe20000410000 */
[----:B------:R-:W-:Y:S01]  /*11870*/  FMUL.FTZ R113, R133, R113 ;  /* 0x0000007185717220 */ /* 0x000fe20000410000 */
[C---:B------:R-:W-:Y:S01]  /*11880*/  FMUL.FTZ R114, R132.reuse, R114 ;  /* 0x0000007284727220 */ /* 0x040fe20000410000 */
[C---:B------:R-:W-:Y:S04]  /*11890*/  FMUL.FTZ R115, R132.reuse, R115 ;  /* 0x0000007384737220 */ /* 0x040fe80000410000 */
[----:B------:R-:W2:Y:S01]  /*118a0*/  MUFU.EX2 R240, R11 ;  /* 0x0000000b00f07308 */ /* 0x000ea20000000800 */
[----:B---3--:R-:W-:Y:S01]  /*118b0*/  F2FP.BF16.F32.PACK_AB R180, R237, R238 ;  /* 0x000000eeedb4723e */ /* 0x008fe200000010ff */
[C---:B------:R-:W-:Y:S01]  /*118c0*/  FMUL.FTZ R116, R133.reuse, R116 ;  /* 0x0000007485747220 */ /* 0x040fe20000410000 */
[C---:B------:R-:W-:Y:S01]  /*118d0*/  FMUL.FTZ R117, R133.reuse, R117 ;  /* 0x0000007585757220 */ /* 0x040fe20000410000 */
[C---:B------:R-:W-:Y:S01]  /*118e0*/  FMUL.FTZ R118, R132.reuse, R118 ;  /* 0x0000007684767220 */ /* 0x040fe20000410000 */
[----:B------:R-:W-:Y:S05]  /*118f0*/  FMUL.FTZ R119, R132, R119 ;  /* 0x0000007784777220 */ /* 0x000fea0000410000 */
[----:B------:R-:W3:Y:S10]  /*11900*/  MUFU.EX2 R2, R2 ;  /* 0x0000000200027308 */ /* 0x000ef40000000800 */
[----:B------:R-:W4:Y:S01]  /*11910*/  MUFU.EX2 R0, R0 ;  /* 0x0000000000007308 */ /* 0x000f220000000800 */
[----:B--2---:R-:W-:Y:S09]  /*11920*/  F2FP.BF16.F32.PACK_AB R182, R240, R239 ;  /* 0x000000eff0b6723e */ /* 0x004ff200000010ff */
[----:B------:R2:W-:Y:S01]  /*11930*/  MUFU.EX2 R246, R3 ;  /* 0x0000000300f67308 */ /* 0x0005e20000000800 */
[C---:B---3--:R-:W-:Y:S01]  /*11940*/  FMUL.FTZ R8, R2.reuse, R144 ;  /* 0x0000009002087220 */ /* 0x048fe20000410000 */
[C---:B------:R-:W-:Y:S01]  /*11950*/  FMUL.FTZ R9, R2.reuse, R145 ;  /* 0x0000009102097220 */ /* 0x040fe20000410000 */
[C---:B------:R-:W-:Y:S01]  /*11960*/  FMUL.FTZ R12, R2.reuse, R148 ;  /* 0x00000094020c7220 */ /* 0x040fe20000410000 */
[C---:B------:R-:W-:Y:S01]  /*11970*/  FMUL.FTZ R13, R2.reuse, R149 ;  /* 0x00000095020d7220 */ /* 0x040fe20000410000 */
[C---:B------:R-:W-:Y:S01]  /*11980*/  FMUL.FTZ R24, R2.reuse, R160 ;  /* 0x000000a002187220 */ /* 0x040fe20000410000 */
[C---:B------:R-:W-:Y:S01]  /*11990*/  FMUL.FTZ R25, R2.reuse, R161 ;  /* 0x000000a102197220 */ /* 0x040fe20000410000 */
[C---:B------:R-:W-:Y:S01]  /*119a0*/  FMUL.FTZ R28, R2.reuse, R164 ;  /* 0x000000a4021c7220 */ /* 0x040fe20000410000 */
[----:B------:R-:W-:Y:S01]  /*119b0*/  FMUL.FTZ R29, R2, R165 ;  /* 0x000000a5021d7220 */ /* 0x000fe20000410000 */
[C---:B----4-:R-:W-:Y:S01]  /*119c0*/  FMUL.FTZ R10, R0.reuse, R146 ;  /* 0x00000092000a7220 */ /* 0x050fe20000410000 */
[C---:B------:R-:W-:Y:S01]  /*119d0*/  FMUL.FTZ R11, R0.reuse, R147 ;  /* 0x00000093000b7220 */ /* 0x040fe20000410000 */
[----:B------:R-:W-:Y:S01]  /*119e0*/  MUFU.EX2 R139, R139 ;  /* 0x0000008b008b7308 */ /* 0x000fe20000000800 */
[----:B------:R-:W3:Y:S01]  /*119f0*/  LDSM.16.MT88.4 R144, [R219] ;  /* 0x00000000db90783b */ /* 0x000ee20000004200 */
[C---:B------:R-:W-:Y:S01]  /*11a00*/  FMUL.FTZ R14, R0.reuse, R150 ;  /* 0x00000096000e7220 */ /* 0x040fe20000410000 */
[C---:B------:R-:W-:Y:S01]  /*11a10*/  FMUL.FTZ R15, R0.reuse, R151 ;  /* 0x00000097000f7220 */ /* 0x040fe20000410000 */
[C---:B------:R-:W-:Y:S01]  /*11a20*/  FMUL.FTZ R26, R0.reuse, R162 ;  /* 0x000000a2001a7220 */ /* 0x040fe20000410000 */
[----:B------:R-:W-:Y:S01]  /*11a30*/  FMUL.FTZ R27, R0, R163 ;  /* 0x000000a3001b7220 */ /* 0x000fe20000410000 */
[C---:B------:R-:W-:Y:S04]  /*11a40*/  HMMA.16816.F32.BF16 R8, R180.reuse, R20, R8 ;  /* 0x00000014b408723c */ /* 0x040fe80000041808 */
[----:B------:R-:W-:Y:S01]  /*11a50*/  MUFU.EX2 R138, R172 ;  /* 0x000000ac008a7308 */ /* 0x000fe20000000800 */
[--C-:B--2---:R-:W-:Y:S01]  /*11a60*/  FFMA.FTZ R3, R190, UR4, -R173.reuse ;  /* 0x00000004be037c23 */ /* 0x104fe200080108ad */
[C---:B------:R-:W-:Y:S01]  /*11a70*/  FMUL.FTZ R20, R133.reuse, R156 ;  /* 0x0000009c85147220 */ /* 0x040fe20000410000 */
[C---:B------:R-:W-:Y:S01]  /*11a80*/  FMUL.FTZ R21, R133.reuse, R157 ;  /* 0x0000009d85157220 */ /* 0x040fe20000410000 */
[C---:B------:R-:W-:Y:S01]  /*11a90*/  FMUL.FTZ R30, R0.reuse, R166 ;  /* 0x000000a6001e7220 */ /* 0x040fe20000410000 */
[-C--:B------:R-:W-:Y:S05]  /*11aa0*/  HMMA.16816.F32.BF16 R12, R180, R22.reuse, R12 ;  /* 0x00000016b40c723c */ /* 0x080fea000004180c */
[----:B------:R2:W4:Y:S01]  /*11ab0*/  MUFU.EX2 R245, R3 ;  /* 0x0000000300f57308 */ /* 0x0005220000000800 */
[----:B------:R-:W-:Y:S01]  /*11ac0*/  FMUL.FTZ R31, R0, R167 ;  /* 0x000000a7001f7220 */ /* 0x000fe20000410000 */
[----:B------:R-:W-:Y:S01]  /*11ad0*/  MOV R148, R33 ;  /* 0x0000002100947202 */ /* 0x000fe20000000f00 */
[C---:B------:R-:W-:Y:S01]  /*11ae0*/  FMUL.FTZ R33, R133.reuse, R169 ;  /* 0x000000a985217220 */ /* 0x040fe20000410000 */
[----:B------:R-:W-:Y:S01]  /*11af0*/  MOV R149, R32 ;  /* 0x0000002000957202 */ /* 0x000fe20000000f00 */
[----:B------:R-:W-:Y:S01]  /*11b00*/  FMUL.FTZ R32, R133, R168 ;  /* 0x000000a885207220 */ /* 0x000fe20000410000 */
[C---:B------:R-:W-:Y:S01]  /*11b10*/  HMMA.16816.F32.BF16 R16, R176.reuse, R22, R16 ;  /* 0x00000016b010723c */ /* 0x040fe20000041810 */
[----:B------:R-:W-:Y:S03]  /*11b20*/  LDSM.16.MT88.4 R168, [R220+0xa800] ;  /* 0x00a80000dca8783b */ /* 0x000fe60000004200 */
[C---:B------:R-:W-:Y:S01]  /*11b30*/  FMUL.FTZ R22, R132.reuse, R158 ;  /* 0x0000009e84167220 */ /* 0x040fe20000410000 */
[----:B------:R-:W-:Y:S01]  /*11b40*/  FMUL.FTZ R23, R132, R159 ;  /* 0x0000009f84177220 */ /* 0x000fe20000410000 */
[C---:B------:R-:W-:Y:S01]  /*11b50*/  FMUL.FTZ R40, R2.reuse, R40 ;  /* 0x0000002802287220 */ /* 0x040fe20000410000 */
[----:B------:R-:W-:Y:S01]  /*11b60*/  FMUL.FTZ R41, R2, R41 ;  /* 0x0000002902297220 */ /* 0x000fe20000410000 */
[C---:B------:R-:W-:Y:S01]  /*11b70*/  FMUL.FTZ R42, R0.reuse, R42 ;  /* 0x0000002a002a7220 */ /* 0x040fe20000410000 */
[----:B------:R-:W-:Y:S01]  /*11b80*/  FMUL.FTZ R43, R0, R43 ;  /* 0x0000002b002b7220 */ /* 0x000fe20000410000 */
[C---:B------:R-:W-:Y:S01]  /*11b90*/  FMUL.FTZ R44, R2.reuse, R44 ;  /* 0x0000002c022c7220 */ /* 0x040fe20000410000 */
[--C-:B--2---:R-:W-:Y:S01]  /*11ba0*/  FFMA.FTZ R3, R191, UR4, -R174.reuse ;  /* 0x00000004bf037c23 */ /* 0x104fe200080108ae */
[-C--:B------:R-:W-:Y:S03]  /*11bb0*/  HMMA.16816.F32.BF16 R20, R176, R184.reuse, R20 ;  /* 0x000000b8b014723c */ /* 0x080fe60000041814 */
[----:B----4-:R-:W-:Y:S01]  /*11bc0*/  F2FP.BF16.F32.PACK_AB R172, R245, R246 ;  /* 0x000000f6f5ac723e */ /* 0x010fe200000010ff */
[----:B------:R2:W-:Y:S01]  /*11bd0*/  MUFU.EX2 R243, R3 ;  /* 0x0000000300f37308 */ /* 0x0005e20000000800 */
[----:B------:R-:W-:Y:S01]  /*11be0*/  FMUL.FTZ R45, R2, R45 ;  /* 0x0000002d022d7220 */ /* 0x000fe20000410000 */
[C---:B------:R-:W-:Y:S01]  /*11bf0*/  FMUL.FTZ R46, R0.reuse, R46 ;  /* 0x0000002e002e7220 */ /* 0x040fe20000410000 */
[----:B------:R-:W-:Y:S01]  /*11c00*/  FMUL.FTZ R47, R0, R47 ;  /* 0x0000002f002f7220 */ /* 0x000fe20000410000 */
[C---:B------:R-:W-:Y:S04]  /*11c10*/  HMMA.16816.F32.BF16 R24, R180.reuse, R184, R24 ;  /* 0x000000b8b418723c */ /* 0x040fe80000041818 */
[C---:B------:R-:W-:Y:S01]  /*11c20*/  FMUL.FTZ R56, R2.reuse, R56 ;  /* 0x0000003802387220 */ /* 0x040fe20000410000 */
[----:B------:R-:W-:Y:S01]  /*11c30*/  FMUL.FTZ R57, R2, R57 ;  /* 0x0000003902397220 */ /* 0x000fe20000410000 */
[C---:B------:R-:W-:Y:S01]  /*11c40*/  FMUL.FTZ R58, R0.reuse, R58 ;  /* 0x0000003a003a7220 */ /* 0x040fe20000410000 */
[----:B------:R-:W-:Y:S01]  /*11c50*/  FMUL.FTZ R59, R0, R59 ;  /* 0x0000003b003b7220 */ /* 0x000fe20000410000 */
[-C--:B------:R-:W-:Y:S03]  /*11c60*/  HMMA.16816.F32.BF16 R28, R180, R186.reuse, R28 ;  /* 0x000000bab41c723c */ /* 0x080fe6000004181c */
[C---:B------:R-:W-:Y:S01]  /*11c70*/  FMUL.FTZ R60, R2.reuse, R60 ;  /* 0x0000003c023c7220 */ /* 0x040fe20000410000 */
[----:B------:R-:W-:Y:S01]  /*11c80*/  FMUL.FTZ R61, R2, R61 ;  /* 0x0000003d023d7220 */ /* 0x000fe20000410000 */
[--C-:B--2---:R-:W-:Y:S01]  /*11c90*/  FFMA.FTZ R3, R192, UR4, -R174.reuse ;  /* 0x00000004c0037c23 */ /* 0x104fe200080108ae */
[C---:B------:R-:W-:Y:S01]  /*11ca0*/  FMUL.FTZ R62, R0.reuse, R62 ;  /* 0x0000003e003e7220 */ /* 0x040fe20000410000 */
[----:B------:R-:W-:Y:S01]  /*11cb0*/  FMUL.FTZ R63, R0, R63 ;  /* 0x0000003f003f7220 */ /* 0x000fe20000410000 */
[C---:B------:R-:W-:Y:S01]  /*11cc0*/  HMMA.16816.F32.BF16 R32, R176.reuse, R186, R32 ;  /* 0x000000bab020723c */ /* 0x040fe20000041820 */
[----:B------:R-:W-:Y:S01]  /*11cd0*/  LDSM.16.MT88.4 R184, [R219+0x800] ;  /* 0x00080000dbb8783b */ /* 0x000fe20000004200 */
[----:B------:R2:W4:Y:S02]  /*11ce0*/  MUFU.EX2 R244, R3 ;  /* 0x0000000300f47308 */ /* 0x0005240000000800 */
[C---:B------:R-:W-:Y:S01]  /*11cf0*/  FMUL.FTZ R72, R2.reuse, R72 ;  /* 0x0000004802487220 */ /* 0x040fe20000410000 */
[----:B------:R-:W-:Y:S01]  /*11d00*/  FMUL.FTZ R73, R2, R73 ;  /* 0x0000004902497220 */ /* 0x000fe20000410000 */
[C---:B------:R-:W-:Y:S01]  /*11d10*/  FMUL.FTZ R74, R0.reuse, R74 ;  /* 0x0000004a004a7220 */ /* 0x040fe20000410000 */
[----:B------:R-:W-:Y:S01]  /*11d20*/  FMUL.FTZ R75, R0, R75 ;  /* 0x0000004b004b7220 */ /* 0x000fe20000410000 */
[-C--:B-1----:R-:W-:Y:S03]  /*11d30*/  HMMA.16816.F32.BF16 R36, R176, R140.reuse, R36 ;  /* 0x0000008cb024723c */ /* 0x082fe60000041824 */
[C---:B------:R-:W-:Y:S01]  /*11d40*/  FMUL.FTZ R76, R2.reuse, R76 ;  /* 0x0000004c024c7220 */ /* 0x040fe20000410000 */
[----:B------:R-:W-:Y:S01]  /*11d50*/  FMUL.FTZ R77, R2, R77 ;  /* 0x0000004d024d7220 */ /* 0x000fe20000410000 */
[C---:B------:R-:W-:Y:S01]  /*11d60*/  FMUL.FTZ R78, R0.reuse, R78 ;  /* 0x0000004e004e7220 */ /* 0x040fe20000410000 */
[----:B------:R-:W-:Y:S01]  /*11d70*/  FMUL.FTZ R79, R0, R79 ;  /* 0x0000004f004f7220 */ /* 0x000fe20000410000 */
[C---:B------:R-:W-:Y:S01]  /*11d80*/  FMUL.FTZ R88, R2.reuse, R88 ;  /* 0x0000005802587220 */ /* 0x040fe20000410000 */
[C---:B------:R-:W-:Y:S04]  /*11d90*/  HMMA.16816.F32.BF16 R40, R180.reuse, R140, R40 ;  /* 0x0000008cb428723c */ /* 0x040fe80000041828 */
[--C-:B--2---:R-:W-:Y:S01]  /*11da0*/  FFMA.FTZ R3, R197, UR4, -R173.reuse ;  /* 0x00000004c5037c23 */ /* 0x104fe200080108ad */
[----:B------:R-:W-:Y:S01]  /*11db0*/  FFMA.FTZ R173, R195, UR4, -R173 ;  /* 0x00000004c3ad7c23 */ /* 0x000fe200080108ad */
[----:B------:R-:W-:Y:S01]  /*11dc0*/  FMUL.FTZ R89, R2, R89 ;  /* 0x0000005902597220 */ /* 0x000fe20000410000 */
[C---:B------:R-:W-:Y:S01]  /*11dd0*/  FMUL.FTZ R90, R0.reuse, R90 ;  /* 0x0000005a005a7220 */ /* 0x040fe20000410000 */
[-C--:B------:R-:W-:Y:S01]  /*11de0*/  HMMA.16816.F32.BF16 R44, R180, R142.reuse, R44 ;  /* 0x0000008eb42c723c */ /* 0x080fe2000004182c */
[----:B------:R-:W-:Y:S02]  /*11df0*/  MUFU.EX2 R241, R173 ;  /* 0x000000ad00f17308 */ /* 0x000fe40000000800 */
[----:B------:R-:W-:Y:S01]  /*11e00*/  FMUL.FTZ R91, R0, R91 ;  /* 0x0000005b005b7220 */ /* 0x000fe20000410000 */
[C---:B------:R-:W-:Y:S01]  /*11e10*/  FMUL.FTZ R92, R2.reuse, R92 ;  /* 0x0000005c025c7220 */ /* 0x040fe20000410000 */
[----:B------:R-:W-:Y:S01]  /*11e20*/  FMUL.FTZ R93, R2, R93 ;  /* 0x0000005d025d7220 */ /* 0x000fe20000410000 */
[C---:B------:R-:W-:Y:S01]  /*11e30*/  FMUL.FTZ R94, R0.reuse, R94 ;  /* 0x0000005e005e7220 */ /* 0x040fe20000410000 */
[----:B------:R-:W-:Y:S01]  /*11e40*/  FMUL.FTZ R95, R0, R95 ;  /* 0x0000005f005f7220 */ /* 0x000fe20000410000 */
[C---:B------:R-:W-:Y:S01]  /*11e50*/  HMMA.16816.F32.BF16 R48, R176.reuse, R142, R48 ;  /* 0x0000008eb030723c */ /* 0x040fe20000041830 */
[----:B------:R-:W1:Y:S02]  /*11e60*/  LDSM.16.MT88.4 R140, [R216+0xb000] ;  /* 0x00b00000d88c783b */ /* 0x000e640000004200 */
[----:B------:R2:W5:Y:S01]  /*11e70*/  MUFU.EX2 R242, R3 ;  /* 0x0000000300f27308 */ /* 0x0005620000000800 */
[C---:B------:R-:W-:Y:S01]  /*11e80*/  FMUL.FTZ R104, R2.reuse, R104 ;  /* 0x0000006802687220 */ /* 0x040fe20000410000 */
[----:B------:R-:W-:Y:S01]  /*11e90*/  FMUL.FTZ R105, R2, R105 ;  /* 0x0000006902697220 */ /* 0x000fe20000410000 */
[C---:B------:R-:W-:Y:S01]  /*11ea0*/  FMUL.FTZ R106, R0.reuse, R106 ;  /* 0x0000006a006a7220 */ /* 0x040fe20000410000 */
[----:B------:R-:W-:Y:S01]  /*11eb0*/  FMUL.FTZ R107, R0, R107 ;  /* 0x0000006b006b7220 */ /* 0x000fe20000410000 */
[-C--:B---3--:R-:W-:Y:S03]  /*11ec0*/  HMMA.16816.F32.BF16 R52, R176, R144.reuse, R52 ;  /* 0x00000090b034723c */ /* 0x088fe60000041834 */
[C---:B------:R-:W-:Y:S01]  /*11ed0*/  FMUL.FTZ R108, R2.reuse, R108 ;  /* 0x0000006c026c7220 */ /* 0x040fe20000410000 */
[----:B------:R-:W-:Y:S01]  /*11ee0*/  FMUL.FTZ R109, R2, R109 ;  /* 0x0000006d026d7220 */ /* 0x000fe20000410000 */
[C---:B------:R-:W-:Y:S01]  /*11ef0*/  FMUL.FTZ R110, R0.reuse, R110 ;  /* 0x0000006e006e7220 */ /* 0x040fe20000410000 */
[----:B------:R-:W-:Y:S01]  /*11f00*/  FMUL.FTZ R111, R0, R111 ;  /* 0x0000006f006f7220 */ /* 0x000fe20000410000 */
[----:B------:R-:W-:Y:S01]  /*11f10*/  FMUL.FTZ R120, R2, R120 ;  /* 0x0000007802787220 */ /* 0x000fe20000410000 */
[C---:B------:R-:W-:Y:S04]  /*11f20*/  HMMA.16816.F32.BF16 R56, R180.reuse, R144, R56 ;  /* 0x00000090b438723c */ /* 0x040fe80000041838 */
[--C-:B--2---:R-:W-:Y:S01]  /*11f30*/  FFMA.FTZ R3, R194, UR4, -R174.reuse ;  /* 0x00000004c2037c23 */ /* 0x104fe200080108ae */
[----:B------:R-:W-:Y:S01]  /*11f40*/  FFMA.FTZ R174, R193, UR4, -R174 ;  /* 0x00000004c1ae7c23 */ /* 0x000fe200080108ae */
[----:B------:R-:W-:Y:S01]  /*11f50*/  FMUL.FTZ R121, R2, R121 ;  /* 0x0000007902797220 */ /* 0x000fe20000410000 */
[----:B------:R-:W-:Y:S01]  /*11f60*/  LDSM.16.MT88.4 R192, [R220+0xb800] ;  /* 0x00b80000dcc0783b */ /* 0x000fe20000004200 */
[-C--:B------:R-:W-:Y:S01]  /*11f70*/  HMMA.16816.F32.BF16 R60, R180, R146.reuse, R60 ;  /* 0x00000092b43c723c */ /* 0x080fe2000004183c */
[----:B------:R5:W-:Y:S02]  /*11f80*/  MUFU.EX2 R210, R174 ;  /* 0x000000ae00d27308 */ /* 0x000be40000000800 */
[C---:B------:R-:W-:Y:S01]  /*11f90*/  FMUL.FTZ R122, R0.reuse, R122 ;  /* 0x0000007a007a7220 */ /* 0x040fe20000410000 */
[----:B------:R-:W-:Y:S01]  /*11fa0*/  FMUL.FTZ R123, R0, R123 ;  /* 0x0000007b007b7220 */ /* 0x000fe20000410000 */
[C---:B------:R-:W-:Y:S01]  /*11fb0*/  FMUL.FTZ R124, R2.reuse, R124 ;  /* 0x0000007c027c7220 */ /* 0x040fe20000410000 */
[----:B------:R-:W-:Y:S01]  /*11fc0*/  FMUL.FTZ R125, R2, R125 ;  /* 0x0000007d027d7220 */ /* 0x000fe20000410000 */
[C---:B------:R-:W-:Y:S01]  /*11fd0*/  FMUL.FTZ R126, R0.reuse, R126 ;  /* 0x0000007e007e7220 */ /* 0x040fe20000410000 */
[C---:B------:R-:W-:Y:S01]  /*11fe0*/  HMMA.16816.F32.BF16 R64, R176.reuse, R146, R64 ;  /* 0x00000092b040723c */ /* 0x040fe20000041840 */
[----:B------:R-:W2:Y:S02]  /*11ff0*/  LDSM.16.MT88.4 R144, [R220+0xb000] ;  /* 0x00b00000dc90783b */ /* 0x000ea40000004200 */
[----:B------:R3:W2:Y:S01]  /*12000*/  MUFU.EX2 R211, R3 ;  /* 0x0000000300d37308 */ /* 0x0006a20000000800 */
[----:B------:R-:W-:Y:S01]  /*12010*/  FMUL.FTZ R127, R0, R127 ;  /* 0x0000007f007f7220 */ /* 0x000fe20000410000 */
[----:B----4-:R-:W-:Y:S02]  /*12020*/  F2FP.BF16.F32.PACK_AB R173, R244, R243 ;  /* 0x000000f3f4ad723e */ /* 0x010fe400000010ff */
[----:B------:R-:W-:Y:S01]  /*12030*/  MOV R150, R204 ;  /* 0x000000cc00967202 */ /* 0x000fe20000000f00 */
[-C--:B-1----:R-:W-:Y:S03]  /*12040*/  HMMA.16816.F32.BF16 R68, R176, R140.reuse, R68 ;  /* 0x0000008cb044723c */ /* 0x082fe60000041844 */
[----:B-----5:R-:W-:Y:S05]  /*12050*/  F2FP.BF16.F32.PACK_AB R174, R241, R242 ;  /* 0x000000f2f1ae723e */ /* 0x020fea00000010ff */
[C---:B------:R-:W-:Y:S04]  /*12060*/  HMMA.16816.F32.BF16 R72, R180.reuse, R140, R72 ;  /* 0x0000008cb448723c */ /* 0x040fe80000041848 */
[--C-:B---3--:R-:W-:Y:S04]  /*12070*/  FFMA.FTZ R3, R198, UR4, -R175.reuse ;  /* 0x00000004c6037c23 */ /* 0x108fe800080108af */
        /* <DEDUP_REMOVED lines=10> */
[----:B------:R-:W4:Y:S03]  /*12120*/  LDSM.16.MT88.4 R144, [R219+0x1000] ;  /* 0x00100000db90783b */ /* 0x000f260000004200 */
[--C-:B-1----:R-:W-:Y:S01]  /*12130*/  FFMA.FTZ R3, R201, UR4, -R175.reuse ;  /* 0x00000004c9037c23 */ /* 0x102fe200080108af */
[----:B------:R-:W-:Y:S03]  /*12140*/  FFMA.FTZ R175, R200, UR4, -R175 ;  /* 0x00000004c8af7c23 */ /* 0x000fe600080108af */
[----:B------:R1:W-:Y:S01]  /*12150*/  MUFU.EX2 R208, R3 ;  /* 0x0000000300d07308 */ /* 0x0003e20000000800 */
[-C--:B---3--:R-:W-:Y:S09]  /*12160*/  HMMA.16816.F32.BF16 R100, R176, R140.reuse, R100 ;  /* 0x0000008cb064723c */ /* 0x088ff20000041864 */
[----:B------:R3:W5:Y:S01]  /*12170*/  MUFU.EX2 R206, R175 ;  /* 0x000000af00ce7308 */ /* 0x0007620000000800 */
[C---:B------:R-:W-:Y:S08]  /*12180*/  HMMA.16816.F32.BF16 R104, R180.reuse, R140, R104 ;  /* 0x0000008cb468723c */ /* 0x040ff00000041868 */
[-C--:B------:R-:W-:Y:S03]  /*12190*/  HMMA.16816.F32.BF16 R108, R180, R142.reuse, R108 ;  /* 0x0000008eb46c723c */ /* 0x080fe6000004186c */
[--C-:B-1----:R-:W-:Y:S04]  /*121a0*/  FFMA.FTZ R3, R202, UR4, -R188.reuse ;  /* 0x00000004ca037c23 */ /* 0x102fe800080108bc */
[----:B------:R1:W-:Y:S01]  /*121b0*/  MUFU.EX2 R204, R3 ;  /* 0x0000000300cc7308 */ /* 0x0003e20000000800 */
[C---:B------:R-:W-:Y:S04]  /*121c0*/  HMMA.16816.F32.BF16 R112, R176.reuse, R142, R112 ;  /* 0x0000008eb070723c */ /* 0x040fe80000041870 */
[----:B---3--:R-:W-:Y:S04]  /*121d0*/  F2FP.BF16.F32.PACK_AB R175, R210, R211 ;  /* 0x000000d3d2af723e */ /* 0x008fe800000010ff */
[-C--:B----4-:R-:W-:Y:S08]  /*121e0*/  HMMA.16816.F32.BF16 R116, R176, R144.reuse, R116 ;  /* 0x00000090b074723c */ /* 0x090ff00000041874 */
[C---:B------:R-:W-:Y:S04]  /*121f0*/  HMMA.16816.F32.BF16 R120, R180.reuse, R144, R120 ;  /* 0x00000090b478723c */ /* 0x040fe80000041878 */
[----:B-1----:R-:W-:Y:S02]  /*12200*/  FFMA.FTZ R3, R203, UR4, -R188 ;  /* 0x00000004cb037c23 */ /* 0x002fe400080108bc */
[----:B------:R-:W-:Y:S02]  /*12210*/  LDSM.16.MT88.4 R188, [R216+0xb800] ;  /* 0x00b80000d8bc783b */ /* 0x000fe40000004200 */
[-C--:B------:R-:W-:Y:S01]  /*12220*/  HMMA.16816.F32.BF16 R124, R180, R146.reuse, R124 ;  /* 0x00000092b47c723c */ /* 0x080fe2000004187c */
[----:B------:R-:W1:Y:S05]  /*12230*/  MUFU.EX2 R205, R3 ;  /* 0x0000000300cd7308 */ /* 0x000e6a0000000800 */
[----:B------:R-:W3:Y:S02]  /*12240*/  LDSM.16.MT88.4 R180, [R196+0x800] ;  /* 0x00080000c4b4783b */ /* 0x000ee40000004200 */
[----:B------:R-:W-:Y:S04]  /*12250*/  HMMA.16816.F32.BF16 R128, R176, R146, R128 ;  /* 0x00000092b080723c */ /* 0x000fe80000041880 */
[----:B--2---:R-:W-:Y:S02]  /*12260*/  F2FP.BF16.F32.PACK_AB R176, R209, R207 ;  /* 0x000000cfd1b0723e */ /* 0x004fe400000010ff */
[----:B------:R-:W2:Y:S01]  /*12270*/  LDSM.16.MT88.4 R196, [R196+0x1800] ;  /* 0x00180000c4c4783b */ /* 0x000ea20000004200 */
[----:B-----5:R-:W-:Y:S01]  /*12280*/  F2FP.BF16.F32.PACK_AB R178, R206, R208 ;  /* 0x000000d0ceb2723e */ /* 0x020fe200000010ff */
[-C--:B------:R-:W-:Y:S05]  /*12290*/  HMMA.16816.F32.BF16 R140, R172, R152.reuse, R4 ;  /* 0x00000098ac8c723c */ /* 0x080fea0000041804 */
[----:B-1----:R-:W-:Y:S01]  /*122a0*/  F2FP.BF16.F32.PACK_AB R177, R205, R204 ;  /* 0x000000cccdb1723e */ /* 0x002fe200000010ff */
[----:B------:R-:W4:Y:S01]  /*122b0*/  LDL.LU R3, [R1+0x14] ;  /* 0x0000140001037983 */ /* 0x000f220000300800 */
[----:B------:R-:W-:Y:S02]  /*122c0*/  F2FP.BF16.F32.PACK_AB R179, R139, R138 ;  /* 0x0000008a8bb3723e */ /* 0x000fe400000010ff */
[----:B------:R-:W-:Y:S01]  /*122d0*/  MOV R6, R150 ;  /* 0x0000009600067202 */ /* 0x000fe20000000f00 */
[----:B------:R-:W5:Y:S01]  /*122e0*/  LDL.LU R5, [R1+0x10] ;  /* 0x0000100001057983 */ /* 0x000f620000300800 */
[----:B------:R-:W-:Y:S03]  /*122f0*/  MOV R7, R149 ;  /* 0x0000009500077202 */ /* 0x000fe60000000f00 */
[C---:B------:R-:W-:Y:S01]  /*12300*/  HMMA.16816.F32.BF16 R144, R176.reuse, R152, R8 ;  /* 0x00000098b090723c */ /* 0x040fe20000041808 */
[----:B------:R-:W5:Y:S03]  /*12310*/  LDL.LU R4, [R1+0xc] ;  /* 0x00000c0001047983 */ /* 0x000f660000300800 */
[----:B------:R-:W-:Y:S01]  /*12320*/  MOV R10, R148 ;  /* 0x00000094000a7202 */ /* 0x000fe20000000f00 */
[----:B------:R-:W5:Y:S03]  /*12330*/  LDL.LU R11, [R1+0x18] ;  /* 0x00001800010b7983 */ /* 0x000f660000300800 */
[-C--:B------:R-:W-:Y:S01]  /*12340*/  HMMA.16816.F32.BF16 R148, R176, R154.reuse, R12 ;  /* 0x0000009ab094723c */ /* 0x080fe2000004180c */
[----:B------:R-:W1:Y:S07]  /*12350*/  LDSM.16.MT88.4 R200, [R219+0x1800] ;  /* 0x00180000dbc8783b */ /* 0x000e6e0000004200 */
        /* <DEDUP_REMOVED lines=28> */
[----:B------:R-:W-:Y:S04]  /*12520*/  HMMA.16816.F32.BF16 R128, R172, R202, R128 ;  /* 0x000000caac80723c */ /* 0x000fe80000041880 */
[----:B----4-:R-:W-:Y:S01]  /*12530*/  FFMA.FTZ R3, R132, R3, R249 ;  /* 0x0000000384037223 */ /* 0x010fe200000100f9 */
[----:B------:R-:W-:Y:S01]  /*12540*/  MOV R132, R134 ;  /* 0x0000008600847202 */ /* 0x000fe20000000f00 */
[----:B-----5:R-:W-:Y:S02]  /*12550*/  FFMA.FTZ R2, R2, R5, R238 ;  /* 0x0000000502027223 */ /* 0x020fe400000100ee */
[----:B------:R-:W-:Y:S02]  /*12560*/  FADD.FTZ R3, R252, R3 ;  /* 0x00000003fc037221 */ /* 0x000fe40000010000 */
[----:B------:R-:W-:Y:S01]  /*12570*/  FADD.FTZ R2, R237, R2 ;  /* 0x00000002ed027221 */ /* 0x000fe20000010000 */
[----:B------:R-:W-:Y:S03]  /*12580*/  FFMA.FTZ R0, R0, R4, R212 ;  /* 0x0000000400007223 */ /* 0x000fe600000100d4 */
[----:B------:R-:W-:Y:S01]  /*12590*/  FADD.FTZ R5, R239, R2 ;  /* 0x00000002ef057221 */ /* 0x000fe20000010000 */
[----:B------:R-:W-:Y:S01]  /*125a0*/  FADD.FTZ R0, R213, R0 ;  /* 0x00000000d5007221 */ /* 0x000fe20000010000 */
[----:B------:R-:W-:Y:S01]  /*125b0*/  FFMA.FTZ R133, R133, R11, R10 ;  /* 0x0000000b85857223 */ /* 0x000fe2000001000a */
        /* <DEDUP_REMOVED lines=15> */
[C---:B------:R-:W-:Y:S01]  /*126b0*/  ISETP.GT.AND P0, PT, R233.reuse, R11, PT ;  /* 0x0000000be900720c */ /* 0x040fe20003f04270 */
[----:B------:R-:W-:Y:S01]  /*126c0*/  FADD.FTZ R3, R246, R3 ;  /* 0x00000003f6037221 */ /* 0x000fe20000010000 */
[----:B------:R-:W-:Y:S01]  /*126d0*/  IADD3 R233, PT, PT, R233, -0x1, RZ ;  /* 0xffffffffe9e97810 */ /* 0x000fe20007ffe0ff */
[----:B------:R-:W-:Y:S01]  /*126e0*/  FADD.FTZ R0, R138, R0 ;  /* 0x000000008a007221 */ /* 0x000fe20000010000 */
[----:B------:R-:W-:Y:S01]  /*126f0*/  MOV R138, R137 ;  /* 0x00000089008a7202 */ /* 0x000fe20000000f00 */
[----:B------:R-:W-:Y:S01]  /*12700*/  FADD.FTZ R3, R245, R3 ;  /* 0x00000003f5037221 */ /* 0x000fe20000010000 */
[----:B------:R-:W-:Y:S01]  /*12710*/  MOV R133, R135 ;  /* 0x0000008700857202 */ /* 0x000fe20000000f00 */
[----:B------:R-:W-:Y:S02]  /*12720*/  FADD.FTZ R0, R139, R0 ;  /* 0x000000008b007221 */ /* 0x000fe40000010000 */
[----:B------:R-:W-:Y:S01]  /*12730*/  FADD.FTZ R5, R242, R3 ;  /* 0x00000003f2057221 */ /* 0x000fe20000010000 */
[----:B------:R-:W-:Y:S01]  /*12740*/  FADD.FTZ R3, R211, R2 ;  /* 0x00000002d3037221 */ /* 0x000fe20000010000 */
[----:B------:R-:W-:Y:S02]  /*12750*/  FADD.FTZ R2, R208, R4 ;  /* 0x00000004d0027221 */ /* 0x000fe40000010000 */
[----:B------:R-:W-:Y:S01]  /*12760*/  FADD.FTZ R4, R241, R5 ;  /* 0x00000005f1047221 */ /* 0x000fe20000010000 */
[----:B------:R-:W-:Y:S01]  /*12770*/  FADD.FTZ R3, R210, R3 ;  /* 0x00000003d2037221 */ /* 0x000fe20000010000 */
[----:B------:R-:W-:Y:S03]  /*12780*/  FADD.FTZ R2, R206, R2 ;  /* 0x00000002ce027221 */ /* 0x000fe60000010000 */
[----:B------:R-:W-:Y:S04]  /*12790*/  STL [R1+0x18], R4 ;  /* 0x0000180401007387 */ /* 0x000fe80000100800 */
[----:B------:R1:W-:Y:S04]  /*127a0*/  STL [R1+0x14], R3 ;  /* 0x0000140301007387 */ /* 0x0003e80000100800 */
[----:B------:R4:W-:Y:S04]  /*127b0*/  STL [R1+0x10], R2 ;  /* 0x0000100201007387 */ /* 0x0009e80000100800 */
[----:B------:R4:W-:Y:S01]  /*127c0*/  STL [R1+0xc], R0 ;  /* 0x00000c0001007387 */ /* 0x0009e20000100800 */
[----:B-1----:R-:W-:Y:S01]  /*127d0*/  MOV R3, R136 ;  /* 0x0000008800037202 */ /* 0x002fe20000000f00 */
[----:B------:R-:W-:Y:S06]  /*127e0*/  @P0 BRA `(.L_x_1310) ;  /* 0xffffffd400840947 */ /* 0x000fec000383ffff */
.L_x_1309:
[----:B----4-:R-:W4:Y:S04]  /*127f0*/  LDL.LU R2, [R1+0x18] ;  /* 0x0000180001027983 */ /* 0x010f280000300800 */
[----:B------:R-:W5:Y:S04]  /*12800*/  LDL.LU R7, [R1+0x14] ;  /* 0x0000140001077983 */ /* 0x000f680000300800 */
[----:B------:R-:W2:Y:S04]  /*12810*/  LDL.LU R6, [R1+0x10] ;  /* 0x0000100001067983 */ /* 0x000ea80000300800 */
[----:B------:R-:W3:Y:S04]  /*12820*/  LDL.LU R5, [R1+0xc] ;  /* 0x00000c0001057983 */ /* 0x000ee80000300800 */
[----:B------:R-:W3:Y:S04]  /*12830*/  LDL.LU R9, [R1+0x8] ;  /* 0x0000080001097983 */ /* 0x000ee80000300800 */
[----:B------:R-:W3:Y:S04]  /*12840*/  LDL.LU R8, [R1+0x34] ;  /* 0x0000340001087983 */ /* 0x000ee80000300800 */
[----:B------:R-:W3:Y:S01]  /*12850*/  LDL R173, [R1+0x3c] ;  /* 0x00003c0001ad7983 */ /* 0x000ee20000100800 */
[----:B------:R-:W1:Y:S01]  /*12860*/  S2UR UR4, SR_CgaCtaId ;  /* 0x00000000000479c3 */ /* 0x000e620000008800 */
[----:B------:R-:W-:Y:S01]  /*12870*/  UMOV UR5, 0x400 ;  /* 0x0000040000057882 */ /* 0x000fe20000000000 */
[----:B------:R-:W1:Y:S02]  /*12880*/  S2R R174, SR_TID.X ;  /* 0x0000000000ae7919 */ /* 0x000e640000002100 */
[----:B-1----:R-:W-:-:S04]  /*12890*/  ULEA UR4, UR4, UR5, 0x18 ;  /* 0x0000000504047291 */ /* 0x002fc8000f8ec0ff */
[----:B------:R-:W1:Y:S01]  /*128a0*/  S2UR UR5, SR_CTAID.Z ;  /* 0x00000000000579c3 */ /* 0x000e620000002700 */
[----:B------:R-:W-:Y:S02]  /*128b0*/  SHF.R.U32.HI R172, RZ, 0x3, R174 ;  /* 0x00000003ffac7819 */ /* 0x000fe400000116ae */
[----:B------:R-:W-:Y:S01]  /*128c0*/  LOP3.LUT P5, RZ, R174, 0x10, RZ, 0xc0, !PT ;  /* 0x00000010aeff7812 */ /* 0x000fe200078ac0ff */
[----:B----4-:R-:W4:Y:S04]  /*128d0*/  SHFL.BFLY PT, R4, R2, 0x2, 0x1f ;  /* 0x0c401f0002047f89 */ /* 0x010f2800000e0000 */
[----:B-----5:R-:W5:Y:S04]  /*128e0*/  SHFL.BFLY PT, R0, R7, 0x2, 0x1f ;  /* 0x0c401f0007007f89 */ /* 0x020f6800000e0000 */
[----:B--2---:R-:W2:Y:S01]  /*128f0*/  SHFL.BFLY PT, R3, R6, 0x2, 0x1f ;  /* 0x0c401f0006037f89 */ /* 0x004ea200000e0000 */
[----:B----4-:R-:W-:-:S03]  /*12900*/  FADD.FTZ R4, R4, R2 ;  /* 0x0000000204047221 */ /* 0x010fc60000010000 */
[----:B---3--:R-:W3:Y:S01]  /*12910*/  SHFL.BFLY PT, R2, R5, 0x2, 0x1f ;  /* 0x0c401f0005027f89 */ /* 0x008ee200000e0000 */
[----:B-----5:R-:W-:-:S03]  /*12920*/  FADD.FTZ R0, R0, R7 ;  /* 0x0000000700007221 */ /* 0x020fc60000010000 */
[----:B------:R-:W4:Y:S01]  /*12930*/  SHFL.BFLY PT, R132, R4, 0x1, 0x1f ;  /* 0x0c201f0004847f89 */ /* 0x000f2200000e0000 */
[----:B--2---:R-:W-:Y:S01]  /*12940*/  FADD.FTZ R3, R3, R6 ;  /* 0x0000000603037221 */ /* 0x004fe20000010000 */
[----:B------:R-:W-:Y:S02]  /*12950*/  SHF.L.U32 R6, R174, 0x5, RZ ;  /* 0x00000005ae067819 */ /* 0x000fe400000006ff */
[----:B------:R-:W2:Y:S02]  /*12960*/  SHFL.BFLY PT, R133, R0, 0x1, 0x1f ;  /* 0x0c201f0000857f89 */ /* 0x000ea400000e0000 */
[----:B------:R-:W-:Y:S02]  /*12970*/  LOP3.LUT R6, R9, 0x7c00, R6, 0xf8, !PT ;  /* 0x00007c0009067812 */ /* 0x000fe400078ef806 */
[----:B------:R-:W5:Y:S01]  /*12980*/  SHFL.BFLY PT, R138, R3, 0x1, 0x1f ;  /* 0x0c201f00038a7f89 */ /* 0x000f6200000e0000 */
[----:B------:R-:W-:-:S04]  /*12990*/  IADD3 R9, PT, PT, R172, 0x10, RZ ;  /* 0x00000010ac097810 */ /* 0x000fc80007ffe0ff */
[----:B------:R-:W-:Y:S01]  /*129a0*/  ISETP.GE.AND P4, PT, R9, R173, PT ;  /* 0x000000ad0900720c */ /* 0x000fe20003f86270 */
[----:B---3--:R-:W-:Y:S01]  /*129b0*/  FADD.FTZ R2, R2, R5 ;  /* 0x0000000502027221 */ /* 0x008fe20000010000 */
[----:B------:R-:W-:Y:S01]  /*129c0*/  SHF.L.U32 R5, R174, 0x4, RZ ;  /* 0x00000004ae057819 */ /* 0x000fe200000006ff */
[----:B----4-:R-:W-:-:S03]  /*129d0*/  FADD.FTZ R132, R4, R132 ;  /* 0x0000008404847221 */ /* 0x010fc60000010000 */
[----:B------:R-:W3:Y:S01]  /*129e0*/  SHFL.BFLY PT, R139, R2, 0x1, 0x1f ;  /* 0x0c201f00028b7f89 */ /* 0x000ee200000e0000 */
[----:B------:R-:W-:Y:S01]  /*129f0*/  LOP3.LUT R5, R5, 0x1c0, RZ, 0xc0, !PT ;  /* 0x000001c005057812 */ /* 0x000fe200078ec0ff */
[----:B------:R-:W4:Y:S01]  /*12a00*/  MUFU.RCP R4, R132 ;  /* 0x0000008400047308 */ /* 0x000f220000001000 */
[----:B--2---:R-:W-:Y:S01]  /*12a10*/  FADD.FTZ R133, R0, R133 ;  /* 0x0000008500857221 */ /* 0x004fe20000010000 */
[----:B------:R-:W-:Y:S02]  /*12a20*/  IADD3 R0, PT, PT, R172, 0x30, RZ ;  /* 0x00000030ac007810 */ /* 0x000fe40007ffe0ff */
[----:B------:R-:W-:Y:S01]  /*12a30*/  FSETP.NE.FTZ.AND P1, PT, R132, RZ, PT ;  /* 0x000000ff8400720b */ /* 0x000fe20003f35000 */
[----:B-----5:R-:W-:Y:S01]  /*12a40*/  FADD.FTZ R138, R3, R138 ;  /* 0x0000008a038a7221 */ /* 0x020fe20000010000 */
[----:B------:R-:W-:Y:S02]  /*12a50*/  ISETP.GE.AND P2, PT, R0, R173, PT ;  /* 0x000000ad0000720c */ /* 0x000fe40003f46270 */
[----:B------:R-:W2:Y:S01]  /*12a60*/  MUFU.RCP R7, R133 ;  /* 0x0000008500077308 */ /* 0x000ea20000001000 */
[----:B------:R-:W-:-:S02]  /*12a70*/  LOP3.LUT R5, R5, 0x38, R8, 0xf8, !PT ;  /* 0x0000003805057812 */ /* 0x000fc400078ef808 */
[----:B------:R-:W-:Y:S02]  /*12a80*/  FSETP.NE.FTZ.AND P0, PT, R133, RZ, PT ;  /* 0x000000ff8500720b */ /* 0x000fe40003f15000 */
[----:B------:R-:W-:Y:S02]  /*12a90*/  LOP3.LUT R5, R6, R5, RZ, 0xfc, !PT ;  /* 0x0000000506057212 */ /* 0x000fe400078efcff */
[----:B------:R-:W-:Y:S02]  /*12aa0*/  IADD3 R8, PT, PT, R172, 0x20, RZ ;  /* 0x00000020ac087810 */ /* 0x000fe40007ffe0ff */
[----:B----4-:R-:W-:Y:S02]  /*12ab0*/  FSEL R0, R4, 1, P1 ;  /* 0x3f80000004007808 */ /* 0x010fe40000800000 */
[----:B------:R-:W-:Y:S01]  /*12ac0*/  LEA R20, R5, UR4, 0x1 ;  /* 0x0000000405147c11 */ /* 0x000fe2000f8e08ff */
[----:B---3--:R-:W-:Y:S02]  /*12ad0*/  FADD.FTZ R139, R2, R139 ;  /* 0x0000008b028b7221 */ /* 0x008fe40000010000 */
[C---:B------:R-:W-:Y:S01]  /*12ae0*/  FMUL.FTZ R4, R0.reuse, R141 ;  /* 0x0000008d00047220 */ /* 0x040fe20000410000 */
[----:B------:R-:W3:Y:S01]  /*12af0*/  MUFU.RCP R2, R138 ;  /* 0x0000008a00027308 */ /* 0x000ee20000001000 */
        /* <DEDUP_REMOVED lines=32> */
[----:B------:R-:W4:Y:S01]  /*12d00*/  MUFU.RCP R0, R139 ;  /* 0x0000008b00007308 */ /* 0x000f220000001000 */
[----:B------:R-:W-:-:S02]  /*12d10*/  MOV R64, 0x20 ;  /* 0x0000002000407802 */ /* 0x000fc40000000f00 */
[----:B------:R-:W-:Y:S02]  /*12d20*/  SEL R65, R65, 0xfffffff0, !P6 ;  /* 0xfffffff041417807 */ /* 0x000fe40007000000 */
[----:B------:R-:W-:Y:S02]  /*12d30*/  LOP3.LUT P6, RZ, R174, 0x8, RZ, 0xc0, !PT ;  /* 0x00000008aeff7812 */ /* 0x000fe400078cc0ff */
[----:B------:R-:W-:Y:S02]  /*12d40*/  IADD3 R21, PT, PT, R20, 0x40, RZ ;  /* 0x0000004014157810 */ /* 0x000fe40007ffe0ff */
[----:B------:R-:W-:Y:S02]  /*12d50*/  SEL R64, R64, 0xffffffe0, !P6 ;  /* 0xffffffe040407807 */ /* 0x000fe40007000000 */
[----:B------:R-:W-:Y:S02]  /*12d60*/  FSETP.NE.FTZ.AND P6, PT, R138, RZ, PT ;  /* 0x000000ff8a00720b */ /* 0x000fe40003fd5000 */
[----:B------:R-:W-:-:S02]  /*12d70*/  @P5 IADD3 R21, PT, PT, R20, -0x40, RZ ;  /* 0xffffffc014155810 */ /* 0x000fc40007ffe0ff */
[----:B------:R-:W-:Y:S02]  /*12d80*/  FSETP.NE.FTZ.AND P5, PT, R139, RZ, PT ;  /* 0x000000ff8b00720b */ /* 0x000fe40003fb5000 */
[----:B--2---:R-:W-:Y:S02]  /*12d90*/  FSEL R3, R7, 1, P0 ;  /* 0x3f80000007037808 */ /* 0x004fe40000000000 */
[----:B---3--:R-:W-:Y:S02]  /*12da0*/  FSEL R2, R2, 1, P6 ;  /* 0x3f80000002027808 */ /* 0x008fe40003000000 */
[----:B----4-:R-:W-:Y:S01]  /*12db0*/  FSEL R0, R0, 1, P5 ;  /* 0x3f80000000007808 */ /* 0x010fe20002800000 */
        /* <DEDUP_REMOVED lines=8> */
[----:B------:R-:W-:Y:S01]  /*12e40*/  FMUL.FTZ R40, R0, R59 ;  /* 0x0000003b00287220 */ /* 0x000fe20000410000 */
[----:B------:R-:W-:Y:S01]  /*12e50*/  ISETP.GE.AND P3, PT, R8, R173, PT ;  /* 0x000000ad0800720c */ /* 0x000fe20003f66270 */
        /* <DEDUP_REMOVED lines=66> */
[----:B------:R-:W-:Y:S01]  /*13280*/  STS [R20], R4 ;  /* 0x0000000414007388 */ /* 0x000fe20000000800 */
[----:B------:R-:W-:Y:S01]  /*13290*/  F2FP.BF16.F32.PACK_AB R0, R155, R154 ;  /* 0x0000009a9b00723e */ /* 0x000fe200000010ff */
[----:B------:R-:W-:Y:S01]  /*132a0*/  FMUL.FTZ R148, R2, R148 ;  /* 0x0000009402947220 */ /* 0x000fe20000410000 */
[----:B------:R-:W-:Y:S01]  /*132b0*/  IADD3 R5, PT, PT, R20, R65, RZ ;  /* 0x0000004114057210 */ /* 0x000fe20007ffe0ff */
[----:B------:R-:W-:Y:S01]  /*132c0*/  STS [R20+0x400], R3 ;  /* 0x0004000314007388 */ /* 0x000fe20000000800 */
[----:B------:R-:W-:Y:S01]  /*132d0*/  F2FP.BF16.F32.PACK_AB R40, R40, R58 ;  /* 0x0000003a2828723e */ /* 0x000fe200000010ff */
[C---:B------:R-:W-:Y:S01]  /*132e0*/  FMUL.FTZ R17, R2.reuse, R149 ;  /* 0x0000009502117220 */ /* 0x040fe20000410000 */
[----:B------:R-:W-:Y:S01]  /*132f0*/  F2FP.BF16.F32.PACK_AB R39, R39, R60 ;  /* 0x0000003c2727723e */ /* 0x000fe200000010ff */
[----:B------:R-:W2:Y:S01]  /*13300*/  @P1 LDC R58, c[0x0][0x458] ;  /* 0x00011600ff3a1b82 */ /* 0x000ea20000000800 */
[----:B------:R3:W-:Y:S01]  /*13310*/  STS [R5+0x400], R0 ;  /* 0x0004000005007388 */ /* 0x0007e20000000800 */
[C---:B------:R-:W-:Y:S01]  /*13320*/  FMUL.FTZ R31, R2.reuse, R45 ;  /* 0x0000002d021f7220 */ /* 0x040fe20000410000 */
[C---:B------:R-:W-:Y:S01]  /*13330*/  FMUL.FTZ R160, R2.reuse, R160 ;  /* 0x000000a002a07220 */ /* 0x040fe20000410000 */
[C---:B------:R-:W-:Y:S01]  /*13340*/  FMUL.FTZ R13, R2.reuse, R161 ;  /* 0x000000a1020d7220 */ /* 0x040fe20000410000 */
[C---:B------:R-:W-:Y:S01]  /*13350*/  FMUL.FTZ R164, R2.reuse, R164 ;  /* 0x000000a402a47220 */ /* 0x040fe20000410000 */
[C---:B------:R-:W-:Y:S01]  /*13360*/  FMUL.FTZ R9, R2.reuse, R165 ;  /* 0x000000a502097220 */ /* 0x040fe20000410000 */
[C---:B------:R-:W-:Y:S01]  /*13370*/  FMUL.FTZ R56, R2.reuse, R56 ;  /* 0x0000003802387220 */ /* 0x040fe20000410000 */
[----:B------:R-:W4:Y:S01]  /*13380*/  LDC.U8 R60, c[0x0][0x549] ;  /* 0x00015240ff3c7b82 */ /* 0x000f220000000000 */
        /* <DEDUP_REMOVED lines=17> */
[----:B---3--:R-:W3:Y:S01]  /*134a0*/  @P1 MUFU.LG2 R0, R132 ;  /* 0x0000008400001308 */ /* 0x008ee20000000c00 */
[----:B------:R-:W-:-:S02]  /*134b0*/  F2FP.BF16.F32.PACK_AB R7, R7, R144 ;  /* 0x000000900707723e */ /* 0x000fc400000010ff */
[----:B------:R-:W-:Y:S01]  /*134c0*/  F2FP.BF16.F32.PACK_AB R6, R6, R146 ;  /* 0x000000920606723e */ /* 0x000fe200000010ff */
[----:B------:R5:W-:Y:S01]  /*134d0*/  STS [R5], R2 ;  /* 0x0000000205007388 */ /* 0x000be20000000800 */
[----:B------:R-:W-:Y:S02]  /*134e0*/  F2FP.BF16.F32.PACK_AB R17, R17, R148 ;  /* 0x000000941111723e */ /* 0x000fe400000010ff */
[----:B------:R-:W-:Y:S01]  /*134f0*/  F2FP.BF16.F32.PACK_AB R16, R16, R150 ;  /* 0x000000961010723e */ /* 0x000fe200000010ff */
[----:B------:R1:W-:Y:S01]  /*13500*/  STS [R20+0x2000], R7 ;  /* 0x0020000714007388 */ /* 0x0003e20000000800 */
[----:B------:R-:W-:Y:S02]  /*13510*/  F2FP.BF16.F32.PACK_AB R15, R15, R156 ;  /* 0x0000009c0f0f723e */ /* 0x000fe400000010ff */
[----:B------:R-:W-:Y:S01]  /*13520*/  F2FP.BF16.F32.PACK_AB R14, R14, R158 ;  /* 0x0000009e0e0e723e */ /* 0x000fe200000010ff */
[----:B------:R-:W-:Y:S01]  /*13530*/  STS [R20+0x2400], R6 ;  /* 0x0024000614007388 */ /* 0x000fe20000000800 */
[----:B------:R-:W-:-:S02]  /*13540*/  MOV R59, 0x7f800000 ;  /* 0x7f800000003b7802 */ /* 0x000fc40000000f00 */
[----:B------:R-:W-:Y:S01]  /*13550*/  F2FP.BF16.F32.PACK_AB R11, R11, R168 ;  /* 0x000000a80b0b723e */ /* 0x000fe200000010ff */
[----:B------:R1:W-:Y:S01]  /*13560*/  STS [R5+0x2000], R17 ;  /* 0x0020001105007388 */ /* 0x0003e20000000800 */
[----:B---3--:R-:W-:Y:S01]  /*13570*/  @P1 FMUL.FTZ R0, R0, 0.69314718246459960938 ;  /* 0x3f31721800001820 */ /* 0x008fe20000410000 */
[----:B------:R-:W-:Y:S02]  /*13580*/  F2FP.BF16.F32.PACK_AB R10, R10, R170 ;  /* 0x000000aa0a0a723e */ /* 0x000fe400000010ff */
[----:B------:R-:W-:Y:S01]  /*13590*/  F2FP.BF16.F32.PACK_AB R13, R13, R160 ;  /* 0x000000a00d0d723e */ /* 0x000fe200000010ff */
[----:B--2---:R-:W-:Y:S01]  /*135a0*/  @P1 FFMA.FTZ R59, R136, R58, R0 ;  /* 0x0000003a883b1223 */ /* 0x004fe20000010000 */
[----:B------:R-:W-:Y:S01]  /*135b0*/  F2FP.BF16.F32.PACK_AB R12, R12, R162 ;  /* 0x000000a20c0c723e */ /* 0x000fe200000010ff */
[----:B------:R-:W-:Y:S01]  /*135c0*/  STS [R5+0x2400], R16 ;  /* 0x0024001005007388 */ /* 0x000fe20000000800 */
[----:B----4-:R-:W-:Y:S02]  /*135d0*/  ISETP.NE.AND P1, PT, R60, RZ, PT ;  /* 0x000000ff3c00720c */ /* 0x010fe40003f25270 */
[----:B------:R-:W-:-:S02]  /*135e0*/  F2FP.BF16.F32.PACK_AB R9, R9, R164 ;  /* 0x000000a40909723e */ /* 0x000fc400000010ff */
[----:B------:R-:W-:Y:S02]  /*135f0*/  F2FP.BF16.F32.PACK_AB R8, R8, R166 ;  /* 0x000000a60808723e */ /* 0x000fe400000010ff */
[----:B-----5:R-:W-:Y:S02]  /*13600*/  IADD3 R2, PT, PT, R20, R64, RZ ;  /* 0x0000004014027210 */ /* 0x020fe40007ffe0ff */
[----:B------:R-:W-:Y:S01]  /*13610*/  F2FP.BF16.F32.PACK_AB R18, R18, R22 ;  /* 0x000000161212723e */ /* 0x000fe200000010ff */
[----:B-1----:R-:W1:Y:S01]  /*13620*/  @P0 MUFU.LG2 R7, R133 ;  /* 0x0000008500070308 */ /* 0x002e620000000c00 */
[----:B------:R-:W-:Y:S01]  /*13630*/  IADD3 R4, PT, PT, R65, R2, RZ ;  /* 0x0000000241047210 */ /* 0x000fe20007ffe0ff */
[----:B------:R2:W-:Y:S01]  /*13640*/  STS [R2], R15 ;  /* 0x0000000f02007388 */ /* 0x0005e20000000800 */
[----:B------:R-:W-:Y:S02]  /*13650*/  F2FP.BF16.F32.PACK_AB R23, R23, R19 ;  /* 0x000000131717723e */ /* 0x000fe400000010ff */
[----:B------:R-:W-:Y:S01]  /*13660*/  F2FP.BF16.F32.PACK_AB R22, R29, R34 ;  /* 0x000000221d16723e */ /* 0x000fe200000010ff */
[----:B------:R-:W-:Y:S01]  /*13670*/  STS [R2+0x400], R14 ;  /* 0x0004000e02007388 */ /* 0x000fe20000000800 */
[----:B------:R-:W-:Y:S01]  /*13680*/  F2FP.BF16.F32.PACK_AB R19, R27, R28 ;  /* 0x0000001c1b13723e */ /* 0x000fe200000010ff */
[----:B------:R-:W3:Y:S01]  /*13690*/  @P0 LDC R17, c[0x0][0x458] ;  /* 0x00011600ff110b82 */ /* 0x000ee20000000800 */
[-C--:B------:R-:W-:Y:S01]  /*136a0*/  IADD3 R3, PT, PT, R65, R21.reuse, RZ ;  /* 0x0000001541037210 */ /* 0x080fe20007ffe0ff */
[----:B------:R-:W-:Y:S01]  /*136b0*/  STS [R4], R11 ;  /* 0x0000000b04007388 */ /* 0x000fe20000000800 */
[----:B------:R-:W-:-:S02]  /*136c0*/  IADD3 R0, PT, PT, R64, R21, RZ ;  /* 0x0000001540007210 */ /* 0x000fc40007ffe0ff */
[----:B------:R-:W-:Y:S01]  /*136d0*/  F2FP.BF16.F32.PACK_AB R24, R24, R42 ;  /* 0x0000002a1818723e */ /* 0x000fe200000010ff */
[----:B------:R-:W-:Y:S01]  /*136e0*/  STS [R4+0x400], R10 ;  /* 0x0004000a04007388 */ /* 0x000fe20000000800 */
[----:B------:R-:W-:Y:S02]  /*136f0*/  F2FP.BF16.F32.PACK_AB R31, R31, R26 ;  /* 0x0000001a1f1f723e */ /* 0x000fe400000010ff */
[----:B------:R-:W-:Y:S01]  /*13700*/  F2FP.BF16.F32.PACK_AB R30, R30, R46 ;  /* 0x0000002e1e1e723e */ /* 0x000fe200000010ff */
[----:B------:R-:W-:Y:S01]  /*13710*/  STS [R2+0x2000], R13 ;  /* 0x0020000d02007388 */ /* 0x000fe20000000800 */
[----:B------:R-:W-:Y:S01]  /*13720*/  F2FP.BF16.F32.PACK_AB R29, R53, R37 ;  /* 0x00000025351d723e */ /* 0x000fe200000010ff */
[----:B-1----:R-:W-:Y:S01]  /*13730*/  @P0 FMUL.FTZ R7, R7, 0.69314718246459960938 ;  /* 0x3f31721807070820 */ /* 0x002fe20000410000 */
[----:B------:R-:W-:Y:S01]  /*13740*/  F2FP.BF16.F32.PACK_AB R28, R55, R33 ;  /* 0x00000021371c723e */ /* 0x000fe200000010ff */
[----:B------:R-:W-:Y:S01]  /*13750*/  STS [R2+0x2400], R12 ;  /* 0x0024000c02007388 */ /* 0x000fe20000000800 */
[----:B------:R-:W-:-:S02]  /*13760*/  F2FP.BF16.F32.PACK_AB R27, R141, R157 ;  /* 0x0000009d8d1b723e */ /* 0x000fc400000010ff */
[----:B------:R-:W-:Y:S01]  /*13770*/  F2FP.BF16.F32.PACK_AB R26, R67, R66 ;  /* 0x00000042431a723e */ /* 0x000fe200000010ff */
[----:B------:R-:W-:Y:S01]  /*13780*/  STS [R4+0x2000], R9 ;  /* 0x0020000904007388 */ /* 0x000fe20000000800 */
[----:B------:R-:W-:Y:S01]  /*13790*/  IADD3 R6, PT, PT, R65, R0, RZ ;  /* 0x0000000041067210 */ /* 0x000fe20007ffe0ff */
[----:B--2---:R-:W1:Y:S01]  /*137a0*/  LDC R15, c[0x0][0x434] ;  /* 0x00010d00ff0f7b82 */ /* 0x004e620000000800 */
        /* <DEDUP_REMOVED lines=29> */
[----:B--2---:R-:W1:Y:S01]  /*13980*/  @P1 LDC R22, c[0x0][0x430] ;  /* 0x00010c00ff161b82 */ /* 0x004e620000000800 */
[----:B------:R-:W-:Y:S02]  /*13990*/  F2FP.BF16.F32.PACK_AB R55, R103, R102 ;  /* 0x000000666737723e */ /* 0x000fe400000010ff */
[----:B------:R-:W-:Y:S01]  /*139a0*/  STS [R0+0x400], R28 ;  /* 0x0004001c00007388 */ /* 0x000fe20000000800 */
[----:B------:R-:W-:-:S02]  /*139b0*/  F2FP.BF16.F32.PACK_AB R54, R54, R104 ;  /* 0x000000683636723e */ /* 0x000fc400000010ff */
[----:B------:R-:W-:Y:S01]  /*139c0*/  F2FP.BF16.F32.PACK_AB R57, R57, R106 ;  /* 0x0000006a3939723e */ /* 0x000fe200000010ff */
[----:B------:R2:W-:Y:S01]  /*139d0*/  STS [R6], R27 ;  /* 0x0000001b06007388 */ /* 0x0005e20000000800 */
[----:B----4-:R-:W-:Y:S01]  /*139e0*/  MOV R25, 0x7f800000 ;  /* 0x7f80000000197802 */ /* 0x010fe20000000f00 */
[----:B---3--:R-:W-:Y:S01]  /*139f0*/  @P0 FFMA.FTZ R25, R135, R17, R7 ;  /* 0x0000001187190223 */ /* 0x008fe20000010007 */
[----:B------:R-:W-:Y:S01]  /*13a00*/  F2FP.BF16.F32.PACK_AB R53, R113, R112 ;  /* 0x000000707135723e */ /* 0x000fe200000010ff */
[----:B------:R3:W-:Y:S01]  /*13a10*/  STS [R6+0x400], R26 ;  /* 0x0004001a06007388 */ /* 0x0007e20000000800 */
[----:B------:R-:W4:Y:S01]  /*13a20*/  @P1 LDC R7, c[0x0][0x430] ;  /* 0x00010c00ff071b82 */ /* 0x000f220000000800 */
[----:B------:R-:W-:Y:S02]  /*13a30*/  F2FP.BF16.F32.PACK_AB R52, R52, R114 ;  /* 0x000000723434723e */ /* 0x000fe400000010ff */
[----:B------:R1:W-:Y:S01]  /*13a40*/  STS [R0+0x2000], R32 ;  /* 0x0020002000007388 */ /* 0x0003e20000000800 */
[----:B------:R-:W-:-:S02]  /*13a50*/  F2FP.BF16.F32.PACK_AB R12, R109, R108 ;  /* 0x0000006c6d0c723e */ /* 0x000fc400000010ff */
[----:B------:R-:W-:Y:S01]  /*13a60*/  F2FP.BF16.F32.PACK_AB R11, R111, R110 ;  /* 0x0000006e6f0b723e */ /* 0x000fe200000010ff */
[----:B------:R1:W-:Y:S01]  /*13a70*/  STS [R0+0x2400], R40 ;  /* 0x0024002800007388 */ /* 0x0003e20000000800 */
        /* <DEDUP_REMOVED lines=8> */
[----:B------:R1:W-:Y:S01]  /*13b00*/  STS [R20+0x4000], R37 ;  /* 0x0040002514007388 */ /* 0x0003e20000000800 */
[----:B--2---:R-:W1:Y:S01]  /*13b10*/  LDC R27, c[0x0][0x434] ;  /* 0x00010d00ff1b7b82 */ /* 0x004e620000000800 */
[----:B------:R-:W-:Y:S02]  /*13b20*/  F2FP.BF16.F32.PACK_AB R19, R125, R124 ;  /* 0x0000007c7d13723e */ /* 0x000fe400000010ff */
[----:B------:R2:W-:Y:S01]  /*13b30*/  STS [R20+0x4400], R36 ;  /* 0x0044002414007388 */ /* 0x0005e20000000800 */
[----:B------:R-:W-:Y:S02]  /*13b40*/  F2FP.BF16.F32.PACK_AB R18, R127, R126 ;  /* 0x0000007e7f12723e */ /* 0x000fe400000010ff */
[----:B------:R-:W-:Y:S01]  /*13b50*/  @P1 MOV R17, 0x1 ;  /* 0x0000000100111802 */ /* 0x000fe20000000f00 */
[----:B------:R2:W-:Y:S01]  /*13b60*/  STS [R5+0x4000], R34 ;  /* 0x0040002205007388 */ /* 0x0005e20000000800 */
[----:B---3--:R-:W3:Y:S03]  /*13b70*/  LDC.U8 R26, c[0x0][0x548] ;  /* 0x00015200ff1a7b82 */ /* 0x008ee60000000000 */
[----:B------:R2:W-:Y:S04]  /*13b80*/  STS [R5+0x4400], R33 ;  /* 0x0044002105007388 */ /* 0x0005e80000000800 */
[----:B------:R2:W-:Y:S01]  /*13b90*/  STS [R20+0x6000], R35 ;  /* 0x0060002314007388 */ /* 0x0005e20000000800 */
[----:B-1----:R-:W-:Y:S01]  /*13ba0*/  @P1 IMAD R15, R22, R27, RZ ;  /* 0x0000001b160f1224 */ /* 0x002fe200078e02ff */
[----:B--2-4-:R-:W-:Y:S06]  /*13bb0*/  @P1 BRA `(.L_x_1313) ;  /* 0x0000000000201947 */ /* 0x014fec0003800000 */
        /* <DEDUP_REMOVED lines=8> */
.L_x_1313:
[----:B------:R-:W4:Y:S01]  /*13c40*/  LDL.LU R32, [R1+0x40] ;  /* 0x0000400001207983 */ /* 0x000f220000300800 */
[----:B------:R-:W1:Y:S01]  /*13c50*/  S2UR UR4, SR_CTAID.X ;  /* 0x00000000000479c3 */ /* 0x000e620000002500 */
[----:B------:R-:W-:Y:S01]  /*13c60*/  IMAD.MOV.U32 R24, RZ, RZ, 0x7f800000 ;  /* 0x7f800000ff187424 */ /* 0x000fe200078e00ff */
[----:B---3--:R-:W-:Y:S01]  /*13c70*/  ISETP.NE.AND P1, PT, R26, RZ, !P1 ;  /* 0x000000ff1a00720c */ /* 0x008fe20004f25270 */
[----:B------:R3:W-:Y:S01]  /*13c80*/  STS [R20+0x6400], R50 ;  /* 0x0064003214007388 */ /* 0x0007e20000000800 */
[----:B------:R-:W-:Y:S01]  /*13c90*/  BSSY.RECONVERGENT B0, `(.L_x_1314) ;  /* 0x0000078000007945 */ /* 0x000fe20003800200 */
[----:B------:R-:W-:Y:S02]  /*13ca0*/  IADD3 R26, PT, PT, R172, 0x60, RZ ;  /* 0x00000060ac1a7810 */ /* 0x000fe40007ffe0ff */
[----:B------:R-:W-:Y:S04]  /*13cb0*/  STS [R5+0x6000], R49 ;  /* 0x0060003105007388 */ /* 0x000fe80000000800 */
[----:B------:R-:W-:Y:S04]  /*13cc0*/  STS [R5+0x6400], R48 ;  /* 0x0064003005007388 */ /* 0x000fe80000000800 */
[----:B------:R-:W-:Y:S04]  /*13cd0*/  STS [R2+0x4000], R47 ;  /* 0x0040002f02007388 */ /* 0x000fe80000000800 */
[----:B------:R-:W-:Y:S04]  /*13ce0*/  STS [R2+0x4400], R46 ;  /* 0x0044002e02007388 */ /* 0x000fe80000000800 */
[----:B------:R-:W-:Y:S04]  /*13cf0*/  STS [R4+0x4000], R43 ;  /* 0x0040002b04007388 */ /* 0x000fe80000000800 */
[----:B------:R-:W-:Y:S01]  /*13d00*/  STS [R4+0x4400], R42 ;  /* 0x0044002a04007388 */ /* 0x000fe20000000800 */
[----:B---3--:R-:W3:Y:S03]  /*13d10*/  @P6 LDC R20, c[0x0][0x458] ;  /* 0x00011600ff146b82 */ /* 0x008ee60000000800 */
        /* <DEDUP_REMOVED lines=8> */
[----:B-----5:R-:W5:Y:S03]  /*13da0*/  @P6 MUFU.LG2 R2, R138 ;  /* 0x0000008a00026308 */ /* 0x020f660000000c00 */
[----:B------:R-:W-:Y:S04]  /*13db0*/  STS [R21+0x6000], R54 ;  /* 0x0060003615007388 */ /* 0x000fe80000000800 */
[----:B------:R-:W-:Y:S04]  /*13dc0*/  STS [R21+0x6400], R57 ;  /* 0x0064003915007388 */ /* 0x000fe80000000800 */
[----:B------:R-:W-:Y:S04]  /*13dd0*/  STS [R3+0x6000], R12 ;  /* 0x0060000c03007388 */ /* 0x000fe80000000800 */
[----:B------:R-:W-:Y:S01]  /*13de0*/  STS [R3+0x6400], R11 ;  /* 0x0064000b03007388 */ /* 0x000fe20000000800 */
[----:B-----5:R-:W-:-:S03]  /*13df0*/  @P6 FMUL.FTZ R2, R2, 0.69314718246459960938 ;  /* 0x3f31721802026820 */ /* 0x020fc60000410000 */
[----:B------:R5:W-:Y:S01]  /*13e00*/  STS [R0+0x4000], R10 ;  /* 0x0040000a00007388 */ /* 0x000be20000000800 */
[----:B---3--:R-:W-:-:S03]  /*13e10*/  @P6 FFMA.FTZ R24, R134, R20, R2 ;  /* 0x0000001486186223 */ /* 0x008fc60000010002 */
[----:B------:R3:W-:Y:S04]  /*13e20*/  STS [R0+0x4400], R9 ;  /* 0x0044000900007388 */ /* 0x0007e80000000800 */
[----:B------:R-:W-:Y:S04]  /*13e30*/  STS [R6+0x4000], R8 ;  /* 0x0040000806007388 */ /* 0x000fe80000000800 */
[----:B------:R-:W-:Y:S01]  /*13e40*/  STS [R6+0x4400], R13 ;  /* 0x0044000d06007388 */ /* 0x000fe20000000800 */
[----:B------:R-:W1:Y:S03]  /*13e50*/  S2R R33, SR_CTAID.Y ;  /* 0x0000000000217919 */ /* 0x000e660000002600 */
[----:B------:R-:W-:Y:S04]  /*13e60*/  STS [R0+0x6000], R16 ;  /* 0x0060001000007388 */ /* 0x000fe80000000800 */
[----:B------:R2:W-:Y:S01]  /*13e70*/  STS [R0+0x6400], R14 ;  /* 0x0064000e00007388 */ /* 0x0005e20000000800 */
[----:B-----5:R-:W5:Y:S03]  /*13e80*/  @P5 LDC R10, c[0x0][0x458] ;  /* 0x00011600ff0a5b82 */ /* 0x020f660000000800 */
[----:B------:R1:W-:Y:S01]  /*13e90*/  STS [R6+0x6000], R19 ;  /* 0x0060001306007388 */ /* 0x0003e20000000800 */
[----:B---3--:R-:W3:Y:S03]  /*13ea0*/  @P5 MUFU.LG2 R9, R139 ;  /* 0x0000008b00095308 */ /* 0x008ee60000000c00 */
[----:B------:R3:W-:Y:S01]  /*13eb0*/  STS [R6+0x6400], R18 ;  /* 0x0064001206007388 */ /* 0x0007e20000000800 */
[----:B------:R-:W-:Y:S01]  /*13ec0*/  BAR.SYNC.DEFER_BLOCKING 0x0 ;  /* 0x0000000000007b1d */ /* 0x000fe20000010000 */
[----:B--2---:R-:W-:Y:S01]  /*13ed0*/  IMAD R0, R15, UR5, RZ ;  /* 0x000000050f007c24 */ /* 0x004fe2000f8e02ff */
[----:B------:R-:W-:-:S02]  /*13ee0*/  SHF.L.U32 R14, R174, 0x3, RZ ;  /* 0x00000003ae0e7819 */ /* 0x000fc400000006ff */
[----:B-1----:R-:W-:Y:S01]  /*13ef0*/  MOV R19, 0x7f800000 ;  /* 0x7f80000000137802 */ /* 0x002fe20000000f00 */
[----:B------:R-:W-:Y:S01]  /*13f00*/  @!P1 IMAD R0, R33, R17, R0 ;  /* 0x0000001121009224 */ /* 0x000fe200078e0200 */
[----:B------:R-:W-:Y:S01]  /*13f10*/  LOP3.LUT R14, R14, 0x38, RZ, 0xc0, !PT ;  /* 0x000000380e0e7812 */ /* 0x000fe200078ec0ff */
[----:B------:R1:W2:Y:S01]  /*13f20*/  LDS.128 R28, [R232+0x3800] ;  /* 0x00380000e81c7984 */ /* 0x0002a20000000c00 */
[C---:B----4-:R-:W-:Y:S02]  /*13f30*/  ISETP.NE.AND P0, PT, R32.reuse, -0x1, PT ;  /* 0xffffffff2000780c */ /* 0x050fe40003f05270 */
[----:B------:R-:W-:-:S11]  /*13f40*/  ISETP.NE.AND P6, PT, R32, -0x1, PT ;  /* 0xffffffff2000780c */ /* 0x000fd60003fc5270 */
[----:B------:R-:W4:Y:S08]  /*13f50*/  @!P0 LDC.64 R4, c[0x0][0x400] ;  /* 0x00010000ff048b82 */ /* 0x000f300000000a00 */
[----:B------:R-:W5:Y:S01]  /*13f60*/  @P0 LDC.64 R22, c[0x0][0x408] ;  /* 0x00010200ff160b82 */ /* 0x000f620000000a00 */
[----:B----4-:R-:W-:-:S04]  /*13f70*/  @!P0 IMAD.WIDE.U32 R2, R33, R4, RZ ;  /* 0x0000000421028225 */ /* 0x010fc800078e00ff */
[----:B------:R-:W-:Y:S02]  /*13f80*/  @!P0 IMAD R8, R33, R5, R3 ;  /* 0x0000000521088224 */ /* 0x000fe400078e0203 */
[----:B---3--:R-:W-:Y:S02]  /*13f90*/  @!P0 IMAD.MOV.U32 R6, RZ, RZ, R2 ;  /* 0x000000ffff068224 */ /* 0x008fe400078e0002 */
[----:B------:R-:W-:Y:S01]  /*13fa0*/  @P5 FMUL.FTZ R2, R9, 0.69314718246459960938 ;  /* 0x3f31721809025820 */ /* 0x000fe20000410000 */
[----:B-----5:R-:W-:-:S04]  /*13fb0*/  @P0 IMAD.WIDE.U32 R4, R32, R22, RZ ;  /* 0x0000001620040225 */ /* 0x020fc800078e00ff */
[----:B------:R-:W-:Y:S01]  /*13fc0*/  @P5 FFMA.FTZ R19, R137, R10, R2 ;  /* 0x0000000a89135223 */ /* 0x000fe20000010002 */
[----:B------:R-:W-:Y:S02]  /*13fd0*/  @P0 IMAD R8, R32, R23, R5 ;  /* 0x0000001720080224 */ /* 0x000fe400078e0205 */
[----:B------:R-:W-:Y:S01]  /*13fe0*/  @!P6 IMAD R32, R33, R27, RZ ;  /* 0x0000001b2120e224 */ /* 0x000fe200078e02ff */
[----:B------:R-:W3:Y:S01]  /*13ff0*/  LDC.64 R22, c[0x0][0x410] ;  /* 0x00010400ff167b82 */ /* 0x000ee20000000a00 */
[----:B------:R-:W-:Y:S02]  /*14000*/  IMAD R5, R7, UR4, RZ ;  /* 0x0000000407057c24 */ /* 0x000fe4000f8e02ff */
[----:B------:R-:W-:Y:S01]  /*14010*/  @P0 IMAD.MOV.U32 R6, RZ, RZ, R4 ;  /* 0x000000ffff060224 */ /* 0x000fe200078e0004 */
[----:B------:R1:W-:Y:S01]  /*14020*/  @!P6 STL [R1+0x40], R32 ;  /* 0x000040200100e387 */ /* 0x0003e20000100800 */
[----:B------:R-:W-:Y:S01]  /*14030*/  SEL R3, R32, RZ, P1 ;  /* 0x000000ff20037207 */ /* 0x000fe20000800000 */
[----:B------:R-:W-:Y:S01]  /*14040*/  VIADD R9, R172, 0x40 ;  /* 0x00000040ac097836 */ /* 0x000fe20000000000 */
[----:B------:R-:W-:-:S02]  /*14050*/  SHF.L.U32 R5, R5, 0x7, RZ ;  /* 0x0000000705057819 */ /* 0x000fc400000006ff */
[----:B------:R-:W-:Y:S02]  /*14060*/  LOP3.LUT P6, RZ, R174, 0x3, RZ, 0xc0, !PT ;  /* 0x00000003aeff7812 */ /* 0x000fe400078cc0ff */
[----:B------:R-:W-:Y:S02]  /*14070*/  SHF.R.S32.HI R2, RZ, 0x1f, R32 ;  /* 0x0000001fff027819 */ /* 0x000fe40000011420 */
[--C-:B------:R-:W-:Y:S02]  /*14080*/  IADD3 R4, P5, P0, R5, R3, R0.reuse ;  /* 0x0000000305047210 */ /* 0x100fe400078be000 */
[----:B------:R-:W-:Y:S02]  /*14090*/  SEL R2, R2, RZ, P1 ;  /* 0x000000ff02027207 */ /* 0x000fe40000800000 */
[----:B------:R-:W-:Y:S02]  /*140a0*/  SHF.R.S32.HI R0, RZ, 0x1f, R0 ;  /* 0x0000001fff007819 */ /* 0x000fe40000011400 */
[----:B------:R-:W-:Y:S01]  /*140b0*/  SHF.R.S32.HI R3, RZ, 0x1f, R5 ;  /* 0x0000001fff037819 */ /* 0x000fe20000011405 */
[----:B------:R-:W-:Y:S01]  /*140c0*/  VIADD R5, R172, 0x50 ;  /* 0x00000050ac057836 */ /* 0x000fe20000000000 */
[----:B------:R-:W-:-:S02]  /*140d0*/  ISETP.GE.AND P1, PT, R9, R173, PT ;  /* 0x000000ad0900720c */ /* 0x000fc40003f26270 */
[----:B------:R-:W-:Y:S02]  /*140e0*/  IADD3.X R3, PT, PT, R3, R2, R0, P5, P0 ;  /* 0x0000000203037210 */ /* 0x000fe40002fe0400 */
[----:B------:R-:W-:Y:S02]  /*140f0*/  IADD3 R14, P5, PT, R14, R6, RZ ;  /* 0x000000060e0e7210 */ /* 0x000fe40007fbe0ff */
[----:B------:R-:W-:-:S03]  /*14100*/  ISETP.GE.AND P0, PT, R5, R173, PT ;  /* 0x000000ad0500720c */ /* 0x000fc60003f06270 */
[----:B------:R-:W-:Y:S01]  /*14110*/  IMAD.X R15, RZ, RZ, R8, P5 ;  /* 0x000000ffff0f7224 */ /* 0x000fe200028e0608 */
[----:B-12---:R-:W-:Y:S09]  /*14120*/  @P6 BRA `(.L_x_1315) ;  /* 0x0000000000b86947 */ /* 0x006ff20003800000 */
[--C-:B------:R-:W-:Y:S02]  /*14130*/  SHF.R.U32.HI R0, RZ, 0x1, R174.reuse ;  /* 0x00000001ff007819 */ /* 0x100fe400000116ae */
[----:B------:R-:W-:Y:S02]  /*14140*/  SHF.R.U32.HI R2, RZ, 0x2, R174 ;  /* 0x00000002ff027819 */ /* 0x000fe400000116ae */
[----:B------:R-:W-:Y:S02]  /*14150*/  LOP3.LUT R0, R0, 0x30, RZ, 0xc0, !PT ;  /* 0x0000003000007812 */ /* 0x000fe400078ec0ff */
[----:B------:R-:W-:Y:S02]  /*14160*/  P2R R21, PR, RZ, 0x2 ;  /* 0x00000002ff157803 */ /* 0x000fe40000000000 */
[----:B------:R-:W-:Y:S02]  /*14170*/  LOP3.LUT R0, R0, 0x7, R2, 0xf8, !PT ;  /* 0x0000000700007812 */ /* 0x000fe400078ef802 */
[----:B------:R-:W-:-:S02]  /*14180*/  P2R R20, PR, RZ, 0x1 ;  /* 0x00000001ff147803 */ /* 0x000fc40000000000 */
[CC--:B------:R-:W-:Y:S01]  /*14190*/  ISETP.GE.AND P1, PT, R0.reuse, R173.reuse, PT ;  /* 0x000000ad0000720c */ /* 0x0c0fe20003f26270 */
[C---:B------:R-:W-:Y:S01]  /*141a0*/  VIADD R6, R0.reuse, 0x8 ;  /* 0x0000000800067836 */ /* 0x040fe20000000000 */
[----:B------:R-:W-:Y:S02]  /*141b0*/  LOP3.LUT R17, R0, 0x40, RZ, 0xfc, !PT ;  /* 0x0000004000117812 */ /* 0x000fe400078efcff */
[----:B------:R-:W-:Y:S02]  /*141c0*/  P2R R18, PR, RZ, 0x4 ;  /* 0x00000004ff127803 */ /* 0x000fe40000000000 */
[-C--:B------:R-:W-:Y:S02]  /*141d0*/  ISETP.GE.AND P0, PT, R6, R173.reuse, PT ;  /* 0x000000ad0600720c */ /* 0x080fe40003f06270 */
[----:B------:R-:W-:-:S05]  /*141e0*/  ISETP.GE.AND P2, PT, R17, R173, PT ;  /* 0x000000ad1100720c */ /* 0x000fca0003f46270 */
[C---:B------:R-:W-:Y:S02]  /*141f0*/  @!P1 IMAD R2, R0.reuse, R7, RZ ;  /* 0x0000000700029224 */ /* 0x040fe400078e02ff */
[----:B------:R-:W-:-:S03]  /*14200*/  VIADD R0, R0, 0x48 ;  /* 0x0000004800007836 */ /* 0x000fc60000000000 */
[----:B------:R-:W-:Y:S02]  /*14210*/  @!P1 IADD3 R5, P5, PT, R2, R4, RZ ;  /* 0x0000000402059210 */ /* 0x000fe40007fbe0ff */
[----:B------:R-:W-:Y:S02]  /*14220*/  ISETP.GE.AND P6, PT, R0, R173, PT ;  /* 0x000000ad0000720c */ /* 0x000fe40003fc6270 */
[----:B------:R-:W-:Y:S01]  /*14230*/  @!P1 LEA.HI.X.SX32 R9, R2, R3, 0x1, P5 ;  /* 0x0000000302099211 */ /* 0x000fe200028f0eff */
[----:B------:R-:W-:-:S05]  /*14240*/  @!P0 IMAD R2, R6, R7, RZ ;  /* 0x0000000706028224 */ /* 0x000fca00078e02ff */
[----:B------:R-:W-:-:S04]  /*14250*/  @!P0 IADD3 R10, P5, PT, R2, R4, RZ ;  /* 0x00000004020a8210 */ /* 0x000fc80007fbe0ff */
[----:B------:R-:W-:Y:S01]  /*14260*/  @!P0 LEA.HI.X.SX32 R13, R2, R3, 0x1, P5 ;  /* 0x00000003020d8211 */ /* 0x000fe200028f0eff */
[-C--:B------:R-:W-:Y:S02]  /*14270*/  @!P2 IMAD R2, R17, R7.reuse, RZ ;  /* 0x000000071102a224 */ /* 0x080fe400078e02ff */
[----:B------:R-:W-:-:S03]  /*14280*/  @!P6 IMAD R0, R0, R7, RZ ;  /* 0x000000070000e224 */ /* 0x000fc600078e02ff */
[----:B------:R-:W-:-:S04]  /*14290*/  @!P2 IADD3 R12, P5, PT, R2, R4, RZ ;  /* 0x00000004020ca210 */ /* 0x000fc80007fbe0ff */
[----:B------:R-:W-:Y:S02]  /*142a0*/  @!P2 LEA.HI.X.SX32 R16, R2, R3, 0x1, P5 ;  /* 0x000000030210a211 */ /* 0x000fe400028f0eff */
[----:B------:R-:W-:-:S04]  /*142b0*/  @!P6 IADD3 R11, P5, PT, R0, R4, RZ ;  /* 0x00000004000be210 */ /* 0x000fc80007fbe0ff */
[----:B------:R-:W-:Y:S02]  /*142c0*/  @!P6 LEA.HI.X.SX32 R0, R0, R3, 0x1, P5 ;  /* 0x000000030000e211 */ /* 0x000fe400028f0eff */
[----:B------:R-:W1:Y:S02]  /*142d0*/  @!P1 LDC.64 R2, c[0x0][0x420] ;  /* 0x00010800ff029b82 */ /* 0x000e640000000a00 */
[----:B-1----:R-:W-:-:S04]  /*142e0*/  @!P1 LEA R8, P5, R5, R2, 0x2 ;  /* 0x0000000205089211 */ /* 0x002fc800078a10ff */
[----:B------:R-:W-:Y:S02]  /*142f0*/  @!P1 LEA.HI.X R9, R5, R3, R9, 0x2, P5 ;  /* 0x0000000305099211 */ /* 0x000fe400028f1409 */
[----:B------:R-:W1:Y:S03]  /*14300*/  @!P0 LDC.64 R2, c[0x0][0x420] ;  /* 0x00010800ff028b82 */ /* 0x000e660000000a00 */
[----:B------:R2:W-:Y:S01]  /*14310*/  @!P1 STG.E desc[UR16][R8.64], R59 ;  /* 0x0000003b08009986 */ /* 0x0005e2000c101910 */
[----:B------:R-:W-:Y:S02]  /*14320*/  ISETP.NE.AND P1, PT, R21, RZ, PT ;  /* 0x000000ff1500720c */ /* 0x000fe40003f25270 */
[----:B-1----:R-:W-:-:S04]  /*14330*/  @!P0 LEA R6, P5, R10, R2, 0x2 ;  /* 0x000000020a068211 */ /* 0x002fc800078a10ff */
[----:B------:R-:W-:Y:S02]  /*14340*/  @!P0 LEA.HI.X R7, R10, R3, R13, 0x2, P5 ;  /* 0x000000030a078211 */ /* 0x000fe400028f140d */
[----:B------:R-:W1:Y:S03]  /*14350*/  @!P2 LDC.64 R2, c[0x0][0x420] ;  /* 0x00010800ff02ab82 */ /* 0x000e660000000a00 */
[----:B------:R2:W-:Y:S01]  /*14360*/  @!P0 STG.E desc[UR16][R6.64], R25 ;  /* 0x0000001906008986 */ /* 0x0005e2000c101910 */
[----:B------:R-:W-:Y:S02]  /*14370*/  ISETP.NE.AND P0, PT, R20, RZ, PT ;  /* 0x000000ff1400720c */ /* 0x000fe40003f05270 */
[----:B-1----:R-:W-:-:S04]  /*14380*/  @!P2 LEA R4, P5, R12, R2, 0x2 ;  /* 0x000000020c04a211 */ /* 0x002fc800078a10ff */
[----:B------:R-:W-:Y:S02]  /*14390*/  @!P2 LEA.HI.X R5, R12, R3, R16, 0x2, P5 ;  /* 0x000000030c05a211 */ /* 0x000fe400028f1410 */
[----:B------:R-:W1:Y:S01]  /*143a0*/  @!P6 LDC.64 R2, c[0x0][0x420] ;  /* 0x00010800ff02eb82 */ /* 0x000e620000000a00 */
[----:B------:R-:W-:Y:S02]  /*143b0*/  ISETP.NE.AND P2, PT, R18, RZ, PT ;  /* 0x000000ff1200720c */ /* 0x000fe40003f45270 */
[----:B-1----:R-:W-:-:S04]  /*143c0*/  @!P6 LEA R2, P5, R11, R2, 0x2 ;  /* 0x000000020b02e211 */ /* 0x002fc800078a10ff */
[----:B------:R-:W-:Y:S02]  /*143d0*/  @!P6 LEA.HI.X R3, R11, R3, R0, 0x2, P5 ;  /* 0x000000030b03e211 */ /* 0x000fe400028f1400 */
[----:B------:R-:W-:-:S13]  /*143e0*/  ISETP.GE.AND P5, PT, R17, R173, PT ;  /* 0x000000ad1100720c */ /* 0x000fda0003fa6270 */
[----:B------:R2:W-:Y:S04]  /*143f0*/  @!P5 STG.E desc[UR16][R4.64], R24 ;  /* 0x000000180400d986 */ /* 0x0005e8000c101910 */
[----:B------:R2:W-:Y:S02]  /*14400*/  @!P6 STG.E desc[UR16][R2.64], R19 ;  /* 0x000000130200e986 */ /* 0x0005e4000c101910 */
.L_x_1315:
[----:B------:R-:W-:Y:S05]  /*14410*/  BSYNC.RECONVERGENT B0 ;  /* 0x0000000000007941 */ /* 0x000fea0003800200 */
.L_x_1314:
[----:B---3--:R-:W-:Y:S01]  /*14420*/  IMAD.WIDE.U32 R16, R22, UR5, R14 ;  /* 0x0000000516107c25 */ /* 0x008fe2000f8e000e */
[----:B--2---:R1:W2:Y:S01]  /*14430*/  LDS.128 R8, [R232+0x4000] ;  /* 0x00400000e8087984 */ /* 0x0042a20000000c00 */
[----:B------:R-:W3:Y:S01]  /*14440*/  S2UR UR9, SR_CTAID.X ;  /* 0x00000000000979c3 */ /* 0x000ee20000002500 */
[-C--:B------:R-:W-:Y:S01]  /*14450*/  ISETP.GE.AND P5, PT, R172, R173.reuse, PT ;  /* 0x000000adac00720c */ /* 0x080fe20003fa6270 */
[----:B------:R-:W-:Y:S01]  /*14460*/  BSSY.RECONVERGENT B0, `(.L_x_1316) ;  /* 0x0000014000007945 */ /* 0x000fe20003800200 */
[----:B------:R1:W4:Y:S01]  /*14470*/  LDS.128 R12, [R232] ;  /* 0x00000000e80c7984 */ /* 0x0003220000000c00 */
[----:B------:R-:W-:Y:S01]  /*14480*/  SHF.R.U32.HI R19, RZ, 0x3, R174 ;  /* 0x00000003ff137819 */ /* 0x000fe200000116ae */
[----:B------:R-:W-:Y:S01]  /*14490*/  IMAD R7, R23, UR5, R17 ;  /* 0x0000000517077c24 */ /* 0x000fe2000f8e0211 */
[----:B------:R-:W-:Y:S01]  /*144a0*/  ISETP.GE.AND P6, PT, R26, R173, PT ;  /* 0x000000ad1a00720c */ /* 0x000fe20003fc6270 */
[----:B------:R-:W-:Y:S01]  /*144b0*/  VIADD R18, R172, 0x70 ;  /* 0x00000070ac127836 */ /* 0x000fe20000000000 */
[----:B---3--:R-:W-:-:S06]  /*144c0*/  USHF.L.U32 UR8, UR9, 0x7, URZ ;  /* 0x0000000709087899 */ /* 0x008fcc00080006ff */
[----:B------:R-:W-:Y:S01]  /*144d0*/  LOP3.LUT R19, R19, UR8, RZ, 0xfc, !PT ;  /* 0x0000000813137c12 */ /* 0x000fe2000f8efcff */
[----:B-1----:R-:W-:Y:S06]  /*144e0*/  @P5 BRA `(.L_x_1317) ;  /* 0x00000000002c5947 */ /* 0x002fec0003800000 */
[----:B------:R-:W1:Y:S01]  /*144f0*/  LDC.64 R2, c[0x0][0x408] ;  /* 0x00010200ff027b82 */ /* 0x000e620000000a00 */
[----:B------:R-:W3:Y:S01]  /*14500*/  LDCU.64 UR4, c[0x0][0x3f0] ;  /* 0x00007e00ff0477ac */ /* 0x000ee20008000a00 */
[----:B------:R-:W-:Y:S01]  /*14510*/  MOV R6, R16 ;  /* 0x0000001000067202 */ /* 0x000fe20000000f00 */
[----:B-1----:R-:W-:-:S04]  /*14520*/  IMAD R0, R2, UR14, RZ ;  /* 0x0000000e02007c24 */ /* 0x002fc8000f8e02ff */
[----:B------:R-:W-:-:S04]  /*14530*/  IMAD.WIDE.U32 R4, R19, R2, R6 ;  /* 0x0000000213047225 */ /* 0x000fc800078e0006 */
[----:B------:R-:W-:Y:S01]  /*14540*/  IMAD R3, R19, R3, R0 ;  /* 0x0000000313037224 */ /* 0x000fe200078e0200 */
[----:B---3--:R-:W-:-:S04]  /*14550*/  LEA R2, P5, R4, UR4, 0x1 ;  /* 0x0000000404027c11 */ /* 0x008fc8000f8a08ff */
[----:B------:R-:W-:-:S04]  /*14560*/  IADD3 R3, PT, PT, R5, R3, RZ ;  /* 0x0000000305037210 */ /* 0x000fc80007ffe0ff */
[----:B------:R-:W-:-:S05]  /*14570*/  LEA.HI.X R3, R4, UR5, R3, 0x1, P5 ;  /* 0x0000000504037c11 */ /* 0x000fca000a8f0c03 */
[----:B----4-:R1:W-:Y:S04]  /*14580*/  STG.E.128 desc[UR16][R2.64], R12 ;  /* 0x0000000c02007986 */ /* 0x0103e8000c101d10 */
[----:B--2---:R1:W-:Y:S02]  /*14590*/  STG.E.128 desc[UR16][R2.64+0x80], R8 ;  /* 0x0000800802007986 */ /* 0x0043e4000c101d10 */
.L_x_1317:
[----:B------:R-:W-:Y:S05]  /*145a0*/  BSYNC.RECONVERGENT B0 ;  /* 0x0000000000007941 */ /* 0x000fea0003800200 */
.L_x_1316:
[----:B-1--4-:R1:W3:Y:S01]  /*145b0*/  LDS.128 R12, [R232+0x800] ;  /* 0x00080000e80c7984 */ /* 0x0122e20000000c00 */
[----:B------:R-:W-:Y:S01]  /*145c0*/  BSSY.RECONVERGENT B0, `(.L_x_1318) ;  /* 0x0000012000007945 */ /* 0x000fe20003800200 */
[----:B------:R-:W-:Y:S02]  /*145d0*/  ISETP.GE.AND P5, PT, R18, R173, PT ;  /* 0x000000ad1200720c */ /* 0x000fe40003fa6270 */
[----:B--2---:R1:W2:Y:S01]  /*145e0*/  LDS.128 R8, [R232+0x4800] ;  /* 0x00480000e8087984 */ /* 0x0042a20000000c00 */
[----:B------:R-:W-:Y:S05]  /*145f0*/  @P4 BRA `(.L_x_1319) ;  /* 0x0000000000384947 */ /* 0x000fea0003800000 */
[----:B------:R-:W4:Y:S01]  /*14600*/  LDCU.64 UR6, c[0x0][0x408] ;  /* 0x00008100ff0677ac */ /* 0x000f220008000a00 */
[----:B------:R-:W-:Y:S02]  /*14610*/  IADD3 R0, P4, PT, R19, 0x10, RZ ;  /* 0x0000001013007810 */ /* 0x000fe40007f9e0ff */
[----:B------:R-:W-:Y:S01]  /*14620*/  MOV R3, R7 ;  /* 0x0000000700037202 */ /* 0x000fe20000000f00 */
[----:B------:R-:W5:Y:S02]  /*14630*/  LDCU.64 UR4, c[0x0][0x3f0] ;  /* 0x00007e00ff0477ac */ /* 0x000f640008000a00 */
[----:B------:R-:W-:-:S04]  /*14640*/  IMAD.X R2, RZ, RZ, UR14, P4 ;  /* 0x0000000eff027e24 */ /* 0x000fc8000a0e06ff */
[----:B----4-:R-:W-:Y:S02]  /*14650*/  IMAD R4, R2, UR6, RZ ;  /* 0x0000000602047c24 */ /* 0x010fe4000f8e02ff */
[----:B------:R-:W-:-:S04]  /*14660*/  IMAD.MOV.U32 R2, RZ, RZ, R16 ;  /* 0x000000ffff027224 */ /* 0x000fc800078e0010 */
[----:B------:R-:W-:-:S04]  /*14670*/  IMAD.WIDE.U32 R2, R0, UR6, R2 ;  /* 0x0000000600027c25 */ /* 0x000fc8000f8e0002 */
[----:B------:R-:W-:Y:S01]  /*14680*/  IMAD R0, R0, UR7, R4 ;  /* 0x0000000700007c24 */ /* 0x000fe2000f8e0204 */
[----:B-----5:R-:W-:-:S04]  /*14690*/  LEA R4, P4, R2, UR4, 0x1 ;  /* 0x0000000402047c11 */ /* 0x020fc8000f8808ff */
[----:B------:R-:W-:-:S04]  /*146a0*/  IADD3 R0, PT, PT, R3, R0, RZ ;  /* 0x0000000003007210 */ /* 0x000fc80007ffe0ff */
[----:B------:R-:W-:-:S05]  /*146b0*/  LEA.HI.X R5, R2, UR5, R0, 0x1, P4 ;  /* 0x0000000502057c11 */ /* 0x000fca000a0f0c00 */
[----:B---3--:R4:W-:Y:S04]  /*146c0*/  STG.E.128 desc[UR16][R4.64], R12 ;  /* 0x0000000c04007986 */ /* 0x0089e8000c101d10 */
[----:B--2---:R4:W-:Y:S02]  /*146d0*/  STG.E.128 desc[UR16][R4.64+0x80], R8 ;  /* 0x0000800804007986 */ /* 0x0049e4000c101d10 */
.L_x_1319:
[----:B------:R-:W-:Y:S05]  /*146e0*/  BSYNC.RECONVERGENT B0 ;  /* 0x0000000000007941 */ /* 0x000fea0003800200 */
.L_x_1318:
[----:B---34-:R3:W4:Y:S01]  /*146f0*/  LDS.128 R12, [R232+0x1000] ;  /* 0x00100000e80c7984 */ /* 0x0187220000000c00 */
[----:B------:R-:W-:Y:S03]  /*14700*/  BSSY.RECONVERGENT B0, `(.L_x_1320) ;  /* 0x0000011000007945 */ /* 0x000fe60003800200 */
[----:B--2---:R3:W2:Y:S01]  /*14710*/  LDS.128 R8, [R232+0x5000] ;  /* 0x00500000e8087984 */ /* 0x0046a20000000c00 */
[----:B------:R-:W-:Y:S05]  /*14720*/  @P3 BRA `(.L_x_1321) ;  /* 0x0000000000383947 */ /* 0x000fea0003800000 */
[----:B------:R-:W5:Y:S01]  /*14730*/  LDCU.64 UR6, c[0x0][0x408] ;  /* 0x00008100ff0677ac */ /* 0x000f620008000a00 */
[----:B------:R-:W-:Y:S02]  /*14740*/  IADD3 R0, P3, PT, R19, 0x20, RZ ;  /* 0x0000002013007810 */ /* 0x000fe40007f7e0ff */
[----:B------:R-:W-:Y:S01]  /*14750*/  MOV R3, R7 ;  /* 0x0000000700037202 */ /* 0x000fe20000000f00 */
[----:B------:R-:W1:Y:S02]  /*14760*/  LDCU.64 UR4, c[0x0][0x3f0] ;  /* 0x00007e00ff0477ac */ /* 0x000e640008000a00 */
[----:B------:R-:W-:-:S04]  /*14770*/  IMAD.X R2, RZ, RZ, UR14, P3 ;  /* 0x0000000eff027e24 */ /* 0x000fc800098e06ff */
[----:B-----5:R-:W-:Y:S02]  /*14780*/  IMAD R4, R2, UR6, RZ ;  /* 0x0000000602047c24 */ /* 0x020fe4000f8e02ff */
[----:B------:R-:W-:-:S04]  /*14790*/  IMAD.MOV.U32 R2, RZ, RZ, R16 ;  /* 0x000000ffff027224 */ /* 0x000fc800078e0010 */
[----:B------:R-:W-:-:S04]  /*147a0*/  IMAD.WIDE.U32 R2, R0, UR6, R2 ;  /* 0x0000000600027c25 */ /* 0x000fc8000f8e0002 */
[----:B------:R-:W-:Y:S01]  /*147b0*/  IMAD R0, R0, UR7, R4 ;  /* 0x0000000700007c24 */ /* 0x000fe2000f8e0204 */
[----:B-1----:R-:W-:-:S04]  /*147c0*/  LEA R4, P3, R2, UR4, 0x1 ;  /* 0x0000000402047c11 */ /* 0x002fc8000f8608ff */
[----:B------:R-:W-:-:S04]  /*147d0*/  IADD3 R0, PT, PT, R3, R0, RZ ;  /* 0x0000000003007210 */ /* 0x000fc80007ffe0ff */
[----:B------:R-:W-:-:S05]  /*147e0*/  LEA.HI.X R5, R2, UR5, R0, 0x1, P3 ;  /* 0x0000000502057c11 */ /* 0x000fca00098f0c00 */
[----:B----4-:R1:W-:Y:S04]  /*147f0*/  STG.E.128 desc[UR16][R4.64], R12 ;  /* 0x0000000c04007986 */ /* 0x0103e8000c101d10 */
[----:B--2---:R1:W-:Y:S02]  /*14800*/  STG.E.128 desc[UR16][R4.64+0x80], R8 ;  /* 0x0000800804007986 */ /* 0x0043e4000c101d10 */
.L_x_1321:
[----:B------:R-:W-:Y:S05]  /*14810*/  BSYNC.RECONVERGENT B0 ;  /* 0x0000000000007941 */ /* 0x000fea0003800200 */
.L_x_1320:
[----:B-1--4-:R1:W4:Y:S01]  /*14820*/  LDS.128 R12, [R232+0x1800] ;  /* 0x00180000e80c7984 */ /* 0x0123220000000c00 */
[----:B------:R-:W-:Y:S03]  /*14830*/  BSSY.RECONVERGENT B0, `(.L_x_1322) ;  /* 0x0000011000007945 */ /* 0x000fe60003800200 */
[----:B--2---:R1:W2:Y:S01]  /*14840*/  LDS.128 R8, [R232+0x5800] ;  /* 0x00580000e8087984 */ /* 0x0042a20000000c00 */
        /* <DEDUP_REMOVED lines=13> */
[----:B----4-:R3:W-:Y:S04]  /*14920*/  STG.E.128 desc[UR16][R4.64], R12 ;  /* 0x0000000c04007986 */ /* 0x0107e8000c101d10 */
[----:B--2---:R3:W-:Y:S02]  /*14930*/  STG.E.128 desc[UR16][R4.64+0x80], R8 ;  /* 0x0000800804007986 */ /* 0x0047e4000c101d10 */
.L_x_1323:
[----:B------:R-:W-:Y:S05]  /*14940*/  BSYNC.RECONVERGENT B0 ;  /* 0x0000000000007941 */ /* 0x000fea0003800200 */
.L_x_1322:
        /* <DEDUP_REMOVED lines=18> */
.L_x_1325:
[----:B------:R-:W-:Y:S05]  /*14a70*/  BSYNC.RECONVERGENT B0 ;  /* 0x0000000000007941 */ /* 0x000fea0003800200 */
.L_x_1324:
        /* <DEDUP_REMOVED lines=18> */
.L_x_1327:
[----:B------:R-:W-:Y:S05]  /*14ba0*/  BSYNC.RECONVERGENT B0 ;  /* 0x0000000000007941 */ /* 0x000fea0003800200 */
.L_x_1326:
        /* <DEDUP_REMOVED lines=18> */
.L_x_1329:
[----:B------:R-:W-:Y:S05]  /*14cd0*/  BSYNC.RECONVERGENT B0 ;  /* 0x0000000000007941 */ /* 0x000fea0003800200 */
.L_x_1328:
        /* <DEDUP_REMOVED lines=14> */
[----:B------:R-:W-:Y:S04]  /*14dc0*/  STG.E.128 desc[UR16][R2.64], R28 ;  /* 0x0000001c02007986 */ /* 0x000fe8000c101d10 */
[----:B--2---:R-:W-:Y:S01]  /*14dd0*/  STG.E.128 desc[UR16][R2.64+0x80], R8 ;  /* 0x0000800802007986 */ /* 0x004fe2000c101d10 */
[----:B------:R-:W-:Y:S05]  /*14de0*/  EXIT ;  /* 0x000000000000794d */ /* 0x000fea0003800000 */
.L_x_1330:
        /* <DEDUP_REMOVED lines=9> */
.L_x_2857:


//--------------------- .text._ZN5flash16flash_fwd_kernelI23Flash_fwd_kernel_traitsILi128ELi128ELi32ELi4ELb0ELb0EN7cutlass10bfloat16_tE19Flash_kernel_traitsILi128ELi128ELi32ELi4ES3_EELb0ELb0ELb1ELb0ELb0ELb0ELb0ELb0EEEvNS_16Flash_fwd_paramsE --------------------------
	.section	.text._ZN5flash16flash_fwd_kernelI23Flash_fwd_kernel_traitsILi128ELi128ELi32ELi4ELb0ELb0EN7cutlass10bfloat16_tE19Flash_kernel_traitsILi128ELi128ELi32ELi4ES3_EELb0ELb0ELb1ELb0ELb0ELb0ELb0ELb0EEEvNS_16Flash_fwd_paramsE,"ax",@progbits
	.align	128
        .global         _ZN5flash16flash_fwd_kernelI23Flash_fwd_kernel_traitsILi128ELi128ELi32ELi4ELb0ELb0EN7cutlass10bfloat16_tE19Flash_kernel_traitsILi128ELi128ELi32ELi4ES3_EELb0ELb0ELb1ELb0ELb0ELb0ELb0ELb0EEEvNS_16Flash_fwd_paramsE
        .type           _ZN5flash16flash_fwd_kernelI23Flash_fwd_kernel_traitsILi128ELi128ELi32ELi4ELb0ELb0EN7cutlass10bfloat16_tE19Flash_kernel_traitsILi128ELi128ELi32ELi4ES3_EELb0ELb0ELb1ELb0ELb0ELb0ELb0ELb0EEEvNS_16Flash_fwd_paramsE,@function
        .size           _ZN5flash16flash_fwd_kernelI23Flash_fwd_kernel_traitsILi128ELi128ELi32ELi4ELb0ELb0EN7cutlass10bfloat16_tE19Flash_kernel_traitsILi128ELi128ELi32ELi4ES3_EELb0ELb0ELb1ELb0ELb0ELb0ELb0ELb0EEEvNS_16Flash_fwd_paramsE,(.L_x_2858 - _ZN5flash16flash_fwd_kernelI23Flash_fwd_kernel_traitsILi128ELi128ELi32ELi4ELb0ELb0EN7cutlass10bfloat16_tE19Flash_kernel_traitsILi128ELi128ELi32ELi4ES3_EELb0ELb0ELb1ELb0ELb0ELb0ELb0ELb0EEEvNS_16Flash_fwd_paramsE)
        .other          _ZN5flash16flash_fwd_kernelI23Flash_fwd_kernel_traitsILi128ELi128ELi32ELi4ELb0ELb0EN7cutlass10bfloat16_tE19Flash_kernel_traitsILi128ELi128ELi32ELi4ES3_EELb0ELb0ELb1ELb0ELb0ELb0ELb0ELb0EEEvNS_16Flash_fwd_paramsE,@"STO_CUDA_ENTRY STV_DEFAULT"
_ZN5flash16flash_fwd_kernelI23Flash_fwd_kernel_traitsILi128ELi128ELi32ELi4ELb0ELb0EN7cutlass10bfloat16_tE19Flash_kernel_traitsILi128ELi128ELi32ELi4ES3_EELb0ELb0ELb1ELb0ELb0ELb0ELb0ELb0EEEvNS_16Flash_fwd_paramsE:
.text._ZN5flash16flash_fwd_kernelI23Flash_fwd_kernel_traitsILi128ELi128ELi32ELi4ELb0ELb0EN7cutlass10bfloat16_tE19Flash_kernel_traitsILi128ELi128ELi32ELi4ES3_EELb0ELb0ELb1ELb0ELb0ELb0ELb0ELb0EEEvNS_16Flash_fwd_paramsE:
        /* <DEDUP_REMOVED lines=39> */
[----:B------:R-:W-:Y:S02]  /*0270*/  ISETP.EQ.U32.AND P3, PT, R4, RZ, PT ;  /* 0x000000ff0400720c */ /* 0x000fe40003f62070 */
[----:B-1----:R-:W-:-:S09]  /*0280*/  ISETP.NE.AND P1, PT, RZ, UR4, PT ;  /* 0x00000004ff007c0c */ /* 0x002fd2000bf25270 */
[----:B------:R-:W1:Y:S01]  /*0290*/  @!P0 LDC R4, c[0x0][0x438] ;  /* 0x00010e00ff048b82 */ /* 0x000e620000000800 */
[----:B------:R-:W-:Y:S01]  /*02a0*/  ISETP.EQ.OR.EX P3, PT, R5, RZ, !P1, P3 ;  /* 0x000000ff0500720c */ /* 0x000fe20004f62730 */
[----:B------:R-:W-:Y:S01]  /*02b0*/  IMAD.MOV.U32 R12, RZ, RZ, -0x1 ;  /* 0xffffffffff0c7424 */ /* 0x000fe200078e00ff */
[----:B------:R-:W-:-:S11]  /*02c0*/  USHF.L.U32 UR20, UR21, 0x7, URZ ;  /* 0x0000000715147899 */ /* 0x000fd600080006ff */
        /* <DEDUP_REMOVED lines=8> */
.L_x_1331:
        /* <DEDUP_REMOVED lines=38> */
[----:B----4-:R-:W-:-:S04]  /*05b0*/  @!P1 IMAD.WIDE.U32 R2, R30, R4, RZ ;  /* 0x000000041e029225 */ /* 0x010fc800078e00ff */
[----:B------:R-:W-:Y:S02]  /*05c0*/  @!P1 IMAD R5, R30, R5, R3 ;  /* 0x000000051e059224 */ /* 0x000fe400078e0203 */
[----:B------:R-:W4:Y:S01]  /*05d0*/  @P2 LDC R14, c[0x0][0x430] ;  /* 0x00010c00ff0e2b82 */ /* 0x000f220000000800 */
[----:B------:R-:W-:Y:S01]  /*05e0*/  @!P1 MOV R0, R2 ;  /* 0x0000000200009202 */ /* 0x000fe20000000f00 */
[----:B--2---:R-:W-:-:S04]  /*05f0*/  @P1 IMAD.WIDE.U32 R2, R31, R8, RZ ;  /* 0x000000081f021225 */ /* 0x004fc800078e00ff */
[----:B-----5:R-:W-:Y:S01]  /*0600*/  @P2 IMAD R7, R6, R7, RZ ;  /* 0x0000000706072224 */ /* 0x020fe200078e02ff */
        /* <DEDUP_REMOVED lines=11> */
.L_x_1333:
        /* <DEDUP_REMOVED lines=17> */
[----:B----4-:R-:W-:Y:S01]  /*07d0*/  IMAD R18, R14, UR20, RZ ;  /* 0x000000140e127c24 */ /* 0x010fe2000f8e02ff */
[-C--:B------:R-:W-:Y:S01]  /*07e0*/  ISETP.GE.AND P4, PT, R23, R12.reuse, PT ;  /* 0x0000000c1700720c */ /* 0x080fe20003f86270 */
[----:B--2---:R-:W-:Y:S01]  /*07f0*/  IMAD.WIDE.U32 R10, R29, UR4, R2 ;  /* 0x000000041d0a7c25 */ /* 0x004fe2000f8e0002 */
[----:B------:R-:W-:-:S02]  /*0800*/  ISETP.GE.AND P3, PT, R25, R12, PT ;  /* 0x0000000c1900720c */ /* 0x000fc40003f66270 */
[----:B------:R-:W-:Y:S01]  /*0810*/  IADD3 R27, PT, PT, R19, 0x40, RZ ;  /* 0x00000040131b7810 */ /* 0x000fe20007ffe0ff */
[----:B------:R-:W-:Y:S01]  /*0820*/  IMAD R9, R29, UR5, R11 ;  /* 0x000000051d097c24 */ /* 0x000fe2000f8e020b */
[----:B------:R-:W-:Y:S02]  /*0830*/  LOP3.LUT R17, R16, 0x40, RZ, 0xfc, !PT ;  /* 0x0000004010117812 */ /* 0x000fe400078efcff */
[----:B------:R-:W-:Y:S01]  /*0840*/  LOP3.LUT R20, R19, UR8, RZ, 0xfc, !PT ;  /* 0x0000000813147c12 */ /* 0x000fe2000f8efcff */
[----:B------:R-:W-:Y:S06]  /*0850*/  @P1 BRA `(.L_x_1335) ;  /* 0x0000000000381947 */ /* 0x000fec0003800000 */
        /* <DEDUP_REMOVED lines=14> */
.L_x_1335:
[----:B------:R-:W-:Y:S05]  /*0940*/  BSYNC.RECONVERGENT B0 ;  /* 0x0000000000007941 */ /* 0x000fea0003800200 */
.L_x_1334:
        /* <DEDUP_REMOVED lines=21> */
.L_x_1337:
[----:B------:R-:W-:Y:S05]  /*0aa0*/  BSYNC.RECONVERGENT B0 ;  /* 0x0000000000007941 */ /* 0x000fea0003800200 */
.L_x_1336:
        /* <DEDUP_REMOVED lines=21> */
.L_x_1339:
[----:B------:R-:W-:Y:S05]  /*0c00*/  BSYNC.RECONVERGENT B0 ;  /* 0x0000000000007941 */ /* 0x000fea0003800200 */
.L_x_1338:
        /* <DEDUP_REMOVED lines=21> */
.L_x_1341:
[----:B------:R-:W-:Y:S05]  /*0d60*/  BSYNC.RECONVERGENT B0 ;  /* 0x0000000000007941 */ /* 0x000fea0003800200 */
.L_x_1340:
[----:B------:R-:W-:Y:S01]  /*0d70*/  BSSY.RECONVERGENT B0, `(.L_x_1342) ;  /* 0x0000015000007945 */ /* 0x000fe20003800200 */
[----:B------:R-:W-:Y:S01]  /*0d80*/  ISETP.GE.AND P5, PT, R22, R12, PT ;  /* 0x0000000c1600720c */ /* 0x000fe20003fa6270 */
[----:B-1----:R-:W-:Y:S02]  /*0d90*/  IMAD R13, R29, R7, RZ ;  /* 0x000000071d0d7224 */ /* 0x002fe400078e02ff */
[----:B------:R-:W-:Y:S10]  /*0da0*/  @P1 BRA `(.L_x_1343) ;  /* 0x0000000000441947 */ /* 0x000ff40003800000 */
[----:B------:R-:W1:Y:S01]  /*0db0*/  LDCU.64 UR6, c[0x0][0x408] ;  /* 0x00008100ff0677ac */ /* 0x000e620008000a00 */
[----:B------:R-:W-:Y:S01]  /*0dc0*/  IADD3 R6, P1, PT, R20, 0x40, RZ ;  /* 0x0000004014067810 */ /* 0x000fe20007f3e0ff */
[----:B--2-4-:R-:W-:Y:S01]  /*0dd0*/  IMAD.MOV.U32 R2, RZ, RZ, R10 ;  /* 0x000000ffff027224 */ /* 0x014fe200078e000a */
[----:B------:R-:W-:Y:S01]  /*0de0*/  MOV R3, R9 ;  /* 0x0000000900037202 */ /* 0x000fe20000000f00 */
[----:B------:R-:W2:Y:S02]  /*0df0*/  LDCU UR10, c[0x0][0x440] ;  /* 0x00008800ff0a77ac */ /* 0x000ea40008000800 */
[----:B------:R-:W-:Y:S01]  /*0e00*/  IMAD.X R0, RZ, RZ, UR9, P1 ;  /* 0x00000009ff007e24 */ /* 0x000fe200088e06ff */
[----:B------:R-:W4:Y:S03]  /*0e10*/  LDCU.64 UR4, c[0x0][0x3f0] ;  /* 0x00007e00ff0477ac */ /* 0x000f260008000a00 */
[----:B-1----:R-:W-:-:S02]  /*0e20*/  IMAD R0, R0, UR6, RZ ;  /* 0x0000000600007c24 */ /* 0x002fc4000f8e02ff */
        /* <DEDUP_REMOVED lines=9> */
.L_x_1343:
[----:B------:R-:W-:Y:S05]  /*0ec0*/  BSYNC.RECONVERGENT B0 ;  /* 0x0000000000007941 */ /* 0x000fea0003800200 */
.L_x_1342:
[C---:B---3--:R-:W-:Y:S01]  /*0ed0*/  IMAD R0, R30.reuse, R28, RZ ;  /* 0x0000001c1e007224 */ /* 0x048fe200078e02ff */
        /* <DEDUP_REMOVED lines=23> */
.L_x_1345:
[----:B------:R-:W-:Y:S05]  /*1050*/  BSYNC.RECONVERGENT B0 ;  /* 0x0000000000007941 */ /* 0x000fea0003800200 */
.L_x_1344:
        /* <DEDUP_REMOVED lines=19> */
.L_x_1347:
[----:B------:R-:W-:Y:S05]  /*1190*/  BSYNC.RECONVERGENT B0 ;  /* 0x0000000000007941 */ /* 0x000fea0003800200 */
.L_x_1346:
        /* <DEDUP_REMOVED lines=19> */
.L_x_1349:
[----:B------:R-:W-:Y:S05]  /*12d0*/  BSYNC.RECONVERGENT B0 ;  /* 0x0000000000007941 */ /* 0x000fea0003800200 */
.L_x_1348:
        /* <DEDUP_REMOVED lines=20> */
.L_x_1351:
[----:B------:R-:W-:Y:S05]  /*1420*/  BSYNC.RECONVERGENT B0 ;  /* 0x0000000000007941 */ /* 0x000fea0003800200 */
.L_x_1350:
        /* <DEDUP_REMOVED lines=15> */
.L_x_1353:
[----:B------:R-:W-:Y:S05]  /*1520*/  BSYNC.RECONVERGENT B0 ;  /* 0x0000000000007941 */ /* 0x000fea0003800200 */
.L_x_1352:
        /* <DEDUP_REMOVED lines=10> */
.L_x_1355:
[----:B------:R-:W-:Y:S05]  /*15d0*/  BSYNC.RECONVERGENT B0 ;  /* 0x0000000000007941 */ /* 0x000fea0003800200 */
.L_x_1354:
        /* <DEDUP_REMOVED lines=10> */
.L_x_1357:
[----:B------:R-:W-:Y:S05]  /*1680*/  BSYNC.RECONVERGENT B0 ;  /* 0x0000000000007941 */ /* 0x000fea0003800200 */
.L_x_1356:
        /* <DEDUP_REMOVED lines=10> */
.L_x_1359:
[----:B------:R-:W-:Y:S05]  /*1730*/  BSYNC.RECONVERGENT B0 ;  /* 0x0000000000007941 */ /* 0x000fea0003800200 */
.L_x_1358:
        /* <DEDUP_REMOVED lines=10> */
.L_x_1361:
[----:B------:R-:W-:Y:S05]  /*17e0*/  BSYNC.RECONVERGENT B0 ;  /* 0x0000000000007941 */ /* 0x000fea0003800200 */
.L_x_1360:
        /* <DEDUP_REMOVED lines=10> */
.L_x_1363:
[----:B------:R-:W-:Y:S05]  /*1890*/  BSYNC.RECONVERGENT B0 ;  /* 0x0000000000007941 */ /* 0x000fea0003800200 */
.L_x_1362:
        /* <DEDUP_REMOVED lines=10> */
.L_x_1332:
        /* <DEDUP_REMOVED lines=13> */
[----:B------:R-:W3:Y:S04]  /*1a10*/  LDCU.64 UR4, c[0x0][0x3a0] ;  /* 0x00007400ff0477ac */ /* 0x000ee80008000a00 */
[----:B--2---:R-:W-:Y:S02]  /*1a20*/  IMAD R0, R0, UR12, RZ ;  /* 0x0000000c00007c24 */ /* 0x004fe4000f8e02ff */
[----:B------:R-:W-:-:S04]  /*1a30*/  IMAD.WIDE.U32 R2, R11, UR12, RZ ;  /* 0x0000000c0b027c25 */ /* 0x000fc8000f8e00ff */
[----:B------:R-:W-:-:S05]  /*1a40*/  IMAD R0, R11, UR13, R0 ;  /* 0x0000000d0b007c24 */ /* 0x000fca000f8e0200 */
[----:B------:R-:W-:-:S03]  /*1a50*/  IADD3 R3, PT, PT, R3, R0, RZ ;  /* 0x0000000003037210 */ /* 0x000fc60007ffe0ff */
[----:B---3--:R-:W-:-:S04]  /*1a60*/  IMAD.WIDE.U32 R2, R30, UR4, R2 ;  /* 0x000000041e027c25 */ /* 0x008fc8000f8e0002 */
[----:B------:R-:W-:Y:S01]  /*1a70*/  IMAD R6, R30, UR5, R3 ;  /* 0x000000051e067c24 */ /* 0x000fe2000f8e0203 */
[----:B------:R-:W-:Y:S01]  /*1a80*/  MOV R5, R2 ;  /* 0x0000000200057202 */ /* 0x000fe20000000f00 */
[----:B------:R-:W-:Y:S06]  /*1a90*/  BRA `(.L_x_1365) ;  /* 0x0000000000187947 */ /* 0x000fec0003800000 */
.L_x_1364:
[----:B------:R-:W2:Y:S01]  /*1aa0*/  LDCU.64 UR12, c[0x0][0x3b8] ;  /* 0x00007700ff0c77ac */ /* 0x000ea20008000a00 */
[----:B------:R-:W-:-:S05]  /*1ab0*/  IADD3 R2, PT, PT, R11, R12, RZ ;  /* 0x0000000c0b027210 */ /* 0x000fca0007ffe0ff */
[C---:B--2---:R-:W-:Y:S02]  /*1ac0*/  IMAD R0, R2.reuse, UR13, RZ ;  /* 0x0000000d02007c24 */ /* 0x044fe4000f8e02ff */
[----:B------:R-:W-:-:S05]  /*1ad0*/  IMAD.WIDE.U32 R2, R2, UR12, RZ ;  /* 0x0000000c02027c25 */ /* 0x000fca000f8e00ff */
[----:B------:R-:W-:Y:S02]  /*1ae0*/  IADD3 R6, PT, PT, R3, R0, RZ ;  /* 0x0000000003067210 */ /* 0x000fe40007ffe0ff */
[----:B------:R-:W-:-:S07]  /*1af0*/  MOV R5, R2 ;  /* 0x0000000200057202 */ /* 0x000fce0000000f00 */
.L_x_1365:
        /* <DEDUP_REMOVED lines=32> */
[----:B------:R-:W-:Y:S01]  /*1d00*/  IMAD R0, R0, R2, RZ ;  /* 0x0000000200007224 */ /* 0x000fe200078e02ff */
[----:B------:R2:W-:Y:S03]  /*1d10*/  STL [R1+0x30], R2 ;  /* 0x0000300201007387 */ /* 0x0005e60000100800 */
[C---:B------:R-:W-:Y:S01]  /*1d20*/  IMAD R0, R11.reuse, R4, R0 ;  /* 0x000000040b007224 */ /* 0x040fe200078e0200 */
[----:B------:R4:W-:Y:S01]  /*1d30*/  STL [R1+0x34], R4 ;  /* 0x0000340401007387 */ /* 0x0009e20000100800 */
[----:B--2---:R-:W-:-:S05]  /*1d40*/  IMAD.WIDE.U32 R2, R11, R2, RZ ;  /* 0x000000020b027225 */ /* 0x004fca00078e00ff */
[----:B------:R-:W-:-:S03]  /*1d50*/  IADD3 R3, PT, PT, R3, R0, RZ ;  /* 0x0000000003037210 */ /* 0x000fc60007ffe0ff */
[----:B---3--:R-:W-:-:S04]  /*1d60*/  IMAD.WIDE.U32 R2, R30, UR6, R2 ;  /* 0x000000061e027c25 */ /* 0x008fc8000f8e0002 */
[----:B----4-:R-:W-:Y:S01]  /*1d70*/  IMAD R4, R30, UR7, R3 ;  /* 0x000000071e047c24 */ /* 0x010fe2000f8e0203 */
[----:B------:R-:W-:Y:S01]  /*1d80*/  MOV R0, R2 ;  /* 0x0000000200007202 */ /* 0x000fe20000000f00 */
[----:B------:R-:W-:Y:S06]  /*1d90*/  BRA `(.L_x_1367) ;  /* 0x0000000000247947 */ /* 0x000fec0003800000 */
.L_x_1366:
[----:B------:R-:W2:Y:S01]  /*1da0*/  LDC.64 R8, c[0x0][0x3c0] ;  /* 0x0000f000ff087b82 */ /* 0x000ea20000000a00 */
[----:B------:R-:W-:Y:S01]  /*1db0*/  IADD3 R0, PT, PT, R11, R12, RZ ;  /* 0x0000000c0b007210 */ /* 0x000fe20007ffe0ff */
[----:B--2---:R2:W-:Y:S01]  /*1dc0*/  STL.64 [R1+0x30], R8 ;  /* 0x0000300801007387 */ /* 0x0045e20000100a00 */
[----:B------:R-:W-:Y:S02]  /*1dd0*/  MOV R3, R9 ;  /* 0x0000000900037202 */ /* 0x000fe40000000f00 */
[----:B------:R-:W-:-:S03]  /*1de0*/  MOV R2, R8 ;  /* 0x0000000800027202 */ /* 0x000fc60000000f00 */
[C---:B------:R-:W-:Y:S02]  /*1df0*/  IMAD R4, R0.reuse, R3, RZ ;  /* 0x0000000300047224 */ /* 0x040fe400078e02ff */
[----:B------:R-:W-:-:S05]  /*1e00*/  IMAD.WIDE.U32 R2, R0, R2, RZ ;  /* 0x0000000200027225 */ /* 0x000fca00078e00ff */
[----:B------:R-:W-:Y:S02]  /*1e10*/  IADD3 R4, PT, PT, R3, R4, RZ ;  /* 0x0000000403047210 */ /* 0x000fe40007ffe0ff */
[----:B------:R-:W-:-:S07]  /*1e20*/  MOV R0, R2 ;  /* 0x0000000200007202 */ /* 0x000fce0000000f00 */
.L_x_1367:
[----:B------:R-:W2:Y:S04]  /*1e30*/  LDL R236, [R1+0x30] ;  /* 0x0000300001ec7983 */ /* 0x000ea80000100800 */
[----:B------:R-:W3:Y:S01]  /*1e40*/  LDL R237, [R1+0x34] ;  /* 0x0000340001ed7983 */ /* 0x000ee20000100800 */
[----:B------:R-:W-:Y:S01]  /*1e50*/  IMAD.SHL.U32 R19, R99, 0x8, RZ ;  /* 0x0000000863137824 */ /* 0x000fe200078e00ff */
[----:B------:R-:W-:Y:S01]  /*1e60*/  SHF.R.U32.HI R16, RZ, 0x3, R99 ;  /* 0x00000003ff107819 */ /* 0x000fe20000011663 */
[----:B------:R-:W-:Y:S01]  /*1e70*/  VIADD R15, R17, -UR20 ;  /* 0x80000014110f7c36 */ /* 0x000fe20008000000 */
[----:B------:R-:W4:Y:S02]  /*1e80*/  LDCU.128 UR8, c[0x0][0x3d0] ;  /* 0x00007a00ff0877ac */ /* 0x000f240008000c00 */
[----:B------:R-:W-:Y:S01]  /*1e90*/  LOP3.LUT R238, R19, 0x38, RZ, 0xc0, !PT ;  /* 0x0000003813ee7812 */ /* 0x000fe200078ec0ff */
[----:B------:R-:W-:Y:S01]  /*1ea0*/  VIADD R3, R16, 0x20 ;  /* 0x0000002010037836 */ /* 0x000fe20000000000 */
[----:B------:R-:W5:Y:S02]  /*1eb0*/  LDCU.64 UR14, c[0x0][0x390] ;  /* 0x00007200ff0e77ac */ /* 0x000f640008000a00 */
[----:B------:R-:W-:-:S02]  /*1ec0*/  IADD3 R2, P0, PT, R238, R5, RZ ;  /* 0x00000005ee027210 */ /* 0x000fc40007f1e0ff */
[----:B------:R-:W-:Y:S01]  /*1ed0*/  ISETP.GE.AND P3, PT, R3, R15, PT ;  /* 0x0000000f0300720c */ /* 0x000fe20003f66270 */
[----:B------:R-:W1:Y:S02]  /*1ee0*/  LDCU.64 UR16, c[0x0][0x388] ;  /* 0x00007100ff1077ac */ /* 0x000e640008000a00 */
[----:B------:R-:W-:Y:S01]  /*1ef0*/  IMAD.X R3, RZ, RZ, R6, P0 ;  /* 0x000000ffff037224 */ /* 0x000fe200000e0606 */
[----:B------:R-:W-:Y:S01]  /*1f00*/  IADD3 R6, P0, PT, R238, R0, RZ ;  /* 0x00000000ee067210 */ /* 0x000fe20007f1e0ff */
[----:B------:R-:W5:Y:S01]  /*1f10*/  S2UR UR5, SR_CgaCtaId ;  /* 0x00000000000579c3 */ /* 0x000f620000008800 */
[----:B------:R-:W-:Y:S01]  /*1f20*/  SHF.R.S32.HI R0, RZ, 0x1f, R10 ;  /* 0x0000001fff007819 */ /* 0x000fe2000001140a */
[C---:B------:R-:W-:Y:S01]  /*1f30*/  IMAD.WIDE.U32 R2, R16.reuse, UR12, R2 ;  /* 0x0000000c10027c25 */ /* 0x040fe2000f8e0002 */
[----:B------:R-:W1:Y:S03]  /*1f40*/  LDCU.64 UR6, c[0x0][0x3c8] ;  /* 0x00007900ff0677ac */ /* 0x000e660008000a00 */
[----:B------:R-:W-:Y:S01]  /*1f50*/  IMAD.X R7, RZ, RZ, R4, P0 ;  /* 0x000000ffff077224 */ /* 0x000fe200000e0604 */
[----:B------:R-:W-:-:S02]  /*1f60*/  IADD3 R4, PT, PT, R16, 0x40, RZ ;  /* 0x0000004010047810 */ /* 0x000fc40007ffe0ff */
[----:B------:R-:W-:Y:S02]  /*1f70*/  IADD3 R5, PT, PT, R16, 0x30, RZ ;  /* 0x0000003010057810 */ /* 0x000fe40007ffe0ff */
[-C--:B------:R-:W-:Y:S01]  /*1f80*/  ISETP.GE.AND P2, PT, R4, R15.reuse, PT ;  /* 0x0000000f0400720c */ /* 0x080fe20003f46270 */
[----:B------:R-:W-:Y:S01]  /*1f90*/  IMAD.MOV.U32 R4, RZ, RZ, R2 ;  /* 0x000000ffff047224 */ /* 0x000fe200078e0002 */
[----:B------:R-:W-:Y:S01]  /*1fa0*/  ISETP.GE.AND P1, PT, R5, R15, PT ;  /* 0x0000000f0500720c */ /* 0x000fe20003f26270 */
[----:B----4-:R-:W-:Y:S02]  /*1fb0*/  IMAD R2, R0, UR8, RZ ;  /* 0x0000000800027c24 */ /* 0x010fe4000f8e02ff */
[----:B------:R-:W-:Y:S02]  /*1fc0*/  IMAD R5, R16, UR13, R3 ;  /* 0x0000000d10057c24 */ /* 0x000fe4000f8e0203 */
[----:B------:R-:W-:Y:S01]  /*1fd0*/  IMAD R0, R0, UR10, RZ ;  /* 0x0000000a00007c24 */ /* 0x000fe2000f8e02ff */
[----:B------:R4:W-:Y:S01]  /*1fe0*/  STL [R1+0x38], R15 ;  /* 0x0000380f01007387 */ /* 0x0009e20000100800 */
[----:B------:R-:W-:Y:S01]  /*1ff0*/  UMOV UR4, 0x400 ;  /* 0x0000040000047882 */ /* 0x000fe20000000000 */
[----:B------:R-:W-:Y:S01]  /*2000*/  IADD3 R18, PT, PT, R16, 0x10, RZ ;  /* 0x0000001010127810 */ /* 0x000fe20007ffe0ff */
[----:B-----5:R-:W-:Y:S01]  /*2010*/  ULEA UR5, UR5, UR4, 0x18 ;  /* 0x0000000405057291 */ /* 0x020fe2000f8ec0ff */
[----:B------:R-:W-:Y:S01]  /*2020*/  BSSY.RECONVERGENT B0, `(.L_x_1368) ;  /* 0x0000036000007945 */ /* 0x000fe20003800200 */
[----:B------:R-:W-:Y:S01]  /*2030*/  LOP3.LUT R234, R238, 0x40, RZ, 0xfc, !PT ;  /* 0x00000040eeea7812 */ /* 0x000fe200078efcff */
[----:B--2---:R-:W-:-:S04]  /*2040*/  IMAD.WIDE.U32 R8, R16, R236, R6 ;  /* 0x000000ec10087225 */ /* 0x004fc800078e0006 */
[----:B---3--:R-:W-:Y:S02]  /*2050*/  IMAD R3, R16, R237, R9 ;  /* 0x000000ed10037224 */ /* 0x008fe400078e0209 */
[C---:B------:R-:W-:Y:S02]  /*2060*/  IMAD R9, R10.reuse, UR9, R2 ;  /* 0x000000090a097c24 */ /* 0x040fe4000f8e0202 */
[----:B------:R-:W-:Y:S02]  /*2070*/  IMAD.MOV.U32 R2, RZ, RZ, R8 ;  /* 0x000000ffff027224 */ /* 0x000fe400078e0008 */
[----:B------:R-:W-:-:S04]  /*2080*/  IMAD.WIDE.U32 R6, R10, UR8, R4 ;  /* 0x000000080a067c25 */ /* 0x000fc8000f8e0004 */
[C---:B------:R-:W-:Y:S02]  /*2090*/  IMAD R5, R10.reuse, UR11, R0 ;  /* 0x0000000b0a057c24 */ /* 0x040fe4000f8e0200 */
[----:B------:R-:W-:-:S04]  /*20a0*/  IMAD.WIDE.U32 R2, R10, UR10, R2 ;  /* 0x0000000a0a027c25 */ /* 0x000fc8000f8e0002 */
[----:B------:R-:W-:Y:S01]  /*20b0*/  IMAD.IADD R3, R3, 0x1, R5 ;  /* 0x0000000103037824 */ /* 0x000fe200078e0205 */
[----:B------:R-:W-:-:S04]  /*20c0*/  LEA R235, P4, R2, UR14, 0x1 ;  /* 0x0000000e02eb7c11 */ /* 0x000fc8000f8808ff */
[----:B------:R-:W-:Y:S01]  /*20d0*/  LEA.HI.X R233, R2, UR15, R3, 0x1, P4 ;  /* 0x0000000f02e97c11 */ /* 0x000fe2000a0f0c03 */
[----:B------:R4:W-:Y:S01]  /*20e0*/  STL [R1+0x20], R235 ;  /* 0x000020eb01007387 */ /* 0x0009e20000100800 */
[----:B------:R-:W-:-:S03]  /*20f0*/  IADD3 R4, P0, PT, R238, R13, RZ ;  /* 0x0000000dee047210 */ /* 0x000fc60007f1e0ff */
[----:B------:R4:W-:Y:S01]  /*2100*/  STL [R1+0x1c], R233 ;  /* 0x00001ce901007387 */ /* 0x0009e20000100800 */
[----:B------:R-:W-:Y:S01]  /*2110*/  IADD3 R0, PT, PT, R7, R9, RZ ;  /* 0x0000000907007210 */ /* 0x000fe20007ffe0ff */
[----:B------:R-:W-:Y:S01]  /*2120*/  IMAD.X R5, RZ, RZ, R14, P0 ;  /* 0x000000ffff057224 */ /* 0x000fe200000e060e */
[----:B-1----:R-:W-:Y:S02]  /*2130*/  LEA R252, P5, R6, UR16, 0x1 ;  /* 0x0000001006fc7c11 */ /* 0x002fe4000f8a08ff */
[----:B------:R-:W-:Y:S02]  /*2140*/  ISETP.GE.AND P0, PT, R16, R15, PT ;  /* 0x0000000f1000720c */ /* 0x000fe40003f06270 */
[----:B------:R-:W-:Y:S02]  /*2150*/  LEA.HI.X R251, R6, UR17, R0, 0x1, P5 ;  /* 0x0000001106fb7c11 */ /* 0x000fe4000a8f0c00 */
[----:B------:R-:W-:Y:S01]  /*2160*/  LOP3.LUT R0, R19, 0x1f8, RZ, 0xc0, !PT ;  /* 0x000001f813007812 */ /* 0x000fe200078ec0ff */
[----:B------:R-:W-:Y:S01]  /*2170*/  USHF.L.U32 UR8, UR21, 0x7, URZ ;  /* 0x0000000715087899 */ /* 0x000fe200080006ff */
[----:B------:R-:W-:-:S02]  /*2180*/  IMAD.WIDE.U32 R12, R29, UR6, R4 ;  /* 0x000000061d0c7c25 */ /* 0x000fc4000f8e0004 */
[----:B------:R-:W-:Y:S01]  /*2190*/  LOP3.LUT R0, R0, 0x38, R99, 0x78, !PT ;  /* 0x0000003800007812 */ /* 0x000fe200078e7863 */
[----:B------:R-:W-:Y:S01]  /*21a0*/  USHF.R.U32.HI UR10, URZ, 0x19, UR21 ;  /* 0x00000019ff0a7899 */ /* 0x000fe20008011615 */
[----:B------:R-:W-:Y:S01]  /*21b0*/  IMAD R11, R29, UR7, R13 ;  /* 0x000000071d0b7c24 */ /* 0x000fe2000f8e020d */
[----:B------:R-:W-:Y:S02]  /*21c0*/  LOP3.LUT R20, R16, UR8, RZ, 0xfc, !PT ;  /* 0x0000000810147c12 */ /* 0x000fe4000f8efcff */
[----:B------:R-:W-:Y:S01]  /*21d0*/  LOP3.LUT R0, R0, 0x1e00, R19, 0xf8, !PT ;  /* 0x00001e0000007812 */ /* 0x000fe200078ef813 */
[----:B------:R-:W-:Y:S01]  /*21e0*/  VIADD R6, R16, 0x50 ;  /* 0x0000005010067836 */ /* 0x000fe20000000000 */
        /* <DEDUP_REMOVED lines=25> */
.L_x_1369:
[----:B------:R-:W-:Y:S05]  /*2380*/  BSYNC.RECONVERGENT B0 ;  /* 0x0000000000007941 */ /* 0x000fea0003800200 */
.L_x_1368:
[----:B------:R-:W-:Y:S01]  /*2390*/  BSSY.RECONVERGENT B0, `(.L_x_1370) ;  /* 0x000001d000007945 */ /* 0x000fe20003800200 */
[----:B------:R-:W-:Y:S02]  /*23a0*/  ISETP.GE.AND P0, PT, R6, R15, PT ;  /* 0x0000000f0600720c */ /* 0x000fe40003f06270 */
        /* <DEDUP_REMOVED lines=27> */
.L_x_1371:
[----:B------:R-:W-:Y:S05]  /*2560*/  BSYNC.RECONVERGENT B0 ;  /* 0x0000000000007941 */ /* 0x000fea0003800200 */
.L_x_1370:
[----:B------:R-:W-:Y:S01]  /*2570*/  USHF.L.U64.HI UR4, UR12, 0x5, UR13 ;  /* 0x000000050c047899 */ /* 0x000fe2000801020d */
[----:B------:R-:W-:Y:S01]  /*2580*/  BSSY.RECONVERGENT B0, `(.L_x_1372) ;  /* 0x000001d000007945 */ /* 0x000fe20003800200 */
[----:B------:R-:W-:Y:S02]  /*2590*/  ISETP.GE.AND P6, PT, R7, R15, PT ;  /* 0x0000000f0700720c */ /* 0x000fe40003fc6270 */
        /* <DEDUP_REMOVED lines=27> */
.L_x_1373:
[----:B------:R-:W-:Y:S05]  /*2750*/  BSYNC.RECONVERGENT B0 ;  /* 0x0000000000007941 */ /* 0x000fea0003800200 */
.L_x_1372:
[----:B------:R-:W-:Y:S01]  /*2760*/  IADD3 R14, PT, PT, R250, -0x1, RZ ;  /* 0xfffffffffa0e7810 */ /* 0x000fe20007ffe0ff */
[----:B------:R-:W-:Y:S01]  /*2770*/  USHF.L.U32 UR11, UR12, 0x5, URZ ;  /* 0x000000050c0b7899 */ /* 0x000fe200080006ff */
[----:B------:R-:W-:Y:S01]  /*2780*/  BSSY.RECONVERGENT B0, `(.L_x_1374) ;  /* 0x000001d000007945 */ /* 0x000fe20003800200 */
[----:B------:R-:W-:Y:S02]  /*2790*/  ISETP.GE.AND P5, PT, R7, R15, PT ;  /* 0x0000000f0700720c */ /* 0x000fe40003fa6270 */
[----:B----4-:R-:W-:Y:S01]  /*27a0*/  IMAD R15, R14, -0x20, R84 ;  /* 0xffffffe00e0f7824 */ /* 0x010fe200078e0254 */
        /* <DEDUP_REMOVED lines=26> */
.L_x_1375:
[----:B------:R-:W-:Y:S05]  /*2950*/  BSYNC.RECONVERGENT B0 ;  /* 0x0000000000007941 */ /* 0x000fea0003800200 */
.L_x_1374:
[----:B------:R-:W-:Y:S01]  /*2960*/  USHF.L.U64.HI UR14, UR12, 0x4, UR13 ;  /* 0x000000040c0e7899 */ /* 0x000fe2000801020d */
        /* <DEDUP_REMOVED lines=28> */
.L_x_1377:
[----:B------:R-:W-:Y:S05]  /*2b30*/  BSYNC.RECONVERGENT B0 ;  /* 0x0000000000007941 */ /* 0x000fea0003800200 */
.L_x_1376:
[----:B------:R-:W-:Y:S01]  /*2b40*/  USHF.L.U32 UR15, UR12, 0x4, URZ ;  /* 0x000000040c0f7899 */ /* 0x000fe200080006ff */
[----:B------:R-:W-:Y:S01]  /*2b50*/  BSSY.RECONVERGENT B0, `(.L_x_1378) ;  /* 0x000001e000007945 */ /* 0x000fe20003800200 */
[----:B------:R-:W-:Y:S01]  /*2b60*/  ISETP.GE.AND P4, PT, R18, R15, PT ;  /* 0x0000000f1200720c */ /* 0x000fe20003f86270 */
[C---:B------:R-:W-:Y:S02]  /*2b70*/  IMAD R16, R14.reuse, UR4, RZ ;  /* 0x000000040e107c24 */ /* 0x040fe4000f8e02ff */
[----:B------:R-:W-:Y:S01]  /*2b80*/  IMAD.WIDE.U32 R8, R14, UR11, RZ ;  /* 0x0000000b0e087c25 */ /* 0x000fe2000f8e00ff */
        /* <DEDUP_REMOVED lines=26> */
.L_x_1379:
[----:B------:R-:W-:Y:S05]  /*2d30*/  BSYNC.RECONVERGENT B0 ;  /* 0x0000000000007941 */ /* 0x000fea0003800200 */
.L_x_1378:
        /* <DEDUP_REMOVED lines=27> */
.L_x_1381:
[----:B------:R-:W-:Y:S05]  /*2ef0*/  BSYNC.RECONVERGENT B0 ;  /* 0x0000000000007941 */ /* 0x000fea0003800200 */
.L_x_1380:
        /* <DEDUP_REMOVED lines=27> */
.L_x_1383:
[----:B------:R-:W-:Y:S05]  /*30b0*/  BSYNC.RECONVERGENT B0 ;  /* 0x0000000000007941 */ /* 0x000fea0003800200 */
.L_x_1382:
        /* <DEDUP_REMOVED lines=18> */
.L_x_1385:
[----:B------:R-:W-:Y:S05]  /*31e0*/  BSYNC.RECONVERGENT B0 ;  /* 0x0000000000007941 */ /* 0x000fea0003800200 */
.L_x_1384:
        /* <DEDUP_REMOVED lines=19> */
.L_x_1387:
[----:B------:R-:W-:Y:S05]  /*3320*/  BSYNC.RECONVERGENT B0 ;  /* 0x0000000000007941 */ /* 0x000fea0003800200 */
.L_x_1386:
[----:B------:R-:W0:Y:S01]  /*3330*/  LDGDEPBAR ;  /* 0x00000000000079af */ /* 0x000e220000000000 */
[C---:B------:R-:W-:Y:S01]  /*3340*/  IMAD.SHL.U32 R98, R99.reuse, 0x40, RZ ;  /* 0x0000004063627824 */ /* 0x040fe200078e00ff */
[C---:B------:R-:W-:Y:S01]  /*3350*/  SHF.L.U64.HI R0, R236.reuse, 0x5, R237 ;  /* 0x00000005ec007819 */ /* 0x040fe200000102ed */
[----:B-1234-:R-:W-:Y:S01]  /*3360*/  IMAD.SHL.U32 R2, R236, 0x20, RZ ;  /* 0x00000020ec027824 */ /* 0x01efe200078e00ff */
[C---:B------:R-:W-:Y:S01]  /*3370*/  LOP3.LUT P0, RZ, R99.reuse, 0x2, RZ, 0xc0, !PT ;  /* 0x0000000263ff7812 */ /* 0x040fe2000780c0ff */
[C---:B------:R-:W-:Y:S01]  /*3380*/  IMAD.SHL.U32 R3, R99.reuse, 0x20, RZ ;  /* 0x0000002063037824 */ /* 0x040fe200078e00ff */
[----:B------:R-:W-:Y:S01]  /*3390*/  LOP3.LUT R8, R98, 0x1c0, RZ, 0xc0, !PT ;  /* 0x000001c062087812 */ /* 0x000fe200078ec0ff */
[----:B------:R-:W-:Y:S01]  /*33a0*/  IMAD.MOV.U32 R5, RZ, RZ, 0x10 ;  /* 0x00000010ff057424 */ /* 0x000fe200078e00ff */
[----:B------:R-:W-:Y:S01]  /*33b0*/  LOP3.LUT P4, RZ, R99, 0x4, RZ, 0xc0, !PT ;  /* 0x0000000463ff7812 */ /* 0x000fe2000788c0ff */
[----:B------:R-:W-:Y:S01]  /*33c0*/  IMAD.MOV.U32 R247, RZ, RZ, 0x20 ;  /* 0x00000020fff77424 */ /* 0x000fe200078e00ff */
[--C-:B------:R-:W-:Y:S01]  /*33d0*/  SHF.R.U32.HI R10, RZ, 0x1, R99.reuse ;  /* 0x00000001ff0a7819 */ /* 0x100fe20000011663 */
[-C--:B------:R-:W-:Y:S01]  /*33e0*/  IMAD R0, R0, R14.reuse, RZ ;  /* 0x0000000e00007224 */ /* 0x080fe200078e02ff */
[----:B------:R-:W-:Y:S01]  /*33f0*/  SHF.R.U32.HI R4, RZ, 0x2, R99 ;  /* 0x00000002ff047819 */ /* 0x000fe20000011663 */
[----:B------:R-:W-:Y:S01]  /*3400*/  IMAD.WIDE.U32 R6, R2, R14, RZ ;  /* 0x0000000e02067225 */ /* 0x000fe200078e00ff */
[----:B------:R-:W-:Y:S01]  /*3410*/  BSSY.RECONVERGENT B0, `(.L_x_1388) ;  /* 0x0000021000007945 */ /* 0x000fe20003800200 */
[----:B------:R-:W-:-:S02]  /*3420*/  LOP3.LUT R13, R3, 0x7c00, RZ, 0xc0, !PT ;  /* 0x00007c00030d7812 */ /* 0x000fc400078ec0ff */
[----:B------:R-:W-:Y:S01]  /*3430*/  IADD3 R87, PT, PT, R84, R87, -R17 ;  /* 0x0000005754577210 */ /* 0x000fe20007ffe811 */
[----:B------:R-:W-:Y:S01]  /*3440*/  IMAD.MOV.U32 R132, RZ, RZ, R14 ;  /* 0x000000ffff847224 */ /* 0x000fe200078e000e */
[----:B------:R-:W-:Y:S01]  /*3450*/  LOP3.LUT R8, R8, 0x38, R19, 0xf8, !PT ;  /* 0x0000003808087812 */ /* 0x000fe200078ef813 */
[----:B------:R-:W-:Y:S01]  /*3460*/  IMAD.IADD R9, R7, 0x1, R0 ;  /* 0x0000000107097824 */ /* 0x000fe200078e0200 */
[----:B------:R-:W-:Y:S02]  /*3470*/  LOP3.LUT R11, R99, 0x8, RZ, 0xc0, !PT ;  /* 0x00000008630b7812 */ /* 0x000fe400078ec0ff */
[----:B------:R-:W-:Y:S01]  /*3480*/  SEL R3, R5, 0xfffffff0, !P0 ;  /* 0xfffffff005037807 */ /* 0x000fe20004000000 */
[----:B------:R-:W-:-:S04]  /*3490*/  DEPBAR.LE SB0, 0x0 ;  /* 0x000080000000791a */ /* 0x000fc80000000000 */
[----:B------:R-:W-:Y:S02]  /*34a0*/  LOP3.LUT R96, R4, 0x7, RZ, 0xc0, !PT ;  /* 0x0000000704607812 */ /* 0x000fe400078ec0ff */
[----:B------:R-:W-:Y:S02]  /*34b0*/  LOP3.LUT R12, R98, 0x200, RZ, 0xc0, !PT ;  /* 0x00000200620c7812 */ /* 0x000fe400078ec0ff */
[----:B------:R-:W-:Y:S02]  /*34c0*/  SEL R85, R247, 0xffffffe0, !P4 ;  /* 0xffffffe0f7557807 */ /* 0x000fe40006000000 */
[----:B------:R-:W-:Y:S01]  /*34d0*/  LOP3.LUT R97, R10, 0x1f0, RZ, 0xc0, !PT ;  /* 0x000001f00a617812 */ /* 0x000fe200078ec0ff */
[----:B------:R-:W-:Y:S06]  /*34e0*/  BAR.SYNC.DEFER_BLOCKING 0x0 ;  /* 0x0000000000007b1d */ /* 0x000fec0000010000 */
        /* <DEDUP_REMOVED lines=17> */
.L_x_1389:
[----:B------:R2:W-:Y:S04]  /*3600*/  STS.128 [R226+0xa000], RZ ;  /* 0x00a000ffe2007388 */ /* 0x0005e80000000c00 */
[----:B------:R2:W-:Y:S02]  /*3610*/  STS.128 [R226+0xb000], RZ ;  /* 0x00b000ffe2007388 */ /* 0x0005e40000000c00 */
.L_x_1390:
[----:B------:R-:W-:Y:S05]  /*3620*/  BSYNC.RECONVERGENT B0 ;  /* 0x0000000000007941 */ /* 0x000fea0003800200 */
.L_x_1388:
[----:B------:R-:W-:Y:S01]  /*3630*/  ISETP.GE.AND P1, PT, R18, R15, PT ;  /* 0x0000000f1200720c */ /* 0x000fe20003f26270 */
[----:B------:R-:W-:Y:S01]  /*3640*/  BSSY.RECONVERGENT B0, `(.L_x_1391) ;  /* 0x000001b000007945 */ /* 0x000fe20003800200 */
[C---:B------:R-:W-:Y:S02]  /*3650*/  LOP3.LUT R86, R8.reuse, 0x8, R10, 0x78, !PT ;  /* 0x0000000808567812 */ /* 0x040fe400078e780a */
[----:B------:R-:W-:Y:S02]  /*3660*/  LOP3.LUT R2, R8, R11, RZ, 0x3c, !PT ;  /* 0x0000000b08027212 */ /* 0x000fe400078e3cff */
[----:B------:R-:W-:Y:S02]  /*3670*/  LOP3.LUT R214, R98, 0x400, RZ, 0xc0, !PT ;  /* 0x0000040062d67812 */ /* 0x000fe400078ec0ff */
[----:B------:R-:W-:-:S03]  /*3680*/  IADD3 R0, PT, PT, R86, R12, R13 ;  /* 0x0000000c56007210 */ /* 0x000fc60007ffe00d */
[----:B------:R-:W-:Y:S01]  /*3690*/  IMAD R214, R2, 0x2, R214 ;  /* 0x0000000202d67824 */ /* 0x000fe200078e02d6 */
[----:B------:R-:W-:Y:S01]  /*36a0*/  LEA R213, R0, UR5, 0x1 ;  /* 0x0000000500d57c11 */ /* 0x000fe2000f8e08ff */
[----:B------:R3:W-:Y:S04]  /*36b0*/  @P1 STS.128 [R226+0xa800], RZ ;  /* 0x00a800ffe2001388 */ /* 0x0007e80000000c00 */
[----:B------:R3:W-:Y:S01]  /*36c0*/  @P1 STS.128 [R226+0xb800], RZ ;  /* 0x00b800ffe2001388 */ /* 0x0007e20000000c00 */
[----:B------:R-:W-:Y:S05]  /*36d0*/  @P1 BRA `(.L_x_1392) ;  /* 0x0000000000441947 */ /* 0x000fea0003800000 */
[----:B------:R-:W4:Y:S01]  /*36e0*/  LDCU UR6, c[0x0][0x440] ;  /* 0x00008800ff0677ac */ /* 0x000f220008000800 */
[----:B------:R-:W-:-:S04]  /*36f0*/  LEA R6, P1, R236, R6, 0x4 ;  /* 0x00000006ec067211 */ /* 0x000fc800078220ff */
[----:B------:R-:W-:Y:S02]  /*3700*/  LEA.HI.X R0, R236, R9, R237, 0x4, P1 ;  /* 0x00000009ec007211 */ /* 0x000fe400008f24ed */
[----:B-1----:R-:W-:-:S04]  /*3710*/  LEA R4, P3, R6, R235, 0x1 ;  /* 0x000000eb06047211 */ /* 0x002fc800078608ff */
        /* <DEDUP_REMOVED lines=13> */
.L_x_1392:
[----:B------:R-:W-:Y:S05]  /*37f0*/  BSYNC.RECONVERGENT B0 ;  /* 0x0000000000007941 */ /* 0x000fea0003800200 */
.L_x_1391:
[----:B-1--4-:R-:W-:Y:S01]  /*3800*/  LDSM.16.M88.4 R4, [R213+0x2000] ;  /* 0x00200000d504783b */ /* 0x012fe20000000200 */
[----:B------:R-:W-:Y:S02]  /*3810*/  VIADD R221, R214, UR5 ;  /* 0x00000005d6dd7c36 */ /* 0x000fe40008000000 */
[C---:B------:R-:W-:Y:S01]  /*3820*/  IMAD R216, R3.reuse, 0x2, R213 ;  /* 0x0000000203d87824 */ /* 0x040fe200078e02d5 */
[----:B------:R-:W1:Y:S01]  /*3830*/  LDSM.16.M88.4 R24, [R214+UR5+0x8800] ;  /* 0x00880005d618783b */ /* 0x000e620008000200 */
[----:B------:R-:W-:Y:S02]  /*3840*/  IMAD R33, R3, 0x2, R221 ;  /* 0x0000000203217824 */ /* 0x000fe400078e02dd */
[C---:B------:R-:W-:Y:S01]  /*3850*/  IMAD R0, R85.reuse, 0x2, R213 ;  /* 0x0000000255007824 */ /* 0x040fe200078e02d5 */
[----:B------:R-:W-:Y:S01]  /*3860*/  LDSM.16.M88.4 R8, [R213] ;  /* 0x00000000d508783b */ /* 0x000fe20000000200 */
[----:B------:R-:W-:Y:S02]  /*3870*/  IMAD R2, R85, 0x2, R221 ;  /* 0x0000000255027824 */ /* 0x000fe400078e02dd */
[C---:B------:R-:W-:Y:S01]  /*3880*/  IMAD R215, R3.reuse, 0x2, R0 ;  /* 0x0000000203d77824 */ /* 0x040fe200078e0200 */
[----:B------:R-:W4:Y:S01]  /*3890*/  LDSM.16.M88.4 R16, [R214+UR5+0x8000] ;  /* 0x00800005d610783b */ /* 0x000f220008000200 */
[----:B------:R-:W-:-:S02]  /*38a0*/  IMAD R32, R3, 0x2, R2 ;  /* 0x0000000203207824 */ /* 0x000fc400078e0202 */
[----:B------:R-:W-:Y:S01]  /*38b0*/  IMAD.SHL.U32 R99, R99, 0x2, RZ ;  /* 0x0000000263637824 */ /* 0x000fe200078e00ff */
[----:B------:R-:W-:Y:S04]  /*38c0*/  LDSM.16.M88.4 R12, [R216+0x2000] ;  /* 0x00200000d80c783b */ /* 0x000fe80000000200 */
[----:B------:R-:W5:Y:S01]  /*38d0*/  LDSM.16.M88.4 R48, [R33+0x8800] ;  /* 0x008800002130783b */ /* 0x000f620000000200 */
[----:B------:R-:W-:-:S03]  /*38e0*/  LOP3.LUT R232, R99, 0x6, RZ, 0xc0, !PT ;  /* 0x0000000663e87812 */ /* 0x000fc600078ec0ff */
[----:B------:R-:W2:Y:S04]  /*38f0*/  LDSM.16.M88.4 R44, [R33+0x8000] ;  /* 0x00800000212c783b */ /* 0x000ea80000000200 */
[----:B------:R-:W3:Y:S04]  /*3900*/  LDSM.16.M88.4 R20, [R216] ;  /* 0x00000000d814783b */ /* 0x000ee80000000200 */
[----:B------:R-:W-:Y:S04]  /*3910*/  LDSM.16.M88.4 R40, [R2+0x8800] ;  /* 0x008800000228783b */ /* 0x000fe80000000200 */
[----:B------:R-:W0:Y:S04]  /*3920*/  LDGDEPBAR ;  /* 0x00000000000079af */ /* 0x000e280000000000 */
[----:B------:R-:W-:Y:S01]  /*3930*/  STL [R1+0x24], R99 ;  /* 0x0000246301007387 */ /* 0x000fe20000100800 */
[----:B-1----:R-:W-:Y:S03]  /*3940*/  HMMA.16816.F32.BF16 R36, R4, R24, RZ ;  /* 0x000000180424723c */ /* 0x002fe600000418ff */
[----:B------:R-:W-:Y:S05]  /*3950*/  STL [R1+0x18], R232 ;  /* 0x000018e801007387 */ /* 0x000fea0000100800 */
[-C--:B----4-:R-:W-:Y:S08]  /*3960*/  HMMA.16816.F32.BF16 R60, R8, R16.reuse, RZ ;  /* 0x00000010083c723c */ /* 0x090ff000000418ff */
[C---:B------:R-:W-:Y:S08]  /*3970*/  HMMA.16816.F32.BF16 R28, R4.reuse, R16, RZ ;  /* 0x00000010041c723c */ /* 0x040ff000000418ff */
[C---:B------:R-:W-:Y:S08]  /*3980*/  HMMA.16816.F32.BF16 R56, R4.reuse, R18, RZ ;  /* 0x000000120438723c */ /* 0x040ff000000418ff */
[----:B------:R-:W-:Y:S01]  /*3990*/  HMMA.16816.F32.BF16 R52, R4, R26, RZ ;  /* 0x0000001a0434723c */ /* 0x000fe200000418ff */
[----:B------:R-:W-:Y:S07]  /*39a0*/  LDSM.16.M88.4 R4, [R0+0x2000] ;  /* 0x002000000004783b */ /* 0x000fee0000000200 */
[----:B-----5:R-:W-:Y:S01]  /*39b0*/  HMMA.16816.F32.BF16 R68, R12, R48, R36 ;  /* 0x000000300c44723c */ /* 0x020fe20000041824 */
[----:B------:R-:W1:Y:S07]  /*39c0*/  LDSM.16.M88.4 R36, [R2+0x8000] ;  /* 0x008000000224783b */ /* 0x000e6e0000000200 */
[C---:B------:R-:W-:Y:S01]  /*39d0*/  HMMA.16816.F32.BF16 R88, R8.reuse, R18, RZ ;  /* 0x000000120858723c */ /* 0x040fe200000418ff */
[----:B------:R-:W4:Y:S07]  /*39e0*/  LDSM.16.M88.4 R16, [R0] ;  /* 0x000000000010783b */ /* 0x000f2e0000000200 */
[C---:B------:R-:W-:Y:S08]  /*39f0*/  HMMA.16816.F32.BF16 R80, R8.reuse, R24, RZ ;  /* 0x000000180850723c */ /* 0x040ff000000418ff */
[----:B------:R-:W-:Y:S08]  /*3a00*/  HMMA.16816.F32.BF16 R76, R8, R26, RZ ;  /* 0x0000001a084c723c */ /* 0x000ff000000418ff */
[C---:B--2---:R-:W-:Y:S01]  /*3a10*/  HMMA.16816.F32.BF16 R72, R12.reuse, R44, R28 ;  /* 0x0000002c0c48723c */ /* 0x044fe2000004181c */
[----:B------:R-:W-:Y:S07]  /*3a20*/  LDSM.16.M88.4 R28, [R215] ;  /* 0x00000000d71c783b */ /* 0x000fee0000000200 */
[C---:B------:R-:W-:Y:S01]  /*3a30*/  HMMA.16816.F32.BF16 R24, R12.reuse, R46, R56 ;  /* 0x0000002e0c18723c */ /* 0x040fe20000041838 */
[----:B------:R-:W-:Y:S07]  /*3a40*/  LDSM.16.M88.4 R56, [R32+0x8000] ;  /* 0x008000002038783b */ /* 0x000fee0000000200 */
[----:B------:R-:W-:Y:S01]  /*3a50*/  HMMA.16816.F32.BF16 R8, R12, R50, R52 ;  /* 0x000000320c08723c */ /* 0x000fe20000041834 */
[----:B------:R-:W2:Y:S04]  /*3a60*/  LDSM.16.M88.4 R12, [R215+0x2000] ;  /* 0x00200000d70c783b */ /* 0x000ea80000000200 */
[----:B------:R-:W-:Y:S03]  /*3a70*/  LDSM.16.M88.4 R52, [R214+UR5+0x9000] ;  /* 0x00900005d634783b */ /* 0x000fe60008000200 */
[C---:B---3--:R-:W-:Y:S01]  /*3a80*/  HMMA.16816.F32.BF16 R64, R20.reuse, R44, R60 ;  /* 0x0000002c1440723c */ /* 0x048fe2000004183c */
[----:B------:R-:W3:Y:S07]  /*3a90*/  LDSM.16.M88.4 R60, [R32+0x8800] ;  /* 0x00880000203c783b */ /* 0x000eee0000000200 */
[C---:B------:R-:W-:Y:S08]  /*3aa0*/  HMMA.16816.F32.BF16 R92, R20.reuse, R48, R80 ;  /* 0x00000030145c723c */ /* 0x040ff00000041850 */
[C---:B------:R-:W-:Y:S08]  /*3ab0*/  HMMA.16816.F32.BF16 R80, R20.reuse, R46, R88 ;  /* 0x0000002e1450723c */ /* 0x040ff00000041858 */
[----:B------:R-:W-:Y:S08]  /*3ac0*/  HMMA.16816.F32.BF16 R48, R20, R50, R76 ;  /* 0x000000321430723c */ /* 0x000ff0000004184c */
[C---:B-1----:R-:W-:Y:S08]  /*3ad0*/  HMMA.16816.F32.BF16 R20, R4.reuse, R36, R72 ;  /* 0x000000240414723c */ /* 0x042ff00000041848 */
[C---:B------:R-:W-:Y:S01]  /*3ae0*/  HMMA.16816.F32.BF16 R76, R4.reuse, R40, R68 ;  /* 0x00000028044c723c */ /* 0x040fe20000041844 */
[----:B------:R-:W-:Y:S07]  /*3af0*/  LDSM.16.M88.4 R68, [R214+UR5+0x9800] ;  /* 0x00980005d644783b */ /* 0x000fee0008000200 */
[C---:B------:R-:W-:Y:S01]  /*3b00*/  HMMA.16816.F32.BF16 R44, R4.reuse, R38, R24 ;  /* 0x00000026042c723c */ /* 0x040fe20000041818 */
[----:B------:R-:W-:Y:S07]  /*3b10*/  LDSM.16.M88.4 R24, [R213+0x4000] ;  /* 0x00400000d518783b */ /* 0x000fee0000000200 */
[----:B------:R-:W-:Y:S01]  /*3b20*/  HMMA.16816.F32.BF16 R4, R4, R42, R8 ;  /* 0x0000002a0404723c */ /* 0x000fe20000041808 */
[----:B------:R-:W1:Y:S07]  /*3b30*/  LDSM.16.M88.4 R8, [R213+0x6000] ;  /* 0x00600000d508783b */ /* 0x000e6e0000000200 */
[C---:B----4-:R-:W-:Y:S08]  /*3b40*/  HMMA.16816.F32.BF16 R72, R16.reuse, R36, R64 ;  /* 0x000000241048723c */ /* 0x050ff00000041840 */
[C---:B------:R-:W-:Y:S08]  /*3b50*/  HMMA.16816.F32.BF16 R80, R16.reuse, R38, R80 ;  /* 0x000000261050723c */ /* 0x040ff00000041850 */
[C---:B------:R-:W-:Y:S08]  /*3b60*/  HMMA.16816.F32.BF16 R88, R16.reuse, R40, R92 ;  /* 0x000000281058723c */ /* 0x040ff0000004185c */
[----:B------:R-:W-:Y:S08]  /*3b70*/  HMMA.16816.F32.BF16 R64, R16, R42, R48 ;  /* 0x0000002a1040723c */ /* 0x000ff00000041830 */
[C---:B--2---:R-:W-:Y:S01]  /*3b80*/  HMMA.16816.F32.BF16 R48, R12.reuse, R56, R20 ;  /* 0x000000380c30723c */ /* 0x044fe20000041814 */
[----:B------:R-:W-:Y:S07]  /*3b90*/  LDSM.16.M88.4 R20, [R216+0x4000] ;  /* 0x00400000d814783b */ /* 0x000fee0000000200 */
[C---:B------:R-:W-:Y:S01]  /*3ba0*/  HMMA.16816.F32.BF16 R36, R12.reuse, R58, R44 ;  /* 0x0000003a0c24723c */ /* 0x040fe2000004182c */
[----:B------:R-:W-:Y:S07]  /*3bb0*/  LDSM.16.M88.4 R44, [R33+0x9000] ;  /* 0x00900000212c783b */ /* 0x000fee0000000200 */
[C---:B---3--:R-:W-:Y:S08]  /*3bc0*/  HMMA.16816.F32.BF16 R16, R12.reuse, R60, R76 ;  /* 0x0000003c0c10723c */ /* 0x048ff0000004184c */
[----:B------:R-:W-:Y:S01]  /*3bd0*/  HMMA.16816.F32.BF16 R12, R12, R62, R4 ;  /* 0x0000003e0c0c723c */ /* 0x000fe20000041804 */
[----:B------:R-:W2:Y:S07]  /*3be0*/  LDSM.16.M88.4 R4, [R216+0x6000] ;  /* 0x00600000d804783b */ /* 0x000eae0000000200 */
[C---:B------:R-:W-:Y:S01]  /*3bf0*/  HMMA.16816.F32.BF16 R40, R28.reuse, R56, R72 ;  /* 0x000000381c28723c */ /* 0x040fe20000041848 */
[----:B------:R-:W3:Y:S07]  /*3c00*/  LDSM.16.M88.4 R72, [R33+0x9800] ;  /* 0x009800002148783b */ /* 0x000eee0000000200 */
[C---:B------:R-:W-:Y:S08]  /*3c10*/  HMMA.16816.F32.BF16 R76, R28.reuse, R58, R80 ;  /* 0x0000003a1c4c723c */ /* 0x040ff00000041850 */
[C---:B------:R-:W-:Y:S08]  /*3c20*/  HMMA.16816.F32.BF16 R80, R28.reuse, R60, R88 ;  /* 0x0000003c1c50723c */ /* 0x040ff00000041858 */
[----:B------:R-:W-:Y:S08]  /*3c30*/  HMMA.16816.F32.BF16 R64, R28, R62, R64 ;  /* 0x0000003e1c40723c */ /* 0x000ff00000041840 */
[C---:B-1----:R-:W-:Y:S08]  /*3c40*/  HMMA.16816.F32.BF16 R60, R8.reuse, R52, R48 ;  /* 0x00000034083c723c */ /* 0x042ff00000041830 */
[C---:B------:R-:W-:Y:S01]  /*3c50*/  HMMA.16816.F32.BF16 R56, R8.reuse, R54, R36 ;  /* 0x000000360838723c */ /* 0x040fe20000041824 */
[----:B------:R-:W-:Y:S07]  /*3c60*/  LDSM.16.M88.4 R36, [R2+0x9800] ;  /* 0x009800000224783b */ /* 0x000fee0000000200 */
[C---:B------:R-:W-:Y:S01]  /*3c70*/  HMMA.16816.F32.BF16 R48, R8.reuse, R68, R16 ;  /* 0x000000440830723c */ /* 0x040fe20000041810 */
[----:B------:R-:W-:Y:S07]  /*3c80*/  LDSM.16.M88.4 R16, [R0+0x6000] ;  /* 0x006000000010783b */ /* 0x000fee0000000200 */
[----:B------:R-:W-:Y:S01]  /*3c90*/  HMMA.16816.F32.BF16 R8, R8, R70, R12 ;  /* 0x000000460808723c */ /* 0x000fe2000004180c */
[----:B------:R1:W-:Y:S07]  /*3ca0*/  LDSM.16.M88.4 R12, [R0+0x4000] ;  /* 0x00400000000c783b */ /* 0x0003ee0000000200 */
[C---:B------:R-:W-:Y:S01]  /*3cb0*/  HMMA.16816.F32.BF16 R28, R24.reuse, R52, R40 ;  /* 0x00000034181c723c */ /* 0x040fe20000041828 */
[----:B------:R4:W5:Y:S07]  /*3cc0*/  LDSM.16.M88.4 R40, [R2+0x9000] ;  /* 0x009000000228783b */ /* 0x00096e0000000200 */
[C---:B------:R-:W-:Y:S08]  /*3cd0*/  HMMA.16816.F32.BF16 R80, R24.reuse, R68, R80 ;  /* 0x000000441850723c */ /* 0x040ff00000041850 */
[----:B------:R-:W-:Y:S01]  /*3ce0*/  HMMA.16816.F32.BF16 R76, R24, R54, R76 ;  /* 0x00000036184c723c */ /* 0x000fe2000004184c */
[----:B-1----:R-:W-:-:S04]  /*3cf0*/  IADD3 R0, PT, PT, R96, UR20, R97 ;  /* 0x0000001460007c10 */ /* 0x002fc8000fffe061 */
[----:B------:R-:W-:-:S03]  /*3d00*/  IADD3 R227, PT, PT, R0, R84, -R227 ;  /* 0x0000005400e37210 */ /* 0x000fc60007ffe8e3 */
[----:B------:R-:W-:Y:S01]  /*3d10*/  HMMA.16816.F32.BF16 R68, R24, R70, R64 ;  /* 0x000000461844723c */ /* 0x000fe20000041840 */
[----:B------:R-:W-:Y:S01]  /*3d20*/  LDSM.16.M88.4 R24, [R32+0x9000] ;  /* 0x009000002018783b */ /* 0x000fe20000000200 */
[----:B----4-:R-:W-:-:S06]  /*3d30*/  IMAD R2, R132, 0x20, R232 ;  /* 0x0000002084027824 */ /* 0x010fcc00078e02e8 */
[C---:B--2---:R-:W-:Y:S08]  /*3d40*/  HMMA.16816.F32.BF16 R64, R4.reuse, R44, R60 ;  /* 0x0000002c0440723c */ /* 0x044ff0000004183c */
[C---:B------:R-:W-:Y:S08]  /*3d50*/  HMMA.16816.F32.BF16 R60, R4.reuse, R46, R56 ;  /* 0x0000002e043c723c */ /* 0x040ff00000041838 */
[C---:B---3--:R-:W-:Y:S08]  /*3d60*/  HMMA.16816.F32.BF16 R56, R4.reuse, R72, R48 ;  /* 0x000000480438723c */ /* 0x048ff00000041830 */
[----:B------:R-:W-:Y:S01]  /*3d70*/  HMMA.16816.F32.BF16 R52, R4, R74, R8 ;  /* 0x0000004a0434723c */ /* 0x000fe20000041808 */
[----:B------:R-:W1:Y:S04]  /*3d80*/  LDSM.16.M88.4 R4, [R215+0x6000] ;  /* 0x00600000d704783b */ /* 0x000e680000000200 */
[----:B------:R-:W-:Y:S03]  /*3d90*/  LDSM.16.M88.4 R8, [R215+0x4000] ;  /* 0x00400000d708783b */ /* 0x000fe60000000200 */
[----:B------:R-:W-:Y:S01]  /*3da0*/  HMMA.16816.F32.BF16 R48, R20, R44, R28 ;  /* 0x0000002c1430723c */ /* 0x000fe2000004181c */
[----:B------:R2:W3:Y:S01]  /*3db0*/  LDSM.16.M88.4 R28, [R32+0x9800] ;  /* 0x00980000201c783b */ /* 0x0004e20000000200 */
[----:B------:R-:W-:-:S06]  /*3dc0*/  DEPBAR.LE SB0, 0x0 ;  /* 0x000080000000791a */ /* 0x000fcc0000000000 */
[----:B------:R-:W-:Y:S08]  /*3dd0*/  HMMA.16816.F32.BF16 R44, R20, R46, R76 ;  /* 0x0000002e142c723c */ /* 0x000ff0000004184c */
[----:B-----5:R-:W-:Y:S08]  /*3de0*/  HMMA.16816.F32.BF16 R64, R16, R40, R64 ;  /* 0x000000281040723c */ /* 0x020ff00000041840 */
[C---:B--2---:R-:W-:Y:S08]  /*3df0*/  HMMA.16816.F32.BF16 R32, R20.reuse, R72, R80 ;  /* 0x000000481420723c */ /* 0x044ff00000041850 */
[----:B------:R-:W-:Y:S08]  /*3e00*/  HMMA.16816.F32.BF16 R20, R20, R74, R68 ;  /* 0x0000004a1414723c */ /* 0x000ff00000041844 */
[C---:B------:R-:W-:Y:S08]  /*3e10*/  HMMA.16816.F32.BF16 R60, R16.reuse, R42, R60 ;  /* 0x0000002a103c723c */ /* 0x040ff0000004183c */
[C---:B------:R-:W-:Y:S08]  /*3e20*/  HMMA.16816.F32.BF16 R56, R16.reuse, R36, R56 ;  /* 0x000000241038723c */ /* 0x040ff00000041838 */
[----:B------:R-:W-:Y:S08]  /*3e30*/  HMMA.16816.F32.BF16 R52, R16, R38, R52 ;  /* 0x000000261034723c */ /* 0x000ff00000041834 */
[C---:B------:R-:W-:Y:S08]  /*3e40*/  HMMA.16816.F32.BF16 R16, R12.reuse, R36, R32 ;  /* 0x000000240c10723c */ /* 0x040ff00000041820 */
[C---:B------:R-:W-:Y:S08]  /*3e50*/  HMMA.16816.F32.BF16 R48, R12.reuse, R40, R48 ;  /* 0x000000280c30723c */ /* 0x040ff00000041830 */
[C---:B------:R-:W-:Y:S08]  /*3e60*/  HMMA.16816.F32.BF16 R40, R12.reuse, R42, R44 ;  /* 0x0000002a0c28723c */ /* 0x040ff0000004182c */
[----:B------:R-:W-:Y:S08]  /*3e70*/  HMMA.16816.F32.BF16 R12, R12, R38, R20 ;  /* 0x000000260c0c723c */ /* 0x000ff00000041814 */
[C---:B-1----:R-:W-:Y:S08]  /*3e80*/  HMMA.16816.F32.BF16 R20, R4.reuse, R24, R64 ;  /* 0x000000180414723c */ /* 0x042ff00000041840 */
[----:B------:R-:W-:Y:S08]  /*3e90*/  HMMA.16816.F32.BF16 R32, R4, R26, R60 ;  /* 0x0000001a0420723c */ /* 0x000ff0000004183c */
[----:B---3--:R-:W-:Y:S01]  /*3ea0*/  HMMA.16816.F32.BF16 R64, R8, R28, R16 ;  /* 0x0000001c0840723c */ /* 0x008fe20000041810 */
[----:B------:R-:W-:Y:S01]  /*3eb0*/  VIADD R17, R227, 0x40 ;  /* 0x00000040e3117836 */ /* 0x000fe20000000000 */
[----:B------:R-:W-:Y:S01]  /*3ec0*/  IADD3 R19, PT, PT, R0, 0x1, R87 ;  /* 0x0000000100137810 */ /* 0x000fe20007ffe057 */
[----:B------:R-:W-:-:S02]  /*3ed0*/  VIADD R16, R2, 0x1 ;  /* 0x0000000102107836 */ /* 0x000fc40000000000 */
[----:B------:R-:W-:Y:S01]  /*3ee0*/  VIADD R18, R227, 0x48 ;  /* 0x00000048e3127836 */ /* 0x000fe20000000000 */
[C---:B------:R-:W-:Y:S02]  /*3ef0*/  ISETP.GT.AND P5, PT, R17.reuse, R2, PT ;  /* 0x000000021100720c */ /* 0x040fe40003fa4270 */
[C---:B------:R-:W-:Y:S01]  /*3f00*/  HMMA.16816.F32.BF16 R36, R4.reuse, R28, R56 ;  /* 0x0000001c0424723c */ /* 0x040fe20000041838 */
[-C--:B------:R-:W-:Y:S01]  /*3f10*/  ISETP.GT.AND P3, PT, R17, R16.reuse, PT ;  /* 0x000000101100720c */ /* 0x080fe20003f64270 */
[----:B------:R-:W-:Y:S01]  /*3f20*/  BAR.SYNC.DEFER_BLOCKING 0x0 ;  /* 0x0000000000007b1d */ /* 0x000fe20000010000 */
[C---:B------:R-:W-:Y:S02]  /*3f30*/  ISETP.GT.AND P1, PT, R18.reuse, R16, PT ;  /* 0x000000101200720c */ /* 0x040fe40003f24270 */
[----:B------:R-:W-:Y:S02]  /*3f40*/  ISETP.GT.AND P2, PT, R18, R2, PT ;  /* 0x000000021200720c */ /* 0x000fe40003f44270 */
[----:B------:R-:W-:Y:S01]  /*3f50*/  VIADDMNMX R230, R19, 0x40, R84, PT ;  /* 0x0000004013e67846 */ /* 0x000fe20003800154 */
[----:B------:R-:W-:Y:S01]  /*3f60*/  HMMA.16816.F32.BF16 R44, R4, R30, R52 ;  /* 0x0000001e042c723c */ /* 0x000fe20000041834 */
[----:B------:R-:W-:-:S02]  /*3f70*/  FSEL R22, R22, -INF , !P2 ;  /* 0xff80000016167808 */ /* 0x000fc40005000000 */
[----:B------:R-:W-:-:S05]  /*3f80*/  VIADDMNMX R231, R19, 0x48, R84, PT ;  /* 0x0000004813e77846 */ /* 0x000fca0003800154 */
[C---:B------:R-:W-:Y:S08]  /*3f90*/  HMMA.16816.F32.BF16 R48, R8.reuse, R24, R48 ;  /* 0x000000180830723c */ /* 0x040ff00000041830 */
[C---:B------:R-:W-:Y:S08]  /*3fa0*/  HMMA.16816.F32.BF16 R52, R8.reuse, R26, R40 ;  /* 0x0000001a0834723c */ /* 0x040ff00000041828 */
[----:B------:R-:W-:Y:S01]  /*3fb0*/  HMMA.16816.F32.BF16 R60, R8, R30, R12 ;  /* 0x0000001e083c723c */ /* 0x000fe2000004180c */
[C---:B------:R-:W-:Y:S01]  /*3fc0*/  VIADD R11, R2.reuse, 0x9 ;  /* 0x00000009020b7836 */ /* 0x040fe20000000000 */
[----:B------:R-:W-:Y:S01]  /*3fd0*/  FSEL R14, R21, -INF , !P3 ;  /* 0xff800000150e7808 */ /* 0x000fe20005800000 */
[C---:B------:R-:W-:Y:S01]  /*3fe0*/  VIADD R12, R2.reuse, 0x8 ;  /* 0x00000008020c7836 */ /* 0x040fe20000000000 */
[----:B------:R-:W-:Y:S01]  /*3ff0*/  FSEL R21, R23, -INF , !P1 ;  /* 0xff80000017157808 */ /* 0x000fe20004800000 */
[----:B------:R-:W-:Y:S01]  /*4000*/  VIADD R9, R2, 0x11 ;  /* 0x0000001102097836 */ /* 0x000fe20000000000 */
[----:B------:R-:W-:Y:S01]  /*4010*/  ISETP.GT.AND P1, PT, R18, R11, PT ;  /* 0x0000000b1200720c */ /* 0x000fe20003f24270 */
[----:B------:R-:W-:Y:S01]  /*4020*/  VIADD R10, R2, 0x10 ;  /* 0x00000010020a7836 */ /* 0x000fe20000000000 */
[----:B------:R-:W-:Y:S01]  /*4030*/  ISETP.GT.AND P2, PT, R18, R12, PT ;  /* 0x0000000c1200720c */ /* 0x000fe20003f44270 */
[----:B------:R-:W-:Y:S01]  /*4040*/  VIADD R13, R2, 0x19 ;  /* 0x00000019020d7836 */ /* 0x000fe20000000000 */
[----:B------:R-:W-:Y:S01]  /*4050*/  FSEL R15, R20, -INF , !P5 ;  /* 0xff800000140f7808 */ /* 0x000fe20006800000 */
[----:B------:R-:W-:Y:S01]  /*4060*/  VIADD R8, R2, 0x18 ;  /* 0x0000001802087836 */ /* 0x000fe20000000000 */
[----:B------:R-:W-:-:S02]  /*4070*/  FSEL R27, R35, -INF , !P1 ;  /* 0xff800000231b7808 */ /* 0x000fc40004800000 */
[C---:B------:R-:W-:Y:S02]  /*4080*/  ISETP.GT.AND P5, PT, R17.reuse, R12, PT ;  /* 0x0000000c1100720c */ /* 0x040fe40003fa4270 */
[----:B------:R-:W-:Y:S02]  /*4090*/  FSEL R26, R34, -INF , !P2 ;  /* 0xff800000221a7808 */ /* 0x000fe40005000000 */
[C---:B------:R-:W-:Y:S02]  /*40a0*/  ISETP.GT.AND P1, PT, R18.reuse, R9, PT ;  /* 0x000000091200720c */ /* 0x040fe40003f24270 */
        /* <DEDUP_REMOVED lines=8> */
[----:B------:R-:W-:-:S02]  /*4130*/  ISETP.GT.AND P3, PT, R17, R9, PT ;  /* 0x000000091100720c */ /* 0x000fc40003f64270 */
[-C--:B------:R-:W-:Y:S02]  /*4140*/  ISETP.GT.AND P2, PT, R18, R8.reuse, PT ;  /* 0x000000081200720c */ /* 0x080fe40003f44270 */
[----:B------:R-:W-:Y:S02]  /*4150*/  FSEL R5, R36, -INF , !P5 ;  /* 0xff80000024057808 */ /* 0x000fe40006800000 */
[----:B------:R-:W-:Y:S02]  /*4160*/  FSEL R31, R47, -INF , !P1 ;  /* 0xff8000002f1f7808 */ /* 0x000fe40004800000 */
[----:B------:R-:W-:Y:S02]  /*4170*/  FSEL R4, R37, -INF , !P3 ;  /* 0xff80000025047808 */ /* 0x000fe40005800000 */
[----:B------:R-:W-:Y:S02]  /*4180*/  ISETP.GT.AND P5, PT, R17, R8, PT ;  /* 0x000000081100720c */ /* 0x000fe40003fa4270 */
[----:B------:R-:W-:-:S02]  /*4190*/  FSEL R29, R46, -INF , !P2 ;  /* 0xff8000002e1d7808 */ /* 0x000fc40005000000 */
[----:B------:R-:W-:Y:S02]  /*41a0*/  ISETP.GT.U32.AND P1, PT, R132, R223, PT ;  /* 0x000000df8400720c */ /* 0x000fe40003f24070 */
[----:B------:R-:W-:Y:S02]  /*41b0*/  ISETP.GT.AND P3, PT, R17, R13, PT ;  /* 0x0000000d1100720c */ /* 0x000fe40003f64270 */
[-C--:B------:R-:W-:Y:S02]  /*41c0*/  ISETP.GE.AND P2, PT, R16, R230.reuse, PT ;  /* 0x000000e61000720c */ /* 0x080fe40003f46270 */
        /* <DEDUP_REMOVED lines=10> */
[-C--:B------:R-:W-:Y:S02]  /*4270*/  ISETP.GE.AND P3, PT, R9, R230.reuse, PT ;  /* 0x000000e60900720c */ /* 0x080fe40003f66270 */
[----:B------:R-:W-:Y:S02]  /*4280*/  ISETP.GE.AND P2, PT, R8, R230, PT ;  /* 0x000000e60800720c */ /* 0x000fe40003f46270 */
[----:B------:R-:W-:Y:S02]  /*4290*/  FSEL R25, R6, -INF , !P5 ;  /* 0xff80000006197808 */ /* 0x000fe40006800000 */
[----:B------:R-:W-:Y:S02]  /*42a0*/  ISETP.GE.AND P5, PT, R2, R231, PT ;  /* 0x000000e70200720c */ /* 0x000fe40003fa6270 */
[----:B------:R-:W-:-:S02]  /*42b0*/  FSEL R34, R4, -INF , !P3 ;  /* 0xff80000004227808 */ /* 0x000fc40005800000 */
[----:B------:R-:W-:Y:S02]  /*42c0*/  ISETP.GE.AND P6, PT, R13, R230, PT ;  /* 0x000000e60d00720c */ /* 0x000fe40003fc6270 */
[----:B------:R-:W-:Y:S02]  /*42d0*/  FSEL R35, R0, -INF , !P2 ;  /* 0xff80000000237808 */ /* 0x000fe40005000000 */
[----:B------:R-:W-:Y:S01]  /*42e0*/  FMNMX3.FTZ R14, R15, R23, R24, !PT ;  /* 0x000000170f0e7276 */ /* 0x000fe20007810018 */
[----:B------:R-:W-:Y:S08]  /*42f0*/  @!P1 BRA `(.L_x_1393) ;  /* 0x0000000000889947 */ /* 0x000ff00003800000 */
[----:B------:R-:W1:Y:S01]  /*4300*/  LDCU UR6, c[0x0][0x440] ;  /* 0x00008800ff0677ac */ /* 0x000e620008000800 */
[----:B------:R-:W-:-:S04]  /*4310*/  VIADD R0, R250, 0xfffffffe ;  /* 0xfffffffefa007836 */ /* 0x000fc80000000000 */
[C---:B------:R-:W-:Y:S02]  /*4320*/  IMAD R6, R0.reuse, UR4, RZ ;  /* 0x0000000400067c24 */ /* 0x040fe4000f8e02ff */
[----:B------:R-:W-:-:S04]  /*4330*/  IMAD.WIDE.U32 R4, R0, UR11, RZ ;  /* 0x0000000b00047c25 */ /* 0x000fc8000f8e00ff */
[----:B------:R-:W-:Y:S01]  /*4340*/  IMAD.IADD R0, R5, 0x1, R6 ;  /* 0x0000000105007824 */ /* 0x000fe200078e0206 */
[C---:B------:R-:W-:Y:S02]  /*4350*/  LEA R6, P1, R4.reuse, R252, 0x1 ;  /* 0x000000fc04067211 */ /* 0x040fe400078208ff */
[C---:B------:R-:W-:Y:S02]  /*4360*/  IADD3 R5, P3, PT, R4.reuse, UR15, RZ ;  /* 0x0000000f04057c10 */ /* 0x040fe4000ff7e0ff */
[----:B------:R-:W-:Y:S02]  /*4370*/  LEA.HI.X R7, R4, R251, R0, 0x1, P1 ;  /* 0x000000fb04077211 */ /* 0x000fe400008f0c00 */
[----:B-1----:R-:W-:Y:S02]  /*4380*/  ISETP.GE.AND P2, PT, R238, UR6, PT ;  /* 0x00000006ee007c0c */ /* 0x002fe4000bf46270 */
[----:B------:R-:W-:Y:S02]  /*4390*/  ISETP.GE.AND P1, PT, R234, UR6, PT ;  /* 0x00000006ea007c0c */ /* 0x000fe4000bf26270 */
[----:B------:R-:W-:-:S02]  /*43a0*/  IADD3.X R0, PT, PT, R0, UR14, RZ, P3, !PT ;  /* 0x0000000e00007c10 */ /* 0x000fc40009ffe4ff */
[----:B------:R-:W-:-:S04]  /*43b0*/  LEA R4, P3, R5, R252, 0x1 ;  /* 0x000000fc05047211 */ /* 0x000fc800078608ff */
[----:B------:R-:W-:-:S03]  /*43c0*/  LEA.HI.X R5, R5, R251, R0, 0x1, P3 ;  /* 0x000000fb05057211 */ /* 0x000fc600018f0c00 */
        /* <DEDUP_REMOVED lines=21> */
.L_x_1393:
[----:B------:R-:W-:Y:S01]  /*4520*/  FMNMX3.FTZ R0, R14, R25, R33, !PT ;  /* 0x000000190e007276 */ /* 0x000fe20007810021 */
[----:B------:R-:W2:Y:S01]  /*4530*/  LDCU UR7, c[0x0][0x45c] ;  /* 0x00008b80ff0777ac */ /* 0x000ea20008000800 */
[-C--:B------:R-:W-:Y:S01]  /*4540*/  ISETP.GE.AND P2, PT, R16, R231.reuse, PT ;  /* 0x000000e71000720c */ /* 0x080fe20003f46270 */
[----:B------:R-:W-:Y:S01]  /*4550*/  VIADD R217, R227, 0x8 ;  /* 0x00000008e3d97836 */ /* 0x000fe20000000000 */
[----:B------:R-:W-:Y:S02]  /*4560*/  ISETP.GE.AND P1, PT, R12, R231, PT ;  /* 0x000000e70c00720c */ /* 0x000fe40003f26270 */
[----:B------:R-:W-:Y:S02]  /*4570*/  FSEL R32, R20, -INF , !P6 ;  /* 0xff80000014207808 */ /* 0x000fe40007000000 */
[----:B------:R-:W-:Y:S02]  /*4580*/  FMNMX3.FTZ R0, R0, R34, R35, !PT ;  /* 0x0000002200007276 */ /* 0x000fe40007810023 */
[----:B-1----:R-:W-:-:S02]  /*4590*/  FSEL R6, R22, -INF , !P5 ;  /* 0xff80000016067808 */ /* 0x002fc40006800000 */
[----:B------:R-:W-:Y:S02]  /*45a0*/  FSEL R20, R21, -INF , !P2 ;  /* 0xff80000015147808 */ /* 0x000fe40005000000 */
[-C--:B------:R-:W-:Y:S02]  /*45b0*/  ISETP.GE.AND P3, PT, R11, R231.reuse, PT ;  /* 0x000000e70b00720c */ /* 0x080fe40003f66270 */
[-C--:B------:R-:W-:Y:S02]  /*45c0*/  ISETP.GE.AND P5, PT, R10, R231.reuse, PT ;  /* 0x000000e70a00720c */ /* 0x080fe40003fa6270 */
[----:B------:R-:W-:Y:S02]  /*45d0*/  FSEL R21, R26, -INF , !P1 ;  /* 0xff8000001a157808 */ /* 0x000fe40004800000 */
[----:B------:R-:W-:Y:S02]  /*45e0*/  FMNMX.FTZ R7, R32, R0, !PT ;  /* 0x0000000020077209 */ /* 0x000fe40007810000 */
[----:B------:R-:W-:-:S02]  /*45f0*/  ISETP.GE.AND P2, PT, R9, R231, PT ;  /* 0x000000e70900720c */ /* 0x000fc40003f46270 */
[-C--:B------:R-:W-:Y:S01]  /*4600*/  ISETP.GE.AND P1, PT, R8, R231.reuse, PT ;  /* 0x000000e70800720c */ /* 0x080fe20003f26270 */
[----:B------:R-:W1:Y:S01]  /*4610*/  SHFL.BFLY PT, R5, R7, 0x2, 0x1f ;  /* 0x0c401f0007057f89 */ /* 0x000e6200000e0000 */
[----:B------:R-:W-:Y:S02]  /*4620*/  FSEL R22, R27, -INF , !P3 ;  /* 0xff8000001b167808 */ /* 0x000fe40005800000 */
[----:B------:R-:W-:Y:S02]  /*4630*/  FSEL R26, R28, -INF , !P5 ;  /* 0xff8000001c1a7808 */ /* 0x000fe40006800000 */
[----:B------:R-:W-:Y:S02]  /*4640*/  FMNMX3.FTZ R0, R6, R20, R21, !PT ;  /* 0x0000001406007276 */ /* 0x000fe40007810015 */
[----:B------:R-:W-:Y:S02]  /*4650*/  ISETP.GE.AND P3, PT, R13, R231, PT ;  /* 0x000000e70d00720c */ /* 0x000fe40003f66270 */
[----:B------:R-:W-:-:S02]  /*4660*/  FSEL R27, R30, -INF , !P2 ;  /* 0xff8000001e1b7808 */ /* 0x000fc40005000000 */
[----:B------:R-:W-:Y:S02]  /*4670*/  FSEL R29, R29, -INF , !P1 ;  /* 0xff8000001d1d7808 */ /* 0x000fe40004800000 */
[----:B------:R-:W-:Y:S02]  /*4680*/  FMNMX3.FTZ R0, R0, R22, R26, !PT ;  /* 0x0000001600007276 */ /* 0x000fe4000781001a */
[----:B------:R-:W-:Y:S02]  /*4690*/  FSEL R31, R31, -INF , !P3 ;  /* 0xff8000001f1f7808 */ /* 0x000fe40005800000 */
[----:B------:R-:W-:Y:S02]  /*46a0*/  FMNMX3.FTZ R0, R0, R27, R29, !PT ;  /* 0x0000001b00007276 */ /* 0x000fe4000781001d */
[----:B------:R-:W-:Y:S02]  /*46b0*/  VIMNMX R228, PT, PT, R19, R84, PT ;  /* 0x0000005413e47248 */ /* 0x000fe40003fe0100 */
[----:B------:R-:W-:-:S02]  /*46c0*/  FMNMX.FTZ R0, R31, R0, !PT ;  /* 0x000000001f007209 */ /* 0x000fc40007810000 */
[----:B------:R-:W-:Y:S02]  /*46d0*/  VIADDMNMX R229, R19, 0x8, R84, PT ;  /* 0x0000000813e57846 */ /* 0x000fe40003800154 */
[----:B-1----:R-:W-:Y:S01]  /*46e0*/  FMNMX.FTZ R14, R7, R5, !PT ;  /* 0x00000005070e7209 */ /* 0x002fe20007810000 */
[----:B------:R-:W1:Y:S01]  /*46f0*/  SHFL.BFLY PT, R4, R0, 0x2, 0x1f ;  /* 0x0c401f0000047f89 */ /* 0x000e6200000e0000 */
[----:B------:R-:W-:Y:S02]  /*4700*/  ISETP.GT.AND P6, PT, R227, R2, PT ;  /* 0x00000002e300720c */ /* 0x000fe40003fc4270 */
[C---:B------:R-:W-:Y:S01]  /*4710*/  ISETP.GE.AND P3, PT, R2.reuse, R228, PT ;  /* 0x000000e40200720c */ /* 0x040fe20003f66270 */
[----:B------:R-:W3:Y:S01]  /*4720*/  SHFL.BFLY PT, R5, R14, 0x1, 0x1f ;  /* 0x0c201f000e057f89 */ /* 0x000ee200000e0000 */
[----:B------:R-:W-:Y:S02]  /*4730*/  ISETP.GT.AND P5, PT, R217, R2, PT ;  /* 0x00000002d900720c */ /* 0x000fe40003fa4270 */
[----:B------:R-:W-:-:S02]  /*4740*/  ISETP.GE.AND P2, PT, R2, R229, PT ;  /* 0x000000e50200720c */ /* 0x000fc40003f46270 */
[----:B-1----:R-:W-:Y:S02]  /*4750*/  FMNMX.FTZ R0, R0, R4, !PT ;  /* 0x0000000400007209 */ /* 0x002fe40007810000 */
[----:B---3--:R-:W-:-:S03]  /*4760*/  FMNMX.FTZ R134, R14, R5, !PT ;  /* 0x000000050e867209 */ /* 0x008fc60007810000 */
[----:B------:R-:W1:Y:S01]  /*4770*/  SHFL.BFLY PT, R7, R0, 0x1, 0x1f ;  /* 0x0c201f0000077f89 */ /* 0x000e6200000e0000 */
[C---:B------:R-:W-:Y:S01]  /*4780*/  FSETP.NEU.FTZ.AND P1, PT, R134.reuse, -INF , PT ;  /* 0xff8000008600780b */ /* 0x040fe20003f3d000 */
[----:B--2---:R-:W-:-:S05]  /*4790*/  FMUL.FTZ R4, R134, UR7 ;  /* 0x0000000786047c20 */ /* 0x004fca0008410000 */
[----:B------:R-:W-:-:S05]  /*47a0*/  FSEL R14, R4, RZ, P1 ;  /* 0x000000ff040e7208 */ /* 0x000fca0000800000 */
[----:B------:R-:W-:-:S04]  /*47b0*/  FFMA.FTZ R4, R15, UR7, -R14 ;  /* 0x000000070f047c23 */ /* 0x000fc8000801080e */
[----:B------:R2:W-:Y:S01]  /*47c0*/  MUFU.EX2 R211, R4 ;  /* 0x0000000400d37308 */ /* 0x0005e20000000800 */
[----:B-1----:R-:W-:Y:S01]  /*47d0*/  FMNMX.FTZ R137, R0, R7, !PT ;  /* 0x0000000700897209 */ /* 0x002fe20007810000 */
[----:B------:R-:W-:-:S03]  /*47e0*/  FFMA.FTZ R0, R23, UR7, -R14 ;  /* 0x0000000717007c23 */ /* 0x000fc6000801080e */
[----:B------:R-:W-:-:S03]  /*47f0*/  FSETP.NEU.FTZ.AND P1, PT, R137, -INF , PT ;  /* 0xff8000008900780b */ /* 0x000fc60003f3d000 */
[----:B------:R1:W-:Y:S01]  /*4800*/  MUFU.EX2 R209, R0 ;  /* 0x0000000000d17308 */ /* 0x0003e20000000800 */
[----:B--2---:R-:W-:-:S07]  /*4810*/  FFMA.FTZ R4, R24, UR7, -R14 ;  /* 0x0000000718047c23 */ /* 0x004fce000801080e */
[----:B------:R2:W-:Y:S01]  /*4820*/  MUFU.EX2 R210, R4 ;  /* 0x0000000400d27308 */ /* 0x0005e20000000800 */
[----:B-1----:R-:W-:-:S05]  /*4830*/  FMUL.FTZ R0, R137, UR7 ;  /* 0x0000000789007c20 */ /* 0x002fca0008410000 */
[----:B------:R-:W-:Y:S01]  /*4840*/  FSEL R15, R0, RZ, P1 ;  /* 0x000000ff000f7208 */ /* 0x000fe20000800000 */
[----:B------:R-:W-:Y:S01]  /*4850*/  FFMA.FTZ R0, R25, UR7, -R14 ;  /* 0x0000000719007c23 */ /* 0x000fe2000801080e */
[----:B------:R-:W-:-:S03]  /*4860*/  ISETP.GT.AND P1, PT, R227, R16, PT ;  /* 0x00000010e300720c */ /* 0x000fc60003f24270 */
[----:B--2---:R-:W-:Y:S01]  /*4870*/  FFMA.FTZ R4, R6, UR7, -R15 ;  /* 0x0000000706047c23 */ /* 0x004fe2000801080f */
[----:B------:R1:W2:Y:S01]  /*4880*/  MUFU.EX2 R222, R0 ;  /* 0x0000000000de7308 */ /* 0x0002a20000000800 */
[----:B------:R-:W-:Y:S02]  /*4890*/  FSEL R2, R49, -INF , !P1 ;  /* 0xff80000031027808 */ /* 0x000fe40004800000 */
[----:B------:R-:W-:-:S05]  /*48a0*/  ISETP.GT.AND P1, PT, R227, R12, PT ;  /* 0x0000000ce300720c */ /* 0x000fca0003f24270 */
[----:B------:R3:W-:Y:S01]  /*48b0*/  MUFU.EX2 R204, R4 ;  /* 0x0000000400cc7308 */ /* 0x0007e20000000800 */
[----:B-1----:R-:W-:Y:S02]  /*48c0*/  LOP3.LUT R0, R86, 0x200, R98, 0xf8, !PT ;  /* 0x0000020056007812 */ /* 0x002fe400078ef862 */
[----:B--2---:R-:W-:Y:S02]  /*48d0*/  F2FP.BF16.F32.PACK_AB R6, R222, R210 ;  /* 0x000000d2de06723e */ /* 0x004fe400000010ff */
[----:B------:R-:W-:Y:S01]  /*48e0*/  LEA R212, R0, UR5, 0x1 ;  /* 0x0000000500d47c11 */ /* 0x000fe2000f8e08ff */
[--C-:B------:R-:W-:Y:S01]  /*48f0*/  FFMA.FTZ R0, R20, UR7, -R15.reuse ;  /* 0x0000000714007c23 */ /* 0x100fe2000801080f */
[----:B---3--:R-:W-:-:S03]  /*4900*/  FFMA.FTZ R4, R22, UR7, -R15 ;  /* 0x0000000716047c23 */ /* 0x008fc6000801080f */
[----:B------:R1:W2:Y:S01]  /*4910*/  MUFU.EX2 R203, R0 ;  /* 0x0000000000cb7308 */ /* 0x0002a20000000800 */
[----:B------:R-:W-:Y:S01]  /*4920*/  IMAD R220, R3, 0x2, R212 ;  /* 0x0000000203dc7824 */ /* 0x000fe200078e02d4 */
[----:B------:R-:W-:Y:S01]  /*4930*/  LDSM.16.MT88.4 R36, [R212+0xa000] ;  /* 0x00a00000d424783b */ /* 0x000fe20000004200 */
[C---:B------:R-:W-:Y:S02]  /*4940*/  VIADD R76, R212.reuse, 0xa040 ;  /* 0x0000a040d44c7836 */ /* 0x040fe40000000000 */
[----:B------:R-:W-:Y:S01]  /*4950*/  VIADD R249, R212, 0xa000 ;  /* 0x0000a000d4f97836 */ /* 0x000fe20000000000 */
[----:B------:R-:W-:Y:S02]  /*4960*/  LDSM.16.MT88.4 R68, [R220+0xa000] ;  /* 0x00a00000dc44783b */ /* 0x000fe40000004200 */
[----:B------:R3:W-:Y:S02]  /*4970*/  MUFU.EX2 R205, R4 ;  /* 0x0000000400cd7308 */ /* 0x0007e40000000800 */
[----:B------:R-:W-:Y:S04]  /*4980*/  LDSM.16.MT88.4 R116, [R212+0xb000] ;  /* 0x00b00000d474783b */ /* 0x000fe80000004200 */
[----:B------:R-:W-:Y:S01]  /*4990*/  LDSM.16.MT88.4 R172, [R220+0xb000] ;  /* 0x00b00000dcac783b */ /* 0x000fe20000004200 */
[----:B-1----:R-:W-:Y:S01]  /*49a0*/  FFMA.FTZ R0, R21, UR7, -R15 ;  /* 0x0000000715007c23 */ /* 0x002fe2000801080f */
[----:B--2---:R-:W-:-:S02]  /*49b0*/  F2FP.BF16.F32.PACK_AB R5, R203, R204 ;  /* 0x000000cccb05723e */ /* 0x004fc400000010ff */
[----:B------:R-:W-:Y:S01]  /*49c0*/  LDSM.16.MT88.4 R152, [R212+0xa800] ;  /* 0x00a80000d498783b */ /* 0x000fe20000004200 */
[----:B------:R1:W2:Y:S03]  /*49d0*/  MUFU.EX2 R202, R0 ;  /* 0x0000000000ca7308 */ /* 0x0002a60000000800 */
[----:B------:R-:W-:Y:S01]  /*49e0*/  LDSM.16.MT88.4 R80, [R212+0xb800] ;  /* 0x00b80000d450783b */ /* 0x000fe20000004200 */
[----:B---3--:R-:W-:Y:S02]  /*49f0*/  FSEL R4, R48, -INF , !P6 ;  /* 0xff80000030047808 */ /* 0x008fe40007000000 */
[----:B------:R-:W-:Y:S02]  /*4a00*/  ISETP.GE.AND P6, PT, R16, R228, PT ;  /* 0x000000e41000720c */ /* 0x000fe40003fc6270 */
[----:B------:R-:W-:Y:S02]  /*4a10*/  FSEL R135, R4, -INF , !P3 ;  /* 0xff80000004877808 */ /* 0x000fe40005800000 */
[----:B------:R-:W-:-:S02]  /*4a20*/  FSEL R20, R2, -INF , !P6 ;  /* 0xff80000002147808 */ /* 0x000fc40007000000 */
[----:B------:R-:W-:Y:S02]  /*4a30*/  ISETP.GE.AND P3, PT, R12, R228, PT ;  /* 0x000000e40c00720c */ /* 0x000fe40003f66270 */
[----:B------:R-:W-:Y:S02]  /*4a40*/  ISETP.GT.AND P6, PT, R227, R11, PT ;  /* 0x0000000be300720c */ /* 0x000fe40003fc4270 */
[----:B------:R-:W-:Y:S01]  /*4a50*/  FSEL R2, R52, -INF , !P1 ;  /* 0xff80000034027808 */ /* 0x000fe20004800000 */
[----:B-1----:R-:W-:Y:S01]  /*4a60*/  IMAD R0, R85, 0x2, R212 ;  /* 0x0000000255007824 */ /* 0x002fe200078e02d4 */
[----:B------:R-:W-:Y:S02]  /*4a70*/  ISETP.GT.AND P1, PT, R227, R10, PT ;  /* 0x0000000ae300720c */ /* 0x000fe40003f24270 */
[----:B------:R-:W-:Y:S01]  /*4a80*/  FSEL R21, R2, -INF , !P3 ;  /* 0xff80000002157808 */ /* 0x000fe20005800000 */
[----:B------:R-:W-:Y:S01]  /*4a90*/  IMAD R219, R3, 0x2, R0 ;  /* 0x0000000203db7824 */ /* 0x000fe200078e0200 */
[----:B------:R-:W-:Y:S01]  /*4aa0*/  FSEL R19, R53, -INF , !P6 ;  /* 0xff80000035137808 */ /* 0x000fe20007000000 */
[----:B------:R-:W-:Y:S01]  /*4ab0*/  LDSM.16.MT88.4 R84, [R0+0xa000] ;  /* 0x00a000000054783b */ /* 0x000fe20000004200 */
[----:B------:R-:W-:-:S02]  /*4ac0*/  ISETP.GE.AND P3, PT, R11, R228, PT ;  /* 0x000000e40b00720c */ /* 0x000fc40003f66270 */
[-C--:B------:R-:W-:Y:S01]  /*4ad0*/  ISETP.GE.AND P6, PT, R10, R228.reuse, PT ;  /* 0x000000e40a00720c */ /* 0x080fe20003fc6270 */
[----:B------:R1:W-:Y:S01]  /*4ae0*/  LDSM.16.MT88.4 R128, [R0+0xb000] ;  /* 0x00b000000080783b */ /* 0x0003e20000004200 */
[----:B------:R-:W-:Y:S02]  /*4af0*/  FSEL R2, R64, -INF , !P1 ;  /* 0xff80000040027808 */ /* 0x000fe40004800000 */
[----:B------:R-:W-:Y:S01]  /*4b00*/  ISETP.GT.AND P1, PT, R227, R9, PT ;  /* 0x00000009e300720c */ /* 0x000fe20003f24270 */
[----:B------:R-:W-:Y:S01]  /*4b10*/  LDSM.16.MT88.4 R100, [R219+0xa000] ;  /* 0x00a00000db64783b */ /* 0x000fe20000004200 */
[----:B------:R-:W-:Y:S02]  /*4b20*/  FSEL R19, R19, -INF , !P3 ;  /* 0xff80000013137808 */ /* 0x000fe40005800000 */
[----:B------:R-:W-:Y:S01]  /*4b30*/  FSEL R22, R2, -INF , !P6 ;  /* 0xff80000002167808 */ /* 0x000fe20007000000 */
[----:B------:R-:W-:Y:S01]  /*4b40*/  LDSM.16.MT88.4 R176, [R219+0xb000] ;  /* 0x00b00000dbb0783b */ /* 0x000fe20000004200 */
[----:B------:R-:W-:-:S02]  /*4b50*/  ISETP.GE.AND P3, PT, R9, R228, PT ;  /* 0x000000e40900720c */ /* 0x000fc40003f66270 */
[----:B------:R-:W-:Y:S02]  /*4b60*/  FSEL R2, R65, -INF , !P1 ;  /* 0xff80000041027808 */ /* 0x000fe40004800000 */
[C---:B------:R-:W-:Y:S02]  /*4b70*/  ISETP.GT.AND P6, PT, R227.reuse, R8, PT ;  /* 0x00000008e300720c */ /* 0x040fe40003fc4270 */
[----:B------:R-:W-:Y:S02]  /*4b80*/  ISETP.GT.AND P1, PT, R227, R13, PT ;  /* 0x0000000de300720c */ /* 0x000fe40003f24270 */
[----:B------:R-:W-:Y:S02]  /*4b90*/  FSEL R23, R2, -INF , !P3 ;  /* 0xff80000002177808 */ /* 0x000fe40005800000 */
[----:B------:R-:W-:Y:S02]  /*4ba0*/  ISETP.GE.AND P3, PT, R8, R228, PT ;  /* 0x000000e40800720c */ /* 0x000fe40003f66270 */
[----:B------:R-:W-:-:S02]  /*4bb0*/  FSEL R2, R60, -INF , !P6 ;  /* 0xff8000003c027808 */ /* 0x000fc40007000000 */
[----:B------:R-:W-:Y:S02]  /*4bc0*/  ISETP.GE.AND P6, PT, R13, R228, PT ;  /* 0x000000e40d00720c */ /* 0x000fe40003fc6270 */
[----:B-1----:R-:W-:Y:S02]  /*4bd0*/  FSEL R0, R61, -INF , !P1 ;  /* 0xff8000003d007808 */ /* 0x002fe40004800000 */
[----:B------:R-:W-:Y:S02]  /*4be0*/  ISETP.GT.AND P1, PT, R217, R16, PT ;  /* 0x00000010d900720c */ /* 0x000fe40003f24270 */
[----:B------:R-:W-:Y:S02]  /*4bf0*/  FSEL R24, R2, -INF , !P3 ;  /* 0xff80000002187808 */ /* 0x000fe40005800000 */
[----:B------:R-:W-:Y:S02]  /*4c00*/  FSEL R25, R0, -INF , !P6 ;  /* 0xff80000000197808 */ /* 0x000fe40007000000 */
[----:B------:R-:W-:-:S02]  /*4c10*/  FSEL R2, R50, -INF , !P5 ;  /* 0xff80000032027808 */ /* 0x000fc40006800000 */
[-C--:B------:R-:W-:Y:S02]  /*4c20*/  ISETP.GE.AND P3, PT, R16, R229.reuse, PT ;  /* 0x000000e51000720c */ /* 0x080fe40003f66270 */
[----:B------:R-:W-:Y:S02]  /*4c30*/  ISETP.GT.AND P6, PT, R217, R12, PT ;  /* 0x0000000cd900720c */ /* 0x000fe40003fc4270 */
[----:B------:R-:W-:Y:S02]  /*4c40*/  FSEL R0, R51, -INF , !P1 ;  /* 0xff80000033007808 */ /* 0x000fe40004800000 */
[----:B------:R-:W-:Y:S02]  /*4c50*/  FSEL R52, R2, -INF , !P2 ;  /* 0xff80000002347808 */ /* 0x000fe40005000000 */
[----:B------:R-:W-:Y:S02]  /*4c60*/  ISETP.GE.AND P5, PT, R12, R229, PT ;  /* 0x000000e50c00720c */ /* 0x000fe40003fa6270 */
[----:B------:R-:W-:-:S02]  /*4c70*/  FSEL R53, R0, -INF , !P3 ;  /* 0xff80000000357808 */ /* 0x000fc40005800000 */
[----:B------:R-:W-:Y:S02]  /*4c80*/  FSEL R2, R54, -INF , !P6 ;  /* 0xff80000036027808 */ /* 0x000fe40007000000 */
[----:B------:R-:W-:Y:S02]  /*4c90*/  FMNMX3.FTZ R0, R135, R20, R21, !PT ;  /* 0x0000001487007276 */ /* 0x000fe40007810015 */
[----:B------:R-:W-:Y:S02]  /*4ca0*/  FSEL R54, R2, -INF , !P5 ;  /* 0xff80000002367808 */ /* 0x000fe40006800000 */
[----:B------:R-:W-:Y:S01]  /*4cb0*/  FMNMX3.FTZ R2, R0, R19, R22, !PT ;  /* 0x0000001300027276 */ /* 0x000fe20007810016 */
[----:B------:R-:W-:Y:S01]  /*4cc0*/  FFMA.FTZ R0, R33, UR7, -R14 ;  /* 0x0000000721007c23 */ /* 0x000fe2000801080e */
[C---:B------:R-:W-:Y:S02]  /*4cd0*/  ISETP.GT.AND P2, PT, R217.reuse, R11, PT ;  /* 0x0000000bd900720c */ /* 0x040fe40003f44270 */
[----:B------:R-:W-:Y:S01]  /*4ce0*/  FMNMX3.FTZ R2, R2, R23, R24, !PT ;  /* 0x0000001702027276 */ /* 0x000fe20007810018 */
[----:B------:R1:W-:Y:S01]  /*4cf0*/  MUFU.EX2 R208, R0 ;  /* 0x0000000000d07308 */ /* 0x0003e20000000800 */
[----:B------:R-:W-:-:S02]  /*4d00*/  ISETP.GT.AND P3, PT, R217, R10, PT ;  /* 0x0000000ad900720c */ /* 0x000fc40003f64270 */
[-C--:B------:R-:W-:Y:S02]  /*4d10*/  ISETP.GE.AND P6, PT, R10, R229.reuse, PT ;  /* 0x000000e50a00720c */ /* 0x080fe40003fc6270 */
[----:B------:R-:W-:Y:S02]  /*4d20*/  ISETP.GE.AND P1, PT, R11, R229, PT ;  /* 0x000000e50b00720c */ /* 0x000fe40003f26270 */
[----:B------:R-:W-:Y:S02]  /*4d30*/  FSEL R10, R55, -INF , !P2 ;  /* 0xff800000370a7808 */ /* 0x000fe40005000000 */
[C---:B------:R-:W-:Y:S02]  /*4d40*/  ISETP.GT.AND P2, PT, R217.reuse, R9, PT ;  /* 0x00000009d900720c */ /* 0x040fe40003f44270 */
[----:B------:R-:W-:Y:S02]  /*4d50*/  FSEL R55, R10, -INF , !P1 ;  /* 0xff8000000a377808 */ /* 0x000fe40004800000 */
[----:B------:R-:W-:-:S02]  /*4d60*/  ISETP.GT.AND P1, PT, R217, R8, PT ;  /* 0x00000008d900720c */ /* 0x000fc40003f24270 */
[----:B------:R-:W-:Y:S02]  /*4d70*/  FSEL R12, R66, -INF , !P3 ;  /* 0xff800000420c7808 */ /* 0x000fe40005800000 */
[----:B-1----:R-:W-:Y:S01]  /*4d80*/  FMNMX.FTZ R0, R25, R2, !PT ;  /* 0x0000000219007209 */ /* 0x002fe20007810000 */
[--C-:B------:R-:W-:Y:S01]  /*4d90*/  FFMA.FTZ R2, R34, UR7, -R14.reuse ;  /* 0x0000000722027c23 */ /* 0x100fe2000801080e */
[----:B------:R-:W-:Y:S02]  /*4da0*/  FSEL R11, R67, -INF , !P2 ;  /* 0xff800000430b7808 */ /* 0x000fe40005000000 */
[-C--:B------:R-:W-:Y:S01]  /*4db0*/  ISETP.GE.AND P5, PT, R9, R229.reuse, PT ;  /* 0x000000e50900720c */ /* 0x080fe20003fa6270 */
[----:B------:R1:W3:Y:S01]  /*4dc0*/  MUFU.EX2 R207, R2 ;  /* 0x0000000200cf7308 */ /* 0x0002e20000000800 */
[----:B------:R-:W4:Y:S01]  /*4dd0*/  SHFL.BFLY PT, R16, R0, 0x2, 0x1f ;  /* 0x0c401f0000107f89 */ /* 0x000f2200000e0000 */
[----:B------:R-:W-:Y:S01]  /*4de0*/  ISETP.GE.AND P3, PT, R8, R229, PT ;  /* 0x000000e50800720c */ /* 0x000fe20003f66270 */
[----:B------:R-:W-:Y:S01]  /*4df0*/  FFMA.FTZ R8, R32, UR7, -R14 ;  /* 0x0000000720087c23 */ /* 0x000fe2000801080e */
[----:B------:R-:W-:-:S02]  /*4e00*/  ISETP.GT.AND P2, PT, R217, R13, PT ;  /* 0x0000000dd900720c */ /* 0x000fc40003f44270 */
[----:B------:R-:W-:Y:S02]  /*4e10*/  FSEL R10, R62, -INF , !P1 ;  /* 0xff8000003e0a7808 */ /* 0x000fe40004800000 */
[----:B------:R-:W-:Y:S01]  /*4e20*/  FSEL R180, R12, -INF , !P6 ;  /* 0xff8000000cb47808 */ /* 0x000fe20007000000 */
[----:B------:R4:W-:Y:S01]  /*4e30*/  MUFU.EX2 R201, R8 ;  /* 0x0000000800c97308 */ /* 0x0009e20000000800 */
[----:B------:R-:W-:Y:S02]  /*4e40*/  ISETP.GE.AND P1, PT, R13, R229, PT ;  /* 0x000000e50d00720c */ /* 0x000fe40003f26270 */
[----:B------:R-:W-:Y:S02]  /*4e50*/  FSEL R9, R63, -INF , !P2 ;  /* 0xff8000003f097808 */ /* 0x000fe40005000000 */
[----:B------:R-:W-:Y:S02]  /*4e60*/  FSEL R181, R11, -INF , !P5 ;  /* 0xff8000000bb57808 */ /* 0x000fe40006800000 */
[----:B------:R-:W-:Y:S01]  /*4e70*/  FSEL R182, R10, -INF , !P3 ;  /* 0xff8000000ab67808 */ /* 0x000fe20005800000 */
[----:B-1----:R-:W-:Y:S01]  /*4e80*/  FFMA.FTZ R2, R35, UR7, -R14 ;  /* 0x0000000723027c23 */ /* 0x002fe2000801080e */
[----:B------:R-:W-:Y:S01]  /*4e90*/  FSEL R183, R9, -INF , !P1 ;  /* 0xff80000009b77808 */ /* 0x000fe20004800000 */
[----:B------:R-:W-:Y:S01]  /*4ea0*/  FFMA.FTZ R10, R26, UR7, -R15 ;  /* 0x000000071a0a7c23 */ /* 0x000fe2000801080f */
[----:B------:R-:W-:Y:S01]  /*4eb0*/  F2FP.BF16.F32.PACK_AB R4, R209, R211 ;  /* 0x000000d3d104723e */ /* 0x000fe200000010ff */
[----:B------:R1:W5:Y:S01]  /*4ec0*/  MUFU.EX2 R206, R2 ;  /* 0x0000000200ce7308 */ /* 0x0003620000000800 */
[----:B--2---:R-:W-:-:S02]  /*4ed0*/  F2FP.BF16.F32.PACK_AB R7, R205, R202 ;  /* 0x000000cacd07723e */ /* 0x004fc400000010ff */
[----:B---3--:R-:W-:Y:S02]  /*4ee0*/  F2FP.BF16.F32.PACK_AB R124, R207, R208 ;  /* 0x000000d0cf7c723e */ /* 0x008fe400000010ff */
[----:B----4-:R-:W-:Y:S01]  /*4ef0*/  FMNMX.FTZ R8, R0, R16, !PT ;  /* 0x0000001000087209 */ /* 0x010fe20007810000 */
[----:B------:R-:W-:Y:S02]  /*4f00*/  FFMA.FTZ R0, R27, UR7, -R15 ;  /* 0x000000071b007c23 */ /* 0x000fe4000801080f */
[----:B------:R2:W-:Y:S01]  /*4f10*/  MUFU.EX2 R133, R10 ;  /* 0x0000000a00857308 */ /* 0x0005e20000000800 */
[C---:B------:R-:W-:Y:S01]  /*4f20*/  HMMA.16816.F32.BF16 R144, R4.reuse, R36, RZ ;  /* 0x000000240490723c */ /* 0x040fe200000418ff */
[----:B------:R-:W3:Y:S06]  /*4f30*/  SHFL.BFLY PT, R12, R8, 0x1, 0x1f ;  /* 0x0c201f00080c7f89 */ /* 0x000eec00000e0000 */
[----:B------:R4:W3:Y:S01]  /*4f40*/  MUFU.EX2 R138, R0 ;  /* 0x00000000008a7308 */ /* 0x0008e20000000800 */
[----:B-1----:R-:W-:Y:S01]  /*4f50*/  FMNMX3.FTZ R2, R52, R53, R54, !PT ;  /* 0x0000003534027276 */ /* 0x002fe20007810036 */
[----:B------:R-:W-:Y:S01]  /*4f60*/  HMMA.16816.F32.BF16 R160, R4, R68, RZ ;  /* 0x0000004404a0723c */ /* 0x000fe200000418ff */
[----:B-----5:R-:W-:-:S02]  /*4f70*/  F2FP.BF16.F32.PACK_AB R126, R201, R206 ;  /* 0x000000cec97e723e */ /* 0x020fc400000010ff */
[----:B------:R-:W-:-:S04]  /*4f80*/  FMNMX3.FTZ R2, R2, R55, R180, !PT ;  /* 0x0000003702027276 */ /* 0x000fc800078100b4 */
[----:B------:R-:W-:Y:S01]  /*4f90*/  FMNMX3.FTZ R2, R2, R181, R182, !PT ;  /* 0x000000b502027276 */ /* 0x000fe200078100b6 */
[----:B--2---:R-:W-:Y:S01]  /*4fa0*/  FFMA.FTZ R10, R29, UR7, -R15 ;  /* 0x000000071d0a7c23 */ /* 0x004fe2000801080f */
[C---:B------:R-:W-:Y:S02]  /*4fb0*/  HMMA.16816.F32.BF16 R40, R4.reuse, R84, RZ ;  /* 0x000000540428723c */ /* 0x040fe400000418ff */
[----:B------:R-:W-:Y:S01]  /*4fc0*/  FMNMX.FTZ R9, R183, R2, !PT ;  /* 0x00000002b7097209 */ /* 0x000fe20007810000 */
[----:B------:R1:W-:Y:S01]  /*4fd0*/  MUFU.EX2 R200, R10 ;  /* 0x0000000a00c87308 */ /* 0x0003e20000000800 */
[----:B------:R-:W-:Y:S02]  /*4fe0*/  VIADD R2, R212, 0xa020 ;  /* 0x0000a020d4027836 */ /* 0x000fe40000000000 */
[----:B----4-:R-:W-:Y:S01]  /*4ff0*/  IMAD.MOV.U32 R0, RZ, RZ, R76 ;  /* 0x000000ffff007224 */ /* 0x010fe200078e004c */
[----:B------:R-:W2:Y:S01]  /*5000*/  SHFL.BFLY PT, R11, R9, 0x2, 0x1f ;  /* 0x0c401f00090b7f89 */ /* 0x000ea200000e0000 */
[C---:B------:R-:W-:Y:S01]  /*5010*/  @P4 VIADD R0, R249.reuse, 0xffffffc0 ;  /* 0xffffffc0f9004836 */ /* 0x040fe20000000000 */
[----:B---3--:R-:W-:Y:S01]  /*5020*/  FMNMX.FTZ R136, R8, R12, !PT ;  /* 0x0000000c08887209 */ /* 0x008fe20007810000 */
[----:B------:R-:W-:Y:S01]  /*5030*/  HMMA.16816.F32.BF16 R56, R4, R100, RZ ;  /* 0x000000640438723c */ /* 0x000fe200000418ff */
[----:B------:R-:W-:Y:S01]  /*5040*/  @P0 VIADD R2, R249, 0xffffffe0 ;  /* 0xffffffe0f9020836 */ /* 0x000fe20000000000 */
[----:B------:R-:W-:Y:S01]  /*5050*/  F2FP.BF16.F32.PACK_AB R125, R138, R133 ;  /* 0x000000858a7d723e */ /* 0x000fe200000010ff */
[----:B------:R-:W-:-:S02]  /*5060*/  IMAD R218, R3, 0x2, R0 ;  /* 0x0000000203da7824 */ /* 0x000fc400078e0200 */
[C---:B------:R-:W-:Y:S01]  /*5070*/  FMUL.FTZ R3, R136.reuse, UR7 ;  /* 0x0000000788037c20 */ /* 0x040fe20008410000 */
[----:B------:R-:W-:Y:S01]  /*5080*/  FSETP.NEU.FTZ.AND P1, PT, R136, -INF , PT ;  /* 0xff8000008800780b */ /* 0x000fe20003f3d000 */
[----:B------:R-:W-:Y:S01]  /*5090*/  LDSM.16.MT88.4 R48, [R0+0x800] ;  /* 0x000800000030783b */ /* 0x000fe20000004200 */
[C---:B------:R-:W-:Y:S02]  /*50a0*/  HMMA.16816.F32.BF16 R72, R4.reuse, R116, RZ ;  /* 0x000000740448723c */ /* 0x040fe400000418ff */
[----:B------:R-:W-:Y:S01]  /*50b0*/  FSEL R3, R3, RZ, P1 ;  /* 0x000000ff03037208 */ /* 0x000fe20000800000 */
[----:B-1----:R-:W-:Y:S01]  /*50c0*/  FFMA.FTZ R10, R31, UR7, -R15 ;  /* 0x000000071f0a7c23 */ /* 0x002fe2000801080f */
[----:B------:R1:W-:Y:S03]  /*50d0*/  LDSM.16.MT88.4 R112, [R0+0x1800] ;  /* 0x001800000070783b */ /* 0x0003e60000004200 */
[----:B------:R3:W4:Y:S01]  /*50e0*/  MUFU.EX2 R139, R10 ;  /* 0x0000000a008b7308 */ /* 0x0007220000000800 */
[----:B------:R-:W-:Y:S01]  /*50f0*/  LDSM.16.MT88.4 R168, [R2+0x800] ;  /* 0x0008000002a8783b */ /* 0x000fe20000004200 */
[----:B------:R-:W-:Y:S01]  /*5100*/  HMMA.16816.F32.BF16 R88, R4, R172, RZ ;  /* 0x000000ac0458723c */ /* 0x000fe200000418ff */
[----:B------:R-:W-:-:S02]  /*5110*/  FFMA.FTZ R8, R22, UR7, -R3 ;  /* 0x0000000716087c23 */ /* 0x000fc40008010803 */
[----:B------:R-:W-:Y:S01]  /*5120*/  LDSM.16.MT88.4 R64, [R218+0x800] ;  /* 0x00080000da40783b */ /* 0x000fe20000004200 */
[----:B--2---:R-:W-:Y:S02]  /*5130*/  FMNMX.FTZ R9, R9, R11, !PT ;  /* 0x0000000b09097209 */ /* 0x004fe40007810000 */
[----:B------:R2:W-:Y:S01]  /*5140*/  MUFU.EX2 R13, R8 ;  /* 0x00000008000d7308 */ /* 0x0005e20000000800 */
[----:B------:R-:W-:Y:S01]  /*5150*/  LDSM.16.MT88.4 R96, [R2+0x1800] ;  /* 0x001800000260783b */ /* 0x000fe20000004200 */
[C---:B------:R-:W-:Y:S03]  /*5160*/  HMMA.16816.F32.BF16 R104, R4.reuse, R128, RZ ;  /* 0x000000800468723c */ /* 0x040fe600000418ff */
[----:B------:R-:W-:Y:S04]  /*5170*/  LDSM.16.MT88.4 R28, [R218+0x1800] ;  /* 0x00180000da1c783b */ /* 0x000fe80000004200 */
[----:B---3--:R-:W3:Y:S01]  /*5180*/  SHFL.BFLY PT, R10, R9, 0x1, 0x1f ;  /* 0x0c201f00090a7f89 */ /* 0x008ee200000e0000 */
[----:B------:R-:W-:Y:S01]  /*5190*/  HMMA.16816.F32.BF16 R120, R4, R176, RZ ;  /* 0x000000b00478723c */ /* 0x000fe200000418ff */
[----:B----4-:R-:W-:Y:S01]  /*51a0*/  F2FP.BF16.F32.PACK_AB R127, R139, R200 ;  /* 0x000000c88b7f723e */ /* 0x010fe200000010ff */
[----:B-1----:R-:W-:-:S04]  /*51b0*/  FFMA.FTZ R0, R135, UR7, -R3 ;  /* 0x0000000787007c23 */ /* 0x002fc80008010803 */
[----:B------:R1:W-:Y:S01]  /*51c0*/  MUFU.EX2 R27, R0 ;  /* 0x00000000001b7308 */ /* 0x0003e20000000800 */
[--C-:B--2---:R-:W-:Y:S01]  /*51d0*/  FFMA.FTZ R8, R23, UR7, -R3.reuse ;  /* 0x0000000717087c23 */ /* 0x104fe20008010803 */
[C---:B------:R-:W-:Y:S06]  /*51e0*/  HMMA.16816.F32.BF16 R148, R4.reuse, R38, RZ ;  /* 0x000000260494723c */ /* 0x040fec00000418ff */
[----:B------:R2:W-:Y:S02]  /*51f0*/  MUFU.EX2 R12, R8 ;  /* 0x00000008000c7308 */ /* 0x0005e40000000800 */
[----:B------:R-:W-:Y:S01]  /*5200*/  HMMA.16816.F32.BF16 R164, R4, R70, RZ ;  /* 0x0000004604a4723c */ /* 0x000fe200000418ff */
[----:B---3--:R-:W-:Y:S01]  /*5210*/  FMNMX.FTZ R135, R9, R10, !PT ;  /* 0x0000000a09877209 */ /* 0x008fe20007810000 */
[----:B-1----:R-:W-:-:S06]  /*5220*/  FFMA.FTZ R0, R20, UR7, -R3 ;  /* 0x0000000714007c23 */ /* 0x002fcc0008010803 */
[----:B------:R-:W-:Y:S01]  /*5230*/  HMMA.16816.F32.BF16 R44, R4, R86, RZ ;  /* 0x00000056042c723c */ /* 0x000fe200000418ff */
[----:B------:R-:W-:Y:S01]  /*5240*/  FSETP.NEU.FTZ.AND P1, PT, R135, -INF , PT ;  /* 0xff8000008700780b */ /* 0x000fe20003f3d000 */
[----:B------:R1:W-:Y:S01]  /*5250*/  MUFU.EX2 R20, R0 ;  /* 0x0000000000147308 */ /* 0x0003e20000000800 */
[----:B--2---:R-:W-:-:S05]  /*5260*/  FFMA.FTZ R8, R24, UR7, -R3 ;  /* 0x0000000718087c23 */ /* 0x004fca0008010803 */
[C---:B------:R-:W-:Y:S02]  /*5270*/  HMMA.16816.F32.BF16 R60, R4.reuse, R102, RZ ;  /* 0x00000066043c723c */ /* 0x040fe400000418ff */
[----:B------:R-:W-:Y:S06]  /*5280*/  MUFU.EX2 R11, R8 ;  /* 0x00000008000b7308 */ /* 0x000fec0000000800 */
[----:B------:R-:W-:Y:S01]  /*5290*/  HMMA.16816.F32.BF16 R76, R4, R118, RZ ;  /* 0x00000076044c723c */ /* 0x000fe200000418ff */
[----:B-1----:R-:W-:-:S07]  /*52a0*/  FMUL.FTZ R0, R135, UR7 ;  /* 0x0000000787007c20 */ /* 0x002fce0008410000 */
[----:B------:R-:W-:Y:S01]  /*52b0*/  HMMA.16816.F32.BF16 R92, R4, R174, RZ ;  /* 0x000000ae045c723c */ /* 0x000fe200000418ff */
[----:B------:R-:W-:-:S07]  /*52c0*/  FSEL R0, R0, RZ, P1 ;  /* 0x000000ff00007208 */ /* 0x000fce0000800000 */
[C---:B------:R-:W-:Y:S08]  /*52d0*/  HMMA.16816.F32.BF16 R108, R4.reuse, R130, RZ ;  /* 0x00000082046c723c */ /* 0x040ff000000418ff */
[----:B------:R-:W-:Y:S01]  /*52e0*/  HMMA.16816.F32.BF16 R32, R4, R178, RZ ;  /* 0x000000b20420723c */ /* 0x000fe200000418ff */
[----:B------:R-:W-:-:S04]  /*52f0*/  FFMA.FTZ R4, R21, UR7, -R3 ;  /* 0x0000000715047c23 */ /* 0x000fc80008010803 */
[----:B------:R1:W-:Y:S03]  /*5300*/  MUFU.EX2 R26, R4 ;  /* 0x00000004001a7308 */ /* 0x0003e60000000800 */
[C---:B------:R-:W-:Y:S08]  /*5310*/  HMMA.16816.F32.BF16 R144, R124.reuse, R152, R144 ;  /* 0x000000987c90723c */ /* 0x040ff00000041890 */
[----:B------:R-:W-:Y:S01]  /*5320*/  HMMA.16816.F32.BF16 R160, R124, R168, R160 ;  /* 0x000000a87ca0723c */ /* 0x000fe200000418a0 */
[--C-:B-1----:R-:W-:Y:S01]  /*5330*/  FFMA.FTZ R4, R19, UR7, -R3.reuse ;  /* 0x0000000713047c23 */ /* 0x102fe20008010803 */
[----:B------:R-:W-:-:S06]  /*5340*/  FFMA.FTZ R3, R25, UR7, -R3 ;  /* 0x0000000719037c23 */ /* 0x000fcc0008010803 */
[C---:B------:R-:W-:Y:S01]  /*5350*/  HMMA.16816.F32.BF16 R40, R124.reuse, R48, R40 ;  /* 0x000000307c28723c */ /* 0x040fe20000041828 */
[----:B------:R1:W2:Y:S07]  /*5360*/  MUFU.EX2 R21, R4 ;  /* 0x0000000400157308 */ /* 0x0002ae0000000800 */
[C---:B------:R-:W-:Y:S01]  /*5370*/  HMMA.16816.F32.BF16 R56, R124.reuse, R64, R56 ;  /* 0x000000407c38723c */ /* 0x040fe20000041838 */
[----:B------:R3:W-:Y:S07]  /*5380*/  MUFU.EX2 R10, R3 ;  /* 0x00000003000a7308 */ /* 0x0007ee0000000800 */
[----:B------:R-:W-:Y:S01]  /*5390*/  HMMA.16816.F32.BF16 R72, R124, R80, R72 ;  /* 0x000000507c48723c */ /* 0x000fe20000041848 */
[----:B-1----:R-:W-:Y:S01]  /*53a0*/  FFMA.FTZ R4, R52, UR7, -R0 ;  /* 0x0000000734047c23 */ /* 0x002fe20008010800 */
[----:B--2---:R-:W-:-:S03]  /*53b0*/  F2FP.BF16.F32.PACK_AB R6, R21, R26 ;  /* 0x0000001a1506723e */ /* 0x004fc600000010ff */
[----:B------:R1:W-:Y:S03]  /*53c0*/  MUFU.EX2 R19, R4 ;  /* 0x0000000400137308 */ /* 0x0003e60000000800 */
[----:B------:R-:W-:Y:S01]  /*53d0*/  HMMA.16816.F32.BF16 R88, R124, R96, R88 ;  /* 0x000000607c58723c */ /* 0x000fe20000041858 */
[----:B---3--:R-:W-:-:S04]  /*53e0*/  FFMA.FTZ R3, R180, UR7, -R0 ;  /* 0x00000007b4037c23 */ /* 0x008fc80008010800 */
[----:B------:R2:W-:Y:S03]  /*53f0*/  MUFU.EX2 R9, R3 ;  /* 0x0000000300097308 */ /* 0x0005e60000000800 */
[----:B------:R-:W-:Y:S01]  /*5400*/  HMMA.16816.F32.BF16 R104, R124, R112, R104 ;  /* 0x000000707c68723c */ /* 0x000fe20000041868 */
[----:B-1----:R-:W-:-:S07]  /*5410*/  FFMA.FTZ R4, R53, UR7, -R0 ;  /* 0x0000000735047c23 */ /* 0x002fce0008010800 */
[----:B------:R-:W-:Y:S01]  /*5420*/  HMMA.16816.F32.BF16 R120, R124, R28, R120 ;  /* 0x0000001c7c78723c */ /* 0x000fe20000041878 */
[----:B------:R1:W3:Y:S01]  /*5430*/  MUFU.EX2 R15, R4 ;  /* 0x00000004000f7308 */ /* 0x0002e20000000800 */
[----:B--2---:R-:W-:-:S06]  /*5440*/  FFMA.FTZ R3, R181, UR7, -R0 ;  /* 0x00000007b5037c23 */ /* 0x004fcc0008010800 */
[C---:B------:R-:W-:Y:S01]  /*5450*/  HMMA.16816.F32.BF16 R148, R124.reuse, R154, R148 ;  /* 0x0000009a7c94723c */ /* 0x040fe20000041894 */
[----:B------:R2:W-:Y:S07]  /*5460*/  MUFU.EX2 R8, R3 ;  /* 0x0000000300087308 */ /* 0x0005ee0000000800 */
[----:B------:R-:W-:Y:S01]  /*5470*/  HMMA.16816.F32.BF16 R164, R124, R170, R164 ;  /* 0x000000aa7ca4723c */ /* 0x000fe200000418a4 */
[----:B-1----:R-:W-:Y:S01]  /*5480*/  FFMA.FTZ R4, R54, UR7, -R0 ;  /* 0x0000000736047c23 */ /* 0x002fe20008010800 */
[----:B---3--:R-:W-:-:S03]  /*5490*/  F2FP.BF16.F32.PACK_AB R5, R15, R19 ;  /* 0x000000130f05723e */ /* 0x008fc600000010ff */
[----:B------:R1:W-:Y:S03]  /*54a0*/  MUFU.EX2 R14, R4 ;  /* 0x00000004000e7308 */ /* 0x0003e60000000800 */
[----:B------:R-:W-:Y:S01]  /*54b0*/  HMMA.16816.F32.BF16 R44, R124, R50, R44 ;  /* 0x000000327c2c723c */ /* 0x000fe2000004182c */
[----:B--2---:R-:W-:-:S07]  /*54c0*/  FFMA.FTZ R3, R182, UR7, -R0 ;  /* 0x00000007b6037c23 */ /* 0x004fce0008010800 */
[----:B------:R-:W-:Y:S01]  /*54d0*/  HMMA.16816.F32.BF16 R60, R124, R66, R60 ;  /* 0x000000427c3c723c */ /* 0x000fe2000004183c */
[----:B------:R-:W-:Y:S01]  /*54e0*/  MUFU.EX2 R3, R3 ;  /* 0x0000000300037308 */ /* 0x000fe20000000800 */
[--C-:B-1----:R-:W-:Y:S01]  /*54f0*/  FFMA.FTZ R4, R55, UR7, -R0.reuse ;  /* 0x0000000737047c23 */ /* 0x102fe20008010800 */
[----:B------:R-:W-:-:S05]  /*5500*/  FFMA.FTZ R0, R183, UR7, -R0 ;  /* 0x00000007b7007c23 */ /* 0x000fca0008010800 */
[C---:B------:R-:W-:Y:S01]  /*5510*/  HMMA.16816.F32.BF16 R76, R124.reuse, R82, R76 ;  /* 0x000000527c4c723c */ /* 0x040fe2000004184c */
[----:B------:R1:W2:Y:S07]  /*5520*/  MUFU.EX2 R16, R4 ;  /* 0x0000000400107308 */ /* 0x0002ae0000000800 */
[C---:B------:R-:W-:Y:S01]  /*5530*/  HMMA.16816.F32.BF16 R92, R124.reuse, R98, R92 ;  /* 0x000000627c5c723c */ /* 0x040fe2000004185c */
[----:B------:R-:W3:Y:S07]  /*5540*/  MUFU.EX2 R0, R0 ;  /* 0x0000000000007308 */ /* 0x000eee0000000800 */
[----:B------:R-:W-:Y:S01]  /*5550*/  HMMA.16816.F32.BF16 R108, R124, R114, R108 ;  /* 0x000000727c6c723c */ /* 0x000fe2000004186c */
[----:B-1----:R-:W-:-:S02]  /*5560*/  F2FP.BF16.F32.PACK_AB R4, R20, R27 ;  /* 0x0000001b1404723e */ /* 0x002fc400000010ff */
[----:B--2---:R-:W-:-:S05]  /*5570*/  F2FP.BF16.F32.PACK_AB R7, R16, R14 ;  /* 0x0000000e1007723e */ /* 0x004fca00000010ff */
        /* <DEDUP_REMOVED lines=15> */
[----:B------:R-:W-:-:S02]  /*5670*/  F2FP.BF16.F32.PACK_AB R128, R12, R13 ;  /* 0x0000000d0c80723e */ /* 0x000fc400000010ff */
[----:B------:R-:W-:-:S05]  /*5680*/  F2FP.BF16.F32.PACK_AB R129, R8, R9 ;  /* 0x000000090881723e */ /* 0x000fca00000010ff */
[----:B------:R-:W-:Y:S01]  /*5690*/  HMMA.16816.F32.BF16 R32, R4, R130, RZ ;  /* 0x000000820420723c */ /* 0x000fe200000418ff */
[----:B------:R-:W-:Y:S02]  /*56a0*/  F2FP.BF16.F32.PACK_AB R130, R10, R11 ;  /* 0x0000000b0a82723e */ /* 0x000fe400000010ff */
[----:B---3--:R-:W-:-:S05]  /*56b0*/  F2FP.BF16.F32.PACK_AB R131, R0, R3 ;  /* 0x000000030083723e */ /* 0x008fca00000010ff */
        /* <DEDUP_REMOVED lines=29> */
[----:B------:R-:W-:Y:S01]  /*5890*/  IMAD.MOV.U32 R133, RZ, RZ, R223 ;  /* 0x000000ffff857224 */ /* 0x000fe200078e00df */
[----:B------:R1:W-:Y:S01]  /*58a0*/  STL [R1+0xc], R6 ;  /* 0x00000c0601007387 */ /* 0x0003e20000100800 */
[----:B------:R-:W-:Y:S01]  /*58b0*/  HMMA.16816.F32.BF16 R140, R128, R152, R140 ;  /* 0x00000098808c723c */ /* 0x000fe2000004188c */
[----:B------:R-:W-:-:S02]  /*58c0*/  VIADD R223, R2, 0x800 ;  /* 0x0000080002df7836 */ /* 0x000fc40000000000 */
[----:B------:R1:W-:Y:S01]  /*58d0*/  STL [R1+0x8], R0 ;  /* 0x0000080001007387 */ /* 0x0003e20000100800 */
[----:B------:R-:W-:Y:S01]  /*58e0*/  ISETP.GT.U32.AND P1, PT, R132, R133, PT ;  /* 0x000000858400720c */ /* 0x000fe20003f24070 */
[----:B------:R-:W-:Y:S02]  /*58f0*/  VIADD R222, R2, 0x1800 ;  /* 0x0000180002de7836 */ /* 0x000fe40000000000 */
[----:B------:R1:W-:Y:S01]  /*5900*/  STL [R1+0x4], R225 ;  /* 0x000004e101007387 */ /* 0x0003e20000100800 */
[C---:B------:R-:W-:Y:S03]  /*5910*/  HMMA.16816.F32.BF16 R156, R128.reuse, R168, R156 ;  /* 0x000000a8809c723c */ /* 0x040fe6000004189c */
[----:B------:R1:W-:Y:S05]  /*5920*/  STL [R1], R224 ;  /* 0x000000e001007387 */ /* 0x0003ea0000100800 */
        /* <DEDUP_REMOVED lines=16> */
[----:B------:R-:W1:Y:S01]  /*5a30*/  LDCU UR6, c[0x0][0x440] ;  /* 0x00008800ff0677ac */ /* 0x000e620008000800 */
[----:B------:R-:W-:Y:S01]  /*5a40*/  VIADD R248, R250, 0xfffffffe ;  /* 0xfffffffefaf87836 */ /* 0x000fe20000000000 */
[----:B------:R-:W-:-:S04]  /*5a50*/  DEPBAR.LE SB0, 0x0 ;  /* 0x000080000000791a */ /* 0x000fc80000000000 */
[----:B------:R-:W-:Y:S01]  /*5a60*/  IMAD.WIDE.U32 R6, R248, R236, RZ ;  /* 0x000000ecf8067225 */ /* 0x000fe200078e00ff */
[----:B------:R-:W-:-:S03]  /*5a70*/  SEL R247, R247, 0xffffffe0, !P0 ;  /* 0xffffffe0f7f77807 */ /* 0x000fc60004000000 */
[----:B------:R-:W-:Y:S01]  /*5a80*/  IMAD R0, R248, R237, R7 ;  /* 0x000000edf8007224 */ /* 0x000fe200078e0207 */
[----:B------:R-:W-:Y:S01]  /*5a90*/  BAR.SYNC.DEFER_BLOCKING 0x0 ;  /* 0x0000000000007b1d */ /* 0x000fe20000010000 */
[C---:B------:R-:W-:Y:S01]  /*5aa0*/  IMAD.SHL.U32 R3, R6.reuse, 0x20, RZ ;  /* 0x0000002006037824 */ /* 0x040fe200078e00ff */
[C---:B------:R-:W-:Y:S01]  /*5ab0*/  LEA R4, P5, R6.reuse, R235, 0x6 ;  /* 0x000000eb06047211 */ /* 0x040fe200078a30ff */
[----:B------:R-:W-:Y:S01]  /*5ac0*/  IMAD.IADD R245, R221, 0x1, R247 ;  /* 0x00000001ddf57824 */ /* 0x000fe200078e02f7 */
[----:B------:R-:W-:Y:S01]  /*5ad0*/  SHF.L.U64.HI R2, R6, 0x5, R0 ;  /* 0x0000000506027819 */ /* 0x000fe20000010200 */
[----:B------:R-:W-:Y:S01]  /*5ae0*/  IMAD.MOV.U32 R19, RZ, RZ, R232 ;  /* 0x000000ffff137224 */ /* 0x000fe200078e00e8 */
[----:B------:R-:W-:Y:S02]  /*5af0*/  LEA R3, P1, R236, R3, 0x4 ;  /* 0x00000003ec037211 */ /* 0x000fe400078220ff */
[----:B-1----:R-:W-:Y:S02]  /*5b00*/  ISETP.GE.AND P2, PT, R238, UR6, PT ;  /* 0x00000006ee007c0c */ /* 0x002fe4000bf46270 */
[----:B------:R-:W-:-:S02]  /*5b10*/  LEA.HI.X R7, R236, R2, R237, 0x4, P1 ;  /* 0x00000002ec077211 */ /* 0x000fc400008f24ed */
[----:B------:R-:W-:Y:S02]  /*5b20*/  ISETP.GE.AND P1, PT, R234, UR6, PT ;  /* 0x00000006ea007c0c */ /* 0x000fe4000bf26270 */
[C---:B------:R-:W-:Y:S02]  /*5b30*/  LEA R2, P3, R3.reuse, R235, 0x1 ;  /* 0x000000eb03027211 */ /* 0x040fe400078608ff */
[-C--:B------:R-:W-:Y:S01]  /*5b40*/  LEA.HI.X R5, R6, R233.reuse, R0, 0x6, P5 ;  /* 0x000000e906057211 */ /* 0x080fe200028f3400 */
[----:B------:R-:W-:Y:S01]  /*5b50*/  IMAD.MOV.U32 R0, RZ, RZ, 0x40 ;  /* 0x00000040ff007424 */ /* 0x000fe200078e00ff */
[----:B------:R-:W-:-:S04]  /*5b60*/  LEA.HI.X R3, R3, R233, R7, 0x1, P3 ;  /* 0x000000e903037211 */ /* 0x000fc800018f0c07 */
[----:B------:R-:W-:Y:S01]  /*5b70*/  SEL R0, R0, 0xffffffc0, !P4 ;  /* 0xffffffc000007807 */ /* 0x000fe20006000000 */
[----:B------:R-:W-:Y:S01]  /*5b80*/  @!PT LDS RZ, [RZ] ;  /* 0x00000000fffff984 */ /* 0x000fe20000000800 */
[----:B------:R-:W-:Y:S01]  /*5b90*/  @!PT LDS RZ, [RZ] ;  /* 0x00000000fffff984 */ /* 0x000fe20000000800 */
[----:B------:R-:W-:Y:S01]  /*5ba0*/  @!PT LDS RZ, [RZ] ;  /* 0x00000000fffff984 */ /* 0x000fe20000000800 */
[----:B------:R-:W-:Y:S04]  /*5bb0*/  @!P2 LDGSTS.E.BYPASS.LTC128B.128 [R226+0xa000], desc[UR18][R4.64] ;  /* 0x0a00000004e2afae */ /* 0x000fe8000b981a12 */
[--C-:B------:R-:W-:Y:S01]  /*5bc0*/  IMAD.IADD R246, R213, 0x1, R0.reuse ;  /* 0x00000001d5f67824 */ /* 0x100fe200078e0200 */
[----:B------:R-:W-:Y:S01]  /*5bd0*/  @P2 STS.128 [R226+0xa000], RZ ;  /* 0x00a000ffe2002388 */ /* 0x000fe20000000c00 */
[----:B------:R-:W-:Y:S02]  /*5be0*/  IMAD.IADD R244, R221, 0x1, R0 ;  /* 0x00000001ddf47824 */ /* 0x000fe400078e0200 */
[----:B------:R-:W-:Y:S01]  /*5bf0*/  IMAD R0, R250, 0x20, R19 ;  /* 0x00000020fa007824 */ /* 0x000fe200078e0213 */
        /* <DEDUP_REMOVED lines=16> */
[----:B------:R-:W-:Y:S04]  /*5d00*/  LDSM.16.M88.4 R28, [R214+UR5+0x8000] ;  /* 0x00800005d61c783b */ /* 0x000fe80008000200 */
[----:B------:R-:W2:Y:S04]  /*5d10*/  LDSM.16.M88.4 R8, [R213+0x2000] ;  /* 0x00200000d508783b */ /* 0x000ea80000000200 */
[----:B------:R-:W3:Y:S04]  /*5d20*/  LDSM.16.M88.4 R24, [R214+UR5+0x8800] ;  /* 0x00880005d618783b */ /* 0x000ee80008000200 */
[----:B------:R-:W4:Y:S04]  /*5d30*/  LDSM.16.M88.4 R12, [R213] ;  /* 0x00000000d50c783b */ /* 0x000f280000000200 */
[----:B------:R-:W-:Y:S01]  /*5d40*/  LDSM.16.M88.4 R172, [R245+0x8800] ;  /* 0x00880000f5ac783b */ /* 0x000fe20000000200 */
[----:B-1----:R-:W-:-:S03]  /*5d50*/  VIADD R3, R0, 0xffffffc9 ;  /* 0xffffffc900037836 */ /* 0x002fc60000000000 */
[----:B------:R-:W1:Y:S01]  /*5d60*/  LDSM.16.M88.4 R20, [R216] ;  /* 0x00000000d814783b */ /* 0x000e620000000200 */
[----:B------:R-:W-:-:S03]  /*5d70*/  VIADD R2, R0, 0xffffffd0 ;  /* 0xffffffd000027836 */ /* 0x000fc60000000000 */
[----:B------:R-:W-:Y:S04]  /*5d80*/  LDSM.16.M88.4 R32, [R245+0x8000] ;  /* 0x00800000f520783b */ /* 0x000fe80000000200 */
[----:B------:R-:W5:Y:S04]  /*5d90*/  LDSM.16.M88.4 R4, [R216+0x2000] ;  /* 0x00200000d804783b */ /* 0x000f680000000200 */
[----:B------:R-:W0:Y:S01]  /*5da0*/  LDGDEPBAR ;  /* 0x00000000000079af */ /* 0x000e220000000000 */
[C---:B--2---:R-:W-:Y:S08]  /*5db0*/  HMMA.16816.F32.BF16 R192, R8.reuse, R28, RZ ;  /* 0x0000001c08c0723c */ /* 0x044ff000000418ff */
[C---:B---3--:R-:W-:Y:S08]  /*5dc0*/  HMMA.16816.F32.BF16 R184, R8.reuse, R24, RZ ;  /* 0x0000001808b8723c */ /* 0x048ff000000418ff */
[C---:B------:R-:W-:Y:S08]  /*5dd0*/  HMMA.16816.F32.BF16 R188, R8.reuse, R30, RZ ;  /* 0x0000001e08bc723c */ /* 0x040ff000000418ff */
[----:B------:R-:W-:Y:S08]  /*5de0*/  HMMA.16816.F32.BF16 R180, R8, R26, RZ ;  /* 0x0000001a08b4723c */ /* 0x000ff000000418ff */
[C---:B----4-:R-:W-:Y:S08]  /*5df0*/  HMMA.16816.F32.BF16 R8, R12.reuse, R24, RZ ;  /* 0x000000180c08723c */ /* 0x050ff000000418ff */
[C---:B------:R-:W-:Y:S08]  /*5e00*/  HMMA.16816.F32.BF16 R176, R12.reuse, R28, RZ ;  /* 0x0000001c0cb0723c */ /* 0x040ff000000418ff */
[C---:B------:R-:W-:Y:S01]  /*5e10*/  HMMA.16816.F32.BF16 R204, R12.reuse, R30, RZ ;  /* 0x0000001e0ccc723c */ /* 0x040fe200000418ff */
[----:B------:R-:W-:Y:S07]  /*5e20*/  LDSM.16.M88.4 R28, [R244+0x8800] ;  /* 0x00880000f41c783b */ /* 0x000fee0000000200 */
[----:B------:R-:W-:Y:S01]  /*5e30*/  HMMA.16816.F32.BF16 R200, R12, R26, RZ ;  /* 0x0000001a0cc8723c */ /* 0x000fe200000418ff */
[----:B------:R-:W-:Y:S04]  /*5e40*/  LDSM.16.M88.4 R24, [R244+0x8000] ;  /* 0x00800000f418783b */ /* 0x000fe80000000200 */
[----:B------:R-:W-:Y:S03]  /*5e50*/  LDSM.16.M88.4 R12, [R246] ;  /* 0x00000000f60c783b */ /* 0x000fe60000000200 */
[----:B-1----:R-:W-:Y:S01]  /*5e60*/  HMMA.16816.F32.BF16 R196, R20, R172, R8 ;  /* 0x000000ac14c4723c */ /* 0x002fe20000041808 */
[----:B------:R-:W1:Y:S07]  /*5e70*/  LDSM.16.M88.4 R8, [R246+0x2000] ;  /* 0x00200000f608783b */ /* 0x000e6e0000000200 */
[C---:B-----5:R-:W-:Y:S08]  /*5e80*/  HMMA.16816.F32.BF16 R240, R4.reuse, R32, R192 ;  /* 0x0000002004f0723c */ /* 0x060ff000000418c0 */
[C---:B------:R-:W-:Y:S08]  /*5e90*/  HMMA.16816.F32.BF16 R192, R4.reuse, R172, R184 ;  /* 0x000000ac04c0723c */ /* 0x040ff000000418b8 */
[C---:B------:R-:W-:Y:S08]  /*5ea0*/  HMMA.16816.F32.BF16 R236, R4.reuse, R34, R188 ;  /* 0x0000002204ec723c */ /* 0x040ff000000418bc */
[----:B------:R-:W-:Y:S01]  /*5eb0*/  HMMA.16816.F32.BF16 R232, R4, R174, R180 ;  /* 0x000000ae04e8723c */ /* 0x000fe200000418b4 */
[----:B------:R-:W-:Y:S07]  /*5ec0*/  LDSM.16.M88.4 R4, [R215+0x2000] ;  /* 0x00200000d704783b */ /* 0x000fee0000000200 */
[C---:B------:R-:W-:Y:S01]  /*5ed0*/  HMMA.16816.F32.BF16 R208, R20.reuse, R32, R176 ;  /* 0x0000002014d0723c */ /* 0x040fe200000418b0 */
[----:B------:R-:W2:Y:S07]  /*5ee0*/  LDSM.16.M88.4 R176, [R247+0x8000] ;  /* 0x00800000f7b0783b */ /* 0x000eae0000000200 */
[C---:B------:R-:W-:Y:S01]  /*5ef0*/  HMMA.16816.F32.BF16 R184, R20.reuse, R174, R200 ;  /* 0x000000ae14b8723c */ /* 0x040fe200000418c8 */
[----:B------:R-:W3:Y:S07]  /*5f00*/  LDSM.16.M88.4 R172, [R247+0x8800] ;  /* 0x00880000f7ac783b */ /* 0x000eee0000000200 */
[----:B------:R-:W-:Y:S01]  /*5f10*/  HMMA.16816.F32.BF16 R188, R20, R34, R204 ;  /* 0x0000002214bc723c */ /* 0x000fe200000418cc */
[----:B------:R-:W4:Y:S07]  /*5f20*/  LDSM.16.M88.4 R20, [R215] ;  /* 0x00000000d714783b */ /* 0x000f2e0000000200 */
[C---:B-1----:R-:W-:Y:S08]  /*5f30*/  HMMA.16816.F32.BF16 R180, R8.reuse, R24, R240 ;  /* 0x0000001808b4723c */ /* 0x042ff000000418f0 */
[C---:B------:R-:W-:Y:S08]  /*5f40*/  HMMA.16816.F32.BF16 R192, R8.reuse, R28, R192 ;  /* 0x0000001c08c0723c */ /* 0x040ff000000418c0 */
[C---:B------:R-:W-:Y:S08]  /*5f50*/  HMMA.16816.F32.BF16 R32, R8.reuse, R26, R236 ;  /* 0x0000001a0820723c */ /* 0x040ff000000418ec */
[----:B------:R-:W-:Y:S08]  /*5f60*/  HMMA.16816.F32.BF16 R8, R8, R30, R232 ;  /* 0x0000001e0808723c */ /* 0x000ff000000418e8 */
[C---:B------:R-:W-:Y:S08]  /*5f70*/  HMMA.16816.F32.BF16 R204, R12.reuse, R26, R188 ;  /* 0x0000001a0ccc723c */ /* 0x040ff000000418bc */
[C---:B------:R-:W-:Y:S08]  /*5f80*/  HMMA.16816.F32.BF16 R188, R12.reuse, R28, R196 ;  /* 0x0000001c0cbc723c */ /* 0x040ff000000418c4 */
[----:B------:R-:W-:Y:S08]  /*5f90*/  HMMA.16816.F32.BF16 R200, R12, R30, R184 ;  /* 0x0000001e0cc8723c */ /* 0x000ff000000418b8 */
[----:B--2---:R-:W-:Y:S08]  /*5fa0*/  HMMA.16816.F32.BF16 R196, R4, R176, R180 ;  /* 0x000000b004c4723c */ /* 0x004ff000000418b4 */
[----:B------:R-:W-:Y:S01]  /*5fb0*/  HMMA.16816.F32.BF16 R208, R12, R24, R208 ;  /* 0x000000180cd0723c */ /* 0x000fe200000418d0 */
[----:B------:R-:W-:Y:S07]  /*5fc0*/  LDSM.16.M88.4 R12, [R214+UR5+0x9000] ;  /* 0x00900005d60c783b */ /* 0x000fee0008000200 */
[C---:B------:R-:W-:Y:S01]  /*5fd0*/  HMMA.16816.F32.BF16 R184, R4.reuse, R178, R32 ;  /* 0x000000b204b8723c */ /* 0x040fe20000041820 */
[----:B------:R-:W-:Y:S07]  /*5fe0*/  LDSM.16.M88.4 R32, [R214+UR5+0x9800] ;  /* 0x00980005d620783b */ /* 0x000fee0008000200 */
[C---:B---3--:R-:W-:Y:S08]  /*5ff0*/  HMMA.16816.F32.BF16 R180, R4.reuse, R172, R192 ;  /* 0x000000ac04b4723c */ /* 0x048ff000000418c0 */
[----:B------:R-:W-:Y:S01]  /*6000*/  HMMA.16816.F32.BF16 R28, R4, R174, R8 ;  /* 0x000000ae041c723c */ /* 0x000fe20000041808 */
[----:B------:R-:W1:Y:S04]  /*6010*/  LDSM.16.M88.4 R4, [R213+0x6000] ;  /* 0x00600000d504783b */ /* 0x000e680000000200 */
[----:B------:R-:W2:Y:S03]  /*6020*/  LDSM.16.M88.4 R8, [R213+0x4000] ;  /* 0x00400000d508783b */ /* 0x000ea60000000200 */
[C---:B----4-:R-:W-:Y:S08]  /*6030*/  HMMA.16816.F32.BF16 R24, R20.reuse, R176, R208 ;  /* 0x000000b01418723c */ /* 0x050ff000000418d0 */
        /* <DEDUP_REMOVED lines=8> */
[----:B------:R-:W-:Y:S04]  /*60c0*/  LDSM.16.M88.4 R4, [R216+0x4000] ;  /* 0x00400000d804783b */ /* 0x000fe80000000200 */
[----:B------:R-:W1:Y:S03]  /*60d0*/  LDSM.16.M88.4 R28, [R245+0x9800] ;  /* 0x00980000f51c783b */ /* 0x000e660000000200 */
[C---:B--2---:R-:W-:Y:S01]  /*60e0*/  HMMA.16816.F32.BF16 R184, R8.reuse, R12, R24 ;  /* 0x0000000c08b8723c */ /* 0x044fe20000041818 */
[----:B------:R-:W2:Y:S07]  /*60f0*/  LDSM.16.M88.4 R24, [R245+0x9000] ;  /* 0x00900000f518783b */ /* 0x000eae0000000200 */
[C---:B------:R-:W-:Y:S01]  /*6100*/  HMMA.16816.F32.BF16 R180, R8.reuse, R14, R176 ;  /* 0x0000000e08b4723c */ /* 0x040fe200000418b0 */
[----:B------:R-:W-:Y:S07]  /*6110*/  LDSM.16.M88.4 R12, [R246+0x4000] ;  /* 0x00400000f60c783b */ /* 0x000fee0000000200 */
[C---:B------:R-:W-:Y:S08]  /*6120*/  HMMA.16816.F32.BF16 R176, R8.reuse, R32, R188 ;  /* 0x0000002008b0723c */ /* 0x040ff000000418bc */
[----:B------:R-:W-:Y:S01]  /*6130*/  HMMA.16816.F32.BF16 R8, R8, R34, R172 ;  /* 0x000000220808723c */ /* 0x000fe200000418ac */
[----:B------:R-:W3:Y:S04]  /*6140*/  LDSM.16.M88.4 R172, [R244+0x9000] ;  /* 0x00900000f4ac783b */ /* 0x000ee80000000200 */
[----:B------:R-:W4:Y:S07]  /*6150*/  LDSM.16.M88.4 R32, [R244+0x9800] ;  /* 0x00980000f420783b */ /* 0x000f2e0000000200 */
[C---:B-1----:R-:W-:Y:S08]  /*6160*/  HMMA.16816.F32.BF16 R176, R4.reuse, R28, R176 ;  /* 0x0000001c04b0723c */ /* 0x042ff000000418b0 */
[C---:B--2---:R-:W-:Y:S08]  /*6170*/  HMMA.16816.F32.BF16 R184, R4.reuse, R24, R184 ;  /* 0x0000001804b8723c */ /* 0x044ff000000418b8 */
[C---:B------:R-:W-:Y:S08]  /*6180*/  HMMA.16816.F32.BF16 R180, R4.reuse, R26, R180 ;  /* 0x0000001a04b4723c */ /* 0x040ff000000418b4 */
[----:B------:R-:W-:Y:S01]  /*6190*/  HMMA.16816.F32.BF16 R4, R4, R30, R8 ;  /* 0x0000001e0404723c */ /* 0x000fe20000041808 */
[----:B------:R-:W1:Y:S07]  /*61a0*/  LDSM.16.M88.4 R8, [R246+0x6000] ;  /* 0x00600000f608783b */ /* 0x000e6e0000000200 */
[C---:B------:R-:W-:Y:S08]  /*61b0*/  HMMA.16816.F32.BF16 R208, R20.reuse, R28, R208 ;  /* 0x0000001c14d0723c */ /* 0x040ff000000418d0 */
[----:B------:R-:W-:Y:S08]  /*61c0*/  HMMA.16816.F32.BF16 R200, R20, R30, R200 ;  /* 0x0000001e14c8723c */ /* 0x000ff000000418c8 */
[----:B---3--:R-:W-:Y:S08]  /*61d0*/  HMMA.16816.F32.BF16 R28, R12, R172, R184 ;  /* 0x000000ac0c1c723c */ /* 0x008ff000000418b8 */
[C---:B------:R-:W-:Y:S08]  /*61e0*/  HMMA.16816.F32.BF16 R196, R20.reuse, R24, R196 ;  /* 0x0000001814c4723c */ /* 0x040ff000000418c4 */
[----:B------:R-:W-:Y:S01]  /*61f0*/  HMMA.16816.F32.BF16 R204, R20, R26, R204 ;  /* 0x0000001a14cc723c */ /* 0x000fe200000418cc */
[----:B------:R-:W-:Y:S04]  /*6200*/  LDSM.16.M88.4 R20, [R247+0x9000] ;  /* 0x00900000f714783b */ /* 0x000fe80000000200 */
[----:B------:R-:W-:Y:S03]  /*6210*/  LDSM.16.M88.4 R24, [R247+0x9800] ;  /* 0x00980000f718783b */ /* 0x000fe60000000200 */
[C---:B----4-:R-:W-:Y:S01]  /*6220*/  HMMA.16816.F32.BF16 R184, R12.reuse, R34, R4 ;  /* 0x000000220cb8723c */ /* 0x050fe20000041804 */
[----:B------:R-:W2:Y:S07]  /*6230*/  LDSM.16.M88.4 R4, [R215+0x4000] ;  /* 0x00400000d704783b */ /* 0x000eae0000000200 */
[C---:B------:R-:W-:Y:S08]  /*6240*/  HMMA.16816.F32.BF16 R192, R12.reuse, R174, R180 ;  /* 0x000000ae0cc0723c */ /* 0x040ff000000418b4 */
[----:B------:R-:W-:Y:S01]  /*6250*/  HMMA.16816.F32.BF16 R188, R12, R32, R176 ;  /* 0x000000200cbc723c */ /* 0x000fe200000418b0 */
[----:B------:R-:W3:Y:S01]  /*6260*/  LDSM.16.M88.4 R12, [R215+0x6000] ;  /* 0x00600000d70c783b */ /* 0x000ee20000000200 */
[----:B------:R-:W-:-:S06]  /*6270*/  DEPBAR.LE SB0, 0x0 ;  /* 0x000080000000791a */ /* 0x000fcc0000000000 */
[C---:B-1----:R-:W-:Y:S08]  /*6280*/  HMMA.16816.F32.BF16 R180, R8.reuse, R172, R196 ;  /* 0x000000ac08b4723c */ /* 0x042ff000000418c4 */
[C---:B------:R-:W-:Y:S08]  /*6290*/  HMMA.16816.F32.BF16 R176, R8.reuse, R174, R204 ;  /* 0x000000ae08b0723c */ /* 0x040ff000000418cc */
[----:B------:R-:W-:Y:S08]  /*62a0*/  HMMA.16816.F32.BF16 R172, R8, R32, R208 ;  /* 0x0000002008ac723c */ /* 0x000ff000000418d0 */
[----:B--2---:R-:W-:Y:S08]  /*62b0*/  HMMA.16816.F32.BF16 R28, R4, R20, R28 ;  /* 0x00000014041c723c */ /* 0x004ff0000004181c */
[----:B------:R-:W-:Y:S01]  /*62c0*/  HMMA.16816.F32.BF16 R200, R8, R34, R200 ;  /* 0x0000002208c8723c */ /* 0x000fe200000418c8 */
[----:B------:R-:W-:-:S02]  /*62d0*/  VIADD R8, R0, 0xffffffd9 ;  /* 0xffffffd900087836 */ /* 0x000fc40000000000 */
[----:B------:R-:W-:-:S05]  /*62e0*/  VIADD R9, R0, 0xffffffd8 ;  /* 0xffffffd800097836 */ /* 0x000fca0000000000 */
[C---:B------:R-:W-:Y:S08]  /*62f0*/  HMMA.16816.F32.BF16 R32, R4.reuse, R22, R192 ;  /* 0x000000160420723c */ /* 0x040ff000000418c0 */
[C---:B------:R-:W-:Y:S08]  /*6300*/  HMMA.16816.F32.BF16 R188, R4.reuse, R24, R188 ;  /* 0x0000001804bc723c */ /* 0x040ff000000418bc */
[----:B------:R-:W-:Y:S01]  /*6310*/  HMMA.16816.F32.BF16 R184, R4, R26, R184 ;  /* 0x0000001a04b8723c */ /* 0x000fe200000418b8 */
[----:B------:R-:W-:-:S02]  /*6320*/  VIADD R7, R0, 0xffffffc0 ;  /* 0xffffffc000077836 */ /* 0x000fc40000000000 */
[C---:B------:R-:W-:Y:S02]  /*6330*/  VIADD R6, R0.reuse, 0xffffffc1 ;  /* 0xffffffc100067836 */ /* 0x040fe40000000000 */
[C---:B------:R-:W-:Y:S01]  /*6340*/  VIADD R4, R0.reuse, 0xffffffc8 ;  /* 0xffffffc800047836 */ /* 0x040fe20000000000 */
[-C--:B------:R-:W-:Y:S01]  /*6350*/  ISETP.GT.AND P5, PT, R227, R7.reuse, PT ;  /* 0x00000007e300720c */ /* 0x080fe20003fa4270 */
[----:B------:R-:W-:Y:S01]  /*6360*/  VIADD R5, R0, 0xffffffd1 ;  /* 0xffffffd100057836 */ /* 0x000fe20000000000 */
[C---:B------:R-:W-:Y:S01]  /*6370*/  ISETP.GT.AND P0, PT, R217.reuse, R6, PT ;  /* 0x00000006d900720c */ /* 0x040fe20003f04270 */
[----:B---3--:R-:W-:Y:S01]  /*6380*/  HMMA.16816.F32.BF16 R172, R12, R24, R172 ;  /* 0x000000180cac723c */ /* 0x008fe200000418ac */
[----:B------:R-:W-:Y:S01]  /*6390*/  BAR.SYNC.DEFER_BLOCKING 0x0 ;  /* 0x0000000000007b1d */ /* 0x000fe20000010000 */
[----:B------:R-:W-:Y:S02]  /*63a0*/  ISETP.GT.AND P3, PT, R217, R7, PT ;  /* 0x00000007d900720c */ /* 0x000fe40003f64270 */
[----:B------:R-:W-:-:S02]  /*63b0*/  FSEL R11, R28, -INF , !P5 ;  /* 0xff8000001c0b7808 */ /* 0x000fc40006800000 */
[-C--:B------:R-:W-:Y:S02]  /*63c0*/  ISETP.GT.AND P5, PT, R227, R4.reuse, PT ;  /* 0x00000004e300720c */ /* 0x080fe40003fa4270 */
[----:B------:R-:W-:Y:S01]  /*63d0*/  FSEL R24, R31, -INF , !P0 ;  /* 0xff8000001f187808 */ /* 0x000fe20004000000 */
[C---:B------:R-:W-:Y:S01]  /*63e0*/  HMMA.16816.F32.BF16 R180, R12.reuse, R20, R180 ;  /* 0x000000140cb4723c */ /* 0x040fe200000418b4 */
[----:B------:R-:W-:Y:S02]  /*63f0*/  ISETP.GT.AND P0, PT, R217, R4, PT ;  /* 0x00000004d900720c */ /* 0x000fe40003f04270 */
[----:B------:R-:W-:Y:S02]  /*6400*/  FSEL R25, R30, -INF , !P3 ;  /* 0xff8000001e197808 */ /* 0x000fe40005800000 */
[-C--:B------:R-:W-:Y:S02]  /*6410*/  ISETP.GT.AND P3, PT, R227, R3.reuse, PT ;  /* 0x00000003e300720c */ /* 0x080fe40003f64270 */
[----:B------:R-:W-:Y:S01]  /*6420*/  FSEL R19, R32, -INF , !P5 ;  /* 0xff80000020137808 */ /* 0x000fe20006800000 */
[----:B------:R-:W-:Y:S01]  /*6430*/  HMMA.16816.F32.BF16 R176, R12, R22, R176 ;  /* 0x000000160cb0723c */ /* 0x000fe200000418b0 */
[----:B------:R-:W-:-:S02]  /*6440*/  ISETP.GT.AND P5, PT, R217, R3, PT ;  /* 0x00000003d900720c */ /* 0x000fc40003fa4270 */
[----:B------:R-:W-:Y:S02]  /*6450*/  FSEL R32, R34, -INF , !P0 ;  /* 0xff80000022207808 */ /* 0x000fe40004000000 */
[----:B------:R-:W-:Y:S02]  /*6460*/  ISETP.GT.AND P0, PT, R227, R5, PT ;  /* 0x00000005e300720c */ /* 0x000fe40003f04270 */
[----:B------:R-:W-:Y:S01]  /*6470*/  FSEL R20, R33, -INF , !P3 ;  /* 0xff80000021147808 */ /* 0x000fe20005800000 */
[----:B------:R-:W-:Y:S01]  /*6480*/  HMMA.16816.F32.BF16 R200, R12, R26, R200 ;  /* 0x0000001a0cc8723c */ /* 0x000fe200000418c8 */
[----:B------:R-:W-:Y:S02]  /*6490*/  FSEL R33, R35, -INF , !P5 ;  /* 0xff80000023217808 */ /* 0x000fe40006800000 */
[----:B------:R-:W-:Y:S02]  /*64a0*/  ISETP.GT.AND P5, PT, R227, R2, PT ;  /* 0x00000002e300720c */ /* 0x000fe40003fa4270 */
[----:B------:R-:W-:-:S02]  /*64b0*/  FSEL R22, R189, -INF , !P0 ;  /* 0xff800000bd167808 */ /* 0x000fc40004000000 */
[C---:B------:R-:W-:Y:S02]  /*64c0*/  ISETP.GT.AND P0, PT, R217.reuse, R2, PT ;  /* 0x00000002d900720c */ /* 0x040fe40003f04270 */
[----:B------:R-:W-:Y:S02]  /*64d0*/  FSEL R23, R188, -INF , !P5 ;  /* 0xff800000bc177808 */ /* 0x000fe40006800000 */
[C---:B------:R-:W-:Y:S02]  /*64e0*/  ISETP.GT.AND P5, PT, R217.reuse, R5, PT ;  /* 0x00000005d900720c */ /* 0x040fe40003fa4270 */
[----:B------:R-:W-:Y:S02]  /*64f0*/  FSEL R34, R190, -INF , !P0 ;  /* 0xff800000be227808 */ /* 0x000fe40004000000 */
[----:B------:R-:W-:Y:S02]  /*6500*/  ISETP.GT.AND P0, PT, R217, R8, PT ;  /* 0x00000008d900720c */ /* 0x000fe40003f04270 */
[----:B------:R-:W-:-:S02]  /*6510*/  FSEL R188, R191, -INF , !P5 ;  /* 0xff800000bfbc7808 */ /* 0x000fc40006800000 */
[C---:B------:R-:W-:Y:S02]  /*6520*/  ISETP.GT.AND P6, PT, R227.reuse, R6, PT ;  /* 0x00000006e300720c */ /* 0x040fe40003fc4270 */
[----:B------:R-:W-:Y:S02]  /*6530*/  ISETP.GT.AND P3, PT, R227, R9, PT ;  /* 0x00000009e300720c */ /* 0x000fe40003f64270 */
[-C--:B------:R-:W-:Y:S02]  /*6540*/  ISETP.GE.AND P5, PT, R7, R228.reuse, PT ;  /* 0x000000e40700720c */ /* 0x080fe40003fa6270 */
[----:B------:R-:W-:Y:S02]  /*6550*/  FSEL R191, R187, -INF , !P0 ;  /* 0xff800000bbbf7808 */ /* 0x000fe40004000000 */
[----:B------:R-:W-:Y:S02]  /*6560*/  ISETP.GE.AND P0, PT, R3, R228, PT ;  /* 0x000000e40300720c */ /* 0x000fe40003f06270 */
[----:B------:R-:W-:-:S02]  /*6570*/  FSEL R16, R29, -INF , !P6 ;  /* 0xff8000001d107808 */ /* 0x000fc40007000000 */
[----:B------:R-:W-:Y:S02]  /*6580*/  FSEL R21, R184, -INF , !P3 ;  /* 0xff800000b8157808 */ /* 0x000fe40005800000 */
[----:B------:R-:W-:Y:S02]  /*6590*/  FSEL R26, R11, -INF , !P5 ;  /* 0xff8000000b1a7808 */ /* 0x000fe40006800000 */
[----:B------:R-:W-:Y:S02]  /*65a0*/  ISETP.GT.AND P6, PT, R227, R8, PT ;  /* 0x00000008e300720c */ /* 0x000fe40003fc4270 */
[----:B------:R-:W-:Y:S02]  /*65b0*/  ISETP.GT.AND P3, PT, R217, R9, PT ;  /* 0x00000009d900720c */ /* 0x000fe40003f64270 */
[----:B------:R-:W-:Y:S02]  /*65c0*/  ISETP.GE.AND P5, PT, R2, R228, PT ;  /* 0x000000e40200720c */ /* 0x000fe40003fa6270 */
[----:B------:R-:W-:-:S02]  /*65d0*/  FSEL R30, R20, -INF , !P0 ;  /* 0xff800000141e7808 */ /* 0x000fc40004000000 */
[-C--:B------:R-:W-:Y:S02]  /*65e0*/  ISETP.GE.AND P0, PT, R9, R228.reuse, PT ;  /* 0x000000e40900720c */ /* 0x080fe40003f06270 */
[----:B------:R-:W-:Y:S02]  /*65f0*/  FSEL R10, R185, -INF , !P6 ;  /* 0xff800000b90a7808 */ /* 0x000fe40007000000 */
[----:B------:R-:W-:Y:S02]  /*6600*/  FSEL R189, R186, -INF , !P3 ;  /* 0xff800000babd7808 */ /* 0x000fe40005800000 */
[----:B------:R-:W-:Y:S02]  /*6610*/  FSEL R187, R23, -INF , !P5 ;  /* 0xff80000017bb7808 */ /* 0x000fe40006800000 */
[-C--:B------:R-:W-:Y:S02]  /*6620*/  ISETP.GE.AND P6, PT, R6, R228.reuse, PT ;  /* 0x000000e40600720c */ /* 0x080fe40003fc6270 */
[----:B------:R-:W-:-:S02]  /*6630*/  ISETP.GE.AND P3, PT, R4, R228, PT ;  /* 0x000000e40400720c */ /* 0x000fc40003f66270 */
[----:B------:R-:W-:Y:S02]  /*6640*/  ISETP.GE.AND P5, PT, R8, R228, PT ;  /* 0x000000e40800720c */ /* 0x000fe40003fa6270 */
[----:B------:R-:W-:Y:S02]  /*6650*/  FSEL R185, R21, -INF , !P0 ;  /* 0xff80000015b97808 */ /* 0x000fe40004000000 */
[----:B------:R-:W-:Y:S02]  /*6660*/  ISETP.GE.AND P0, PT, R7, R229, PT ;  /* 0x000000e50700720c */ /* 0x000fe40003f06270 */
[----:B------:R-:W-:Y:S02]  /*6670*/  FSEL R27, R16, -INF , !P6 ;  /* 0xff800000101b7808 */ /* 0x000fe40007000000 */
[----:B------:R-:W-:Y:S02]  /*6680*/  FSEL R31, R19, -INF , !P3 ;  /* 0xff800000131f7808 */ /* 0x000fe40005800000 */
[----:B------:R-:W-:-:S02]  /*6690*/  FSEL R190, R10, -INF , !P5 ;  /* 0xff8000000abe7808 */ /* 0x000fc40006800000 */
[----:B------:R-:W-:Y:S02]  /*66a0*/  ISETP.GE.AND P3, PT, R5, R228, PT ;  /* 0x000000e40500720c */ /* 0x000fe40003f66270 */
[-C--:B------:R-:W-:Y:S02]  /*66b0*/  ISETP.GE.AND P6, PT, R6, R229.reuse, PT ;  /* 0x000000e50600720c */ /* 0x080fe40003fc6270 */
[-C--:B------:R-:W-:Y:S02]  /*66c0*/  ISETP.GE.AND P5, PT, R4, R229.reuse, PT ;  /* 0x000000e50400720c */ /* 0x080fe40003fa6270 */
[----:B------:R-:W-:Y:S02]  /*66d0*/  FSEL R29, R25, -INF , !P0 ;  /* 0xff800000191d7808 */ /* 0x000fe40004000000 */
[----:B------:R-:W-:Y:S02]  /*66e0*/  ISETP.GE.AND P0, PT, R3, R229, PT ;  /* 0x000000e50300720c */ /* 0x000fe40003f06270 */
[----:B------:R-:W-:-:S02]  /*66f0*/  FSEL R186, R22, -INF , !P3 ;  /* 0xff80000016ba7808 */ /* 0x000fc40005800000 */
[----:B------:R-:W-:Y:S02]  /*6700*/  FSEL R28, R24, -INF , !P6 ;  /* 0xff800000181c7808 */ /* 0x000fe40007000000 */
[----:B------:R-:W-:Y:S02]  /*6710*/  FSEL R32, R32, -INF , !P5 ;  /* 0xff80000020207808 */ /* 0x000fe40006800000 */
[----:B------:R-:W-:Y:S02]  /*6720*/  ISETP.GT.U32.AND P3, PT, R248, R133, PT ;  /* 0x00000085f800720c */ /* 0x000fe40003f64070 */
[-C--:B------:R-:W-:Y:S02]  /*6730*/  ISETP.GE.AND P6, PT, R2, R229.reuse, PT ;  /* 0x000000e50200720c */ /* 0x080fe40003fc6270 */
[----:B------:R-:W-:Y:S02]  /*6740*/  ISETP.GE.AND P5, PT, R5, R229, PT ;  /* 0x000000e50500720c */ /* 0x000fe40003fa6270 */
[----:B------:R-:W-:-:S02]  /*6750*/  FSEL R33, R33, -INF , !P0 ;  /* 0xff80000021217808 */ /* 0x000fc40004000000 */
[-C--:B------:R-:W-:Y:S02]  /*6760*/  ISETP.GE.AND P0, PT, R9, R229.reuse, PT ;  /* 0x000000e50900720c */ /* 0x080fe40003f06270 */
[----:B------:R-:W-:Y:S02]  /*6770*/  FMNMX3.FTZ R10, R136, R26, R27, !PT ;  /* 0x0000001a880a7276 */ /* 0x000fe4000781001b */
[----:B------:R-:W-:Y:S02]  /*6780*/  FSEL R184, R34, -INF , !P6 ;  /* 0xff80000022b87808 */ /* 0x000fe40007000000 */
[----:B------:R-:W-:Y:S02]  /*6790*/  FSEL R188, R188, -INF , !P5 ;  /* 0xff800000bcbc7808 */ /* 0x000fe40006800000 */
[----:B------:R-:W-:Y:S02]  /*67a0*/  ISETP.GE.AND P6, PT, R8, R229, PT ;  /* 0x000000e50800720c */ /* 0x000fe40003fc6270 */
[----:B------:R-:W-:-:S02]  /*67b0*/  ISETP.GT.AND P5, PT, R17, R7, PT ;  /* 0x000000071100720c */ /* 0x000fc40003fa4270 */
[----:B------:R-:W-:Y:S02]  /*67c0*/  FSEL R189, R189, -INF , !P0 ;  /* 0xff800000bdbd7808 */ /* 0x000fe40004000000 */
[----:B------:R-:W-:Y:S02]  /*67d0*/  ISETP.GT.AND P0, PT, R17, R6, PT ;  /* 0x000000061100720c */ /* 0x000fe40003f04270 */
[----:B------:R-:W-:Y:S02]  /*67e0*/  FMNMX3.FTZ R10, R10, R31, R30, !PT ;  /* 0x0000001f0a0a7276 */ /* 0x000fe4000781001e */
[----:B------:R-:W-:Y:S02]  /*67f0*/  FSEL R191, R191, -INF , !P6 ;  /* 0xff800000bfbf7808 */ /* 0x000fe40007000000 */
[----:B------:R-:W-:Y:S02]  /*6800*/  FSEL R34, R180, -INF , !P5 ;  /* 0xff800000b4227808 */ /* 0x000fe40006800000 */
[----:B------:R-:W-:-:S02]  /*6810*/  ISETP.GT.AND P6, PT, R17, R4, PT ;  /* 0x000000041100720c */ /* 0x000fc40003fc4270 */
[----:B------:R-:W-:Y:S02]  /*6820*/  ISETP.GT.AND P5, PT, R17, R3, PT ;  /* 0x000000031100720c */ /* 0x000fe40003fa4270 */
[----:B------:R-:W-:Y:S02]  /*6830*/  FSEL R35, R181, -INF , !P0 ;  /* 0xff800000b5237808 */ /* 0x000fe40004000000 */
[----:B------:R-:W-:Y:S02]  /*6840*/  ISETP.GT.AND P0, PT, R17, R2, PT ;  /* 0x000000021100720c */ /* 0x000fe40003f04270 */
[----:B------:R-:W-:Y:S02]  /*6850*/  FMNMX3.FTZ R10, R10, R187, R186, !PT ;  /* 0x000000bb0a0a7276 */ /* 0x000fe400078100ba */
[----:B------:R-:W-:Y:S02]  /*6860*/  FSEL R132, R176, -INF , !P6 ;  /* 0xff800000b0847808 */ /* 0x000fe40007000000 */
[----:B------:R-:W-:-:S02]  /*6870*/  FSEL R138, R177, -INF , !P5 ;  /* 0xff800000b18a7808 */ /* 0x000fc40006800000 */
[C---:B------:R-:W-:Y:S02]  /*6880*/  ISETP.GT.AND P6, PT, R17.reuse, R5, PT ;  /* 0x000000051100720c */ /* 0x040fe40003fc4270 */
[----:B------:R-:W-:Y:S02]  /*6890*/  ISETP.GT.AND P5, PT, R17, R9, PT ;  /* 0x000000091100720c */ /* 0x000fe40003fa4270 */
[----:B------:R-:W-:Y:S02]  /*68a0*/  FSEL R133, R172, -INF , !P0 ;  /* 0xff800000ac857808 */ /* 0x000fe40004000000 */
[----:B------:R-:W-:Y:S01]  /*68b0*/  FMNMX3.FTZ R19, R10, R185, R190, !PT ;  /* 0x000000b90a137276 */ /* 0x000fe200078100be */
[----:B------:R-:W-:Y:S08]  /*68c0*/  @!P3 BRA `(.L_x_1395) ;  /* 0x0000000000a4b947 */ /* 0x000ff00003800000 */
[----:B------:R-:W-:Y:S01]  /*68d0*/  VIADD R20, R250, 0xfffffffd ;  /* 0xfffffffdfa147836 */ /* 0x000fe20000000000 */
[----:B------:R-:W-:Y:S01]  /*68e0*/  MOV R15, UR14 ;  /* 0x0000000e000f7c02 */ /* 0x000fe20008000f00 */
[----:B------:R-:W-:Y:S01]  /*68f0*/  IMAD.U32 R14, RZ, RZ, UR15 ;  /* 0x0000000fff0e7e24 */ /* 0x000fe2000f8e00ff */
[----:B------:R-:W-:Y:S01]  /*6900*/  MOV R13, UR14 ;  /* 0x0000000e000d7c02 */ /* 0x000fe20008000f00 */
[C---:B------:R-:W-:Y:S02]  /*6910*/  IMAD R16, R20.reuse, UR4, RZ ;  /* 0x0000000414107c24 */ /* 0x040fe4000f8e02ff */
[----:B------:R-:W-:-:S04]  /*6920*/  IMAD.WIDE.U32 R10, R20, UR11, RZ ;  /* 0x0000000b140a7c25 */ /* 0x000fc8000f8e00ff */
[----:B------:R-:W-:Y:S01]  /*6930*/  IMAD.IADD R11, R11, 0x1, R16 ;  /* 0x000000010b0b7824 */ /* 0x000fe200078e0210 */
[-C--:B------:R-:W-:Y:S01]  /*6940*/  @!P2 LEA R24, P0, R10, R252.reuse, 0x1 ;  /* 0x000000fc0a18a211 */ /* 0x080fe200078008ff */
[----:B------:R-:W-:Y:S02]  /*6950*/  IMAD.U32 R12, RZ, RZ, UR15 ;  /* 0x0000000fff0c7e24 */ /* 0x000fe4000f8e00ff */
[----:B------:R-:W-:Y:S01]  /*6960*/  @!P2 IMAD.WIDE.U32 R14, R20, UR11, R14 ;  /* 0x0000000b140eac25 */ /* 0x000fe2000f8e000e */
[CC--:B------:R-:W-:Y:S02]  /*6970*/  @!P2 LEA.HI.X R25, R10.reuse, R251.reuse, R11, 0x1, P0 ;  /* 0x000000fb0a19a211 */ /* 0x0c0fe400000f0c0b */
[-C--:B------:R-:W-:Y:S01]  /*6980*/  @!P1 LEA R22, P0, R10, R252.reuse, 0x1 ;  /* 0x000000fc0a169211 */ /* 0x080fe200078008ff */
[----:B------:R-:W-:Y:S02]  /*6990*/  @!P1 IMAD.WIDE.U32 R12, R20, UR11, R12 ;  /* 0x0000000b140c9c25 */ /* 0x000fe4000f8e000c */
[----:B------:R-:W-:Y:S01]  /*69a0*/  @!PT LDS RZ, [RZ] ;  /* 0x00000000fffff984 */ /* 0x000fe20000000800 */
[----:B------:R-:W-:Y:S01]  /*69b0*/  @!PT LDS RZ, [RZ] ;  /* 0x00000000fffff984 */ /* 0x000fe20000000800 */
[----:B------:R-:W-:Y:S01]  /*69c0*/  @!PT LDS RZ, [RZ] ;  /* 0x00000000fffff984 */ /* 0x000fe20000000800 */
[----:B------:R1:W-:Y:S01]  /*69d0*/  @!P2 LDGSTS.E.BYPASS.LTC128B.128 [R226+0x8000], desc[UR18][R24.64] ;  /* 0x0800000018e2afae */ /* 0x0003e2000b981a12 */
[----:B------:R-:W-:Y:S01]  /*69e0*/  @!P1 LEA.HI.X R23, R10, R251, R11, 0x1, P0 ;  /* 0x000000fb0a179211 */ /* 0x000fe200000f0c0b */
[----:B------:R-:W-:Y:S01]  /*69f0*/  @!P2 IMAD.IADD R10, R16, 0x1, R15 ;  /* 0x00000001100aa824 */ /* 0x000fe200078e020f */
[----:B------:R-:W-:Y:S01]  /*6a00*/  @!P2 LEA R20, P0, R14, R252, 0x1 ;  /* 0x000000fc0e14a211 */ /* 0x000fe200078008ff */
[----:B------:R1:W-:Y:S01]  /*6a10*/  @P2 STS.128 [R226+0x8000], RZ ;  /* 0x008000ffe2002388 */ /* 0x0003e20000000c00 */
[----:B------:R-:W-:-:S02]  /*6a20*/  @!P1 IADD3 R11, PT, PT, R16, R13, RZ ;  /* 0x0000000d100b9210 */ /* 0x000fc40007ffe0ff */
[----:B------:R-:W-:Y:S01]  /*6a30*/  @!P2 LEA.HI.X R21, R14, R251, R10, 0x1, P0 ;  /* 0x000000fb0e15a211 */ /* 0x000fe200000f0c0a */
[----:B------:R-:W-:Y:S01]  /*6a40*/  @!PT LDS RZ, [RZ] ;  /* 0x00000000fffff984 */ /* 0x000fe20000000800 */
[----:B------:R-:W-:Y:S01]  /*6a50*/  @!PT LDS RZ, [RZ] ;  /* 0x00000000fffff984 */ /* 0x000fe20000000800 */
[----:B------:R-:W-:Y:S01]  /*6a60*/  @!PT LDS RZ, [RZ] ;  /* 0x00000000fffff984 */ /* 0x000fe20000000800 */
[----:B------:R1:W-:Y:S01]  /*6a70*/  @!P1 LDGSTS.E.BYPASS.LTC128B.128 [R226+0x9000], desc[UR18][R22.64+0x80] ;  /* 0x0900008016e29fae */ /* 0x0003e2000b981a12 */
[----:B------:R-:W-:-:S03]  /*6a80*/  @!P1 LEA R10, P0, R12, R252, 0x1 ;  /* 0x000000fc0c0a9211 */ /* 0x000fc600078008ff */
[----:B------:R1:W-:Y:S01]  /*6a90*/  @P1 STS.128 [R226+0x9000], RZ ;  /* 0x009000ffe2001388 */ /* 0x0003e20000000c00 */
[----:B------:R-:W-:-:S03]  /*6aa0*/  @!P1 LEA.HI.X R11, R12, R251, R11, 0x1, P0 ;  /* 0x000000fb0c0b9211 */ /* 0x000fc600000f0c0b */
        /* <DEDUP_REMOVED lines=11> */
.L_x_1395:
[----:B------:R-:W2:Y:S04]  /*6b60*/  LDL.LU R172, [R1+0xc] ;  /* 0x00000c0001ac7983 */ /* 0x000ea80000300800 */
[----:B------:R-:W3:Y:S01]  /*6b70*/  LDL.LU R204, [R1+0x8] ;  /* 0x0000080001cc7983 */ /* 0x000ee20000300800 */
[----:B------:R-:W-:Y:S02]  /*6b80*/  ISETP.GT.AND P0, PT, R17, R8, PT ;  /* 0x000000081100720c */ /* 0x000fe40003f04270 */
[----:B------:R-:W-:Y:S01]  /*6b90*/  FSEL R15, R173, -INF , !P6 ;  /* 0xff800000ad0f7808 */ /* 0x000fe20007000000 */
[----:B------:R-:W4:Y:S01]  /*6ba0*/  SHFL.BFLY PT, R12, R19, 0x2, 0x1f ;  /* 0x0c401f00130c7f89 */ /* 0x000f2200000e0000 */
[----:B------:R-:W-:Y:S02]  /*6bb0*/  ISETP.GT.AND P6, PT, R18, R7, PT ;  /* 0x000000071200720c */ /* 0x000fe40003fc4270 */
[----:B-1----:R-:W-:-:S02]  /*6bc0*/  FSEL R22, R200, -INF , !P5 ;  /* 0xff800000c8167808 */ /* 0x002fc40006800000 */
[----:B------:R-:W-:Y:S02]  /*6bd0*/  ISETP.GE.AND P5, PT, R7, R230, PT ;  /* 0x000000e60700720c */ /* 0x000fe40003fa6270 */
[----:B------:R-:W-:Y:S02]  /*6be0*/  FSEL R21, R201, -INF , !P0 ;  /* 0xff800000c9157808 */ /* 0x000fe40004000000 */
[----:B------:R-:W-:Y:S02]  /*6bf0*/  ISETP.GE.AND P0, PT, R7, R231, PT ;  /* 0x000000e70700720c */ /* 0x000fe40003f06270 */
[----:B------:R-:W-:Y:S02]  /*6c00*/  FSEL R7, R182, -INF , !P6 ;  /* 0xff800000b6077808 */ /* 0x000fe40007000000 */
[----:B------:R-:W-:Y:S02]  /*6c10*/  FSEL R11, R34, -INF , !P5 ;  /* 0xff800000220b7808 */ /* 0x000fe40006800000 */
[----:B------:R-:W-:-:S02]  /*6c20*/  ISETP.GT.AND P5, PT, R18, R6, PT ;  /* 0x000000061200720c */ /* 0x000fc40003fa4270 */
[----:B------:R-:W-:Y:S02]  /*6c30*/  FSEL R24, R7, -INF , !P0 ;  /* 0xff80000007187808 */ /* 0x000fe40004000000 */
[C---:B------:R-:W-:Y:S02]  /*6c40*/  ISETP.GE.AND P6, PT, R6.reuse, R230, PT ;  /* 0x000000e60600720c */ /* 0x040fe40003fc6270 */
[----:B------:R-:W-:Y:S02]  /*6c50*/  ISETP.GE.AND P0, PT, R6, R231, PT ;  /* 0x000000e70600720c */ /* 0x000fe40003f06270 */
[----:B------:R-:W-:Y:S02]  /*6c60*/  FSEL R6, R183, -INF , !P5 ;  /* 0xff800000b7067808 */ /* 0x000fe40006800000 */
[----:B------:R-:W-:Y:S02]  /*6c70*/  ISETP.GT.AND P5, PT, R18, R4, PT ;  /* 0x000000041200720c */ /* 0x000fe40003fa4270 */
[----:B------:R-:W-:-:S02]  /*6c80*/  FSEL R23, R6, -INF , !P0 ;  /* 0xff80000006177808 */ /* 0x000fc40004000000 */
[----:B------:R-:W-:Y:S02]  /*6c90*/  FMNMX3.FTZ R6, R135, R29, R28, !PT ;  /* 0x0000001d87067276 */ /* 0x000fe4000781001c */
[----:B------:R-:W-:Y:S02]  /*6ca0*/  ISETP.GT.AND P0, PT, R18, R3, PT ;  /* 0x000000031200720c */ /* 0x000fe40003f04270 */
[----:B------:R-:W-:Y:S02]  /*6cb0*/  FMNMX3.FTZ R6, R6, R32, R33, !PT ;  /* 0x0000002006067276 */ /* 0x000fe40007810021 */
[----:B------:R-:W-:Y:S02]  /*6cc0*/  FSEL R13, R178, -INF , !P5 ;  /* 0xff800000b20d7808 */ /* 0x000fe40006800000 */
[----:B------:R-:W-:Y:S02]  /*6cd0*/  FMNMX3.FTZ R6, R6, R184, R188, !PT ;  /* 0x000000b806067276 */ /* 0x000fe400078100bc */
[----:B------:R-:W-:-:S02]  /*6ce0*/  ISETP.GE.AND P5, PT, R4, R231, PT ;  /* 0x000000e70400720c */ /* 0x000fc40003fa6270 */
[----:B------:R-:W-:Y:S02]  /*6cf0*/  FMNMX3.FTZ R6, R6, R189, R191, !PT ;  /* 0x000000bd06067276 */ /* 0x000fe400078100bf */
[----:B------:R-:W-:Y:S02]  /*6d00*/  FSEL R10, R35, -INF , !P6 ;  /* 0xff800000230a7808 */ /* 0x000fe40007000000 */
[-C--:B------:R-:W-:Y:S01]  /*6d10*/  ISETP.GE.AND P6, PT, R4, R230.reuse, PT ;  /* 0x000000e60400720c */ /* 0x080fe20003fc6270 */
[----:B------:R-:W1:Y:S01]  /*6d20*/  SHFL.BFLY PT, R16, R6, 0x2, 0x1f ;  /* 0x0c401f0006107f89 */ /* 0x000e6200000e0000 */
[----:B------:R-:W-:Y:S02]  /*6d30*/  FSEL R20, R179, -INF , !P0 ;  /* 0xff800000b3147808 */ /* 0x000fe40004000000 */
[----:B------:R-:W-:Y:S02]  /*6d40*/  ISETP.GE.AND P0, PT, R3, R230, PT ;  /* 0x000000e60300720c */ /* 0x000fe40003f06270 */
[----:B------:R-:W-:-:S02]  /*6d50*/  FSEL R13, R13, -INF , !P5 ;  /* 0xff8000000d0d7808 */ /* 0x000fc40006800000 */
[----:B----4-:R-:W-:Y:S02]  /*6d60*/  FMNMX.FTZ R7, R19, R12, !PT ;  /* 0x0000000c13077209 */ /* 0x010fe40007810000 */
[----:B------:R-:W-:Y:S02]  /*6d70*/  ISETP.GE.AND P5, PT, R2, R230, PT ;  /* 0x000000e60200720c */ /* 0x000fe40003fa6270 */
[----:B------:R-:W-:Y:S01]  /*6d80*/  FSEL R12, R132, -INF , !P6 ;  /* 0xff800000840c7808 */ /* 0x000fe20007000000 */
[----:B------:R-:W4:Y:S01]  /*6d90*/  SHFL.BFLY PT, R17, R7, 0x1, 0x1f ;  /* 0x0c201f0007117f89 */ /* 0x000f2200000e0000 */
[----:B------:R-:W-:Y:S02]  /*6da0*/  FSEL R14, R138, -INF , !P0 ;  /* 0xff8000008a0e7808 */ /* 0x000fe40004000000 */
[----:B------:R-:W-:Y:S02]  /*6db0*/  ISETP.GT.AND P6, PT, R18, R2, PT ;  /* 0x000000021200720c */ /* 0x000fe40003fc4270 */
[----:B------:R-:W-:-:S02]  /*6dc0*/  ISETP.GE.AND P0, PT, R5, R230, PT ;  /* 0x000000e60500720c */ /* 0x000fc40003f06270 */
[----:B------:R-:W-:Y:S02]  /*6dd0*/  FSEL R176, R133, -INF , !P5 ;  /* 0xff80000085b07808 */ /* 0x000fe40006800000 */
        /* <DEDUP_REMOVED lines=8> */
[----:B------:R-:W-:Y:S02]  /*6e60*/  ISETP.GE.AND P0, PT, R2, R231, PT ;  /* 0x000000e70200720c */ /* 0x000fe40003f06270 */
[----:B------:R-:W-:Y:S02]  /*6e70*/  FSEL R179, R21, -INF , !P6 ;  /* 0xff80000015b37808 */ /* 0x000fe40007000000 */
[----:B------:R-:W-:-:S02]  /*6e80*/  FSEL R19, R20, -INF , !P5 ;  /* 0xff80000014137808 */ /* 0x000fc40006800000 */
[----:B------:R-:W-:Y:S02]  /*6e90*/  ISETP.GE.AND P6, PT, R5, R231, PT ;  /* 0x000000e70500720c */ /* 0x000fe40003fc6270 */
[----:B------:R-:W-:Y:S02]  /*6ea0*/  FSEL R180, R3, -INF , !P0 ;  /* 0xff80000003b47808 */ /* 0x000fe40004000000 */
[C---:B------:R-:W-:Y:S02]  /*6eb0*/  ISETP.GT.AND P5, PT, R18.reuse, R9, PT ;  /* 0x000000091200720c */ /* 0x040fe40003fa4270 */
[----:B------:R-:W-:Y:S02]  /*6ec0*/  ISETP.GT.AND P0, PT, R18, R8, PT ;  /* 0x000000081200720c */ /* 0x000fe40003f04270 */
[----:B------:R-:W-:Y:S02]  /*6ed0*/  FMNMX3.FTZ R3, R137, R24, R23, !PT ;  /* 0x0000001889037276 */ /* 0x000fe40007810017 */
[----:B-1----:R-:W-:-:S02]  /*6ee0*/  FMNMX.FTZ R2, R6, R16, !PT ;  /* 0x0000001006027209 */ /* 0x002fc40007810000 */
[----:B------:R-:W-:Y:S02]  /*6ef0*/  FSEL R181, R15, -INF , !P6 ;  /* 0xff8000000fb57808 */ /* 0x000fe40007000000 */
[----:B------:R-:W-:Y:S02]  /*6f00*/  FSEL R6, R202, -INF , !P5 ;  /* 0xff800000ca067808 */ /* 0x000fe40006800000 */
[----:B------:R-:W-:Y:S02]  /*6f10*/  FMNMX3.FTZ R4, R134, R11, R10, !PT ;  /* 0x0000000b86047276 */ /* 0x000fe4000781000a */
[-C--:B------:R-:W-:Y:S02]  /*6f20*/  ISETP.GE.AND P6, PT, R9, R231.reuse, PT ;  /* 0x000000e70900720c */ /* 0x080fe40003fc6270 */
[----:B------:R-:W-:Y:S02]  /*6f30*/  ISETP.GE.AND P5, PT, R8, R231, PT ;  /* 0x000000e70800720c */ /* 0x000fe40003fa6270 */
[----:B------:R-:W-:-:S02]  /*6f40*/  FSEL R5, R203, -INF , !P0 ;  /* 0xff800000cb057808 */ /* 0x000fc40004000000 */
[----:B------:R-:W-:Y:S02]  /*6f50*/  FMNMX3.FTZ R3, R3, R13, R19, !PT ;  /* 0x0000000d03037276 */ /* 0x000fe40007810013 */
[----:B------:R-:W-:Y:S02]  /*6f60*/  FMNMX3.FTZ R4, R4, R12, R14, !PT ;  /* 0x0000000c04047276 */ /* 0x000fe4000781000e */
[----:B------:R-:W-:Y:S02]  /*6f70*/  FSEL R199, R6, -INF , !P6 ;  /* 0xff80000006c77808 */ /* 0x000fe40007000000 */
[----:B------:R-:W-:Y:S02]  /*6f80*/  FSEL R233, R5, -INF , !P5 ;  /* 0xff80000005e97808 */ /* 0x000fe40006800000 */
[----:B------:R-:W-:Y:S02]  /*6f90*/  FMNMX3.FTZ R3, R3, R180, R181, !PT ;  /* 0x000000b403037276 */ /* 0x000fe400078100b5 */
[----:B------:R-:W-:-:S02]  /*6fa0*/  FMNMX3.FTZ R4, R4, R176, R177, !PT ;  /* 0x000000b004047276 */ /* 0x000fc400078100b1 */
[----:B------:R-:W-:Y:S02]  /*6fb0*/  FMNMX3.FTZ R3, R3, R199, R233, !PT ;  /* 0x000000c703037276 */ /* 0x000fe400078100e9 */
[----:B------:R-:W-:Y:S02]  /*6fc0*/  FMNMX3.FTZ R4, R4, R178, R179, !PT ;  /* 0x000000b204047276 */ /* 0x000fe400078100b3 */
[----:B----4-:R-:W-:Y:S01]  /*6fd0*/  FMNMX.FTZ R232, R7, R17, !PT ;  /* 0x0000001107e87209 */ /* 0x010fe20007810000 */
[----:B------:R-:W1:Y:S01]  /*6fe0*/  SHFL.BFLY PT, R5, R3, 0x2, 0x1f ;  /* 0x0c401f0003057f89 */ /* 0x000e6200000e0000 */
[----:B------:R-:W-:Y:S02]  /*6ff0*/  MOV R25, R224 ;  /* 0x000000e000197202 */ /* 0x000fe40000000f00 */
[C---:B------:R-:W-:Y:S01]  /*7000*/  FSETP.NEU.FTZ.AND P0, PT, R232.reuse, -INF , PT ;  /* 0xff800000e800780b */ /* 0x040fe20003f1d000 */
[----:B------:R-:W4:Y:S01]  /*7010*/  SHFL.BFLY PT, R9, R4, 0x2, 0x1f ;  /* 0x0c401f0004097f89 */ /* 0x000f2200000e0000 */
[----:B------:R-:W-:Y:S01]  /*7020*/  FMUL.FTZ R16, R232, UR7 ;  /* 0x00000007e8107c20 */ /* 0x000fe20008410000 */
[----:B------:R-:W-:-:S02]  /*7030*/  MOV R198, R225 ;  /* 0x000000e100c67202 */ /* 0x000fc40000000f00 */
[----:B------:R-:W5:Y:S01]  /*7040*/  SHFL.BFLY PT, R7, R2, 0x1, 0x1f ;  /* 0x0c201f0002077f89 */ /* 0x000f6200000e0000 */
[----:B------:R-:W-:Y:S02]  /*7050*/  IADD3 R206, PT, PT, R212, 0xa040, RZ ;  /* 0x0000a040d4ce7810 */ /* 0x000fe40007ffe0ff */
[----:B------:R-:W-:Y:S02]  /*7060*/  FSEL R16, R16, RZ, P0 ;  /* 0x000000ff10107208 */ /* 0x000fe40000000000 */
[----:B------:R-:W-:Y:S02]  /*7070*/  MOV R18, R206 ;  /* 0x000000ce00127202 */ /* 0x000fe40000000f00 */
[----:B------:R-:W-:Y:S01]  /*7080*/  @P4 IADD3 R18, PT, PT, R249, -0x40, RZ ;  /* 0xffffffc0f9124810 */ /* 0x000fe20007ffe0ff */
[--C-:B------:R-:W-:Y:S01]  /*7090*/  FFMA.FTZ R26, R26, UR7, -R16.reuse ;  /* 0x000000071a1a7c23 */ /* 0x100fe20008010810 */
[--C-:B------:R-:W-:Y:S01]  /*70a0*/  FFMA.FTZ R27, R27, UR7, -R16.reuse ;  /* 0x000000071b1b7c23 */ /* 0x100fe20008010810 */
[--C-:B------:R-:W-:Y:S01]  /*70b0*/  FFMA.FTZ R31, R31, UR7, -R16.reuse ;  /* 0x000000071f1f7c23 */ /* 0x100fe20008010810 */
[----:B------:R-:W-:Y:S01]  /*70c0*/  FFMA.FTZ R30, R30, UR7, -R16 ;  /* 0x000000071e1e7c23 */ /* 0x000fe20008010810 */
[----:B------:R-:W-:Y:S01]  /*70d0*/  MUFU.EX2 R205, R26 ;  /* 0x0000001a00cd7308 */ /* 0x000fe20000000800 */
[----:B------:R-:W-:-:S02]  /*70e0*/  MOV R200, R25 ;  /* 0x0000001900c87202 */ /* 0x000fc40000000f00 */
[----:B-1----:R-:W-:Y:S02]  /*70f0*/  FMNMX.FTZ R3, R3, R5, !PT ;  /* 0x0000000503037209 */ /* 0x002fe40007810000 */
[----:B----4-:R-:W-:-:S03]  /*7100*/  FMNMX.FTZ R4, R4, R9, !PT ;  /* 0x0000000904047209 */ /* 0x010fc60007810000 */
[----:B------:R-:W1:Y:S01]  /*7110*/  SHFL.BFLY PT, R5, R3, 0x1, 0x1f ;  /* 0x0c201f0003057f89 */ /* 0x000e6200000e0000 */
[----:B------:R-:W-:Y:S01]  /*7120*/  MUFU.EX2 R243, R27 ;  /* 0x0000001b00f37308 */ /* 0x000fe20000000800 */
[----:B-----5:R-:W-:Y:S02]  /*7130*/  FMNMX.FTZ R225, R2, R7, !PT ;  /* 0x0000000702e17209 */ /* 0x020fe40007810000 */
[----:B------:R-:W4:Y:S02]  /*7140*/  SHFL.BFLY PT, R6, R4, 0x1, 0x1f ;  /* 0x0c201f0004067f89 */ /* 0x000f2400000e0000 */
[C---:B------:R-:W-:Y:S01]  /*7150*/  FSETP.NEU.FTZ.AND P6, PT, R225.reuse, -INF , PT ;  /* 0xff800000e100780b */ /* 0x040fe20003fdd000 */
[----:B------:R-:W-:Y:S02]  /*7160*/  FMUL.FTZ R15, R225, UR7 ;  /* 0x00000007e10f7c20 */ /* 0x000fe40008410000 */
[----:B------:R-:W-:Y:S03]  /*7170*/  MUFU.EX2 R242, R31 ;  /* 0x0000001f00f27308 */ /* 0x000fe60000000800 */
[----:B------:R-:W-:-:S05]  /*7180*/  FSEL R15, R15, RZ, P6 ;  /* 0x000000ff0f0f7208 */ /* 0x000fca0003000000 */
[----:B------:R-:W5:Y:S01]  /*7190*/  MUFU.EX2 R139, R30 ;  /* 0x0000001e008b7308 */ /* 0x000f620000000800 */
[--C-:B------:R-:W-:Y:S01]  /*71a0*/  FFMA.FTZ R29, R29, UR7, -R15.reuse ;  /* 0x000000071d1d7c23 */ /* 0x100fe2000801080f */
[--C-:B------:R-:W-:Y:S01]  /*71b0*/  FFMA.FTZ R28, R28, UR7, -R15.reuse ;  /* 0x000000071c1c7c23 */ /* 0x100fe2000801080f */
[--C-:B------:R-:W-:Y:S01]  /*71c0*/  FFMA.FTZ R32, R32, UR7, -R15.reuse ;  /* 0x0000000720207c23 */ /* 0x100fe2000801080f */
[----:B------:R-:W-:Y:S01]  /*71d0*/  FFMA.FTZ R33, R33, UR7, -R15 ;  /* 0x0000000721217c23 */ /* 0x000fe2000801080f */
[----:B-1----:R-:W-:-:S03]  /*71e0*/  FMNMX.FTZ R217, R3, R5, !PT ;  /* 0x0000000503d97209 */ /* 0x002fc60007810000 */
[----:B------:R-:W-:Y:S01]  /*71f0*/  MUFU.EX2 R235, R29 ;  /* 0x0000001d00eb7308 */ /* 0x000fe20000000800 */
[----:B----4-:R-:W-:Y:S01]  /*7200*/  FMNMX.FTZ R224, R4, R6, !PT ;  /* 0x0000000604e07209 */ /* 0x010fe20007810000 */
[C---:B------:R-:W-:Y:S01]  /*7210*/  FMUL.FTZ R17, R217.reuse, UR7 ;  /* 0x00000007d9117c20 */ /* 0x040fe20008410000 */
[----:B------:R-:W-:Y:S02]  /*7220*/  FSEL R4, R232, RZ, P0 ;  /* 0x000000ffe8047208 */ /* 0x000fe40000000000 */
[----:B------:R-:W-:Y:S01]  /*7230*/  FSETP.NEU.FTZ.AND P0, PT, R217, -INF , PT ;  /* 0xff800000d900780b */ /* 0x000fe20003f1d000 */
[C---:B------:R-:W-:Y:S01]  /*7240*/  FMUL.FTZ R2, R224.reuse, UR7 ;  /* 0x00000007e0027c20 */ /* 0x040fe20008410000 */
[----:B------:R-:W-:Y:S01]  /*7250*/  FSETP.NEU.FTZ.AND P5, PT, R224, -INF , PT ;  /* 0xff800000e000780b */ /* 0x000fe20003fbd000 */
[----:B------:R-:W1:Y:S01]  /*7260*/  MUFU.EX2 R234, R28 ;  /* 0x0000001c00ea7308 */ /* 0x000e620000000800 */
[----:B------:R-:W-:Y:S02]  /*7270*/  FSEL R17, R17, RZ, P0 ;  /* 0x000000ff11117208 */ /* 0x000fe40000000000 */
[----:B------:R-:W-:-:S02]  /*7280*/  FSEL R2, R2, RZ, P5 ;  /* 0x000000ff02027208 */ /* 0x000fc40002800000 */
[----:B------:R-:W-:Y:S01]  /*7290*/  FSEL R5, R224, RZ, P5 ;  /* 0x000000ffe0057208 */ /* 0x000fe20002800000 */
[--C-:B------:R-:W-:Y:S01]  /*72a0*/  FFMA.FTZ R3, R24, UR7, -R17.reuse ;  /* 0x0000000718037c23 */ /* 0x100fe20008010811 */
[----:B------:R-:W-:Y:S01]  /*72b0*/  FFMA.FTZ R13, R13, UR7, -R17 ;  /* 0x000000070d0d7c23 */ /* 0x000fe20008010811 */
[--C-:B------:R-:W-:Y:S01]  /*72c0*/  FFMA.FTZ R14, R14, UR7, -R2.reuse ;  /* 0x000000070e0e7c23 */ /* 0x100fe20008010802 */
[--C-:B------:R-:W-:Y:S01]  /*72d0*/  FFMA.FTZ R12, R12, UR7, -R2.reuse ;  /* 0x000000070c0c7c23 */ /* 0x100fe20008010802 */
[----:B------:R4:W-:Y:S01]  /*72e0*/  MUFU.EX2 R183, R3 ;  /* 0x0000000300b77308 */ /* 0x0009e20000000800 */
[--C-:B------:R-:W-:Y:S01]  /*72f0*/  FFMA.FTZ R11, R11, UR7, -R2.reuse ;  /* 0x000000070b0b7c23 */ /* 0x100fe20008010802 */
[----:B------:R-:W-:Y:S01]  /*7300*/  FFMA.FTZ R10, R10, UR7, -R2 ;  /* 0x000000070a0a7c23 */ /* 0x000fe20008010802 */
[----:B-----5:R-:W-:Y:S01]  /*7310*/  MOV R249, R139 ;  /* 0x0000008b00f97202 */ /* 0x020fe20000000f00 */
[----:B------:R-:W-:Y:S01]  /*7320*/  LDSM.16.MT88.4 R24, [R212+0xb000] ;  /* 0x00b00000d418783b */ /* 0x000fe20000004200 */
[----:B-1----:R-:W-:-:S03]  /*7330*/  F2FP.BF16.F32.PACK_AB R9, R234, R235 ;  /* 0x000000ebea09723e */ /* 0x002fc600000010ff */
[----:B------:R-:W-:Y:S01]  /*7340*/  MUFU.EX2 R197, R14 ;  /* 0x0000000e00c57308 */ /* 0x000fe20000000800 */
[----:B------:R-:W-:Y:S07]  /*7350*/  LDSM.16.MT88.4 R28, [R220+0xb000] ;  /* 0x00b00000dc1c783b */ /* 0x000fee0000004200 */
[----:B------:R-:W-:Y:S01]  /*7360*/  MUFU.EX2 R192, R13 ;  /* 0x0000000d00c07308 */ /* 0x000fe20000000800 */
[----:B----4-:R-:W-:Y:S02]  /*7370*/  FFMA.FTZ R3, R23, UR7, -R17 ;  /* 0x0000000717037c23 */ /* 0x010fe40008010811 */
[----:B------:R-:W1:Y:S05]  /*7380*/  LDSM.16.MT88.4 R20, [R212+0xa000] ;  /* 0x00a00000d414783b */ /* 0x000e6a0000004200 */
[----:B------:R4:W-:Y:S08]  /*7390*/  MUFU.EX2 R193, R3 ;  /* 0x0000000300c17308 */ /* 0x0009f00000000800 */
[----:B------:R-:W5:Y:S08]  /*73a0*/  MUFU.EX2 R196, R12 ;  /* 0x0000000c00c47308 */ /* 0x000f700000000800 */
[----:B------:R-:W-:Y:S01]  /*73b0*/  MUFU.EX2 R240, R32 ;  /* 0x0000002000f07308 */ /* 0x000fe20000000800 */
[----:B----4-:R-:W-:Y:S01]  /*73c0*/  FADD.FTZ R3, R136, -R4 ;  /* 0x8000000488037221 */ /* 0x010fe20000010000 */
[----:B------:R-:W-:-:S03]  /*73d0*/  FSEL R4, R225, RZ, P6 ;  /* 0x000000ffe1047208 */ /* 0x000fc60003000000 */
[----:B------:R-:W-:Y:S02]  /*73e0*/  FMUL.FTZ R14, R3, UR7 ;  /* 0x00000007030e7c20 */ /* 0x000fe40008410000 */
[----:B------:R-:W-:Y:S01]  /*73f0*/  FADD.FTZ R3, R135, -R4 ;  /* 0x8000000487037221 */ /* 0x000fe20000010000 */
[----:B------:R-:W-:Y:S01]  /*7400*/  FADD.FTZ R4, R134, -R5 ;  /* 0x8000000586047221 */ /* 0x000fe20000010000 */
[----:B------:R4:W-:Y:S01]  /*7410*/  MUFU.EX2 R241, R33 ;  /* 0x0000002100f17308 */ /* 0x0009e20000000800 */
[----:B-----5:R-:W-:Y:S01]  /*7420*/  F2FP.BF16.F32.PACK_AB R6, R197, R196 ;  /* 0x000000c4c506723e */ /* 0x020fe200000010ff */
[----:B------:R-:W-:Y:S01]  /*7430*/  FMUL.FTZ R13, R3, UR7 ;  /* 0x00000007030d7c20 */ /* 0x000fe20008410000 */
[----:B------:R-:W-:Y:S01]  /*7440*/  FSEL R3, R217, RZ, P0 ;  /* 0x000000ffd9037208 */ /* 0x000fe20000000000 */
[----:B------:R-:W-:Y:S01]  /*7450*/  FMUL.FTZ R4, R4, UR7 ;  /* 0x0000000704047c20 */ /* 0x000fe20008410000 */
[----:B------:R-:W-:Y:S01]  /*7460*/  F2FP.BF16.F32.PACK_AB R5, R193, R183 ;  /* 0x000000b7c105723e */ /* 0x000fe200000010ff */
[----:B------:R-:W-:Y:S02]  /*7470*/  LDSM.16.MT88.4 R132, [R219+0xa000] ;  /* 0x00a00000db84783b */ /* 0x000fe40000004200 */
[----:B------:R-:W-:Y:S01]  /*7480*/  FADD.FTZ R3, R137, -R3 ;  /* 0x8000000389037221 */ /* 0x000fe20000010000 */
[----:B------:R5:W1:Y:S03]  /*7490*/  MUFU.EX2 R12, R4 ;  /* 0x00000004000c7308 */ /* 0x000a660000000800 */
[----:B------:R-:W-:-:S05]  /*74a0*/  FMUL.FTZ R3, R3, UR7 ;  /* 0x0000000703037c20 */ /* 0x000fca0008410000 */
[----:B------:R2:W-:Y:S01]  /*74b0*/  MUFU.EX2 R195, R11 ;  /* 0x0000000b00c37308 */ /* 0x0005e20000000800 */
[----:B----4-:R-:W-:Y:S07]  /*74c0*/  LDSM.16.MT88.4 R32, [R18+0x1000] ;  /* 0x001000001220783b */ /* 0x010fee0000004200 */
[----:B------:R4:W-:Y:S01]  /*74d0*/  MUFU.EX2 R194, R10 ;  /* 0x0000000a00c27308 */ /* 0x0009e20000000800 */
[----:B-----5:R-:W-:Y:S01]  /*74e0*/  FFMA.FTZ R4, R19, UR7, -R17 ;  /* 0x0000000713047c23 */ /* 0x020fe20008010811 */
[----:B------:R-:W-:Y:S01]  /*74f0*/  MOV R19, R205 ;  /* 0x000000cd00137202 */ /* 0x000fe20000000f00 */
[-C--:B-1----:R-:W-:Y:S01]  /*7500*/  FMUL.FTZ R144, R144, R12.reuse ;  /* 0x0000000c90907220 */ /* 0x082fe20000410000 */
[-C--:B------:R-:W-:Y:S01]  /*7510*/  FMUL.FTZ R145, R145, R12.reuse ;  /* 0x0000000c91917220 */ /* 0x080fe20000410000 */
[-C--:B------:R-:W-:Y:S01]  /*7520*/  FMUL.FTZ R148, R148, R12.reuse ;  /* 0x0000000c94947220 */ /* 0x080fe20000410000 */
[----:B------:R-:W-:Y:S01]  /*7530*/  F2FP.BF16.F32.PACK_AB R8, R243, R19 ;  /* 0x00000013f308723e */ /* 0x000fe200000010ff */
[----:B------:R-:W-:Y:S01]  /*7540*/  FMUL.FTZ R149, R149, R12 ;  /* 0x0000000c95957220 */ /* 0x000fe20000410000 */
[----:B------:R-:W1:Y:S01]  /*7550*/  MUFU.EX2 R14, R14 ;  /* 0x0000000e000e7308 */ /* 0x000e620000000800 */
[----:B--2---:R-:W-:Y:S01]  /*7560*/  F2FP.BF16.F32.PACK_AB R11, R241, R240 ;  /* 0x000000f0f10b723e */ /* 0x004fe200000010ff */
[-C--:B------:R-:W-:Y:S01]  /*7570*/  FMUL.FTZ R160, R160, R12.reuse ;  /* 0x0000000ca0a07220 */ /* 0x080fe20000410000 */
[-C--:B------:R-:W-:Y:S01]  /*7580*/  FMUL.FTZ R161, R161, R12.reuse ;  /* 0x0000000ca1a17220 */ /* 0x080fe20000410000 */
[-C--:B------:R-:W-:Y:S01]  /*7590*/  FMUL.FTZ R164, R164, R12.reuse ;  /* 0x0000000ca4a47220 */ /* 0x080fe20000410000 */
[----:B------:R-:W-:Y:S01]  /*75a0*/  FMUL.FTZ R165, R165, R12 ;  /* 0x0000000ca5a57220 */ /* 0x000fe20000410000 */
[----:B------:R-:W-:Y:S01]  /*75b0*/  MOV R205, R172 ;  /* 0x000000ac00cd7202 */ /* 0x000fe20000000f00 */
[----:B------:R-:W-:Y:S01]  /*75c0*/  FMUL.FTZ R40, R40, R12 ;  /* 0x0000000c28287220 */ /* 0x000fe20000410000 */
[----:B------:R-:W2:Y:S01]  /*75d0*/  MUFU.EX2 R13, R13 ;  /* 0x0000000d000d7308 */ /* 0x000ea20000000800 */
[----:B----4-:R-:W-:Y:S01]  /*75e0*/  F2FP.BF16.F32.PACK_AB R10, R139, R242 ;  /* 0x000000f28b0a723e */ /* 0x010fe200000010ff */
[----:B------:R-:W4:Y:S01]  /*75f0*/  LDSM.16.MT88.4 R172, [R220+0xa000] ;  /* 0x00a00000dcac783b */ /* 0x000f220000004200 */
[-C--:B------:R-:W-:Y:S01]  /*7600*/  FMUL.FTZ R41, R41, R12.reuse ;  /* 0x0000000c29297220 */ /* 0x080fe20000410000 */
[-C--:B------:R-:W-:Y:S01]  /*7610*/  FMUL.FTZ R44, R44, R12.reuse ;  /* 0x0000000c2c2c7220 */ /* 0x080fe20000410000 */
[-C--:B------:R-:W-:Y:S01]  /*7620*/  FMUL.FTZ R45, R45, R12.reuse ;  /* 0x0000000c2d2d7220 */ /* 0x080fe20000410000 */
[----:B------:R-:W5:Y:S01]  /*7630*/  LDSM.16.MT88.4 R136, [R18] ;  /* 0x000000001288783b */ /* 0x000f620000004200 */
[----:B------:R-:W-:Y:S01]  /*7640*/  FMUL.FTZ R56, R56, R12 ;  /* 0x0000000c38387220 */ /* 0x000fe20000410000 */
[----:B------:R-:W3:Y:S01]  /*7650*/  MUFU.EX2 R3, R3 ;  /* 0x0000000300037308 */ /* 0x000ee20000000800 */
[-C--:B-1----:R-:W-:Y:S01]  /*7660*/  FMUL.FTZ R140, R140, R14.reuse ;  /* 0x0000000e8c8c7220 */ /* 0x082fe20000410000 */
[-C--:B------:R-:W-:Y:S01]  /*7670*/  FMUL.FTZ R141, R141, R14.reuse ;  /* 0x0000000e8d8d7220 */ /* 0x080fe20000410000 */
[-C--:B------:R-:W-:Y:S01]  /*7680*/  FMUL.FTZ R152, R152, R14.reuse ;  /* 0x0000000e98987220 */ /* 0x080fe20000410000 */
[----:B------:R-:W-:Y:S01]  /*7690*/  FMUL.FTZ R153, R153, R14 ;  /* 0x0000000e99997220 */ /* 0x000fe20000410000 */
[-C--:B------:R-:W-:Y:S01]  /*76a0*/  FMUL.FTZ R57, R57, R12.reuse ;  /* 0x0000000c39397220 */ /* 0x080fe20000410000 */
[-C--:B------:R-:W-:Y:S01]  /*76b0*/  FMUL.FTZ R60, R60, R12.reuse ;  /* 0x0000000c3c3c7220 */ /* 0x080fe20000410000 */
[-C--:B------:R-:W-:Y:S01]  /*76c0*/  FMUL.FTZ R61, R61, R12.reuse ;  /* 0x0000000c3d3d7220 */ /* 0x080fe20000410000 */
[----:B------:R1:W1:Y:S01]  /*76d0*/  MUFU.EX2 R182, R4 ;  /* 0x0000000400b67308 */ /* 0x0002620000000800 */
[-C--:B--2---:R-:W-:Y:S01]  /*76e0*/  FMUL.FTZ R142, R142, R13.reuse ;  /* 0x0000000d8e8e7220 */ /* 0x084fe20000410000 */
[-C--:B------:R-:W-:Y:S01]  /*76f0*/  FMUL.FTZ R143, R143, R13.reuse ;  /* 0x0000000d8f8f7220 */ /* 0x080fe20000410000 */
[-C--:B------:R-:W-:Y:S01]  /*7700*/  FMUL.FTZ R154, R154, R13.reuse ;  /* 0x0000000d9a9a7220 */ /* 0x080fe20000410000 */
[----:B------:R-:W-:Y:S01]  /*7710*/  FMUL.FTZ R155, R155, R13 ;  /* 0x0000000d9b9b7220 */ /* 0x000fe20000410000 */
[-C--:B------:R-:W-:Y:S01]  /*7720*/  FMUL.FTZ R72, R72, R12.reuse ;  /* 0x0000000c48487220 */ /* 0x080fe20000410000 */
[-C--:B------:R-:W-:Y:S01]  /*7730*/  FMUL.FTZ R73, R73, R12.reuse ;  /* 0x0000000c49497220 */ /* 0x080fe20000410000 */
[-C--:B------:R-:W-:Y:S01]  /*7740*/  FMUL.FTZ R76, R76, R12.reuse ;  /* 0x0000000c4c4c7220 */ /* 0x080fe20000410000 */
[----:B------:R-:W-:Y:S01]  /*7750*/  FMUL.FTZ R77, R77, R12 ;  /* 0x0000000c4d4d7220 */ /* 0x000fe20000410000 */
[-C--:B---3--:R-:W-:Y:S01]  /*7760*/  FMUL.FTZ R146, R146, R3.reuse ;  /* 0x0000000392927220 */ /* 0x088fe20000410000 */
[-C--:B------:R-:W-:Y:S01]  /*7770*/  FMUL.FTZ R147, R147, R3.reuse ;  /* 0x0000000393937220 */ /* 0x080fe20000410000 */
[-C--:B------:R-:W-:Y:S01]  /*7780*/  FMUL.FTZ R150, R150, R3.reuse ;  /* 0x0000000396967220 */ /* 0x080fe20000410000 */
[-C--:B------:R-:W-:Y:S01]  /*7790*/  FMUL.FTZ R151, R151, R3.reuse ;  /* 0x0000000397977220 */ /* 0x080fe20000410000 */
[C---:B------:R-:W-:Y:S01]  /*77a0*/  HMMA.16816.F32.BF16 R236, R8.reuse, R20, R140 ;  /* 0x0000001408ec723c */ /* 0x040fe2000004188c */
[-C--:B------:R-:W-:Y:S01]  /*77b0*/  FMUL.FTZ R162, R162, R3.reuse ;  /* 0x00000003a2a27220 */ /* 0x080fe20000410000 */
[-C--:B------:R-:W-:Y:S01]  /*77c0*/  FMUL.FTZ R163, R163, R3.reuse ;  /* 0x00000003a3a37220 */ /* 0x080fe20000410000 */
[----:B------:R-:W-:Y:S01]  /*77d0*/  FMUL.FTZ R166, R166, R3 ;  /* 0x00000003a6a67220 */ /* 0x000fe20000410000 */
[----:B-1----:R-:W-:Y:S01]  /*77e0*/  F2FP.BF16.F32.PACK_AB R4, R194, R195 ;  /* 0x000000c3c204723e */ /* 0x002fe200000010ff */
[-C--:B------:R-:W-:Y:S01]  /*77f0*/  FMUL.FTZ R167, R167, R3.reuse ;  /* 0x00000003a7a77220 */ /* 0x080fe20000410000 */
[----:B------:R-:W-:Y:S01]  /*7800*/  F2FP.BF16.F32.PACK_AB R7, R182, R192 ;  /* 0x000000c0b607723e */ /* 0x000fe200000010ff */
[-C--:B------:R-:W-:Y:S01]  /*7810*/  FMUL.FTZ R42, R42, R3.reuse ;  /* 0x000000032a2a7220 */ /* 0x080fe20000410000 */
[----:B------:R-:W-:Y:S01]  /*7820*/  HMMA.16816.F32.BF16 R208, R8, R22, R152 ;  /* 0x0000001608d0723c */ /* 0x000fe20000041898 */
        /* <DEDUP_REMOVED lines=38> */
[C---:B----4-:R-:W-:Y:S01]  /*7a90*/  HMMA.16816.F32.BF16 R160, R4.reuse, R172, R160 ;  /* 0x000000ac04a0723c */ /* 0x050fe200000418a0 */
[----:B------:R-:W-:Y:S01]  /*7aa0*/  MOV R153, R198 ;  /* 0x000000c600997202 */ /* 0x000fe20000000f00 */
        /* <DEDUP_REMOVED lines=14> */
[C---:B-----5:R-:W-:Y:S01]  /*7b90*/  HMMA.16816.F32.BF16 R40, R4.reuse, R136, R40 ;  /* 0x000000880428723c */ /* 0x060fe20000041828 */
        /* <DEDUP_REMOVED lines=50> */
[----:B------:R-:W-:-:S05]  /*7ec0*/  FMUL.FTZ R131, R131, R13 ;  /* 0x0000000d83837220 */ /* 0x000fca0000410000 */
[C---:B------:R-:W-:Y:S08]  /*7ed0*/  HMMA.16816.F32.BF16 R92, R4.reuse, R30, R92 ;  /* 0x0000001e045c723c */ /* 0x040ff0000004185c */
[C---:B------:R-:W-:Y:S08]  /*7ee0*/  HMMA.16816.F32.BF16 R104, R4.reuse, R32, R104 ;  /* 0x000000200468723c */ /* 0x040ff00000041868 */
[C---:B------:R-:W-:Y:S08]  /*7ef0*/  HMMA.16816.F32.BF16 R108, R4.reuse, R34, R108 ;  /* 0x00000022046c723c */ /* 0x040ff0000004186c */
[C---:B-1----:R-:W-:Y:S08]  /*7f00*/  HMMA.16816.F32.BF16 R120, R4.reuse, R20, R120 ;  /* 0x000000140478723c */ /* 0x042ff00000041878 */
[----:B------:R-:W-:Y:S01]  /*7f10*/  HMMA.16816.F32.BF16 R140, R4, R22, R124 ;  /* 0x00000016048c723c */ /* 0x000fe2000004187c */
[----:B------:R-:W-:-:S04]  /*7f20*/  FFMA.FTZ R4, R187, UR7, -R16 ;  /* 0x00000007bb047c23 */ /* 0x000fc80008010810 */
[----:B------:R1:W-:Y:S03]  /*7f30*/  MUFU.EX2 R187, R4 ;  /* 0x0000000400bb7308 */ /* 0x0003e60000000800 */
[C---:B------:R-:W-:Y:S08]  /*7f40*/  HMMA.16816.F32.BF16 R52, R8.reuse, R132, R52 ;  /* 0x000000840834723c */ /* 0x040ff00000041834 */
[----:B------:R-:W-:Y:S01]  /*7f50*/  HMMA.16816.F32.BF16 R156, R8, R172, R156 ;  /* 0x000000ac089c723c */ /* 0x000fe2000004189c */
[----:B-1----:R-:W-:-:S07]  /*7f60*/  FFMA.FTZ R4, R186, UR7, -R16 ;  /* 0x00000007ba047c23 */ /* 0x002fce0008010810 */
[C---:B------:R-:W-:Y:S01]  /*7f70*/  HMMA.16816.F32.BF16 R204, R8.reuse, R174, R168 ;  /* 0x000000ae08cc723c */ /* 0x040fe200000418a8 */
[----:B------:R-:W-:Y:S01]  /*7f80*/  LDSM.16.MT88.4 R168, [R223] ;  /* 0x00000000dfa8783b */ /* 0x000fe20000004200 */
[----:B------:R1:W2:Y:S06]  /*7f90*/  MUFU.EX2 R186, R4 ;  /* 0x0000000400ba7308 */ /* 0x0002ac0000000800 */
[C---:B------:R-:W-:Y:S01]  /*7fa0*/  HMMA.16816.F32.BF16 R172, R8.reuse, R26, R80 ;  /* 0x0000001a08ac723c */ /* 0x040fe20000041850 */
[----:B------:R-:W-:Y:S07]  /*7fb0*/  LDSM.16.MT88.4 R80, [R212+0xb800] ;  /* 0x00b80000d450783b */ /* 0x000fee0000004200 */
[----:B------:R-:W-:Y:S01]  /*7fc0*/  HMMA.16816.F32.BF16 R68, R8, R24, R68 ;  /* 0x000000180844723c */ /* 0x000fe20000041844 */
[----:B-1----:R-:W-:-:S04]  /*7fd0*/  FFMA.FTZ R4, R185, UR7, -R16 ;  /* 0x00000007b9047c23 */ /* 0x002fc80008010810 */
[----:B------:R1:W-:Y:S03]  /*7fe0*/  MUFU.EX2 R198, R4 ;  /* 0x0000000400c67308 */ /* 0x0003e60000000800 */
[C---:B------:R-:W-:Y:S08]  /*7ff0*/  HMMA.16816.F32.BF16 R36, R8.reuse, R136, R36 ;  /* 0x000000880824723c */ /* 0x040ff00000041824 */
[----:B------:R-:W-:Y:S01]  /*8000*/  HMMA.16816.F32.BF16 R84, R8, R28, R84 ;  /* 0x0000001c0854723c */ /* 0x000fe20000041854 */
[----:B-1----:R-:W-:Y:S01]  /*8010*/  FFMA.FTZ R4, R190, UR7, -R16 ;  /* 0x00000007be047c23 */ /* 0x002fe20008010810 */
[----:B------:R-:W-:-:S06]  /*8020*/  MOV R190, R200 ;  /* 0x000000c800be7202 */ /* 0x000fcc0000000f00 */
[----:B------:R-:W-:Y:S01]  /*8030*/  HMMA.16816.F32.BF16 R100, R8, R32, R100 ;  /* 0x000000200864723c */ /* 0x000fe20000041864 */
[----:B------:R1:W3:Y:S01]  /*8040*/  MUFU.EX2 R185, R4 ;  /* 0x0000000400b97308 */ /* 0x0002e20000000800 */
[----:B------:R-:W-:-:S06]  /*8050*/  FFMA.FTZ R3, R190, R3, R183 ;  /* 0x00000003be037223 */ /* 0x000fcc00000100b7 */
[----:B------:R-:W-:Y:S01]  /*8060*/  HMMA.16816.F32.BF16 R200, R8, R134, R64 ;  /* 0x0000008608c8723c */ /* 0x000fe20000041840 */
[----:B------:R-:W-:Y:S01]  /*8070*/  LDSM.16.MT88.4 R64, [R218+0x800] ;  /* 0x00080000da40783b */ /* 0x000fe20000004200 */
[----:B------:R-:W-:-:S04]  /*8080*/  FADD.FTZ R3, R193, R3 ;  /* 0x00000003c1037221 */ /* 0x000fc80000010000 */
[----:B------:R-:W-:Y:S02]  /*8090*/  FADD.FTZ R3, R192, R3 ;  /* 0x00000003c0037221 */ /* 0x000fe40000010000 */
[----:B------:R-:W-:Y:S01]  /*80a0*/  HMMA.16816.F32.BF16 R136, R8, R138, R48 ;  /* 0x0000008a0888723c */ /* 0x000fe20000041830 */
[----:B------:R-:W4:Y:S01]  /*80b0*/  LDSM.16.MT88.4 R48, [R18+0x800] ;  /* 0x000800001230783b */ /* 0x000f220000004200 */
[----:B------:R-:W-:Y:S01]  /*80c0*/  FADD.FTZ R3, R182, R3 ;  /* 0x00000003b6037221 */ /* 0x000fe20000010000 */
[----:B-1----:R-:W-:-:S04]  /*80d0*/  FFMA.FTZ R4, R184, UR7, -R15 ;  /* 0x00000007b8047c23 */ /* 0x002fc8000801080f */
[----:B------:R1:W-:Y:S01]  /*80e0*/  MUFU.EX2 R134, R4 ;  /* 0x0000000400867308 */ /* 0x0003e20000000800 */
[C---:B------:R-:W-:Y:S01]  /*80f0*/  HMMA.16816.F32.BF16 R28, R8.reuse, R30, R96 ;  /* 0x0000001e081c723c */ /* 0x040fe20000041860 */
[----:B------:R-:W-:Y:S07]  /*8100*/  LDSM.16.MT88.4 R96, [R222] ;  /* 0x00000000de60783b */ /* 0x000fee0000004200 */
[----:B------:R-:W-:Y:S01]  /*8110*/  HMMA.16816.F32.BF16 R32, R8, R34, R112 ;  /* 0x000000220820723c */ /* 0x000fe20000041870 */
[----:B------:R-:W5:Y:S01]  /*8120*/  LDSM.16.MT88.4 R112, [R18+0x1800] ;  /* 0x001800001270783b */ /* 0x000f620000004200 */
[----:B-1----:R-:W-:Y:S01]  /*8130*/  FFMA.FTZ R4, R188, UR7, -R15 ;  /* 0x00000007bc047c23 */ /* 0x002fe2000801080f */
[----:B------:R-:W-:-:S05]  /*8140*/  MOV R188, R153 ;  /* 0x0000009900bc7202 */ /* 0x000fca0000000f00 */
[C---:B------:R-:W-:Y:S01]  /*8150*/  HMMA.16816.F32.BF16 R116, R8.reuse, R20, R116 ;  /* 0x000000140874723c */ /* 0x040fe20000041874 */
[----:B------:R1:W4:Y:S07]  /*8160*/  MUFU.EX2 R135, R4 ;  /* 0x0000000400877308 */ /* 0x00032e0000000800 */
[----:B------:R-:W-:Y:S01]  /*8170*/  HMMA.16816.F32.BF16 R20, R8, R22, R128 ;  /* 0x000000160814723c */ /* 0x000fe20000041880 */
[----:B--2---:R-:W-:Y:S02]  /*8180*/  F2FP.BF16.F32.PACK_AB R128, R186, R187 ;  /* 0x000000bbba80723e */ /* 0x004fe400000010ff */
[----:B---3--:R-:W-:Y:S01]  /*8190*/  F2FP.BF16.F32.PACK_AB R130, R185, R198 ;  /* 0x000000c6b982723e */ /* 0x008fe200000010ff */
[----:B-1----:R-:W-:Y:S01]  /*81a0*/  FFMA.FTZ R4, R189, UR7, -R15 ;  /* 0x00000007bd047c23 */ /* 0x002fe2000801080f */
[----:B------:R-:W-:-:S02]  /*81b0*/  MOV R189, R154 ;  /* 0x0000009a00bd7202 */ /* 0x000fc40000000f00 */
[----:B----4-:R-:W-:Y:S01]  /*81c0*/  F2FP.BF16.F32.PACK_AB R129, R135, R134 ;  /* 0x000000868781723e */ /* 0x010fe200000010ff */
[----:B------:R1:W-:Y:S02]  /*81d0*/  MUFU.EX2 R184, R4 ;  /* 0x0000000400b87308 */ /* 0x0003e40000000800 */
[----:B-1----:R-:W-:Y:S01]  /*81e0*/  FFMA.FTZ R4, R191, UR7, -R15 ;  /* 0x00000007bf047c23 */ /* 0x002fe2000801080f */
[----:B------:R-:W-:Y:S02]  /*81f0*/  MOV R191, R155 ;  /* 0x0000009b00bf7202 */ /* 0x000fe40000000f00 */
[----:B------:R-:W-:Y:S03]  /*8200*/  LDSM.16.MT88.4 R152, [R212+0xa800] ;  /* 0x00a80000d498783b */ /* 0x000fe60000004200 */
[----:B------:R1:W2:Y:S02]  /*8210*/  MUFU.EX2 R133, R4 ;  /* 0x0000000400857308 */ /* 0x0002a40000000800 */
[----:B-1----:R-:W-:Y:S01]  /*8220*/  FFMA.FTZ R4, R176, UR7, -R2 ;  /* 0x00000007b0047c23 */ /* 0x002fe20008010802 */
[----:B------:R-:W-:-:S02]  /*8230*/  MOV R176, R19 ;  /* 0x0000001300b07202 */ /* 0x000fc40000000f00 */
[----:B--2---:R-:W-:-:S03]  /*8240*/  F2FP.BF16.F32.PACK_AB R131, R133, R184 ;  /* 0x000000b88583723e */ /* 0x004fc600000010ff */
[----:B------:R1:W-:Y:S01]  /*8250*/  MUFU.EX2 R132, R4 ;  /* 0x0000000400847308 */ /* 0x0003e20000000800 */
[----:B------:R-:W-:-:S04]  /*8260*/  FFMA.FTZ R8, R191, R14, R176 ;  /* 0x0000000ebf087223 */ /* 0x000fc800000100b0 */
[----:B------:R-:W-:Y:S01]  /*8270*/  FADD.FTZ R9, R243, R8 ;  /* 0x00000008f3097221 */ /* 0x000fe20000010000 */
[C---:B------:R-:W-:Y:S08]  /*8280*/  HMMA.16816.F32.BF16 R36, R128.reuse, R48, R36 ;  /* 0x000000308024723c */ /* 0x040ff00000041824 */
[----:B-----5:R-:W-:Y:S01]  /*8290*/  HMMA.16816.F32.BF16 R100, R128, R112, R100 ;  /* 0x000000708064723c */ /* 0x020fe20000041864 */
[----:B-1----:R-:W-:-:S04]  /*82a0*/  FFMA.FTZ R4, R177, UR7, -R2 ;  /* 0x00000007b1047c23 */ /* 0x002fc80008010802 */
[----:B------:R1:W2:Y:S03]  /*82b0*/  MUFU.EX2 R26, R4 ;  /* 0x00000004001a7308 */ /* 0x0002a60000000800 */
[C---:B------:R-:W-:Y:S08]  /*82c0*/  HMMA.16816.F32.BF16 R156, R128.reuse, R168, R156 ;  /* 0x000000a8809c723c */ /* 0x040ff0000004189c */
[----:B------:R-:W-:Y:S01]  /*82d0*/  HMMA.16816.F32.BF16 R52, R128, R64, R52 ;  /* 0x000000408034723c */ /* 0x000fe20000041834 */
[--C-:B-1----:R-:W-:Y:S01]  /*82e0*/  FFMA.FTZ R4, R178, UR7, -R2.reuse ;  /* 0x00000007b2047c23 */ /* 0x102fe20008010802 */
[----:B------:R-:W-:Y:S01]  /*82f0*/  FFMA.FTZ R2, R179, UR7, -R2 ;  /* 0x00000007b3027c23 */ /* 0x000fe20008010802 */
[----:B--2---:R-:W-:-:S05]  /*8300*/  F2FP.BF16.F32.PACK_AB R124, R26, R132 ;  /* 0x000000841a7c723e */ /* 0x004fca00000010ff */
[C---:B------:R-:W-:Y:S01]  /*8310*/  HMMA.16816.F32.BF16 R68, R128.reuse, R80, R68 ;  /* 0x000000508044723c */ /* 0x040fe20000041844 */
[----:B------:R1:W-:Y:S07]  /*8320*/  MUFU.EX2 R25, R4 ;  /* 0x0000000400197308 */ /* 0x0003ee0000000800 */
[----:B------:R-:W-:Y:S01]  /*8330*/  HMMA.16816.F32.BF16 R84, R128, R96, R84 ;  /* 0x000000608054723c */ /* 0x000fe20000041854 */
[----:B------:R2:W3:Y:S01]  /*8340*/  MUFU.EX2 R24, R2 ;  /* 0x0000000200187308 */ /* 0x0004e20000000800 */
[----:B-1----:R-:W1:Y:S01]  /*8350*/  LDSM.16.MT88.4 R4, [R218+0x1800] ;  /* 0x00180000da04783b */ /* 0x002e620000004200 */
[----:B--2---:R-:W-:Y:S01]  /*8360*/  FFMA.FTZ R2, R180, UR7, -R17 ;  /* 0x00000007b4027c23 */ /* 0x004fe20008010811 */
[----:B---3--:R-:W-:-:S05]  /*8370*/  F2FP.BF16.F32.PACK_AB R126, R24, R25 ;  /* 0x00000019187e723e */ /* 0x008fca00000010ff */
[----:B------:R2:W3:Y:S02]  /*8380*/  MUFU.EX2 R19, R2 ;  /* 0x0000000200137308 */ /* 0x0004e40000000800 */
[----:B--2---:R-:W-:Y:S01]  /*8390*/  FFMA.FTZ R2, R181, UR7, -R17 ;  /* 0x00000007b5027c23 */ /* 0x004fe20008010811 */
[----:B---3--:R-:W-:-:S05]  /*83a0*/  FADD.FTZ R3, R19, R3 ;  /* 0x0000000313037221 */ /* 0x008fca0000010000 */
[----:B------:R2:W3:Y:S01]  /*83b0*/  MUFU.EX2 R16, R2 ;  /* 0x0000000200107308 */ /* 0x0004e20000000800 */
[----:B-1----:R-:W-:Y:S01]  /*83c0*/  HMMA.16816.F32.BF16 R116, R128, R4, R116 ;  /* 0x000000048074723c */ /* 0x002fe20000041874 */
[----:B--2---:R-:W-:Y:S01]  /*83d0*/  FFMA.FTZ R2, R199, UR7, -R17 ;  /* 0x00000007c7027c23 */ /* 0x004fe20008010811 */
[C---:B---3--:R-:W-:Y:S01]  /*83e0*/  F2FP.BF16.F32.PACK_AB R125, R16.reuse, R19 ;  /* 0x00000013107d723e */ /* 0x048fe200000010ff */
[----:B------:R-:W-:-:S04]  /*83f0*/  FADD.FTZ R16, R16, R3 ;  /* 0x0000000310107221 */ /* 0x000fc80000010000 */
[----:B------:R1:W2:Y:S02]  /*8400*/  MUFU.EX2 R15, R2 ;  /* 0x00000002000f7308 */ /* 0x0002a40000000800 */
[----:B-1----:R-:W-:Y:S01]  /*8410*/  FFMA.FTZ R2, R233, UR7, -R17 ;  /* 0x00000007e9027c23 */ /* 0x002fe20008010811 */
[----:B--2---:R-:W-:-:S05]  /*8420*/  FADD.FTZ R16, R15, R16 ;  /* 0x000000100f107221 */ /* 0x004fca0000010000 */
[----:B------:R-:W1:Y:S02]  /*8430*/  MUFU.EX2 R2, R2 ;  /* 0x0000000200027308 */ /* 0x000e640000000800 */
[----:B-1----:R-:W-:-:S07]  /*8440*/  F2FP.BF16.F32.PACK_AB R127, R2, R15 ;  /* 0x0000000f027f723e */ /* 0x002fce00000010ff */
[----:B------:R-:W-:Y:S01]  /*8450*/  HMMA.16816.F32.BF16 R120, R124, R4, R120 ;  /* 0x000000047c78723c */ /* 0x000fe20000041878 */
[----:B------:R-:W-:Y:S01]  /*8460*/  FFMA.FTZ R5, R189, R13, R235 ;  /* 0x0000000dbd057223 */ /* 0x000fe200000100eb */
[----:B------:R-:W-:-:S03]  /*8470*/  FFMA.FTZ R4, R188, R12, R195 ;  /* 0x0000000cbc047223 */ /* 0x000fc600000100c3 */
[----:B------:R-:W-:Y:S01]  /*8480*/  FADD.FTZ R8, R234, R5 ;  /* 0x00000005ea087221 */ /* 0x000fe20000010000 */
[----:B------:R-:W-:Y:S01]  /*8490*/  FADD.FTZ R4, R194, R4 ;  /* 0x00000004c2047221 */ /* 0x000fe20000010000 */
[----:B------:R-:W-:Y:S01]  /*84a0*/  FADD.FTZ R5, R242, R9 ;  /* 0x00000009f2057221 */ /* 0x000fe20000010000 */
[----:B------:R-:W-:Y:S02]  /*84b0*/  HMMA.16816.F32.BF16 R40, R124, R48, R40 ;  /* 0x000000307c28723c */ /* 0x000fe40000041828 */
[----:B------:R-:W-:Y:S01]  /*84c0*/  FADD.FTZ R4, R196, R4 ;  /* 0x00000004c4047221 */ /* 0x000fe20000010000 */
[----:B------:R-:W-:-:S03]  /*84d0*/  FADD.FTZ R5, R249, R5 ;  /* 0x00000005f9057221 */ /* 0x000fc60000010000 */
[----:B------:R-:W-:Y:S01]  /*84e0*/  FADD.FTZ R4, R197, R4 ;  /* 0x00000004c5047221 */ /* 0x000fe20000010000 */
[----:B------:R-:W-:Y:S01]  /*84f0*/  FADD.FTZ R5, R187, R5 ;  /* 0x00000005bb057221 */ /* 0x000fe20000010000 */
[C---:B------:R-:W-:Y:S02]  /*8500*/  HMMA.16816.F32.BF16 R44, R124.reuse, R50, R44 ;  /* 0x000000327c2c723c */ /* 0x040fe4000004182c */
[----:B------:R-:W-:Y:S01]  /*8510*/  FADD.FTZ R4, R132, R4 ;  /* 0x0000000484047221 */ /* 0x000fe20000010000 */
[----:B------:R-:W-:Y:S01]  /*8520*/  FADD.FTZ R5, R186, R5 ;  /* 0x00000005ba057221 */ /* 0x000fe20000010000 */
[----:B------:R-:W-:Y:S02]  /*8530*/  MOV R132, R248 ;  /* 0x000000f800847202 */ /* 0x000fe40000000f00 */
[----:B------:R-:W-:Y:S01]  /*8540*/  FADD.FTZ R4, R26, R4 ;  /* 0x000000041a047221 */ /* 0x000fe20000010000 */
[----:B------:R-:W-:Y:S01]  /*8550*/  FADD.FTZ R3, R198, R5 ;  /* 0x00000005c6037221 */ /* 0x000fe20000010000 */
[----:B------:R-:W-:Y:S02]  /*8560*/  HMMA.16816.F32.BF16 R144, R124, R152, R144 ;  /* 0x000000987c90723c */ /* 0x000fe40000041890 */
        /* <DEDUP_REMOVED lines=13> */
[----:B------:R-:W-:Y:S01]  /*8640*/  HMMA.16816.F32.BF16 R140, R128, R152, R236 ;  /* 0x00000098808c723c */ /* 0x000fe200000418ec */
[----:B------:R-:W-:Y:S01]  /*8650*/  FADD.FTZ R236, R185, R3 ;  /* 0x00000003b9ec7221 */ /* 0x000fe20000010000 */
[----:B------:R-:W-:Y:S01]  /*8660*/  FADD.FTZ R238, R24, R4 ;  /* 0x0000000418ee7221 */ /* 0x000fe20000010000 */
[----:B------:R-:W-:-:S03]  /*8670*/  FADD.FTZ R239, R2, R16 ;  /* 0x0000001002ef7221 */ /* 0x000fc60000010000 */
[----:B------:R1:W-:Y:S02]  /*8680*/  STL [R1+0xc], R236 ;  /* 0x00000cec01007387 */ /* 0x0003e40000100800 */
[----:B------:R-:W-:Y:S01]  /*8690*/  HMMA.16816.F32.BF16 R48, R128, R50, R136 ;  /* 0x000000328030723c */ /* 0x000fe20000041888 */
[----:B------:R-:W-:Y:S02]  /*86a0*/  MOV R137, R217 ;  /* 0x000000d900897202 */ /* 0x000fe40000000f00 */
[----:B------:R-:W-:-:S05]  /*86b0*/  MOV R136, R232 ;  /* 0x000000e800887202 */ /* 0x000fca0000000f00 */
        /* <DEDUP_REMOVED lines=9> */
[----:B------:R-:W-:Y:S01]  /*8750*/  FADD.FTZ R6, R134, R6 ;  /* 0x0000000686067221 */ /* 0x000fe20000010000 */
[----:B------:R-:W-:-:S03]  /*8760*/  MOV R134, R224 ;  /* 0x000000e000867202 */ /* 0x000fc60000000f00 */
[----:B------:R-:W-:Y:S01]  /*8770*/  FADD.FTZ R6, R135, R6 ;  /* 0x0000000687067221 */ /* 0x000fe20000010000 */
[----:B------:R-:W-:-:S03]  /*8780*/  MOV R135, R225 ;  /* 0x000000e100877202 */ /* 0x000fc60000000f00 */
[----:B------:R-:W-:-:S04]  /*8790*/  FADD.FTZ R5, R184, R6 ;  /* 0x00000006b8057221 */ /* 0x000fc80000010000 */
[----:B------:R-:W-:-:S05]  /*87a0*/  FADD.FTZ R237, R133, R5 ;  /* 0x0000000585ed7221 */ /* 0x000fca0000010000 */
[----:B------:R1:W-:Y:S04]  /*87b0*/  STL [R1+0x8], R237 ;  /* 0x000008ed01007387 */ /* 0x0003e80000100800 */
[----:B------:R1:W-:Y:S04]  /*87c0*/  STL [R1+0x4], R238 ;  /* 0x000004ee01007387 */ /* 0x0003e80000100800 */
[----:B------:R1:W-:Y:S01]  /*87d0*/  STL [R1], R239 ;  /* 0x000000ef01007387 */ /* 0x0003e20000100800 */
[----:B------:R-:W-:Y:S05]  /*87e0*/  @!P3 BRA `(.L_x_1394) ;  /* 0x000000880030b947 */ /* 0x000fea0003800000 */
[----:B------:R-:W2:Y:S01]  /*87f0*/  LDL R189, [R1+0x30] ;  /* 0x0000300001bd7983 */ /* 0x000ea20000100800 */
[----:B------:R-:W-:-:S04]  /*8800*/  DEPBAR.LE SB0, 0x0 ;  /* 0x000080000000791a */ /* 0x000fc80000000000 */
[----:B------:R-:W3:Y:S04]  /*8810*/  LDL R191, [R1+0x34] ;  /* 0x0000340001bf7983 */ /* 0x000ee80000100800 */
[----:B------:R-:W4:Y:S04]  /*8820*/  LDL R188, [R1+0x20] ;  /* 0x0000200001bc7983 */ /* 0x000f280000100800 */
[----:B------:R-:W5:Y:S01]  /*8830*/  LDL R190, [R1+0x1c] ;  /* 0x00001c0001be7983 */ /* 0x000f620000100800 */
[----:B------:R-:W-:-:S03]  /*8840*/  VIADD R233, R250, 0xfffffffd ;  /* 0xfffffffdfae97836 */ /* 0x000fc60000000000 */
        /* <DEDUP_REMOVED lines=14> */
[----:B------:R-:W-:Y:S03]  /*8930*/  @!P2 LDGSTS.E.BYPASS.LTC128B.128 [R226+0xa000], desc[UR18][R4.64] ;  /* 0x0a00000004e2afae */ /* 0x000fe6000b981a12 */
[----:B------:R-:W-:Y:S01]  /*8940*/  LEA.HI.X R3, R6, R190, R3, 0x1, P0 ;  /* 0x000000be06037211 */ /* 0x000fe200000f0c03 */
        /* <DEDUP_REMOVED lines=17> */
[----:B------:R-:W4:Y:S04]  /*8a60*/  LDSM.16.M88.4 R8, [R213+0x2000] ;  /* 0x00200000d508783b */ /* 0x000f280000000200 */
[----:B------:R-:W5:Y:S04]  /*8a70*/  LDSM.16.M88.4 R20, [R214+UR5+0x8800] ;  /* 0x00880005d614783b */ /* 0x000f680008000200 */
[----:B------:R-:W1:Y:S04]  /*8a80*/  LDSM.16.M88.4 R12, [R213] ;  /* 0x00000000d50c783b */ /* 0x000e680000000200 */
[----:B------:R-:W-:Y:S04]  /*8a90*/  LDSM.16.M88.4 R28, [R245+0x8000] ;  /* 0x00800000f51c783b */ /* 0x000fe80000000200 */
[----:B--2---:R-:W2:Y:S04]  /*8aa0*/  LDSM.16.M88.4 R4, [R216+0x2000] ;  /* 0x00200000d804783b */ /* 0x004ea80000000200 */
[----:B------:R-:W2:Y:S04]  /*8ab0*/  LDSM.16.M88.4 R32, [R245+0x8800] ;  /* 0x00880000f520783b */ /* 0x000ea80000000200 */
[----:B------:R-:W2:Y:S01]  /*8ac0*/  LDSM.16.M88.4 R16, [R216] ;  /* 0x00000000d810783b */ /* 0x000ea20000000200 */
[----:B---3--:R-:W-:-:S02]  /*8ad0*/  VIADD R3, R0, 0xffffffb0 ;  /* 0xffffffb000037836 */ /* 0x008fc40000000000 */
[----:B------:R-:W-:Y:S01]  /*8ae0*/  VIADD R2, R0, 0xffffffb1 ;  /* 0xffffffb100027836 */ /* 0x000fe20000000000 */
[----:B------:R-:W0:Y:S01]  /*8af0*/  LDGDEPBAR ;  /* 0x00000000000079af */ /* 0x000e220000000000 */
[C---:B----4-:R-:W-:Y:S08]  /*8b00*/  HMMA.16816.F32.BF16 R172, R8.reuse, R24, RZ ;  /* 0x0000001808ac723c */ /* 0x050ff000000418ff */
[C---:B-----5:R-:W-:Y:S08]  /*8b10*/  HMMA.16816.F32.BF16 R132, R8.reuse, R20, RZ ;  /* 0x000000140884723c */ /* 0x060ff000000418ff */
[C---:B------:R-:W-:Y:S08]  /*8b20*/  HMMA.16816.F32.BF16 R136, R8.reuse, R26, RZ ;  /* 0x0000001a0888723c */ /* 0x040ff000000418ff */
[----:B------:R-:W-:Y:S08]  /*8b30*/  HMMA.16816.F32.BF16 R8, R8, R22, RZ ;  /* 0x000000160808723c */ /* 0x000ff000000418ff */
[C---:B-1----:R-:W-:Y:S08]  /*8b40*/  HMMA.16816.F32.BF16 R180, R12.reuse, R24, RZ ;  /* 0x000000180cb4723c */ /* 0x042ff000000418ff */
[----:B------:R-:W-:Y:S01]  /*8b50*/  HMMA.16816.F32.BF16 R192, R12, R26, RZ ;  /* 0x0000001a0cc0723c */ /* 0x000fe200000418ff */
[----:B------:R-:W-:Y:S07]  /*8b60*/  LDSM.16.M88.4 R24, [R244+0x8000] ;  /* 0x00800000f418783b */ /* 0x000fee0000000200 */
[C---:B--2---:R-:W-:Y:S08]  /*8b70*/  HMMA.16816.F32.BF16 R208, R4.reuse, R28, R172 ;  /* 0x0000001c04d0723c */ /* 0x044ff000000418ac */
[C---:B------:R-:W-:Y:S01]  /*8b80*/  HMMA.16816.F32.BF16 R204, R4.reuse, R32, R132 ;  /* 0x0000002004cc723c */ /* 0x040fe20000041884 */
[----:B------:R-:W-:Y:S07]  /*8b90*/  LDSM.16.M88.4 R132, [R247+0x8000] ;  /* 0x00800000f784783b */ /* 0x000fee0000000200 */
[C---:B------:R-:W-:Y:S08]  /*8ba0*/  HMMA.16816.F32.BF16 R196, R4.reuse, R30, R136 ;  /* 0x0000001e04c4723c */ /* 0x040ff00000041888 */
[----:B------:R-:W-:Y:S01]  /*8bb0*/  HMMA.16816.F32.BF16 R188, R4, R34, R8 ;  /* 0x0000002204bc723c */ /* 0x000fe20000041808 */
[----:B------:R-:W1:Y:S04]  /*8bc0*/  LDSM.16.M88.4 R4, [R246+0x2000] ;  /* 0x00200000f604783b */ /* 0x000e680000000200 */
[----:B------:R-:W-:Y:S03]  /*8bd0*/  LDSM.16.M88.4 R8, [R246] ;  /* 0x00000000f608783b */ /* 0x000fe60000000200 */
[C---:B------:R-:W-:Y:S08]  /*8be0*/  HMMA.16816.F32.BF16 R176, R12.reuse, R20, RZ ;  /* 0x000000140cb0723c */ /* 0x040ff000000418ff */
[----:B------:R-:W-:Y:S01]  /*8bf0*/  HMMA.16816.F32.BF16 R200, R12, R22, RZ ;  /* 0x000000160cc8723c */ /* 0x000fe200000418ff */
[----:B------:R-:W2:Y:S04]  /*8c00*/  LDSM.16.M88.4 R20, [R244+0x8800] ;  /* 0x00880000f414783b */ /* 0x000ea80000000200 */
[----:B------:R-:W3:Y:S03]  /*8c10*/  LDSM.16.M88.4 R12, [R215+0x2000] ;  /* 0x00200000d70c783b */ /* 0x000ee60000000200 */
[C---:B------:R-:W-:Y:S08]  /*8c20*/  HMMA.16816.F32.BF16 R184, R16.reuse, R28, R180 ;  /* 0x0000001c10b8723c */ /* 0x040ff000000418b4 */
[C---:B------:R-:W-:Y:S08]  /*8c30*/  HMMA.16816.F32.BF16 R136, R16.reuse, R30, R192 ;  /* 0x0000001e1088723c */ /* 0x040ff000000418c0 */
[C---:B------:R-:W-:Y:S08]  /*8c40*/  HMMA.16816.F32.BF16 R172, R16.reuse, R32, R176 ;  /* 0x0000002010ac723c */ /* 0x040ff000000418b0 */
[----:B------:R-:W-:Y:S01]  /*8c50*/  HMMA.16816.F32.BF16 R28, R16, R34, R200 ;  /* 0x00000022101c723c */ /* 0x000fe200000418c8 */
[----:B------:R-:W4:Y:S07]  /*8c60*/  LDSM.16.M88.4 R32, [R247+0x8800] ;  /* 0x00880000f720783b */ /* 0x000f2e0000000200 */
[C---:B-1----:R-:W-:Y:S08]  /*8c70*/  HMMA.16816.F32.BF16 R16, R4.reuse, R24, R208 ;  /* 0x000000180410723c */ /* 0x042ff000000418d0 */
[C---:B------:R-:W-:Y:S08]  /*8c80*/  HMMA.16816.F32.BF16 R180, R4.reuse, R26, R196 ;  /* 0x0000001a04b4723c */ /* 0x040ff000000418c4 */
[----:B--2---:R-:W-:Y:S08]  /*8c90*/  HMMA.16816.F32.BF16 R192, R4, R22, R188 ;  /* 0x0000001604c0723c */ /* 0x004ff000000418bc */
[C---:B------:R-:W-:Y:S08]  /*8ca0*/  HMMA.16816.F32.BF16 R184, R8.reuse, R24, R184 ;  /* 0x0000001808b8723c */ /* 0x040ff000000418b8 */
[C---:B------:R-:W-:Y:S08]  /*8cb0*/  HMMA.16816.F32.BF16 R196, R8.reuse, R26, R136 ;  /* 0x0000001a08c4723c */ /* 0x040ff00000041888 */
[C---:B------:R-:W-:Y:S08]  /*8cc0*/  HMMA.16816.F32.BF16 R188, R8.reuse, R20, R172 ;  /* 0x0000001408bc723c */ /* 0x040ff000000418ac */
[----:B------:R-:W-:Y:S01]  /*8cd0*/  HMMA.16816.F32.BF16 R176, R8, R22, R28 ;  /* 0x0000001608b0723c */ /* 0x000fe2000004181c */
[----:B------:R-:W1:Y:S04]  /*8ce0*/  LDSM.16.M88.4 R8, [R215] ;  /* 0x00000000d708783b */ /* 0x000e680000000200 */
[----:B------:R-:W-:Y:S03]  /*8cf0*/  LDSM.16.M88.4 R28, [R214+UR5+0x9800] ;  /* 0x00980005d61c783b */ /* 0x000fe60008000200 */
[----:B------:R-:W-:Y:S01]  /*8d00*/  HMMA.16816.F32.BF16 R204, R4, R20, R204 ;  /* 0x0000001404cc723c */ /* 0x000fe200000418cc */
[----:B------:R-:W-:Y:S07]  /*8d10*/  LDSM.16.M88.4 R4, [R213+0x6000] ;  /* 0x00600000d504783b */ /* 0x000fee0000000200 */
[C---:B---3--:R-:W-:Y:S01]  /*8d20*/  HMMA.16816.F32.BF16 R172, R12.reuse, R132, R16 ;  /* 0x000000840cac723c */ /* 0x048fe20000041810 */
[----:B------:R-:W2:Y:S07]  /*8d30*/  LDSM.16.M88.4 R16, [R214+UR5+0x9000] ;  /* 0x00900005d610783b */ /* 0x000eae0008000200 */
[C---:B------:R-:W-:Y:S08]  /*8d40*/  HMMA.16816.F32.BF16 R136, R12.reuse, R134, R180 ;  /* 0x000000860c88723c */ /* 0x040ff000000418b4 */
[C---:B----4-:R-:W-:Y:S08]  /*8d50*/  HMMA.16816.F32.BF16 R24, R12.reuse, R32, R204 ;  /* 0x000000200c18723c */ /* 0x050ff000000418cc */
[----:B------:R-:W-:Y:S01]  /*8d60*/  HMMA.16816.F32.BF16 R20, R12, R34, R192 ;  /* 0x000000220c14723c */ /* 0x000fe200000418c0 */
        /* <DEDUP_REMOVED lines=12> */
[----:B------:R-:W2:Y:S03]  /*8e30*/  LDSM.16.M88.4 R20, [R245+0x9000] ;  /* 0x00900000f514783b */ /* 0x000ea60000000200 */
[C---:B---3--:R-:W-:Y:S08]  /*8e40*/  HMMA.16816.F32.BF16 R184, R12.reuse, R16, R184 ;  /* 0x000000100cb8723c */ /* 0x048ff000000418b8 */
[C---:B------:R-:W-:Y:S01]  /*8e50*/  HMMA.16816.F32.BF16 R192, R12.reuse, R18, R192 ;  /* 0x000000120cc0723c */ /* 0x040fe200000418c0 */
[----:B------:R-:W-:Y:S07]  /*8e60*/  LDSM.16.M88.4 R16, [R246+0x4000] ;  /* 0x00400000f610783b */ /* 0x000fee0000000200 */
[C---:B------:R-:W-:Y:S08]  /*8e70*/  HMMA.16816.F32.BF16 R180, R12.reuse, R28, R180 ;  /* 0x0000001c0cb4723c */ /* 0x040ff000000418b4 */
[----:B------:R-:W-:Y:S01]  /*8e80*/  HMMA.16816.F32.BF16 R176, R12, R30, R32 ;  /* 0x0000001e0cb0723c */ /* 0x000fe20000041820 */
[----:B------:R-:W-:Y:S04]  /*8e90*/  LDSM.16.M88.4 R12, [R246+0x6000] ;  /* 0x00600000f60c783b */ /* 0x000fe80000000200 */
[----:B------:R-:W3:Y:S04]  /*8ea0*/  LDSM.16.M88.4 R32, [R244+0x9000] ;  /* 0x00900000f420783b */ /* 0x000ee80000000200 */
[----:B------:R-:W4:Y:S01]  /*8eb0*/  LDSM.16.M88.4 R28, [R244+0x9800] ;  /* 0x00980000f41c783b */ /* 0x000f220000000200 */
[C---:B-1----:R-:W-:Y:S08]  /*8ec0*/  HMMA.16816.F32.BF16 R132, R4.reuse, R24, R132 ;  /* 0x000000180484723c */ /* 0x042ff00000041884 */
[C---:B--2---:R-:W-:Y:S08]  /*8ed0*/  HMMA.16816.F32.BF16 R172, R4.reuse, R20, R172 ;  /* 0x0000001404ac723c */ /* 0x044ff000000418ac */
[C---:B------:R-:W-:Y:S08]  /*8ee0*/  HMMA.16816.F32.BF16 R136, R4.reuse, R22, R136 ;  /* 0x000000160488723c */ /* 0x040ff00000041888 */
[----:B------:R-:W-:Y:S01]  /*8ef0*/  HMMA.16816.F32.BF16 R188, R4, R26, R188 ;  /* 0x0000001a04bc723c */ /* 0x000fe200000418bc */
[----:B------:R-:W-:Y:S07]  /*8f00*/  LDSM.16.M88.4 R4, [R215+0x6000] ;  /* 0x00600000d704783b */ /* 0x000fee0000000200 */
[C---:B------:R-:W-:Y:S08]  /*8f10*/  HMMA.16816.F32.BF16 R200, R8.reuse, R20, R184 ;  /* 0x0000001408c8723c */ /* 0x040ff000000418b8 */
[C---:B------:R-:W-:Y:S01]  /*8f20*/  HMMA.16816.F32.BF16 R196, R8.reuse, R22, R192 ;  /* 0x0000001608c4723c */ /* 0x040fe200000418c0 */
[----:B------:R-:W1:Y:S07]  /*8f30*/  LDSM.16.M88.4 R20, [R247+0x9000] ;  /* 0x00900000f714783b */ /* 0x000e6e0000000200 */
[----:B------:R-:W-:Y:S08]  /*8f40*/  HMMA.16816.F32.BF16 R184, R8, R26, R176 ;  /* 0x0000001a08b8723c */ /* 0x000ff000000418b0 */
[----:B---3--:R-:W-:Y:S08]  /*8f50*/  HMMA.16816.F32.BF16 R176, R12, R32, R172 ;  /* 0x000000200cb0723c */ /* 0x008ff000000418ac */
[----:B------:R-:W-:Y:S01]  /*8f60*/  HMMA.16816.F32.BF16 R192, R8, R24, R180 ;  /* 0x0000001808c0723c */ /* 0x000fe200000418b4 */
[----:B------:R-:W-:Y:S07]  /*8f70*/  LDSM.16.M88.4 R8, [R247+0x9800] ;  /* 0x00980000f708783b */ /* 0x000fee0000000200 */
[C---:B----4-:R-:W-:Y:S08]  /*8f80*/  HMMA.16816.F32.BF16 R172, R12.reuse, R28, R132 ;  /* 0x0000001c0cac723c */ /* 0x050ff00000041884 */
[C---:B------:R-:W-:Y:S08]  /*8f90*/  HMMA.16816.F32.BF16 R180, R12.reuse, R34, R136 ;  /* 0x000000220cb4723c */ /* 0x040ff00000041888 */
[----:B------:R-:W-:Y:S01]  /*8fa0*/  HMMA.16816.F32.BF16 R132, R12, R30, R188 ;  /* 0x0000001e0c84723c */ /* 0x000fe200000418bc */
[----:B------:R-:W2:Y:S01]  /*8fb0*/  LDSM.16.M88.4 R12, [R215+0x4000] ;  /* 0x00400000d70c783b */ /* 0x000ea20000000200 */
[----:B------:R-:W-:-:S06]  /*8fc0*/  DEPBAR.LE SB0, 0x0 ;  /* 0x000080000000791a */ /* 0x000fcc0000000000 */
[C---:B------:R-:W-:Y:S08]  /*8fd0*/  HMMA.16816.F32.BF16 R24, R16.reuse, R32, R200 ;  /* 0x000000201018723c */ /* 0x040ff000000418c8 */
[C---:B------:R-:W-:Y:S08]  /*8fe0*/  HMMA.16816.F32.BF16 R32, R16.reuse, R34, R196 ;  /* 0x000000221020723c */ /* 0x040ff000000418c4 */
[----:B------:R-:W-:Y:S08]  /*8ff0*/  HMMA.16816.F32.BF16 R136, R16, R28, R192 ;  /* 0x0000001c1088723c */ /* 0x000ff000000418c0 */
[----:B-1----:R-:W-:Y:S08]  /*9000*/  HMMA.16816.F32.BF16 R176, R4, R20, R176 ;  /* 0x0000001404b0723c */ /* 0x002ff000000418b0 */
[----:B------:R-:W-:Y:S01]  /*9010*/  HMMA.16816.F32.BF16 R184, R16, R30, R184 ;  /* 0x0000001e10b8723c */ /* 0x000fe200000418b8 */
[----:B------:R-:W-:-:S07]  /*9020*/  VIADD R17, R0, 0xffffffa0 ;  /* 0xffffffa000117836 */ /* 0x000fce0000000000 */
[----:B--2---:R-:W-:Y:S01]  /*9030*/  HMMA.16816.F32.BF16 R24, R12, R20, R24 ;  /* 0x000000140c18723c */ /* 0x004fe20000041818 */
[----:B------:R-:W-:-:S07]  /*9040*/  VIADD R18, R0, 0xffffffa1 ;  /* 0xffffffa100127836 */ /* 0x000fce0000000000 */
[-C--:B------:R-:W-:Y:S08]  /*9050*/  HMMA.16816.F32.BF16 R180, R4, R22.reuse, R180 ;  /* 0x0000001604b4723c */ /* 0x080ff000000418b4 */
[----:B------:R-:W-:Y:S08]  /*9060*/  HMMA.16816.F32.BF16 R28, R12, R22, R32 ;  /* 0x000000160c1c723c */ /* 0x000ff00000041820 */
[-C--:B------:R-:W-:Y:S08]  /*9070*/  HMMA.16816.F32.BF16 R188, R4, R8.reuse, R172 ;  /* 0x0000000804bc723c */ /* 0x080ff000000418ac */
[----:B------:R-:W-:Y:S01]  /*9080*/  HMMA.16816.F32.BF16 R20, R12, R8, R136 ;  /* 0x000000080c14723c */ /* 0x000fe20000041888 */
[----:B------:R-:W-:Y:S01]  /*9090*/  VIADD R9, R227, 0x40 ;  /* 0x00000040e3097836 */ /* 0x000fe20000000000 */
[----:B------:R-:W-:Y:S04]  /*90a0*/  BAR.SYNC.DEFER_BLOCKING 0x0 ;  /* 0x0000000000007b1d */ /* 0x000fe80000010000 */
[----:B------:R-:W-:-:S02]  /*90b0*/  ISETP.GT.AND P0, PT, R9, R17, PT ;  /* 0x000000110900720c */ /* 0x000fc40003f04270 */
[----:B------:R-:W-:Y:S01]  /*90c0*/  HMMA.16816.F32.BF16 R192, R4, R10, R132 ;  /* 0x0000000a04c0723c */ /* 0x000fe20000041884 */
[C---:B------:R-:W-:Y:S01]  /*90d0*/  VIADD R5, R227.reuse, 0x48 ;  /* 0x00000048e3057836 */ /* 0x040fe20000000000 */
[----:B------:R-:W-:Y:S01]  /*90e0*/  FSEL R176, R176, -INF , !P0 ;  /* 0xff800000b0b07808 */ /* 0x000fe20004000000 */
[C---:B------:R-:W-:Y:S01]  /*90f0*/  VIADD R4, R0.reuse, 0xffffffa8 ;  /* 0xffffffa800047836 */ /* 0x040fe20000000000 */
[----:B------:R-:W-:Y:S02]  /*9100*/  ISETP.GT.AND P5, PT, R227, R17, PT ;  /* 0x00000011e300720c */ /* 0x000fe40003fa4270 */
[----:B------:R-:W-:Y:S01]  /*9110*/  ISETP.GT.AND P0, PT, R5, R18, PT ;  /* 0x000000120500720c */ /* 0x000fe20003f04270 */
[----:B------:R-:W-:Y:S01]  /*9120*/  VIADD R8, R0, 0xffffffb8 ;  /* 0xffffffb800087836 */ /* 0x000fe20000000000 */
[----:B------:R-:W-:Y:S02]  /*9130*/  FSEL R19, R24, -INF , !P5 ;  /* 0xff80000018137808 */ /* 0x000fe40006800000 */
[----:B------:R-:W-:-:S02]  /*9140*/  FSEL R34, R179, -INF , !P0 ;  /* 0xff800000b3227808 */ /* 0x000fc40004000000 */
[----:B------:R-:W-:Y:S01]  /*9150*/  ISETP.GT.AND P0, PT, R9, R4, PT ;  /* 0x000000040900720c */ /* 0x000fe20003f04270 */
[----:B------:R-:W-:Y:S01]  /*9160*/  VIADD R16, R227, 0x8 ;  /* 0x00000008e3107836 */ /* 0x000fe20000000000 */
[C---:B------:R-:W-:Y:S01]  /*9170*/  ISETP.GT.AND P5, PT, R9.reuse, R18, PT ;  /* 0x000000120900720c */ /* 0x040fe20003fa4270 */
[----:B------:R-:W-:Y:S01]  /*9180*/  HMMA.16816.F32.BF16 R12, R12, R10, R184 ;  /* 0x0000000a0c0c723c */ /* 0x000fe200000418b8 */
[----:B------:R-:W-:Y:S02]  /*9190*/  FSEL R139, R180, -INF , !P0 ;  /* 0xff800000b48b7808 */ /* 0x000fe40004000000 */
[----:B------:R-:W-:Y:S02]  /*91a0*/  ISETP.GT.AND P0, PT, R9, R8, PT ;  /* 0x000000080900720c */ /* 0x000fe40003f04270 */
[----:B------:R-:W-:Y:S02]  /*91b0*/  FSEL R177, R177, -INF , !P5 ;  /* 0xff800000b1b17808 */ /* 0x000fe40006800000 */
[----:B------:R-:W-:-:S02]  /*91c0*/  ISETP.GT.AND P5, PT, R16, R18, PT ;  /* 0x000000121000720c */ /* 0x000fc40003fa4270 */
[----:B------:R-:W-:Y:S02]  /*91d0*/  ISETP.GT.AND P3, PT, R5, R17, PT ;  /* 0x000000110500720c */ /* 0x000fe40003f64270 */
[----:B------:R-:W-:Y:S02]  /*91e0*/  FSEL R174, R192, -INF , !P0 ;  /* 0xff800000c0ae7808 */ /* 0x000fe40004000000 */
[----:B------:R-:W-:Y:S01]  /*91f0*/  ISETP.GT.AND P0, PT, R16, R3, PT ;  /* 0x000000031000720c */ /* 0x000fe20003f04270 */
[----:B------:R-:W-:Y:S01]  /*9200*/  VIADD R6, R0, 0xffffffa9 ;  /* 0xffffffa900067836 */ /* 0x000fe20000000000 */
[----:B------:R-:W-:Y:S02]  /*9210*/  FSEL R27, R27, -INF , !P5 ;  /* 0xff8000001b1b7808 */ /* 0x000fe40006800000 */
[----:B------:R-:W-:Y:S02]  /*9220*/  ISETP.GT.AND P6, PT, R16, R17, PT ;  /* 0x000000111000720c */ /* 0x000fe40003fc4270 */
[----:B------:R-:W-:-:S02]  /*9230*/  FSEL R33, R178, -INF , !P3 ;  /* 0xff800000b2217808 */ /* 0x000fc40005800000 */
[----:B------:R-:W-:Y:S02]  /*9240*/  ISETP.GT.AND P5, PT, R9, R2, PT ;  /* 0x000000020900720c */ /* 0x000fe40003fa4270 */
[----:B------:R-:W-:Y:S01]  /*9250*/  ISETP.GT.AND P3, PT, R227, R18, PT ;  /* 0x00000012e300720c */ /* 0x000fe20003f64270 */
[----:B------:R-:W-:Y:S01]  /*9260*/  VIADD R7, R0, 0xffffffb9 ;  /* 0xffffffb900077836 */ /* 0x000fe20000000000 */
[----:B------:R-:W-:Y:S02]  /*9270*/  FSEL R133, R22, -INF , !P0 ;  /* 0xff80000016857808 */ /* 0x000fe40004000000 */
[----:B------:R-:W-:Y:S02]  /*9280*/  ISETP.GT.AND P0, PT, R5, R4, PT ;  /* 0x000000040500720c */ /* 0x000fe40003f04270 */
[----:B------:R-:W-:Y:S02]  /*9290*/  FSEL R24, R26, -INF , !P6 ;  /* 0xff8000001a187808 */ /* 0x000fe40007000000 */
[----:B------:R-:W-:-:S02]  /*92a0*/  FSEL R173, R189, -INF , !P5 ;  /* 0xff800000bdad7808 */ /* 0x000fc40006800000 */
[----:B------:R-:W-:Y:S02]  /*92b0*/  FSEL R25, R25, -INF , !P3 ;  /* 0xff80000019197808 */ /* 0x000fe40005800000 */
[C---:B------:R-:W-:Y:S02]  /*92c0*/  ISETP.GT.AND P6, PT, R9.reuse, R3, PT ;  /* 0x000000030900720c */ /* 0x040fe40003fc4270 */
[-C--:B------:R-:W-:Y:S02]  /*92d0*/  ISETP.GT.AND P5, PT, R16, R6.reuse, PT ;  /* 0x000000061000720c */ /* 0x080fe40003fa4270 */
[----:B------:R-:W-:Y:S02]  /*92e0*/  ISETP.GT.AND P3, PT, R9, R6, PT ;  /* 0x000000060900720c */ /* 0x000fe40003f64270 */
[----:B------:R-:W-:Y:S02]  /*92f0*/  FSEL R137, R182, -INF , !P0 ;  /* 0xff800000b6897808 */ /* 0x000fe40004000000 */
[----:B------:R-:W-:-:S02]  /*9300*/  ISETP.GT.AND P0, PT, R16, R7, PT ;  /* 0x000000071000720c */ /* 0x000fc40003f04270 */
[----:B------:R-:W-:Y:S02]  /*9310*/  FSEL R172, R188, -INF , !P6 ;  /* 0xff800000bcac7808 */ /* 0x000fe40007000000 */
[----:B------:R-:W-:Y:S02]  /*9320*/  FSEL R134, R31, -INF , !P5 ;  /* 0xff8000001f867808 */ /* 0x000fe40006800000 */
[----:B------:R-:W-:Y:S02]  /*9330*/  FSEL R175, R181, -INF , !P3 ;  /* 0xff800000b5af7808 */ /* 0x000fe40005800000 */
[-C--:B------:R-:W-:Y:S02]  /*9340*/  ISETP.GT.AND P6, PT, R16, R4.reuse, PT ;  /* 0x000000041000720c */ /* 0x080fe40003fc4270 */
        /* <DEDUP_REMOVED lines=17> */
[----:B------:R-:W-:Y:S02]  /*9460*/  ISETP.GE.AND P3, PT, R17, R230, PT ;  /* 0x000000e61100720c */ /* 0x000fe40003f66270 */
[----:B------:R-:W-:Y:S02]  /*9470*/  FSEL R31, R33, -INF , !P0 ;  /* 0xff800000211f7808 */ /* 0x000fe40004000000 */
[----:B------:R-:W-:-:S02]  /*9480*/  ISETP.GT.AND P0, PT, R227, R8, PT ;  /* 0x00000008e300720c */ /* 0x000fc40003f04270 */
[----:B------:R-:W-:Y:S02]  /*9490*/  FSEL R26, R29, -INF , !P6 ;  /* 0xff8000001d1a7808 */ /* 0x000fe40007000000 */
[----:B------:R-:W-:Y:S02]  /*94a0*/  FSEL R24, R24, -INF , !P5 ;  /* 0xff80000018187808 */ /* 0x000fe40006800000 */
[----:B------:R-:W-:Y:S02]  /*94b0*/  ISETP.GE.AND P5, PT, R18, R228, PT ;  /* 0x000000e41200720c */ /* 0x000fe40003fa6270 */
[----:B------:R-:W-:Y:S02]  /*94c0*/  FSEL R29, R176, -INF , !P3 ;  /* 0xff800000b01d7808 */ /* 0x000fe40005800000 */
[----:B------:R-:W-:Y:S02]  /*94d0*/  ISETP.GE.AND P3, PT, R18, R230, PT ;  /* 0x000000e61200720c */ /* 0x000fe40003f66270 */
[----:B------:R-:W-:-:S02]  /*94e0*/  FSEL R12, R12, -INF , !P0 ;  /* 0xff8000000c0c7808 */ /* 0x000fc40004000000 */
[C---:B------:R-:W-:Y:S02]  /*94f0*/  ISETP.GE.AND P0, PT, R18.reuse, R231, PT ;  /* 0x000000e71200720c */ /* 0x040fe40003f06270 */
[----:B------:R-:W-:Y:S02]  /*9500*/  ISETP.GT.AND P6, PT, R227, R2, PT ;  /* 0x00000002e300720c */ /* 0x000fe40003fc4270 */
[----:B------:R-:W-:Y:S02]  /*9510*/  FSEL R23, R25, -INF , !P5 ;  /* 0xff80000019177808 */ /* 0x000fe40006800000 */
        /* <DEDUP_REMOVED lines=8> */
[----:B------:R-:W-:-:S02]  /*95a0*/  FSEL R27, R11, -INF , !P3 ;  /* 0xff8000000b1b7808 */ /* 0x000fc40005800000 */
[----:B------:R-:W-:Y:S02]  /*95b0*/  ISETP.GT.U32.AND P3, PT, R233, R249, PT ;  /* 0x000000f9e900720c */ /* 0x000fe40003f64070 */
[----:B------:R-:W-:Y:S02]  /*95c0*/  FSEL R26, R26, -INF , !P0 ;  /* 0xff8000001a1a7808 */ /* 0x000fe40004000000 */
[----:B------:R-:W-:Y:S02]  /*95d0*/  FSEL R13, R13, -INF , !P6 ;  /* 0xff8000000d0d7808 */ /* 0x000fe40007000000 */
[----:B------:R-:W-:Y:S02]  /*95e0*/  ISETP.GE.AND P5, PT, R4, R229, PT ;  /* 0x000000e50400720c */ /* 0x000fe40003fa6270 */
[-C--:B------:R-:W-:Y:S02]  /*95f0*/  ISETP.GE.AND P0, PT, R2, R228.reuse, PT ;  /* 0x000000e40200720c */ /* 0x080fe40003f06270 */
[----:B------:R-:W-:-:S02]  /*9600*/  ISETP.GE.AND P6, PT, R3, R228, PT ;  /* 0x000000e40300720c */ /* 0x000fc40003fc6270 */
[----:B------:R-:W-:Y:S02]  /*9610*/  FMNMX3.FTZ R136, R232, R22, R23, !PT ;  /* 0x00000016e8887276 */ /* 0x000fe40007810017 */
[----:B------:R-:W-:Y:S02]  /*9620*/  FSEL R32, R32, -INF , !P5 ;  /* 0xff80000020207808 */ /* 0x000fe40006800000 */
[----:B------:R-:W-:Y:S02]  /*9630*/  FSEL R184, R9, -INF , !P0 ;  /* 0xff80000009b87808 */ /* 0x000fe40004000000 */
[----:B------:R-:W-:Y:S02]  /*9640*/  FSEL R185, R10, -INF , !P6 ;  /* 0xff8000000ab97808 */ /* 0x000fe40007000000 */
[-C--:B------:R-:W-:Y:S02]  /*9650*/  ISETP.GE.AND P5, PT, R8, R228.reuse, PT ;  /* 0x000000e40800720c */ /* 0x080fe40003fa6270 */
[----:B------:R-:W-:-:S02]  /*9660*/  ISETP.GE.AND P0, PT, R7, R228, PT ;  /* 0x000000e40700720c */ /* 0x000fc40003f06270 */
[----:B------:R-:W-:Y:S02]  /*9670*/  FMNMX3.FTZ R136, R136, R27, R26, !PT ;  /* 0x0000001b88887276 */ /* 0x000fe4000781001a */
[----:B------:R-:W-:Y:S02]  /*9680*/  FSEL R182, R12, -INF , !P5 ;  /* 0xff8000000cb67808 */ /* 0x000fe40006800000 */
[----:B------:R-:W-:Y:S02]  /*9690*/  FSEL R186, R13, -INF , !P0 ;  /* 0xff8000000dba7808 */ /* 0x000fe40004000000 */
[----:B------:R-:W-:Y:S02]  /*96a0*/  FMNMX3.FTZ R136, R136, R185, R184, !PT ;  /* 0x000000b988887276 */ /* 0x000fe400078100b8 */
[----:B------:R-:W-:Y:S02]  /*96b0*/  ISETP.GE.AND P6, PT, R4, R230, PT ;  /* 0x000000e60400720c */ /* 0x000fe40003fc6270 */
[----:B------:R-:W-:-:S02]  /*96c0*/  ISETP.GT.AND P5, PT, R5, R6, PT ;  /* 0x000000060500720c */ /* 0x000fc40003fa4270 */
[----:B------:R-:W-:Y:S01]  /*96d0*/  FMNMX3.FTZ R136, R136, R182, R186, !PT ;  /* 0x000000b688887276 */ /* 0x000fe200078100ba */
[----:B------:R-:W-:Y:S10]  /*96e0*/  @!P3 BRA `(.L_x_1396) ;  /* 0x0000000000a4b947 */ /* 0x000ff40003800000 */
        /* <DEDUP_REMOVED lines=18> */
[C---:B------:R-:W-:Y:S01]  /*9810*/  @!P2 IMAD.IADD R10, R9.reuse, 0x1, R15 ;  /* 0x00000001090aa824 */ /* 0x040fe200078e020f */
        /* <DEDUP_REMOVED lines=22> */
.L_x_1396:
[----:B------:R-:W-:Y:S01]  /*9980*/  FSEL R14, R183, -INF , !P5 ;  /* 0xff800000b70e7808 */ /* 0x000fe20006800000 */
[----:B------:R-:W2:Y:S01]  /*9990*/  SHFL.BFLY PT, R12, R136, 0x2, 0x1f ;  /* 0x0c401f00880c7f89 */ /* 0x000ea200000e0000 */
[-C--:B------:R-:W-:Y:S02]  /*99a0*/  ISETP.GE.AND P0, PT, R6, R229.reuse, PT ;  /* 0x000000e50600720c */ /* 0x080fe40003f06270 */
[----:B------:R-:W-:Y:S02]  /*99b0*/  ISETP.GE.AND P5, PT, R3, R229, PT ;  /* 0x000000e50300720c */ /* 0x000fe40003fa6270 */
[----:B-1----:R-:W-:Y:S02]  /*99c0*/  FSEL R11, R139, -INF , !P6 ;  /* 0xff8000008b0b7808 */ /* 0x002fe40007000000 */
[----:B------:R-:W-:Y:S02]  /*99d0*/  FSEL R9, R134, -INF , !P0 ;  /* 0xff80000086097808 */ /* 0x000fe40004000000 */
[----:B------:R-:W-:-:S02]  /*99e0*/  FSEL R133, R133, -INF , !P5 ;  /* 0xff80000085857808 */ /* 0x000fc40006800000 */
[----:B------:R-:W-:Y:S02]  /*99f0*/  ISETP.GT.AND P0, PT, R5, R3, PT ;  /* 0x000000030500720c */ /* 0x000fe40003f04270 */
[----:B------:R-:W-:Y:S02]  /*9a00*/  ISETP.GE.AND P6, PT, R4, R231, PT ;  /* 0x000000e70400720c */ /* 0x000fe40003fc6270 */
        /* <DEDUP_REMOVED lines=9> */
[----:B------:R-:W-:-:S02]  /*9aa0*/  FMNMX3.FTZ R4, R4, R133, R139, !PT ;  /* 0x0000008504047276 */ /* 0x000fc4000781008b */
[----:B------:R-:W-:Y:S02]  /*9ab0*/  ISETP.GE.AND P0, PT, R6, R230, PT ;  /* 0x000000e60600720c */ /* 0x000fe40003f06270 */
[----:B------:R-:W-:Y:S02]  /*9ac0*/  FMNMX3.FTZ R135, R4, R176, R179, !PT ;  /* 0x000000b004877276 */ /* 0x000fe400078100b3 */
[----:B------:R-:W-:Y:S02]  /*9ad0*/  ISETP.GT.AND P5, PT, R5, R2, PT ;  /* 0x000000020500720c */ /* 0x000fe40003fa4270 */
[----:B------:R-:W-:Y:S02]  /*9ae0*/  FSEL R4, R175, -INF , !P0 ;  /* 0xff800000af047808 */ /* 0x000fe40004000000 */
[----:B------:R-:W-:Y:S02]  /*9af0*/  ISETP.GE.AND P0, PT, R2, R230, PT ;  /* 0x000000e60200720c */ /* 0x000fe40003f06270 */
[----:B------:R-:W-:-:S02]  /*9b00*/  FSEL R10, R137, -INF , !P6 ;  /* 0xff800000890a7808 */ /* 0x000fc40007000000 */
[----:B------:R-:W-:Y:S02]  /*9b10*/  ISETP.GE.AND P6, PT, R6, R231, PT ;  /* 0x000000e70600720c */ /* 0x000fe40003fc6270 */
[----:B------:R-:W-:Y:S02]  /*9b20*/  FSEL R6, R191, -INF , !P5 ;  /* 0xff800000bf067808 */ /* 0x000fe40006800000 */
[-C--:B------:R-:W-:Y:S02]  /*9b30*/  ISETP.GE.AND P5, PT, R3, R230.reuse, PT ;  /* 0x000000e60300720c */ /* 0x080fe40003fa6270 */
[----:B------:R-:W-:Y:S02]  /*9b40*/  FSEL R177, R173, -INF , !P0 ;  /* 0xff800000adb17808 */ /* 0x000fe40004000000 */
[----:B------:R-:W-:Y:S02]  /*9b50*/  ISETP.GE.AND P0, PT, R7, R230, PT ;  /* 0x000000e60700720c */ /* 0x000fe40003f06270 */
[----:B------:R-:W-:-:S02]  /*9b60*/  FSEL R132, R172, -INF , !P5 ;  /* 0xff800000ac847808 */ /* 0x000fc40006800000 */
[-C--:B------:R-:W-:Y:S02]  /*9b70*/  ISETP.GE.AND P5, PT, R3, R231.reuse, PT ;  /* 0x000000e70300720c */ /* 0x080fe40003fa6270 */
[----:B------:R-:W-:Y:S02]  /*9b80*/  FSEL R180, R138, -INF , !P0 ;  /* 0xff8000008ab47808 */ /* 0x000fe40004000000 */
[----:B------:R-:W-:Y:S02]  /*9b90*/  ISETP.GE.AND P0, PT, R2, R231, PT ;  /* 0x000000e70200720c */ /* 0x000fe40003f06270 */
[----:B------:R-:W-:Y:S02]  /*9ba0*/  FSEL R14, R14, -INF , !P6 ;  /* 0xff8000000e0e7808 */ /* 0x000fe40007000000 */
[----:B------:R-:W-:Y:S02]  /*9bb0*/  FSEL R181, R15, -INF , !P5 ;  /* 0xff8000000fb57808 */ /* 0x000fe40006800000 */
[----:B------:R-:W-:-:S02]  /*9bc0*/  ISETP.GE.AND P6, PT, R8, R230, PT ;  /* 0x000000e60800720c */ /* 0x000fc40003fc6270 */
[C---:B------:R-:W-:Y:S02]  /*9bd0*/  ISETP.GT.AND P5, PT, R5.reuse, R8, PT ;  /* 0x000000080500720c */ /* 0x040fe40003fa4270 */
[----:B------:R-:W-:Y:S02]  /*9be0*/  FSEL R183, R6, -INF , !P0 ;  /* 0xff80000006b77808 */ /* 0x000fe40004000000 */
[----:B------:R-:W-:Y:S02]  /*9bf0*/  ISETP.GT.AND P0, PT, R5, R7, PT ;  /* 0x000000070500720c */ /* 0x000fe40003f04270 */
[----:B------:R-:W-:Y:S02]  /*9c00*/  FMNMX3.FTZ R2, R217, R31, R30, !PT ;  /* 0x0000001fd9027276 */ /* 0x000fe4000781001e */
[----:B------:R-:W-:Y:S02]  /*9c10*/  FSEL R178, R174, -INF , !P6 ;  /* 0xff800000aeb27808 */ /* 0x000fe40007000000 */
[----:B------:R-:W-:Y:S01]  /*9c20*/  FSEL R5, R194, -INF , !P5 ;  /* 0xff800000c2057808 */ /* 0x000fe20006800000 */
[----:B------:R-:W-:Y:S01]  /*9c30*/  LDSM.16.MT88.4 R172, [R220+0xa000] ;  /* 0x00a00000dcac783b */ /* 0x000fe20000004200 */
[----:B------:R-:W-:-:S02]  /*9c40*/  FMNMX3.FTZ R134, R224, R29, R28, !PT ;  /* 0x0000001de0867276 */ /* 0x000fc4000781001c */
[-C--:B------:R-:W-:Y:S02]  /*9c50*/  ISETP.GE.AND P6, PT, R8, R231.reuse, PT ;  /* 0x000000e70800720c */ /* 0x080fe40003fc6270 */
[----:B------:R-:W-:Y:S02]  /*9c60*/  ISETP.GE.AND P5, PT, R7, R231, PT ;  /* 0x000000e70700720c */ /* 0x000fe40003fa6270 */
[----:B------:R-:W-:Y:S02]  /*9c70*/  FSEL R3, R195, -INF , !P0 ;  /* 0xff800000c3037808 */ /* 0x000fe40004000000 */
[----:B------:R-:W-:Y:S02]  /*9c80*/  FMNMX3.FTZ R2, R2, R10, R14, !PT ;  /* 0x0000000a02027276 */ /* 0x000fe4000781000e */
[----:B------:R-:W-:Y:S02]  /*9c90*/  FMNMX3.FTZ R134, R134, R11, R4, !PT ;  /* 0x0000000b86867276 */ /* 0x000fe40007810004 */
[----:B------:R-:W-:-:S02]  /*9ca0*/  FSEL R198, R5, -INF , !P6 ;  /* 0xff80000005c67808 */ /* 0x000fc40007000000 */
[----:B------:R-:W-:Y:S02]  /*9cb0*/  FSEL R197, R3, -INF , !P5 ;  /* 0xff80000003c57808 */ /* 0x000fe40006800000 */
[----:B------:R-:W-:Y:S02]  /*9cc0*/  FMNMX3.FTZ R2, R2, R181, R183, !PT ;  /* 0x000000b502027276 */ /* 0x000fe400078100b7 */
[----:B------:R-:W-:Y:S02]  /*9cd0*/  FMNMX3.FTZ R134, R134, R132, R177, !PT ;  /* 0x0000008486867276 */ /* 0x000fe400078100b1 */
[----:B------:R-:W-:Y:S02]  /*9ce0*/  FMNMX3.FTZ R2, R2, R198, R197, !PT ;  /* 0x000000c602027276 */ /* 0x000fe400078100c5 */
[----:B------:R-:W-:Y:S02]  /*9cf0*/  FMNMX3.FTZ R134, R134, R178, R180, !PT ;  /* 0x000000b286867276 */ /* 0x000fe400078100b4 */
[----:B--2---:R-:W-:Y:S01]  /*9d00*/  FMNMX.FTZ R136, R136, R12, !PT ;  /* 0x0000000c88887209 */ /* 0x004fe20007810000 */
[----:B------:R-:W1:Y:S01]  /*9d10*/  SHFL.BFLY PT, R137, R2, 0x2, 0x1f ;  /* 0x0c401f0002897f89 */ /* 0x000e6200000e0000 */
[----:B------:R-:W-:-:S02]  /*9d20*/  MOV R192, R238 ;  /* 0x000000ee00c07202 */ /* 0x000fc40000000f00 */
[----:B------:R-:W-:Y:S01]  /*9d30*/  MOV R187, R237 ;  /* 0x000000ed00bb7202 */ /* 0x000fe20000000f00 */
[----:B------:R-:W2:Y:S01]  /*9d40*/  SHFL.BFLY PT, R8, R134, 0x2, 0x1f ;  /* 0x0c401f0086087f89 */ /* 0x000ea200000e0000 */
[----:B------:R-:W-:Y:S02]  /*9d50*/  MOV R200, R236 ;  /* 0x000000ec00c87202 */ /* 0x000fe40000000f00 */
[----:B------:R-:W-:Y:S01]  /*9d60*/  MOV R138, R192 ;  /* 0x000000c0008a7202 */ /* 0x000fe20000000f00 */
[----:B------:R-:W3:Y:S04]  /*9d70*/  SHFL.BFLY PT, R12, R135, 0x2, 0x1f ;  /* 0x0c401f00870c7f89 */ /* 0x000ee800000e0000 */
[----:B------:R-:W4:Y:S01]  /*9d80*/  SHFL.BFLY PT, R13, R136, 0x1, 0x1f ;  /* 0x0c201f00880d7f89 */ /* 0x000f2200000e0000 */
[----:B-1----:R-:W-:-:S02]  /*9d90*/  FMNMX.FTZ R137, R2, R137, !PT ;  /* 0x0000008902897209 */ /* 0x002fc40007810000 */
[----:B--2---:R-:W-:-:S03]  /*9da0*/  FMNMX.FTZ R134, R134, R8, !PT ;  /* 0x0000000886867209 */ /* 0x004fc60007810000 */
[----:B------:R-:W1:Y:S01]  /*9db0*/  SHFL.BFLY PT, R3, R137, 0x1, 0x1f ;  /* 0x0c201f0089037f89 */ /* 0x000e6200000e0000 */
[----:B---3--:R-:W-:-:S03]  /*9dc0*/  FMNMX.FTZ R135, R135, R12, !PT ;  /* 0x0000000c87877209 */ /* 0x008fc60007810000 */
[----:B------:R-:W2:Y:S01]  /*9dd0*/  SHFL.BFLY PT, R5, R134, 0x1, 0x1f ;  /* 0x0c201f0086057f89 */ /* 0x000ea200000e0000 */
[----:B----4-:R-:W-:-:S03]  /*9de0*/  FMNMX.FTZ R136, R136, R13, !PT ;  /* 0x0000000d88887209 */ /* 0x010fc60007810000 */
[----:B------:R-:W3:Y:S01]  /*9df0*/  SHFL.BFLY PT, R6, R135, 0x1, 0x1f ;  /* 0x0c201f0087067f89 */ /* 0x000ee200000e0000 */
[C---:B------:R-:W-:Y:S01]  /*9e00*/  FSETP.NEU.FTZ.AND P0, PT, R136.reuse, -INF , PT ;  /* 0xff8000008800780b */ /* 0x040fe20003f1d000 */
[----:B------:R-:W-:-:S05]  /*9e10*/  FMUL.FTZ R16, R136, UR7 ;  /* 0x0000000788107c20 */ /* 0x000fca0008410000 */
[----:B------:R-:W-:-:S05]  /*9e20*/  FSEL R16, R16, RZ, P0 ;  /* 0x000000ff10107208 */ /* 0x000fca0000000000 */
[--C-:B------:R-:W-:Y:S01]  /*9e30*/  FFMA.FTZ R26, R26, UR7, -R16.reuse ;  /* 0x000000071a1a7c23 */ /* 0x100fe20008010810 */
[--C-:B------:R-:W-:Y:S01]  /*9e40*/  FFMA.FTZ R22, R22, UR7, -R16.reuse ;  /* 0x0000000716167c23 */ /* 0x100fe20008010810 */
[----:B-1----:R-:W-:Y:S01]  /*9e50*/  FMNMX.FTZ R137, R137, R3, !PT ;  /* 0x0000000389897209 */ /* 0x002fe20007810000 */
[--C-:B------:R-:W-:Y:S01]  /*9e60*/  FFMA.FTZ R23, R23, UR7, -R16.reuse ;  /* 0x0000000717177c23 */ /* 0x100fe20008010810 */
[----:B------:R-:W1:Y:S01]  /*9e70*/  MUFU.EX2 R20, R26 ;  /* 0x0000001a00147308 */ /* 0x000e620000000800 */
[----:B------:R-:W-:Y:S01]  /*9e80*/  FFMA.FTZ R27, R27, UR7, -R16 ;  /* 0x000000071b1b7c23 */ /* 0x000fe20008010810 */
[----:B--2---:R-:W-:Y:S01]  /*9e90*/  FMNMX.FTZ R134, R134, R5, !PT ;  /* 0x0000000586867209 */ /* 0x004fe20007810000 */
[C---:B------:R-:W-:Y:S01]  /*9ea0*/  FMUL.FTZ R17, R137.reuse, UR7 ;  /* 0x0000000789117c20 */ /* 0x040fe20008410000 */
[----:B------:R-:W-:Y:S02]  /*9eb0*/  FSEL R5, R136, RZ, P0 ;  /* 0x000000ff88057208 */ /* 0x000fe40000000000 */
[----:B------:R-:W-:Y:S01]  /*9ec0*/  FSETP.NEU.FTZ.AND P0, PT, R137, -INF , PT ;  /* 0xff8000008900780b */ /* 0x000fe20003f1d000 */
[----:B------:R-:W-:Y:S01]  /*9ed0*/  FMUL.FTZ R2, R134, UR7 ;  /* 0x0000000786027c20 */ /* 0x000fe20008410000 */
[----:B---3--:R-:W-:Y:S01]  /*9ee0*/  FMNMX.FTZ R135, R135, R6, !PT ;  /* 0x0000000687877209 */ /* 0x008fe20007810000 */
[----:B------:R-:W-:Y:S01]  /*9ef0*/  MUFU.EX2 R34, R22 ;  /* 0x0000001600227308 */ /* 0x000fe20000000800 */
[----:B------:R-:W-:-:S02]  /*9f00*/  FSEL R17, R17, RZ, P0 ;  /* 0x000000ff11117208 */ /* 0x000fc40000000000 */
[----:B------:R-:W-:Y:S01]  /*9f10*/  FSETP.NEU.FTZ.AND P5, PT, R134, -INF , PT ;  /* 0xff8000008600780b */ /* 0x000fe20003fbd000 */
[C---:B------:R-:W-:Y:S01]  /*9f20*/  FMUL.FTZ R15, R135.reuse, UR7 ;  /* 0x00000007870f7c20 */ /* 0x040fe20008410000 */
[----:B------:R-:W-:Y:S01]  /*9f30*/  FSETP.NEU.FTZ.AND P6, PT, R135, -INF , PT ;  /* 0xff8000008700780b */ /* 0x000fe20003fdd000 */
[--C-:B------:R-:W-:Y:S01]  /*9f40*/  FFMA.FTZ R3, R14, UR7, -R17.reuse ;  /* 0x000000070e037c23 */ /* 0x100fe20008010811 */
[----:B------:R-:W-:Y:S01]  /*9f50*/  FSEL R2, R2, RZ, P5 ;  /* 0x000000ff02027208 */ /* 0x000fe20002800000 */
[----:B------:R-:W2:Y:S01]  /*9f60*/  MUFU.EX2 R18, R23 ;  /* 0x0000001700127308 */ /* 0x000ea20000000800 */
[----:B------:R-:W-:Y:S01]  /*9f70*/  FSEL R15, R15, RZ, P6 ;  /* 0x000000ff0f0f7208 */ /* 0x000fe20003000000 */
[--C-:B------:R-:W-:Y:S01]  /*9f80*/  FFMA.FTZ R31, R31, UR7, -R17.reuse ;  /* 0x000000071f1f7c23 */ /* 0x100fe20008010811 */
[----:B------:R-:W-:Y:S01]  /*9f90*/  FFMA.FTZ R30, R30, UR7, -R17 ;  /* 0x000000071e1e7c23 */ /* 0x000fe20008010811 */
[--C-:B------:R-:W-:Y:S01]  /*9fa0*/  FFMA.FTZ R4, R4, UR7, -R2.reuse ;  /* 0x0000000704047c23 */ /* 0x100fe20008010802 */
[--C-:B------:R-:W-:Y:S01]  /*9fb0*/  FFMA.FTZ R29, R29, UR7, -R2.reuse ;  /* 0x000000071d1d7c23 */ /* 0x100fe20008010802 */
[--C-:B------:R-:W-:Y:S01]  /*9fc0*/  FFMA.FTZ R32, R32, UR7, -R15.reuse ;  /* 0x0000000720207c23 */ /* 0x100fe2000801080f */
[--C-:B------:R-:W-:Y:S01]  /*9fd0*/  FFMA.FTZ R24, R24, UR7, -R15.reuse ;  /* 0x0000000718187c23 */ /* 0x100fe2000801080f */
[----:B------:R3:W-:Y:S01]  /*9fe0*/  MUFU.EX2 R189, R3 ;  /* 0x0000000300bd7308 */ /* 0x0007e20000000800 */
[--C-:B------:R-:W-:Y:S01]  /*9ff0*/  FFMA.FTZ R25, R25, UR7, -R15.reuse ;  /* 0x0000000719197c23 */ /* 0x100fe2000801080f */
[----:B------:R-:W-:Y:S01]  /*a000*/  FFMA.FTZ R9, R9, UR7, -R15 ;  /* 0x0000000709097c23 */ /* 0x000fe2000801080f */
[--C-:B------:R-:W-:Y:S01]  /*a010*/  FFMA.FTZ R28, R28, UR7, -R2.reuse ;  /* 0x000000071c1c7c23 */ /* 0x100fe20008010802 */
[----:B------:R-:W-:Y:S01]  /*a020*/  FFMA.FTZ R11, R11, UR7, -R2 ;  /* 0x000000070b0b7c23 */ /* 0x000fe20008010802 */
[----:B------:R-:W-:-:S03]  /*a030*/  FFMA.FTZ R10, R10, UR7, -R17 ;  /* 0x000000070a0a7c23 */ /* 0x000fc60008010811 */
[----:B------:R4:W-:Y:S08]  /*a040*/  MUFU.EX2 R191, R4 ;  /* 0x0000000400bf7308 */ /* 0x0009f00000000800 */
[----:B------:R-:W-:Y:S01]  /*a050*/  MUFU.EX2 R19, R27 ;  /* 0x0000001b00137308 */ /* 0x000fe20000000800 */
[----:B---3--:R-:W-:-:S05]  /*a060*/  FSEL R3, R135, RZ, P6 ;  /* 0x000000ff87037208 */ /* 0x008fca0003000000 */
[----:B------:R-:W-:Y:S02]  /*a070*/  FADD.FTZ R3, R225, -R3 ;  /* 0x80000003e1037221 */ /* 0x000fe40000010000 */
[----:B------:R-:W3:Y:S01]  /*a080*/  MUFU.EX2 R33, R32 ;  /* 0x0000002000217308 */ /* 0x000ee20000000800 */
[----:B----4-:R-:W-:Y:S01]  /*a090*/  FADD.FTZ R4, R232, -R5 ;  /* 0x80000005e8047221 */ /* 0x010fe20000010000 */
[----:B-1----:R-:W-:Y:S01]  /*a0a0*/  MOV R232, R20 ;  /* 0x0000001400e87202 */ /* 0x002fe20000000f00 */
[----:B------:R-:W-:Y:S01]  /*a0b0*/  FMUL.FTZ R13, R3, UR7 ;  /* 0x00000007030d7c20 */ /* 0x000fe20008410000 */
[----:B------:R-:W1:Y:S01]  /*a0c0*/  LDSM.16.MT88.4 R20, [R212+0xa000] ;  /* 0x00a00000d414783b */ /* 0x000e620000004200 */
[----:B------:R-:W-:Y:S01]  /*a0d0*/  FSEL R3, R137, RZ, P0 ;  /* 0x000000ff89037208 */ /* 0x000fe20000000000 */
[----:B------:R-:W-:Y:S01]  /*a0e0*/  FMUL.FTZ R4, R4, UR7 ;  /* 0x0000000704047c20 */ /* 0x000fe20008410000 */
[----:B------:R-:W-:Y:S01]  /*a0f0*/  FSEL R5, R134, RZ, P5 ;  /* 0x000000ff86057208 */ /* 0x000fe20002800000 */
[----:B------:R-:W-:Y:S02]  /*a100*/  MUFU.EX2 R193, R24 ;  /* 0x0000001800c17308 */ /* 0x000fe40000000800 */
[----:B------:R-:W-:Y:S01]  /*a110*/  FADD.FTZ R3, R217, -R3 ;  /* 0x80000003d9037221 */ /* 0x000fe20000010000 */
[----:B--2---:R-:W-:-:S02]  /*a120*/  MOV R217, R18 ;  /* 0x0000001200d97202 */ /* 0x004fc40000000f00 */
[----:B------:R-:W-:Y:S01]  /*a130*/  IADD3 R18, PT, PT, R212, 0xa040, RZ ;  /* 0x0000a040d4127810 */ /* 0x000fe20007ffe0ff */
[----:B------:R-:W-:Y:S01]  /*a140*/  FMUL.FTZ R3, R3, UR7 ;  /* 0x0000000703037c20 */ /* 0x000fe20008410000 */
[----:B------:R-:W-:Y:S01]  /*a150*/  F2FP.BF16.F32.PACK_AB R8, R217, R34 ;  /* 0x00000022d908723e */ /* 0x000fe200000010ff */
[----:B------:R2:W4:Y:S01]  /*a160*/  MUFU.EX2 R14, R4 ;  /* 0x00000004000e7308 */ /* 0x0005220000000800 */
[----:B---3--:R-:W-:Y:S02]  /*a170*/  MOV R225, R33 ;  /* 0x0000002100e17202 */ /* 0x008fe40000000f00 */
[----:B------:R-:W-:-:S05]  /*a180*/  MOV R33, R239 ;  /* 0x000000ef00217202 */ /* 0x000fca0000000f00 */
[----:B------:R3:W5:Y:S08]  /*a190*/  MUFU.EX2 R249, R25 ;  /* 0x0000001900f97308 */ /* 0x0007700000000800 */
[----:B------:R5:W-:Y:S01]  /*a1a0*/  MUFU.EX2 R196, R9 ;  /* 0x0000000900c47308 */ /* 0x000be20000000800 */
[----:B--2---:R-:W-:Y:S01]  /*a1b0*/  FADD.FTZ R4, R224, -R5 ;  /* 0x80000005e0047221 */ /* 0x004fe20000010000 */
[----:B------:R-:W-:Y:S01]  /*a1c0*/  MOV R224, R19 ;  /* 0x0000001300e07202 */ /* 0x000fe20000000f00 */
[-C--:B----4-:R-:W-:Y:S01]  /*a1d0*/  FMUL.FTZ R152, R152, R14.reuse ;  /* 0x0000000e98987220 */ /* 0x090fe20000410000 */
[----:B------:R-:W-:Y:S01]  /*a1e0*/  IADD3 R19, PT, PT, R212, 0xa000, RZ ;  /* 0x0000a000d4137810 */ /* 0x000fe20007ffe0ff */
[----:B------:R-:W-:Y:S01]  /*a1f0*/  FMUL.FTZ R4, R4, UR7 ;  /* 0x0000000704047c20 */ /* 0x000fe20008410000 */
[-C--:B------:R-:W-:Y:S01]  /*a200*/  FMUL.FTZ R153, R153, R14.reuse ;  /* 0x0000000e99997220 */ /* 0x080fe20000410000 */
[-C--:B------:R-:W-:Y:S01]  /*a210*/  FMUL.FTZ R140, R140, R14.reuse ;  /* 0x0000000e8c8c7220 */ /* 0x080fe20000410000 */
[----:B------:R-:W2:Y:S01]  /*a220*/  MUFU.EX2 R13, R13 ;  /* 0x0000000d000d7308 */ /* 0x000ea20000000800 */
[----:B------:R-:W-:Y:S01]  /*a230*/  FMUL.FTZ R141, R141, R14 ;  /* 0x0000000e8d8d7220 */ /* 0x000fe20000410000 */
[----:B------:R-:W-:Y:S01]  /*a240*/  @P4 IADD3 R18, PT, PT, R19, -0x40, RZ ;  /* 0xffffffc013124810 */ /* 0x000fe20007ffe0ff */
[----:B---3--:R-:W-:Y:S01]  /*a250*/  LDSM.16.MT88.4 R24, [R212+0xb000] ;  /* 0x00b00000d418783b */ /* 0x008fe20000004200 */
[----:B------:R-:W-:Y:S01]  /*a260*/  MOV R19, R34 ;  /* 0x0000002200137202 */ /* 0x000fe20000000f00 */
        /* <DEDUP_REMOVED lines=10> */
[-C--:B------:R-:W-:Y:S01]  /*a310*/  FMUL.FTZ R36, R36, R14.reuse ;  /* 0x0000000e24247220 */ /* 0x080fe20000410000 */
[----:B------:R-:W-:Y:S01]  /*a320*/  MUFU.EX2 R235, R28 ;  /* 0x0000001c00eb7308 */ /* 0x000fe20000000800 */
[-C--:B--2---:R-:W-:Y:S01]  /*a330*/  FMUL.FTZ R154, R154, R13.reuse ;  /* 0x0000000d9a9a7220 */ /* 0x084fe20000410000 */
[-C--:B------:R-:W-:Y:S01]  /*a340*/  FMUL.FTZ R155, R155, R13.reuse ;  /* 0x0000000d9b9b7220 */ /* 0x080fe20000410000 */
[-C--:B------:R-:W-:Y:S01]  /*a350*/  FMUL.FTZ R142, R142, R13.reuse ;  /* 0x0000000d8e8e7220 */ /* 0x080fe20000410000 */
[-C--:B------:R-:W-:Y:S01]  /*a360*/  FMUL.FTZ R143, R143, R13.reuse ;  /* 0x0000000d8f8f7220 */ /* 0x080fe20000410000 */
[-C--:B------:R-:W-:Y:S01]  /*a370*/  FMUL.FTZ R170, R170, R13.reuse ;  /* 0x0000000daaaa7220 */ /* 0x080fe20000410000 */
[-C--:B------:R-:W-:Y:S01]  /*a380*/  FMUL.FTZ R171, R171, R13.reuse ;  /* 0x0000000dabab7220 */ /* 0x080fe20000410000 */
[-C--:B------:R-:W-:Y:S01]  /*a390*/  FMUL.FTZ R158, R158, R13.reuse ;  /* 0x0000000d9e9e7220 */ /* 0x080fe20000410000 */
[----:B------:R2:W3:Y:S01]  /*a3a0*/  MUFU.EX2 R190, R11 ;  /* 0x0000000b00be7308 */ /* 0x0004e20000000800 */
[-C--:B------:R-:W-:Y:S01]  /*a3b0*/  FMUL.FTZ R159, R159, R13.reuse ;  /* 0x0000000d9f9f7220 */ /* 0x080fe20000410000 */
[-C--:B------:R-:W-:Y:S01]  /*a3c0*/  FMUL.FTZ R82, R82, R13.reuse ;  /* 0x0000000d52527220 */ /* 0x080fe20000410000 */
[-C--:B------:R-:W-:Y:S01]  /*a3d0*/  FMUL.FTZ R83, R83, R13.reuse ;  /* 0x0000000d53537220 */ /* 0x080fe20000410000 */
[-C--:B------:R-:W-:Y:S01]  /*a3e0*/  FMUL.FTZ R70, R70, R13.reuse ;  /* 0x0000000d46467220 */ /* 0x080fe20000410000 */
[-C--:B------:R-:W-:Y:S01]  /*a3f0*/  FMUL.FTZ R71, R71, R13.reuse ;  /* 0x0000000d47477220 */ /* 0x080fe20000410000 */
[-C--:B------:R-:W-:Y:S01]  /*a400*/  FMUL.FTZ R37, R37, R14.reuse ;  /* 0x0000000e25257220 */ /* 0x080fe20000410000 */
[-C--:B------:R-:W-:Y:S01]  /*a410*/  FMUL.FTZ R38, R38, R13.reuse ;  /* 0x0000000d26267220 */ /* 0x080fe20000410000 */
[----:B------:R-:W-:Y:S01]  /*a420*/  MUFU.EX2 R199, R31 ;  /* 0x0000001f00c77308 */ /* 0x000fe20000000800 */
[-C--:B------:R-:W-:Y:S01]  /*a430*/  FMUL.FTZ R39, R39, R13.reuse ;  /* 0x0000000d27277220 */ /* 0x080fe20000410000 */
[-C--:B------:R-:W-:Y:S01]  /*a440*/  FMUL.FTZ R48, R48, R14.reuse ;  /* 0x0000000e30307220 */ /* 0x080fe20000410000 */
[-C--:B------:R-:W-:Y:S01]  /*a450*/  FMUL.FTZ R49, R49, R14.reuse ;  /* 0x0000000e31317220 */ /* 0x080fe20000410000 */
[-C--:B------:R-:W-:Y:S01]  /*a460*/  FMUL.FTZ R50, R50, R13.reuse ;  /* 0x0000000d32327220 */ /* 0x080fe20000410000 */
[----:B------:R-:W-:Y:S01]  /*a470*/  FMUL.FTZ R51, R51, R13 ;  /* 0x0000000d33337220 */ /* 0x000fe20000410000 */
[-C--:B------:R-:W-:Y:S01]  /*a480*/  FMUL.FTZ R84, R84, R14.reuse ;  /* 0x0000000e54547220 */ /* 0x080fe20000410000 */
[----:B------:R-:W-:Y:S01]  /*a490*/  FMUL.FTZ R85, R85, R14 ;  /* 0x0000000e55557220 */ /* 0x000fe20000410000 */
[----:B------:R-:W4:Y:S01]  /*a4a0*/  MUFU.EX2 R234, R30 ;  /* 0x0000001e00ea7308 */ /* 0x000f220000000800 */
[----:B--2---:R-:W-:Y:S01]  /*a4b0*/  F2FP.BF16.F32.PACK_AB R11, R196, R225 ;  /* 0x000000e1c40b723e */ /* 0x004fe200000010ff */
[-C--:B------:R-:W-:Y:S01]  /*a4c0*/  FMUL.FTZ R86, R86, R13.reuse ;  /* 0x0000000d56567220 */ /* 0x080fe20000410000 */
[----:B---3--:R-:W-:Y:S01]  /*a4d0*/  F2FP.BF16.F32.PACK_AB R6, R191, R190 ;  /* 0x000000bebf06723e */ /* 0x008fe200000010ff */
        /* <DEDUP_REMOVED lines=9> */
[----:B------:R-:W-:Y:S01]  /*a570*/  FMUL.FTZ R67, R67, R13 ;  /* 0x0000000d43437220 */ /* 0x000fe20000410000 */
[-C--:B------:R-:W-:Y:S01]  /*a580*/  FMUL.FTZ R96, R96, R14.reuse ;  /* 0x0000000e60607220 */ /* 0x080fe20000410000 */
[-C--:B------:R-:W-:Y:S01]  /*a590*/  FMUL.FTZ R97, R97, R14.reuse ;  /* 0x0000000e61617220 */ /* 0x080fe20000410000 */
[----:B------:R5:W5:Y:S01]  /*a5a0*/  MUFU.EX2 R12, R4 ;  /* 0x00000004000c7308 */ /* 0x000b620000000800 */
[----:B----4-:R-:W-:Y:S01]  /*a5b0*/  F2FP.BF16.F32.PACK_AB R5, R234, R199 ;  /* 0x000000c7ea05723e */ /* 0x010fe200000010ff */
[----:B------:R-:W-:Y:S01]  /*a5c0*/  LDSM.16.MT88.4 R28, [R220+0xb000] ;  /* 0x00b00000dc1c783b */ /* 0x000fe20000004200 */
[-C--:B------:R-:W-:Y:S01]  /*a5d0*/  FMUL.FTZ R98, R98, R13.reuse ;  /* 0x0000000d62627220 */ /* 0x080fe20000410000 */
[-C--:B------:R-:W-:Y:S01]  /*a5e0*/  FMUL.FTZ R99, R99, R13.reuse ;  /* 0x0000000d63637220 */ /* 0x080fe20000410000 */
[-C--:B------:R-:W-:Y:S01]  /*a5f0*/  FMUL.FTZ R112, R112, R14.reuse ;  /* 0x0000000e70707220 */ /* 0x080fe20000410000 */
[----:B------:R-:W-:Y:S01]  /*a600*/  FMUL.FTZ R113, R113, R14 ;  /* 0x0000000e71717220 */ /* 0x000fe20000410000 */
[-C--:B------:R-:W-:Y:S01]  /*a610*/  FMUL.FTZ R114, R114, R13.reuse ;  /* 0x0000000d72727220 */ /* 0x080fe20000410000 */
[----:B------:R-:W4:Y:S01]  /*a620*/  MUFU.EX2 R3, R3 ;  /* 0x0000000300037308 */ /* 0x000f220000000800 */
[----:B--2---:R-:W-:Y:S01]  /*a630*/  F2FP.BF16.F32.PACK_AB R10, R232, R224 ;  /* 0x000000e0e80a723e */ /* 0x004fe200000010ff */
[-C--:B------:R-:W-:Y:S01]  /*a640*/  FMUL.FTZ R115, R115, R13.reuse ;  /* 0x0000000d73737220 */ /* 0x080fe20000410000 */
[----:B---3--:R-:W-:Y:S01]  /*a650*/  F2FP.BF16.F32.PACK_AB R7, R189, R188 ;  /* 0x000000bcbd07723e */ /* 0x008fe200000010ff */
[-C--:B------:R-:W-:Y:S01]  /*a660*/  FMUL.FTZ R116, R116, R14.reuse ;  /* 0x0000000e74747220 */ /* 0x080fe20000410000 */
[----:B------:R-:W-:Y:S01]  /*a670*/  FMUL.FTZ R117, R117, R14 ;  /* 0x0000000e75757220 */ /* 0x000fe20000410000 */
[-C--:B------:R-:W-:Y:S01]  /*a680*/  FMUL.FTZ R118, R118, R13.reuse ;  /* 0x0000000d76767220 */ /* 0x080fe20000410000 */
[----:B------:R-:W-:Y:S01]  /*a690*/  FMUL.FTZ R119, R119, R13 ;  /* 0x0000000d77777220 */ /* 0x000fe20000410000 */
[C---:B-1----:R-:W-:Y:S01]  /*a6a0*/  HMMA.16816.F32.BF16 R208, R8.reuse, R22, R152 ;  /* 0x0000001608d0723c */ /* 0x042fe20000041898 */
[----:B-----5:R-:W-:Y:S01]  /*a6b0*/  F2FP.BF16.F32.PACK_AB R4, R235, R248 ;  /* 0x000000f8eb04723e */ /* 0x020fe200000010ff */
[-C--:B------:R-:W-:Y:S01]  /*a6c0*/  FMUL.FTZ R144, R144, R12.reuse ;  /* 0x0000000c90907220 */ /* 0x080fe20000410000 */
[-C--:B------:R-:W-:Y:S01]  /*a6d0*/  FMUL.FTZ R145, R145, R12.reuse ;  /* 0x0000000c91917220 */ /* 0x080fe20000410000 */
[-C--:B------:R-:W-:Y:S01]  /*a6e0*/  FMUL.FTZ R148, R148, R12.reuse ;  /* 0x0000000c94947220 */ /* 0x080fe20000410000 */
[-C--:B------:R-:W-:Y:S01]  /*a6f0*/  FMUL.FTZ R149, R149, R12.reuse ;  /* 0x0000000c95957220 */ /* 0x080fe20000410000 */
[----:B------:R-:W-:Y:S01]  /*a700*/  MOV R153, R33 ;  /* 0x0000002100997202 */ /* 0x000fe20000000f00 */
[-C--:B------:R-:W-:Y:S01]  /*a710*/  FMUL.FTZ R160, R160, R12.reuse ;  /* 0x0000000ca0a07220 */ /* 0x080fe20000410000 */
[-C--:B------:R-:W-:Y:S01]  /*a720*/  HMMA.16816.F32.BF16 R240, R8, R20.reuse, R140 ;  /* 0x0000001408f0723c */ /* 0x080fe2000004188c */
[-C--:B----4-:R-:W-:Y:S01]  /*a730*/  FMUL.FTZ R146, R146, R3.reuse ;  /* 0x0000000392927220 */ /* 0x090fe20000410000 */
[-C--:B------:R-:W-:Y:S01]  /*a740*/  FMUL.FTZ R147, R147, R3.reuse ;  /* 0x0000000393937220 */ /* 0x080fe20000410000 */
[-C--:B------:R-:W-:Y:S01]  /*a750*/  FMUL.FTZ R150, R150, R3.reuse ;  /* 0x0000000396967220 */ /* 0x080fe20000410000 */
[-C--:B------:R-:W-:Y:S01]  /*a760*/  FMUL.FTZ R151, R151, R3.reuse ;  /* 0x0000000397977220 */ /* 0x080fe20000410000 */
[----:B------:R-:W-:Y:S01]  /*a770*/  LDSM.16.MT88.4 R140, [R219+0xa000] ;  /* 0x00a00000db8c783b */ /* 0x000fe20000004200 */
        /* <DEDUP_REMOVED lines=8> */
[----:B------:R-:W2:Y:S01]  /*a800*/  LDSM.16.MT88.4 R32, [R18+0x1000] ;  /* 0x001000001220783b */ /* 0x000ea20000004200 */
[-C--:B------:R-:W-:Y:S01]  /*a810*/  FMUL.FTZ R41, R41, R12.reuse ;  /* 0x0000000c29297220 */ /* 0x080fe20000410000 */
[-C--:B------:R-:W-:Y:S01]  /*a820*/  FMUL.FTZ R166, R166, R3.reuse ;  /* 0x00000003a6a67220 */ /* 0x080fe20000410000 */
[C---:B------:R-:W-:Y:S01]  /*a830*/  HMMA.16816.F32.BF16 R148, R4.reuse, R22, R148 ;  /* 0x000000160494723c */ /* 0x040fe20000041894 */
[----:B------:R-:W3:Y:S01]  /*a840*/  LDSM.16.MT88.4 R20, [R219+0xb000] ;  /* 0x00b00000db14783b */ /* 0x000ee20000004200 */
        /* <DEDUP_REMOVED lines=69> */
[C---:B---3--:R-:W-:Y:S08]  /*aca0*/  HMMA.16816.F32.BF16 R120, R4.reuse, R20, R120 ;  /* 0x000000140478723c */ /* 0x048ff00000041878 */
[----:B------:R-:W-:Y:S01]  /*acb0*/  HMMA.16816.F32.BF16 R204, R4, R22, R124 ;  /* 0x0000001604cc723c */ /* 0x000fe2000004187c */
[----:B------:R-:W-:-:S07]  /*acc0*/  FFMA.FTZ R4, R185, UR7, -R16 ;  /* 0x00000007b9047c23 */ /* 0x000fce0008010810 */
[C---:B------:R-:W-:Y:S01]  /*acd0*/  HMMA.16816.F32.BF16 R200, R8.reuse, R174, R168 ;  /* 0x000000ae08c8723c */ /* 0x040fe200000418a8 */
[----:B------:R1:W-:Y:S01]  /*ace0*/  MUFU.EX2 R174, R4 ;  /* 0x0000000400ae7308 */ /* 0x0003e20000000800 */
[----:B------:R-:W-:Y:S06]  /*acf0*/  LDSM.16.MT88.4 R168, [R223] ;  /* 0x00000000dfa8783b */ /* 0x000fec0000004200 */
[C---:B------:R-:W-:Y:S08]  /*ad00*/  HMMA.16816.F32.BF16 R156, R8.reuse, R172, R156 ;  /* 0x000000ac089c723c */ /* 0x040ff0000004189c */
[----:B------:R-:W-:Y:S01]  /*ad10*/  HMMA.16816.F32.BF16 R68, R8, R24, R68 ;  /* 0x000000180844723c */ /* 0x000fe20000041844 */
[----:B-1----:R-:W-:-:S04]  /*ad20*/  FFMA.FTZ R4, R184, UR7, -R16 ;  /* 0x00000007b8047c23 */ /* 0x002fc80008010810 */
[----:B------:R1:W2:Y:S03]  /*ad30*/  MUFU.EX2 R175, R4 ;  /* 0x0000000400af7308 */ /* 0x0002a60000000800 */
[C---:B------:R-:W-:Y:S08]  /*ad40*/  HMMA.16816.F32.BF16 R36, R8.reuse, R144, R36 ;  /* 0x000000900824723c */ /* 0x040ff00000041824 */
[----:B------:R-:W-:Y:S01]  /*ad50*/  HMMA.16816.F32.BF16 R144, R8, R146, R48 ;  /* 0x000000920890723c */ /* 0x000fe20000041830 */
[----:B------:R-:W3:Y:S01]  /*ad60*/  LDSM.16.MT88.4 R48, [R18+0x800] ;  /* 0x000800001230783b */ /* 0x000ee20000004200 */
[----:B-1----:R-:W-:-:S06]  /*ad70*/  FFMA.FTZ R4, R182, UR7, -R16 ;  /* 0x00000007b6047c23 */ /* 0x002fcc0008010810 */
[C---:B------:R-:W-:Y:S01]  /*ad80*/  HMMA.16816.F32.BF16 R84, R8.reuse, R28, R84 ;  /* 0x0000001c0854723c */ /* 0x040fe20000041854 */
[----:B------:R1:W-:Y:S07]  /*ad90*/  MUFU.EX2 R182, R4 ;  /* 0x0000000400b67308 */ /* 0x0003ee0000000800 */
[C---:B------:R-:W-:Y:S08]  /*ada0*/  HMMA.16816.F32.BF16 R100, R8.reuse, R32, R100 ;  /* 0x000000200864723c */ /* 0x040ff00000041864 */
[----:B------:R-:W-:Y:S01]  /*adb0*/  HMMA.16816.F32.BF16 R192, R8, R142, R64 ;  /* 0x0000008e08c0723c */ /* 0x000fe20000041840 */
[----:B------:R-:W-:Y:S01]  /*adc0*/  LDSM.16.MT88.4 R64, [R218+0x800] ;  /* 0x00080000da40783b */ /* 0x000fe20000004200 */
[----:B-1----:R-:W-:-:S04]  /*add0*/  FFMA.FTZ R4, R186, UR7, -R16 ;  /* 0x00000007ba047c23 */ /* 0x002fc80008010810 */
[----:B------:R1:W4:Y:S02]  /*ade0*/  MUFU.EX2 R173, R4 ;  /* 0x0000000400ad7308 */ /* 0x0003240000000800 */
[C---:B------:R-:W-:Y:S01]  /*adf0*/  HMMA.16816.F32.BF16 R28, R8.reuse, R30, R96 ;  /* 0x0000001e081c723c */ /* 0x040fe20000041860 */
[----:B------:R-:W-:Y:S07]  /*ae00*/  LDSM.16.MT88.4 R96, [R222] ;  /* 0x00000000de60783b */ /* 0x000fee0000004200 */
[----:B------:R-:W-:Y:S01]  /*ae10*/  HMMA.16816.F32.BF16 R32, R8, R34, R112 ;  /* 0x000000220820723c */ /* 0x000fe20000041870 */
[----:B------:R-:W5:Y:S01]  /*ae20*/  LDSM.16.MT88.4 R112, [R18+0x1800] ;  /* 0x001800001270783b */ /* 0x000f620000004200 */
[----:B-1----:R-:W-:-:S06]  /*ae30*/  FFMA.FTZ R4, R133, UR7, -R15 ;  /* 0x0000000785047c23 */ /* 0x002fcc000801080f */
[C---:B------:R-:W-:Y:S01]  /*ae40*/  HMMA.16816.F32.BF16 R116, R8.reuse, R20, R116 ;  /* 0x000000140874723c */ /* 0x040fe20000041874 */
[----:B------:R1:W-:Y:S07]  /*ae50*/  MUFU.EX2 R133, R4 ;  /* 0x0000000400857308 */ /* 0x0003ee0000000800 */
[C---:B------:R-:W-:Y:S08]  /*ae60*/  HMMA.16816.F32.BF16 R52, R8.reuse, R140, R52 ;  /* 0x0000008c0834723c */ /* 0x040ff00000041834 */
[----:B------:R-:W-:Y:S01]  /*ae70*/  HMMA.16816.F32.BF16 R20, R8, R22, R128 ;  /* 0x000000160814723c */ /* 0x000fe20000041880 */
[----:B--2---:R-:W-:-:S02]  /*ae80*/  F2FP.BF16.F32.PACK_AB R128, R175, R174 ;  /* 0x000000aeaf80723e */ /* 0x004fc400000010ff */
[----:B----4-:R-:W-:Y:S01]  /*ae90*/  F2FP.BF16.F32.PACK_AB R130, R173, R182 ;  /* 0x000000b6ad82723e */ /* 0x010fe200000010ff */
[----:B-1----:R-:W-:-:S04]  /*aea0*/  FFMA.FTZ R4, R139, UR7, -R15 ;  /* 0x000000078b047c23 */ /* 0x002fc8000801080f */
[----:B------:R1:W2:Y:S02]  /*aeb0*/  MUFU.EX2 R139, R4 ;  /* 0x00000004008b7308 */ /* 0x0002a40000000800 */
[----:B-1----:R-:W-:Y:S01]  /*aec0*/  FFMA.FTZ R4, R176, UR7, -R15 ;  /* 0x00000007b0047c23 */ /* 0x002fe2000801080f */
[----:B------:R-:W-:Y:S02]  /*aed0*/  MOV R176, R153 ;  /* 0x0000009900b07202 */ /* 0x000fe40000000f00 */
[----:B--2---:R-:W-:-:S03]  /*aee0*/  F2FP.BF16.F32.PACK_AB R129, R139, R133 ;  /* 0x000000858b81723e */ /* 0x004fc600000010ff */
[----:B------:R1:W-:Y:S01]  /*aef0*/  MUFU.EX2 R172, R4 ;  /* 0x0000000400ac7308 */ /* 0x0003e20000000800 */
[----:B------:R-:W-:-:S04]  /*af00*/  FFMA.FTZ R3, R176, R3, R199 ;  /* 0x00000003b0037223 */ /* 0x000fc800000100c7 */
[----:B------:R-:W-:-:S04]  /*af10*/  FADD.FTZ R3, R234, R3 ;  /* 0x00000003ea037221 */ /* 0x000fc80000010000 */
[----:B------:R-:W-:-:S04]  /*af20*/  FADD.FTZ R3, R188, R3 ;  /* 0x00000003bc037221 */ /* 0x000fc80000010000 */
[----:B------:R-:W-:Y:S01]  /*af30*/  FADD.FTZ R3, R189, R3 ;  /* 0x00000003bd037221 */ /* 0x000fe20000010000 */
[----:B-1----:R-:W-:Y:S01]  /*af40*/  FFMA.FTZ R4, R179, UR7, -R15 ;  /* 0x00000007b3047c23 */ /* 0x002fe2000801080f */
[----:B------:R-:W-:-:S03]  /*af50*/  MOV R179, R138 ;  /* 0x0000008a00b37202 */ /* 0x000fc60000000f00 */
[----:B------:R1:W2:Y:S02]  /*af60*/  MUFU.EX2 R138, R4 ;  /* 0x00000004008a7308 */ /* 0x0002a40000000800 */
[----:B-1----:R-:W-:Y:S01]  /*af70*/  FFMA.FTZ R4, R132, UR7, -R2 ;  /* 0x0000000784047c23 */ /* 0x002fe20008010802 */
[----:B--2---:R-:W-:-:S05]  /*af80*/  F2FP.BF16.F32.PACK_AB R131, R138, R172 ;  /* 0x000000ac8a83723e */ /* 0x004fca00000010ff */
[----:B------:R1:W-:Y:S02]  /*af90*/  MUFU.EX2 R132, R4 ;  /* 0x0000000400847308 */ /* 0x0003e40000000800 */
[C---:B---3--:R-:W-:Y:S08]  /*afa0*/  HMMA.16816.F32.BF16 R36, R128.reuse, R48, R36 ;  /* 0x000000308024723c */ /* 0x048ff00000041824 */
[----:B-----5:R-:W-:Y:S01]  /*afb0*/  HMMA.16816.F32.BF16 R100, R128, R112, R100 ;  /* 0x000000708064723c */ /* 0x020fe20000041864 */
[----:B-1----:R-:W-:Y:S01]  /*afc0*/  FFMA.FTZ R4, R177, UR7, -R2 ;  /* 0x00000007b1047c23 */ /* 0x002fe20008010802 */
[----:B------:R-:W-:-:S06]  /*afd0*/  MOV R177, R187 ;  /* 0x000000bb00b17202 */ /* 0x000fcc0000000f00 */
[----:B------:R-:W-:Y:S01]  /*afe0*/  HMMA.16816.F32.BF16 R184, R8, R26, R80 ;  /* 0x0000001a08b8723c */ /* 0x000fe20000041850 */
[----:B------:R1:W2:Y:S01]  /*aff0*/  MUFU.EX2 R26, R4 ;  /* 0x00000004001a7308 */ /* 0x0002a20000000800 */
[----:B------:R-:W-:Y:S01]  /*b000*/  MOV R27, R154 ;  /* 0x0000009a001b7202 */ /* 0x000fe20000000f00 */
[----:B------:R-:W3:Y:S05]  /*b010*/  LDSM.16.MT88.4 R80, [R212+0xb800] ;  /* 0x00b80000d450783b */ /* 0x000eea0000004200 */
[C---:B------:R-:W-:Y:S08]  /*b020*/  HMMA.16816.F32.BF16 R156, R128.reuse, R168, R156 ;  /* 0x000000a8809c723c */ /* 0x040ff0000004189c */
[----:B------:R-:W-:Y:S01]  /*b030*/  HMMA.16816.F32.BF16 R52, R128, R64, R52 ;  /* 0x000000408034723c */ /* 0x000fe20000041834 */
[--C-:B-1----:R-:W-:Y:S01]  /*b040*/  FFMA.FTZ R4, R178, UR7, -R2.reuse ;  /* 0x00000007b2047c23 */ /* 0x102fe20008010802 */
[----:B------:R-:W-:Y:S01]  /*b050*/  FFMA.FTZ R2, R180, UR7, -R2 ;  /* 0x00000007b4027c23 */ /* 0x000fe20008010802 */
[----:B------:R-:W-:-:S02]  /*b060*/  MOV R180, R19 ;  /* 0x0000001300b47202 */ /* 0x000fc40000000f00 */
[----:B------:R1:W-:Y:S01]  /*b070*/  MUFU.EX2 R25, R4 ;  /* 0x0000000400197308 */ /* 0x0003e20000000800 */
[----:B------:R-:W-:Y:S02]  /*b080*/  MOV R178, R155 ;  /* 0x0000009b00b27202 */ /* 0x000fe40000000f00 */
[C---:B------:R-:W-:Y:S01]  /*b090*/  HMMA.16816.F32.BF16 R84, R128.reuse, R96, R84 ;  /* 0x000000608054723c */ /* 0x040fe20000041854 */
[----:B------:R-:W4:Y:S01]  /*b0a0*/  LDSM.16.MT88.4 R152, [R212+0xa800] ;  /* 0x00a80000d498783b */ /* 0x000f220000004200 */
[----:B--2---:R-:W-:Y:S01]  /*b0b0*/  F2FP.BF16.F32.PACK_AB R124, R26, R132 ;  /* 0x000000841a7c723e */ /* 0x004fe200000010ff */
[----:B------:R-:W-:Y:S02]  /*b0c0*/  FFMA.FTZ R8, R178, R14, R180 ;  /* 0x0000000eb2087223 */ /* 0x000fe400000100b4 */
[----:B------:R2:W5:Y:S02]  /*b0d0*/  MUFU.EX2 R24, R2 ;  /* 0x0000000200187308 */ /* 0x0005640000000800 */
[----:B------:R-:W-:Y:S01]  /*b0e0*/  FADD.FTZ R8, R217, R8 ;  /* 0x00000008d9087221 */ /* 0x000fe20000010000 */
[----:B-1----:R-:W1:Y:S01]  /*b0f0*/  LDSM.16.MT88.4 R4, [R218+0x1800] ;  /* 0x00180000da04783b */ /* 0x002e620000004200 */
[----:B---3--:R-:W-:Y:S01]  /*b100*/  HMMA.16816.F32.BF16 R68, R128, R80, R68 ;  /* 0x000000508044723c */ /* 0x008fe20000041844 */
[----:B--2---:R-:W-:Y:S01]  /*b110*/  FFMA.FTZ R2, R181, UR7, -R17 ;  /* 0x00000007b5027c23 */ /* 0x004fe20008010811 */
[----:B-----5:R-:W-:-:S03]  /*b120*/  F2FP.BF16.F32.PACK_AB R126, R24, R25 ;  /* 0x00000019187e723e */ /* 0x020fc600000010ff */
[----:B------:R2:W-:Y:S03]  /*b130*/  MUFU.EX2 R19, R2 ;  /* 0x0000000200137308 */ /* 0x0005e60000000800 */
[----:B----4-:R-:W-:Y:S01]  /*b140*/  HMMA.16816.F32.BF16 R140, R128, R152, R240 ;  /* 0x00000098808c723c */ /* 0x010fe200000418f0 */
[----:B--2---:R-:W-:-:S04]  /*b150*/  FFMA.FTZ R2, R183, UR7, -R17 ;  /* 0x00000007b7027c23 */ /* 0x004fc80008010811 */
[----:B------:R2:W3:Y:S03]  /*b160*/  MUFU.EX2 R16, R2 ;  /* 0x0000000200107308 */ /* 0x0004e60000000800 */
[----:B-1----:R-:W-:Y:S01]  /*b170*/  HMMA.16816.F32.BF16 R116, R128, R4, R116 ;  /* 0x000000048074723c */ /* 0x002fe20000041874 */
[----:B--2---:R-:W-:Y:S01]  /*b180*/  FFMA.FTZ R2, R198, UR7, -R17 ;  /* 0x00000007c6027c23 */ /* 0x004fe20008010811 */
[C---:B---3--:R-:W-:Y:S01]  /*b190*/  F2FP.BF16.F32.PACK_AB R125, R16.reuse, R19 ;  /* 0x00000013107d723e */ /* 0x048fe200000010ff */
[----:B------:R-:W-:Y:S02]  /*b1a0*/  FADD.FTZ R19, R19, R3 ;  /* 0x0000000313137221 */ /* 0x000fe40000010000 */
[----:B------:R1:W2:Y:S02]  /*b1b0*/  MUFU.EX2 R15, R2 ;  /* 0x00000002000f7308 */ /* 0x0002a40000000800 */
[----:B------:R-:W-:Y:S01]  /*b1c0*/  FADD.FTZ R16, R16, R19 ;  /* 0x0000001310107221 */ /* 0x000fe20000010000 */
[----:B-1----:R-:W-:-:S03]  /*b1d0*/  FFMA.FTZ R2, R197, UR7, -R17 ;  /* 0x00000007c5027c23 */ /* 0x002fc60008010811 */
[----:B--2---:R-:W-:-:S03]  /*b1e0*/  FADD.FTZ R16, R15, R16 ;  /* 0x000000100f107221 */ /* 0x004fc60000010000 */
[----:B------:R-:W1:Y:S02]  /*b1f0*/  MUFU.EX2 R2, R2 ;  /* 0x0000000200027308 */ /* 0x000e640000000800 */
[C---:B-1----:R-:W-:Y:S01]  /*b200*/  F2FP.BF16.F32.PACK_AB R127, R2.reuse, R15 ;  /* 0x0000000f027f723e */ /* 0x042fe200000010ff */
[----:B------:R-:W-:-:S06]  /*b210*/  FADD.FTZ R241, R2, R16 ;  /* 0x0000001002f17221 */ /* 0x000fcc0000010000 */
[----:B------:R-:W-:Y:S01]  /*b220*/  HMMA.16816.F32.BF16 R120, R124, R4, R120 ;  /* 0x000000047c78723c */ /* 0x000fe20000041878 */
[----:B------:R-:W-:Y:S01]  /*b230*/  FFMA.FTZ R5, R177, R13, R27 ;  /* 0x0000000db1057223 */ /* 0x000fe2000001001b */
[----:B------:R-:W-:-:S03]  /*b240*/  FFMA.FTZ R4, R179, R12, R248 ;  /* 0x0000000cb3047223 */ /* 0x000fc600000100f8 */
[----:B------:R-:W-:Y:S01]  /*b250*/  FADD.FTZ R5, R249, R5 ;  /* 0x00000005f9057221 */ /* 0x000fe20000010000 */
[----:B------:R-:W-:Y:S02]  /*b260*/  FADD.FTZ R4, R235, R4 ;  /* 0x00000004eb047221 */ /* 0x000fe40000010000 */
[----:B------:R-:W-:Y:S01]  /*b270*/  HMMA.16816.F32.BF16 R40, R124, R48, R40 ;  /* 0x000000307c28723c */ /* 0x000fe20000041828 */
[----:B------:R-:W-:Y:S01]  /*b280*/  FADD.FTZ R5, R225, R5 ;  /* 0x00000005e1057221 */ /* 0x000fe20000010000 */
[----:B------:R-:W-:-:S03]  /*b290*/  FADD.FTZ R4, R190, R4 ;  /* 0x00000004be047221 */ /* 0x000fc60000010000 */
[----:B------:R-:W-:Y:S01]  /*b2a0*/  FADD.FTZ R5, R196, R5 ;  /* 0x00000005c4057221 */ /* 0x000fe20000010000 */
[----:B------:R-:W-:Y:S02]  /*b2b0*/  FADD.FTZ R4, R191, R4 ;  /* 0x00000004bf047221 */ /* 0x000fe40000010000 */
[-C--:B------:R-:W-:Y:S01]  /*b2c0*/  HMMA.16816.F32.BF16 R44, R124, R50.reuse, R44 ;  /* 0x000000327c2c723c */ /* 0x080fe2000004182c */
[----:B------:R-:W-:Y:S01]  /*b2d0*/  FADD.FTZ R5, R133, R5 ;  /* 0x0000000585057221 */ /* 0x000fe20000010000 */
[----:B------:R-:W-:Y:S01]  /*b2e0*/  FADD.FTZ R4, R132, R4 ;  /* 0x0000000484047221 */ /* 0x000fe20000010000 */
[----:B------:R-:W-:Y:S02]  /*b2f0*/  MOV R132, R233 ;  /* 0x000000e900847202 */ /* 0x000fe40000000f00 */
        /* <DEDUP_REMOVED lines=36> */
[----:B------:R2:W-:Y:S01]  /*b540*/  STL [R1], R241 ;  /* 0x000000f101007387 */ /* 0x0005e20000100800 */
[----:B------:R-:W-:Y:S05]  /*b550*/  @!P3 BRA `(.L_x_1394) ;  /* 0x0000005800d4b947 */ /* 0x000fea0003800000 */
[----:B------:R-:W3:Y:S01]  /*b560*/  LDL R176, [R1+0x20] ;  /* 0x0000200001b07983 */ /* 0x000ee20000100800 */
[----:B------:R-:W-:-:S04]  /*b570*/  DEPBAR.LE SB0, 0x0 ;  /* 0x000080000000791a */ /* 0x000fc80000000000 */
[----:B------:R-:W4:Y:S04]  /*b580*/  LDL R217, [R1+0x1c] ;  /* 0x00001c0001d97983 */ /* 0x000f280000100800 */
[----:B------:R-:W5:Y:S04]  /*b590*/  LDL R177, [R1+0x30] ;  /* 0x0000300001b17983 */ /* 0x000f680000100800 */
[----:B------:R-:W2:Y:S04]  /*b5a0*/  LDL R27, [R1+0x34] ;  /* 0x00003400011b7983 */ /* 0x000ea80000100800 */
[----:B------:R-:W2:Y:S01]  /*b5b0*/  LDL R232, [R1+0x28] ;  /* 0x0000280001e87983 */ /* 0x000ea20000100800 */
[----:B------:R-:W-:Y:S01]  /*b5c0*/  BAR.SYNC.DEFER_BLOCKING 0x0 ;  /* 0x0000000000007b1d */ /* 0x000fe20000010000 */
[----:B---3--:R-:W-:-:S02]  /*b5d0*/  IMAD.MOV.U32 R179, RZ, RZ, R176 ;  /* 0x000000ffffb37224 */ /* 0x008fc400078e00b0 */
[----:B----4-:R-:W-:Y:S02]  /*b5e0*/  IMAD.MOV.U32 R176, RZ, RZ, R217 ;  /* 0x000000ffffb07224 */ /* 0x010fe400078e00d9 */
[----:B------:R-:W-:-:S04]  /*b5f0*/  VIADD R217, R250, 0xfffffffc ;  /* 0xfffffffcfad97836 */ /* 0x000fc80000000000 */
[----:B-----5:R-:W-:-:S04]  /*b600*/  IMAD.WIDE.U32 R2, R217, R177, RZ ;  /* 0x000000b1d9027225 */ /* 0x020fc800078e00ff */
[----:B--2---:R-:W-:Y:S02]  /*b610*/  IMAD R3, R217, R27, R3 ;  /* 0x0000001bd9037224 */ /* 0x004fe400078e0203 */
[C---:B------:R-:W-:Y:S01]  /*b620*/  IMAD.SHL.U32 R6, R2.reuse, 0x20, RZ ;  /* 0x0000002002067824 */ /* 0x040fe200078e00ff */
[C---:B------:R-:W-:Y:S02]  /*b630*/  LEA R4, P3, R2.reuse, R179, 0x6 ;  /* 0x000000b302047211 */ /* 0x040fe400078630ff */
[C-C-:B------:R-:W-:Y:S02]  /*b640*/  SHF.L.U64.HI R7, R2.reuse, 0x5, R3.reuse ;  /* 0x0000000502077819 */ /* 0x140fe40000010203 */
[C---:B------:R-:W-:Y:S02]  /*b650*/  LEA R6, P0, R177.reuse, R6, 0x4 ;  /* 0x00000006b1067211 */ /* 0x040fe400078020ff */
[----:B------:R-:W-:Y:S02]  /*b660*/  LEA.HI.X R5, R2, R176, R3, 0x6, P3 ;  /* 0x000000b002057211 */ /* 0x000fe400018f3403 */
        /* <DEDUP_REMOVED lines=24> */
[----:B------:R-:W3:Y:S04]  /*b7f0*/  LDSM.16.M88.4 R8, [R213+0x2000] ;  /* 0x00200000d508783b */ /* 0x000ee80000000200 */
[----:B------:R-:W4:Y:S04]  /*b800*/  LDSM.16.M88.4 R20, [R214+UR5+0x8800] ;  /* 0x00880005d614783b */ /* 0x000f280008000200 */
[----:B------:R-:W5:Y:S04]  /*b810*/  LDSM.16.M88.4 R12, [R213] ;  /* 0x00000000d50c783b */ /* 0x000f680000000200 */
[----:B------:R-:W-:Y:S04]  /*b820*/  LDSM.16.M88.4 R28, [R245+0x8000] ;  /* 0x00800000f51c783b */ /* 0x000fe80000000200 */
[----:B-1----:R-:W1:Y:S04]  /*b830*/  LDSM.16.M88.4 R4, [R216+0x2000] ;  /* 0x00200000d804783b */ /* 0x002e680000000200 */
[----:B------:R-:W1:Y:S01]  /*b840*/  LDSM.16.M88.4 R32, [R245+0x8800] ;  /* 0x00880000f520783b */ /* 0x000e620000000200 */
[----:B------:R-:W-:-:S03]  /*b850*/  IMAD.MOV.U32 R243, RZ, RZ, R232 ;  /* 0x000000fffff37224 */ /* 0x000fc600078e00e8 */
[----:B------:R-:W1:Y:S01]  /*b860*/  LDSM.16.M88.4 R16, [R216] ;  /* 0x00000000d810783b */ /* 0x000e620000000200 */
[C---:B--2---:R-:W-:Y:S02]  /*b870*/  VIADD R2, R0.reuse, 0xffffff91 ;  /* 0xffffff9100027836 */ /* 0x044fe40000000000 */
[----:B------:R-:W-:Y:S01]  /*b880*/  VIADD R3, R0, 0xffffff90 ;  /* 0xffffff9000037836 */ /* 0x000fe20000000000 */
[----:B------:R-:W0:Y:S01]  /*b890*/  LDGDEPBAR ;  /* 0x00000000000079af */ /* 0x000e220000000000 */
[C---:B---3--:R-:W-:Y:S08]  /*b8a0*/  HMMA.16816.F32.BF16 R180, R8.reuse, R24, RZ ;  /* 0x0000001808b4723c */ /* 0x048ff000000418ff */
[C---:B----4-:R-:W-:Y:S08]  /*b8b0*/  HMMA.16816.F32.BF16 R172, R8.reuse, R20, RZ ;  /* 0x0000001408ac723c */ /* 0x050ff000000418ff */
[C---:B------:R-:W-:Y:S08]  /*b8c0*/  HMMA.16816.F32.BF16 R176, R8.reuse, R26, RZ ;  /* 0x0000001a08b0723c */ /* 0x040ff000000418ff */
[----:B------:R-:W-:Y:S08]  /*b8d0*/  HMMA.16816.F32.BF16 R8, R8, R22, RZ ;  /* 0x000000160808723c */ /* 0x000ff000000418ff */
[C---:B-----5:R-:W-:Y:S08]  /*b8e0*/  HMMA.16816.F32.BF16 R188, R12.reuse, R24, RZ ;  /* 0x000000180cbc723c */ /* 0x060ff000000418ff */
[----:B------:R-:W-:Y:S01]  /*b8f0*/  HMMA.16816.F32.BF16 R200, R12, R26, RZ ;  /* 0x0000001a0cc8723c */ /* 0x000fe200000418ff */
[----:B------:R-:W-:Y:S07]  /*b900*/  LDSM.16.M88.4 R24, [R244+0x8000] ;  /* 0x00800000f418783b */ /* 0x000fee0000000200 */
[C---:B-1----:R-:W-:Y:S08]  /*b910*/  HMMA.16816.F32.BF16 R236, R4.reuse, R28, R180 ;  /* 0x0000001c04ec723c */ /* 0x042ff000000418b4 */
        /* <DEDUP_REMOVED lines=63> */
[C---:B---3--:R-:W-:Y:S08]  /*bd10*/  HMMA.16816.F32.BF16 R188, R12.reuse, R32, R180 ;  /* 0x000000200cbc723c */ /* 0x048ff000000418b4 */
[C---:B----4-:R-:W-:Y:S08]  /*bd20*/  HMMA.16816.F32.BF16 R180, R12.reuse, R28, R172 ;  /* 0x0000001c0cb4723c */ /* 0x050ff000000418ac */
        /* <DEDUP_REMOVED lines=11> */
[C---:B------:R-:W-:Y:S08]  /*bde0*/  HMMA.16816.F32.BF16 R20, R8.reuse, R22, R32 ;  /* 0x000000160814723c */ /* 0x040ff00000041820 */
[C---:B--2---:R-:W-:Y:S08]  /*bdf0*/  HMMA.16816.F32.BF16 R28, R8.reuse, R12, R176 ;  /* 0x0000000c081c723c */ /* 0x044ff000000418b0 */
[----:B------:R-:W-:Y:S01]  /*be00*/  HMMA.16816.F32.BF16 R16, R8, R14, R16 ;  /* 0x0000000e0810723c */ /* 0x000fe20000041810 */
[----:B------:R-:W-:-:S02]  /*be10*/  VIADD R11, R0, 0xffffff80 ;  /* 0xffffff80000b7836 */ /* 0x000fc40000000000 */
[C---:B------:R-:W-:Y:S01]  /*be20*/  VIADD R10, R227.reuse, 0x40 ;  /* 0x00000040e30a7836 */ /* 0x040fe20000000000 */
[----:B------:R-:W-:Y:S02]  /*be30*/  BAR.SYNC.DEFER_BLOCKING 0x0 ;  /* 0x0000000000007b1d */ /* 0x000fe40000010000 */
[-C--:B------:R-:W-:Y:S02]  /*be40*/  ISETP.GT.AND P5, PT, R227, R11.reuse, PT ;  /* 0x0000000be300720c */ /* 0x080fe40003fa4270 */
[----:B------:R-:W-:Y:S01]  /*be50*/  HMMA.16816.F32.BF16 R180, R4, R12, R180 ;  /* 0x0000000c04b4723c */ /* 0x000fe200000418b4 */
[----:B------:R-:W-:Y:S01]  /*be60*/  VIADD R12, R0, 0xffffff81 ;  /* 0xffffff81000c7836 */ /* 0x000fe20000000000 */
[----:B------:R-:W-:Y:S02]  /*be70*/  ISETP.GT.AND P0, PT, R10, R11, PT ;  /* 0x0000000b0a00720c */ /* 0x000fe40003f04270 */
[----:B------:R-:W-:-:S04]  /*be80*/  FSEL R13, R24, -INF , !P5 ;  /* 0xff800000180d7808 */ /* 0x000fc80006800000 */
[----:B------:R-:W-:Y:S01]  /*be90*/  HMMA.16816.F32.BF16 R192, R4, R14, R172 ;  /* 0x0000000e04c0723c */ /* 0x000fe200000418ac */
[C---:B------:R-:W-:Y:S01]  /*bea0*/  VIADD R5, R227.reuse, 0x48 ;  /* 0x00000048e3057836 */ /* 0x040fe20000000000 */
[----:B------:R-:W-:Y:S01]  /*beb0*/  FSEL R24, R188, -INF , !P0 ;  /* 0xff800000bc187808 */ /* 0x000fe20004000000 */
[----:B------:R-:W-:Y:S01]  /*bec0*/  VIADD R9, R227, 0x8 ;  /* 0x00000008e3097836 */ /* 0x000fe20000000000 */
[-C--:B------:R-:W-:Y:S02]  /*bed0*/  ISETP.GT.AND P5, PT, R10, R12.reuse, PT ;  /* 0x0000000c0a00720c */ /* 0x080fe40003fa4270 */
[C---:B------:R-:W-:Y:S02]  /*bee0*/  ISETP.GT.AND P3, PT, R5.reuse, R11, PT ;  /* 0x0000000b0500720c */ /* 0x040fe40003f64270 */
[----:B------:R-:W-:Y:S02]  /*bef0*/  ISETP.GT.AND P0, PT, R5, R12, PT ;  /* 0x0000000c0500720c */ /* 0x000fe40003f04270 */
[----:B------:R-:W-:-:S02]  /*bf00*/  FSEL R14, R190, -INF , !P3 ;  /* 0xff800000be0e7808 */ /* 0x000fc40005800000 */
[----:B------:R-:W-:Y:S02]  /*bf10*/  FSEL R33, R191, -INF , !P0 ;  /* 0xff800000bf217808 */ /* 0x000fe40004000000 */
[----:B------:R-:W-:Y:S02]  /*bf20*/  ISETP.GT.AND P3, PT, R227, R12, PT ;  /* 0x0000000ce300720c */ /* 0x000fe40003f64270 */
[----:B------:R-:W-:Y:S02]  /*bf30*/  FSEL R189, R189, -INF , !P5 ;  /* 0xff800000bdbd7808 */ /* 0x000fe40006800000 */
[C---:B------:R-:W-:Y:S01]  /*bf40*/  ISETP.GT.AND P0, PT, R9.reuse, R2, PT ;  /* 0x000000020900720c */ /* 0x040fe20003f04270 */
[C---:B------:R-:W-:Y:S01]  /*bf50*/  VIADD R4, R0.reuse, 0xffffff88 ;  /* 0xffffff8800047836 */ /* 0x040fe20000000000 */
[C---:B------:R-:W-:Y:S01]  /*bf60*/  ISETP.GT.AND P5, PT, R9.reuse, R12, PT ;  /* 0x0000000c0900720c */ /* 0x040fe20003fa4270 */
[----:B------:R-:W-:Y:S01]  /*bf70*/  VIADD R6, R0, 0xffffff89 ;  /* 0xffffff8900067836 */ /* 0x000fe20000000000 */
[----:B------:R-:W-:-:S02]  /*bf80*/  ISETP.GT.AND P6, PT, R9, R11, PT ;  /* 0x0000000b0900720c */ /* 0x000fc40003fc4270 */
[----:B------:R-:W-:Y:S02]  /*bf90*/  FSEL R15, R25, -INF , !P3 ;  /* 0xff800000190f7808 */ /* 0x000fe40005800000 */
[----:B------:R-:W-:Y:S02]  /*bfa0*/  FSEL R172, R31, -INF , !P0 ;  /* 0xff8000001fac7808 */ /* 0x000fe40004000000 */
[----:B------:R-:W-:Y:S02]  /*bfb0*/  FSEL R25, R27, -INF , !P5 ;  /* 0xff8000001b197808 */ /* 0x000fe40006800000 */
[----:B------:R-:W-:Y:S02]  /*bfc0*/  ISETP.GT.AND P0, PT, R10, R2, PT ;  /* 0x000000020a00720c */ /* 0x000fe40003f04270 */
[----:B------:R-:W-:Y:S02]  /*bfd0*/  FSEL R26, R26, -INF , !P6 ;  /* 0xff8000001a1a7808 */ /* 0x000fe40007000000 */
[----:B------:R-:W-:-:S02]  /*bfe0*/  ISETP.GT.AND P5, PT, R9, R3, PT ;  /* 0x000000030900720c */ /* 0x000fc40003fa4270 */
[C---:B------:R-:W-:Y:S02]  /*bff0*/  ISETP.GT.AND P6, PT, R9.reuse, R4, PT ;  /* 0x000000040900720c */ /* 0x040fe40003fc4270 */
[----:B------:R-:W-:Y:S01]  /*c000*/  ISETP.GT.AND P3, PT, R9, R6, PT ;  /* 0x000000060900720c */ /* 0x000fe20003f64270 */
[----:B------:R-:W-:Y:S01]  /*c010*/  VIADD R7, R0, 0xffffff99 ;  /* 0xffffff9900077836 */ /* 0x000fe20000000000 */
[----:B------:R-:W-:Y:S02]  /*c020*/  FSEL R176, R181, -INF , !P0 ;  /* 0xff800000b5b07808 */ /* 0x000fe40004000000 */
[----:B------:R-:W-:Y:S02]  /*c030*/  FSEL R133, R30, -INF , !P5 ;  /* 0xff8000001e857808 */ /* 0x000fe40006800000 */
[----:B------:R-:W-:Y:S01]  /*c040*/  ISETP.GT.AND P0, PT, R5, R4, PT ;  /* 0x000000040500720c */ /* 0x000fe20003f04270 */
[----:B------:R-:W-:Y:S01]  /*c050*/  VIADD R8, R0, 0xffffff98 ;  /* 0xffffff9800087836 */ /* 0x000fe20000000000 */
[----:B------:R-:W-:-:S02]  /*c060*/  FSEL R22, R22, -INF , !P6 ;  /* 0xff80000016167808 */ /* 0x000fc40007000000 */
[C---:B------:R-:W-:Y:S02]  /*c070*/  ISETP.GT.AND P5, PT, R10.reuse, R3, PT ;  /* 0x000000030a00720c */ /* 0x040fe40003fa4270 */
[C---:B------:R-:W-:Y:S02]  /*c080*/  ISETP.GT.AND P6, PT, R10.reuse, R4, PT ;  /* 0x000000040a00720c */ /* 0x040fe40003fc4270 */
[----:B------:R-:W-:Y:S02]  /*c090*/  FSEL R138, R23, -INF , !P3 ;  /* 0xff800000178a7808 */ /* 0x000fe40005800000 */
[----:B------:R-:W-:Y:S02]  /*c0a0*/  ISETP.GT.AND P3, PT, R10, R6, PT ;  /* 0x000000060a00720c */ /* 0x000fe40003f64270 */
[----:B------:R-:W-:Y:S02]  /*c0b0*/  FSEL R139, R186, -INF , !P0 ;  /* 0xff800000ba8b7808 */ /* 0x000fe40004000000 */
[----:B------:R-:W-:-:S02]  /*c0c0*/  FSEL R175, R180, -INF , !P5 ;  /* 0xff800000b4af7808 */ /* 0x000fc40006800000 */
[-C--:B------:R-:W-:Y:S02]  /*c0d0*/  ISETP.GT.AND P0, PT, R9, R7.reuse, PT ;  /* 0x000000070900720c */ /* 0x080fe40003f04270 */
[----:B------:R-:W-:Y:S02]  /*c0e0*/  FSEL R35, R184, -INF , !P6 ;  /* 0xff800000b8237808 */ /* 0x000fe40007000000 */
[----:B------:R-:W-:Y:S02]  /*c0f0*/  ISETP.GT.AND P5, PT, R227, R4, PT ;  /* 0x00000004e300720c */ /* 0x000fe40003fa4270 */
[C---:B------:R-:W-:Y:S02]  /*c100*/  ISETP.GT.AND P6, PT, R10.reuse, R8, PT ;  /* 0x000000080a00720c */ /* 0x040fe40003fc4270 */
[----:B------:R-:W-:Y:S02]  /*c110*/  FSEL R173, R185, -INF , !P3 ;  /* 0xff800000b9ad7808 */ /* 0x000fe40005800000 */
[----:B------:R-:W-:-:S02]  /*c120*/  ISETP.GT.AND P3, PT, R10, R7, PT ;  /* 0x000000070a00720c */ /* 0x000fc40003f64270 */
[----:B------:R-:W-:Y:S02]  /*c130*/  FSEL R34, R19, -INF , !P0 ;  /* 0xff80000013227808 */ /* 0x000fe40004000000 */
[----:B------:R-:W-:Y:S02]  /*c140*/  FSEL R20, R20, -INF , !P5 ;  /* 0xff80000014147808 */ /* 0x000fe40006800000 */
[----:B------:R-:W-:Y:S02]  /*c150*/  ISETP.GT.AND P0, PT, R227, R3, PT ;  /* 0x00000003e300720c */ /* 0x000fe40003f04270 */
[----:B------:R-:W-:Y:S02]  /*c160*/  FSEL R177, R192, -INF , !P6 ;  /* 0xff800000c0b17808 */ /* 0x000fe40007000000 */
[----:B------:R-:W-:Y:S02]  /*c170*/  ISETP.GT.AND P5, PT, R9, R8, PT ;  /* 0x000000080900720c */ /* 0x000fe40003fa4270 */
[----:B------:R-:W-:-:S02]  /*c180*/  ISETP.GT.AND P6, PT, R227, R6, PT ;  /* 0x00000006e300720c */ /* 0x000fc40003fc4270 */
[----:B------:R-:W-:Y:S02]  /*c190*/  FSEL R174, R193, -INF , !P3 ;  /* 0xff800000c1ae7808 */ /* 0x000fe40005800000 */
[C---:B------:R-:W-:Y:S02]  /*c1a0*/  ISETP.GE.AND P3, PT, R11.reuse, R228, PT ;  /* 0x000000e40b00720c */ /* 0x040fe40003f66270 */
[----:B------:R-:W-:Y:S02]  /*c1b0*/  FSEL R10, R28, -INF , !P0 ;  /* 0xff8000001c0a7808 */ /* 0x000fe40004000000 */
[----:B------:R-:W-:Y:S02]  /*c1c0*/  FSEL R132, R18, -INF , !P5 ;  /* 0xff80000012847808 */ /* 0x000fe40006800000 */
[----:B------:R-:W-:Y:S02]  /*c1d0*/  ISETP.GE.AND P0, PT, R11, R231, PT ;  /* 0x000000e70b00720c */ /* 0x000fe40003f06270 */
[----:B------:R-:W-:-:S02]  /*c1e0*/  FSEL R21, R21, -INF , !P6 ;  /* 0xff80000015157808 */ /* 0x000fc40007000000 */
[----:B------:R-:W-:Y:S02]  /*c1f0*/  ISETP.GE.AND P5, PT, R11, R229, PT ;  /* 0x000000e50b00720c */ /* 0x000fe40003fa6270 */
[----:B------:R-:W-:Y:S02]  /*c200*/  FSEL R23, R13, -INF , !P3 ;  /* 0xff8000000d177808 */ /* 0x000fe40005800000 */
[----:B------:R-:W-:Y:S02]  /*c210*/  ISETP.GT.AND P6, PT, R227, R2, PT ;  /* 0x00000002e300720c */ /* 0x000fe40003fc4270 */
[----:B------:R-:W-:Y:S02]  /*c220*/  ISETP.GE.AND P3, PT, R11, R230, PT ;  /* 0x000000e60b00720c */ /* 0x000fe40003f66270 */
[----:B------:R-:W-:Y:S02]  /*c230*/  FSEL R32, R14, -INF , !P0 ;  /* 0xff8000000e207808 */ /* 0x000fe40004000000 */
[----:B------:R-:W-:-:S02]  /*c240*/  FSEL R27, R26, -INF , !P5 ;  /* 0xff8000001a1b7808 */ /* 0x000fc40006800000 */
[----:B------:R-:W-:Y:S02]  /*c250*/  ISETP.GT.AND P0, PT, R227, R8, PT ;  /* 0x00000008e300720c */ /* 0x000fe40003f04270 */
[----:B------:R-:W-:Y:S02]  /*c260*/  FSEL R9, R29, -INF , !P6 ;  /* 0xff8000001d097808 */ /* 0x000fe40007000000 */
        /* <DEDUP_REMOVED lines=9> */
[----:B------:R-:W-:-:S02]  /*c300*/  FSEL R28, R33, -INF , !P0 ;  /* 0xff800000211c7808 */ /* 0x000fc40004000000 */
[----:B------:R-:W-:Y:S02]  /*c310*/  FSEL R26, R189, -INF , !P5 ;  /* 0xff800000bd1a7808 */ /* 0x000fe40006800000 */
[----:B------:R-:W-:Y:S02]  /*c320*/  ISETP.GE.AND P0, PT, R6, R228, PT ;  /* 0x000000e40600720c */ /* 0x000fe40003f06270 */
[----:B------:R-:W-:Y:S02]  /*c330*/  ISETP.GT.AND P6, PT, R227, R7, PT ;  /* 0x00000007e300720c */ /* 0x000fe40003fc4270 */
[----:B------:R-:W-:Y:S02]  /*c340*/  ISETP.GE.AND P5, PT, R4, R229, PT ;  /* 0x000000e50400720c */ /* 0x000fe40003fa6270 */
[----:B------:R-:W-:Y:S02]  /*c350*/  FSEL R31, R20, -INF , !P3 ;  /* 0xff800000141f7808 */ /* 0x000fe40005800000 */
[----:B------:R-:W-:-:S02]  /*c360*/  ISETP.GT.U32.AND P3, PT, R217, R243, PT ;  /* 0x000000f3d900720c */ /* 0x000fc40003f64070 */
        /* <DEDUP_REMOVED lines=8> */
[-C--:B------:R-:W-:Y:S02]  /*c3f0*/  ISETP.GE.AND P5, PT, R8, R228.reuse, PT ;  /* 0x000000e40800720c */ /* 0x080fe40003fa6270 */
[----:B------:R-:W-:Y:S02]  /*c400*/  ISETP.GE.AND P0, PT, R7, R228, PT ;  /* 0x000000e40700720c */ /* 0x000fe40003f06270 */
[----:B------:R-:W-:Y:S02]  /*c410*/  FMNMX3.FTZ R22, R22, R31, R30, !PT ;  /* 0x0000001f16167276 */ /* 0x000fe4000781001e */
[----:B------:R-:W-:-:S02]  /*c420*/  FSEL R185, R16, -INF , !P5 ;  /* 0xff80000010b97808 */ /* 0x000fc40006800000 */
[----:B------:R-:W-:Y:S02]  /*c430*/  FSEL R189, R17, -INF , !P0 ;  /* 0xff80000011bd7808 */ /* 0x000fe40004000000 */
[----:B------:R-:W-:Y:S02]  /*c440*/  FMNMX3.FTZ R22, R22, R188, R186, !PT ;  /* 0x000000bc16167276 */ /* 0x000fe400078100ba */
[----:B------:R-:W-:Y:S02]  /*c450*/  ISETP.GE.AND P6, PT, R4, R230, PT ;  /* 0x000000e60400720c */ /* 0x000fe40003fc6270 */
[----:B------:R-:W-:Y:S02]  /*c460*/  ISETP.GT.AND P5, PT, R5, R6, PT ;  /* 0x000000060500720c */ /* 0x000fe40003fa4270 */
        /* <DEDUP_REMOVED lines=43> */
.L_x_1397:
[----:B-1----:R-:W-:Y:S01]  /*c720*/  FSEL R17, R187, -INF , !P5 ;  /* 0xff800000bb117808 */ /* 0x002fe20006800000 */
[----:B------:R-:W1:Y:S01]  /*c730*/  SHFL.BFLY PT, R9, R22, 0x2, 0x1f ;  /* 0x0c401f0016097f89 */ /* 0x000e6200000e0000 */
[-C--:B------:R-:W-:Y:S02]  /*c740*/  ISETP.GE.AND P0, PT, R6, R229.reuse, PT ;  /* 0x000000e50600720c */ /* 0x080fe40003f06270 */
[----:B------:R-:W-:Y:S02]  /*c750*/  ISETP.GE.AND P5, PT, R3, R229, PT ;  /* 0x000000e50300720c */ /* 0x000fe40003fa6270 */
[----:B------:R-:W-:Y:S02]  /*c760*/  FSEL R12, R35, -INF , !P6 ;  /* 0xff800000230c7808 */ /* 0x000fe40007000000 */
        /* <DEDUP_REMOVED lines=17> */
[----:B------:R-:W-:Y:S01]  /*c880*/  FSEL R10, R173, -INF , !P0 ;  /* 0xff800000ad0a7808 */ /* 0x000fe20004000000 */
[----:B------:R-:W2:Y:S01]  /*c890*/  SHFL.BFLY PT, R15, R4, 0x2, 0x1f ;  /* 0x0c401f00040f7f89 */ /* 0x000ea200000e0000 */
        /* <DEDUP_REMOVED lines=8> */
[-C--:B------:R-:W-:Y:S02]  /*c920*/  ISETP.GE.AND P5, PT, R3, R231.reuse, PT ;  /* 0x000000e70300720c */ /* 0x080fe40003fa6270 */
[----:B------:R-:W-:Y:S02]  /*c930*/  FSEL R183, R174, -INF , !P0 ;  /* 0xff800000aeb77808 */ /* 0x000fe40004000000 */
[----:B------:R-:W-:Y:S01]  /*c940*/  ISETP.GE.AND P0, PT, R2, R231, PT ;  /* 0x000000e70200720c */ /* 0x000fe20003f06270 */
[----:B------:R-:W-:Y:S01]  /*c950*/  LDSM.16.MT88.4 R172, [R220+0xa000] ;  /* 0x00a00000dcac783b */ /* 0x000fe20000004200 */
[----:B------:R-:W-:Y:S02]  /*c960*/  FSEL R19, R17, -INF , !P6 ;  /* 0xff80000011137808 */ /* 0x000fe40007000000 */
[----:B------:R-:W-:Y:S02]  /*c970*/  FSEL R184, R18, -INF , !P5 ;  /* 0xff80000012b87808 */ /* 0x000fe40006800000 */
[----:B------:R-:W-:-:S02]  /*c980*/  ISETP.GE.AND P6, PT, R8, R230, PT ;  /* 0x000000e60800720c */ /* 0x000fc40003fc6270 */
[C---:B------:R-:W-:Y:S02]  /*c990*/  ISETP.GT.AND P5, PT, R5.reuse, R8, PT ;  /* 0x000000080500720c */ /* 0x040fe40003fa4270 */
[----:B------:R-:W-:Y:S02]  /*c9a0*/  FSEL R187, R14, -INF , !P0 ;  /* 0xff8000000ebb7808 */ /* 0x000fe40004000000 */
[----:B------:R-:W-:Y:S02]  /*c9b0*/  ISETP.GT.AND P0, PT, R5, R7, PT ;  /* 0x000000070500720c */ /* 0x000fe40003f04270 */
[----:B------:R-:W-:Y:S02]  /*c9c0*/  FMNMX3.FTZ R3, R137, R32, R28, !PT ;  /* 0x0000002089037276 */ /* 0x000fe4000781001c */
[----:B-1----:R-:W-:Y:S02]  /*c9d0*/  FMNMX.FTZ R6, R22, R9, !PT ;  /* 0x0000000916067209 */ /* 0x002fe40007810000 */
[----:B------:R-:W-:-:S02]  /*c9e0*/  FSEL R177, R177, -INF , !P6 ;  /* 0xff800000b1b17808 */ /* 0x000fc40007000000 */
[----:B------:R-:W-:Y:S01]  /*c9f0*/  FSEL R5, R194, -INF , !P5 ;  /* 0xff800000c2057808 */ /* 0x000fe20006800000 */
[----:B------:R-:W1:Y:S01]  /*ca00*/  SHFL.BFLY PT, R16, R6, 0x1, 0x1f ;  /* 0x0c201f0006107f89 */ /* 0x000e6200000e0000 */
[----:B--2---:R-:W-:Y:S02]  /*ca10*/  FMNMX.FTZ R2, R4, R15, !PT ;  /* 0x0000000f04027209 */ /* 0x004fe40007810000 */
[----:B------:R-:W-:Y:S02]  /*ca20*/  FMNMX3.FTZ R9, R134, R29, R26, !PT ;  /* 0x0000001d86097276 */ /* 0x000fe4000781001a */
[-C--:B------:R-:W-:Y:S02]  /*ca30*/  ISETP.GE.AND P6, PT, R8, R231.reuse, PT ;  /* 0x000000e70800720c */ /* 0x080fe40003fc6270 */
[----:B------:R-:W-:Y:S02]  /*ca40*/  ISETP.GE.AND P5, PT, R7, R231, PT ;  /* 0x000000e70700720c */ /* 0x000fe40003fa6270 */
[----:B------:R-:W-:Y:S01]  /*ca50*/  FSEL R4, R195, -INF , !P0 ;  /* 0xff800000c3047808 */ /* 0x000fe20004000000 */
[----:B------:R-:W2:Y:S01]  /*ca60*/  SHFL.BFLY PT, R7, R2, 0x1, 0x1f ;  /* 0x0c201f0002077f89 */ /* 0x000ea200000e0000 */
[----:B------:R-:W-:-:S02]  /*ca70*/  FMNMX3.FTZ R3, R3, R11, R19, !PT ;  /* 0x0000000b03037276 */ /* 0x000fc40007810013 */
[----:B------:R-:W-:Y:S02]  /*ca80*/  MOV R203, R224 ;  /* 0x000000e000cb7202 */ /* 0x000fe40000000f00 */
[----:B------:R-:W-:Y:S02]  /*ca90*/  FMNMX3.FTZ R9, R9, R12, R10, !PT ;  /* 0x0000000c09097276 */ /* 0x000fe4000781000a */
[----:B------:R-:W-:Y:S02]  /*caa0*/  FSEL R224, R5, -INF , !P6 ;  /* 0xff80000005e07808 */ /* 0x000fe40007000000 */
[----:B------:R-:W-:Y:S02]  /*cab0*/  FSEL R195, R4, -INF , !P5 ;  /* 0xff80000004c37808 */ /* 0x000fe40006800000 */
[----:B------:R-:W-:Y:S02]  /*cac0*/  FMNMX3.FTZ R3, R3, R184, R187, !PT ;  /* 0x000000b803037276 */ /* 0x000fe400078100bb */
[----:B------:R-:W-:-:S02]  /*cad0*/  FMNMX3.FTZ R9, R9, R178, R176, !PT ;  /* 0x000000b209097276 */ /* 0x000fc400078100b0 */
[----:B------:R-:W-:Y:S02]  /*cae0*/  FMNMX3.FTZ R3, R3, R224, R195, !PT ;  /* 0x000000e003037276 */ /* 0x000fe400078100c3 */
[----:B------:R-:W-:Y:S02]  /*caf0*/  FMNMX3.FTZ R9, R9, R177, R183, !PT ;  /* 0x000000b109097276 */ /* 0x000fe400078100b7 */
[----:B-1----:R-:W-:Y:S01]  /*cb00*/  FMNMX.FTZ R211, R6, R16, !PT ;  /* 0x0000001006d37209 */ /* 0x002fe20007810000 */
[----:B------:R-:W1:Y:S01]  /*cb10*/  SHFL.BFLY PT, R5, R3, 0x2, 0x1f ;  /* 0x0c401f0003057f89 */ /* 0x000e6200000e0000 */
[----:B------:R-:W-:Y:S02]  /*cb20*/  MOV R200, R241 ;  /* 0x000000f100c87202 */ /* 0x000fe40000000f00 */
[C---:B------:R-:W-:Y:S01]  /*cb30*/  FSETP.NEU.FTZ.AND P0, PT, R211.reuse, -INF , PT ;  /* 0xff800000d300780b */ /* 0x040fe20003f1d000 */
[----:B------:R-:W3:Y:S01]  /*cb40*/  SHFL.BFLY PT, R8, R9, 0x2, 0x1f ;  /* 0x0c401f0009087f89 */ /* 0x000ee200000e0000 */
[----:B------:R-:W-:Y:S01]  /*cb50*/  FMUL.FTZ R16, R211, UR7 ;  /* 0x00000007d3107c20 */ /* 0x000fe20008410000 */
[----:B--2---:R-:W-:-:S02]  /*cb60*/  FMNMX.FTZ R210, R2, R7, !PT ;  /* 0x0000000702d27209 */ /* 0x004fc40007810000 */
[----:B------:R-:W-:Y:S02]  /*cb70*/  MOV R201, R240 ;  /* 0x000000f000c97202 */ /* 0x000fe40000000f00 */
[----:B------:R-:W-:Y:S01]  /*cb80*/  FSEL R16, R16, RZ, P0 ;  /* 0x000000ff10107208 */ /* 0x000fe20000000000 */
[C---:B------:R-:W-:Y:S01]  /*cb90*/  FMUL.FTZ R15, R210.reuse, UR7 ;  /* 0x00000007d20f7c20 */ /* 0x040fe20008410000 */
[----:B------:R-:W-:Y:S02]  /*cba0*/  FSETP.NEU.FTZ.AND P6, PT, R210, -INF , PT ;  /* 0xff800000d200780b */ /* 0x000fe40003fdd000 */
[----:B------:R-:W-:Y:S01]  /*cbb0*/  MOV R202, R225 ;  /* 0x000000e100ca7202 */ /* 0x000fe20000000f00 */
[--C-:B------:R-:W-:Y:S01]  /*cbc0*/  FFMA.FTZ R23, R23, UR7, -R16.reuse ;  /* 0x0000000717177c23 */ /* 0x100fe20008010810 */
[----:B------:R-:W-:Y:S01]  /*cbd0*/  FSEL R15, R15, RZ, P6 ;  /* 0x000000ff0f0f7208 */ /* 0x000fe20003000000 */
[--C-:B------:R-:W-:Y:S01]  /*cbe0*/  FFMA.FTZ R24, R24, UR7, -R16.reuse ;  /* 0x0000000718187c23 */ /* 0x100fe20008010810 */
[--C-:B------:R-:W-:Y:S01]  /*cbf0*/  FFMA.FTZ R31, R31, UR7, -R16.reuse ;  /* 0x000000071f1f7c23 */ /* 0x100fe20008010810 */
[----:B------:R2:W-:Y:S01]  /*cc00*/  MUFU.EX2 R198, R23 ;  /* 0x0000001700c67308 */ /* 0x0005e20000000800 */
[----:B------:R-:W-:Y:S01]  /*cc10*/  FFMA.FTZ R30, R30, UR7, -R16 ;  /* 0x000000071e1e7c23 */ /* 0x000fe20008010810 */
[--C-:B------:R-:W-:Y:S01]  /*cc20*/  FFMA.FTZ R13, R13, UR7, -R15.reuse ;  /* 0x000000070d0d7c23 */ /* 0x100fe2000801080f */
[--C-:B------:R-:W-:Y:S01]  /*cc30*/  FFMA.FTZ R27, R27, UR7, -R15.reuse ;  /* 0x000000071b1b7c23 */ /* 0x100fe2000801080f */
[--C-:B------:R-:W-:Y:S01]  /*cc40*/  FFMA.FTZ R25, R25, UR7, -R15.reuse ;  /* 0x0000000719197c23 */ /* 0x100fe2000801080f */
[----:B-1----:R-:W-:Y:S01]  /*cc50*/  FMNMX.FTZ R3, R3, R5, !PT ;  /* 0x0000000503037209 */ /* 0x002fe20007810000 */
[----:B------:R-:W-:Y:S01]  /*cc60*/  FFMA.FTZ R33, R33, UR7, -R15 ;  /* 0x0000000721217c23 */ /* 0x000fe2000801080f */
[----:B------:R-:W-:Y:S01]  /*cc70*/  IADD3 R18, PT, PT, R212, 0xa040, RZ ;  /* 0x0000a040d4127810 */ /* 0x000fe20007ffe0ff */
[----:B------:R-:W-:Y:S01]  /*cc80*/  MUFU.EX2 R194, R13 ;  /* 0x0000000d00c27308 */ /* 0x000fe20000000800 */
[----:B---3--:R-:W-:Y:S01]  /*cc90*/  FMNMX.FTZ R4, R9, R8, !PT ;  /* 0x0000000809047209 */ /* 0x008fe20007810000 */
[----:B------:R-:W1:Y:S04]  /*cca0*/  SHFL.BFLY PT, R5, R3, 0x1, 0x1f ;  /* 0x0c201f0003057f89 */ /* 0x000e6800000e0000 */
[----:B------:R-:W3:Y:S02]  /*ccb0*/  SHFL.BFLY PT, R6, R4, 0x1, 0x1f ;  /* 0x0c201f0004067f89 */ /* 0x000ee400000e0000 */
[----:B------:R-:W4:Y:S02]  /*ccc0*/  MUFU.EX2 R196, R24 ;  /* 0x0000001800c47308 */ /* 0x000f240000000800 */
[----:B--2---:R-:W2:Y:S06]  /*ccd0*/  LDSM.16.MT88.4 R20, [R212+0xa000] ;  /* 0x00a00000d414783b */ /* 0x004eac0000004200 */
[----:B------:R-:W-:Y:S08]  /*cce0*/  MUFU.EX2 R197, R31 ;  /* 0x0000001f00c57308 */ /* 0x000ff00000000800 */
[----:B------:R-:W-:Y:S01]  /*ccf0*/  MUFU.EX2 R199, R30 ;  /* 0x0000001e00c77308 */ /* 0x000fe20000000800 */
[----:B----4-:R-:W-:-:S02]  /*cd00*/  F2FP.BF16.F32.PACK_AB R8, R196, R198 ;  /* 0x000000c6c408723e */ /* 0x010fc400000010ff */
[----:B-1----:R-:W-:Y:S02]  /*cd10*/  FMNMX.FTZ R208, R3, R5, !PT ;  /* 0x0000000503d07209 */ /* 0x002fe40007810000 */
[----:B---3--:R-:W-:-:S03]  /*cd20*/  FMNMX.FTZ R209, R4, R6, !PT ;  /* 0x0000000604d17209 */ /* 0x008fc60007810000 */
[C---:B------:R-:W-:Y:S01]  /*cd30*/  FMUL.FTZ R17, R208.reuse, UR7 ;  /* 0x00000007d0117c20 */ /* 0x040fe20008410000 */
[----:B------:R-:W-:Y:S01]  /*cd40*/  FSEL R4, R211, RZ, P0 ;  /* 0x000000ffd3047208 */ /* 0x000fe20000000000 */
[----:B------:R-:W-:Y:S01]  /*cd50*/  MUFU.EX2 R248, R27 ;  /* 0x0000001b00f87308 */ /* 0x000fe20000000800 */
[----:B------:R-:W-:Y:S01]  /*cd60*/  FSETP.NEU.FTZ.AND P0, PT, R208, -INF , PT ;  /* 0xff800000d000780b */ /* 0x000fe20003f1d000 */
[C---:B------:R-:W-:Y:S01]  /*cd70*/  FMUL.FTZ R2, R209.reuse, UR7 ;  /* 0x00000007d1027c20 */ /* 0x040fe20008410000 */
[----:B------:R-:W-:Y:S01]  /*cd80*/  FSETP.NEU.FTZ.AND P5, PT, R209, -INF , PT ;  /* 0xff800000d100780b */ /* 0x000fe20003fbd000 */
[----:B------:R-:W-:Y:S01]  /*cd90*/  FADD.FTZ R4, R136, -R4 ;  /* 0x8000000488047221 */ /* 0x000fe20000010000 */
[----:B------:R-:W-:Y:S02]  /*cda0*/  FSEL R17, R17, RZ, P0 ;  /* 0x000000ff11117208 */ /* 0x000fe40000000000 */
[----:B------:R-:W-:Y:S01]  /*cdb0*/  FSEL R5, R209, RZ, P5 ;  /* 0x000000ffd1057208 */ /* 0x000fe20002800000 */
[----:B------:R-:W-:Y:S01]  /*cdc0*/  FMUL.FTZ R4, R4, UR7 ;  /* 0x0000000704047c20 */ /* 0x000fe20008410000 */
[----:B------:R-:W-:Y:S01]  /*cdd0*/  FSEL R2, R2, RZ, P5 ;  /* 0x000000ff02027208 */ /* 0x000fe20002800000 */
[--C-:B------:R-:W-:Y:S01]  /*cde0*/  FFMA.FTZ R3, R19, UR7, -R17.reuse ;  /* 0x0000000713037c23 */ /* 0x100fe20008010811 */
[--C-:B------:R-:W-:Y:S01]  /*cdf0*/  FFMA.FTZ R32, R32, UR7, -R17.reuse ;  /* 0x0000000720207c23 */ /* 0x100fe20008010811 */
[----:B------:R1:W3:Y:S01]  /*ce00*/  MUFU.EX2 R14, R4 ;  /* 0x00000004000e7308 */ /* 0x0002e20000000800 */
[--C-:B------:R-:W-:Y:S01]  /*ce10*/  FFMA.FTZ R28, R28, UR7, -R17.reuse ;  /* 0x000000071c1c7c23 */ /* 0x100fe20008010811 */
[--C-:B------:R-:W-:Y:S01]  /*ce20*/  FFMA.FTZ R12, R12, UR7, -R2.reuse ;  /* 0x000000070c0c7c23 */ /* 0x100fe20008010802 */
[--C-:B------:R-:W-:Y:S01]  /*ce30*/  FFMA.FTZ R29, R29, UR7, -R2.reuse ;  /* 0x000000071d1d7c23 */ /* 0x100fe20008010802 */
[--C-:B------:R-:W-:Y:S01]  /*ce40*/  FFMA.FTZ R26, R26, UR7, -R2.reuse ;  /* 0x000000071a1a7c23 */ /* 0x100fe20008010802 */
[----:B------:R-:W-:Y:S01]  /*ce50*/  FFMA.FTZ R10, R10, UR7, -R2 ;  /* 0x000000070a0a7c23 */ /* 0x000fe20008010802 */
[----:B------:R-:W-:Y:S01]  /*ce60*/  FFMA.FTZ R11, R11, UR7, -R17 ;  /* 0x000000070b0b7c23 */ /* 0x000fe20008010811 */
[----:B------:R-:W-:Y:S01]  /*ce70*/  IADD3 R19, PT, PT, R212, 0xa000, RZ ;  /* 0x0000a000d4137810 */ /* 0x000fe20007ffe0ff */
[----:B------:R4:W-:Y:S03]  /*ce80*/  MUFU.EX2 R191, R3 ;  /* 0x0000000300bf7308 */ /* 0x0009e60000000800 */
[----:B------:R-:W-:-:S02]  /*ce90*/  @P4 IADD3 R18, PT, PT, R19, -0x40, RZ ;  /* 0xffffffc013124810 */ /* 0x000fc40007ffe0ff */
[----:B------:R-:W-:-:S03]  /*cea0*/  MOV R19, R198 ;  /* 0x000000c600137202 */ /* 0x000fc60000000f00 */
[----:B------:R-:W-:Y:S01]  /*ceb0*/  MUFU.EX2 R192, R12 ;  /* 0x0000000c00c07308 */ /* 0x000fe20000000800 */
[----:B-1----:R-:W-:Y:S01]  /*cec0*/  FADD.FTZ R4, R134, -R5 ;  /* 0x8000000586047221 */ /* 0x002fe20000010000 */
[-C--:B---3--:R-:W-:Y:S01]  /*ced0*/  FMUL.FTZ R140, R140, R14.reuse ;  /* 0x0000000e8c8c7220 */ /* 0x088fe20000410000 */
[-C--:B------:R-:W-:Y:S01]  /*cee0*/  FMUL.FTZ R141, R141, R14.reuse ;  /* 0x0000000e8d8d7220 */ /* 0x080fe20000410000 */
[-C--:B------:R-:W-:Y:S01]  /*cef0*/  FMUL.FTZ R152, R152, R14.reuse ;  /* 0x0000000e98987220 */ /* 0x080fe20000410000 */
[----:B------:R-:W-:Y:S01]  /*cf00*/  FMUL.FTZ R4, R4, UR7 ;  /* 0x0000000704047c20 */ /* 0x000fe20008410000 */
[-C--:B------:R-:W-:Y:S01]  /*cf10*/  FMUL.FTZ R153, R153, R14.reuse ;  /* 0x0000000e99997220 */ /* 0x080fe20000410000 */
[-C--:B------:R-:W-:Y:S01]  /*cf20*/  FMUL.FTZ R48, R48, R14.reuse ;  /* 0x0000000e30307220 */ /* 0x080fe20000410000 */
[----:B------:R-:W1:Y:S01]  /*cf30*/  MUFU.EX2 R243, R25 ;  /* 0x0000001900f37308 */ /* 0x000e620000000800 */
[----:B----4-:R-:W-:Y:S01]  /*cf40*/  FSEL R3, R210, RZ, P6 ;  /* 0x000000ffd2037208 */ /* 0x010fe20003000000 */
[-C--:B------:R-:W-:Y:S01]  /*cf50*/  FMUL.FTZ R49, R49, R14.reuse ;  /* 0x0000000e31317220 */ /* 0x080fe20000410000 */
[-C--:B------:R-:W-:Y:S01]  /*cf60*/  FMUL.FTZ R36, R36, R14.reuse ;  /* 0x0000000e24247220 */ /* 0x080fe20000410000 */
[-C--:B------:R-:W-:Y:S01]  /*cf70*/  FMUL.FTZ R37, R37, R14.reuse ;  /* 0x0000000e25257220 */ /* 0x080fe20000410000 */
[-C--:B------:R-:W-:Y:S01]  /*cf80*/  FMUL.FTZ R52, R52, R14.reuse ;  /* 0x0000000e34347220 */ /* 0x080fe20000410000 */
[----:B------:R-:W-:Y:S01]  /*cf90*/  FADD.FTZ R3, R135, -R3 ;  /* 0x8000000387037221 */ /* 0x000fe20000010000 */
[-C--:B------:R-:W-:Y:S01]  /*cfa0*/  FMUL.FTZ R53, R53, R14.reuse ;  /* 0x0000000e35357220 */ /* 0x080fe20000410000 */
[----:B------:R-:W-:Y:S01]  /*cfb0*/  MUFU.EX2 R249, R33 ;  /* 0x0000002100f97308 */ /* 0x000fe20000000800 */
[----:B------:R-:W-:Y:S01]  /*cfc0*/  LDSM.16.MT88.4 R132, [R219+0xa000] ;  /* 0x00a00000db84783b */ /* 0x000fe20000004200 */
[----:B------:R-:W-:Y:S01]  /*cfd0*/  FMUL.FTZ R13, R3, UR7 ;  /* 0x00000007030d7c20 */ /* 0x000fe20008410000 */
[----:B------:R-:W-:Y:S01]  /*cfe0*/  FSEL R3, R208, RZ, P0 ;  /* 0x000000ffd0037208 */ /* 0x000fe20000000000 */
[-C--:B------:R-:W-:Y:S01]  /*cff0*/  FMUL.FTZ R64, R64, R14.reuse ;  /* 0x0000000e40407220 */ /* 0x080fe20000410000 */
[-C--:B------:R-:W-:Y:S01]  /*d000*/  FMUL.FTZ R65, R65, R14.reuse ;  /* 0x0000000e41417220 */ /* 0x080fe20000410000 */
[-C--:B------:R-:W-:Y:S01]  /*d010*/  FMUL.FTZ R156, R156, R14.reuse ;  /* 0x0000000e9c9c7220 */ /* 0x080fe20000410000 */
[----:B------:R-:W-:Y:S01]  /*d020*/  FMUL.FTZ R157, R157, R14 ;  /* 0x0000000e9d9d7220 */ /* 0x000fe20000410000 */
[----:B------:R-:W-:Y:S01]  /*d030*/  FADD.FTZ R3, R137, -R3 ;  /* 0x8000000389037221 */ /* 0x000fe20000010000 */
[----:B------:R-:W-:Y:S01]  /*d040*/  MUFU.EX2 R242, R29 ;  /* 0x0000001d00f27308 */ /* 0x000fe20000000800 */
[----:B-1----:R-:W-:Y:S01]  /*d050*/  F2FP.BF16.F32.PACK_AB R9, R243, R248 ;  /* 0x000000f8f309723e */ /* 0x002fe200000010ff */
[----:B------:R-:W1:Y:S01]  /*d060*/  LDSM.16.MT88.4 R136, [R18] ;  /* 0x000000001288783b */ /* 0x000e620000004200 */
[----:B------:R-:W-:Y:S01]  /*d070*/  FMUL.FTZ R3, R3, UR7 ;  /* 0x0000000703037c20 */ /* 0x000fe20008410000 */
        /* <DEDUP_REMOVED lines=21> */
[----:B---3--:R-:W3:Y:S07]  /*d1d0*/  LDSM.16.MT88.4 R24, [R212+0xb000] ;  /* 0x00b00000d418783b */ /* 0x008eee0000004200 */
[----:B------:R-:W1:Y:S01]  /*d1e0*/  MUFU.EX2 R240, R28 ;  /* 0x0000001c00f07308 */ /* 0x000e620000000800 */
[----:B----4-:R-:W-:-:S02]  /*d1f0*/  F2FP.BF16.F32.PACK_AB R10, R199, R197 ;  /* 0x000000c5c70a723e */ /* 0x010fc400000010ff */
[----:B-----5:R-:W-:-:S05]  /*d200*/  F2FP.BF16.F32.PACK_AB R6, R193, R192 ;  /* 0x000000c0c106723e */ /* 0x020fca00000010ff */
[----:B------:R4:W5:Y:S01]  /*d210*/  MUFU.EX2 R190, R11 ;  /* 0x0000000b00be7308 */ /* 0x0009620000000800 */
[----:B--2---:R-:W-:Y:S07]  /*d220*/  LDSM.16.MT88.4 R32, [R18+0x1000] ;  /* 0x001000001220783b */ /* 0x004fee0000004200 */
[----:B------:R-:W2:Y:S01]  /*d230*/  MUFU.EX2 R13, R13 ;  /* 0x0000000d000d7308 */ /* 0x000ea20000000800 */
[----:B-1----:R-:W-:Y:S01]  /*d240*/  F2FP.BF16.F32.PACK_AB R5, R240, R225 ;  /* 0x000000e1f005723e */ /* 0x002fe200000010ff */
[----:B------:R-:W1:Y:S06]  /*d250*/  LDSM.16.MT88.4 R28, [R220+0xb000] ;  /* 0x00b00000dc1c783b */ /* 0x000e6c0000004200 */
[----:B------:R3:W3:Y:S01]  /*d260*/  MUFU.EX2 R12, R4 ;  /* 0x00000004000c7308 */ /* 0x0006e20000000800 */
[----:B----4-:R-:W-:-:S02]  /*d270*/  F2FP.BF16.F32.PACK_AB R11, R194, R249 ;  /* 0x000000f9c20b723e */ /* 0x010fc400000010ff */
[----:B-----5:R-:W-:-:S05]  /*d280*/  F2FP.BF16.F32.PACK_AB R7, R191, R190 ;  /* 0x000000bebf07723e */ /* 0x020fca00000010ff */
[----:B------:R-:W4:Y:S01]  /*d290*/  MUFU.EX2 R3, R3 ;  /* 0x0000000300037308 */ /* 0x000f220000000800 */
[-C--:B--2---:R-:W-:Y:S01]  /*d2a0*/  FMUL.FTZ R142, R142, R13.reuse ;  /* 0x0000000d8e8e7220 */ /* 0x084fe20000410000 */
[-C--:B------:R-:W-:Y:S01]  /*d2b0*/  FMUL.FTZ R143, R143, R13.reuse ;  /* 0x0000000d8f8f7220 */ /* 0x080fe20000410000 */
[-C--:B------:R-:W-:Y:S01]  /*d2c0*/  FMUL.FTZ R154, R154, R13.reuse ;  /* 0x0000000d9a9a7220 */ /* 0x080fe20000410000 */
[-C--:B------:R-:W-:Y:S01]  /*d2d0*/  FMUL.FTZ R155, R155, R13.reuse ;  /* 0x0000000d9b9b7220 */ /* 0x080fe20000410000 */
[-C--:B------:R-:W-:Y:S01]  /*d2e0*/  FMUL.FTZ R50, R50, R13.reuse ;  /* 0x0000000d32327220 */ /* 0x080fe20000410000 */
[-C--:B------:R-:W-:Y:S01]  /*d2f0*/  FMUL.FTZ R51, R51, R13.reuse ;  /* 0x0000000d33337220 */ /* 0x080fe20000410000 */
[-C--:B------:R-:W-:Y:S01]  /*d300*/  FMUL.FTZ R38, R38, R13.reuse ;  /* 0x0000000d26267220 */ /* 0x080fe20000410000 */
[----:B------:R-:W-:Y:S01]  /*d310*/  FMUL.FTZ R39, R39, R13 ;  /* 0x0000000d27277220 */ /* 0x000fe20000410000 */
[----:B---3--:R-:W-:Y:S01]  /*d320*/  F2FP.BF16.F32.PACK_AB R4, R241, R242 ;  /* 0x000000f2f104723e */ /* 0x008fe200000010ff */
[-C--:B------:R-:W-:Y:S01]  /*d330*/  FMUL.FTZ R144, R144, R12.reuse ;  /* 0x0000000c90907220 */ /* 0x080fe20000410000 */
[-C--:B------:R-:W-:Y:S01]  /*d340*/  FMUL.FTZ R145, R145, R12.reuse ;  /* 0x0000000c91917220 */ /* 0x080fe20000410000 */
[-C--:B------:R-:W-:Y:S01]  /*d350*/  FMUL.FTZ R148, R148, R12.reuse ;  /* 0x0000000c94947220 */ /* 0x080fe20000410000 */
[-C--:B------:R-:W-:Y:S01]  /*d360*/  FMUL.FTZ R149, R149, R12.reuse ;  /* 0x0000000c95957220 */ /* 0x080fe20000410000 */
[C---:B------:R-:W-:Y:S01]  /*d370*/  HMMA.16816.F32.BF16 R236, R8.reuse, R20, R140 ;  /* 0x0000001408ec723c */ /* 0x040fe2000004188c */
[-C--:B------:R-:W-:Y:S01]  /*d380*/  FMUL.FTZ R160, R160, R12.reuse ;  /* 0x0000000ca0a07220 */ /* 0x080fe20000410000 */
[-C--:B------:R-:W-:Y:S01]  /*d390*/  FMUL.FTZ R161, R161, R12.reuse ;  /* 0x0000000ca1a17220 */ /* 0x080fe20000410000 */
[-C--:B----4-:R-:W-:Y:S01]  /*d3a0*/  FMUL.FTZ R146, R146, R3.reuse ;  /* 0x0000000392927220 */ /* 0x090fe20000410000 */
        /* <DEDUP_REMOVED lines=72> */
[----:B------:R-:W-:Y:S01]  /*d830*/  FMUL.FTZ R83, R83, R13 ;  /* 0x0000000d53537220 */ /* 0x000fe20000410000 */
[----:B------:R-:W-:Y:S01]  /*d840*/  MOV R155, R203 ;  /* 0x000000cb009b7202 */ /* 0x000fe20000000f00 */
[-C--:B------:R-:W-:Y:S01]  /*d850*/  FMUL.FTZ R70, R70, R13.reuse ;  /* 0x0000000d46467220 */ /* 0x080fe20000410000 */
[----:B------:R-:W-:Y:S01]  /*d860*/  MOV R154, R202 ;  /* 0x000000ca009a7202 */ /* 0x000fe20000000f00 */
        /* <DEDUP_REMOVED lines=16> */
[----:B------:R-:W-:Y:S01]  /*d970*/  FMUL.FTZ R131, R131, R13 ;  /* 0x0000000d83837220 */ /* 0x000fe20000410000 */
        /* <DEDUP_REMOVED lines=8> */
[C---:B--2---:R-:W-:Y:S08]  /*da00*/  HMMA.16816.F32.BF16 R120, R4.reuse, R20, R120 ;  /* 0x000000140478723c */ /* 0x044ff00000041878 */
[----:B------:R-:W-:Y:S01]  /*da10*/  HMMA.16816.F32.BF16 R140, R4, R22, R124 ;  /* 0x00000016048c723c */ /* 0x000fe2000004187c */
[----:B------:R-:W-:Y:S01]  /*da20*/  FFMA.FTZ R4, R188, UR7, -R16 ;  /* 0x00000007bc047c23 */ /* 0x000fe20008010810 */
[----:B------:R-:W-:-:S06]  /*da30*/  MOV R188, R199 ;  /* 0x000000c700bc7202 */ /* 0x000fcc0000000f00 */
[C---:B------:R-:W-:Y:S01]  /*da40*/  HMMA.16816.F32.BF16 R56, R8.reuse, R138, R48 ;  /* 0x0000008a0838723c */ /* 0x040fe20000041830 */
[----:B------:R1:W-:Y:S01]  /*da50*/  MUFU.EX2 R138, R4 ;  /* 0x00000004008a7308 */ /* 0x0003e20000000800 */
[----:B------:R-:W2:Y:S06]  /*da60*/  LDSM.16.MT88.4 R48, [R18+0x800] ;  /* 0x000800001230783b */ /* 0x000eac0000004200 */
[C---:B------:R-:W-:Y:S08]  /*da70*/  HMMA.16816.F32.BF16 R36, R8.reuse, R136, R36 ;  /* 0x000000880824723c */ /* 0x040ff00000041824 */
[----:B------:R-:W-:Y:S01]  /*da80*/  HMMA.16816.F32.BF16 R52, R8, R132, R52 ;  /* 0x000000840834723c */ /* 0x000fe20000041834 */
[----:B-1----:R-:W-:Y:S01]  /*da90*/  FFMA.FTZ R4, R186, UR7, -R16 ;  /* 0x00000007ba047c23 */ /* 0x002fe20008010810 */
[----:B------:R-:W-:-:S03]  /*daa0*/  MOV R186, R197 ;  /* 0x000000c500ba7202 */ /* 0x000fc60000000f00 */
[----:B------:R1:W3:Y:S03]  /*dab0*/  MUFU.EX2 R139, R4 ;  /* 0x00000004008b7308 */ /* 0x0002e60000000800 */
[C---:B------:R-:W-:Y:S08]  /*dac0*/  HMMA.16816.F32.BF16 R156, R8.reuse, R172, R156 ;  /* 0x000000ac089c723c */ /* 0x040ff0000004189c */
[----:B------:R-:W-:Y:S01]  /*dad0*/  HMMA.16816.F32.BF16 R200, R8, R174, R168 ;  /* 0x000000ae08c8723c */ /* 0x000fe200000418a8 */
[----:B------:R-:W-:Y:S01]  /*dae0*/  LDSM.16.MT88.4 R168, [R223] ;  /* 0x00000000dfa8783b */ /* 0x000fe20000004200 */
[----:B-1----:R-:W-:-:S06]  /*daf0*/  FFMA.FTZ R4, R185, UR7, -R16 ;  /* 0x00000007b9047c23 */ /* 0x002fcc0008010810 */
[C---:B------:R-:W-:Y:S01]  /*db00*/  HMMA.16816.F32.BF16 R172, R8.reuse, R26, R80 ;  /* 0x0000001a08ac723c */ /* 0x040fe20000041850 */
[----:B------:R-:W-:Y:S01]  /*db10*/  LDSM.16.MT88.4 R80, [R212+0xb800] ;  /* 0x00b80000d450783b */ /* 0x000fe20000004200 */
[----:B------:R1:W-:Y:S06]  /*db20*/  MUFU.EX2 R185, R4 ;  /* 0x0000000400b97308 */ /* 0x0003ec0000000800 */
[C---:B------:R-:W-:Y:S08]  /*db30*/  HMMA.16816.F32.BF16 R68, R8.reuse, R24, R68 ;  /* 0x000000180844723c */ /* 0x040ff00000041844 */
[----:B------:R-:W-:Y:S01]  /*db40*/  HMMA.16816.F32.BF16 R84, R8, R28, R84 ;  /* 0x0000001c0854723c */ /* 0x000fe20000041854 */
[----:B-1----:R-:W-:Y:S01]  /*db50*/  FFMA.FTZ R4, R189, UR7, -R16 ;  /* 0x00000007bd047c23 */ /* 0x002fe20008010810 */
[----:B------:R-:W-:-:S03]  /*db60*/  MOV R189, R196 ;  /* 0x000000c400bd7202 */ /* 0x000fc60000000f00 */
[----:B------:R1:W4:Y:S03]  /*db70*/  MUFU.EX2 R137, R4 ;  /* 0x0000000400897308 */ /* 0x0003260000000800 */
[C---:B------:R-:W-:Y:S01]  /*db80*/  HMMA.16816.F32.BF16 R196, R8.reuse, R134, R64 ;  /* 0x0000008608c4723c */ /* 0x040fe20000041840 */
[----:B------:R-:W-:Y:S07]  /*db90*/  LDSM.16.MT88.4 R64, [R218+0x800] ;  /* 0x00080000da40783b */ /* 0x000fee0000004200 */
[----:B------:R-:W-:Y:S01]  /*dba0*/  HMMA.16816.F32.BF16 R100, R8, R32, R100 ;  /* 0x000000200864723c */ /* 0x000fe20000041864 */
[----:B-1----:R-:W-:Y:S01]  /*dbb0*/  FFMA.FTZ R4, R179, UR7, -R15 ;  /* 0x00000007b3047c23 */ /* 0x002fe2000801080f */
[----:B------:R-:W-:-:S06]  /*dbc0*/  MOV R179, R152 ;  /* 0x0000009800b37202 */ /* 0x000fcc0000000f00 */
[----:B------:R-:W-:Y:S01]  /*dbd0*/  HMMA.16816.F32.BF16 R28, R8, R30, R96 ;  /* 0x0000001e081c723c */ /* 0x000fe20000041860 */
[----:B------:R-:W-:Y:S01]  /*dbe0*/  LDSM.16.MT88.4 R96, [R222] ;  /* 0x00000000de60783b */ /* 0x000fe20000004200 */
[----:B------:R1:W-:Y:S01]  /*dbf0*/  MUFU.EX2 R133, R4 ;  /* 0x0000000400857308 */ /* 0x0003e20000000800 */
[----:B------:R-:W-:-:S05]  /*dc00*/  FFMA.FTZ R3, R179, R3, R225 ;  /* 0x00000003b3037223 */ /* 0x000fca00000100e1 */
[----:B------:R-:W-:Y:S01]  /*dc10*/  HMMA.16816.F32.BF16 R32, R8, R34, R112 ;  /* 0x000000220820723c */ /* 0x000fe20000041870 */
[----:B------:R-:W5:Y:S01]  /*dc20*/  LDSM.16.MT88.4 R112, [R18+0x1800] ;  /* 0x001800001270783b */ /* 0x000f620000004200 */
[----:B------:R-:W-:-:S04]  /*dc30*/  FADD.FTZ R3, R240, R3 ;  /* 0x00000003f0037221 */ /* 0x000fc80000010000 */
[----:B------:R-:W-:Y:S02]  /*dc40*/  FADD.FTZ R3, R190, R3 ;  /* 0x00000003be037221 */ /* 0x000fe40000010000 */
[----:B------:R-:W-:Y:S02]  /*dc50*/  HMMA.16816.F32.BF16 R116, R8, R20, R116 ;  /* 0x000000140874723c */ /* 0x000fe40000041874 */
[----:B------:R-:W-:Y:S01]  /*dc60*/  FADD.FTZ R3, R191, R3 ;  /* 0x00000003bf037221 */ /* 0x000fe20000010000 */
[----:B-1----:R-:W-:Y:S01]  /*dc70*/  FFMA.FTZ R4, R181, UR7, -R15 ;  /* 0x00000007b5047c23 */ /* 0x002fe2000801080f */
[----:B------:R-:W-:-:S03]  /*dc80*/  MOV R181, R153 ;  /* 0x0000009900b57202 */ /* 0x000fc60000000f00 */
[----:B------:R1:W2:Y:S01]  /*dc90*/  MUFU.EX2 R135, R4 ;  /* 0x0000000400877308 */ /* 0x0002a20000000800 */
[----:B------:R-:W-:Y:S01]  /*dca0*/  HMMA.16816.F32.BF16 R20, R8, R22, R128 ;  /* 0x000000160814723c */ /* 0x000fe20000041880 */
[----:B---3--:R-:W-:Y:S02]  /*dcb0*/  F2FP.BF16.F32.PACK_AB R128, R139, R138 ;  /* 0x0000008a8b80723e */ /* 0x008fe400000010ff */
[----:B----4-:R-:W-:Y:S01]  /*dcc0*/  F2FP.BF16.F32.PACK_AB R130, R137, R185 ;  /* 0x000000b98982723e */ /* 0x010fe200000010ff */
[--C-:B-1----:R-:W-:Y:S01]  /*dcd0*/  FFMA.FTZ R4, R180, UR7, -R15.reuse ;  /* 0x00000007b4047c23 */ /* 0x102fe2000801080f */
[----:B------:R-:W-:Y:S02]  /*dce0*/  MOV R180, R154 ;  /* 0x0000009a00b47202 */ /* 0x000fe40000000f00 */
[----:B--2---:R-:W-:Y:S01]  /*dcf0*/  F2FP.BF16.F32.PACK_AB R129, R135, R133 ;  /* 0x000000858781723e */ /* 0x004fe200000010ff */
[----:B------:R1:W-:Y:S02]  /*dd00*/  MUFU.EX2 R136, R4 ;  /* 0x0000000400887308 */ /* 0x0003e40000000800 */
[----:B-1----:R-:W-:Y:S01]  /*dd10*/  FFMA.FTZ R4, R182, UR7, -R15 ;  /* 0x00000007b6047c23 */ /* 0x002fe2000801080f */
[----:B------:R-:W-:-:S02]  /*dd20*/  MOV R182, R155 ;  /* 0x0000009b00b67202 */ /* 0x000fc40000000f00 */
[----:B------:R-:W-:Y:S03]  /*dd30*/  LDSM.16.MT88.4 R152, [R212+0xa800] ;  /* 0x00a80000d498783b */ /* 0x000fe60000004200 */
[----:B------:R1:W2:Y:S02]  /*dd40*/  MUFU.EX2 R134, R4 ;  /* 0x0000000400867308 */ /* 0x0002a40000000800 */
[----:B-1----:R-:W-:Y:S01]  /*dd50*/  FFMA.FTZ R4, R178, UR7, -R2 ;  /* 0x00000007b2047c23 */ /* 0x002fe20008010802 */
[----:B------:R-:W-:Y:S02]  /*dd60*/  MOV R178, R19 ;  /* 0x0000001300b27202 */ /* 0x000fe40000000f00 */
[----:B--2---:R-:W-:-:S03]  /*dd70*/  F2FP.BF16.F32.PACK_AB R131, R134, R136 ;  /* 0x000000888683723e */ /* 0x004fc600000010ff */
[----:B------:R1:W-:Y:S01]  /*dd80*/  MUFU.EX2 R132, R4 ;  /* 0x0000000400847308 */ /* 0x0003e20000000800 */
[----:B------:R-:W-:-:S03]  /*dd90*/  FFMA.FTZ R8, R182, R14, R178 ;  /* 0x0000000eb6087223 */ /* 0x000fc600000100b2 */
[----:B------:R-:W-:Y:S01]  /*dda0*/  HMMA.16816.F32.BF16 R36, R128, R48, R36 ;  /* 0x000000308024723c */ /* 0x000fe20000041824 */
[----:B------:R-:W-:-:S07]  /*ddb0*/  FADD.FTZ R8, R189, R8 ;  /* 0x00000008bd087221 */ /* 0x000fce0000010000 */
        /* <DEDUP_REMOVED lines=43> */
[----:B------:R-:W-:Y:S01]  /*e070*/  FADD.FTZ R4, R26, R4 ;  /* 0x000000041a047221 */ /* 0x000fe20000010000 */
[----:B------:R-:W-:Y:S01]  /*e080*/  MOV R135, R210 ;  /* 0x000000d200877202 */ /* 0x000fe20000000f00 */
[----:B------:R-:W-:Y:S01]  /*e090*/  HMMA.16816.F32.BF16 R48, R128, R50, R56 ;  /* 0x000000328030723c */ /* 0x000fe20000041838 */
[----:B------:R-:W-:Y:S01]  /*e0a0*/  FADD.FTZ R3, R136, R5 ;  /* 0x0000000588037221 */ /* 0x000fe20000010000 */
[----:B------:R-:W-:Y:S01]  /*e0b0*/  FADD.FTZ R4, R25, R4 ;  /* 0x0000000419047221 */ /* 0x000fe20000010000 */
[----:B------:R-:W-:-:S05]  /*e0c0*/  MOV R136, R211 ;  /* 0x000000d300887202 */ /* 0x000fca0000000f00 */
        /* <DEDUP_REMOVED lines=15> */
[----:B------:R-:W-:Y:S01]  /*e1c0*/  HMMA.16816.F32.BF16 R152, R128, R154, R232 ;  /* 0x0000009a8098723c */ /* 0x000fe200000418e8 */
[----:B------:R-:W-:Y:S01]  /*e1d0*/  FADD.FTZ R232, R134, R3 ;  /* 0x0000000386e87221 */ /* 0x000fe20000010000 */
[----:B------:R-:W-:Y:S01]  /*e1e0*/  FADD.FTZ R235, R2, R16 ;  /* 0x0000001002eb7221 */ /* 0x000fe20000010000 */
[----:B------:R-:W-:Y:S01]  /*e1f0*/  FADD.FTZ R233, R24, R4 ;  /* 0x0000000418e97221 */ /* 0x000fe20000010000 */
[----:B------:R-:W-:-:S04]  /*e200*/  MOV R134, R209 ;  /* 0x000000d100867202 */ /* 0x000fc80000000f00 */
        /* <DEDUP_REMOVED lines=10> */
[----:B------:R-:W-:Y:S01]  /*e2b0*/  FADD.FTZ R234, R137, R6 ;  /* 0x0000000689ea7221 */ /* 0x000fe20000010000 */
[----:B------:R-:W-:-:S04]  /*e2c0*/  MOV R137, R208 ;  /* 0x000000d000897202 */ /* 0x000fc80000000f00 */
[----:B------:R3:W-:Y:S04]  /*e2d0*/  STL [R1+0xc], R234 ;  /* 0x00000cea01007387 */ /* 0x0007e80000100800 */
[----:B------:R3:W-:Y:S04]  /*e2e0*/  STL [R1+0x8], R232 ;  /* 0x000008e801007387 */ /* 0x0007e80000100800 */
[----:B------:R3:W-:Y:S04]  /*e2f0*/  STL [R1], R235 ;  /* 0x000000eb01007387 */ /* 0x0007e80000100800 */
[----:B------:R3:W-:Y:S01]  /*e300*/  STL [R1+0x4], R233 ;  /* 0x000004e901007387 */ /* 0x0007e20000100800 */
[----:B------:R-:W-:Y:S05]  /*e310*/  @!P3 BRA `(.L_x_1394) ;  /* 0x0000002c0064b947 */ /* 0x000fea0003800000 */
[----:B------:R-:W2:Y:S01]  /*e320*/  LDL R179, [R1+0x30] ;  /* 0x0000300001b37983 */ /* 0x000ea20000100800 */
[----:B------:R-:W-:-:S04]  /*e330*/  DEPBAR.LE SB0, 0x0 ;  /* 0x000080000000791a */ /* 0x000fc80000000000 */
[----:B------:R-:W4:Y:S04]  /*e340*/  LDL R181, [R1+0x34] ;  /* 0x0000340001b57983 */ /* 0x000f280000100800 */
[----:B------:R-:W5:Y:S04]  /*e350*/  LDL R189, [R1+0x20] ;  /* 0x0000200001bd7983 */ /* 0x000f680000100800 */
[----:B------:R-:W3:Y:S04]  /*e360*/  LDL R186, [R1+0x1c] ;  /* 0x00001c0001ba7983 */ /* 0x000ee80000100800 */
[----:B------:R-:W3:Y:S01]  /*e370*/  LDL R188, [R1+0x28] ;  /* 0x0000280001bc7983 */ /* 0x000ee20000100800 */
[C---:B------:R-:W-:Y:S01]  /*e380*/  VIADD R4, R250.reuse, 0xfffffffb ;  /* 0xfffffffbfa047836 */ /* 0x040fe20000000000 */
[----:B------:R-:W-:Y:S01]  /*e390*/  BAR.SYNC.DEFER_BLOCKING 0x0 ;  /* 0x0000000000007b1d */ /* 0x000fe20000010000 */
[----:B------:R-:W-:-:S02]  /*e3a0*/  VIADD R217, R250, 0xfffffffb ;  /* 0xfffffffbfad97836 */ /* 0x000fc40000000000 */
[----:B--2---:R-:W-:-:S04]  /*e3b0*/  IMAD.WIDE.U32 R2, R4, R179, RZ ;  /* 0x000000b304027225 */ /* 0x004fc800078e00ff */
[----:B------:R-:W-:Y:S02]  /*e3c0*/  IMAD.SHL.U32 R6, R2, 0x20, RZ ;  /* 0x0000002002067824 */ /* 0x000fe400078e00ff */
[----:B----4-:R-:W-:Y:S01]  /*e3d0*/  IMAD R3, R4, R181, R3 ;  /* 0x000000b504037224 */ /* 0x010fe200078e0203 */
[C---:B-----5:R-:W-:Y:S02]  /*e3e0*/  LEA R4, P3, R2.reuse, R189, 0x6 ;  /* 0x000000bd02047211 */ /* 0x060fe400078630ff */
[C---:B------:R-:W-:Y:S02]  /*e3f0*/  LEA R6, P0, R179.reuse, R6, 0x4 ;  /* 0x00000006b3067211 */ /* 0x040fe400078020ff */
[C-C-:B------:R-:W-:Y:S02]  /*e400*/  SHF.L.U64.HI R7, R2.reuse, 0x5, R3.reuse ;  /* 0x0000000502077819 */ /* 0x140fe40000010203 */
[----:B---3--:R-:W-:Y:S02]  /*e410*/  LEA.HI.X R5, R2, R186, R3, 0x6, P3 ;  /* 0x000000ba02057211 */ /* 0x008fe400018f3403 */
        /* <DEDUP_REMOVED lines=31> */
[----:B------:R-:W1:Y:S04]  /*e610*/  LDSM.16.M88.4 R16, [R216] ;  /* 0x00000000d810783b */ /* 0x000e680000000200 */
[----:B------:R-:W-:Y:S04]  /*e620*/  LDSM.16.M88.4 R20, [R246+0x2000] ;  /* 0x00200000f614783b */ /* 0x000fe80000000200 */
[----:B------:R-:W1:Y:S04]  /*e630*/  LDSM.16.M88.4 R172, [R244+0x8000] ;  /* 0x00800000f4ac783b */ /* 0x000e680000000200 */
        /* <DEDUP_REMOVED lines=9> */
[C---:B------:R-:W-:Y:S08]  /*e6d0*/  HMMA.16816.F32.BF16 R196, R12.reuse, R24, RZ ;  /* 0x000000180cc4723c */ /* 0x040ff000000418ff */
[----:B------:R-:W-:Y:S08]  /*e6e0*/  HMMA.16816.F32.BF16 R180, R12, R26, RZ ;  /* 0x0000001a0cb4723c */ /* 0x000ff000000418ff */
[C---:B-1----:R-:W-:Y:S08]  /*e6f0*/  HMMA.16816.F32.BF16 R24, R4.reuse, R132, R176 ;  /* 0x000000840418723c */ /* 0x042ff000000418b0 */
[C---:B------:R-:W-:Y:S08]  /*e700*/  HMMA.16816.F32.BF16 R8, R4.reuse, R32, R184 ;  /* 0x000000200408723c */ /* 0x040ff000000418b8 */
[C---:B------:R-:W-:Y:S08]  /*e710*/  HMMA.16816.F32.BF16 R12, R4.reuse, R134, R192 ;  /* 0x00000086040c723c */ /* 0x040ff000000418c0 */
[----:B------:R-:W-:Y:S01]  /*e720*/  HMMA.16816.F32.BF16 R28, R4, R34, R188 ;  /* 0x00000022041c723c */ /* 0x000fe200000418bc */
[----:B------:R-:W1:Y:S07]  /*e730*/  LDSM.16.M88.4 R4, [R246] ;  /* 0x00000000f604783b */ /* 0x000e6e0000000200 */
[C---:B------:R-:W-:Y:S08]  /*e740*/  HMMA.16816.F32.BF16 R176, R16.reuse, R132, R200 ;  /* 0x0000008410b0723c */ /* 0x040ff000000418c8 */
[C---:B------:R-:W-:Y:S08]  /*e750*/  HMMA.16816.F32.BF16 R184, R16.reuse, R134, R204 ;  /* 0x0000008610b8723c */ /* 0x040ff000000418cc */
[----:B------:R-:W-:Y:S08]  /*e760*/  HMMA.16816.F32.BF16 R132, R16, R34, R180 ;  /* 0x000000221084723c */ /* 0x000ff000000418b4 */
[C---:B------:R-:W-:Y:S08]  /*e770*/  HMMA.16816.F32.BF16 R192, R20.reuse, R172, R24 ;  /* 0x000000ac14c0723c */ /* 0x040ff00000041818 */
[C---:B------:R-:W-:Y:S01]  /*e780*/  HMMA.16816.F32.BF16 R200, R20.reuse, R136, R8 ;  /* 0x0000008814c8723c */ /* 0x040fe20000041808 */
[----:B------:R-:W-:Y:S07]  /*e790*/  LDSM.16.M88.4 R8, [R215+0x2000] ;  /* 0x00200000d708783b */ /* 0x000fee0000000200 */
[C---:B------:R-:W-:Y:S01]  /*e7a0*/  HMMA.16816.F32.BF16 R188, R20.reuse, R174, R12 ;  /* 0x000000ae14bc723c */ /* 0x040fe2000004180c */
[----:B------:R-:W2:Y:S07]  /*e7b0*/  LDSM.16.M88.4 R12, [R247+0x8000] ;  /* 0x00800000f70c783b */ /* 0x000eae0000000200 */
[----:B------:R-:W-:Y:S01]  /*e7c0*/  HMMA.16816.F32.BF16 R180, R20, R138, R28 ;  /* 0x0000008a14b4723c */ /* 0x000fe2000004181c */
[----:B------:R-:W3:Y:S04]  /*e7d0*/  LDSM.16.M88.4 R20, [R247+0x8800] ;  /* 0x00880000f714783b */ /* 0x000ee80000000200 */
[----:B------:R-:W-:Y:S03]  /*e7e0*/  LDSM.16.M88.4 R28, [R214+UR5+0x9800] ;  /* 0x00980005d61c783b */ /* 0x000fe60008000200 */
[----:B------:R-:W-:Y:S01]  /*e7f0*/  HMMA.16816.F32.BF16 R196, R16, R32, R196 ;  /* 0x0000002010c4723c */ /* 0x000fe200000418c4 */
[----:B------:R-:W4:Y:S04]  /*e800*/  LDSM.16.M88.4 R16, [R215] ;  /* 0x00000000d710783b */ /* 0x000f280000000200 */
[----:B------:R-:W-:Y:S03]  /*e810*/  LDSM.16.M88.4 R32, [R214+UR5+0x9000] ;  /* 0x00900005d620783b */ /* 0x000fe60008000200 */
[C---:B-1----:R-:W-:Y:S08]  /*e820*/  HMMA.16816.F32.BF16 R176, R4.reuse, R172, R176 ;  /* 0x000000ac04b0723c */ /* 0x042ff000000418b0 */
[C---:B------:R-:W-:Y:S08]  /*e830*/  HMMA.16816.F32.BF16 R172, R4.reuse, R174, R184 ;  /* 0x000000ae04ac723c */ /* 0x040ff000000418b8 */
[C---:B------:R-:W-:Y:S08]  /*e840*/  HMMA.16816.F32.BF16 R24, R4.reuse, R136, R196 ;  /* 0x000000880418723c */ /* 0x040ff000000418c4 */
[----:B------:R-:W-:Y:S01]  /*e850*/  HMMA.16816.F32.BF16 R132, R4, R138, R132 ;  /* 0x0000008a0484723c */ /* 0x000fe20000041884 */
[----:B------:R-:W1:Y:S07]  /*e860*/  LDSM.16.M88.4 R4, [R213+0x6000] ;  /* 0x00600000d504783b */ /* 0x000e6e0000000200 */
[C---:B--2---:R-:W-:Y:S08]  /*e870*/  HMMA.16816.F32.BF16 R136, R8.reuse, R14, R188 ;  /* 0x0000000e0888723c */ /* 0x044ff000000418bc */
[C---:B---3--:R-:W-:Y:S08]  /*e880*/  HMMA.16816.F32.BF16 R184, R8.reuse, R22, R180 ;  /* 0x0000001608b8723c */ /* 0x048ff000000418b4 */
[C---:B------:R-:W-:Y:S08]  /*e890*/  HMMA.16816.F32.BF16 R192, R8.reuse, R12, R192 ;  /* 0x0000000c08c0723c */ /* 0x040ff000000418c0 */
[----:B------:R-:W-:Y:S01]  /*e8a0*/  HMMA.16816.F32.BF16 R196, R8, R20, R200 ;  /* 0x0000001408c4723c */ /* 0x000fe200000418c8 */
[----:B------:R-:W-:Y:S07]  /*e8b0*/  LDSM.16.M88.4 R8, [R216+0x6000] ;  /* 0x00600000d808783b */ /* 0x000fee0000000200 */
[C---:B----4-:R-:W-:Y:S08]  /*e8c0*/  HMMA.16816.F32.BF16 R188, R16.reuse, R12, R176 ;  /* 0x0000000c10bc723c */ /* 0x050ff000000418b0 */
[C---:B------:R-:W-:Y:S01]  /*e8d0*/  HMMA.16816.F32.BF16 R180, R16.reuse, R14, R172 ;  /* 0x0000000e10b4723c */ /* 0x040fe200000418ac */
[----:B------:R-:W2:Y:S07]  /*e8e0*/  LDSM.16.M88.4 R12, [R213+0x4000] ;  /* 0x00400000d50c783b */ /* 0x000eae0000000200 */
[C---:B------:R-:W-:Y:S01]  /*e8f0*/  HMMA.16816.F32.BF16 R176, R16.reuse, R20, R24 ;  /* 0x0000001410b0723c */ /* 0x040fe20000041818 */
[----:B------:R-:W-:Y:S07]  /*e900*/  LDSM.16.M88.4 R24, [R245+0x9000] ;  /* 0x00900000f518783b */ /* 0x000fee0000000200 */
[----:B------:R-:W-:Y:S01]  /*e910*/  HMMA.16816.F32.BF16 R132, R16, R22, R132 ;  /* 0x000000161084723c */ /* 0x000fe20000041884 */
[----:B------:R-:W3:Y:S07]  /*e920*/  LDSM.16.M88.4 R20, [R245+0x9800] ;  /* 0x00980000f514783b */ /* 0x000eee0000000200 */
[C---:B-1----:R-:W-:Y:S08]  /*e930*/  HMMA.16816.F32.BF16 R172, R4.reuse, R32, R192 ;  /* 0x0000002004ac723c */ /* 0x042ff000000418c0 */
[C---:B------:R-:W-:Y:S08]  /*e940*/  HMMA.16816.F32.BF16 R136, R4.reuse, R34, R136 ;  /* 0x000000220488723c */ /* 0x040ff00000041888 */
[C---:B------:R-:W-:Y:S08]  /*e950*/  HMMA.16816.F32.BF16 R16, R4.reuse, R28, R196 ;  /* 0x0000001c0410723c */ /* 0x040ff000000418c4 */
[----:B------:R-:W-:Y:S01]  /*e960*/  HMMA.16816.F32.BF16 R184, R4, R30, R184 ;  /* 0x0000001e04b8723c */ /* 0x000fe200000418b8 */
[----:B------:R-:W1:Y:S07]  /*e970*/  LDSM.16.M88.4 R4, [R216+0x4000] ;  /* 0x00400000d804783b */ /* 0x000e6e0000000200 */
[C---:B--2---:R-:W-:Y:S08]  /*e980*/  HMMA.16816.F32.BF16 R188, R12.reuse, R32, R188 ;  /* 0x000000200cbc723c */ /* 0x044ff000000418bc */
[C---:B------:R-:W-:Y:S01]  /*e990*/  HMMA.16816.F32.BF16 R180, R12.reuse, R34, R180 ;  /* 0x000000220cb4723c */ /* 0x040fe200000418b4 */
[----:B------:R-:W-:Y:S07]  /*e9a0*/  LDSM.16.M88.4 R32, [R244+0x9000] ;  /* 0x00900000f420783b */ /* 0x000fee0000000200 */
[C---:B------:R-:W-:Y:S08]  /*e9b0*/  HMMA.16816.F32.BF16 R176, R12.reuse, R28, R176 ;  /* 0x0000001c0cb0723c */ /* 0x040ff000000418b0 */
[----:B------:R-:W-:Y:S01]  /*e9c0*/  HMMA.16816.F32.BF16 R132, R12, R30, R132 ;  /* 0x0000001e0c84723c */ /* 0x000fe20000041884 */
[----:B------:R-:W2:Y:S04]  /*e9d0*/  LDSM.16.M88.4 R12, [R246+0x4000] ;  /* 0x00400000f60c783b */ /* 0x000ea80000000200 */
[----:B------:R-:W-:Y:S03]  /*e9e0*/  LDSM.16.M88.4 R28, [R244+0x9800] ;  /* 0x00980000f41c783b */ /* 0x000fe60000000200 */
[C---:B---3--:R-:W-:Y:S01]  /*e9f0*/  HMMA.16816.F32.BF16 R200, R8.reuse, R20, R16 ;  /* 0x0000001408c8723c */ /* 0x048fe20000041810 */
[----:B------:R-:W3:Y:S07]  /*ea00*/  LDSM.16.M88.4 R16, [R246+0x6000] ;  /* 0x00600000f610783b */ /* 0x000eee0000000200 */
[C---:B------:R-:W-:Y:S08]  /*ea10*/  HMMA.16816.F32.BF16 R204, R8.reuse, R24, R172 ;  /* 0x0000001808cc723c */ /* 0x040ff000000418ac */
[C---:B------:R-:W-:Y:S08]  /*ea20*/  HMMA.16816.F32.BF16 R172, R8.reuse, R22, R184 ;  /* 0x0000001608ac723c */ /* 0x040ff000000418b8 */
[----:B------:R-:W-:Y:S01]  /*ea30*/  HMMA.16816.F32.BF16 R192, R8, R26, R136 ;  /* 0x0000001a08c0723c */ /* 0x000fe20000041888 */
[----:B------:R-:W-:Y:S07]  /*ea40*/  LDSM.16.M88.4 R8, [R215+0x4000] ;  /* 0x00400000d708783b */ /* 0x000fee0000000200 */
[C---:B-1----:R-:W-:Y:S08]  /*ea50*/  HMMA.16816.F32.BF16 R184, R4.reuse, R20, R176 ;  /* 0x0000001404b8723c */ /* 0x042ff000000418b0 */
[C---:B------:R-:W-:Y:S01]  /*ea60*/  HMMA.16816.F32.BF16 R132, R4.reuse, R22, R132 ;  /* 0x000000160484723c */ /* 0x040fe20000041884 */
[----:B------:R-:W1:Y:S07]  /*ea70*/  LDSM.16.M88.4 R20, [R247+0x9000] ;  /* 0x00900000f714783b */ /* 0x000e6e0000000200 */
[C---:B------:R-:W-:Y:S08]  /*ea80*/  HMMA.16816.F32.BF16 R136, R4.reuse, R24, R188 ;  /* 0x000000180488723c */ /* 0x040ff000000418bc */
[----:B------:R-:W-:Y:S01]  /*ea90*/  HMMA.16816.F32.BF16 R196, R4, R26, R180 ;  /* 0x0000001a04c4723c */ /* 0x000fe200000418b4 */
[----:B------:R-:W4:Y:S04]  /*eaa0*/  LDSM.16.M88.4 R4, [R215+0x6000] ;  /* 0x00600000d704783b */ /* 0x000f280000000200 */
[----:B------:R-:W5:Y:S01]  /*eab0*/  LDSM.16.M88.4 R24, [R247+0x9800] ;  /* 0x00980000f718783b */ /* 0x000f620000000200 */
[----:B------:R-:W-:Y:S01]  /*eac0*/  VIADD R3, R227, 0x40 ;  /* 0x00000040e3037836 */ /* 0x000fe20000000000 */
[----:B------:R-:W-:-:S05]  /*ead0*/  DEPBAR.LE SB0, 0x0 ;  /* 0x000080000000791a */ /* 0x000fca0000000000 */
[-C--:B--2---:R-:W-:Y:S08]  /*eae0*/  HMMA.16816.F32.BF16 R136, R12, R32.reuse, R136 ;  /* 0x000000200c88723c */ /* 0x084ff00000041888 */
[C---:B---3--:R-:W-:Y:S08]  /*eaf0*/  HMMA.16816.F32.BF16 R180, R16.reuse, R32, R204 ;  /* 0x0000002010b4723c */ /* 0x048ff000000418cc */
[C---:B------:R-:W-:Y:S08]  /*eb00*/  HMMA.16816.F32.BF16 R192, R16.reuse, R34, R192 ;  /* 0x0000002210c0723c */ /* 0x040ff000000418c0 */
[C---:B------:R-:W-:Y:S08]  /*eb10*/  HMMA.16816.F32.BF16 R188, R16.reuse, R28, R200 ;  /* 0x0000001c10bc723c */ /* 0x040ff000000418c8 */
[----:B------:R-:W-:Y:S08]  /*eb20*/  HMMA.16816.F32.BF16 R172, R16, R30, R172 ;  /* 0x0000001e10ac723c */ /* 0x000ff000000418ac */
[C---:B------:R-:W-:Y:S08]  /*eb30*/  HMMA.16816.F32.BF16 R176, R12.reuse, R34, R196 ;  /* 0x000000220cb0723c */ /* 0x040ff000000418c4 */
[C---:B------:R-:W-:Y:S08]  /*eb40*/  HMMA.16816.F32.BF16 R32, R12.reuse, R28, R184 ;  /* 0x0000001c0c20723c */ /* 0x040ff000000418b8 */
[----:B------:R-:W-:Y:S08]  /*eb50*/  HMMA.16816.F32.BF16 R28, R12, R30, R132 ;  /* 0x0000001e0c1c723c */ /* 0x000ff00000041884 */
[-C--:B-1----:R-:W-:Y:S08]  /*eb60*/  HMMA.16816.F32.BF16 R12, R8, R20.reuse, R136 ;  /* 0x00000014080c723c */ /* 0x082ff00000041888 */
[C---:B----4-:R-:W-:Y:S08]  /*eb70*/  HMMA.16816.F32.BF16 R16, R4.reuse, R20, R180 ;  /* 0x000000140410723c */ /* 0x050ff000000418b4 */
[C---:B------:R-:W-:Y:S08]  /*eb80*/  HMMA.16816.F32.BF16 R192, R4.reuse, R22, R192 ;  /* 0x0000001604c0723c */ /* 0x040ff000000418c0 */
[C---:B-----5:R-:W-:Y:S08]  /*eb90*/  HMMA.16816.F32.BF16 R188, R4.reuse, R24, R188 ;  /* 0x0000001804bc723c */ /* 0x060ff000000418bc */
[----:B------:R-:W-:Y:S01]  /*eba0*/  HMMA.16816.F32.BF16 R180, R4, R26, R172 ;  /* 0x0000001a04b4723c */ /* 0x000fe200000418ac */
[----:B------:R-:W-:-:S02]  /*ebb0*/  VIADD R5, R0, 0xffffff60 ;  /* 0xffffff6000057836 */ /* 0x000fc40000000000 */
[C---:B------:R-:W-:Y:S01]  /*ebc0*/  VIADD R4, R227.reuse, 0x48 ;  /* 0x00000048e3047836 */ /* 0x040fe20000000000 */
[----:B------:R-:W-:Y:S02]  /*ebd0*/  BAR.SYNC.DEFER_BLOCKING 0x0 ;  /* 0x0000000000007b1d */ /* 0x000fe40000010000 */
[-C--:B------:R-:W-:Y:S02]  /*ebe0*/  ISETP.GT.AND P3, PT, R2, R5.reuse, PT ;  /* 0x000000050200720c */ /* 0x080fe40003f64270 */
[-C--:B------:R-:W-:Y:S01]  /*ebf0*/  ISETP.GT.AND P5, PT, R227, R5.reuse, PT ;  /* 0x00000005e300720c */ /* 0x080fe20003fa4270 */
[----:B------:R-:W-:Y:S01]  /*ec00*/  HMMA.16816.F32.BF16 R136, R8, R24, R32 ;  /* 0x000000180888723c */ /* 0x000fe20000041820 */
[----:B------:R-:W-:Y:S01]  /*ec10*/  FSEL R33, R14, -INF , !P3 ;  /* 0xff8000000e217808 */ /* 0x000fe20005800000 */
[----:B------:R-:W-:Y:S01]  /*ec20*/  VIADD R7, R0, 0xffffff61 ;  /* 0xffffff6100077836 */ /* 0x000fe20000000000 */
[----:B------:R-:W-:Y:S02]  /*ec30*/  FSEL R6, R12, -INF , !P5 ;  /* 0xff8000000c067808 */ /* 0x000fe40006800000 */
[----:B------:R-:W-:-:S02]  /*ec40*/  ISETP.GT.AND P3, PT, R4, R5, PT ;  /* 0x000000050400720c */ /* 0x000fc40003f64270 */
[----:B------:R-:W-:Y:S02]  /*ec50*/  ISETP.GT.AND P5, PT, R3, R5, PT ;  /* 0x000000050300720c */ /* 0x000fe40003fa4270 */
[----:B------:R-:W-:Y:S02]  /*ec60*/  FSEL R32, R18, -INF , !P3 ;  /* 0xff80000012207808 */ /* 0x000fe40005800000 */
[----:B------:R-:W-:Y:S02]  /*ec70*/  FSEL R12, R16, -INF , !P5 ;  /* 0xff800000100c7808 */ /* 0x000fe40006800000 */
[----:B------:R-:W-:Y:S02]  /*ec80*/  ISETP.GE.AND P3, PT, R5, R230, PT ;  /* 0x000000e60500720c */ /* 0x000fe40003f66270 */
[----:B------:R-:W-:Y:S01]  /*ec90*/  ISETP.GT.AND P0, PT, R2, R7, PT ;  /* 0x000000070200720c */ /* 0x000fe20003f04270 */
[----:B------:R-:W-:Y:S01]  /*eca0*/  HMMA.16816.F32.BF16 R176, R8, R22, R176 ;  /* 0x0000001608b0723c */ /* 0x000fe200000418b0 */
[----:B------:R-:W-:-:S02]  /*ecb0*/  FSEL R22, R12, -INF , !P3 ;  /* 0xff8000000c167808 */ /* 0x000fc40005800000 */
[----:B------:R-:W-:Y:S02]  /*ecc0*/  FSEL R35, R15, -INF , !P0 ;  /* 0xff8000000f237808 */ /* 0x000fe40004000000 */
[----:B------:R-:W-:Y:S02]  /*ecd0*/  ISETP.GT.U32.AND P3, PT, R217, R224, PT ;  /* 0x000000e0d900720c */ /* 0x000fe40003f64070 */
[C---:B------:R-:W-:Y:S02]  /*ece0*/  ISETP.GE.AND P0, PT, R5.reuse, R228, PT ;  /* 0x000000e40500720c */ /* 0x040fe40003f06270 */
[----:B------:R-:W-:Y:S02]  /*ecf0*/  ISETP.GE.AND P5, PT, R5, R229, PT ;  /* 0x000000e50500720c */ /* 0x000fe40003fa6270 */
[----:B------:R-:W-:Y:S02]  /*ed00*/  FSEL R132, R6, -INF , !P0 ;  /* 0xff80000006847808 */ /* 0x000fe40004000000 */
[----:B------:R-:W-:-:S02]  /*ed10*/  ISETP.GT.AND P6, PT, R227, R7, PT ;  /* 0x00000007e300720c */ /* 0x000fc40003fc4270 */
[----:B------:R-:W-:Y:S02]  /*ed20*/  P2R R24, PR, RZ, 0x20 ;  /* 0x00000020ff187803 */ /* 0x000fe40000000000 */
[-C--:B------:R-:W-:Y:S02]  /*ed30*/  ISETP.GT.AND P0, PT, R4, R7.reuse, PT ;  /* 0x000000070400720c */ /* 0x080fe40003f04270 */
[----:B------:R-:W-:Y:S01]  /*ed40*/  ISETP.GT.AND P5, PT, R3, R7, PT ;  /* 0x000000070300720c */ /* 0x000fe20003fa4270 */
[----:B------:R-:W-:Y:S01]  /*ed50*/  HMMA.16816.F32.BF16 R172, R8, R26, R28 ;  /* 0x0000001a08ac723c */ /* 0x000fe2000004181c */
[----:B------:R-:W-:Y:S01]  /*ed60*/  FSEL R34, R13, -INF , !P6 ;  /* 0xff8000000d227808 */ /* 0x000fe20007000000 */
[----:B------:R-:W-:Y:S01]  /*ed70*/  VIADD R8, R0, 0xffffff68 ;  /* 0xffffff6800087836 */ /* 0x000fe20000000000 */
[----:B------:R-:W-:Y:S02]  /*ed80*/  FSEL R29, R19, -INF , !P0 ;  /* 0xff800000131d7808 */ /* 0x000fe40004000000 */
[----:B------:R-:W-:-:S02]  /*ed90*/  FSEL R13, R17, -INF , !P5 ;  /* 0xff800000110d7808 */ /* 0x000fc40006800000 */
[----:B------:R-:W-:Y:S01]  /*eda0*/  ISETP.GE.AND P0, PT, R7, R230, PT ;  /* 0x000000e60700720c */ /* 0x000fe20003f06270 */
[C---:B------:R-:W-:Y:S01]  /*edb0*/  VIADD R6, R0.reuse, 0xffffff69 ;  /* 0xffffff6900067836 */ /* 0x040fe20000000000 */
[----:B------:R-:W-:Y:S01]  /*edc0*/  ISETP.GE.AND P5, PT, R5, R231, PT ;  /* 0x000000e70500720c */ /* 0x000fe20003fa6270 */
[C---:B------:R-:W-:Y:S01]  /*edd0*/  VIADD R5, R0.reuse, 0xffffff70 ;  /* 0xffffff7000057836 */ /* 0x040fe20000000000 */
[----:B------:R-:W-:Y:S01]  /*ede0*/  FSEL R23, R13, -INF , !P0 ;  /* 0xff8000000d177808 */ /* 0x000fe20004000000 */
[----:B------:R-:W-:Y:S01]  /*edf0*/  VIADD R9, R0, 0xffffff71 ;  /* 0xffffff7100097836 */ /* 0x000fe20000000000 */
[----:B------:R-:W-:Y:S01]  /*ee00*/  ISETP.GT.AND P6, PT, R2, R8, PT ;  /* 0x000000080200720c */ /* 0x000fe20003fc4270 */
[C---:B------:R-:W-:Y:S02]  /*ee10*/  VIADD R10, R0.reuse, 0xffffff78 ;  /* 0xffffff78000a7836 */ /* 0x040fe40000000000 */
[----:B------:R-:W-:Y:S01]  /*ee20*/  VIADD R0, R0, 0xffffff79 ;  /* 0xffffff7900007836 */ /* 0x000fe20000000000 */
[----:B------:R-:W-:Y:S09]  /*ee30*/  @!P3 BRA `(.L_x_1398) ;  /* 0x0000000000a4b947 */ /* 0x000ff20003800000 */
[----:B------:R-:W-:-:S04]  /*ee40*/  VIADD R14, R250, 0xfffffffa ;  /* 0xfffffffafa0e7836 */ /* 0x000fc80000000000 */
[C---:B------:R-:W-:Y:S02]  /*ee50*/  IMAD R11, R14.reuse, UR4, RZ ;  /* 0x000000040e0b7c24 */ /* 0x040fe4000f8e02ff */
[----:B------:R-:W-:-:S04]  /*ee60*/  IMAD.WIDE.U32 R12, R14, UR11, RZ ;  /* 0x0000000b0e0c7c25 */ /* 0x000fc8000f8e00ff */
[----:B------:R-:W-:Y:S01]  /*ee70*/  IMAD.IADD R13, R13, 0x1, R11 ;  /* 0x000000010d0d7824 */ /* 0x000fe200078e020b */
[----:B------:R-:W-:-:S04]  /*ee80*/  @!P2 LEA R20, P0, R12, R252, 0x1 ;  /* 0x000000fc0c14a211 */ /* 0x000fc800078008ff */
[C---:B------:R-:W-:Y:S02]  /*ee90*/  @!P2 LEA.HI.X R21, R12.reuse, R251, R13, 0x1, P0 ;  /* 0x000000fb0c15a211 */ /* 0x040fe400000f0c0d */
[----:B------:R-:W-:-:S03]  /*eea0*/  @!P1 LEA R18, P0, R12, R252, 0x1 ;  /* 0x000000fc0c129211 */ /* 0x000fc600078008ff */
[----:B------:R-:W-:Y:S01]  /*eeb0*/  @!PT LDS RZ, [RZ] ;  /* 0x00000000fffff984 */ /* 0x000fe20000000800 */
[----:B------:R-:W-:Y:S01]  /*eec0*/  @!PT LDS RZ, [RZ] ;  /* 0x00000000fffff984 */ /* 0x000fe20000000800 */
[----:B------:R-:W-:Y:S01]  /*eed0*/  @!PT LDS RZ, [RZ] ;  /* 0x00000000fffff984 */ /* 0x000fe20000000800 */
[----:B------:R1:W-:Y:S01]  /*eee0*/  @!P2 LDGSTS.E.BYPASS.LTC128B.128 [R226+0x8000], desc[UR18][R20.64] ;  /* 0x0800000014e2afae */ /* 0x0003e2000b981a12 */
[-C--:B------:R-:W-:Y:S01]  /*eef0*/  @!P1 LEA.HI.X R19, R12, R251.reuse, R13, 0x1, P0 ;  /* 0x000000fb0c139211 */ /* 0x080fe200000f0c0d */
[----:B------:R-:W-:Y:S01]  /*ef00*/  IMAD.U32 R13, RZ, RZ, UR14 ;  /* 0x0000000eff0d7e24 */ /* 0x000fe2000f8e00ff */
[----:B------:R-:W-:Y:S01]  /*ef10*/  MOV R12, UR15 ;  /* 0x0000000f000c7c02 */ /* 0x000fe20008000f00 */
[----:B------:R1:W-:Y:S04]  /*ef20*/  @P2 STS.128 [R226+0x8000], RZ ;  /* 0x008000ffe2002388 */ /* 0x0003e80000000c00 */
[----:B------:R-:W-:Y:S01]  /*ef30*/  @!P2 IMAD.WIDE.U32 R12, R14, UR11, R12 ;  /* 0x0000000b0e0cac25 */ /* 0x000fe2000f8e000c */
[----:B------:R-:W-:Y:S01]  /*ef40*/  @!PT LDS RZ, [RZ] ;  /* 0x00000000fffff984 */ /* 0x000fe20000000800 */
[----:B------:R-:W-:Y:S01]  /*ef50*/  @!PT LDS RZ, [RZ] ;  /* 0x00000000fffff984 */ /* 0x000fe20000000800 */
[----:B------:R-:W-:Y:S01]  /*ef60*/  @!PT LDS RZ, [RZ] ;  /* 0x00000000fffff984 */ /* 0x000fe20000000800 */
[----:B------:R1:W-:Y:S03]  /*ef70*/  @!P1 LDGSTS.E.BYPASS.LTC128B.128 [R226+0x9000], desc[UR18][R18.64+0x80] ;  /* 0x0900008012e29fae */ /* 0x0003e6000b981a12 */
[----:B------:R-:W-:Y:S01]  /*ef80*/  @!P2 IMAD.IADD R13, R11, 0x1, R13 ;  /* 0x000000010b0da824 */ /* 0x000fe200078e020d */
[C---:B------:R-:W-:Y:S01]  /*ef90*/  @!P2 LEA R16, P0, R12.reuse, R252, 0x1 ;  /* 0x000000fc0c10a211 */ /* 0x040fe200078008ff */
[----:B------:R1:W-:Y:S03]  /*efa0*/  @P1 STS.128 [R226+0x9000], RZ ;  /* 0x009000ffe2001388 */ /* 0x0003e60000000c00 */
[----:B------:R-:W-:Y:S01]  /*efb0*/  @!P2 LEA.HI.X R17, R12, R251, R13, 0x1, P0 ;  /* 0x000000fb0c11a211 */ /* 0x000fe200000f0c0d */
[----:B------:R-:W-:Y:S01]  /*efc0*/  IMAD.U32 R13, RZ, RZ, UR14 ;  /* 0x0000000eff0d7e24 */ /* 0x000fe2000f8e00ff */
[----:B------:R-:W-:-:S03]  /*efd0*/  MOV R12, UR15 ;  /* 0x0000000f000c7c02 */ /* 0x000fc60008000f00 */
[----:B------:R-:W-:Y:S01]  /*efe0*/  @!PT LDS RZ, [RZ] ;  /* 0x00000000fffff984 */ /* 0x000fe20000000800 */
[----:B------:R-:W-:Y:S01]  /*eff0*/  @!PT LDS RZ, [RZ] ;  /* 0x00000000fffff984 */ /* 0x000fe20000000800 */
[----:B------:R-:W-:Y:S01]  /*f000*/  @!PT LDS RZ, [RZ] ;  /* 0x00000000fffff984 */ /* 0x000fe20000000800 */
[----:B------:R1:W-:Y:S02]  /*f010*/  @!P2 LDGSTS.E.BYPASS.LTC128B.128 [R226+0x8800], desc[UR18][R16.64] ;  /* 0x0880000010e2afae */ /* 0x0003e4000b981a12 */
[----:B------:R-:W-:Y:S02]  /*f020*/  @!P1 IMAD.WIDE.U32 R12, R14, UR11, R12 ;  /* 0x0000000b0e0c9c25 */ /* 0x000fe4000f8e000c */
[----:B------:R1:W-:Y:S03]  /*f030*/  @P2 STS.128 [R226+0x8800], RZ ;  /* 0x008800ffe2002388 */ /* 0x0003e60000000c00 */
[----:B------:R-:W-:Y:S02]  /*f040*/  @!P1 IADD3 R11, PT, PT, R11, R13, RZ ;  /* 0x0000000d0b0b9210 */ /* 0x000fe40007ffe0ff */
        /* <DEDUP_REMOVED lines=8> */
.L_x_1398:
[C---:B------:R-:W-:Y:S02]  /*f0d0*/  ISETP.GT.AND P1, PT, R2.reuse, R6, PT ;  /* 0x000000060200720c */ /* 0x040fe40003f24270 */
[C---:B------:R-:W-:Y:S02]  /*f0e0*/  ISETP.GT.AND P0, PT, R3.reuse, R8, PT ;  /* 0x000000080300720c */ /* 0x040fe40003f04270 */
[----:B------:R-:W-:Y:S02]  /*f0f0*/  ISETP.GT.AND P2, PT, R3, R6, PT ;  /* 0x000000060300720c */ /* 0x000fe40003f44270 */
[----:B------:R-:W-:Y:S02]  /*f100*/  FSEL R26, R179, -INF , !P1 ;  /* 0xff800000b31a7808 */ /* 0x000fe40004800000 */
[----:B------:R-:W-:Y:S02]  /*f110*/  ISETP.GT.AND P1, PT, R2, R5, PT ;  /* 0x000000050200720c */ /* 0x000fe40003f24270 */
[----:B------:R-:W-:-:S02]  /*f120*/  FSEL R11, R192, -INF , !P0 ;  /* 0xff800000c00b7808 */ /* 0x000fc40004000000 */
[----:B-1----:R-:W-:Y:S02]  /*f130*/  FSEL R14, R193, -INF , !P2 ;  /* 0xff800000c10e7808 */ /* 0x002fe40005000000 */
[----:B------:R-:W-:Y:S02]  /*f140*/  ISETP.GT.AND P0, PT, R2, R9, PT ;  /* 0x000000090200720c */ /* 0x000fe40003f04270 */
[C---:B------:R-:W-:Y:S02]  /*f150*/  ISETP.GT.AND P2, PT, R3.reuse, R5, PT ;  /* 0x000000050300720c */ /* 0x040fe40003f44270 */
[----:B------:R-:W-:Y:S02]  /*f160*/  FSEL R27, R138, -INF , !P1 ;  /* 0xff8000008a1b7808 */ /* 0x000fe40004800000 */
[----:B------:R-:W-:Y:S02]  /*f170*/  ISETP.GT.AND P1, PT, R3, R9, PT ;  /* 0x000000090300720c */ /* 0x000fe40003f24270 */
[----:B------:R-:W-:-:S02]  /*f180*/  FSEL R28, R139, -INF , !P0 ;  /* 0xff8000008b1c7808 */ /* 0x000fc40004000000 */
[----:B------:R-:W-:Y:S02]  /*f190*/  FSEL R17, R188, -INF , !P2 ;  /* 0xff800000bc117808 */ /* 0x000fe40005000000 */
[C---:B------:R-:W-:Y:S02]  /*f1a0*/  ISETP.GT.AND P0, PT, R3.reuse, R10, PT ;  /* 0x0000000a0300720c */ /* 0x040fe40003f04270 */
[----:B------:R-:W-:Y:S02]  /*f1b0*/  ISETP.GT.AND P2, PT, R3, R0, PT ;  /* 0x000000000300720c */ /* 0x000fe40003f44270 */
[----:B------:R-:W-:Y:S02]  /*f1c0*/  FSEL R13, R189, -INF , !P1 ;  /* 0xff800000bd0d7808 */ /* 0x000fe40004800000 */
[----:B------:R-:W-:Y:S02]  /*f1d0*/  ISETP.GE.AND P1, PT, R8, R230, PT ;  /* 0x000000e60800720c */ /* 0x000fe40003f26270 */
[----:B------:R-:W-:-:S02]  /*f1e0*/  FSEL R16, R180, -INF , !P0 ;  /* 0xff800000b4107808 */ /* 0x000fc40004000000 */
[----:B------:R-:W-:Y:S02]  /*f1f0*/  FSEL R15, R181, -INF , !P2 ;  /* 0xff800000b50f7808 */ /* 0x000fe40005000000 */
[----:B------:R-:W-:Y:S02]  /*f200*/  ISETP.GT.AND P0, PT, R4, R8, PT ;  /* 0x000000080400720c */ /* 0x000fe40003f04270 */
[-C--:B------:R-:W-:Y:S02]  /*f210*/  ISETP.GE.AND P2, PT, R6, R230.reuse, PT ;  /* 0x000000e60600720c */ /* 0x080fe40003f46270 */
[----:B------:R-:W-:Y:S02]  /*f220*/  FSEL R12, R11, -INF , !P1 ;  /* 0xff8000000b0c7808 */ /* 0x000fe40004800000 */
[----:B------:R-:W-:Y:S02]  /*f230*/  ISETP.GE.AND P1, PT, R5, R230, PT ;  /* 0x000000e60500720c */ /* 0x000fe40003f26270 */
[----:B------:R-:W-:-:S02]  /*f240*/  FSEL R18, R194, -INF , !P0 ;  /* 0xff800000c2127808 */ /* 0x000fc40004000000 */
[----:B------:R-:W-:Y:S02]  /*f250*/  FSEL R14, R14, -INF , !P2 ;  /* 0xff8000000e0e7808 */ /* 0x000fe40005000000 */
[-C--:B------:R-:W-:Y:S02]  /*f260*/  ISETP.GE.AND P0, PT, R9, R230.reuse, PT ;  /* 0x000000e60900720c */ /* 0x080fe40003f06270 */
[----:B------:R-:W-:Y:S02]  /*f270*/  ISETP.GE.AND P2, PT, R10, R230, PT ;  /* 0x000000e60a00720c */ /* 0x000fe40003f46270 */
[----:B------:R-:W-:Y:S02]  /*f280*/  FMNMX3.FTZ R3, R209, R22, R23, !PT ;  /* 0x00000016d1037276 */ /* 0x000fe40007810017 */
[----:B------:R-:W-:Y:S02]  /*f290*/  FSEL R181, R17, -INF , !P1 ;  /* 0xff80000011b57808 */ /* 0x000fe40004800000 */
[----:B------:R-:W-:-:S02]  /*f2a0*/  ISETP.GE.AND P1, PT, R0, R230, PT ;  /* 0x000000e60000720c */ /* 0x000fc40003f26270 */
[----:B------:R-:W-:Y:S02]  /*f2b0*/  FSEL R184, R13, -INF , !P0 ;  /* 0xff8000000db87808 */ /* 0x000fe40004000000 */
[----:B------:R-:W-:Y:S02]  /*f2c0*/  FMNMX3.FTZ R3, R3, R12, R14, !PT ;  /* 0x0000000c03037276 */ /* 0x000fe4000781000e */
[----:B------:R-:W-:Y:S02]  /*f2d0*/  FSEL R186, R16, -INF , !P2 ;  /* 0xff80000010ba7808 */ /* 0x000fe40005000000 */
[----:B------:R-:W-:Y:S02]  /*f2e0*/  ISETP.GT.AND P2, PT, R4, R6, PT ;  /* 0x000000060400720c */ /* 0x000fe40003f44270 */
[----:B------:R-:W-:Y:S02]  /*f2f0*/  FSEL R25, R178, -INF , !P6 ;  /* 0xff800000b2197808 */ /* 0x000fe40007000000 */
[----:B------:R-:W-:-:S02]  /*f300*/  ISETP.NE.AND P6, PT, R24, RZ, PT ;  /* 0x000000ff1800720c */ /* 0x000fc40003fc5270 */
[----:B------:R-:W-:Y:S02]  /*f310*/  FSEL R188, R15, -INF , !P1 ;  /* 0xff8000000fbc7808 */ /* 0x000fe40004800000 */
[----:B------:R-:W-:Y:S02]  /*f320*/  FMNMX3.FTZ R3, R3, R181, R184, !PT ;  /* 0x000000b503037276 */ /* 0x000fe400078100b8 */
[----:B------:R-:W-:Y:S02]  /*f330*/  FSEL R15, R195, -INF , !P2 ;  /* 0xff800000c30f7808 */ /* 0x000fe40005000000 */
[----:B------:R-:W-:Y:S02]  /*f340*/  FSEL R11, R32, -INF , !P5 ;  /* 0xff800000200b7808 */ /* 0x000fe40006800000 */
[----:B------:R-:W-:Y:S02]  /*f350*/  ISETP.GE.AND P2, PT, R8, R231, PT ;  /* 0x000000e70800720c */ /* 0x000fe40003f46270 */
[----:B------:R-:W-:-:S02]  /*f360*/  FSEL R20, R33, -INF , !P6 ;  /* 0xff80000021147808 */ /* 0x000fc40007000000 */
[-C--:B------:R-:W-:Y:S02]  /*f370*/  ISETP.GE.AND P5, PT, R6, R231.reuse, PT ;  /* 0x000000e70600720c */ /* 0x080fe40003fa6270 */
[----:B------:R-:W-:Y:S02]  /*f380*/  FMNMX3.FTZ R3, R3, R186, R188, !PT ;  /* 0x000000ba03037276 */ /* 0x000fe400078100bc */
[C---:B------:R-:W-:Y:S02]  /*f390*/  ISETP.GE.AND P6, PT, R7.reuse, R231, PT ;  /* 0x000000e70700720c */ /* 0x040fe40003fc6270 */
[----:B------:R-:W-:Y:S01]  /*f3a0*/  FSEL R13, R18, -INF , !P2 ;  /* 0xff800000120d7808 */ /* 0x000fe20005000000 */
[----:B------:R-:W1:Y:S01]  /*f3b0*/  SHFL.BFLY PT, R19, R3, 0x2, 0x1f ;  /* 0x0c401f0003137f89 */ /* 0x000e6200000e0000 */
[C---:B------:R-:W-:Y:S02]  /*f3c0*/  ISETP.GE.AND P0, PT, R7.reuse, R228, PT ;  /* 0x000000e40700720c */ /* 0x040fe40003f06270 */
[----:B------:R-:W-:-:S02]  /*f3d0*/  ISETP.GE.AND P1, PT, R7, R229, PT ;  /* 0x000000e50700720c */ /* 0x000fc40003f26270 */
[C---:B------:R-:W-:Y:S02]  /*f3e0*/  ISETP.GT.AND P2, PT, R4.reuse, R5, PT ;  /* 0x000000050400720c */ /* 0x040fe40003f44270 */
        /* <DEDUP_REMOVED lines=8> */
[-C--:B------:R-:W-:Y:S02]  /*f470*/  ISETP.GE.AND P5, PT, R9, R231.reuse, PT ;  /* 0x000000e70900720c */ /* 0x080fe40003fa6270 */
[----:B------:R-:W-:Y:S02]  /*f480*/  FSEL R18, R183, -INF , !P2 ;  /* 0xff800000b7127808 */ /* 0x000fe40005000000 */
[----:B------:R-:W-:-:S02]  /*f490*/  ISETP.GE.AND P2, PT, R10, R231, PT ;  /* 0x000000e70a00720c */ /* 0x000fc40003f46270 */
[----:B------:R-:W-:Y:S02]  /*f4a0*/  FSEL R189, R4, -INF , !P5 ;  /* 0xff80000004bd7808 */ /* 0x000fe40006800000 */
[----:B------:R-:W-:Y:S02]  /*f4b0*/  ISETP.GE.AND P6, PT, R5, R231, PT ;  /* 0x000000e70500720c */ /* 0x000fe40003fc6270 */
[----:B------:R-:W-:Y:S02]  /*f4c0*/  FMNMX3.FTZ R4, R208, R11, R7, !PT ;  /* 0x0000000bd0047276 */ /* 0x000fe40007810007 */
[----:B------:R-:W-:Y:S02]  /*f4d0*/  FSEL R191, R16, -INF , !P2 ;  /* 0xff80000010bf7808 */ /* 0x000fe40005000000 */
[----:B------:R-:W-:Y:S02]  /*f4e0*/  FSEL R183, R17, -INF , !P6 ;  /* 0xff80000011b77808 */ /* 0x000fe40007000000 */
[----:B------:R-:W-:-:S02]  /*f4f0*/  ISETP.GE.AND P2, PT, R0, R231, PT ;  /* 0x000000e70000720c */ /* 0x000fc40003f46270 */
[----:B------:R-:W-:Y:S02]  /*f500*/  FMNMX3.FTZ R4, R4, R13, R15, !PT ;  /* 0x0000000d04047276 */ /* 0x000fe4000781000f */
[C---:B------:R-:W-:Y:S02]  /*f510*/  ISETP.GT.AND P5, PT, R2.reuse, R10, PT ;  /* 0x0000000a0200720c */ /* 0x040fe40003fa4270 */
[----:B------:R-:W-:Y:S02]  /*f520*/  ISETP.GT.AND P6, PT, R2, R0, PT ;  /* 0x000000000200720c */ /* 0x000fe40003fc4270 */
[----:B------:R-:W-:Y:S02]  /*f530*/  FSEL R190, R18, -INF , !P2 ;  /* 0xff80000012be7808 */ /* 0x000fe40005000000 */
[----:B------:R-:W-:Y:S02]  /*f540*/  FMNMX3.FTZ R2, R4, R183, R189, !PT ;  /* 0x000000b704027276 */ /* 0x000fe400078100bd */
[----:B-1----:R-:W-:-:S02]  /*f550*/  FMNMX.FTZ R3, R3, R19, !PT ;  /* 0x0000001303037209 */ /* 0x002fc40007810000 */
[----:B------:R-:W-:Y:S02]  /*f560*/  FMNMX3.FTZ R2, R2, R191, R190, !PT ;  /* 0x000000bf02027276 */ /* 0x000fe400078100be */
[----:B------:R-:W-:Y:S01]  /*f570*/  FSEL R16, R34, -INF , !P0 ;  /* 0xff80000022107808 */ /* 0x000fe20004000000 */
[----:B------:R-:W-:Y:S01]  /*f580*/  SHFL.BFLY PT, R19, R3, 0x1, 0x1f ;  /* 0x0c201f0003137f89 */ /* 0x000fe200000e0000 */
[----:B------:R-:W-:Y:S02]  /*f590*/  FSEL R24, R175, -INF , !P6 ;  /* 0xff800000af187808 */ /* 0x000fe40007000000 */
[C---:B------:R-:W-:Y:S01]  /*f5a0*/  ISETP.GT.AND P0, PT, R227.reuse, R8, PT ;  /* 0x00000008e300720c */ /* 0x040fe20003f04270 */
[----:B------:R-:W1:Y:S01]  /*f5b0*/  SHFL.BFLY PT, R18, R2, 0x2, 0x1f ;  /* 0x0c401f0002127f89 */ /* 0x000e6200000e0000 */
[----:B------:R-:W-:Y:S02]  /*f5c0*/  ISETP.GT.AND P6, PT, R227, R6, PT ;  /* 0x00000006e300720c */ /* 0x000fe40003fc4270 */
[----:B------:R-:W-:-:S02]  /*f5d0*/  FSEL R21, R174, -INF , !P5 ;  /* 0xff800000ae157808 */ /* 0x000fc40006800000 */
[CC--:B------:R-:W-:Y:S02]  /*f5e0*/  ISETP.GE.AND P2, PT, R8.reuse, R228.reuse, PT ;  /* 0x000000e40800720c */ /* 0x0c0fe40003f46270 */
[----:B------:R-:W-:Y:S02]  /*f5f0*/  ISETP.GE.AND P5, PT, R8, R229, PT ;  /* 0x000000e50800720c */ /* 0x000fe40003fa6270 */
[----:B------:R-:W-:Y:S02]  /*f600*/  FSEL R8, R35, -INF , !P1 ;  /* 0xff80000023087808 */ /* 0x000fe40004800000 */
[----:B------:R-:W-:Y:S01]  /*f610*/  FSEL R17, R176, -INF , !P0 ;  /* 0xff800000b0117808 */ /* 0x000fe20004000000 */
[----:B------:R-:W-:Y:S01]  /*f620*/  LDSM.16.MT88.4 R32, [R212+0xa000] ;  /* 0x00a00000d420783b */ /* 0x000fe20000004200 */
[----:B------:R-:W-:Y:S02]  /*f630*/  ISETP.GE.AND P1, PT, R6, R228, PT ;  /* 0x000000e40600720c */ /* 0x000fe40003f26270 */
[----:B------:R-:W-:-:S02]  /*f640*/  FSEL R4, R177, -INF , !P6 ;  /* 0xff800000b1047808 */ /* 0x000fc40007000000 */
[----:B------:R-:W-:Y:S02]  /*f650*/  FSEL R139, R25, -INF , !P5 ;  /* 0xff800000198b7808 */ /* 0x000fe40006800000 */
[----:B------:R-:W-:Y:S02]  /*f660*/  FSEL R17, R17, -INF , !P2 ;  /* 0xff80000011117808 */ /* 0x000fe40005000000 */
[----:B------:R-:W-:Y:S02]  /*f670*/  FSEL R25, R4, -INF , !P1 ;  /* 0xff80000004197808 */ /* 0x000fe40004800000 */
[C---:B------:R-:W-:Y:S02]  /*f680*/  ISETP.GT.AND P2, PT, R227.reuse, R5, PT ;  /* 0x00000005e300720c */ /* 0x040fe40003f44270 */
[----:B------:R-:W-:Y:S02]  /*f690*/  ISETP.GT.AND P1, PT, R227, R9, PT ;  /* 0x00000009e300720c */ /* 0x000fe40003f24270 */
[----:B------:R-:W-:-:S02]  /*f6a0*/  ISETP.GE.AND P6, PT, R5, R228, PT ;  /* 0x000000e40500720c */ /* 0x000fc40003fc6270 */
[-C--:B------:R-:W-:Y:S02]  /*f6b0*/  ISETP.GE.AND P5, PT, R5, R229.reuse, PT ;  /* 0x000000e50500720c */ /* 0x080fe40003fa6270 */
[----:B------:R-:W-:Y:S02]  /*f6c0*/  ISETP.GE.AND P0, PT, R6, R229, PT ;  /* 0x000000e50600720c */ /* 0x000fe40003f06270 */
[----:B------:R-:W-:Y:S02]  /*f6d0*/  FSEL R4, R136, -INF , !P2 ;  /* 0xff80000088047808 */ /* 0x000fe40005000000 */
[----:B------:R-:W-:Y:S02]  /*f6e0*/  FSEL R5, R137, -INF , !P1 ;  /* 0xff80000089057808 */ /* 0x000fe40004800000 */
[----:B------:R-:W-:Y:S02]  /*f6f0*/  ISETP.GT.AND P1, PT, R227, R10, PT ;  /* 0x0000000ae300720c */ /* 0x000fe40003f24270 */
[----:B-1----:R-:W-:-:S02]  /*f700*/  FMNMX.FTZ R2, R2, R18, !PT ;  /* 0x0000001202027209 */ /* 0x002fc40007810000 */
[----:B------:R-:W-:Y:S02]  /*f710*/  FSEL R133, R26, -INF , !P0 ;  /* 0xff8000001a857808 */ /* 0x000fe40004000000 */
[-C--:B------:R-:W-:Y:S01]  /*f720*/  ISETP.GE.AND P2, PT, R9, R228.reuse, PT ;  /* 0x000000e40900720c */ /* 0x080fe20003f46270 */
[----:B------:R-:W1:Y:S01]  /*f730*/  SHFL.BFLY PT, R137, R2, 0x1, 0x1f ;  /* 0x0c201f0002897f89 */ /* 0x000e6200000e0000 */
[----:B------:R-:W-:Y:S02]  /*f740*/  FSEL R249, R4, -INF , !P6 ;  /* 0xff80000004f97808 */ /* 0x000fe40007000000 */
[----:B------:R-:W-:Y:S02]  /*f750*/  FMNMX.FTZ R134, R3, R19, !PT ;  /* 0x0000001303867209 */ /* 0x000fe40007810000 */
[----:B------:R-:W-:Y:S02]  /*f760*/  ISETP.GE.AND P0, PT, R9, R229, PT ;  /* 0x000000e50900720c */ /* 0x000fe40003f06270 */
[----:B------:R-:W-:-:S02]  /*f770*/  ISETP.GE.AND P6, PT, R10, R228, PT ;  /* 0x000000e40a00720c */ /* 0x000fc40003fc6270 */
[----:B------:R-:W-:Y:S02]  /*f780*/  FSEL R3, R172, -INF , !P1 ;  /* 0xff800000ac037808 */ /* 0x000fe40004800000 */
[----:B------:R-:W-:Y:S02]  /*f790*/  FSEL R224, R5, -INF , !P2 ;  /* 0xff80000005e07808 */ /* 0x000fe40005000000 */
[----:B------:R-:W-:Y:S02]  /*f7a0*/  ISETP.GT.AND P2, PT, R227, R0, PT ;  /* 0x00000000e300720c */ /* 0x000fe40003f44270 */
[----:B------:R-:W-:Y:S02]  /*f7b0*/  FSEL R205, R28, -INF , !P0 ;  /* 0xff8000001ccd7808 */ /* 0x000fe40004000000 */
[----:B------:R-:W-:Y:S01]  /*f7c0*/  FSEL R225, R3, -INF , !P6 ;  /* 0xff80000003e17808 */ /* 0x000fe20007000000 */
[----:B------:R-:W-:Y:S01]  /*f7d0*/  LDSM.16.MT88.4 R28, [R212+0xb000] ;  /* 0x00b00000d41c783b */ /* 0x000fe20000004200 */
[----:B------:R-:W-:-:S02]  /*f7e0*/  ISETP.GE.AND P0, PT, R0, R228, PT ;  /* 0x000000e40000720c */ /* 0x000fc40003f06270 */
[----:B------:R-:W-:Y:S02]  /*f7f0*/  ISETP.GE.AND P6, PT, R0, R229, PT ;  /* 0x000000e50000720c */ /* 0x000fe40003fc6270 */
[----:B------:R-:W-:Y:S02]  /*f800*/  FMNMX3.FTZ R0, R211, R132, R16, !PT ;  /* 0x00000084d3007276 */ /* 0x000fe40007810010 */
[----:B------:R-:W-:Y:S02]  /*f810*/  FSEL R3, R173, -INF , !P2 ;  /* 0xff800000ad037808 */ /* 0x000fe40005000000 */
[----:B------:R-:W-:Y:S01]  /*f820*/  FMNMX3.FTZ R4, R210, R20, R8, !PT ;  /* 0x00000014d2047276 */ /* 0x000fe20007810008 */
[----:B------:R-:W-:Y:S01]  /*f830*/  LDSM.16.MT88.4 R172, [R220+0xa000] ;  /* 0x00a00000dcac783b */ /* 0x000fe20000004200 */
[----:B------:R-:W-:Y:S02]  /*f840*/  FMNMX3.FTZ R0, R0, R17, R25, !PT ;  /* 0x0000001100007276 */ /* 0x000fe40007810019 */
[----:B------:R-:W-:-:S02]  /*f850*/  FSEL R207, R27, -INF , !P5 ;  /* 0xff8000001bcf7808 */ /* 0x000fc40006800000 */
[----:B------:R-:W-:Y:S02]  /*f860*/  FSEL R248, R3, -INF , !P0 ;  /* 0xff80000003f87808 */ /* 0x000fe40004000000 */
[----:B------:R-:W-:Y:S01]  /*f870*/  ISETP.GE.AND P5, PT, R10, R229, PT ;  /* 0x000000e50a00720c */ /* 0x000fe20003fa6270 */
[----:B------:R-:W-:Y:S01]  /*f880*/  FMUL.FTZ R10, R134, UR7 ;  /* 0x00000007860a7c20 */ /* 0x000fe20008410000 */
[----:B------:R-:W-:Y:S02]  /*f890*/  FMNMX3.FTZ R3, R4, R139, R133, !PT ;  /* 0x0000008b04037276 */ /* 0x000fe40007810085 */
[----:B------:R-:W-:Y:S02]  /*f8a0*/  FMNMX3.FTZ R4, R0, R249, R224, !PT ;  /* 0x000000f900047276 */ /* 0x000fe400078100e0 */
[----:B------:R-:W-:Y:S02]  /*f8b0*/  FSEL R200, R21, -INF , !P5 ;  /* 0xff80000015c87808 */ /* 0x000fe40006800000 */
[----:B------:R-:W-:-:S02]  /*f8c0*/  FSEL R203, R24, -INF , !P6 ;  /* 0xff80000018cb7808 */ /* 0x000fc40007000000 */
[----:B------:R-:W-:Y:S02]  /*f8d0*/  FMNMX3.FTZ R3, R3, R207, R205, !PT ;  /* 0x000000cf03037276 */ /* 0x000fe400078100cd */
[----:B------:R-:W-:Y:S02]  /*f8e0*/  FMNMX3.FTZ R4, R4, R225, R248, !PT ;  /* 0x000000e104047276 */ /* 0x000fe400078100f8 */
[----:B------:R-:W-:Y:S02]  /*f8f0*/  FMNMX3.FTZ R3, R3, R200, R203, !PT ;  /* 0x000000c803037276 */ /* 0x000fe400078100cb */
[----:B-1----:R-:W-:Y:S01]  /*f900*/  FMNMX.FTZ R137, R2, R137, !PT ;  /* 0x0000008902897209 */ /* 0x002fe20007810000 */
[----:B------:R-:W1:Y:S01]  /*f910*/  SHFL.BFLY PT, R5, R4, 0x2, 0x1f ;  /* 0x0c401f0004057f89 */ /* 0x000e6200000e0000 */
[----:B------:R-:W-:Y:S02]  /*f920*/  FSETP.NEU.FTZ.AND P1, PT, R134, -INF , PT ;  /* 0xff8000008600780b */ /* 0x000fe40003f3d000 */
[C---:B------:R-:W-:Y:S01]  /*f930*/  FSETP.NEU.FTZ.AND P0, PT, R137.reuse, -INF , PT ;  /* 0xff8000008900780b */ /* 0x040fe20003f1d000 */
[----:B------:R-:W2:Y:S01]  /*f940*/  SHFL.BFLY PT, R2, R3, 0x2, 0x1f ;  /* 0x0c401f0003027f89 */ /* 0x000ea200000e0000 */
[----:B------:R-:W-:Y:S01]  /*f950*/  FMUL.FTZ R0, R137, UR7 ;  /* 0x0000000789007c20 */ /* 0x000fe20008410000 */
[----:B------:R-:W-:-:S02]  /*f960*/  FSEL R10, R10, RZ, P1 ;  /* 0x000000ff0a0a7208 */ /* 0x000fc40000800000 */
[----:B------:R-:W-:Y:S02]  /*f970*/  MOV R192, R233 ;  /* 0x000000e900c07202 */ /* 0x000fe40000000f00 */
[----:B------:R-:W-:Y:S01]  /*f980*/  FSEL R0, R0, RZ, P0 ;  /* 0x000000ff00007208 */ /* 0x000fe20000000000 */
[--C-:B------:R-:W-:Y:S01]  /*f990*/  FFMA.FTZ R14, R14, UR7, -R10.reuse ;  /* 0x000000070e0e7c23 */ /* 0x100fe2000801080a */
[--C-:B------:R-:W-:Y:S01]  /*f9a0*/  FFMA.FTZ R22, R22, UR7, -R10.reuse ;  /* 0x0000000716167c23 */ /* 0x100fe2000801080a */
[--C-:B------:R-:W-:Y:S01]  /*f9b0*/  FFMA.FTZ R23, R23, UR7, -R10.reuse ;  /* 0x0000000717177c23 */ /* 0x100fe2000801080a */
[----:B------:R-:W-:Y:S01]  /*f9c0*/  FFMA.FTZ R12, R12, UR7, -R10 ;  /* 0x000000070c0c7c23 */ /* 0x000fe2000801080a */
[--C-:B------:R-:W-:Y:S01]  /*f9d0*/  FFMA.FTZ R7, R7, UR7, -R0.reuse ;  /* 0x0000000707077c23 */ /* 0x100fe20008010800 */
[--C-:B------:R-:W-:Y:S01]  /*f9e0*/  FFMA.FTZ R11, R11, UR7, -R0.reuse ;  /* 0x000000070b0b7c23 */ /* 0x100fe20008010800 */
[----:B------:R-:W-:Y:S01]  /*f9f0*/  FFMA.FTZ R13, R13, UR7, -R0 ;  /* 0x000000070d0d7c23 */ /* 0x000fe20008010800 */
[----:B------:R3:W-:Y:S01]  /*fa00*/  MUFU.EX2 R206, R14 ;  /* 0x0000000e00ce7308 */ /* 0x0007e20000000800 */
[----:B------:R-:W-:-:S02]  /*fa10*/  MOV R193, R232 ;  /* 0x000000e800c17202 */ /* 0x000fc40000000f00 */
[----:B-1----:R-:W-:-:S05]  /*fa20*/  FMNMX.FTZ R5, R4, R5, !PT ;  /* 0x0000000504057209 */ /* 0x002fca0007810000 */
[----:B------:R1:W-:Y:S01]  /*fa30*/  MUFU.EX2 R199, R7 ;  /* 0x0000000700c77308 */ /* 0x0003e20000000800 */
[----:B--2---:R-:W-:Y:S01]  /*fa40*/  FMNMX.FTZ R4, R3, R2, !PT ;  /* 0x0000000203047209 */ /* 0x004fe20007810000 */
[----:B------:R-:W2:Y:S01]  /*fa50*/  SHFL.BFLY PT, R9, R5, 0x1, 0x1f ;  /* 0x0c201f0005097f89 */ /* 0x000ea200000e0000 */
[----:B------:R-:W-:Y:S01]  /*fa60*/  FFMA.FTZ R2, R15, UR7, -R0 ;  /* 0x000000070f027c23 */ /* 0x000fe20008010800 */
[----:B------:R-:W-:-:S04]  /*fa70*/  FSEL R3, R134, RZ, P1 ;  /* 0x000000ff86037208 */ /* 0x000fc80000800000 */
[----:B------:R4:W-:Y:S01]  /*fa80*/  MUFU.EX2 R196, R2 ;  /* 0x0000000200c47308 */ /* 0x0009e20000000800 */
[----:B---3--:R-:W-:Y:S01]  /*fa90*/  IADD3 R14, PT, PT, R212, 0xa040, RZ ;  /* 0x0000a040d40e7810 */ /* 0x008fe20007ffe0ff */
[----:B------:R-:W-:-:S04]  /*faa0*/  FADD.FTZ R3, R209, -R3 ;  /* 0x80000003d1037221 */ /* 0x000fc80000010000 */
[----:B------:R-:W-:Y:S02]  /*fab0*/  FMUL.FTZ R3, R3, UR7 ;  /* 0x0000000703037c20 */ /* 0x000fe40008410000 */
[----:B------:R-:W-:Y:S01]  /*fac0*/  MUFU.EX2 R201, R22 ;  /* 0x0000001600c97308 */ /* 0x000fe20000000800 */
[----:B-1----:R-:W1:Y:S07]  /*fad0*/  SHFL.BFLY PT, R7, R4, 0x1, 0x1f ;  /* 0x0c201f0004077f89 */ /* 0x002e6e00000e0000 */
[----:B------:R-:W3:Y:S01]  /*fae0*/  MUFU.EX2 R202, R23 ;  /* 0x0000001700ca7308 */ /* 0x000ee20000000800 */
[----:B----4-:R-:W-:-:S02]  /*faf0*/  FSEL R2, R137, RZ, P0 ;  /* 0x000000ff89027208 */ /* 0x010fc40000000000 */
[----:B--2---:R-:W-:-:S03]  /*fb00*/  FMNMX.FTZ R136, R5, R9, !PT ;  /* 0x0000000905887209 */ /* 0x004fc60007810000 */
[----:B------:R-:W-:Y:S01]  /*fb10*/  FADD.FTZ R6, R208, -R2 ;  /* 0x80000002d0067221 */ /* 0x000fe20000010000 */
[----:B------:R-:W-:Y:S01]  /*fb20*/  IADD3 R2, PT, PT, R212, 0xa000, RZ ;  /* 0x0000a000d4027810 */ /* 0x000fe20007ffe0ff */
[C---:B------:R-:W-:Y:S01]  /*fb30*/  FMUL.FTZ R9, R136.reuse, UR7 ;  /* 0x0000000788097c20 */ /* 0x040fe20008410000 */
[----:B------:R-:W-:Y:S01]  /*fb40*/  FSETP.NEU.FTZ.AND P1, PT, R136, -INF , PT ;  /* 0xff8000008800780b */ /* 0x000fe20003f3d000 */
[----:B------:R-:W-:Y:S01]  /*fb50*/  FMUL.FTZ R6, R6, UR7 ;  /* 0x0000000706067c20 */ /* 0x000fe20008410000 */
[----:B------:R-:W-:Y:S01]  /*fb60*/  @P4 IADD3 R14, PT, PT, R2, -0x40, RZ ;  /* 0xffffffc0020e4810 */ /* 0x000fe20007ffe0ff */
[----:B------:R2:W-:Y:S04]  /*fb70*/  MUFU.EX2 R204, R12 ;  /* 0x0000000c00cc7308 */ /* 0x0005e80000000800 */
[----:B------:R-:W-:Y:S01]  /*fb80*/  LDSM.16.MT88.4 R176, [R14] ;  /* 0x000000000eb0783b */ /* 0x000fe20000004200 */
[----:B-1----:R-:W-:-:S02]  /*fb90*/  FMNMX.FTZ R135, R4, R7, !PT ;  /* 0x0000000704877209 */ /* 0x002fc40007810000 */
[----:B---3--:R-:W-:Y:S01]  /*fba0*/  F2FP.BF16.F32.PACK_AB R4, R202, R201 ;  /* 0x000000c9ca04723e */ /* 0x008fe200000010ff */
[----:B------:R1:W3:Y:S01]  /*fbb0*/  MUFU.EX2 R198, R11 ;  /* 0x0000000b00c67308 */ /* 0x0002e20000000800 */
[----:B------:R-:W-:-:S07]  /*fbc0*/  FSETP.NEU.FTZ.AND P0, PT, R135, -INF , PT ;  /* 0xff8000008700780b */ /* 0x000fce0003f1d000 */
[----:B------:R-:W4:Y:S01]  /*fbd0*/  MUFU.EX2 R197, R13 ;  /* 0x0000000d00c57308 */ /* 0x000f220000000800 */
[----:B--2---:R-:W-:Y:S02]  /*fbe0*/  FSEL R12, R9, RZ, P1 ;  /* 0x000000ff090c7208 */ /* 0x004fe40000800000 */
[----:B------:R-:W-:-:S05]  /*fbf0*/  FSEL R9, R135, RZ, P0 ;  /* 0x000000ff87097208 */ /* 0x000fca0000000000 */
[----:B------:R-:W2:Y:S01]  /*fc00*/  MUFU.EX2 R3, R3 ;  /* 0x0000000300037308 */ /* 0x000ea20000000800 */
[----:B-1----:R-:W-:Y:S01]  /*fc10*/  FSEL R11, R136, RZ, P1 ;  /* 0x000000ff880b7208 */ /* 0x002fe20000800000 */
[----:B------:R-:W-:Y:S01]  /*fc20*/  FADD.FTZ R15, R210, -R9 ;  /* 0x80000009d20f7221 */ /* 0x000fe20000010000 */
[--C-:B------:R-:W-:Y:S01]  /*fc30*/  FFMA.FTZ R9, R132, UR7, -R12.reuse ;  /* 0x0000000784097c23 */ /* 0x100fe2000801080c */
[----:B---3--:R-:W-:Y:S02]  /*fc40*/  F2FP.BF16.F32.PACK_AB R5, R199, R198 ;  /* 0x000000c6c705723e */ /* 0x008fe400000010ff */
[----:B------:R-:W-:Y:S01]  /*fc50*/  FADD.FTZ R138, R211, -R11 ;  /* 0x8000000bd38a7221 */ /* 0x000fe20000010000 */
[----:B------:R-:W-:Y:S01]  /*fc60*/  FMUL.FTZ R11, R135, UR7 ;  /* 0x00000007870b7c20 */ /* 0x000fe20008410000 */
[----:B------:R1:W3:Y:S01]  /*fc70*/  MUFU.EX2 R2, R6 ;  /* 0x0000000600027308 */ /* 0x0002e20000000800 */
[----:B----4-:R-:W-:Y:S01]  /*fc80*/  F2FP.BF16.F32.PACK_AB R7, R196, R197 ;  /* 0x000000c5c407723e */ /* 0x010fe200000010ff */
[----:B------:R-:W-:-:S02]  /*fc90*/  FFMA.FTZ R13, R25, UR7, -R12 ;  /* 0x00000007190d7c23 */ /* 0x000fc4000801080c */
[----:B------:R-:W-:Y:S01]  /*fca0*/  FSEL R11, R11, RZ, P0 ;  /* 0x000000ff0b0b7208 */ /* 0x000fe20000000000 */
[----:B------:R-:W4:Y:S03]  /*fcb0*/  LDSM.16.MT88.4 R24, [R219+0xb000] ;  /* 0x00b00000db18783b */ /* 0x000f260000004200 */
[----:B------:R5:W4:Y:S01]  /*fcc0*/  MUFU.EX2 R236, R9 ;  /* 0x0000000900ec7308 */ /* 0x000b220000000800 */
[-C--:B--2---:R-:W-:Y:S01]  /*fcd0*/  FMUL.FTZ R144, R144, R3.reuse ;  /* 0x0000000390907220 */ /* 0x084fe20000410000 */
[-C--:B------:R-:W-:Y:S01]  /*fce0*/  FMUL.FTZ R145, R145, R3.reuse ;  /* 0x0000000391917220 */ /* 0x080fe20000410000 */
[--C-:B------:R-:W-:Y:S01]  /*fcf0*/  FFMA.FTZ R8, R8, UR7, -R11.reuse ;  /* 0x0000000708087c23 */ /* 0x100fe2000801080b */
[-C--:B------:R-:W-:Y:S01]  /*fd00*/  FMUL.FTZ R124, R124, R3.reuse ;  /* 0x000000037c7c7220 */ /* 0x080fe20000410000 */
[-C--:B------:R-:W-:Y:S01]  /*fd10*/  FMUL.FTZ R125, R125, R3.reuse ;  /* 0x000000037d7d7220 */ /* 0x080fe20000410000 */
[-C--:B------:R-:W-:Y:S01]  /*fd20*/  FMUL.FTZ R148, R148, R3.reuse ;  /* 0x0000000394947220 */ /* 0x080fe20000410000 */
[-C--:B------:R-:W-:Y:S01]  /*fd30*/  FMUL.FTZ R149, R149, R3.reuse ;  /* 0x0000000395957220 */ /* 0x080fe20000410000 */
[----:B------:R2:W-:Y:S01]  /*fd40*/  MUFU.EX2 R182, R13 ;  /* 0x0000000d00b67308 */ /* 0x0005e20000000800 */
[----:B-1----:R-:W-:Y:S01]  /*fd50*/  F2FP.BF16.F32.PACK_AB R6, R206, R204 ;  /* 0x000000ccce06723e */ /* 0x002fe200000010ff */
[-C--:B---3--:R-:W-:Y:S01]  /*fd60*/  FMUL.FTZ R146, R146, R2.reuse ;  /* 0x0000000292927220 */ /* 0x088fe20000410000 */
[-C--:B------:R-:W-:Y:S01]  /*fd70*/  FMUL.FTZ R147, R147, R2.reuse ;  /* 0x0000000293937220 */ /* 0x080fe20000410000 */
[-C--:B------:R-:W-:Y:S01]  /*fd80*/  FMUL.FTZ R126, R126, R2.reuse ;  /* 0x000000027e7e7220 */ /* 0x080fe20000410000 */
[-C--:B------:R-:W-:Y:S01]  /*fd90*/  FMUL.FTZ R127, R127, R2.reuse ;  /* 0x000000027f7f7220 */ /* 0x080fe20000410000 */
[-C--:B------:R-:W-:Y:S01]  /*fda0*/  FMUL.FTZ R150, R150, R2.reuse ;  /* 0x0000000296967220 */ /* 0x080fe20000410000 */
[-C--:B------:R-:W-:Y:S01]  /*fdb0*/  FMUL.FTZ R151, R151, R2.reuse ;  /* 0x0000000297977220 */ /* 0x080fe20000410000 */
[-C--:B------:R-:W-:Y:S01]  /*fdc0*/  FMUL.FTZ R160, R160, R3.reuse ;  /* 0x00000003a0a07220 */ /* 0x080fe20000410000 */
[--C-:B-----5:R-:W-:Y:S01]  /*fdd0*/  FFMA.FTZ R9, R16, UR7, -R12.reuse ;  /* 0x0000000710097c23 */ /* 0x120fe2000801080c */
[C---:B------:R-:W-:Y:S01]  /*fde0*/  HMMA.16816.F32.BF16 R244, R4.reuse, R32, R144 ;  /* 0x0000002004f4723c */ /* 0x040fe20000041890 */
[----:B------:R-:W1:Y:S01]  /*fdf0*/  LDSM.16.MT88.4 R144, [R219+0xa000] ;  /* 0x00a00000db90783b */ /* 0x000e620000004200 */
[-C--:B------:R-:W-:Y:S01]  /*fe00*/  FMUL.FTZ R161, R161, R3.reuse ;  /* 0x00000003a1a17220 */ /* 0x080fe20000410000 */
[----:B------:R3:W-:Y:S01]  /*fe10*/  MUFU.EX2 R187, R9 ;  /* 0x0000000900bb7308 */ /* 0x0007e20000000800 */
        /* <DEDUP_REMOVED lines=18> */
[----:B------:R-:W2:Y:S01]  /*ff40*/  LDSM.16.MT88.4 R16, [R220+0xb000] ;  /* 0x00b00000dc10783b */ /* 0x000ea20000004200 */
        /* <DEDUP_REMOVED lines=18> */
[--C-:B---3--:R-:W-:Y:S01]  /*10070*/  FFMA.FTZ R9, R20, UR7, -R11.reuse ;  /* 0x0000000714097c23 */ /* 0x108fe2000801080b */
[-C--:B------:R-:W-:Y:S01]  /*10080*/  FMUL.FTZ R93, R93, R3.reuse ;  /* 0x000000035d5d7220 */ /* 0x080fe20000410000 */
[----:B------:R-:W3:Y:S01]  /*10090*/  LDSM.16.MT88.4 R20, [R14+0x1000] ;  /* 0x001000000e14783b */ /* 0x000ee20000004200 */
        /* <DEDUP_REMOVED lines=17> */
[----:B----4-:R-:W-:Y:S01]  /*101b0*/  HMMA.16816.F32.BF16 R240, R4, R26, R124 ;  /* 0x0000001a04f0723c */ /* 0x010fe2000004187c */
[----:B-----5:R-:W-:Y:S01]  /*101c0*/  FFMA.FTZ R9, R139, UR7, -R11 ;  /* 0x000000078b097c23 */ /* 0x020fe2000801080b */
[----:B------:R-:W-:Y:S01]  /*101d0*/  MOV R124, R236 ;  /* 0x000000ec007c7202 */ /* 0x000fe20000000f00 */
[----:B------:R4:W-:Y:S01]  /*101e0*/  MUFU.EX2 R139, R8 ;  /* 0x00000008008b7308 */ /* 0x0009e20000000800 */
[----:B------:R-:W-:-:S02]  /*101f0*/  MOV R126, R235 ;  /* 0x000000eb007e7202 */ /* 0x000fc40000000f00 */
[----:B------:R-:W-:Y:S02]  /*10200*/  MOV R125, R234 ;  /* 0x000000ea007d7202 */ /* 0x000fe40000000f00 */
[C---:B------:R-:W-:Y:S01]  /*10210*/  HMMA.16816.F32.BF16 R148, R4.reuse, R34, R148 ;  /* 0x000000220494723c */ /* 0x040fe20000041894 */
[----:B------:R-:W-:Y:S02]  /*10220*/  MOV R127, R203 ;  /* 0x000000cb007f7202 */ /* 0x000fe40000000f00 */
[----:B------:R-:W-:Y:S05]  /*10230*/  MUFU.EX2 R138, R9 ;  /* 0x00000009008a7308 */ /* 0x000fea0000000800 */
[----:B------:R-:W-:Y:S03]  /*10240*/  HMMA.16816.F32.BF16 R160, R4, R172, R160 ;  /* 0x000000ac04a0723c */ /* 0x000fe600000418a0 */
[----:B------:R5:W1:Y:S01]  /*10250*/  MUFU.EX2 R9, R13 ;  /* 0x0000000d00097308 */ /* 0x000a620000000800 */
[----:B----4-:R-:W-:Y:S01]  /*10260*/  FMUL.FTZ R8, R15, UR7 ;  /* 0x000000070f087c20 */ /* 0x010fe20008410000 */
[----:B------:R-:W-:-:S03]  /*10270*/  MOV R15, R200 ;  /* 0x000000c8000f7202 */ /* 0x000fc60000000f00 */
[C---:B------:R-:W-:Y:S03]  /*10280*/  HMMA.16816.F32.BF16 R164, R4.reuse, R174, R164 ;  /* 0x000000ae04a4723c */ /* 0x040fe600000418a4 */
[----:B------:R-:W4:Y:S05]  /*10290*/  MUFU.EX2 R8, R8 ;  /* 0x0000000800087308 */ /* 0x000f2a0000000800 */
[C---:B------:R-:W-:Y:S01]  /*102a0*/  HMMA.16816.F32.BF16 R40, R4.reuse, R176, R40 ;  /* 0x000000b00428723c */ /* 0x040fe20000041828 */
[----:B-----5:R-:W-:Y:S01]  /*102b0*/  FFMA.FTZ R13, R133, UR7, -R11 ;  /* 0x00000007850d7c23 */ /* 0x020fe2000801080b */
[-C--:B-1----:R-:W-:Y:S01]  /*102c0*/  FMUL.FTZ R140, R140, R9.reuse ;  /* 0x000000098c8c7220 */ /* 0x082fe20000410000 */
[-C--:B------:R-:W-:Y:S01]  /*102d0*/  FMUL.FTZ R141, R141, R9.reuse ;  /* 0x000000098d8d7220 */ /* 0x080fe20000410000 */
[-C--:B------:R-:W-:Y:S01]  /*102e0*/  FMUL.FTZ R68, R68, R9.reuse ;  /* 0x0000000944447220 */ /* 0x080fe20000410000 */
[----:B------:R1:W5:Y:S03]  /*102f0*/  MUFU.EX2 R132, R13 ;  /* 0x0000000d00847308 */ /* 0x0003660000000800 */
        /* <DEDUP_REMOVED lines=17> */
[----:B-1----:R-:W-:Y:S01]  /*10410*/  FFMA.FTZ R13, R181, UR7, -R10 ;  /* 0x00000007b50d7c23 */ /* 0x002fe2000801080a */
        /* <DEDUP_REMOVED lines=38> */
[C---:B---3--:R-:W-:Y:S01]  /*10680*/  HMMA.16816.F32.BF16 R104, R4.reuse, R20, R104 ;  /* 0x000000140468723c */ /* 0x048fe20000041868 */
        /* <DEDUP_REMOVED lines=14> */
[----:B------:R-:W-:Y:S01]  /*10770*/  MOV R133, R202 ;  /* 0x000000ca00857202 */ /* 0x000fe20000000f00 */
[----:B------:R-:W-:Y:S01]  /*10780*/  HMMA.16816.F32.BF16 R120, R4, R24, R120 ;  /* 0x000000180478723c */ /* 0x000fe20000041878 */
[----:B------:R-:W-:-:S02]  /*10790*/  F2FP.BF16.F32.PACK_AB R4, R187, R124 ;  /* 0x0000007cbb04723e */ /* 0x000fc400000010ff */
[----:B------:R-:W-:Y:S02]  /*107a0*/  F2FP.BF16.F32.PACK_AB R5, R139, R180 ;  /* 0x000000b48b05723e */ /* 0x000fe400000010ff */
[----:B------:R-:W-:Y:S02]  /*107b0*/  F2FP.BF16.F32.PACK_AB R6, R182, R185 ;  /* 0x000000b9b606723e */ /* 0x000fe400000010ff */
[----:B-----5:R-:W-:Y:S02]  /*107c0*/  F2FP.BF16.F32.PACK_AB R7, R132, R138 ;  /* 0x0000008a8407723e */ /* 0x020fe400000010ff */
[----:B------:R-:W-:-:S05]  /*107d0*/  MOV R181, R201 ;  /* 0x000000c900b57202 */ /* 0x000fca0000000f00 */
[C---:B------:R-:W-:Y:S01]  /*107e0*/  HMMA.16816.F32.BF16 R140, R4.reuse, R32, R140 ;  /* 0x00000020048c723c */ /* 0x040fe2000004188c */
[----:B------:R1:W-:Y:S07]  /*107f0*/  MUFU.EX2 R33, R13 ;  /* 0x0000000d00217308 */ /* 0x0003ee0000000800 */
[C---:B------:R-:W-:Y:S08]  /*10800*/  HMMA.16816.F32.BF16 R68, R4.reuse, R28, R68 ;  /* 0x0000001c0444723c */ /* 0x040ff00000041844 */
[----:B------:R-:W-:Y:S01]  /*10810*/  HMMA.16816.F32.BF16 R100, R4, R20, R100 ;  /* 0x000000140464723c */ /* 0x000fe20000041864 */
[----:B-1----:R-:W-:Y:S01]  /*10820*/  FFMA.FTZ R13, R184, UR7, -R10 ;  /* 0x00000007b80d7c23 */ /* 0x002fe2000801080a */
[----:B------:R-:W-:-:S03]  /*10830*/  MOV R184, R193 ;  /* 0x000000c100b87202 */ /* 0x000fc60000000f00 */
[----:B------:R1:W2:Y:S03]  /*10840*/  MUFU.EX2 R32, R13 ;  /* 0x0000000d00207308 */ /* 0x0002a60000000800 */
[C---:B------:R-:W-:Y:S08]  /*10850*/  HMMA.16816.F32.BF16 R36, R4.reuse, R176, R36 ;  /* 0x000000b00424723c */ /* 0x040ff00000041824 */
[----:B------:R-:W-:Y:S01]  /*10860*/  HMMA.16816.F32.BF16 R208, R4, R178, R48 ;  /* 0x000000b204d0723c */ /* 0x000fe20000041830 */
[----:B------:R-:W-:Y:S01]  /*10870*/  LDSM.16.MT88.4 R48, [R14+0x800] ;  /* 0x000800000e30783b */ /* 0x000fe20000004200 */
[--C-:B-1----:R-:W-:Y:S01]  /*10880*/  FFMA.FTZ R13, R186, UR7, -R10.reuse ;  /* 0x00000007ba0d7c23 */ /* 0x102fe2000801080a */
[----:B------:R-:W-:-:S05]  /*10890*/  FFMA.FTZ R10, R188, UR7, -R10 ;  /* 0x00000007bc0a7c23 */ /* 0x000fca000801080a */
[----:B------:R-:W-:Y:S01]  /*108a0*/  HMMA.16816.F32.BF16 R176, R4, R18, R96 ;  /* 0x0000001204b0723c */ /* 0x000fe20000041860 */
[----:B------:R-:W-:Y:S01]  /*108b0*/  MOV R188, R127 ;  /* 0x0000007f00bc7202 */ /* 0x000fe20000000f00 */
[----:B------:R-:W-:Y:S01]  /*108c0*/  LDSM.16.MT88.4 R96, [R222] ;  /* 0x00000000de60783b */ /* 0x000fe20000004200 */
[----:B------:R1:W-:Y:S01]  /*108d0*/  MUFU.EX2 R29, R10 ;  /* 0x0000000a001d7308 */ /* 0x0003e20000000800 */
[----:B------:R-:W-:-:S04]  /*108e0*/  MOV R186, R125 ;  /* 0x0000007d00ba7202 */ /* 0x000fc80000000f00 */
[C---:B------:R-:W-:Y:S08]  /*108f0*/  HMMA.16816.F32.BF16 R84, R4.reuse, R16, R84 ;  /* 0x000000100454723c */ /* 0x040ff00000041854 */
[----:B------:R-:W-:Y:S01]  /*10900*/  HMMA.16816.F32.BF16 R236, R4, R34, R152 ;  /* 0x0000002204ec723c */ /* 0x000fe20000041898 */
[----:B------:R-:W-:Y:S01]  /*10910*/  MOV R34, R192 ;  /* 0x000000c000227202 */ /* 0x000fe20000000f00 */
[----:B------:R-:W3:Y:S01]  /*10920*/  LDSM.16.MT88.4 R152, [R212+0xa800] ;  /* 0x00a80000d498783b */ /* 0x000ee20000004200 */
[----:B------:R-:W-:Y:S01]  /*10930*/  MOV R35, R126 ;  /* 0x0000007e00237202 */ /* 0x000fe20000000f00 */
[----:B-1----:R-:W-:Y:S01]  /*10940*/  FFMA.FTZ R10, R183, UR7, -R0 ;  /* 0x00000007b70a7c23 */ /* 0x002fe20008010800 */
[----:B------:R-:W-:Y:S01]  /*10950*/  MOV R183, R15 ;  /* 0x0000000f00b77202 */ /* 0x000fe20000000f00 */
[----:B------:R-:W-:-:S02]  /*10960*/  FFMA.FTZ R3, R34, R3, R181 ;  /* 0x0000000322037223 */ /* 0x000fc400000100b5 */
[----:B------:R1:W-:Y:S01]  /*10970*/  MUFU.EX2 R28, R10 ;  /* 0x0000000a001c7308 */ /* 0x0003e20000000800 */
[----:B------:R-:W-:Y:S01]  /*10980*/  HMMA.16816.F32.BF16 R192, R4, R30, R80 ;  /* 0x0000001e04c0723c */ /* 0x000fe20000041850 */
[----:B------:R-:W-:Y:S01]  /*10990*/  LDSM.16.MT88.4 R80, [R212+0xb800] ;  /* 0x00b80000d450783b */ /* 0x000fe20000004200 */
[----:B------:R-:W-:Y:S01]  /*109a0*/  MOV R31, R124 ;  /* 0x0000007c001f7202 */ /* 0x000fe20000000f00 */
[----:B------:R-:W-:Y:S01]  /*109b0*/  FFMA.FTZ R2, R35, R2, R198 ;  /* 0x0000000223027223 */ /* 0x000fe200000100c6 */
[----:B--2---:R-:W-:-:S03]  /*109c0*/  F2FP.BF16.F32.PACK_AB R124, R32, R33 ;  /* 0x00000021207c723e */ /* 0x004fc600000010ff */
[----:B------:R-:W2:Y:S01]  /*109d0*/  MUFU.EX2 R30, R13 ;  /* 0x0000000d001e7308 */ /* 0x000ea20000000800 */
[----:B------:R-:W-:Y:S01]  /*109e0*/  HMMA.16816.F32.BF16 R156, R4, R172, R156 ;  /* 0x000000ac049c723c */ /* 0x000fe2000004189c */
[----:B-1----:R-:W-:-:S07]  /*109f0*/  FFMA.FTZ R10, R189, UR7, -R0 ;  /* 0x00000007bd0a7c23 */ /* 0x002fce0008010800 */
[----:B------:R-:W-:Y:S01]  /*10a00*/  HMMA.16816.F32.BF16 R232, R4, R174, R168 ;  /* 0x000000ae04e8723c */ /* 0x000fe200000418a8 */
[----:B------:R-:W1:Y:S01]  /*10a10*/  LDSM.16.MT88.4 R168, [R223] ;  /* 0x00000000dfa8783b */ /* 0x000e620000004200 */
[----:B------:R4:W5:Y:S01]  /*10a20*/  MUFU.EX2 R21, R10 ;  /* 0x0000000a00157308 */ /* 0x0009620000000800 */
[----:B--2---:R-:W-:-:S05]  /*10a30*/  F2FP.BF16.F32.PACK_AB R126, R29, R30 ;  /* 0x0000001e1d7e723e */ /* 0x004fca00000010ff */
[C---:B------:R-:W-:Y:S08]  /*10a40*/  HMMA.16816.F32.BF16 R116, R4.reuse, R24, R116 ;  /* 0x000000180474723c */ /* 0x040ff00000041874 */
[----:B------:R-:W-:Y:S01]  /*10a50*/  HMMA.16816.F32.BF16 R52, R4, R144, R52 ;  /* 0x000000900434723c */ /* 0x000fe20000041834 */
[--C-:B----4-:R-:W-:Y:S01]  /*10a60*/  FFMA.FTZ R10, R191, UR7, -R0.reuse ;  /* 0x00000007bf0a7c23 */ /* 0x110fe20008010800 */
[----:B------:R-:W-:Y:S01]  /*10a70*/  FFMA.FTZ R0, R190, UR7, -R0 ;  /* 0x00000007be007c23 */ /* 0x000fe20008010800 */
[----:B-----5:R-:W-:-:S05]  /*10a80*/  F2FP.BF16.F32.PACK_AB R125, R21, R28 ;  /* 0x0000001c157d723e */ /* 0x020fca00000010ff */
[C---:B------:R-:W-:Y:S01]  /*10a90*/  HMMA.16816.F32.BF16 R200, R4.reuse, R146, R64 ;  /* 0x0000009204c8723c */ /* 0x040fe20000041840 */
[----:B------:R2:W-:Y:S01]  /*10aa0*/  MUFU.EX2 R19, R0 ;  /* 0x0000000000137308 */ /* 0x0005e20000000800 */
[----:B------:R-:W-:Y:S06]  /*10ab0*/  LDSM.16.MT88.4 R64, [R218+0x800] ;  /* 0x00080000da40783b */ /* 0x000fec0000004200 */
[C---:B------:R-:W-:Y:S01]  /*10ac0*/  HMMA.16816.F32.BF16 R172, R4.reuse, R22, R112 ;  /* 0x0000001604ac723c */ /* 0x040fe20000041870 */
[----:B------:R-:W4:Y:S01]  /*10ad0*/  MUFU.EX2 R20, R10 ;  /* 0x0000000a00147308 */ /* 0x000f220000000800 */
[----:B------:R-:W-:Y:S06]  /*10ae0*/  LDSM.16.MT88.4 R112, [R14+0x1800] ;  /* 0x001800000e70783b */ /* 0x000fec0000004200 */
[----:B------:R-:W-:Y:S01]  /*10af0*/  HMMA.16816.F32.BF16 R24, R4, R26, R128 ;  /* 0x0000001a0418723c */ /* 0x000fe20000041880 */
[----:B------:R-:W5:Y:S01]  /*10b00*/  LDSM.16.MT88.4 R4, [R218+0x1800] ;  /* 0x00180000da04783b */ /* 0x000f620000004200 */
[----:B--2---:R-:W-:-:S04]  /*10b10*/  FFMA.FTZ R0, R249, UR7, -R12 ;  /* 0x00000007f9007c23 */ /* 0x004fc8000801080c */
[----:B------:R2:W-:Y:S01]  /*10b20*/  MUFU.EX2 R18, R0 ;  /* 0x0000000000127308 */ /* 0x0005e20000000800 */
[----:B----4-:R-:W-:-:S07]  /*10b30*/  F2FP.BF16.F32.PACK_AB R127, R19, R20 ;  /* 0x00000014137f723e */ /* 0x010fce00000010ff */
[----:B---3--:R-:W-:Y:S01]  /*10b40*/  HMMA.16816.F32.BF16 R144, R124, R152, R244 ;  /* 0x000000987c90723c */ /* 0x008fe200000418f4 */
[----:B--2---:R-:W-:-:S07]  /*10b50*/  FFMA.FTZ R0, R224, UR7, -R12 ;  /* 0x00000007e0007c23 */ /* 0x004fce000801080c */
[C---:B------:R-:W-:Y:S01]  /*10b60*/  HMMA.16816.F32.BF16 R148, R124.reuse, R154, R148 ;  /* 0x0000009a7c94723c */ /* 0x040fe20000041894 */
[----:B------:R2:W3:Y:S07]  /*10b70*/  MUFU.EX2 R17, R0 ;  /* 0x0000000000117308 */ /* 0x0004ee0000000800 */
[C---:B-1----:R-:W-:Y:S08]  /*10b80*/  HMMA.16816.F32.BF16 R160, R124.reuse, R168, R160 ;  /* 0x000000a87ca0723c */ /* 0x042ff000000418a0 */
[----:B-----5:R-:W-:Y:S01]  /*10b90*/  HMMA.16816.F32.BF16 R120, R124, R4, R120 ;  /* 0x000000047c78723c */ /* 0x020fe20000041878 */
        /* <DEDUP_REMOVED lines=30> */
[----:B------:R-:W-:Y:S01]  /*10d80*/  FFMA.FTZ R4, R184, R8, R180 ;  /* 0x00000008b8047223 */ /* 0x000fe200000100b4 */
[----:B------:R-:W-:Y:S02]  /*10d90*/  FADD.FTZ R9, R133, R3 ;  /* 0x0000000385097221 */ /* 0x000fe40000010000 */
[----:B------:R-:W-:Y:S01]  /*10da0*/  FADD.FTZ R8, R187, R5 ;  /* 0x00000005bb087221 */ /* 0x000fe20000010000 */
[----:B------:R-:W-:Y:S01]  /*10db0*/  FADD.FTZ R4, R139, R4 ;  /* 0x000000048b047221 */ /* 0x000fe20000010000 */
[----:B------:R-:W-:Y:S01]  /*10dc0*/  FADD.FTZ R5, R199, R2 ;  /* 0x00000002c7057221 */ /* 0x000fe20000010000 */
[----:B------:R-:W-:Y:S01]  /*10dd0*/  HMMA.16816.F32.BF16 R140, R128, R152, R140 ;  /* 0x00000098808c723c */ /* 0x000fe2000004188c */
[----:B------:R-:W-:Y:S01]  /*10de0*/  FADD.FTZ R3, R185, R8 ;  /* 0x00000008b9037221 */ /* 0x000fe20000010000 */
[----:B------:R-:W-:Y:S01]  /*10df0*/  FADD.FTZ R2, R138, R4 ;  /* 0x000000048a027221 */ /* 0x000fe20000010000 */
[----:B------:R-:W-:Y:S01]  /*10e00*/  FADD.FTZ R4, R204, R9 ;  /* 0x00000009cc047221 */ /* 0x000fe20000010000 */
[----:B------:R-:W-:-:S02]  /*10e10*/  FADD.FTZ R5, R197, R5 ;  /* 0x00000005c5057221 */ /* 0x000fc40000010000 */
[----:B------:R-:W-:Y:S01]  /*10e20*/  FADD.FTZ R2, R132, R2 ;  /* 0x0000000284027221 */ /* 0x000fe20000010000 */
[----:B------:R-:W-:Y:S01]  /*10e30*/  MOV R132, R217 ;  /* 0x000000d900847202 */ /* 0x000fe20000000f00 */
[----:B------:R-:W-:Y:S02]  /*10e40*/  HMMA.16816.F32.BF16 R156, R128, R168, R156 ;  /* 0x000000a8809c723c */ /* 0x000fe4000004189c */
[----:B------:R-:W-:-:S04]  /*10e50*/  FADD.FTZ R13, R13, R2 ;  /* 0x000000020d0d7221 */ /* 0x000fc80000010000 */
[----:B------:R-:W-:Y:S02]  /*10e60*/  FADD.FTZ R12, R12, R13 ;  /* 0x0000000d0c0c7221 */ /* 0x000fe40000010000 */
[----:B------:R-:W-:Y:S02]  /*10e70*/  HMMA.16816.F32.BF16 R36, R128, R48, R36 ;  /* 0x000000308024723c */ /* 0x000fe40000041824 */
[----:B------:R-:W-:-:S06]  /*10e80*/  FADD.FTZ R10, R10, R12 ;  /* 0x0000000c0a0a7221 */ /* 0x000fcc0000010000 */
[C---:B------:R-:W-:Y:S08]  /*10e90*/  HMMA.16816.F32.BF16 R52, R128.reuse, R64, R52 ;  /* 0x000000408034723c */ /* 0x040ff00000041834 */
[C---:B------:R-:W-:Y:S08]  /*10ea0*/  HMMA.16816.F32.BF16 R68, R128.reuse, R80, R68 ;  /* 0x000000508044723c */ /* 0x040ff00000041844 */
[C---:B------:R-:W-:Y:S08]  /*10eb0*/  HMMA.16816.F32.BF16 R84, R128.reuse, R96, R84 ;  /* 0x000000608054723c */ /* 0x040ff00000041854 */
[C---:B------:R-:W-:Y:S08]  /*10ec0*/  HMMA.16816.F32.BF16 R100, R128.reuse, R112, R100 ;  /* 0x000000708064723c */ /* 0x040ff00000041864 */
[C---:B------:R-:W-:Y:S08]  /*10ed0*/  HMMA.16816.F32.BF16 R152, R128.reuse, R154, R236 ;  /* 0x0000009a8098723c */ /* 0x040ff000000418ec */
[----:B------:R-:W-:Y:S01]  /*10ee0*/  HMMA.16816.F32.BF16 R168, R128, R170, R232 ;  /* 0x000000aa80a8723c */ /* 0x000fe200000418e8 */
[----:B------:R-:W-:-:S07]  /*10ef0*/  @P3 IADD3 R232, PT, PT, R250, -0x6, RZ ;  /* 0xfffffffafae83810 */ /* 0x000fce0007ffe0ff */
        /* <DEDUP_REMOVED lines=21> */
[----:B------:R-:W-:-:S03]  /*11050*/  FADD.FTZ R0, R19, R3 ;  /* 0x0000000313007221 */ /* 0x000fc60000010000 */
[----:B------:R4:W-:Y:S04]  /*11060*/  STL [R1+0xc], R5 ;  /* 0x00000c0501007387 */ /* 0x0009e80000100800 */
[----:B------:R4:W-:Y:S04]  /*11070*/  STL [R1+0x8], R4 ;  /* 0x0000080401007387 */ /* 0x0009e80000100800 */
[----:B------:R4:W-:Y:S04]  /*11080*/  STL [R1+0x4], R2 ;  /* 0x0000040201007387 */ /* 0x0009e80000100800 */
[----:B------:R4:W-:Y:S01]  /*11090*/  STL [R1], R0 ;  /* 0x0000000001007387 */ /* 0x0009e20000100800 */
[----:B------:R-:W-:Y:S05]  /*110a0*/  @P3 BRA `(.L_x_1399) ;  /* 0x0000000000043947 */ /* 0x000fea0003800000 */
.L_x_1394:
[----:B---3--:R-:W-:-:S07]  /*110b0*/  IADD3 R232, PT, PT, R132, -0x1, RZ ;  /* 0xffffffff84e87810 */ /* 0x008fce0007ffe0ff */
.L_x_1399:
[----:B----4-:R-:W3:Y:S02]  /*110c0*/  LDL R0, [R1+0x28] ;  /* 0x0000280001007983 */ /* 0x010ee40000100800 */
[----:B---3--:R-:W-:-:S13]  /*110d0*/  ISETP.GE.AND P0, PT, R232, R0, PT ;  /* 0x00000000e800720c */ /* 0x008fda0003f06270 */
[----:B------:R-:W-:Y:S05]  /*110e0*/  @!P0 BRA `(.L_x_1400) ;  /* 0x0000003000088947 */ /* 0x000fea0003800000 */
[----:B------:R-:W3:Y:S01]  /*110f0*/  LDL.LU R3, [R1+0x34] ;  /* 0x0000340001037983 */ /* 0x000ee20000300800 */
[----:B------:R-:W4:Y:S03]  /*11100*/  LDCU UR11, c[0x0][0x440] ;  /* 0x00008800ff0b77ac */ /* 0x000f260008000800 */
[----:B------:R-:W3:Y:S01]  /*11110*/  LDL.LU R0, [R1+0x30] ;  /* 0x0000300001007983 */ /* 0x000ee20000300800 */
[----:B------:R-:W5:Y:S01]  /*11120*/  LDCU.64 UR6, c[0x0][0x3b8] ;  /* 0x00007700ff0677ac */ /* 0x000f620008000a00 */
[----:B--2---:R-:W-:Y:S01]  /*11130*/  MOV R224, 0x20 ;  /* 0x0000002000e07802 */ /* 0x004fe20000000f00 */
[----:B------:R-:W-:Y:S01]  /*11140*/  IMAD.MOV.U32 R139, RZ, RZ, R137 ;  /* 0x000000ffff8b7224 */ /* 0x000fe200078e0089 */
[----:B------:R-:W2:Y:S01]  /*11150*/  S2R R2, SR_TID.X ;  /* 0x0000000000027919 */ /* 0x000ea20000002100 */
[----:B------:R-:W-:Y:S01]  /*11160*/  MOV R138, R134 ;  /* 0x00000086008a7202 */ /* 0x000fe20000000f00 */
[----:B------:R-:W-:Y:S01]  /*11170*/  IMAD.MOV.U32 R132, RZ, RZ, R135 ;  /* 0x000000ffff847224 */ /* 0x000fe200078e0087 */
[C---:B------:R-:W-:Y:S01]  /*11180*/  IADD3 R233, PT, PT, R227.reuse, 0x40, RZ ;  /* 0x00000040e3e97810 */ /* 0x040fe20007ffe0ff */
[----:B------:R-:W-:Y:S01]  /*11190*/  IMAD.MOV.U32 R225, RZ, RZ, 0x40 ;  /* 0x00000040ffe17424 */ /* 0x000fe200078e00ff */
[----:B------:R-:W1:Y:S01]  /*111a0*/  LDCU UR14, c[0x0][0x440] ;  /* 0x00008800ff0e77ac */ /* 0x000e620008000800 */
[----:B------:R-:W-:-:S02]  /*111b0*/  VIADD R234, R227, 0x8 ;  /* 0x00000008e3ea7836 */ /* 0x000fc40000000000 */
[----:B------:R-:W-:Y:S01]  /*111c0*/  VIADD R235, R227, 0x48 ;  /* 0x00000048e3eb7836 */ /* 0x000fe20000000000 */
[----:B------:R-:W1:Y:S01]  /*111d0*/  LDCU UR4, c[0x0][0x45c] ;  /* 0x00008b80ff0477ac */ /* 0x000e620008000800 */
[----:B-----5:R-:W-:Y:S02]  /*111e0*/  USHF.L.U64.HI UR9, UR6, 0x5, UR7 ;  /* 0x0000000506097899 */ /* 0x020fe40008010207 */
[----:B------:R-:W-:Y:S02]  /*111f0*/  USHF.L.U32 UR8, UR6, 0x5, URZ ;  /* 0x0000000506087899 */ /* 0x000fe400080006ff */
[----:B------:R-:W-:Y:S02]  /*11200*/  USHF.L.U64.HI UR12, UR6, 0x4, UR7 ;  /* 0x00000004060c7899 */ /* 0x000fe40008010207 */
[----:B------:R-:W-:Y:S01]  /*11210*/  USHF.L.U32 UR13, UR6, 0x4, URZ ;  /* 0x00000004060d7899 */ /* 0x000fe200080006ff */
[----:B------:R-:W1:Y:S01]  /*11220*/  LDCU.64 UR6, c[0x0][0x3c0] ;  /* 0x00007800ff0677ac */ /* 0x000e620008000a00 */
[----:B--2---:R-:W-:-:S04]  /*11230*/  LOP3.LUT P0, RZ, R2, 0x2, RZ, 0xc0, !PT ;  /* 0x0000000202ff7812 */ /* 0x004fc8000780c0ff */
[----:B------:R-:W-:-:S04]  /*11240*/  SEL R224, R224, 0xffffffe0, !P0 ;  /* 0xffffffe0e0e07807 */ /* 0x000fc80004000000 */
[----:B------:R-:W-:Y:S02]  /*11250*/  IADD3 R217, PT, PT, R221, R224, RZ ;  /* 0x000000e0ddd97210 */ /* 0x000fe40007ffe0ff */
[C---:B---3--:R-:W-:Y:S01]  /*11260*/  SHF.L.U64.HI R3, R0.reuse, 0x4, R3 ;  /* 0x0000000400037819 */ /* 0x048fe20000010203 */
[----:B------:R-:W-:-:S04]  /*11270*/  IMAD.SHL.U32 R0, R0, 0x10, RZ ;  /* 0x0000001000007824 */ /* 0x000fc800078e00ff */
[----:B------:R2:W-:Y:S04]  /*11280*/  STL [R1+0x10], R3 ;  /* 0x0000100301007387 */ /* 0x0005e80000100800 */
[----:B------:R3:W-:Y:S01]  /*11290*/  STL [R1+0x14], R0 ;  /* 0x0000140001007387 */ /* 0x0007e20000100800 */
[----:B--2---:R-:W-:Y:S02]  /*112a0*/  IMAD.MOV.U32 R3, RZ, RZ, R136 ;  /* 0x000000ffff037224 */ /* 0x004fe400078e0088 */
[----:B---3--:R-:W-:Y:S01]  /*112b0*/  IMAD.SHL.U32 R0, R2, 0x8, RZ ;  /* 0x0000000802007824 */ /* 0x008fe200078e00ff */
[----:B------:R-:W-:-:S04]  /*112c0*/  IADD3 R2, PT, PT, R212, 0xa000, RZ ;  /* 0x0000a000d4027810 */ /* 0x000fc80007ffe0ff */
[----:B------:R-:W-:-:S04]  /*112d0*/  LOP3.LUT R0, R0, 0x38, RZ, 0xc0, !PT ;  /* 0x0000003800007812 */ /* 0x000fc800078ec0ff */
[----:B----4-:R-:W-:Y:S01]  /*112e0*/  ISETP.GE.AND P5, PT, R0, UR11, PT ;  /* 0x0000000b00007c0c */ /* 0x010fe2000bfa6270 */
[----:B-1----:R-:W-:-:S12]  /*112f0*/  BRA `(.L_x_1401) ;  /* 0x0000000000c47947 */ /* 0x002fd80003800000 */
.L_x_1403:
[----:B------:R-:W-:Y:S01]  /*11300*/  IMAD.SHL.U32 R190, R236, 0x8, RZ ;  /* 0x00000008ecbe7824 */ /* 0x000fe200078e00ff */
[----:B------:R-:W-:Y:S01]  /*11310*/  MOV R12, UR13 ;  /* 0x0000000d000c7c02 */ /* 0x000fe20008000f00 */
[----:B------:R-:W-:Y:S02]  /*11320*/  VIADD R15, R232, 0xffffffff ;  /* 0xffffffffe80f7836 */ /* 0x000fe40000000000 */
[----:B------:R-:W-:Y:S01]  /*11330*/  IMAD.U32 R13, RZ, RZ, UR12 ;  /* 0x0000000cff0d7e24 */ /* 0x000fe2000f8e00ff */
[----:B------:R-:W-:Y:S01]  /*11340*/  LOP3.LUT R190, R190, 0x38, RZ, 0xc0, !PT ;  /* 0x00000038bebe7812 */ /* 0x000fe200078ec0ff */
[C---:B------:R-:W-:Y:S02]  /*11350*/  IMAD R16, R15.reuse, UR9, RZ ;  /* 0x000000090f107c24 */ /* 0x040fe4000f8e02ff */
[----:B------:R-:W-:Y:S01]  /*11360*/  IMAD.WIDE.U32 R10, R15, UR8, RZ ;  /* 0x000000080f0a7c25 */ /* 0x000fe2000f8e00ff */
[----:B------:R-:W-:Y:S03]  /*11370*/  ISETP.GE.AND P5, PT, R190, UR14, PT ;  /* 0x0000000ebe007c0c */ /* 0x000fe6000bfa6270 */
[----:B------:R-:W-:Y:S01]  /*11380*/  IMAD.U32 R8, RZ, RZ, UR13 ;  /* 0x0000000dff087e24 */ /* 0x000fe2000f8e00ff */
[----:B------:R-:W-:Y:S01]  /*11390*/  IADD3 R11, PT, PT, R11, R16, RZ ;  /* 0x000000100b0b7210 */ /* 0x000fe20007ffe0ff */
[----:B------:R-:W-:Y:S02]  /*113a0*/  IMAD.U32 R9, RZ, RZ, UR12 ;  /* 0x0000000cff097e24 */ /* 0x000fe4000f8e00ff */
[C---:B------:R-:W-:Y:S06]  /*113b0*/  @!P1 IMAD.WIDE.U32 R8, R15.reuse, UR8, R8 ;  /* 0x000000080f089c25 */ /* 0x040fec000f8e0008 */
[CC--:B------:R-:W-:Y:S01]  /*113c0*/  @!P5 LEA R18, P0, R10.reuse, R252.reuse, 0x1 ;  /* 0x000000fc0a12d211 */ /* 0x0c0fe200078008ff */
[----:B------:R-:W-:Y:S03]  /*113d0*/  @!P5 IMAD.WIDE.U32 R12, R15, UR8, R12 ;  /* 0x000000080f0cdc25 */ /* 0x000fe6000f8e000c */
[CCC-:B------:R-:W-:Y:S02]  /*113e0*/  @!P5 LEA.HI.X R17, R10.reuse, R251.reuse, R11.reuse, 0x1, P0 ;  /* 0x000000fb0a11d211 */ /* 0x1c0fe400000f0c0b */
[CC--:B------:R-:W-:Y:S04]  /*113f0*/  @!P1 LEA R14, P0, R10.reuse, R252.reuse, 0x1 ;  /* 0x000000fc0a0e9211 */ /* 0x0c0fe800078008ff */
[----:B------:R-:W-:Y:S01]  /*11400*/  @!P1 LEA.HI.X R15, R10, R251, R11, 0x1, P0 ;  /* 0x000000fb0a0f9211 */ /* 0x000fe200000f0c0b */
[----:B------:R-:W-:Y:S01]  /*11410*/  @!P5 IMAD.IADD R10, R16, 0x1, R13 ;  /* 0x00000001100ad824 */ /* 0x000fe200078e020d */
[-C--:B------:R-:W-:Y:S02]  /*11420*/  @!P5 LEA R13, P0, R12, R252.reuse, 0x1 ;  /* 0x000000fc0c0dd211 */ /* 0x080fe400078008ff */
[----:B------:R-:W-:Y:S02]  /*11430*/  @!P1 IADD3 R16, PT, PT, R16, R9, RZ ;  /* 0x0000000910109210 */ /* 0x000fe40007ffe0ff */
[----:B------:R-:W-:Y:S02]  /*11440*/  @!P5 LEA.HI.X R12, R12, R251, R10, 0x1, P0 ;  /* 0x000000fb0c0cd211 */ /* 0x000fe400000f0c0a */
[C---:B------:R-:W-:Y:S02]  /*11450*/  @!P1 LEA R10, P0, R8.reuse, R252, 0x1 ;  /* 0x000000fc080a9211 */ /* 0x040fe400078008ff */
[----:B------:R-:W-:Y:S02]  /*11460*/  @!P5 MOV R9, R17 ;  /* 0x000000110009d202 */ /* 0x000fe40000000f00 */
        /* <DEDUP_REMOVED lines=12> */
[----:B-1----:R-:W-:Y:S01]  /*11530*/  @!P5 IMAD.MOV.U32 R8, RZ, RZ, R13 ;  /* 0x000000ffff08d224 */ /* 0x002fe200078e000d */
[----:B------:R-:W-:Y:S05]  /*11540*/  @!P5 MOV R9, R12 ;  /* 0x0000000c0009d202 */ /* 0x000fea0000000f00 */
        /* <DEDUP_REMOVED lines=12> */
.L_x_1401:
[----:B------:R-:W2:Y:S01]  /*11610*/  LDL R4, [R1+0x20] ;  /* 0x0000200001047983 */ /* 0x000ea20000100800 */
[----:B------:R-:W-:Y:S04]  /*11620*/  DEPBAR.LE SB0, 0x0 ;  /* 0x000080000000791a */ /* 0x000fe80000000000 */
[----:B---3--:R-:W3:Y:S01]  /*11630*/  LDL R10, [R1+0x1c] ;  /* 0x00001c00010a7983 */ /* 0x008ee20000100800 */
[----:B------:R-:W-:Y:S04]  /*11640*/  IMAD.WIDE.U32 R8, R232, UR6, RZ ;  /* 0x00000006e8087c25 */ /* 0x000fe8000f8e00ff */
[----:B------:R-:W4:Y:S05]  /*11650*/  LDL R2, [R1+0x14] ;  /* 0x0000140001027983 */ /* 0x000f2a0000100800 */
[----:B------:R-:W5:Y:S01]  /*11660*/  LDL R5, [R1+0x10] ;  /* 0x0000100001057983 */ /* 0x000f620000100800 */
[----:B------:R-:W1:Y:S01]  /*11670*/  S2R R0, SR_TID.X ;  /* 0x0000000000007919 */ /* 0x000e620000002100 */
[----:B------:R-:W-:Y:S06]  /*11680*/  BAR.SYNC.DEFER_BLOCKING 0x0 ;  /* 0x0000000000007b1d */ /* 0x000fec0000010000 */
[----:B------:R-:W1:Y:S02]  /*11690*/  S2R R236, SR_TID.X ;  /* 0x0000000000ec7919 */ /* 0x000e640000002100 */
[----:B-1----:R-:W-:Y:S02]  /*116a0*/  IMAD.SHL.U32 R6, R0, 0x8, RZ ;  /* 0x0000000800067824 */ /* 0x002fe400078e00ff */
[----:B------:R-:W-:Y:S03]  /*116b0*/  IMAD R0, R232, UR7, R9 ;  /* 0x00000007e8007c24 */ /* 0x000fe6000f8e0209 */
[----:B------:R-:W-:Y:S04]  /*116c0*/  LOP3.LUT R6, R6, 0x38, RZ, 0xc0, !PT ;  /* 0x0000003806067812 */ /* 0x000fe800078ec0ff */
[----:B------:R-:W-:Y:S02]  /*116d0*/  LOP3.LUT R11, R6, 0x40, RZ, 0xfc, !PT ;  /* 0x00000040060b7812 */ /* 0x000fe400078efcff */
[C---:B------:R-:W-:Y:S01]  /*116e0*/  LOP3.LUT P4, RZ, R236.reuse, 0x4, RZ, 0xc0, !PT ;  /* 0x00000004ecff7812 */ /* 0x040fe2000788c0ff */
[----:B------:R-:W-:Y:S01]  /*116f0*/  IMAD.SHL.U32 R134, R236, 0x2, RZ ;  /* 0x00000002ec867824 */ /* 0x000fe200078e00ff */
[----:B------:R-:W-:Y:S04]  /*11700*/  ISETP.GE.AND P1, PT, R11, UR14, PT ;  /* 0x0000000e0b007c0c */ /* 0x000fe8000bf26270 */
[----:B------:R-:W-:Y:S01]  /*11710*/  STL [R1+0x24], R134 ;  /* 0x0000248601007387 */ /* 0x000fe20000100800 */
[C---:B--2---:R-:W-:Y:S04]  /*11720*/  LEA R6, P2, R8.reuse, R4, 0x6 ;  /* 0x0000000408067211 */ /* 0x044fe800078430ff */
[C-C-:B---3--:R-:W-:Y:S02]  /*11730*/  LEA.HI.X R7, R8.reuse, R10, R0.reuse, 0x6, P2 ;  /* 0x0000000a08077211 */ /* 0x148fe400010f3400 */
[C---:B----4-:R-:W-:Y:S03]  /*11740*/  LEA R2, P0, R8.reuse, R2, 0x5 ;  /* 0x0000000208027211 */ /* 0x050fe600078028ff */
[----:B------:R-:W-:Y:S01]  /*11750*/  @!PT LDS RZ, [RZ] ;  /* 0x00000000fffff984 */ /* 0x000fe20000000800 */
[----:B------:R-:W-:Y:S01]  /*11760*/  @!PT LDS RZ, [RZ] ;  /* 0x00000000fffff984 */ /* 0x000fe20000000800 */
[----:B------:R-:W-:Y:S01]  /*11770*/  @!PT LDS RZ, [RZ] ;  /* 0x00000000fffff984 */ /* 0x000fe20000000800 */
[----:B------:R-:W-:Y:S01]  /*11780*/  @!P5 LDGSTS.E.BYPASS.LTC128B.128 [R226+0xa000], desc[UR18][R6.64] ;  /* 0x0a00000006e2dfae */ /* 0x000fe2000b981a12 */
[----:B-----5:R-:W-:Y:S04]  /*11790*/  LEA.HI.X R5, R8, R5, R0, 0x5, P0 ;  /* 0x0000000508057211 */ /* 0x020fe800000f2c00 */
[----:B------:R-:W-:Y:S01]  /*117a0*/  @P5 STS.128 [R226+0xa000], RZ ;  /* 0x00a000ffe2005388 */ /* 0x000fe20000000c00 */
[C---:B------:R-:W-:Y:S02]  /*117b0*/  LEA R4, P0, R2.reuse, R4, 0x1 ;  /* 0x0000000402047211 */ /* 0x040fe400078008ff */
[----:B------:R-:W-:Y:S02]  /*117c0*/  SEL R0, R225, 0xffffffc0, !P4 ;  /* 0xffffffc0e1007807 */ /* 0x000fe40006000000 */
[----:B------:R-:W-:Y:S01]  /*117d0*/  @!PT LDS RZ, [RZ] ;  /* 0x00000000fffff984 */ /* 0x000fe20000000800 */
[----:B------:R-:W-:Y:S01]  /*117e0*/  @!PT LDS RZ, [RZ] ;  /* 0x00000000fffff984 */ /* 0x000fe20000000800 */
[----:B------:R-:W-:Y:S01]  /*117f0*/  @!PT LDS RZ, [RZ] ;  /* 0x00000000fffff984 */ /* 0x000fe20000000800 */
[----:B------:R-:W-:Y:S01]  /*11800*/  @!P1 LDGSTS.E.BYPASS.LTC128B.128 [R226+0xb000], desc[UR18][R6.64+0x80] ;  /* 0x0b00008006e29fae */ /* 0x000fe2000b981a12 */
[----:B------:R-:W-:Y:S04]  /*11810*/  LEA.HI.X R5, R2, R10, R5, 0x1, P0 ;  /* 0x0000000a02057211 */ /* 0x000fe800000f0c05 */
[----:B------:R-:W-:Y:S01]  /*11820*/  @P1 STS.128 [R226+0xb000], RZ ;  /* 0x00b000ffe2001388 */ /* 0x000fe20000000c00 */
[--C-:B------:R-:W-:Y:S02]  /*11830*/  IMAD.IADD R2, R213, 0x1, R0.reuse ;  /* 0x00000001d5027824 */ /* 0x100fe400078e0200 */
[----:B------:R-:W-:Y:S02]  /*11840*/  IMAD.IADD R0, R221, 0x1, R0 ;  /* 0x00000001dd007824 */ /* 0x000fe400078e0200 */
[----:B------:R-:W-:Y:S01]  /*11850*/  @!PT LDS RZ, [RZ] ;  /* 0x00000000fffff984 */ /* 0x000fe20000000800 */
[----:B------:R-:W-:Y:S01]  /*11860*/  @!PT LDS RZ, [RZ] ;  /* 0x00000000fffff984 */ /* 0x000fe20000000800 */
[----:B------:R-:W-:Y:S01]  /*11870*/  @!PT LDS RZ, [RZ] ;  /* 0x00000000fffff984 */ /* 0x000fe20000000800 */
[----:B------:R-:W-:Y:S02]  /*11880*/  @!P5 LDGSTS.E.BYPASS.LTC128B.128 [R226+0xa800], desc[UR18][R4.64] ;  /* 0x0a80000004e2dfae */ /* 0x000fe4000b981a12 */
[----:B------:R-:W-:Y:S03]  /*11890*/  IMAD.IADD R133, R224, 0x1, R0 ;  /* 0x00000001e0857824 */ /* 0x000fe600078e0200 */
[----:B------:R-:W-:Y:S05]  /*118a0*/  @P5 STS.128 [R226+0xa800], RZ ;  /* 0x00a800ffe2005388 */ /* 0x000fea0000000c00 */
[----:B------:R-:W-:Y:S01]  /*118b0*/  @!PT LDS RZ, [RZ] ;  /* 0x00000000fffff984 */ /* 0x000fe20000000800 */
[----:B------:R-:W-:Y:S01]  /*118c0*/  @!PT LDS RZ, [RZ] ;  /* 0x00000000fffff984 */ /* 0x000fe20000000800 */
[----:B------:R-:W-:Y:S01]  /*118d0*/  @!PT LDS RZ, [RZ] ;  /* 0x00000000fffff984 */ /* 0x000fe20000000800 */
[----:B------:R1:W-:Y:S05]  /*118e0*/  @!P1 LDGSTS.E.BYPASS.LTC128B.128 [R226+0xb800], desc[UR18][R4.64+0x80] ;  /* 0x0b80008004e29fae */ /* 0x0003ea000b981a12 */
[----:B------:R-:W-:Y:S05]  /*118f0*/  @P1 STS.128 [R226+0xb800], RZ ;  /* 0x00b800ffe2001388 */ /* 0x000fea0000000c00 */
[----:B------:R-:W-:Y:S05]  /*11900*/  LDSM.16.M88.4 R32, [R213] ;  /* 0x00000000d520783b */ /* 0x000fea0000000200 */
[----:B------:R-:W1:Y:S05]  /*11910*/  LDSM.16.M88.4 R16, [R214+UR5+0x8000] ;  /* 0x00800005d610783b */ /* 0x000e6a0008000200 */
[----:B------:R-:W2:Y:S05]  /*11920*/  LDSM.16.M88.4 R28, [R213+0x2000] ;  /* 0x00200000d51c783b */ /* 0x000eaa0000000200 */
[----:B------:R-:W3:Y:S05]  /*11930*/  LDSM.16.M88.4 R172, [R214+UR5+0x8800] ;  /* 0x00880005d6ac783b */ /* 0x000eea0008000200 */
[----:B------:R-:W0:Y:S05]  /*11940*/  LDGDEPBAR ;  /* 0x00000000000079af */ /* 0x000e2a0000000000 */
[----:B------:R-:W-:Y:S05]  /*11950*/  LDSM.16.M88.4 R176, [R216] ;  /* 0x00000000d8b0783b */ /* 0x000fea0000000200 */
[----:B------:R-:W4:Y:S05]  /*11960*/  LDSM.16.M88.4 R180, [R217+0x8000] ;  /* 0x00800000d9b4783b */ /* 0x000f2a0000000200 */
[----:B------:R-:W5:Y:S05]  /*11970*/  LDSM.16.M88.4 R184, [R216+0x2000] ;  /* 0x00200000d8b8783b */ /* 0x000f6a0000000200 */
[----:B------:R-:W5:Y:S05]  /*11980*/  LDSM.16.M88.4 R188, [R217+0x8800] ;  /* 0x00880000d9bc783b */ /* 0x000f6a0000000200 */
[----:B------:R-:W-:Y:S01]  /*11990*/  LDSM.16.M88.4 R192, [R2] ;  /* 0x0000000002c0783b */ /* 0x000fe20000000200 */
[-C--:B-1----:R-:W-:Y:S04]  /*119a0*/  HMMA.16816.F32.BF16 R4, R32, R16.reuse, RZ ;  /* 0x000000102004723c */ /* 0x082fe800000418ff */
[----:B------:R-:W1:Y:S04]  /*119b0*/  LDSM.16.M88.4 R196, [R0+0x8000] ;  /* 0x0080000000c4783b */ /* 0x000e680000000200 */
[C---:B--2---:R-:W-:Y:S01]  /*119c0*/  HMMA.16816.F32.BF16 R8, R28.reuse, R16, RZ ;  /* 0x000000101c08723c */ /* 0x044fe200000418ff */
[----:B------:R-:W2:Y:S05]  /*119d0*/  LDSM.16.M88.4 R200, [R2+0x2000] ;  /* 0x0020000002c8783b */ /* 0x000eaa0000000200 */
[----:B------:R-:W-:Y:S02]  /*119e0*/  LDSM.16.M88.4 R204, [R133+0x8000] ;  /* 0x0080000085cc783b */ /* 0x000fe40000000200 */
[-C--:B------:R-:W-:Y:S03]  /*119f0*/  HMMA.16816.F32.BF16 R12, R28, R18.reuse, RZ ;  /* 0x000000121c0c723c */ /* 0x080fe600000418ff */
[----:B------:R-:W-:Y:S05]  /*11a00*/  LDSM.16.M88.4 R208, [R215+0x2000] ;  /* 0x00200000d7d0783b */ /* 0x000fea0000000200 */
[C---:B------:R-:W-:Y:S08]  /*11a10*/  HMMA.16816.F32.BF16 R16, R32.reuse, R18, RZ ;  /* 0x000000122010723c */ /* 0x040ff000000418ff */
[-C--:B---3--:R-:W-:Y:S08]  /*11a20*/  HMMA.16816.F32.BF16 R20, R32, R172.reuse, RZ ;  /* 0x000000ac2014723c */ /* 0x088ff000000418ff */
[C---:B------:R-:W-:Y:S08]  /*11a30*/  HMMA.16816.F32.BF16 R24, R28.reuse, R172, RZ ;  /* 0x000000ac1c18723c */ /* 0x040ff000000418ff */
[-C--:B------:R-:W-:Y:S08]  /*11a40*/  HMMA.16816.F32.BF16 R28, R28, R174.reuse, RZ ;  /* 0x000000ae1c1c723c */ /* 0x080ff000000418ff */
[----:B------:R-:W-:Y:S01]  /*11a50*/  HMMA.16816.F32.BF16 R32, R32, R174, RZ ;  /* 0x000000ae2020723c */ /* 0x000fe200000418ff */
[----:B------:R-:W3:Y:S07]  /*11a60*/  LDSM.16.M88.4 R172, [R0+0x8800] ;  /* 0x0088000000ac783b */ /* 0x000eee0000000200 */
[-C--:B----4-:R-:W-:Y:S08]  /*11a70*/  HMMA.16816.F32.BF16 R4, R176, R180.reuse, R4 ;  /* 0x000000b4b004723c */ /* 0x090ff00000041804 */
[C---:B-----5:R-:W-:Y:S08]  /*11a80*/  HMMA.16816.F32.BF16 R8, R184.reuse, R180, R8 ;  /* 0x000000b4b808723c */ /* 0x060ff00000041808 */
[-C--:B------:R-:W-:Y:S08]  /*11a90*/  HMMA.16816.F32.BF16 R12, R184, R182.reuse, R12 ;  /* 0x000000b6b80c723c */ /* 0x080ff0000004180c */
[C---:B------:R-:W-:Y:S01]  /*11aa0*/  HMMA.16816.F32.BF16 R16, R176.reuse, R182, R16 ;  /* 0x000000b6b010723c */ /* 0x040fe20000041810 */
[----:B------:R-:W4:Y:S07]  /*11ab0*/  LDSM.16.M88.4 R180, [R215] ;  /* 0x00000000d7b4783b */ /* 0x000f2e0000000200 */
[-C--:B------:R-:W-:Y:S08]  /*11ac0*/  HMMA.16816.F32.BF16 R20, R176, R188.reuse, R20 ;  /* 0x000000bcb014723c */ /* 0x080ff00000041814 */
[C---:B------:R-:W-:Y:S08]  /*11ad0*/  HMMA.16816.F32.BF16 R24, R184.reuse, R188, R24 ;  /* 0x000000bcb818723c */ /* 0x040ff00000041818 */
[-C--:B------:R-:W-:Y:S01]  /*11ae0*/  HMMA.16816.F32.BF16 R28, R184, R190.reuse, R28 ;  /* 0x000000beb81c723c */ /* 0x080fe2000004181c */
[----:B------:R-:W5:Y:S07]  /*11af0*/  LDSM.16.M88.4 R184, [R133+0x8800] ;  /* 0x0088000085b8783b */ /* 0x000f6e0000000200 */
[----:B------:R-:W-:Y:S01]  /*11b00*/  HMMA.16816.F32.BF16 R32, R176, R190, R32 ;  /* 0x000000beb020723c */ /* 0x000fe20000041820 */
[----:B------:R-:W-:Y:S05]  /*11b10*/  LDSM.16.M88.4 R176, [R213+0x4000] ;  /* 0x00400000d5b0783b */ /* 0x000fea0000000200 */
[----:B------:R-:W5:Y:S02]  /*11b20*/  LDSM.16.M88.4 R188, [R214+UR5+0x9000] ;  /* 0x00900005d6bc783b */ /* 0x000f640008000200 */
[-C--:B-1----:R-:W-:Y:S08]  /*11b30*/  HMMA.16816.F32.BF16 R4, R192, R196.reuse, R4 ;  /* 0x000000c4c004723c */ /* 0x082ff00000041804 */
[C---:B--2---:R-:W-:Y:S08]  /*11b40*/  HMMA.16816.F32.BF16 R8, R200.reuse, R196, R8 ;  /* 0x000000c4c808723c */ /* 0x044ff00000041808 */
[-C--:B------:R-:W-:Y:S08]  /*11b50*/  HMMA.16816.F32.BF16 R12, R200, R198.reuse, R12 ;  /* 0x000000c6c80c723c */ /* 0x080ff0000004180c */
[C---:B------:R-:W-:Y:S01]  /*11b60*/  HMMA.16816.F32.BF16 R16, R192.reuse, R198, R16 ;  /* 0x000000c6c010723c */ /* 0x040fe20000041810 */
[----:B------:R-:W1:Y:S07]  /*11b70*/  LDSM.16.M88.4 R196, [R213+0x6000] ;  /* 0x00600000d5c4783b */ /* 0x000e6e0000000200 */
[-C--:B---3--:R-:W-:Y:S08]  /*11b80*/  HMMA.16816.F32.BF16 R20, R192, R172.reuse, R20 ;  /* 0x000000acc014723c */ /* 0x088ff00000041814 */
[C---:B------:R-:W-:Y:S08]  /*11b90*/  HMMA.16816.F32.BF16 R24, R200.reuse, R172, R24 ;  /* 0x000000acc818723c */ /* 0x040ff00000041818 */
[-C--:B------:R-:W-:Y:S01]  /*11ba0*/  HMMA.16816.F32.BF16 R28, R200, R174.reuse, R28 ;  /* 0x000000aec81c723c */ /* 0x080fe2000004181c */
[----:B------:R-:W-:Y:S07]  /*11bb0*/  LDSM.16.M88.4 R200, [R217+0x9000] ;  /* 0x00900000d9c8783b */ /* 0x000fee0000000200 */
[----:B------:R-:W-:Y:S01]  /*11bc0*/  HMMA.16816.F32.BF16 R32, R192, R174, R32 ;  /* 0x000000aec020723c */ /* 0x000fe20000041820 */
[----:B------:R-:W2:Y:S05]  /*11bd0*/  LDSM.16.M88.4 R172, [R214+UR5+0x9800] ;  /* 0x00980005d6ac783b */ /* 0x000eaa0008000200 */
[----:B------:R-:W3:Y:S02]  /*11be0*/  LDSM.16.M88.4 R192, [R216+0x4000] ;  /* 0x00400000d8c0783b */ /* 0x000ee40000000200 */
[-C--:B----4-:R-:W-:Y:S08]  /*11bf0*/  HMMA.16816.F32.BF16 R4, R180, R204.reuse, R4 ;  /* 0x000000ccb404723c */ /* 0x090ff00000041804 */
[C---:B------:R-:W-:Y:S08]  /*11c00*/  HMMA.16816.F32.BF16 R8, R208.reuse, R204, R8 ;  /* 0x000000ccd008723c */ /* 0x040ff00000041808 */
[-C--:B------:R-:W-:Y:S08]  /*11c10*/  HMMA.16816.F32.BF16 R12, R208, R206.reuse, R12 ;  /* 0x000000ced00c723c */ /* 0x080ff0000004180c */
[C---:B------:R-:W-:Y:S01]  /*11c20*/  HMMA.16816.F32.BF16 R16, R180.reuse, R206, R16 ;  /* 0x000000ceb410723c */ /* 0x040fe20000041810 */
[----:B------:R-:W4:Y:S07]  /*11c30*/  LDSM.16.M88.4 R204, [R216+0x6000] ;  /* 0x00600000d8cc783b */ /* 0x000f2e0000000200 */
[-C--:B-----5:R-:W-:Y:S08]  /*11c40*/  HMMA.16816.F32.BF16 R20, R180, R184.reuse, R20 ;  /* 0x000000b8b414723c */ /* 0x0a0ff00000041814 */
[C---:B------:R-:W-:Y:S08]  /*11c50*/  HMMA.16816.F32.BF16 R24, R208.reuse, R184, R24 ;  /* 0x000000b8d018723c */ /* 0x040ff00000041818 */
[-C--:B------:R-:W-:Y:S01]  /*11c60*/  HMMA.16816.F32.BF16 R28, R208, R186.reuse, R28 ;  /* 0x000000bad01c723c */ /* 0x080fe2000004181c */
[----:B------:R-:W-:Y:S07]  /*11c70*/  LDSM.16.M88.4 R208, [R2+0x6000] ;  /* 0x0060000002d0783b */ /* 0x000fee0000000200 */
[----:B------:R-:W-:Y:S01]  /*11c80*/  HMMA.16816.F32.BF16 R32, R180, R186, R32 ;  /* 0x000000bab420723c */ /* 0x000fe20000041820 */
[----:B------:R-:W5:Y:S05]  /*11c90*/  LDSM.16.M88.4 R180, [R217+0x9800] ;  /* 0x00980000d9b4783b */ /* 0x000f6a0000000200 */
[----:B------:R-:W-:Y:S02]  /*11ca0*/  LDSM.16.M88.4 R184, [R2+0x4000] ;  /* 0x0040000002b8783b */ /* 0x000fe40000000200 */
[-C--:B------:R-:W-:Y:S08]  /*11cb0*/  HMMA.16816.F32.BF16 R4, R176, R188.reuse, R4 ;  /* 0x000000bcb004723c */ /* 0x080ff00000041804 */
[C---:B-1----:R-:W-:Y:S08]  /*11cc0*/  HMMA.16816.F32.BF16 R8, R196.reuse, R188, R8 ;  /* 0x000000bcc408723c */ /* 0x042ff00000041808 */
[-C--:B------:R-:W-:Y:S08]  /*11cd0*/  HMMA.16816.F32.BF16 R12, R196, R190.reuse, R12 ;  /* 0x000000bec40c723c */ /* 0x080ff0000004180c */
[C---:B------:R-:W-:Y:S01]  /*11ce0*/  HMMA.16816.F32.BF16 R16, R176.reuse, R190, R16 ;  /* 0x000000beb010723c */ /* 0x040fe20000041810 */
[----:B------:R-:W1:Y:S07]  /*11cf0*/  LDSM.16.M88.4 R188, [R0+0x9000] ;  /* 0x0090000000bc783b */ /* 0x000e6e0000000200 */
[-C--:B--2---:R-:W-:Y:S08]  /*11d00*/  HMMA.16816.F32.BF16 R20, R176, R172.reuse, R20 ;  /* 0x000000acb014723c */ /* 0x084ff00000041814 */
[C---:B------:R-:W-:Y:S08]  /*11d10*/  HMMA.16816.F32.BF16 R24, R196.reuse, R172, R24 ;  /* 0x000000acc418723c */ /* 0x040ff00000041818 */
[-C--:B------:R-:W-:Y:S01]  /*11d20*/  HMMA.16816.F32.BF16 R28, R196, R174.reuse, R28 ;  /* 0x000000aec41c723c */ /* 0x080fe2000004181c */
[----:B------:R-:W-:Y:S07]  /*11d30*/  LDSM.16.M88.4 R196, [R133+0x9000] ;  /* 0x0090000085c4783b */ /* 0x000fee0000000200 */
[----:B------:R-:W-:Y:S01]  /*11d40*/  HMMA.16816.F32.BF16 R32, R176, R174, R32 ;  /* 0x000000aeb020723c */ /* 0x000fe20000041820 */
[----:B------:R2:W1:Y:S05]  /*11d50*/  LDSM.16.M88.4 R172, [R0+0x9800] ;  /* 0x0098000000ac783b */ /* 0x00046a0000000200 */
[----:B------:R-:W1:Y:S02]  /*11d60*/  LDSM.16.M88.4 R176, [R215+0x4000] ;  /* 0x00400000d7b0783b */ /* 0x000e640000000200 */
[-C--:B---3--:R-:W-:Y:S08]  /*11d70*/  HMMA.16816.F32.BF16 R4, R192, R200.reuse, R4 ;  /* 0x000000c8c004723c */ /* 0x088ff00000041804 */
[C---:B----4-:R-:W-:Y:S08]  /*11d80*/  HMMA.16816.F32.BF16 R8, R204.reuse, R200, R8 ;  /* 0x000000c8cc08723c */ /* 0x050ff00000041808 */
[-C--:B------:R-:W-:Y:S03]  /*11d90*/  HMMA.16816.F32.BF16 R12, R204, R202.reuse, R12 ;  /* 0x000000cacc0c723c */ /* 0x080fe6000004180c */
[----:B--2---:R-:W-:Y:S05]  /*11da0*/  LOP3.LUT R0, R134, 0x6, RZ, 0xc0, !PT ;  /* 0x0000000686007812 */ /* 0x004fea00078ec0ff */
[C---:B------:R-:W-:Y:S01]  /*11db0*/  HMMA.16816.F32.BF16 R16, R192.reuse, R202, R16 ;  /* 0x000000cac010723c */ /* 0x040fe20000041810 */
[----:B------:R-:W2:Y:S05]  /*11dc0*/  LDSM.16.M88.4 R200, [R215+0x6000] ;  /* 0x00600000d7c8783b */ /* 0x000eaa0000000200 */
[----:B------:R3:W-:Y:S02]  /*11dd0*/  STL [R1+0x18], R0 ;  /* 0x0000180001007387 */ /* 0x0007e40000100800 */
[-C--:B-----5:R-:W-:Y:S08]  /*11de0*/  HMMA.16816.F32.BF16 R20, R192, R180.reuse, R20 ;  /* 0x000000b4c014723c */ /* 0x0a0ff00000041814 */
[C---:B------:R-:W-:Y:S08]  /*11df0*/  HMMA.16816.F32.BF16 R24, R204.reuse, R180, R24 ;  /* 0x000000b4cc18723c */ /* 0x040ff00000041818 */
[-C--:B------:R-:W-:Y:S03]  /*11e00*/  HMMA.16816.F32.BF16 R28, R204, R182.reuse, R28 ;  /* 0x000000b6cc1c723c */ /* 0x080fe6000004181c */
[----:B---3--:R-:W-:Y:S05]  /*11e10*/  IMAD R0, R232, 0x20, R0 ;  /* 0x00000020e8007824 */ /* 0x008fea00078e0200 */
[----:B------:R-:W-:Y:S01]  /*11e20*/  HMMA.16816.F32.BF16 R32, R192, R182, R32 ;  /* 0x000000b6c020723c */ /* 0x000fe20000041820 */
[----:B------:R3:W4:Y:S01]  /*11e30*/  LDSM.16.M88.4 R180, [R133+0x9800] ;  /* 0x0098000085b4783b */ /* 0x0007220000000200 */
[----:B------:R-:W-:Y:S04]  /*11e40*/  DEPBAR.LE SB0, 0x0 ;  /* 0x000080000000791a */ /* 0x000fe80000000000 */
[----:B------:R-:W-:Y:S01]  /*11e50*/  BAR.SYNC.DEFER_BLOCKING 0x0 ;  /* 0x0000000000007b1d */ /* 0x000fe20000010000 */
[----:B------:R-:W-:Y:S01]  /*11e60*/  VIADD R134, R0, 0x1 ;  /* 0x0000000100867836 */ /* 0x000fe20000000000 */
[-C--:B-1----:R-:W-:Y:S05]  /*11e70*/  HMMA.16816.F32.BF16 R4, R184, R188.reuse, R4 ;  /* 0x000000bcb804723c */ /* 0x082fea0000041804 */
[----:B------:R-:W-:Y:S01]  /*11e80*/  ISETP.GT.AND P0, PT, R234, R134, PT ;  /* 0x00000086ea00720c */ /* 0x000fe20003f04270 */
[----:B------:R-:W-:Y:S01]  /*11e90*/  VIADD R2, R0, 0x11 ;  /* 0x0000001100027836 */ /* 0x000fe20000000000 */
[C---:B------:R-:W-:Y:S01]  /*11ea0*/  ISETP.GT.AND P6, PT, R227.reuse, R0, PT ;  /* 0x00000000e300720c */ /* 0x040fe20003fc4270 */
[C---:B------:R-:W-:Y:S04]  /*11eb0*/  HMMA.16816.F32.BF16 R8, R208.reuse, R188, R8 ;  /* 0x000000bcd008723c */ /* 0x040fe80000041808 */
[----:B------:R-:W-:Y:S02]  /*11ec0*/  ISETP.GT.AND P3, PT, R227, R134, PT ;  /* 0x00000086e300720c */ /* 0x000fe40003f64270 */
[----:B------:R-:W-:Y:S02]  /*11ed0*/  ISETP.GT.AND P2, PT, R234, R0, PT ;  /* 0x00000000ea00720c */ /* 0x000fe40003f44270 */
[-C--:B------:R-:W-:Y:S03]  /*11ee0*/  HMMA.16816.F32.BF16 R12, R208, R190.reuse, R12 ;  /* 0x000000bed00c723c */ /* 0x080fe6000004180c */
[C---:B---3--:R-:W-:Y:S05]  /*11ef0*/  VIADD R133, R0.reuse, 0x8 ;  /* 0x0000000800857836 */ /* 0x048fea0000000000 */
[C---:B------:R-:W-:Y:S08]  /*11f00*/  HMMA.16816.F32.BF16 R16, R184.reuse, R190, R16 ;  /* 0x000000beb810723c */ /* 0x040ff00000041810 */
[-C--:B------:R-:W-:Y:S08]  /*11f10*/  HMMA.16816.F32.BF16 R20, R184, R172.reuse, R20 ;  /* 0x000000acb814723c */ /* 0x080ff00000041814 */
[C---:B------:R-:W-:Y:S08]  /*11f20*/  HMMA.16816.F32.BF16 R24, R208.reuse, R172, R24 ;  /* 0x000000acd018723c */ /* 0x040ff00000041818 */
[-C--:B------:R-:W-:Y:S08]  /*11f30*/  HMMA.16816.F32.BF16 R28, R208, R174.reuse, R28 ;  /* 0x000000aed01c723c */ /* 0x080ff0000004181c */
[----:B------:R-:W-:Y:S08]  /*11f40*/  HMMA.16816.F32.BF16 R32, R184, R174, R32 ;  /* 0x000000aeb820723c */ /* 0x000ff00000041820 */
[-C--:B------:R-:W-:Y:S08]  /*11f50*/  HMMA.16816.F32.BF16 R4, R176, R196.reuse, R4 ;  /* 0x000000c4b004723c */ /* 0x080ff00000041804 */
[C---:B--2---:R-:W-:Y:S08]  /*11f60*/  HMMA.16816.F32.BF16 R8, R200.reuse, R196, R8 ;  /* 0x000000c4c808723c */ /* 0x044ff00000041808 */
[-C--:B------:R-:W-:Y:S03]  /*11f70*/  HMMA.16816.F32.BF16 R12, R200, R198.reuse, R12 ;  /* 0x000000c6c80c723c */ /* 0x080fe6000004180c */
[----:B------:R-:W-:Y:S01]  /*11f80*/  FSEL R174, R7, -INF , !P0 ;  /* 0xff80000007ae7808 */ /* 0x000fe20004000000 */
[----:B------:R-:W-:Y:S01]  /*11f90*/  VIADD R7, R0, 0x9 ;  /* 0x0000000900077836 */ /* 0x000fe20000000000 */
[----:B------:R-:W-:Y:S02]  /*11fa0*/  ISETP.GT.AND P0, PT, R235, R134, PT ;  /* 0x00000086eb00720c */ /* 0x000fe40003f04270 */
[----:B------:R-:W-:Y:S01]  /*11fb0*/  FSEL R185, R4, -INF , !P6 ;  /* 0xff80000004b97808 */ /* 0x000fe20007000000 */
[C---:B------:R-:W-:Y:S01]  /*11fc0*/  HMMA.16816.F32.BF16 R16, R176.reuse, R198, R16 ;  /* 0x000000c6b010723c */ /* 0x040fe20000041810 */
[----:B------:R-:W2:Y:S03]  /*11fd0*/  LDL R199, [R1+0x28] ;  /* 0x0000280001c77983 */ /* 0x000ea60000100800 */
[----:B------:R-:W-:Y:S01]  /*11fe0*/  FSEL R191, R11, -INF , !P0 ;  /* 0xff8000000bbf7808 */ /* 0x000fe20004000000 */
[C---:B------:R-:W-:Y:S01]  /*11ff0*/  VIADD R4, R0.reuse, 0x10 ;  /* 0x0000001000047836 */ /* 0x040fe20000000000 */
[-C--:B------:R-:W-:Y:S02]  /*12000*/  ISETP.GT.AND P0, PT, R235, R7.reuse, PT ;  /* 0x00000007eb00720c */ /* 0x080fe40003f04270 */
[----:B------:R-:W-:Y:S01]  /*12010*/  FSEL R184, R5, -INF , !P3 ;  /* 0xff80000005b87808 */ /* 0x000fe20005800000 */
[-C--:B----4-:R-:W-:Y:S03]  /*12020*/  HMMA.16816.F32.BF16 R20, R176, R180.reuse, R20 ;  /* 0x000000b4b014723c */ /* 0x090fe60000041814 */
[----:B------:R-:W-:Y:S01]  /*12030*/  FSEL R189, R15, -INF , !P0 ;  /* 0xff8000000fbd7808 */ /* 0x000fe20004000000 */
[----:B------:R-:W-:Y:S01]  /*12040*/  VIADD R5, R0, 0x19 ;  /* 0x0000001900057836 */ /* 0x000fe20000000000 */
[----:B------:R-:W-:Y:S02]  /*12050*/  ISETP.GT.AND P0, PT, R234, R7, PT ;  /* 0x00000007ea00720c */ /* 0x000fe40003f04270 */
[----:B------:R-:W-:Y:S01]  /*12060*/  FSEL R175, R6, -INF , !P2 ;  /* 0xff80000006af7808 */ /* 0x000fe20005000000 */
[C---:B------:R-:W-:Y:S04]  /*12070*/  HMMA.16816.F32.BF16 R24, R200.reuse, R180, R24 ;  /* 0x000000b4c818723c */ /* 0x040fe80000041818 */
[----:B------:R-:W-:Y:S01]  /*12080*/  FSEL R135, R19, -INF , !P0 ;  /* 0xff80000013877808 */ /* 0x000fe20004000000 */
[----:B------:R-:W-:Y:S01]  /*12090*/  VIADD R6, R0, 0x18 ;  /* 0x0000001800067836 */ /* 0x000fe20000000000 */
[-C--:B------:R-:W-:Y:S02]  /*120a0*/  ISETP.GT.AND P6, PT, R233, R0.reuse, PT ;  /* 0x00000000e900720c */ /* 0x080fe40003fc4270 */
[----:B------:R-:W-:Y:S01]  /*120b0*/  ISETP.GT.AND P2, PT, R235, R0, PT ;  /* 0x00000000eb00720c */ /* 0x000fe20003f44270 */
[-C--:B------:R-:W-:Y:S03]  /*120c0*/  HMMA.16816.F32.BF16 R28, R200, R182.reuse, R28 ;  /* 0x000000b6c81c723c */ /* 0x080fe6000004181c */
[----:B------:R-:W-:Y:S02]  /*120d0*/  ISETP.GT.AND P3, PT, R233, R134, PT ;  /* 0x00000086e900720c */ /* 0x000fe40003f64270 */
[----:B------:R-:W-:Y:S02]  /*120e0*/  ISETP.GT.AND P0, PT, R234, R2, PT ;  /* 0x00000002ea00720c */ /* 0x000fe40003f04270 */
[----:B------:R-:W-:Y:S01]  /*120f0*/  FSEL R186, R8, -INF , !P6 ;  /* 0xff80000008ba7808 */ /* 0x000fe20007000000 */
[----:B------:R-:W-:Y:S04]  /*12100*/  HMMA.16816.F32.BF16 R32, R176, R182, R32 ;  /* 0x000000b6b020723c */ /* 0x000fe80000041820 */
[----:B------:R-:W-:Y:S02]  /*12110*/  FSEL R187, R9, -INF , !P3 ;  /* 0xff80000009bb7808 */ /* 0x000fe40005800000 */
[----:B------:R-:W-:Y:S02]  /*12120*/  FSEL R192, R10, -INF , !P2 ;  /* 0xff8000000ac07808 */ /* 0x000fe40005000000 */
[----:B------:R-:W-:Y:S02]  /*12130*/  FSEL R23, R23, -INF , !P0 ;  /* 0xff80000017177808 */ /* 0x000fe40004000000 */
[C---:B------:R-:W-:Y:S02]  /*12140*/  ISETP.GT.AND P6, PT, R233.reuse, R133, PT ;  /* 0x00000085e900720c */ /* 0x040fe40003fc4270 */
[----:B------:R-:W-:Y:S02]  /*12150*/  ISETP.GT.AND P3, PT, R233, R7, PT ;  /* 0x00000007e900720c */ /* 0x000fe40003f64270 */
[----:B------:R-:W-:Y:S02]  /*12160*/  ISETP.GT.AND P2, PT, R235, R133, PT ;  /* 0x00000085eb00720c */ /* 0x000fe40003f44270 */
[----:B------:R-:W-:Y:S02]  /*12170*/  ISETP.GT.AND P0, PT, R234, R5, PT ;  /* 0x00000005ea00720c */ /* 0x000fe40003f04270 */
[----:B------:R-:W-:Y:S02]  /*12180*/  FSEL R181, R12, -INF , !P6 ;  /* 0xff8000000cb57808 */ /* 0x000fe40007000000 */
[----:B------:R-:W-:Y:S02]  /*12190*/  FSEL R180, R13, -INF , !P3 ;  /* 0xff8000000db47808 */ /* 0x000fe40005800000 */
[----:B------:R-:W-:Y:S02]  /*121a0*/  FSEL R188, R14, -INF , !P2 ;  /* 0xff8000000ebc7808 */ /* 0x000fe40005000000 */
[----:B------:R-:W-:Y:S02]  /*121b0*/  FSEL R35, R35, -INF , !P0 ;  /* 0xff80000023237808 */ /* 0x000fe40004000000 */
[C---:B------:R-:W-:Y:S02]  /*121c0*/  ISETP.GT.AND P6, PT, R227.reuse, R133, PT ;  /* 0x00000085e300720c */ /* 0x040fe40003fc4270 */
[----:B------:R-:W-:Y:S02]  /*121d0*/  ISETP.GT.AND P3, PT, R227, R7, PT ;  /* 0x00000007e300720c */ /* 0x000fe40003f64270 */
[----:B------:R-:W-:Y:S02]  /*121e0*/  ISETP.GT.AND P2, PT, R234, R133, PT ;  /* 0x00000085ea00720c */ /* 0x000fe40003f44270 */
        /* <DEDUP_REMOVED lines=9> */
[CC--:B------:R-:W-:Y:S02]  /*12280*/  ISETP.GT.AND P6, PT, R227.reuse, R6.reuse, PT ;  /* 0x00000006e300720c */ /* 0x0c0fe40003fc4270 */
[----:B------:R-:W-:Y:S02]  /*12290*/  ISETP.GT.AND P3, PT, R227, R5, PT ;  /* 0x00000005e300720c */ /* 0x000fe40003f64270 */
[----:B------:R-:W-:Y:S02]  /*122a0*/  ISETP.GT.AND P2, PT, R234, R6, PT ;  /* 0x00000006ea00720c */ /* 0x000fe40003f44270 */
[----:B------:R-:W-:Y:S02]  /*122b0*/  FSEL R32, R32, -INF , !P6 ;  /* 0xff80000020207808 */ /* 0x000fe40007000000 */
[----:B------:R-:W-:Y:S02]  /*122c0*/  FSEL R33, R33, -INF , !P3 ;  /* 0xff80000021217808 */ /* 0x000fe40005800000 */
[----:B------:R-:W-:Y:S02]  /*122d0*/  FSEL R34, R34, -INF , !P2 ;  /* 0xff80000022227808 */ /* 0x000fe40005000000 */
[C---:B------:R-:W-:Y:S02]  /*122e0*/  ISETP.GE.AND P6, PT, R0.reuse, R228, PT ;  /* 0x000000e40000720c */ /* 0x040fe40003fc6270 */
[C---:B------:R-:W-:Y:S02]  /*122f0*/  ISETP.GE.AND P3, PT, R0.reuse, R229, PT ;  /* 0x000000e50000720c */ /* 0x040fe40003f66270 */
[----:B------:R-:W-:Y:S02]  /*12300*/  ISETP.GE.AND P2, PT, R0, R230, PT ;  /* 0x000000e60000720c */ /* 0x000fe40003f46270 */
[----:B--2---:R-:W-:Y:S11]  /*12310*/  ISETP.GT.AND P0, PT, R232, R199, PT ;  /* 0x000000c7e800720c */ /* 0x004ff60003f04270 */
[----:B------:R-:W-:Y:S02]  /*12320*/  @!UPT UIADD3 URZ, UPT, UPT, URZ, URZ, URZ ;  /* 0x000000fffffff290 */ /* 0x000fe4000fffe0ff */
[----:B------:R-:W-:Y:S05]  /*12330*/  @P0 BRA `(.L_x_1403) ;  /* 0xffffffec00f00947 */ /* 0x000fea000383ffff */
.L_x_1402:
[-C--:B------:R-:W-:Y:S02]  /*12340*/  ISETP.GE.AND P1, PT, R134, R228.reuse, PT ;  /* 0x000000e48600720c */ /* 0x080fe40003f26270 */
[----:B--2---:R-:W-:Y:S02]  /*12350*/  FSEL R10, R185, -INF , !P6 ;  /* 0xff800000b90a7808 */ /* 0x004fe40007000000 */
[----:B------:R-:W-:Y:S02]  /*12360*/  FSEL R14, R184, -INF , !P1 ;  /* 0xff800000b80e7808 */ /* 0x000fe40004800000 */
[-C--:B------:R-:W-:Y:S02]  /*12370*/  ISETP.GE.AND P6, PT, R134, R229.reuse, PT ;  /* 0x000000e58600720c */ /* 0x080fe40003fc6270 */
[CC--:B------:R-:W-:Y:S02]  /*12380*/  ISETP.GE.AND P1, PT, R133.reuse, R228.reuse, PT ;  /* 0x000000e48500720c */ /* 0x0c0fe40003f26270 */
[----:B------:R-:W-:Y:S02]  /*12390*/  FSEL R12, R174, -INF , !P6 ;  /* 0xff800000ae0c7808 */ /* 0x000fe40007000000 */
[----:B------:R-:W-:Y:S02]  /*123a0*/  FSEL R17, R172, -INF , !P1 ;  /* 0xff800000ac117808 */ /* 0x000fe40004800000 */
[-C--:B------:R-:W-:Y:S02]  /*123b0*/  ISETP.GE.AND P6, PT, R133, R229.reuse, PT ;  /* 0x000000e58500720c */ /* 0x080fe40003fc6270 */
[-C--:B------:R-:W-:Y:S02]  /*123c0*/  ISETP.GE.AND P1, PT, R7, R229.reuse, PT ;  /* 0x000000e50700720c */ /* 0x080fe40003f26270 */
[----:B------:R-:W-:Y:S02]  /*123d0*/  FSEL R18, R136, -INF , !P6 ;  /* 0xff80000088127808 */ /* 0x000fe40007000000 */
[----:B------:R-:W-:Y:S02]  /*123e0*/  FSEL R20, R135, -INF , !P1 ;  /* 0xff80000087147808 */ /* 0x000fe40004800000 */
[-C--:B------:R-:W-:Y:S02]  /*123f0*/  ISETP.GE.AND P6, PT, R2, R228.reuse, PT ;  /* 0x000000e40200720c */ /* 0x080fe40003fc6270 */
[-C--:B------:R-:W-:Y:S02]  /*12400*/  ISETP.GE.AND P1, PT, R4, R229.reuse, PT ;  /* 0x000000e50400720c */ /* 0x080fe40003f26270 */
[----:B------:R-:W-:Y:S02]  /*12410*/  FSEL R13, R175, -INF , !P3 ;  /* 0xff800000af0d7808 */ /* 0x000fe40005800000 */
[-C--:B------:R-:W-:Y:S02]  /*12420*/  ISETP.GE.AND P3, PT, R7, R228.reuse, PT ;  /* 0x000000e40700720c */ /* 0x080fe40003f66270 */
[----:B------:R-:W-:Y:S02]  /*12430*/  FSEL R193, R21, -INF , !P6 ;  /* 0xff80000015c17808 */ /* 0x000fe40007000000 */
[----:B------:R-:W-:Y:S02]  /*12440*/  FSEL R194, R22, -INF , !P1 ;  /* 0xff80000016c27808 */ /* 0x000fe40004800000 */
[----:B------:R-:W-:Y:S02]  /*12450*/  ISETP.GE.AND P1, PT, R2, R229, PT ;  /* 0x000000e50200720c */ /* 0x000fe40003f26270 */
[-C--:B------:R-:W-:Y:S02]  /*12460*/  ISETP.GE.AND P6, PT, R5, R228.reuse, PT ;  /* 0x000000e40500720c */ /* 0x080fe40003fc6270 */
[----:B------:R-:W-:Y:S02]  /*12470*/  FMNMX3.FTZ R135, R132, R13, R12, !PT ;  /* 0x0000000d84877276 */ /* 0x000fe4000781000c */
[----:B------:R-:W-:Y:S02]  /*12480*/  FSEL R19, R137, -INF , !P3 ;  /* 0xff80000089137808 */ /* 0x000fe40005800000 */
[----:B------:R-:W-:Y:S02]  /*12490*/  ISETP.GE.AND P3, PT, R4, R228, PT ;  /* 0x000000e40400720c */ /* 0x000fe40003f66270 */
[----:B------:R-:W-:Y:S02]  /*124a0*/  FSEL R195, R23, -INF , !P1 ;  /* 0xff80000017c37808 */ /* 0x000fe40004800000 */
[----:B------:R-:W-:Y:S02]  /*124b0*/  FSEL R197, R33, -INF , !P6 ;  /* 0xff80000021c57808 */ /* 0x000fe40007000000 */
[----:B------:R-:W-:Y:S02]  /*124c0*/  FMNMX3.FTZ R135, R135, R18, R20, !PT ;  /* 0x0000001287877276 */ /* 0x000fe40007810014 */
[CC--:B------:R-:W-:Y:S02]  /*124d0*/  ISETP.GE.AND P6, PT, R6.reuse, R229.reuse, PT ;  /* 0x000000e50600720c */ /* 0x0c0fe40003fc6270 */
[----:B------:R-:W-:Y:S02]  /*124e0*/  ISETP.GE.AND P1, PT, R5, R229, PT ;  /* 0x000000e50500720c */ /* 0x000fe40003f26270 */
[----:B------:R-:W-:Y:S02]  /*124f0*/  FSEL R190, R173, -INF , !P3 ;  /* 0xff800000adbe7808 */ /* 0x000fe40005800000 */
[----:B------:R-:W-:Y:S02]  /*12500*/  ISETP.GE.AND P3, PT, R6, R228, PT ;  /* 0x000000e40600720c */ /* 0x000fe40003f66270 */
[----:B------:R-:W-:Y:S02]  /*12510*/  FSEL R198, R34, -INF , !P6 ;  /* 0xff80000022c67808 */ /* 0x000fe40007000000 */
[----:B------:R-:W-:Y:S02]  /*12520*/  FSEL R207, R35, -INF , !P1 ;  /* 0xff80000023cf7808 */ /* 0x000fe40004800000 */
[----:B------:R-:W-:Y:S02]  /*12530*/  FMNMX3.FTZ R135, R135, R194, R195, !PT ;  /* 0x000000c287877276 */ /* 0x000fe400078100c3 */
[----:B------:R-:W-:Y:S02]  /*12540*/  FMNMX3.FTZ R136, R3, R10, R14, !PT ;  /* 0x0000000a03887276 */ /* 0x000fe4000781000e */
[----:B------:R-:W-:Y:S02]  /*12550*/  FSEL R196, R32, -INF , !P3 ;  /* 0xff80000020c47808 */ /* 0x000fe40005800000 */
[----:B------:R-:W-:Y:S02]  /*12560*/  ISETP.GT.AND P3, PT, R233, R4, PT ;  /* 0x00000004e900720c */ /* 0x000fe40003f64270 */
[----:B------:R-:W-:Y:S02]  /*12570*/  FMNMX3.FTZ R135, R135, R198, R207, !PT ;  /* 0x000000c687877276 */ /* 0x000fe400078100cf */
[----:B------:R-:W-:Y:S02]  /*12580*/  FMNMX3.FTZ R136, R136, R17, R19, !PT ;  /* 0x0000001188887276 */ /* 0x000fe40007810013 */
[----:B------:R-:W-:Y:S02]  /*12590*/  ISETP.GE.AND P0, PT, R0, R231, PT ;  /* 0x000000e70000720c */ /* 0x000fe40003f06270 */
[----:B------:R-:W-:Y:S01]  /*125a0*/  FSEL R24, R24, -INF , !P3 ;  /* 0xff80000018187808 */ /* 0x000fe20005800000 */
[----:B------:R-:W1:Y:S01]  /*125b0*/  SHFL.BFLY PT, R0, R135, 0x2, 0x1f ;  /* 0x0c401f0087007f89 */ /* 0x000e6200000e0000 */
[----:B------:R-:W-:Y:S02]  /*125c0*/  ISETP.GT.AND P3, PT, R233, R2, PT ;  /* 0x00000002e900720c */ /* 0x000fe40003f64270 */
[----:B------:R-:W-:Y:S02]  /*125d0*/  FMNMX3.FTZ R136, R136, R190, R193, !PT ;  /* 0x000000be88887276 */ /* 0x000fe400078100c1 */
[----:B------:R-:W-:Y:S02]  /*125e0*/  FSEL R25, R25, -INF , !P3 ;  /* 0xff80000019197808 */ /* 0x000fe40005800000 */
[----:B------:R-:W-:Y:S02]  /*125f0*/  ISETP.GE.AND P3, PT, R134, R230, PT ;  /* 0x000000e68600720c */ /* 0x000fe40003f66270 */
[----:B------:R-:W-:Y:S02]  /*12600*/  FMNMX3.FTZ R136, R136, R196, R197, !PT ;  /* 0x000000c488887276 */ /* 0x000fe400078100c5 */
[----:B------:R-:W-:Y:S02]  /*12610*/  FSEL R11, R187, -INF , !P3 ;  /* 0xff800000bb0b7808 */ /* 0x000fe40005800000 */
[----:B------:R-:W-:Y:S01]  /*12620*/  ISETP.GT.AND P3, PT, R233, R6, PT ;  /* 0x00000006e900720c */ /* 0x000fe20003f64270 */
[----:B------:R-:W2:Y:S01]  /*12630*/  SHFL.BFLY PT, R8, R136, 0x2, 0x1f ;  /* 0x0c401f0088087f89 */ /* 0x000ea200000e0000 */
[----:B------:R-:W-:Y:S02]  /*12640*/  FSEL R9, R186, -INF , !P2 ;  /* 0xff800000ba097808 */ /* 0x000fe40005000000 */
[-C--:B------:R-:W-:Y:S05]  /*12650*/  ISETP.GE.AND P2, PT, R7, R230.reuse, PT ;  /* 0x000000e60700720c */ /* 0x080fea0003f46270 */
[----:B------:R-:W-:Y:S01]  /*12660*/  LDSM.16.MT88.4 R184, [R220+0xa000] ;  /* 0x00a00000dcb8783b */ /* 0x000fe20000004200 */
[----:B------:R-:W-:Y:S02]  /*12670*/  FSEL R28, R28, -INF , !P3 ;  /* 0xff8000001c1c7808 */ /* 0x000fe40005800000 */
[-C--:B------:R-:W-:Y:S02]  /*12680*/  ISETP.GE.AND P3, PT, R4, R230.reuse, PT ;  /* 0x000000e60400720c */ /* 0x080fe40003f66270 */
[----:B------:R-:W-:Y:S02]  /*12690*/  FSEL R15, R180, -INF , !P2 ;  /* 0xff800000b40f7808 */ /* 0x000fe40005000000 */
[----:B------:R-:W-:Y:S02]  /*126a0*/  ISETP.GT.AND P2, PT, R233, R5, PT ;  /* 0x00000005e900720c */ /* 0x000fe40003f44270 */
[----:B------:R-:W-:Y:S02]  /*126b0*/  FSEL R206, R24, -INF , !P3 ;  /* 0xff80000018ce7808 */ /* 0x000fe40005800000 */
[----:B------:R-:W-:Y:S02]  /*126c0*/  ISETP.GE.AND P3, PT, R6, R230, PT ;  /* 0x000000e60600720c */ /* 0x000fe40003f66270 */
[----:B------:R-:W-:Y:S02]  /*126d0*/  ISETP.GT.AND P1, PT, R235, R2, PT ;  /* 0x00000002eb00720c */ /* 0x000fe40003f24270 */
[----:B------:R-:W-:Y:S02]  /*126e0*/  FSEL R29, R29, -INF , !P2 ;  /* 0xff8000001d1d7808 */ /* 0x000fe40005000000 */
[----:B------:R-:W-:Y:S02]  /*126f0*/  ISETP.GE.AND P2, PT, R2, R230, PT ;  /* 0x000000e60200720c */ /* 0x000fe40003f46270 */
[----:B------:R-:W-:Y:S02]  /*12700*/  FSEL R209, R28, -INF , !P3 ;  /* 0xff8000001cd17808 */ /* 0x000fe40005800000 */
[----:B------:R-:W-:Y:S02]  /*12710*/  ISETP.GT.AND P6, PT, R235, R4, PT ;  /* 0x00000004eb00720c */ /* 0x000fe40003fc4270 */
        /* <DEDUP_REMOVED lines=9> */
[----:B-1----:R-:W-:Y:S02]  /*127b0*/  FMNMX.FTZ R135, R135, R0, !PT ;  /* 0x0000000087877209 */ /* 0x002fe40007810000 */
[-C--:B------:R-:W-:Y:S02]  /*127c0*/  ISETP.GE.AND P6, PT, R134, R231.reuse, PT ;  /* 0x000000e78600720c */ /* 0x080fe40003fc6270 */
[-C--:B------:R-:W-:Y:S01]  /*127d0*/  ISETP.GE.AND P1, PT, R133, R231.reuse, PT ;  /* 0x000000e78500720c */ /* 0x080fe20003f26270 */
[----:B------:R-:W1:Y:S01]  /*127e0*/  SHFL.BFLY PT, R2, R135, 0x1, 0x1f ;  /* 0x0c201f0087027f89 */ /* 0x000e6200000e0000 */
[----:B------:R-:W-:Y:S02]  /*127f0*/  FSEL R210, R29, -INF , !P2 ;  /* 0xff8000001dd27808 */ /* 0x000fe40005000000 */
[-C--:B------:R-:W-:Y:S02]  /*12800*/  ISETP.GE.AND P2, PT, R4, R231.reuse, PT ;  /* 0x000000e70400720c */ /* 0x080fe40003f46270 */
[----:B--2---:R-:W-:Y:S02]  /*12810*/  FMNMX.FTZ R136, R136, R8, !PT ;  /* 0x0000000888887209 */ /* 0x004fe40007810000 */
[----:B------:R-:W-:Y:S02]  /*12820*/  FSEL R4, R191, -INF , !P6 ;  /* 0xff800000bf047808 */ /* 0x000fe40007000000 */
[----:B------:R-:W-:Y:S01]  /*12830*/  FSEL R8, R188, -INF , !P1 ;  /* 0xff800000bc087808 */ /* 0x000fe20004800000 */
[----:B------:R-:W2:Y:S01]  /*12840*/  SHFL.BFLY PT, R22, R136, 0x1, 0x1f ;  /* 0x0c201f0088167f89 */ /* 0x000ea200000e0000 */
[----:B------:R-:W-:Y:S02]  /*12850*/  ISETP.GT.AND P6, PT, R235, R6, PT ;  /* 0x00000006eb00720c */ /* 0x000fe40003fc4270 */
[----:B------:R-:W-:Y:S02]  /*12860*/  ISETP.GE.AND P1, PT, R6, R231, PT ;  /* 0x000000e70600720c */ /* 0x000fe40003f26270 */
[----:B------:R-:W-:Y:S02]  /*12870*/  FSEL R6, R189, -INF , !P3 ;  /* 0xff800000bd067808 */ /* 0x000fe40005800000 */
[----:B------:R-:W-:Y:S02]  /*12880*/  ISETP.GT.AND P3, PT, R235, R5, PT ;  /* 0x00000005eb00720c */ /* 0x000fe40003f64270 */
[----:B------:R-:W-:Y:S02]  /*12890*/  FMNMX3.FTZ R0, R139, R7, R4, !PT ;  /* 0x000000078b007276 */ /* 0x000fe40007810004 */
[----:B------:R-:W-:Y:S02]  /*128a0*/  FSEL R30, R30, -INF , !P6 ;  /* 0xff8000001e1e7808 */ /* 0x000fe40007000000 */
[----:B------:R-:W-:Y:S02]  /*128b0*/  FSEL R191, R26, -INF , !P2 ;  /* 0xff8000001abf7808 */ /* 0x000fe40005000000 */
[----:B------:R-:W-:Y:S02]  /*128c0*/  FMNMX3.FTZ R0, R0, R8, R6, !PT ;  /* 0x0000000800007276 */ /* 0x000fe40007810006 */
[----:B------:R-:W-:Y:S02]  /*128d0*/  FSEL R192, R27, -INF , !P0 ;  /* 0xff8000001bc07808 */ /* 0x000fe40004000000 */
[----:B------:R-:W-:Y:S02]  /*128e0*/  ISETP.GE.AND P6, PT, R5, R231, PT ;  /* 0x000000e70500720c */ /* 0x000fe40003fc6270 */
[----:B------:R-:W-:Y:S02]  /*128f0*/  FSEL R31, R31, -INF , !P3 ;  /* 0xff8000001f1f7808 */ /* 0x000fe40005800000 */
[----:B------:R-:W-:Y:S02]  /*12900*/  FMNMX3.FTZ R0, R0, R191, R192, !PT ;  /* 0x000000bf00007276 */ /* 0x000fe400078100c0 */
[----:B------:R-:W-:Y:S02]  /*12910*/  FSEL R172, R31, -INF , !P6 ;  /* 0xff8000001fac7808 */ /* 0x000fe40007000000 */
[----:B------:R-:W-:Y:S02]  /*12920*/  FSEL R173, R30, -INF , !P1 ;  /* 0xff8000001ead7808 */ /* 0x000fe40004800000 */
[----:B-1----:R-:W-:Y:S02]  /*12930*/  FMNMX.FTZ R135, R135, R2, !PT ;  /* 0x0000000287877209 */ /* 0x002fe40007810000 */
[----:B------:R-:W-:Y:S02]  /*12940*/  FMNMX3.FTZ R0, R0, R173, R172, !PT ;  /* 0x000000ad00007276 */ /* 0x000fe400078100ac */
[----:B------:R-:W-:Y:S01]  /*12950*/  FMNMX3.FTZ R134, R138, R9, R11, !PT ;  /* 0x000000098a867276 */ /* 0x000fe2000781000b */
[C---:B------:R-:W-:Y:S01]  /*12960*/  FMUL.FTZ R175, R135.reuse, UR4 ;  /* 0x0000000487af7c20 */ /* 0x040fe20008410000 */
[----:B--2---:R-:W-:Y:S01]  /*12970*/  FMNMX.FTZ R136, R136, R22, !PT ;  /* 0x0000001688887209 */ /* 0x004fe20007810000 */
[----:B------:R-:W1:Y:S01]  /*12980*/  SHFL.BFLY PT, R2, R0, 0x2, 0x1f ;  /* 0x0c401f0000027f89 */ /* 0x000e6200000e0000 */
[----:B------:R-:W-:Y:S02]  /*12990*/  FMNMX3.FTZ R134, R134, R16, R15, !PT ;  /* 0x0000001086867276 */ /* 0x000fe4000781000f */
[C---:B------:R-:W-:Y:S01]  /*129a0*/  FSETP.NEU.FTZ.AND P3, PT, R136.reuse, -INF , PT ;  /* 0xff8000008800780b */ /* 0x040fe20003f7d000 */
[----:B------:R-:W-:Y:S01]  /*129b0*/  FMUL.FTZ R174, R136, UR4 ;  /* 0x0000000488ae7c20 */ /* 0x000fe20008410000 */
[----:B------:R-:W-:Y:S02]  /*129c0*/  FMNMX3.FTZ R134, R134, R206, R208, !PT ;  /* 0x000000ce86867276 */ /* 0x000fe400078100d0 */
[----:B------:R-:W-:Y:S02]  /*129d0*/  FSETP.NEU.FTZ.AND P2, PT, R135, -INF , PT ;  /* 0xff8000008700780b */ /* 0x000fe40003f5d000 */
[----:B------:R-:W-:Y:S02]  /*129e0*/  FMNMX3.FTZ R134, R134, R209, R210, !PT ;  /* 0x000000d186867276 */ /* 0x000fe400078100d2 */
[----:B------:R-:W-:Y:S02]  /*129f0*/  FSEL R175, R175, RZ, P2 ;  /* 0x000000ffafaf7208 */ /* 0x000fe40001000000 */
[----:B------:R-:W-:Y:S01]  /*12a00*/  FSEL R174, R174, RZ, P3 ;  /* 0x000000ffaeae7208 */ /* 0x000fe20001800000 */
[----:B------:R-:W2:Y:S01]  /*12a10*/  SHFL.BFLY PT, R21, R134, 0x2, 0x1f ;  /* 0x0c401f0086157f89 */ /* 0x000ea200000e0000 */
[----:B------:R-:W-:Y:S01]  /*12a20*/  IADD3 R200, PT, PT, R212, 0xa000, RZ ;  /* 0x0000a000d4c87810 */ /* 0x000fe20007ffe0ff */
        /* <DEDUP_REMOVED lines=8> */
[----:B-1----:R-:W-:Y:S01]  /*12ab0*/  FMNMX.FTZ R0, R0, R2, !PT ;  /* 0x0000000200007209 */ /* 0x002fe20007810000 */
[----:B------:R-:W-:Y:S05]  /*12ac0*/  FFMA.FTZ R12, R12, UR4, -R175 ;  /* 0x000000040c0c7c23 */ /* 0x000fea00080108af */
[----:B------:R-:W-:Y:S01]  /*12ad0*/  MUFU.EX2 R249, R10 ;  /* 0x0000000a00f97308 */ /* 0x000fe20000000800 */
[----:B------:R-:W1:Y:S09]  /*12ae0*/  SHFL.BFLY PT, R2, R0, 0x1, 0x1f ;  /* 0x0c201f0000027f89 */ /* 0x000e7200000e0000 */
[----:B------:R-:W-:Y:S01]  /*12af0*/  MUFU.EX2 R247, R17 ;  /* 0x0000001100f77308 */ /* 0x000fe20000000800 */
[----:B--2---:R-:W-:Y:S02]  /*12b00*/  FMNMX.FTZ R134, R134, R21, !PT ;  /* 0x0000001586867209 */ /* 0x004fe40007810000 */
[----:B---3--:R-:W-:Y:S07]  /*12b10*/  LDSM.16.MT88.4 R20, [R212+0xa000] ;  /* 0x00a00000d414783b */ /* 0x008fee0000004200 */
[----:B------:R-:W2:Y:S01]  /*12b20*/  MUFU.EX2 R246, R19 ;  /* 0x0000001300f67308 */ /* 0x000ea20000000800 */
[----:B------:R-:W3:Y:S09]  /*12b30*/  SHFL.BFLY PT, R5, R134, 0x1, 0x1f ;  /* 0x0c201f0086057f89 */ /* 0x000ef200000e0000 */
[----:B------:R-:W4:Y:S01]  /*12b40*/  MUFU.EX2 R243, R18 ;  /* 0x0000001200f37308 */ /* 0x000f220000000800 */
[----:B-1----:R-:W-:Y:S02]  /*12b50*/  FMNMX.FTZ R137, R0, R2, !PT ;  /* 0x0000000200897209 */ /* 0x002fe40007810000 */
[----:B------:R-:W-:Y:S02]  /*12b60*/  FSEL R0, R136, RZ, P3 ;  /* 0x000000ff88007208 */ /* 0x000fe40001800000 */
[C---:B------:R-:W-:Y:S01]  /*12b70*/  FSETP.NEU.FTZ.AND P0, PT, R137.reuse, -INF , PT ;  /* 0xff8000008900780b */ /* 0x040fe20003f1d000 */
[----:B------:R-:W-:Y:S02]  /*12b80*/  FMUL.FTZ R189, R137, UR4 ;  /* 0x0000000489bd7c20 */ /* 0x000fe40008410000 */
[----:B------:R-:W-:Y:S01]  /*12b90*/  FADD.FTZ R2, -R0, R3 ;  /* 0x0000000300027221 */ /* 0x000fe20000010100 */
[----:B------:R-:W-:Y:S01]  /*12ba0*/  FSEL R0, R135, RZ, P2 ;  /* 0x000000ff87007208 */ /* 0x000fe20001000000 */
[----:B------:R-:W1:Y:S01]  /*12bb0*/  MUFU.EX2 R250, R14 ;  /* 0x0000000e00fa7308 */ /* 0x000e620000000800 */
[----:B------:R-:W-:Y:S01]  /*12bc0*/  FSEL R189, R189, RZ, P0 ;  /* 0x000000ffbdbd7208 */ /* 0x000fe20000000000 */
[----:B------:R-:W-:Y:S01]  /*12bd0*/  FMUL.FTZ R2, R2, UR4 ;  /* 0x0000000402027c20 */ /* 0x000fe20008410000 */
[----:B--2---:R-:W-:Y:S01]  /*12be0*/  F2FP.BF16.F32.PACK_AB R178, R246, R247 ;  /* 0x000000f7f6b2723e */ /* 0x004fe200000010ff */
[----:B------:R-:W-:Y:S02]  /*12bf0*/  FADD.FTZ R0, -R0, R132 ;  /* 0x0000008400007221 */ /* 0x000fe40000010100 */
[--C-:B------:R-:W-:Y:S01]  /*12c00*/  FFMA.FTZ R7, R7, UR4, -R189.reuse ;  /* 0x0000000407077c23 */ /* 0x100fe200080108bd */
[--C-:B------:R-:W-:Y:S03]  /*12c10*/  FFMA.FTZ R4, R4, UR4, -R189.reuse ;  /* 0x0000000404047c23 */ /* 0x100fe600080108bd */
[----:B------:R2:W5:Y:S01]  /*12c20*/  MUFU.EX2 R133, R2 ;  /* 0x0000000200857308 */ /* 0x0005620000000800 */
[--C-:B------:R-:W-:Y:S01]  /*12c30*/  FFMA.FTZ R6, R6, UR4, -R189.reuse ;  /* 0x0000000406067c23 */ /* 0x100fe200080108bd */
[----:B---3--:R-:W-:Y:S01]  /*12c40*/  FMNMX.FTZ R134, R134, R5, !PT ;  /* 0x0000000586867209 */ /* 0x008fe20007810000 */
[--C-:B------:R-:W-:Y:S01]  /*12c50*/  FFMA.FTZ R8, R8, UR4, -R189.reuse ;  /* 0x0000000408087c23 */ /* 0x100fe200080108bd */
[----:B----4-:R-:W-:Y:S01]  /*12c60*/  F2FP.BF16.F32.PACK_AB R179, R244, R243 ;  /* 0x000000f3f4b3723e */ /* 0x010fe200000010ff */
[----:B------:R-:W-:Y:S01]  /*12c70*/  FFMA.FTZ R173, R173, UR4, -R189 ;  /* 0x00000004adad7c23 */ /* 0x000fe200080108bd */
[C---:B------:R-:W-:Y:S01]  /*12c80*/  FSETP.NEU.FTZ.AND P1, PT, R134.reuse, -INF , PT ;  /* 0xff8000008600780b */ /* 0x040fe20003f3d000 */
[----:B------:R-:W-:Y:S03]  /*12c90*/  FMUL.FTZ R188, R134, UR4 ;  /* 0x0000000486bc7c20 */ /* 0x000fe60008410000 */
[----:B------:R-:W-:Y:S01]  /*12ca0*/  MUFU.EX2 R211, R7 ;  /* 0x0000000700d37308 */ /* 0x000fe20000000800 */
[----:B-1----:R-:W-:Y:S02]  /*12cb0*/  F2FP.BF16.F32.PACK_AB R176, R250, R249 ;  /* 0x000000f9fab0723e */ /* 0x002fe400000010ff */
[----:B------:R-:W-:Y:S02]  /*12cc0*/  FSEL R3, R134, RZ, P1 ;  /* 0x000000ff86037208 */ /* 0x000fe40000800000 */
[----:B------:R-:W-:Y:S03]  /*12cd0*/  FSEL R188, R188, RZ, P1 ;  /* 0x000000ffbcbc7208 */ /* 0x000fe60000800000 */
[----:B------:R-:W-:Y:S01]  /*12ce0*/  FADD.FTZ R3, -R3, R138 ;  /* 0x0000008a03037221 */ /* 0x000fe20000010100 */
[----:B--2---:R-:W-:Y:S01]  /*12cf0*/  FMUL.FTZ R2, R0, UR4 ;  /* 0x0000000400027c20 */ /* 0x004fe20008410000 */
[----:B------:R-:W-:Y:S01]  /*12d00*/  FSEL R0, R137, RZ, P0 ;  /* 0x000000ff89007208 */ /* 0x000fe20000000000 */
[----:B------:R1:W2:Y:S01]  /*12d10*/  MUFU.EX2 R236, R4 ;  /* 0x0000000400ec7308 */ /* 0x0002a20000000800 */
[--C-:B------:R-:W-:Y:S01]  /*12d20*/  FFMA.FTZ R9, R9, UR4, -R188.reuse ;  /* 0x0000000409097c23 */ /* 0x100fe200080108bc */
[--C-:B------:R-:W-:Y:S01]  /*12d30*/  FFMA.FTZ R11, R11, UR4, -R188.reuse ;  /* 0x000000040b0b7c23 */ /* 0x100fe200080108bc */
[--C-:B------:R-:W-:Y:S01]  /*12d40*/  FFMA.FTZ R16, R16, UR4, -R188.reuse ;  /* 0x0000000410107c23 */ /* 0x100fe200080108bc */
[----:B------:R-:W-:Y:S01]  /*12d50*/  FADD.FTZ R0, -R0, R139 ;  /* 0x0000008b00007221 */ /* 0x000fe20000010100 */
[----:B------:R-:W-:Y:S01]  /*12d60*/  FFMA.FTZ R15, R15, UR4, -R188 ;  /* 0x000000040f0f7c23 */ /* 0x000fe200080108bc */
[--C-:B------:R-:W-:Y:S01]  /*12d70*/  FFMA.FTZ R138, R190, UR4, -R174.reuse ;  /* 0x00000004be8a7c23 */ /* 0x100fe200080108ae */
[C---:B-----5:R-:W-:Y:S03]  /*12d80*/  FMUL.FTZ R5, R133.reuse, R141 ;  /* 0x0000008d85057220 */ /* 0x060fe60000410000 */
[----:B------:R3:W4:Y:S01]  /*12d90*/  MUFU.EX2 R132, R2 ;  /* 0x0000000200847308 */ /* 0x0007220000000800 */
[----:B------:R-:W-:Y:S01]  /*12da0*/  FMUL.FTZ R0, R0, UR4 ;  /* 0x0000000400007c20 */ /* 0x000fe20008410000 */
[C---:B------:R-:W-:Y:S01]  /*12db0*/  FMUL.FTZ R17, R133.reuse, R153 ;  /* 0x0000009985117220 */ /* 0x040fe20000410000 */
[C---:B------:R-:W-:Y:S01]  /*12dc0*/  FMUL.FTZ R32, R133.reuse, R168 ;  /* 0x000000a885207220 */ /* 0x040fe20000410000 */
[C---:B------:R-:W-:Y:S01]  /*12dd0*/  FMUL.FTZ R33, R133.reuse, R169 ;  /* 0x000000a985217220 */ /* 0x040fe20000410000 */
[C---:B------:R-:W-:Y:S01]  /*12de0*/  FMUL.FTZ R36, R133.reuse, R36 ;  /* 0x0000002485247220 */ /* 0x040fe20000410000 */
[C---:B------:R-:W-:Y:S01]  /*12df0*/  FMUL.FTZ R37, R133.reuse, R37 ;  /* 0x0000002585257220 */ /* 0x040fe20000410000 */
[C---:B------:R-:W-:Y:S03]  /*12e00*/  FMUL.FTZ R48, R133.reuse, R48 ;  /* 0x0000003085307220 */ /* 0x040fe60000410000 */
[----:B------:R5:W-:Y:S01]  /*12e10*/  MUFU.EX2 R237, R6 ;  /* 0x0000000600ed7308 */ /* 0x000be20000000800 */
[C---:B-1----:R-:W-:Y:S01]  /*12e20*/  FMUL.FTZ R4, R133.reuse, R140 ;  /* 0x0000008c85047220 */ /* 0x042fe20000410000 */
[----:B--2---:R-:W-:Y:S01]  /*12e30*/  F2FP.BF16.F32.PACK_AB R181, R236, R211 ;  /* 0x000000d3ecb5723e */ /* 0x004fe200000010ff */
[C---:B------:R-:W-:Y:S01]  /*12e40*/  FMUL.FTZ R49, R133.reuse, R49 ;  /* 0x0000003185317220 */ /* 0x040fe20000410000 */
[C---:B------:R-:W-:Y:S01]  /*12e50*/  FMUL.FTZ R52, R133.reuse, R52 ;  /* 0x0000003485347220 */ /* 0x040fe20000410000 */
[C---:B------:R-:W-:Y:S01]  /*12e60*/  FMUL.FTZ R53, R133.reuse, R53 ;  /* 0x0000003585357220 */ /* 0x040fe20000410000 */
[C---:B------:R-:W-:Y:S01]  /*12e70*/  FMUL.FTZ R64, R133.reuse, R64 ;  /* 0x0000004085407220 */ /* 0x040fe20000410000 */
[----:B------:R-:W-:Y:S03]  /*12e80*/  FMUL.FTZ R65, R133, R65 ;  /* 0x0000004185417220 */ /* 0x000fe60000410000 */
[----:B------:R-:W-:Y:S01]  /*12e90*/  MUFU.EX2 R245, R13 ;  /* 0x0000000d00f57308 */ /* 0x000fe20000000800 */
[----:B---3--:R-:W-:Y:S01]  /*12ea0*/  FMUL.FTZ R2, R3, UR4 ;  /* 0x0000000403027c20 */ /* 0x008fe20008410000 */
[C---:B----4-:R-:W-:Y:S01]  /*12eb0*/  FMUL.FTZ R7, R132.reuse, R143 ;  /* 0x0000008f84077220 */ /* 0x050fe20000410000 */
[C---:B------:R-:W-:Y:S01]  /*12ec0*/  FMUL.FTZ R18, R132.reuse, R154 ;  /* 0x0000009a84127220 */ /* 0x040fe20000410000 */
[C---:B------:R-:W-:Y:S01]  /*12ed0*/  FMUL.FTZ R19, R132.reuse, R155 ;  /* 0x0000009b84137220 */ /* 0x040fe20000410000 */
[C---:B------:R-:W-:Y:S01]  /*12ee0*/  FMUL.FTZ R34, R132.reuse, R170 ;  /* 0x000000aa84227220 */ /* 0x040fe20000410000 */
[----:B------:R-:W-:Y:S01]  /*12ef0*/  FMUL.FTZ R35, R132, R171 ;  /* 0x000000ab84237220 */ /* 0x000fe20000410000 */
[----:B------:R-:W-:Y:S03]  /*12f00*/  IADD3 R3, PT, PT, R212, 0xa040, RZ ;  /* 0x0000a040d4037810 */ /* 0x000fe60007ffe0ff */
[----:B------:R-:W1:Y:S01]  /*12f10*/  MUFU.EX2 R248, R12 ;  /* 0x0000000c00f87308 */ /* 0x000e620000000800 */
[----:B-----5:R-:W-:Y:S01]  /*12f20*/  FMUL.FTZ R6, R132, R142 ;  /* 0x0000008e84067220 */ /* 0x020fe20000410000 */
[----:B------:R-:W-:Y:S01]  /*12f30*/  LDSM.16.MT88.4 R168, [R223] ;  /* 0x00000000dfa8783b */ /* 0x000fe20000004200 */
[----:B------:R-:W-:Y:S01]  /*12f40*/  @P4 IADD3 R3, PT, PT, R200, -0x40, RZ ;  /* 0xffffffc0c8034810 */ /* 0x000fe20007ffe0ff */
[C---:B------:R-:W-:Y:S01]  /*12f50*/  FMUL.FTZ R38, R132.reuse, R38 ;  /* 0x0000002684267220 */ /* 0x040fe20000410000 */
[C---:B------:R-:W-:Y:S01]  /*12f60*/  FMUL.FTZ R39, R132.reuse, R39 ;  /* 0x0000002784277220 */ /* 0x040fe20000410000 */
[C---:B------:R-:W-:Y:S01]  /*12f70*/  FMUL.FTZ R50, R132.reuse, R50 ;  /* 0x0000003284327220 */ /* 0x040fe20000410000 */
[C---:B------:R-:W-:Y:S03]  /*12f80*/  FMUL.FTZ R51, R132.reuse, R51 ;  /* 0x0000003384337220 */ /* 0x040fe60000410000 */
[----:B------:R-:W-:Y:S01]  /*12f90*/  MUFU.EX2 R240, R9 ;  /* 0x0000000900f07308 */ /* 0x000fe20000000800 */
[C---:B------:R-:W-:Y:S01]  /*12fa0*/  FMUL.FTZ R54, R132.reuse, R54 ;  /* 0x0000003684367220 */ /* 0x040fe20000410000 */
[----:B------:R-:W2:Y:S01]  /*12fb0*/  LDSM.16.MT88.4 R140, [R3] ;  /* 0x00000000038c783b */ /* 0x000ea20000004200 */
[C---:B------:R-:W-:Y:S01]  /*12fc0*/  FMUL.FTZ R55, R132.reuse, R55 ;  /* 0x0000003784377220 */ /* 0x040fe20000410000 */
[C---:B------:R-:W-:Y:S01]  /*12fd0*/  FMUL.FTZ R66, R132.reuse, R66 ;  /* 0x0000004284427220 */ /* 0x040fe20000410000 */
[----:B------:R-:W-:Y:S01]  /*12fe0*/  FMUL.FTZ R67, R132, R67 ;  /* 0x0000004384437220 */ /* 0x000fe20000410000 */
[C---:B------:R-:W-:Y:S01]  /*12ff0*/  FMUL.FTZ R68, R133.reuse, R68 ;  /* 0x0000004485447220 */ /* 0x040fe20000410000 */
[C---:B------:R-:W-:Y:S03]  /*13000*/  FMUL.FTZ R69, R133.reuse, R69 ;  /* 0x0000004585457220 */ /* 0x040fe60000410000 */
[----:B------:R-:W3:Y:S01]  /*13010*/  MUFU.EX2 R239, R11 ;  /* 0x0000000b00ef7308 */ /* 0x000ee20000000800 */
[----:B-1----:R-:W-:Y:S01]  /*13020*/  F2FP.BF16.F32.PACK_AB R177, R248, R245 ;  /* 0x000000f5f8b1723e */ /* 0x002fe200000010ff */
[C---:B------:R-:W-:Y:S01]  /*13030*/  FMUL.FTZ R70, R132.reuse, R70 ;  /* 0x0000004684467220 */ /* 0x040fe20000410000 */
[C---:B------:R-:W-:Y:S01]  /*13040*/  FMUL.FTZ R71, R132.reuse, R71 ;  /* 0x0000004784477220 */ /* 0x040fe20000410000 */
[C---:B------:R-:W-:Y:S01]  /*13050*/  FMUL.FTZ R80, R133.reuse, R80 ;  /* 0x0000005085507220 */ /* 0x040fe20000410000 */
[C---:B------:R-:W-:Y:S01]  /*13060*/  FMUL.FTZ R81, R133.reuse, R81 ;  /* 0x0000005185517220 */ /* 0x040fe20000410000 */
[C---:B------:R-:W-:Y:S01]  /*13070*/  FMUL.FTZ R82, R132.reuse, R82 ;  /* 0x0000005284527220 */ /* 0x040fe20000410000 */
[C---:B------:R-:W-:Y:S01]  /*13080*/  FMUL.FTZ R83, R132.reuse, R83 ;  /* 0x0000005384537220 */ /* 0x040fe20000410000 */
[-C--:B------:R-:W-:Y:S02]  /*13090*/  HMMA.16816.F32.BF16 R4, R176, R20.reuse, R4 ;  /* 0x00000014b004723c */ /* 0x080fe40000041804 */
[----:B------:R1:W-:Y:S03]  /*130a0*/  MUFU.EX2 R241, R16 ;  /* 0x0000001000f17308 */ /* 0x0003e60000000800 */
[C---:B------:R-:W-:Y:S01]  /*130b0*/  FMUL.FTZ R84, R133.reuse, R84 ;  /* 0x0000005485547220 */ /* 0x040fe20000410000 */
[----:B------:R-:W-:Y:S01]  /*130c0*/  FMUL.FTZ R85, R133, R85 ;  /* 0x0000005585557220 */ /* 0x000fe20000410000 */
[C---:B------:R-:W-:Y:S01]  /*130d0*/  FMUL.FTZ R86, R132.reuse, R86 ;  /* 0x0000005684567220 */ /* 0x040fe20000410000 */
[C---:B------:R-:W-:Y:S04]  /*130e0*/  FMUL.FTZ R87, R132.reuse, R87 ;  /* 0x0000005784577220 */ /* 0x040fe80000410000 */
[----:B------:R-:W4:Y:S01]  /*130f0*/  MUFU.EX2 R242, R15 ;  /* 0x0000000f00f27308 */ /* 0x000f220000000800 */
[----:B---3--:R-:W-:Y:S01]  /*13100*/  F2FP.BF16.F32.PACK_AB R180, R239, R240 ;  /* 0x000000f0efb4723e */ /* 0x008fe200000010ff */
[C---:B------:R-:W-:Y:S01]  /*13110*/  FMUL.FTZ R96, R133.reuse, R96 ;  /* 0x0000006085607220 */ /* 0x040fe20000410000 */
[C---:B------:R-:W-:Y:S01]  /*13120*/  FMUL.FTZ R97, R133.reuse, R97 ;  /* 0x0000006185617220 */ /* 0x040fe20000410000 */
[C---:B------:R-:W-:Y:S01]  /*13130*/  FMUL.FTZ R98, R132.reuse, R98 ;  /* 0x0000006284627220 */ /* 0x040fe20000410000 */
[C---:B------:R-:W-:Y:S01]  /*13140*/  FMUL.FTZ R99, R132.reuse, R99 ;  /* 0x0000006384637220 */ /* 0x040fe20000410000 */
[----:B------:R-:W-:Y:S01]  /*13150*/  MOV R139, R199 ;  /* 0x000000c7008b7202 */ /* 0x000fe20000000f00 */
[C---:B------:R-:W-:Y:S03]  /*13160*/  FMUL.FTZ R100, R133.reuse, R100 ;  /* 0x0000006485647220 */ /* 0x040fe60000410000 */
[----:B------:R-:W3:Y:S01]  /*13170*/  MUFU.EX2 R238, R8 ;  /* 0x0000000800ee7308 */ /* 0x000ee20000000800 */
[C---:B-1----:R-:W-:Y:S01]  /*13180*/  FMUL.FTZ R16, R133.reuse, R152 ;  /* 0x0000009885107220 */ /* 0x042fe20000410000 */
[C---:B------:R-:W-:Y:S01]  /*13190*/  FMUL.FTZ R101, R133.reuse, R101 ;  /* 0x0000006585657220 */ /* 0x040fe20000410000 */
[----:B------:R-:W-:Y:S01]  /*131a0*/  LDSM.16.MT88.4 R152, [R212+0xa800] ;  /* 0x00a80000d498783b */ /* 0x000fe20000004200 */
[C---:B------:R-:W-:Y:S01]  /*131b0*/  FMUL.FTZ R102, R132.reuse, R102 ;  /* 0x0000006684667220 */ /* 0x040fe20000410000 */
[----:B------:R-:W-:Y:S01]  /*131c0*/  FMUL.FTZ R103, R132, R103 ;  /* 0x0000006784677220 */ /* 0x000fe20000410000 */
[C---:B------:R-:W-:Y:S01]  /*131d0*/  FMUL.FTZ R112, R133.reuse, R112 ;  /* 0x0000007085707220 */ /* 0x040fe20000410000 */
[C---:B------:R-:W-:Y:S03]  /*131e0*/  FMUL.FTZ R113, R133.reuse, R113 ;  /* 0x0000007185717220 */ /* 0x040fe60000410000 */
[----:B------:R-:W1:Y:S01]  /*131f0*/  MUFU.EX2 R2, R2 ;  /* 0x0000000200027308 */ /* 0x000e620000000800 */
[----:B----4-:R-:W-:Y:S01]  /*13200*/  F2FP.BF16.F32.PACK_AB R182, R242, R241 ;  /* 0x000000f1f2b6723e */ /* 0x010fe200000010ff */
[C---:B------:R-:W-:Y:S01]  /*13210*/  FMUL.FTZ R114, R132.reuse, R114 ;  /* 0x0000007284727220 */ /* 0x040fe20000410000 */
[C---:B------:R-:W-:Y:S01]  /*13220*/  FMUL.FTZ R115, R132.reuse, R115 ;  /* 0x0000007384737220 */ /* 0x040fe20000410000 */
[C---:B------:R-:W-:Y:S01]  /*13230*/  FMUL.FTZ R116, R133.reuse, R116 ;  /* 0x0000007485747220 */ /* 0x040fe20000410000 */
[----:B------:R-:W-:Y:S01]  /*13240*/  FMUL.FTZ R117, R133, R117 ;  /* 0x0000007585757220 */ /* 0x000fe20000410000 */
[C---:B------:R-:W-:Y:S01]  /*13250*/  FMUL.FTZ R118, R132.reuse, R118 ;  /* 0x0000007684767220 */ /* 0x040fe20000410000 */
[C---:B------:R-:W-:Y:S03]  /*13260*/  FMUL.FTZ R119, R132.reuse, R119 ;  /* 0x0000007784777220 */ /* 0x040fe60000410000 */
[----:B------:R-:W4:Y:S01]  /*13270*/  MUFU.EX2 R0, R0 ;  /* 0x0000000000007308 */ /* 0x000f220000000800 */
[----:B---3--:R-:W-:Y:S01]  /*13280*/  F2FP.BF16.F32.PACK_AB R183, R237, R238 ;  /* 0x000000eeedb7723e */ /* 0x008fe200000010ff */
[C---:B------:R-:W-:Y:S01]  /*13290*/  FMUL.FTZ R128, R133.reuse, R128 ;  /* 0x0000008085807220 */ /* 0x040fe20000410000 */
[----:B------:R-:W-:Y:S01]  /*132a0*/  FMUL.FTZ R129, R133, R129 ;  /* 0x0000008185817220 */ /* 0x000fe20000410000 */
[C---:B------:R-:W-:Y:S01]  /*132b0*/  FMUL.FTZ R130, R132.reuse, R130 ;  /* 0x0000008284827220 */ /* 0x040fe20000410000 */
[----:B------:R-:W-:Y:S05]  /*132c0*/  FMUL.FTZ R131, R132, R131 ;  /* 0x0000008384837220 */ /* 0x000fea0000410000 */
[----:B------:R3:W-:Y:S01]  /*132d0*/  MUFU.EX2 R205, R138 ;  /* 0x0000008a00cd7308 */ /* 0x0007e20000000800 */
[C---:B-1----:R-:W-:Y:S01]  /*132e0*/  FMUL.FTZ R8, R2.reuse, R144 ;  /* 0x0000009002087220 */ /* 0x042fe20000410000 */
        /* <DEDUP_REMOVED lines=9> */
[C---:B------:R-:W-:Y:S01]  /*13380*/  FMUL.FTZ R14, R0.reuse, R150 ;  /* 0x00000096000e7220 */ /* 0x040fe20000410000 */
[----:B------:R-:W1:Y:S01]  /*13390*/  LDSM.16.MT88.4 R144, [R219+0xa000] ;  /* 0x00a00000db90783b */ /* 0x000e620000004200 */
[C---:B------:R-:W-:Y:S01]  /*133a0*/  FMUL.FTZ R15, R0.reuse, R151 ;  /* 0x00000097000f7220 */ /* 0x040fe20000410000 */
[C---:B------:R-:W-:Y:S01]  /*133b0*/  FMUL.FTZ R26, R0.reuse, R162 ;  /* 0x000000a2001a7220 */ /* 0x040fe20000410000 */
[C---:B------:R-:W-:Y:S01]  /*133c0*/  FMUL.FTZ R27, R0.reuse, R163 ;  /* 0x000000a3001b7220 */ /* 0x040fe20000410000 */
[C---:B------:R-:W-:Y:S01]  /*133d0*/  FMUL.FTZ R30, R0.reuse, R166 ;  /* 0x000000a6001e7220 */ /* 0x040fe20000410000 */
[C---:B------:R-:W-:Y:S04]  /*133e0*/  HMMA.16816.F32.BF16 R8, R180.reuse, R20, R8 ;  /* 0x00000014b408723c */ /* 0x040fe80000041808 */
[--C-:B---3--:R-:W-:Y:S01]  /*133f0*/  FFMA.FTZ R138, R193, UR4, -R174.reuse ;  /* 0x00000004c18a7c23 */ /* 0x108fe200080108ae */
[C---:B------:R-:W-:Y:S01]  /*13400*/  FMUL.FTZ R20, R133.reuse, R156 ;  /* 0x0000009c85147220 */ /* 0x040fe20000410000 */
[----:B------:R-:W-:Y:S01]  /*13410*/  FMUL.FTZ R21, R133, R157 ;  /* 0x0000009d85157220 */ /* 0x000fe20000410000 */
[----:B------:R-:W-:Y:S01]  /*13420*/  FMUL.FTZ R31, R0, R167 ;  /* 0x000000a7001f7220 */ /* 0x000fe20000410000 */
[-C--:B------:R-:W-:Y:S01]  /*13430*/  HMMA.16816.F32.BF16 R12, R180, R22.reuse, R12 ;  /* 0x00000016b40c723c */ /* 0x080fe2000004180c */
[----:B------:R3:W-:Y:S02]  /*13440*/  MUFU.EX2 R204, R138 ;  /* 0x0000008a00cc7308 */ /* 0x0007e40000000800 */
        /* <DEDUP_REMOVED lines=11> */
[----:B------:R-:W-:Y:S01]  /*13500*/  FMUL.FTZ R56, R2, R56 ;  /* 0x0000003802387220 */ /* 0x000fe20000410000 */
[--C-:B---3--:R-:W-:Y:S01]  /*13510*/  FFMA.FTZ R138, R194, UR4, -R175.reuse ;  /* 0x00000004c28a7c23 */ /* 0x108fe200080108af */
[----:B------:R-:W-:Y:S01]  /*13520*/  FMUL.FTZ R57, R2, R57 ;  /* 0x0000003902397220 */ /* 0x000fe20000410000 */
[-C--:B------:R-:W-:Y:S02]  /*13530*/  HMMA.16816.F32.BF16 R20, R176, R184.reuse, R20 ;  /* 0x000000b8b014723c */ /* 0x080fe40000041814 */
[----:B------:R3:W-:Y:S01]  /*13540*/  MUFU.EX2 R203, R138 ;  /* 0x0000008a00cb7308 */ /* 0x0007e20000000800 */
[C---:B------:R-:W-:Y:S01]  /*13550*/  FMUL.FTZ R58, R0.reuse, R58 ;  /* 0x0000003a003a7220 */ /* 0x040fe20000410000 */
[----:B------:R-:W-:Y:S01]  /*13560*/  FMUL.FTZ R59, R0, R59 ;  /* 0x0000003b003b7220 */ /* 0x000fe20000410000 */
[C---:B------:R-:W-:Y:S01]  /*13570*/  FMUL.FTZ R60, R2.reuse, R60 ;  /* 0x0000003c023c7220 */ /* 0x040fe20000410000 */
[----:B------:R-:W-:Y:S01]  /*13580*/  FMUL.FTZ R61, R2, R61 ;  /* 0x0000003d023d7220 */ /* 0x000fe20000410000 */
[C---:B------:R-:W-:Y:S01]  /*13590*/  FMUL.FTZ R62, R0.reuse, R62 ;  /* 0x0000003e003e7220 */ /* 0x040fe20000410000 */
[C---:B------:R-:W-:Y:S04]  /*135a0*/  HMMA.16816.F32.BF16 R24, R180.reuse, R184, R24 ;  /* 0x000000b8b418723c */ /* 0x040fe80000041818 */
[----:B------:R-:W-:Y:S01]  /*135b0*/  FMUL.FTZ R63, R0, R63 ;  /* 0x0000003f003f7220 */ /* 0x000fe20000410000 */
[C---:B------:R-:W-:Y:S01]  /*135c0*/  FMUL.FTZ R72, R2.reuse, R72 ;  /* 0x0000004802487220 */ /* 0x040fe20000410000 */
[----:B------:R-:W-:Y:S01]  /*135d0*/  FMUL.FTZ R73, R2, R73 ;  /* 0x0000004902497220 */ /* 0x000fe20000410000 */
[C---:B------:R-:W-:Y:S01]  /*135e0*/  FMUL.FTZ R74, R0.reuse, R74 ;  /* 0x0000004a004a7220 */ /* 0x040fe20000410000 */
[-C--:B------:R-:W-:Y:S03]  /*135f0*/  HMMA.16816.F32.BF16 R28, R180, R186.reuse, R28 ;  /* 0x000000bab41c723c */ /* 0x080fe6000004181c */
[--C-:B---3--:R-:W-:Y:S01]  /*13600*/  FFMA.FTZ R138, R195, UR4, -R175.reuse ;  /* 0x00000004c38a7c23 */ /* 0x108fe200080108af */
[----:B------:R-:W-:Y:S01]  /*13610*/  FMUL.FTZ R75, R0, R75 ;  /* 0x0000004b004b7220 */ /* 0x000fe20000410000 */
[C---:B------:R-:W-:Y:S01]  /*13620*/  FMUL.FTZ R76, R2.reuse, R76 ;  /* 0x0000004c024c7220 */ /* 0x040fe20000410000 */
[----:B------:R-:W-:Y:S01]  /*13630*/  FMUL.FTZ R77, R2, R77 ;  /* 0x0000004d024d7220 */ /* 0x000fe20000410000 */
[----:B------:R3:W-:Y:S01]  /*13640*/  MUFU.EX2 R201, R138 ;  /* 0x0000008a00c97308 */ /* 0x0007e20000000800 */
[C---:B------:R-:W-:Y:S01]  /*13650*/  HMMA.16816.F32.BF16 R32, R176.reuse, R186, R32 ;  /* 0x000000bab020723c */ /* 0x040fe20000041820 */
[----:B------:R-:W-:Y:S03]  /*13660*/  LDSM.16.MT88.4 R184, [R218+0x800] ;  /* 0x00080000dab8783b */ /* 0x000fe60000004200 */
[C---:B------:R-:W-:Y:S01]  /*13670*/  FMUL.FTZ R78, R0.reuse, R78 ;  /* 0x0000004e004e7220 */ /* 0x040fe20000410000 */
[----:B------:R-:W-:Y:S01]  /*13680*/  FMUL.FTZ R79, R0, R79 ;  /* 0x0000004f004f7220 */ /* 0x000fe20000410000 */
[C---:B------:R-:W-:Y:S01]  /*13690*/  FMUL.FTZ R88, R2.reuse, R88 ;  /* 0x0000005802587220 */ /* 0x040fe20000410000 */
[----:B------:R-:W-:Y:S01]  /*136a0*/  FMUL.FTZ R89, R2, R89 ;  /* 0x0000005902597220 */ /* 0x000fe20000410000 */
[-C--:B--2---:R-:W-:Y:S03]  /*136b0*/  HMMA.16816.F32.BF16 R36, R176, R140.reuse, R36 ;  /* 0x0000008cb024723c */ /* 0x084fe60000041824 */
[C---:B------:R-:W-:Y:S01]  /*136c0*/  FMUL.FTZ R90, R0.reuse, R90 ;  /* 0x0000005a005a7220 */ /* 0x040fe20000410000 */
[----:B------:R-:W-:Y:S01]  /*136d0*/  FMUL.FTZ R91, R0, R91 ;  /* 0x0000005b005b7220 */ /* 0x000fe20000410000 */
[C---:B------:R-:W-:Y:S01]  /*136e0*/  FMUL.FTZ R92, R2.reuse, R92 ;  /* 0x0000005c025c7220 */ /* 0x040fe20000410000 */
[----:B------:R-:W-:Y:S01]  /*136f0*/  FMUL.FTZ R93, R2, R93 ;  /* 0x0000005d025d7220 */ /* 0x000fe20000410000 */
[----:B------:R-:W-:Y:S01]  /*13700*/  FMUL.FTZ R94, R0, R94 ;  /* 0x0000005e005e7220 */ /* 0x000fe20000410000 */
[C---:B------:R-:W-:Y:S04]  /*13710*/  HMMA.16816.F32.BF16 R40, R180.reuse, R140, R40 ;  /* 0x0000008cb428723c */ /* 0x040fe80000041828 */
[--C-:B---3--:R-:W-:Y:S01]  /*13720*/  FFMA.FTZ R138, R196, UR4, -R174.reuse ;  /* 0x00000004c48a7c23 */ /* 0x108fe200080108ae */
[----:B------:R-:W-:Y:S01]  /*13730*/  FMUL.FTZ R95, R0, R95 ;  /* 0x0000005f005f7220 */ /* 0x000fe20000410000 */
[C---:B------:R-:W-:Y:S01]  /*13740*/  FMUL.FTZ R104, R2.reuse, R104 ;  /* 0x0000006802687220 */ /* 0x040fe20000410000 */
[----:B------:R-:W-:Y:S01]  /*13750*/  FMUL.FTZ R105, R2, R105 ;  /* 0x0000006902697220 */ /* 0x000fe20000410000 */
        /* <DEDUP_REMOVED lines=8> */
[----:B------:R-:W3:Y:S03]  /*137e0*/  LDSM.16.MT88.4 R140, [R212+0xb000] ;  /* 0x00b00000d48c783b */ /* 0x000ee60000004200 */
[----:B------:R-:W-:Y:S01]  /*137f0*/  FMUL.FTZ R111, R0, R111 ;  /* 0x0000006f006f7220 */ /* 0x000fe20000410000 */
[C---:B------:R-:W-:Y:S01]  /*13800*/  FMUL.FTZ R120, R2.reuse, R120 ;  /* 0x0000007802787220 */ /* 0x040fe20000410000 */
[----:B------:R-:W-:Y:S01]  /*13810*/  FMUL.FTZ R121, R2, R121 ;  /* 0x0000007902797220 */ /* 0x000fe20000410000 */
[----:B------:R-:W-:Y:S01]  /*13820*/  FMUL.FTZ R122, R0, R122 ;  /* 0x0000007a007a7220 */ /* 0x000fe20000410000 */
[-C--:B-1----:R-:W-:Y:S03]  /*13830*/  HMMA.16816.F32.BF16 R52, R176, R144.reuse, R52 ;  /* 0x00000090b034723c */ /* 0x082fe60000041834 */
[--C-:B--2---:R-:W-:Y:S01]  /*13840*/  FFMA.FTZ R138, R198, UR4, -R175.reuse ;  /* 0x00000004c68a7c23 */ /* 0x104fe200080108af */
[----:B------:R-:W-:Y:S01]  /*13850*/  FMUL.FTZ R123, R0, R123 ;  /* 0x0000007b007b7220 */ /* 0x000fe20000410000 */
[C---:B------:R-:W-:Y:S01]  /*13860*/  FMUL.FTZ R124, R2.reuse, R124 ;  /* 0x0000007c027c7220 */ /* 0x040fe20000410000 */
[----:B------:R-:W-:Y:S01]  /*13870*/  FMUL.FTZ R125, R2, R125 ;  /* 0x0000007d027d7220 */ /* 0x000fe20000410000 */
[----:B------:R1:W-:Y:S01]  /*13880*/  MUFU.EX2 R199, R138 ;  /* 0x0000008a00c77308 */ /* 0x0003e20000000800 */
[C---:B------:R-:W-:Y:S04]  /*13890*/  HMMA.16816.F32.BF16 R56, R180.reuse, R144, R56 ;  /* 0x00000090b438723c */ /* 0x040fe80000041838 */
[C---:B------:R-:W-:Y:S01]  /*138a0*/  FMUL.FTZ R126, R0.reuse, R126 ;  /* 0x0000007e007e7220 */ /* 0x040fe20000410000 */
[----:B------:R-:W-:Y:S01]  /*138b0*/  FMUL.FTZ R127, R0, R127 ;  /* 0x0000007f007f7220 */ /* 0x000fe20000410000 */
[----:B------:R-:W-:Y:S01]  /*138c0*/  FFMA.FTZ R174, R197, UR4, -R174 ;  /* 0x00000004c5ae7c23 */ /* 0x000fe200080108ae */
[----:B------:R-:W-:Y:S01]  /*138d0*/  FFMA.FTZ R175, R207, UR4, -R175 ;  /* 0x00000004cfaf7c23 */ /* 0x000fe200080108af */
[-C--:B------:R-:W-:Y:S02]  /*138e0*/  HMMA.16816.F32.BF16 R60, R180, R146.reuse, R60 ;  /* 0x00000092b43c723c */ /* 0x080fe4000004183c */
[----:B------:R-:W2:Y:S01]  /*138f0*/  MUFU.EX2 R200, R174 ;  /* 0x000000ae00c87308 */ /* 0x000ea20000000800 */
[----:B------:R-:W-:Y:S04]  /*13900*/  MOV R207, R139 ;  /* 0x0000008b00cf7202 */ /* 0x000fe80000000f00 */
[----:B------:R-:W-:Y:S01]  /*13910*/  ISETP.GT.AND P0, PT, R232, R207, PT ;  /* 0x000000cfe800720c */ /* 0x000fe20003f04270 */
[C---:B------:R-:W-:Y:S01]  /*13920*/  HMMA.16816.F32.BF16 R64, R176.reuse, R146, R64 ;  /* 0x00000092b040723c */ /* 0x040fe20000041840 */
[----:B------:R-:W4:Y:S03]  /*13930*/  LDSM.16.MT88.4 R144, [R220+0xb000] ;  /* 0x00b00000dc90783b */ /* 0x000f260000004200 */
[----:B------:R-:W5:Y:S01]  /*13940*/  MUFU.EX2 R198, R175 ;  /* 0x000000af00c67308 */ /* 0x000f620000000800 */
[--C-:B-1----:R-:W-:Y:S01]  /*13950*/  FFMA.FTZ R138, R206, UR4, -R188.reuse ;  /* 0x00000004ce8a7c23 */ /* 0x102fe200080108bc */
[----:B------:R-:W-:Y:S02]  /*13960*/  IADD3 R232, PT, PT, R232, -0x1, RZ ;  /* 0xffffffffe8e87810 */ /* 0x000fe40007ffe0ff */
[-C--:B---3--:R-:W-:Y:S06]  /*13970*/  HMMA.16816.F32.BF16 R68, R176, R140.reuse, R68 ;  /* 0x0000008cb044723c */ /* 0x088fec0000041844 */
[----:B------:R1:W-:Y:S01]  /*13980*/  MUFU.EX2 R197, R138 ;  /* 0x0000008a00c57308 */ /* 0x0003e20000000800 */
[----:B------:R-:W3:Y:S01]  /*13990*/  LDL.LU R206, [R1] ;  /* 0x0000000001ce7983 */ /* 0x000ee20000300800 */
[----:B--2---:R-:W-:Y:S01]  /*139a0*/  F2FP.BF16.F32.PACK_AB R174, R200, R202 ;  /* 0x000000cac8ae723e */ /* 0x004fe200000010ff */
[C---:B------:R-:W-:Y:S07]  /*139b0*/  HMMA.16816.F32.BF16 R72, R180.reuse, R140, R72 ;  /* 0x0000008cb448723c */ /* 0x040fee0000041848 */
[----:B------:R2:W-:Y:S01]  /*139c0*/  MUFU.EX2 R139, R173 ;  /* 0x000000ad008b7308 */ /* 0x0005e20000000800 */
[----:B-----5:R-:W-:Y:S01]  /*139d0*/  F2FP.BF16.F32.PACK_AB R175, R198, R199 ;  /* 0x000000c7c6af723e */ /* 0x020fe200000010ff */
[-C--:B------:R-:W-:Y:S03]  /*139e0*/  HMMA.16816.F32.BF16 R76, R180, R142.reuse, R76 ;  /* 0x0000008eb44c723c */ /* 0x080fe6000004184c */
[--C-:B-1----:R-:W-:Y:S02]  /*139f0*/  FFMA.FTZ R138, R208, UR4, -R188.reuse ;  /* 0x00000004d08a7c23 */ /* 0x102fe400080108bc */
[----:B------:R-:W5:Y:S03]  /*13a00*/  LDL.LU R208, [R1+0x4] ;  /* 0x0000040001d07983 */ /* 0x000f660000300800 */
[----:B------:R1:W1:Y:S01]  /*13a10*/  MUFU.EX2 R195, R138 ;  /* 0x0000008a00c37308 */ /* 0x0002620000000800 */
[C---:B------:R-:W-:Y:S01]  /*13a20*/  HMMA.16816.F32.BF16 R80, R176.reuse, R142, R80 ;  /* 0x0000008eb050723c */ /* 0x040fe20000041850 */
[----:B------:R-:W1:Y:S03]  /*13a30*/  LDSM.16.MT88.4 R140, [R3+0x1000] ;  /* 0x00100000038c783b */ /* 0x000e660000004200 */
[----:B--2---:R-:W-:Y:S04]  /*13a40*/  F2FP.BF16.F32.PACK_AB R173, R201, R203 ;  /* 0x000000cbc9ad723e */ /* 0x004fe800000010ff */
[-C--:B----4-:R-:W-:Y:S08]  /*13a50*/  HMMA.16816.F32.BF16 R84, R176, R144.reuse, R84 ;  /* 0x00000090b054723c */ /* 0x090ff00000041854 */
[C---:B------:R-:W-:Y:S04]  /*13a60*/  HMMA.16816.F32.BF16 R88, R180.reuse, R144, R88 ;  /* 0x00000090b458723c */ /* 0x040fe80000041858 */
[--C-:B-1----:R-:W-:Y:S01]  /*13a70*/  FFMA.FTZ R138, R209, UR4, -R188.reuse ;  /* 0x00000004d18a7c23 */ /* 0x102fe200080108bc */
[----:B------:R-:W-:Y:S01]  /*13a80*/  FFMA.FTZ R188, R210, UR4, -R188 ;  /* 0x00000004d2bc7c23 */ /* 0x000fe200080108bc */
[----:B------:R-:W2:Y:S02]  /*13a90*/  LDL.LU R209, [R1+0x8] ;  /* 0x0000080001d17983 */ /* 0x000ea40000300800 */
[-C--:B------:R-:W-:Y:S01]  /*13aa0*/  HMMA.16816.F32.BF16 R92, R180, R146.reuse, R92 ;  /* 0x00000092b45c723c */ /* 0x080fe2000004185c */
[----:B------:R-:W-:Y:S01]  /*13ab0*/  MUFU.EX2 R194, R188 ;  /* 0x000000bc00c27308 */ /* 0x000fe20000000800 */
[----:B------:R-:W4:Y:S06]  /*13ac0*/  LDL.LU R210, [R1+0xc] ;  /* 0x00000c0001d27983 */ /* 0x000f2c0000300800 */
[C---:B------:R-:W-:Y:S01]  /*13ad0*/  HMMA.16816.F32.BF16 R96, R176.reuse, R146, R96 ;  /* 0x00000092b060723c */ /* 0x040fe20000041860 */
[----:B------:R-:W1:Y:S02]  /*13ae0*/  LDSM.16.MT88.4 R144, [R219+0xb000] ;  /* 0x00b00000db90783b */ /* 0x000e640000004200 */
[----:B------:R1:W1:Y:S05]  /*13af0*/  MUFU.EX2 R196, R138 ;  /* 0x0000008a00c47308 */ /* 0x00026a0000000800 */
[-C--:B------:R-:W-:Y:S08]  /*13b00*/  HMMA.16816.F32.BF16 R100, R176, R140.reuse, R100 ;  /* 0x0000008cb064723c */ /* 0x080ff00000041864 */
[C---:B------:R-:W-:Y:S04]  /*13b10*/  HMMA.16816.F32.BF16 R104, R180.reuse, R140, R104 ;  /* 0x0000008cb468723c */ /* 0x040fe80000041868 */
[--C-:B-1----:R-:W-:Y:S04]  /*13b20*/  FFMA.FTZ R138, R191, UR4, -R189.reuse ;  /* 0x00000004bf8a7c23 */ /* 0x102fe800080108bd */
[-C--:B------:R-:W-:Y:S01]  /*13b30*/  HMMA.16816.F32.BF16 R108, R180, R142.reuse, R108 ;  /* 0x0000008eb46c723c */ /* 0x080fe2000004186c */
[----:B------:R1:W-:Y:S07]  /*13b40*/  MUFU.EX2 R193, R138 ;  /* 0x0000008a00c17308 */ /* 0x0003ee0000000800 */
[C---:B------:R-:W-:Y:S08]  /*13b50*/  HMMA.16816.F32.BF16 R112, R176.reuse, R142, R112 ;  /* 0x0000008eb070723c */ /* 0x040ff00000041870 */
[-C--:B------:R-:W-:Y:S03]  /*13b60*/  HMMA.16816.F32.BF16 R116, R176, R144.reuse, R116 ;  /* 0x00000090b074723c */ /* 0x080fe60000041874 */
[--C-:B-1----:R-:W-:Y:S01]  /*13b70*/  FFMA.FTZ R138, R192, UR4, -R189.reuse ;  /* 0x00000004c08a7c23 */ /* 0x102fe200080108bd */
[----:B------:R-:W-:Y:S01]  /*13b80*/  FFMA.FTZ R189, R172, UR4, -R189 ;  /* 0x00000004acbd7c23 */ /* 0x000fe200080108bd */
[----:B------:R-:W-:Y:S02]  /*13b90*/  F2FP.BF16.F32.PACK_AB R172, R204, R205 ;  /* 0x000000cdccac723e */ /* 0x000fe400000010ff */
[----:B------:R-:W1:Y:S01]  /*13ba0*/  MUFU.EX2 R192, R138 ;  /* 0x0000008a00c07308 */ /* 0x000e620000000800 */
[C---:B------:R-:W-:Y:S09]  /*13bb0*/  HMMA.16816.F32.BF16 R120, R180.reuse, R144, R120 ;  /* 0x00000090b478723c */ /* 0x040ff20000041878 */
[----:B------:R1:W1:Y:S01]  /*13bc0*/  MUFU.EX2 R138, R189 ;  /* 0x000000bd008a7308 */ /* 0x0002620000000800 */
[-C--:B------:R-:W-:Y:S01]  /*13bd0*/  HMMA.16816.F32.BF16 R124, R180, R146.reuse, R124 ;  /* 0x00000092b47c723c */ /* 0x080fe2000004187c */
[----:B------:R-:W1:Y:S07]  /*13be0*/  LDSM.16.MT88.4 R180, [R3+0x800] ;  /* 0x0008000003b4783b */ /* 0x000e6e0000004200 */
[----:B------:R-:W-:Y:S04]  /*13bf0*/  HMMA.16816.F32.BF16 R128, R176, R146, R128 ;  /* 0x00000092b080723c */ /* 0x000fe80000041880 */
[----:B------:R-:W-:Y:S02]  /*13c00*/  F2FP.BF16.F32.PACK_AB R176, R195, R197 ;  /* 0x000000c5c3b0723e */ /* 0x000fe400000010ff */
[----:B------:R-:W-:Y:S02]  /*13c10*/  F2FP.BF16.F32.PACK_AB R178, R194, R196 ;  /* 0x000000c4c2b2723e */ /* 0x000fe400000010ff */
[-C--:B------:R-:W-:Y:S01]  /*13c20*/  HMMA.16816.F32.BF16 R140, R172, R152.reuse, R4 ;  /* 0x00000098ac8c723c */ /* 0x080fe20000041804 */
[----:B-1----:R-:W1:Y:S04]  /*13c30*/  LDSM.16.MT88.4 R188, [R212+0xb800] ;  /* 0x00b80000d4bc783b */ /* 0x002e680000004200 */
[----:B------:R-:W-:Y:S02]  /*13c40*/  F2FP.BF16.F32.PACK_AB R177, R192, R193 ;  /* 0x000000c1c0b1723e */ /* 0x000fe400000010ff */
[----:B------:R-:W-:Y:S02]  /*13c50*/  F2FP.BF16.F32.PACK_AB R179, R138, R139 ;  /* 0x0000008b8ab3723e */ /* 0x000fe400000010ff */
[----:B------:R-:W1:Y:S05]  /*13c60*/  LDSM.16.MT88.4 R4, [R222] ;  /* 0x00000000de04783b */ /* 0x000e6a0000004200 */
[C---:B------:R-:W-:Y:S03]  /*13c70*/  HMMA.16816.F32.BF16 R144, R176.reuse, R152, R8 ;  /* 0x00000098b090723c */ /* 0x040fe60000041808 */
[----:B------:R-:W5:Y:S05]  /*13c80*/  LDSM.16.MT88.4 R8, [R3+0x1800] ;  /* 0x001800000308783b */ /* 0x000f6a0000004200 */
[-C--:B------:R-:W-:Y:S03]  /*13c90*/  HMMA.16816.F32.BF16 R148, R176, R154.reuse, R12 ;  /* 0x0000009ab094723c */ /* 0x080fe6000004180c */
[----:B------:R-:W4:Y:S05]  /*13ca0*/  LDSM.16.MT88.4 R12, [R218+0x1800] ;  /* 0x00180000da0c783b */ /* 0x000f2a0000004200 */
        /* <DEDUP_REMOVED lines=17> */
[-C--:B------:R-:W-:Y:S03]  /*13dc0*/  HMMA.16816.F32.BF16 R84, R172, R4.reuse, R84 ;  /* 0x00000004ac54723c */ /* 0x080fe60000041854 */
[----:B---3--:R-:W-:Y:S05]  /*13dd0*/  FFMA.FTZ R0, R0, R206, R211 ;  /* 0x000000ce00007223 */ /* 0x008fea00000100d3 */
[C---:B------:R-:W-:Y:S04]  /*13de0*/  HMMA.16816.F32.BF16 R88, R176.reuse, R4, R88 ;  /* 0x00000004b058723c */ /* 0x040fe80000041858 */
[----:B------:R-:W-:Y:S04]  /*13df0*/  FADD.FTZ R0, R236, R0 ;  /* 0x00000000ec007221 */ /* 0x000fe80000010000 */
[-C--:B------:R-:W-:Y:S03]  /*13e00*/  HMMA.16816.F32.BF16 R92, R176, R6.reuse, R92 ;  /* 0x00000006b05c723c */ /* 0x080fe6000004185c */
[----:B------:R-:W-:Y:S04]  /*13e10*/  FADD.FTZ R4, R238, R0 ;  /* 0x00000000ee047221 */ /* 0x000fe80000010000 */
[----:B------:R-:W-:Y:S01]  /*13e20*/  FADD.FTZ R4, R237, R4 ;  /* 0x00000004ed047221 */ /* 0x000fe20000010000 */
[C---:B------:R-:W-:Y:S04]  /*13e30*/  HMMA.16816.F32.BF16 R96, R172.reuse, R6, R96 ;  /* 0x00000006ac60723c */ /* 0x040fe80000041860 */
[----:B-----5:R-:W-:Y:S04]  /*13e40*/  FFMA.FTZ R2, R2, R208, R240 ;  /* 0x000000d002027223 */ /* 0x020fe800000100f0 */
[-C--:B------:R-:W-:Y:S03]  /*13e50*/  HMMA.16816.F32.BF16 R100, R172, R8.reuse, R100 ;  /* 0x00000008ac64723c */ /* 0x080fe60000041864 */
[----:B------:R-:W-:Y:S04]  /*13e60*/  FADD.FTZ R2, R239, R2 ;  /* 0x00000002ef027221 */ /* 0x000fe80000010000 */
[----:B------:R-:W-:Y:S01]  /*13e70*/  FADD.FTZ R5, R241, R2 ;  /* 0x00000002f1057221 */ /* 0x000fe20000010000 */
[C---:B------:R-:W-:Y:S04]  /*13e80*/  HMMA.16816.F32.BF16 R104, R176.reuse, R8, R104 ;  /* 0x00000008b068723c */ /* 0x040fe80000041868 */
[----:B------:R-:W-:Y:S04]  /*13e90*/  FADD.FTZ R0, R242, R5 ;  /* 0x00000005f2007221 */ /* 0x000fe80000010000 */
[-C--:B------:R-:W-:Y:S03]  /*13ea0*/  HMMA.16816.F32.BF16 R108, R176, R10.reuse, R108 ;  /* 0x0000000ab06c723c */ /* 0x080fe6000004186c */
[----:B--2---:R-:W-:Y:S01]  /*13eb0*/  FFMA.FTZ R3, R132, R209, R245 ;  /* 0x000000d184037223 */ /* 0x004fe200000100f5 */
[----:B------:R-:W-:Y:S01]  /*13ec0*/  FADD.FTZ R5, R197, R0 ;  /* 0x00000000c5057221 */ /* 0x000fe20000010000 */
[----:B------:R-:W-:Y:S01]  /*13ed0*/  FADD.FTZ R0, R193, R4 ;  /* 0x00000004c1007221 */ /* 0x000fe20000010000 */
[----:B------:R-:W-:Y:S01]  /*13ee0*/  MOV R132, R135 ;  /* 0x0000008700847202 */ /* 0x000fe20000000f00 */
[----:B----4-:R-:W-:Y:S01]  /*13ef0*/  FFMA.FTZ R133, R133, R210, R249 ;  /* 0x000000d285857223 */ /* 0x010fe200000100f9 */
        /* <DEDUP_REMOVED lines=15> */
[----:B------:R-:W-:Y:S01]  /*13ff0*/  MOV R138, R134 ;  /* 0x00000086008a7202 */ /* 0x000fe20000000f00 */
[-C--:B------:R-:W-:Y:S03]  /*14000*/  HMMA.16816.F32.BF16 R124, R176, R14.reuse, R124 ;  /* 0x0000000eb07c723c */ /* 0x080fe6000004187c */
[----:B------:R-:W-:Y:S01]  /*14010*/  FADD.FTZ R2, R203, R2 ;  /* 0x00000002cb027221 */ /* 0x000fe20000010000 */
[----:B------:R-:W-:Y:S03]  /*14020*/  FADD.FTZ R3, R204, R3 ;  /* 0x00000003cc037221 */ /* 0x000fe60000010000 */
[----:B------:R-:W-:Y:S01]  /*14030*/  FADD.FTZ R2, R201, R2 ;  /* 0x00000002c9027221 */ /* 0x000fe20000010000 */
[----:B------:R-:W-:Y:S01]  /*14040*/  FADD.FTZ R5, R202, R3 ;  /* 0x00000003ca057221 */ /* 0x000fe20000010000 */
[----:B------:R-:W-:Y:S04]  /*14050*/  HMMA.16816.F32.BF16 R128, R172, R14, R128 ;  /* 0x0000000eac80723c */ /* 0x000fe80000041880 */
[----:B------:R-:W-:Y:S01]  /*14060*/  FADD.FTZ R3, R199, R2 ;  /* 0x00000002c7037221 */ /* 0x000fe20000010000 */
[----:B------:R-:W-:Y:S01]  /*14070*/  FADD.FTZ R2, R196, R4 ;  /* 0x00000004c4027221 */ /* 0x000fe20000010000 */
[----:B------:R-:W-:Y:S02]  /*14080*/  FADD.FTZ R4, R200, R5 ;  /* 0x00000005c8047221 */ /* 0x000fe40000010000 */
[----:B------:R-:W-:Y:S01]  /*14090*/  FADD.FTZ R3, R198, R3 ;  /* 0x00000003c6037221 */ /* 0x000fe20000010000 */
[----:B------:R-:W-:Y:S02]  /*140a0*/  FADD.FTZ R2, R194, R2 ;  /* 0x00000002c2027221 */ /* 0x000fe40000010000 */
[----:B------:R-:W-:Y:S04]  /*140b0*/  STL [R1+0xc], R4 ;  /* 0x00000c0401007387 */ /* 0x000fe80000100800 */
[----:B------:R1:W-:Y:S04]  /*140c0*/  STL [R1+0x8], R3 ;  /* 0x0000080301007387 */ /* 0x0003e80000100800 */
[----:B------:R3:W-:Y:S04]  /*140d0*/  STL [R1+0x4], R2 ;  /* 0x0000040201007387 */ /* 0x0007e80000100800 */
[----:B------:R3:W-:Y:S01]  /*140e0*/  STL [R1], R0 ;  /* 0x0000000001007387 */ /* 0x0007e20000100800 */
[----:B-1----:R-:W-:Y:S01]  /*140f0*/  MOV R3, R136 ;  /* 0x0000008800037202 */ /* 0x002fe20000000f00 */
[----:B------:R-:W-:Y:S06]  /*14100*/  @P0 BRA `(.L_x_1401) ;  /* 0xffffffd400400947 */ /* 0x000fec000383ffff */
.L_x_1400:
[----:B---3--:R-:W3:Y:S04]  /*14110*/  LDL.LU R2, [R1+0xc] ;  /* 0x00000c0001027983 */ /* 0x008ee80000300800 */
[----:B------:R-:W4:Y:S04]  /*14120*/  LDL.LU R7, [R1+0x8] ;  /* 0x0000080001077983 */ /* 0x000f280000300800 */
[----:B------:R-:W5:Y:S04]  /*14130*/  LDL.LU R6, [R1+0x4] ;  /* 0x0000040001067983 */ /* 0x000f680000300800 */
[----:B------:R-:W2:Y:S04]  /*14140*/  LDL.LU R5, [R1] ;  /* 0x0000000001057983 */ /* 0x000ea80000300800 */
[----:B------:R-:W2:Y:S04]  /*14150*/  LDL.LU R8, [R1+0x18] ;  /* 0x0000180001087983 */ /* 0x000ea80000300800 */
[----:B------:R-:W2:Y:S04]  /*14160*/  LDL.LU R9, [R1+0x24] ;  /* 0x0000240001097983 */ /* 0x000ea80000300800 */
[----:B------:R-:W2:Y:S01]  /*14170*/  LDL R174, [R1+0x38] ;  /* 0x0000380001ae7983 */ /* 0x000ea20000100800 */
[----:B------:R-:W1:Y:S01]  /*14180*/  S2UR UR4, SR_CgaCtaId ;  /* 0x00000000000479c3 */ /* 0x000e620000008800 */
[----:B------:R-:W-:Y:S01]  /*14190*/  UMOV UR5, 0x400 ;  /* 0x0000040000057882 */ /* 0x000fe20000000000 */
[----:B------:R-:W1:Y:S02]  /*141a0*/  S2R R175, SR_TID.X ;  /* 0x0000000000af7919 */ /* 0x000e640000002100 */
[----:B-1----:R-:W-:-:S04]  /*141b0*/  ULEA UR4, UR4, UR5, 0x18 ;  /* 0x0000000504047291 */ /* 0x002fc8000f8ec0ff */
[----:B------:R-:W1:Y:S01]  /*141c0*/  S2UR UR5, SR_CTAID.Z ;  /* 0x00000000000579c3 */ /* 0x000e620000002700 */
[----:B------:R-:W-:Y:S01]  /*141d0*/  SHF.R.U32.HI R173, RZ, 0x3, R175 ;  /* 0x00000003ffad7819 */ /* 0x000fe200000116af */
[----:B---3--:R-:W3:Y:S04]  /*141e0*/  SHFL.BFLY PT, R4, R2, 0x2, 0x1f ;  /* 0x0c401f0002047f89 */ /* 0x008ee800000e0000 */
[----:B----4-:R-:W4:Y:S04]  /*141f0*/  SHFL.BFLY PT, R0, R7, 0x2, 0x1f ;  /* 0x0c401f0007007f89 */ /* 0x010f2800000e0000 */
[----:B-----5:R-:W5:Y:S01]  /*14200*/  SHFL.BFLY PT, R3, R6, 0x2, 0x1f ;  /* 0x0c401f0006037f89 */ /* 0x020f6200000e0000 */
[----:B---3--:R-:W-:-:S03]  /*14210*/  FADD.FTZ R4, R4, R2 ;  /* 0x0000000204047221 */ /* 0x008fc60000010000 */
[----:B--2---:R-:W2:Y:S01]  /*14220*/  SHFL.BFLY PT, R2, R5, 0x2, 0x1f ;  /* 0x0c401f0005027f89 */ /* 0x004ea200000e0000 */
[----:B----4-:R-:W-:-:S03]  /*14230*/  FADD.FTZ R0, R0, R7 ;  /* 0x0000000700007221 */ /* 0x010fc60000010000 */
[----:B------:R-:W3:Y:S01]  /*14240*/  SHFL.BFLY PT, R132, R4, 0x1, 0x1f ;  /* 0x0c201f0004847f89 */ /* 0x000ee200000e0000 */
[----:B-----5:R-:W-:Y:S01]  /*14250*/  FADD.FTZ R3, R3, R6 ;  /* 0x0000000603037221 */ /* 0x020fe20000010000 */
[----:B------:R-:W-:Y:S02]  /*14260*/  SHF.L.U32 R6, R175, 0x5, RZ ;  /* 0x00000005af067819 */ /* 0x000fe400000006ff */
[----:B------:R-:W4:Y:S02]  /*14270*/  SHFL.BFLY PT, R133, R0, 0x1, 0x1f ;  /* 0x0c201f0000857f89 */ /* 0x000f2400000e0000 */
[----:B------:R-:W-:Y:S02]  /*14280*/  LOP3.LUT R6, R8, 0x7c00, R6, 0xf8, !PT ;  /* 0x00007c0008067812 */ /* 0x000fe400078ef806 */
[----:B------:R-:W5:Y:S01]  /*14290*/  SHFL.BFLY PT, R138, R3, 0x1, 0x1f ;  /* 0x0c201f00038a7f89 */ /* 0x000f6200000e0000 */
[----:B------:R-:W-:-:S04]  /*142a0*/  IADD3 R8, PT, PT, R173, 0x10, RZ ;  /* 0x00000010ad087810 */ /* 0x000fc80007ffe0ff */
[----:B------:R-:W-:Y:S01]  /*142b0*/  ISETP.GE.AND P1, PT, R8, R174, PT ;  /* 0x000000ae0800720c */ /* 0x000fe20003f26270 */
[----:B--2---:R-:W-:Y:S01]  /*142c0*/  FADD.FTZ R2, R2, R5 ;  /* 0x0000000502027221 */ /* 0x004fe20000010000 */
[----:B------:R-:W-:Y:S01]  /*142d0*/  SHF.L.U32 R5, R175, 0x4, RZ ;  /* 0x00000004af057819 */ /* 0x000fe200000006ff */
[----:B---3--:R-:W-:-:S03]  /*142e0*/  FADD.FTZ R132, R4, R132 ;  /* 0x0000008404847221 */ /* 0x008fc60000010000 */
[----:B------:R-:W2:Y:S01]  /*142f0*/  SHFL.BFLY PT, R139, R2, 0x1, 0x1f ;  /* 0x0c201f00028b7f89 */ /* 0x000ea200000e0000 */
[----:B------:R-:W-:Y:S01]  /*14300*/  LOP3.LUT R5, R5, 0x1c0, RZ, 0xc0, !PT ;  /* 0x000001c005057812 */ /* 0x000fe200078ec0ff */
[----:B------:R-:W3:Y:S01]  /*14310*/  MUFU.RCP R4, R132 ;  /* 0x0000008400047308 */ /* 0x000ee20000001000 */
[----:B----4-:R-:W-:Y:S01]  /*14320*/  FADD.FTZ R133, R0, R133 ;  /* 0x0000008500857221 */ /* 0x010fe20000010000 */
[----:B------:R-:W-:Y:S02]  /*14330*/  IADD3 R0, PT, PT, R173, 0x20, RZ ;  /* 0x00000020ad007810 */ /* 0x000fe40007ffe0ff */
[----:B------:R-:W-:Y:S01]  /*14340*/  FSETP.NE.FTZ.AND P5, PT, R132, RZ, PT ;  /* 0x000000ff8400720b */ /* 0x000fe20003fb5000 */
[----:B-----5:R-:W-:Y:S01]  /*14350*/  FADD.FTZ R138, R3, R138 ;  /* 0x0000008a038a7221 */ /* 0x020fe20000010000 */
[----:B------:R-:W-:Y:S02]  /*14360*/  ISETP.GE.AND P0, PT, R0, R174, PT ;  /* 0x000000ae0000720c */ /* 0x000fe40003f06270 */
[----:B------:R-:W-:Y:S01]  /*14370*/  LOP3.LUT R5, R5, 0x38, R9, 0xf8, !PT ;  /* 0x0000003805057812 */ /* 0x000fe200078ef809 */
[----:B------:R-:W4:Y:S01]  /*14380*/  MUFU.RCP R7, R133 ;  /* 0x0000008500077308 */ /* 0x000f220000001000 */
[----:B------:R-:W-:-:S02]  /*14390*/  FSETP.NE.FTZ.AND P3, PT, R133, RZ, PT ;  /* 0x000000ff8500720b */ /* 0x000fc40003f75000 */
[----:B------:R-:W-:Y:S02]  /*143a0*/  LOP3.LUT R172, R6, R5, RZ, 0xfc, !PT ;  /* 0x0000000506ac7212 */ /* 0x000fe400078efcff */
[----:B------:R-:W-:Y:S02]  /*143b0*/  FSETP.NE.FTZ.AND P6, PT, R138, RZ, PT ;  /* 0x000000ff8a00720b */ /* 0x000fe40003fd5000 */
[----:B---3--:R-:W-:Y:S01]  /*143c0*/  FSEL R0, R4, 1, P5 ;  /* 0x3f80000004007808 */ /* 0x008fe20002800000 */
[----:B--2---:R-:W-:-:S04]  /*143d0*/  FADD.FTZ R139, R2, R139 ;  /* 0x0000008b028b7221 */ /* 0x004fc80000010000 */
        /* <DEDUP_REMOVED lines=32> */
[----:B------:R-:W2:Y:S01]  /*145e0*/  MUFU.RCP R2, R138 ;  /* 0x0000008a00027308 */ /* 0x000ea20000001000 */
[----:B----4-:R-:W-:-:S02]  /*145f0*/  FSEL R3, R7, 1, P3 ;  /* 0x3f80000007037808 */ /* 0x010fc40001800000 */
[----:B------:R-:W-:Y:S02]  /*14600*/  FSETP.NE.FTZ.AND P2, PT, R139, RZ, PT ;  /* 0x000000ff8b00720b */ /* 0x000fe40003f55000 */
[----:B------:R-:W-:Y:S01]  /*14610*/  F2FP.BF16.F32.PACK_AB R17, R17, R8 ;  /* 0x000000081111723e */ /* 0x000fe200000010ff */
[C---:B------:R-:W-:Y:S01]  /*14620*/  FMUL.FTZ R18, R3.reuse, R39 ;  /* 0x0000002703127220 */ /* 0x040fe20000410000 */
[----:B------:R-:W-:Y:S01]  /*14630*/  MOV R39, 0x10 ;  /* 0x0000001000277802 */ /* 0x000fe20000000f00 */
        /* <DEDUP_REMOVED lines=38> */
[----:B------:R-:W-:Y:S01]  /*148a0*/  SEL R39, R39, 0xfffffff0, !P4 ;  /* 0xfffffff027277807 */ /* 0x000fe20006000000 */
[----:B------:R-:W-:Y:S01]  /*148b0*/  FMUL.FTZ R148, R2, R148 ;  /* 0x0000009402947220 */ /* 0x000fe20000410000 */
[----:B------:R-:W-:Y:S01]  /*148c0*/  LEA R8, R172, UR4, 0x1 ;  /* 0x00000004ac087c11 */ /* 0x000fe2000f8e08ff */
        /* <DEDUP_REMOVED lines=66> */
[----:B------:R-:W-:Y:S02]  /*14cf0*/  IADD3 R7, PT, PT, R8, R39, RZ ;  /* 0x0000002708077210 */ /* 0x000fe40007ffe0ff */
[----:B------:R-:W-:-:S02]  /*14d00*/  F2FP.BF16.F32.PACK_AB R3, R3, R144 ;  /* 0x000000900303723e */ /* 0x000fc400000010ff */
[----:B------:R-:W-:Y:S01]  /*14d10*/  F2FP.BF16.F32.PACK_AB R10, R10, R146 ;  /* 0x000000920a0a723e */ /* 0x000fe200000010ff */
[----:B------:R2:W-:Y:S01]  /*14d20*/  STS [R7], R2 ;  /* 0x0000000207007388 */ /* 0x0005e20000000800 */
[----:B------:R-:W-:Y:S02]  /*14d30*/  F2FP.BF16.F32.PACK_AB R9, R9, R148 ;  /* 0x000000940909723e */ /* 0x000fe400000010ff */
[----:B------:R-:W-:Y:S01]  /*14d40*/  F2FP.BF16.F32.PACK_AB R33, R33, R58 ;  /* 0x0000003a2121723e */ /* 0x000fe200000010ff */
[----:B------:R3:W-:Y:S01]  /*14d50*/  STS [R7+0x400], R0 ;  /* 0x0004000007007388 */ /* 0x0007e20000000800 */
[----:B------:R-:W-:Y:S02]  /*14d60*/  LOP3.LUT P4, RZ, R175, 0x8, RZ, 0xc0, !PT ;  /* 0x00000008afff7812 */ /* 0x000fe4000788c0ff */
[----:B------:R-:W-:Y:S01]  /*14d70*/  MOV R58, 0x20 ;  /* 0x00000020003a7802 */ /* 0x000fe20000000f00 */
        /* <DEDUP_REMOVED lines=12> */
[----:B--2---:R-:W-:Y:S02]  /*14e40*/  SEL R2, R58, 0xffffffe0, !P4 ;  /* 0xffffffe03a027807 */ /* 0x004fe40006000000 */
[----:B------:R-:W-:Y:S02]  /*14e50*/  LOP3.LUT P4, RZ, R175, 0x10, RZ, 0xc0, !PT ;  /* 0x00000010afff7812 */ /* 0x000fe4000788c0ff */
[----:B---3--:R-:W-:Y:S02]  /*14e60*/  IADD3 R0, PT, PT, R8, 0x40, RZ ;  /* 0x0000004008007810 */ /* 0x008fe40007ffe0ff */
[----:B------:R-:W-:Y:S02]  /*14e70*/  F2FP.BF16.F32.PACK_AB R20, R20, R166 ;  /* 0x000000a61414723e */ /* 0x000fe400000010ff */
[----:B----4-:R-:W-:-:S02]  /*14e80*/  IADD3 R3, PT, PT, R8, R2, RZ ;  /* 0x0000000208037210 */ /* 0x010fc40007ffe0ff */
[----:B------:R-:W-:Y:S02]  /*14e90*/  F2FP.BF16.F32.PACK_AB R19, R19, R36 ;  /* 0x000000241313723e */ /* 0x000fe400000010ff */
[----:B------:R-:W-:Y:S01]  /*14ea0*/  F2FP.BF16.F32.PACK_AB R22, R22, R50 ;  /* 0x000000321616723e */ /* 0x000fe200000010ff */
[----:B------:R-:W-:Y:S01]  /*14eb0*/  STS [R3], R16 ;  /* 0x0000001003007388 */ /* 0x000fe20000000800 */
[----:B------:R-:W-:Y:S01]  /*14ec0*/  F2FP.BF16.F32.PACK_AB R24, R24, R40 ;  /* 0x000000281818723e */ /* 0x000fe200000010ff */
[----:B-----5:R-:W2:Y:S01]  /*14ed0*/  LDC.U8 R9, c[0x0][0x549] ;  /* 0x00015240ff097b82 */ /* 0x020ea20000000000 */
[----:B------:R-:W-:Y:S01]  /*14ee0*/  @P4 IADD3 R0, PT, PT, R8, -0x40, RZ ;  /* 0xffffffc008004810 */ /* 0x000fe20007ffe0ff */
[----:B------:R-:W-:Y:S01]  /*14ef0*/  STS [R3+0x400], R15 ;  /* 0x0004000f03007388 */ /* 0x000fe20000000800 */
[----:B------:R-:W-:Y:S02]  /*14f00*/  F2FP.BF16.F32.PACK_AB R23, R23, R42 ;  /* 0x0000002a1717723e */ /* 0x000fe400000010ff */
[----:B-1----:R-:W-:-:S02]  /*14f10*/  IADD3 R6, PT, PT, R39, R3, RZ ;  /* 0x0000000327067210 */ /* 0x002fc40007ffe0ff */
[-C--:B------:R-:W-:Y:S02]  /*14f20*/  IADD3 R5, PT, PT, R39, R0.reuse, RZ ;  /* 0x0000000027057210 */ /* 0x080fe40007ffe0ff */
[----:B------:R-:W-:Y:S01]  /*14f30*/  IADD3 R2, PT, PT, R2, R0, RZ ;  /* 0x0000000002027210 */ /* 0x000fe20007ffe0ff */
        /* <DEDUP_REMOVED lines=10> */
[----:B------:R-:W-:Y:S02]  /*14fe0*/  IADD3 R4, PT, PT, R39, R2, RZ ;  /* 0x0000000227047210 */ /* 0x000fe40007ffe0ff */
[----:B--2---:R-:W-:Y:S01]  /*14ff0*/  ISETP.NE.AND P4, PT, R9, RZ, PT ;  /* 0x000000ff0900720c */ /* 0x004fe20003f85270 */
[----:B------:R-:W-:Y:S01]  /*15000*/  STS [R6+0x2000], R21 ;  /* 0x0020001506007388 */ /* 0x000fe20000000800 */
[----:B------:R-:W1:Y:S01]  /*15010*/  @P5 MUFU.LG2 R9, R132 ;  /* 0x0000008400095308 */ /* 0x000e620000000c00 */
[----:B------:R-:W-:Y:S02]  /*15020*/  F2FP.BF16.F32.PACK_AB R34, R34, R56 ;  /* 0x000000382222723e */ /* 0x000fe400000010ff */
[----:B------:R2:W-:Y:S01]  /*15030*/  STS [R6+0x2400], R20 ;  /* 0x0024001406007388 */ /* 0x0005e20000000800 */
[----:B------:R-:W-:-:S02]  /*15040*/  F2FP.BF16.F32.PACK_AB R30, R30, R60 ;  /* 0x0000003c1e1e723e */ /* 0x000fc400000010ff */
[----:B------:R-:W-:Y:S01]  /*15050*/  F2FP.BF16.F32.PACK_AB R29, R29, R62 ;  /* 0x0000003e1d1d723e */ /* 0x000fe200000010ff */
[----:B------:R-:W-:Y:S01]  /*15060*/  STS [R0], R19 ;  /* 0x0000001300007388 */ /* 0x000fe20000000800 */
[----:B------:R-:W-:Y:S02]  /*15070*/  F2FP.BF16.F32.PACK_AB R28, R69, R68 ;  /* 0x00000044451c723e */ /* 0x000fe400000010ff */
[----:B------:R-:W-:Y:S01]  /*15080*/  F2FP.BF16.F32.PACK_AB R27, R27, R70 ;  /* 0x000000461b1b723e */ /* 0x000fe200000010ff */
[----:B------:R3:W-:Y:S01]  /*15090*/  STS [R0+0x400], R18 ;  /* 0x0004001200007388 */ /* 0x0007e20000000800 */
[----:B------:R-:W-:Y:S02]  /*150a0*/  F2FP.BF16.F32.PACK_AB R26, R81, R80 ;  /* 0x00000050511a723e */ /* 0x000fe400000010ff */
[----:B------:R-:W-:Y:S01]  /*150b0*/  F2FP.BF16.F32.PACK_AB R25, R25, R82 ;  /* 0x000000521919723e */ /* 0x000fe200000010ff */
[----:B------:R4:W-:Y:S01]  /*150c0*/  STS [R5], R17 ;  /* 0x0000001105007388 */ /* 0x0009e20000000800 */
        /* <DEDUP_REMOVED lines=9> */
[----:B------:R-:W-:Y:S01]  /*15160*/  F2FP.BF16.F32.PACK_AB R42, R97, R96 ;  /* 0x00000060612a723e */ /* 0x000fe200000010ff */
[----:B--2---:R-:W2:Y:S01]  /*15170*/  @P4 LDC R20, c[0x0][0x430] ;  /* 0x00010c00ff144b82 */ /* 0x004ea20000000800 */
[----:B------:R-:W-:Y:S01]  /*15180*/  F2FP.BF16.F32.PACK_AB R41, R99, R98 ;  /* 0x000000626329723e */ /* 0x000fe200000010ff */
[----:B------:R-:W-:Y:S01]  /*15190*/  STS [R5+0x2000], R38 ;  /* 0x0020002605007388 */ /* 0x000fe20000000800 */
[----:B------:R-:W-:-:S02]  /*151a0*/  F2FP.BF16.F32.PACK_AB R43, R89, R88 ;  /* 0x00000058592b723e */ /* 0x000fc400000010ff */
[----:B------:R-:W-:Y:S01]  /*151b0*/  F2FP.BF16.F32.PACK_AB R53, R53, R90 ;  /* 0x0000005a3535723e */ /* 0x000fe200000010ff */
[----:B------:R-:W-:Y:S01]  /*151c0*/  STS [R5+0x2400], R37 ;  /* 0x0024002505007388 */ /* 0x000fe20000000800 */
[----:B------:R-:W-:Y:S01]  /*151d0*/  F2FP.BF16.F32.PACK_AB R52, R52, R92 ;  /* 0x0000005c3434723e */ /* 0x000fe200000010ff */
[----:B---3--:R-:W2:Y:S01]  /*151e0*/  LDC R18, c[0x0][0x434] ;  /* 0x00010d00ff127b82 */ /* 0x008ea20000000800 */
[----:B------:R-:W-:Y:S01]  /*151f0*/  F2FP.BF16.F32.PACK_AB R51, R51, R94 ;  /* 0x0000005e3333723e */ /* 0x000fe200000010ff */
[----:B------:R-:W-:Y:S01]  /*15200*/  STS [R2], R36 ;  /* 0x0000002402007388 */ /* 0x000fe20000000800 */
[----:B------:R-:W-:Y:S02]  /*15210*/  F2FP.BF16.F32.PACK_AB R50, R101, R100 ;  /* 0x000000646532723e */ /* 0x000fe400000010ff */
[----:B------:R-:W-:Y:S01]  /*15220*/  F2FP.BF16.F32.PACK_AB R49, R49, R102 ;  /* 0x000000663131723e */ /* 0x000fe200000010ff */
[----:B------:R-:W-:Y:S01]  /*15230*/  STS [R2+0x400], R35 ;  /* 0x0004002302007388 */ /* 0x000fe20000000800 */
[----:B------:R-:W-:Y:S01]  /*15240*/  F2FP.BF16.F32.PACK_AB R56, R105, R104 ;  /* 0x000000686938723e */ /* 0x000fe200000010ff */
[----:B----4-:R-:W3:Y:S01]  /*15250*/  @P5 LDC R17, c[0x0][0x458] ;  /* 0x00011600ff115b82 */ /* 0x010ee20000000800 */
        /* <DEDUP_REMOVED lines=18> */
[----:B------:R4:W-:Y:S04]  /*15380*/  STS [R8+0x4400], R27 ;  /* 0x0044001b08007388 */ /* 0x0009e80000000800 */
[----:B------:R-:W-:Y:S04]  /*15390*/  STS [R7+0x4000], R26 ;  /* 0x0040001a07007388 */ /* 0x000fe80000000800 */
[----:B------:R5:W-:Y:S04]  /*153a0*/  STS [R7+0x4400], R25 ;  /* 0x0044001907007388 */ /* 0x000be80000000800 */
[----:B------:R-:W-:Y:S04]  /*153b0*/  STS [R8+0x6000], R40 ;  /* 0x0060002808007388 */ /* 0x000fe80000000800 */
[----:B------:R1:W-:Y:S04]  /*153c0*/  STS [R8+0x6400], R48 ;  /* 0x0064003008007388 */ /* 0x0003e80000000800 */
[----:B------:R-:W-:Y:S04]  /*153d0*/  STS [R7+0x6000], R47 ;  /* 0x0060002f07007388 */ /* 0x000fe80000000800 */
[----:B------:R2:W-:Y:S01]  /*153e0*/  STS [R7+0x6400], R46 ;  /* 0x0064002e07007388 */ /* 0x0005e20000000800 */
[----:B----4-:R-:W4:Y:S03]  /*153f0*/  LDC R27, c[0x0][0x434] ;  /* 0x00010d00ff1b7b82 */ /* 0x010f260000000800 */
[----:B------:R3:W-:Y:S04]  /*15400*/  STS [R3+0x4000], R45 ;  /* 0x0040002d03007388 */ /* 0x0007e80000000800 */
[----:B------:R3:W-:Y:S01]  /*15410*/  STS [R3+0x4400], R44 ;  /* 0x0044002c03007388 */ /* 0x0007e20000000800 */
[----:B-----5:R-:W-:Y:S01]  /*15420*/  MOV R25, 0x7f800000 ;  /* 0x7f80000000197802 */ /* 0x020fe20000000f00 */
[----:B------:R-:W3:Y:S02]  /*15430*/  LDC.U8 R26, c[0x0][0x548] ;  /* 0x00015200ff1a7b82 */ /* 0x000ee40000000000 */
[----:B------:R3:W-:Y:S04]  /*15440*/  STS [R6+0x4000], R42 ;  /* 0x0040002a06007388 */ /* 0x0007e80000000800 */
[----:B------:R3:W-:Y:S01]  /*15450*/  STS [R6+0x4400], R41 ;  /* 0x0044002906007388 */ /* 0x0007e20000000800 */
[----:B-1----:R-:W-:-:S03]  /*15460*/  F2FP.BF16.F32.PACK_AB R8, R125, R124 ;  /* 0x0000007c7d08723e */ /* 0x002fc600000010ff */
[----:B------:R1:W-:Y:S01]  /*15470*/  STS [R3+0x6000], R43 ;  /* 0x0060002b03007388 */ /* 0x0003e20000000800 */
[----:B--2---:R-:W-:Y:S01]  /*15480*/  @P5 FMUL.FTZ R7, R9, 0.69314718246459960938 ;  /* 0x3f31721809075820 */ /* 0x004fe20000410000 */
[----:B------:R-:W-:Y:S01]  /*15490*/  F2FP.BF16.F32.PACK_AB R9, R131, R130 ;  /* 0x000000828309723e */ /* 0x000fe200000010ff */
[----:B----4-:R-:W-:Y:S02]  /*154a0*/  @P4 IMAD R18, R20, R27, RZ ;  /* 0x0000001b14124224 */ /* 0x010fe400078e02ff */
[----:B---3--:R-:W-:Y:S01]  /*154b0*/  @P5 FFMA.FTZ R25, R136, R17, R7 ;  /* 0x0000001188195223 */ /* 0x008fe20000010007 */
[----:B------:R-:W-:Y:S01]  /*154c0*/  @P4 MOV R17, 0x1 ;  /* 0x0000000100114802 */ /* 0x000fe20000000f00 */
[----:B------:R-:W2:Y:S01]  /*154d0*/  @P4 LDC R7, c[0x0][0x430] ;  /* 0x00010c00ff074b82 */ /* 0x000ea20000000800 */
[----:B-1----:R-:W-:Y:S05]  /*154e0*/  @P4 BRA `(.L_x_1404) ;  /* 0x0000000000204947 */ /* 0x002fea0003800000 */
[----:B------:R-:W-:Y:S01]  /*154f0*/  ISETP.NE.AND P5, PT, R26, RZ, PT ;  /* 0x000000ff1a00720c */ /* 0x000fe20003fa5270 */
[----:B------:R-:W1:-:S12]  /*15500*/  LDC R20, c[0x0][0x3e0] ;  /* 0x0000f800ff147b82 */ /* 0x000e580000000800 */
[----:B------:R-:W1:Y:S01]  /*15510*/  @P5 LDC R17, c[0x0][0x454] ;  /* 0x00011500ff115b82 */ /* 0x000e620000000800 */
[----:B--2---:R-:W-:Y:S02]  /*15520*/  @P5 MOV R7, 0x1 ;  /* 0x0000000100075802 */ /* 0x004fe40000000f00 */
[----:B------:R-:W-:-:S05]  /*15530*/  @!P5 MOV R7, 0x1 ;  /* 0x000000010007d802 */ /* 0x000fca0000000f00 */
[----:B------:R-:W3:Y:S01]  /*15540*/  @P5 LDC R18, c[0x0][0x454] ;  /* 0x00011500ff125b82 */ /* 0x000ee20000000800 */
[-C--:B-1----:R-:W-:Y:S02]  /*15550*/  @P5 IMAD R17, R17, R20.reuse, RZ ;  /* 0x0000001411115224 */ /* 0x082fe400078e02ff */
[----:B------:R-:W-:-:S07]  /*15560*/  @!P5 IMAD R17, R27, R20, RZ ;  /* 0x000000141b11d224 */ /* 0x000fce00078e02ff */
.L_x_1404:
[----:B------:R-:W4:Y:S01]  /*15570*/  LDL.LU R32, [R1+0x3c] ;  /* 0x00003c0001207983 */ /* 0x000f220000300800 */
[----:B------:R-:W1:Y:S01]  /*15580*/  @P3 LDC R22, c[0x0][0x458] ;  /* 0x00011600ff163b82 */ /* 0x000e620000000800 */
[----:B------:R-:W-:Y:S01]  /*15590*/  IMAD.MOV.U32 R24, RZ, RZ, 0x7f800000 ;  /* 0x7f800000ff187424 */ /* 0x000fe200078e00ff */
[----:B------:R-:W-:Y:S01]  /*155a0*/  MOV R23, 0x7f800000 ;  /* 0x7f80000000177802 */ /* 0x000fe20000000f00 */
[----:B------:R5:W-:Y:S01]  /*155b0*/  STS [R3+0x6400], R53 ;  /* 0x0064003503007388 */ /* 0x000be20000000800 */
[----:B------:R-:W-:Y:S03]  /*155c0*/  BSSY.RECONVERGENT B0, `(.L_x_1405) ;  /* 0x0000076000007945 */ /* 0x000fe60003800200 */
[----:B------:R-:W-:Y:S01]  /*155d0*/  STS [R6+0x6000], R52 ;  /* 0x0060003406007388 */ /* 0x000fe20000000800 */
[----:B------:R-:W2:Y:S03]  /*155e0*/  S2UR UR4, SR_CTAID.X ;  /* 0x00000000000479c3 */ /* 0x000ea60000002500 */
[----:B------:R3:W-:Y:S01]  /*155f0*/  STS [R6+0x6400], R51 ;  /* 0x0064003306007388 */ /* 0x0007e20000000800 */
[----:B------:R-:W2:Y:S03]  /*15600*/  S2R R33, SR_CTAID.Y ;  /* 0x0000000000217919 */ /* 0x000ea60000002600 */
[----:B------:R-:W-:Y:S04]  /*15610*/  STS [R0+0x4000], R50 ;  /* 0x0040003200007388 */ /* 0x000fe80000000800 */
[----:B------:R-:W-:Y:S04]  /*15620*/  STS [R0+0x4400], R49 ;  /* 0x0044003100007388 */ /* 0x000fe80000000800 */
[----:B------:R-:W-:Y:S01]  /*15630*/  STS [R5+0x4000], R55 ;  /* 0x0040003705007388 */ /* 0x000fe20000000800 */
[----:B-----5:R-:W-:Y:S03]  /*15640*/  @P3 MUFU.LG2 R3, R133 ;  /* 0x0000008500033308 */ /* 0x020fe60000000c00 */
[----:B------:R-:W-:Y:S04]  /*15650*/  STS [R5+0x4400], R54 ;  /* 0x0044003605007388 */ /* 0x000fe80000000800 */
[----:B------:R-:W-:Y:S01]  /*15660*/  STS [R0+0x6000], R56 ;  /* 0x0060003800007388 */ /* 0x000fe20000000800 */
[----:B---3--:R-:W3:Y:S03]  /*15670*/  @P6 LDC R6, c[0x0][0x458] ;  /* 0x00011600ff066b82 */ /* 0x008ee60000000800 */
[----:B------:R5:W-:Y:S04]  /*15680*/  STS [R0+0x6400], R57 ;  /* 0x0064003900007388 */ /* 0x000be80000000800 */
[----:B------:R-:W-:Y:S04]  /*15690*/  STS [R5+0x6000], R16 ;  /* 0x0060001005007388 */ /* 0x000fe80000000800 */
[----:B------:R-:W-:Y:S04]  /*156a0*/  STS [R5+0x6400], R15 ;  /* 0x0064000f05007388 */ /* 0x000fe80000000800 */
[----:B------:R-:W-:Y:S04]  /*156b0*/  STS [R2+0x4000], R14 ;  /* 0x0040000e02007388 */ /* 0x000fe80000000800 */
[----:B------:R-:W-:Y:S04]  /*156c0*/  STS [R2+0x4400], R13 ;  /* 0x0044000d02007388 */ /* 0x000fe80000000800 */
[----:B------:R2:W-:Y:S04]  /*156d0*/  STS [R4+0x4000], R10 ;  /* 0x0040000a04007388 */ /* 0x0005e80000000800 */
[----:B------:R1:W-:Y:S01]  /*156e0*/  STS [R4+0x4400], R9 ;  /* 0x0044000904007388 */ /* 0x0003e20000000800 */
[----:B-----5:R-:W5:Y:S03]  /*156f0*/  @P6 MUFU.LG2 R0, R138 ;  /* 0x0000008a00006308 */ /* 0x020f660000000c00 */
[----:B------:R-:W-:Y:S04]  /*15700*/  STS [R2+0x6000], R12 ;  /* 0x0060000c02007388 */ /* 0x000fe80000000800 */
[----:B------:R1:W-:Y:S04]  /*15710*/  STS [R2+0x6400], R11 ;  /* 0x0064000b02007388 */ /* 0x0003e80000000800 */
[----:B------:R1:W-:Y:S04]  /*15720*/  STS [R4+0x6000], R8 ;  /* 0x0060000804007388 */ /* 0x0003e80000000800 */
[----:B------:R4:W-:Y:S01]  /*15730*/  STS [R4+0x6400], R19 ;  /* 0x0064001304007388 */ /* 0x0009e20000000800 */
[----:B-----5:R-:W-:Y:S01]  /*15740*/  @P6 FMUL.FTZ R0, R0, 0.69314718246459960938 ;  /* 0x3f31721800006820 */ /* 0x020fe20000410000 */
[----:B------:R-:W-:Y:S01]  /*15750*/  BAR.SYNC.DEFER_BLOCKING 0x0 ;  /* 0x0000000000007b1d */ /* 0x000fe20000010000 */
[----:B--2---:R-:W-:-:S02]  /*15760*/  VIADD R10, R173, 0x40 ;  /* 0x00000040ad0a7836 */ /* 0x004fc40000000000 */
[----:B---3--:R-:W-:Y:S01]  /*15770*/  @P6 FFMA.FTZ R23, R134, R6, R0 ;  /* 0x0000000686176223 */ /* 0x008fe20000010000 */
[----:B------:R-:W-:Y:S01]  /*15780*/  ISETP.NE.AND P6, PT, R26, RZ, !P4 ;  /* 0x000000ff1a00720c */ /* 0x000fe200067c5270 */
[----:B------:R-:W-:-:S03]  /*15790*/  VIADD R0, R173, 0x30 ;  /* 0x00000030ad007836 */ /* 0x000fc60000000000 */
[----:B-1----:R-:W1:Y:S02]  /*157a0*/  @P2 LDC R9, c[0x0][0x458] ;  /* 0x00011600ff092b82 */ /* 0x002e640000000800 */
[----:B------:R-:W-:Y:S01]  /*157b0*/  ISETP.GE.AND P4, PT, R0, R174, PT ;  /* 0x000000ae0000720c */ /* 0x000fe20003f86270 */
[----:B------:R-:W-:Y:S02]  /*157c0*/  IMAD R0, R18, UR5, RZ ;  /* 0x0000000512007c24 */ /* 0x000fe4000f8e02ff */
[----:B------:R-:W-:-:S04]  /*157d0*/  @P3 FMUL.FTZ R2, R3, 0.69314718246459960938 ;  /* 0x3f31721803023820 */ /* 0x000fc80000410000 */
[----:B------:R-:W-:Y:S01]  /*157e0*/  @!P6 IMAD R0, R33, R17, R0 ;  /* 0x000000112100e224 */ /* 0x000fe200078e0200 */
[----:B------:R-:W2:Y:S01]  /*157f0*/  @P2 MUFU.LG2 R8, R139 ;  /* 0x0000008b00082308 */ /* 0x000ea20000000c00 */
[----:B------:R-:W-:Y:S01]  /*15800*/  @P3 FFMA.FTZ R24, R135, R22, R2 ;  /* 0x0000001687183223 */ /* 0x000fe20000010002 */
[----:B------:R-:W3:Y:S01]  /*15810*/  LDS.128 R28, [R226+0x3800] ;  /* 0x00380000e21c7984 */ /* 0x000ee20000000c00 */
[C---:B----4-:R-:W-:Y:S02]  /*15820*/  ISETP.NE.AND P5, PT, R32.reuse, -0x1, PT ;  /* 0xffffffff2000780c */ /* 0x050fe40003fa5270 */
[----:B------:R-:W-:-:S11]  /*15830*/  ISETP.NE.AND P3, PT, R32, -0x1, PT ;  /* 0xffffffff2000780c */ /* 0x000fd60003f65270 */
[----:B------:R-:W4:Y:S08]  /*15840*/  @!P5 LDC.64 R20, c[0x0][0x400] ;  /* 0x00010000ff14db82 */ /* 0x000f300000000a00 */
[----:B------:R-:W5:Y:S01]  /*15850*/  @P5 LDC.64 R14, c[0x0][0x408] ;  /* 0x00010200ff0e5b82 */ /* 0x000f620000000a00 */
[----:B----4-:R-:W-:Y:S01]  /*15860*/  @!P5 IMAD.WIDE.U32 R4, R33, R20, RZ ;  /* 0x000000142104d225 */ /* 0x010fe200078e00ff */
[----:B------:R-:W-:-:S03]  /*15870*/  MOV R20, 0x7f800000 ;  /* 0x7f80000000147802 */ /* 0x000fc60000000f00 */
[----:B------:R-:W-:Y:S02]  /*15880*/  @!P5 IMAD R6, R33, R21, R5 ;  /* 0x000000152106d224 */ /* 0x000fe400078e0205 */
[----:B--2---:R-:W-:Y:S01]  /*15890*/  @P2 FMUL.FTZ R5, R8, 0.69314718246459960938 ;  /* 0x3f31721808052820 */ /* 0x004fe20000410000 */
[----:B------:R-:W-:Y:S02]  /*158a0*/  IMAD R8, R7, UR4, RZ ;  /* 0x0000000407087c24 */ /* 0x000fe4000f8e02ff */
[----:B-----5:R-:W-:-:S04]  /*158b0*/  @P5 IMAD.WIDE.U32 R2, R32, R14, RZ ;  /* 0x0000000e20025225 */ /* 0x020fc800078e00ff */
[----:B-1----:R-:W-:Y:S01]  /*158c0*/  @P2 FFMA.FTZ R20, R137, R9, R5 ;  /* 0x0000000989142223 */ /* 0x002fe20000010005 */
[----:B------:R-:W-:Y:S01]  /*158d0*/  SHF.L.U32 R9, R8, 0x7, RZ ;  /* 0x0000000708097819 */ /* 0x000fe200000006ff */
[----:B------:R-:W-:Y:S02]  /*158e0*/  @P5 IMAD R6, R32, R15, R3 ;  /* 0x0000000f20065224 */ /* 0x000fe400078e0203 */
[----:B------:R-:W-:Y:S02]  /*158f0*/  @!P3 IMAD R32, R33, R27, RZ ;  /* 0x0000001b2120b224 */ /* 0x000fe400078e02ff */
[----:B------:R-:W-:Y:S01]  /*15900*/  @!P5 IMAD.MOV.U32 R3, RZ, RZ, R4 ;  /* 0x000000ffff03d224 */ /* 0x000fe200078e0004 */
[----:B------:R-:W1:Y:S01]  /*15910*/  LDC.64 R26, c[0x0][0x410] ;  /* 0x00010400ff1a7b82 */ /* 0x000e620000000a00 */
[----:B------:R-:W-:Y:S01]  /*15920*/  @P5 MOV R3, R2 ;  /* 0x0000000200035202 */ /* 0x000fe20000000f00 */
[----:B------:R2:W-:Y:S01]  /*15930*/  @!P3 STL [R1+0x3c], R32 ;  /* 0x00003c200100b387 */ /* 0x0005e20000100800 */
[----:B------:R-:W-:Y:S01]  /*15940*/  SHF.R.S32.HI R4, RZ, 0x1f, R32 ;  /* 0x0000001fff047819 */ /* 0x000fe20000011420 */
[----:B------:R-:W-:Y:S01]  /*15950*/  VIADD R2, R173, 0x50 ;  /* 0x00000050ad027836 */ /* 0x000fe20000000000 */
[----:B------:R-:W-:-:S02]  /*15960*/  SEL R5, R32, RZ, P6 ;  /* 0x000000ff20057207 */ /* 0x000fc40003000000 */
[----:B------:R-:W-:Y:S02]  /*15970*/  SEL R8, R4, RZ, P6 ;  /* 0x000000ff04087207 */ /* 0x000fe40003000000 */
[--C-:B------:R-:W-:Y:S02]  /*15980*/  IADD3 R5, P6, P2, R9, R5, R0.reuse ;  /* 0x0000000509057210 */ /* 0x100fe40007ade000 */
[----:B------:R-:W-:Y:S02]  /*15990*/  SHF.R.S32.HI R0, RZ, 0x1f, R0 ;  /* 0x0000001fff007819 */ /* 0x000fe40000011400 */
[----:B------:R-:W-:Y:S02]  /*159a0*/  SHF.R.S32.HI R4, RZ, 0x1f, R9 ;  /* 0x0000001fff047819 */ /* 0x000fe40000011409 */
[----:B------:R-:W-:Y:S02]  /*159b0*/  ISETP.GE.AND P3, PT, R10, R174, PT ;  /* 0x000000ae0a00720c */ /* 0x000fe40003f66270 */
[----:B------:R-:W-:-:S02]  /*159c0*/  IADD3.X R4, PT, PT, R4, R8, R0, P6, P2 ;  /* 0x0000000804047210 */ /* 0x000fc400037e4400 */
[C---:B------:R-:W-:Y:S02]  /*159d0*/  LOP3.LUT P6, RZ, R175.reuse, 0x3, RZ, 0xc0, !PT ;  /* 0x00000003afff7812 */ /* 0x040fe400078cc0ff */
[----:B------:R-:W-:Y:S02]  /*159e0*/  ISETP.GE.AND P2, PT, R2, R174, PT ;  /* 0x000000ae0200720c */ /* 0x000fe40003f46270 */
[----:B--2---:R-:W-:-:S04]  /*159f0*/  SHF.L.U32 R32, R175, 0x3, RZ ;  /* 0x00000003af207819 */ /* 0x004fc800000006ff */
[----:B------:R-:W-:-:S04]  /*15a00*/  LOP3.LUT R32, R32, 0x38, RZ, 0xc0, !PT ;  /* 0x0000003820207812 */ /* 0x000fc800078ec0ff */
[----:B------:R-:W-:-:S05]  /*15a10*/  IADD3 R14, P5, PT, R32, R3, RZ ;  /* 0x00000003200e7210 */ /* 0x000fca0007fbe0ff */
[----:B------:R-:W-:Y:S01]  /*15a20*/  IMAD.X R15, RZ, RZ, R6, P5 ;  /* 0x000000ffff0f7224 */ /* 0x000fe200028e0606 */
[----:B---3--:R-:W-:Y:S07]  /*15a30*/  @P6 BRA `(.L_x_1406) ;  /* 0x0000000000b86947 */ /* 0x008fee0003800000 */
        /* <DEDUP_REMOVED lines=24> */
[----:B------:R-:W2:Y:S01]  /*15bc0*/  @!P1 LDC.64 R2, c[0x0][0x420] ;  /* 0x00010800ff029b82 */ /* 0x000ea20000000a00 */
[----:B------:R-:W-:-:S04]  /*15bd0*/  @!P6 IADD3 R11, P5, PT, R0, R5, RZ ;  /* 0x00000005000be210 */ /* 0x000fc80007fbe0ff */
[----:B------:R-:W-:Y:S02]  /*15be0*/  @!P6 LEA.HI.X.SX32 R0, R0, R4, 0x1, P5 ;  /* 0x000000040000e211 */ /* 0x000fe400028f0eff */
[----:B--2---:R-:W-:-:S04]  /*15bf0*/  @!P1 LEA R8, P5, R6, R2, 0x2 ;  /* 0x0000000206089211 */ /* 0x004fc800078a10ff */
[----:B------:R-:W-:Y:S02]  /*15c00*/  @!P1 LEA.HI.X R9, R6, R3, R9, 0x2, P5 ;  /* 0x0000000306099211 */ /* 0x000fe400028f1409 */
[----:B------:R-:W2:Y:S03]  /*15c10*/  @!P0 LDC.64 R2, c[0x0][0x420] ;  /* 0x00010800ff028b82 */ /* 0x000ea60000000a00 */
[----:B------:R3:W-:Y:S01]  /*15c20*/  @!P1 STG.E desc[UR18][R8.64], R25 ;  /* 0x0000001908009986 */ /* 0x0007e2000c101912 */
[----:B------:R-:W-:Y:S02]  /*15c30*/  ISETP.NE.AND P1, PT, R21, RZ, PT ;  /* 0x000000ff1500720c */ /* 0x000fe40003f25270 */
[----:B--2---:R-:W-:-:S04]  /*15c40*/  @!P0 LEA R6, P5, R10, R2, 0x2 ;  /* 0x000000020a068211 */ /* 0x004fc800078a10ff */
[----:B------:R-:W-:Y:S02]  /*15c50*/  @!P0 LEA.HI.X R7, R10, R3, R13, 0x2, P5 ;  /* 0x000000030a078211 */ /* 0x000fe400028f140d */
[----:B------:R-:W2:Y:S03]  /*15c60*/  @!P2 LDC.64 R2, c[0x0][0x420] ;  /* 0x00010800ff02ab82 */ /* 0x000ea60000000a00 */
[----:B------:R3:W-:Y:S01]  /*15c70*/  @!P0 STG.E desc[UR18][R6.64], R24 ;  /* 0x0000001806008986 */ /* 0x0007e2000c101912 */
[----:B------:R-:W-:Y:S02]  /*15c80*/  ISETP.NE.AND P0, PT, R19, RZ, PT ;  /* 0x000000ff1300720c */ /* 0x000fe40003f05270 */
[----:B--2---:R-:W-:-:S04]  /*15c90*/  @!P2 LEA R4, P5, R12, R2, 0x2 ;  /* 0x000000020c04a211 */ /* 0x004fc800078a10ff */
[----:B------:R-:W-:Y:S02]  /*15ca0*/  @!P2 LEA.HI.X R5, R12, R3, R16, 0x2, P5 ;  /* 0x000000030c05a211 */ /* 0x000fe400028f1410 */
[----:B------:R-:W2:Y:S01]  /*15cb0*/  @!P6 LDC.64 R2, c[0x0][0x420] ;  /* 0x00010800ff02eb82 */ /* 0x000ea20000000a00 */
[----:B------:R-:W-:Y:S02]  /*15cc0*/  ISETP.NE.AND P2, PT, R18, RZ, PT ;  /* 0x000000ff1200720c */ /* 0x000fe40003f45270 */
[----:B--2---:R-:W-:-:S04]  /*15cd0*/  @!P6 LEA R2, P5, R11, R2, 0x2 ;  /* 0x000000020b02e211 */ /* 0x004fc800078a10ff */
[----:B------:R-:W-:Y:S02]  /*15ce0*/  @!P6 LEA.HI.X R3, R11, R3, R0, 0x2, P5 ;  /* 0x000000030b03e211 */ /* 0x000fe400028f1400 */
[----:B------:R-:W-:-:S13]  /*15cf0*/  ISETP.GE.AND P5, PT, R17, R174, PT ;  /* 0x000000ae1100720c */ /* 0x000fda0003fa6270 */
[----:B------:R3:W-:Y:S04]  /*15d00*/  @!P5 STG.E desc[UR18][R4.64], R23 ;  /* 0x000000170400d986 */ /* 0x0007e8000c101912 */
[----:B------:R3:W-:Y:S02]  /*15d10*/  @!P6 STG.E desc[UR18][R2.64], R20 ;  /* 0x000000140200e986 */ /* 0x0007e4000c101912 */
.L_x_1406:
[----:B------:R-:W-:Y:S05]  /*15d20*/  BSYNC.RECONVERGENT B0 ;  /* 0x0000000000007941 */ /* 0x000fea0003800200 */
.L_x_1405:
[----:B-1----:R-:W-:Y:S01]  /*15d30*/  IMAD.WIDE.U32 R16, R26, UR5, R14 ;  /* 0x000000051a107c25 */ /* 0x002fe2000f8e000e */
[----:B---3--:R1:W2:Y:S01]  /*15d40*/  LDS.128 R8, [R226+0x4000] ;  /* 0x00400000e2087984 */ /* 0x0082a20000000c00 */
[----:B------:R-:W3:Y:S01]  /*15d50*/  S2UR UR11, SR_CTAID.X ;  /* 0x00000000000b79c3 */ /* 0x000ee20000002500 */
[----:B------:R-:W-:Y:S01]  /*15d60*/  ISETP.GE.AND P5, PT, R173, R174, PT ;  /* 0x000000aead00720c */ /* 0x000fe20003fa6270 */
[----:B------:R-:W-:Y:S01]  /*15d70*/  BSSY.RECONVERGENT B0, `(.L_x_1407) ;  /* 0x0000017000007945 */ /* 0x000fe20003800200 */
[----:B------:R1:W4:Y:S01]  /*15d80*/  LDS.128 R12, [R226] ;  /* 0x00000000e20c7984 */ /* 0x0003220000000c00 */
[----:B------:R-:W-:Y:S01]  /*15d90*/  SHF.R.U32.HI R21, RZ, 0x3, R175 ;  /* 0x00000003ff157819 */ /* 0x000fe200000116af */
[----:B------:R-:W-:Y:S01]  /*15da0*/  IMAD R7, R27, UR5, R17 ;  /* 0x000000051b077c24 */ /* 0x000fe2000f8e0211 */
[----:B------:R-:W-:Y:S01]  /*15db0*/  LOP3.LUT R20, R32, 0x40, RZ, 0xfc, !PT ;  /* 0x0000004020147812 */ /* 0x000fe200078efcff */
[----:B------:R-:W-:Y:S01]  /*15dc0*/  VIADD R18, R173, 0x60 ;  /* 0x00000060ad127836 */ /* 0x000fe20000000000 */
[----:B---3--:R-:W-:-:S06]  /*15dd0*/  USHF.L.U32 UR9, UR11, 0x7, URZ ;  /* 0x000000070b097899 */ /* 0x008fcc00080006ff */
[----:B------:R-:W-:Y:S01]  /*15de0*/  LOP3.LUT R21, R21, UR9, RZ, 0xfc, !PT ;  /* 0x0000000915157c12 */ /* 0x000fe2000f8efcff */
[----:B-1----:R-:W-:Y:S06]  /*15df0*/  @P5 BRA `(.L_x_1408) ;  /* 0x0000000000385947 */ /* 0x002fec0003800000 */
[----:B------:R-:W1:Y:S01]  /*15e00*/  LDC.64 R2, c[0x0][0x408] ;  /* 0x00010200ff027b82 */ /* 0x000e620000000a00 */
[----:B------:R-:W3:Y:S01]  /*15e10*/  LDCU.64 UR4, c[0x0][0x3f0] ;  /* 0x00007e00ff0477ac */ /* 0x000ee20008000a00 */
[----:B------:R-:W-:Y:S01]  /*15e20*/  IMAD.MOV.U32 R6, RZ, RZ, R16 ;  /* 0x000000ffff067224 */ /* 0x000fe200078e0010 */
[----:B------:R-:W5:Y:S02]  /*15e30*/  LDCU UR6, c[0x0][0x440] ;  /* 0x00008800ff0677ac */ /* 0x000f640008000800 */
[----:B-----5:R-:W-:Y:S01]  /*15e40*/  ISETP.GE.AND P6, PT, R32, UR6, PT ;  /* 0x0000000620007c0c */ /* 0x020fe2000bfc6270 */
[----:B-1----:R-:W-:Y:S02]  /*15e50*/  IMAD R0, R2, UR10, RZ ;  /* 0x0000000a02007c24 */ /* 0x002fe4000f8e02ff */
[----:B------:R-:W-:-:S04]  /*15e60*/  IMAD.WIDE.U32 R4, R21, R2, R6 ;  /* 0x0000000215047225 */ /* 0x000fc800078e0006 */
[----:B------:R-:W-:Y:S01]  /*15e70*/  IMAD R3, R21, R3, R0 ;  /* 0x0000000315037224 */ /* 0x000fe200078e0200 */
[----:B---3--:R-:W-:-:S04]  /*15e80*/  LEA R2, P5, R4, UR4, 0x1 ;  /* 0x0000000404027c11 */ /* 0x008fc8000f8a08ff */
[----:B------:R-:W-:-:S04]  /*15e90*/  IADD3 R3, PT, PT, R5, R3, RZ ;  /* 0x0000000305037210 */ /* 0x000fc80007ffe0ff */
[----:B------:R-:W-:Y:S02]  /*15ea0*/  LEA.HI.X R3, R4, UR5, R3, 0x1, P5 ;  /* 0x0000000504037c11 */ /* 0x000fe4000a8f0c03 */
[----:B------:R-:W-:-:S03]  /*15eb0*/  ISETP.GE.AND P5, PT, R20, UR6, PT ;  /* 0x0000000614007c0c */ /* 0x000fc6000bfa6270 */
[----:B----4-:R1:W-:Y:S10]  /*15ec0*/  @!P6 STG.E.128 desc[UR18][R2.64], R12 ;  /* 0x0000000c0200e986 */ /* 0x0103f4000c101d12 */
[----:B--2---:R1:W-:Y:S02]  /*15ed0*/  @!P5 STG.E.128 desc[UR18][R2.64+0x80], R8 ;  /* 0x000080080200d986 */ /* 0x0043e4000c101d12 */
.L_x_1408:
[----:B------:R-:W-:Y:S05]  /*15ee0*/  BSYNC.RECONVERGENT B0 ;  /* 0x0000000000007941 */ /* 0x000fea0003800200 */
.L_x_1407:
[----:B-1--4-:R1:W3:Y:S01]  /*15ef0*/  LDS.128 R12, [R226+0x800] ;  /* 0x00080000e20c7984 */ /* 0x0122e20000000c00 */
[----:B------:R-:W-:Y:S01]  /*15f00*/  BSSY.RECONVERGENT B0, `(.L_x_1409) ;  /* 0x0000016000007945 */ /* 0x000fe20003800200 */
[----:B------:R-:W-:Y:S02]  /*15f10*/  ISETP.GE.AND P5, PT, R18, R174, PT ;  /* 0x000000ae1200720c */ /* 0x000fe40003fa6270 */
[----:B--2---:R1:W2:Y:S01]  /*15f20*/  LDS.128 R8, [R226+0x4800] ;  /* 0x00480000e2087984 */ /* 0x0042a20000000c00 */
[----:B------:R-:W-:Y:S01]  /*15f30*/  IADD3 R19, PT, PT, R173, 0x70, RZ ;  /* 0x00000070ad137810 */ /* 0x000fe20007ffe0ff */
[----:B------:R-:W-:Y:S09]  /*15f40*/  @P1 BRA `(.L_x_1410) ;  /* 0x0000000000441947 */ /* 0x000ff20003800000 */
[----:B------:R-:W4:Y:S01]  /*15f50*/  LDCU.64 UR6, c[0x0][0x408] ;  /* 0x00008100ff0677ac */ /* 0x000f220008000a00 */
[----:B------:R-:W-:Y:S02]  /*15f60*/  IADD3 R0, P1, PT, R21, 0x10, RZ ;  /* 0x0000001015007810 */ /* 0x000fe40007f3e0ff */
[----:B------:R-:W-:Y:S01]  /*15f70*/  MOV R3, R7 ;  /* 0x0000000700037202 */ /* 0x000fe20000000f00 */
[----:B------:R-:W5:Y:S02]  /*15f80*/  LDCU.64 UR4, c[0x0][0x3f0] ;  /* 0x00007e00ff0477ac */ /* 0x000f640008000a00 */
[----:B------:R-:W-:Y:S01]  /*15f90*/  IMAD.X R2, RZ, RZ, UR10, P1 ;  /* 0x0000000aff027e24 */ /* 0x000fe200088e06ff */
[----:B------:R-:W1:Y:S03]  /*15fa0*/  LDCU UR8, c[0x0][0x440] ;  /* 0x00008800ff0877ac */ /* 0x000e660008000800 */
[----:B----4-:R-:W-:-:S02]  /*15fb0*/  IMAD R18, R2, UR6, RZ ;  /* 0x0000000602127c24 */ /* 0x010fc4000f8e02ff */
[----:B------:R-:W-:-:S04]  /*15fc0*/  IMAD.MOV.U32 R2, RZ, RZ, R16 ;  /* 0x000000ffff027224 */ /* 0x000fc800078e0010 */
[----:B------:R-:W-:Y:S01]  /*15fd0*/  IMAD.WIDE.U32 R4, R0, UR6, R2 ;  /* 0x0000000600047c25 */ /* 0x000fe2000f8e0002 */
[----:B-1----:R-:W-:-:S03]  /*15fe0*/  ISETP.GE.AND P6, PT, R32, UR8, PT ;  /* 0x0000000820007c0c */ /* 0x002fc6000bfc6270 */
[----:B------:R-:W-:Y:S01]  /*15ff0*/  IMAD R0, R0, UR7, R18 ;  /* 0x0000000700007c24 */ /* 0x000fe2000f8e0212 */
[----:B-----5:R-:W-:-:S03]  /*16000*/  LEA R2, P1, R4, UR4, 0x1 ;  /* 0x0000000404027c11 */ /* 0x020fc6000f8208ff */
[----:B------:R-:W-:-:S05]  /*16010*/  IMAD.IADD R0, R5, 0x1, R0 ;  /* 0x0000000105007824 */ /* 0x000fca00078e0200 */
[----:B------:R-:W-:Y:S02]  /*16020*/  LEA.HI.X R3, R4, UR5, R0, 0x1, P1 ;  /* 0x0000000504037c11 */ /* 0x000fe400088f0c00 */
[----:B------:R-:W-:-:S03]  /*16030*/  ISETP.GE.AND P1, PT, R20, UR8, PT ;  /* 0x0000000814007c0c */ /* 0x000fc6000bf26270 */
[----:B---3--:R4:W-:Y:S10]  /*16040*/  @!P6 STG.E.128 desc[UR18][R2.64], R12 ;  /* 0x0000000c0200e986 */ /* 0x0089f4000c101d12 */
[----:B--2---:R4:W-:Y:S02]  /*16050*/  @!P1 STG.E.128 desc[UR18][R2.64+0x80], R8 ;  /* 0x0000800802009986 */ /* 0x0049e4000c101d12 */
.L_x_1410:
[----:B------:R-:W-:Y:S05]  /*16060*/  BSYNC.RECONVERGENT B0 ;  /* 0x0000000000007941 */ /* 0x000fea0003800200 */
.L_x_1409:
[----:B---34-:R3:W4:Y:S01]  /*16070*/  LDS.128 R12, [R226+0x1000] ;  /* 0x00100000e20c7984 */ /* 0x0187220000000c00 */
[----:B------:R-:W-:Y:S01]  /*16080*/  BSSY.RECONVERGENT B0, `(.L_x_1411) ;  /* 0x0000015000007945 */ /* 0x000fe20003800200 */
[----:B------:R-:W-:Y:S02]  /*16090*/  ISETP.GE.AND P1, PT, R19, R174, PT ;  /* 0x000000ae1300720c */ /* 0x000fe40003f26270 */
[----:B--2---:R3:W2:Y:S01]  /*160a0*/  LDS.128 R8, [R226+0x5000] ;  /* 0x00500000e2087984 */ /* 0x0046a20000000c00 */
[----:B------:R-:W-:Y:S05]  /*160b0*/  @P0 BRA `(.L_x_1412) ;  /* 0x0000000000440947 */ /* 0x000fea0003800000 */
[----:B------:R-:W5:Y:S01]  /*160c0*/  LDCU.64 UR6, c[0x0][0x408] ;  /* 0x00008100ff0677ac */ /* 0x000f620008000a00 */
[----:B------:R-:W-:Y:S02]  /*160d0*/  IADD3 R0, P0, PT, R21, 0x20, RZ ;  /* 0x0000002015007810 */ /* 0x000fe40007f1e0ff */
[----:B------:R-:W-:Y:S01]  /*160e0*/  MOV R3, R7 ;  /* 0x0000000700037202 */ /* 0x000fe20000000f00 */
[----:B------:R-:W1:Y:S02]  /*160f0*/  LDCU.64 UR4, c[0x0][0x3f0] ;  /* 0x00007e00ff0477ac */ /* 0x000e640008000a00 */
[----:B------:R-:W-:Y:S01]  /*16100*/  IMAD.X R2, RZ, RZ, UR10, P0 ;  /* 0x0000000aff027e24 */ /* 0x000fe200080e06ff */
[----:B------:R-:W3:Y:S03]  /*16110*/  LDCU UR8, c[0x0][0x440] ;  /* 0x00008800ff0877ac */ /* 0x000ee60008000800 */
[----:B-----5:R-:W-:-:S02]  /*16120*/  IMAD R18, R2, UR6, RZ ;  /* 0x0000000602127c24 */ /* 0x020fc4000f8e02ff */
[----:B------:R-:W-:-:S04]  /*16130*/  IMAD.MOV.U32 R2, RZ, RZ, R16 ;  /* 0x000000ffff027224 */ /* 0x000fc800078e0010 */
[----:B------:R-:W-:Y:S01]  /*16140*/  IMAD.WIDE.U32 R4, R0, UR6, R2 ;  /* 0x0000000600047c25 */ /* 0x000fe2000f8e0002 */
[----:B---3--:R-:W-:-:S03]  /*16150*/  ISETP.GE.AND P6, PT, R32, UR8, PT ;  /* 0x0000000820007c0c */ /* 0x008fc6000bfc6270 */
[----:B------:R-:W-:Y:S01]  /*16160*/  IMAD R0, R0, UR7, R18 ;  /* 0x0000000700007c24 */ /* 0x000fe2000f8e0212 */
[----:B-1----:R-:W-:-:S03]  /*16170*/  LEA R2, P0, R4, UR4, 0x1 ;  /* 0x0000000404027c11 */ /* 0x002fc6000f8008ff */
[----:B------:R-:W-:-:S05]  /*16180*/  IMAD.IADD R0, R5, 0x1, R0 ;  /* 0x0000000105007824 */ /* 0x000fca00078e0200 */
[----:B------:R-:W-:Y:S02]  /*16190*/  LEA.HI.X R3, R4, UR5, R0, 0x1, P0 ;  /* 0x0000000504037c11 */ /* 0x000fe400080f0c00 */
[----:B------:R-:W-:-:S03]  /*161a0*/  ISETP.GE.AND P0, PT, R20, UR8, PT ;  /* 0x0000000814007c0c */ /* 0x000fc6000bf06270 */
[----:B----4-:R1:W-:Y:S10]  /*161b0*/  @!P6 STG.E.128 desc[UR18][R2.64], R12 ;  /* 0x0000000c0200e986 */ /* 0x0103f4000c101d12 */
[----:B--2---:R1:W-:Y:S02]  /*161c0*/  @!P0 STG.E.128 desc[UR18][R2.64+0x80], R8 ;  /* 0x0000800802008986 */ /* 0x0043e4000c101d12 */
.L_x_1412:
[----:B------:R-:W-:Y:S05]  /*161d0*/  BSYNC.RECONVERGENT B0 ;  /* 0x0000000000007941 */ /* 0x000fea0003800200 */
.L_x_1411:
        /* <DEDUP_REMOVED lines=8> */
[----:B------:R-:W-:Y:S01]  /*16260*/  IMAD.X R2, RZ, RZ, UR10, P0 ;  /* 0x0000000aff027e24 */ /* 0x000fe200080e06ff */
        /* <DEDUP_REMOVED lines=12> */
.L_x_1414:
[----:B------:R-:W-:Y:S05]  /*16330*/  BSYNC.RECONVERGENT B0 ;  /* 0x0000000000007941 */ /* 0x000fea0003800200 */
.L_x_1413:
        /* <DEDUP_REMOVED lines=21> */
.L_x_1416:
[----:B------:R-:W-:Y:S05]  /*16490*/  BSYNC.RECONVERGENT B0 ;  /* 0x0000000000007941 */ /* 0x000fea0003800200 */
.L_x_1415:
        /* <DEDUP_REMOVED lines=21> */
.L_x_1418:
[----:B------:R-:W-:Y:S05]  /*165f0*/  BSYNC.RECONVERGENT B0 ;  /* 0x0000000000007941 */ /* 0x000fea0003800200 */
.L_x_1417:
        /* <DEDUP_REMOVED lines=21> */
.L_x_1420:
[----:B------:R-:W-:Y:S05]  /*16750*/  BSYNC.RECONVERGENT B0 ;  /* 0x0000000000007941 */ /* 0x000fea0003800200 */
.L_x_1419:
[----:B------:R-:W-:Y:S05]  /*16760*/  @P1 EXIT ;  /* 0x000000000000194d */ /* 0x000fea0003800000 */
[----:B------:R-:W5:Y:S01]  /*16770*/  LDCU.64 UR6, c[0x0][0x408] ;  /* 0x00008100ff0677ac */ /* 0x000f620008000a00 */
[----:B-1-3--:R-:W1:Y:S01]  /*16780*/  LDS.128 R224, [R226+0x7800] ;  /* 0x00780000e2e07984 */ /* 0x00ae620000000c00 */
[----:B------:R-:W-:Y:S01]  /*16790*/  IADD3 R4, P0, PT, R21, 0x70, RZ ;  /* 0x0000007015047810 */ /* 0x000fe20007f1e0ff */
[----:B------:R-:W-:Y:S01]  /*167a0*/  IMAD.MOV.U32 R2, RZ, RZ, R16 ;  /* 0x000000ffff027224 */ /* 0x000fe200078e0010 */
        /* <DEDUP_REMOVED lines=16> */
.L_x_1421:
        /* <DEDUP_REMOVED lines=13> */
.L_x_2858:


//--------------------- .text._ZN5flash16flash_fwd_kernelI23Flash_fwd_kernel_traitsILi128ELi128ELi32ELi4ELb0ELb0EN7cutlass10bfloat16_tE19Flash_kernel_traitsILi128ELi128ELi32ELi4ES3_EELb0ELb0ELb1ELb1ELb0ELb0ELb0ELb0EEEvNS_16Flash_fwd_paramsE --------------------------
	.section	.text._ZN5flash16flash_fwd_kernelI23Flash_fwd_kernel_traitsILi128ELi128ELi32ELi4ELb0ELb0EN7cutlass10bfloat16_tE19Flash_kernel_traitsILi128ELi128ELi32ELi4ES3_EELb0ELb0ELb1ELb1ELb0ELb0ELb0ELb0EEEvNS_16Flash_fwd_paramsE,"ax",@progbits
	.align	128
        .global         _ZN5flash16flash_fwd_kernelI23Flash_fwd_kernel_traitsILi128ELi128ELi32ELi4ELb0ELb0EN7cutlass10bfloat16_tE19Flash_kernel_traitsILi128ELi128ELi32ELi4ES3_EELb0ELb0ELb1ELb1ELb0ELb0ELb0ELb0EEEvNS_16Flash_fwd_paramsE
        .type           _ZN5flash16flash_fwd_kernelI23Flash_fwd_kernel_traitsILi128ELi128ELi32ELi4ELb0ELb0EN7cutlass10bfloat16_tE19Flash_kernel_traitsILi128ELi128ELi32ELi4ES3_EELb0ELb0ELb1ELb1ELb0ELb0ELb0ELb0EEEvNS_16Flash_fwd_paramsE,@function
        .size           _ZN5flash16flash_fwd_kernelI23Flash_fwd_kernel_traitsILi128ELi128ELi32ELi4ELb0ELb0EN7cutlass10bfloat16_tE19Flash_kernel_traitsILi128ELi128ELi32ELi4ES3_EELb0ELb0ELb1ELb1ELb0ELb0ELb0ELb0EEEvNS_16Flash_fwd_paramsE,(.L_x_2859 - _ZN5flash16flash_fwd_kernelI23Flash_fwd_kernel_traitsILi128ELi128ELi32ELi4ELb0ELb0EN7cutlass10bfloat16_tE19Flash_kernel_traitsILi128ELi128ELi32ELi4ES3_EELb0ELb0ELb1ELb1ELb0ELb0ELb0ELb0EEEvNS_16Flash_fwd_paramsE)
        .other          _ZN5flash16flash_fwd_kernelI23Flash_fwd_kernel_traitsILi128ELi128ELi32ELi4ELb0ELb0EN7cutlass10bfloat16_tE19Flash_kernel_traitsILi128ELi128ELi32ELi4ES3_EELb0ELb0ELb1ELb1ELb0ELb0ELb0ELb0EEEvNS_16Flash_fwd_paramsE,@"STO_CUDA_ENTRY STV_DEFAULT"
_ZN5flash16flash_fwd_kernelI23Flash_fwd_kernel_traitsILi128ELi128ELi32ELi4ELb0ELb0EN7cutlass10bfloat16_tE19Flash_kernel_traitsILi128ELi128ELi32ELi4ES3_EELb0ELb0ELb1ELb1ELb0ELb0ELb0ELb0EEEvNS_16Flash_fwd_paramsE:
.text._ZN5flash16flash_fwd_kernelI23Flash_fwd_kernel_traitsILi128ELi128ELi32ELi4ELb0ELb0EN7cutlass10bfloat16_tE19Flash_kernel_traitsILi128ELi128ELi32ELi4ES3_EELb0ELb0ELb1ELb1ELb0ELb0ELb0ELb0EEEvNS_16Flash_fwd_paramsE:
        /* <DEDUP_REMOVED lines=41> */
[----:B------:R-:W-:Y:S01]  /*0290*/  IMAD.U32 R4, RZ, RZ, UR4 ;  /* 0x00000004ff047e24 */ /* 0x000fe2000f8e00ff */
[----:B------:R-:W1:Y:S01]  /*02a0*/  S2UR UR33, SR_CTAID.X ;  /* 0x00000000002179c3 */ /* 0x000e620000002500 */
[----:B------:R-:W3:Y:S03]  /*02b0*/  @!UP4 LDCU UR24, c[0x0][0x434] ;  /* 0x00008680ff18c7ac */ /* 0x000ee60008000800 */
[----:B------:R-:W-:Y:S01]  /*02c0*/  IMAD.U32 R5, RZ, RZ, UR5 ;  /* 0x00000005ff057e24 */ /* 0x000fe2000f8e00ff */
[----:B------:R-:W-:Y:S01]  /*02d0*/  UMOV UR22, 0xffffffff ;  /* 0xffffffff00167882 */ /* 0x000fe20000000000 */
[----:B------:R-:W2:Y:S03]  /*02e0*/  @!UP0 LDCU UR10, c[0x0][0x43c] ;  /* 0x00008780ff0a87ac */ /* 0x000ea60008000800 */
[----:B------:R2:W5:Y:S01]  /*02f0*/  @P0 LDG.E R4, desc[UR30][R4.64] ;  /* 0x0000001e04040981 */ /* 0x000562000c1e1900 */
[----:B-1----:R-:W-:-:S02]  /*0300*/  IMAD.U32 R2, RZ, RZ, UR8 ;  /* 0x00000008ff027e24 */ /* 0x002fc4000f8e00ff */
[----:B------:R-:W-:-:S05]  /*0310*/  IMAD.U32 R3, RZ, RZ, UR9 ;  /* 0x00000009ff037e24 */ /* 0x000fca000f8e00ff */
[----:B------:R-:W4:Y:S01]  /*0320*/  @!P3 LDG.E R6, desc[UR30][R2.64] ;  /* 0x0000001e0206b981 */ /* 0x000f22000c1e1900 */
[----:B------:R-:W-:Y:S02]  /*0330*/  UISETP.NE.U32.AND UP1, UPT, UR6, URZ, UPT ;  /* 0x000000ff0600728c */ /* 0x000fe4000bf25070 */
[----:B------:R-:W-:Y:S02]  /*0340*/  USHF.L.U32 UR29, UR33, 0x7, URZ ;  /* 0x00000007211d7899 */ /* 0x000fe400080006ff */
[----:B------:R-:W-:Y:S01]  /*0350*/  UISETP.NE.AND.EX UP1, UPT, UR7, URZ, UPT, UP1 ;  /* 0x000000ff0700728c */ /* 0x000fe2000bf25310 */
[----:B------:R-:W-:Y:S01]  /*0360*/  UMOV UR9, 0xffffffff ;  /* 0xffffffff00097882 */ /* 0x000fe20000000000 */
[----:B------:R-:W-:-:S09]  /*0370*/  UMOV UR8, URZ ;  /* 0x000000ff00087c82 */ /* 0x000fd20008000000 */
        /* <DEDUP_REMOVED lines=16> */
.L_x_1422:
        /* <DEDUP_REMOVED lines=57> */
.L_x_1424:
        /* <DEDUP_REMOVED lines=55> */
.L_x_1426:
[----:B------:R-:W-:Y:S05]  /*0b80*/  BSYNC.RECONVERGENT B0 ;  /* 0x0000000000007941 */ /* 0x000fea0003800200 */
.L_x_1425:
        /* <DEDUP_REMOVED lines=21> */
.L_x_1428:
[----:B------:R-:W-:Y:S05]  /*0ce0*/  BSYNC.RECONVERGENT B0 ;  /* 0x0000000000007941 */ /* 0x000fea0003800200 */
.L_x_1427:
        /* <DEDUP_REMOVED lines=21> */
.L_x_1430:
[----:B------:R-:W-:Y:S05]  /*0e40*/  BSYNC.RECONVERGENT B0 ;  /* 0x0000000000007941 */ /* 0x000fea0003800200 */
.L_x_1429:
        /* <DEDUP_REMOVED lines=20> */
.L_x_1432:
[----:B------:R-:W-:Y:S05]  /*0f90*/  BSYNC.RECONVERGENT B0 ;  /* 0x0000000000007941 */ /* 0x000fea0003800200 */
.L_x_1431:
        /* <DEDUP_REMOVED lines=20> */
.L_x_1434:
[----:B------:R-:W-:Y:S05]  /*10e0*/  BSYNC.RECONVERGENT B0 ;  /* 0x0000000000007941 */ /* 0x000fea0003800200 */
.L_x_1433:
        /* <DEDUP_REMOVED lines=20> */
.L_x_1436:
[----:B------:R-:W-:Y:S05]  /*1230*/  BSYNC.RECONVERGENT B0 ;  /* 0x0000000000007941 */ /* 0x000fea0003800200 */
.L_x_1435:
        /* <DEDUP_REMOVED lines=20> */
.L_x_1438:
[----:B------:R-:W-:Y:S05]  /*1380*/  BSYNC.RECONVERGENT B0 ;  /* 0x0000000000007941 */ /* 0x000fea0003800200 */
.L_x_1437:
        /* <DEDUP_REMOVED lines=20> */
.L_x_1440:
[----:B------:R-:W-:Y:S05]  /*14d0*/  BSYNC.RECONVERGENT B0 ;  /* 0x0000000000007941 */ /* 0x000fea0003800200 */
.L_x_1439:
        /* <DEDUP_REMOVED lines=10> */
.L_x_1442:
[----:B------:R-:W-:Y:S05]  /*1580*/  BSYNC.RECONVERGENT B0 ;  /* 0x0000000000007941 */ /* 0x000fea0003800200 */
.L_x_1441:
        /* <DEDUP_REMOVED lines=15> */
.L_x_1444:
[----:B------:R-:W-:Y:S05]  /*1680*/  BSYNC.RECONVERGENT B0 ;  /* 0x0000000000007941 */ /* 0x000fea0003800200 */
.L_x_1443:
        /* <DEDUP_REMOVED lines=10> */
.L_x_1446:
[----:B------:R-:W-:Y:S05]  /*1730*/  BSYNC.RECONVERGENT B0 ;  /* 0x0000000000007941 */ /* 0x000fea0003800200 */
.L_x_1445:
        /* <DEDUP_REMOVED lines=10> */
.L_x_1448:
[----:B------:R-:W-:Y:S05]  /*17e0*/  BSYNC.RECONVERGENT B0 ;  /* 0x0000000000007941 */ /* 0x000fea0003800200 */
.L_x_1447:
        /* <DEDUP_REMOVED lines=10> */
.L_x_1450:
[----:B------:R-:W-:Y:S05]  /*1890*/  BSYNC.RECONVERGENT B0 ;  /* 0x0000000000007941 */ /* 0x000fea0003800200 */
.L_x_1449:
        /* <DEDUP_REMOVED lines=10> */
.L_x_1452:
[----:B------:R-:W-:Y:S05]  /*1940*/  BSYNC.RECONVERGENT B0 ;  /* 0x0000000000007941 */ /* 0x000fea0003800200 */
.L_x_1451:
        /* <DEDUP_REMOVED lines=10> */
.L_x_1454:
[----:B------:R-:W-:Y:S05]  /*19f0*/  BSYNC.RECONVERGENT B0 ;  /* 0x0000000000007941 */ /* 0x000fea0003800200 */
.L_x_1453:
        /* <DEDUP_REMOVED lines=10> */
.L_x_1423:
        /* <DEDUP_REMOVED lines=21> */
.L_x_1455:
[----:B------:R-:W1:Y:S01]  /*1bf0*/  LDCU.64 UR12, c[0x0][0x3b8] ;  /* 0x00007700ff0c77ac */ /* 0x000e620008000a00 */
[----:B------:R-:W-:-:S04]  /*1c00*/  UIADD3 UR14, UPT, UPT, UR8, UR9, URZ ;  /* 0x00000009080e7290 */ /* 0x000fc8000fffe0ff */
[----:B-1----:R-:W-:Y:S02]  /*1c10*/  UIMAD.WIDE.U32 UR16, UR14, UR12, URZ ;  /* 0x0000000c0e1072a5 */ /* 0x002fe4000f8e00ff */
[----:B------:R-:W-:-:S04]  /*1c20*/  UIMAD UR14, UR14, UR13, URZ ;  /* 0x0000000d0e0e72a4 */ /* 0x000fc8000f8e02ff */
[----:B------:R-:W-:Y:S02]  /*1c30*/  UIADD3 UR14, UPT, UPT, UR17, UR14, URZ ;  /* 0x0000000e110e7290 */ /* 0x000fe4000fffe0ff */
.L_x_1456:
        /* <DEDUP_REMOVED lines=39> */
.L_x_1457:
[----:B------:R-:W1:Y:S01]  /*1eb0*/  LDCU.64 UR6, c[0x0][0x3c0] ;  /* 0x00007800ff0677ac */ /* 0x000e620008000a00 */
[----:B------:R-:W-:-:S04]  /*1ec0*/  UIADD3 UR8, UPT, UPT, UR8, UR9, URZ ;  /* 0x0000000908087290 */ /* 0x000fc8000fffe0ff */
[----:B-1----:R-:W-:Y:S02]  /*1ed0*/  UIMAD.WIDE.U32 UR10, UR8, UR6, URZ ;  /* 0x00000006080a72a5 */ /* 0x002fe4000f8e00ff */
[----:B------:R-:W-:-:S04]  /*1ee0*/  UIMAD UR5, UR8, UR7, URZ ;  /* 0x00000007080572a4 */ /* 0x000fc8000f8e02ff */
[----:B------:R-:W-:Y:S01]  /*1ef0*/  UIADD3 UR5, UPT, UPT, UR11, UR5, URZ ;  /* 0x000000050b057290 */ /* 0x000fe2000fffe0ff */
[----:B------:R-:W-:-:S11]  /*1f00*/  UMOV UR4, UR10 ;  /* 0x0000000a00047c82 */ /* 0x000fd60008000000 */
.L_x_1458:
[----:B------:R-:W-:Y:S01]  /*1f10*/  IMAD.SHL.U32 R14, R22, 0x8, RZ ;  /* 0x00000008160e7824 */ /* 0x000fe200078e00ff */
[----:B------:R-:W-:Y:S01]  /*1f20*/  SHF.R.U32.HI R12, RZ, 0x3, R22 ;  /* 0x00000003ff0c7819 */ /* 0x000fe20000011616 */
[----:B------:R-:W1:Y:S01]  /*1f30*/  LDCU.128 UR8, c[0x0][0x3d0] ;  /* 0x00007a00ff0877ac */ /* 0x000e620008000c00 */
[----:B------:R-:W-:Y:S01]  /*1f40*/  SHF.R.S32.HI R7, RZ, 0x1f, R0 ;  /* 0x0000001fff077819 */ /* 0x000fe20000011400 */
[----:B------:R-:W-:Y:S01]  /*1f50*/  BSSY.RECONVERGENT B0, `(.L_x_1459) ;  /* 0x0000052000007945 */ /* 0x000fe20003800200 */
[----:B------:R-:W-:Y:S01]  /*1f60*/  LOP3.LUT R103, R14, 0x38, RZ, 0xc0, !PT ;  /* 0x000000380e677812 */ /* 0x000fe200078ec0ff */
[----:B------:R-:W-:Y:S01]  /*1f70*/  UIADD3 UR20, UPT, UPT, -UR29, UR24, URZ ;  /* 0x000000181d147290 */ /* 0x000fe2000fffe1ff */
[C---:B------:R-:W-:Y:S01]  /*1f80*/  VIADD R3, R12.reuse, 0x30 ;  /* 0x000000300c037836 */ /* 0x040fe20000000000 */
[----:B------:R-:W2:Y:S01]  /*1f90*/  LDCU.64 UR18, c[0x0][0x388] ;  /* 0x00007100ff1277ac */ /* 0x000ea20008000a00 */
[C---:B------:R-:W-:Y:S01]  /*1fa0*/  IADD3 R4, P0, PT, R103.reuse, UR16, RZ ;  /* 0x0000001067047c10 */ /* 0x040fe2000ff1e0ff */
[C---:B------:R-:W-:Y:S01]  /*1fb0*/  VIADD R6, R12.reuse, 0x20 ;  /* 0x000000200c067836 */ /* 0x040fe20000000000 */
[----:B------:R-:W-:Y:S01]  /*1fc0*/  IADD3 R2, P1, PT, R103, UR4, RZ ;  /* 0x0000000467027c10 */ /* 0x000fe2000ff3e0ff */
[----:B------:R-:W3:Y:S01]  /*1fd0*/  LDCU.64 UR16, c[0x0][0x390] ;  /* 0x00007200ff1077ac */ /* 0x000ee20008000a00 */
[C---:B------:R-:W-:Y:S01]  /*1fe0*/  IADD3 R13, PT, PT, R12.reuse, 0x10, RZ ;  /* 0x000000100c0d7810 */ /* 0x040fe20007ffe0ff */
[----:B------:R-:W-:Y:S01]  /*1ff0*/  IMAD.X R5, RZ, RZ, UR14, P0 ;  /* 0x0000000eff057e24 */ /* 0x000fe200080e06ff */
[----:B------:R-:W-:Y:S01]  /*2000*/  ISETP.GE.AND P0, PT, R3, UR20, PT ;  /* 0x0000001403007c0c */ /* 0x000fe2000bf06270 */
[----:B------:R-:W4:Y:S01]  /*2010*/  LDCU.64 UR14, c[0x0][0x3c8] ;  /* 0x00007900ff0e77ac */ /* 0x000f220008000a00 */
[----:B------:R-:W-:Y:S01]  /*2020*/  IADD3.X R3, PT, PT, RZ, UR5, RZ, P1, !PT ;  /* 0x00000005ff037c10 */ /* 0x000fe20008ffe4ff */
[----:B------:R-:W-:Y:S01]  /*2030*/  IMAD.WIDE.U32 R4, R12, UR12, R4 ;  /* 0x0000000c0c047c25 */ /* 0x000fe2000f8e0004 */
[----:B------:R-:W-:Y:S01]  /*2040*/  ISETP.GE.AND P3, PT, R6, UR20, PT ;  /* 0x0000001406007c0c */ /* 0x000fe2000bf66270 */
[----:B------:R-:W5:Y:S01]  /*2050*/  S2UR UR5, SR_CgaCtaId ;  /* 0x00000000000579c3 */ /* 0x000f620000008800 */
[----:B------:R-:W-:Y:S01]  /*2060*/  UMOV UR4, 0x400 ;  /* 0x0000040000047882 */ /* 0x000fe20000000000 */
[----:B------:R-:W-:Y:S01]  /*2070*/  IMAD.WIDE.U32 R2, R12, UR6, R2 ;  /* 0x000000060c027c25 */ /* 0x000fe2000f8e0002 */
[----:B------:R-:W-:-:S03]  /*2080*/  LOP3.LUT R102, R103, 0x40, RZ, 0xfc, !PT ;  /* 0x0000004067667812 */ /* 0x000fc600078efcff */
[C---:B------:R-:W-:Y:S02]  /*2090*/  VIADD R6, R12.reuse, 0x40 ;  /* 0x000000400c067836 */ /* 0x040fe40000000000 */
[----:B------:R-:W-:Y:S02]  /*20a0*/  IMAD R5, R12, UR13, R5 ;  /* 0x0000000d0c057c24 */ /* 0x000fe4000f8e0205 */
[----:B-1----:R-:W-:Y:S01]  /*20b0*/  IMAD R9, R7, UR8, RZ ;  /* 0x0000000807097c24 */ /* 0x002fe2000f8e02ff */
[----:B------:R-:W-:Y:S01]  /*20c0*/  ISETP.GE.AND P2, PT, R6, UR20, PT ;  /* 0x0000001406007c0c */ /* 0x000fe2000bf46270 */
[----:B------:R-:W-:Y:S01]  /*20d0*/  IMAD R3, R12, UR7, R3 ;  /* 0x000000070c037c24 */ /* 0x000fe2000f8e0203 */
[----:B------:R-:W-:Y:S01]  /*20e0*/  IADD3 R6, P1, PT, R103, UR36, RZ ;  /* 0x0000002467067c10 */ /* 0x000fe2000ff3e0ff */
[----:B------:R-:W-:Y:S02]  /*20f0*/  IMAD R8, R7, UR10, RZ ;  /* 0x0000000a07087c24 */ /* 0x000fe4000f8e02ff */
[----:B------:R-:W-:-:S02]  /*2100*/  IMAD R9, R0, UR9, R9 ;  /* 0x0000000900097c24 */ /* 0x000fc4000f8e0209 */
[----:B------:R-:W-:Y:S01]  /*2110*/  IMAD.WIDE.U32 R4, R0, UR8, R4 ;  /* 0x0000000800047c25 */ /* 0x000fe2000f8e0004 */
[----:B------:R-:W-:-:S03]  /*2120*/  USHF.L.U32 UR8, UR33, 0x7, URZ ;  /* 0x0000000721087899 */ /* 0x000fc600080006ff */
[C---:B------:R-:W-:Y:S01]  /*2130*/  IMAD R8, R0.reuse, UR11, R8 ;  /* 0x0000000b00087c24 */ /* 0x040fe2000f8e0208 */
[----:B------:R-:W-:Y:S01]  /*2140*/  IADD3 R5, PT, PT, R5, R9, RZ ;  /* 0x0000000905057210 */ /* 0x000fe20007ffe0ff */
[----:B------:R-:W-:Y:S01]  /*2150*/  IMAD.WIDE.U32 R2, R0, UR10, R2 ;  /* 0x0000000a00027c25 */ /* 0x000fe2000f8e0002 */
[----:B--2---:R-:W-:Y:S01]  /*2160*/  LEA R105, P4, R4, UR18, 0x1 ;  /* 0x0000001204697c11 */ /* 0x004fe2000f8808ff */
[----:B-----5:R-:W-:Y:S01]  /*2170*/  ULEA UR5, UR5, UR4, 0x18 ;  /* 0x0000000405057291 */ /* 0x020fe2000f8ec0ff */
[----:B------:R-:W-:Y:S01]  /*2180*/  LOP3.LUT R17, R12, UR8, RZ, 0xfc, !PT ;  /* 0x000000080c117c12 */ /* 0x000fe2000f8efcff */
[----:B------:R-:W-:Y:S01]  /*2190*/  IMAD.X R7, RZ, RZ, UR34, P1 ;  /* 0x00000022ff077e24 */ /* 0x000fe200088e06ff */
[----:B---3--:R-:W-:Y:S01]  /*21a0*/  LEA R16, P1, R2, UR16, 0x1 ;  /* 0x0000001002107c11 */ /* 0x008fe2000f8208ff */
[----:B------:R-:W-:Y:S01]  /*21b0*/  IMAD.IADD R3, R3, 0x1, R8 ;  /* 0x0000000103037824 */ /* 0x000fe200078e0208 */
[----:B------:R-:W-:Y:S01]  /*21c0*/  LEA.HI.X R104, R4, UR19, R5, 0x1, P4 ;  /* 0x0000001304687c11 */ /* 0x000fe2000a0f0c05 */
[----:B------:R1:W-:Y:S01]  /*21d0*/  STL [R1+0x4], R105 ;  /* 0x0000046901007387 */ /* 0x0003e20000100800 */
[----:B----4-:R-:W-:Y:S01]  /*21e0*/  IMAD.U32 R0, RZ, RZ, UR14 ;  /* 0x0000000eff007e24 */ /* 0x010fe2000f8e00ff */
[----:B------:R-:W-:Y:S01]  /*21f0*/  USHF.R.U32.HI UR14, URZ, 0x19, UR33 ;  /* 0x00000019ff0e7899 */ /* 0x000fe20008011621 */
[----:B------:R-:W-:Y:S01]  /*2200*/  LEA.HI.X R15, R2, UR17, R3, 0x1, P1 ;  /* 0x00000011020f7c11 */ /* 0x000fe200088f0c03 */
[----:B------:R1:W-:Y:S01]  /*2210*/  STL [R1+0xc], R16 ;  /* 0x00000c1001007387 */ /* 0x0003e20000100800 */
[----:B------:R-:W-:Y:S01]  /*2220*/  ISETP.GE.AND P1, PT, R12, UR20, PT ;  /* 0x000000140c007c0c */ /* 0x000fe2000bf26270 */
[----:B------:R-:W-:Y:S01]  /*2230*/  IMAD.WIDE.U32 R10, R0, UR28, R6 ;  /* 0x0000001c000a7c25 */ /* 0x000fe2000f8e0006 */
[----:B------:R-:W-:Y:S01]  /*2240*/  LOP3.LUT R0, R14, 0x1f8, RZ, 0xc0, !PT ;  /* 0x000001f80e007812 */ /* 0x000fe200078ec0ff */
[----:B------:R1:W-:Y:S01]  /*2250*/  STL [R1], R104 ;  /* 0x0000006801007387 */ /* 0x0003e20000100800 */
[----:B------:R-:W-:Y:S01]  /*2260*/  USHF.L.U32 UR16, UR12, 0x5, URZ ;  /* 0x000000050c107899 */ /* 0x000fe200080006ff */
[----:B------:R-:W-:Y:S01]  /*2270*/  IMAD.U32 R2, RZ, RZ, UR15 ;  /* 0x0000000fff027e24 */ /* 0x000fe2000f8e00ff */
[----:B------:R-:W-:Y:S01]  /*2280*/  LOP3.LUT R0, R0, 0x38, R22, 0x78, !PT ;  /* 0x0000003800007812 */ /* 0x000fe200078e7816 */
[----:B------:R1:W-:Y:S01]  /*2290*/  STL [R1+0x8], R15 ;  /* 0x0000080f01007387 */ /* 0x0003e20000100800 */
[----:B------:R-:W-:Y:S01]  /*22a0*/  USHF.L.U64.HI UR15, UR12, 0x5, UR13 ;  /* 0x000000050c0f7899 */ /* 0x000fe2000801020d */
[----:B------:R-:W-:Y:S01]  /*22b0*/  ISETP.GE.AND P4, PT, R13, UR20, PT ;  /* 0x000000140d007c0c */ /* 0x000fe2000bf86270 */
[----:B------:R-:W-:Y:S01]  /*22c0*/  VIADD R6, R12, 0x50 ;  /* 0x000000500c067836 */ /* 0x000fe20000000000 */
[----:B------:R-:W-:Y:S01]  /*22d0*/  LOP3.LUT R0, R0, 0x1e00, R14, 0xf8, !PT ;  /* 0x00001e0000007812 */ /* 0x000fe200078ef80e */
[----:B------:R-:W-:-:S03]  /*22e0*/  IMAD R9, R2, UR28, R11 ;  /* 0x0000001c02097c24 */ /* 0x000fc6000f8e020b */
[----:B------:R-:W-:Y:S01]  /*22f0*/  LEA R226, R0, UR5, 0x1 ;  /* 0x0000000500e27c11 */ /* 0x000fe2000f8e08ff */
[----:B------:R-:W-:Y:S06]  /*2300*/  @P1 BRA `(.L_x_1460) ;  /* 0x0000000000581947 */ /* 0x000fec0003800000 */
        /* <DEDUP_REMOVED lines=22> */
.L_x_1460:
[----:B------:R-:W-:Y:S05]  /*2470*/  BSYNC.RECONVERGENT B0 ;  /* 0x0000000000007941 */ /* 0x000fea0003800200 */
.L_x_1459:
[----:B------:R-:W-:Y:S01]  /*2480*/  UIADD3 UR4, UPT, UPT, UR25, -0x1, URZ ;  /* 0xffffffff19047890 */ /* 0x000fe2000fffe0ff */
[----:B------:R-:W-:Y:S01]  /*2490*/  BSSY.RECONVERGENT B0, `(.L_x_1461) ;  /* 0x000001d000007945 */ /* 0x000fe20003800200 */
[----:B------:R-:W-:Y:S02]  /*24a0*/  ISETP.GE.AND P1, PT, R6, UR20, PT ;  /* 0x0000001406007c0c */ /* 0x000fe4000bf26270 */
[----:B------:R-:W-:Y:S01]  /*24b0*/  IADD3 R7, PT, PT, R12, 0x60, RZ ;  /* 0x000000600c077810 */ /* 0x000fe20007ffe0ff */
[----:B------:R-:W-:Y:S10]  /*24c0*/  @P4 BRA `(.L_x_1462) ;  /* 0x0000000000644947 */ /* 0x000ff40003800000 */
[----:B------:R-:W3:Y:S01]  /*24d0*/  LDCU.64 UR10, c[0x0][0x3b0] ;  /* 0x00007600ff0a77ac */ /* 0x000ee20008000a00 */
[----:B------:R-:W-:Y:S01]  /*24e0*/  IADD3 R6, P4, PT, R17, 0x10, RZ ;  /* 0x0000001011067810 */ /* 0x000fe20007f9e0ff */
[----:B--2---:R-:W-:Y:S01]  /*24f0*/  IMAD.MOV.U32 R2, RZ, RZ, R10 ;  /* 0x000000ffff027224 */ /* 0x004fe200078e000a */
        /* <DEDUP_REMOVED lines=22> */
.L_x_1462:
[----:B------:R-:W-:Y:S05]  /*2660*/  BSYNC.RECONVERGENT B0 ;  /* 0x0000000000007941 */ /* 0x000fea0003800200 */
.L_x_1461:
[----:B------:R-:W-:Y:S01]  /*2670*/  USHF.L.U64.HI UR17, UR12, 0x4, UR13 ;  /* 0x000000040c117899 */ /* 0x000fe2000801020d */
[----:B------:R-:W-:Y:S01]  /*2680*/  BSSY.RECONVERGENT B0, `(.L_x_1463) ;  /* 0x000001d000007945 */ /* 0x000fe20003800200 */
[----:B------:R-:W-:Y:S02]  /*2690*/  ISETP.GE.AND P6, PT, R7, UR20, PT ;  /* 0x0000001407007c0c */ /* 0x000fe4000bfc6270 */
[----:B------:R-:W-:Y:S01]  /*26a0*/  IADD3 R7, PT, PT, R12, 0x70, RZ ;  /* 0x000000700c077810 */ /* 0x000fe20007ffe0ff */
[----:B------:R-:W-:Y:S05]  /*26b0*/  @P3 BRA `(.L_x_1464) ;  /* 0x0000000000643947 */ /* 0x000fea0003800000 */
[----:B------:R-:W4:Y:S01]  /*26c0*/  LDCU.64 UR10, c[0x0][0x3b0] ;  /* 0x00007600ff0a77ac */ /* 0x000f220008000a00 */
[----:B------:R-:W-:Y:S01]  /*26d0*/  IADD3 R6, P3, PT, R17, 0x20, RZ ;  /* 0x0000002011067810 */ /* 0x000fe20007f7e0ff */
[----:B--23--:R-:W-:Y:S01]  /*26e0*/  IMAD.MOV.U32 R2, RZ, RZ, R10 ;  /* 0x000000ffff027224 */ /* 0x00cfe200078e000a */
        /* <DEDUP_REMOVED lines=22> */
.L_x_1464:
[----:B------:R-:W-:Y:S05]  /*2850*/  BSYNC.RECONVERGENT B0 ;  /* 0x0000000000007941 */ /* 0x000fea0003800200 */
.L_x_1463:
[----:B------:R-:W-:Y:S01]  /*2860*/  UIMAD UR18, UR4, -0x20, UR32 ;  /* 0xffffffe0041278a4 */ /* 0x000fe2000f8e0220 */
[----:B------:R-:W-:Y:S01]  /*2870*/  BSSY.RECONVERGENT B0, `(.L_x_1465) ;  /* 0x000001c000007945 */ /* 0x000fe20003800200 */
[----:B------:R-:W-:-:S03]  /*2880*/  ISETP.GE.AND P5, PT, R7, UR20, PT ;  /* 0x0000001407007c0c */ /* 0x000fc6000bfa6270 */
[----:B------:R-:W-:Y:S10]  /*2890*/  @P0 BRA `(.L_x_1466) ;  /* 0x0000000000640947 */ /* 0x000ff40003800000 */
[----:B------:R-:W5:Y:S01]  /*28a0*/  LDCU.64 UR10, c[0x0][0x3b0] ;  /* 0x00007600ff0a77ac */ /* 0x000f620008000a00 */
[----:B------:R-:W-:Y:S01]  /*28b0*/  IADD3 R6, P0, PT, R17, 0x30, RZ ;  /* 0x0000003011067810 */ /* 0x000fe20007f1e0ff */
[----:B--234-:R-:W-:Y:S01]  /*28c0*/  IMAD.MOV.U32 R2, RZ, RZ, R10 ;  /* 0x000000ffff027224 */ /* 0x01cfe200078e000a */
        /* <DEDUP_REMOVED lines=22> */
.L_x_1466:
[----:B------:R-:W-:Y:S05]  /*2a30*/  BSYNC.RECONVERGENT B0 ;  /* 0x0000000000007941 */ /* 0x000fea0003800200 */
.L_x_1465:
[----:B------:R-:W-:Y:S01]  /*2a40*/  USHF.L.U32 UR19, UR12, 0x4, URZ ;  /* 0x000000040c137899 */ /* 0x000fe200080006ff */
        /* <DEDUP_REMOVED lines=28> */
.L_x_1468:
[----:B------:R-:W-:Y:S05]  /*2c10*/  BSYNC.RECONVERGENT B0 ;  /* 0x0000000000007941 */ /* 0x000fea0003800200 */
.L_x_1467:
[----:B------:R-:W-:Y:S01]  /*2c20*/  UIMAD.WIDE.U32 UR34, UR16, UR4, URZ ;  /* 0x00000004102272a5 */ /* 0x000fe2000f8e00ff */
        /* <DEDUP_REMOVED lines=28> */
.L_x_1470:
[----:B------:R-:W-:Y:S05]  /*2df0*/  BSYNC.RECONVERGENT B0 ;  /* 0x0000000000007941 */ /* 0x000fea0003800200 */
.L_x_1469:
[----:B------:R-:W-:Y:S04]  /*2e00*/  BSSY.RECONVERGENT B0, `(.L_x_1471) ;  /* 0x000001b000007945 */ /* 0x000fe80003800200 */
[----:B------:R-:W-:Y:S05]  /*2e10*/  @P6 BRA `(.L_x_1472) ;  /* 0x0000000000646947 */ /* 0x000fea0003800000 */
        /* <DEDUP_REMOVED lines=25> */
.L_x_1472:
[----:B------:R-:W-:Y:S05]  /*2fb0*/  BSYNC.RECONVERGENT B0 ;  /* 0x0000000000007941 */ /* 0x000fea0003800200 */
.L_x_1471:
        /* <DEDUP_REMOVED lines=27> */
.L_x_1474:
[----:B------:R-:W-:Y:S05]  /*3170*/  BSYNC.RECONVERGENT B0 ;  /* 0x0000000000007941 */ /* 0x000fea0003800200 */
.L_x_1473:
        /* <DEDUP_REMOVED lines=22> */
.L_x_1476:
[----:B------:R-:W-:Y:S05]  /*32e0*/  BSYNC.RECONVERGENT B0 ;  /* 0x0000000000007941 */ /* 0x000fea0003800200 */
.L_x_1475:
        /* <DEDUP_REMOVED lines=21> */
.L_x_1478:
[----:B------:R-:W-:Y:S05]  /*3440*/  BSYNC.RECONVERGENT B0 ;  /* 0x0000000000007941 */ /* 0x000fea0003800200 */
.L_x_1477:
[----:B------:R-:W5:Y:S01]  /*3450*/  LDCU.64 UR10, c[0x0][0x538] ;  /* 0x0000a700ff0a77ac */ /* 0x000f620008000a00 */
[----:B------:R-:W0:Y:S01]  /*3460*/  LDGDEPBAR ;  /* 0x00000000000079af */ /* 0x000e220000000000 */
[----:B-----5:R-:W-:-:S04]  /*3470*/  UISETP.NE.U32.AND UP1, UPT, UR10, URZ, UPT ;  /* 0x000000ff0a00728c */ /* 0x020fc8000bf25070 */
[----:B------:R-:W-:Y:S01]  /*3480*/  UISETP.NE.AND.EX UP1, UPT, UR11, URZ, UPT, UP1 ;  /* 0x000000ff0b00728c */ /* 0x000fe2000bf25310 */
[C---:B------:R-:W-:Y:S02]  /*3490*/  IMAD.SHL.U32 R106, R22.reuse, 0x2, RZ ;  /* 0x00000002166a7824 */ /* 0x040fe400078e00ff */
[C---:B------:R-:W-:Y:S01]  /*34a0*/  IMAD.SHL.U32 R101, R22.reuse, 0x40, RZ ;  /* 0x0000004016657824 */ /* 0x040fe200078e00ff */
[----:B------:R-:W-:Y:S01]  /*34b0*/  LOP3.LUT P2, RZ, R22, 0x2, RZ, 0xc0, !PT ;  /* 0x0000000216ff7812 */ /* 0x000fe2000784c0ff */
[----:B------:R-:W-:Y:S01]  /*34c0*/  IMAD.MOV.U32 R252, RZ, RZ, 0x20 ;  /* 0x00000020fffc7424 */ /* 0x000fe200078e00ff */
[----:B------:R-:W-:Y:S01]  /*34d0*/  PLOP3.LUT P1, PT, PT, PT, UP1, 0x80, 0x8 ;  /* 0x000000000008781c */ /* 0x000fe20003f2f018 */
[----:B------:R-:W-:-:S04]  /*34e0*/  DEPBAR.LE SB0, 0x0 ;  /* 0x000080000000791a */ /* 0x000fc80000000000 */
        /* <DEDUP_REMOVED lines=8> */
[----:B--234-:R-:W-:-:S04]  /*3570*/  IMAD.U32 R2, RZ, RZ, UR10 ;  /* 0x0000000aff027e24 */ /* 0x01cfc8000f8e00ff */
[----:B------:R-:W-:-:S05]  /*3580*/  IMAD.U32 R3, RZ, RZ, UR11 ;  /* 0x0000000bff037e24 */ /* 0x000fca000f8e00ff */
[----:B------:R2:W3:Y:S01]  /*3590*/  @P1 LDG.E R2, desc[UR30][R2.64] ;  /* 0x0000001e02021981 */ /* 0x0004e2000c1e1900 */
[----:B-----5:R-:W3:Y:S01]  /*35a0*/  @P1 MUFU.RCP R0, UR8 ;  /* 0x0000000800001d08 */ /* 0x020ee20008001000 */
[----:B------:R-:W-:Y:S01]  /*35b0*/  USHF.L.U64.HI UR10, UR6, 0x5, UR7 ;  /* 0x00000005060a7899 */ /* 0x000fe20008010207 */
[C---:B------:R-:W-:Y:S01]  /*35c0*/  LOP3.LUT P4, RZ, R22.reuse, 0x4, RZ, 0xc0, !PT ;  /* 0x0000000416ff7812 */ /* 0x040fe2000788c0ff */
[----:B------:R4:W-:Y:S01]  /*35d0*/  STL [R1+0x24], R106 ;  /* 0x0000246a01007387 */ /* 0x0009e20000100800 */
[----:B------:R-:W-:Y:S01]  /*35e0*/  USHF.L.U32 UR11, UR6, 0x5, URZ ;  /* 0x00000005060b7899 */ /* 0x000fe200080006ff */
[--C-:B------:R-:W-:Y:S01]  /*35f0*/  SHF.R.U32.HI R8, RZ, 0x1, R22.reuse ;  /* 0x00000001ff087819 */ /* 0x100fe20000011616 */
[----:B------:R-:W-:Y:S01]  /*3600*/  UIMAD UR8, UR10, UR4, URZ ;  /* 0x000000040a0872a4 */ /* 0x000fe2000f8e02ff */
[----:B------:R-:W-:Y:S01]  /*3610*/  SHF.R.U32.HI R4, RZ, 0x2, R22 ;  /* 0x00000002ff047819 */ /* 0x000fe20000011616 */
[----:B------:R-:W-:Y:S01]  /*3620*/  UIMAD.WIDE.U32 UR34, UR11, UR4, URZ ;  /* 0x000000040b2272a5 */ /* 0x000fe2000f8e00ff */
[----:B------:R-:W-:Y:S01]  /*3630*/  BSSY.RECONVERGENT B0, `(.L_x_1479) ;  /* 0x0000028000007945 */ /* 0x000fe20003800200 */
[----:B------:R-:W-:Y:S01]  /*3640*/  UMOV UR12, URZ ;  /* 0x000000ff000c7c82 */ /* 0x000fe20008000000 */
[----:B------:R-:W-:Y:S01]  /*3650*/  LOP3.LUT R9, R22, 0x8, RZ, 0xc0, !PT ;  /* 0x0000000816097812 */ /* 0x000fe200078ec0ff */
[----:B------:R-:W-:Y:S01]  /*3660*/  UIADD3 UR8, UPT, UPT, UR35, UR8, URZ ;  /* 0x0000000823087290 */ /* 0x000fe2000fffe0ff */
[----:B------:R-:W-:-:S02]  /*3670*/  LOP3.LUT R99, R4, 0x7, RZ, 0xc0, !PT ;  /* 0x0000000704637812 */ /* 0x000fc400078ec0ff */
[C---:B------:R-:W-:Y:S02]  /*3680*/  LOP3.LUT R10, R101.reuse, 0x200, RZ, 0xc0, !PT ;  /* 0x00000200650a7812 */ /* 0x040fe400078ec0ff */
[----:B------:R-:W-:Y:S02]  /*3690*/  SEL R97, R252, 0xffffffe0, !P4 ;  /* 0xffffffe0fc617807 */ /* 0x000fe40006000000 */
[----:B------:R-:W-:Y:S02]  /*36a0*/  LOP3.LUT R100, R8, 0x1f0, RZ, 0xc0, !PT ;  /* 0x000001f008647812 */ /* 0x000fe400078ec0ff */
[----:B--2---:R-:W-:Y:S01]  /*36b0*/  LOP3.LUT R3, R101, 0x1c0, RZ, 0xc0, !PT ;  /* 0x000001c065037812 */ /* 0x004fe200078ec0ff */
[----:B------:R-:W-:Y:S01]  /*36c0*/  BAR.SYNC.DEFER_BLOCKING 0x0 ;  /* 0x0000000000007b1d */ /* 0x000fe20000010000 */
[----:B---3--:R-:W-:Y:S02]  /*36d0*/  @P1 FMUL.FTZ R0, R2, R0 ;  /* 0x0000000002001220 */ /* 0x008fe40000410000 */
[----:B------:R-:W-:Y:S01]  /*36e0*/  LOP3.LUT R2, R3, 0x38, R14, 0xf8, !PT ;  /* 0x0000003803027812 */ /* 0x000fe200078ef80e */
[----:B------:R-:W-:-:S02]  /*36f0*/  IMAD.MOV.U32 R3, RZ, RZ, 0x10 ;  /* 0x00000010ff037424 */ /* 0x000fc400078e00ff */
[----:B------:R-:W-:Y:S01]  /*3700*/  @P1 R2UR UR9, R0 ;  /* 0x00000000000912ca */ /* 0x000fe200000e0000 */
[----:B------:R-:W-:Y:S02]  /*3710*/  IMAD.SHL.U32 R0, R22, 0x20, RZ ;  /* 0x0000002016007824 */ /* 0x000fe400078e00ff */
[----:B------:R-:W-:-:S03]  /*3720*/  SEL R3, R3, 0xfffffff0, !P2 ;  /* 0xfffffff003037807 */ /* 0x000fc60005000000 */
[----:B------:R-:W-:-:S07]  /*3730*/  LOP3.LUT R11, R0, 0x7c00, RZ, 0xc0, !PT ;  /* 0x00007c00000b7812 */ /* 0x000fce00078ec0ff */
[----:B------:R-:W-:Y:S01]  /*3740*/  @UP1 UMOV UR12, UR9 ;  /* 0x00000009000c1c82 */ /* 0x000fe20008000000 */
[----:B----4-:R-:W-:Y:S05]  /*3750*/  @P0 BRA `(.L_x_1480) ;  /* 0x00000000004c0947 */ /* 0x010fea0003800000 */
[----:B------:R-:W2:Y:S01]  /*3760*/  LDCU UR9, c[0x0][0x440] ;  /* 0x00008800ff0977ac */ /* 0x000ea20008000800 */
[----:B------:R-:W-:Y:S02]  /*3770*/  IMAD.U32 R6, RZ, RZ, UR34 ;  /* 0x00000022ff067e24 */ /* 0x000fe4000f8e00ff */
[----:B------:R-:W-:Y:S02]  /*3780*/  IMAD.U32 R0, RZ, RZ, UR8 ;  /* 0x00000008ff007e24 */ /* 0x000fe4000f8e00ff */
[----:B------:R-:W-:Y:S01]  /*3790*/  IMAD.U32 R7, RZ, RZ, UR35 ;  /* 0x00000023ff077e24 */ /* 0x000fe2000f8e00ff */
        /* <DEDUP_REMOVED lines=15> */
.L_x_1480:
[----:B------:R3:W-:Y:S04]  /*3890*/  STS.128 [R226+0xa000], RZ ;  /* 0x00a000ffe2007388 */ /* 0x0007e80000000c00 */
[----:B------:R3:W-:Y:S02]  /*38a0*/  STS.128 [R226+0xb000], RZ ;  /* 0x00b000ffe2007388 */ /* 0x0007e40000000c00 */
.L_x_1481:
[----:B------:R-:W-:Y:S05]  /*38b0*/  BSYNC.RECONVERGENT B0 ;  /* 0x0000000000007941 */ /* 0x000fea0003800200 */
.L_x_1479:
[----:B------:R-:W-:Y:S01]  /*38c0*/  ISETP.GE.AND P0, PT, R13, UR18, PT ;  /* 0x000000120d007c0c */ /* 0x000fe2000bf06270 */
        /* <DEDUP_REMOVED lines=10> */
[----:B------:R-:W5:Y:S01]  /*3970*/  LDCU UR9, c[0x0][0x440] ;  /* 0x00008800ff0977ac */ /* 0x000f620008000800 */
[----:B------:R-:W-:-:S04]  /*3980*/  ULEA UR18, UP0, UR6, UR34, 0x4 ;  /* 0x0000002206127291 */ /* 0x000fc8000f8020ff */
[----:B------:R-:W-:Y:S02]  /*3990*/  ULEA.HI.X UR13, UR6, UR8, UR7, 0x4, UP0 ;  /* 0x00000008060d7291 */ /* 0x000fe400080f2407 */
[----:B------:R-:W-:-:S04]  /*39a0*/  IMAD.U32 R0, RZ, RZ, UR18 ;  /* 0x00000012ff007e24 */ /* 0x000fc8000f8e00ff */
[----:B------:R-:W-:Y:S01]  /*39b0*/  IMAD.U32 R2, RZ, RZ, UR13 ;  /* 0x0000000dff027e24 */ /* 0x000fe2000f8e00ff */
[----:B--2---:R-:W-:Y:S02]  /*39c0*/  LEA R4, P3, R0, R16, 0x1 ;  /* 0x0000001000047211 */ /* 0x004fe400078608ff */
        /* <DEDUP_REMOVED lines=13> */
.L_x_1483:
[----:B------:R-:W-:Y:S05]  /*3aa0*/  BSYNC.RECONVERGENT B0 ;  /* 0x0000000000007941 */ /* 0x000fea0003800200 */
.L_x_1482:
[----:B------:R-:W-:Y:S01]  /*3ab0*/  LDSM.16.M88.4 R8, [R217] ;  /* 0x00000000d908783b */ /* 0x000fe20000000200 */
[----:B------:R-:W-:Y:S01]  /*3ac0*/  VIADD R224, R218, UR5 ;  /* 0x00000005dae07c36 */ /* 0x000fe20008000000 */
[----:B------:R-:W-:Y:S01]  /*3ad0*/  LOP3.LUT R106, R106, 0x6, RZ, 0xc0, !PT ;  /* 0x000000066a6a7812 */ /* 0x000fe200078ec0ff */
[C-C-:B------:R-:W-:Y:S01]  /*3ae0*/  IMAD R33, R3.reuse, 0x2, R217.reuse ;  /* 0x0000000203217824 */ /* 0x140fe200078e02d9 */
[----:B------:R-:W5:Y:S01]  /*3af0*/  LDSM.16.M88.4 R20, [R218+UR5+0x8000] ;  /* 0x00800005da14783b */ /* 0x000f620008000200 */
[--C-:B------:R-:W-:Y:S01]  /*3b00*/  IMAD R34, R3, 0x2, R224.reuse ;  /* 0x0000000203227824 */ /* 0x100fe200078e02e0 */
[----:B------:R-:W-:Y:S01]  /*3b10*/  UIADD3 UR27, UPT, UPT, UR32, UR27, -UR24 ;  /* 0x0000001b201b7290 */ /* 0x000fe2000fffe818 */
[C---:B------:R-:W-:Y:S01]  /*3b20*/  IMAD R2, R97.reuse, 0x2, R217 ;  /* 0x0000000261027824 */ /* 0x040fe200078e02d9 */
[----:B--2---:R-:W2:Y:S01]  /*3b30*/  LDSM.16.M88.4 R4, [R217+0x2000] ;  /* 0x00200000d904783b */ /* 0x004ea20000000200 */
[----:B------:R-:W-:Y:S01]  /*3b40*/  IMAD R0, R97, 0x2, R224 ;  /* 0x0000000261007824 */ /* 0x000fe200078e02e0 */
[----:B------:R-:W-:Y:S01]  /*3b50*/  UISETP.GT.U32.AND UP0, UPT, UR4, UR21, UPT ;  /* 0x000000150400728c */ /* 0x000fe2000bf04070 */
[C---:B------:R-:W-:Y:S01]  /*3b60*/  IMAD R32, R3.reuse, 0x2, R2 ;  /* 0x0000000203207824 */ /* 0x040fe200078e0202 */
[----:B-1----:R-:W1:Y:S01]  /*3b70*/  LDSM.16.M88.4 R16, [R218+UR5+0x8800] ;  /* 0x00880005da10783b */ /* 0x002e620008000200 */
[----:B------:R-:W-:-:S03]  /*3b80*/  IMAD R96, R3, 0x2, R0 ;  /* 0x0000000203607824 */ /* 0x000fc600078e0200 */
[----:B------:R-:W-:Y:S04]  /*3b90*/  LDSM.16.M88.4 R28, [R34+0x8000] ;  /* 0x00800000221c783b */ /* 0x000fe80000000200 */
[----:B------:R-:W3:Y:S04]  /*3ba0*/  LDSM.16.M88.4 R12, [R33+0x2000] ;  /* 0x00200000210c783b */ /* 0x000ee80000000200 */
[----:B------:R-:W4:Y:S04]  /*3bb0*/  LDSM.16.M88.4 R44, [R34+0x8800] ;  /* 0x00880000222c783b */ /* 0x000f280000000200 */
[----:B------:R-:W4:Y:S04]  /*3bc0*/  LDSM.16.M88.4 R24, [R33] ;  /* 0x000000002118783b */ /* 0x000f280000000200 */
[----:B------:R-:W-:Y:S04]  /*3bd0*/  LDSM.16.M88.4 R36, [R0+0x8000] ;  /* 0x008000000024783b */ /* 0x000fe80000000200 */
[----:B------:R-:W-:Y:S04]  /*3be0*/  LDSM.16.M88.4 R92, [R0+0x9800] ;  /* 0x00980000005c783b */ /* 0x000fe80000000200 */
[----:B------:R-:W0:Y:S01]  /*3bf0*/  LDGDEPBAR ;  /* 0x00000000000079af */ /* 0x000e220000000000 */
[-C--:B-----5:R-:W-:Y:S03]  /*3c00*/  HMMA.16816.F32.BF16 R60, R8, R20.reuse, RZ ;  /* 0x00000014083c723c */ /* 0x0a0fe600000418ff */
[----:B------:R-:W-:Y:S05]  /*3c10*/  STL [R1+0x20], R106 ;  /* 0x0000206a01007387 */ /* 0x000fea0000100800 */
[C---:B--2---:R-:W-:Y:S08]  /*3c20*/  HMMA.16816.F32.BF16 R40, R4.reuse, R20, RZ ;  /* 0x000000140428723c */ /* 0x044ff000000418ff */
[-C--:B------:R-:W-:Y:S08]  /*3c30*/  HMMA.16816.F32.BF16 R52, R4, R22.reuse, RZ ;  /* 0x000000160434723c */ /* 0x080ff000000418ff */
[----:B------:R-:W-:Y:S08]  /*3c40*/  HMMA.16816.F32.BF16 R68, R8, R22, RZ ;  /* 0x000000160844723c */ /* 0x000ff000000418ff */
[C---:B-1----:R-:W-:Y:S08]  /*3c50*/  HMMA.16816.F32.BF16 R48, R4.reuse, R16, RZ ;  /* 0x000000100430723c */ /* 0x042ff000000418ff */
[----:B------:R-:W-:Y:S01]  /*3c60*/  HMMA.16816.F32.BF16 R20, R4, R18, RZ ;  /* 0x000000120414723c */ /* 0x000fe200000418ff */
[----:B------:R-:W-:Y:S07]  /*3c70*/  LDSM.16.M88.4 R4, [R2+0x2000] ;  /* 0x002000000204783b */ /* 0x000fee0000000200 */
[C---:B------:R-:W-:Y:S08]  /*3c80*/  HMMA.16816.F32.BF16 R56, R8.reuse, R16, RZ ;  /* 0x000000100838723c */ /* 0x040ff000000418ff */
[----:B------:R-:W-:Y:S01]  /*3c90*/  HMMA.16816.F32.BF16 R76, R8, R18, RZ ;  /* 0x00000012084c723c */ /* 0x000fe200000418ff */
[----:B------:R-:W1:Y:S04]  /*3ca0*/  LDSM.16.M88.4 R8, [R2] ;  /* 0x000000000208783b */ /* 0x000e680000000200 */
[----:B------:R-:W-:Y:S03]  /*3cb0*/  LDSM.16.M88.4 R16, [R32+0x2000] ;  /* 0x002000002010783b */ /* 0x000fe60000000200 */
[C---:B---3--:R-:W-:Y:S01]  /*3cc0*/  HMMA.16816.F32.BF16 R64, R12.reuse, R28, R40 ;  /* 0x0000001c0c40723c */ /* 0x048fe20000041828 */
[----:B------:R-:W-:Y:S07]  /*3cd0*/  LDSM.16.M88.4 R40, [R96+0x8000] ;  /* 0x008000006028783b */ /* 0x000fee0000000200 */
[C---:B----4-:R-:W-:Y:S01]  /*3ce0*/  HMMA.16816.F32.BF16 R88, R12.reuse, R44, R48 ;  /* 0x0000002c0c58723c */ /* 0x050fe20000041830 */
[----:B------:R-:W-:Y:S07]  /*3cf0*/  LDSM.16.M88.4 R48, [R96+0x8800] ;  /* 0x008800006030783b */ /* 0x000fee0000000200 */
[C---:B------:R-:W-:Y:S08]  /*3d00*/  HMMA.16816.F32.BF16 R80, R12.reuse, R30, R52 ;  /* 0x0000001e0c50723c */ /* 0x040ff00000041834 */
[----:B------:R-:W-:Y:S01]  /*3d10*/  HMMA.16816.F32.BF16 R84, R12, R46, R20 ;  /* 0x0000002e0c54723c */ /* 0x000fe20000041814 */
[----:B------:R-:W2:Y:S04]  /*3d20*/  LDSM.16.M88.4 R12, [R0+0x8800] ;  /* 0x00880000000c783b */ /* 0x000ea80000000200 */
[----:B------:R-:W3:Y:S03]  /*3d30*/  LDSM.16.M88.4 R20, [R32] ;  /* 0x000000002014783b */ /* 0x000ee60000000200 */
[C---:B------:R-:W-:Y:S08]  /*3d40*/  HMMA.16816.F32.BF16 R52, R24.reuse, R28, R60 ;  /* 0x0000001c1834723c */ /* 0x040ff0000004183c */
[C---:B------:R-:W-:Y:S01]  /*3d50*/  HMMA.16816.F32.BF16 R68, R24.reuse, R30, R68 ;  /* 0x0000001e1844723c */ /* 0x040fe20000041844 */
[----:B------:R-:W-:Y:S07]  /*3d60*/  LDSM.16.M88.4 R28, [R217+0x4000] ;  /* 0x00400000d91c783b */ /* 0x000fee0000000200 */
[C---:B------:R-:W-:Y:S08]  /*3d70*/  HMMA.16816.F32.BF16 R72, R24.reuse, R44, R56 ;  /* 0x0000002c1848723c */ /* 0x040ff00000041838 */
[----:B------:R-:W-:Y:S01]  /*3d80*/  HMMA.16816.F32.BF16 R60, R24, R46, R76 ;  /* 0x0000002e183c723c */ /* 0x000fe2000004184c */
[----:B------:R-:W4:Y:S04]  /*3d90*/  LDSM.16.M88.4 R44, [R218+UR5+0x9000] ;  /* 0x00900005da2c783b */ /* 0x000f280008000200 */
[----:B------:R-:W5:Y:S03]  /*3da0*/  LDSM.16.M88.4 R24, [R217+0x6000] ;  /* 0x00600000d918783b */ /* 0x000f660000000200 */
[-C--:B-1----:R-:W-:Y:S01]  /*3db0*/  HMMA.16816.F32.BF16 R52, R8, R36.reuse, R52 ;  /* 0x000000240834723c */ /* 0x082fe20000041834 */
[----:B------:R-:W1:Y:S07]  /*3dc0*/  LDSM.16.M88.4 R76, [R218+UR5+0x9800] ;  /* 0x00980005da4c783b */ /* 0x000e6e0008000200 */
[C---:B------:R-:W-:Y:S08]  /*3dd0*/  HMMA.16816.F32.BF16 R56, R4.reuse, R36, R64 ;  /* 0x000000240438723c */ /* 0x040ff00000041840 */
[C---:B------:R-:W-:Y:S08]  /*3de0*/  HMMA.16816.F32.BF16 R64, R4.reuse, R38, R80 ;  /* 0x000000260440723c */ /* 0x040ff00000041850 */
[C---:B--2---:R-:W-:Y:S08]  /*3df0*/  HMMA.16816.F32.BF16 R88, R4.reuse, R12, R88 ;  /* 0x0000000c0458723c */ /* 0x044ff00000041858 */
[----:B------:R-:W-:Y:S08]  /*3e00*/  HMMA.16816.F32.BF16 R84, R4, R14, R84 ;  /* 0x0000000e0454723c */ /* 0x000ff00000041854 */
[C---:B------:R-:W-:Y:S01]  /*3e10*/  HMMA.16816.F32.BF16 R80, R8.reuse, R38, R68 ;  /* 0x000000260850723c */ /* 0x040fe20000041844 */
[----:B------:R-:W-:Y:S07]  /*3e20*/  LDSM.16.M88.4 R36, [R34+0x9000] ;  /* 0x009000002224783b */ /* 0x000fee0000000200 */
[C---:B------:R-:W-:Y:S08]  /*3e30*/  HMMA.16816.F32.BF16 R72, R8.reuse, R12, R72 ;  /* 0x0000000c0848723c */ /* 0x040ff00000041848 */
[----:B------:R-:W-:Y:S01]  /*3e40*/  HMMA.16816.F32.BF16 R68, R8, R14, R60 ;  /* 0x0000000e0844723c */ /* 0x000fe2000004183c */
[----:B------:R-:W2:Y:S04]  /*3e50*/  LDSM.16.M88.4 R12, [R33+0x4000] ;  /* 0x00400000210c783b */ /* 0x000ea80000000200 */
[----:B------:R-:W2:Y:S03]  /*3e60*/  LDSM.16.M88.4 R8, [R33+0x6000] ;  /* 0x006000002108783b */ /* 0x000ea60000000200 */
[----:B---3--:R-:W-:Y:S01]  /*3e70*/  HMMA.16816.F32.BF16 R4, R20, R40, R52 ;  /* 0x000000281404723c */ /* 0x008fe20000041834 */
[----:B------:R-:W3:Y:S07]  /*3e80*/  LDSM.16.M88.4 R60, [R34+0x9800] ;  /* 0x00980000223c783b */ /* 0x000eee0000000200 */
[C---:B------:R-:W-:Y:S08]  /*3e90*/  HMMA.16816.F32.BF16 R52, R16.reuse, R42, R64 ;  /* 0x0000002a1034723c */ /* 0x040ff00000041840 */
[C---:B------:R-:W-:Y:S08]  /*3ea0*/  HMMA.16816.F32.BF16 R56, R16.reuse, R40, R56 ;  /* 0x000000281038723c */ /* 0x040ff00000041838 */
[C---:B------:R-:W-:Y:S08]  /*3eb0*/  HMMA.16816.F32.BF16 R88, R16.reuse, R48, R88 ;  /* 0x000000301058723c */ /* 0x040ff00000041858 */
[----:B------:R-:W-:Y:S01]  /*3ec0*/  HMMA.16816.F32.BF16 R64, R16, R50, R84 ;  /* 0x000000321040723c */ /* 0x000fe20000041854 */
[----:B------:R4:W-:Y:S07]  /*3ed0*/  LDSM.16.M88.4 R16, [R0+0x9000] ;  /* 0x009000000010783b */ /* 0x0009ee0000000200 */
[C---:B------:R-:W-:Y:S08]  /*3ee0*/  HMMA.16816.F32.BF16 R80, R20.reuse, R42, R80 ;  /* 0x0000002a1450723c */ /* 0x040ff00000041850 */
[C---:B------:R-:W-:Y:S08]  /*3ef0*/  HMMA.16816.F32.BF16 R72, R20.reuse, R48, R72 ;  /* 0x000000301448723c */ /* 0x040ff00000041848 */
[----:B------:R-:W-:Y:S01]  /*3f00*/  HMMA.16816.F32.BF16 R68, R20, R50, R68 ;  /* 0x000000321444723c */ /* 0x000fe20000041844 */
[----:B------:R-:W3:Y:S01]  /*3f10*/  LDSM.16.M88.4 R48, [R2+0x4000] ;  /* 0x004000000230783b */ /* 0x000ee20000000200 */
[----:B----4-:R-:W-:-:S06]  /*3f20*/  IMAD.U32 R0, RZ, RZ, UR4 ;  /* 0x00000004ff007e24 */ /* 0x010fcc000f8e00ff */
[----:B------:R-:W-:Y:S01]  /*3f30*/  HMMA.16816.F32.BF16 R20, R28, R44, R4 ;  /* 0x0000002c1c14723c */ /* 0x000fe20000041804 */
[----:B------:R4:W3:Y:S07]  /*3f40*/  LDSM.16.M88.4 R4, [R2+0x6000] ;  /* 0x006000000204783b */ /* 0x0008ee0000000200 */
[C---:B-----5:R-:W-:Y:S08]  /*3f50*/  HMMA.16816.F32.BF16 R40, R24.reuse, R46, R52 ;  /* 0x0000002e1828723c */ /* 0x060ff00000041834 */
[C---:B------:R-:W-:Y:S08]  /*3f60*/  HMMA.16816.F32.BF16 R56, R24.reuse, R44, R56 ;  /* 0x0000002c1838723c */ /* 0x040ff00000041838 */
[----:B-1----:R-:W-:Y:S01]  /*3f70*/  HMMA.16816.F32.BF16 R52, R24, R76, R88 ;  /* 0x0000004c1834723c */ /* 0x002fe20000041858 */
[----:B----4-:R-:W-:-:S07]  /*3f80*/  IMAD.U32 R2, RZ, RZ, UR32 ;  /* 0x00000020ff027e24 */ /* 0x010fce000f8e00ff */
[----:B------:R-:W-:Y:S01]  /*3f90*/  HMMA.16816.F32.BF16 R24, R24, R78, R64 ;  /* 0x0000004e1818723c */ /* 0x000fe20000041840 */
[----:B------:R-:W-:Y:S04]  /*3fa0*/  LDSM.16.M88.4 R64, [R32+0x4000] ;  /* 0x004000002040783b */ /* 0x000fe80000000200 */
[----:B------:R-:W-:Y:S03]  /*3fb0*/  LDSM.16.M88.4 R32, [R32+0x6000] ;  /* 0x006000002020783b */ /* 0x000fe60000000200 */
[C---:B------:R-:W-:Y:S08]  /*3fc0*/  HMMA.16816.F32.BF16 R84, R28.reuse, R46, R80 ;  /* 0x0000002e1c54723c */ /* 0x040ff00000041850 */
[----:B------:R-:W-:Y:S01]  /*3fd0*/  HMMA.16816.F32.BF16 R80, R28, R76, R72 ;  /* 0x0000004c1c50723c */ /* 0x000fe20000041848 */
[----:B------:R-:W1:Y:S07]  /*3fe0*/  LDSM.16.M88.4 R72, [R96+0x9000] ;  /* 0x009000006048783b */ /* 0x000e6e0000000200 */
[----:B--2---:R-:W-:Y:S08]  /*3ff0*/  HMMA.16816.F32.BF16 R20, R12, R36, R20 ;  /* 0x000000240c14723c */ /* 0x004ff00000041814 */
[----:B------:R-:W-:Y:S08]  /*4000*/  HMMA.16816.F32.BF16 R68, R28, R78, R68 ;  /* 0x0000004e1c44723c */ /* 0x000ff00000041844 */
[C---:B------:R-:W-:Y:S08]  /*4010*/  HMMA.16816.F32.BF16 R56, R8.reuse, R36, R56 ;  /* 0x000000240838723c */ /* 0x040ff00000041838 */
[C---:B------:R-:W-:Y:S08]  /*4020*/  HMMA.16816.F32.BF16 R40, R8.reuse, R38, R40 ;  /* 0x000000260828723c */ /* 0x040ff00000041828 */
[C---:B---3--:R-:W-:Y:S08]  /*4030*/  HMMA.16816.F32.BF16 R28, R8.reuse, R60, R52 ;  /* 0x0000003c081c723c */ /* 0x048ff00000041834 */
[----:B------:R-:W-:Y:S08]  /*4040*/  HMMA.16816.F32.BF16 R44, R8, R62, R24 ;  /* 0x0000003e082c723c */ /* 0x000ff00000041818 */
[----:B------:R-:W-:Y:S08]  /*4050*/  HMMA.16816.F32.BF16 R24, R12, R38, R84 ;  /* 0x000000260c18723c */ /* 0x000ff00000041854 */
[----:B------:R-:W-:Y:S01]  /*4060*/  HMMA.16816.F32.BF16 R8, R48, R16, R20 ;  /* 0x000000103008723c */ /* 0x000fe20000041814 */
[----:B------:R-:W-:-:S04]  /*4070*/  IMAD R23, R0, 0x20, R106 ;  /* 0x0000002000177824 */ /* 0x000fc800078e026a */
[----:B------:R-:W-:-:S03]  /*4080*/  VIADD R20, R23, 0x18 ;  /* 0x0000001817147836 */ /* 0x000fc60000000000 */
[C---:B------:R-:W-:Y:S08]  /*4090*/  HMMA.16816.F32.BF16 R36, R12.reuse, R60, R80 ;  /* 0x0000003c0c24723c */ /* 0x040ff00000041850 */
[----:B------:R-:W-:Y:S01]  /*40a0*/  HMMA.16816.F32.BF16 R68, R12, R62, R68 ;  /* 0x0000003e0c44723c */ /* 0x000fe20000041844 */
[----:B------:R-:W-:-:S04]  /*40b0*/  VIADD R12, R20, UR24 ;  /* 0x00000018140c7c36 */ /* 0x000fc80008000000 */
[C---:B------:R-:W-:Y:S02]  /*40c0*/  VIADD R13, R12.reuse, 0xffffffe9 ;  /* 0xffffffe90c0d7836 */ /* 0x040fe40000000000 */
[----:B------:R-:W-:Y:S01]  /*40d0*/  VIADD R15, R12, 0x1 ;  /* 0x000000010c0f7836 */ /* 0x000fe20000000000 */
[C---:B------:R-:W-:Y:S08]  /*40e0*/  HMMA.16816.F32.BF16 R52, R4.reuse, R16, R56 ;  /* 0x000000100434723c */ /* 0x040ff00000041838 */
[C---:B------:R-:W-:Y:S08]  /*40f0*/  HMMA.16816.F32.BF16 R40, R4.reuse, R18, R40 ;  /* 0x000000120428723c */ /* 0x040ff00000041828 */
[C---:B------:R-:W-:Y:S08]  /*4100*/  HMMA.16816.F32.BF16 R56, R4.reuse, R92, R28 ;  /* 0x0000005c0438723c */ /* 0x040ff0000004181c */
[----:B------:R-:W-:Y:S01]  /*4110*/  HMMA.16816.F32.BF16 R60, R4, R94, R44 ;  /* 0x0000005e043c723c */ /* 0x000fe2000004182c */
[----:B------:R-:W-:-:S05]  /*4120*/  IADD3 R5, PT, PT, R99, UR29, R100 ;  /* 0x0000001d63057c10 */ /* 0x000fca000fffe064 */
[----:B------:R-:W-:Y:S02]  /*4130*/  VIADD R227, R5, UR32 ;  /* 0x0000002005e37c36 */ /* 0x000fe40008000000 */
[----:B------:R-:W-:Y:S02]  /*4140*/  HMMA.16816.F32.BF16 R24, R48, R18, R24 ;  /* 0x000000123018723c */ /* 0x000fe40000041818 */
[C---:B------:R-:W-:Y:S02]  /*4150*/  IMAD.IADD R0, R227.reuse, 0x1, -R13 ;  /* 0x00000001e3007824 */ /* 0x040fe400078e0a0d */
[C---:B------:R-:W-:Y:S02]  /*4160*/  VIADD R138, R227.reuse, 0x8 ;  /* 0x00000008e38a7836 */ /* 0x040fe40000000000 */
[----:B------:R-:W-:Y:S01]  /*4170*/  VIADD R137, R227, 0x40 ;  /* 0x00000040e3897836 */ /* 0x000fe20000000000 */
[----:B------:R-:W-:Y:S01]  /*4180*/  IABS R4, R0 ;  /* 0x0000000000047213 */ /* 0x000fe20000000000 */
[----:B-1----:R-:W-:Y:S01]  /*4190*/  HMMA.16816.F32.BF16 R16, R64, R72, R8 ;  /* 0x000000484010723c */ /* 0x002fe20000041808 */
[----:B------:R-:W-:-:S02]  /*41a0*/  VIADD R0, R5, UR27 ;  /* 0x0000001b05007c36 */ /* 0x000fc40008000000 */
[----:B------:R-:W-:Y:S01]  /*41b0*/  I2FP.F32.S32 R4, R4 ;  /* 0x0000000400047245 */ /* 0x000fe20000201400 */
[C---:B------:R-:W-:Y:S02]  /*41c0*/  VIADD R132, R227.reuse, 0x48 ;  /* 0x00000048e3847836 */ /* 0x040fe40000000000 */
[C-C-:B------:R-:W-:Y:S01]  /*41d0*/  VIADDMNMX R234, R0.reuse, 0x1, R2.reuse, PT ;  /* 0x0000000100ea7846 */ /* 0x140fe20003800102 */
[----:B------:R-:W-:Y:S01]  /*41e0*/  VIADD R230, R227, -UR26 ;  /* 0x8000001ae3e67c36 */ /* 0x000fe20008000000 */
[C-C-:B------:R-:W-:Y:S01]  /*41f0*/  VIADDMNMX R235, R0.reuse, 0x9, R2.reuse, PT ;  /* 0x0000000900eb7846 */ /* 0x140fe20003800102 */
[----:B------:R-:W-:Y:S01]  /*4200*/  HMMA.16816.F32.BF16 R52, R32, R72, R52 ;  /* 0x000000482034723c */ /* 0x000fe20000041834 */
[--C-:B------:R-:W-:Y:S01]  /*4210*/  VIADDMNMX R232, R0, 0x41, R2.reuse, PT ;  /* 0x0000004100e87846 */ /* 0x100fe20003800102 */
[----:B------:R-:W-:Y:S01]  /*4220*/  VIADD R231, R138, -UR26 ;  /* 0x8000001a8ae77c36 */ /* 0x000fe20008000000 */
[----:B------:R-:W-:Y:S01]  /*4230*/  VIADDMNMX R233, R0, 0x49, R2, PT ;  /* 0x0000004900e97846 */ /* 0x000fe20003800102 */
[C---:B------:R-:W-:Y:S01]  /*4240*/  VIADD R0, R23.reuse, UR24 ;  /* 0x0000001817007c36 */ /* 0x040fe20008000000 */
[-C--:B------:R-:W-:Y:S01]  /*4250*/  ISETP.GT.AND P1, PT, R230, R23.reuse, PT ;  /* 0x00000017e600720c */ /* 0x080fe20003f24270 */
[C---:B------:R-:W-:Y:S01]  /*4260*/  IMAD.IADD R2, R138.reuse, 0x1, -R13 ;  /* 0x000000018a027824 */ /* 0x040fe200078e0a0d */
[----:B------:R-:W-:Y:S01]  /*4270*/  ISETP.GE.AND P5, PT, R23, R234, PT ;  /* 0x000000ea1700720c */ /* 0x000fe20003fa6270 */
[--C-:B------:R-:W-:Y:S01]  /*4280*/  IMAD.IADD R6, R138, 0x1, -R0.reuse ;  /* 0x000000018a067824 */ /* 0x100fe200078e0a00 */
[----:B------:R-:W-:Y:S01]  /*4290*/  ISETP.GT.AND P0, PT, R231, R23, PT ;  /* 0x00000017e700720c */ /* 0x000fe20003f04270 */
[----:B------:R-:W-:-:S02]  /*42a0*/  IMAD.IADD R5, R137, 0x1, -R0 ;  /* 0x0000000189057824 */ /* 0x000fc400078e0a00 */
[----:B------:R-:W-:Y:S01]  /*42b0*/  FFMA.FTZ R9, R4, -UR12, R17 ;  /* 0x8000000c04097c23 */ /* 0x000fe20008010011 */
[--C-:B------:R-:W-:Y:S01]  /*42c0*/  IMAD.IADD R7, R227, 0x1, -R0.reuse ;  /* 0x00000001e3077824 */ /* 0x100fe200078e0a00 */
[----:B------:R-:W-:Y:S01]  /*42d0*/  ISETP.GE.AND P3, PT, R23, R235, PT ;  /* 0x000000eb1700720c */ /* 0x000fe20003f66270 */
[C---:B------:R-:W-:Y:S01]  /*42e0*/  IMAD.IADD R4, R132.reuse, 0x1, -R0 ;  /* 0x0000000184047824 */ /* 0x040fe200078e0a00 */
[----:B------:R-:W-:Y:S01]  /*42f0*/  IABS R0, R2 ;  /* 0x0000000200007213 */ /* 0x000fe20000000000 */
[----:B------:R-:W-:Y:S01]  /*4300*/  VIADD R228, R137, -UR26 ;  /* 0x8000001a89e47c36 */ /* 0x000fe20008000000 */
[----:B------:R-:W-:Y:S01]  /*4310*/  IABS R2, R6 ;  /* 0x0000000600027213 */ /* 0x000fe20000000000 */
[----:B------:R-:W-:Y:S01]  /*4320*/  VIADD R229, R132, -UR26 ;  /* 0x8000001a84e57c36 */ /* 0x000fe20008000000 */
[----:B------:R-:W-:Y:S01]  /*4330*/  IABS R6, R5 ;  /* 0x0000000500067213 */ /* 0x000fe20000000000 */
[-C--:B------:R-:W-:Y:S01]  /*4340*/  HMMA.16816.F32.BF16 R28, R64, R74.reuse, R24 ;  /* 0x0000004a401c723c */ /* 0x080fe20000041818 */
[----:B------:R-:W-:Y:S01]  /*4350*/  IABS R7, R7 ;  /* 0x0000000700077213 */ /* 0x000fe20000000000 */
[----:B------:R-:W-:Y:S01]  /*4360*/  IMAD.MOV.U32 R5, RZ, RZ, R2 ;  /* 0x000000ffff057224 */ /* 0x000fe200078e0002 */
[----:B------:R-:W-:Y:S01]  /*4370*/  I2FP.F32.S32 R0, R0 ;  /* 0x0000000000007245 */ /* 0x000fe20000201400 */
[----:B------:R-:W-:Y:S01]  /*4380*/  IMAD.MOV.U32 R2, RZ, RZ, R6 ;  /* 0x000000ffff027224 */ /* 0x000fe200078e0006 */
[----:B------:R-:W-:Y:S01]  /*4390*/  I2FP.F32.S32 R7, R7 ;  /* 0x0000000700077245 */ /* 0x000fe20000201400 */
[----:B------:R-:W-:Y:S01]  /*43a0*/  VIADD R11, R12, 0xfffffff9 ;  /* 0xfffffff90c0b7836 */ /* 0x000fe20000000000 */
[----:B------:R-:W-:Y:S01]  /*43b0*/  I2FP.F32.S32 R5, R5 ;  /* 0x0000000500057245 */ /* 0x000fe20000201400 */
[----:B------:R-:W-:Y:S01]  /*43c0*/  FFMA.FTZ R8, R0, -UR12, R19 ;  /* 0x8000000c00087c23 */ /* 0x000fe20008010013 */
[----:B------:R-:W-:Y:S01]  /*43d0*/  IABS R4, R4 ;  /* 0x0000000400047213 */ /* 0x000fe20000000000 */
[----:B------:R-:W-:Y:S01]  /*43e0*/  FFMA.FTZ R7, R7, -UR12, R16 ;  /* 0x8000000c07077c23 */ /* 0x000fe20008010010 */
[----:B------:R-:W-:Y:S01]  /*43f0*/  I2FP.F32.S32 R0, R2 ;  /* 0x0000000200007245 */ /* 0x000fe20000201400 */
[----:B------:R-:W-:Y:S01]  /*4400*/  FFMA.FTZ R6, R5, -UR12, R18 ;  /* 0x8000000c05067c23 */ /* 0x000fe20008010012 */
[----:B------:R-:W-:Y:S01]  /*4410*/  I2FP.F32.S32 R2, R4 ;  /* 0x0000000400027245 */ /* 0x000fe20000201400 */
[----:B------:R-:W1:Y:S01]  /*4420*/  LDSM.16.M88.4 R16, [R96+0x9800] ;  /* 0x009800006010783b */ /* 0x000e620000000200 */
[----:B------:R-:W-:Y:S01]  /*4430*/  FSEL R4, R7, -INF , !P1 ;  /* 0xff80000007047808 */ /* 0x000fe20004800000 */
[----:B------:R-:W-:Y:S01]  /*4440*/  FFMA.FTZ R5, R0, -UR12, R52 ;  /* 0x8000000c00057c23 */ /* 0x000fe20008010034 */
[----:B------:R-:W-:Y:S01]  /*4450*/  VIADD R0, R23, 0x1 ;  /* 0x0000000117007836 */ /* 0x000fe20000000000 */
[----:B------:R-:W-:Y:S01]  /*4460*/  ISETP.GT.AND P1, PT, R228, R23, PT ;  /* 0x00000017e400720c */ /* 0x000fe20003f24270 */
[----:B------:R-:W-:Y:S01]  /*4470*/  FFMA.FTZ R2, R2, -UR12, R54 ;  /* 0x8000000c02027c23 */ /* 0x000fe20008010036 */
[----:B------:R-:W-:Y:S01]  /*4480*/  FSEL R77, R4, -INF , !P5 ;  /* 0xff800000044d7808 */ /* 0x000fe20006800000 */
[----:B------:R-:W-:Y:S01]  /*4490*/  HMMA.16816.F32.BF16 R24, R32, R74, R40 ;  /* 0x0000004a2018723c */ /* 0x000fe20000041828 */
[----:B------:R-:W-:Y:S01]  /*44a0*/  FSEL R6, R6, -INF , !P0 ;  /* 0xff80000006067808 */ /* 0x000fe20004000000 */
[----:B------:R-:W-:-:S04]  /*44b0*/  DEPBAR.LE SB0, 0x0 ;  /* 0x000080000000791a */ /* 0x000fc80000000000 */
[----:B------:R-:W-:Y:S01]  /*44c0*/  BAR.SYNC.DEFER_BLOCKING 0x0 ;  /* 0x0000000000007b1d */ /* 0x000fe20000010000 */
[----:B------:R-:W-:Y:S01]  /*44d0*/  ISETP.GE.AND P5, PT, R23, R232, PT ;  /* 0x000000e81700720c */ /* 0x000fe20003fa6270 */
[C---:B------:R-:W-:Y:S01]  /*44e0*/  HMMA.16816.F32.BF16 R44, R48.reuse, R92, R36 ;  /* 0x0000005c302c723c */ /* 0x040fe20000041824 */
[----:B------:R-:W-:Y:S01]  /*44f0*/  FSEL R4, R5, -INF , !P1 ;  /* 0xff80000005047808 */ /* 0x000fe20004800000 */
[----:B------:R-:W-:Y:S01]  /*4500*/  IMAD.IADD R5, R132, 0x1, -R13 ;  /* 0x0000000184057824 */ /* 0x000fe200078e0a0d */
[----:B------:R-:W-:Y:S02]  /*4510*/  ISETP.GT.AND P6, PT, R230, R0, PT ;  /* 0x00000000e600720c */ /* 0x000fe40003fc4270 */
[----:B------:R-:W-:Y:S02]  /*4520*/  ISETP.GT.AND P0, PT, R229, R23, PT ;  /* 0x00000017e500720c */ /* 0x000fe40003f04270 */
[----:B------:R-:W-:Y:S01]  /*4530*/  FSEL R81, R6, -INF , !P3 ;  /* 0xff80000006517808 */ /* 0x000fe20005800000 */
[----:B------:R-:W-:Y:S01]  /*4540*/  HMMA.16816.F32.BF16 R48, R48, R94, R68 ;  /* 0x0000005e3030723c */ /* 0x000fe20000041844 */
[----:B------:R-:W-:-:S02]  /*4550*/  FSEL R54, R4, -INF , !P5 ;  /* 0xff80000004367808 */ /* 0x000fc40006800000 */
[----:B------:R-:W-:Y:S02]  /*4560*/  ISETP.GT.AND P1, PT, R231, R0, PT ;  /* 0x00000000e700720c */ /* 0x000fe40003f24270 */
[----:B------:R-:W-:Y:S02]  /*4570*/  ISETP.GE.AND P3, PT, R23, R233, PT ;  /* 0x000000e91700720c */ /* 0x000fe40003f66270 */
[----:B------:R-:W-:Y:S02]  /*4580*/  FSEL R2, R2, -INF , !P0 ;  /* 0xff80000002027808 */ /* 0x000fe40004000000 */
[----:B------:R-:W-:Y:S02]  /*4590*/  ISETP.GE.AND P5, PT, R0, R234, PT ;  /* 0x000000ea0000720c */ /* 0x000fe40003fa6270 */
[----:B------:R-:W-:Y:S02]  /*45a0*/  FSEL R4, R9, -INF , !P6 ;  /* 0xff80000009047808 */ /* 0x000fe40007000000 */
[----:B------:R-:W-:-:S02]  /*45b0*/  FSEL R72, R2, -INF , !P3 ;  /* 0xff80000002487808 */ /* 0x000fc40005800000 */
[----:B------:R-:W-:Y:S02]  /*45c0*/  FSEL R76, R4, -INF , !P5 ;  /* 0xff800000044c7808 */ /* 0x000fe40006800000 */
[----:B------:R-:W-:Y:S01]  /*45d0*/  FSEL R9, R8, -INF , !P1 ;  /* 0xff80000008097808 */ /* 0x000fe20004800000 */
[----:B------:R-:W-:Y:S01]  /*45e0*/  VIADD R8, R12, 0xfffffff0 ;  /* 0xfffffff00c087836 */ /* 0x000fe20000000000 */
[-C--:B------:R-:W-:Y:S01]  /*45f0*/  ISETP.GT.AND P0, PT, R228, R0.reuse, PT ;  /* 0x00000000e400720c */ /* 0x080fe20003f04270 */
[----:B-1----:R-:W-:Y:S01]  /*4600*/  HMMA.16816.F32.BF16 R36, R32, R16, R56 ;  /* 0x000000102024723c */ /* 0x002fe20000041838 */
[----:B------:R-:W-:Y:S01]  /*4610*/  ISETP.GT.AND P3, PT, R229, R0, PT ;  /* 0x00000000e500720c */ /* 0x000fe20003f64270 */
[--C-:B------:R-:W-:Y:S01]  /*4620*/  IMAD.IADD R4, R138, 0x1, -R8.reuse ;  /* 0x000000018a047824 */ /* 0x100fe200078e0a08 */
[C---:B------:R-:W-:Y:S01]  /*4630*/  ISETP.GE.AND P6, PT, R0.reuse, R235, PT ;  /* 0x000000eb0000720c */ /* 0x040fe20003fc6270 */
[----:B------:R-:W-:Y:S01]  /*4640*/  IMAD.IADD R2, R227, 0x1, -R8 ;  /* 0x00000001e3027824 */ /* 0x000fe200078e0a08 */
[----:B------:R-:W-:-:S02]  /*4650*/  ISETP.GE.AND P5, PT, R0, R232, PT ;  /* 0x000000e80000720c */ /* 0x000fc40003fa6270 */
[----:B------:R-:W-:Y:S01]  /*4660*/  ISETP.GE.AND P1, PT, R0, R233, PT ;  /* 0x000000e90000720c */ /* 0x000fe20003f26270 */
[----:B------:R-:W-:Y:S01]  /*4670*/  IMAD.IADD R0, R137, 0x1, -R13 ;  /* 0x0000000189007824 */ /* 0x000fe200078e0a0d */
[----:B------:R-:W-:Y:S01]  /*4680*/  IABS R2, R2 ;  /* 0x0000000200027213 */ /* 0x000fe20000000000 */
[----:B------:R-:W-:Y:S01]  /*4690*/  HMMA.16816.F32.BF16 R32, R32, R18, R60 ;  /* 0x000000122020723c */ /* 0x000fe2000004183c */
[----:B------:R-:W-:Y:S01]  /*46a0*/  IABS R5, R5 ;  /* 0x0000000500057213 */ /* 0x000fe20000000000 */
[----:B------:R-:W-:Y:S01]  /*46b0*/  VIADD R13, R12, 0xfffffff8 ;  /* 0xfffffff80c0d7836 */ /* 0x000fe20000000000 */
[----:B------:R-:W-:Y:S02]  /*46c0*/  IABS R6, R0 ;  /* 0x0000000000067213 */ /* 0x000fe40000000000 */
[----:B------:R-:W-:Y:S02]  /*46d0*/  IABS R0, R4 ;  /* 0x0000000400007213 */ /* 0x000fe40000000000 */
[----:B------:R-:W-:Y:S01]  /*46e0*/  I2FP.F32.S32 R2, R2 ;  /* 0x0000000200027245 */ /* 0x000fe20000201400 */
[----:B------:R-:W-:Y:S01]  /*46f0*/  IMAD.MOV.U32 R4, RZ, RZ, R6 ;  /* 0x000000ffff047224 */ /* 0x000fe200078e0006 */
[----:B------:R-:W-:Y:S01]  /*4700*/  I2FP.F32.S32 R0, R0 ;  /* 0x0000000000007245 */ /* 0x000fe20000201400 */
[----:B------:R-:W-:Y:S01]  /*4710*/  HMMA.16816.F32.BF16 R40, R64, R16, R44 ;  /* 0x000000104028723c */ /* 0x000fe2000004182c */
[----:B------:R-:W-:Y:S01]  /*4720*/  I2FP.F32.S32 R5, R5 ;  /* 0x0000000500057245 */ /* 0x000fe20000201400 */
[----:B------:R-:W-:Y:S01]  /*4730*/  FFMA.FTZ R7, R2, -UR12, R28 ;  /* 0x8000000c02077c23 */ /* 0x000fe2000801001c */
[----:B------:R-:W-:Y:S01]  /*4740*/  I2FP.F32.S32 R4, R4 ;  /* 0x0000000400047245 */ /* 0x000fe20000201400 */
[----:B------:R-:W-:Y:S01]  /*4750*/  FFMA.FTZ R6, R0, -UR12, R30 ;  /* 0x8000000c00067c23 */ /* 0x000fe2000801001e */
[----:B------:R-:W-:-:S02]  /*4760*/  VIADD R0, R23, 0x8 ;  /* 0x0000000817007836 */ /* 0x000fc40000000000 */
[----:B------:R-:W-:Y:S01]  /*4770*/  FFMA.FTZ R2, R5, -UR12, R55 ;  /* 0x8000000c05027c23 */ /* 0x000fe20008010037 */
[----:B------:R-:W-:Y:S01]  /*4780*/  FSEL R80, R9, -INF , !P6 ;  /* 0xff80000009507808 */ /* 0x000fe20007000000 */
[----:B------:R-:W-:Y:S01]  /*4790*/  FFMA.FTZ R4, R4, -UR12, R53 ;  /* 0x8000000c04047c23 */ /* 0x000fe20008010035 */
[----:B------:R-:W-:Y:S01]  /*47a0*/  VIADD R9, R12, 0xfffffff1 ;  /* 0xfffffff10c097836 */ /* 0x000fe20000000000 */
[-C--:B------:R-:W-:Y:S01]  /*47b0*/  ISETP.GT.AND P6, PT, R230, R0.reuse, PT ;  /* 0x00000000e600720c */ /* 0x080fe20003fc4270 */
[----:B------:R-:W-:Y:S02]  /*47c0*/  HMMA.16816.F32.BF16 R64, R64, R18, R48 ;  /* 0x000000124040723c */ /* 0x000fe40000041830 */
[----:B------:R-:W-:Y:S02]  /*47d0*/  FSEL R5, R4, -INF , !P0 ;  /* 0xff80000004057808 */ /* 0x000fe40004000000 */
[----:B------:R-:W-:Y:S02]  /*47e0*/  FSEL R4, R2, -INF , !P3 ;  /* 0xff80000002047808 */ /* 0x000fe40005800000 */
[----:B------:R-:W-:Y:S01]  /*47f0*/  FSEL R28, R5, -INF , !P5 ;  /* 0xff800000051c7808 */ /* 0x000fe20006800000 */
[----:B------:R-:W-:Y:S01]  /*4800*/  IMAD.IADD R5, R138, 0x1, -R9 ;  /* 0x000000018a057824 */ /* 0x000fe200078e0a09 */
[----:B------:R-:W-:-:S02]  /*4810*/  ISETP.GT.AND P0, PT, R231, R0, PT ;  /* 0x00000000e700720c */ /* 0x000fc40003f04270 */
[----:B------:R-:W-:Y:S02]  /*4820*/  ISETP.GE.AND P5, PT, R0, R234, PT ;  /* 0x000000ea0000720c */ /* 0x000fe40003fa6270 */
[----:B------:R-:W-:Y:S02]  /*4830*/  FSEL R2, R7, -INF , !P6 ;  /* 0xff80000007027808 */ /* 0x000fe40007000000 */
[----:B------:R-:W-:Y:S01]  /*4840*/  FSEL R30, R4, -INF , !P1 ;  /* 0xff800000041e7808 */ /* 0x000fe20004800000 */
[----:B------:R-:W-:Y:S01]  /*4850*/  IMAD.IADD R4, R227, 0x1, -R9 ;  /* 0x00000001e3047824 */ /* 0x000fe200078e0a09 */
[----:B------:R-:W-:Y:S01]  /*4860*/  FSEL R73, R2, -INF , !P5 ;  /* 0xff80000002497808 */ /* 0x000fe20006800000 */
[----:B------:R-:W-:Y:S01]  /*4870*/  IMAD.IADD R2, R137, 0x1, -R8 ;  /* 0x0000000189027824 */ /* 0x000fe200078e0a08 */
[----:B------:R-:W-:Y:S02]  /*4880*/  FSEL R10, R6, -INF , !P0 ;  /* 0xff800000060a7808 */ /* 0x000fe40004000000 */
[----:B------:R-:W-:-:S02]  /*4890*/  ISETP.GT.AND P3, PT, R228, R0, PT ;  /* 0x00000000e400720c */ /* 0x000fc40003f64270 */
[----:B------:R-:W-:Y:S02]  /*48a0*/  ISETP.GT.AND P1, PT, R229, R0, PT ;  /* 0x00000000e500720c */ /* 0x000fe40003f24270 */
[C---:B------:R-:W-:Y:S02]  /*48b0*/  ISETP.GE.AND P6, PT, R0.reuse, R235, PT ;  /* 0x000000eb0000720c */ /* 0x040fe40003fc6270 */
[C---:B------:R-:W-:Y:S02]  /*48c0*/  ISETP.GE.AND P5, PT, R0.reuse, R232, PT ;  /* 0x000000e80000720c */ /* 0x040fe40003fa6270 */
[----:B------:R-:W-:Y:S01]  /*48d0*/  ISETP.GE.AND P0, PT, R0, R233, PT ;  /* 0x000000e90000720c */ /* 0x000fe20003f06270 */
[----:B------:R-:W-:Y:S01]  /*48e0*/  IMAD.IADD R0, R132, 0x1, -R8 ;  /* 0x0000000184007824 */ /* 0x000fe200078e0a08 */
[----:B------:R-:W-:Y:S02]  /*48f0*/  IABS R7, R2 ;  /* 0x0000000200077213 */ /* 0x000fe40000000000 */
[----:B------:R-:W-:-:S02]  /*4900*/  IABS R2, R4 ;  /* 0x0000000400027213 */ /* 0x000fc40000000000 */
[----:B------:R-:W-:Y:S02]  /*4910*/  IABS R6, R0 ;  /* 0x0000000000067213 */ /* 0x000fe40000000000 */
[----:B------:R-:W-:Y:S02]  /*4920*/  I2FP.F32.S32 R7, R7 ;  /* 0x0000000700077245 */ /* 0x000fe40000201400 */
[----:B------:R-:W-:Y:S01]  /*4930*/  IABS R0, R5 ;  /* 0x0000000500007213 */ /* 0x000fe20000000000 */
[----:B------:R-:W-:Y:S01]  /*4940*/  IMAD.MOV.U32 R4, RZ, RZ, R6 ;  /* 0x000000ffff047224 */ /* 0x000fe200078e0006 */
[----:B------:R-:W-:Y:S01]  /*4950*/  I2FP.F32.S32 R5, R2 ;  /* 0x0000000200057245 */ /* 0x000fe20000201400 */
[----:B------:R-:W-:Y:S01]  /*4960*/  FFMA.FTZ R2, R7, -UR12, R24 ;  /* 0x8000000c07027c23 */ /* 0x000fe20008010018 */
[----:B------:R-:W-:Y:S02]  /*4970*/  FSEL R62, R10, -INF , !P6 ;  /* 0xff8000000a3e7808 */ /* 0x000fe40007000000 */
[----:B------:R-:W-:Y:S01]  /*4980*/  I2FP.F32.S32 R6, R4 ;  /* 0x0000000400067245 */ /* 0x000fe20000201400 */
[----:B------:R-:W-:Y:S01]  /*4990*/  FFMA.FTZ R7, R5, -UR12, R29 ;  /* 0x8000000c05077c23 */ /* 0x000fe2000801001d */
[----:B------:R-:W-:Y:S01]  /*49a0*/  I2FP.F32.S32 R4, R0 ;  /* 0x0000000000047245 */ /* 0x000fe20000201400 */
[----:B------:R-:W-:Y:S01]  /*49b0*/  VIADD R0, R23, 0x9 ;  /* 0x0000000917007836 */ /* 0x000fe20000000000 */
[----:B------:R-:W-:Y:S01]  /*49c0*/  FSEL R2, R2, -INF , !P3 ;  /* 0xff80000002027808 */ /* 0x000fe20005800000 */
[----:B------:R-:W-:-:S02]  /*49d0*/  FFMA.FTZ R6, R6, -UR12, R26 ;  /* 0x8000000c06067c23 */ /* 0x000fc4000801001a */
[----:B------:R-:W-:Y:S01]  /*49e0*/  FFMA.FTZ R5, R4, -UR12, R31 ;  /* 0x8000000c04057c23 */ /* 0x000fe2000801001f */
[-C--:B------:R-:W-:Y:S02]  /*49f0*/  ISETP.GT.AND P6, PT, R230, R0.reuse, PT ;  /* 0x00000000e600720c */ /* 0x080fe40003fc4270 */
[----:B------:R-:W-:Y:S02]  /*4a00*/  FSEL R4, R6, -INF , !P1 ;  /* 0xff80000006047808 */ /* 0x000fe40004800000 */
[----:B------:R-:W-:Y:S02]  /*4a10*/  FSEL R24, R2, -INF , !P5 ;  /* 0xff80000002187808 */ /* 0x000fe40006800000 */
[----:B------:R-:W-:Y:S02]  /*4a20*/  ISETP.GT.AND P3, PT, R231, R0, PT ;  /* 0x00000000e700720c */ /* 0x000fe40003f64270 */
[----:B------:R-:W-:Y:S02]  /*4a30*/  ISETP.GE.AND P1, PT, R0, R234, PT ;  /* 0x000000ea0000720c */ /* 0x000fe40003f26270 */
[----:B------:R-:W-:-:S02]  /*4a40*/  FSEL R2, R7, -INF , !P6 ;  /* 0xff80000007027808 */ /* 0x000fc40007000000 */
[----:B------:R-:W-:Y:S01]  /*4a50*/  FSEL R26, R4, -INF , !P0 ;  /* 0xff800000041a7808 */ /* 0x000fe20004000000 */
[C---:B------:R-:W-:Y:S01]  /*4a60*/  IMAD.IADD R4, R137.reuse, 0x1, -R9 ;  /* 0x0000000189047824 */ /* 0x040fe200078e0a09 */
[----:B------:R-:W-:Y:S01]  /*4a70*/  FSEL R61, R2, -INF , !P1 ;  /* 0xff800000023d7808 */ /* 0x000fe20004800000 */
[--C-:B------:R-:W-:Y:S01]  /*4a80*/  IMAD.IADD R2, R137, 0x1, -R13.reuse ;  /* 0x0000000189027824 */ /* 0x100fe200078e0a0d */
[----:B------:R-:W-:Y:S01]  /*4a90*/  FSEL R31, R5, -INF , !P3 ;  /* 0xff800000051f7808 */ /* 0x000fe20005800000 */
[----:B------:R-:W-:Y:S01]  /*4aa0*/  IMAD.IADD R5, R132, 0x1, -R13 ;  /* 0x0000000184057824 */ /* 0x000fe200078e0a0d */
[-C--:B------:R-:W-:Y:S02]  /*4ab0*/  ISETP.GT.AND P5, PT, R228, R0.reuse, PT ;  /* 0x00000000e400720c */ /* 0x080fe40003fa4270 */
[----:B------:R-:W-:Y:S02]  /*4ac0*/  ISETP.GT.AND P0, PT, R229, R0, PT ;  /* 0x00000000e500720c */ /* 0x000fe40003f04270 */
[----:B------:R-:W-:-:S02]  /*4ad0*/  ISETP.GE.AND P6, PT, R0, R235, PT ;  /* 0x000000eb0000720c */ /* 0x000fc40003fc6270 */
[C---:B------:R-:W-:Y:S02]  /*4ae0*/  ISETP.GE.AND P1, PT, R0.reuse, R232, PT ;  /* 0x000000e80000720c */ /* 0x040fe40003f26270 */
[----:B------:R-:W-:Y:S01]  /*4af0*/  ISETP.GE.AND P3, PT, R0, R233, PT ;  /* 0x000000e90000720c */ /* 0x000fe20003f66270 */
[----:B------:R-:W-:Y:S01]  /*4b00*/  IMAD.IADD R0, R132, 0x1, -R9 ;  /* 0x0000000184007824 */ /* 0x000fe200078e0a09 */
[----:B------:R-:W-:Y:S02]  /*4b10*/  IABS R6, R4 ;  /* 0x0000000400067213 */ /* 0x000fe40000000000 */
[----:B------:R-:W-:Y:S02]  /*4b20*/  IABS R2, R2 ;  /* 0x0000000200027213 */ /* 0x000fe40000000000 */
[----:B------:R-:W-:Y:S02]  /*4b30*/  IABS R4, R0 ;  /* 0x0000000000047213 */ /* 0x000fe40000000000 */
[----:B------:R-:W-:Y:S01]  /*4b40*/  IABS R0, R5 ;  /* 0x0000000500007213 */ /* 0x000fe20000000000 */
[----:B------:R-:W-:Y:S01]  /*4b50*/  IMAD.MOV.U32 R5, RZ, RZ, R6 ;  /* 0x000000ffff057224 */ /* 0x000fe200078e0006 */
[----:B------:R-:W-:-:S02]  /*4b60*/  I2FP.F32.S32 R2, R2 ;  /* 0x0000000200027245 */ /* 0x000fc40000201400 */
[----:B------:R-:W-:Y:S02]  /*4b70*/  I2FP.F32.S32 R0, R0 ;  /* 0x0000000000007245 */ /* 0x000fe40000201400 */
[----:B------:R-:W-:Y:S01]  /*4b80*/  I2FP.F32.S32 R4, R4 ;  /* 0x0000000400047245 */ /* 0x000fe20000201400 */
[----:B------:R-:W-:Y:S01]  /*4b90*/  FFMA.FTZ R18, R2, -UR12, R36 ;  /* 0x8000000c02127c23 */ /* 0x000fe20008010024 */
[----:B------:R-:W-:Y:S02]  /*4ba0*/  IMAD.IADD R2, R132, 0x1, -R12 ;  /* 0x0000000184027824 */ /* 0x000fe400078e0a0c */
[----:B------:R-:W-:Y:S01]  /*4bb0*/  FFMA.FTZ R19, R0, -UR12, R38 ;  /* 0x8000000c00137c23 */ /* 0x000fe20008010026 */
[----:B------:R-:W-:Y:S02]  /*4bc0*/  IMAD.IADD R0, R137, 0x1, -R12 ;  /* 0x0000000189007824 */ /* 0x000fe400078e0a0c */
[----:B------:R-:W-:Y:S01]  /*4bd0*/  FFMA.FTZ R14, R4, -UR12, R27 ;  /* 0x8000000c040e7c23 */ /* 0x000fe2000801001b */
[----:B------:R-:W-:Y:S01]  /*4be0*/  IMAD.IADD R4, R132, 0x1, -R11 ;  /* 0x0000000184047824 */ /* 0x000fe200078e0a0b */
[----:B------:R-:W-:-:S02]  /*4bf0*/  IABS R7, R2 ;  /* 0x0000000200077213 */ /* 0x000fc40000000000 */
[----:B------:R-:W-:Y:S01]  /*4c00*/  IABS R6, R0 ;  /* 0x0000000000067213 */ /* 0x000fe20000000000 */
[----:B------:R-:W-:Y:S01]  /*4c10*/  IMAD.IADD R0, R137, 0x1, -R11 ;  /* 0x0000000189007824 */ /* 0x000fe200078e0a0b */
[----:B------:R-:W-:Y:S02]  /*4c20*/  I2FP.F32.S32 R5, R5 ;  /* 0x0000000500057245 */ /* 0x000fe40000201400 */
[----:B------:R-:W-:Y:S01]  /*4c30*/  FSEL R16, R14, -INF , !P0 ;  /* 0xff8000000e107808 */ /* 0x000fe20004000000 */
[----:B------:R-:W-:Y:S01]  /*4c40*/  IMAD.MOV.U32 R8, RZ, RZ, R6 ;  /* 0x000000ffff087224 */ /* 0x000fe200078e0006 */
[----:B------:R-:W-:Y:S01]  /*4c50*/  IABS R2, R0 ;  /* 0x0000000000027213 */ /* 0x000fe20000000000 */
[----:B------:R-:W-:Y:S01]  /*4c60*/  IMAD.MOV.U32 R6, RZ, RZ, R7 ;  /* 0x000000ffff067224 */ /* 0x000fe200078e0007 */
[----:B------:R-:W-:Y:S01]  /*4c70*/  IABS R0, R4 ;  /* 0x0000000400007213 */ /* 0x000fe20000000000 */
[----:B------:R-:W-:Y:S01]  /*4c80*/  FFMA.FTZ R9, R5, -UR12, R25 ;  /* 0x8000000c05097c23 */ /* 0x000fe20008010019 */
[----:B------:R-:W-:Y:S01]  /*4c90*/  IMAD.IADD R5, R137, 0x1, -R15 ;  /* 0x0000000189057824 */ /* 0x000fe200078e0a0f */
[----:B------:R-:W-:-:S02]  /*4ca0*/  I2FP.F32.S32 R7, R2 ;  /* 0x0000000200077245 */ /* 0x000fc40000201400 */
[----:B------:R-:W-:Y:S02]  /*4cb0*/  I2FP.F32.S32 R2, R0 ;  /* 0x0000000000027245 */ /* 0x000fe40000201400 */
[----:B------:R-:W-:Y:S01]  /*4cc0*/  I2FP.F32.S32 R0, R6 ;  /* 0x0000000600007245 */ /* 0x000fe20000201400 */
[----:B------:R-:W-:Y:S01]  /*4cd0*/  FFMA.FTZ R7, R7, -UR12, R37 ;  /* 0x8000000c07077c23 */ /* 0x000fe20008010025 */
[----:B------:R-:W-:Y:S01]  /*4ce0*/  IABS R4, R5 ;  /* 0x0000000500047213 */ /* 0x000fe20000000000 */
[----:B------:R-:W-:Y:S01]  /*4cf0*/  FFMA.FTZ R21, R2, -UR12, R39 ;  /* 0x8000000c02157c23 */ /* 0x000fe20008010027 */
[----:B------:R-:W-:Y:S01]  /*4d00*/  I2FP.F32.S32 R5, R8 ;  /* 0x0000000800057245 */ /* 0x000fe20000201400 */
[----:B------:R-:W-:Y:S01]  /*4d10*/  FFMA.FTZ R22, R0, -UR12, R34 ;  /* 0x8000000c00167c23 */ /* 0x000fe20008010022 */
[C---:B------:R-:W-:Y:S01]  /*4d20*/  VIADD R0, R23.reuse, 0x10 ;  /* 0x0000001017007836 */ /* 0x040fe20000000000 */
[----:B------:R-:W-:Y:S01]  /*4d30*/  I2FP.F32.S32 R4, R4 ;  /* 0x0000000400047245 */ /* 0x000fe20000201400 */
[----:B------:R-:W-:Y:S01]  /*4d40*/  VIADD R2, R23, 0x11 ;  /* 0x0000001117027836 */ /* 0x000fe20000000000 */
[----:B------:R-:W-:Y:S01]  /*4d50*/  FSEL R6, R9, -INF , !P5 ;  /* 0xff80000009067808 */ /* 0x000fe20006800000 */
[----:B------:R-:W-:Y:S01]  /*4d60*/  FFMA.FTZ R10, R5, -UR12, R32 ;  /* 0x8000000c050a7c23 */ /* 0x000fe20008010020 */
[----:B------:R-:W-:Y:S01]  /*4d70*/  ISETP.GT.AND P5, PT, R228, R0, PT ;  /* 0x00000000e400720c */ /* 0x000fe20003fa4270 */
[----:B------:R-:W-:Y:S01]  /*4d80*/  FFMA.FTZ R17, R4, -UR12, R33 ;  /* 0x8000000c04117c23 */ /* 0x000fe20008010021 */
[----:B------:R-:W-:Y:S01]  /*4d90*/  IMAD.IADD R5, R132, 0x1, -R15 ;  /* 0x0000000184057824 */ /* 0x000fe200078e0a0f */
[----:B------:R-:W-:Y:S01]  /*4da0*/  ISETP.GT.AND P0, PT, R228, R2, PT ;  /* 0x00000002e400720c */ /* 0x000fe20003f04270 */
[----:B------:R-:W-:Y:S01]  /*4db0*/  VIADD R4, R23, 0x19 ;  /* 0x0000001917047836 */ /* 0x000fe20000000000 */
[----:B------:R-:W-:-:S02]  /*4dc0*/  FSEL R23, R6, -INF , !P1 ;  /* 0xff80000006177808 */ /* 0x000fc40004800000 */
[----:B------:R-:W-:Y:S02]  /*4dd0*/  FSEL R6, R18, -INF , !P5 ;  /* 0xff80000012067808 */ /* 0x000fe40006800000 */
[----:B------:R-:W-:Y:S02]  /*4de0*/  ISETP.GE.AND P5, PT, R0, R232, PT ;  /* 0x000000e80000720c */ /* 0x000fe40003fa6270 */
[----:B------:R-:W-:Y:S02]  /*4df0*/  IABS R5, R5 ;  /* 0x0000000500057213 */ /* 0x000fe40000000000 */
[----:B------:R-:W-:Y:S02]  /*4e00*/  ISETP.GT.AND P1, PT, R229, R0, PT ;  /* 0x00000000e500720c */ /* 0x000fe40003f24270 */
[----:B------:R-:W-:Y:S02]  /*4e10*/  FSEL R59, R6, -INF , !P5 ;  /* 0xff800000063b7808 */ /* 0x000fe40006800000 */
[----:B------:R-:W-:-:S02]  /*4e20*/  FSEL R19, R19, -INF , !P1 ;  /* 0xff80000013137808 */ /* 0x000fc40004800000 */
[----:B------:R-:W-:Y:S02]  /*4e30*/  FSEL R7, R7, -INF , !P0 ;  /* 0xff80000007077808 */ /* 0x000fe40004000000 */
[----:B------:R-:W-:Y:S02]  /*4e40*/  ISETP.GT.AND P5, PT, R230, R0, PT ;  /* 0x00000000e600720c */ /* 0x000fe40003fa4270 */
[----:B------:R-:W-:Y:S02]  /*4e50*/  I2FP.F32.S32 R5, R5 ;  /* 0x0000000500057245 */ /* 0x000fe40000201400 */
[----:B------:R-:W-:Y:S02]  /*4e60*/  ISETP.GE.AND P1, PT, R2, R232, PT ;  /* 0x000000e80200720c */ /* 0x000fe40003f26270 */
[----:B------:R-:W-:Y:S01]  /*4e70*/  ISETP.GT.AND P0, PT, R228, R20, PT ;  /* 0x00000014e400720c */ /* 0x000fe20003f04270 */
[----:B------:R-:W-:Y:S01]  /*4e80*/  FFMA.FTZ R18, R5, -UR12, R35 ;  /* 0x8000000c05127c23 */ /* 0x000fe20008010023 */
[----:B------:R-:W-:-:S02]  /*4e90*/  P2R R29, PR, RZ, 0x40 ;  /* 0x00000040ff1d7803 */ /* 0x000fc40000000000 */
[----:B------:R-:W-:Y:S02]  /*4ea0*/  P2R R14, PR, RZ, 0x20 ;  /* 0x00000020ff0e7803 */ /* 0x000fe40000000000 */
[----:B------:R-:W-:Y:S02]  /*4eb0*/  FSEL R58, R7, -INF , !P1 ;  /* 0xff800000073a7808 */ /* 0x000fe40004800000 */
[----:B------:R-:W-:Y:S02]  /*4ec0*/  ISETP.GT.AND P5, PT, R228, R4, PT ;  /* 0x00000004e400720c */ /* 0x000fe40003fa4270 */
[----:B------:R-:W-:Y:S02]  /*4ed0*/  FSEL R10, R10, -INF , !P0 ;  /* 0xff8000000a0a7808 */ /* 0x000fe40004000000 */
[----:B------:R-:W-:Y:S01]  /*4ee0*/  ISETP.GE.AND P6, PT, R20, R232, PT ;  /* 0x000000e81400720c */ /* 0x000fe20003fc6270 */
[----:B------:R-:W-:-:S12]  /*4ef0*/  BRA.U !UP0, `(.L_x_1484) ;  /* 0x00000001089c7547 */ /* 0x000fd8000b800000 */
[----:B------:R-:W-:-:S04]  /*4f00*/  UIADD3 UR8, UPT, UPT, UR25, -0x2, URZ ;  /* 0xfffffffe19087890 */ /* 0x000fc8000fffe0ff */
[----:B------:R-:W-:Y:S02]  /*4f10*/  UIMAD.WIDE.U32 UR26, UR16, UR8, URZ ;  /* 0x00000008101a72a5 */ /* 0x000fe4000f8e00ff */
[----:B------:R-:W-:-:S04]  /*4f20*/  UIMAD UR8, UR15, UR8, URZ ;  /* 0x000000080f0872a4 */ /* 0x000fc8000f8e02ff */
[----:B------:R-:W-:Y:S01]  /*4f30*/  UIADD3 UR8, UPT, UPT, UR27, UR8, URZ ;  /* 0x000000081b087290 */ /* 0x000fe2000fffe0ff */
[----:B------:R-:W-:Y:S01]  /*4f40*/  IMAD.U32 R6, RZ, RZ, UR26 ;  /* 0x0000001aff067e24 */ /* 0x000fe2000f8e00ff */
[----:B------:R-:W-:Y:S01]  /*4f50*/  UIADD3 UR26, UP0, UPT, UR19, UR26, URZ ;  /* 0x0000001a131a7290 */ /* 0x000fe2000ff1e0ff */
[----:B------:R-:W-:-:S03]  /*4f60*/  IMAD.U32 R7, RZ, RZ, UR27 ;  /* 0x0000001bff077e24 */ /* 0x000fc6000f8e00ff */
[----:B------:R-:W-:Y:S01]  /*4f70*/  IMAD.U32 R5, RZ, RZ, UR8 ;  /* 0x00000008ff057e24 */ /* 0x000fe2000f8e00ff */
[----:B------:R-:W-:Y:S01]  /*4f80*/  UIADD3.X UR8, UPT, UPT, UR17, UR8, URZ, UP0, !UPT ;  /* 0x0000000811087290 */ /* 0x000fe200087fe4ff */
[----:B------:R-:W-:-:S04]  /*4f90*/  LEA R8, P0, R6, R105, 0x1 ;  /* 0x0000006906087211 */ /* 0x000fc800078008ff */
[----:B------:R-:W-:Y:S01]  /*4fa0*/  LEA.HI.X R9, R6, R104, R5, 0x1, P0 ;  /* 0x0000006806097211 */ /* 0x000fe200000f0c05 */
[----:B------:R-:W-:Y:S02]  /*4fb0*/  IMAD.U32 R7, RZ, RZ, UR8 ;  /* 0x00000008ff077e24 */ /* 0x000fe4000f8e00ff */
[----:B------:R-:W-:-:S03]  /*4fc0*/  IMAD.U32 R5, RZ, RZ, UR26 ;  /* 0x0000001aff057e24 */ /* 0x000fc6000f8e00ff */
[----:B------:R-:W1:Y:S02]  /*4fd0*/  LDCU UR8, c[0x0][0x440] ;  /* 0x00008800ff0877ac */ /* 0x000e640008000800 */
        /* <DEDUP_REMOVED lines=25> */
.L_x_1484:
[----:B-1----:R-:W-:Y:S01]  /*5170*/  FMNMX3.FTZ R6, R54, R28, R24, !PT ;  /* 0x0000001c36067276 */ /* 0x002fe20007810018 */
[--C-:B------:R-:W-:Y:S01]  /*5180*/  IMAD.IADD R7, R138, 0x1, -R13.reuse ;  /* 0x000000018a077824 */ /* 0x100fe200078e0a0d */
[----:B------:R-:W-:Y:S01]  /*5190*/  FSEL R57, R10, -INF , !P6 ;  /* 0xff8000000a397808 */ /* 0x000fe20007000000 */
[----:B------:R-:W-:Y:S01]  /*51a0*/  IMAD.IADD R8, R227, 0x1, -R13 ;  /* 0x00000001e3087824 */ /* 0x000fe200078e0a0d */
[----:B------:R-:W-:Y:S01]  /*51b0*/  ISETP.GE.AND P0, PT, R4, R232, PT ;  /* 0x000000e80400720c */ /* 0x000fe20003f06270 */
[----:B------:R-:W1:Y:S01]  /*51c0*/  LDCU UR8, c[0x0][0x45c] ;  /* 0x00008b80ff0877ac */ /* 0x000e620008000800 */
[----:B------:R-:W-:Y:S02]  /*51d0*/  FSEL R5, R17, -INF , !P5 ;  /* 0xff80000011057808 */ /* 0x000fe40006800000 */
[----:B------:R-:W-:Y:S01]  /*51e0*/  FMNMX3.FTZ R6, R6, R23, R59, !PT ;  /* 0x0000001706067276 */ /* 0x000fe2000781003b */
[----:B------:R-:W-:Y:S01]  /*51f0*/  UISETP.GT.U32.AND UP0, UPT, UR4, UR21, UPT ;  /* 0x000000150400728c */ /* 0x000fe2000bf04070 */
[----:B------:R-:W-:-:S02]  /*5200*/  FSEL R50, R5, -INF , !P0 ;  /* 0xff80000005327808 */ /* 0x000fc40004000000 */
[----:B------:R-:W-:Y:S02]  /*5210*/  FMNMX3.FTZ R6, R6, R58, R57, !PT ;  /* 0x0000003a06067276 */ /* 0x000fe40007810039 */
[----:B------:R-:W-:Y:S02]  /*5220*/  FSEL R17, R16, -INF , !P3 ;  /* 0xff80000010117808 */ /* 0x000fe40005800000 */
[----:B------:R-:W-:Y:S02]  /*5230*/  FMNMX.FTZ R6, R50, R6, !PT ;  /* 0x0000000632067209 */ /* 0x000fe40007810000 */
[----:B------:R-:W-:Y:S02]  /*5240*/  ISETP.GE.AND P3, PT, R0, R233, PT ;  /* 0x000000e90000720c */ /* 0x000fe40003f66270 */
[----:B------:R-:W-:Y:S01]  /*5250*/  ISETP.GT.AND P0, PT, R229, R2, PT ;  /* 0x00000002e500720c */ /* 0x000fe20003f04270 */
[----:B------:R-:W2:Y:S01]  /*5260*/  SHFL.BFLY PT, R9, R6, 0x2, 0x1f ;  /* 0x0c401f0006097f89 */ /* 0x000ea200000e0000 */
[----:B------:R-:W-:-:S02]  /*5270*/  FSEL R49, R19, -INF , !P3 ;  /* 0xff80000013317808 */ /* 0x000fc40005800000 */
[-C--:B------:R-:W-:Y:S02]  /*5280*/  ISETP.GE.AND P3, PT, R2, R233.reuse, PT ;  /* 0x000000e90200720c */ /* 0x080fe40003f66270 */
[----:B------:R-:W-:Y:S02]  /*5290*/  FSEL R5, R21, -INF , !P0 ;  /* 0xff80000015057808 */ /* 0x000fe40004000000 */
[----:B------:R-:W-:Y:S02]  /*52a0*/  ISETP.GT.AND P0, PT, R229, R20, PT ;  /* 0x00000014e500720c */ /* 0x000fe40003f04270 */
[----:B------:R-:W-:Y:S02]  /*52b0*/  FSEL R48, R5, -INF , !P3 ;  /* 0xff80000005307808 */ /* 0x000fe40005800000 */
[----:B------:R-:W-:Y:S02]  /*52c0*/  ISETP.GE.AND P3, PT, R20, R233, PT ;  /* 0x000000e91400720c */ /* 0x000fe40003f66270 */
[----:B------:R-:W-:-:S02]  /*52d0*/  FSEL R5, R22, -INF , !P0 ;  /* 0xff80000016057808 */ /* 0x000fc40004000000 */
[----:B------:R-:W-:Y:S02]  /*52e0*/  IABS R7, R7 ;  /* 0x0000000700077213 */ /* 0x000fe40000000000 */
[----:B------:R-:W-:Y:S02]  /*52f0*/  ISETP.GT.AND P0, PT, R229, R4, PT ;  /* 0x00000004e500720c */ /* 0x000fe40003f04270 */
[----:B------:R-:W-:Y:S01]  /*5300*/  FSEL R51, R5, -INF , !P3 ;  /* 0xff80000005337808 */ /* 0x000fe20005800000 */
[----:B------:R-:W-:Y:S01]  /*5310*/  IMAD.MOV.U32 R10, RZ, RZ, R7 ;  /* 0x000000ffff0a7224 */ /* 0x000fe200078e0007 */
[----:B------:R-:W-:Y:S02]  /*5320*/  FMNMX3.FTZ R5, R72, R30, R26, !PT ;  /* 0x0000001e48057276 */ /* 0x000fe4000781001a */
[----:B------:R-:W-:Y:S02]  /*5330*/  FSEL R7, R18, -INF , !P0 ;  /* 0xff80000012077808 */ /* 0x000fe40004000000 */
[----:B------:R-:W-:-:S02]  /*5340*/  ISETP.GE.AND P0, PT, R4, R233, PT ;  /* 0x000000e90400720c */ /* 0x000fc40003f06270 */
[----:B------:R-:W-:Y:S02]  /*5350*/  FMNMX3.FTZ R5, R5, R17, R49, !PT ;  /* 0x0000001105057276 */ /* 0x000fe40007810031 */
[----:B------:R-:W-:Y:S01]  /*5360*/  FSEL R56, R7, -INF , !P0 ;  /* 0xff80000007387808 */ /* 0x000fe20004000000 */
[----:B------:R-:W-:Y:S01]  /*5370*/  IMAD.IADD R7, R227, 0x1, -R12 ;  /* 0x00000001e3077824 */ /* 0x000fe200078e0a0c */
[----:B------:R-:W-:Y:S02]  /*5380*/  ISETP.GT.AND P1, PT, R231, R0, PT ;  /* 0x00000000e700720c */ /* 0x000fe40003f24270 */
[C---:B------:R-:W-:Y:S02]  /*5390*/  ISETP.GE.AND P3, PT, R0.reuse, R234, PT ;  /* 0x000000ea0000720c */ /* 0x040fe40003f66270 */
[----:B------:R-:W-:Y:S02]  /*53a0*/  FMNMX3.FTZ R5, R5, R48, R51, !PT ;  /* 0x0000003005057276 */ /* 0x000fe40007810033 */
[----:B------:R-:W-:-:S02]  /*53b0*/  ISETP.GE.AND P0, PT, R0, R235, PT ;  /* 0x000000eb0000720c */ /* 0x000fc40003f06270 */
[----:B--2---:R-:W-:Y:S01]  /*53c0*/  FMNMX.FTZ R0, R6, R9, !PT ;  /* 0x0000000906007209 */ /* 0x004fe20007810000 */
[----:B------:R-:W-:Y:S01]  /*53d0*/  IMAD.IADD R6, R138, 0x1, -R12 ;  /* 0x000000018a067824 */ /* 0x000fe200078e0a0c */
[----:B------:R-:W-:Y:S01]  /*53e0*/  IABS R8, R8 ;  /* 0x0000000800087213 */ /* 0x000fe20000000000 */
[C-C-:B------:R-:W-:Y:S01]  /*53f0*/  IMAD.IADD R9, R227.reuse, 0x1, -R11.reuse ;  /* 0x00000001e3097824 */ /* 0x140fe200078e0a0b */
[----:B------:R-:W-:Y:S01]  /*5400*/  FMNMX.FTZ R5, R56, R5, !PT ;  /* 0x0000000538057209 */ /* 0x000fe20007810000 */
[----:B------:R-:W2:Y:S01]  /*5410*/  SHFL.BFLY PT, R13, R0, 0x1, 0x1f ;  /* 0x0c201f00000d7f89 */ /* 0x000ea200000e0000 */
[----:B------:R-:W-:Y:S02]  /*5420*/  I2FP.F32.S32 R8, R8 ;  /* 0x0000000800087245 */ /* 0x000fe40000201400 */
[----:B------:R-:W-:Y:S01]  /*5430*/  ISETP.NE.AND P6, PT, R14, RZ, PT ;  /* 0x000000ff0e00720c */ /* 0x000fe20003fc5270 */
[----:B------:R-:W3:Y:S01]  /*5440*/  SHFL.BFLY PT, R12, R5, 0x2, 0x1f ;  /* 0x0c401f00050c7f89 */ /* 0x000ee200000e0000 */
[----:B------:R-:W-:Y:S01]  /*5450*/  I2FP.F32.S32 R10, R10 ;  /* 0x0000000a000a7245 */ /* 0x000fe20000201400 */
[----:B------:R-:W-:Y:S01]  /*5460*/  FFMA.FTZ R14, R8, -UR12, R40 ;  /* 0x8000000c080e7c23 */ /* 0x000fe20008010028 */
[----:B------:R-:W-:Y:S01]  /*5470*/  IMAD.IADD R8, R138, 0x1, -R11 ;  /* 0x000000018a087824 */ /* 0x000fe200078e0a0b */
[----:B------:R-:W-:Y:S01]  /*5480*/  IABS R11, R6 ;  /* 0x00000006000b7213 */ /* 0x000fe20000000000 */
[----:B------:R-:W-:-:S02]  /*5490*/  IMAD.IADD R6, R227, 0x1, -R15 ;  /* 0x00000001e3067824 */ /* 0x000fc400078e0a0f */
[----:B------:R-:W-:Y:S01]  /*54a0*/  FFMA.FTZ R16, R10, -UR12, R42 ;  /* 0x8000000c0a107c23 */ /* 0x000fe2000801002a */
[----:B------:R-:W-:Y:S02]  /*54b0*/  IABS R10, R7 ;  /* 0x00000007000a7213 */ /* 0x000fe40000000000 */
[----:B------:R-:W-:Y:S02]  /*54c0*/  IABS R8, R8 ;  /* 0x0000000800087213 */ /* 0x000fe40000000000 */
[----:B------:R-:W-:Y:S02]  /*54d0*/  IABS R6, R6 ;  /* 0x0000000600067213 */ /* 0x000fe40000000000 */
[----:B------:R-:W-:Y:S01]  /*54e0*/  IABS R7, R9 ;  /* 0x0000000900077213 */ /* 0x000fe20000000000 */
[----:B------:R-:W-:Y:S01]  /*54f0*/  IMAD.MOV.U32 R9, RZ, RZ, R10 ;  /* 0x000000ffff097224 */ /* 0x000fe200078e000a */
[----:B------:R-:W-:Y:S01]  /*5500*/  I2FP.F32.S32 R6, R6 ;  /* 0x0000000600067245 */ /* 0x000fe20000201400 */
[----:B------:R-:W-:Y:S01]  /*5510*/  IMAD.MOV.U32 R10, RZ, RZ, R11 ;  /* 0x000000ffff0a7224 */ /* 0x000fe200078e000b */
[----:B------:R-:W-:-:S02]  /*5520*/  I2FP.F32.S32 R8, R8 ;  /* 0x0000000800087245 */ /* 0x000fc40000201400 */
[----:B------:R-:W-:Y:S01]  /*5530*/  I2FP.F32.S32 R7, R7 ;  /* 0x0000000700077245 */ /* 0x000fe20000201400 */
[----:B------:R-:W-:Y:S01]  /*5540*/  FFMA.FTZ R11, R6, -UR12, R65 ;  /* 0x8000000c060b7c23 */ /* 0x000fe20008010041 */
[----:B------:R-:W-:Y:S01]  /*5550*/  I2FP.F32.S32 R9, R9 ;  /* 0x0000000900097245 */ /* 0x000fe20000201400 */
[----:B------:R-:W-:Y:S01]  /*5560*/  FFMA.FTZ R8, R8, -UR12, R43 ;  /* 0x8000000c08087c23 */ /* 0x000fe2000801002b */
[----:B--2---:R-:W-:Y:S01]  /*5570*/  FMNMX.FTZ R135, R0, R13, !PT ;  /* 0x0000000d00877209 */ /* 0x004fe20007810000 */
[----:B------:R-:W-:Y:S01]  /*5580*/  IMAD.IADD R0, R138, 0x1, -R15 ;  /* 0x000000018a007824 */ /* 0x000fe200078e0a0f */
[----:B------:R-:W-:Y:S01]  /*5590*/  FSEL R6, R14, -INF , !P6 ;  /* 0xff8000000e067808 */ /* 0x000fe20007000000 */
[----:B------:R-:W-:Y:S01]  /*55a0*/  FFMA.FTZ R7, R7, -UR12, R41 ;  /* 0x8000000c07077c23 */ /* 0x000fe20008010029 */
[----:B------:R-:W-:Y:S01]  /*55b0*/  FSEL R16, R16, -INF , !P1 ;  /* 0xff80000010107808 */ /* 0x000fe20004800000 */
[----:B------:R-:W-:Y:S01]  /*55c0*/  FFMA.FTZ R9, R9, -UR12, R64 ;  /* 0x8000000c09097c23 */ /* 0x000fe20008010040 */
[----:B---3--:R-:W-:-:S02]  /*55d0*/  FMNMX.FTZ R5, R5, R12, !PT ;  /* 0x0000000c05057209 */ /* 0x008fc40007810000 */
[-C--:B------:R-:W-:Y:S02]  /*55e0*/  ISETP.GT.AND P1, PT, R231, R2.reuse, PT ;  /* 0x00000002e700720c */ /* 0x080fe40003f24270 */
[----:B------:R-:W-:Y:S01]  /*55f0*/  ISETP.GT.AND P5, PT, R230, R2, PT ;  /* 0x00000002e600720c */ /* 0x000fe20003fa4270 */
[----:B------:R-:W2:Y:S01]  /*5600*/  SHFL.BFLY PT, R136, R5, 0x1, 0x1f ;  /* 0x0c201f0005887f89 */ /* 0x000ea200000e0000 */
[----:B------:R-:W-:Y:S02]  /*5610*/  I2FP.F32.S32 R10, R10 ;  /* 0x0000000a000a7245 */ /* 0x000fe40000201400 */
[----:B------:R-:W-:Y:S02]  /*5620*/  FSEL R55, R6, -INF , !P3 ;  /* 0xff80000006377808 */ /* 0x000fe40005800000 */
[----:B------:R-:W-:Y:S01]  /*5630*/  ISETP.GT.AND P3, PT, R230, R20, PT ;  /* 0x00000014e600720c */ /* 0x000fe20003f64270 */
[----:B------:R-:W-:Y:S01]  /*5640*/  FFMA.FTZ R10, R10, -UR12, R66 ;  /* 0x8000000c0a0a7c23 */ /* 0x000fe20008010042 */
[----:B------:R-:W-:-:S02]  /*5650*/  IABS R0, R0 ;  /* 0x0000000000007213 */ /* 0x000fc40000000000 */
[----:B------:R-:W-:Y:S02]  /*5660*/  FSEL R12, R8, -INF , !P1 ;  /* 0xff800000080c7808 */ /* 0x000fe40004800000 */
[----:B------:R-:W-:Y:S02]  /*5670*/  FSEL R6, R7, -INF , !P5 ;  /* 0xff80000007067808 */ /* 0x000fe40006800000 */
[----:B------:R-:W-:Y:S02]  /*5680*/  ISETP.GE.AND P1, PT, R2, R234, PT ;  /* 0x000000ea0200720c */ /* 0x000fe40003f26270 */
[----:B------:R-:W-:Y:S01]  /*5690*/  FSEL R7, R9, -INF , !P3 ;  /* 0xff80000009077808 */ /* 0x000fe20005800000 */
[----:B------:R-:W-:Y:S01]  /*56a0*/  IMAD.MOV.U32 R9, RZ, RZ, R0 ;  /* 0x000000ffff097224 */ /* 0x000fe200078e0000 */
[----:B------:R-:W-:Y:S01]  /*56b0*/  ISETP.GT.AND P5, PT, R231, R20, PT ;  /* 0x00000014e700720c */ /* 0x000fe20003fa4270 */
[----:B-1----:R-:W-:Y:S01]  /*56c0*/  FMUL.FTZ R0, R135, UR8 ;  /* 0x0000000887007c20 */ /* 0x002fe20008410000 */
[----:B------:R-:W-:-:S02]  /*56d0*/  ISETP.GT.AND P3, PT, R230, R4, PT ;  /* 0x00000004e600720c */ /* 0x000fc40003f64270 */
[----:B------:R-:W-:Y:S02]  /*56e0*/  FSEL R53, R6, -INF , !P1 ;  /* 0xff80000006357808 */ /* 0x000fe40004800000 */
[----:B------:R-:W-:Y:S02]  /*56f0*/  FSETP.NEU.FTZ.AND P1, PT, R135, -INF , PT ;  /* 0xff8000008700780b */ /* 0x000fe40003f3d000 */
[----:B------:R-:W-:Y:S02]  /*5700*/  FSEL R10, R10, -INF , !P5 ;  /* 0xff8000000a0a7808 */ /* 0x000fe40006800000 */
[----:B------:R-:W-:Y:S02]  /*5710*/  FSEL R8, R11, -INF , !P3 ;  /* 0xff8000000b087808 */ /* 0x000fe40005800000 */
[----:B------:R-:W-:Y:S02]  /*5720*/  ISETP.GE.AND P5, PT, R20, R234, PT ;  /* 0x000000ea1400720c */ /* 0x000fe40003fa6270 */
[----:B------:R-:W-:-:S02]  /*5730*/  ISETP.GE.AND P3, PT, R2, R235, PT ;  /* 0x000000eb0200720c */ /* 0x000fc40003f66270 */
[----:B------:R-:W-:Y:S02]  /*5740*/  FSEL R2, R0, RZ, P1 ;  /* 0x000000ff00027208 */ /* 0x000fe40000800000 */
[----:B------:R-:W-:Y:S02]  /*5750*/  FMNMX3.FTZ R6, R77, R76, R73, !PT ;  /* 0x0000004c4d067276 */ /* 0x000fe40007810049 */
[----:B------:R-:W-:Y:S01]  /*5760*/  FSEL R52, R7, -INF , !P5 ;  /* 0xff80000007347808 */ /* 0x000fe20006800000 */
[----:B------:R-:W-:Y:S01]  /*5770*/  FFMA.FTZ R0, R54, UR8, -R2 ;  /* 0x0000000836007c23 */ /* 0x000fe20008010802 */
[----:B------:R-:W-:Y:S02]  /*5780*/  ISETP.GE.AND P5, PT, R4, R234, PT ;  /* 0x000000ea0400720c */ /* 0x000fe40003fa6270 */
[----:B------:R-:W-:Y:S01]  /*5790*/  FMNMX3.FTZ R6, R6, R61, R55, !PT ;  /* 0x0000003d06067276 */ /* 0x000fe20007810037 */
[----:B------:R1:W-:Y:S01]  /*57a0*/  MUFU.EX2 R251, R0 ;  /* 0x0000000000fb7308 */ /* 0x0003e20000000800 */
[----:B------:R-:W-:-:S02]  /*57b0*/  I2FP.F32.S32 R9, R9 ;  /* 0x0000000900097245 */ /* 0x000fc40000201400 */
[----:B------:R-:W-:Y:S02]  /*57c0*/  FSEL R15, R8, -INF , !P5 ;  /* 0xff800000080f7808 */ /* 0x000fe40006800000 */
[----:B------:R-:W-:Y:S01]  /*57d0*/  FMNMX3.FTZ R6, R6, R53, R52, !PT ;  /* 0x0000003506067276 */ /* 0x000fe20007810034 */
[----:B------:R-:W-:Y:S01]  /*57e0*/  FFMA.FTZ R7, R9, -UR12, R67 ;  /* 0x8000000c09077c23 */ /* 0x000fe20008010043 */
[----:B------:R-:W-:Y:S02]  /*57f0*/  ISETP.GT.AND P5, PT, R231, R4, PT ;  /* 0x00000004e700720c */ /* 0x000fe40003fa4270 */
[----:B------:R-:W-:Y:S02]  /*5800*/  FMNMX.FTZ R6, R15, R6, !PT ;  /* 0x000000060f067209 */ /* 0x000fe40007810000 */
[----:B--2---:R-:W-:Y:S02]  /*5810*/  FMNMX.FTZ R136, R5, R136, !PT ;  /* 0x0000008805887209 */ /* 0x004fe40007810000 */
[----:B------:R-:W-:-:S02]  /*5820*/  ISETP.NE.AND P6, PT, R29, RZ, PT ;  /* 0x000000ff1d00720c */ /* 0x000fc40003fc5270 */
[----:B------:R-:W-:Y:S01]  /*5830*/  FSEL R5, R7, -INF , !P5 ;  /* 0xff80000007057808 */ /* 0x000fe20006800000 */
[--C-:B-1----:R-:W-:Y:S01]  /*5840*/  FFMA.FTZ R0, R28, UR8, -R2.reuse ;  /* 0x000000081c007c23 */ /* 0x102fe20008010802 */
[----:B------:R-:W1:Y:S01]  /*5850*/  SHFL.BFLY PT, R7, R6, 0x2, 0x1f ;  /* 0x0c401f0006077f89 */ /* 0x000e6200000e0000 */
[-C--:B------:R-:W-:Y:S02]  /*5860*/  ISETP.GE.AND P1, PT, R20, R235.reuse, PT ;  /* 0x000000eb1400720c */ /* 0x080fe40003f26270 */
[----:B------:R2:W-:Y:S01]  /*5870*/  MUFU.EX2 R250, R0 ;  /* 0x0000000000fa7308 */ /* 0x0005e20000000800 */
[----:B------:R-:W-:Y:S02]  /*5880*/  FSEL R11, R31, -INF , !P6 ;  /* 0xff8000001f0b7808 */ /* 0x000fe40007000000 */
[----:B------:R-:W-:Y:S02]  /*5890*/  FSEL R63, R16, -INF , !P0 ;  /* 0xff800000103f7808 */ /* 0x000fe40004000000 */
[----:B------:R-:W-:Y:S01]  /*58a0*/  ISETP.GE.AND P6, PT, R4, R235, PT ;  /* 0x000000eb0400720c */ /* 0x000fe20003fc6270 */
[----:B------:R-:W-:Y:S01]  /*58b0*/  FFMA.FTZ R4, R23, UR8, -R2 ;  /* 0x0000000817047c23 */ /* 0x000fe20008010802 */
[----:B------:R-:W-:Y:S01]  /*58c0*/  FSEL R54, R12, -INF , !P3 ;  /* 0xff8000000c367808 */ /* 0x000fe20005800000 */
[----:B------:R-:W-:Y:S01]  /*58d0*/  FMUL.FTZ R12, R136, UR8 ;  /* 0x00000008880c7c20 */ /* 0x000fe20008410000 */
[----:B------:R-:W-:Y:S01]  /*58e0*/  FSEL R60, R10, -INF , !P1 ;  /* 0xff8000000a3c7808 */ /* 0x000fe20004800000 */
[----:B------:R3:W-:Y:S01]  /*58f0*/  MUFU.EX2 R249, R4 ;  /* 0x0000000400f97308 */ /* 0x0007e20000000800 */
[----:B------:R-:W-:-:S02]  /*5900*/  FSEL R92, R5, -INF , !P6 ;  /* 0xff800000055c7808 */ /* 0x000fc40007000000 */
[----:B------:R-:W-:Y:S01]  /*5910*/  FSETP.NEU.FTZ.AND P0, PT, R136, -INF , PT ;  /* 0xff8000008800780b */ /* 0x000fe20003f1d000 */
[----:B--2---:R-:W-:-:S03]  /*5920*/  FFMA.FTZ R0, R24, UR8, -R2 ;  /* 0x0000000818007c23 */ /* 0x004fc60008010802 */
[----:B------:R-:W-:Y:S01]  /*5930*/  FSEL R12, R12, RZ, P0 ;  /* 0x000000ff0c0c7208 */ /* 0x000fe20000000000 */
[----:B------:R2:W-:Y:S04]  /*5940*/  MUFU.EX2 R248, R0 ;  /* 0x0000000000f87308 */ /* 0x0005e80000000800 */
[----:B---3--:R-:W-:-:S04]  /*5950*/  FFMA.FTZ R4, R72, UR8, -R12 ;  /* 0x0000000848047c23 */ /* 0x008fc8000801080c */
[----:B------:R3:W-:Y:S01]  /*5960*/  MUFU.EX2 R247, R4 ;  /* 0x0000000400f77308 */ /* 0x0007e20000000800 */
[----:B--2---:R-:W-:-:S04]  /*5970*/  FMNMX3.FTZ R0, R81, R80, R62, !PT ;  /* 0x0000005051007276 */ /* 0x004fc8000781003e */
[----:B------:R-:W-:-:S04]  /*5980*/  FMNMX3.FTZ R0, R0, R11, R63, !PT ;  /* 0x0000000b00007276 */ /* 0x000fc8000781003f */
[----:B------:R-:W-:Y:S02]  /*5990*/  FMNMX3.FTZ R5, R0, R54, R60, !PT ;  /* 0x0000003600057276 */ /* 0x000fe4000781003c */
[----:B------:R-:W-:Y:S01]  /*59a0*/  LOP3.LUT R0, R98, 0x200, R101, 0xf8, !PT ;  /* 0x0000020062007812 */ /* 0x000fe200078ef865 */
[--C-:B---3--:R-:W-:Y:S01]  /*59b0*/  FFMA.FTZ R4, R30, UR8, -R12.reuse ;  /* 0x000000081e047c23 */ /* 0x108fe2000801080c */
[----:B------:R-:W-:Y:S02]  /*59c0*/  FMNMX.FTZ R5, R92, R5, !PT ;  /* 0x000000055c057209 */ /* 0x000fe40007810000 */
[----:B------:R-:W-:Y:S01]  /*59d0*/  LEA R216, R0, UR5, 0x1 ;  /* 0x0000000500d87c11 */ /* 0x000fe2000f8e08ff */
[----:B------:R2:W3:Y:S01]  /*59e0*/  MUFU.EX2 R245, R4 ;  /* 0x0000000400f57308 */ /* 0x0004e20000000800 */
[----:B-1----:R-:W-:Y:S01]  /*59f0*/  FMNMX.FTZ R0, R6, R7, !PT ;  /* 0x0000000706007209 */ /* 0x002fe20007810000 */
[----:B------:R-:W1:Y:S01]  /*5a00*/  SHFL.BFLY PT, R9, R5, 0x2, 0x1f ;  /* 0x0c401f0005097f89 */ /* 0x000e6200000e0000 */
[----:B------:R-:W-:Y:S01]  /*5a10*/  FFMA.FTZ R6, R26, UR8, -R12 ;  /* 0x000000081a067c23 */ /* 0x000fe2000801080c */
[----:B------:R-:W-:-:S02]  /*5a20*/  IMAD R8, R97, 0x2, R216 ;  /* 0x0000000261087824 */ /* 0x000fc400078e02d8 */
[----:B------:R-:W4:Y:S01]  /*5a30*/  SHFL.BFLY PT, R134, R0, 0x1, 0x1f ;  /* 0x0c201f0000867f89 */ /* 0x000f2200000e0000 */
[C---:B------:R-:W-:Y:S01]  /*5a40*/  VIADD R82, R216.reuse, 0xa040 ;  /* 0x0000a040d8527836 */ /* 0x040fe20000000000 */
[----:B------:R5:W-:Y:S01]  /*5a50*/  MUFU.EX2 R246, R6 ;  /* 0x0000000600f67308 */ /* 0x000be20000000800 */
[----:B------:R-:W-:Y:S01]  /*5a60*/  IMAD R10, R3, 0x2, R8 ;  /* 0x00000002030a7824 */ /* 0x000fe200078e0208 */
[----:B------:R-:W-:Y:S01]  /*5a70*/  LDSM.16.MT88.4 R32, [R216+0xa000] ;  /* 0x00a00000d820783b */ /* 0x000fe20000004200 */
[----:B------:R-:W-:-:S03]  /*5a80*/  VIADD R219, R216, 0xa000 ;  /* 0x0000a000d8db7836 */ /* 0x000fc60000000000 */
[----:B------:R-:W-:Y:S01]  /*5a90*/  LDSM.16.MT88.4 R20, [R10+0xa000] ;  /* 0x00a000000a14783b */ /* 0x000fe20000004200 */
[----:B--2---:R-:W-:-:S03]  /*5aa0*/  IMAD R4, R3, 0x2, R216 ;  /* 0x0000000203047824 */ /* 0x004fc600078e02d8 */
[----:B------:R-:W-:Y:S04]  /*5ab0*/  LDSM.16.MT88.4 R24, [R8+0xa000] ;  /* 0x00a000000818783b */ /* 0x000fe80000004200 */
[----:B------:R-:W-:Y:S01]  /*5ac0*/  LDSM.16.MT88.4 R28, [R4+0xa000] ;  /* 0x00a00000041c783b */ /* 0x000fe20000004200 */
[----:B-----5:R-:W-:Y:S01]  /*5ad0*/  FFMA.FTZ R6, R17, UR8, -R12 ;  /* 0x0000000811067c23 */ /* 0x020fe2000801080c */
[----:B-1----:R-:W-:Y:S02]  /*5ae0*/  FMNMX.FTZ R9, R5, R9, !PT ;  /* 0x0000000905097209 */ /* 0x002fe40007810000 */
[----:B------:R-:W-:Y:S01]  /*5af0*/  LDSM.16.MT88.4 R16, [R216+0xb000] ;  /* 0x00b00000d810783b */ /* 0x000fe20000004200 */
[----:B---3--:R-:W-:Y:S01]  /*5b00*/  F2FP.BF16.F32.PACK_AB R5, R245, R247 ;  /* 0x000000f7f505723e */ /* 0x008fe200000010ff */
[----:B------:R1:W2:Y:S01]  /*5b10*/  MUFU.EX2 R140, R6 ;  /* 0x00000006008c7308 */ /* 0x0002a20000000800 */
[----:B----4-:R-:W-:Y:S01]  /*5b20*/  FMNMX.FTZ R134, R0, R134, !PT ;  /* 0x0000008600867209 */ /* 0x010fe20007810000 */
[----:B------:R-:W3:Y:S03]  /*5b30*/  SHFL.BFLY PT, R14, R9, 0x1, 0x1f ;  /* 0x0c201f00090e7f89 */ /* 0x000ee600000e0000 */
[C---:B------:R-:W-:Y:S01]  /*5b40*/  FSETP.NEU.FTZ.AND P0, PT, R134.reuse, -INF , PT ;  /* 0xff8000008600780b */ /* 0x040fe20003f1d000 */
[----:B------:R-:W-:Y:S01]  /*5b50*/  FMUL.FTZ R13, R134, UR8 ;  /* 0x00000008860d7c20 */ /* 0x000fe20008410000 */
[----:B------:R4:W5:Y:S04]  /*5b60*/  LDSM.16.MT88.4 R36, [R4+0xb000] ;  /* 0x00b000000424783b */ /* 0x0009680000004200 */
[----:B------:R-:W-:Y:S01]  /*5b70*/  FSEL R13, R13, RZ, P0 ;  /* 0x000000ff0d0d7208 */ /* 0x000fe20000000000 */
[----:B------:R4:W5:Y:S04]  /*5b80*/  LDSM.16.MT88.4 R44, [R8+0xb000] ;  /* 0x00b00000082c783b */ /* 0x0009680000004200 */
[----:B------:R-:W-:Y:S01]  /*5b90*/  FFMA.FTZ R0, R77, UR8, -R13 ;  /* 0x000000084d007c23 */ /* 0x000fe2000801080d */
[----:B------:R5:W5:Y:S01]  /*5ba0*/  LDSM.16.MT88.4 R40, [R10+0xb000] ;  /* 0x00b000000a28783b */ /* 0x000b620000004200 */
[----:B-1----:R-:W-:-:S02]  /*5bb0*/  F2FP.BF16.F32.PACK_AB R6, R249, R248 ;  /* 0x000000f8f906723e */ /* 0x002fc400000010ff */
[----:B------:R1:W-:Y:S01]  /*5bc0*/  MUFU.EX2 R222, R0 ;  /* 0x0000000000de7308 */ /* 0x0003e20000000800 */
[----:B--2---:R-:W-:Y:S01]  /*5bd0*/  F2FP.BF16.F32.PACK_AB R7, R140, R246 ;  /* 0x000000f68c07723e */ /* 0x004fe200000010ff */
[----:B------:R-:W2:Y:S01]  /*5be0*/  LDSM.16.MT88.4 R156, [R216+0xa800] ;  /* 0x00a80000d89c783b */ /* 0x000ea20000004200 */
[----:B---3--:R-:W-:-:S04]  /*5bf0*/  FMNMX.FTZ R133, R9, R14, !PT ;  /* 0x0000000e09857209 */ /* 0x008fc80007810000 */
[----:B------:R-:W-:Y:S02]  /*5c00*/  FSETP.NEU.FTZ.AND P0, PT, R133, -INF , PT ;  /* 0xff8000008500780b */ /* 0x000fe40003f1d000 */
[----:B----4-:R-:W-:Y:S01]  /*5c10*/  F2FP.BF16.F32.PACK_AB R4, R250, R251 ;  /* 0x000000fbfa04723e */ /* 0x010fe200000010ff */
[--C-:B------:R-:W-:Y:S01]  /*5c20*/  FFMA.FTZ R8, R73, UR8, -R13.reuse ;  /* 0x0000000849087c23 */ /* 0x100fe2000801080d */
[----:B-1----:R-:W-:-:S03]  /*5c30*/  FFMA.FTZ R0, R76, UR8, -R13 ;  /* 0x000000084c007c23 */ /* 0x002fc6000801080d */
[----:B------:R-:W-:Y:S02]  /*5c40*/  MUFU.EX2 R225, R8 ;  /* 0x0000000800e17308 */ /* 0x000fe40000000800 */
[C---:B------:R-:W-:Y:S06]  /*5c50*/  HMMA.16816.F32.BF16 R100, R4.reuse, R22, RZ ;  /* 0x000000160464723c */ /* 0x040fec00000418ff */
[----:B------:R1:W3:Y:S02]  /*5c60*/  MUFU.EX2 R221, R0 ;  /* 0x0000000000dd7308 */ /* 0x0002e40000000800 */
[C---:B------:R-:W-:Y:S08]  /*5c70*/  HMMA.16816.F32.BF16 R72, R4.reuse, R20, RZ ;  /* 0x000000140448723c */ /* 0x040ff000000418ff */
[----:B------:R-:W-:Y:S01]  /*5c80*/  HMMA.16816.F32.BF16 R108, R4, R18, RZ ;  /* 0x00000012046c723c */ /* 0x000fe200000418ff */
[----:B-1----:R-:W-:Y:S01]  /*5c90*/  FMUL.FTZ R0, R133, UR8 ;  /* 0x0000000885007c20 */ /* 0x002fe20008410000 */
[----:B---3--:R-:W-:-:S06]  /*5ca0*/  F2FP.BF16.F32.PACK_AB R8, R221, R222 ;  /* 0x000000dedd08723e */ /* 0x008fcc00000010ff */
[----:B------:R-:W-:Y:S01]  /*5cb0*/  HMMA.16816.F32.BF16 R148, R4, R32, RZ ;  /* 0x000000200494723c */ /* 0x000fe200000418ff */
[----:B------:R-:W-:Y:S01]  /*5cc0*/  FSEL R14, R0, RZ, P0 ;  /* 0x000000ff000e7208 */ /* 0x000fe20000000000 */
[----:B------:R-:W-:-:S04]  /*5cd0*/  FFMA.FTZ R0, R61, UR8, -R13 ;  /* 0x000000083d007c23 */ /* 0x000fc8000801080d */
[----:B------:R1:W5:Y:S02]  /*5ce0*/  MUFU.EX2 R244, R0 ;  /* 0x0000000000f47308 */ /* 0x0003640000000800 */
[C---:B------:R-:W-:Y:S08]  /*5cf0*/  HMMA.16816.F32.BF16 R164, R4.reuse, R28, RZ ;  /* 0x0000001c04a4723c */ /* 0x040ff000000418ff */
[----:B------:R-:W-:Y:S01]  /*5d00*/  HMMA.16816.F32.BF16 R68, R4, R24, RZ ;  /* 0x000000180444723c */ /* 0x000fe200000418ff */
[----:B-1----:R-:W-:Y:S01]  /*5d10*/  FFMA.FTZ R0, R81, UR8, -R14 ;  /* 0x0000000851007c23 */ /* 0x002fe2000801080e */
[----:B-----5:R-:W-:-:S06]  /*5d20*/  F2FP.BF16.F32.PACK_AB R10, R244, R225 ;  /* 0x000000e1f40a723e */ /* 0x020fcc00000010ff */
[C---:B------:R-:W-:Y:S01]  /*5d30*/  HMMA.16816.F32.BF16 R76, R4.reuse, R16, RZ ;  /* 0x00000010044c723c */ /* 0x040fe200000418ff */
[----:B------:R1:W-:Y:S07]  /*5d40*/  MUFU.EX2 R220, R0 ;  /* 0x0000000000dc7308 */ /* 0x0003ee0000000800 */
[C---:B------:R-:W-:Y:S08]  /*5d50*/  HMMA.16816.F32.BF16 R88, R4.reuse, R36, RZ ;  /* 0x000000240458723c */ /* 0x040ff000000418ff */
[----:B------:R-:W-:Y:S01]  /*5d60*/  HMMA.16816.F32.BF16 R104, R4, R44, RZ ;  /* 0x0000002c0468723c */ /* 0x000fe200000418ff */
[----:B-1----:R-:W-:-:S04]  /*5d70*/  FFMA.FTZ R0, R80, UR8, -R14 ;  /* 0x0000000850007c23 */ /* 0x002fc8000801080e */
[----:B------:R1:W3:Y:S03]  /*5d80*/  MUFU.EX2 R142, R0 ;  /* 0x00000000008e7308 */ /* 0x0002e60000000800 */
[C---:B------:R-:W-:Y:S08]  /*5d90*/  HMMA.16816.F32.BF16 R120, R4.reuse, R40, RZ ;  /* 0x000000280478723c */ /* 0x040ff000000418ff */
[----:B------:R-:W-:Y:S01]  /*5da0*/  HMMA.16816.F32.BF16 R152, R4, R34, RZ ;  /* 0x000000220498723c */ /* 0x000fe200000418ff */
[----:B-1----:R-:W-:Y:S01]  /*5db0*/  FFMA.FTZ R0, R62, UR8, -R14 ;  /* 0x000000083e007c23 */ /* 0x002fe2000801080e */
[----:B---3--:R-:W-:-:S06]  /*5dc0*/  F2FP.BF16.F32.PACK_AB R9, R142, R220 ;  /* 0x000000dc8e09723e */ /* 0x008fcc00000010ff */
        /* <DEDUP_REMOVED lines=8> */
[----:B------:R-:W-:Y:S01]  /*5e50*/  FFMA.FTZ R4, R48, UR8, -R12 ;  /* 0x0000000830047c23 */ /* 0x000fe2000801080c */
[----:B-1----:R-:W-:Y:S01]  /*5e60*/  FFMA.FTZ R0, R59, UR8, -R2 ;  /* 0x000000083b007c23 */ /* 0x002fe20008010802 */
[----:B---3--:R-:W-:-:S03]  /*5e70*/  F2FP.BF16.F32.PACK_AB R11, R139, R143 ;  /* 0x0000008f8b0b723e */ /* 0x008fc600000010ff */
[----:B------:R1:W-:Y:S04]  /*5e80*/  MUFU.EX2 R141, R0 ;  /* 0x00000000008d7308 */ /* 0x0003e80000000800 */
[C---:B------:R-:W-:Y:S08]  /*5e90*/  HMMA.16816.F32.BF16 R204, R8.reuse, R22, RZ ;  /* 0x0000001608cc723c */ /* 0x040ff000000418ff */
[----:B------:R-:W-:Y:S01]  /*5ea0*/  HMMA.16816.F32.BF16 R176, R8, R20, RZ ;  /* 0x0000001408b0723c */ /* 0x000fe200000418ff */
[----:B-1----:R-:W-:-:S07]  /*5eb0*/  FFMA.FTZ R0, R58, UR8, -R2 ;  /* 0x000000083a007c23 */ /* 0x002fce0008010802 */
[C---:B------:R-:W-:Y:S01]  /*5ec0*/  HMMA.16816.F32.BF16 R240, R8.reuse, R18, RZ ;  /* 0x0000001208f0723c */ /* 0x040fe200000418ff */
[----:B------:R1:W3:Y:S07]  /*5ed0*/  MUFU.EX2 R22, R0 ;  /* 0x0000000000167308 */ /* 0x0002ee0000000800 */
[C---:B------:R-:W-:Y:S01]  /*5ee0*/  HMMA.16816.F32.BF16 R188, R8.reuse, R32, RZ ;  /* 0x0000002008bc723c */ /* 0x040fe200000418ff */
[----:B------:R4:W-:Y:S07]  /*5ef0*/  MUFU.EX2 R18, R4 ;  /* 0x0000000400127308 */ /* 0x0009ee0000000800 */
[----:B------:R-:W-:Y:S01]  /*5f00*/  HMMA.16816.F32.BF16 R236, R8, R34, RZ ;  /* 0x0000002208ec723c */ /* 0x000fe200000418ff */
[--C-:B-1----:R-:W-:Y:S01]  /*5f10*/  FFMA.FTZ R0, R57, UR8, -R2.reuse ;  /* 0x0000000839007c23 */ /* 0x102fe20008010802 */
[----:B------:R-:W-:Y:S01]  /*5f20*/  FFMA.FTZ R2, R50, UR8, -R2 ;  /* 0x0000000832027c23 */ /* 0x000fe20008010802 */
[----:B---3--:R-:W-:-:S02]  /*5f30*/  F2FP.BF16.F32.PACK_AB R124, R22, R141 ;  /* 0x0000008d167c723e */ /* 0x008fc400000010ff */
[----:B------:R1:W-:Y:S03]  /*5f40*/  MUFU.EX2 R21, R0 ;  /* 0x0000000000157308 */ /* 0x0003e60000000800 */
[----:B------:R-:W-:Y:S01]  /*5f50*/  HMMA.16816.F32.BF16 R184, R8, R28, RZ ;  /* 0x0000001c08b8723c */ /* 0x000fe200000418ff */
[----:B----4-:R-:W-:-:S04]  /*5f60*/  FFMA.FTZ R4, R51, UR8, -R12 ;  /* 0x0000000833047c23 */ /* 0x010fc8000801080c */
[----:B------:R3:W4:Y:S03]  /*5f70*/  MUFU.EX2 R20, R2 ;  /* 0x0000000200147308 */ /* 0x0007260000000800 */
[----:B------:R-:W-:Y:S01]  /*5f80*/  HMMA.16816.F32.BF16 R212, R8, R30, RZ ;  /* 0x0000001e08d4723c */ /* 0x000fe200000418ff */
[----:B-1----:R-:W-:-:S07]  /*5f90*/  FFMA.FTZ R0, R49, UR8, -R12 ;  /* 0x0000000831007c23 */ /* 0x002fce000801080c */
[----:B------:R-:W-:Y:S01]  /*5fa0*/  HMMA.16816.F32.BF16 R180, R8, R24, RZ ;  /* 0x0000001808b4723c */ /* 0x000fe200000418ff */
[----:B------:R1:W5:Y:S01]  /*5fb0*/  MUFU.EX2 R19, R0 ;  /* 0x0000000000137308 */ /* 0x0003620000000800 */
[----:B---3--:R-:W-:-:S06]  /*5fc0*/  VIADD R2, R216, 0xa020 ;  /* 0x0000a020d8027836 */ /* 0x008fcc0000000000 */
[----:B------:R-:W-:Y:S01]  /*5fd0*/  HMMA.16816.F32.BF16 R208, R8, R26, RZ ;  /* 0x0000001a08d0723c */ /* 0x000fe200000418ff */
[----:B------:R-:W-:Y:S01]  /*5fe0*/  @P2 VIADD R2, R219, 0xffffffe0 ;  /* 0xffffffe0db022836 */ /* 0x000fe20000000000 */
[----:B----4-:R-:W-:-:S04]  /*5ff0*/  F2FP.BF16.F32.PACK_AB R126, R20, R21 ;  /* 0x00000015147e723e */ /* 0x010fc800000010ff */
[----:B------:R-:W-:Y:S02]  /*6000*/  LDSM.16.MT88.4 R96, [R2+0x1800] ;  /* 0x001800000260783b */ /* 0x000fe40000004200 */
[C---:B------:R-:W-:Y:S01]  /*6010*/  HMMA.16816.F32.BF16 R32, R8.reuse, R16, RZ ;  /* 0x000000100820723c */ /* 0x040fe200000418ff */
[----:B------:R3:W-:Y:S01]  /*6020*/  MUFU.EX2 R17, R4 ;  /* 0x0000000400117308 */ /* 0x0007e20000000800 */
[----:B------:R-:W-:Y:S01]  /*6030*/  LDSM.16.MT88.4 R172, [R2+0x800] ;  /* 0x0008000002ac783b */ /* 0x000fe20000004200 */
[----:B-1----:R-:W-:Y:S01]  /*6040*/  IMAD.MOV.U32 R0, RZ, RZ, R82 ;  /* 0x000000ffff007224 */ /* 0x002fe200078e0052 */
[----:B-----5:R-:W-:Y:S01]  /*6050*/  F2FP.BF16.F32.PACK_AB R125, R18, R19 ;  /* 0x00000013127d723e */ /* 0x020fe200000010ff */
[----:B------:R-:W-:Y:S01]  /*6060*/  @P4 VIADD R0, R219, 0xffffffc0 ;  /* 0xffffffc0db004836 */ /* 0x000fe20000000000 */
[----:B------:R-:W-:Y:S02]  /*6070*/  LDSM.16.MT88.4 R80, [R216+0xb800] ;  /* 0x00b80000d850783b */ /* 0x000fe40000004200 */
[----:B------:R-:W-:Y:S01]  /*6080*/  HMMA.16816.F32.BF16 R28, R8, R36, RZ ;  /* 0x00000024081c723c */ /* 0x000fe200000418ff */
[----:B------:R-:W-:Y:S01]  /*6090*/  IMAD R223, R3, 0x2, R0 ;  /* 0x0000000203df7824 */ /* 0x000fe200078e0200 */
[----:B------:R-:W-:Y:S01]  /*60a0*/  LDSM.16.MT88.4 R48, [R0+0x800] ;  /* 0x000800000030783b */ /* 0x000fe20000004200 */
[----:B------:R-:W-:-:S03]  /*60b0*/  FFMA.FTZ R3, R56, UR8, -R12 ;  /* 0x0000000838037c23 */ /* 0x000fc6000801080c */
[----:B------:R1:W-:Y:S02]  /*60c0*/  LDSM.16.MT88.4 R112, [R0+0x1800] ;  /* 0x001800000070783b */ /* 0x0003e40000004200 */
[C---:B------:R-:W-:Y:S01]  /*60d0*/  HMMA.16816.F32.BF16 R200, R8.reuse, R38, RZ ;  /* 0x0000002608c8723c */ /* 0x040fe200000418ff */
[----:B------:R-:W4:Y:S01]  /*60e0*/  MUFU.EX2 R16, R3 ;  /* 0x0000000300107308 */ /* 0x000f220000000800 */
[----:B---3--:R-:W3:Y:S04]  /*60f0*/  LDSM.16.MT88.4 R4, [R223+0x1800] ;  /* 0x00180000df04783b */ /* 0x008ee80000004200 */
[----:B------:R-:W5:Y:S02]  /*6100*/  LDSM.16.MT88.4 R64, [R223+0x800] ;  /* 0x00080000df40783b */ /* 0x000f640000004200 */
[C---:B------:R-:W-:Y:S08]  /*6110*/  HMMA.16816.F32.BF16 R24, R8.reuse, R44, RZ ;  /* 0x0000002c0818723c */ /* 0x040ff000000418ff */
[----:B------:R-:W-:Y:S01]  /*6120*/  HMMA.16816.F32.BF16 R192, R8, R46, RZ ;  /* 0x0000002e08c0723c */ /* 0x000fe200000418ff */
[----:B----4-:R-:W-:Y:S01]  /*6130*/  F2FP.BF16.F32.PACK_AB R127, R16, R17 ;  /* 0x00000011107f723e */ /* 0x010fe200000010ff */
[----:B-1----:R-:W-:-:S06]  /*6140*/  FFMA.FTZ R0, R55, UR8, -R13 ;  /* 0x0000000837007c23 */ /* 0x002fcc000801080d */
[C---:B------:R-:W-:Y:S01]  /*6150*/  HMMA.16816.F32.BF16 R116, R8.reuse, R40, RZ ;  /* 0x000000280874723c */ /* 0x040fe200000418ff */
[----:B------:R1:W-:Y:S07]  /*6160*/  MUFU.EX2 R12, R0 ;  /* 0x00000000000c7308 */ /* 0x0003ee0000000800 */
[----:B------:R-:W-:Y:S08]  /*6170*/  HMMA.16816.F32.BF16 R196, R8, R42, RZ ;  /* 0x0000002a08c4723c */ /* 0x000ff000000418ff */
[----:B--2---:R-:W-:Y:S01]  /*6180*/  HMMA.16816.F32.BF16 R148, R124, R156, R148 ;  /* 0x0000009c7c94723c */ /* 0x004fe20000041894 */
[----:B-1----:R-:W-:-:S04]  /*6190*/  FFMA.FTZ R0, R53, UR8, -R13 ;  /* 0x0000000835007c23 */ /* 0x002fc8000801080d */
[----:B------:R1:W2:Y:S03]  /*61a0*/  MUFU.EX2 R11, R0 ;  /* 0x00000000000b7308 */ /* 0x0002a60000000800 */
[C---:B---3--:R-:W-:Y:S08]  /*61b0*/  HMMA.16816.F32.BF16 R120, R124.reuse, R4, R120 ;  /* 0x000000047c78723c */ /* 0x048ff00000041878 */
[----:B-----5:R-:W-:Y:S01]  /*61c0*/  HMMA.16816.F32.BF16 R56, R124, R64, R72 ;  /* 0x000000407c38723c */ /* 0x020fe20000041848 */
[----:B-1----:R-:W-:-:S07]  /*61d0*/  FFMA.FTZ R0, R52, UR8, -R13 ;  /* 0x0000000834007c23 */ /* 0x002fce000801080d */
[C---:B------:R-:W-:Y:S01]  /*61e0*/  HMMA.16816.F32.BF16 R72, R124.reuse, R80, R76 ;  /* 0x000000507c48723c */ /* 0x040fe2000004184c */
[----:B------:R1:W-:Y:S07]  /*61f0*/  MUFU.EX2 R10, R0 ;  /* 0x00000000000a7308 */ /* 0x0003ee0000000800 */
[C---:B------:R-:W-:Y:S08]  /*6200*/  HMMA.16816.F32.BF16 R76, R124.reuse, R82, R108 ;  /* 0x000000527c4c723c */ /* 0x040ff0000004186c */
[----:B------:R-:W-:Y:S01]  /*6210*/  HMMA.16816.F32.BF16 R164, R124, R172, R164 ;  /* 0x000000ac7ca4723c */ /* 0x000fe200000418a4 */
[----:B-1----:R-:W-:Y:S01]  /*6220*/  FFMA.FTZ R0, R15, UR8, -R13 ;  /* 0x000000080f007c23 */ /* 0x002fe2000801080d */
[----:B------:R-:W-:-:S03]  /*6230*/  FADD.FTZ R13, R251, R250 ;  /* 0x000000fafb0d7221 */ /* 0x000fc60000010000 */
[----:B------:R1:W-:Y:S03]  /*6240*/  MUFU.EX2 R9, R0 ;  /* 0x0000000000097308 */ /* 0x0003e60000000800 */
[----:B------:R-:W-:Y:S01]  /*6250*/  HMMA.16816.F32.BF16 R40, R124, R48, R68 ;  /* 0x000000307c28723c */ /* 0x000fe20000041844 */
[----:B------:R-:W-:-:S07]  /*6260*/  FADD.FTZ R13, R248, R13 ;  /* 0x0000000df80d7221 */ /* 0x000fce0000010000 */
        /* <DEDUP_REMOVED lines=13> */
[----:B-1----:R-:W-:Y:S01]  /*6340*/  FFMA.FTZ R0, R92, UR8, -R14 ;  /* 0x000000085c007c23 */ /* 0x002fe2000801080e */
[----:B------:R-:W-:-:S04]  /*6350*/  FADD.FTZ R14, R247, R245 ;  /* 0x000000f5f70e7221 */ /* 0x000fc80000010000 */
[C---:B------:R-:W-:Y:S01]  /*6360*/  HMMA.16816.F32.BF16 R92, R124.reuse, R98, R128 ;  /* 0x000000627c5c723c */ /* 0x040fe20000041880 */
[----:B--2---:R-:W-:Y:S02]  /*6370*/  F2FP.BF16.F32.PACK_AB R128, R11, R12 ;  /* 0x0000000c0b80723e */ /* 0x004fe400000010ff */
[----:B---3--:R-:W-:Y:S01]  /*6380*/  F2FP.BF16.F32.PACK_AB R129, R3, R8 ;  /* 0x000000080381723e */ /* 0x008fe200000010ff */
[----:B------:R-:W1:Y:S01]  /*6390*/  MUFU.EX2 R0, R0 ;  /* 0x0000000000007308 */ /* 0x000e620000000800 */
[----:B------:R-:W-:Y:S01]  /*63a0*/  F2FP.BF16.F32.PACK_AB R130, R9, R10 ;  /* 0x0000000a0982723e */ /* 0x000fe200000010ff */
[----:B------:R-:W-:Y:S02]  /*63b0*/  FADD.FTZ R14, R246, R14 ;  /* 0x0000000ef60e7221 */ /* 0x000fe40000010000 */
[----:B------:R-:W-:Y:S01]  /*63c0*/  HMMA.16816.F32.BF16 R124, R124, R6, R144 ;  /* 0x000000067c7c723c */ /* 0x000fe20000041890 */
[----:B-1----:R-:W-:-:S07]  /*63d0*/  F2FP.BF16.F32.PACK_AB R131, R0, R2 ;  /* 0x000000020083723e */ /* 0x002fce00000010ff */
        /* <DEDUP_REMOVED lines=45> */
[----:B------:R-:W2:Y:S01]  /*66b0*/  LDL R246, [R1+0xc] ;  /* 0x00000c0001f67983 */ /* 0x000ea20000100800 */
[----:B------:R-:W3:Y:S01]  /*66c0*/  LDCU UR9, c[0x0][0x440] ;  /* 0x00008800ff0977ac */ /* 0x000ee20008000800 */
[----:B------:R-:W-:-:S04]  /*66d0*/  DEPBAR.LE SB0, 0x0 ;  /* 0x000080000000791a */ /* 0x000fc80000000000 */
[----:B------:R-:W4:Y:S04]  /*66e0*/  LDL R247, [R1+0x8] ;  /* 0x0000080001f77983 */ /* 0x000f280000100800 */
[----:B------:R-:W5:Y:S04]  /*66f0*/  LDL R23, [R1+0x20] ;  /* 0x0000200001177983 */ /* 0x000f680000100800 */
[----:B------:R-:W5:Y:S04]  /*6700*/  LDL R15, [R1] ;  /* 0x00000000010f7983 */ /* 0x000f680000100800 */
[----:B------:R-:W5:Y:S01]  /*6710*/  LDL R191, [R1+0x4] ;  /* 0x0000040001bf7983 */ /* 0x000f620000100800 */
[----:B------:R-:W1:Y:S01]  /*6720*/  S2R R190, SR_TID.X ;  /* 0x0000000000be7919 */ /* 0x000e620000002100 */
[----:B------:R-:W-:-:S04]  /*6730*/  UIADD3 UR4, UPT, UPT, UR25, -0x2, URZ ;  /* 0xfffffffe19047890 */ /* 0x000fc8000fffe0ff */
[----:B------:R-:W-:-:S04]  /*6740*/  UIMAD.WIDE.U32 UR28, UR4, UR6, URZ ;  /* 0x00000006041c72a5 */ /* 0x000fc8000f8e00ff */
[----:B------:R-:W-:Y:S02]  /*6750*/  USHF.L.U32 UR26, UR28, 0x5, URZ ;  /* 0x000000051c1a7899 */ /* 0x000fe400080006ff */
[----:B------:R-:W-:Y:S02]  /*6760*/  UIMAD UR18, UR4, UR7, UR29 ;  /* 0x00000007041272a4 */ /* 0x000fe4000f8e021d */
[----:B------:R-:W-:Y:S02]  /*6770*/  ULEA UR26, UP0, UR6, UR26, 0x4 ;  /* 0x0000001a061a7291 */ /* 0x000fe4000f8020ff */
[----:B------:R-:W-:Y:S01]  /*6780*/  USHF.L.U64.HI UR13, UR28, 0x5, UR18 ;  /* 0x000000051c0d7899 */ /* 0x000fe20008010212 */
[----:B------:R-:W-:-:S03]  /*6790*/  IMAD.U32 R4, RZ, RZ, UR28 ;  /* 0x0000001cff047e24 */ /* 0x000fc6000f8e00ff */
[----:B------:R-:W-:Y:S01]  /*67a0*/  ULEA.HI.X UR13, UR6, UR13, UR7, 0x4, UP0 ;  /* 0x0000000d060d7291 */ /* 0x000fe200080f2407 */
[----:B-1----:R-:W-:-:S05]  /*67b0*/  IMAD.SHL.U32 R190, R190, 0x8, RZ ;  /* 0x00000008bebe7824 */ /* 0x002fca00078e00ff */
[----:B------:R-:W-:-:S04]  /*67c0*/  LOP3.LUT R190, R190, 0x38, RZ, 0xc0, !PT ;  /* 0x00000038bebe7812 */ /* 0x000fc800078ec0ff */
[C---:B---3--:R-:W-:Y:S02]  /*67d0*/  ISETP.GE.AND P1, PT, R190.reuse, UR9, PT ;  /* 0x00000009be007c0c */ /* 0x048fe4000bf26270 */
[----:B------:R-:W-:Y:S01]  /*67e0*/  LOP3.LUT R190, R190, 0x40, RZ, 0xfc, !PT ;  /* 0x00000040bebe7812 */ /* 0x000fe200078efcff */
[----:B------:R-:W-:Y:S02]  /*67f0*/  IMAD.U32 R3, RZ, RZ, UR28 ;  /* 0x0000001cff037e24 */ /* 0x000fe4000f8e00ff */
[----:B------:R-:W-:Y:S01]  /*6800*/  IMAD.U32 R2, RZ, RZ, UR26 ;  /* 0x0000001aff027e24 */ /* 0x000fe2000f8e00ff */
[----:B------:R-:W-:Y:S01]  /*6810*/  ISETP.GE.AND P0, PT, R190, UR9, PT ;  /* 0x00000009be007c0c */ /* 0x000fe2000bf06270 */
[----:B------:R-:W-:Y:S02]  /*6820*/  IMAD.U32 R0, RZ, RZ, UR18 ;  /* 0x00000012ff007e24 */ /* 0x000fe4000f8e00ff */
[----:B------:R-:W-:Y:S02]  /*6830*/  IMAD.U32 R7, RZ, RZ, UR26 ;  /* 0x0000001aff077e24 */ /* 0x000fe4000f8e00ff */
[----:B------:R-:W-:Y:S01]  /*6840*/  IMAD.U32 R6, RZ, RZ, UR13 ;  /* 0x0000000dff067e24 */ /* 0x000fe2000f8e00ff */
[----:B------:R-:W-:Y:S01]  /*6850*/  SEL R252, R252, 0xffffffe0, !P2 ;  /* 0xffffffe0fcfc7807 */ /* 0x000fe20005000000 */
[----:B------:R-:W-:Y:S01]  /*6860*/  BAR.SYNC.DEFER_BLOCKING 0x0 ;  /* 0x0000000000007b1d */ /* 0x000fe20000010000 */
[----:B--2---:R-:W-:-:S02]  /*6870*/  LEA R4, P5, R4, R246, 0x6 ;  /* 0x000000f604047211 */ /* 0x004fc400078a30ff */
[----:B------:R-:W-:Y:S02]  /*6880*/  LEA R2, P3, R2, R246, 0x1 ;  /* 0x000000f602027211 */ /* 0x000fe400078608ff */
[-C--:B----4-:R-:W-:Y:S02]  /*6890*/  LEA.HI.X R5, R3, R247.reuse, R0, 0x6, P5 ;  /* 0x000000f703057211 */ /* 0x090fe400028f3400 */
[----:B------:R-:W-:-:S03]  /*68a0*/  LEA.HI.X R3, R7, R247, R6, 0x1, P3 ;  /* 0x000000f707037211 */ /* 0x000fc600018f0c06 */
        /* <DEDUP_REMOVED lines=9> */
[----:B------:R-:W-:Y:S01]  /*6940*/  @P0 STS.128 [R226+0xb000], RZ ;  /* 0x00b000ffe2000388 */ /* 0x000fe20000000c00 */
[----:B-----5:R-:W-:-:S03]  /*6950*/  IMAD.MOV.U32 R236, RZ, RZ, R23 ;  /* 0x000000ffffec7224 */ /* 0x020fc600078e0017 */
        /* <DEDUP_REMOVED lines=10> */
[----:B------:R-:W-:Y:S04]  /*6a00*/  LDSM.16.M88.4 R8, [R217] ;  /* 0x00000000d908783b */ /* 0x000fe80000000200 */
[----:B------:R-:W3:Y:S04]  /*6a10*/  LDSM.16.M88.4 R20, [R218+UR5+0x8000] ;  /* 0x00800005da14783b */ /* 0x000ee80008000200 */
[----:B-1----:R-:W1:Y:S04]  /*6a20*/  LDSM.16.M88.4 R4, [R217+0x2000] ;  /* 0x00200000d904783b */ /* 0x002e680000000200 */
[----:B------:R-:W4:Y:S01]  /*6a30*/  LDSM.16.M88.4 R24, [R218+UR5+0x8800] ;  /* 0x00880005da18783b */ /* 0x000f220008000200 */
[----:B------:R-:W-:-:S02]  /*6a40*/  IMAD.IADD R0, R224, 0x1, R252 ;  /* 0x00000001e0007824 */ /* 0x000fc400078e02fc */
[----:B------:R-:W-:Y:S01]  /*6a50*/  IMAD.MOV.U32 R237, RZ, RZ, R15 ;  /* 0x000000ffffed7224 */ /* 0x000fe200078e000f */
[----:B------:R-:W0:Y:S01]  /*6a60*/  LDGDEPBAR ;  /* 0x00000000000079af */ /* 0x000e220000000000 */
[----:B--2---:R-:W-:-:S03]  /*6a70*/  IMAD.IADD R2, R217, 0x1, R252 ;  /* 0x00000001d9027824 */ /* 0x004fc600078e02fc */
[----:B------:R-:W-:Y:S04]  /*6a80*/  LDSM.16.M88.4 R28, [R0+0x8000] ;  /* 0x00800000001c783b */ /* 0x000fe80000000200 */
[----:B------:R-:W2:Y:S04]  /*6a90*/  LDSM.16.M88.4 R12, [R2+0x2000] ;  /* 0x00200000020c783b */ /* 0x000ea80000000200 */
[----:B------:R-:W5:Y:S04]  /*6aa0*/  LDSM.16.M88.4 R32, [R0+0x8800] ;  /* 0x008800000020783b */ /* 0x000f680000000200 */
[----:B------:R-:W5:Y:S01]  /*6ab0*/  LDSM.16.M88.4 R16, [R2] ;  /* 0x000000000210783b */ /* 0x000f620000000200 */
[----:B------:R-:W-:-:S05]  /*6ac0*/  IMAD.MOV.U32 R3, RZ, RZ, 0x40 ;  /* 0x00000040ff037424 */ /* 0x000fca00078e00ff */
[----:B------:R-:W-:Y:S01]  /*6ad0*/  SEL R3, R3, 0xffffffc0, !P4 ;  /* 0xffffffc003037807 */ /* 0x000fe20006000000 */
[----:B------:R-:W-:-:S04]  /*6ae0*/  IMAD.MOV.U32 R238, RZ, RZ, R191 ;  /* 0x000000ffffee7224 */ /* 0x000fc800078e00bf */
[--C-:B------:R-:W-:Y:S02]  /*6af0*/  IMAD.IADD R248, R217, 0x1, R3.reuse ;  /* 0x00000001d9f87824 */ /* 0x100fe400078e0203 */
[----:B------:R-:W-:Y:S01]  /*6b00*/  IMAD.IADD R225, R224, 0x1, R3 ;  /* 0x00000001e0e17824 */ /* 0x000fe200078e0203 */
[-C--:B---3--:R-:W-:Y:S04]  /*6b10*/  HMMA.16816.F32.BF16 R200, R8, R20.reuse, RZ ;  /* 0x0000001408c8723c */ /* 0x088fe800000418ff */
[----:B------:R-:W-:Y:S04]  /*6b20*/  LDSM.16.M88.4 R140, [R225+0x8800] ;  /* 0x00880000e18c783b */ /* 0x000fe80000000200 */
[C---:B-1----:R-:W-:Y:S08]  /*6b30*/  HMMA.16816.F32.BF16 R196, R4.reuse, R20, RZ ;  /* 0x0000001404c4723c */ /* 0x042ff000000418ff */
[-C--:B------:R-:W-:Y:S08]  /*6b40*/  HMMA.16816.F32.BF16 R192, R4, R22.reuse, RZ ;  /* 0x0000001604c0723c */ /* 0x080ff000000418ff */
[----:B------:R-:W-:Y:S08]  /*6b50*/  HMMA.16816.F32.BF16 R188, R8, R22, RZ ;  /* 0x0000001608bc723c */ /* 0x000ff000000418ff */
[C---:B----4-:R-:W-:Y:S08]  /*6b60*/  HMMA.16816.F32.BF16 R184, R4.reuse, R24, RZ ;  /* 0x0000001804b8723c */ /* 0x050ff000000418ff */
[----:B------:R-:W-:Y:S01]  /*6b70*/  HMMA.16816.F32.BF16 R180, R4, R26, RZ ;  /* 0x0000001a04b4723c */ /* 0x000fe200000418ff */
[----:B------:R-:W1:Y:S01]  /*6b80*/  LDSM.16.M88.4 R4, [R248+0x2000] ;  /* 0x00200000f804783b */ /* 0x000e620000000200 */
[----:B------:R-:W-:-:S02]  /*6b90*/  IMAD.IADD R250, R252, 0x1, R248 ;  /* 0x00000001fcfa7824 */ /* 0x000fc400078e02f8 */
[----:B------:R-:W-:Y:S01]  /*6ba0*/  IMAD.IADD R249, R252, 0x1, R225 ;  /* 0x00000001fcf97824 */ /* 0x000fe200078e02e1 */
[----:B------:R-:W3:Y:S03]  /*6bb0*/  LDSM.16.M88.4 R176, [R225+0x8000] ;  /* 0x00800000e1b0783b */ /* 0x000ee60000000200 */
[C---:B------:R-:W-:Y:S08]  /*6bc0*/  HMMA.16816.F32.BF16 R20, R8.reuse, R24, RZ ;  /* 0x000000180814723c */ /* 0x040ff000000418ff */
[----:B------:R-:W-:Y:S01]  /*6bd0*/  HMMA.16816.F32.BF16 R24, R8, R26, RZ ;  /* 0x0000001a0818723c */ /* 0x000fe200000418ff */
[----:B------:R-:W4:Y:S07]  /*6be0*/  LDSM.16.M88.4 R8, [R248] ;  /* 0x00000000f808783b */ /* 0x000f2e0000000200 */
[C---:B--2---:R-:W-:Y:S08]  /*6bf0*/  HMMA.16816.F32.BF16 R212, R12.reuse, R28, R196 ;  /* 0x0000001c0cd4723c */ /* 0x044ff000000418c4 */
[C---:B------:R-:W-:Y:S08]  /*6c00*/  HMMA.16816.F32.BF16 R208, R12.reuse, R30, R192 ;  /* 0x0000001e0cd0723c */ /* 0x040ff000000418c0 */
[C---:B-----5:R-:W-:Y:S08]  /*6c10*/  HMMA.16816.F32.BF16 R196, R12.reuse, R32, R184 ;  /* 0x000000200cc4723c */ /* 0x060ff000000418b8 */
[----:B------:R-:W-:Y:S01]  /*6c20*/  HMMA.16816.F32.BF16 R192, R12, R34, R180 ;  /* 0x000000220cc0723c */ /* 0x000fe200000418b4 */
[----:B------:R-:W-:Y:S07]  /*6c30*/  LDSM.16.M88.4 R12, [R250+0x2000] ;  /* 0x00200000fa0c783b */ /* 0x000fee0000000200 */
[C---:B------:R-:W-:Y:S01]  /*6c40*/  HMMA.16816.F32.BF16 R204, R16.reuse, R32, R20 ;  /* 0x0000002010cc723c */ /* 0x040fe20000041814 */
[----:B------:R-:W2:Y:S07]  /*6c50*/  LDSM.16.M88.4 R20, [R249+0x8800] ;  /* 0x00880000f914783b */ /* 0x000eae0000000200 */
[C---:B------:R-:W-:Y:S01]  /*6c60*/  HMMA.16816.F32.BF16 R184, R16.reuse, R34, R24 ;  /* 0x0000002210b8723c */ /* 0x040fe20000041818 */
[----:B------:R-:W5:Y:S07]  /*6c70*/  LDSM.16.M88.4 R24, [R249+0x8000] ;  /* 0x00800000f918783b */ /* 0x000f6e0000000200 */
[C---:B------:R-:W-:Y:S08]  /*6c80*/  HMMA.16816.F32.BF16 R200, R16.reuse, R28, R200 ;  /* 0x0000001c10c8723c */ /* 0x040ff000000418c8 */
[----:B------:R-:W-:Y:S01]  /*6c90*/  HMMA.16816.F32.BF16 R188, R16, R30, R188 ;  /* 0x0000001e10bc723c */ /* 0x000fe200000418bc */
[----:B------:R-:W5:Y:S07]  /*6ca0*/  LDSM.16.M88.4 R16, [R250] ;  /* 0x00000000fa10783b */ /* 0x000f6e0000000200 */
[C---:B-1----:R-:W-:Y:S08]  /*6cb0*/  HMMA.16816.F32.BF16 R28, R4.reuse, R140, R196 ;  /* 0x0000008c041c723c */ /* 0x042ff000000418c4 */
[C---:B---3--:R-:W-:Y:S08]  /*6cc0*/  HMMA.16816.F32.BF16 R32, R4.reuse, R178, R208 ;  /* 0x000000b20420723c */ /* 0x048ff000000418d0 */
[C---:B------:R-:W-:Y:S08]  /*6cd0*/  HMMA.16816.F32.BF16 R180, R4.reuse, R176, R212 ;  /* 0x000000b004b4723c */ /* 0x040ff000000418d4 */
[----:B------:R-:W-:Y:S01]  /*6ce0*/  HMMA.16816.F32.BF16 R192, R4, R142, R192 ;  /* 0x0000008e04c0723c */ /* 0x000fe200000418c0 */
[----:B------:R-:W-:Y:S07]  /*6cf0*/  LDSM.16.M88.4 R4, [R217+0x6000] ;  /* 0x00600000d904783b */ /* 0x000fee0000000200 */
[C---:B----4-:R-:W-:Y:S08]  /*6d00*/  HMMA.16816.F32.BF16 R196, R8.reuse, R140, R204 ;  /* 0x0000008c08c4723c */ /* 0x050ff000000418cc */
[C---:B------:R-:W-:Y:S08]  /*6d10*/  HMMA.16816.F32.BF16 R200, R8.reuse, R176, R200 ;  /* 0x000000b008c8723c */ /* 0x040ff000000418c8 */
[C---:B------:R-:W-:Y:S01]  /*6d20*/  HMMA.16816.F32.BF16 R188, R8.reuse, R178, R188 ;  /* 0x000000b208bc723c */ /* 0x040fe200000418bc */
[----:B------:R-:W-:Y:S07]  /*6d30*/  LDSM.16.M88.4 R176, [R218+UR5+0x9800] ;  /* 0x00980005dab0783b */ /* 0x000fee0008000200 */
[----:B------:R-:W-:Y:S01]  /*6d40*/  HMMA.16816.F32.BF16 R140, R8, R142, R184 ;  /* 0x0000008e088c723c */ /* 0x000fe200000418b8 */
[----:B------:R-:W-:Y:S07]  /*6d50*/  LDSM.16.M88.4 R8, [R217+0x4000] ;  /* 0x00400000d908783b */ /* 0x000fee0000000200 */
[C---:B--2---:R-:W-:Y:S01]  /*6d60*/  HMMA.16816.F32.BF16 R204, R12.reuse, R20, R28 ;  /* 0x000000140ccc723c */ /* 0x044fe2000004181c */
[----:B------:R-:W1:Y:S07]  /*6d70*/  LDSM.16.M88.4 R28, [R218+UR5+0x9000] ;  /* 0x00900005da1c783b */ /* 0x000e6e0008000200 */
[C---:B-----5:R-:W-:Y:S08]  /*6d80*/  HMMA.16816.F32.BF16 R208, R12.reuse, R26, R32 ;  /* 0x0000001a0cd0723c */ /* 0x060ff00000041820 */
[C---:B------:R-:W-:Y:S08]  /*6d90*/  HMMA.16816.F32.BF16 R212, R12.reuse, R24, R180 ;  /* 0x000000180cd4723c */ /* 0x040ff000000418b4 */
[----:B------:R-:W-:Y:S08]  /*6da0*/  HMMA.16816.F32.BF16 R32, R12, R22, R192 ;  /* 0x000000160c20723c */ /* 0x000ff000000418c0 */
[C---:B------:R-:W-:Y:S08]  /*6db0*/  HMMA.16816.F32.BF16 R12, R16.reuse, R24, R200 ;  /* 0x00000018100c723c */ /* 0x040ff000000418c8 */
[C---:B------:R-:W-:Y:S01]  /*6dc0*/  HMMA.16816.F32.BF16 R184, R16.reuse, R26, R188 ;  /* 0x0000001a10b8723c */ /* 0x040fe200000418bc */
[----:B------:R-:W-:Y:S07]  /*6dd0*/  LDSM.16.M88.4 R24, [R0+0x9000] ;  /* 0x009000000018783b */ /* 0x000fee0000000200 */
[C---:B------:R-:W-:Y:S08]  /*6de0*/  HMMA.16816.F32.BF16 R180, R16.reuse, R20, R196 ;  /* 0x0000001410b4723c */ /* 0x040ff000000418c4 */
[----:B------:R-:W-:Y:S01]  /*6df0*/  HMMA.16816.F32.BF16 R192, R16, R22, R140 ;  /* 0x0000001610c0723c */ /* 0x000fe2000004188c */
[----:B------:R-:W2:Y:S04]  /*6e00*/  LDSM.16.M88.4 R16, [R2+0x6000] ;  /* 0x006000000210783b */ /* 0x000ea80000000200 */
[----:B------:R-:W3:Y:S04]  /*6e10*/  LDSM.16.M88.4 R20, [R2+0x4000] ;  /* 0x004000000214783b */ /* 0x000ee80000000200 */
[----:B------:R-:W4:Y:S01]  /*6e20*/  LDSM.16.M88.4 R140, [R0+0x9800] ;  /* 0x00980000008c783b */ /* 0x000f220000000200 */
[C---:B-1----:R-:W-:Y:S08]  /*6e30*/  HMMA.16816.F32.BF16 R212, R4.reuse, R28, R212 ;  /* 0x0000001c04d4723c */ /* 0x042ff000000418d4 */
[C---:B------:R-:W-:Y:S08]  /*6e40*/  HMMA.16816.F32.BF16 R208, R4.reuse, R30, R208 ;  /* 0x0000001e04d0723c */ /* 0x040ff000000418d0 */
[C---:B------:R-:W-:Y:S08]  /*6e50*/  HMMA.16816.F32.BF16 R200, R4.reuse, R176, R204 ;  /* 0x000000b004c8723c */ /* 0x040ff000000418cc */
[----:B------:R-:W-:Y:S01]  /*6e60*/  HMMA.16816.F32.BF16 R196, R4, R178, R32 ;  /* 0x000000b204c4723c */ /* 0x000fe20000041820 */
[----:B------:R-:W-:Y:S04]  /*6e70*/  LDSM.16.M88.4 R32, [R225+0x9000] ;  /* 0x00900000e120783b */ /* 0x000fe80000000200 */
[----:B------:R-:W1:Y:S03]  /*6e80*/  LDSM.16.M88.4 R4, [R248+0x4000] ;  /* 0x00400000f804783b */ /* 0x000e660000000200 */
[C---:B------:R-:W-:Y:S01]  /*6e90*/  HMMA.16816.F32.BF16 R188, R8.reuse, R28, R12 ;  /* 0x0000001c08bc723c */ /* 0x040fe2000004180c */
[----:B------:R-:W5:Y:S07]  /*6ea0*/  LDSM.16.M88.4 R12, [R248+0x6000] ;  /* 0x00600000f80c783b */ /* 0x000f6e0000000200 */
[C---:B------:R-:W-:Y:S01]  /*6eb0*/  HMMA.16816.F32.BF16 R184, R8.reuse, R30, R184 ;  /* 0x0000001e08b8723c */ /* 0x040fe200000418b8 */
[----:B------:R-:W5:Y:S07]  /*6ec0*/  LDSM.16.M88.4 R28, [R225+0x9800] ;  /* 0x00980000e11c783b */ /* 0x000f6e0000000200 */
[C---:B------:R-:W-:Y:S08]  /*6ed0*/  HMMA.16816.F32.BF16 R180, R8.reuse, R176, R180 ;  /* 0x000000b008b4723c */ /* 0x040ff000000418b4 */
[----:B------:R-:W-:Y:S01]  /*6ee0*/  HMMA.16816.F32.BF16 R176, R8, R178, R192 ;  /* 0x000000b208b0723c */ /* 0x000fe200000418c0 */
[----:B------:R-:W-:Y:S07]  /*6ef0*/  LDSM.16.M88.4 R8, [R250+0x4000] ;  /* 0x00400000fa08783b */ /* 0x000fee0000000200 */
[C---:B--2---:R-:W-:Y:S08]  /*6f00*/  HMMA.16816.F32.BF16 R192, R16.reuse, R24, R212 ;  /* 0x0000001810c0723c */ /* 0x044ff000000418d4 */
[----:B------:R-:W-:Y:S08]  /*6f10*/  HMMA.16816.F32.BF16 R204, R16, R26, R208 ;  /* 0x0000001a10cc723c */ /* 0x000ff000000418d0 */
[C---:B---3--:R-:W-:Y:S08]  /*6f20*/  HMMA.16816.F32.BF16 R188, R20.reuse, R24, R188 ;  /* 0x0000001814bc723c */ /* 0x048ff000000418bc */
[----:B------:R-:W-:Y:S01]  /*6f30*/  HMMA.16816.F32.BF16 R184, R20, R26, R184 ;  /* 0x0000001a14b8723c */ /* 0x000fe200000418b8 */
[----:B------:R-:W2:Y:S07]  /*6f40*/  LDSM.16.M88.4 R24, [R249+0x9000] ;  /* 0x00900000f918783b */ /* 0x000eae0000000200 */
[C---:B----4-:R-:W-:Y:S08]  /*6f50*/  HMMA.16816.F32.BF16 R200, R16.reuse, R140, R200 ;  /* 0x0000008c10c8723c */ /* 0x050ff000000418c8 */
[----:B------:R-:W-:Y:S08]  /*6f60*/  HMMA.16816.F32.BF16 R16, R16, R142, R196 ;  /* 0x0000008e1010723c */ /* 0x000ff000000418c4 */
[C---:B------:R-:W-:Y:S08]  /*6f70*/  HMMA.16816.F32.BF16 R180, R20.reuse, R140, R180 ;  /* 0x0000008c14b4723c */ /* 0x040ff000000418b4 */
[----:B------:R-:W-:Y:S01]  /*6f80*/  HMMA.16816.F32.BF16 R176, R20, R142, R176 ;  /* 0x0000008e14b0723c */ /* 0x000fe200000418b0 */
[----:B------:R-:W3:Y:S07]  /*6f90*/  LDSM.16.M88.4 R20, [R249+0x9800] ;  /* 0x00980000f914783b */ /* 0x000eee0000000200 */
[----:B-1----:R-:W-:Y:S01]  /*6fa0*/  HMMA.16816.F32.BF16 R140, R4, R32, R188 ;  /* 0x00000020048c723c */ /* 0x002fe200000418bc */
[----:B------:R-:W-:-:S07]  /*6fb0*/  IMAD.U32 R0, RZ, RZ, UR25 ;  /* 0x00000019ff007e24 */ /* 0x000fce000f8e00ff */
[----:B-----5:R-:W-:Y:S01]  /*6fc0*/  HMMA.16816.F32.BF16 R196, R12, R34, R204 ;  /* 0x000000220cc4723c */ /* 0x020fe200000418cc */
[----:B------:R-:W-:-:S07]  /*6fd0*/  IMAD R0, R0, 0x20, R236 ;  /* 0x0000002000007824 */ /* 0x000fce00078e02ec */
[----:B------:R-:W-:Y:S01]  /*6fe0*/  HMMA.16816.F32.BF16 R204, R12, R30, R16 ;  /* 0x0000001e0ccc723c */ /* 0x000fe20000041810 */
[----:B------:R-:W1:Y:S01]  /*6ff0*/  LDSM.16.M88.4 R16, [R250+0x6000] ;  /* 0x00600000fa10783b */ /* 0x000e620000000200 */
[----:B------:R-:W-:Y:S01]  /*7000*/  VIADD R2, R0, UR24 ;  /* 0x0000001800027c36 */ /* 0x000fe20008000000 */
[----:B------:R-:W-:-:S05]  /*7010*/  DEPBAR.LE SB0, 0x0 ;  /* 0x000080000000791a */ /* 0x000fca0000000000 */
[C---:B------:R-:W-:Y:S08]  /*7020*/  HMMA.16816.F32.BF16 R192, R12.reuse, R32, R192 ;  /* 0x000000200cc0723c */ /* 0x040ff000000418c0 */
[-C--:B------:R-:W-:Y:S08]  /*7030*/  HMMA.16816.F32.BF16 R200, R12, R28.reuse, R200 ;  /* 0x0000001c0cc8723c */ /* 0x080ff000000418c8 */
[C---:B------:R-:W-:Y:S08]  /*7040*/  HMMA.16816.F32.BF16 R12, R4.reuse, R28, R180 ;  /* 0x0000001c040c723c */ /* 0x040ff000000418b4 */
[C---:B------:R-:W-:Y:S08]  /*7050*/  HMMA.16816.F32.BF16 R32, R4.reuse, R34, R184 ;  /* 0x000000220420723c */ /* 0x040ff000000418b8 */
[----:B------:R-:W-:Y:S01]  /*7060*/  HMMA.16816.F32.BF16 R28, R4, R30, R176 ;  /* 0x0000001e041c723c */ /* 0x000fe200000418b0 */
[----:B------:R-:W-:-:S07]  /*7070*/  VIADD R4, R2, 0xffffffc0 ;  /* 0xffffffc002047836 */ /* 0x000fce0000000000 */
[----:B--2---:R-:W-:Y:S01]  /*7080*/  HMMA.16816.F32.BF16 R140, R8, R24, R140 ;  /* 0x00000018088c723c */ /* 0x004fe2000004188c */
[--C-:B------:R-:W-:Y:S02]  /*7090*/  IMAD.IADD R3, R227, 0x1, -R4.reuse ;  /* 0x00000001e3037824 */ /* 0x100fe400078e0a04 */
[----:B------:R-:W-:-:S03]  /*70a0*/  IMAD.IADD R5, R138, 0x1, -R4 ;  /* 0x000000018a057824 */ /* 0x000fc600078e0a04 */
[----:B------:R-:W-:Y:S02]  /*70b0*/  IABS R3, R3 ;  /* 0x0000000300037213 */ /* 0x000fe40000000000 */
[----:B------:R-:W-:Y:S02]  /*70c0*/  IABS R5, R5 ;  /* 0x0000000500057213 */ /* 0x000fe40000000000 */
[----:B------:R-:W-:Y:S01]  /*70d0*/  I2FP.F32.S32 R6, R3 ;  /* 0x0000000300067245 */ /* 0x000fe20000201400 */
[----:B------:R-:W-:Y:S01]  /*70e0*/  VIADD R3, R0, 0xffffffc0 ;  /* 0xffffffc000037836 */ /* 0x000fe20000000000 */
[----:B------:R-:W-:-:S04]  /*70f0*/  I2FP.F32.S32 R5, R5 ;  /* 0x0000000500057245 */ /* 0x000fc80000201400 */
[----:B------:R-:W-:-:S03]  /*7100*/  ISETP.GT.AND P3, PT, R230, R3, PT ;  /* 0x00000003e600720c */ /* 0x000fc60003f64270 */
[----:B------:R-:W-:Y:S01]  /*7110*/  FFMA.FTZ R6, R6, -UR12, R140 ;  /* 0x8000000c06067c23 */ /* 0x000fe2000801008c */
[----:B------:R-:W-:Y:S01]  /*7120*/  FFMA.FTZ R5, R5, -UR12, R142 ;  /* 0x8000000c05057c23 */ /* 0x000fe2000801008e */
[----:B------:R-:W-:Y:S02]  /*7130*/  ISETP.GT.AND P2, PT, R231, R3, PT ;  /* 0x00000003e700720c */ /* 0x000fe40003f44270 */
[C---:B------:R-:W-:Y:S02]  /*7140*/  ISETP.GE.AND P6, PT, R3.reuse, R234, PT ;  /* 0x000000ea0300720c */ /* 0x040fe40003fc6270 */
[----:B------:R-:W-:Y:S02]  /*7150*/  FSEL R6, R6, -INF , !P3 ;  /* 0xff80000006067808 */ /* 0x000fe40005800000 */
[----:B------:R-:W-:Y:S02]  /*7160*/  ISETP.GE.AND P3, PT, R3, R235, PT ;  /* 0x000000eb0300720c */ /* 0x000fe40003f66270 */
[----:B------:R-:W-:Y:S01]  /*7170*/  FSEL R5, R5, -INF , !P2 ;  /* 0xff80000005057808 */ /* 0x000fe20005000000 */
[----:B------:R-:W-:Y:S01]  /*7180*/  HMMA.16816.F32.BF16 R180, R8, R26, R32 ;  /* 0x0000001a08b4723c */ /* 0x000fe20000041820 */
[----:B------:R-:W-:-:S02]  /*7190*/  ISETP.GT.AND P5, PT, R228, R3, PT ;  /* 0x00000003e400720c */ /* 0x000fc40003fa4270 */
[----:B------:R-:W-:-:S05]  /*71a0*/  ISETP.GT.AND P2, PT, R229, R3, PT ;  /* 0x00000003e500720c */ /* 0x000fca0003f44270 */
[----:B---3--:R-:W-:Y:S01]  /*71b0*/  HMMA.16816.F32.BF16 R212, R8, R20, R12 ;  /* 0x0000001408d4723c */ /* 0x008fe2000004180c */
[----:B------:R-:W-:-:S07]  /*71c0*/  VIADD R12, R2, 0xffffffc1 ;  /* 0xffffffc1020c7836 */ /* 0x000fce0000000000 */
[----:B-1----:R-:W-:Y:S01]  /*71d0*/  HMMA.16816.F32.BF16 R32, R16, R24, R192 ;  /* 0x000000181020723c */ /* 0x002fe200000418c0 */
[----:B------:R-:W-:Y:S01]  /*71e0*/  FSEL R194, R6, -INF , !P6 ;  /* 0xff80000006c27808 */ /* 0x000fe20007000000 */
[--C-:B------:R-:W-:Y:S01]  /*71f0*/  IMAD.IADD R6, R137, 0x1, -R4.reuse ;  /* 0x0000000189067824 */ /* 0x100fe200078e0a04 */
[----:B------:R-:W-:Y:S02]  /*7200*/  FSEL R195, R5, -INF , !P3 ;  /* 0xff80000005c37808 */ /* 0x000fe40005800000 */
[C---:B------:R-:W-:Y:S02]  /*7210*/  ISETP.GE.AND P6, PT, R3.reuse, R232, PT ;  /* 0x000000e80300720c */ /* 0x040fe40003fc6270 */
[----:B------:R-:W-:Y:S01]  /*7220*/  ISETP.GE.AND P3, PT, R3, R233, PT ;  /* 0x000000e90300720c */ /* 0x000fe20003f66270 */
[----:B------:R-:W-:Y:S01]  /*7230*/  HMMA.16816.F32.BF16 R208, R8, R22, R28 ;  /* 0x0000001608d0723c */ /* 0x000fe2000004181c */
[----:B------:R-:W-:Y:S02]  /*7240*/  VIADD R11, R2, 0xffffffc8 ;  /* 0xffffffc8020b7836 */ /* 0x000fe40000000000 */
[----:B------:R-:W-:-:S02]  /*7250*/  IMAD.IADD R3, R132, 0x1, -R4 ;  /* 0x0000000184037824 */ /* 0x000fc400078e0a04 */
[--C-:B------:R-:W-:Y:S02]  /*7260*/  IMAD.IADD R4, R227, 0x1, -R12.reuse ;  /* 0x00000001e3047824 */ /* 0x100fe400078e0a0c */
[----:B------:R-:W-:Y:S01]  /*7270*/  IMAD.IADD R5, R137, 0x1, -R12 ;  /* 0x0000000189057824 */ /* 0x000fe200078e0a0c */
[----:B------:R-:W-:Y:S01]  /*7280*/  IABS R8, R6 ;  /* 0x0000000600087213 */ /* 0x000fe20000000000 */
[----:B------:R-:W-:Y:S01]  /*7290*/  IMAD.IADD R7, R227, 0x1, -R11 ;  /* 0x00000001e3077824 */ /* 0x000fe200078e0a0b */
[----:B------:R-:W-:Y:S02]  /*72a0*/  IABS R6, R3 ;  /* 0x0000000300067213 */ /* 0x000fe40000000000 */
[----:B------:R-:W-:Y:S02]  /*72b0*/  IABS R4, R4 ;  /* 0x0000000400047213 */ /* 0x000fe40000000000 */
[----:B------:R-:W-:Y:S02]  /*72c0*/  IABS R3, R5 ;  /* 0x0000000500037213 */ /* 0x000fe40000000000 */
[----:B------:R-:W-:Y:S01]  /*72d0*/  IABS R5, R7 ;  /* 0x0000000700057213 */ /* 0x000fe20000000000 */
[----:B------:R-:W-:-:S02]  /*72e0*/  IMAD.MOV.U32 R7, RZ, RZ, R8 ;  /* 0x000000ffff077224 */ /* 0x000fc400078e0008 */
[----:B------:R-:W-:Y:S02]  /*72f0*/  IMAD.MOV.U32 R8, RZ, RZ, R6 ;  /* 0x000000ffff087224 */ /* 0x000fe400078e0006 */
[----:B------:R-:W-:Y:S02]  /*7300*/  IMAD.MOV.U32 R6, RZ, RZ, R4 ;  /* 0x000000ffff067224 */ /* 0x000fe400078e0004 */
[----:B------:R-:W-:Y:S01]  /*7310*/  IMAD.MOV.U32 R4, RZ, RZ, R5 ;  /* 0x000000ffff047224 */ /* 0x000fe200078e0005 */
[----:B------:R-:W-:Y:S02]  /*7320*/  I2FP.F32.S32 R8, R8 ;  /* 0x0000000800087245 */ /* 0x000fe40000201400 */
[----:B------:R-:W-:Y:S02]  /*7330*/  I2FP.F32.S32 R5, R3 ;  /* 0x0000000300057245 */ /* 0x000fe40000201400 */
[----:B------:R-:W-:Y:S01]  /*7340*/  I2FP.F32.S32 R3, R4 ;  /* 0x0000000400037245 */ /* 0x000fe20000201400 */
[----:B------:R-:W-:Y:S01]  /*7350*/  FFMA.FTZ R30, R8, -UR12, R34 ;  /* 0x8000000c081e7c23 */ /* 0x000fe20008010022 */
[----:B------:R-:W-:-:S02]  /*7360*/  VIADD R10, R2, 0xffffffc9 ;  /* 0xffffffc9020a7836 */ /* 0x000fc40000000000 */
[C---:B------:R-:W-:Y:S01]  /*7370*/  VIADD R9, R2.reuse, 0xffffffd0 ;  /* 0xffffffd002097836 */ /* 0x040fe20000000000 */
[----:B------:R-:W-:Y:S01]  /*7380*/  HMMA.16816.F32.BF16 R200, R16, R20, R200 ;  /* 0x0000001410c8723c */ /* 0x000fe200000418c8 */
[C---:B------:R-:W-:Y:S01]  /*7390*/  VIADD R8, R2.reuse, 0xffffffd1 ;  /* 0xffffffd102087836 */ /* 0x040fe20000000000 */
[----:B------:R-:W-:Y:S01]  /*73a0*/  I2FP.F32.S32 R6, R6 ;  /* 0x0000000600067245 */ /* 0x000fe20000201400 */
[----:B------:R-:W-:Y:S01]  /*73b0*/  FFMA.FTZ R21, R3, -UR12, R180 ;  /* 0x8000000c03157c23 */ /* 0x000fe200080100b4 */
[----:B------:R-:W-:Y:S01]  /*73c0*/  I2FP.F32.S32 R7, R7 ;  /* 0x0000000700077245 */ /* 0x000fe20000201400 */
[C---:B------:R-:W-:Y:S02]  /*73d0*/  VIADD R13, R2.reuse, 0xffffffd8 ;  /* 0xffffffd8020d7836 */ /* 0x040fe40000000000 */
[----:B------:R-:W-:Y:S01]  /*73e0*/  FFMA.FTZ R31, R5, -UR12, R33 ;  /* 0x8000000c051f7c23 */ /* 0x000fe20008010021 */
[----:B------:R-:W-:Y:S02]  /*73f0*/  VIADD R14, R2, 0xffffffd9 ;  /* 0xffffffd9020e7836 */ /* 0x000fe40000000000 */
[----:B------:R-:W-:-:S02]  /*7400*/  IMAD.IADD R3, R227, 0x1, -R10 ;  /* 0x00000001e3037824 */ /* 0x000fc400078e0a0a */
[C---:B------:R-:W-:Y:S02]  /*7410*/  IMAD.IADD R2, R227.reuse, 0x1, -R9 ;  /* 0x00000001e3027824 */ /* 0x040fe400078e0a09 */
[----:B------:R-:W-:Y:S02]  /*7420*/  IMAD.IADD R5, R227, 0x1, -R8 ;  /* 0x00000001e3057824 */ /* 0x000fe400078e0a08 */
[----:B------:R-:W-:Y:S01]  /*7430*/  FFMA.FTZ R29, R6, -UR12, R141 ;  /* 0x8000000c061d7c23 */ /* 0x000fe2000801008d */
[----:B------:R-:W-:Y:S01]  /*7440*/  FFMA.FTZ R20, R7, -UR12, R32 ;  /* 0x8000000c07147c23 */ /* 0x000fe20008010020 */
[C---:B------:R-:W-:Y:S01]  /*7450*/  IMAD.IADD R6, R227.reuse, 0x1, -R13 ;  /* 0x00000001e3067824 */ /* 0x040fe200078e0a0d */
[----:B------:R-:W-:Y:S02]  /*7460*/  IABS R7, R3 ;  /* 0x0000000300077213 */ /* 0x000fe40000000000 */
[----:B------:R-:W-:Y:S02]  /*7470*/  IABS R4, R2 ;  /* 0x0000000200047213 */ /* 0x000fe40000000000 */
[----:B------:R-:W-:Y:S01]  /*7480*/  IABS R3, R5 ;  /* 0x0000000500037213 */ /* 0x000fe20000000000 */
[----:B------:R-:W-:Y:S01]  /*7490*/  IMAD.IADD R15, R227, 0x1, -R14 ;  /* 0x00000001e30f7824 */ /* 0x000fe200078e0a0e */
[----:B------:R-:W-:Y:S01]  /*74a0*/  IABS R2, R6 ;  /* 0x0000000600027213 */ /* 0x000fe20000000000 */
[----:B------:R-:W-:-:S02]  /*74b0*/  IMAD.MOV.U32 R6, RZ, RZ, R4 ;  /* 0x000000ffff067224 */ /* 0x000fc400078e0004 */
[----:B------:R-:W-:Y:S01]  /*74c0*/  IMAD.MOV.U32 R4, RZ, RZ, R3 ;  /* 0x000000ffff047224 */ /* 0x000fe200078e0003 */
[----:B------:R-:W-:Y:S01]  /*74d0*/  IABS R5, R15 ;  /* 0x0000000f00057213 */ /* 0x000fe20000000000 */
[----:B------:R-:W-:Y:S02]  /*74e0*/  IMAD.MOV.U32 R3, RZ, RZ, R2 ;  /* 0x000000ffff037224 */ /* 0x000fe400078e0002 */
[C---:B------:R-:W-:Y:S01]  /*74f0*/  VIADD R15, R0.reuse, 0xffffffc1 ;  /* 0xffffffc1000f7836 */ /* 0x040fe20000000000 */
[----:B------:R-:W-:Y:S01]  /*7500*/  I2FP.F32.S32 R4, R4 ;  /* 0x0000000400047245 */ /* 0x000fe20000201400 */
[----:B------:R-:W-:Y:S01]  /*7510*/  IMAD.MOV.U32 R2, RZ, RZ, R5 ;  /* 0x000000ffff027224 */ /* 0x000fe200078e0005 */
[----:B------:R-:W-:Y:S01]  /*7520*/  I2FP.F32.S32 R3, R3 ;  /* 0x0000000300037245 */ /* 0x000fe20000201400 */
[----:B------:R-:W-:Y:S01]  /*7530*/  VIADD R5, R0, 0xffffffc8 ;  /* 0xffffffc800057836 */ /* 0x000fe20000000000 */
[----:B------:R-:W-:Y:S01]  /*7540*/  I2FP.F32.S32 R7, R7 ;  /* 0x0000000700077245 */ /* 0x000fe20000201400 */
[----:B------:R-:W-:Y:S01]  /*7550*/  FFMA.FTZ R25, R4, -UR12, R213 ;  /* 0x8000000c04197c23 */ /* 0x000fe200080100d5 */
[----:B------:R-:W-:Y:S01]  /*7560*/  FSEL R20, R20, -INF , !P5 ;  /* 0xff80000014147808 */ /* 0x000fe20006800000 */
[----:B------:R-:W-:Y:S01]  /*7570*/  VIADD R4, R0, 0xffffffc9 ;  /* 0xffffffc900047836 */ /* 0x000fe20000000000 */
[----:B------:R-:W-:-:S02]  /*7580*/  ISETP.GT.AND P5, PT, R230, R15, PT ;  /* 0x0000000fe600720c */ /* 0x000fc40003fa4270 */
[----:B------:R-:W-:Y:S01]  /*7590*/  FSEL R30, R30, -INF , !P2 ;  /* 0xff8000001e1e7808 */ /* 0x000fe20005000000 */
[----:B------:R-:W-:Y:S01]  /*75a0*/  HMMA.16816.F32.BF16 R196, R16, R26, R196 ;  /* 0x0000001a10c4723c */ /* 0x000fe200000418c4 */
[----:B------:R-:W-:Y:S01]  /*75b0*/  I2FP.F32.S32 R6, R6 ;  /* 0x0000000600067245 */ /* 0x000fe20000201400 */
[----:B------:R-:W-:Y:S01]  /*75c0*/  FFMA.FTZ R24, R3, -UR12, R208 ;  /* 0x8000000c03187c23 */ /* 0x000fe200080100d0 */
[----:B------:R-:W-:Y:S01]  /*75d0*/  FSEL R139, R20, -INF , !P6 ;  /* 0xff800000148b7808 */ /* 0x000fe20007000000 */
[----:B------:R-:W-:Y:S01]  /*75e0*/  FFMA.FTZ R27, R7, -UR12, R181 ;  /* 0x8000000c071b7c23 */ /* 0x000fe200080100b5 */
[----:B------:R-:W-:Y:S01]  /*75f0*/  I2FP.F32.S32 R2, R2 ;  /* 0x0000000200027245 */ /* 0x000fe20000201400 */
[C---:B------:R-:W-:Y:S01]  /*7600*/  VIADD R3, R0.reuse, 0xffffffd0 ;  /* 0xffffffd000037836 */ /* 0x040fe20000000000 */
[----:B------:R-:W-:Y:S01]  /*7610*/  ISETP.GE.AND P6, PT, R15, R234, PT ;  /* 0x000000ea0f00720c */ /* 0x000fe20003fc6270 */
[----:B------:R-:W-:Y:S01]  /*7620*/  VIADD R7, R0, 0xffffffd1 ;  /* 0xffffffd100077836 */ /* 0x000fe20000000000 */
[----:B------:R-:W-:-:S02]  /*7630*/  ISETP.GT.AND P2, PT, R230, R5, PT ;  /* 0x00000005e600720c */ /* 0x000fc40003f44270 */
[----:B------:R-:W-:Y:S02]  /*7640*/  FSEL R20, R29, -INF , !P5 ;  /* 0xff8000001d147808 */ /* 0x000fe40006800000 */
[----:B------:R-:W-:Y:S02]  /*7650*/  FSEL R141, R30, -INF , !P3 ;  /* 0xff8000001e8d7808 */ /* 0x000fe40005800000 */
[----:B------:R-:W-:Y:S01]  /*7660*/  ISETP.GT.AND P3, PT, R230, R4, PT ;  /* 0x00000004e600720c */ /* 0x000fe20003f64270 */
[----:B------:R-:W-:Y:S01]  /*7670*/  FFMA.FTZ R26, R6, -UR12, R212 ;  /* 0x8000000c061a7c23 */ /* 0x000fe200080100d4 */
[-C--:B------:R-:W-:Y:S01]  /*7680*/  ISETP.GE.AND P5, PT, R5, R234.reuse, PT ;  /* 0x000000ea0500720c */ /* 0x080fe20003fa6270 */
[----:B------:R-:W-:Y:S01]  /*7690*/  FFMA.FTZ R28, R2, -UR12, R209 ;  /* 0x8000000c021c7c23 */ /* 0x000fe200080100d1 */
[----:B------:R-:W-:Y:S01]  /*76a0*/  FSEL R21, R21, -INF , !P2 ;  /* 0xff80000015157808 */ /* 0x000fe20005000000 */
[----:B------:R-:W-:Y:S01]  /*76b0*/  VIADD R6, R0, 0xffffffd8 ;  /* 0xffffffd800067836 */ /* 0x000fe20000000000 */
[----:B------:R-:W-:Y:S01]  /*76c0*/  FSEL R184, R20, -INF , !P6 ;  /* 0xff80000014b87808 */ /* 0x000fe20007000000 */
[----:B------:R-:W-:Y:S01]  /*76d0*/  VIADD R2, R0, 0xffffffd9 ;  /* 0xffffffd900027836 */ /* 0x000fe20000000000 */
[----:B------:R-:W-:Y:S01]  /*76e0*/  ISETP.GE.AND P6, PT, R4, R234, PT ;  /* 0x000000ea0400720c */ /* 0x000fe20003fc6270 */
[----:B------:R-:W-:Y:S01]  /*76f0*/  BAR.SYNC.DEFER_BLOCKING 0x0 ;  /* 0x0000000000007b1d */ /* 0x000fe20000010000 */
[----:B------:R-:W-:-:S02]  /*7700*/  ISETP.GT.AND P2, PT, R230, R3, PT ;  /* 0x00000003e600720c */ /* 0x000fc40003f44270 */
[----:B------:R-:W-:Y:S02]  /*7710*/  FSEL R20, R27, -INF , !P3 ;  /* 0xff8000001b147808 */ /* 0x000fe40005800000 */
[----:B------:R-:W-:Y:S02]  /*7720*/  ISETP.GT.AND P3, PT, R230, R7, PT ;  /* 0x00000007e600720c */ /* 0x000fe40003f64270 */
[----:B------:R-:W-:Y:S02]  /*7730*/  FSEL R185, R21, -INF , !P5 ;  /* 0xff80000015b97808 */ /* 0x000fe40006800000 */
[----:B------:R-:W-:Y:S02]  /*7740*/  ISETP.GE.AND P5, PT, R3, R234, PT ;  /* 0x000000ea0300720c */ /* 0x000fe40003fa6270 */
[----:B------:R-:W-:Y:S02]  /*7750*/  FSEL R21, R26, -INF , !P2 ;  /* 0xff8000001a157808 */ /* 0x000fe40005000000 */
[----:B------:R-:W-:-:S02]  /*7760*/  FSEL R186, R20, -INF , !P6 ;  /* 0xff80000014ba7808 */ /* 0x000fc40007000000 */
[----:B------:R-:W-:Y:S02]  /*7770*/  ISETP.GE.AND P2, PT, R7, R234, PT ;  /* 0x000000ea0700720c */ /* 0x000fe40003f46270 */
[C---:B------:R-:W-:Y:S02]  /*7780*/  ISETP.GT.AND P6, PT, R230.reuse, R6, PT ;  /* 0x00000006e600720c */ /* 0x040fe40003fc4270 */
[----:B------:R-:W-:Y:S02]  /*7790*/  FSEL R20, R25, -INF , !P3 ;  /* 0xff80000019147808 */ /* 0x000fe40005800000 */
[----:B------:R-:W-:Y:S02]  /*77a0*/  ISETP.GT.AND P3, PT, R230, R2, PT ;  /* 0x00000002e600720c */ /* 0x000fe40003f64270 */
[----:B------:R-:W-:Y:S02]  /*77b0*/  FSEL R208, R21, -INF , !P5 ;  /* 0xff80000015d07808 */ /* 0x000fe40006800000 */
[----:B------:R-:W-:-:S02]  /*77c0*/  FSEL R212, R20, -INF , !P2 ;  /* 0xff80000014d47808 */ /* 0x000fc40005000000 */
[----:B------:R-:W-:Y:S02]  /*77d0*/  FSEL R21, R24, -INF , !P6 ;  /* 0xff80000018157808 */ /* 0x000fe40007000000 */
[-C--:B------:R-:W-:Y:S02]  /*77e0*/  ISETP.GE.AND P2, PT, R2, R234.reuse, PT ;  /* 0x000000ea0200720c */ /* 0x080fe40003f46270 */
[----:B------:R-:W-:Y:S02]  /*77f0*/  FSEL R24, R28, -INF , !P3 ;  /* 0xff8000001c187808 */ /* 0x000fe40005800000 */
[----:B------:R-:W-:Y:S02]  /*7800*/  ISETP.GE.AND P5, PT, R6, R234, PT ;  /* 0x000000ea0600720c */ /* 0x000fe40003fa6270 */
[----:B------:R-:W-:Y:S02]  /*7810*/  ISETP.GT.AND P3, PT, R228, R15, PT ;  /* 0x0000000fe400720c */ /* 0x000fe40003f64270 */
[----:B------:R-:W-:Y:S01]  /*7820*/  FSEL R213, R24, -INF , !P2 ;  /* 0xff80000018d57808 */ /* 0x000fe20005000000 */
[----:B------:R-:W-:-:S02]  /*7830*/  IMAD.IADD R24, R137, 0x1, -R11 ;  /* 0x0000000189187824 */ /* 0x000fc400078e0a0b */
[C---:B------:R-:W-:Y:S01]  /*7840*/  IMAD.IADD R20, R132.reuse, 0x1, -R12 ;  /* 0x0000000184147824 */ /* 0x040fe200078e0a0c */
[----:B------:R-:W-:Y:S01]  /*7850*/  FSEL R209, R21, -INF , !P5 ;  /* 0xff80000015d17808 */ /* 0x000fe20006800000 */
[----:B------:R-:W-:Y:S01]  /*7860*/  IMAD.IADD R21, R132, 0x1, -R11 ;  /* 0x0000000184157824 */ /* 0x000fe200078e0a0b */
[----:B------:R-:W-:Y:S02]  /*7870*/  ISETP.GE.AND P2, PT, R15, R232, PT ;  /* 0x000000e80f00720c */ /* 0x000fe40003f46270 */
[----:B------:R-:W-:Y:S02]  /*7880*/  FSEL R25, R31, -INF , !P3 ;  /* 0xff8000001f197808 */ /* 0x000fe40005800000 */
[----:B------:R-:W-:Y:S02]  /*7890*/  IABS R24, R24 ;  /* 0x0000001800187213 */ /* 0x000fe40000000000 */
[----:B------:R-:W-:Y:S02]  /*78a0*/  IABS R20, R20 ;  /* 0x0000001400147213 */ /* 0x000fe40000000000 */
[----:B------:R-:W-:Y:S01]  /*78b0*/  FSEL R33, R25, -INF , !P2 ;  /* 0xff80000019217808 */ /* 0x000fe20005000000 */
[----:B------:R-:W-:Y:S01]  /*78c0*/  HMMA.16816.F32.BF16 R176, R16, R22, R204 ;  /* 0x0000001610b0723c */ /* 0x000fe200000418cc */
[----:B------:R-:W-:-:S02]  /*78d0*/  ISETP.GT.AND P6, PT, R231, R15, PT ;  /* 0x0000000fe700720c */ /* 0x000fc40003fc4270 */
[----:B------:R-:W-:Y:S02]  /*78e0*/  ISETP.GE.AND P5, PT, R15, R235, PT ;  /* 0x000000eb0f00720c */ /* 0x000fe40003fa6270 */
[----:B------:R-:W-:Y:S02]  /*78f0*/  ISETP.GT.AND P3, PT, R229, R15, PT ;  /* 0x0000000fe500720c */ /* 0x000fe40003f64270 */
[----:B------:R-:W-:Y:S01]  /*7900*/  ISETP.GE.AND P2, PT, R15, R233, PT ;  /* 0x000000e90f00720c */ /* 0x000fe20003f46270 */
[----:B------:R-:W-:Y:S01]  /*7910*/  IMAD.MOV.U32 R16, RZ, RZ, R24 ;  /* 0x000000ffff107224 */ /* 0x000fe200078e0018 */
[----:B------:R-:W-:Y:S02]  /*7920*/  IABS R15, R21 ;  /* 0x00000015000f7213 */ /* 0x000fe40000000000 */
[----:B------:R-:W-:Y:S01]  /*7930*/  I2FP.F32.S32 R20, R20 ;  /* 0x0000001400147245 */ /* 0x000fe20000201400 */
[----:B------:R-:W-:Y:S01]  /*7940*/  IMAD.IADD R18, R137, 0x1, -R10 ;  /* 0x0000000189127824 */ /* 0x000fe200078e0a0a */
[----:B------:R-:W-:Y:S01]  /*7950*/  I2FP.F32.S32 R16, R16 ;  /* 0x0000001000107245 */ /* 0x000fe20000201400 */
[----:B------:R-:W-:-:S02]  /*7960*/  IMAD.MOV.U32 R17, RZ, RZ, R15 ;  /* 0x000000ffff117224 */ /* 0x000fc400078e000f */
[----:B------:R-:W-:Y:S01]  /*7970*/  FFMA.FTZ R24, R20, -UR12, R35 ;  /* 0x8000000c14187c23 */ /* 0x000fe20008010023 */
[----:B------:R-:W-:Y:S02]  /*7980*/  IMAD.IADD R15, R132, 0x1, -R10 ;  /* 0x00000001840f7824 */ /* 0x000fe400078e0a0a */
[----:B------:R-:W-:Y:S01]  /*7990*/  IMAD.IADD R20, R137, 0x1, -R9 ;  /* 0x0000000189147824 */ /* 0x000fe200078e0a09 */
[----:B------:R-:W-:Y:S01]  /*79a0*/  IABS R18, R18 ;  /* 0x0000001200127213 */ /* 0x000fe20000000000 */
[----:B------:R-:W-:Y:S01]  /*79b0*/  FFMA.FTZ R23, R16, -UR12, R196 ;  /* 0x8000000c10177c23 */ /* 0x000fe200080100c4 */
[----:B------:R-:W-:Y:S02]  /*79c0*/  IABS R15, R15 ;  /* 0x0000000f000f7213 */ /* 0x000fe40000000000 */
[----:B------:R-:W-:Y:S02]  /*79d0*/  IABS R16, R20 ;  /* 0x0000001400107213 */ /* 0x000fe40000000000 */
[----:B------:R-:W-:Y:S01]  /*79e0*/  I2FP.F32.S32 R19, R17 ;  /* 0x0000001100137245 */ /* 0x000fe20000201400 */
[----:B------:R-:W-:-:S02]  /*79f0*/  IMAD.MOV.U32 R17, RZ, RZ, R18 ;  /* 0x000000ffff117224 */ /* 0x000fc400078e0012 */
[----:B------:R-:W-:Y:S02]  /*7a00*/  IMAD.MOV.U32 R18, RZ, RZ, R15 ;  /* 0x000000ffff127224 */ /* 0x000fe400078e000f */
[----:B------:R-:W-:Y:S02]  /*7a10*/  IMAD.MOV.U32 R15, RZ, RZ, R16 ;  /* 0x000000ffff0f7224 */ /* 0x000fe400078e0010 */
[----:B------:R-:W-:Y:S02]  /*7a20*/  IMAD.IADD R16, R132, 0x1, -R9 ;  /* 0x0000000184107824 */ /* 0x000fe400078e0a09 */
[----:B------:R-:W-:Y:S01]  /*7a30*/  FFMA.FTZ R21, R19, -UR12, R198 ;  /* 0x8000000c13157c23 */ /* 0x000fe200080100c6 */
[----:B------:R-:W-:Y:S01]  /*7a40*/  IMAD.IADD R20, R137, 0x1, -R8 ;  /* 0x0000000189147824 */ /* 0x000fe200078e0a08 */
[----:B------:R-:W-:Y:S02]  /*7a50*/  I2FP.F32.S32 R19, R18 ;  /* 0x0000001200137245 */ /* 0x000fe40000201400 */
[----:B------:R-:W-:-:S02]  /*7a60*/  I2FP.F32.S32 R17, R17 ;  /* 0x0000001100117245 */ /* 0x000fc40000201400 */
[----:B------:R-:W-:Y:S02]  /*7a70*/  I2FP.F32.S32 R18, R15 ;  /* 0x0000000f00127245 */ /* 0x000fe40000201400 */
[----:B------:R-:W-:Y:S02]  /*7a80*/  IABS R15, R16 ;  /* 0x00000010000f7213 */ /* 0x000fe40000000000 */
[----:B------:R-:W-:Y:S01]  /*7a90*/  IABS R16, R20 ;  /* 0x0000001400107213 */ /* 0x000fe20000000000 */
[----:B------:R-:W-:Y:S02]  /*7aa0*/  FFMA.FTZ R22, R17, -UR12, R197 ;  /* 0x8000000c11167c23 */ /* 0x000fe400080100c5 */
[----:B------:R-:W-:Y:S02]  /*7ab0*/  IMAD.MOV.U32 R17, RZ, RZ, R15 ;  /* 0x000000ffff117224 */ /* 0x000fe400078e000f */
[----:B------:R-:W-:Y:S01]  /*7ac0*/  IMAD.MOV.U32 R15, RZ, RZ, R16 ;  /* 0x000000ffff0f7224 */ /* 0x000fe200078e0010 */
[----:B------:R-:W-:Y:S01]  /*7ad0*/  FSEL R16, R24, -INF , !P3 ;  /* 0xff80000018107808 */ /* 0x000fe20005800000 */
[----:B------:R-:W-:Y:S01]  /*7ae0*/  FFMA.FTZ R25, R18, -UR12, R200 ;  /* 0x8000000c12197c23 */ /* 0x000fe200080100c8 */
[----:B------:R-:W-:-:S02]  /*7af0*/  ISETP.GT.AND P3, PT, R228, R5, PT ;  /* 0x00000005e400720c */ /* 0x000fc40003f64270 */
[----:B------:R-:W-:Y:S02]  /*7b00*/  I2FP.F32.S32 R18, R17 ;  /* 0x0000001100127245 */ /* 0x000fe40000201400 */
[----:B------:R-:W-:Y:S02]  /*7b10*/  I2FP.F32.S32 R17, R15 ;  /* 0x0000000f00117245 */ /* 0x000fe40000201400 */
[----:B------:R-:W-:Y:S02]  /*7b20*/  FSEL R27, R16, -INF , !P2 ;  /* 0xff800000101b7808 */ /* 0x000fe40005000000 */
[----:B------:R-:W-:Y:S02]  /*7b30*/  ISETP.GE.AND P2, PT, R5, R232, PT ;  /* 0x000000e80500720c */ /* 0x000fe40003f46270 */
[----:B------:R-:W-:Y:S01]  /*7b40*/  FSEL R15, R23, -INF , !P3 ;  /* 0xff800000170f7808 */ /* 0x000fe20005800000 */
[----:B------:R-:W-:Y:S01]  /*7b50*/  IMAD.IADD R16, R137, 0x1, -R13 ;  /* 0x0000000189107824 */ /* 0x000fe200078e0a0d */
[----:B------:R-:W-:-:S02]  /*7b60*/  ISETP.GT.AND P3, PT, R229, R5, PT ;  /* 0x00000005e500720c */ /* 0x000fc40003f64270 */
[----:B------:R-:W-:Y:S01]  /*7b70*/  FSEL R29, R15, -INF , !P2 ;  /* 0xff8000000f1d7808 */ /* 0x000fe20005000000 */
[----:B------:R-:W-:Y:S02]  /*7b80*/  IMAD.IADD R15, R132, 0x1, -R8 ;  /* 0x00000001840f7824 */ /* 0x000fe400078e0a08 */
[----:B------:R-:W-:Y:S01]  /*7b90*/  FFMA.FTZ R23, R17, -UR12, R201 ;  /* 0x8000000c11177c23 */ /* 0x000fe200080100c9 */
[----:B------:R-:W-:Y:S02]  /*7ba0*/  ISETP.GE.AND P2, PT, R5, R233, PT ;  /* 0x000000e90500720c */ /* 0x000fe40003f46270 */
[----:B------:R-:W-:Y:S02]  /*7bb0*/  FSEL R17, R21, -INF , !P3 ;  /* 0xff80000015117808 */ /* 0x000fe40005800000 */
[----:B------:R-:W-:Y:S02]  /*7bc0*/  IABS R15, R15 ;  /* 0x0000000f000f7213 */ /* 0x000fe40000000000 */
[----:B------:R-:W-:-:S02]  /*7bd0*/  IABS R16, R16 ;  /* 0x0000001000107213 */ /* 0x000fc40000000000 */
[----:B------:R-:W-:Y:S02]  /*7be0*/  ISETP.GT.AND P3, PT, R228, R4, PT ;  /* 0x00000004e400720c */ /* 0x000fe40003f64270 */
[----:B------:R-:W-:Y:S01]  /*7bf0*/  FSEL R31, R17, -INF , !P2 ;  /* 0xff800000111f7808 */ /* 0x000fe20005000000 */
[----:B------:R-:W-:Y:S02]  /*7c00*/  IMAD.MOV.U32 R17, RZ, RZ, R15 ;  /* 0x000000ffff117224 */ /* 0x000fe400078e000f */
[----:B------:R-:W-:Y:S01]  /*7c10*/  FFMA.FTZ R20, R18, -UR12, R202 ;  /* 0x8000000c12147c23 */ /* 0x000fe200080100ca */
[----:B------:R-:W-:Y:S02]  /*7c20*/  IMAD.MOV.U32 R15, RZ, RZ, R16 ;  /* 0x000000ffff0f7224 */ /* 0x000fe400078e0010 */
[----:B------:R-:W-:Y:S01]  /*7c30*/  FFMA.FTZ R19, R19, -UR12, R199 ;  /* 0x8000000c13137c23 */ /* 0x000fe200080100c7 */
[----:B------:R-:W-:Y:S02]  /*7c40*/  ISETP.GE.AND P2, PT, R4, R232, PT ;  /* 0x000000e80400720c */ /* 0x000fe40003f46270 */
[----:B------:R-:W-:-:S02]  /*7c50*/  FSEL R18, R22, -INF , !P3 ;  /* 0xff80000016127808 */ /* 0x000fc40005800000 */
[----:B------:R-:W-:Y:S02]  /*7c60*/  ISETP.GT.AND P3, PT, R229, R4, PT ;  /* 0x00000004e500720c */ /* 0x000fe40003f64270 */
[----:B------:R-:W-:Y:S02]  /*7c70*/  I2FP.F32.S32 R16, R15 ;  /* 0x0000000f00107245 */ /* 0x000fe40000201400 */
[----:B------:R-:W-:Y:S02]  /*7c80*/  FSEL R28, R18, -INF , !P2 ;  /* 0xff800000121c7808 */ /* 0x000fe40005000000 */
[----:B------:R-:W-:Y:S02]  /*7c90*/  ISETP.GE.AND P2, PT, R4, R233, PT ;  /* 0x000000e90400720c */ /* 0x000fe40003f46270 */
[----:B------:R-:W-:Y:S02]  /*7ca0*/  FSEL R15, R19, -INF , !P3 ;  /* 0xff800000130f7808 */ /* 0x000fe40005800000 */
[----:B------:R-:W-:Y:S01]  /*7cb0*/  ISETP.GT.AND P3, PT, R228, R3, PT ;  /* 0x00000003e400720c */ /* 0x000fe20003f64270 */
[----:B------:R-:W-:Y:S01]  /*7cc0*/  FFMA.FTZ R18, R16, -UR12, R176 ;  /* 0x8000000c10127c23 */ /* 0x000fe200080100b0 */
[----:B------:R-:W-:-:S02]  /*7cd0*/  FSEL R30, R15, -INF , !P2 ;  /* 0xff8000000f1e7808 */ /* 0x000fc40005000000 */
[----:B------:R-:W-:Y:S02]  /*7ce0*/  ISETP.GE.AND P2, PT, R3, R232, PT ;  /* 0x000000e80300720c */ /* 0x000fe40003f46270 */
[----:B------:R-:W-:Y:S02]  /*7cf0*/  FSEL R16, R25, -INF , !P3 ;  /* 0xff80000019107808 */ /* 0x000fe40005800000 */
[----:B------:R-:W-:Y:S01]  /*7d00*/  ISETP.GT.AND P3, PT, R229, R3, PT ;  /* 0x00000003e500720c */ /* 0x000fe20003f64270 */
[----:B------:R-:W-:Y:S01]  /*7d10*/  IMAD.IADD R15, R132, 0x1, -R13 ;  /* 0x00000001840f7824 */ /* 0x000fe200078e0a0d */
[----:B------:R-:W-:Y:S02]  /*7d20*/  FSEL R191, R16, -INF , !P2 ;  /* 0xff80000010bf7808 */ /* 0x000fe40005000000 */
[----:B------:R-:W-:Y:S02]  /*7d30*/  ISETP.GE.AND P2, PT, R3, R233, PT ;  /* 0x000000e90300720c */ /* 0x000fe40003f46270 */
[----:B------:R-:W-:-:S02]  /*7d40*/  FSEL R16, R20, -INF , !P3 ;  /* 0xff80000014107808 */ /* 0x000fc40005800000 */
[----:B------:R-:W-:Y:S01]  /*7d50*/  ISETP.GT.AND P3, PT, R228, R7, PT ;  /* 0x00000007e400720c */ /* 0x000fe20003f64270 */
[----:B------:R-:W-:Y:S01]  /*7d60*/  IMAD.IADD R137, R137, 0x1, -R14 ;  /* 0x0000000189897824 */ /* 0x000fe200078e0a0e */
[----:B------:R-:W-:Y:S02]  /*7d70*/  I2FP.F32.S32 R17, R17 ;  /* 0x0000001100117245 */ /* 0x000fe40000201400 */
[----:B------:R-:W-:Y:S02]  /*7d80*/  IABS R15, R15 ;  /* 0x0000000f000f7213 */ /* 0x000fe40000000000 */
[----:B------:R-:W-:Y:S02]  /*7d90*/  FSEL R196, R16, -INF , !P2 ;  /* 0xff80000010c47808 */ /* 0x000fe40005000000 */
[----:B------:R-:W-:Y:S02]  /*7da0*/  ISETP.GE.AND P2, PT, R7, R232, PT ;  /* 0x000000e80700720c */ /* 0x000fe40003f46270 */
[----:B------:R-:W-:Y:S01]  /*7db0*/  FSEL R16, R23, -INF , !P3 ;  /* 0xff80000017107808 */ /* 0x000fe20005800000 */
[----:B------:R-:W-:Y:S01]  /*7dc0*/  FFMA.FTZ R19, R17, -UR12, R203 ;  /* 0x8000000c11137c23 */ /* 0x000fe200080100cb */
[----:B------:R-:W-:-:S02]  /*7dd0*/  IABS R17, R137 ;  /* 0x0000008900117213 */ /* 0x000fc40000000000 */
[----:B------:R-:W-:Y:S02]  /*7de0*/  I2FP.F32.S32 R15, R15 ;  /* 0x0000000f000f7245 */ /* 0x000fe40000201400 */
[----:B------:R-:W-:Y:S02]  /*7df0*/  ISETP.GT.AND P3, PT, R229, R7, PT ;  /* 0x00000007e500720c */ /* 0x000fe40003f64270 */
[----:B------:R-:W-:Y:S02]  /*7e00*/  FSEL R190, R16, -INF , !P2 ;  /* 0xff80000010be7808 */ /* 0x000fe40005000000 */
[----:B------:R-:W-:Y:S01]  /*7e10*/  ISETP.GT.AND P2, PT, R228, R6, PT ;  /* 0x00000006e400720c */ /* 0x000fe20003f44270 */
[----:B------:R-:W-:Y:S01]  /*7e20*/  FFMA.FTZ R140, R15, -UR12, R178 ;  /* 0x8000000c0f8c7c23 */ /* 0x000fe200080100b2 */
[----:B------:R-:W-:Y:S02]  /*7e30*/  I2FP.F32.S32 R17, R17 ;  /* 0x0000001100117245 */ /* 0x000fe40000201400 */
[----:B------:R-:W-:-:S02]  /*7e40*/  FSEL R137, R19, -INF , !P3 ;  /* 0xff80000013897808 */ /* 0x000fc40005800000 */
[----:B------:R-:W-:Y:S02]  /*7e50*/  ISETP.GE.AND P3, PT, R6, R232, PT ;  /* 0x000000e80600720c */ /* 0x000fe40003f66270 */
[----:B------:R-:W-:Y:S01]  /*7e60*/  FSEL R15, R18, -INF , !P2 ;  /* 0xff800000120f7808 */ /* 0x000fe20005000000 */
[----:B------:R-:W-:Y:S01]  /*7e70*/  UISETP.GT.U32.AND UP0, UPT, UR4, UR21, UPT ;  /* 0x000000150400728c */ /* 0x000fe2000bf04070 */
[----:B------:R-:W-:Y:S01]  /*7e80*/  FFMA.FTZ R17, R17, -UR12, R177 ;  /* 0x8000000c11117c23 */ /* 0x000fe200080100b1 */
[----:B------:R-:W-:Y:S01]  /*7e90*/  IMAD.IADD R132, R132, 0x1, -R14 ;  /* 0x0000000184847824 */ /* 0x000fe200078e0a0e */
[----:B------:R-:W-:Y:S02]  /*7ea0*/  ISETP.GT.AND P2, PT, R228, R2, PT ;  /* 0x00000002e400720c */ /* 0x000fe40003f44270 */
[----:B------:R-:W-:Y:S02]  /*7eb0*/  FSEL R192, R15, -INF , !P3 ;  /* 0xff8000000fc07808 */ /* 0x000fe40005800000 */
[----:B------:R-:W-:-:S02]  /*7ec0*/  FMNMX3.FTZ R15, R135, R139, R33, !PT ;  /* 0x0000008b870f7276 */ /* 0x000fc40007810021 */
[----:B------:R-:W-:Y:S02]  /*7ed0*/  FSEL R16, R17, -INF , !P2 ;  /* 0xff80000011107808 */ /* 0x000fe40005000000 */
[----:B------:R-:W-:Y:S02]  /*7ee0*/  IABS R35, R132 ;  /* 0x0000008400237213 */ /* 0x000fe40000000000 */
[----:B------:R-:W-:Y:S02]  /*7ef0*/  ISETP.GE.AND P2, PT, R2, R232, PT ;  /* 0x000000e80200720c */ /* 0x000fe40003f46270 */
[----:B------:R-:W-:Y:S01]  /*7f00*/  FMNMX3.FTZ R15, R15, R29, R28, !PT ;  /* 0x0000001d0f0f7276 */ /* 0x000fe2000781001c */
[----:B------:R-:W-:Y:S01]  /*7f10*/  IMAD.MOV.U32 R243, RZ, RZ, R237 ;  /* 0x000000fffff37224 */ /* 0x000fe200078e00ed */
[----:B------:R-:W-:Y:S01]  /*7f20*/  ISETP.GE.AND P3, PT, R7, R233, PT ;  /* 0x000000e90700720c */ /* 0x000fe20003f66270 */
[----:B------:R-:W-:Y:S01]  /*7f30*/  IMAD.MOV.U32 R245, RZ, RZ, R238 ;  /* 0x000000fffff57224 */ /* 0x000fe200078e00ee */
[----:B------:R-:W-:-:S02]  /*7f40*/  I2FP.F32.S32 R35, R35 ;  /* 0x0000002300237245 */ /* 0x000fc40000201400 */
[----:B------:R-:W-:Y:S02]  /*7f50*/  FSEL R193, R16, -INF , !P2 ;  /* 0xff80000010c17808 */ /* 0x000fe40005000000 */
[----:B------:R-:W-:Y:S01]  /*7f60*/  FMNMX3.FTZ R34, R15, R191, R190, !PT ;  /* 0x000000bf0f227276 */ /* 0x000fe200078100be */
[----:B------:R-:W-:Y:S06]  /*7f70*/  BRA.U !UP0, `(.L_x_1486) ;  /* 0x0000000108d47547 */ /* 0x000fec000b800000 */
[----:B------:R-:W-:Y:S01]  /*7f80*/  IMAD.U32 R16, RZ, RZ, UR25 ;  /* 0x00000019ff107e24 */ /* 0x000fe2000f8e00ff */
[----:B------:R-:W-:Y:S01]  /*7f90*/  MOV R18, UR25 ;  /* 0x0000001900127c02 */ /* 0x000fe20008000f00 */
[----:B------:R-:W-:Y:S01]  /*7fa0*/  IMAD.U32 R19, RZ, RZ, UR17 ;  /* 0x00000011ff137e24 */ /* 0x000fe2000f8e00ff */
[----:B------:R-:W-:Y:S01]  /*7fb0*/  MOV R23, UR25 ;  /* 0x0000001900177c02 */ /* 0x000fe20008000f00 */
[----:B------:R-:W-:Y:S01]  /*7fc0*/  @!P1 VIADD R16, R16, 0xfffffffd ;  /* 0xfffffffd10109836 */ /* 0x000fe20000000000 */
[----:B------:R-:W-:Y:S01]  /*7fd0*/  MOV R26, UR25 ;  /* 0x00000019001a7c02 */ /* 0x000fe20008000f00 */
[----:B------:R-:W-:Y:S01]  /*7fe0*/  IMAD.U32 R20, RZ, RZ, UR19 ;  /* 0x00000013ff147e24 */ /* 0x000fe2000f8e00ff */
[----:B------:R-:W-:Y:S01]  /*7ff0*/  MOV R21, UR17 ;  /* 0x0000001100157c02 */ /* 0x000fe20008000f00 */
[C---:B------:R-:W-:Y:S02]  /*8000*/  @!P1 IMAD R15, R16.reuse, UR15, RZ ;  /* 0x0000000f100f9c24 */ /* 0x040fe4000f8e02ff */
[----:B------:R-:W-:-:S04]  /*8010*/  @!P1 IMAD.WIDE.U32 R16, R16, UR16, RZ ;  /* 0x0000001010109c25 */ /* 0x000fc8000f8e00ff */
[----:B------:R-:W-:Y:S01]  /*8020*/  @!P1 IMAD.IADD R15, R17, 0x1, R15 ;  /* 0x00000001110f9824 */ /* 0x000fe200078e020f */
[----:B------:R-:W-:Y:S01]  /*8030*/  @!P1 LEA R24, P2, R16, R245, 0x1 ;  /* 0x000000f510189211 */ /* 0x000fe200078408ff */
[----:B------:R-:W-:Y:S01]  /*8040*/  @!P0 VIADD R17, R18, 0xfffffffd ;  /* 0xfffffffd12118836 */ /* 0x000fe20000000000 */
[----:B------:R-:W-:Y:S01]  /*8050*/  MOV R18, UR19 ;  /* 0x0000001300127c02 */ /* 0x000fe20008000f00 */
[----:B------:R-:W-:Y:S01]  /*8060*/  @!P0 VIADD R26, R26, 0xfffffffd ;  /* 0xfffffffd1a1a8836 */ /* 0x000fe20000000000 */
[----:B------:R-:W-:Y:S01]  /*8070*/  @!P1 LEA.HI.X R25, R16, R243, R15, 0x1, P2 ;  /* 0x000000f310199211 */ /* 0x000fe200010f0c0f */
[C---:B------:R-:W-:Y:S02]  /*8080*/  @!P0 IMAD R22, R17.reuse, UR15, RZ ;  /* 0x0000000f11168c24 */ /* 0x040fe4000f8e02ff */
[----:B------:R-:W-:Y:S02]  /*8090*/  @!P0 IMAD.WIDE.U32 R16, R17, UR16, RZ ;  /* 0x0000001011108c25 */ /* 0x000fe4000f8e00ff */
[----:B------:R-:W-:Y:S01]  /*80a0*/  @!PT LDS RZ, [RZ] ;  /* 0x00000000fffff984 */ /* 0x000fe20000000800 */
[----:B------:R-:W-:Y:S01]  /*80b0*/  @!PT LDS RZ, [RZ] ;  /* 0x00000000fffff984 */ /* 0x000fe20000000800 */
[----:B------:R-:W-:Y:S01]  /*80c0*/  @!PT LDS RZ, [RZ] ;  /* 0x00000000fffff984 */ /* 0x000fe20000000800 */
[----:B------:R1:W-:Y:S02]  /*80d0*/  @!P1 LDGSTS.E.BYPASS.LTC128B.128 [R226+0x8000], desc[UR30][R24.64] ;  /* 0x0800000018e29fae */ /* 0x0003e4000b981a1e */
[----:B------:R-:W-:Y:S01]  /*80e0*/  @!P1 VIADD R15, R23, 0xfffffffd ;  /* 0xfffffffd170f9836 */ /* 0x000fe20000000000 */
[----:B------:R-:W-:Y:S01]  /*80f0*/  @!P0 IADD3 R17, PT, PT, R17, R22, RZ ;  /* 0x0000001611118210 */ /* 0x000fe20007ffe0ff */
[----:B------:R1:W-:Y:S01]  /*8100*/  @P1 STS.128 [R226+0x8000], RZ ;  /* 0x008000ffe2001388 */ /* 0x0003e20000000c00 */
[----:B------:R-:W-:Y:S01]  /*8110*/  @!P0 LEA R22, P2, R16, R245, 0x1 ;  /* 0x000000f510168211 */ /* 0x000fe200078408ff */
[----:B------:R-:W-:-:S03]  /*8120*/  @!P1 IMAD.WIDE.U32 R18, R15, UR16, R18 ;  /* 0x000000100f129c25 */ /* 0x000fc6000f8e0012 */
[----:B------:R-:W-:Y:S01]  /*8130*/  @!P0 LEA.HI.X R23, R16, R243, R17, 0x1, P2 ;  /* 0x000000f310178211 */ /* 0x000fe200010f0c11 */
[----:B------:R-:W-:Y:S02]  /*8140*/  @!P1 IMAD R32, R15, UR15, RZ ;  /* 0x0000000f0f209c24 */ /* 0x000fe4000f8e02ff */
[----:B------:R-:W-:Y:S01]  /*8150*/  @!P0 IMAD.WIDE.U32 R16, R26, UR16, R20 ;  /* 0x000000101a108c25 */ /* 0x000fe2000f8e0014 */
[----:B------:R-:W-:Y:S01]  /*8160*/  @!P1 LEA R20, P2, R18, R245, 0x1 ;  /* 0x000000f512149211 */ /* 0x000fe200078408ff */
[----:B------:R-:W-:Y:S01]  /*8170*/  @!PT LDS RZ, [RZ] ;  /* 0x00000000fffff984 */ /* 0x000fe20000000800 */
[----:B------:R-:W-:Y:S01]  /*8180*/  @!PT LDS RZ, [RZ] ;  /* 0x00000000fffff984 */ /* 0x000fe20000000800 */
[----:B------:R-:W-:Y:S01]  /*8190*/  @!PT LDS RZ, [RZ] ;  /* 0x00000000fffff984 */ /* 0x000fe20000000800 */
[----:B------:R1:W-:Y:S01]  /*81a0*/  @!P0 LDGSTS.E.BYPASS.LTC128B.128 [R226+0x9000], desc[UR30][R22.64+0x80] ;  /* 0x0900008016e28fae */ /* 0x0003e2000b981a1e */
[----:B------:R-:W-:Y:S01]  /*81b0*/  @!P1 IADD3 R19, PT, PT, R32, R19, RZ ;  /* 0x0000001320139210 */ /* 0x000fe20007ffe0ff */
[----:B------:R-:W-:Y:S02]  /*81c0*/  @!P0 IMAD R15, R26, UR15, RZ ;  /* 0x0000000f1a0f8c24 */ /* 0x000fe4000f8e02ff */
[----:B------:R1:W-:Y:S01]  /*81d0*/  @P0 STS.128 [R226+0x9000], RZ ;  /* 0x009000ffe2000388 */ /* 0x0003e20000000c00 */
[----:B------:R-:W-:-:S02]  /*81e0*/  @!P1 LEA.HI.X R21, R18, R243, R19, 0x1, P2 ;  /* 0x000000f312159211 */ /* 0x000fc400010f0c13 */
[----:B------:R-:W-:Y:S02]  /*81f0*/  @!P0 IADD3 R15, PT, PT, R15, R17, RZ ;  /* 0x000000110f0f8210 */ /* 0x000fe40007ffe0ff */
[C---:B------:R-:W-:Y:S01]  /*8200*/  @!P0 LEA R18, P2, R16.reuse, R245, 0x1 ;  /* 0x000000f510128211 */ /* 0x040fe200078408ff */
[----:B------:R-:W-:Y:S01]  /*8210*/  @!PT LDS RZ, [RZ] ;  /* 0x00000000fffff984 */ /* 0x000fe20000000800 */
[----:B------:R-:W-:Y:S01]  /*8220*/  @!PT LDS RZ, [RZ] ;  /* 0x00000000fffff984 */ /* 0x000fe20000000800 */
[----:B------:R-:W-:Y:S01]  /*8230*/  @!PT LDS RZ, [RZ] ;  /* 0x00000000fffff984 */ /* 0x000fe20000000800 */
[----:B------:R1:W-:Y:S03]  /*8240*/  @!P1 LDGSTS.E.BYPASS.LTC128B.128 [R226+0x8800], desc[UR30][R20.64] ;  /* 0x0880000014e29fae */ /* 0x0003e6000b981a1e */
[----:B------:R-:W-:Y:S01]  /*8250*/  @!P0 LEA.HI.X R19, R16, R243, R15, 0x1, P2 ;  /* 0x000000f310138211 */ /* 0x000fe200010f0c0f */
[----:B------:R1:W-:Y:S04]  /*8260*/  @P1 STS.128 [R226+0x8800], RZ ;  /* 0x008800ffe2001388 */ /* 0x0003e80000000c00 */
[----:B------:R-:W-:Y:S01]  /*8270*/  @!PT LDS RZ, [RZ] ;  /* 0x00000000fffff984 */ /* 0x000fe20000000800 */
[----:B------:R-:W-:Y:S01]  /*8280*/  @!PT LDS RZ, [RZ] ;  /* 0x00000000fffff984 */ /* 0x000fe20000000800 */
[----:B------:R-:W-:Y:S01]  /*8290*/  @!PT LDS RZ, [RZ] ;  /* 0x00000000fffff984 */ /* 0x000fe20000000800 */
[----:B------:R1:W-:Y:S04]  /*82a0*/  @!P0 LDGSTS.E.BYPASS.LTC128B.128 [R226+0x9800], desc[UR30][R18.64+0x80] ;  /* 0x0980008012e28fae */ /* 0x0003e8000b981a1e */
[----:B------:R1:W-:Y:S04]  /*82b0*/  @P0 STS.128 [R226+0x9800], RZ ;  /* 0x009800ffe2000388 */ /* 0x0003e80000000c00 */
[----:B------:R-:W0:Y:S02]  /*82c0*/  LDGDEPBAR ;  /* 0x00000000000079af */ /* 0x000e240000000000 */
.L_x_1486:
[----:B------:R-:W-:Y:S01]  /*82d0*/  FMNMX3.FTZ R15, R34, R192, R193, !PT ;  /* 0x000000c0220f7276 */ /* 0x000fe200078100c1 */
[----:B------:R-:W-:Y:S01]  /*82e0*/  FFMA.FTZ R16, R35, -UR12, R179 ;  /* 0x8000000c23107c23 */ /* 0x000fe200080100b3 */
[----:B------:R-:W-:Y:S02]  /*82f0*/  ISETP.GT.AND P2, PT, R229, R6, PT ;  /* 0x00000006e500720c */ /* 0x000fe40003f44270 */
[----:B------:R-:W-:Y:S01]  /*8300*/  FSEL R187, R137, -INF , !P3 ;  /* 0xff80000089bb7808 */ /* 0x000fe20005800000 */
[----:B-1----:R-:W1:Y:S01]  /*8310*/  SHFL.BFLY PT, R18, R15, 0x2, 0x1f ;  /* 0x0c401f000f127f89 */ /* 0x002e6200000e0000 */
[----:B------:R-:W-:Y:S02]  /*8320*/  ISETP.GE.AND P3, PT, R6, R233, PT ;  /* 0x000000e90600720c */ /* 0x000fe40003f66270 */
[----:B------:R-:W-:Y:S02]  /*8330*/  FSEL R17, R140, -INF , !P2 ;  /* 0xff8000008c117808 */ /* 0x000fe40005000000 */
[----:B------:R-:W-:-:S02]  /*8340*/  IADD3 R11, PT, PT, R138, -R11, RZ ;  /* 0x8000000b8a0b7210 */ /* 0x000fc40007ffe0ff */
[----:B------:R-:W-:Y:S02]  /*8350*/  IADD3 R12, PT, PT, R138, -R12, RZ ;  /* 0x8000000c8a0c7210 */ /* 0x000fe40007ffe0ff */
[----:B------:R-:W-:Y:S02]  /*8360*/  ISETP.GT.AND P2, PT, R229, R2, PT ;  /* 0x00000002e500720c */ /* 0x000fe40003f44270 */
[----:B------:R-:W-:Y:S02]  /*8370*/  FSEL R189, R17, -INF , !P3 ;  /* 0xff80000011bd7808 */ /* 0x000fe40005800000 */
[----:B------:R-:W-:Y:S02]  /*8380*/  IABS R19, R11 ;  /* 0x0000000b00137213 */ /* 0x000fe40000000000 */
[----:B------:R-:W-:Y:S02]  /*8390*/  IABS R17, R12 ;  /* 0x0000000c00117213 */ /* 0x000fe40000000000 */
[----:B------:R-:W-:-:S02]  /*83a0*/  FMNMX3.FTZ R11, R136, R141, R27, !PT ;  /* 0x0000008d880b7276 */ /* 0x000fc4000781001b */
[----:B------:R-:W-:Y:S02]  /*83b0*/  FSEL R12, R16, -INF , !P2 ;  /* 0xff800000100c7808 */ /* 0x000fe40005000000 */
[----:B------:R-:W-:Y:S02]  /*83c0*/  ISETP.GE.AND P2, PT, R2, R233, PT ;  /* 0x000000e90200720c */ /* 0x000fe40003f46270 */
[----:B------:R-:W-:Y:S02]  /*83d0*/  IADD3 R16, PT, PT, R138, -R10, RZ ;  /* 0x8000000a8a107210 */ /* 0x000fe40007ffe0ff */
[----:B------:R-:W-:Y:S02]  /*83e0*/  FMNMX3.FTZ R10, R11, R31, R30, !PT ;  /* 0x0000001f0b0a7276 */ /* 0x000fe4000781001e */
[----:B------:R-:W-:Y:S02]  /*83f0*/  FSEL R188, R12, -INF , !P2 ;  /* 0xff8000000cbc7808 */ /* 0x000fe40005000000 */
[----:B------:R-:W-:-:S02]  /*8400*/  ISETP.GT.AND P3, PT, R231, R5, PT ;  /* 0x00000005e700720c */ /* 0x000fc40003f64270 */
[----:B------:R-:W-:Y:S02]  /*8410*/  ISETP.GE.AND P2, PT, R5, R235, PT ;  /* 0x000000eb0500720c */ /* 0x000fe40003f46270 */
[----:B------:R-:W-:Y:S02]  /*8420*/  FMNMX3.FTZ R5, R10, R196, R187, !PT ;  /* 0x000000c40a057276 */ /* 0x000fe400078100bb */
[----:B------:R-:W-:Y:S02]  /*8430*/  I2FP.F32.S32 R17, R17 ;  /* 0x0000001100117245 */ /* 0x000fe40000201400 */
[----:B------:R-:W-:Y:S02]  /*8440*/  FMNMX3.FTZ R5, R5, R189, R188, !PT ;  /* 0x000000bd05057276 */ /* 0x000fe400078100bc */
[----:B------:R-:W-:Y:S01]  /*8450*/  I2FP.F32.S32 R11, R19 ;  /* 0x00000013000b7245 */ /* 0x000fe20000201400 */
[----:B------:R-:W-:Y:S01]  /*8460*/  FFMA.FTZ R10, R17, -UR12, R143 ;  /* 0x8000000c110a7c23 */ /* 0x000fe2000801008f */
[----:B-1----:R-:W-:Y:S01]  /*8470*/  FMNMX.FTZ R18, R15, R18, !PT ;  /* 0x000000120f127209 */ /* 0x002fe20007810000 */
[----:B------:R-:W1:Y:S01]  /*8480*/  SHFL.BFLY PT, R12, R5, 0x2, 0x1f ;  /* 0x0c401f00050c7f89 */ /* 0x000e6200000e0000 */
[----:B------:R-:W-:Y:S01]  /*8490*/  IABS R16, R16 ;  /* 0x0000001000107213 */ /* 0x000fe20000000000 */
[----:B------:R-:W-:Y:S01]  /*84a0*/  FFMA.FTZ R11, R11, -UR12, R182 ;  /* 0x8000000c0b0b7c23 */ /* 0x000fe200080100b6 */
[----:B------:R-:W-:Y:S01]  /*84b0*/  FSEL R10, R10, -INF , !P6 ;  /* 0xff8000000a0a7808 */ /* 0x000fe20007000000 */
[----:B------:R-:W2:Y:S01]  /*84c0*/  SHFL.BFLY PT, R15, R18, 0x1, 0x1f ;  /* 0x0c201f00120f7f89 */ /* 0x000ea200000e0000 */
[----:B------:R-:W-:-:S02]  /*84d0*/  IADD3 R9, PT, PT, R138, -R9, RZ ;  /* 0x800000098a097210 */ /* 0x000fc40007ffe0ff */
[----:B------:R-:W-:Y:S02]  /*84e0*/  I2FP.F32.S32 R16, R16 ;  /* 0x0000001000107245 */ /* 0x000fe40000201400 */
[----:B------:R-:W-:Y:S02]  /*84f0*/  FSEL R11, R11, -INF , !P3 ;  /* 0xff8000000b0b7808 */ /* 0x000fe40005800000 */
[----:B------:R-:W-:Y:S02]  /*8500*/  FSEL R20, R10, -INF , !P5 ;  /* 0xff8000000a147808 */ /* 0x000fe40006800000 */
[----:B------:R-:W-:Y:S02]  /*8510*/  IABS R9, R9 ;  /* 0x0000000900097213 */ /* 0x000fe40000000000 */
[----:B------:R-:W-:Y:S02]  /*8520*/  ISETP.GT.AND P6, PT, R231, R4, PT ;  /* 0x00000004e700720c */ /* 0x000fe40003fc4270 */
[----:B------:R-:W-:Y:S01]  /*8530*/  ISETP.GE.AND P5, PT, R4, R235, PT ;  /* 0x000000eb0400720c */ /* 0x000fe20003fa6270 */
[----:B------:R-:W-:Y:S01]  /*8540*/  FFMA.FTZ R4, R16, -UR12, R183 ;  /* 0x8000000c10047c23 */ /* 0x000fe200080100b7 */
[----:B------:R-:W-:-:S02]  /*8550*/  FSEL R21, R11, -INF , !P2 ;  /* 0xff8000000b157808 */ /* 0x000fc40005000000 */
[----:B------:R-:W-:Y:S02]  /*8560*/  ISETP.GT.AND P3, PT, R231, R3, PT ;  /* 0x00000003e700720c */ /* 0x000fe40003f64270 */
[----:B------:R-:W-:Y:S02]  /*8570*/  ISETP.GE.AND P2, PT, R3, R235, PT ;  /* 0x000000eb0300720c */ /* 0x000fe40003f46270 */
[----:B------:R-:W-:Y:S02]  /*8580*/  MOV R3, R9 ;  /* 0x0000000900037202 */ /* 0x000fe40000000f00 */
[----:B------:R-:W-:Y:S02]  /*8590*/  FSEL R4, R4, -INF , !P6 ;  /* 0xff80000004047808 */ /* 0x000fe40007000000 */
[----:B------:R-:W-:Y:S02]  /*85a0*/  I2FP.F32.S32 R3, R3 ;  /* 0x0000000300037245 */ /* 0x000fe40000201400 */
[----:B------:R-:W-:-:S02]  /*85b0*/  IADD3 R8, PT, PT, R138, -R8, RZ ;  /* 0x800000088a087210 */ /* 0x000fc40007ffe0ff */
[----:B------:R-:W-:Y:S01]  /*85c0*/  FSEL R132, R4, -INF , !P5 ;  /* 0xff80000004847808 */ /* 0x000fe20006800000 */
[----:B------:R-:W-:Y:S01]  /*85d0*/  FFMA.FTZ R4, R3, -UR12, R214 ;  /* 0x8000000c03047c23 */ /* 0x000fe200080100d6 */
[----:B------:R-:W-:Y:S02]  /*85e0*/  ISETP.GT.AND P6, PT, R231, R7, PT ;  /* 0x00000007e700720c */ /* 0x000fe40003fc4270 */
[----:B------:R-:W-:Y:S02]  /*85f0*/  ISETP.GE.AND P5, PT, R7, R235, PT ;  /* 0x000000eb0700720c */ /* 0x000fe40003fa6270 */
[----:B------:R-:W-:Y:S02]  /*8600*/  IABS R7, R8 ;  /* 0x0000000800077213 */ /* 0x000fe40000000000 */
[----:B-1----:R-:W-:Y:S02]  /*8610*/  FMNMX.FTZ R3, R5, R12, !PT ;  /* 0x0000000c05037209 */ /* 0x002fe40007810000 */
[----:B--2---:R-:W-:-:S02]  /*8620*/  FMNMX.FTZ R222, R18, R15, !PT ;  /* 0x0000000f12de7209 */ /* 0x004fc40007810000 */
[----:B------:R-:W-:Y:S02]  /*8630*/  I2FP.F32.S32 R5, R7 ;  /* 0x0000000700057245 */ /* 0x000fe40000201400 */
[----:B------:R-:W1:Y:S01]  /*8640*/  SHFL.BFLY PT, R7, R3, 0x1, 0x1f ;  /* 0x0c201f0003077f89 */ /* 0x000e6200000e0000 */
[----:B------:R-:W-:Y:S01]  /*8650*/  IADD3 R13, PT, PT, R138, -R13, RZ ;  /* 0x8000000d8a0d7210 */ /* 0x000fe20007ffe0ff */
[----:B------:R-:W-:Y:S01]  /*8660*/  FMUL.FTZ R9, R222, UR8 ;  /* 0x00000008de097c20 */ /* 0x000fe20008410000 */
[----:B------:R-:W-:Y:S01]  /*8670*/  FSEL R4, R4, -INF , !P3 ;  /* 0xff80000004047808 */ /* 0x000fe20005800000 */
[----:B------:R-:W-:Y:S01]  /*8680*/  FFMA.FTZ R5, R5, -UR12, R215 ;  /* 0x8000000c05057c23 */ /* 0x000fe200080100d7 */
[----:B------:R-:W-:Y:S02]  /*8690*/  IABS R11, R13 ;  /* 0x0000000d000b7213 */ /* 0x000fe40000000000 */
[----:B------:R-:W-:Y:S02]  /*86a0*/  FSETP.NEU.FTZ.AND P3, PT, R222, -INF , PT ;  /* 0xff800000de00780b */ /* 0x000fe40003f7d000 */
[----:B------:R-:W-:-:S02]  /*86b0*/  I2FP.F32.S32 R11, R11 ;  /* 0x0000000b000b7245 */ /* 0x000fc40000201400 */
[----:B------:R-:W-:Y:S02]  /*86c0*/  FSEL R9, R9, RZ, P3 ;  /* 0x000000ff09097208 */ /* 0x000fe40001800000 */
[----:B------:R-:W-:Y:S02]  /*86d0*/  IADD3 R14, PT, PT, R138, -R14, RZ ;  /* 0x8000000e8a0e7210 */ /* 0x000fe40007ffe0ff */
[----:B------:R-:W-:Y:S01]  /*86e0*/  FSEL R204, R4, -INF , !P2 ;  /* 0xff80000004cc7808 */ /* 0x000fe20005000000 */
[--C-:B------:R-:W-:Y:S01]  /*86f0*/  FFMA.FTZ R4, R139, UR8, -R9.reuse ;  /* 0x000000088b047c23 */ /* 0x100fe20008010809 */
[----:B------:R-:W-:Y:S01]  /*8700*/  FSEL R8, R5, -INF , !P6 ;  /* 0xff80000005087808 */ /* 0x000fe20007000000 */
[--C-:B------:R-:W-:Y:S01]  /*8710*/  FFMA.FTZ R29, R29, UR8, -R9.reuse ;  /* 0x000000081d1d7c23 */ /* 0x100fe20008010809 */
[----:B------:R-:W-:Y:S01]  /*8720*/  ISETP.GT.AND P2, PT, R231, R6, PT ;  /* 0x00000006e700720c */ /* 0x000fe20003f44270 */
[----:B------:R2:W-:Y:S01]  /*8730*/  MUFU.EX2 R241, R4 ;  /* 0x0000000400f17308 */ /* 0x0005e20000000800 */
[----:B------:R-:W-:Y:S01]  /*8740*/  ISETP.GE.AND P6, PT, R6, R235, PT ;  /* 0x000000eb0600720c */ /* 0x000fe20003fc6270 */
[----:B------:R-:W-:Y:S01]  /*8750*/  FFMA.FTZ R6, R11, -UR12, R210 ;  /* 0x8000000c0b067c23 */ /* 0x000fe200080100d2 */
[----:B------:R-:W-:Y:S01]  /*8760*/  IABS R10, R14 ;  /* 0x0000000e000a7213 */ /* 0x000fe20000000000 */
[----:B------:R-:W-:Y:S01]  /*8770*/  FFMA.FTZ R28, R28, UR8, -R9 ;  /* 0x000000081c1c7c23 */ /* 0x000fe20008010809 */
[----:B------:R-:W-:-:S02]  /*8780*/  FSEL R199, R8, -INF , !P5 ;  /* 0xff80000008c77808 */ /* 0x000fc40006800000 */
[----:B------:R-:W-:Y:S01]  /*8790*/  I2FP.F32.S32 R10, R10 ;  /* 0x0000000a000a7245 */ /* 0x000fe20000201400 */
[----:B------:R-:W-:Y:S01]  /*87a0*/  MUFU.EX2 R238, R28 ;  /* 0x0000001c00ee7308 */ /* 0x000fe20000000800 */
[----:B------:R-:W-:Y:S02]  /*87b0*/  FSEL R6, R6, -INF , !P2 ;  /* 0xff80000006067808 */ /* 0x000fe40005000000 */
[----:B------:R-:W-:Y:S01]  /*87c0*/  ISETP.GT.AND P5, PT, R231, R2, PT ;  /* 0x00000002e700720c */ /* 0x000fe20003fa4270 */
[----:B------:R-:W-:Y:S01]  /*87d0*/  FFMA.FTZ R5, R10, -UR12, R211 ;  /* 0x8000000c0a057c23 */ /* 0x000fe200080100d3 */
[----:B------:R-:W-:Y:S02]  /*87e0*/  ISETP.GE.AND P2, PT, R2, R235, PT ;  /* 0x000000eb0200720c */ /* 0x000fe40003f46270 */
[----:B------:R-:W-:Y:S01]  /*87f0*/  FMNMX3.FTZ R2, R134, R194, R184, !PT ;  /* 0x000000c286027276 */ /* 0x000fe200078100b8 */
[----:B--2---:R-:W-:Y:S01]  /*8800*/  FFMA.FTZ R4, R33, UR8, -R9 ;  /* 0x0000000821047c23 */ /* 0x004fe20008010809 */
[----:B-1----:R-:W-:Y:S01]  /*8810*/  FMNMX.FTZ R220, R3, R7, !PT ;  /* 0x0000000703dc7209 */ /* 0x002fe20007810000 */
[----:B------:R-:W-:Y:S01]  /*8820*/  LDSM.16.MT88.4 R32, [R216+0xb000] ;  /* 0x00b00000d820783b */ /* 0x000fe20000004200 */
[----:B------:R-:W-:Y:S01]  /*8830*/  FMNMX3.FTZ R3, R2, R185, R186, !PT ;  /* 0x000000b902037276 */ /* 0x000fe200078100ba */
[----:B------:R1:W-:Y:S01]  /*8840*/  MUFU.EX2 R240, R4 ;  /* 0x0000000400f07308 */ /* 0x0003e20000000800 */
[----:B------:R-:W-:Y:S01]  /*8850*/  FSEL R5, R5, -INF , !P5 ;  /* 0xff80000005057808 */ /* 0x000fe20006800000 */
[----:B------:R-:W-:Y:S01]  /*8860*/  FMUL.FTZ R12, R220, UR8 ;  /* 0x00000008dc0c7c20 */ /* 0x000fe20008410000 */
[----:B------:R-:W-:-:S02]  /*8870*/  FMNMX3.FTZ R3, R3, R208, R212, !PT ;  /* 0x000000d003037276 */ /* 0x000fc400078100d4 */
[----:B------:R-:W-:Y:S02]  /*8880*/  FSEL R198, R6, -INF , !P6 ;  /* 0xff80000006c67808 */ /* 0x000fe40007000000 */
[----:B------:R-:W-:Y:S02]  /*8890*/  FSEL R197, R5, -INF , !P2 ;  /* 0xff80000005c57808 */ /* 0x000fe40005000000 */
[----:B------:R-:W-:Y:S02]  /*88a0*/  FMNMX3.FTZ R3, R3, R209, R213, !PT ;  /* 0x000000d103037276 */ /* 0x000fe400078100d5 */
[----:B------:R-:W-:Y:S02]  /*88b0*/  FSETP.NEU.FTZ.AND P2, PT, R220, -INF , PT ;  /* 0xff800000dc00780b */ /* 0x000fe40003f5d000 */
[----:B------:R-:W-:Y:S01]  /*88c0*/  IADD3 R23, PT, PT, R216, 0xa040, RZ ;  /* 0x0000a040d8177810 */ /* 0x000fe20007ffe0ff */
[----:B------:R-:W2:Y:S01]  /*88d0*/  SHFL.BFLY PT, R6, R3, 0x2, 0x1f ;  /* 0x0c401f0003067f89 */ /* 0x000ea200000e0000 */
[----:B------:R-:W-:-:S02]  /*88e0*/  FSEL R12, R12, RZ, P2 ;  /* 0x000000ff0c0c7208 */ /* 0x000fc40001000000 */
[----:B-1----:R-:W-:Y:S02]  /*88f0*/  FMNMX3.FTZ R4, R133, R195, R20, !PT ;  /* 0x000000c385047276 */ /* 0x002fe40007810014 */
[----:B------:R-:W-:Y:S01]  /*8900*/  MOV R15, R23 ;  /* 0x00000017000f7202 */ /* 0x000fe20000000f00 */
[----:B------:R-:W-:Y:S01]  /*8910*/  FFMA.FTZ R30, R30, UR8, -R12 ;  /* 0x000000081e1e7c23 */ /* 0x000fe2000801080c */
[----:B------:R-:W-:Y:S01]  /*8920*/  FMNMX3.FTZ R2, R4, R21, R132, !PT ;  /* 0x0000001504027276 */ /* 0x000fe20007810084 */
[--C-:B------:R-:W-:Y:S01]  /*8930*/  FFMA.FTZ R4, R141, UR8, -R12.reuse ;  /* 0x000000088d047c23 */ /* 0x100fe2000801080c */
[----:B------:R-:W-:Y:S01]  /*8940*/  MOV R23, R221 ;  /* 0x000000dd00177202 */ /* 0x000fe20000000f00 */
[----:B------:R-:W-:Y:S01]  /*8950*/  MUFU.EX2 R236, R30 ;  /* 0x0000001e00ec7308 */ /* 0x000fe20000000800 */
[----:B------:R-:W-:Y:S01]  /*8960*/  FMNMX3.FTZ R2, R2, R204, R199, !PT ;  /* 0x000000cc02027276 */ /* 0x000fe200078100c7 */
[----:B------:R-:W-:Y:S01]  /*8970*/  LDSM.16.MT88.4 R140, [R216+0xa000] ;  /* 0x00a00000d88c783b */ /* 0x000fe20000004200 */
[----:B------:R-:W-:Y:S01]  /*8980*/  @P4 IADD3 R15, PT, PT, R219, -0x40, RZ ;  /* 0xffffffc0db0f4810 */ /* 0x000fe20007ffe0ff */
[----:B------:R-:W-:Y:S01]  /*8990*/  FFMA.FTZ R27, R27, UR8, -R12 ;  /* 0x000000081b1b7c23 */ /* 0x000fe2000801080c */
[----:B------:R-:W-:-:S02]  /*89a0*/  FMNMX3.FTZ R2, R2, R198, R197, !PT ;  /* 0x000000c602027276 */ /* 0x000fc400078100c5 */
[----:B------:R-:W-:Y:S01]  /*89b0*/  FSEL R5, R220, RZ, P2 ;  /* 0x000000ffdc057208 */ /* 0x000fe20001000000 */
[----:B------:R1:W-:Y:S01]  /*89c0*/  MUFU.EX2 R214, R4 ;  /* 0x0000000400d67308 */ /* 0x0003e20000000800 */
[----:B------:R-:W-:Y:S01]  /*89d0*/  MOV R22, R239 ;  /* 0x000000ef00167202 */ /* 0x000fe20000000f00 */
[----:B------:R-:W3:Y:S01]  /*89e0*/  SHFL.BFLY PT, R7, R2, 0x2, 0x1f ;  /* 0x0c401f0002077f89 */ /* 0x000ee200000e0000 */
[----:B------:R-:W-:Y:S02]  /*89f0*/  IADD3 R251, PT, PT, R216, R252, RZ ;  /* 0x000000fcd8fb7210 */ /* 0x000fe40007ffe0ff */
[----:B------:R-:W-:Y:S01]  /*8a00*/  IADD3 R8, PT, PT, R252, R15, RZ ;  /* 0x0000000ffc087210 */ /* 0x000fe20007ffe0ff */
[----:B------:R-:W-:Y:S01]  /*8a10*/  LDSM.16.MT88.4 R176, [R15] ;  /* 0x000000000fb0783b */ /* 0x000fe20000004200 */
[----:B--2---:R-:W-:Y:S01]  /*8a20*/  FMNMX.FTZ R3, R3, R6, !PT ;  /* 0x0000000603037209 */ /* 0x004fe20007810000 */
[----:B------:R2:W4:Y:S02]  /*8a30*/  MUFU.EX2 R239, R29 ;  /* 0x0000001d00ef7308 */ /* 0x0005240000000800 */
[----:B------:R-:W-:Y:S04]  /*8a40*/  LDSM.16.MT88.4 R180, [R8] ;  /* 0x0000000008b4783b */ /* 0x000fe80000004200 */
[----:B------:R-:W5:Y:S02]  /*8a50*/  SHFL.BFLY PT, R14, R3, 0x1, 0x1f ;  /* 0x0c201f00030e7f89 */ /* 0x000f6400000e0000 */
[----:B------:R-:W-:Y:S01]  /*8a60*/  MUFU.EX2 R215, R27 ;  /* 0x0000001b00d77308 */ /* 0x000fe20000000800 */
[----:B-1----:R-:W-:Y:S01]  /*8a70*/  FFMA.FTZ R4, R31, UR8, -R12 ;  /* 0x000000081f047c23 */ /* 0x002fe2000801080c */
[----:B------:R-:W-:Y:S06]  /*8a80*/  LDSM.16.MT88.4 R16, [R251+0xb000] ;  /* 0x00b00000fb10783b */ /* 0x000fec0000004200 */
[----:B------:R1:W1:Y:S01]  /*8a90*/  MUFU.EX2 R237, R4 ;  /* 0x0000000400ed7308 */ /* 0x0002620000000800 */
[----:B--2---:R-:W-:Y:S01]  /*8aa0*/  LDSM.16.MT88.4 R28, [R8+0x1000] ;  /* 0x00100000081c783b */ /* 0x004fe20000004200 */
[----:B---3--:R-:W-:-:S02]  /*8ab0*/  FMNMX.FTZ R2, R2, R7, !PT ;  /* 0x0000000702027209 */ /* 0x008fc40007810000 */
[----:B----4-:R-:W-:-:S03]  /*8ac0*/  F2FP.BF16.F32.PACK_AB R6, R238, R239 ;  /* 0x000000efee06723e */ /* 0x010fc600000010ff */
[----:B------:R-:W2:Y:S01]  /*8ad0*/  SHFL.BFLY PT, R13, R2, 0x1, 0x1f ;  /* 0x0c201f00020d7f89 */ /* 0x000ea200000e0000 */
[----:B-----5:R-:W-:Y:S02]  /*8ae0*/  FMNMX.FTZ R221, R3, R14, !PT ;  /* 0x0000000e03dd7209 */ /* 0x020fe40007810000 */
[----:B-1----:R-:W-:Y:S02]  /*8af0*/  FSEL R4, R222, RZ, P3 ;  /* 0x000000ffde047208 */ /* 0x002fe40001800000 */
[----:B------:R-:W-:Y:S02]  /*8b00*/  FSETP.NEU.FTZ.AND P3, PT, R221, -INF , PT ;  /* 0xff800000dd00780b */ /* 0x000fe40003f7d000 */
[----:B------:R-:W-:Y:S01]  /*8b10*/  F2FP.BF16.F32.PACK_AB R7, R236, R237 ;  /* 0x000000edec07723e */ /* 0x000fe200000010ff */
[----:B------:R-:W-:Y:S01]  /*8b20*/  FADD.FTZ R4, R135, -R4 ;  /* 0x8000000487047221 */ /* 0x000fe20000010000 */
[----:B------:R-:W-:Y:S02]  /*8b30*/  MOV R135, R22 ;  /* 0x0000001600877202 */ /* 0x000fe40000000f00 */
[----:B------:R-:W-:Y:S01]  /*8b40*/  FSEL R3, R221, RZ, P3 ;  /* 0x000000ffdd037208 */ /* 0x000fe20001800000 */
[----:B------:R-:W-:Y:S01]  /*8b50*/  FMUL.FTZ R11, R4, UR8 ;  /* 0x00000008040b7c20 */ /* 0x000fe20008410000 */
[----:B------:R-:W-:Y:S01]  /*8b60*/  FADD.FTZ R4, R136, -R5 ;  /* 0x8000000588047221 */ /* 0x000fe20000010000 */
[----:B------:R-:W-:Y:S01]  /*8b70*/  F2FP.BF16.F32.PACK_AB R5, R215, R214 ;  /* 0x000000d6d705723e */ /* 0x000fe200000010ff */
[----:B------:R-:W1:Y:S01]  /*8b80*/  LDSM.16.MT88.4 R136, [R251+0xa000] ;  /* 0x00a00000fb88783b */ /* 0x000e620000004200 */
[----:B------:R-:W-:Y:S01]  /*8b90*/  FADD.FTZ R25, R134, -R3 ;  /* 0x8000000386197221 */ /* 0x000fe20000010000 */
[----:B--2---:R-:W-:Y:S01]  /*8ba0*/  FMNMX.FTZ R219, R2, R13, !PT ;  /* 0x0000000d02db7209 */ /* 0x004fe20007810000 */
[----:B------:R-:W-:Y:S01]  /*8bb0*/  FMUL.FTZ R2, R221, UR8 ;  /* 0x00000008dd027c20 */ /* 0x000fe20008410000 */
[----:B------:R-:W-:Y:S01]  /*8bc0*/  FMUL.FTZ R4, R4, UR8 ;  /* 0x0000000804047c20 */ /* 0x000fe20008410000 */
[----:B------:R-:W2:Y:S01]  /*8bd0*/  MUFU.EX2 R11, R11 ;  /* 0x0000000b000b7308 */ /* 0x000ea20000000800 */
[----:B------:R-:W-:-:S02]  /*8be0*/  FSETP.NEU.FTZ.AND P2, PT, R219, -INF , PT ;  /* 0xff800000db00780b */ /* 0x000fc40003f5d000 */
[----:B------:R-:W-:Y:S02]  /*8bf0*/  FSEL R14, R2, RZ, P3 ;  /* 0x000000ff020e7208 */ /* 0x000fe40001800000 */
[----:B------:R-:W-:-:S03]  /*8c00*/  FSEL R2, R219, RZ, P2 ;  /* 0x000000ffdb027208 */ /* 0x000fc60001000000 */
[----:B------:R-:W-:Y:S01]  /*8c10*/  FFMA.FTZ R3, R185, UR8, -R14 ;  /* 0x00000008b9037c23 */ /* 0x000fe2000801080e */
[----:B------:R3:W4:Y:S01]  /*8c20*/  MUFU.EX2 R10, R4 ;  /* 0x00000004000a7308 */ /* 0x0007220000000800 */
[----:B------:R-:W-:Y:S01]  /*8c30*/  FADD.FTZ R26, R133, -R2 ;  /* 0x80000002851a7221 */ /* 0x000fe20000010000 */
[----:B------:R-:W-:-:S06]  /*8c40*/  FFMA.FTZ R2, R194, UR8, -R14 ;  /* 0x00000008c2027c23 */ /* 0x000fcc000801080e */
        /* <DEDUP_REMOVED lines=16> */
[----:B------:R-:W-:Y:S01]  /*8d50*/  FMUL.FTZ R169, R169, R11 ;  /* 0x0000000ba9a97220 */ /* 0x000fe20000410000 */
[--C-:B-----5:R-:W-:Y:S01]  /*8d60*/  FFMA.FTZ R2, R184, UR8, -R14.reuse ;  /* 0x00000008b8027c23 */ /* 0x120fe2000801080e */
[----:B------:R-:W-:Y:S01]  /*8d70*/  MOV R184, R23 ;  /* 0x0000001700b87202 */ /* 0x000fe20000000f00 */
        /* <DEDUP_REMOVED lines=27> */
[-C--:B------:R-:W-:Y:S01]  /*8f30*/  FMUL.FTZ R77, R77, R11.reuse ;  /* 0x0000000b4d4d7220 */ /* 0x080fe20000410000 */
[-C--:B------:R-:W-:Y:S01]  /*8f40*/  FMUL.FTZ R78, R78, R10.reuse ;  /* 0x0000000a4e4e7220 */ /* 0x080fe20000410000 */
[----:B------:R2:W-:Y:S01]  /*8f50*/  MUFU.EX2 R206, R2 ;  /* 0x0000000200ce7308 */ /* 0x0005e20000000800 */
[--C-:B------:R-:W-:Y:S01]  /*8f60*/  FFMA.FTZ R24, R21, UR8, -R13.reuse ;  /* 0x0000000815187c23 */ /* 0x100fe2000801080d */
[--C-:B------:R-:W-:Y:S01]  /*8f70*/  FFMA.FTZ R3, R195, UR8, -R13.reuse ;  /* 0x00000008c3037c23 */ /* 0x100fe2000801080d */
        /* <DEDUP_REMOVED lines=14> */
[----:B--2---:R-:W-:Y:S01]  /*9060*/  FFMA.FTZ R2, R20, UR8, -R13 ;  /* 0x0000000814027c23 */ /* 0x004fe2000801080d */
[-C--:B------:R-:W-:Y:S01]  /*9070*/  FMUL.FTZ R108, R108, R11.reuse ;  /* 0x0000000b6c6c7220 */ /* 0x080fe20000410000 */
[----:B------:R-:W2:Y:S01]  /*9080*/  LDSM.16.MT88.4 R20, [R15+0x1000] ;  /* 0x001000000f14783b */ /* 0x000ea20000004200 */
[-C--:B------:R-:W-:Y:S01]  /*9090*/  FMUL.FTZ R109, R109, R11.reuse ;  /* 0x0000000b6d6d7220 */ /* 0x080fe20000410000 */
[----:B------:R4:W-:Y:S01]  /*90a0*/  MUFU.EX2 R27, R2 ;  /* 0x00000002001b7308 */ /* 0x0009e20000000800 */
[-C--:B------:R-:W-:Y:S01]  /*90b0*/  FMUL.FTZ R110, R110, R10.reuse ;  /* 0x0000000a6e6e7220 */ /* 0x080fe20000410000 */
[-C--:B------:R-:W-:Y:S01]  /*90c0*/  FMUL.FTZ R111, R111, R10.reuse ;  /* 0x0000000a6f6f7220 */ /* 0x080fe20000410000 */
[-C--:B------:R-:W-:Y:S01]  /*90d0*/  FMUL.FTZ R120, R120, R11.reuse ;  /* 0x0000000b78787220 */ /* 0x080fe20000410000 */
[----:B---3--:R-:W-:Y:S01]  /*90e0*/  FMUL.FTZ R3, R26, UR8 ;  /* 0x000000081a037c20 */ /* 0x008fe20008410000 */
[-C--:B------:R-:W-:Y:S01]  /*90f0*/  FMUL.FTZ R121, R121, R11.reuse ;  /* 0x0000000b79797220 */ /* 0x080fe20000410000 */
[-C--:B------:R-:W-:Y:S01]  /*9100*/  FMUL.FTZ R122, R122, R10.reuse ;  /* 0x0000000a7a7a7220 */ /* 0x080fe20000410000 */
[-C--:B------:R-:W-:Y:S01]  /*9110*/  FMUL.FTZ R123, R123, R10.reuse ;  /* 0x0000000a7b7b7220 */ /* 0x080fe20000410000 */
[-C--:B------:R-:W-:Y:S01]  /*9120*/  FMUL.FTZ R124, R124, R11.reuse ;  /* 0x0000000b7c7c7220 */ /* 0x080fe20000410000 */
[----:B------:R-:W-:Y:S01]  /*9130*/  FMUL.FTZ R125, R125, R11 ;  /* 0x0000000b7d7d7220 */ /* 0x000fe20000410000 */
[----:B------:R-:W3:Y:S01]  /*9140*/  MUFU.EX2 R3, R3 ;  /* 0x0000000300037308 */ /* 0x000ee20000000800 */
[-C--:B------:R-:W-:Y:S01]  /*9150*/  FMUL.FTZ R126, R126, R10.reuse ;  /* 0x0000000a7e7e7220 */ /* 0x080fe20000410000 */
[----:B------:R-:W-:Y:S01]  /*9160*/  FMUL.FTZ R127, R127, R10 ;  /* 0x0000000a7f7f7220 */ /* 0x000fe20000410000 */
[----:B------:R-:W-:Y:S01]  /*9170*/  HMMA.16816.F32.BF16 R148, R4, R140, R148 ;  /* 0x0000008c0494723c */ /* 0x000fe20000041894 */
[----:B----4-:R-:W-:-:S04]  /*9180*/  FMUL.FTZ R2, R25, UR8 ;  /* 0x0000000819027c20 */ /* 0x010fc80008410000 */
[----:B------:R-:W-:Y:S03]  /*9190*/  MUFU.EX2 R25, R24 ;  /* 0x0000001800197308 */ /* 0x000fe60000000800 */
[C---:B------:R-:W-:Y:S05]  /*91a0*/  HMMA.16816.F32.BF16 R152, R4.reuse, R142, R152 ;  /* 0x0000008e0498723c */ /* 0x040fea0000041898 */
[----:B------:R4:W5:Y:S01]  /*91b0*/  MUFU.EX2 R8, R2 ;  /* 0x0000000200087308 */ /* 0x0009620000000800 */
[-C--:B---3--:R-:W-:Y:S02]  /*91c0*/  FMUL.FTZ R70, R70, R3.reuse ;  /* 0x0000000346467220 */ /* 0x088fe40000410000 */
[C---:B-1----:R-:W-:Y:S01]  /*91d0*/  HMMA.16816.F32.BF16 R164, R4.reuse, R136, R164 ;  /* 0x0000008804a4723c */ /* 0x042fe200000418a4 */
        /* <DEDUP_REMOVED lines=14> */
[----:B----4-:R-:W-:Y:S01]  /*92c0*/  FFMA.FTZ R2, R132, UR8, -R13 ;  /* 0x0000000884027c23 */ /* 0x010fe2000801080d */
[C---:B------:R-:W-:Y:S01]  /*92d0*/  HMMA.16816.F32.BF16 R40, R4.reuse, R176, R40 ;  /* 0x000000b00428723c */ /* 0x040fe20000041828 */
[-C--:B-----5:R-:W-:Y:S01]  /*92e0*/  FMUL.FTZ R68, R68, R8.reuse ;  /* 0x0000000844447220 */ /* 0x0a0fe20000410000 */
[-C--:B------:R-:W-:Y:S01]  /*92f0*/  FMUL.FTZ R69, R69, R8.reuse ;  /* 0x0000000845457220 */ /* 0x080fe20000410000 */
[----:B------:R1:W3:Y:S01]  /*9300*/  MUFU.EX2 R24, R2 ;  /* 0x0000000200187308 */ /* 0x0002e20000000800 */
        /* <DEDUP_REMOVED lines=39> */
[-C--:B------:R-:W-:Y:S01]  /*9580*/  FMUL.FTZ R175, R175, R3.reuse ;  /* 0x00000003afaf7220 */ /* 0x080fe20000410000 */
[-C--:B------:R-:W-:Y:S01]  /*9590*/  FMUL.FTZ R48, R48, R8.reuse ;  /* 0x0000000830307220 */ /* 0x080fe20000410000 */
[----:B------:R1:W4:Y:S01]  /*95a0*/  MUFU.EX2 R194, R2 ;  /* 0x0000000200c27308 */ /* 0x0003220000000800 */
        /* <DEDUP_REMOVED lines=14> */
[----:B------:R-:W-:Y:S01]  /*9690*/  FMUL.FTZ R129, R129, R8 ;  /* 0x0000000881817220 */ /* 0x000fe20000410000 */
[----:B------:R-:W-:Y:S01]  /*96a0*/  FMUL.FTZ R130, R130, R3 ;  /* 0x0000000382827220 */ /* 0x000fe20000410000 */
[----:B-1----:R-:W-:Y:S01]  /*96b0*/  FFMA.FTZ R2, R192, UR8, -R9 ;  /* 0x00000008c0027c23 */ /* 0x002fe20008010809 */
[----:B------:R-:W-:Y:S01]  /*96c0*/  MOV R192, R135 ;  /* 0x0000008700c07202 */ /* 0x000fe20000000f00 */
[----:B------:R-:W-:-:S02]  /*96d0*/  FMUL.FTZ R131, R131, R3 ;  /* 0x0000000383837220 */ /* 0x000fc40000410000 */
[----:B------:R1:W-:Y:S01]  /*96e0*/  MUFU.EX2 R191, R2 ;  /* 0x0000000200bf7308 */ /* 0x0003e20000000800 */
[C---:B--2---:R-:W-:Y:S08]  /*96f0*/  HMMA.16816.F32.BF16 R104, R4.reuse, R20, R104 ;  /* 0x000000140468723c */ /* 0x044ff00000041868 */
[----:B------:R-:W-:Y:S01]  /*9700*/  HMMA.16816.F32.BF16 R108, R4, R22, R108 ;  /* 0x00000016046c723c */ /* 0x000fe2000004186c */
[----:B-1----:R-:W-:-:S07]  /*9710*/  FFMA.FTZ R2, R193, UR8, -R9 ;  /* 0x00000008c1027c23 */ /* 0x002fce0008010809 */
[C---:B------:R-:W-:Y:S01]  /*9720*/  HMMA.16816.F32.BF16 R120, R4.reuse, R28, R120 ;  /* 0x0000001c0478723c */ /* 0x040fe20000041878 */
[----:B------:R-:W-:Y:S01]  /*9730*/  MOV R193, R184 ;  /* 0x000000b800c17202 */ /* 0x000fe20000000f00 */
[----:B------:R1:W2:Y:S04]  /*9740*/  MUFU.EX2 R190, R2 ;  /* 0x0000000200be7308 */ /* 0x0002a80000000800 */
[----:B------:R-:W-:Y:S02]  /*9750*/  FFMA.FTZ R8, R193, R8, R211 ;  /* 0x00000008c1087223 */ /* 0x000fe400000100d3 */
[----:B------:R-:W-:Y:S01]  /*9760*/  HMMA.16816.F32.BF16 R200, R4, R30, R124 ;  /* 0x0000001e04c8723c */ /* 0x000fe2000004187c */
[----:B------:R-:W-:Y:S02]  /*9770*/  F2FP.BF16.F32.PACK_AB R4, R210, R211 ;  /* 0x000000d3d204723e */ /* 0x000fe400000010ff */
[----:B------:R-:W-:-:S02]  /*9780*/  F2FP.BF16.F32.PACK_AB R5, R27, R205 ;  /* 0x000000cd1b05723e */ /* 0x000fc400000010ff */
[----:B------:R-:W-:Y:S02]  /*9790*/  F2FP.BF16.F32.PACK_AB R6, R206, R207 ;  /* 0x000000cfce06723e */ /* 0x000fe400000010ff */
[----:B---3--:R-:W-:Y:S02]  /*97a0*/  F2FP.BF16.F32.PACK_AB R7, R24, R25 ;  /* 0x000000191807723e */ /* 0x008fe400000010ff */
[----:B----4-:R-:W-:Y:S01]  /*97b0*/  F2FP.BF16.F32.PACK_AB R124, R194, R195 ;  /* 0x000000c3c27c723e */ /* 0x010fe200000010ff */
[----:B-1----:R-:W-:Y:S01]  /*97c0*/  FFMA.FTZ R2, R196, UR8, -R12 ;  /* 0x00000008c4027c23 */ /* 0x002fe2000801080c */
[----:B--2---:R-:W-:-:S03]  /*97d0*/  F2FP.BF16.F32.PACK_AB R126, R190, R191 ;  /* 0x000000bfbe7e723e */ /* 0x004fc600000010ff */
[C---:B------:R-:W-:Y:S01]  /*97e0*/  HMMA.16816.F32.BF16 R68, R4.reuse, R32, R68 ;  /* 0x000000200444723c */ /* 0x040fe20000041844 */
[----:B------:R1:W-:Y:S07]  /*97f0*/  MUFU.EX2 R186, R2 ;  /* 0x0000000200ba7308 */ /* 0x0003ee0000000800 */
[C---:B------:R-:W-:Y:S01]  /*9800*/  HMMA.16816.F32.BF16 R132, R4.reuse, R34, R80 ;  /* 0x000000220484723c */ /* 0x040fe20000041850 */
[----:B------:R-:W-:Y:S07]  /*9810*/  LDSM.16.MT88.4 R80, [R216+0xb800] ;  /* 0x00b80000d850783b */ /* 0x000fee0000004200 */
[----:B------:R-:W-:Y:S01]  /*9820*/  HMMA.16816.F32.BF16 R32, R4, R18, R96 ;  /* 0x000000120420723c */ /* 0x000fe20000041860 */
[----:B------:R-:W-:Y:S01]  /*9830*/  LDSM.16.MT88.4 R96, [R251+0xb800] ;  /* 0x00b80000fb60783b */ /* 0x000fe20000004200 */
[----:B-1----:R-:W-:-:S04]  /*9840*/  FFMA.FTZ R2, R187, UR8, -R12 ;  /* 0x00000008bb027c23 */ /* 0x002fc8000801080c */
[----:B------:R1:W2:Y:S02]  /*9850*/  MUFU.EX2 R18, R2 ;  /* 0x0000000200127308 */ /* 0x0002a40000000800 */
[C---:B------:R-:W-:Y:S08]  /*9860*/  HMMA.16816.F32.BF16 R84, R4.reuse, R16, R84 ;  /* 0x000000100454723c */ /* 0x040ff00000041854 */
[----:B------:R-:W-:Y:S01]  /*9870*/  HMMA.16816.F32.BF16 R144, R4, R140, R144 ;  /* 0x0000008c0490723c */ /* 0x000fe20000041890 */
[----:B-1----:R-:W-:-:S07]  /*9880*/  FFMA.FTZ R2, R189, UR8, -R12 ;  /* 0x00000008bd027c23 */ /* 0x002fce000801080c */
[C---:B------:R-:W-:Y:S01]  /*9890*/  HMMA.16816.F32.BF16 R160, R4.reuse, R136, R160 ;  /* 0x0000008804a0723c */ /* 0x040fe200000418a0 */
[----:B--2---:R-:W-:Y:S01]  /*98a0*/  F2FP.BF16.F32.PACK_AB R125, R18, R186 ;  /* 0x000000ba127d723e */ /* 0x004fe200000010ff */
[----:B------:R1:W-:Y:S06]  /*98b0*/  MUFU.EX2 R17, R2 ;  /* 0x0000000200117308 */ /* 0x0003ec0000000800 */
[C---:B------:R-:W-:Y:S08]  /*98c0*/  HMMA.16816.F32.BF16 R36, R4.reuse, R176, R36 ;  /* 0x000000b00424723c */ /* 0x040ff00000041824 */
[----:B------:R-:W-:Y:S01]  /*98d0*/  HMMA.16816.F32.BF16 R52, R4, R180, R52 ;  /* 0x000000b40434723c */ /* 0x000fe20000041834 */
[----:B-1----:R-:W-:-:S04]  /*98e0*/  FFMA.FTZ R2, R188, UR8, -R12 ;  /* 0x00000008bc027c23 */ /* 0x002fc8000801080c */
[----:B------:R1:W2:Y:S03]  /*98f0*/  MUFU.EX2 R16, R2 ;  /* 0x0000000200107308 */ /* 0x0002a60000000800 */
[C---:B------:R-:W-:Y:S08]  /*9900*/  HMMA.16816.F32.BF16 R100, R4.reuse, R20, R100 ;  /* 0x000000140464723c */ /* 0x040ff00000041864 */
[----:B------:R-:W-:Y:S01]  /*9910*/  HMMA.16816.F32.BF16 R116, R4, R28, R116 ;  /* 0x0000001c0474723c */ /* 0x000fe20000041874 */
[----:B-1----:R-:W-:-:S07]  /*9920*/  FFMA.FTZ R2, R208, UR8, -R14 ;  /* 0x00000008d0027c23 */ /* 0x002fce000801080e */
[C---:B------:R-:W-:Y:S01]  /*9930*/  HMMA.16816.F32.BF16 R140, R4.reuse, R142, R156 ;  /* 0x0000008e048c723c */ /* 0x040fe2000004189c */
[----:B------:R-:W1:Y:S01]  /*9940*/  LDSM.16.MT88.4 R156, [R216+0xa800] ;  /* 0x00a80000d89c783b */ /* 0x000e620000004200 */
[----:B--2---:R-:W-:Y:S01]  /*9950*/  F2FP.BF16.F32.PACK_AB R127, R16, R17 ;  /* 0x00000011107f723e */ /* 0x004fe200000010ff */
[----:B------:R2:W-:Y:S05]  /*9960*/  MUFU.EX2 R185, R2 ;  /* 0x0000000200b97308 */ /* 0x0005ea0000000800 */
[C---:B------:R-:W-:Y:S01]  /*9970*/  HMMA.16816.F32.BF16 R136, R4.reuse, R138, R172 ;  /* 0x0000008a0488723c */ /* 0x040fe200000418ac */
[----:B------:R-:W3:Y:S07]  /*9980*/  LDSM.16.MT88.4 R172, [R251+0xa800] ;  /* 0x00a80000fbac783b */ /* 0x000eee0000004200 */
[----:B------:R-:W-:Y:S01]  /*9990*/  HMMA.16816.F32.BF16 R176, R4, R178, R48 ;  /* 0x000000b204b0723c */ /* 0x000fe20000041830 */
[----:B------:R-:W-:Y:S01]  /*99a0*/  LDSM.16.MT88.4 R48, [R15+0x800] ;  /* 0x000800000f30783b */ /* 0x000fe20000004200 */
[----:B--2---:R-:W-:-:S04]  /*99b0*/  FFMA.FTZ R2, R212, UR8, -R14 ;  /* 0x00000008d4027c23 */ /* 0x004fc8000801080e */
[----:B------:R2:W4:Y:S02]  /*99c0*/  MUFU.EX2 R184, R2 ;  /* 0x0000000200b87308 */ /* 0x0005240000000800 */
[C---:B------:R-:W-:Y:S01]  /*99d0*/  HMMA.16816.F32.BF16 R180, R4.reuse, R182, R64 ;  /* 0x000000b604b4723c */ /* 0x040fe20000041840 */
[----:B------:R-:W-:Y:S07]  /*99e0*/  LDSM.16.MT88.4 R64, [R223+0x800] ;  /* 0x00080000df40783b */ /* 0x000fee0000004200 */
[----:B------:R-:W-:Y:S01]  /*99f0*/  HMMA.16816.F32.BF16 R20, R4, R22, R112 ;  /* 0x000000160414723c */ /* 0x000fe20000041870 */
[----:B------:R-:W-:Y:S01]  /*9a00*/  LDSM.16.MT88.4 R112, [R15+0x1800] ;  /* 0x001800000f70783b */ /* 0x000fe20000004200 */
[----:B--2---:R-:W-:-:S06]  /*9a10*/  FFMA.FTZ R2, R209, UR8, -R14 ;  /* 0x00000008d1027c23 */ /* 0x004fcc000801080e */
[----:B------:R-:W-:Y:S01]  /*9a20*/  HMMA.16816.F32.BF16 R28, R4, R30, R128 ;  /* 0x0000001e041c723c */ /* 0x000fe20000041880 */
[----:B------:R-:W2:Y:S01]  /*9a30*/  LDSM.16.MT88.4 R4, [R223+0x1800] ;  /* 0x00180000df04783b */ /* 0x000ea20000004200 */
[----:B----4-:R-:W-:Y:S01]  /*9a40*/  F2FP.BF16.F32.PACK_AB R128, R184, R185 ;  /* 0x000000b9b880723e */ /* 0x010fe200000010ff */
[----:B------:R4:W-:Y:S05]  /*9a50*/  MUFU.EX2 R26, R2 ;  /* 0x00000002001a7308 */ /* 0x0009ea0000000800 */
[C---:B-1----:R-:W-:Y:S08]  /*9a60*/  HMMA.16816.F32.BF16 R148, R124.reuse, R156, R148 ;  /* 0x0000009c7c94723c */ /* 0x042ff00000041894 */
[----:B------:R-:W-:Y:S01]  /*9a70*/  HMMA.16816.F32.BF16 R152, R124, R158, R152 ;  /* 0x0000009e7c98723c */ /* 0x000fe20000041898 */
[----:B----4-:R-:W-:-:S04]  /*9a80*/  FFMA.FTZ R2, R213, UR8, -R14 ;  /* 0x00000008d5027c23 */ /* 0x010fc8000801080e */
[----:B------:R1:W4:Y:S03]  /*9a90*/  MUFU.EX2 R19, R2 ;  /* 0x0000000200137308 */ /* 0x0003260000000800 */
[C---:B---3--:R-:W-:Y:S08]  /*9aa0*/  HMMA.16816.F32.BF16 R164, R124.reuse, R172, R164 ;  /* 0x000000ac7ca4723c */ /* 0x048ff000000418a4 */
[----:B------:R-:W-:Y:S01]  /*9ab0*/  HMMA.16816.F32.BF16 R168, R124, R174, R168 ;  /* 0x000000ae7ca8723c */ /* 0x000fe200000418a8 */
[----:B-1----:R-:W-:Y:S01]  /*9ac0*/  FFMA.FTZ R2, R204, UR8, -R13 ;  /* 0x00000008cc027c23 */ /* 0x002fe2000801080d */
[----:B----4-:R-:W-:-:S06]  /*9ad0*/  F2FP.BF16.F32.PACK_AB R130, R19, R26 ;  /* 0x0000001a1382723e */ /* 0x010fcc00000010ff */
[C---:B--2---:R-:W-:Y:S01]  /*9ae0*/  HMMA.16816.F32.BF16 R120, R124.reuse, R4, R120 ;  /* 0x000000047c78723c */ /* 0x044fe20000041878 */
        /* <DEDUP_REMOVED lines=19> */
[----:B------:R-:W-:Y:S08]  /*9c20*/  HMMA.16816.F32.BF16 R124, R124, R6, R200 ;  /* 0x000000067c7c723c */ /* 0x000ff000000418c8 */
[C---:B------:R-:W-:Y:S01]  /*9c30*/  HMMA.16816.F32.BF16 R116, R128.reuse, R4, R116 ;  /* 0x000000048074723c */ /* 0x040fe20000041874 */
[----:B------:R-:W-:Y:S01]  /*9c40*/  FFMA.FTZ R5, R192, R3, R205 ;  /* 0x00000003c0057223 */ /* 0x000fe200000100cd */
[----:B------:R-:W-:Y:S01]  /*9c50*/  FFMA.FTZ R4, R244, R11, R241 ;  /* 0x0000000bf4047223 */ /* 0x000fe200000100f1 */
[----:B------:R-:W-:Y:S01]  /*9c60*/  FFMA.FTZ R3, R242, R10, R214 ;  /* 0x0000000af2037223 */ /* 0x000fe200000100d6 */
[----:B------:R-:W-:Y:S01]  /*9c70*/  FADD.FTZ R11, R210, R8 ;  /* 0x00000008d20b7221 */ /* 0x000fe20000010000 */
[----:B------:R-:W-:Y:S01]  /*9c80*/  FADD.FTZ R5, R27, R5 ;  /* 0x000000051b057221 */ /* 0x000fe20000010000 */
[----:B------:R-:W-:Y:S01]  /*9c90*/  FADD.FTZ R10, R240, R4 ;  /* 0x00000004f00a7221 */ /* 0x000fe20000010000 */
[----:B------:R-:W-:Y:S01]  /*9ca0*/  FADD.FTZ R8, R215, R3 ;  /* 0x00000003d7087221 */ /* 0x000fe20000010000 */
        /* <DEDUP_REMOVED lines=24> */
[----:B------:R-:W-:Y:S01]  /*9e30*/  HMMA.16816.F32.BF16 R172, R128, R174, R136 ;  /* 0x000000ae80ac723c */ /* 0x000fe20000041888 */
[----:B------:R-:W-:-:S07]  /*9e40*/  MOV R136, R220 ;  /* 0x000000dc00887202 */ /* 0x000fce0000000f00 */
[C---:B------:R-:W-:Y:S08]  /*9e50*/  HMMA.16816.F32.BF16 R64, R128.reuse, R66, R180 ;  /* 0x000000428040723c */ /* 0x040ff000000418b4 */
[----:B------:R-:W-:Y:S01]  /*9e60*/  HMMA.16816.F32.BF16 R80, R128, R82, R132 ;  /* 0x000000528050723c */ /* 0x000fe20000041884 */
[----:B------:R-:W-:Y:S02]  /*9e70*/  MOV R135, R222 ;  /* 0x000000de00877202 */ /* 0x000fe40000000f00 */
[----:B------:R-:W-:-:S02]  /*9e80*/  MOV R133, R219 ;  /* 0x000000db00857202 */ /* 0x000fc40000000f00 */
[----:B------:R-:W-:-:S03]  /*9e90*/  MOV R134, R221 ;  /* 0x000000dd00867202 */ /* 0x000fc60000000f00 */
[C---:B------:R-:W-:Y:S08]  /*9ea0*/  HMMA.16816.F32.BF16 R96, R128.reuse, R98, R32 ;  /* 0x000000628060723c */ /* 0x040ff00000041820 */
[----:B------:R-:W-:Y:S01]  /*9eb0*/  HMMA.16816.F32.BF16 R128, R128, R6, R28 ;  /* 0x000000068080723c */ /* 0x000fe2000004181c */
        /* <DEDUP_REMOVED lines=11> */
[----:B------:R-:W-:-:S04]  /*9f70*/  FADD.FTZ R244, R16, R3 ;  /* 0x0000000310f47221 */ /* 0x000fc80000010000 */
[----:B------:R2:W-:Y:S04]  /*9f80*/  STL [R1+0x18], R241 ;  /* 0x000018f101007387 */ /* 0x0005e80000100800 */
[----:B------:R2:W-:Y:S01]  /*9f90*/  STL [R1+0x1c], R244 ;  /* 0x00001cf401007387 */ /* 0x0005e20000100800 */
[----:B------:R-:W-:Y:S05]  /*9fa0*/  BRA.U !UP0, `(.L_x_1485) ;  /* 0x000000a508647547 */ /* 0x000fea000b800000 */
[----:B------:R-:W-:Y:S01]  /*9fb0*/  UIADD3 UR4, UPT, UPT, UR25, -0x3, URZ ;  /* 0xfffffffd19047890 */ /* 0x000fe2000fffe0ff */
[----:B------:R-:W-:-:S04]  /*9fc0*/  DEPBAR.LE SB0, 0x0 ;  /* 0x000080000000791a */ /* 0x000fc80000000000 */
[----:B------:R-:W-:-:S04]  /*9fd0*/  UIMAD.WIDE.U32 UR26, UR4, UR6, URZ ;  /* 0x00000006041a72a5 */ /* 0x000fc8000f8e00ff */
[----:B------:R-:W-:Y:S02]  /*9fe0*/  USHF.L.U32 UR18, UR26, 0x5, URZ ;  /* 0x000000051a127899 */ /* 0x000fe400080006ff */
[----:B------:R-:W-:Y:S01]  /*9ff0*/  UIMAD UR13, UR4, UR7, UR27 ;  /* 0x00000007040d72a4 */ /* 0x000fe2000f8e021b */
[----:B------:R-:W-:Y:S01]  /*a000*/  IMAD.U32 R4, RZ, RZ, UR26 ;  /* 0x0000001aff047e24 */ /* 0x000fe2000f8e00ff */
[----:B------:R-:W-:Y:S01]  /*a010*/  ULEA UR18, UP0, UR6, UR18, 0x4 ;  /* 0x0000001206127291 */ /* 0x000fe2000f8020ff */
[----:B------:R-:W-:Y:S01]  /*a020*/  IMAD.U32 R3, RZ, RZ, UR26 ;  /* 0x0000001aff037e24 */ /* 0x000fe2000f8e00ff */
[----:B------:R-:W-:Y:S02]  /*a030*/  USHF.L.U64.HI UR9, UR26, 0x5, UR13 ;  /* 0x000000051a097899 */ /* 0x000fe4000801020d */
[----:B------:R-:W-:Y:S01]  /*a040*/  IMAD.U32 R2, RZ, RZ, UR13 ;  /* 0x0000000dff027e24 */ /* 0x000fe2000f8e00ff */
[----:B------:R-:W-:Y:S01]  /*a050*/  BAR.SYNC.DEFER_BLOCKING 0x0 ;  /* 0x0000000000007b1d */ /* 0x000fe20000010000 */
[----:B------:R-:W-:Y:S01]  /*a060*/  ULEA.HI.X UR9, UR6, UR9, UR7, 0x4, UP0 ;  /* 0x0000000906097291 */ /* 0x000fe200080f2407 */
[-C--:B------:R-:W-:Y:S01]  /*a070*/  LEA R4, P2, R4, R246.reuse, 0x6 ;  /* 0x000000f604047211 */ /* 0x080fe200078430ff */
[----:B------:R-:W-:Y:S01]  /*a080*/  IMAD.U32 R6, RZ, RZ, UR18 ;  /* 0x00000012ff067e24 */ /* 0x000fe2000f8e00ff */
[----:B------:R-:W-:Y:S01]  /*a090*/  UISETP.GT.U32.AND UP0, UPT, UR4, UR21, UPT ;  /* 0x000000150400728c */ /* 0x000fe2000bf04070 */
[----:B------:R-:W-:Y:S01]  /*a0a0*/  IMAD.U32 R7, RZ, RZ, UR18 ;  /* 0x00000012ff077e24 */ /* 0x000fe2000f8e00ff */
[----:B------:R-:W-:Y:S01]  /*a0b0*/  LEA.HI.X R5, R3, R247, R2, 0x6, P2 ;  /* 0x000000f703057211 */ /* 0x000fe200010f3402 */
[----:B------:R-:W-:Y:S01]  /*a0c0*/  IMAD.U32 R3, RZ, RZ, UR9 ;  /* 0x00000009ff037e24 */ /* 0x000fe2000f8e00ff */
[----:B------:R-:W-:-:S04]  /*a0d0*/  LEA R2, P2, R6, R246, 0x1 ;  /* 0x000000f606027211 */ /* 0x000fc800078408ff */
[----:B------:R-:W-:Y:S01]  /*a0e0*/  LEA.HI.X R3, R7, R247, R3, 0x1, P2 ;  /* 0x000000f707037211 */ /* 0x000fe200010f0c03 */
        /* <DEDUP_REMOVED lines=21> */
[----:B------:R-:W4:Y:S04]  /*a240*/  LDSM.16.M88.4 R8, [R218+UR5+0x8000] ;  /* 0x00800005da08783b */ /* 0x000f280008000200 */
[----:B-1----:R-:W1:Y:S04]  /*a250*/  LDSM.16.M88.4 R4, [R217+0x2000] ;  /* 0x00200000d904783b */ /* 0x002e680000000200 */
[----:B------:R-:W5:Y:S04]  /*a260*/  LDSM.16.M88.4 R24, [R218+UR5+0x8800] ;  /* 0x00880005da18783b */ /* 0x000f680008000200 */
[----:B------:R-:W-:Y:S01]  /*a270*/  LDSM.16.M88.4 R136, [R225+0x8000] ;  /* 0x00800000e188783b */ /* 0x000fe20000000200 */
[----:B---3--:R-:W-:-:S03]  /*a280*/  IMAD.IADD R3, R224, 0x1, R252 ;  /* 0x00000001e0037824 */ /* 0x008fc600078e02fc */
[----:B------:R-:W-:Y:S01]  /*a290*/  LDSM.16.M88.4 R140, [R225+0x8800] ;  /* 0x00880000e18c783b */ /* 0x000fe20000000200 */
[----:B------:R-:W-:-:S03]  /*a2a0*/  IMAD.IADD R2, R217, 0x1, R252 ;  /* 0x00000001d9027824 */ /* 0x000fc600078e02fc */
[----:B------:R-:W-:Y:S04]  /*a2b0*/  LDSM.16.M88.4 R28, [R3+0x8000] ;  /* 0x00800000031c783b */ /* 0x000fe80000000200 */
[----:B------:R-:W3:Y:S04]  /*a2c0*/  LDSM.16.M88.4 R16, [R2+0x2000] ;  /* 0x002000000210783b */ /* 0x000ee80000000200 */
[----:B------:R-:W2:Y:S04]  /*a2d0*/  LDSM.16.M88.4 R132, [R3+0x8800] ;  /* 0x008800000384783b */ /* 0x000ea80000000200 */
[----:B------:R-:W2:Y:S04]  /*a2e0*/  LDSM.16.M88.4 R20, [R2] ;  /* 0x000000000214783b */ /* 0x000ea80000000200 */
[----:B------:R-:W0:Y:S01]  /*a2f0*/  LDGDEPBAR ;  /* 0x00000000000079af */ /* 0x000e220000000000 */
[-C--:B----4-:R-:W-:Y:S08]  /*a300*/  HMMA.16816.F32.BF16 R192, R12, R8.reuse, RZ ;  /* 0x000000080cc0723c */ /* 0x090ff000000418ff */
[C---:B-1----:R-:W-:Y:S08]  /*a310*/  HMMA.16816.F32.BF16 R188, R4.reuse, R8, RZ ;  /* 0x0000000804bc723c */ /* 0x042ff000000418ff */
[-C--:B------:R-:W-:Y:S08]  /*a320*/  HMMA.16816.F32.BF16 R184, R4, R10.reuse, RZ ;  /* 0x0000000a04b8723c */ /* 0x080ff000000418ff */
[----:B------:R-:W-:Y:S01]  /*a330*/  HMMA.16816.F32.BF16 R200, R12, R10, RZ ;  /* 0x0000000a0cc8723c */ /* 0x000fe200000418ff */
[----:B------:R-:W1:Y:S07]  /*a340*/  LDSM.16.M88.4 R8, [R248] ;  /* 0x00000000f808783b */ /* 0x000e6e0000000200 */
[C---:B-----5:R-:W-:Y:S08]  /*a350*/  HMMA.16816.F32.BF16 R180, R4.reuse, R24, RZ ;  /* 0x0000001804b4723c */ /* 0x060ff000000418ff */
[----:B------:R-:W-:Y:S01]  /*a360*/  HMMA.16816.F32.BF16 R176, R4, R26, RZ ;  /* 0x0000001a04b0723c */ /* 0x000fe200000418ff */
[----:B------:R-:W4:Y:S07]  /*a370*/  LDSM.16.M88.4 R4, [R248+0x2000] ;  /* 0x00200000f804783b */ /* 0x000f2e0000000200 */
[C---:B------:R-:W-:Y:S08]  /*a380*/  HMMA.16816.F32.BF16 R32, R12.reuse, R24, RZ ;  /* 0x000000180c20723c */ /* 0x040ff000000418ff */
[----:B------:R-:W-:Y:S08]  /*a390*/  HMMA.16816.F32.BF16 R196, R12, R26, RZ ;  /* 0x0000001a0cc4723c */ /* 0x000ff000000418ff */
[C---:B---3--:R-:W-:Y:S08]  /*a3a0*/  HMMA.16816.F32.BF16 R208, R16.reuse, R28, R188 ;  /* 0x0000001c10d0723c */ /* 0x048ff000000418bc */
[C---:B--2---:R-:W-:Y:S08]  /*a3b0*/  HMMA.16816.F32.BF16 R236, R16.reuse, R132, R180 ;  /* 0x0000008410ec723c */ /* 0x044ff000000418b4 */
[C---:B------:R-:W-:Y:S08]  /*a3c0*/  HMMA.16816.F32.BF16 R204, R16.reuse, R30, R184 ;  /* 0x0000001e10cc723c */ /* 0x040ff000000418b8 */
[----:B------:R-:W-:Y:S01]  /*a3d0*/  HMMA.16816.F32.BF16 R212, R16, R134, R176 ;  /* 0x0000008610d4723c */ /* 0x000fe200000418b0 */
[----:B------:R-:W-:Y:S07]  /*a3e0*/  LDSM.16.M88.4 R16, [R250] ;  /* 0x00000000fa10783b */ /* 0x000fee0000000200 */
[C---:B------:R-:W-:Y:S01]  /*a3f0*/  HMMA.16816.F32.BF16 R24, R20.reuse, R132, R32 ;  /* 0x000000841418723c */ /* 0x040fe20000041820 */
[----:B------:R-:W2:Y:S07]  /*a400*/  LDSM.16.M88.4 R32, [R249+0x8000] ;  /* 0x00800000f920783b */ /* 0x000eae0000000200 */
[C---:B------:R-:W-:Y:S08]  /*a410*/  HMMA.16816.F32.BF16 R176, R20.reuse, R28, R192 ;  /* 0x0000001c14b0723c */ /* 0x040ff000000418c0 */
[C---:B------:R-:W-:Y:S01]  /*a420*/  HMMA.16816.F32.BF16 R12, R20.reuse, R30, R200 ;  /* 0x0000001e140c723c */ /* 0x040fe200000418c8 */
[----:B------:R-:W3:Y:S07]  /*a430*/  LDSM.16.M88.4 R28, [R249+0x8800] ;  /* 0x00880000f91c783b */ /* 0x000eee0000000200 */
[----:B------:R-:W-:Y:S01]  /*a440*/  HMMA.16816.F32.BF16 R132, R20, R134, R196 ;  /* 0x000000861484723c */ /* 0x000fe200000418c4 */
[----:B------:R-:W5:Y:S07]  /*a450*/  LDSM.16.M88.4 R20, [R250+0x2000] ;  /* 0x00200000fa14783b */ /* 0x000f6e0000000200 */
[C---:B-1----:R-:W-:Y:S08]  /*a460*/  HMMA.16816.F32.BF16 R196, R8.reuse, R136, R176 ;  /* 0x0000008808c4723c */ /* 0x042ff000000418b0 */
[C---:B------:R-:W-:Y:S01]  /*a470*/  HMMA.16816.F32.BF16 R192, R8.reuse, R140, R24 ;  /* 0x0000008c08c0723c */ /* 0x040fe20000041818 */
[----:B------:R-:W-:Y:S07]  /*a480*/  LDSM.16.M88.4 R24, [R218+UR5+0x9000] ;  /* 0x00900005da18783b */ /* 0x000fee0008000200 */
[C---:B------:R-:W-:Y:S01]  /*a490*/  HMMA.16816.F32.BF16 R188, R8.reuse, R138, R12 ;  /* 0x0000008a08bc723c */ /* 0x040fe2000004180c */
[----:B------:R-:W1:Y:S07]  /*a4a0*/  LDSM.16.M88.4 R12, [R217+0x4000] ;  /* 0x00400000d90c783b */ /* 0x000e6e0000000200 */
[----:B------:R-:W-:Y:S01]  /*a4b0*/  HMMA.16816.F32.BF16 R184, R8, R142, R132 ;  /* 0x0000008e08b8723c */ /* 0x000fe20000041884 */
[----:B------:R-:W-:Y:S07]  /*a4c0*/  LDSM.16.M88.4 R8, [R217+0x6000] ;  /* 0x00600000d908783b */ /* 0x000fee0000000200 */
[C---:B----4-:R-:W-:Y:S08]  /*a4d0*/  HMMA.16816.F32.BF16 R180, R4.reuse, R136, R208 ;  /* 0x0000008804b4723c */ /* 0x050ff000000418d0 */
[----:B------:R-:W-:Y:S01]  /*a4e0*/  HMMA.16816.F32.BF16 R176, R4, R138, R204 ;  /* 0x0000008a04b0723c */ /* 0x000fe200000418cc */
[----:B------:R-:W4:Y:S07]  /*a4f0*/  LDSM.16.M88.4 R136, [R218+UR5+0x9800] ;  /* 0x00980005da88783b */ /* 0x000f2e0008000200 */
[----:B--2---:R-:W-:Y:S08]  /*a500*/  HMMA.16816.F32.BF16 R208, R16, R32, R196 ;  /* 0x0000002010d0723c */ /* 0x004ff000000418c4 */
[C---:B------:R-:W-:Y:S08]  /*a510*/  HMMA.16816.F32.BF16 R132, R4.reuse, R140, R236 ;  /* 0x0000008c0484723c */ /* 0x040ff000000418ec */
[----:B------:R-:W-:Y:S01]  /*a520*/  HMMA.16816.F32.BF16 R212, R4, R142, R212 ;  /* 0x0000008e04d4723c */ /* 0x000fe200000418d4 */
[----:B------:R-:W-:Y:S04]  /*a530*/  LDSM.16.M88.4 R140, [R3+0x9000] ;  /* 0x00900000038c783b */ /* 0x000fe80000000200 */
[----:B------:R-:W2:Y:S03]  /*a540*/  LDSM.16.M88.4 R4, [R2+0x4000] ;  /* 0x004000000204783b */ /* 0x000ea60000000200 */
[C---:B---3--:R-:W-:Y:S08]  /*a550*/  HMMA.16816.F32.BF16 R196, R16.reuse, R30, R184 ;  /* 0x0000001e10c4723c */ /* 0x048ff000000418b8 */
[-C--:B------:R-:W-:Y:S08]  /*a560*/  HMMA.16816.F32.BF16 R204, R16, R34.reuse, R188 ;  /* 0x0000002210cc723c */ /* 0x080ff000000418bc */
[----:B-----5:R-:W-:Y:S01]  /*a570*/  HMMA.16816.F32.BF16 R184, R20, R34, R176 ;  /* 0x0000002214b8723c */ /* 0x020fe200000418b0 */
[----:B------:R-:W3:Y:S07]  /*a580*/  LDSM.16.M88.4 R176, [R3+0x9800] ;  /* 0x0098000003b0783b */ /* 0x000eee0000000200 */
[----:B------:R-:W-:Y:S08]  /*a590*/  HMMA.16816.F32.BF16 R200, R16, R28, R192 ;  /* 0x0000001c10c8723c */ /* 0x000ff000000418c0 */
[C---:B------:R-:W-:Y:S08]  /*a5a0*/  HMMA.16816.F32.BF16 R192, R20.reuse, R32, R180 ;  /* 0x0000002014c0723c */ /* 0x040ff000000418b4 */
[----:B------:R-:W-:Y:S01]  /*a5b0*/  HMMA.16816.F32.BF16 R188, R20, R28, R132 ;  /* 0x0000001c14bc723c */ /* 0x000fe20000041884 */
[----:B------:R-:W-:Y:S07]  /*a5c0*/  LDSM.16.M88.4 R132, [R225+0x9000] ;  /* 0x00900000e184783b */ /* 0x000fee0000000200 */
[C---:B-1----:R-:W-:Y:S08]  /*a5d0*/  HMMA.16816.F32.BF16 R180, R12.reuse, R26, R204 ;  /* 0x0000001a0cb4723c */ /* 0x042ff000000418cc */
[C---:B------:R-:W-:Y:S08]  /*a5e0*/  HMMA.16816.F32.BF16 R16, R12.reuse, R24, R208 ;  /* 0x000000180c10723c */ /* 0x040ff000000418d0 */
[----:B----4-:R-:W-:Y:S08]  /*a5f0*/  HMMA.16816.F32.BF16 R32, R12, R136, R200 ;  /* 0x000000880c20723c */ /* 0x010ff000000418c8 */
[----:B------:R-:W-:Y:S01]  /*a600*/  HMMA.16816.F32.BF16 R28, R20, R30, R212 ;  /* 0x0000001e141c723c */ /* 0x000fe200000418d4 */
[----:B------:R1:W4:Y:S07]  /*a610*/  LDSM.16.M88.4 R20, [R2+0x6000] ;  /* 0x006000000214783b */ /* 0x00032e0000000200 */
[----:B------:R-:W-:Y:S08]  /*a620*/  HMMA.16816.F32.BF16 R12, R12, R138, R196 ;  /* 0x0000008a0c0c723c */ /* 0x000ff000000418c4 */
[C---:B------:R-:W-:Y:S08]  /*a630*/  HMMA.16816.F32.BF16 R204, R8.reuse, R24, R192 ;  /* 0x0000001808cc723c */ /* 0x040ff000000418c0 */
[----:B------:R-:W-:Y:S01]  /*a640*/  HMMA.16816.F32.BF16 R200, R8, R26, R184 ;  /* 0x0000001a08c8723c */ /* 0x000fe200000418b8 */
[----:B------:R-:W5:Y:S01]  /*a650*/  LDSM.16.M88.4 R24, [R248+0x4000] ;  /* 0x00400000f818783b */ /* 0x000f620000000200 */
[----:B-1----:R-:W-:-:S06]  /*a660*/  VIADD R2, R0, UR24 ;  /* 0x0000001800027c36 */ /* 0x002fcc0008000000 */
[----:B------:R-:W-:Y:S08]  /*a670*/  HMMA.16816.F32.BF16 R196, R8, R136, R188 ;  /* 0x0000008808c4723c */ /* 0x000ff000000418bc */
[C---:B--2---:R-:W-:Y:S08]  /*a680*/  HMMA.16816.F32.BF16 R188, R4.reuse, R142, R180 ;  /* 0x0000008e04bc723c */ /* 0x044ff000000418b4 */
[----:B---3--:R-:W-:Y:S01]  /*a690*/  HMMA.16816.F32.BF16 R180, R4, R176, R32 ;  /* 0x000000b004b4723c */ /* 0x008fe20000041820 */
[----:B------:R-:W1:Y:S07]  /*a6a0*/  LDSM.16.M88.4 R32, [R225+0x9800] ;  /* 0x00980000e120783b */ /* 0x000e6e0000000200 */
[----:B------:R-:W-:Y:S01]  /*a6b0*/  HMMA.16816.F32.BF16 R192, R8, R138, R28 ;  /* 0x0000008a08c0723c */ /* 0x000fe2000004181c */
[----:B------:R-:W-:Y:S07]  /*a6c0*/  LDSM.16.M88.4 R28, [R249+0x9000] ;  /* 0x00900000f91c783b */ /* 0x000fee0000000200 */
[C---:B------:R-:W-:Y:S01]  /*a6d0*/  HMMA.16816.F32.BF16 R184, R4.reuse, R178, R12 ;  /* 0x000000b204b8723c */ /* 0x040fe2000004180c */
[----:B------:R-:W2:Y:S07]  /*a6e0*/  LDSM.16.M88.4 R12, [R250+0x4000] ;  /* 0x00400000fa0c783b */ /* 0x000eae0000000200 */
[-C--:B------:R-:W-:Y:S01]  /*a6f0*/  HMMA.16816.F32.BF16 R8, R4, R140.reuse, R16 ;  /* 0x0000008c0408723c */ /* 0x080fe20000041810 */
[----:B------:R-:W3:Y:S07]  /*a700*/  LDSM.16.M88.4 R16, [R248+0x6000] ;  /* 0x00600000f810783b */ /* 0x000eee0000000200 */
[C---:B----4-:R-:W-:Y:S08]  /*a710*/  HMMA.16816.F32.BF16 R136, R20.reuse, R140, R204 ;  /* 0x0000008c1488723c */ /* 0x050ff000000418cc */
[----:B------:R-:W-:Y:S08]  /*a720*/  HMMA.16816.F32.BF16 R196, R20, R176, R196 ;  /* 0x000000b014c4723c */ /* 0x000ff000000418c4 */
[----:B-----5:R-:W-:Y:S01]  /*a730*/  HMMA.16816.F32.BF16 R4, R24, R132, R8 ;  /* 0x000000841804723c */ /* 0x020fe20000041808 */
[----:B------:R-:W4:Y:S07]  /*a740*/  LDSM.16.M88.4 R8, [R250+0x6000] ;  /* 0x00600000fa08783b */ /* 0x000f2e0000000200 */
[----:B------:R-:W-:Y:S08]  /*a750*/  HMMA.16816.F32.BF16 R176, R20, R178, R192 ;  /* 0x000000b214b0723c */ /* 0x000ff000000418c0 */
[----:B-1----:R-:W-:Y:S08]  /*a760*/  HMMA.16816.F32.BF16 R192, R24, R32, R180 ;  /* 0x0000002018c0723c */ /* 0x002ff000000418b4 */
[----:B------:R-:W-:Y:S01]  /*a770*/  HMMA.16816.F32.BF16 R200, R20, R142, R200 ;  /* 0x0000008e14c8723c */ /* 0x000fe200000418c8 */
[----:B------:R-:W1:Y:S01]  /*a780*/  LDSM.16.M88.4 R20, [R249+0x9800] ;  /* 0x00980000f914783b */ /* 0x000e620000000200 */
[----:B------:R-:W-:-:S06]  /*a790*/  DEPBAR.LE SB0, 0x0 ;  /* 0x000080000000791a */ /* 0x000fcc0000000000 */
[----:B--2---:R-:W-:Y:S01]  /*a7a0*/  HMMA.16816.F32.BF16 R180, R12, R28, R4 ;  /* 0x0000001c0cb4723c */ /* 0x004fe20000041804 */
[----:B------:R-:W-:Y:S02]  /*a7b0*/  VIADD R5, R2, 0xffffffa0 ;  /* 0xffffffa002057836 */ /* 0x000fe40000000000 */
[C---:B------:R-:W-:Y:S02]  /*a7c0*/  VIADD R6, R227.reuse, 0x8 ;  /* 0x00000008e3067836 */ /* 0x040fe40000000000 */
[--C-:B------:R-:W-:Y:S02]  /*a7d0*/  IMAD.IADD R3, R227, 0x1, -R5.reuse ;  /* 0x00000001e3037824 */ /* 0x100fe400078e0a05 */
[----:B------:R-:W-:Y:S01]  /*a7e0*/  IMAD.IADD R7, R6, 0x1, -R5 ;  /* 0x0000000106077824 */ /* 0x000fe200078e0a05 */
[----:B---3--:R-:W-:Y:S02]  /*a7f0*/  HMMA.16816.F32.BF16 R136, R16, R132, R136 ;  /* 0x000000841088723c */ /* 0x008fe40000041888 */
[----:B------:R-:W-:-:S02]  /*a800*/  IABS R3, R3 ;  /* 0x0000000300037213 */ /* 0x000fc40000000000 */
[----:B------:R-:W-:-:S03]  /*a810*/  IABS R7, R7 ;  /* 0x0000000700077213 */ /* 0x000fc60000000000 */
[----:B------:R-:W-:Y:S01]  /*a820*/  IMAD.MOV.U32 R4, RZ, RZ, R3 ;  /* 0x000000ffff047224 */ /* 0x000fe200078e0003 */
[----:B------:R-:W-:Y:S01]  /*a830*/  HMMA.16816.F32.BF16 R188, R24, R134, R188 ;  /* 0x0000008618bc723c */ /* 0x000fe200000418bc */
[----:B------:R-:W-:-:S03]  /*a840*/  IMAD.MOV.U32 R3, RZ, RZ, R7 ;  /* 0x000000ffff037224 */ /* 0x000fc600078e0007 */
[----:B------:R-:W-:Y:S02]  /*a850*/  I2FP.F32.S32 R7, R4 ;  /* 0x0000000400077245 */ /* 0x000fe40000201400 */
[----:B------:R-:W-:Y:S01]  /*a860*/  I2FP.F32.S32 R4, R3 ;  /* 0x0000000300047245 */ /* 0x000fe20000201400 */
[----:B------:R-:W-:Y:S01]  /*a870*/  VIADD R3, R0, 0xffffffa0 ;  /* 0xffffffa000037836 */ /* 0x000fe20000000000 */
[----:B------:R-:W-:Y:S01]  /*a880*/  HMMA.16816.F32.BF16 R24, R24, R34, R184 ;  /* 0x000000221818723c */ /* 0x000fe200000418b8 */
[----:B------:R-:W-:Y:S01]  /*a890*/  FFMA.FTZ R7, R7, -UR12, R180 ;  /* 0x8000000c07077c23 */ /* 0x000fe200080100b4 */
[----:B------:R-:W-:Y:S02]  /*a8a0*/  VIADD R180, R227, 0x48 ;  /* 0x00000048e3b47836 */ /* 0x000fe40000000000 */
[----:B------:R-:W-:Y:S01]  /*a8b0*/  FFMA.FTZ R4, R4, -UR12, R182 ;  /* 0x8000000c04047c23 */ /* 0x000fe200080100b6 */
[-C--:B------:R-:W-:Y:S02]  /*a8c0*/  ISETP.GT.AND P3, PT, R230, R3.reuse, PT ;  /* 0x00000003e600720c */ /* 0x080fe40003f64270 */
[----:B------:R-:W-:-:S02]  /*a8d0*/  ISETP.GT.AND P2, PT, R231, R3, PT ;  /* 0x00000003e700720c */ /* 0x000fc40003f44270 */
[----:B------:R-:W-:Y:S01]  /*a8e0*/  FSEL R7, R7, -INF , !P3 ;  /* 0xff80000007077808 */ /* 0x000fe20005800000 */
[----:B------:R-:W-:Y:S01]  /*a8f0*/  HMMA.16816.F32.BF16 R176, R16, R34, R176 ;  /* 0x0000002210b0723c */ /* 0x000fe200000418b0 */
[C---:B------:R-:W-:Y:S02]  /*a900*/  ISETP.GE.AND P3, PT, R3.reuse, R235, PT ;  /* 0x000000eb0300720c */ /* 0x040fe40003f66270 */
[----:B------:R-:W-:Y:S02]  /*a910*/  FSEL R4, R4, -INF , !P2 ;  /* 0xff80000004047808 */ /* 0x000fe40005000000 */
[----:B------:R-:W-:Y:S02]  /*a920*/  ISETP.GE.AND P6, PT, R3, R234, PT ;  /* 0x000000ea0300720c */ /* 0x000fe40003fc6270 */
[----:B------:R-:W-:Y:S01]  /*a930*/  FSEL R209, R4, -INF , !P3 ;  /* 0xff80000004d17808 */ /* 0x000fe20005800000 */
[----:B----4-:R-:W-:Y:S01]  /*a940*/  HMMA.16816.F32.BF16 R140, R8, R28, R136 ;  /* 0x0000001c088c723c */ /* 0x010fe20000041888 */
[----:B------:R-:W-:Y:S01]  /*a950*/  VIADD R29, R227, 0x40 ;  /* 0x00000040e31d7836 */ /* 0x000fe20000000000 */
[----:B------:R-:W-:Y:S01]  /*a960*/  FSEL R208, R7, -INF , !P6 ;  /* 0xff80000007d07808 */ /* 0x000fe20007000000 */
[----:B------:R-:W-:Y:S01]  /*a970*/  VIADD R4, R2, 0xffffffb8 ;  /* 0xffffffb802047836 */ /* 0x000fe20000000000 */
[-C--:B------:R-:W-:Y:S01]  /*a980*/  ISETP.GT.AND P5, PT, R228, R3.reuse, PT ;  /* 0x00000003e400720c */ /* 0x080fe20003fa4270 */
[--C-:B------:R-:W-:Y:S01]  /*a990*/  IMAD.IADD R7, R29, 0x1, -R5.reuse ;  /* 0x000000011d077824 */ /* 0x100fe200078e0a05 */
[----:B------:R-:W-:Y:S01]  /*a9a0*/  ISETP.GE.AND P6, PT, R3, R232, PT ;  /* 0x000000e80300720c */ /* 0x000fe20003fc6270 */
[----:B------:R-:W-:Y:S01]  /*a9b0*/  IMAD.IADD R28, R180, 0x1, -R5 ;  /* 0x00000001b41c7824 */ /* 0x000fe200078e0a05 */
[----:B-1----:R-:W-:Y:S01]  /*a9c0*/  HMMA.16816.F32.BF16 R204, R12, R22, R24 ;  /* 0x000000160ccc723c */ /* 0x002fe20000041818 */
[--C-:B------:R-:W-:Y:S01]  /*a9d0*/  IMAD.IADD R5, R227, 0x1, -R4.reuse ;  /* 0x00000001e3057824 */ /* 0x100fe200078e0a04 */
[----:B------:R-:W-:Y:S01]  /*a9e0*/  ISETP.GT.AND P2, PT, R229, R3, PT ;  /* 0x00000003e500720c */ /* 0x000fe20003f44270 */
[----:B------:R-:W-:Y:S01]  /*a9f0*/  BAR.SYNC.DEFER_BLOCKING 0x0 ;  /* 0x0000000000007b1d */ /* 0x000fe20000010000 */
[----:B------:R-:W-:Y:S01]  /*aa00*/  ISETP.GE.AND P3, PT, R3, R233, PT ;  /* 0x000000e90300720c */ /* 0x000fe20003f66270 */
[----:B------:R-:W-:Y:S01]  /*aa10*/  IMAD.IADD R3, R6, 0x1, -R4 ;  /* 0x0000000106037824 */ /* 0x000fe200078e0a04 */
[----:B------:R-:W-:-:S02]  /*aa20*/  IABS R5, R5 ;  /* 0x0000000500057213 */ /* 0x000fc40000000000 */
[----:B------:R-:W-:Y:S01]  /*aa30*/  IABS R7, R7 ;  /* 0x0000000700077213 */ /* 0x000fe20000000000 */
[----:B------:R-:W-:Y:S01]  /*aa40*/  HMMA.16816.F32.BF16 R184, R8, R22, R176 ;  /* 0x0000001608b8723c */ /* 0x000fe200000418b0 */
[----:B------:R-:W-:Y:S01]  /*aa50*/  IABS R26, R28 ;  /* 0x0000001c001a7213 */ /* 0x000fe20000000000 */
[----:B------:R-:W-:Y:S01]  /*aa60*/  IMAD.MOV.U32 R24, RZ, RZ, R5 ;  /* 0x000000ffff187224 */ /* 0x000fe200078e0005 */
[----:B------:R-:W-:Y:S02]  /*aa70*/  IABS R3, R3 ;  /* 0x0000000300037213 */ /* 0x000fe40000000000 */
[----:B------:R-:W-:Y:S02]  /*aa80*/  I2FP.F32.S32 R25, R7 ;  /* 0x0000000700197245 */ /* 0x000fe40000201400 */
        /* <DEDUP_REMOVED lines=10> */
[----:B------:R-:W-:Y:S01]  /*ab30*/  FSEL R22, R23, -INF , !P2 ;  /* 0xff80000017167808 */ /* 0x000fe20005000000 */
[----:B------:R-:W-:Y:S01]  /*ab40*/  HMMA.16816.F32.BF16 R136, R16, R32, R196 ;  /* 0x000000201088723c */ /* 0x000fe200000418c4 */
[-C--:B------:R-:W-:Y:S02]  /*ab50*/  ISETP.GT.AND P2, PT, R231, R3.reuse, PT ;  /* 0x00000003e700720c */ /* 0x080fe40003f44270 */
[----:B------:R-:W-:Y:S02]  /*ab60*/  ISETP.GT.AND P5, PT, R230, R3, PT ;  /* 0x00000003e600720c */ /* 0x000fe40003fa4270 */
[----:B------:R-:W-:Y:S02]  /*ab70*/  FSEL R140, R5, -INF , !P6 ;  /* 0xff800000058c7808 */ /* 0x000fe40007000000 */
[----:B------:R-:W-:Y:S01]  /*ab80*/  FSEL R142, R22, -INF , !P3 ;  /* 0xff800000168e7808 */ /* 0x000fe20005800000 */
[----:B------:R-:W-:Y:S01]  /*ab90*/  IMAD.IADD R22, R180, 0x1, -R4 ;  /* 0x00000001b4167824 */ /* 0x000fe200078e0a04 */
[----:B------:R-:W-:Y:S01]  /*aba0*/  ISETP.GE.AND P3, PT, R3, R235, PT ;  /* 0x000000eb0300720c */ /* 0x000fe20003f66270 */
[----:B------:R-:W-:Y:S01]  /*abb0*/  HMMA.16816.F32.BF16 R176, R12, R30, R188 ;  /* 0x0000001e0cb0723c */ /* 0x000fe200000418bc */
[----:B------:R-:W-:-:S02]  /*abc0*/  FSEL R5, R24, -INF , !P2 ;  /* 0xff80000018057808 */ /* 0x000fc40005000000 */
[----:B------:R-:W-:Y:S02]  /*abd0*/  ISETP.GE.AND P6, PT, R3, R234, PT ;  /* 0x000000ea0300720c */ /* 0x000fe40003fc6270 */
[----:B------:R-:W-:Y:S02]  /*abe0*/  FSEL R7, R7, -INF , !P5 ;  /* 0xff80000007077808 */ /* 0x000fe40006800000 */
[----:B------:R-:W-:Y:S01]  /*abf0*/  FSEL R236, R5, -INF , !P3 ;  /* 0xff80000005ec7808 */ /* 0x000fe20005800000 */
[----:B------:R-:W-:Y:S01]  /*ac00*/  VIADD R5, R2, 0xffffffa1 ;  /* 0xffffffa102057836 */ /* 0x000fe20000000000 */
[----:B------:R-:W-:Y:S01]  /*ac10*/  FSEL R215, R7, -INF , !P6 ;  /* 0xff80000007d77808 */ /* 0x000fe20007000000 */
[----:B------:R-:W-:Y:S01]  /*ac20*/  IMAD.IADD R7, R29, 0x1, -R4 ;  /* 0x000000011d077824 */ /* 0x000fe200078e0a04 */
[----:B------:R-:W-:Y:S01]  /*ac30*/  IABS R22, R22 ;  /* 0x0000001600167213 */ /* 0x000fe20000000000 */
[--C-:B------:R-:W-:Y:S01]  /*ac40*/  IMAD.IADD R4, R6, 0x1, -R5.reuse ;  /* 0x0000000106047824 */ /* 0x100fe200078e0a05 */
[-C--:B------:R-:W-:Y:S01]  /*ac50*/  ISETP.GT.AND P5, PT, R228, R3.reuse, PT ;  /* 0x00000003e400720c */ /* 0x080fe20003fa4270 */
[----:B------:R-:W-:Y:S01]  /*ac60*/  HMMA.16816.F32.BF16 R200, R12, R20, R192 ;  /* 0x000000140cc8723c */ /* 0x000fe200000418c0 */
[----:B------:R-:W-:Y:S01]  /*ac70*/  ISETP.GE.AND P6, PT, R3, R232, PT ;  /* 0x000000e80300720c */ /* 0x000fe20003fc6270 */
[----:B------:R-:W-:Y:S01]  /*ac80*/  IMAD.MOV.U32 R24, RZ, RZ, R22 ;  /* 0x000000ffff187224 */ /* 0x000fe200078e0016 */
[----:B------:R-:W-:Y:S01]  /*ac90*/  ISETP.GT.AND P2, PT, R229, R3, PT ;  /* 0x00000003e500720c */ /* 0x000fe20003f44270 */
[--C-:B------:R-:W-:Y:S01]  /*aca0*/  IMAD.IADD R14, R29, 0x1, -R5.reuse ;  /* 0x000000011d0e7824 */ /* 0x100fe200078e0a05 */
[----:B------:R-:W-:Y:S01]  /*acb0*/  ISETP.GE.AND P3, PT, R3, R233, PT ;  /* 0x000000e90300720c */ /* 0x000fe20003f66270 */
[--C-:B------:R-:W-:Y:S01]  /*acc0*/  IMAD.IADD R3, R227, 0x1, -R5.reuse ;  /* 0x00000001e3037824 */ /* 0x100fe200078e0a05 */
[----:B------:R-:W-:Y:S01]  /*acd0*/  IABS R7, R7 ;  /* 0x0000000700077213 */ /* 0x000fe20000000000 */
[----:B------:R-:W-:Y:S01]  /*ace0*/  IMAD.IADD R12, R180, 0x1, -R5 ;  /* 0x00000001b40c7824 */ /* 0x000fe200078e0a05 */
[----:B------:R-:W-:Y:S01]  /*acf0*/  IABS R4, R4 ;  /* 0x0000000400047213 */ /* 0x000fe20000000000 */
[----:B------:R-:W-:Y:S01]  /*ad00*/  HMMA.16816.F32.BF16 R32, R8, R30, R132 ;  /* 0x0000001e0820723c */ /* 0x000fe20000041884 */
[----:B------:R-:W-:-:S02]  /*ad10*/  IABS R3, R3 ;  /* 0x0000000300037213 */ /* 0x000fc40000000000 */
[----:B------:R-:W-:Y:S01]  /*ad20*/  I2FP.F32.S32 R23, R7 ;  /* 0x0000000700177245 */ /* 0x000fe20000201400 */
[----:B------:R-:W-:Y:S01]  /*ad30*/  IMAD.MOV.U32 R22, RZ, RZ, R4 ;  /* 0x000000ffff167224 */ /* 0x000fe200078e0004 */
[----:B------:R-:W-:Y:S02]  /*ad40*/  I2FP.F32.S32 R24, R24 ;  /* 0x0000001800187245 */ /* 0x000fe40000201400 */
[----:B------:R-:W-:Y:S01]  /*ad50*/  I2FP.F32.S32 R7, R3 ;  /* 0x0000000300077245 */ /* 0x000fe20000201400 */
[----:B------:R-:W-:Y:S01]  /*ad60*/  FFMA.FTZ R4, R23, -UR12, R184 ;  /* 0x8000000c17047c23 */ /* 0x000fe200080100b8 */
[----:B------:R-:W-:Y:S02]  /*ad70*/  VIADD R3, R0, 0xffffffa1 ;  /* 0xffffffa100037836 */ /* 0x000fe40000000000 */
[----:B------:R-:W-:Y:S01]  /*ad80*/  FFMA.FTZ R17, R24, -UR12, R186 ;  /* 0x8000000c18117c23 */ /* 0x000fe200080100ba */
[----:B------:R-:W-:Y:S01]  /*ad90*/  I2FP.F32.S32 R16, R22 ;  /* 0x0000001600107245 */ /* 0x000fe20000201400 */
[----:B------:R-:W-:Y:S01]  /*ada0*/  FFMA.FTZ R18, R7, -UR12, R181 ;  /* 0x8000000c07127c23 */ /* 0x000fe200080100b5 */
[----:B------:R-:W-:Y:S01]  /*adb0*/  FSEL R7, R4, -INF , !P5 ;  /* 0xff80000004077808 */ /* 0x000fe20006800000 */
[----:B------:R-:W-:Y:S01]  /*adc0*/  HMMA.16816.F32.BF16 R20, R8, R20, R136 ;  /* 0x000000140814723c */ /* 0x000fe20000041888 */
[----:B------:R-:W-:Y:S01]  /*add0*/  FSEL R4, R17, -INF , !P2 ;  /* 0xff80000011047808 */ /* 0x000fe20005000000 */
[----:B------:R-:W-:Y:S01]  /*ade0*/  FFMA.FTZ R16, R16, -UR12, R183 ;  /* 0x8000000c10107c23 */ /* 0x000fe200080100b7 */
[----:B------:R-:W-:Y:S01]  /*adf0*/  ISETP.GT.AND P5, PT, R230, R3, PT ;  /* 0x00000003e600720c */ /* 0x000fe20003fa4270 */
[----:B------:R-:W-:Y:S01]  /*ae00*/  VIADD R8, R2, 0xffffffb0 ;  /* 0xffffffb002087836 */ /* 0x000fe20000000000 */
[----:B------:R-:W-:-:S02]  /*ae10*/  FSEL R199, R7, -INF , !P6 ;  /* 0xff80000007c77808 */ /* 0x000fc40007000000 */
[----:B------:R-:W-:Y:S01]  /*ae20*/  ISETP.GT.AND P2, PT, R231, R3, PT ;  /* 0x00000003e700720c */ /* 0x000fe20003f44270 */
[----:B------:R-:W-:Y:S01]  /*ae30*/  IMAD.IADD R10, R29, 0x1, -R8 ;  /* 0x000000011d0a7824 */ /* 0x000fe200078e0a08 */
[----:B------:R-:W-:Y:S02]  /*ae40*/  FSEL R210, R4, -INF , !P3 ;  /* 0xff80000004d27808 */ /* 0x000fe40005800000 */
[C---:B------:R-:W-:Y:S02]  /*ae50*/  ISETP.GE.AND P6, PT, R3.reuse, R234, PT ;  /* 0x000000ea0300720c */ /* 0x040fe40003fc6270 */
[----:B------:R-:W-:Y:S02]  /*ae60*/  FSEL R4, R18, -INF , !P5 ;  /* 0xff80000012047808 */ /* 0x000fe40006800000 */
[----:B------:R-:W-:Y:S02]  /*ae70*/  ISETP.GE.AND P3, PT, R3, R235, PT ;  /* 0x000000eb0300720c */ /* 0x000fe40003f66270 */
[----:B------:R-:W-:-:S02]  /*ae80*/  FSEL R7, R16, -INF , !P2 ;  /* 0xff80000010077808 */ /* 0x000fc40005000000 */
[----:B------:R-:W-:Y:S01]  /*ae90*/  FSEL R196, R4, -INF , !P6 ;  /* 0xff80000004c47808 */ /* 0x000fe20007000000 */
[----:B------:R-:W-:Y:S01]  /*aea0*/  VIADD R4, R2, 0xffffffa8 ;  /* 0xffffffa802047836 */ /* 0x000fe20000000000 */
[----:B------:R-:W-:Y:S02]  /*aeb0*/  FSEL R197, R7, -INF , !P3 ;  /* 0xff80000007c57808 */ /* 0x000fe40005800000 */
[-C--:B------:R-:W-:Y:S01]  /*aec0*/  ISETP.GT.AND P5, PT, R228, R3.reuse, PT ;  /* 0x00000003e400720c */ /* 0x080fe20003fa4270 */
[--C-:B------:R-:W-:Y:S01]  /*aed0*/  IMAD.IADD R7, R6, 0x1, -R4.reuse ;  /* 0x0000000106077824 */ /* 0x100fe200078e0a04 */
[----:B------:R-:W-:Y:S01]  /*aee0*/  ISETP.GE.AND P6, PT, R3, R232, PT ;  /* 0x000000e80300720c */ /* 0x000fe20003fc6270 */
[--C-:B------:R-:W-:Y:S01]  /*aef0*/  IMAD.IADD R15, R29, 0x1, -R4.reuse ;  /* 0x000000011d0f7824 */ /* 0x100fe200078e0a04 */
[----:B------:R-:W-:Y:S02]  /*af00*/  ISETP.GT.AND P2, PT, R229, R3, PT ;  /* 0x00000003e500720c */ /* 0x000fe40003f44270 */
[----:B------:R-:W-:Y:S01]  /*af10*/  ISETP.GE.AND P3, PT, R3, R233, PT ;  /* 0x000000e90300720c */ /* 0x000fe20003f66270 */
[----:B------:R-:W-:Y:S01]  /*af20*/  IMAD.IADD R3, R227, 0x1, -R4 ;  /* 0x00000001e3037824 */ /* 0x000fe200078e0a04 */
[----:B------:R-:W-:-:S02]  /*af30*/  IABS R14, R14 ;  /* 0x0000000e000e7213 */ /* 0x000fc40000000000 */
[----:B------:R-:W-:Y:S02]  /*af40*/  IABS R10, R10 ;  /* 0x0000000a000a7213 */ /* 0x000fe40000000000 */
[----:B------:R-:W-:Y:S02]  /*af50*/  IABS R5, R3 ;  /* 0x0000000300057213 */ /* 0x000fe40000000000 */
[----:B------:R-:W-:Y:S02]  /*af60*/  IABS R3, R7 ;  /* 0x0000000700037213 */ /* 0x000fe40000000000 */
[----:B------:R-:W-:Y:S02]  /*af70*/  IABS R7, R12 ;  /* 0x0000000c00077213 */ /* 0x000fe40000000000 */
[----:B------:R-:W-:Y:S02]  /*af80*/  I2FP.F32.S32 R14, R14 ;  /* 0x0000000e000e7245 */ /* 0x000fe40000201400 */
[----:B------:R-:W-:-:S02]  /*af90*/  I2FP.F32.S32 R12, R5 ;  /* 0x00000005000c7245 */ /* 0x000fc40000201400 */
[----:B------:R-:W-:Y:S01]  /*afa0*/  I2FP.F32.S32 R13, R7 ;  /* 0x00000007000d7245 */ /* 0x000fe20000201400 */
[----:B------:R-:W-:Y:S01]  /*afb0*/  FFMA.FTZ R5, R14, -UR12, R141 ;  /* 0x8000000c0e057c23 */ /* 0x000fe2000801008d */
[----:B------:R-:W-:Y:S01]  /*afc0*/  I2FP.F32.S32 R7, R3 ;  /* 0x0000000300077245 */ /* 0x000fe20000201400 */
[----:B------:R-:W-:Y:S02]  /*afd0*/  VIADD R3, R0, 0xffffffa8 ;  /* 0xffffffa800037836 */ /* 0x000fe40000000000 */
[----:B------:R-:W-:Y:S01]  /*afe0*/  FFMA.FTZ R14, R12, -UR12, R176 ;  /* 0x8000000c0c0e7c23 */ /* 0x000fe200080100b0 */
[----:B------:R-:W-:Y:S01]  /*aff0*/  FFMA.FTZ R12, R13, -UR12, R143 ;  /* 0x8000000c0d0c7c23 */ /* 0x000fe2000801008f */
[----:B------:R-:W-:Y:S01]  /*b000*/  FFMA.FTZ R13, R7, -UR12, R178 ;  /* 0x8000000c070d7c23 */ /* 0x000fe200080100b2 */
[----:B------:R-:W-:Y:S02]  /*b010*/  FSEL R7, R5, -INF , !P5 ;  /* 0xff80000005077808 */ /* 0x000fe40006800000 */
[----:B------:R-:W-:-:S02]  /*b020*/  ISETP.GT.AND P5, PT, R230, R3, PT ;  /* 0x00000003e600720c */ /* 0x000fc40003fa4270 */
[----:B------:R-:W-:Y:S02]  /*b030*/  FSEL R5, R12, -INF , !P2 ;  /* 0xff8000000c057808 */ /* 0x000fe40005000000 */
[----:B------:R-:W-:Y:S02]  /*b040*/  FSEL R26, R7, -INF , !P6 ;  /* 0xff800000071a7808 */ /* 0x000fe40007000000 */
[----:B------:R-:W-:Y:S02]  /*b050*/  ISETP.GT.AND P2, PT, R231, R3, PT ;  /* 0x00000003e700720c */ /* 0x000fe40003f44270 */
[----:B------:R-:W-:Y:S02]  /*b060*/  ISETP.GE.AND P6, PT, R3, R234, PT ;  /* 0x000000ea0300720c */ /* 0x000fe40003fc6270 */
[----:B------:R-:W-:Y:S02]  /*b070*/  FSEL R7, R14, -INF , !P5 ;  /* 0xff8000000e077808 */ /* 0x000fe40006800000 */
[----:B------:R-:W-:-:S02]  /*b080*/  FSEL R28, R5, -INF , !P3 ;  /* 0xff800000051c7808 */ /* 0x000fc40005800000 */
[----:B------:R-:W-:Y:S02]  /*b090*/  ISETP.GE.AND P3, PT, R3, R235, PT ;  /* 0x000000eb0300720c */ /* 0x000fe40003f66270 */
[----:B------:R-:W-:Y:S02]  /*b0a0*/  FSEL R5, R13, -INF , !P2 ;  /* 0xff8000000d057808 */ /* 0x000fe40005000000 */
[----:B------:R-:W-:Y:S01]  /*b0b0*/  FSEL R132, R7, -INF , !P6 ;  /* 0xff80000007847808 */ /* 0x000fe20007000000 */
[----:B------:R-:W-:Y:S01]  /*b0c0*/  VIADD R7, R2, 0xffffffa9 ;  /* 0xffffffa902077836 */ /* 0x000fe20000000000 */
[----:B------:R-:W-:Y:S01]  /*b0d0*/  FSEL R189, R5, -INF , !P3 ;  /* 0xff80000005bd7808 */ /* 0x000fe20005800000 */
[----:B------:R-:W-:Y:S01]  /*b0e0*/  IMAD.IADD R5, R180, 0x1, -R4 ;  /* 0x00000001b4057824 */ /* 0x000fe200078e0a04 */
[-C--:B------:R-:W-:Y:S01]  /*b0f0*/  ISETP.GT.AND P5, PT, R228, R3.reuse, PT ;  /* 0x00000003e400720c */ /* 0x080fe20003fa4270 */
[--C-:B------:R-:W-:Y:S01]  /*b100*/  IMAD.IADD R4, R227, 0x1, -R7.reuse ;  /* 0x00000001e3047824 */ /* 0x100fe200078e0a07 */
[----:B------:R-:W-:Y:S01]  /*b110*/  ISETP.GE.AND P6, PT, R3, R232, PT ;  /* 0x000000e80300720c */ /* 0x000fe20003fc6270 */
[----:B------:R-:W-:Y:S01]  /*b120*/  IMAD.IADD R9, R180, 0x1, -R7 ;  /* 0x00000001b4097824 */ /* 0x000fe200078e0a07 */
[----:B------:R-:W-:-:S02]  /*b130*/  ISETP.GT.AND P2, PT, R229, R3, PT ;  /* 0x00000003e500720c */ /* 0x000fc40003f44270 */
[----:B------:R-:W-:Y:S01]  /*b140*/  ISETP.GE.AND P3, PT, R3, R233, PT ;  /* 0x000000e90300720c */ /* 0x000fe20003f66270 */
[----:B------:R-:W-:Y:S01]  /*b150*/  IMAD.IADD R3, R29, 0x1, -R7 ;  /* 0x000000011d037824 */ /* 0x000fe200078e0a07 */
[----:B------:R-:W-:Y:S02]  /*b160*/  IABS R11, R5 ;  /* 0x00000005000b7213 */ /* 0x000fe40000000000 */
        /* <DEDUP_REMOVED lines=12> */
[----:B------:R-:W-:Y:S01]  /*b230*/  I2FP.F32.S32 R5, R5 ;  /* 0x0000000500057245 */ /* 0x000fe20000201400 */
[----:B------:R-:W-:Y:S01]  /*b240*/  FFMA.FTZ R17, R12, -UR12, R32 ;  /* 0x8000000c0c117c23 */ /* 0x000fe20008010020 */
[----:B------:R-:W-:Y:S01]  /*b250*/  I2FP.F32.S32 R4, R4 ;  /* 0x0000000400047245 */ /* 0x000fe20000201400 */
[----:B------:R-:W-:Y:S01]  /*b260*/  FFMA.FTZ R34, R9, -UR12, R177 ;  /* 0x8000000c09227c23 */ /* 0x000fe200080100b1 */
[----:B------:R-:W-:-:S02]  /*b270*/  VIADD R9, R2, 0xffffffb1 ;  /* 0xffffffb102097836 */ /* 0x000fc40000000000 */
[----:B------:R-:W-:Y:S01]  /*b280*/  FFMA.FTZ R12, R5, -UR12, R33 ;  /* 0x8000000c050c7c23 */ /* 0x000fe20008010021 */
[C---:B------:R-:W-:Y:S01]  /*b290*/  IMAD.IADD R5, R29.reuse, 0x1, -R10 ;  /* 0x000000011d057824 */ /* 0x040fe200078e0a0a */
[----:B------:R-:W-:Y:S01]  /*b2a0*/  I2FP.F32.S32 R3, R3 ;  /* 0x0000000300037245 */ /* 0x000fe20000201400 */
[----:B------:R-:W-:Y:S02]  /*b2b0*/  IMAD.IADD R11, R29, 0x1, -R9 ;  /* 0x000000011d0b7824 */ /* 0x000fe400078e0a09 */
[----:B------:R-:W-:Y:S01]  /*b2c0*/  FFMA.FTZ R15, R4, -UR12, R20 ;  /* 0x8000000c040f7c23 */ /* 0x000fe20008010014 */
[C---:B------:R-:W-:Y:S01]  /*b2d0*/  IMAD.IADD R2, R180.reuse, 0x1, -R10 ;  /* 0x00000001b4027824 */ /* 0x040fe200078e0a0a */
[----:B------:R-:W-:Y:S01]  /*b2e0*/  IABS R5, R5 ;  /* 0x0000000500057213 */ /* 0x000fe20000000000 */
[----:B------:R-:W-:Y:S01]  /*b2f0*/  FFMA.FTZ R35, R3, -UR12, R35 ;  /* 0x8000000c03237c23 */ /* 0x000fe20008010023 */
[C---:B------:R-:W-:Y:S01]  /*b300*/  IMAD.IADD R4, R180.reuse, 0x1, -R8 ;  /* 0x00000001b4047824 */ /* 0x040fe200078e0a08 */
[----:B------:R-:W-:Y:S01]  /*b310*/  IABS R14, R11 ;  /* 0x0000000b000e7213 */ /* 0x000fe20000000000 */
[----:B------:R-:W-:Y:S01]  /*b320*/  IMAD.IADD R3, R180, 0x1, -R9 ;  /* 0x00000001b4037824 */ /* 0x000fe200078e0a09 */
[----:B------:R-:W-:-:S02]  /*b330*/  IABS R11, R2 ;  /* 0x00000002000b7213 */ /* 0x000fc40000000000 */
[----:B------:R-:W-:Y:S02]  /*b340*/  I2FP.F32.S32 R5, R5 ;  /* 0x0000000500057245 */ /* 0x000fe40000201400 */
[----:B------:R-:W-:Y:S02]  /*b350*/  IABS R13, R4 ;  /* 0x00000004000d7213 */ /* 0x000fe40000000000 */
[----:B------:R-:W-:Y:S01]  /*b360*/  IABS R4, R3 ;  /* 0x0000000300047213 */ /* 0x000fe20000000000 */
[----:B------:R-:W-:Y:S01]  /*b370*/  IMAD.MOV.U32 R3, RZ, RZ, R14 ;  /* 0x000000ffff037224 */ /* 0x000fe200078e000e */
[----:B------:R-:W-:Y:S01]  /*b380*/  I2FP.F32.S32 R11, R11 ;  /* 0x0000000b000b7245 */ /* 0x000fe20000201400 */
[----:B------:R-:W-:Y:S01]  /*b390*/  FFMA.FTZ R14, R5, -UR12, R185 ;  /* 0x8000000c050e7c23 */ /* 0x000fe200080100b9 */
[----:B------:R-:W-:Y:S01]  /*b3a0*/  VIADD R5, R0, 0xffffffa9 ;  /* 0xffffffa900057836 */ /* 0x000fe20000000000 */
[----:B------:R-:W-:Y:S01]  /*b3b0*/  I2FP.F32.S32 R4, R4 ;  /* 0x0000000400047245 */ /* 0x000fe20000201400 */
[----:B------:R-:W-:Y:S01]  /*b3c0*/  IMAD.MOV.U32 R2, RZ, RZ, R13 ;  /* 0x000000ffff027224 */ /* 0x000fe200078e000d */
[----:B------:R-:W-:Y:S01]  /*b3d0*/  I2FP.F32.S32 R3, R3 ;  /* 0x0000000300037245 */ /* 0x000fe20000201400 */
[----:B------:R-:W-:Y:S01]  /*b3e0*/  FFMA.FTZ R32, R11, -UR12, R187 ;  /* 0x8000000c0b207c23 */ /* 0x000fe200080100bb */
[----:B------:R-:W-:Y:S01]  /*b3f0*/  FSEL R11, R17, -INF , !P5 ;  /* 0xff800000110b7808 */ /* 0x000fe20006800000 */
[----:B------:R-:W-:Y:S01]  /*b400*/  FFMA.FTZ R30, R4, -UR12, R23 ;  /* 0x8000000c041e7c23 */ /* 0x000fe20008010017 */
[----:B------:R-:W-:Y:S01]  /*b410*/  ISETP.GT.AND P5, PT, R228, R5, PT ;  /* 0x00000005e400720c */ /* 0x000fe20003fa4270 */
[----:B------:R-:W-:Y:S01]  /*b420*/  FFMA.FTZ R13, R3, -UR12, R21 ;  /* 0x8000000c030d7c23 */ /* 0x000fe20008010015 */
[----:B------:R-:W-:Y:S01]  /*b430*/  VIADD R4, R0, 0xffffffb0 ;  /* 0xffffffb000047836 */ /* 0x000fe20000000000 */
[----:B------:R-:W-:Y:S01]  /*b440*/  FSEL R29, R16, -INF , !P2 ;  /* 0xff800000101d7808 */ /* 0x000fe20005000000 */
[----:B------:R-:W-:Y:S01]  /*b450*/  VIADD R3, R0, 0xffffffb1 ;  /* 0xffffffb100037836 */ /* 0x000fe20000000000 */
[----:B------:R-:W-:-:S02]  /*b460*/  ISETP.GE.AND P2, PT, R5, R232, PT ;  /* 0x000000e80500720c */ /* 0x000fc40003f46270 */
[----:B------:R-:W-:Y:S02]  /*b470*/  FSEL R12, R12, -INF , !P5 ;  /* 0xff8000000c0c7808 */ /* 0x000fe40006800000 */
[----:B------:R-:W-:Y:S02]  /*b480*/  I2FP.F32.S32 R2, R2 ;  /* 0x0000000200027245 */ /* 0x000fe40000201400 */
[----:B------:R-:W-:Y:S02]  /*b490*/  ISETP.GT.AND P5, PT, R228, R4, PT ;  /* 0x00000004e400720c */ /* 0x000fe40003fa4270 */
[----:B------:R-:W-:Y:S01]  /*b4a0*/  FSEL R23, R12, -INF , !P2 ;  /* 0xff8000000c177808 */ /* 0x000fe20005000000 */
[----:B------:R-:W-:Y:S01]  /*b4b0*/  FFMA.FTZ R31, R2, -UR12, R22 ;  /* 0x8000000c021f7c23 */ /* 0x000fe20008010016 */
[----:B------:R-:W-:Y:S01]  /*b4c0*/  ISETP.GT.AND P2, PT, R228, R3, PT ;  /* 0x00000003e400720c */ /* 0x000fe20003f44270 */
[----:B------:R-:W-:Y:S01]  /*b4d0*/  VIADD R2, R0, 0xffffffb9 ;  /* 0xffffffb900027836 */ /* 0x000fe20000000000 */
[----:B------:R-:W-:-:S02]  /*b4e0*/  FSEL R24, R11, -INF , !P6 ;  /* 0xff8000000b187808 */ /* 0x000fc40007000000 */
[----:B------:R-:W-:Y:S02]  /*b4f0*/  FSEL R12, R15, -INF , !P5 ;  /* 0xff8000000f0c7808 */ /* 0x000fe40006800000 */
[-C--:B------:R-:W-:Y:S02]  /*b500*/  ISETP.GE.AND P5, PT, R3, R232.reuse, PT ;  /* 0x000000e80300720c */ /* 0x080fe40003fa6270 */
[----:B------:R-:W-:Y:S02]  /*b510*/  FSEL R11, R13, -INF , !P2 ;  /* 0xff8000000d0b7808 */ /* 0x000fe40005000000 */
[----:B------:R-:W-:Y:S02]  /*b520*/  ISETP.GE.AND P6, PT, R4, R232, PT ;  /* 0x000000e80400720c */ /* 0x000fe40003fc6270 */
[----:B------:R-:W-:Y:S02]  /*b530*/  ISETP.GT.AND P2, PT, R228, R2, PT ;  /* 0x00000002e400720c */ /* 0x000fe40003f44270 */
[----:B------:R-:W-:-:S02]  /*b540*/  FSEL R194, R11, -INF , !P5 ;  /* 0xff8000000bc27808 */ /* 0x000fc40006800000 */
[----:B------:R-:W-:Y:S02]  /*b550*/  FMNMX3.FTZ R11, R222, R140, R26, !PT ;  /* 0x0000008cde0b7276 */ /* 0x000fe4000781001a */
        /* <DEDUP_REMOVED lines=9> */
[----:B------:R-:W-:Y:S01]  /*b5f0*/  IMAD.U32 R11, RZ, RZ, UR25 ;  /* 0x00000019ff0b7e24 */ /* 0x000fe2000f8e00ff */
[----:B------:R-:W-:Y:S01]  /*b600*/  MOV R22, UR25 ;  /* 0x0000001900167c02 */ /* 0x000fe20008000f00 */
[----:B------:R-:W-:Y:S01]  /*b610*/  IMAD.U32 R15, RZ, RZ, UR17 ;  /* 0x00000011ff0f7e24 */ /* 0x000fe2000f8e00ff */
[----:B------:R-:W-:Y:S01]  /*b620*/  MOV R19, UR25 ;  /* 0x0000001900137c02 */ /* 0x000fe20008000f00 */
[----:B------:R-:W-:Y:S01]  /*b630*/  @!P1 VIADD R11, R11, 0xfffffffc ;  /* 0xfffffffc0b0b9836 */ /* 0x000fe20000000000 */
[----:B------:R-:W-:Y:S01]  /*b640*/  MOV R17, UR17 ;  /* 0x0000001100117c02 */ /* 0x000fe20008000f00 */
[----:B------:R-:W-:Y:S02]  /*b650*/  IMAD.U32 R16, RZ, RZ, UR19 ;  /* 0x00000013ff107e24 */ /* 0x000fe4000f8e00ff */
[C---:B------:R-:W-:Y:S02]  /*b660*/  @!P1 IMAD R14, R11.reuse, UR15, RZ ;  /* 0x0000000f0b0e9c24 */ /* 0x040fe4000f8e02ff */
[----:B------:R-:W-:Y:S01]  /*b670*/  @!P1 IMAD.WIDE.U32 R12, R11, UR16, RZ ;  /* 0x000000100b0c9c25 */ /* 0x000fe2000f8e00ff */
[----:B------:R-:W-:-:S03]  /*b680*/  MOV R11, UR25 ;  /* 0x00000019000b7c02 */ /* 0x000fc60008000f00 */
[----:B------:R-:W-:Y:S01]  /*b690*/  @!P1 IMAD.IADD R14, R13, 0x1, R14 ;  /* 0x000000010d0e9824 */ /* 0x000fe200078e020e */
[----:B------:R-:W-:Y:S01]  /*b6a0*/  @!P1 LEA R20, P2, R12, R245, 0x1 ;  /* 0x000000f50c149211 */ /* 0x000fe200078408ff */
[----:B------:R-:W-:-:S03]  /*b6b0*/  @!P0 VIADD R11, R11, 0xfffffffc ;  /* 0xfffffffc0b0b8836 */ /* 0x000fc60000000000 */
[----:B------:R-:W-:Y:S01]  /*b6c0*/  @!P1 LEA.HI.X R21, R12, R243, R14, 0x1, P2 ;  /* 0x000000f30c159211 */ /* 0x000fe200010f0c0e */
[C---:B------:R-:W-:Y:S01]  /*b6d0*/  @!P0 IMAD R18, R11.reuse, UR15, RZ ;  /* 0x0000000f0b128c24 */ /* 0x040fe2000f8e02ff */
[----:B------:R-:W-:Y:S01]  /*b6e0*/  MOV R14, UR19 ;  /* 0x00000013000e7c02 */ /* 0x000fe20008000f00 */
[----:B------:R-:W-:Y:S02]  /*b6f0*/  @!P0 IMAD.WIDE.U32 R12, R11, UR16, RZ ;  /* 0x000000100b0c8c25 */ /* 0x000fe4000f8e00ff */
[----:B------:R-:W-:Y:S01]  /*b700*/  @!PT LDS RZ, [RZ] ;  /* 0x00000000fffff984 */ /* 0x000fe20000000800 */
[----:B------:R-:W-:Y:S01]  /*b710*/  @!PT LDS RZ, [RZ] ;  /* 0x00000000fffff984 */ /* 0x000fe20000000800 */
[----:B------:R-:W-:Y:S01]  /*b720*/  @!PT LDS RZ, [RZ] ;  /* 0x00000000fffff984 */ /* 0x000fe20000000800 */
[----:B------:R1:W-:Y:S02]  /*b730*/  @!P1 LDGSTS.E.BYPASS.LTC128B.128 [R226+0x8000], desc[UR30][R20.64] ;  /* 0x0800000014e29fae */ /* 0x0003e4000b981a1e */
[----:B------:R-:W-:Y:S01]  /*b740*/  @!P1 VIADD R11, R22, 0xfffffffc ;  /* 0xfffffffc160b9836 */ /* 0x000fe20000000000 */
[----:B------:R-:W-:Y:S01]  /*b750*/  @!P0 IADD3 R13, PT, PT, R13, R18, RZ ;  /* 0x000000120d0d8210 */ /* 0x000fe20007ffe0ff */
[----:B------:R-:W-:Y:S01]  /*b760*/  @!P0 VIADD R22, R19, 0xfffffffc ;  /* 0xfffffffc13168836 */ /* 0x000fe20000000000 */
[C---:B------:R-:W-:Y:S01]  /*b770*/  @!P0 LEA R18, P2, R12.reuse, R245, 0x1 ;  /* 0x000000f50c128211 */ /* 0x040fe200078408ff */
[C---:B------:R-:W-:Y:S01]  /*b780*/  @!P1 IMAD.WIDE.U32 R14, R11.reuse, UR16, R14 ;  /* 0x000000100b0e9c25 */ /* 0x040fe2000f8e000e */
[----:B------:R1:W-:Y:S02]  /*b790*/  @P1 STS.128 [R226+0x8000], RZ ;  /* 0x008000ffe2001388 */ /* 0x0003e40000000c00 */
[----:B------:R-:W-:Y:S01]  /*b7a0*/  @!P0 LEA.HI.X R19, R12, R243, R13, 0x1, P2 ;  /* 0x000000f30c138211 */ /* 0x000fe200010f0c0d */
[----:B------:R-:W-:-:S02]  /*b7b0*/  @!P1 IMAD R25, R11, UR15, RZ ;  /* 0x0000000f0b199c24 */ /* 0x000fc4000f8e02ff */
        /* <DEDUP_REMOVED lines=9> */
[----:B------:R-:W-:Y:S02]  /*b850*/  @!P1 LEA.HI.X R17, R14, R243, R15, 0x1, P2 ;  /* 0x000000f30e119211 */ /* 0x000fe400010f0c0f */
        /* <DEDUP_REMOVED lines=14> */
.L_x_1487:
[----:B------:R-:W-:Y:S02]  /*b940*/  FMNMX3.FTZ R11, R27, R199, R198, !PT ;  /* 0x000000c71b0b7276 */ /* 0x000fe400078100c6 */
[C---:B------:R-:W-:Y:S02]  /*b950*/  ISETP.GT.AND P2, PT, R229.reuse, R5, PT ;  /* 0x00000005e500720c */ /* 0x040fe40003f44270 */
[----:B-1----:R-:W-:Y:S01]  /*b960*/  FSEL R17, R34, -INF , !P6 ;  /* 0xff80000022117808 */ /* 0x002fe20007000000 */
[----:B------:R-:W1:Y:S01]  /*b970*/  SHFL.BFLY PT, R16, R11, 0x2, 0x1f ;  /* 0x0c401f000b107f89 */ /* 0x000e6200000e0000 */
[----:B------:R-:W-:Y:S02]  /*b980*/  ISETP.GT.AND P6, PT, R229, R4, PT ;  /* 0x00000004e500720c */ /* 0x000fe40003fc4270 */
[----:B------:R-:W-:Y:S02]  /*b990*/  FSEL R12, R29, -INF , !P3 ;  /* 0xff8000001d0c7808 */ /* 0x000fe40005800000 */
[----:B------:R-:W-:-:S02]  /*b9a0*/  FSEL R14, R35, -INF , !P2 ;  /* 0xff800000230e7808 */ /* 0x000fc40005000000 */
[-C--:B------:R-:W-:Y:S02]  /*b9b0*/  ISETP.GE.AND P3, PT, R5, R233.reuse, PT ;  /* 0x000000e90500720c */ /* 0x080fe40003f66270 */
[----:B------:R-:W-:Y:S02]  /*b9c0*/  ISETP.GE.AND P2, PT, R4, R233, PT ;  /* 0x000000e90400720c */ /* 0x000fe40003f46270 */
[----:B------:R-:W-:Y:S02]  /*b9d0*/  FSEL R13, R31, -INF , !P6 ;  /* 0xff8000001f0d7808 */ /* 0x000fe40007000000 */
[----:B------:R-:W-:Y:S02]  /*b9e0*/  IADD3 R15, PT, PT, R6, -R7, RZ ;  /* 0x80000007060f7210 */ /* 0x000fe40007ffe0ff */
[----:B------:R-:W-:Y:S02]  /*b9f0*/  ISETP.GT.AND P6, PT, R229, R3, PT ;  /* 0x00000003e500720c */ /* 0x000fe40003fc4270 */
[----:B------:R-:W-:-:S02]  /*ba00*/  FSEL R7, R14, -INF , !P3 ;  /* 0xff8000000e077808 */ /* 0x000fc40005800000 */
[----:B------:R-:W-:Y:S02]  /*ba10*/  FSEL R137, R13, -INF , !P2 ;  /* 0xff8000000d897808 */ /* 0x000fe40005000000 */
[----:B------:R-:W-:Y:S02]  /*ba20*/  IABS R15, R15 ;  /* 0x0000000f000f7213 */ /* 0x000fe40000000000 */
[----:B------:R-:W-:Y:S02]  /*ba30*/  ISETP.GE.AND P3, PT, R3, R233, PT ;  /* 0x000000e90300720c */ /* 0x000fe40003f66270 */
[----:B------:R-:W-:Y:S02]  /*ba40*/  FSEL R14, R30, -INF , !P6 ;  /* 0xff8000001e0e7808 */ /* 0x000fe40007000000 */
[----:B------:R-:W-:Y:S02]  /*ba50*/  FMNMX3.FTZ R13, R220, R142, R28, !PT ;  /* 0x0000008edc0d7276 */ /* 0x000fe4000781001c */
[----:B------:R-:W-:-:S02]  /*ba60*/  ISETP.GT.AND P2, PT, R229, R2, PT ;  /* 0x00000002e500720c */ /* 0x000fc40003f44270 */
[----:B------:R-:W-:Y:S02]  /*ba70*/  I2FP.F32.S32 R18, R15 ;  /* 0x0000000f00127245 */ /* 0x000fe40000201400 */
[----:B------:R-:W-:Y:S02]  /*ba80*/  FSEL R138, R14, -INF , !P3 ;  /* 0xff8000000e8a7808 */ /* 0x000fe40005800000 */
[----:B------:R-:W-:Y:S02]  /*ba90*/  FMNMX3.FTZ R13, R13, R12, R7, !PT ;  /* 0x0000000c0d0d7276 */ /* 0x000fe40007810007 */
[----:B------:R-:W-:Y:S02]  /*baa0*/  FSEL R15, R32, -INF , !P2 ;  /* 0xff800000200f7808 */ /* 0x000fe40005000000 */
[----:B------:R-:W-:Y:S01]  /*bab0*/  ISETP.GT.AND P3, PT, R231, R5, PT ;  /* 0x00000005e700720c */ /* 0x000fe20003f64270 */
[----:B------:R-:W-:Y:S01]  /*bac0*/  LDSM.16.MT88.4 R32, [R216+0xb000] ;  /* 0x00b00000d820783b */ /* 0x000fe20000004200 */
[----:B------:R-:W-:-:S02]  /*bad0*/  ISETP.GE.AND P2, PT, R5, R235, PT ;  /* 0x000000eb0500720c */ /* 0x000fc40003f46270 */
[----:B------:R-:W-:Y:S01]  /*bae0*/  FMNMX3.FTZ R5, R13, R137, R138, !PT ;  /* 0x000000890d057276 */ /* 0x000fe2000781008a */
[----:B------:R-:W-:Y:S01]  /*baf0*/  FFMA.FTZ R13, R18, -UR12, R179 ;  /* 0x8000000c120d7c23 */ /* 0x000fe200080100b3 */
[----:B------:R-:W-:Y:S01]  /*bb00*/  ISETP.GE.AND P6, PT, R2, R233, PT ;  /* 0x000000e90200720c */ /* 0x000fe20003fc6270 */
[----:B------:R-:W-:Y:S01]  /*bb10*/  LDSM.16.MT88.4 R176, [R216+0xa000] ;  /* 0x00a00000d8b0783b */ /* 0x000fe20000004200 */
[----:B-1----:R-:W-:Y:S02]  /*bb20*/  FMNMX.FTZ R18, R11, R16, !PT ;  /* 0x000000100b127209 */ /* 0x002fe40007810000 */
[----:B------:R-:W-:Y:S02]  /*bb30*/  FSEL R16, R17, -INF , !P5 ;  /* 0xff80000011107808 */ /* 0x000fe40006800000 */
[----:B------:R-:W-:Y:S02]  /*bb40*/  FSEL R17, R13, -INF , !P3 ;  /* 0xff8000000d117808 */ /* 0x000fe40005800000 */
[----:B------:R-:W-:-:S02]  /*bb50*/  FSEL R195, R15, -INF , !P6 ;  /* 0xff8000000fc37808 */ /* 0x000fc40007000000 */
[-C--:B------:R-:W-:Y:S01]  /*bb60*/  IADD3 R13, PT, PT, R227, -R8.reuse, RZ ;  /* 0x80000008e30d7210 */ /* 0x080fe20007ffe0ff */
[----:B------:R-:W1:Y:S01]  /*bb70*/  SHFL.BFLY PT, R15, R18, 0x1, 0x1f ;  /* 0x0c201f00120f7f89 */ /* 0x000e6200000e0000 */
[----:B------:R-:W-:Y:S02]  /*bb80*/  IADD3 R8, PT, PT, R6, -R8, RZ ;  /* 0x8000000806087210 */ /* 0x000fe40007ffe0ff */
[----:B------:R-:W-:Y:S02]  /*bb90*/  FMNMX3.FTZ R5, R5, R210, R195, !PT ;  /* 0x000000d205057276 */ /* 0x000fe400078100c3 */
[----:B------:R-:W-:Y:S02]  /*bba0*/  IABS R20, R13 ;  /* 0x0000000d00147213 */ /* 0x000fe40000000000 */
[----:B------:R-:W-:Y:S01]  /*bbb0*/  IADD3 R11, PT, PT, R227, -R9, RZ ;  /* 0x80000009e30b7210 */ /* 0x000fe20007ffe0ff */
[----:B------:R-:W2:Y:S01]  /*bbc0*/  SHFL.BFLY PT, R14, R5, 0x2, 0x1f ;  /* 0x0c401f00050e7f89 */ /* 0x000ea200000e0000 */
[----:B------:R-:W-:-:S02]  /*bbd0*/  IABS R19, R8 ;  /* 0x0000000800137213 */ /* 0x000fc40000000000 */
[----:B------:R-:W-:Y:S02]  /*bbe0*/  IADD3 R9, PT, PT, R6, -R9, RZ ;  /* 0x8000000906097210 */ /* 0x000fe40007ffe0ff */
[----:B------:R-:W-:Y:S02]  /*bbf0*/  MOV R8, R20 ;  /* 0x0000001400087202 */ /* 0x000fe40000000f00 */
[----:B------:R-:W-:Y:S02]  /*bc00*/  IABS R13, R9 ;  /* 0x00000009000d7213 */ /* 0x000fe40000000000 */
[----:B------:R-:W-:Y:S02]  /*bc10*/  I2FP.F32.S32 R8, R8 ;  /* 0x0000000800087245 */ /* 0x000fe40000201400 */
[----:B------:R-:W-:Y:S02]  /*bc20*/  MOV R9, R19 ;  /* 0x0000001300097202 */ /* 0x000fe40000000f00 */
[----:B------:R-:W-:-:S02]  /*bc30*/  FSEL R190, R17, -INF , !P2 ;  /* 0xff80000011be7808 */ /* 0x000fc40005000000 */
[----:B------:R-:W-:Y:S02]  /*bc40*/  ISETP.GT.AND P6, PT, R230, R4, PT ;  /* 0x00000004e600720c */ /* 0x000fe40003fc4270 */
[C---:B------:R-:W-:Y:S02]  /*bc50*/  ISETP.GE.AND P5, PT, R4.reuse, R234, PT ;  /* 0x000000ea0400720c */ /* 0x040fe40003fa6270 */
[----:B------:R-:W-:Y:S02]  /*bc60*/  ISETP.GT.AND P3, PT, R231, R4, PT ;  /* 0x00000004e700720c */ /* 0x000fe40003f64270 */
[----:B------:R-:W-:Y:S01]  /*bc70*/  ISETP.GE.AND P2, PT, R4, R235, PT ;  /* 0x000000eb0400720c */ /* 0x000fe20003f46270 */
[----:B------:R-:W-:Y:S01]  /*bc80*/  FFMA.FTZ R4, R8, -UR12, R200 ;  /* 0x8000000c08047c23 */ /* 0x000fe200080100c8 */
[----:B------:R-:W-:Y:S02]  /*bc90*/  I2FP.F32.S32 R9, R9 ;  /* 0x0000000900097245 */ /* 0x000fe40000201400 */
[----:B------:R-:W-:-:S02]  /*bca0*/  IABS R11, R11 ;  /* 0x0000000b000b7213 */ /* 0x000fc40000000000 */
[----:B------:R-:W-:Y:S01]  /*bcb0*/  FSEL R4, R4, -INF , !P6 ;  /* 0xff80000004047808 */ /* 0x000fe20007000000 */
[----:B------:R-:W-:Y:S01]  /*bcc0*/  FFMA.FTZ R8, R9, -UR12, R202 ;  /* 0x8000000c09087c23 */ /* 0x000fe200080100ca */
[----:B------:R-:W-:Y:S02]  /*bcd0*/  I2FP.F32.S32 R11, R11 ;  /* 0x0000000b000b7245 */ /* 0x000fe40000201400 */
[----:B-1----:R-:W-:Y:S02]  /*bce0*/  FMNMX.FTZ R135, R18, R15, !PT ;  /* 0x0000000f12877209 */ /* 0x002fe40007810000 */
[----:B------:R-:W-:Y:S01]  /*bcf0*/  FSEL R211, R4, -INF , !P5 ;  /* 0xff80000004d37808 */ /* 0x000fe20006800000 */
[----:B------:R-:W-:Y:S01]  /*bd00*/  FFMA.FTZ R9, R11, -UR12, R201 ;  /* 0x8000000c0b097c23 */ /* 0x000fe200080100c9 */
[----:B------:R-:W-:Y:S01]  /*bd10*/  FSEL R4, R8, -INF , !P3 ;  /* 0xff80000008047808 */ /* 0x000fe20005800000 */
[----:B------:R-:W-:Y:S01]  /*bd20*/  FMUL.FTZ R11, R135, UR8 ;  /* 0x00000008870b7c20 */ /* 0x000fe20008410000 */
[----:B------:R-:W-:-:S02]  /*bd30*/  IADD3 R6, PT, PT, R6, -R10, RZ ;  /* 0x8000000a06067210 */ /* 0x000fc40007ffe0ff */
[----:B------:R-:W-:Y:S02]  /*bd40*/  IADD3 R10, PT, PT, R227, -R10, RZ ;  /* 0x8000000ae30a7210 */ /* 0x000fe40007ffe0ff */
[----:B------:R-:W-:Y:S02]  /*bd50*/  FSEL R214, R4, -INF , !P2 ;  /* 0xff80000004d67808 */ /* 0x000fe40005000000 */
[----:B------:R-:W-:Y:S02]  /*bd60*/  FSETP.NEU.FTZ.AND P2, PT, R135, -INF , PT ;  /* 0xff8000008700780b */ /* 0x000fe40003f5d000 */
[----:B--2---:R-:W-:Y:S02]  /*bd70*/  FMNMX.FTZ R136, R5, R14, !PT ;  /* 0x0000000e05887209 */ /* 0x004fe40007810000 */
[----:B------:R-:W-:Y:S02]  /*bd80*/  IABS R5, R10 ;  /* 0x0000000a00057213 */ /* 0x000fe40000000000 */
[----:B------:R-:W-:Y:S01]  /*bd90*/  ISETP.GT.AND P6, PT, R230, R3, PT ;  /* 0x00000003e600720c */ /* 0x000fe20003fc4270 */
[----:B------:R-:W1:Y:S01]  /*bda0*/  SHFL.BFLY PT, R8, R136, 0x1, 0x1f ;  /* 0x0c201f0088087f89 */ /* 0x000e6200000e0000 */
[----:B------:R-:W-:-:S02]  /*bdb0*/  FSEL R11, R11, RZ, P2 ;  /* 0x000000ff0b0b7208 */ /* 0x000fc40001000000 */
[----:B------:R-:W-:Y:S02]  /*bdc0*/  I2FP.F32.S32 R13, R13 ;  /* 0x0000000d000d7245 */ /* 0x000fe40000201400 */
[----:B------:R-:W-:Y:S01]  /*bdd0*/  I2FP.F32.S32 R4, R5 ;  /* 0x0000000500047245 */ /* 0x000fe20000201400 */
[----:B------:R-:W-:Y:S01]  /*bde0*/  FFMA.FTZ R24, R24, UR8, -R11 ;  /* 0x0000000818187c23 */ /* 0x000fe2000801080b */
[----:B------:R-:W-:Y:S01]  /*bdf0*/  FSEL R5, R9, -INF , !P6 ;  /* 0xff80000009057808 */ /* 0x000fe20007000000 */
[----:B------:R-:W-:Y:S01]  /*be00*/  FFMA.FTZ R13, R13, -UR12, R203 ;  /* 0x8000000c0d0d7c23 */ /* 0x000fe200080100cb */
[----:B------:R-:W-:Y:S01]  /*be10*/  ISETP.GE.AND P5, PT, R3, R234, PT ;  /* 0x000000ea0300720c */ /* 0x000fe20003fa6270 */
[----:B------:R-:W-:Y:S01]  /*be20*/  FFMA.FTZ R4, R4, -UR12, R205 ;  /* 0x8000000c04047c23 */ /* 0x000fe200080100cd */
[----:B------:R-:W-:Y:S01]  /*be30*/  ISETP.GT.AND P3, PT, R231, R3, PT ;  /* 0x00000003e700720c */ /* 0x000fe20003f64270 */
[--C-:B------:R-:W-:Y:S01]  /*be40*/  FFMA.FTZ R23, R23, UR8, -R11.reuse ;  /* 0x0000000817177c23 */ /* 0x100fe2000801080b */
[----:B------:R-:W-:Y:S01]  /*be50*/  ISETP.GE.AND P6, PT, R3, R235, PT ;  /* 0x000000eb0300720c */ /* 0x000fe20003fc6270 */
[----:B------:R-:W-:Y:S01]  /*be60*/  FFMA.FTZ R3, R140, UR8, -R11 ;  /* 0x000000088c037c23 */ /* 0x000fe2000801080b */
[----:B------:R-:W-:Y:S01]  /*be70*/  MOV R21, R242 ;  /* 0x000000f200157202 */ /* 0x000fe20000000f00 */
[----:B------:R-:W-:Y:S01]  /*be80*/  MUFU.EX2 R239, R23 ;  /* 0x0000001700ef7308 */ /* 0x000fe20000000800 */
[----:B------:R-:W-:-:S02]  /*be90*/  IABS R6, R6 ;  /* 0x0000000600067213 */ /* 0x000fc40000000000 */
[----:B------:R-:W-:Y:S02]  /*bea0*/  FSEL R188, R5, -INF , !P5 ;  /* 0xff80000005bc7808 */ /* 0x000fe40006800000 */
[----:B------:R-:W-:Y:S02]  /*beb0*/  ISETP.GT.AND P5, PT, R230, R2, PT ;  /* 0x00000002e600720c */ /* 0x000fe40003fa4270 */
[----:B------:R-:W-:Y:S01]  /*bec0*/  I2FP.F32.S32 R6, R6 ;  /* 0x0000000600067245 */ /* 0x000fe20000201400 */
[----:B------:R2:W-:Y:S01]  /*bed0*/  MUFU.EX2 R242, R3 ;  /* 0x0000000300f27308 */ /* 0x0005e20000000800 */
[----:B------:R-:W-:Y:S02]  /*bee0*/  FSEL R13, R13, -INF , !P3 ;  /* 0xff8000000d0d7808 */ /* 0x000fe40005800000 */
[----:B------:R-:W-:Y:S01]  /*bef0*/  MOV R25, R241 ;  /* 0x000000f100197202 */ /* 0x000fe20000000f00 */
[----:B------:R-:W-:Y:S01]  /*bf00*/  FFMA.FTZ R6, R6, -UR12, R207 ;  /* 0x8000000c06067c23 */ /* 0x000fe200080100cf */
[----:B------:R-:W-:-:S02]  /*bf10*/  ISETP.GE.AND P3, PT, R2, R234, PT ;  /* 0x000000ea0200720c */ /* 0x000fc40003f66270 */
[----:B------:R-:W-:Y:S02]  /*bf20*/  FSEL R4, R4, -INF , !P5 ;  /* 0xff80000004047808 */ /* 0x000fe40006800000 */
[----:B------:R-:W-:Y:S02]  /*bf30*/  FSEL R213, R13, -INF , !P6 ;  /* 0xff8000000dd57808 */ /* 0x000fe40007000000 */
[----:B------:R-:W-:Y:S02]  /*bf40*/  ISETP.GT.AND P6, PT, R231, R2, PT ;  /* 0x00000002e700720c */ /* 0x000fe40003fc4270 */
[----:B------:R-:W-:Y:S02]  /*bf50*/  ISETP.GE.AND P5, PT, R2, R235, PT ;  /* 0x000000eb0200720c */ /* 0x000fe40003fa6270 */
[----:B------:R-:W-:Y:S01]  /*bf60*/  FSEL R139, R4, -INF , !P3 ;  /* 0xff800000048b7808 */ /* 0x000fe20005800000 */
[----:B--2---:R-:W-:Y:S01]  /*bf70*/  FFMA.FTZ R3, R26, UR8, -R11 ;  /* 0x000000081a037c23 */ /* 0x004fe2000801080b */
[----:B------:R-:W-:-:S02]  /*bf80*/  FMNMX3.FTZ R2, R219, R209, R197, !PT ;  /* 0x000000d1db027276 */ /* 0x000fc400078100c5 */
[----:B------:R-:W-:Y:S01]  /*bf90*/  FSEL R6, R6, -INF , !P6 ;  /* 0xff80000006067808 */ /* 0x000fe20007000000 */
[----:B------:R2:W3:Y:S01]  /*bfa0*/  MUFU.EX2 R241, R3 ;  /* 0x0000000300f17308 */ /* 0x0004e20000000800 */
[----:B-1----:R-:W-:Y:S02]  /*bfb0*/  FMNMX.FTZ R136, R136, R8, !PT ;  /* 0x0000000888887209 */ /* 0x002fe40007810000 */
[----:B------:R-:W-:Y:S02]  /*bfc0*/  FSEL R212, R6, -INF , !P5 ;  /* 0xff80000006d47808 */ /* 0x000fe40006800000 */
[----:B------:R-:W-:Y:S02]  /*bfd0*/  FSETP.NEU.FTZ.AND P3, PT, R136, -INF , PT ;  /* 0xff8000008800780b */ /* 0x000fe40003f7d000 */
[----:B------:R-:W-:Y:S02]  /*bfe0*/  IADD3 R14, PT, PT, R216, 0xa040, RZ ;  /* 0x0000a040d80e7810 */ /* 0x000fe40007ffe0ff */
[----:B------:R-:W-:-:S02]  /*bff0*/  MOV R22, R240 ;  /* 0x000000f000167202 */ /* 0x000fc40000000f00 */
[----:B------:R-:W-:Y:S01]  /*c000*/  MUFU.EX2 R240, R24 ;  /* 0x0000001800f07308 */ /* 0x000fe20000000800 */
[----:B--2---:R-:W-:-:S04]  /*c010*/  FMNMX3.FTZ R3, R221, R208, R196, !PT ;  /* 0x000000d0dd037276 */ /* 0x004fc800078100c4 */
[----:B------:R-:W-:Y:S02]  /*c020*/  FMNMX3.FTZ R4, R3, R132, R16, !PT ;  /* 0x0000008403047276 */ /* 0x000fe40007810010 */
[----:B------:R-:W-:Y:S01]  /*c030*/  FMNMX3.FTZ R3, R2, R189, R190, !PT ;  /* 0x000000bd02037276 */ /* 0x000fe200078100be */
[----:B------:R-:W-:Y:S01]  /*c040*/  FMUL.FTZ R2, R136, UR8 ;  /* 0x0000000888027c20 */ /* 0x000fe20008410000 */
[----:B------:R-:W-:Y:S02]  /*c050*/  FMNMX3.FTZ R4, R4, R211, R188, !PT ;  /* 0x000000d304047276 */ /* 0x000fe400078100bc */
[----:B------:R-:W-:Y:S02]  /*c060*/  FMNMX3.FTZ R3, R3, R214, R213, !PT ;  /* 0x000000d603037276 */ /* 0x000fe400078100d5 */
[----:B------:R-:W-:Y:S02]  /*c070*/  FMNMX3.FTZ R4, R4, R215, R139, !PT ;  /* 0x000000d704047276 */ /* 0x000fe4000781008b */
[----:B------:R-:W-:-:S02]  /*c080*/  FMNMX3.FTZ R3, R3, R236, R212, !PT ;  /* 0x000000ec03037276 */ /* 0x000fc400078100d4 */
[----:B------:R-:W-:Y:S01]  /*c090*/  FSEL R2, R2, RZ, P3 ;  /* 0x000000ff02027208 */ /* 0x000fe20001800000 */
[----:B------:R-:W1:Y:S04]  /*c0a0*/  SHFL.BFLY PT, R10, R4, 0x2, 0x1f ;  /* 0x0c401f00040a7f89 */ /* 0x000e6800000e0000 */
[----:B------:R-:W2:Y:S01]  /*c0b0*/  SHFL.BFLY PT, R9, R3, 0x2, 0x1f ;  /* 0x0c401f0003097f89 */ /* 0x000ea200000e0000 */
[--C-:B------:R-:W-:Y:S01]  /*c0c0*/  FFMA.FTZ R12, R12, UR8, -R2.reuse ;  /* 0x000000080c0c7c23 */ /* 0x100fe20008010802 */
[--C-:B------:R-:W-:Y:S01]  /*c0d0*/  FFMA.FTZ R5, R142, UR8, -R2.reuse ;  /* 0x000000088e057c23 */ /* 0x100fe20008010802 */
[----:B------:R-:W-:Y:S01]  /*c0e0*/  FFMA.FTZ R7, R7, UR8, -R2 ;  /* 0x0000000807077c23 */ /* 0x000fe20008010802 */
[----:B------:R-:W-:Y:S01]  /*c0f0*/  LDSM.16.MT88.4 R140, [R251+0xa000] ;  /* 0x00a00000fb8c783b */ /* 0x000fe20000004200 */
[----:B------:R4:W-:Y:S08]  /*c100*/  MUFU.EX2 R192, R12 ;  /* 0x0000000c00c07308 */ /* 0x0009f00000000800 */
[----:B------:R5:W-:Y:S01]  /*c110*/  MUFU.EX2 R237, R5 ;  /* 0x0000000500ed7308 */ /* 0x000be20000000800 */
[----:B-1----:R-:W-:-:S07]  /*c120*/  FMNMX.FTZ R10, R4, R10, !PT ;  /* 0x0000000a040a7209 */ /* 0x002fce0007810000 */
[----:B------:R-:W1:Y:S01]  /*c130*/  MUFU.EX2 R193, R7 ;  /* 0x0000000700c17308 */ /* 0x000e620000000800 */
[----:B------:R-:W-:Y:S02]  /*c140*/  IADD3 R4, PT, PT, R216, 0xa000, RZ ;  /* 0x0000a000d8047810 */ /* 0x000fe40007ffe0ff */
[----:B--2---:R-:W-:Y:S01]  /*c150*/  FMNMX.FTZ R9, R3, R9, !PT ;  /* 0x0000000903097209 */ /* 0x004fe20007810000 */
[----:B----4-:R-:W2:Y:S01]  /*c160*/  SHFL.BFLY PT, R12, R10, 0x1, 0x1f ;  /* 0x0c201f000a0c7f89 */ /* 0x010ea200000e0000 */
[----:B------:R-:W-:Y:S02]  /*c170*/  @P4 IADD3 R14, PT, PT, R4, -0x40, RZ ;  /* 0xffffffc0040e4810 */ /* 0x000fe40007ffe0ff */
[----:B---3--:R-:W-:Y:S01]  /*c180*/  F2FP.BF16.F32.PACK_AB R4, R241, R242 ;  /* 0x000000f2f104723e */ /* 0x008fe200000010ff */
[----:B------:R-:W3:Y:S01]  /*c190*/  SHFL.BFLY PT, R13, R9, 0x1, 0x1f ;  /* 0x0c201f00090d7f89 */ /* 0x000ee200000e0000 */
[----:B-----5:R-:W-:Y:S01]  /*c1a0*/  FFMA.FTZ R5, R28, UR8, -R2 ;  /* 0x000000081c057c23 */ /* 0x020fe20008010802 */
[----:B------:R-:W-:-:S02]  /*c1b0*/  IADD3 R15, PT, PT, R252, R14, RZ ;  /* 0x0000000efc0f7210 */ /* 0x000fc40007ffe0ff */
[----:B------:R-:W4:Y:S01]  /*c1c0*/  LDSM.16.MT88.4 R180, [R14] ;  /* 0x000000000eb4783b */ /* 0x000f220000004200 */
[----:B------:R5:W4:Y:S03]  /*c1d0*/  MUFU.EX2 R238, R5 ;  /* 0x0000000500ee7308 */ /* 0x000b260000000800 */
[----:B------:R-:W4:Y:S01]  /*c1e0*/  LDSM.16.MT88.4 R184, [R15] ;  /* 0x000000000fb8783b */ /* 0x000f220000004200 */
[----:B-1----:R-:W-:-:S03]  /*c1f0*/  F2FP.BF16.F32.PACK_AB R7, R193, R192 ;  /* 0x000000c0c107723e */ /* 0x002fc600000010ff */
[----:B------:R1:W-:Y:S01]  /*c200*/  LDSM.16.MT88.4 R28, [R15+0x1000] ;  /* 0x001000000f1c783b */ /* 0x0003e20000004200 */
[----:B--2---:R-:W-:Y:S02]  /*c210*/  FMNMX.FTZ R134, R10, R12, !PT ;  /* 0x0000000c0a867209 */ /* 0x004fe40007810000 */
[----:B-----5:R-:W-:Y:S02]  /*c220*/  FSEL R5, R135, RZ, P2 ;  /* 0x000000ff87057208 */ /* 0x020fe40001000000 */
[----:B---3--:R-:W-:Y:S01]  /*c230*/  FMNMX.FTZ R133, R9, R13, !PT ;  /* 0x0000000d09857209 */ /* 0x008fe20007810000 */
[----:B------:R-:W-:Y:S02]  /*c240*/  FMUL.FTZ R9, R134, UR8 ;  /* 0x0000000886097c20 */ /* 0x000fe40008410000 */
[----:B------:R-:W-:Y:S01]  /*c250*/  FADD.FTZ R6, R222, -R5 ;  /* 0x80000005de067221 */ /* 0x000fe20000010000 */
[----:B------:R-:W-:Y:S02]  /*c260*/  FSEL R5, R136, RZ, P3 ;  /* 0x000000ff88057208 */ /* 0x000fe40001800000 */
[----:B------:R-:W-:Y:S01]  /*c270*/  FSETP.NEU.FTZ.AND P3, PT, R134, -INF , PT ;  /* 0xff8000008600780b */ /* 0x000fe20003f7d000 */
[----:B------:R-:W-:Y:S01]  /*c280*/  FMUL.FTZ R6, R6, UR8 ;  /* 0x0000000806067c20 */ /* 0x000fe20008410000 */
[----:B------:R-:W-:Y:S01]  /*c290*/  FSETP.NEU.FTZ.AND P2, PT, R133, -INF , PT ;  /* 0xff8000008500780b */ /* 0x000fe20003f5d000 */
[----:B------:R-:W-:Y:S01]  /*c2a0*/  FADD.FTZ R3, R220, -R5 ;  /* 0x80000005dc037221 */ /* 0x000fe20000010000 */
[----:B------:R-:W-:Y:S01]  /*c2b0*/  FSEL R13, R9, RZ, P3 ;  /* 0x000000ff090d7208 */ /* 0x000fe20001800000 */
[----:B------:R2:W3:Y:S01]  /*c2c0*/  MUFU.EX2 R8, R6 ;  /* 0x0000000600087308 */ /* 0x0004e20000000800 */
[----:B------:R-:W-:Y:S01]  /*c2d0*/  FSEL R9, R133, RZ, P2 ;  /* 0x000000ff85097208 */ /* 0x000fe20001000000 */
[----:B------:R-:W-:Y:S01]  /*c2e0*/  FMUL.FTZ R3, R3, UR8 ;  /* 0x0000000803037c20 */ /* 0x000fe20008410000 */
[----:B------:R-:W-:-:S02]  /*c2f0*/  FSEL R10, R134, RZ, P3 ;  /* 0x000000ff860a7208 */ /* 0x000fc40001800000 */
[----:B------:R-:W-:Y:S01]  /*c300*/  MOV R222, R25 ;  /* 0x0000001900de7202 */ /* 0x000fe20000000f00 */
[----:B------:R-:W-:Y:S01]  /*c310*/  FADD.FTZ R26, R219, -R9 ;  /* 0x80000009db1a7221 */ /* 0x000fe20000010000 */
[--C-:B------:R-:W-:Y:S01]  /*c320*/  FFMA.FTZ R9, R208, UR8, -R13.reuse ;  /* 0x00000008d0097c23 */ /* 0x100fe2000801080d */
[----:B------:R-:W-:Y:S01]  /*c330*/  FADD.FTZ R25, R221, -R10 ;  /* 0x8000000add197221 */ /* 0x000fe20000010000 */
[----:B------:R-:W-:Y:S01]  /*c340*/  FFMA.FTZ R10, R132, UR8, -R13 ;  /* 0x00000008840a7c23 */ /* 0x000fe2000801080d */
[----:B------:R-:W-:Y:S01]  /*c350*/  MOV R132, R22 ;  /* 0x0000001600847202 */ /* 0x000fe20000000f00 */
[----:B------:R5:W-:Y:S01]  /*c360*/  MUFU.EX2 R221, R9 ;  /* 0x0000000900dd7308 */ /* 0x000be20000000800 */
[----:B----4-:R-:W-:Y:S02]  /*c370*/  F2FP.BF16.F32.PACK_AB R5, R238, R237 ;  /* 0x000000edee05723e */ /* 0x010fe400000010ff */
[----:B--2---:R-:W-:Y:S01]  /*c380*/  F2FP.BF16.F32.PACK_AB R6, R239, R240 ;  /* 0x000000f0ef06723e */ /* 0x004fe200000010ff */
[----:B---3--:R-:W-:-:S04]  /*c390*/  FMUL.FTZ R148, R148, R8 ;  /* 0x0000000894947220 */ /* 0x008fc80000410000 */
[----:B------:R-:W-:Y:S01]  /*c3a0*/  MUFU.EX2 R219, R10 ;  /* 0x0000000a00db7308 */ /* 0x000fe20000000800 */
[-C--:B------:R-:W-:Y:S01]  /*c3b0*/  FMUL.FTZ R149, R149, R8.reuse ;  /* 0x0000000895957220 */ /* 0x080fe20000410000 */
[-C--:B------:R-:W-:Y:S01]  /*c3c0*/  FMUL.FTZ R152, R152, R8.reuse ;  /* 0x0000000898987220 */ /* 0x080fe20000410000 */
[-C--:B------:R-:W-:Y:S01]  /*c3d0*/  FMUL.FTZ R153, R153, R8.reuse ;  /* 0x0000000899997220 */ /* 0x080fe20000410000 */
[-C--:B------:R-:W-:Y:S01]  /*c3e0*/  FMUL.FTZ R164, R164, R8.reuse ;  /* 0x00000008a4a47220 */ /* 0x080fe20000410000 */
[-C--:B------:R-:W-:Y:S01]  /*c3f0*/  FMUL.FTZ R165, R165, R8.reuse ;  /* 0x00000008a5a57220 */ /* 0x080fe20000410000 */
[-C--:B------:R-:W-:Y:S01]  /*c400*/  FMUL.FTZ R168, R168, R8.reuse ;  /* 0x00000008a8a87220 */ /* 0x080fe20000410000 */
[-C--:B------:R-:W-:Y:S01]  /*c410*/  FMUL.FTZ R169, R169, R8.reuse ;  /* 0x00000008a9a97220 */ /* 0x080fe20000410000 */
[----:B------:R-:W2:Y:S01]  /*c420*/  MUFU.EX2 R3, R3 ;  /* 0x0000000300037308 */ /* 0x000ea20000000800 */
[--C-:B-----5:R-:W-:Y:S01]  /*c430*/  FFMA.FTZ R9, R196, UR8, -R13.reuse ;  /* 0x00000008c4097c23 */ /* 0x120fe2000801080d */
        /* <DEDUP_REMOVED lines=32> */
[----:B------:R-:W-:Y:S01]  /*c640*/  FMUL.FTZ R59, R59, R3 ;  /* 0x000000033b3b7220 */ /* 0x000fe20000410000 */
[--C-:B------:R-:W-:Y:S01]  /*c650*/  FFMA.FTZ R24, R189, UR8, -R12.reuse ;  /* 0x00000008bd187c23 */ /* 0x100fe2000801080c */
[----:B------:R-:W-:Y:S01]  /*c660*/  MOV R189, R21 ;  /* 0x0000001500bd7202 */ /* 0x000fe20000000f00 */
[----:B------:R3:W-:Y:S01]  /*c670*/  MUFU.EX2 R27, R9 ;  /* 0x00000009001b7308 */ /* 0x0007e20000000800 */
[----:B------:R-:W4:Y:S01]  /*c680*/  LDSM.16.MT88.4 R20, [R14+0x1000] ;  /* 0x001000000e14783b */ /* 0x000f220000004200 */
[--C-:B------:R-:W-:Y:S01]  /*c690*/  FFMA.FTZ R10, R209, UR8, -R12.reuse ;  /* 0x00000008d10a7c23 */ /* 0x100fe2000801080c */
[--C-:B-1----:R-:W-:Y:S01]  /*c6a0*/  FFMA.FTZ R15, R190, UR8, -R12.reuse ;  /* 0x00000008be0f7c23 */ /* 0x102fe2000801080c */
        /* <DEDUP_REMOVED lines=15> */
[----:B------:R-:W-:Y:S01]  /*c7a0*/  MUFU.EX2 R197, R24 ;  /* 0x0000001800c57308 */ /* 0x000fe20000000800 */
[-C--:B------:R-:W-:Y:S01]  /*c7b0*/  FMUL.FTZ R105, R105, R8.reuse ;  /* 0x0000000869697220 */ /* 0x080fe20000410000 */
[-C--:B------:R-:W-:Y:S01]  /*c7c0*/  FMUL.FTZ R106, R106, R3.reuse ;  /* 0x000000036a6a7220 */ /* 0x080fe20000410000 */
[-C--:B------:R-:W-:Y:S01]  /*c7d0*/  FMUL.FTZ R107, R107, R3.reuse ;  /* 0x000000036b6b7220 */ /* 0x080fe20000410000 */
[-C--:B------:R-:W-:Y:S01]  /*c7e0*/  FMUL.FTZ R108, R108, R8.reuse ;  /* 0x000000086c6c7220 */ /* 0x080fe20000410000 */
[-C--:B------:R-:W-:Y:S01]  /*c7f0*/  FMUL.FTZ R109, R109, R8.reuse ;  /* 0x000000086d6d7220 */ /* 0x080fe20000410000 */
[----:B-1----:R-:W-:Y:S01]  /*c800*/  FMUL.FTZ R10, R25, UR8 ;  /* 0x00000008190a7c20 */ /* 0x002fe20008410000 */
        /* <DEDUP_REMOVED lines=8> */
[----:B------:R-:W-:Y:S01]  /*c890*/  FMUL.FTZ R125, R125, R8 ;  /* 0x000000087d7d7220 */ /* 0x000fe20000410000 */
[----:B------:R-:W3:Y:S01]  /*c8a0*/  MUFU.EX2 R10, R10 ;  /* 0x0000000a000a7308 */ /* 0x000ee20000000800 */
[-C--:B------:R-:W-:Y:S01]  /*c8b0*/  FMUL.FTZ R126, R126, R3.reuse ;  /* 0x000000037e7e7220 */ /* 0x080fe20000410000 */
[-C--:B------:R-:W-:Y:S01]  /*c8c0*/  FMUL.FTZ R127, R127, R3.reuse ;  /* 0x000000037f7f7220 */ /* 0x080fe20000410000 */
[----:B------:R-:W-:Y:S01]  /*c8d0*/  HMMA.16816.F32.BF16 R148, R4, R176, R148 ;  /* 0x000000b00494723c */ /* 0x000fe20000041894 */
[----:B------:R-:W-:-:S04]  /*c8e0*/  FFMA.FTZ R3, R244, R3, R237 ;  /* 0x00000003f4037223 */ /* 0x000fc800000100ed */
[----:B------:R5:W-:Y:S01]  /*c8f0*/  MUFU.EX2 R25, R15 ;  /* 0x0000000f00197308 */ /* 0x000be20000000800 */
[----:B-1----:R-:W-:Y:S01]  /*c900*/  FMUL.FTZ R9, R26, UR8 ;  /* 0x000000081a097c20 */ /* 0x002fe20008410000 */
[----:B------:R-:W-:Y:S01]  /*c910*/  FADD.FTZ R3, R238, R3 ;  /* 0x00000003ee037221 */ /* 0x000fe20000010000 */
[C---:B------:R-:W-:Y:S03]  /*c920*/  HMMA.16816.F32.BF16 R152, R4.reuse, R178, R152 ;  /* 0x000000b20498723c */ /* 0x040fe60000041898 */
[----:B------:R-:W-:Y:S02]  /*c930*/  FADD.FTZ R3, R192, R3 ;  /* 0x00000003c0037221 */ /* 0x000fe40000010000 */
[----:B------:R-:W1:Y:S01]  /*c940*/  MUFU.EX2 R9, R9 ;  /* 0x0000000900097308 */ /* 0x000e620000000800 */
[-C--:B---3--:R-:W-:Y:S01]  /*c950*/  FMUL.FTZ R144, R144, R10.reuse ;  /* 0x0000000a90907220 */ /* 0x088fe20000410000 */
[-C--:B------:R-:W-:Y:S01]  /*c960*/  FMUL.FTZ R145, R145, R10.reuse ;  /* 0x0000000a91917220 */ /* 0x080fe20000410000 */
[C---:B------:R-:W-:Y:S01]  /*c970*/  HMMA.16816.F32.BF16 R164, R4.reuse, R140, R164 ;  /* 0x0000008c04a4723c */ /* 0x040fe200000418a4 */
[-C--:B------:R-:W-:Y:S01]  /*c980*/  FMUL.FTZ R156, R156, R10.reuse ;  /* 0x0000000a9c9c7220 */ /* 0x080fe20000410000 */
[-C--:B------:R-:W-:Y:S01]  /*c990*/  FMUL.FTZ R157, R157, R10.reuse ;  /* 0x0000000a9d9d7220 */ /* 0x080fe20000410000 */
[-C--:B------:R-:W-:Y:S01]  /*c9a0*/  FMUL.FTZ R160, R160, R10.reuse ;  /* 0x0000000aa0a07220 */ /* 0x080fe20000410000 */
[-C--:B------:R-:W-:Y:S01]  /*c9b0*/  FMUL.FTZ R161, R161, R10.reuse ;  /* 0x0000000aa1a17220 */ /* 0x080fe20000410000 */
[-C--:B------:R-:W-:Y:S01]  /*c9c0*/  FMUL.FTZ R172, R172, R10.reuse ;  /* 0x0000000aacac7220 */ /* 0x080fe20000410000 */
[--C-:B-----5:R-:W-:Y:S01]  /*c9d0*/  FFMA.FTZ R15, R191, UR8, -R11.reuse ;  /* 0x00000008bf0f7c23 */ /* 0x120fe2000801080b */
[-C--:B------:R-:W-:Y:S01]  /*c9e0*/  FMUL.FTZ R173, R173, R10.reuse ;  /* 0x0000000aadad7220 */ /* 0x080fe20000410000 */
[C---:B------:R-:W-:Y:S01]  /*c9f0*/  HMMA.16816.F32.BF16 R168, R4.reuse, R142, R168 ;  /* 0x0000008e04a8723c */ /* 0x040fe200000418a8 */
[-C--:B------:R-:W-:Y:S01]  /*ca00*/  FMUL.FTZ R68, R68, R10.reuse ;  /* 0x0000000a44447220 */ /* 0x080fe20000410000 */
[----:B------:R3:W-:Y:S01]  /*ca10*/  MUFU.EX2 R196, R15 ;  /* 0x0000000f00c47308 */ /* 0x0007e20000000800 */
[-C--:B------:R-:W-:Y:S01]  /*ca20*/  FMUL.FTZ R69, R69, R10.reuse ;  /* 0x0000000a45457220 */ /* 0x080fe20000410000 */
[-C--:B------:R-:W-:Y:S01]  /*ca30*/  FMUL.FTZ R80, R80, R10.reuse ;  /* 0x0000000a50507220 */ /* 0x080fe20000410000 */
[-C--:B------:R-:W-:Y:S01]  /*ca40*/  FMUL.FTZ R81, R81, R10.reuse ;  /* 0x0000000a51517220 */ /* 0x080fe20000410000 */
[-C--:B-1----:R-:W-:Y:S01]  /*ca50*/  FMUL.FTZ R146, R146, R9.reuse ;  /* 0x0000000992927220 */ /* 0x082fe20000410000 */
        /* <DEDUP_REMOVED lines=11> */
[----:B------:R-:W-:Y:S01]  /*cb10*/  FMUL.FTZ R82, R82, R9 ;  /* 0x0000000952527220 */ /* 0x000fe20000410000 */
[--C-:B---3--:R-:W-:Y:S01]  /*cb20*/  FFMA.FTZ R15, R194, UR8, -R11.reuse ;  /* 0x00000008c20f7c23 */ /* 0x108fe2000801080b */
[----:B------:R-:W-:Y:S01]  /*cb30*/  MOV R194, R189 ;  /* 0x000000bd00c27202 */ /* 0x000fe20000000f00 */
        /* <DEDUP_REMOVED lines=46> */
[----:B------:R1:W2:Y:S01]  /*ce20*/  MUFU.EX2 R24, R11 ;  /* 0x0000000b00187308 */ /* 0x0002a20000000800 */
[-C--:B------:R-:W-:Y:S01]  /*ce30*/  FMUL.FTZ R114, R114, R9.reuse ;  /* 0x0000000972727220 */ /* 0x080fe20000410000 */
[-C--:B------:R-:W-:Y:S01]  /*ce40*/  FMUL.FTZ R115, R115, R9.reuse ;  /* 0x0000000973737220 */ /* 0x080fe20000410000 */
[-C--:B------:R-:W-:Y:S01]  /*ce50*/  FMUL.FTZ R128, R128, R10.reuse ;  /* 0x0000000a80807220 */ /* 0x080fe20000410000 */
[----:B------:R-:W-:Y:S01]  /*ce60*/  FMUL.FTZ R129, R129, R10 ;  /* 0x0000000a81817220 */ /* 0x000fe20000410000 */
[-C--:B------:R-:W-:Y:S01]  /*ce70*/  FMUL.FTZ R130, R130, R9.reuse ;  /* 0x0000000982827220 */ /* 0x080fe20000410000 */
[----:B------:R-:W-:Y:S01]  /*ce80*/  FMUL.FTZ R131, R131, R9 ;  /* 0x0000000983837220 */ /* 0x000fe20000410000 */
[----:B----4-:R-:W-:Y:S01]  /*ce90*/  HMMA.16816.F32.BF16 R104, R4, R20, R104 ;  /* 0x000000140468723c */ /* 0x010fe20000041868 */
[----:B------:R-:W3:Y:S01]  /*cea0*/  MUFU.EX2 R190, R15 ;  /* 0x0000000f00be7308 */ /* 0x000ee20000000800 */
[----:B------:R-:W-:Y:S01]  /*ceb0*/  MOV R199, R132 ;  /* 0x0000008400c77202 */ /* 0x000fe20000000f00 */
[----:B------:R-:W-:-:S04]  /*cec0*/  FADD.FTZ R3, R193, R3 ;  /* 0x00000003c1037221 */ /* 0x000fc80000010000 */
[----:B------:R-:W-:Y:S01]  /*ced0*/  FFMA.FTZ R10, R199, R10, R221 ;  /* 0x0000000ac70a7223 */ /* 0x000fe200000100dd */
[----:B------:R-:W-:Y:S01]  /*cee0*/  HMMA.16816.F32.BF16 R108, R4, R22, R108 ;  /* 0x00000016046c723c */ /* 0x000fe2000004186c */
[----:B-1----:R-:W-:Y:S02]  /*cef0*/  FFMA.FTZ R11, R138, UR8, -R2 ;  /* 0x000000088a0b7c23 */ /* 0x002fe40008010802 */
[----:B------:R-:W-:Y:S01]  /*cf00*/  FADD.FTZ R10, R220, R10 ;  /* 0x0000000adc0a7221 */ /* 0x000fe20000010000 */
[----:B--2---:R-:W-:-:S04]  /*cf10*/  FADD.FTZ R3, R24, R3 ;  /* 0x0000000318037221 */ /* 0x004fc80000010000 */
[C---:B------:R-:W-:Y:S08]  /*cf20*/  HMMA.16816.F32.BF16 R120, R4.reuse, R28, R120 ;  /* 0x0000001c0478723c */ /* 0x040ff00000041878 */
[----:B------:R-:W-:Y:S01]  /*cf30*/  HMMA.16816.F32.BF16 R204, R4, R30, R124 ;  /* 0x0000001e04cc723c */ /* 0x000fe2000004187c */
[----:B------:R-:W-:Y:S02]  /*cf40*/  F2FP.BF16.F32.PACK_AB R4, R220, R221 ;  /* 0x000000dddc04723e */ /* 0x000fe400000010ff */
[----:B------:R-:W-:-:S02]  /*cf50*/  F2FP.BF16.F32.PACK_AB R5, R208, R209 ;  /* 0x000000d1d005723e */ /* 0x000fc400000010ff */
[----:B------:R-:W-:Y:S02]  /*cf60*/  F2FP.BF16.F32.PACK_AB R6, R27, R219 ;  /* 0x000000db1b06723e */ /* 0x000fe400000010ff */
[----:B------:R-:W-:Y:S02]  /*cf70*/  F2FP.BF16.F32.PACK_AB R7, R25, R197 ;  /* 0x000000c51907723e */ /* 0x000fe400000010ff */
[----:B------:R-:W-:Y:S02]  /*cf80*/  F2FP.BF16.F32.PACK_AB R124, R191, R196 ;  /* 0x000000c4bf7c723e */ /* 0x000fe400000010ff */
[----:B---3--:R-:W-:-:S03]  /*cf90*/  F2FP.BF16.F32.PACK_AB R126, R189, R190 ;  /* 0x000000bebd7e723e */ /* 0x008fc600000010ff */
[C---:B------:R-:W-:Y:S08]  /*cfa0*/  HMMA.16816.F32.BF16 R144, R4.reuse, R176, R144 ;  /* 0x000000b00490723c */ /* 0x040ff00000041890 */
[C---:B------:R-:W-:Y:S01]  /*cfb0*/  HMMA.16816.F32.BF16 R200, R4.reuse, R178, R156 ;  /* 0x000000b204c8723c */ /* 0x040fe2000004189c */
[----:B------:R-:W1:Y:S07]  /*cfc0*/  LDSM.16.MT88.4 R156, [R216+0xa800] ;  /* 0x00a80000d89c783b */ /* 0x000e6e0000004200 */
[C---:B------:R-:W-:Y:S08]  /*cfd0*/  HMMA.16816.F32.BF16 R160, R4.reuse, R140, R160 ;  /* 0x0000008c04a0723c */ /* 0x040ff000000418a0 */
[C---:B------:R-:W-:Y:S01]  /*cfe0*/  HMMA.16816.F32.BF16 R176, R4.reuse, R142, R172 ;  /* 0x0000008e04b0723c */ /* 0x040fe200000418ac */
[----:B------:R-:W2:Y:S07]  /*cff0*/  LDSM.16.MT88.4 R172, [R251+0xa800] ;  /* 0x00a80000fbac783b */ /* 0x000eae0000004200 */
[C---:B------:R-:W-:Y:S08]  /*d000*/  HMMA.16816.F32.BF16 R68, R4.reuse, R32, R68 ;  /* 0x000000200444723c */ /* 0x040ff00000041844 */
[C---:B------:R-:W-:Y:S01]  /*d010*/  HMMA.16816.F32.BF16 R140, R4.reuse, R34, R80 ;  /* 0x00000022048c723c */ /* 0x040fe20000041850 */
[----:B------:R-:W-:Y:S07]  /*d020*/  LDSM.16.MT88.4 R80, [R216+0xb800] ;  /* 0x00b80000d850783b */ /* 0x000fee0000004200 */
[C---:B------:R-:W-:Y:S01]  /*d030*/  HMMA.16816.F32.BF16 R32, R4.reuse, R18, R96 ;  /* 0x000000120420723c */ /* 0x040fe20000041860 */
[----:B------:R3:W4:Y:S01]  /*d040*/  MUFU.EX2 R19, R11 ;  /* 0x0000000b00137308 */ /* 0x0007220000000800 */
[----:B------:R-:W-:Y:S06]  /*d050*/  LDSM.16.MT88.4 R96, [R251+0xb800] ;  /* 0x00b80000fb60783b */ /* 0x000fec0000004200 */
[C---:B------:R-:W-:Y:S08]  /*d060*/  HMMA.16816.F32.BF16 R84, R4.reuse, R16, R84 ;  /* 0x000000100454723c */ /* 0x040ff00000041854 */
[C---:B------:R-:W-:Y:S01]  /*d070*/  HMMA.16816.F32.BF16 R36, R4.reuse, R180, R36 ;  /* 0x000000b40424723c */ /* 0x040fe20000041824 */
[--C-:B---3--:R-:W-:Y:S01]  /*d080*/  FFMA.FTZ R11, R210, UR8, -R2.reuse ;  /* 0x00000008d20b7c23 */ /* 0x108fe20008010802 */
[----:B------:R-:W-:Y:S01]  /*d090*/  FFMA.FTZ R2, R195, UR8, -R2 ;  /* 0x00000008c3027c23 */ /* 0x000fe20008010802 */
[C---:B----4-:R-:W-:Y:S01]  /*d0a0*/  F2FP.BF16.F32.PACK_AB R125, R19.reuse, R24 ;  /* 0x00000018137d723e */ /* 0x050fe200000010ff */
[----:B------:R-:W-:Y:S01]  /*d0b0*/  FADD.FTZ R3, R19, R3 ;  /* 0x0000000313037221 */ /* 0x000fe20000010000 */
[----:B------:R-:W3:Y:S03]  /*d0c0*/  MUFU.EX2 R132, R11 ;  /* 0x0000000b00847308 */ /* 0x000ee60000000800 */
[C---:B------:R-:W-:Y:S05]  /*d0d0*/  HMMA.16816.F32.BF16 R52, R4.reuse, R184, R52 ;  /* 0x000000b80434723c */ /* 0x040fea0000041834 */
[----:B------:R4:W5:Y:S03]  /*d0e0*/  MUFU.EX2 R18, R2 ;  /* 0x0000000200127308 */ /* 0x0009660000000800 */
[----:B------:R-:W-:Y:S01]  /*d0f0*/  HMMA.16816.F32.BF16 R100, R4, R20, R100 ;  /* 0x000000140464723c */ /* 0x000fe20000041864 */
[----:B---3--:R-:W-:-:S07]  /*d100*/  FADD.FTZ R3, R132, R3 ;  /* 0x0000000384037221 */ /* 0x008fce0000010000 */
[----:B------:R-:W-:Y:S01]  /*d110*/  HMMA.16816.F32.BF16 R116, R4, R28, R116 ;  /* 0x0000001c0474723c */ /* 0x000fe20000041874 */
[----:B----4-:R-:W-:-:S07]  /*d120*/  FFMA.FTZ R2, R211, UR8, -R13 ;  /* 0x00000008d3027c23 */ /* 0x010fce000801080d */
[C---:B------:R-:W-:Y:S01]  /*d130*/  HMMA.16816.F32.BF16 R180, R4.reuse, R182, R48 ;  /* 0x000000b604b4723c */ /* 0x040fe20000041830 */
[----:B------:R-:W-:Y:S01]  /*d140*/  LDSM.16.MT88.4 R48, [R14+0x800] ;  /* 0x000800000e30783b */ /* 0x000fe20000004200 */
[----:B-----5:R-:W-:Y:S01]  /*d150*/  F2FP.BF16.F32.PACK_AB R127, R18, R132 ;  /* 0x00000084127f723e */ /* 0x020fe200000010ff */
[----:B------:R3:W-:Y:S05]  /*d160*/  MUFU.EX2 R17, R2 ;  /* 0x0000000200117308 */ /* 0x0007ea0000000800 */
[C---:B------:R-:W-:Y:S01]  /*d170*/  HMMA.16816.F32.BF16 R184, R4.reuse, R186, R64 ;  /* 0x000000ba04b8723c */ /* 0x040fe20000041840 */
[----:B------:R-:W-:Y:S07]  /*d180*/  LDSM.16.MT88.4 R64, [R223+0x800] ;  /* 0x00080000df40783b */ /* 0x000fee0000004200 */
[----:B------:R-:W-:Y:S01]  /*d190*/  HMMA.16816.F32.BF16 R20, R4, R22, R112 ;  /* 0x000000160414723c */ /* 0x000fe20000041870 */
[----:B------:R-:W-:Y:S01]  /*d1a0*/  LDSM.16.MT88.4 R112, [R14+0x1800] ;  /* 0x001800000e70783b */ /* 0x000fe20000004200 */
[----:B---3--:R-:W-:-:S04]  /*d1b0*/  FFMA.FTZ R2, R188, UR8, -R13 ;  /* 0x00000008bc027c23 */ /* 0x008fc8000801080d */
[----:B------:R3:W4:Y:S02]  /*d1c0*/  MUFU.EX2 R16, R2 ;  /* 0x0000000200107308 */ /* 0x0007240000000800 */
[----:B------:R-:W-:Y:S01]  /*d1d0*/  HMMA.16816.F32.BF16 R28, R4, R30, R128 ;  /* 0x0000001e041c723c */ /* 0x000fe20000041880 */
[----:B------:R-:W5:Y:S07]  /*d1e0*/  LDSM.16.MT88.4 R4, [R223+0x1800] ;  /* 0x00180000df04783b */ /* 0x000f6e0000004200 */
[----:B-1----:R-:W-:Y:S01]  /*d1f0*/  HMMA.16816.F32.BF16 R148, R124, R156, R148 ;  /* 0x0000009c7c94723c */ /* 0x002fe20000041894 */
[----:B---3--:R-:W-:Y:S01]  /*d200*/  FFMA.FTZ R2, R215, UR8, -R13 ;  /* 0x00000008d7027c23 */ /* 0x008fe2000801080d */
[----:B----4-:R-:W-:-:S06]  /*d210*/  F2FP.BF16.F32.PACK_AB R128, R16, R17 ;  /* 0x000000111080723e */ /* 0x010fcc00000010ff */
[C---:B------:R-:W-:Y:S01]  /*d220*/  HMMA.16816.F32.BF16 R152, R124.reuse, R158, R152 ;  /* 0x0000009e7c98723c */ /* 0x040fe20000041898 */
[----:B------:R1:W-:Y:S07]  /*d230*/  MUFU.EX2 R26, R2 ;  /* 0x00000002001a7308 */ /* 0x0003ee0000000800 */
[C---:B--2---:R-:W-:Y:S08]  /*d240*/  HMMA.16816.F32.BF16 R164, R124.reuse, R172, R164 ;  /* 0x000000ac7ca4723c */ /* 0x044ff000000418a4 */
[----:B------:R-:W-:Y:S01]  /*d250*/  HMMA.16816.F32.BF16 R168, R124, R174, R168 ;  /* 0x000000ae7ca8723c */ /* 0x000fe200000418a8 */
[----:B-1----:R-:W-:-:S04]  /*d260*/  FFMA.FTZ R2, R139, UR8, -R13 ;  /* 0x000000088b027c23 */ /* 0x002fc8000801080d */
[----:B------:R1:W2:Y:S03]  /*d270*/  MUFU.EX2 R15, R2 ;  /* 0x00000002000f7308 */ /* 0x0002a60000000800 */
[C---:B-----5:R-:W-:Y:S08]  /*d280*/  HMMA.16816.F32.BF16 R120, R124.reuse, R4, R120 ;  /* 0x000000047c78723c */ /* 0x060ff00000041878 */
        /* <DEDUP_REMOVED lines=20> */
[----:B------:R-:W-:Y:S01]  /*d3d0*/  HMMA.16816.F32.BF16 R124, R124, R6, R204 ;  /* 0x000000067c7c723c */ /* 0x000fe200000418cc */
[----:B-1----:R-:W-:-:S07]  /*d3e0*/  F2FP.BF16.F32.PACK_AB R131, R2, R14 ;  /* 0x0000000e0283723e */ /* 0x002fce00000010ff */
[----:B------:R-:W-:Y:S01]  /*d3f0*/  HMMA.16816.F32.BF16 R116, R128, R4, R116 ;  /* 0x000000048074723c */ /* 0x000fe20000041874 */
[----:B------:R-:W-:Y:S01]  /*d400*/  FFMA.FTZ R5, R194, R9, R209 ;  /* 0x00000009c2057223 */ /* 0x000fe200000100d1 */
[----:B------:R-:W-:-:S03]  /*d410*/  FFMA.FTZ R4, R222, R8, R242 ;  /* 0x00000008de047223 */ /* 0x000fc600000100f2 */
[----:B------:R-:W-:Y:S01]  /*d420*/  FADD.FTZ R5, R208, R5 ;  /* 0x00000005d0057221 */ /* 0x000fe20000010000 */
[----:B------:R-:W-:Y:S01]  /*d430*/  FADD.FTZ R8, R241, R4 ;  /* 0x00000004f1087221 */ /* 0x000fe20000010000 */
[----:B------:R-:W-:Y:S01]  /*d440*/  FADD.FTZ R4, R219, R10 ;  /* 0x0000000adb047221 */ /* 0x000fe20000010000 */
[C---:B------:R-:W-:Y:S01]  /*d450*/  HMMA.16816.F32.BF16 R36, R128.reuse, R48, R36 ;  /* 0x000000308024723c */ /* 0x040fe20000041824 */
[----:B------:R-:W-:Y:S02]  /*d460*/  FADD.FTZ R5, R197, R5 ;  /* 0x00000005c5057221 */ /* 0x000fe40000010000 */
[----:B------:R-:W-:Y:S02]  /*d470*/  FADD.FTZ R4, R27, R4 ;  /* 0x000000041b047221 */ /* 0x000fe40000010000 */
[----:B------:R-:W-:Y:S02]  /*d480*/  FADD.FTZ R5, R25, R5 ;  /* 0x0000000519057221 */ /* 0x000fe40000010000 */
[----:B------:R-:W-:Y:S01]  /*d490*/  FADD.FTZ R17, R17, R4 ;  /* 0x0000000411117221 */ /* 0x000fe20000010000 */
[----:B------:R-:W-:Y:S01]  /*d4a0*/  HMMA.16816.F32.BF16 R100, R128, R112, R100 ;  /* 0x000000708064723c */ /* 0x000fe20000041864 */
[----:B------:R-:W-:-:S02]  /*d4b0*/  FADD.FTZ R13, R13, R5 ;  /* 0x000000050d0d7221 */ /* 0x000fc40000010000 */
[----:B------:R-:W-:Y:S02]  /*d4c0*/  FADD.FTZ R17, R16, R17 ;  /* 0x0000001110117221 */ /* 0x000fe40000010000 */
[----:B------:R-:W-:Y:S02]  /*d4d0*/  FADD.FTZ R11, R11, R13 ;  /* 0x0000000d0b0b7221 */ /* 0x000fe40000010000 */
[----:B------:R-:W-:Y:S01]  /*d4e0*/  FADD.FTZ R17, R26, R17 ;  /* 0x000000111a117221 */ /* 0x000fe20000010000 */
[----:B------:R-:W-:Y:S01]  /*d4f0*/  HMMA.16816.F32.BF16 R144, R128, R156, R144 ;  /* 0x0000009c8090723c */ /* 0x000fe20000041890 */
[----:B------:R-:W-:-:S04]  /*d500*/  FADD.FTZ R11, R14, R11 ;  /* 0x0000000b0e0b7221 */ /* 0x000fc80000010000 */
        /* <DEDUP_REMOVED lines=17> */
[----:B------:R-:W-:-:S03]  /*d620*/  FADD.FTZ R6, R15, R17 ;  /* 0x000000110f067221 */ /* 0x000fc60000010000 */
[----:B------:R-:W-:Y:S02]  /*d630*/  FADD.FTZ R4, R191, R4 ;  /* 0x00000004bf047221 */ /* 0x000fe40000010000 */
[----:B------:R3:W-:Y:S02]  /*d640*/  STL [R1+0x10], R6 ;  /* 0x0000100601007387 */ /* 0x0007e40000100800 */
[----:B------:R-:W-:Y:S02]  /*d650*/  FADD.FTZ R4, R190, R4 ;  /* 0x00000004be047221 */ /* 0x000fe40000010000 */
[----:B------:R3:W-:Y:S02]  /*d660*/  STL [R1+0x14], R5 ;  /* 0x0000140501007387 */ /* 0x0007e40000100800 */
[----:B------:R-:W-:-:S05]  /*d670*/  FADD.FTZ R4, R189, R4 ;  /* 0x00000004bd047221 */ /* 0x000fca0000010000 */
[----:B------:R3:W-:Y:S04]  /*d680*/  STL [R1+0x18], R4 ;  /* 0x0000180401007387 */ /* 0x0007e80000100800 */
[----:B------:R3:W-:Y:S01]  /*d690*/  STL [R1+0x1c], R2 ;  /* 0x00001c0201007387 */ /* 0x0007e20000100800 */
[----:B------:R-:W-:Y:S05]  /*d6a0*/  BRA.U !UP0, `(.L_x_1485) ;  /* 0x0000006d08a47547 */ /* 0x000fea000b800000 */
[----:B------:R-:W-:Y:S01]  /*d6b0*/  UIADD3 UR4, UPT, UPT, UR25, -0x4, URZ ;  /* 0xfffffffc19047890 */ /* 0x000fe2000fffe0ff */
[----:B------:R-:W-:-:S04]  /*d6c0*/  DEPBAR.LE SB0, 0x0 ;  /* 0x000080000000791a */ /* 0x000fc80000000000 */
[----:B------:R-:W-:Y:S01]  /*d6d0*/  UIMAD.WIDE.U32 UR26, UR4, UR6, URZ ;  /* 0x00000006041a72a5 */ /* 0x000fe2000f8e00ff */
[----:B------:R-:W-:Y:S02]  /*d6e0*/  IMAD.MOV.U32 R222, RZ, RZ, R245 ;  /* 0x000000ffffde7224 */ /* 0x000fe400078e00f5 */
[----:B------:R-:W-:Y:S01]  /*d6f0*/  IMAD.MOV.U32 R137, RZ, RZ, R243 ;  /* 0x000000ffff897224 */ /* 0x000fe200078e00f3 */
[----:B------:R-:W-:Y:S01]  /*d700*/  USHF.L.U32 UR18, UR26, 0x5, URZ ;  /* 0x000000051a127899 */ /* 0x000fe200080006ff */
[----:B------:R-:W-:Y:S01]  /*d710*/  VIADD R132, R227, 0x40 ;  /* 0x00000040e3847836 */ /* 0x000fe20000000000 */
[----:B------:R-:W-:Y:S01]  /*d720*/  UIMAD UR13, UR4, UR7, UR27 ;  /* 0x00000007040d72a4 */ /* 0x000fe2000f8e021b */
[----:B---3--:R-:W-:Y:S01]  /*d730*/  IMAD.U32 R4, RZ, RZ, UR26 ;  /* 0x0000001aff047e24 */ /* 0x008fe2000f8e00ff */
[----:B------:R-:W-:Y:S01]  /*d740*/  ULEA UR18, UP0, UR6, UR18, 0x4 ;  /* 0x0000001206127291 */ /* 0x000fe2000f8020ff */
[----:B------:R-:W-:Y:S01]  /*d750*/  IMAD.U32 R3, RZ, RZ, UR26 ;  /* 0x0000001aff037e24 */ /* 0x000fe2000f8e00ff */
[----:B------:R-:W-:-:S02]  /*d760*/  USHF.L.U64.HI UR9, UR26, 0x5, UR13 ;  /* 0x000000051a097899 */ /* 0x000fc4000801020d */
        /* <DEDUP_REMOVED lines=34> */
[----:B------:R-:W4:Y:S04]  /*d990*/  LDSM.16.M88.4 R24, [R218+UR5+0x8800] ;  /* 0x00880005da18783b */ /* 0x000f280008000200 */
[----:B------:R-:W-:Y:S01]  /*d9a0*/  LDSM.16.M88.4 R176, [R225+0x8000] ;  /* 0x00800000e1b0783b */ /* 0x000fe20000000200 */
[----:B--2---:R-:W-:-:S03]  /*d9b0*/  IMAD.IADD R3, R224, 0x1, R252 ;  /* 0x00000001e0037824 */ /* 0x004fc600078e02fc */
[----:B------:R-:W-:Y:S01]  /*d9c0*/  LDSM.16.M88.4 R180, [R225+0x8800] ;  /* 0x00880000e1b4783b */ /* 0x000fe20000000200 */
[----:B------:R-:W-:-:S03]  /*d9d0*/  IMAD.IADD R2, R217, 0x1, R252 ;  /* 0x00000001d9027824 */ /* 0x000fc600078e02fc */
[----:B------:R-:W-:Y:S04]  /*d9e0*/  LDSM.16.M88.4 R28, [R3+0x8000] ;  /* 0x00800000031c783b */ /* 0x000fe80000000200 */
[----:B------:R-:W2:Y:S04]  /*d9f0*/  LDSM.16.M88.4 R16, [R2+0x2000] ;  /* 0x002000000210783b */ /* 0x000ea80000000200 */
[----:B------:R-:W5:Y:S04]  /*da00*/  LDSM.16.M88.4 R140, [R3+0x8800] ;  /* 0x00880000038c783b */ /* 0x000f680000000200 */
[----:B------:R-:W5:Y:S04]  /*da10*/  LDSM.16.M88.4 R20, [R2] ;  /* 0x000000000214783b */ /* 0x000f680000000200 */
[----:B------:R-:W0:Y:S01]  /*da20*/  LDGDEPBAR ;  /* 0x00000000000079af */ /* 0x000e220000000000 */
[-C--:B---3--:R-:W-:Y:S08]  /*da30*/  HMMA.16816.F32.BF16 R200, R12, R8.reuse, RZ ;  /* 0x000000080cc8723c */ /* 0x088ff000000418ff */
[C---:B-1----:R-:W-:Y:S08]  /*da40*/  HMMA.16816.F32.BF16 R196, R4.reuse, R8, RZ ;  /* 0x0000000804c4723c */ /* 0x042ff000000418ff */
[-C--:B------:R-:W-:Y:S08]  /*da50*/  HMMA.16816.F32.BF16 R192, R4, R10.reuse, RZ ;  /* 0x0000000a04c0723c */ /* 0x080ff000000418ff */
[----:B------:R-:W-:Y:S01]  /*da60*/  HMMA.16816.F32.BF16 R208, R12, R10, RZ ;  /* 0x0000000a0cd0723c */ /* 0x000fe200000418ff */
[----:B------:R-:W1:Y:S07]  /*da70*/  LDSM.16.M88.4 R8, [R248] ;  /* 0x00000000f808783b */ /* 0x000e6e0000000200 */
[C---:B----4-:R-:W-:Y:S08]  /*da80*/  HMMA.16816.F32.BF16 R188, R4.reuse, R24, RZ ;  /* 0x0000001804bc723c */ /* 0x050ff000000418ff */
[----:B------:R-:W-:Y:S01]  /*da90*/  HMMA.16816.F32.BF16 R184, R4, R26, RZ ;  /* 0x0000001a04b8723c */ /* 0x000fe200000418ff */
[----:B------:R-:W3:Y:S07]  /*daa0*/  LDSM.16.M88.4 R4, [R248+0x2000] ;  /* 0x00200000f804783b */ /* 0x000eee0000000200 */
[C---:B------:R-:W-:Y:S08]  /*dab0*/  HMMA.16816.F32.BF16 R32, R12.reuse, R24, RZ ;  /* 0x000000180c20723c */ /* 0x040ff000000418ff */
[----:B------:R-:W-:Y:S08]  /*dac0*/  HMMA.16816.F32.BF16 R204, R12, R26, RZ ;  /* 0x0000001a0ccc723c */ /* 0x000ff000000418ff */
[C---:B--2---:R-:W-:Y:S08]  /*dad0*/  HMMA.16816.F32.BF16 R236, R16.reuse, R28, R196 ;  /* 0x0000001c10ec723c */ /* 0x044ff000000418c4 */
[C---:B-----5:R-:W-:Y:S08]  /*dae0*/  HMMA.16816.F32.BF16 R244, R16.reuse, R140, R188 ;  /* 0x0000008c10f4723c */ /* 0x060ff000000418bc */
[C---:B------:R-:W-:Y:S08]  /*daf0*/  HMMA.16816.F32.BF16 R212, R16.reuse, R30, R192 ;  /* 0x0000001e10d4723c */ /* 0x040ff000000418c0 */
[----:B------:R-:W-:Y:S01]  /*db00*/  HMMA.16816.F32.BF16 R240, R16, R142, R184 ;  /* 0x0000008e10f0723c */ /* 0x000fe200000418b8 */
[----:B------:R-:W-:Y:S07]  /*db10*/  LDSM.16.M88.4 R16, [R250] ;  /* 0x00000000fa10783b */ /* 0x000fee0000000200 */
[C---:B------:R-:W-:Y:S01]  /*db20*/  HMMA.16816.F32.BF16 R24, R20.reuse, R140, R32 ;  /* 0x0000008c1418723c */ /* 0x040fe20000041820 */
[----:B------:R-:W2:Y:S07]  /*db30*/  LDSM.16.M88.4 R32, [R249+0x8000] ;  /* 0x00800000f920783b */ /* 0x000eae0000000200 */
[C---:B------:R-:W-:Y:S08]  /*db40*/  HMMA.16816.F32.BF16 R184, R20.reuse, R28, R200 ;  /* 0x0000001c14b8723c */ /* 0x040ff000000418c8 */
[C---:B------:R-:W-:Y:S01]  /*db50*/  HMMA.16816.F32.BF16 R12, R20.reuse, R30, R208 ;  /* 0x0000001e140c723c */ /* 0x040fe200000418d0 */
[----:B------:R-:W4:Y:S07]  /*db60*/  LDSM.16.M88.4 R28, [R249+0x8800] ;  /* 0x00880000f91c783b */ /* 0x000f2e0000000200 */
        /* <DEDUP_REMOVED lines=9> */
[C---:B---3--:R-:W-:Y:S08]  /*dc00*/  HMMA.16816.F32.BF16 R188, R4.reuse, R176, R236 ;  /* 0x000000b004bc723c */ /* 0x048ff000000418ec */
[----:B------:R-:W-:Y:S01]  /*dc10*/  HMMA.16816.F32.BF16 R184, R4, R178, R212 ;  /* 0x000000b204b8723c */ /* 0x000fe200000418d4 */
[----:B------:R-:W3:Y:S07]  /*dc20*/  LDSM.16.M88.4 R176, [R218+UR5+0x9800] ;  /* 0x00980005dab0783b */ /* 0x000eee0008000200 */
[C---:B--2---:R-:W-:Y:S08]  /*dc30*/  HMMA.16816.F32.BF16 R236, R16.reuse, R32, R204 ;  /* 0x0000002010ec723c */ /* 0x044ff000000418cc */
[----:B----4-:R-:W-:Y:S08]  /*dc40*/  HMMA.16816.F32.BF16 R204, R16, R30, R192 ;  /* 0x0000001e10cc723c */ /* 0x010ff000000418c0 */
[----:B------:R-:W-:Y:S01]  /*dc50*/  HMMA.16816.F32.BF16 R140, R4, R180, R244 ;  /* 0x000000b4048c723c */ /* 0x000fe200000418f4 */
[----:B------:R-:W-:-:S02]  /*dc60*/  IMAD.MOV.U32 R247, RZ, RZ, R137 ;  /* 0x000000fffff77224 */ /* 0x000fc400078e0089 */
[----:B------:R-:W-:Y:S02]  /*dc70*/  VIADD R137, R227, 0x48 ;  /* 0x00000048e3897836 */ /* 0x000fe40000000000 */
[----:B------:R-:W-:-:S03]  /*dc80*/  IMAD.MOV.U32 R246, RZ, RZ, R222 ;  /* 0x000000fffff67224 */ /* 0x000fc600078e00de */
[----:B------:R-:W-:Y:S01]  /*dc90*/  HMMA.16816.F32.BF16 R240, R4, R182, R240 ;  /* 0x000000b604f0723c */ /* 0x000fe200000418f0 */
[----:B------:R-:W-:Y:S04]  /*dca0*/  LDSM.16.M88.4 R4, [R2+0x4000] ;  /* 0x004000000204783b */ /* 0x000fe80000000200 */
[----:B------:R-:W-:Y:S03]  /*dcb0*/  LDSM.16.M88.4 R180, [R3+0x9000] ;  /* 0x0090000003b4783b */ /* 0x000fe60000000200 */
[C---:B------:R-:W-:Y:S08]  /*dcc0*/  HMMA.16816.F32.BF16 R212, R16.reuse, R34, R196 ;  /* 0x0000002210d4723c */ /* 0x040ff000000418c4 */
[----:B------:R-:W-:Y:S08]  /*dcd0*/  HMMA.16816.F32.BF16 R208, R16, R28, R200 ;  /* 0x0000001c10d0723c */ /* 0x000ff000000418c8 */
[C---:B-----5:R-:W-:Y:S01]  /*dce0*/  HMMA.16816.F32.BF16 R192, R20.reuse, R34, R184 ;  /* 0x0000002214c0723c */ /* 0x060fe200000418b8 */
[----:B------:R-:W2:Y:S07]  /*dcf0*/  LDSM.16.M88.4 R184, [R3+0x9800] ;  /* 0x0098000003b8783b */ /* 0x000eae0000000200 */
[C---:B------:R-:W-:Y:S08]  /*dd00*/  HMMA.16816.F32.BF16 R200, R20.reuse, R32, R188 ;  /* 0x0000002014c8723c */ /* 0x040ff000000418bc */
[----:B------:R-:W-:Y:S01]  /*dd10*/  HMMA.16816.F32.BF16 R196, R20, R28, R140 ;  /* 0x0000001c14c4723c */ /* 0x000fe2000004188c */
[----:B------:R-:W-:Y:S07]  /*dd20*/  LDSM.16.M88.4 R140, [R225+0x9000] ;  /* 0x00900000e18c783b */ /* 0x000fee0000000200 */
[C---:B-1----:R-:W-:Y:S08]  /*dd30*/  HMMA.16816.F32.BF16 R16, R12.reuse, R24, R236 ;  /* 0x000000180c10723c */ /* 0x042ff000000418ec */
[C---:B------:R-:W-:Y:S08]  /*dd40*/  HMMA.16816.F32.BF16 R188, R12.reuse, R26, R212 ;  /* 0x0000001a0cbc723c */ /* 0x040ff000000418d4 */
[----:B---3--:R-:W-:Y:S08]  /*dd50*/  HMMA.16816.F32.BF16 R32, R12, R176, R208 ;  /* 0x000000b00c20723c */ /* 0x008ff000000418d0 */
[----:B------:R-:W-:Y:S01]  /*dd60*/  HMMA.16816.F32.BF16 R28, R20, R30, R240 ;  /* 0x0000001e141c723c */ /* 0x000fe200000418f0 */
[----:B------:R1:W-:Y:S07]  /*dd70*/  LDSM.16.M88.4 R20, [R2+0x6000] ;  /* 0x006000000214783b */ /* 0x0003ee0000000200 */
[----:B------:R-:W-:Y:S08]  /*dd80*/  HMMA.16816.F32.BF16 R12, R12, R178, R204 ;  /* 0x000000b20c0c723c */ /* 0x000ff000000418cc */
[C---:B------:R-:W-:Y:S08]  /*dd90*/  HMMA.16816.F32.BF16 R212, R8.reuse, R24, R200 ;  /* 0x0000001808d4723c */ /* 0x040ff000000418c8 */
[----:B------:R-:W-:Y:S01]  /*dda0*/  HMMA.16816.F32.BF16 R208, R8, R26, R192 ;  /* 0x0000001a08d0723c */ /* 0x000fe200000418c0 */
[----:B------:R-:W3:Y:S01]  /*ddb0*/  LDSM.16.M88.4 R24, [R248+0x4000] ;  /* 0x00400000f818783b */ /* 0x000ee20000000200 */
[----:B-1----:R-:W-:-:S06]  /*ddc0*/  VIADD R2, R0, UR24 ;  /* 0x0000001800027c36 */ /* 0x002fcc0008000000 */
[C---:B------:R-:W-:Y:S08]  /*ddd0*/  HMMA.16816.F32.BF16 R204, R8.reuse, R176, R196 ;  /* 0x000000b008cc723c */ /* 0x040ff000000418c4 */
[----:B------:R-:W-:Y:S01]  /*dde0*/  HMMA.16816.F32.BF16 R200, R8, R178, R28 ;  /* 0x000000b208c8723c */ /* 0x000fe2000004181c */
[----:B------:R-:W-:Y:S07]  /*ddf0*/  LDSM.16.M88.4 R28, [R249+0x9000] ;  /* 0x00900000f91c783b */ /* 0x000fee0000000200 */
[C---:B--2---:R-:W-:Y:S01]  /*de00*/  HMMA.16816.F32.BF16 R192, R4.reuse, R186, R12 ;  /* 0x000000ba04c0723c */ /* 0x044fe2000004180c */
[----:B------:R-:W1:Y:S07]  /*de10*/  LDSM.16.M88.4 R12, [R250+0x4000] ;  /* 0x00400000fa0c783b */ /* 0x000e6e0000000200 */
[C---:B------:R-:W-:Y:S01]  /*de20*/  HMMA.16816.F32.BF16 R8, R4.reuse, R180, R16 ;  /* 0x000000b40408723c */ /* 0x040fe20000041810 */
[----:B------:R-:W2:Y:S07]  /*de30*/  LDSM.16.M88.4 R16, [R248+0x6000] ;  /* 0x00600000f810783b */ /* 0x000eae0000000200 */
[C---:B------:R-:W-:Y:S08]  /*de40*/  HMMA.16816.F32.BF16 R196, R4.reuse, R182, R188 ;  /* 0x000000b604c4723c */ /* 0x040ff000000418bc */
[----:B------:R-:W-:Y:S01]  /*de50*/  HMMA.16816.F32.BF16 R188, R4, R184, R32 ;  /* 0x000000b804bc723c */ /* 0x000fe20000041820 */
[----:B------:R-:W4:Y:S07]  /*de60*/  LDSM.16.M88.4 R32, [R225+0x9800] ;  /* 0x00980000e120783b */ /* 0x000f2e0000000200 */
[----:B---3--:R-:W-:Y:S01]  /*de70*/  HMMA.16816.F32.BF16 R4, R24, R140, R8 ;  /* 0x0000008c1804723c */ /* 0x008fe20000041808 */
[----:B------:R-:W3:Y:S07]  /*de80*/  LDSM.16.M88.4 R8, [R250+0x6000] ;  /* 0x00600000fa08783b */ /* 0x000eee0000000200 */
[C---:B------:R-:W-:Y:S08]  /*de90*/  HMMA.16816.F32.BF16 R176, R20.reuse, R180, R212 ;  /* 0x000000b414b0723c */ /* 0x040ff000000418d4 */
[C---:B------:R-:W-:Y:S08]  /*dea0*/  HMMA.16816.F32.BF16 R208, R20.reuse, R182, R208 ;  /* 0x000000b614d0723c */ /* 0x040ff000000418d0 */
[C---:B------:R-:W-:Y:S08]  /*deb0*/  HMMA.16816.F32.BF16 R204, R20.reuse, R184, R204 ;  /* 0x000000b814cc723c */ /* 0x040ff000000418cc */
[----:B------:R-:W-:Y:S01]  /*dec0*/  HMMA.16816.F32.BF16 R184, R20, R186, R200 ;  /* 0x000000ba14b8723c */ /* 0x000fe200000418c8 */
[----:B------:R-:W5:Y:S01]  /*ded0*/  LDSM.16.M88.4 R20, [R249+0x9800] ;  /* 0x00980000f914783b */ /* 0x000f620000000200 */
[----:B------:R-:W-:-:S06]  /*dee0*/  DEPBAR.LE SB0, 0x0 ;  /* 0x000080000000791a */ /* 0x000fcc0000000000 */
[----:B-1----:R-:W-:Y:S01]  /*def0*/  HMMA.16816.F32.BF16 R180, R12, R28, R4 ;  /* 0x0000001c0cb4723c */ /* 0x002fe20000041804 */
[----:B------:R-:W-:Y:S02]  /*df00*/  VIADD R6, R2, 0xffffff80 ;  /* 0xffffff8002067836 */ /* 0x000fe40000000000 */
[C---:B------:R-:W-:Y:S02]  /*df10*/  VIADD R4, R227.reuse, 0x8 ;  /* 0x00000008e3047836 */ /* 0x040fe40000000000 */
[--C-:B------:R-:W-:Y:S02]  /*df20*/  IMAD.IADD R3, R227, 0x1, -R6.reuse ;  /* 0x00000001e3037824 */ /* 0x100fe400078e0a06 */
[----:B------:R-:W-:Y:S01]  /*df30*/  IMAD.IADD R7, R4, 0x1, -R6 ;  /* 0x0000000104077824 */ /* 0x000fe200078e0a06 */
[----:B--2---:R-:W-:Y:S02]  /*df40*/  HMMA.16816.F32.BF16 R176, R16, R140, R176 ;  /* 0x0000008c10b0723c */ /* 0x004fe400000418b0 */
        /* <DEDUP_REMOVED lines=8> */
[----:B----4-:R-:W-:Y:S01]  /*dfd0*/  HMMA.16816.F32.BF16 R188, R24, R32, R188 ;  /* 0x0000002018bc723c */ /* 0x010fe200000418bc */
[----:B------:R-:W-:Y:S02]  /*dfe0*/  FFMA.FTZ R7, R7, -UR12, R180 ;  /* 0x8000000c07077c23 */ /* 0x000fe400080100b4 */
[----:B------:R-:W-:Y:S01]  /*dff0*/  FFMA.FTZ R5, R5, -UR12, R182 ;  /* 0x8000000c05057c23 */ /* 0x000fe200080100b6 */
[-C--:B------:R-:W-:Y:S02]  /*e000*/  ISETP.GT.AND P3, PT, R230, R3.reuse, PT ;  /* 0x00000003e600720c */ /* 0x080fe40003f64270 */
[----:B------:R-:W-:-:S02]  /*e010*/  ISETP.GT.AND P2, PT, R231, R3, PT ;  /* 0x00000003e700720c */ /* 0x000fc40003f44270 */
[-C--:B------:R-:W-:Y:S01]  /*e020*/  HMMA.16816.F32.BF16 R24, R24, R34.reuse, R192 ;  /* 0x000000221818723c */ /* 0x080fe200000418c0 */
[----:B------:R-:W-:Y:S02]  /*e030*/  FSEL R7, R7, -INF , !P3 ;  /* 0xff80000007077808 */ /* 0x000fe40005800000 */
[----:B------:R-:W-:Y:S02]  /*e040*/  ISETP.GE.AND P3, PT, R3, R235, PT ;  /* 0x000000eb0300720c */ /* 0x000fe40003f66270 */
[----:B------:R-:W-:Y:S02]  /*e050*/  FSEL R5, R5, -INF , !P2 ;  /* 0xff80000005057808 */ /* 0x000fe40005000000 */
[----:B------:R-:W-:Y:S01]  /*e060*/  ISETP.GE.AND P6, PT, R3, R234, PT ;  /* 0x000000ea0300720c */ /* 0x000fe20003fc6270 */
[----:B------:R-:W-:Y:S01]  /*e070*/  HMMA.16816.F32.BF16 R184, R16, R34, R184 ;  /* 0x0000002210b8723c */ /* 0x000fe200000418b8 */
[----:B------:R-:W-:Y:S01]  /*e080*/  FSEL R220, R5, -INF , !P3 ;  /* 0xff80000005dc7808 */ /* 0x000fe20005800000 */
[----:B------:R-:W-:Y:S01]  /*e090*/  VIADD R5, R2, 0xffffff98 ;  /* 0xffffff9802057836 */ /* 0x000fe20000000000 */
[----:B------:R-:W-:Y:S01]  /*e0a0*/  FSEL R219, R7, -INF , !P6 ;  /* 0xff80000007db7808 */ /* 0x000fe20007000000 */
[----:B------:R-:W-:Y:S01]  /*e0b0*/  IMAD.IADD R7, R132, 0x1, -R6 ;  /* 0x0000000184077824 */ /* 0x000fe200078e0a06 */
[----:B------:R-:W-:-:S02]  /*e0c0*/  ISETP.GT.AND P5, PT, R228, R3, PT ;  /* 0x00000003e400720c */ /* 0x000fc40003fa4270 */
[----:B------:R-:W-:Y:S01]  /*e0d0*/  ISETP.GE.AND P6, PT, R3, R232, PT ;  /* 0x000000e80300720c */ /* 0x000fe20003fc6270 */
[----:B---3--:R-:W-:Y:S01]  /*e0e0*/  HMMA.16816.F32.BF16 R176, R8, R28, R176 ;  /* 0x0000001c08b0723c */ /* 0x008fe200000418b0 */
[----:B------:R-:W-:Y:S01]  /*e0f0*/  IMAD.IADD R28, R137, 0x1, -R6 ;  /* 0x00000001891c7824 */ /* 0x000fe200078e0a06 */
[----:B------:R-:W-:Y:S01]  /*e100*/  ISETP.GT.AND P2, PT, R229, R3, PT ;  /* 0x00000003e500720c */ /* 0x000fe20003f44270 */
[--C-:B------:R-:W-:Y:S01]  /*e110*/  IMAD.IADD R6, R227, 0x1, -R5.reuse ;  /* 0x00000001e3067824 */ /* 0x100fe200078e0a05 */
[----:B------:R-:W-:Y:S01]  /*e120*/  BAR.SYNC.DEFER_BLOCKING 0x0 ;  /* 0x0000000000007b1d */ /* 0x000fe20000010000 */
[----:B------:R-:W-:Y:S01]  /*e130*/  ISETP.GE.AND P3, PT, R3, R233, PT ;  /* 0x000000e90300720c */ /* 0x000fe20003f66270 */
[----:B------:R-:W-:Y:S01]  /*e140*/  IMAD.IADD R3, R4, 0x1, -R5 ;  /* 0x0000000104037824 */ /* 0x000fe200078e0a05 */
[----:B------:R-:W-:Y:S01]  /*e150*/  IABS R7, R7 ;  /* 0x0000000700077213 */ /* 0x000fe20000000000 */
[----:B-----5:R-:W-:Y:S01]  /*e160*/  HMMA.16816.F32.BF16 R200, R12, R22, R24 ;  /* 0x000000160cc8723c */ /* 0x020fe20000041818 */
[----:B------:R-:W-:-:S02]  /*e170*/  IABS R6, R6 ;  /* 0x0000000600067213 */ /* 0x000fc40000000000 */
[----:B------:R-:W-:Y:S02]  /*e180*/  IABS R26, R28 ;  /* 0x0000001c001a7213 */ /* 0x000fe40000000000 */
[----:B------:R-:W-:Y:S01]  /*e190*/  IABS R3, R3 ;  /* 0x0000000300037213 */ /* 0x000fe20000000000 */
[----:B------:R-:W-:Y:S01]  /*e1a0*/  IMAD.MOV.U32 R24, RZ, RZ, R6 ;  /* 0x000000ffff187224 */ /* 0x000fe200078e0006 */
[----:B------:R-:W-:Y:S01]  /*e1b0*/  I2FP.F32.S32 R25, R7 ;  /* 0x0000000700197245 */ /* 0x000fe20000201400 */
[----:B------:R-:W-:Y:S01]  /*e1c0*/  HMMA.16816.F32.BF16 R184, R8, R22, R184 ;  /* 0x0000001608b8723c */ /* 0x000fe200000418b8 */
[----:B------:R-:W-:Y:S02]  /*e1d0*/  I2FP.F32.S32 R26, R26 ;  /* 0x0000001a001a7245 */ /* 0x000fe40000201400 */
[----:B------:R-:W-:Y:S01]  /*e1e0*/  I2FP.F32.S32 R7, R3 ;  /* 0x0000000300077245 */ /* 0x000fe20000201400 */
[----:B------:R-:W-:Y:S01]  /*e1f0*/  FFMA.FTZ R6, R25, -UR12, R176 ;  /* 0x8000000c19067c23 */ /* 0x000fe200080100b0 */
[----:B------:R-:W-:Y:S01]  /*e200*/  I2FP.F32.S32 R22, R24 ;  /* 0x0000001800167245 */ /* 0x000fe20000201400 */
[----:B------:R-:W-:Y:S01]  /*e210*/  FFMA.FTZ R23, R26, -UR12, R178 ;  /* 0x8000000c1a177c23 */ /* 0x000fe200080100b2 */
[----:B------:R-:W-:Y:S01]  /*e220*/  VIADD R3, R0, 0xffffff98 ;  /* 0xffffff9800037836 */ /* 0x000fe20000000000 */
[----:B------:R-:W-:Y:S01]  /*e230*/  HMMA.16816.F32.BF16 R140, R16, R142, R208 ;  /* 0x0000008e108c723c */ /* 0x000fe200000418d0 */
[----:B------:R-:W-:-:S02]  /*e240*/  FSEL R6, R6, -INF , !P5 ;  /* 0xff80000006067808 */ /* 0x000fc40006800000 */
[----:B------:R-:W-:Y:S01]  /*e250*/  FFMA.FTZ R24, R7, -UR12, R202 ;  /* 0x8000000c07187c23 */ /* 0x000fe200080100ca */
[----:B------:R-:W-:Y:S01]  /*e260*/  FFMA.FTZ R7, R22, -UR12, R200 ;  /* 0x8000000c16077c23 */ /* 0x000fe200080100c8 */
[----:B------:R-:W-:Y:S02]  /*e270*/  FSEL R22, R23, -INF , !P2 ;  /* 0xff80000017167808 */ /* 0x000fe40005000000 */
[-C--:B------:R-:W-:Y:S01]  /*e280*/  ISETP.GT.AND P2, PT, R231, R3.reuse, PT ;  /* 0x00000003e700720c */ /* 0x080fe20003f44270 */
[----:B------:R-:W-:Y:S01]  /*e290*/  HMMA.16816.F32.BF16 R32, R16, R32, R204 ;  /* 0x000000201020723c */ /* 0x000fe200000418cc */
        /* <DEDUP_REMOVED lines=14> */
[----:B------:R-:W-:Y:S01]  /*e380*/  IMAD.IADD R5, R4, 0x1, -R6 ;  /* 0x0000000104057824 */ /* 0x000fe200078e0a06 */
[----:B------:R-:W-:-:S02]  /*e390*/  ISETP.GT.AND P5, PT, R228, R3, PT ;  /* 0x00000003e400720c */ /* 0x000fc40003fa4270 */
[----:B------:R-:W-:Y:S01]  /*e3a0*/  ISETP.GE.AND P6, PT, R3, R232, PT ;  /* 0x000000e80300720c */ /* 0x000fe20003fc6270 */
[----:B------:R-:W-:Y:S01]  /*e3b0*/  IMAD.MOV.U32 R24, RZ, RZ, R22 ;  /* 0x000000ffff187224 */ /* 0x000fe200078e0016 */
[----:B------:R-:W-:Y:S02]  /*e3c0*/  ISETP.GT.AND P2, PT, R229, R3, PT ;  /* 0x00000003e500720c */ /* 0x000fe40003f44270 */
[----:B------:R-:W-:Y:S01]  /*e3d0*/  ISETP.GE.AND P3, PT, R3, R233, PT ;  /* 0x000000e90300720c */ /* 0x000fe20003f66270 */
[----:B------:R-:W-:Y:S01]  /*e3e0*/  IMAD.IADD R3, R227, 0x1, -R6 ;  /* 0x00000001e3037824 */ /* 0x000fe200078e0a06 */
[----:B------:R-:W-:Y:S02]  /*e3f0*/  IABS R7, R7 ;  /* 0x0000000700077213 */ /* 0x000fe40000000000 */
[----:B------:R-:W-:Y:S02]  /*e400*/  IABS R5, R5 ;  /* 0x0000000500057213 */ /* 0x000fe40000000000 */
[----:B------:R-:W-:-:S02]  /*e410*/  IABS R3, R3 ;  /* 0x0000000300037213 */ /* 0x000fc40000000000 */
[----:B------:R-:W-:Y:S01]  /*e420*/  I2FP.F32.S32 R23, R7 ;  /* 0x0000000700177245 */ /* 0x000fe20000201400 */
[----:B------:R-:W-:Y:S01]  /*e430*/  IMAD.MOV.U32 R22, RZ, RZ, R5 ;  /* 0x000000ffff167224 */ /* 0x000fe200078e0005 */
[----:B------:R-:W-:Y:S02]  /*e440*/  I2FP.F32.S32 R24, R24 ;  /* 0x0000001800187245 */ /* 0x000fe40000201400 */
[----:B------:R-:W-:Y:S01]  /*e450*/  I2FP.F32.S32 R7, R3 ;  /* 0x0000000300077245 */ /* 0x000fe20000201400 */
[----:B------:R-:W-:Y:S01]  /*e460*/  FFMA.FTZ R5, R23, -UR12, R184 ;  /* 0x8000000c17057c23 */ /* 0x000fe200080100b8 */
[----:B------:R-:W-:Y:S01]  /*e470*/  I2FP.F32.S32 R16, R22 ;  /* 0x0000001600107245 */ /* 0x000fe20000201400 */
[----:B------:R-:W-:Y:S01]  /*e480*/  FFMA.FTZ R17, R24, -UR12, R186 ;  /* 0x8000000c18117c23 */ /* 0x000fe200080100ba */
[----:B------:R-:W-:Y:S02]  /*e490*/  VIADD R3, R0, 0xffffff81 ;  /* 0xffffff8100037836 */ /* 0x000fe40000000000 */
[----:B------:R-:W-:Y:S01]  /*e4a0*/  FFMA.FTZ R18, R7, -UR12, R181 ;  /* 0x8000000c07127c23 */ /* 0x000fe200080100b5 */
[----:B------:R-:W-:Y:S01]  /*e4b0*/  FSEL R7, R5, -INF , !P5 ;  /* 0xff80000005077808 */ /* 0x000fe20006800000 */
[----:B------:R-:W-:Y:S01]  /*e4c0*/  FFMA.FTZ R16, R16, -UR12, R183 ;  /* 0x8000000c10107c23 */ /* 0x000fe200080100b7 */
[----:B------:R-:W-:Y:S01]  /*e4d0*/  FSEL R5, R17, -INF , !P2 ;  /* 0xff80000011057808 */ /* 0x000fe20005000000 */
[----:B------:R-:W-:Y:S01]  /*e4e0*/  HMMA.16816.F32.BF16 R180, R12, R30, R196 ;  /* 0x0000001e0cb4723c */ /* 0x000fe200000418c4 */
[-C--:B------:R-:W-:Y:S01]  /*e4f0*/  ISETP.GT.AND P2, PT, R231, R3.reuse, PT ;  /* 0x00000003e700720c */ /* 0x080fe20003f44270 */
[--C-:B------:R-:W-:Y:S01]  /*e500*/  IMAD.IADD R12, R132, 0x1, -R6.reuse ;  /* 0x00000001840c7824 */ /* 0x100fe200078e0a06 */
[----:B------:R-:W-:Y:S01]  /*e510*/  ISETP.GT.AND P5, PT, R230, R3, PT ;  /* 0x00000003e600720c */ /* 0x000fe20003fa4270 */
[----:B------:R-:W-:Y:S01]  /*e520*/  IMAD.IADD R6, R137, 0x1, -R6 ;  /* 0x0000000189067824 */ /* 0x000fe200078e0a06 */
[----:B------:R-:W-:-:S02]  /*e530*/  FSEL R209, R5, -INF , !P3 ;  /* 0xff80000005d17808 */ /* 0x000fc40005800000 */
[----:B------:R-:W-:Y:S01]  /*e540*/  ISETP.GE.AND P3, PT, R3, R235, PT ;  /* 0x000000eb0300720c */ /* 0x000fe20003f66270 */
[C---:B------:R-:W-:Y:S01]  /*e550*/  HMMA.16816.F32.BF16 R28, R8.reuse, R30, R140 ;  /* 0x0000001e081c723c */ /* 0x040fe2000004188c */
[----:B------:R-:W-:Y:S02]  /*e560*/  FSEL R5, R16, -INF , !P2 ;  /* 0xff80000010057808 */ /* 0x000fe40005000000 */
[----:B------:R-:W-:Y:S02]  /*e570*/  FSEL R208, R7, -INF , !P6 ;  /* 0xff80000007d07808 */ /* 0x000fe40007000000 */
[----:B------:R-:W-:Y:S02]  /*e580*/  ISETP.GE.AND P6, PT, R3, R234, PT ;  /* 0x000000ea0300720c */ /* 0x000fe40003fc6270 */
[----:B------:R-:W-:Y:S01]  /*e590*/  FSEL R7, R18, -INF , !P5 ;  /* 0xff80000012077808 */ /* 0x000fe20006800000 */
[----:B------:R-:W-:Y:S01]  /*e5a0*/  HMMA.16816.F32.BF16 R20, R8, R20, R32 ;  /* 0x000000140814723c */ /* 0x000fe20000041820 */
[----:B------:R-:W-:Y:S01]  /*e5b0*/  FSEL R196, R5, -INF , !P3 ;  /* 0xff80000005c47808 */ /* 0x000fe20005800000 */
[C---:B------:R-:W-:Y:S01]  /*e5c0*/  VIADD R5, R2.reuse, 0xffffff88 ;  /* 0xffffff8802057836 */ /* 0x040fe20000000000 */
[----:B------:R-:W-:Y:S01]  /*e5d0*/  FSEL R192, R7, -INF , !P6 ;  /* 0xff80000007c07808 */ /* 0x000fe20007000000 */
[----:B------:R-:W-:Y:S01]  /*e5e0*/  VIADD R8, R2, 0xffffff90 ;  /* 0xffffff9002087836 */ /* 0x000fe20000000000 */
[-C--:B------:R-:W-:Y:S01]  /*e5f0*/  ISETP.GT.AND P5, PT, R228, R3.reuse, PT ;  /* 0x00000003e400720c */ /* 0x080fe20003fa4270 */
[--C-:B------:R-:W-:Y:S01]  /*e600*/  IMAD.IADD R7, R4, 0x1, -R5.reuse ;  /* 0x0000000104077824 */ /* 0x100fe200078e0a05 */
[----:B------:R-:W-:Y:S01]  /*e610*/  ISETP.GE.AND P6, PT, R3, R232, PT ;  /* 0x000000e80300720c */ /* 0x000fe20003fc6270 */
[C-C-:B------:R-:W-:Y:S01]  /*e620*/  IMAD.IADD R15, R132.reuse, 0x1, -R5.reuse ;  /* 0x00000001840f7824 */ /* 0x140fe200078e0a05 */
[----:B------:R-:W-:Y:S01]  /*e630*/  ISETP.GT.AND P2, PT, R229, R3, PT ;  /* 0x00000003e500720c */ /* 0x000fe20003f44270 */
[----:B------:R-:W-:Y:S01]  /*e640*/  IMAD.IADD R10, R132, 0x1, -R8 ;  /* 0x00000001840a7824 */ /* 0x000fe200078e0a08 */
[----:B------:R-:W-:Y:S01]  /*e650*/  ISETP.GE.AND P3, PT, R3, R233, PT ;  /* 0x000000e90300720c */ /* 0x000fe20003f66270 */
[----:B------:R-:W-:Y:S01]  /*e660*/  IMAD.IADD R3, R227, 0x1, -R5 ;  /* 0x00000001e3037824 */ /* 0x000fe200078e0a05 */
[----:B------:R-:W-:-:S02]  /*e670*/  IABS R12, R12 ;  /* 0x0000000c000c7213 */ /* 0x000fc40000000000 */
[----:B------:R-:W-:Y:S02]  /*e680*/  IABS R14, R6 ;  /* 0x00000006000e7213 */ /* 0x000fe40000000000 */
[----:B------:R-:W-:Y:S02]  /*e690*/  IABS R6, R3 ;  /* 0x0000000300067213 */ /* 0x000fe40000000000 */
[----:B------:R-:W-:Y:S01]  /*e6a0*/  IABS R3, R7 ;  /* 0x0000000700037213 */ /* 0x000fe20000000000 */
[----:B------:R-:W-:Y:S01]  /*e6b0*/  IMAD.MOV.U32 R7, RZ, RZ, R12 ;  /* 0x000000ffff077224 */ /* 0x000fe200078e000c */
[----:B------:R-:W-:Y:S02]  /*e6c0*/  I2FP.F32.S32 R14, R14 ;  /* 0x0000000e000e7245 */ /* 0x000fe40000201400 */
[----:B------:R-:W-:Y:S02]  /*e6d0*/  I2FP.F32.S32 R13, R6 ;  /* 0x00000006000d7245 */ /* 0x000fe40000201400 */
[----:B------:R-:W-:-:S02]  /*e6e0*/  I2FP.F32.S32 R12, R7 ;  /* 0x00000007000c7245 */ /* 0x000fc40000201400 */
[----:B------:R-:W-:Y:S01]  /*e6f0*/  I2FP.F32.S32 R7, R3 ;  /* 0x0000000300077245 */ /* 0x000fe20000201400 */
[----:B------:R-:W-:Y:S01]  /*e700*/  VIADD R3, R0, 0xffffff88 ;  /* 0xffffff8800037836 */ /* 0x000fe20000000000 */
[----:B------:R-:W-:Y:S01]  /*e710*/  IABS R10, R10 ;  /* 0x0000000a000a7213 */ /* 0x000fe20000000000 */
[----:B------:R-:W-:Y:S01]  /*e720*/  FFMA.FTZ R6, R12, -UR12, R177 ;  /* 0x8000000c0c067c23 */ /* 0x000fe200080100b1 */
[----:B------:R-:W-:Y:S01]  /*e730*/  FFMA.FTZ R12, R14, -UR12, R179 ;  /* 0x8000000c0e0c7c23 */ /* 0x000fe200080100b3 */
[----:B------:R-:W-:Y:S01]  /*e740*/  FFMA.FTZ R14, R13, -UR12, R180 ;  /* 0x8000000c0d0e7c23 */ /* 0x000fe200080100b4 */
[----:B------:R-:W-:Y:S02]  /*e750*/  FFMA.FTZ R13, R7, -UR12, R182 ;  /* 0x8000000c070d7c23 */ /* 0x000fe400080100b6 */
        /* <DEDUP_REMOVED lines=31> */
[C---:B------:R-:W-:Y:S01]  /*e950*/  VIADD R10, R2.reuse, 0xffffff91 ;  /* 0xffffff91020a7836 */ /* 0x040fe20000000000 */
[----:B------:R-:W-:Y:S01]  /*e960*/  I2FP.F32.S32 R12, R12 ;  /* 0x0000000c000c7245 */ /* 0x000fe20000201400 */
[----:B------:R-:W-:Y:S01]  /*e970*/  FFMA.FTZ R16, R11, -UR12, R30 ;  /* 0x8000000c0b107c23 */ /* 0x000fe2000801001e */
[----:B------:R-:W-:Y:S01]  /*e980*/  I2FP.F32.S32 R6, R6 ;  /* 0x0000000600067245 */ /* 0x000fe20000201400 */
[----:B------:R-:W-:Y:S01]  /*e990*/  FFMA.FTZ R34, R9, -UR12, R181 ;  /* 0x8000000c09227c23 */ /* 0x000fe200080100b5 */
[----:B------:R-:W-:-:S02]  /*e9a0*/  VIADD R9, R2, 0xffffff99 ;  /* 0xffffff9902097836 */ /* 0x000fc40000000000 */
[----:B------:R-:W-:Y:S01]  /*e9b0*/  FFMA.FTZ R17, R12, -UR12, R28 ;  /* 0x8000000c0c117c23 */ /* 0x000fe2000801001c */
[----:B------:R-:W-:Y:S01]  /*e9c0*/  I2FP.F32.S32 R5, R5 ;  /* 0x0000000500057245 */ /* 0x000fe20000201400 */
[----:B------:R-:W-:Y:S01]  /*e9d0*/  FFMA.FTZ R12, R6, -UR12, R29 ;  /* 0x8000000c060c7c23 */ /* 0x000fe2000801001d */
[C-C-:B------:R-:W-:Y:S01]  /*e9e0*/  IMAD.IADD R6, R132.reuse, 0x1, -R9.reuse ;  /* 0x0000000184067824 */ /* 0x140fe200078e0a09 */
[----:B------:R-:W-:Y:S01]  /*e9f0*/  I2FP.F32.S32 R3, R3 ;  /* 0x0000000300037245 */ /* 0x000fe20000201400 */
[----:B------:R-:W-:Y:S02]  /*ea00*/  IMAD.IADD R11, R132, 0x1, -R10 ;  /* 0x00000001840b7824 */ /* 0x000fe400078e0a0a */
[----:B------:R-:W-:Y:S01]  /*ea10*/  FFMA.FTZ R15, R5, -UR12, R20 ;  /* 0x8000000c050f7c23 */ /* 0x000fe20008010014 */
[----:B------:R-:W-:Y:S01]  /*ea20*/  IMAD.IADD R2, R137, 0x1, -R9 ;  /* 0x0000000189027824 */ /* 0x000fe200078e0a09 */
        /* <DEDUP_REMOVED lines=62> */
[-C--:B------:R-:W-:Y:S01]  /*ee10*/  @!P1 LEA.HI.X R21, R12, R247.reuse, R14, 0x1, P2 ;  /* 0x000000f70c159211 */ /* 0x080fe200010f0c0e */
        /* <DEDUP_REMOVED lines=16> */
[-C--:B------:R-:W-:Y:S01]  /*ef20*/  @!P1 LEA R16, P2, R14, R246.reuse, 0x1 ;  /* 0x000000f60e109211 */ /* 0x080fe200078408ff */
        /* <DEDUP_REMOVED lines=22> */
.L_x_1488:
[----:B------:R-:W2:Y:S04]  /*f090*/  LDL.LU R243, [R1+0x1c] ;  /* 0x00001c0001f37983 */ /* 0x000ea80000300800 */
[----:B------:R-:W3:Y:S04]  /*f0a0*/  LDL.LU R244, [R1+0x18] ;  /* 0x0000180001f47983 */ /* 0x000ee80000300800 */
[----:B------:R-:W4:Y:S04]  /*f0b0*/  LDL.LU R245, [R1+0x14] ;  /* 0x0000140001f57983 */ /* 0x000f280000300800 */
[----:B-1----:R-:W5:Y:S01]  /*f0c0*/  LDL.LU R21, [R1+0x10] ;  /* 0x0000100001157983 */ /* 0x002f620000300800 */
[----:B------:R-:W-:-:S02]  /*f0d0*/  FMNMX3.FTZ R11, R28, R208, R197, !PT ;  /* 0x000000d01c0b7276 */ /* 0x000fc400078100c5 */
[C---:B------:R-:W-:Y:S01]  /*f0e0*/  ISETP.GT.AND P2, PT, R229.reuse, R6, PT ;  /* 0x00000006e500720c */ /* 0x040fe20003f44270 */
[----:B------:R-:W-:Y:S01]  /*f0f0*/  LDSM.16.MT88.4 R140, [R216+0xa000] ;  /* 0x00a00000d88c783b */ /* 0x000fe20000004200 */
[----:B------:R-:W-:Y:S02]  /*f100*/  FSEL R17, R34, -INF , !P6 ;  /* 0xff80000022117808 */ /* 0x000fe40007000000 */
[----:B------:R-:W-:Y:S01]  /*f110*/  ISETP.GT.AND P6, PT, R229, R5, PT ;  /* 0x00000005e500720c */ /* 0x000fe20003fc4270 */
[----:B------:R-:W1:Y:S01]  /*f120*/  SHFL.BFLY PT, R16, R11, 0x2, 0x1f ;  /* 0x0c401f000b107f89 */ /* 0x000e6200000e0000 */
[----:B------:R-:W-:Y:S02]  /*f130*/  FSEL R13, R29, -INF , !P3 ;  /* 0xff8000001d0d7808 */ /* 0x000fe40005800000 */
[----:B------:R-:W-:Y:S02]  /*f140*/  FSEL R14, R33, -INF , !P2 ;  /* 0xff800000210e7808 */ /* 0x000fe40005000000 */
[----:B------:R-:W-:-:S02]  /*f150*/  ISETP.GE.AND P3, PT, R6, R233, PT ;  /* 0x000000e90600720c */ /* 0x000fc40003f66270 */
[----:B------:R-:W-:Y:S02]  /*f160*/  ISETP.GE.AND P2, PT, R5, R233, PT ;  /* 0x000000e90500720c */ /* 0x000fe40003f46270 */
[----:B------:R-:W-:Y:S02]  /*f170*/  IADD3 R15, PT, PT, R4, -R7, RZ ;  /* 0x80000007040f7210 */ /* 0x000fe40007ffe0ff */
[----:B------:R-:W-:Y:S02]  /*f180*/  FSEL R12, R31, -INF , !P6 ;  /* 0xff8000001f0c7808 */ /* 0x000fe40007000000 */
[----:B------:R-:W-:Y:S02]  /*f190*/  ISETP.GT.AND P6, PT, R229, R3, PT ;  /* 0x00000003e500720c */ /* 0x000fe40003fc4270 */
[----:B------:R-:W-:Y:S02]  /*f1a0*/  FSEL R7, R14, -INF , !P3 ;  /* 0xff8000000e077808 */ /* 0x000fe40005800000 */
[----:B------:R-:W-:-:S02]  /*f1b0*/  IABS R15, R15 ;  /* 0x0000000f000f7213 */ /* 0x000fc40000000000 */
[----:B------:R-:W-:Y:S02]  /*f1c0*/  FSEL R185, R12, -INF , !P2 ;  /* 0xff8000000cb97808 */ /* 0x000fe40005000000 */
[----:B------:R-:W-:Y:S02]  /*f1d0*/  ISETP.GE.AND P3, PT, R3, R233, PT ;  /* 0x000000e90300720c */ /* 0x000fe40003f66270 */
[----:B------:R-:W-:Y:S02]  /*f1e0*/  ISETP.GT.AND P2, PT, R229, R2, PT ;  /* 0x00000002e500720c */ /* 0x000fe40003f44270 */
[----:B------:R-:W-:Y:S02]  /*f1f0*/  FSEL R14, R30, -INF , !P6 ;  /* 0xff8000001e0e7808 */ /* 0x000fe40007000000 */
[----:B------:R-:W-:Y:S02]  /*f200*/  FMNMX3.FTZ R12, R136, R139, R27, !PT ;  /* 0x0000008b880c7276 */ /* 0x000fe4000781001b */
[----:B------:R-:W-:-:S02]  /*f210*/  I2FP.F32.S32 R18, R15 ;  /* 0x0000000f00127245 */ /* 0x000fc40000201400 */
[----:B------:R-:W-:Y:S02]  /*f220*/  ISETP.GE.AND P6, PT, R2, R233, PT ;  /* 0x000000e90200720c */ /* 0x000fe40003fc6270 */
[----:B------:R-:W-:Y:S02]  /*f230*/  FSEL R15, R32, -INF , !P2 ;  /* 0xff800000200f7808 */ /* 0x000fe40005000000 */
[----:B------:R-:W-:Y:S01]  /*f240*/  FSEL R186, R14, -INF , !P3 ;  /* 0xff8000000eba7808 */ /* 0x000fe20005800000 */
[----:B------:R-:W-:Y:S01]  /*f250*/  LDSM.16.MT88.4 R32, [R216+0xb000] ;  /* 0x00b00000d820783b */ /* 0x000fe20000004200 */
[----:B------:R-:W-:Y:S02]  /*f260*/  FMNMX3.FTZ R12, R12, R13, R7, !PT ;  /* 0x0000000d0c0c7276 */ /* 0x000fe40007810007 */
[----:B------:R-:W-:Y:S02]  /*f270*/  ISETP.GT.AND P3, PT, R231, R6, PT ;  /* 0x00000006e700720c */ /* 0x000fe40003f64270 */
[----:B------:R-:W-:-:S02]  /*f280*/  ISETP.GE.AND P2, PT, R6, R235, PT ;  /* 0x000000eb0600720c */ /* 0x000fc40003f46270 */
[----:B------:R-:W-:Y:S02]  /*f290*/  FSEL R195, R15, -INF , !P6 ;  /* 0xff8000000fc37808 */ /* 0x000fe40007000000 */
[----:B------:R-:W-:Y:S01]  /*f2a0*/  FMNMX3.FTZ R6, R12, R185, R186, !PT ;  /* 0x000000b90c067276 */ /* 0x000fe200078100ba */
[----:B------:R-:W-:Y:S01]  /*f2b0*/  FFMA.FTZ R12, R18, -UR12, R183 ;  /* 0x8000000c120c7c23 */ /* 0x000fe200080100b7 */
[----:B-1----:R-:W-:Y:S02]  /*f2c0*/  FMNMX.FTZ R18, R11, R16, !PT ;  /* 0x000000100b127209 */ /* 0x002fe40007810000 */
[----:B------:R-:W-:Y:S02]  /*f2d0*/  FMNMX3.FTZ R6, R6, R209, R195, !PT ;  /* 0x000000d106067276 */ /* 0x000fe400078100c3 */
[----:B------:R-:W-:Y:S01]  /*f2e0*/  FSEL R16, R17, -INF , !P5 ;  /* 0xff80000011107808 */ /* 0x000fe20006800000 */
[----:B------:R-:W-:Y:S01]  /*f2f0*/  SHFL.BFLY PT, R15, R18, 0x1, 0x1f ;  /* 0x0c201f00120f7f89 */ /* 0x000fe200000e0000 */
[----:B------:R-:W-:-:S02]  /*f300*/  FSEL R17, R12, -INF , !P3 ;  /* 0xff8000000c117808 */ /* 0x000fc40005800000 */
[CC--:B------:R-:W-:Y:S01]  /*f310*/  IADD3 R12, PT, PT, R227.reuse, -R8.reuse, RZ ;  /* 0x80000008e30c7210 */ /* 0x0c0fe20007ffe0ff */
[----:B------:R-:W1:Y:S01]  /*f320*/  SHFL.BFLY PT, R14, R6, 0x2, 0x1f ;  /* 0x0c401f00060e7f89 */ /* 0x000e6200000e0000 */
[C---:B------:R-:W-:Y:S02]  /*f330*/  IADD3 R8, PT, PT, R4.reuse, -R8, RZ ;  /* 0x8000000804087210 */ /* 0x040fe40007ffe0ff */
[----:B------:R-:W-:Y:S02]  /*f340*/  IADD3 R11, PT, PT, R227, -R10, RZ ;  /* 0x8000000ae30b7210 */ /* 0x000fe40007ffe0ff */
[----:B------:R-:W-:Y:S02]  /*f350*/  IABS R20, R12 ;  /* 0x0000000c00147213 */ /* 0x000fe40000000000 */
[----:B------:R-:W-:Y:S02]  /*f360*/  IADD3 R10, PT, PT, R4, -R10, RZ ;  /* 0x8000000a040a7210 */ /* 0x000fe40007ffe0ff */
[----:B------:R-:W-:-:S02]  /*f370*/  IABS R19, R8 ;  /* 0x0000000800137213 */ /* 0x000fc40000000000 */
[----:B------:R-:W-:Y:S02]  /*f380*/  MOV R8, R20 ;  /* 0x0000001400087202 */ /* 0x000fe40000000f00 */
[----:B------:R-:W-:Y:S02]  /*f390*/  IABS R12, R10 ;  /* 0x0000000a000c7213 */ /* 0x000fe40000000000 */
[----:B------:R-:W-:Y:S02]  /*f3a0*/  MOV R10, R19 ;  /* 0x00000013000a7202 */ /* 0x000fe40000000f00 */
[----:B------:R-:W-:Y:S02]  /*f3b0*/  I2FP.F32.S32 R8, R8 ;  /* 0x0000000800087245 */ /* 0x000fe40000201400 */
[----:B------:R-:W-:Y:S02]  /*f3c0*/  I2FP.F32.S32 R10, R10 ;  /* 0x0000000a000a7245 */ /* 0x000fe40000201400 */
[----:B------:R-:W-:Y:S01]  /*f3d0*/  ISETP.GT.AND P6, PT, R230, R5, PT ;  /* 0x00000005e600720c */ /* 0x000fe20003fc4270 */
[----:B------:R-:W-:Y:S01]  /*f3e0*/  FFMA.FTZ R8, R8, -UR12, R204 ;  /* 0x8000000c08087c23 */ /* 0x000fe200080100cc */
[----:B------:R-:W-:Y:S01]  /*f3f0*/  IABS R11, R11 ;  /* 0x0000000b000b7213 */ /* 0x000fe20000000000 */
[----:B------:R-:W-:Y:S01]  /*f400*/  FFMA.FTZ R10, R10, -UR12, R206 ;  /* 0x8000000c0a0a7c23 */ /* 0x000fe200080100ce */
[----:B------:R-:W-:-:S02]  /*f410*/  IADD3 R4, PT, PT, R4, -R9, RZ ;  /* 0x8000000904047210 */ /* 0x000fc40007ffe0ff */
[----:B------:R-:W-:Y:S02]  /*f420*/  ISETP.GT.AND P3, PT, R231, R5, PT ;  /* 0x00000005e700720c */ /* 0x000fe40003f64270 */
[----:B------:R-:W-:Y:S02]  /*f430*/  FSEL R190, R17, -INF , !P2 ;  /* 0xff80000011be7808 */ /* 0x000fe40005000000 */
[C---:B------:R-:W-:Y:S02]  /*f440*/  ISETP.GE.AND P5, PT, R5.reuse, R234, PT ;  /* 0x000000ea0500720c */ /* 0x040fe40003fa6270 */
[----:B------:R-:W-:Y:S02]  /*f450*/  ISETP.GE.AND P2, PT, R5, R235, PT ;  /* 0x000000eb0500720c */ /* 0x000fe40003f46270 */
[----:B------:R-:W-:Y:S02]  /*f460*/  I2FP.F32.S32 R11, R11 ;  /* 0x0000000b000b7245 */ /* 0x000fe40000201400 */
[----:B-1----:R-:W-:-:S02]  /*f470*/  FMNMX.FTZ R5, R6, R14, !PT ;  /* 0x0000000e06057209 */ /* 0x002fc40007810000 */
[----:B------:R-:W-:Y:S01]  /*f480*/  FSEL R8, R8, -INF , !P6 ;  /* 0xff80000008087808 */ /* 0x000fe20007000000 */
[----:B------:R-:W-:Y:S01]  /*f490*/  FFMA.FTZ R11, R11, -UR12, R205 ;  /* 0x8000000c0b0b7c23 */ /* 0x000fe200080100cd */
[----:B------:R-:W-:Y:S02]  /*f4a0*/  FMNMX.FTZ R215, R18, R15, !PT ;  /* 0x0000000f12d77209 */ /* 0x000fe40007810000 */
[----:B------:R-:W-:Y:S02]  /*f4b0*/  IADD3 R9, PT, PT, R227, -R9, RZ ;  /* 0x80000009e3097210 */ /* 0x000fe40007ffe0ff */
[----:B------:R-:W-:Y:S02]  /*f4c0*/  IABS R6, R4 ;  /* 0x0000000400067213 */ /* 0x000fe40000000000 */
[----:B------:R-:W-:Y:S02]  /*f4d0*/  FSEL R4, R10, -INF , !P3 ;  /* 0xff8000000a047808 */ /* 0x000fe40005800000 */
[----:B------:R-:W-:Y:S01]  /*f4e0*/  FSEL R198, R8, -INF , !P5 ;  /* 0xff80000008c67808 */ /* 0x000fe20006800000 */
[----:B------:R-:W1:Y:S01]  /*f4f0*/  SHFL.BFLY PT, R10, R5, 0x1, 0x1f ;  /* 0x0c201f00050a7f89 */ /* 0x000e6200000e0000 */
[----:B------:R-:W-:Y:S01]  /*f500*/  IABS R8, R9 ;  /* 0x0000000900087213 */ /* 0x000fe20000000000 */
[----:B------:R-:W-:Y:S01]  /*f510*/  FMUL.FTZ R9, R215, UR8 ;  /* 0x00000008d7097c20 */ /* 0x000fe20008410000 */
[----:B------:R-:W-:-:S02]  /*f520*/  FSEL R205, R4, -INF , !P2 ;  /* 0xff80000004cd7808 */ /* 0x000fc40005000000 */
[----:B------:R-:W-:Y:S02]  /*f530*/  FSETP.NEU.FTZ.AND P2, PT, R215, -INF , PT ;  /* 0xff800000d700780b */ /* 0x000fe40003f5d000 */
[-C--:B------:R-:W-:Y:S02]  /*f540*/  ISETP.GT.AND P6, PT, R230, R3.reuse, PT ;  /* 0x00000003e600720c */ /* 0x080fe40003fc4270 */
[----:B------:R-:W-:Y:S02]  /*f550*/  FSEL R9, R9, RZ, P2 ;  /* 0x000000ff09097208 */ /* 0x000fe40001000000 */
        /* <DEDUP_REMOVED lines=8> */
[----:B------:R-:W-:Y:S01]  /*f5e0*/  MUFU.EX2 R239, R23 ;  /* 0x0000001700ef7308 */ /* 0x000fe20000000800 */
[----:B------:R-:W-:Y:S01]  /*f5f0*/  ISETP.GE.AND P6, PT, R3, R235, PT ;  /* 0x000000eb0300720c */ /* 0x000fe20003fc6270 */
[--C-:B------:R-:W-:Y:S01]  /*f600*/  FFMA.FTZ R3, R138, UR8, -R9.reuse ;  /* 0x000000088a037c23 */ /* 0x100fe20008010809 */
[----:B------:R-:W-:Y:S01]  /*f610*/  FSEL R189, R8, -INF , !P5 ;  /* 0xff80000008bd7808 */ /* 0x000fe20006800000 */
[----:B------:R-:W-:Y:S01]  /*f620*/  FFMA.FTZ R24, R24, UR8, -R9 ;  /* 0x0000000818187c23 */ /* 0x000fe20008010809 */
[----:B------:R-:W-:-:S02]  /*f630*/  I2FP.F32.S32 R6, R6 ;  /* 0x0000000600067245 */ /* 0x000fc40000201400 */
[----:B------:R-:W-:Y:S01]  /*f640*/  FSEL R12, R12, -INF , !P3 ;  /* 0xff8000000c0c7808 */ /* 0x000fe20005800000 */
[----:B------:R1:W-:Y:S01]  /*f650*/  MUFU.EX2 R242, R3 ;  /* 0x0000000300f27308 */ /* 0x0003e20000000800 */
[----:B------:R-:W-:Y:S01]  /*f660*/  ISETP.GT.AND P5, PT, R230, R2, PT ;  /* 0x00000002e600720c */ /* 0x000fe20003fa4270 */
[----:B------:R-:W-:Y:S01]  /*f670*/  FFMA.FTZ R6, R6, -UR12, R203 ;  /* 0x8000000c06067c23 */ /* 0x000fe200080100cb */
[----:B------:R-:W-:Y:S02]  /*f680*/  FSEL R204, R12, -INF , !P6 ;  /* 0xff8000000ccc7808 */ /* 0x000fe40007000000 */
[----:B------:R-:W-:Y:S02]  /*f690*/  FSEL R4, R4, -INF , !P5 ;  /* 0xff80000004047808 */ /* 0x000fe40006800000 */
[----:B------:R-:W-:Y:S01]  /*f6a0*/  ISETP.GE.AND P3, PT, R2, R234, PT ;  /* 0x000000ea0200720c */ /* 0x000fe20003f66270 */
[----:B------:R-:W1:Y:S01]  /*f6b0*/  MUFU.EX2 R240, R24 ;  /* 0x0000001800f07308 */ /* 0x000e620000000800 */
[----:B------:R-:W-:-:S02]  /*f6c0*/  ISETP.GT.AND P6, PT, R231, R2, PT ;  /* 0x00000002e700720c */ /* 0x000fc40003fc4270 */
[----:B------:R-:W-:Y:S02]  /*f6d0*/  ISETP.GE.AND P5, PT, R2, R235, PT ;  /* 0x000000eb0200720c */ /* 0x000fe40003fa6270 */
[----:B------:R-:W-:Y:S02]  /*f6e0*/  FMNMX3.FTZ R2, R133, R220, R196, !PT ;  /* 0x000000dc85027276 */ /* 0x000fe400078100c4 */
[----:B------:R-:W-:Y:S01]  /*f6f0*/  FSEL R6, R6, -INF , !P6 ;  /* 0xff80000006067808 */ /* 0x000fe20007000000 */
[----:B-1----:R-:W-:Y:S01]  /*f700*/  FFMA.FTZ R3, R26, UR8, -R9 ;  /* 0x000000081a037c23 */ /* 0x002fe20008010809 */
[----:B------:R-:W-:Y:S02]  /*f710*/  FMNMX3.FTZ R2, R2, R188, R190, !PT ;  /* 0x000000bc02027276 */ /* 0x000fe400078100be */
[----:B------:R-:W-:Y:S01]  /*f720*/  FSEL R187, R4, -INF , !P3 ;  /* 0xff80000004bb7808 */ /* 0x000fe20005800000 */
[----:B------:R1:W-:Y:S01]  /*f730*/  MUFU.EX2 R241, R3 ;  /* 0x0000000300f17308 */ /* 0x0003e20000000800 */
[----:B------:R-:W-:-:S02]  /*f740*/  FSEL R199, R6, -INF , !P5 ;  /* 0xff80000006c77808 */ /* 0x000fc40006800000 */
[----:B------:R-:W-:Y:S02]  /*f750*/  FMNMX3.FTZ R2, R2, R205, R204, !PT ;  /* 0x000000cd02027276 */ /* 0x000fe400078100cc */
[----:B------:R-:W-:Y:S02]  /*f760*/  FMNMX.FTZ R214, R5, R10, !PT ;  /* 0x0000000a05d67209 */ /* 0x000fe40007810000 */
[----:B------:R-:W-:Y:S02]  /*f770*/  FMNMX3.FTZ R2, R2, R222, R199, !PT ;  /* 0x000000de02027276 */ /* 0x000fe400078100c7 */
[C---:B------:R-:W-:Y:S01]  /*f780*/  FSETP.NEU.FTZ.AND P3, PT, R214.reuse, -INF , PT ;  /* 0xff800000d600780b */ /* 0x040fe20003f7d000 */
[----:B------:R-:W-:Y:S01]  /*f790*/  FMUL.FTZ R12, R214, UR8 ;  /* 0x00000008d60c7c20 */ /* 0x000fe20008410000 */
[----:B------:R-:W-:Y:S01]  /*f7a0*/  FSEL R5, R215, RZ, P2 ;  /* 0x000000ffd7057208 */ /* 0x000fe20001000000 */
[----:B------:R-:W1:Y:S01]  /*f7b0*/  SHFL.BFLY PT, R6, R2, 0x2, 0x1f ;  /* 0x0c401f0002067f89 */ /* 0x000e6200000e0000 */
[----:B------:R-:W-:-:S02]  /*f7c0*/  IADD3 R15, PT, PT, R216, 0xa040, RZ ;  /* 0x0000a040d80f7810 */ /* 0x000fc40007ffe0ff */
[----:B------:R-:W-:Y:S01]  /*f7d0*/  FSEL R12, R12, RZ, P3 ;  /* 0x000000ff0c0c7208 */ /* 0x000fe20001800000 */
[----:B------:R-:W-:Y:S01]  /*f7e0*/  FADD.FTZ R5, R135, -R5 ;  /* 0x8000000587057221 */ /* 0x000fe20000010000 */
[----:B-1----:R-:W-:-:S03]  /*f7f0*/  FMNMX3.FTZ R3, R134, R219, R192, !PT ;  /* 0x000000db86037276 */ /* 0x002fc600078100c0 */
[----:B------:R-:W-:Y:S01]  /*f800*/  FFMA.FTZ R13, R13, UR8, -R12 ;  /* 0x000000080d0d7c23 */ /* 0x000fe2000801080c */
[----:B------:R-:W-:Y:S01]  /*f810*/  FMNMX3.FTZ R3, R3, R184, R16, !PT ;  /* 0x000000b803037276 */ /* 0x000fe20007810010 */
[--C-:B------:R-:W-:Y:S01]  /*f820*/  FFMA.FTZ R4, R139, UR8, -R12.reuse ;  /* 0x000000088b047c23 */ /* 0x100fe2000801080c */
[----:B------:R-:W-:Y:S01]  /*f830*/  FFMA.FTZ R7, R7, UR8, -R12 ;  /* 0x0000000807077c23 */ /* 0x000fe2000801080c */
[----:B------:R1:W-:Y:S01]  /*f840*/  MUFU.EX2 R193, R13 ;  /* 0x0000000d00c17308 */ /* 0x0003e20000000800 */
[----:B------:R-:W-:Y:S01]  /*f850*/  FMNMX3.FTZ R3, R3, R198, R189, !PT ;  /* 0x000000c603037276 */ /* 0x000fe200078100bd */
[----:B------:R-:W-:-:S03]  /*f860*/  FMUL.FTZ R5, R5, UR8 ;  /* 0x0000000805057c20 */ /* 0x000fc60008410000 */
[----:B------:R-:W-:-:S03]  /*f870*/  FMNMX3.FTZ R3, R3, R221, R187, !PT ;  /* 0x000000dd03037276 */ /* 0x000fc600078100bb */
[----:B------:R1:W-:Y:S02]  /*f880*/  MUFU.EX2 R237, R4 ;  /* 0x0000000400ed7308 */ /* 0x0003e40000000800 */
[----:B------:R-:W1:Y:S01]  /*f890*/  SHFL.BFLY PT, R8, R3, 0x2, 0x1f ;  /* 0x0c401f0003087f89 */ /* 0x000e6200000e0000 */
[----:B------:R-:W-:Y:S02]  /*f8a0*/  FMNMX.FTZ R2, R2, R6, !PT ;  /* 0x0000000602027209 */ /* 0x000fe40007810000 */
[----:B------:R-:W-:-:S03]  /*f8b0*/  F2FP.BF16.F32.PACK_AB R6, R239, R240 ;  /* 0x000000f0ef06723e */ /* 0x000fc600000010ff */
[----:B------:R-:W1:Y:S02]  /*f8c0*/  MUFU.EX2 R191, R7 ;  /* 0x0000000700bf7308 */ /* 0x000e640000000800 */
[----:B-1----:R-:W1:Y:S06]  /*f8d0*/  SHFL.BFLY PT, R13, R2, 0x1, 0x1f ;  /* 0x0c201f00020d7f89 */ /* 0x002e6c00000e0000 */
[----:B------:R-:W1:Y:S01]  /*f8e0*/  MUFU.EX2 R11, R5 ;  /* 0x00000005000b7308 */ /* 0x000e620000000800 */
[----:B------:R-:W-:-:S07]  /*f8f0*/  FFMA.FTZ R4, R27, UR8, -R12 ;  /* 0x000000081b047c23 */ /* 0x000fce000801080c */
[----:B------:R1:W1:Y:S01]  /*f900*/  MUFU.EX2 R238, R4 ;  /* 0x0000000400ee7308 */ /* 0x0002620000000800 */
[----:B------:R-:W-:Y:S02]  /*f910*/  F2FP.BF16.F32.PACK_AB R7, R191, R193 ;  /* 0x000000c1bf07723e */ /* 0x000fe400000010ff */
[----:B------:R-:W-:-:S05]  /*f920*/  FMNMX.FTZ R3, R3, R8, !PT ;  /* 0x0000000803037209 */ /* 0x000fca0007810000 */
[----:B------:R-:W1:Y:S02]  /*f930*/  SHFL.BFLY PT, R14, R3, 0x1, 0x1f ;  /* 0x0c201f00030e7f89 */ /* 0x000e6400000e0000 */
[----:B-1----:R-:W-:Y:S01]  /*f940*/  FMNMX.FTZ R213, R2, R13, !PT ;  /* 0x0000000d02d57209 */ /* 0x002fe20007810000 */
[-C--:B------:R-:W-:Y:S01]  /*f950*/  FMUL.FTZ R148, R148, R11.reuse ;  /* 0x0000000b94947220 */ /* 0x080fe20000410000 */
[-C--:B------:R-:W-:Y:S01]  /*f960*/  FMUL.FTZ R149, R149, R11.reuse ;  /* 0x0000000b95957220 */ /* 0x080fe20000410000 */
[-C--:B------:R-:W-:Y:S01]  /*f970*/  FMUL.FTZ R152, R152, R11.reuse ;  /* 0x0000000b98987220 */ /* 0x080fe20000410000 */
[----:B------:R-:W-:Y:S01]  /*f980*/  FSETP.NEU.FTZ.AND P2, PT, R213, -INF , PT ;  /* 0xff800000d500780b */ /* 0x000fe20003f5d000 */
[-C--:B------:R-:W-:Y:S01]  /*f990*/  FMUL.FTZ R153, R153, R11.reuse ;  /* 0x0000000b99997220 */ /* 0x080fe20000410000 */
[-C--:B------:R-:W-:Y:S01]  /*f9a0*/  FMUL.FTZ R164, R164, R11.reuse ;  /* 0x0000000ba4a47220 */ /* 0x080fe20000410000 */
[-C--:B------:R-:W-:Y:S01]  /*f9b0*/  FMUL.FTZ R165, R165, R11.reuse ;  /* 0x0000000ba5a57220 */ /* 0x080fe20000410000 */
[----:B------:R-:W-:Y:S01]  /*f9c0*/  FSEL R4, R214, RZ, P3 ;  /* 0x000000ffd6047208 */ /* 0x000fe20001800000 */
[----:B------:R-:W-:Y:S01]  /*f9d0*/  FMUL.FTZ R168, R168, R11 ;  /* 0x0000000ba8a87220 */ /* 0x000fe20000410000 */
[----:B------:R-:W-:Y:S01]  /*f9e0*/  F2FP.BF16.F32.PACK_AB R5, R238, R237 ;  /* 0x000000edee05723e */ /* 0x000fe200000010ff */
[-C--:B------:R-:W-:Y:S01]  /*f9f0*/  FMUL.FTZ R169, R169, R11.reuse ;  /* 0x0000000ba9a97220 */ /* 0x080fe20000410000 */
[-C--:B------:R-:W-:Y:S01]  /*fa00*/  FMUL.FTZ R40, R40, R11.reuse ;  /* 0x0000000b28287220 */ /* 0x080fe20000410000 */
[----:B------:R-:W-:Y:S01]  /*fa10*/  FADD.FTZ R4, R136, -R4 ;  /* 0x8000000488047221 */ /* 0x000fe20000010000 */
[-C--:B------:R-:W-:Y:S01]  /*fa20*/  FMUL.FTZ R41, R41, R11.reuse ;  /* 0x0000000b29297220 */ /* 0x080fe20000410000 */
[----:B------:R-:W1:Y:S01]  /*fa30*/  LDSM.16.MT88.4 R136, [R251+0xa000] ;  /* 0x00a00000fb88783b */ /* 0x000e620000004200 */
[-C--:B------:R-:W-:Y:S01]  /*fa40*/  FMUL.FTZ R44, R44, R11.reuse ;  /* 0x0000000b2c2c7220 */ /* 0x080fe20000410000 */
[----:B------:R-:W-:Y:S01]  /*fa50*/  FMUL.FTZ R10, R4, UR8 ;  /* 0x00000008040a7c20 */ /* 0x000fe20008410000 */
[----:B------:R-:W-:Y:S01]  /*fa60*/  IADD3 R4, PT, PT, R216, 0xa000, RZ ;  /* 0x0000a000d8047810 */ /* 0x000fe20007ffe0ff */
[-C--:B------:R-:W-:Y:S01]  /*fa70*/  FMUL.FTZ R45, R45, R11.reuse ;  /* 0x0000000b2d2d7220 */ /* 0x080fe20000410000 */
[-C--:B------:R-:W-:Y:S01]  /*fa80*/  FMUL.FTZ R56, R56, R11.reuse ;  /* 0x0000000b38387220 */ /* 0x080fe20000410000 */
[-C--:B------:R-:W-:Y:S01]  /*fa90*/  FMUL.FTZ R57, R57, R11.reuse ;  /* 0x0000000b39397220 */ /* 0x080fe20000410000 */
[----:B------:R-:W-:Y:S01]  /*faa0*/  @P4 IADD3 R15, PT, PT, R4, -0x40, RZ ;  /* 0xffffffc0040f4810 */ /* 0x000fe20007ffe0ff */
[----:B------:R-:W1:Y:S01]  /*fab0*/  MUFU.EX2 R10, R10 ;  /* 0x0000000a000a7308 */ /* 0x000e620000000800 */
[----:B------:R-:W-:Y:S01]  /*fac0*/  FMNMX.FTZ R212, R3, R14, !PT ;  /* 0x0000000e03d47209 */ /* 0x000fe20007810000 */
[----:B------:R-:W-:Y:S01]  /*fad0*/  FMUL.FTZ R60, R60, R11 ;  /* 0x0000000b3c3c7220 */ /* 0x000fe20000410000 */
[----:B------:R-:W-:Y:S01]  /*fae0*/  IADD3 R8, PT, PT, R252, R15, RZ ;  /* 0x0000000ffc087210 */ /* 0x000fe20007ffe0ff */
[----:B------:R-:W2:Y:S01]  /*faf0*/  LDSM.16.MT88.4 R176, [R15] ;  /* 0x000000000fb0783b */ /* 0x000ea20000004200 */
[C---:B------:R-:W-:Y:S01]  /*fb00*/  FSETP.NEU.FTZ.AND P3, PT, R212.reuse, -INF , PT ;  /* 0xff800000d400780b */ /* 0x040fe20003f7d000 */
[C---:B------:R-:W-:Y:S01]  /*fb10*/  FMUL.FTZ R2, R212.reuse, UR8 ;  /* 0x00000008d4027c20 */ /* 0x040fe20008410000 */
[----:B------:R-:W-:Y:S01]  /*fb20*/  F2FP.BF16.F32.PACK_AB R4, R241, R242 ;  /* 0x000000f2f104723e */ /* 0x000fe200000010ff */
[----:B------:R-:W3:Y:S01]  /*fb30*/  LDSM.16.MT88.4 R180, [R8] ;  /* 0x0000000008b4783b */ /* 0x000ee20000004200 */
[----:B------:R-:W-:Y:S01]  /*fb40*/  FSEL R3, R212, RZ, P3 ;  /* 0x000000ffd4037208 */ /* 0x000fe20001800000 */
[-C--:B------:R-:W-:Y:S01]  /*fb50*/  FMUL.FTZ R61, R61, R11.reuse ;  /* 0x0000000b3d3d7220 */ /* 0x080fe20000410000 */
[----:B------:R-:W-:Y:S01]  /*fb60*/  FSEL R14, R2, RZ, P3 ;  /* 0x000000ff020e7208 */ /* 0x000fe20001800000 */
[----:B------:R3:W-:Y:S01]  /*fb70*/  LDSM.16.MT88.4 R28, [R8+0x1000] ;  /* 0x00100000081c783b */ /* 0x0007e20000004200 */
[----:B------:R-:W-:Y:S01]  /*fb80*/  FSEL R2, R213, RZ, P2 ;  /* 0x000000ffd5027208 */ /* 0x000fe20001000000 */
[----:B------:R-:W-:Y:S01]  /*fb90*/  FADD.FTZ R25, R134, -R3 ;  /* 0x8000000386197221 */ /* 0x000fe20000010000 */
[-C--:B------:R-:W-:Y:S01]  /*fba0*/  FMUL.FTZ R72, R72, R11.reuse ;  /* 0x0000000b48487220 */ /* 0x080fe20000410000 */
[----:B------:R-:W-:Y:S01]  /*fbb0*/  FFMA.FTZ R3, R184, UR8, -R14 ;  /* 0x00000008b8037c23 */ /* 0x000fe2000801080e */
[-C--:B-1----:R-:W-:Y:S01]  /*fbc0*/  FMUL.FTZ R150, R150, R10.reuse ;  /* 0x0000000a96967220 */ /* 0x082fe20000410000 */
[----:B------:R-:W-:Y:S01]  /*fbd0*/  FADD.FTZ R26, R133, -R2 ;  /* 0x80000002851a7221 */ /* 0x000fe20000010000 */
[--C-:B------:R-:W-:Y:S01]  /*fbe0*/  FFMA.FTZ R2, R219, UR8, -R14.reuse ;  /* 0x00000008db027c23 */ /* 0x100fe2000801080e */
        /* <DEDUP_REMOVED lines=47> */
[-C--:B------:R-:W-:Y:S01]  /*fee0*/  FMUL.FTZ R124, R124, R11.reuse ;  /* 0x0000000b7c7c7220 */ /* 0x080fe20000410000 */
[----:B------:R-:W-:Y:S01]  /*fef0*/  FMUL.FTZ R125, R125, R11 ;  /* 0x0000000b7d7d7220 */ /* 0x000fe20000410000 */
[-C--:B------:R-:W-:Y:S01]  /*ff00*/  FMUL.FTZ R126, R126, R10.reuse ;  /* 0x0000000a7e7e7220 */ /* 0x080fe20000410000 */
[----:B------:R-:W-:Y:S01]  /*ff10*/  FMUL.FTZ R127, R127, R10 ;  /* 0x0000000a7f7f7220 */ /* 0x000fe20000410000 */
[----:B------:R-:W-:Y:S01]  /*ff20*/  FSEL R13, R2, RZ, P2 ;  /* 0x000000ff020d7208 */ /* 0x000fe20001000000 */
[----:B------:R-:W-:Y:S01]  /*ff30*/  FFMA.FTZ R2, R16, UR8, -R14 ;  /* 0x0000000810027c23 */ /* 0x000fe2000801080e */
[C---:B------:R-:W-:Y:S01]  /*ff40*/  HMMA.16816.F32.BF16 R148, R4.reuse, R140, R148 ;  /* 0x0000008c0494723c */ /* 0x040fe20000041894 */
[----:B------:R-:W1:Y:S02]  /*ff50*/  LDSM.16.MT88.4 R16, [R251+0xb000] ;  /* 0x00b00000fb10783b */ /* 0x000e640000004200 */
[--C-:B------:R-:W-:Y:S01]  /*ff60*/  FFMA.FTZ R3, R220, UR8, -R13.reuse ;  /* 0x00000008dc037c23 */ /* 0x100fe2000801080d */
[----:B-----5:R-:W-:Y:S01]  /*ff70*/  MOV R220, R21 ;  /* 0x0000001500dc7202 */ /* 0x020fe20000000f00 */
[----:B------:R5:W-:Y:S01]  /*ff80*/  MUFU.EX2 R27, R2 ;  /* 0x00000002001b7308 */ /* 0x000be20000000800 */
[----:B------:R-:W4:Y:S01]  /*ff90*/  LDSM.16.MT88.4 R20, [R15+0x1000] ;  /* 0x001000000f14783b */ /* 0x000f220000004200 */
[--C-:B------:R-:W-:Y:S01]  /*ffa0*/  FFMA.FTZ R24, R188, UR8, -R13.reuse ;  /* 0x00000008bc187c23 */ /* 0x100fe2000801080d */
[C---:B------:R-:W-:Y:S05]  /*ffb0*/  HMMA.16816.F32.BF16 R152, R4.reuse, R142, R152 ;  /* 0x0000008e0498723c */ /* 0x040fea0000041898 */
[----:B------:R2:W-:Y:S03]  /*ffc0*/  MUFU.EX2 R210, R3 ;  /* 0x0000000300d27308 */ /* 0x0005e60000000800 */
[----:B------:R-:W-:Y:S05]  /*ffd0*/  HMMA.16816.F32.BF16 R164, R4, R136, R164 ;  /* 0x0000008804a4723c */ /* 0x000fea00000418a4 */
[----:B------:R-:W-:Y:S01]  /*ffe0*/  MUFU.EX2 R206, R24 ;  /* 0x0000001800ce7308 */ /* 0x000fe20000000800 */
[----:B-----5:R-:W-:-:S02]  /*fff0*/  FFMA.FTZ R2, R196, UR8, -R13 ;  /* 0x00000008c4027c23 */ /* 0x020fc4000801080d */
[C---:B------:R-:W-:Y:S05]  /*10000*/  HMMA.16816.F32.BF16 R168, R4.reuse, R138, R168 ;  /* 0x0000008a04a8723c */ /* 0x040fea00000418a8 */
[----:B------:R5:W-:Y:S01]  /*10010*/  MUFU.EX2 R207, R2 ;  /* 0x0000000200cf7308 */ /* 0x000be20000000800 */
[----:B--2---:R-:W-:Y:S02]  /*10020*/  FMUL.FTZ R3, R26, UR8 ;  /* 0x000000081a037c20 */ /* 0x004fe40008410000 */
[C---:B------:R-:W-:Y:S05]  /*10030*/  HMMA.16816.F32.BF16 R40, R4.reuse, R176, R40 ;  /* 0x000000b00428723c */ /* 0x040fea0000041828 */
[----:B------:R-:W2:Y:S03]  /*10040*/  MUFU.EX2 R3, R3 ;  /* 0x0000000300037308 */ /* 0x000ea60000000800 */
[----:B------:R-:W-:Y:S01]  /*10050*/  HMMA.16816.F32.BF16 R44, R4, R178, R44 ;  /* 0x000000b2042c723c */ /* 0x000fe2000004182c */
[----:B-----5:R-:W-:-:S07]  /*10060*/  FMUL.FTZ R2, R25, UR8 ;  /* 0x0000000819027c20 */ /* 0x020fce0008410000 */
[----:B---3--:R-:W-:Y:S01]  /*10070*/  HMMA.16816.F32.BF16 R56, R4, R180, R56 ;  /* 0x000000b40438723c */ /* 0x008fe20000041838 */
[----:B------:R3:W5:Y:S01]  /*10080*/  MUFU.EX2 R8, R2 ;  /* 0x0000000200087308 */ /* 0x0007620000000800 */
[-C--:B--2---:R-:W-:Y:S01]  /*10090*/  FMUL.FTZ R70, R70, R3.reuse ;  /* 0x0000000346467220 */ /* 0x084fe20000410000 */
        /* <DEDUP_REMOVED lines=12> */
[----:B---3--:R-:W-:Y:S01]  /*10160*/  FFMA.FTZ R2, R190, UR8, -R13 ;  /* 0x00000008be027c23 */ /* 0x008fe2000801080d */
[-C--:B-----5:R-:W-:Y:S01]  /*10170*/  FMUL.FTZ R68, R68, R8.reuse ;  /* 0x0000000844447220 */ /* 0x0a0fe20000410000 */
[-C--:B------:R-:W-:Y:S01]  /*10180*/  FMUL.FTZ R69, R69, R8.reuse ;  /* 0x0000000845457220 */ /* 0x080fe20000410000 */
[-C--:B------:R-:W-:Y:S01]  /*10190*/  FMUL.FTZ R80, R80, R8.reuse ;  /* 0x0000000850507220 */ /* 0x080fe20000410000 */
[----:B------:R2:W3:Y:S01]  /*101a0*/  MUFU.EX2 R25, R2 ;  /* 0x0000000200197308 */ /* 0x0004e20000000800 */
        /* <DEDUP_REMOVED lines=16> */
[--C-:B--2---:R-:W-:Y:S01]  /*102b0*/  FFMA.FTZ R2, R132, UR8, -R9.reuse ;  /* 0x0000000884027c23 */ /* 0x104fe20008010809 */
        /* <DEDUP_REMOVED lines=8> */
[C---:B----4-:R-:W-:Y:S01]  /*10340*/  HMMA.16816.F32.BF16 R104, R4.reuse, R20, R104 ;  /* 0x000000140468723c */ /* 0x050fe20000041868 */
        /* <DEDUP_REMOVED lines=15> */
[----:B------:R1:W2:Y:S01]  /*10440*/  MUFU.EX2 R192, R2 ;  /* 0x0000000200c07308 */ /* 0x0002a20000000800 */
        /* <DEDUP_REMOVED lines=8> */
[----:B------:R-:W-:Y:S01]  /*104d0*/  HMMA.16816.F32.BF16 R200, R4, R30, R124 ;  /* 0x0000001e04c8723c */ /* 0x000fe2000004187c */
[----:B------:R-:W-:Y:S01]  /*104e0*/  F2FP.BF16.F32.PACK_AB R4, R219, R236 ;  /* 0x000000ecdb04723e */ /* 0x000fe200000010ff */
[-C--:B------:R-:W-:Y:S01]  /*104f0*/  FMUL.FTZ R66, R66, R3.reuse ;  /* 0x0000000342427220 */ /* 0x080fe20000410000 */
[----:B------:R-:W-:Y:S01]  /*10500*/  F2FP.BF16.F32.PACK_AB R5, R207, R210 ;  /* 0x000000d2cf05723e */ /* 0x000fe200000010ff */
[----:B------:R-:W-:Y:S01]  /*10510*/  FMUL.FTZ R67, R67, R3 ;  /* 0x0000000343437220 */ /* 0x000fe20000410000 */
[----:B------:R-:W-:Y:S01]  /*10520*/  F2FP.BF16.F32.PACK_AB R6, R27, R211 ;  /* 0x000000d31b06723e */ /* 0x000fe200000010ff */
[----:B------:R-:W-:Y:S01]  /*10530*/  FMUL.FTZ R112, R112, R8 ;  /* 0x0000000870707220 */ /* 0x000fe20000410000 */
[----:B---3--:R-:W-:Y:S01]  /*10540*/  F2FP.BF16.F32.PACK_AB R7, R25, R206 ;  /* 0x000000ce1907723e */ /* 0x008fe200000010ff */
[----:B-1----:R-:W-:Y:S01]  /*10550*/  FFMA.FTZ R2, R208, UR8, -R9 ;  /* 0x00000008d0027c23 */ /* 0x002fe20008010809 */
[-C--:B------:R-:W-:Y:S01]  /*10560*/  FMUL.FTZ R113, R113, R8.reuse ;  /* 0x0000000871717220 */ /* 0x080fe20000410000 */
[-C--:B------:R-:W-:Y:S01]  /*10570*/  FMUL.FTZ R114, R114, R3.reuse ;  /* 0x0000000372727220 */ /* 0x080fe20000410000 */
[-C--:B------:R-:W-:Y:S01]  /*10580*/  FMUL.FTZ R115, R115, R3.reuse ;  /* 0x0000000373737220 */ /* 0x080fe20000410000 */
[----:B------:R1:W-:Y:S01]  /*10590*/  MUFU.EX2 R190, R2 ;  /* 0x0000000200be7308 */ /* 0x0003e20000000800 */
[-C--:B------:R-:W-:Y:S01]  /*105a0*/  FMUL.FTZ R128, R128, R8.reuse ;  /* 0x0000000880807220 */ /* 0x080fe20000410000 */
[----:B------:R-:W-:Y:S01]  /*105b0*/  HMMA.16816.F32.BF16 R68, R4, R32, R68 ;  /* 0x000000200444723c */ /* 0x000fe20000041844 */
[----:B------:R-:W-:Y:S01]  /*105c0*/  FMUL.FTZ R129, R129, R8 ;  /* 0x0000000881817220 */ /* 0x000fe20000410000 */
[-C--:B------:R-:W-:Y:S01]  /*105d0*/  FMUL.FTZ R130, R130, R3.reuse ;  /* 0x0000000382827220 */ /* 0x080fe20000410000 */
[----:B------:R-:W-:Y:S01]  /*105e0*/  FMUL.FTZ R131, R131, R3 ;  /* 0x0000000383837220 */ /* 0x000fe20000410000 */
[----:B--2---:R-:W-:Y:S01]  /*105f0*/  F2FP.BF16.F32.PACK_AB R124, R192, R196 ;  /* 0x000000c4c07c723e */ /* 0x004fe200000010ff */
[----:B------:R-:W-:-:S03]  /*10600*/  FFMA.FTZ R8, R220, R8, R236 ;  /* 0x00000008dc087223 */ /* 0x000fc600000100ec */
[----:B------:R-:W-:Y:S01]  /*10610*/  HMMA.16816.F32.BF16 R132, R4, R34, R80 ;  /* 0x000000220484723c */ /* 0x000fe20000041850 */
[----:B------:R-:W-:Y:S01]  /*10620*/  LDSM.16.MT88.4 R80, [R216+0xb800] ;  /* 0x00b80000d850783b */ /* 0x000fe20000004200 */
[----:B-1----:R-:W-:-:S06]  /*10630*/  FFMA.FTZ R2, R197, UR8, -R9 ;  /* 0x00000008c5027c23 */ /* 0x002fcc0008010809 */
[C---:B------:R-:W-:Y:S01]  /*10640*/  HMMA.16816.F32.BF16 R32, R4.reuse, R18, R96 ;  /* 0x000000120420723c */ /* 0x040fe20000041860 */
[----:B------:R-:W-:Y:S01]  /*10650*/  LDSM.16.MT88.4 R96, [R251+0xb800] ;  /* 0x00b80000fb60783b */ /* 0x000fe20000004200 */
[----:B------:R1:W2:Y:S06]  /*10660*/  MUFU.EX2 R188, R2 ;  /* 0x0000000200bc7308 */ /* 0x0002ac0000000800 */
        /* <DEDUP_REMOVED lines=15> */
[C---:B------:R-:W-:Y:S01]  /*10760*/  HMMA.16816.F32.BF16 R140, R4.reuse, R142, R156 ;  /* 0x0000008e048c723c */ /* 0x040fe2000004189c */
[----:B------:R-:W2:Y:S07]  /*10770*/  LDSM.16.MT88.4 R156, [R216+0xa800] ;  /* 0x00a80000d89c783b */ /* 0x000eae0000004200 */
[----:B------:R-:W-:Y:S01]  /*10780*/  HMMA.16816.F32.BF16 R136, R4, R138, R172 ;  /* 0x0000008a0488723c */ /* 0x000fe200000418ac */
[----:B------:R-:W3:Y:S01]  /*10790*/  LDSM.16.MT88.4 R172, [R251+0xa800] ;  /* 0x00a80000fbac783b */ /* 0x000ee20000004200 */
[----:B-1----:R-:W-:-:S06]  /*107a0*/  FFMA.FTZ R2, R195, UR8, -R12 ;  /* 0x00000008c3027c23 */ /* 0x002fcc000801080c */
[C---:B------:R-:W-:Y:S01]  /*107b0*/  HMMA.16816.F32.BF16 R176, R4.reuse, R178, R48 ;  /* 0x000000b204b0723c */ /* 0x040fe20000041830 */
[----:B------:R-:W-:Y:S01]  /*107c0*/  LDSM.16.MT88.4 R48, [R15+0x800] ;  /* 0x000800000f30783b */ /* 0x000fe20000004200 */
[----:B------:R1:W4:Y:S06]  /*107d0*/  MUFU.EX2 R18, R2 ;  /* 0x0000000200127308 */ /* 0x00032c0000000800 */
[C---:B------:R-:W-:Y:S01]  /*107e0*/  HMMA.16816.F32.BF16 R180, R4.reuse, R182, R64 ;  /* 0x000000b604b4723c */ /* 0x040fe20000041840 */
[----:B------:R-:W-:Y:S07]  /*107f0*/  LDSM.16.MT88.4 R64, [R223+0x800] ;  /* 0x00080000df40783b */ /* 0x000fee0000004200 */
[----:B------:R-:W-:Y:S01]  /*10800*/  HMMA.16816.F32.BF16 R20, R4, R22, R112 ;  /* 0x000000160414723c */ /* 0x000fe20000041870 */
[----:B------:R-:W-:Y:S01]  /*10810*/  LDSM.16.MT88.4 R112, [R15+0x1800] ;  /* 0x001800000f70783b */ /* 0x000fe20000004200 */
[----:B-1----:R-:W-:Y:S01]  /*10820*/  FFMA.FTZ R2, R198, UR8, -R14 ;  /* 0x00000008c6027c23 */ /* 0x002fe2000801080e */
[----:B----4-:R-:W-:-:S03]  /*10830*/  F2FP.BF16.F32.PACK_AB R127, R18, R184 ;  /* 0x000000b8127f723e */ /* 0x010fc600000010ff */
[----:B------:R1:W-:Y:S02]  /*10840*/  MUFU.EX2 R17, R2 ;  /* 0x0000000200117308 */ /* 0x0003e40000000800 */
[----:B------:R-:W-:Y:S01]  /*10850*/  HMMA.16816.F32.BF16 R28, R4, R30, R128 ;  /* 0x0000001e041c723c */ /* 0x000fe20000041880 */
[----:B------:R-:W4:Y:S07]  /*10860*/  LDSM.16.MT88.4 R4, [R223+0x1800] ;  /* 0x00180000df04783b */ /* 0x000f2e0000004200 */
        /* <DEDUP_REMOVED lines=9> */
[C---:B----4-:R-:W-:Y:S08]  /*10900*/  HMMA.16816.F32.BF16 R120, R124.reuse, R4, R120 ;  /* 0x000000047c78723c */ /* 0x050ff00000041878 */
        /* <DEDUP_REMOVED lines=34> */
[----:B------:R-:W-:Y:S01]  /*10b30*/  FADD.FTZ R5, R206, R5 ;  /* 0x00000005ce057221 */ /* 0x000fe20000010000 */
[----:B------:R-:W-:-:S02]  /*10b40*/  FADD.FTZ R3, R193, R3 ;  /* 0x00000003c1037221 */ /* 0x000fc40000010000 */
[----:B------:R-:W-:Y:S01]  /*10b50*/  FADD.FTZ R4, R27, R4 ;  /* 0x000000041b047221 */ /* 0x000fe20000010000 */
[----:B------:R-:W-:Y:S01]  /*10b60*/  FADD.FTZ R5, R25, R5 ;  /* 0x0000000519057221 */ /* 0x000fe20000010000 */
[----:B------:R-:W-:Y:S01]  /*10b70*/  FADD.FTZ R3, R191, R3 ;  /* 0x00000003bf037221 */ /* 0x000fe20000010000 */
[C---:B------:R-:W-:Y:S01]  /*10b80*/  HMMA.16816.F32.BF16 R100, R128.reuse, R112, R100 ;  /* 0x000000708064723c */ /* 0x040fe20000041864 */
[----:B------:R-:W-:Y:S01]  /*10b90*/  FADD.FTZ R17, R17, R4 ;  /* 0x0000000411117221 */ /* 0x000fe20000010000 */
[----:B------:R-:W-:Y:S01]  /*10ba0*/  FADD.FTZ R12, R12, R5 ;  /* 0x000000050c0c7221 */ /* 0x000fe20000010000 */
[----:B------:R-:W-:Y:S02]  /*10bb0*/  FADD.FTZ R3, R24, R3 ;  /* 0x0000000318037221 */ /* 0x000fe40000010000 */
        /* <DEDUP_REMOVED lines=35> */
[----:B------:R4:W-:Y:S01]  /*10df0*/  STL [R1+0x1c], R221 ;  /* 0x00001cdd01007387 */ /* 0x0009e20000100800 */
[----:B------:R-:W-:Y:S05]  /*10e00*/  BRA.U !UP0, `(.L_x_1485) ;  /* 0x0000003508cc7547 */ /* 0x000fea000b800000 */
[----:B------:R-:W2:Y:S04]  /*10e10*/  LDL R245, [R1+0xc] ;  /* 0x00000c0001f57983 */ /* 0x000ea80000100800 */
[----:B------:R-:W3:Y:S01]  /*10e20*/  LDL R244, [R1+0x8] ;  /* 0x0000080001f47983 */ /* 0x000ee20000100800 */
        /* <DEDUP_REMOVED lines=9> */
[----:B------:R-:W-:Y:S02]  /*10ec0*/  IMAD.U32 R2, RZ, RZ, UR9 ;  /* 0x00000009ff027e24 */ /* 0x000fe4000f8e00ff */
[----:B------:R-:W-:Y:S01]  /*10ed0*/  ULEA.HI.X UR4, UR6, UR4, UR7, 0x4, UP0 ;  /* 0x0000000406047291 */ /* 0x000fe200080f2407 */
[----:B------:R-:W-:Y:S01]  /*10ee0*/  MOV R6, UR13 ;  /* 0x0000000d00067c02 */ /* 0x000fe20008000f00 */
[----:B------:R-:W-:Y:S01]  /*10ef0*/  IMAD.U32 R7, RZ, RZ, UR13 ;  /* 0x0000000dff077e24 */ /* 0x000fe2000f8e00ff */
[----:B------:R-:W-:Y:S01]  /*10f00*/  BAR.SYNC.DEFER_BLOCKING 0x0 ;  /* 0x0000000000007b1d */ /* 0x000fe20000010000 */
[----:B--2---:R-:W-:-:S04]  /*10f10*/  LEA R4, P2, R4, R245, 0x6 ;  /* 0x000000f504047211 */ /* 0x004fc800078430ff */
[-C--:B---3--:R-:W-:Y:S01]  /*10f20*/  LEA.HI.X R5, R3, R244.reuse, R2, 0x6, P2 ;  /* 0x000000f403057211 */ /* 0x088fe200010f3402 */
[----:B------:R-:W-:Y:S01]  /*10f30*/  IMAD.U32 R3, RZ, RZ, UR4 ;  /* 0x00000004ff037e24 */ /* 0x000fe2000f8e00ff */
[----:B------:R-:W-:Y:S01]  /*10f40*/  LEA R2, P2, R6, R245, 0x1 ;  /* 0x000000f506027211 */ /* 0x000fe200078408ff */
[----:B------:R-:W-:Y:S02]  /*10f50*/  UIADD3 UR4, UPT, UPT, UR25, -0x5, URZ ;  /* 0xfffffffb19047890 */ /* 0x000fe4000fffe0ff */
[----:B------:R-:W-:Y:S01]  /*10f60*/  @!PT LDS RZ, [RZ] ;  /* 0x00000000fffff984 */ /* 0x000fe20000000800 */
[----:B------:R-:W-:Y:S01]  /*10f70*/  @!PT LDS RZ, [RZ] ;  /* 0x00000000fffff984 */ /* 0x000fe20000000800 */
[----:B------:R-:W-:Y:S01]  /*10f80*/  @!PT LDS RZ, [RZ] ;  /* 0x00000000fffff984 */ /* 0x000fe20000000800 */
[----:B------:R-:W-:Y:S01]  /*10f90*/  @!P1 LDGSTS.E.BYPASS.LTC128B.128 [R226+0xa000], desc[UR30][R4.64] ;  /* 0x0a00000004e29fae */ /* 0x000fe2000b981a1e */
[----:B------:R-:W-:Y:S01]  /*10fa0*/  LEA.HI.X R3, R7, R244, R3, 0x1, P2 ;  /* 0x000000f407037211 */ /* 0x000fe200010f0c03 */
[----:B------:R-:W-:Y:S02]  /*10fb0*/  UISETP.GT.U32.AND UP0, UPT, UR4, UR21, UPT ;  /* 0x000000150400728c */ /* 0x000fe4000bf04070 */
        /* <DEDUP_REMOVED lines=17> */
[----:B-1----:R-:W1:Y:S04]  /*110d0*/  LDSM.16.M88.4 R4, [R217+0x2000] ;  /* 0x00200000d904783b */ /* 0x002e680000000200 */
[----:B------:R-:W3:Y:S04]  /*110e0*/  LDSM.16.M88.4 R8, [R217] ;  /* 0x00000000d908783b */ /* 0x000ee80000000200 */
[----:B------:R-:W5:Y:S04]  /*110f0*/  LDSM.16.M88.4 R24, [R218+UR5+0x8800] ;  /* 0x00880005da18783b */ /* 0x000f680008000200 */
[----:B------:R-:W-:Y:S01]  /*11100*/  LDSM.16.M88.4 R136, [R225+0x8000] ;  /* 0x00800000e188783b */ /* 0x000fe20000000200 */
[----:B--2---:R-:W-:Y:S01]  /*11110*/  IMAD.IADD R3, R224, 0x1, R252 ;  /* 0x00000001e0037824 */ /* 0x004fe200078e02fc */
[----:B------:R-:W-:-:S02]  /*11120*/  IADD3 R2, PT, PT, R217, R252, RZ ;  /* 0x000000fcd9027210 */ /* 0x000fc40007ffe0ff */
[----:B------:R-:W-:Y:S04]  /*11130*/  LDSM.16.M88.4 R140, [R225+0x8800] ;  /* 0x00880000e18c783b */ /* 0x000fe80000000200 */
[----:B------:R-:W-:Y:S04]  /*11140*/  LDSM.16.M88.4 R28, [R3+0x8000] ;  /* 0x00800000031c783b */ /* 0x000fe80000000200 */
[----:B------:R-:W2:Y:S04]  /*11150*/  LDSM.16.M88.4 R12, [R2+0x2000] ;  /* 0x00200000020c783b */ /* 0x000ea80000000200 */
[----:B------:R-:W4:Y:S04]  /*11160*/  LDSM.16.M88.4 R32, [R3+0x8800] ;  /* 0x008800000320783b */ /* 0x000f280000000200 */
[----:B------:R-:W4:Y:S04]  /*11170*/  LDSM.16.M88.4 R20, [R2] ;  /* 0x000000000214783b */ /* 0x000f280000000200 */
[----:B------:R-:W0:Y:S01]  /*11180*/  LDGDEPBAR ;  /* 0x00000000000079af */ /* 0x000e220000000000 */
[----:B-1----:R-:W-:Y:S08]  /*11190*/  HMMA.16816.F32.BF16 R180, R4, R18, RZ ;  /* 0x0000001204b4723c */ /* 0x002ff000000418ff */
[-C--:B---3--:R-:W-:Y:S08]  /*111a0*/  HMMA.16816.F32.BF16 R188, R8, R16.reuse, RZ ;  /* 0x0000001008bc723c */ /* 0x088ff000000418ff */
[----:B------:R-:W-:Y:S08]  /*111b0*/  HMMA.16816.F32.BF16 R184, R4, R16, RZ ;  /* 0x0000001004b8723c */ /* 0x000ff000000418ff */
[----:B------:R-:W-:Y:S08]  /*111c0*/  HMMA.16816.F32.BF16 R200, R8, R18, RZ ;  /* 0x0000001208c8723c */ /* 0x000ff000000418ff */
[C---:B-----5:R-:W-:Y:S08]  /*111d0*/  HMMA.16816.F32.BF16 R176, R4.reuse, R24, RZ ;  /* 0x0000001804b0723c */ /* 0x060ff000000418ff */
[----:B------:R-:W-:Y:S01]  /*111e0*/  HMMA.16816.F32.BF16 R132, R4, R26, RZ ;  /* 0x0000001a0484723c */ /* 0x000fe200000418ff */
[----:B------:R-:W1:Y:S07]  /*111f0*/  LDSM.16.M88.4 R4, [R248+0x2000] ;  /* 0x00200000f804783b */ /* 0x000e6e0000000200 */
[C---:B------:R-:W-:Y:S08]  /*11200*/  HMMA.16816.F32.BF16 R16, R8.reuse, R24, RZ ;  /* 0x000000180810723c */ /* 0x040ff000000418ff */
[----:B------:R-:W-:Y:S01]  /*11210*/  HMMA.16816.F32.BF16 R196, R8, R26, RZ ;  /* 0x0000001a08c4723c */ /* 0x000fe200000418ff */
[----:B------:R-:W3:Y:S07]  /*11220*/  LDSM.16.M88.4 R8, [R248] ;  /* 0x00000000f808783b */ /* 0x000eee0000000200 */
[C---:B--2---:R-:W-:Y:S08]  /*11230*/  HMMA.16816.F32.BF16 R192, R12.reuse, R30, R180 ;  /* 0x0000001e0cc0723c */ /* 0x044ff000000418b4 */
[C---:B------:R-:W-:Y:S08]  /*11240*/  HMMA.16816.F32.BF16 R208, R12.reuse, R28, R184 ;  /* 0x0000001c0cd0723c */ /* 0x040ff000000418b8 */
[C---:B----4-:R-:W-:Y:S08]  /*11250*/  HMMA.16816.F32.BF16 R204, R12.reuse, R32, R176 ;  /* 0x000000200ccc723c */ /* 0x050ff000000418b0 */
[----:B------:R-:W-:Y:S01]  /*11260*/  HMMA.16816.F32.BF16 R180, R12, R34, R132 ;  /* 0x000000220cb4723c */ /* 0x000fe20000041884 */
[----:B------:R-:W-:Y:S07]  /*11270*/  LDSM.16.M88.4 R132, [R249+0x8000] ;  /* 0x00800000f984783b */ /* 0x000fee0000000200 */
[C---:B------:R-:W-:Y:S08]  /*11280*/  HMMA.16816.F32.BF16 R176, R20.reuse, R28, R188 ;  /* 0x0000001c14b0723c */ /* 0x040ff000000418bc */
[C---:B------:R-:W-:Y:S01]  /*11290*/  HMMA.16816.F32.BF16 R24, R20.reuse, R32, R16 ;  /* 0x000000201418723c */ /* 0x040fe20000041810 */
[----:B------:R-:W2:Y:S07]  /*112a0*/  LDSM.16.M88.4 R16, [R250+0x2000] ;  /* 0x00200000fa10783b */ /* 0x000eae0000000200 */
[C---:B------:R-:W-:Y:S01]  /*112b0*/  HMMA.16816.F32.BF16 R12, R20.reuse, R30, R200 ;  /* 0x0000001e140c723c */ /* 0x040fe200000418c8 */
[----:B------:R-:W4:Y:S07]  /*112c0*/  LDSM.16.M88.4 R28, [R249+0x8800] ;  /* 0x00880000f91c783b */ /* 0x000f2e0000000200 */
[----:B------:R-:W-:Y:S01]  /*112d0*/  HMMA.16816.F32.BF16 R184, R20, R34, R196 ;  /* 0x0000002214b8723c */ /* 0x000fe200000418c4 */
[----:B------:R-:W5:Y:S04]  /*112e0*/  LDSM.16.M88.4 R20, [R250] ;  /* 0x00000000fa14783b */ /* 0x000f680000000200 */
[----:B------:R-:W-:Y:S03]  /*112f0*/  LDSM.16.M88.4 R32, [R218+UR5+0x9000] ;  /* 0x00900005da20783b */ /* 0x000fe60008000200 */
[C---:B-1----:R-:W-:Y:S08]  /*11300*/  HMMA.16816.F32.BF16 R188, R4.reuse, R136, R208 ;  /* 0x0000008804bc723c */ /* 0x042ff000000418d0 */
[C---:B------:R-:W-:Y:S08]  /*11310*/  HMMA.16816.F32.BF16 R204, R4.reuse, R140, R204 ;  /* 0x0000008c04cc723c */ /* 0x040ff000000418cc */
[C---:B------:R-:W-:Y:S08]  /*11320*/  HMMA.16816.F32.BF16 R192, R4.reuse, R138, R192 ;  /* 0x0000008a04c0723c */ /* 0x040ff000000418c0 */
[----:B------:R-:W-:Y:S08]  /*11330*/  HMMA.16816.F32.BF16 R180, R4, R142, R180 ;  /* 0x0000008e04b4723c */ /* 0x000ff000000418b4 */
[C---:B---3--:R-:W-:Y:S08]  /*11340*/  HMMA.16816.F32.BF16 R176, R8.reuse, R136, R176 ;  /* 0x0000008808b0723c */ /* 0x048ff000000418b0 */
[C---:B------:R-:W-:Y:S01]  /*11350*/  HMMA.16816.F32.BF16 R4, R8.reuse, R140, R24 ;  /* 0x0000008c0804723c */ /* 0x040fe20000041818 */
[----:B------:R-:W-:Y:S07]  /*11360*/  LDSM.16.M88.4 R24, [R218+UR5+0x9800] ;  /* 0x00980005da18783b */ /* 0x000fee0008000200 */
[C---:B------:R-:W-:Y:S01]  /*11370*/  HMMA.16816.F32.BF16 R136, R8.reuse, R138, R12 ;  /* 0x0000008a0888723c */ /* 0x040fe2000004180c */
[----:B------:R-:W1:Y:S07]  /*11380*/  LDSM.16.M88.4 R12, [R217+0x6000] ;  /* 0x00600000d90c783b */ /* 0x000e6e0000000200 */
[----:B------:R-:W-:Y:S01]  /*11390*/  HMMA.16816.F32.BF16 R140, R8, R142, R184 ;  /* 0x0000008e088c723c */ /* 0x000fe200000418b8 */
[----:B------:R-:W3:Y:S07]  /*113a0*/  LDSM.16.M88.4 R8, [R217+0x4000] ;  /* 0x00400000d908783b */ /* 0x000eee0000000200 */
[C---:B--2---:R-:W-:Y:S08]  /*113b0*/  HMMA.16816.F32.BF16 R188, R16.reuse, R132, R188 ;  /* 0x0000008410bc723c */ /* 0x044ff000000418bc */
[C---:B------:R-:W-:Y:S08]  /*113c0*/  HMMA.16816.F32.BF16 R192, R16.reuse, R134, R192 ;  /* 0x0000008610c0723c */ /* 0x040ff000000418c0 */
[C---:B----4-:R-:W-:Y:S08]  /*113d0*/  HMMA.16816.F32.BF16 R208, R16.reuse, R28, R204 ;  /* 0x0000001c10d0723c */ /* 0x050ff000000418cc */
[----:B------:R-:W-:Y:S08]  /*113e0*/  HMMA.16816.F32.BF16 R180, R16, R30, R180 ;  /* 0x0000001e10b4723c */ /* 0x000ff000000418b4 */
[C---:B-----5:R-:W-:Y:S08]  /*113f0*/  HMMA.16816.F32.BF16 R184, R20.reuse, R132, R176 ;  /* 0x0000008414b8723c */ /* 0x060ff000000418b0 */
[C---:B------:R-:W-:Y:S01]  /*11400*/  HMMA.16816.F32.BF16 R16, R20.reuse, R28, R4 ;  /* 0x0000001c1410723c */ /* 0x040fe20000041804 */
[----:B------:R-:W-:Y:S07]  /*11410*/  LDSM.16.M88.4 R4, [R2+0x6000] ;  /* 0x006000000204783b */ /* 0x000fee0000000200 */
[C---:B------:R-:W-:Y:S01]  /*11420*/  HMMA.16816.F32.BF16 R132, R20.reuse, R134, R136 ;  /* 0x000000861484723c */ /* 0x040fe20000041888 */
[----:B------:R-:W2:Y:S07]  /*11430*/  LDSM.16.M88.4 R136, [R3+0x9000] ;  /* 0x009000000388783b */ /* 0x000eae0000000200 */
[----:B------:R-:W-:Y:S01]  /*11440*/  HMMA.16816.F32.BF16 R28, R20, R30, R140 ;  /* 0x0000001e141c723c */ /* 0x000fe2000004188c */
[----:B------:R-:W4:Y:S04]  /*11450*/  LDSM.16.M88.4 R140, [R3+0x9800] ;  /* 0x00980000038c783b */ /* 0x000f280000000200 */
[----:B------:R5:W4:Y:S03]  /*11460*/  LDSM.16.M88.4 R20, [R2+0x4000] ;  /* 0x004000000214783b */ /* 0x000b260000000200 */
[----:B-1----:R-:W-:Y:S08]  /*11470*/  HMMA.16816.F32.BF16 R176, R12, R32, R188 ;  /* 0x000000200cb0723c */ /* 0x002ff000000418bc */
[C---:B---3--:R-:W-:Y:S01]  /*11480*/  HMMA.16816.F32.BF16 R196, R8.reuse, R34, R132 ;  /* 0x0000002208c4723c */ /* 0x048fe20000041884 */
[----:B------:R-:W-:Y:S07]  /*11490*/  LDSM.16.M88.4 R132, [R225+0x9000] ;  /* 0x00900000e184783b */ /* 0x000fee0000000200 */
[----:B------:R-:W-:Y:S01]  /*114a0*/  HMMA.16816.F32.BF16 R204, R8, R24, R16 ;  /* 0x0000001808cc723c */ /* 0x000fe20000041810 */
[----:B------:R-:W1:Y:S01]  /*114b0*/  LDSM.16.M88.4 R16, [R248+0x6000] ;  /* 0x00600000f810783b */ /* 0x000e620000000200 */
[----:B-----5:R-:W-:-:S06]  /*114c0*/  VIADD R2, R0, UR24 ;  /* 0x0000001800027c36 */ /* 0x020fcc0008000000 */
[C---:B------:R-:W-:Y:S08]  /*114d0*/  HMMA.16816.F32.BF16 R200, R12.reuse, R34, R192 ;  /* 0x000000220cc8723c */ /* 0x040ff000000418c0 */
[C---:B------:R-:W-:Y:S08]  /*114e0*/  HMMA.16816.F32.BF16 R208, R12.reuse, R24, R208 ;  /* 0x000000180cd0723c */ /* 0x040ff000000418d0 */
[----:B------:R-:W-:Y:S01]  /*114f0*/  HMMA.16816.F32.BF16 R188, R12, R26, R180 ;  /* 0x0000001a0cbc723c */ /* 0x000fe200000418b4 */
[----:B------:R-:W-:Y:S07]  /*11500*/  LDSM.16.M88.4 R12, [R248+0x4000] ;  /* 0x00400000f80c783b */ /* 0x000fee0000000200 */
[C---:B------:R-:W-:Y:S01]  /*11510*/  HMMA.16816.F32.BF16 R184, R8.reuse, R32, R184 ;  /* 0x0000002008b8723c */ /* 0x040fe200000418b8 */
[----:B------:R-:W3:Y:S07]  /*11520*/  LDSM.16.M88.4 R32, [R225+0x9800] ;  /* 0x00980000e120783b */ /* 0x000eee0000000200 */
[----:B------:R-:W-:Y:S01]  /*11530*/  HMMA.16816.F32.BF16 R180, R8, R26, R28 ;  /* 0x0000001a08b4723c */ /* 0x000fe2000004181c */
[----:B------:R-:W-:Y:S04]  /*11540*/  LDSM.16.M88.4 R24, [R249+0x9000] ;  /* 0x00900000f918783b */ /* 0x000fe80000000200 */
[----:B------:R-:W-:Y:S03]  /*11550*/  LDSM.16.M88.4 R28, [R249+0x9800] ;  /* 0x00980000f91c783b */ /* 0x000fe60000000200 */
[C---:B--2---:R-:W-:Y:S01]  /*11560*/  HMMA.16816.F32.BF16 R176, R4.reuse, R136, R176 ;  /* 0x0000008804b0723c */ /* 0x044fe200000418b0 */
[----:B------:R-:W-:Y:S07]  /*11570*/  LDSM.16.M88.4 R8, [R250+0x4000] ;  /* 0x00400000fa08783b */ /* 0x000fee0000000200 */
[C---:B------:R-:W-:Y:S08]  /*11580*/  HMMA.16816.F32.BF16 R200, R4.reuse, R138, R200 ;  /* 0x0000008a04c8723c */ /* 0x040ff000000418c8 */
[C---:B----4-:R-:W-:Y:S08]  /*11590*/  HMMA.16816.F32.BF16 R208, R4.reuse, R140, R208 ;  /* 0x0000008c04d0723c */ /* 0x050ff000000418d0 */
[----:B------:R-:W-:Y:S01]  /*115a0*/  HMMA.16816.F32.BF16 R192, R4, R142, R188 ;  /* 0x0000008e04c0723c */ /* 0x000fe200000418bc */
[----:B------:R-:W2:Y:S01]  /*115b0*/  LDSM.16.M88.4 R4, [R250+0x6000] ;  /* 0x00600000fa04783b */ /* 0x000ea20000000200 */
[----:B------:R-:W-:-:S06]  /*115c0*/  DEPBAR.LE SB0, 0x0 ;  /* 0x000080000000791a */ /* 0x000fcc0000000000 */
[C---:B------:R-:W-:Y:S08]  /*115d0*/  HMMA.16816.F32.BF16 R188, R20.reuse, R136, R184 ;  /* 0x0000008814bc723c */ /* 0x040ff000000418b8 */
[C---:B------:R-:W-:Y:S08]  /*115e0*/  HMMA.16816.F32.BF16 R196, R20.reuse, R138, R196 ;  /* 0x0000008a14c4723c */ /* 0x040ff000000418c4 */
[C---:B------:R-:W-:Y:S08]  /*115f0*/  HMMA.16816.F32.BF16 R204, R20.reuse, R140, R204 ;  /* 0x0000008c14cc723c */ /* 0x040ff000000418cc */
        /* <DEDUP_REMOVED lines=8> */
[----:B------:R-:W-:Y:S08]  /*11680*/  HMMA.16816.F32.BF16 R12, R12, R34, R184 ;  /* 0x000000220c0c723c */ /* 0x000ff000000418b8 */
[C---:B--2---:R-:W-:Y:S08]  /*11690*/  HMMA.16816.F32.BF16 R180, R4.reuse, R24, R180 ;  /* 0x0000001804b4723c */ /* 0x044ff000000418b4 */
[C---:B------:R-:W-:Y:S08]  /*116a0*/  HMMA.16816.F32.BF16 R176, R4.reuse, R26, R176 ;  /* 0x0000001a04b0723c */ /* 0x040ff000000418b0 */
[C---:B------:R-:W-:Y:S08]  /*116b0*/  HMMA.16816.F32.BF16 R140, R4.reuse, R28, R140 ;  /* 0x0000001c048c723c */ /* 0x040ff0000004188c */
[----:B------:R-:W-:Y:S01]  /*116c0*/  HMMA.16816.F32.BF16 R32, R4, R30, R136 ;  /* 0x0000001e0420723c */ /* 0x000fe20000041888 */
[----:B------:R-:W-:Y:S01]  /*116d0*/  VIADD R7, R2, 0xffffff60 ;  /* 0xffffff6002077836 */ /* 0x000fe20000000000 */
[----:B------:R-:W-:Y:S01]  /*116e0*/  IADD3 R5, PT, PT, R227, 0x40, RZ ;  /* 0x00000040e3057810 */ /* 0x000fe20007ffe0ff */
[----:B------:R-:W-:-:S02]  /*116f0*/  VIADD R6, R0, 0xffffff60 ;  /* 0xffffff6000067836 */ /* 0x000fc40000000000 */
[C---:B------:R-:W-:Y:S01]  /*11700*/  VIADD R4, R227.reuse, 0x8 ;  /* 0x00000008e3047836 */ /* 0x040fe20000000000 */
[----:B------:R-:W-:Y:S02]  /*11710*/  IADD3 R3, PT, PT, R227, -R7, RZ ;  /* 0x80000007e3037210 */ /* 0x000fe40007ffe0ff */
[C---:B------:R-:W-:Y:S01]  /*11720*/  HMMA.16816.F32.BF16 R20, R8.reuse, R24, R20 ;  /* 0x000000180814723c */ /* 0x040fe20000041814 */
[----:B------:R-:W-:Y:S01]  /*11730*/  BAR.SYNC.DEFER_BLOCKING 0x0 ;  /* 0x0000000000007b1d */ /* 0x000fe20000010000 */
[----:B------:R-:W-:Y:S02]  /*11740*/  IABS R3, R3 ;  /* 0x0000000300037213 */ /* 0x000fe40000000000 */
[----:B------:R-:W-:Y:S02]  /*11750*/  ISETP.GE.AND P2, PT, R6, R234, PT ;  /* 0x000000ea0600720c */ /* 0x000fe40003f46270 */
[----:B------:R-:W-:Y:S02]  /*11760*/  I2FP.F32.S32 R3, R3 ;  /* 0x0000000300037245 */ /* 0x000fe40000201400 */
[----:B------:R-:W-:Y:S01]  /*11770*/  HMMA.16816.F32.BF16 R192, R8, R28, R16 ;  /* 0x0000001c08c0723c */ /* 0x000fe20000041810 */
[----:B------:R-:W-:-:S02]  /*11780*/  ISETP.GT.AND P6, PT, R230, R6, PT ;  /* 0x00000006e600720c */ /* 0x000fc40003fc4270 */
[----:B------:R-:W-:Y:S02]  /*11790*/  ISETP.GT.AND P3, PT, R231, R6, PT ;  /* 0x00000006e700720c */ /* 0x000fe40003f64270 */
[----:B------:R-:W-:Y:S02]  /*117a0*/  ISETP.GE.AND P5, PT, R6, R235, PT ;  /* 0x000000eb0600720c */ /* 0x000fe40003fa6270 */
[----:B------:R-:W-:Y:S01]  /*117b0*/  P2R R19, PR, RZ, 0x4 ;  /* 0x00000004ff137803 */ /* 0x000fe20000000000 */
[----:B------:R-:W-:Y:S03]  /*117c0*/  HMMA.16816.F32.BF16 R132, R8, R26, R132 ;  /* 0x0000001a0884723c */ /* 0x000fe60000041884 */
[----:B------:R-:W-:Y:S01]  /*117d0*/  FFMA.FTZ R18, R3, -UR12, R20 ;  /* 0x8000000c03127c23 */ /* 0x000fe20008010014 */
[----:B------:R-:W-:-:S04]  /*117e0*/  VIADD R3, R227, 0x48 ;  /* 0x00000048e3037836 */ /* 0x000fc80000000000 */
[----:B------:R-:W-:Y:S01]  /*117f0*/  HMMA.16816.F32.BF16 R28, R8, R30, R12 ;  /* 0x0000001e081c723c */ /* 0x000fe2000004180c */
[----:B------:R-:W-:-:S04]  /*11800*/  NOP ;  /* 0x0000000000007918 */ /* 0x000fc80000000000 */
[----:B------:R-:W-:-:S15]  /*11810*/  BRA.U !UP0, `(.L_x_1489) ;  /* 0x0000000108d47547 */ /* 0x000fde000b800000 */
[----:B------:R-:W-:-:S04]  /*11820*/  IMAD.U32 R8, RZ, RZ, UR25 ;  /* 0x00000019ff087e24 */ /* 0x000fc8000f8e00ff */
[----:B------:R-:W-:-:S04]  /*11830*/  @!P1 VIADD R8, R8, 0xfffffffa ;  /* 0xfffffffa08089836 */ /* 0x000fc80000000000 */
[C---:B------:R-:W-:Y:S02]  /*11840*/  @!P1 IMAD R10, R8.reuse, UR15, RZ ;  /* 0x0000000f080a9c24 */ /* 0x040fe4000f8e02ff */
[----:B------:R-:W-:-:S05]  /*11850*/  @!P1 IMAD.WIDE.U32 R8, R8, UR16, RZ ;  /* 0x0000001008089c25 */ /* 0x000fca000f8e00ff */
[----:B------:R-:W-:Y:S02]  /*11860*/  @!P1 IADD3 R10, PT, PT, R9, R10, RZ ;  /* 0x0000000a090a9210 */ /* 0x000fe40007ffe0ff */
[----:B------:R-:W-:-:S04]  /*11870*/  @!P1 LEA R16, P2, R8, R246, 0x1 ;  /* 0x000000f608109211 */ /* 0x000fc800078408ff */
[----:B------:R-:W-:Y:S01]  /*11880*/  @!P1 LEA.HI.X R17, R8, R247, R10, 0x1, P2 ;  /* 0x000000f708119211 */ /* 0x000fe200010f0c0a */
[----:B------:R-:W-:-:S04]  /*11890*/  IMAD.U32 R8, RZ, RZ, UR25 ;  /* 0x00000019ff087e24 */ /* 0x000fc8000f8e00ff */
[----:B------:R-:W-:Y:S01]  /*118a0*/  @!PT LDS RZ, [RZ] ;  /* 0x00000000fffff984 */ /* 0x000fe20000000800 */
[----:B------:R-:W-:Y:S01]  /*118b0*/  @!PT LDS RZ, [RZ] ;  /* 0x00000000fffff984 */ /* 0x000fe20000000800 */
[----:B------:R-:W-:Y:S01]  /*118c0*/  @!PT LDS RZ, [RZ] ;  /* 0x00000000fffff984 */ /* 0x000fe20000000800 */
[----:B------:R1:W-:Y:S01]  /*118d0*/  @!P1 LDGSTS.E.BYPASS.LTC128B.128 [R226+0x8000], desc[UR30][R16.64] ;  /* 0x0800000010e29fae */ /* 0x0003e2000b981a1e */
[----:B------:R-:W-:-:S03]  /*118e0*/  @!P0 IADD3 R8, PT, PT, R8, -0x6, RZ ;  /* 0xfffffffa08088810 */ /* 0x000fc60007ffe0ff */
[----:B------:R1:W-:Y:S02]  /*118f0*/  @P1 STS.128 [R226+0x8000], RZ ;  /* 0x008000ffe2001388 */ /* 0x0003e40000000c00 */
[C---:B------:R-:W-:Y:S02]  /*11900*/  @!P0 IMAD R10, R8.reuse, UR15, RZ ;  /* 0x0000000f080a8c24 */ /* 0x040fe4000f8e02ff */
[----:B------:R-:W-:-:S04]  /*11910*/  @!P0 IMAD.WIDE.U32 R8, R8, UR16, RZ ;  /* 0x0000001008088c25 */ /* 0x000fc8000f8e00ff */
[----:B------:R-:W-:Y:S01]  /*11920*/  @!P0 IMAD.IADD R10, R9, 0x1, R10 ;  /* 0x00000001090a8824 */ /* 0x000fe200078e020a */
[C---:B------:R-:W-:Y:S02]  /*11930*/  @!P0 LEA R14, P2, R8.reuse, R246, 0x1 ;  /* 0x000000f6080e8211 */ /* 0x040fe400078408ff */
[----:B------:R-:W-:Y:S02]  /*11940*/  MOV R9, UR17 ;  /* 0x0000001100097c02 */ /* 0x000fe40008000f00 */
[----:B------:R-:W-:Y:S01]  /*11950*/  @!P0 LEA.HI.X R15, R8, R247, R10, 0x1, P2 ;  /* 0x000000f7080f8211 */ /* 0x000fe200010f0c0a */
[----:B------:R-:W-:Y:S01]  /*11960*/  IMAD.U32 R8, RZ, RZ, UR19 ;  /* 0x00000013ff087e24 */ /* 0x000fe2000f8e00ff */
[----:B------:R-:W-:-:S03]  /*11970*/  MOV R10, UR25 ;  /* 0x00000019000a7c02 */ /* 0x000fc60008000f00 */
[----:B------:R-:W-:Y:S01]  /*11980*/  @!PT LDS RZ, [RZ] ;  /* 0x00000000fffff984 */ /* 0x000fe20000000800 */
[----:B------:R-:W-:Y:S01]  /*11990*/  @!PT LDS RZ, [RZ] ;  /* 0x00000000fffff984 */ /* 0x000fe20000000800 */
[----:B------:R-:W-:Y:S01]  /*119a0*/  @!PT LDS RZ, [RZ] ;  /* 0x00000000fffff984 */ /* 0x000fe20000000800 */
[----:B------:R1:W-:Y:S02]  /*119b0*/  @!P0 LDGSTS.E.BYPASS.LTC128B.128 [R226+0x9000], desc[UR30][R14.64+0x80] ;  /* 0x090000800ee28fae */ /* 0x0003e4000b981a1e */
[----:B------:R-:W-:Y:S02]  /*119c0*/  @!P1 VIADD R10, R10, 0xfffffffa ;  /* 0xfffffffa0a0a9836 */ /* 0x000fe40000000000 */
[----:B------:R1:W-:Y:S02]  /*119d0*/  @P0 STS.128 [R226+0x9000], RZ ;  /* 0x009000ffe2000388 */ /* 0x0003e40000000c00 */
[----:B------:R-:W-:-:S04]  /*119e0*/  @!P1 IMAD.WIDE.U32 R8, R10, UR16, R8 ;  /* 0x000000100a089c25 */ /* 0x000fc8000f8e0008 */
[----:B------:R-:W-:Y:S01]  /*119f0*/  @!P1 IMAD R10, R10, UR15, RZ ;  /* 0x0000000f0a0a9c24 */ /* 0x000fe2000f8e02ff */
[----:B------:R-:W-:-:S04]  /*11a00*/  @!P1 LEA R12, P2, R8, R246, 0x1 ;  /* 0x000000f6080c9211 */ /* 0x000fc800078408ff */
[----:B------:R-:W-:Y:S01]  /*11a10*/  @!P1 IADD3 R10, PT, PT, R10, R9, RZ ;  /* 0x000000090a0a9210 */ /* 0x000fe20007ffe0ff */
[----:B------:R-:W-:-:S03]  /*11a20*/  IMAD.U32 R9, RZ, RZ, UR17 ;  /* 0x00000011ff097e24 */ /* 0x000fc6000f8e00ff */
[----:B------:R-:W-:Y:S01]  /*11a30*/  @!P1 LEA.HI.X R13, R8, R247, R10, 0x1, P2 ;  /* 0x000000f7080d9211 */ /* 0x000fe200010f0c0a */
[----:B------:R-:W-:Y:S01]  /*11a40*/  IMAD.U32 R10, RZ, RZ, UR25 ;  /* 0x00000019ff0a7e24 */ /* 0x000fe2000f8e00ff */
[----:B------:R-:W-:-:S03]  /*11a50*/  MOV R8, UR19 ;  /* 0x0000001300087c02 */ /* 0x000fc60008000f00 */
[----:B------:R-:W-:Y:S01]  /*11a60*/  @!PT LDS RZ, [RZ] ;  /* 0x00000000fffff984 */ /* 0x000fe20000000800 */
[----:B------:R-:W-:Y:S01]  /*11a70*/  @!PT LDS RZ, [RZ] ;  /* 0x00000000fffff984 */ /* 0x000fe20000000800 */
[----:B------:R-:W-:Y:S01]  /*11a80*/  @!PT LDS RZ, [RZ] ;  /* 0x00000000fffff984 */ /* 0x000fe20000000800 */
[----:B------:R1:W-:Y:S01]  /*11a90*/  @!P1 LDGSTS.E.BYPASS.LTC128B.128 [R226+0x8800], desc[UR30][R12.64] ;  /* 0x088000000ce29fae */ /* 0x0003e2000b981a1e */
[----:B------:R-:W-:-:S03]  /*11aa0*/  @!P0 IADD3 R10, PT, PT, R10, -0x6, RZ ;  /* 0xfffffffa0a0a8810 */ /* 0x000fc60007ffe0ff */
[----:B------:R1:W-:Y:S02]  /*11ab0*/  @P1 STS.128 [R226+0x8800], RZ ;  /* 0x008800ffe2001388 */ /* 0x0003e40000000c00 */
[----:B------:R-:W-:-:S04]  /*11ac0*/  @!P0 IMAD.WIDE.U32 R8, R10, UR16, R8 ;  /* 0x000000100a088c25 */ /* 0x000fc8000f8e0008 */
[----:B------:R-:W-:-:S05]  /*11ad0*/  @!P0 IMAD R10, R10, UR15, RZ ;  /* 0x0000000f0a0a8c24 */ /* 0x000fca000f8e02ff */
        /* <DEDUP_REMOVED lines=9> */
.L_x_1489:
[----:B-1----:R-:W-:Y:S01]  /*11b70*/  IMAD.IADD R11, R4, 0x1, -R7 ;  /* 0x00000001040b7824 */ /* 0x002fe200078e0a07 */
[----:B------:R-:W-:Y:S01]  /*11b80*/  IADD3 R8, PT, PT, R2, -0x88, RZ ;  /* 0xffffff7802087810 */ /* 0x000fe20007ffe0ff */
[----:B------:R-:W-:Y:S01]  /*11b90*/  IMAD.MOV.U32 R249, RZ, RZ, R221 ;  /* 0x000000fffff97224 */ /* 0x000fe200078e00dd */
[----:B------:R-:W-:Y:S01]  /*11ba0*/  IADD3 R10, PT, PT, R5, -R7, RZ ;  /* 0x80000007050a7210 */ /* 0x000fe20007ffe0ff */
[----:B------:R-:W-:Y:S01]  /*11bb0*/  IMAD.IADD R7, R3, 0x1, -R7 ;  /* 0x0000000103077824 */ /* 0x000fe200078e0a07 */
[----:B------:R-:W-:Y:S01]  /*11bc0*/  IADD3 R9, PT, PT, R227, -R8, RZ ;  /* 0x80000008e3097210 */ /* 0x000fe20007ffe0ff */
[----:B------:R-:W-:Y:S01]  /*11bd0*/  IMAD.MOV.U32 R250, RZ, RZ, R220 ;  /* 0x000000fffffa7224 */ /* 0x000fe200078e00dc */
[----:B------:R-:W-:Y:S01]  /*11be0*/  IABS R13, R11 ;  /* 0x0000000b000d7213 */ /* 0x000fe20000000000 */
[----:B------:R-:W-:Y:S01]  /*11bf0*/  @UP0 UIADD3 UR25, UPT, UPT, UR25, -0x6, URZ ;  /* 0xfffffffa19190890 */ /* 0x000fe2000fffe0ff */
[----:B------:R-:W-:Y:S02]  /*11c00*/  IABS R11, R7 ;  /* 0x00000007000b7213 */ /* 0x000fe40000000000 */
[----:B------:R-:W-:Y:S01]  /*11c10*/  IABS R7, R9 ;  /* 0x0000000900077213 */ /* 0x000fe20000000000 */
[----:B------:R-:W-:Y:S01]  /*11c20*/  IMAD.MOV.U32 R9, RZ, RZ, R13 ;  /* 0x000000ffff097224 */ /* 0x000fe200078e000d */
[----:B------:R-:W-:-:S02]  /*11c30*/  IABS R10, R10 ;  /* 0x0000000a000a7213 */ /* 0x000fc40000000000 */
[----:B------:R-:W-:Y:S02]  /*11c40*/  FSEL R12, R18, -INF , !P6 ;  /* 0xff800000120c7808 */ /* 0x000fe40007000000 */
[----:B------:R-:W-:Y:S02]  /*11c50*/  I2FP.F32.S32 R9, R9 ;  /* 0x0000000900097245 */ /* 0x000fe40000201400 */
[----:B------:R-:W-:Y:S02]  /*11c60*/  ISETP.NE.AND P6, PT, R19, RZ, PT ;  /* 0x000000ff1300720c */ /* 0x000fe40003fc5270 */
[----:B------:R-:W-:Y:S01]  /*11c70*/  I2FP.F32.S32 R13, R10 ;  /* 0x0000000a000d7245 */ /* 0x000fe20000201400 */
[----:B------:R-:W-:Y:S01]  /*11c80*/  FFMA.FTZ R9, R9, -UR12, R22 ;  /* 0x8000000c09097c23 */ /* 0x000fe20008010016 */
[----:B------:R-:W-:Y:S02]  /*11c90*/  I2FP.F32.S32 R11, R11 ;  /* 0x0000000b000b7245 */ /* 0x000fe40000201400 */
[----:B------:R-:W-:Y:S01]  /*11ca0*/  FSEL R184, R12, -INF , !P6 ;  /* 0xff8000000cb87808 */ /* 0x000fe20007000000 */
[----:B------:R-:W-:Y:S01]  /*11cb0*/  FFMA.FTZ R12, R13, -UR12, R180 ;  /* 0x8000000c0d0c7c23 */ /* 0x000fe200080100b4 */
[----:B------:R-:W-:Y:S01]  /*11cc0*/  I2FP.F32.S32 R10, R7 ;  /* 0x00000007000a7245 */ /* 0x000fe20000201400 */
[----:B------:R-:W-:Y:S01]  /*11cd0*/  FFMA.FTZ R11, R11, -UR12, R182 ;  /* 0x8000000c0b0b7c23 */ /* 0x000fe200080100b6 */
[----:B------:R-:W-:-:S02]  /*11ce0*/  ISETP.GT.AND P0, PT, R228, R6, PT ;  /* 0x00000006e400720c */ /* 0x000fc40003f04270 */
[C---:B------:R-:W-:Y:S02]  /*11cf0*/  ISETP.GE.AND P1, PT, R6.reuse, R232, PT ;  /* 0x000000e80600720c */ /* 0x040fe40003f26270 */
[----:B------:R-:W-:Y:S02]  /*11d00*/  ISETP.GE.AND P2, PT, R6, R233, PT ;  /* 0x000000e90600720c */ /* 0x000fe40003f46270 */
[----:B------:R-:W-:Y:S02]  /*11d10*/  ISETP.GT.AND P6, PT, R229, R6, PT ;  /* 0x00000006e500720c */ /* 0x000fe40003fc4270 */
[----:B------:R-:W-:Y:S01]  /*11d20*/  FSEL R7, R9, -INF , !P3 ;  /* 0xff80000009077808 */ /* 0x000fe20005800000 */
[----:B------:R-:W-:Y:S01]  /*11d30*/  FFMA.FTZ R9, R10, -UR12, R28 ;  /* 0x8000000c0a097c23 */ /* 0x000fe2000801001c */
[----:B------:R-:W-:Y:S02]  /*11d40*/  IADD3 R6, PT, PT, R0, -0x88, RZ ;  /* 0xffffff7800067810 */ /* 0x000fe40007ffe0ff */
[----:B------:R-:W-:-:S02]  /*11d50*/  FSEL R10, R12, -INF , !P0 ;  /* 0xff8000000c0a7808 */ /* 0x000fc40004000000 */
[----:B------:R-:W-:Y:S02]  /*11d60*/  FSEL R180, R7, -INF , !P5 ;  /* 0xff80000007b47808 */ /* 0x000fe40006800000 */
[----:B------:R-:W-:Y:S02]  /*11d70*/  ISETP.GT.AND P3, PT, R230, R6, PT ;  /* 0x00000006e600720c */ /* 0x000fe40003f64270 */
[----:B------:R-:W-:Y:S02]  /*11d80*/  FSEL R7, R11, -INF , !P6 ;  /* 0xff8000000b077808 */ /* 0x000fe40007000000 */
[----:B------:R-:W-:Y:S02]  /*11d90*/  IADD3 R11, PT, PT, R4, -R8, RZ ;  /* 0x80000008040b7210 */ /* 0x000fe40007ffe0ff */
[----:B------:R-:W-:Y:S01]  /*11da0*/  FSEL R25, R10, -INF , !P1 ;  /* 0xff8000000a197808 */ /* 0x000fe20004800000 */
[--C-:B------:R-:W-:Y:S01]  /*11db0*/  IMAD.IADD R10, R5, 0x1, -R8.reuse ;  /* 0x00000001050a7824 */ /* 0x100fe200078e0a08 */
[----:B------:R-:W-:Y:S01]  /*11dc0*/  FSEL R26, R7, -INF , !P2 ;  /* 0xff800000071a7808 */ /* 0x000fe20005000000 */
[----:B------:R-:W-:Y:S01]  /*11dd0*/  VIADD R7, R2, 0xffffff61 ;  /* 0xffffff6102077836 */ /* 0x000fe20000000000 */
[----:B------:R-:W-:Y:S01]  /*11de0*/  FSEL R13, R9, -INF , !P3 ;  /* 0xff800000090d7808 */ /* 0x000fe20005800000 */
[----:B------:R-:W-:Y:S01]  /*11df0*/  IMAD.IADD R9, R3, 0x1, -R8 ;  /* 0x0000000103097824 */ /* 0x000fe200078e0a08 */
[----:B------:R-:W-:-:S02]  /*11e00*/  IABS R14, R11 ;  /* 0x0000000b000e7213 */ /* 0x000fc40000000000 */
[----:B------:R-:W-:Y:S02]  /*11e10*/  IABS R11, R10 ;  /* 0x0000000a000b7213 */ /* 0x000fe40000000000 */
[----:B------:R-:W-:Y:S02]  /*11e20*/  IADD3 R12, PT, PT, R227, -R7, RZ ;  /* 0x80000007e30c7210 */ /* 0x000fe40007ffe0ff */
[----:B------:R-:W-:Y:S02]  /*11e30*/  IABS R9, R9 ;  /* 0x0000000900097213 */ /* 0x000fe40000000000 */
[----:B------:R-:W-:Y:S02]  /*11e40*/  MOV R10, R14 ;  /* 0x0000000e000a7202 */ /* 0x000fe40000000f00 */
[----:B------:R-:W-:Y:S01]  /*11e50*/  IABS R8, R12 ;  /* 0x0000000c00087213 */ /* 0x000fe20000000000 */
[----:B------:R-:W-:Y:S01]  /*11e60*/  IMAD.MOV.U32 R12, RZ, RZ, R9 ;  /* 0x000000ffff0c7224 */ /* 0x000fe200078e0009 */
[----:B------:R-:W-:-:S02]  /*11e70*/  I2FP.F32.S32 R10, R10 ;  /* 0x0000000a000a7245 */ /* 0x000fc40000201400 */
[----:B------:R-:W-:Y:S02]  /*11e80*/  I2FP.F32.S32 R11, R11 ;  /* 0x0000000b000b7245 */ /* 0x000fe40000201400 */
[----:B------:R-:W-:Y:S01]  /*11e90*/  I2FP.F32.S32 R9, R8 ;  /* 0x0000000800097245 */ /* 0x000fe20000201400 */
[----:B------:R-:W-:Y:S01]  /*11ea0*/  FFMA.FTZ R8, R10, -UR12, R30 ;  /* 0x8000000c0a087c23 */ /* 0x000fe2000801001e */
[----:B------:R-:W-:Y:S01]  /*11eb0*/  ISETP.GT.AND P0, PT, R231, R6, PT ;  /* 0x00000006e700720c */ /* 0x000fe20003f04270 */
[----:B------:R-:W-:Y:S01]  /*11ec0*/  FFMA.FTZ R10, R11, -UR12, R32 ;  /* 0x8000000c0b0a7c23 */ /* 0x000fe20008010020 */
[----:B------:R-:W-:Y:S01]  /*11ed0*/  I2FP.F32.S32 R12, R12 ;  /* 0x0000000c000c7245 */ /* 0x000fe20000201400 */
[----:B------:R-:W-:Y:S01]  /*11ee0*/  FFMA.FTZ R9, R9, -UR12, R21 ;  /* 0x8000000c09097c23 */ /* 0x000fe20008010015 */
[----:B------:R-:W-:Y:S02]  /*11ef0*/  ISETP.GE.AND P5, PT, R6, R234, PT ;  /* 0x000000ea0600720c */ /* 0x000fe40003fa6270 */
[----:B------:R-:W-:Y:S01]  /*11f00*/  FSEL R11, R8, -INF , !P0 ;  /* 0xff800000080b7808 */ /* 0x000fe20004000000 */
[----:B------:R-:W-:Y:S01]  /*11f10*/  FFMA.FTZ R8, R12, -UR12, R34 ;  /* 0x8000000c0c087c23 */ /* 0x000fe20008010022 */
[----:B------:R-:W-:-:S02]  /*11f20*/  FSEL R221, R13, -INF , !P5 ;  /* 0xff8000000ddd7808 */ /* 0x000fc40006800000 */
[-C--:B------:R-:W-:Y:S02]  /*11f30*/  ISETP.GT.AND P1, PT, R228, R6.reuse, PT ;  /* 0x00000006e400720c */ /* 0x080fe40003f24270 */
[----:B------:R-:W-:Y:S02]  /*11f40*/  ISETP.GT.AND P5, PT, R229, R6, PT ;  /* 0x00000006e500720c */ /* 0x000fe40003fa4270 */
[C---:B------:R-:W-:Y:S02]  /*11f50*/  ISETP.GE.AND P6, PT, R6.reuse, R235, PT ;  /* 0x000000eb0600720c */ /* 0x040fe40003fc6270 */
[C---:B------:R-:W-:Y:S02]  /*11f60*/  ISETP.GE.AND P2, PT, R6.reuse, R232, PT ;  /* 0x000000e80600720c */ /* 0x040fe40003f46270 */
[----:B------:R-:W-:Y:S02]  /*11f70*/  ISETP.GE.AND P3, PT, R6, R233, PT ;  /* 0x000000e90600720c */ /* 0x000fe40003f66270 */
[----:B------:R-:W-:-:S02]  /*11f80*/  IADD3 R6, PT, PT, R0, -0x9f, RZ ;  /* 0xffffff6100067810 */ /* 0x000fc40007ffe0ff */
[----:B------:R-:W-:Y:S02]  /*11f90*/  FSEL R10, R10, -INF , !P1 ;  /* 0xff8000000a0a7808 */ /* 0x000fe40004800000 */
[----:B------:R-:W-:Y:S02]  /*11fa0*/  FSEL R8, R8, -INF , !P5 ;  /* 0xff80000008087808 */ /* 0x000fe40006800000 */
[----:B------:R-:W-:Y:S02]  /*11fb0*/  ISETP.GT.AND P0, PT, R230, R6, PT ;  /* 0x00000006e600720c */ /* 0x000fe40003f04270 */
[----:B------:R-:W-:Y:S02]  /*11fc0*/  FSEL R248, R11, -INF , !P6 ;  /* 0xff8000000bf87808 */ /* 0x000fe40007000000 */
[----:B------:R-:W-:Y:S01]  /*11fd0*/  FSEL R222, R10, -INF , !P2 ;  /* 0xff8000000ade7808 */ /* 0x000fe20005000000 */
[----:B------:R-:W-:Y:S01]  /*11fe0*/  IMAD.IADD R10, R5, 0x1, -R7 ;  /* 0x00000001050a7824 */ /* 0x000fe200078e0a07 */
[----:B------:R-:W-:Y:S01]  /*11ff0*/  FSEL R225, R8, -INF , !P3 ;  /* 0xff80000008e17808 */ /* 0x000fe20005800000 */
[----:B------:R-:W-:Y:S01]  /*12000*/  VIADD R8, R2, 0xffffff68 ;  /* 0xffffff6802087836 */ /* 0x000fe20000000000 */
[----:B------:R-:W-:-:S02]  /*12010*/  IADD3 R11, PT, PT, R4, -R7, RZ ;  /* 0x80000007040b7210 */ /* 0x000fc40007ffe0ff */
[----:B------:R-:W-:Y:S01]  /*12020*/  FSEL R12, R9, -INF , !P0 ;  /* 0xff800000090c7808 */ /* 0x000fe20004000000 */
[----:B------:R-:W-:Y:S01]  /*12030*/  IMAD.IADD R9, R227, 0x1, -R8 ;  /* 0x00000001e3097824 */ /* 0x000fe200078e0a08 */
[----:B------:R-:W-:Y:S02]  /*12040*/  IADD3 R7, PT, PT, R3, -R7, RZ ;  /* 0x8000000703077210 */ /* 0x000fe40007ffe0ff */
[----:B------:R-:W-:Y:S02]  /*12050*/  IABS R14, R11 ;  /* 0x0000000b000e7213 */ /* 0x000fe40000000000 */
[----:B------:R-:W-:Y:S02]  /*12060*/  IABS R13, R10 ;  /* 0x0000000a000d7213 */ /* 0x000fe40000000000 */
[----:B------:R-:W-:Y:S02]  /*12070*/  IABS R11, R7 ;  /* 0x00000007000b7213 */ /* 0x000fe40000000000 */
[----:B------:R-:W-:-:S02]  /*12080*/  MOV R10, R14 ;  /* 0x0000000e000a7202 */ /* 0x000fc40000000f00 */
[----:B------:R-:W-:Y:S01]  /*12090*/  IABS R7, R9 ;  /* 0x0000000900077213 */ /* 0x000fe20000000000 */
[----:B------:R-:W-:Y:S01]  /*120a0*/  IMAD.MOV.U32 R9, RZ, RZ, R13 ;  /* 0x000000ffff097224 */ /* 0x000fe200078e000d */
[----:B------:R-:W-:Y:S02]  /*120b0*/  I2FP.F32.S32 R10, R10 ;  /* 0x0000000a000a7245 */ /* 0x000fe40000201400 */
[----:B------:R-:W-:Y:S02]  /*120c0*/  ISETP.GE.AND P6, PT, R6, R234, PT ;  /* 0x000000ea0600720c */ /* 0x000fe40003fc6270 */
[----:B------:R-:W-:Y:S02]  /*120d0*/  I2FP.F32.S32 R13, R9 ;  /* 0x00000009000d7245 */ /* 0x000fe40000201400 */
[----:B------:R-:W-:Y:S01]  /*120e0*/  I2FP.F32.S32 R9, R7 ;  /* 0x0000000700097245 */ /* 0x000fe20000201400 */
[----:B------:R-:W-:Y:S01]  /*120f0*/  FFMA.FTZ R7, R10, -UR12, R23 ;  /* 0x8000000c0a077c23 */ /* 0x000fe20008010017 */
[----:B------:R-:W-:Y:S01]  /*12100*/  ISETP.GT.AND P1, PT, R231, R6, PT ;  /* 0x00000006e700720c */ /* 0x000fe20003f24270 */
[----:B------:R-:W-:Y:S01]  /*12110*/  FFMA.FTZ R10, R13, -UR12, R181 ;  /* 0x8000000c0d0a7c23 */ /* 0x000fe200080100b5 */
[----:B------:R-:W-:Y:S01]  /*12120*/  FSEL R137, R12, -INF , !P6 ;  /* 0xff8000000c897808 */ /* 0x000fe20007000000 */
[----:B------:R-:W-:Y:S01]  /*12130*/  FFMA.FTZ R9, R9, -UR12, R132 ;  /* 0x8000000c09097c23 */ /* 0x000fe20008010084 */
[----:B------:R-:W-:-:S02]  /*12140*/  I2FP.F32.S32 R11, R11 ;  /* 0x0000000b000b7245 */ /* 0x000fc40000201400 */
[----:B------:R-:W-:Y:S02]  /*12150*/  ISETP.GE.AND P5, PT, R6, R235, PT ;  /* 0x000000eb0600720c */ /* 0x000fe40003fa6270 */
[----:B------:R-:W-:Y:S01]  /*12160*/  ISETP.GT.AND P2, PT, R228, R6, PT ;  /* 0x00000006e400720c */ /* 0x000fe20003f44270 */
[----:B------:R-:W-:Y:S01]  /*12170*/  FFMA.FTZ R11, R11, -UR12, R183 ;  /* 0x8000000c0b0b7c23 */ /* 0x000fe200080100b7 */
[C---:B------:R-:W-:Y:S02]  /*12180*/  ISETP.GE.AND P3, PT, R6.reuse, R232, PT ;  /* 0x000000e80600720c */ /* 0x040fe40003f66270 */
[----:B------:R-:W-:Y:S02]  /*12190*/  ISETP.GE.AND P0, PT, R6, R233, PT ;  /* 0x000000e90600720c */ /* 0x000fe40003f06270 */
[----:B------:R-:W-:Y:S02]  /*121a0*/  ISETP.GT.AND P6, PT, R229, R6, PT ;  /* 0x00000006e500720c */ /* 0x000fe40003fc4270 */
[----:B------:R-:W-:-:S02]  /*121b0*/  IADD3 R6, PT, PT, R0, -0x98, RZ ;  /* 0xffffff6800067810 */ /* 0x000fc40007ffe0ff */
[----:B------:R-:W-:Y:S01]  /*121c0*/  FSEL R12, R7, -INF , !P1 ;  /* 0xff800000070c7808 */ /* 0x000fe20004800000 */
[----:B------:R-:W-:Y:S01]  /*121d0*/  IMAD.IADD R7, R4, 0x1, -R8 ;  /* 0x0000000104077824 */ /* 0x000fe200078e0a08 */
[----:B------:R-:W-:Y:S02]  /*121e0*/  ISETP.GT.AND P1, PT, R230, R6, PT ;  /* 0x00000006e600720c */ /* 0x000fe40003f24270 */
[----:B------:R-:W-:Y:S02]  /*121f0*/  FSEL R181, R12, -INF , !P5 ;  /* 0xff8000000cb57808 */ /* 0x000fe40006800000 */
[----:B------:R-:W-:Y:S02]  /*12200*/  FSEL R10, R10, -INF , !P2 ;  /* 0xff8000000a0a7808 */ /* 0x000fe40005000000 */
[----:B------:R-:W-:Y:S02]  /*12210*/  ISETP.GE.AND P5, PT, R6, R234, PT ;  /* 0x000000ea0600720c */ /* 0x000fe40003fa6270 */
[----:B------:R-:W-:-:S02]  /*12220*/  IABS R7, R7 ;  /* 0x0000000700077213 */ /* 0x000fc40000000000 */
[----:B------:R-:W-:Y:S02]  /*12230*/  FSEL R11, R11, -INF , !P6 ;  /* 0xff8000000b0b7808 */ /* 0x000fe40007000000 */
[----:B------:R-:W-:Y:S02]  /*12240*/  FSEL R9, R9, -INF , !P1 ;  /* 0xff80000009097808 */ /* 0x000fe40004800000 */
[----:B------:R-:W-:Y:S02]  /*12250*/  FSEL R19, R10, -INF , !P3 ;  /* 0xff8000000a137808 */ /* 0x000fe40005800000 */
[----:B------:R-:W-:Y:S02]  /*12260*/  FSEL R20, R11, -INF , !P0 ;  /* 0xff8000000b147808 */ /* 0x000fe40004000000 */
[----:B------:R-:W-:Y:S02]  /*12270*/  I2FP.F32.S32 R7, R7 ;  /* 0x0000000700077245 */ /* 0x000fe40000201400 */
[----:B------:R-:W-:Y:S01]  /*12280*/  FSEL R23, R9, -INF , !P5 ;  /* 0xff80000009177808 */ /* 0x000fe20006800000 */
[----:B------:R-:W-:Y:S01]  /*12290*/  IMAD.IADD R9, R5, 0x1, -R8 ;  /* 0x0000000105097824 */ /* 0x000fe200078e0a08 */
[----:B------:R-:W-:Y:S01]  /*122a0*/  ISETP.GT.AND P2, PT, R231, R6, PT ;  /* 0x00000006e700720c */ /* 0x000fe20003f44270 */
[----:B------:R-:W-:Y:S01]  /*122b0*/  FFMA.FTZ R14, R7, -UR12, R134 ;  /* 0x8000000c070e7c23 */ /* 0x000fe20008010086 */
[----:B------:R-:W-:-:S02]  /*122c0*/  ISETP.GE.AND P3, PT, R6, R235, PT ;  /* 0x000000eb0600720c */ /* 0x000fc40003f66270 */
[----:B------:R-:W-:Y:S02]  /*122d0*/  ISETP.GT.AND P6, PT, R228, R6, PT ;  /* 0x00000006e400720c */ /* 0x000fe40003fc4270 */
[C---:B------:R-:W-:Y:S02]  /*122e0*/  ISETP.GE.AND P1, PT, R6.reuse, R232, PT ;  /* 0x000000e80600720c */ /* 0x040fe40003f26270 */
[----:B------:R-:W-:Y:S02]  /*122f0*/  ISETP.GE.AND P0, PT, R6, R233, PT ;  /* 0x000000e90600720c */ /* 0x000fe40003f06270 */
[----:B------:R-:W-:Y:S02]  /*12300*/  ISETP.GT.AND P5, PT, R229, R6, PT ;  /* 0x00000006e500720c */ /* 0x000fe40003fa4270 */
[----:B------:R-:W-:Y:S02]  /*12310*/  IADD3 R6, PT, PT, R2, -0x97, RZ ;  /* 0xffffff6902067810 */ /* 0x000fe40007ffe0ff */
[----:B------:R-:W-:-:S02]  /*12320*/  IADD3 R7, PT, PT, R3, -R8, RZ ;  /* 0x8000000803077210 */ /* 0x000fc40007ffe0ff */
[----:B------:R-:W-:Y:S01]  /*12330*/  IADD3 R10, PT, PT, R4, -R6, RZ ;  /* 0x80000006040a7210 */ /* 0x000fe20007ffe0ff */
[--C-:B------:R-:W-:Y:S01]  /*12340*/  IMAD.IADD R8, R227, 0x1, -R6.reuse ;  /* 0x00000001e3087824 */ /* 0x100fe200078e0a06 */
[----:B------:R-:W-:Y:S01]  /*12350*/  IABS R9, R9 ;  /* 0x0000000900097213 */ /* 0x000fe20000000000 */
[--C-:B------:R-:W-:Y:S01]  /*12360*/  IMAD.IADD R11, R5, 0x1, -R6.reuse ;  /* 0x00000001050b7824 */ /* 0x100fe200078e0a06 */
[----:B------:R-:W-:Y:S01]  /*12370*/  IABS R13, R7 ;  /* 0x00000007000d7213 */ /* 0x000fe20000000000 */
[----:B------:R-:W-:Y:S01]  /*12380*/  IMAD.IADD R6, R3, 0x1, -R6 ;  /* 0x0000000103067824 */ /* 0x000fe200078e0a06 */
[----:B------:R-:W-:Y:S02]  /*12390*/  IABS R8, R8 ;  /* 0x0000000800087213 */ /* 0x000fe40000000000 */
[----:B------:R-:W-:Y:S02]  /*123a0*/  IABS R7, R10 ;  /* 0x0000000a00077213 */ /* 0x000fe40000000000 */
[----:B------:R-:W-:Y:S01]  /*123b0*/  MOV R12, R9 ;  /* 0x00000009000c7202 */ /* 0x000fe20000000f00 */
[----:B------:R-:W-:Y:S01]  /*123c0*/  IMAD.MOV.U32 R10, RZ, RZ, R8 ;  /* 0x000000ffff0a7224 */ /* 0x000fe200078e0008 */
[----:B------:R-:W-:-:S02]  /*123d0*/  IABS R9, R11 ;  /* 0x0000000b00097213 */ /* 0x000fc40000000000 */
[----:B------:R-:W-:Y:S02]  /*123e0*/  MOV R8, R7 ;  /* 0x0000000700087202 */ /* 0x000fe40000000f00 */
[----:B------:R-:W-:Y:S01]  /*123f0*/  I2FP.F32.S32 R11, R12 ;  /* 0x0000000c000b7245 */ /* 0x000fe20000201400 */
[----:B------:R-:W-:Y:S01]  /*12400*/  IMAD.MOV.U32 R7, RZ, RZ, R9 ;  /* 0x000000ffff077224 */ /* 0x000fe200078e0009 */
[----:B------:R-:W-:Y:S02]  /*12410*/  I2FP.F32.S32 R10, R10 ;  /* 0x0000000a000a7245 */ /* 0x000fe40000201400 */
[----:B------:R-:W-:Y:S02]  /*12420*/  I2FP.F32.S32 R9, R8 ;  /* 0x0000000800097245 */ /* 0x000fe40000201400 */
[----:B------:R-:W-:Y:S01]  /*12430*/  I2FP.F32.S32 R12, R13 ;  /* 0x0000000d000c7245 */ /* 0x000fe20000201400 */
[----:B------:R-:W-:Y:S01]  /*12440*/  FFMA.FTZ R13, R11, -UR12, R176 ;  /* 0x8000000c0b0d7c23 */ /* 0x000fe200080100b0 */
[----:B------:R-:W-:Y:S01]  /*12450*/  FFMA.FTZ R11, R10, -UR12, R133 ;  /* 0x8000000c0a0b7c23 */ /* 0x000fe20008010085 */
[----:B------:R-:W-:Y:S01]  /*12460*/  FFMA.FTZ R10, R9, -UR12, R135 ;  /* 0x8000000c090a7c23 */ /* 0x000fe20008010087 */
[----:B------:R-:W-:Y:S01]  /*12470*/  FSEL R9, R14, -INF , !P2 ;  /* 0xff8000000e097808 */ /* 0x000fe20005000000 */
[----:B------:R-:W-:Y:S01]  /*12480*/  FFMA.FTZ R12, R12, -UR12, R178 ;  /* 0x8000000c0c0c7c23 */ /* 0x000fe200080100b2 */
[----:B------:R-:W-:-:S02]  /*12490*/  IABS R6, R6 ;  /* 0x0000000600067213 */ /* 0x000fc40000000000 */
[----:B------:R-:W-:Y:S02]  /*124a0*/  I2FP.F32.S32 R8, R7 ;  /* 0x0000000700087245 */ /* 0x000fe40000201400 */
[----:B------:R-:W-:Y:S02]  /*124b0*/  IADD3 R7, PT, PT, R0, -0x97, RZ ;  /* 0xffffff6900077810 */ /* 0x000fe40007ffe0ff */
[----:B------:R-:W-:Y:S01]  /*124c0*/  FSEL R22, R9, -INF , !P3 ;  /* 0xff80000009167808 */ /* 0x000fe20005800000 */
[----:B------:R-:W-:Y:S01]  /*124d0*/  FFMA.FTZ R8, R8, -UR12, R177 ;  /* 0x8000000c08087c23 */ /* 0x000fe200080100b1 */
[----:B------:R-:W-:Y:S02]  /*124e0*/  I2FP.F32.S32 R9, R6 ;  /* 0x0000000600097245 */ /* 0x000fe40000201400 */
[----:B------:R-:W-:Y:S02]  /*124f0*/  FSEL R24, R12, -INF , !P5 ;  /* 0xff8000000c187808 */ /* 0x000fe40006800000 */
[-C--:B------:R-:W-:Y:S01]  /*12500*/  ISETP.GT.AND P2, PT, R230, R7.reuse, PT ;  /* 0x00000007e600720c */ /* 0x080fe20003f44270 */
[----:B------:R-:W-:Y:S01]  /*12510*/  FFMA.FTZ R14, R9, -UR12, R179 ;  /* 0x8000000c090e7c23 */ /* 0x000fe200080100b3 */
[----:B------:R-:W-:Y:S01]  /*12520*/  FSEL R13, R13, -INF , !P6 ;  /* 0xff8000000d0d7808 */ /* 0x000fe20007000000 */
[----:B------:R-:W-:Y:S01]  /*12530*/  VIADD R9, R2, 0xffffff71 ;  /* 0xffffff7102097836 */ /* 0x000fe20000000000 */
[----:B------:R-:W-:-:S02]  /*12540*/  ISETP.GT.AND P3, PT, R231, R7, PT ;  /* 0x00000007e700720c */ /* 0x000fc40003f64270 */
[----:B------:R-:W-:Y:S01]  /*12550*/  ISETP.GT.AND P5, PT, R228, R7, PT ;  /* 0x00000007e400720c */ /* 0x000fe20003fa4270 */
[----:B------:R-:W-:Y:S01]  /*12560*/  IMAD.IADD R12, R5, 0x1, -R9 ;  /* 0x00000001050c7824 */ /* 0x000fe200078e0a09 */
        /* <DEDUP_REMOVED lines=8> */
[----:B------:R-:W-:Y:S02]  /*125f0*/  ISETP.GT.AND P5, PT, R229, R7, PT ;  /* 0x00000007e500720c */ /* 0x000fe40003fa4270 */
[C---:B------:R-:W-:Y:S02]  /*12600*/  IADD3 R6, PT, PT, R2.reuse, -0x90, RZ ;  /* 0xffffff7002067810 */ /* 0x040fe40007ffe0ff */
[----:B------:R-:W-:Y:S01]  /*12610*/  IADD3 R7, PT, PT, R2, -0x87, RZ ;  /* 0xffffff7902077810 */ /* 0x000fe20007ffe0ff */
[C---:B------:R-:W-:Y:S01]  /*12620*/  IMAD.IADD R2, R3.reuse, 0x1, -R9 ;  /* 0x0000000103027824 */ /* 0x040fe200078e0a09 */
[----:B------:R-:W-:Y:S01]  /*12630*/  IADD3 R8, PT, PT, R3, -R6, RZ ;  /* 0x8000000603087210 */ /* 0x000fe20007ffe0ff */
[C---:B------:R-:W-:Y:S01]  /*12640*/  IMAD.IADD R10, R5.reuse, 0x1, -R6 ;  /* 0x00000001050a7824 */ /* 0x040fe200078e0a06 */
[----:B------:R-:W-:-:S02]  /*12650*/  IADD3 R11, PT, PT, R5, -R7, RZ ;  /* 0x80000007050b7210 */ /* 0x000fc40007ffe0ff */
[----:B------:R-:W-:Y:S02]  /*12660*/  IABS R2, R2 ;  /* 0x0000000200027213 */ /* 0x000fe40000000000 */
[----:B------:R-:W-:Y:S02]  /*12670*/  IABS R5, R8 ;  /* 0x0000000800057213 */ /* 0x000fe40000000000 */
[----:B------:R-:W-:Y:S02]  /*12680*/  IABS R8, R12 ;  /* 0x0000000c00087213 */ /* 0x000fe40000000000 */
[----:B------:R-:W-:Y:S02]  /*12690*/  I2FP.F32.S32 R2, R2 ;  /* 0x0000000200027245 */ /* 0x000fe40000201400 */
[----:B------:R-:W-:Y:S02]  /*126a0*/  IABS R10, R10 ;  /* 0x0000000a000a7213 */ /* 0x000fe40000000000 */
[----:B------:R-:W-:Y:S01]  /*126b0*/  I2FP.F32.S32 R8, R8 ;  /* 0x0000000800087245 */ /* 0x000fe20000201400 */
[----:B------:R-:W-:Y:S01]  /*126c0*/  FFMA.FTZ R17, R2, -UR12, R143 ;  /* 0x8000000c02117c23 */ /* 0x000fe2000801008f */
[----:B------:R-:W-:Y:S01]  /*126d0*/  I2FP.F32.S32 R10, R10 ;  /* 0x0000000a000a7245 */ /* 0x000fe20000201400 */
[----:B------:R-:W-:Y:S01]  /*126e0*/  VIADD R2, R0, 0xffffff70 ;  /* 0xffffff7000027836 */ /* 0x000fe20000000000 */
[----:B------:R-:W-:Y:S01]  /*126f0*/  IADD3 R3, PT, PT, R3, -R7, RZ ;  /* 0x8000000703037210 */ /* 0x000fe20007ffe0ff */
[----:B------:R-:W-:Y:S01]  /*12700*/  FFMA.FTZ R12, R8, -UR12, R141 ;  /* 0x8000000c080c7c23 */ /* 0x000fe2000801008d */
[----:B------:R-:W-:Y:S01]  /*12710*/  I2FP.F32.S32 R5, R5 ;  /* 0x0000000500057245 */ /* 0x000fe20000201400 */
[----:B------:R-:W-:Y:S01]  /*12720*/  FFMA.FTZ R10, R10, -UR12, R140 ;  /* 0x8000000c0a0a7c23 */ /* 0x000fe2000801008c */
[----:B------:R-:W-:-:S02]  /*12730*/  IABS R8, R3 ;  /* 0x0000000300087213 */ /* 0x000fc40000000000 */
[----:B------:R-:W-:Y:S01]  /*12740*/  FSEL R3, R15, -INF , !P2 ;  /* 0xff8000000f037808 */ /* 0x000fe20005000000 */
[----:B------:R-:W-:Y:S01]  /*12750*/  FFMA.FTZ R13, R5, -UR12, R142 ;  /* 0x8000000c050d7c23 */ /* 0x000fe2000801008e */
[----:B------:R-:W-:Y:S01]  /*12760*/  IABS R11, R11 ;  /* 0x0000000b000b7213 */ /* 0x000fe20000000000 */
[----:B------:R-:W-:Y:S01]  /*12770*/  LDSM.16.MT88.4 R140, [R216+0xb000] ;  /* 0x00b00000d88c783b */ /* 0x000fe20000004200 */
[----:B------:R-:W-:Y:S02]  /*12780*/  ISETP.GT.AND P2, PT, R228, R2, PT ;  /* 0x00000002e400720c */ /* 0x000fe40003f44270 */
[----:B------:R-:W-:Y:S02]  /*12790*/  IADD3 R5, PT, PT, R0, -0x8f, RZ ;  /* 0xffffff7100057810 */ /* 0x000fe40007ffe0ff */
[----:B------:R-:W-:Y:S02]  /*127a0*/  FSEL R14, R14, -INF , !P5 ;  /* 0xff8000000e0e7808 */ /* 0x000fe40006800000 */
[----:B------:R-:W-:-:S02]  /*127b0*/  I2FP.F32.S32 R11, R11 ;  /* 0x0000000b000b7245 */ /* 0x000fc40000201400 */
[----:B------:R-:W-:Y:S02]  /*127c0*/  ISETP.GE.AND P5, PT, R2, R232, PT ;  /* 0x000000e80200720c */ /* 0x000fe40003fa6270 */
[----:B------:R-:W-:Y:S01]  /*127d0*/  FSEL R10, R10, -INF , !P2 ;  /* 0xff8000000a0a7808 */ /* 0x000fe20005000000 */
[----:B------:R-:W-:Y:S01]  /*127e0*/  FFMA.FTZ R11, R11, -UR12, R33 ;  /* 0x8000000c0b0b7c23 */ /* 0x000fe20008010021 */
[----:B------:R-:W-:Y:S01]  /*127f0*/  I2FP.F32.S32 R15, R8 ;  /* 0x00000008000f7245 */ /* 0x000fe20000201400 */
[----:B------:R-:W-:Y:S01]  /*12800*/  VIADD R8, R0, 0xffffff79 ;  /* 0xffffff7900087836 */ /* 0x000fe20000000000 */
[----:B------:R-:W-:Y:S02]  /*12810*/  ISETP.GT.AND P2, PT, R228, R5, PT ;  /* 0x00000005e400720c */ /* 0x000fe40003f44270 */
[----:B------:R-:W-:Y:S01]  /*12820*/  FSEL R182, R10, -INF , !P5 ;  /* 0xff8000000ab67808 */ /* 0x000fe20006800000 */
[----:B------:R-:W-:Y:S01]  /*12830*/  FFMA.FTZ R15, R15, -UR12, R35 ;  /* 0x8000000c0f0f7c23 */ /* 0x000fe20008010023 */
[----:B------:R-:W-:Y:S01]  /*12840*/  ISETP.GE.AND P5, PT, R5, R232, PT ;  /* 0x000000e80500720c */ /* 0x000fe20003fa6270 */
[----:B------:R-:W-:Y:S01]  /*12850*/  LDSM.16.MT88.4 R32, [R251+0xa000] ;  /* 0x00a00000fb20783b */ /* 0x000fe20000004200 */
[----:B------:R-:W-:-:S02]  /*12860*/  FSEL R10, R12, -INF , !P2 ;  /* 0xff8000000c0a7808 */ /* 0x000fc40005000000 */
[----:B------:R-:W-:Y:S02]  /*12870*/  ISETP.GT.AND P2, PT, R228, R8, PT ;  /* 0x00000008e400720c */ /* 0x000fe40003f44270 */
[----:B------:R-:W-:Y:S02]  /*12880*/  FMNMX3.FTZ R0, R215, R25, R19, !PT ;  /* 0x00000019d7007276 */ /* 0x000fe40007810013 */
[----:B------:R-:W-:Y:S02]  /*12890*/  FSEL R183, R10, -INF , !P5 ;  /* 0xff8000000ab77808 */ /* 0x000fe40006800000 */
[----:B------:R-:W-:Y:S02]  /*128a0*/  ISETP.GE.AND P5, PT, R8, R232, PT ;  /* 0x000000e80800720c */ /* 0x000fe40003fa6270 */
[----:B------:R-:W-:Y:S02]  /*128b0*/  FSEL R10, R11, -INF , !P2 ;  /* 0xff8000000b0a7808 */ /* 0x000fe40005000000 */
[----:B------:R-:W-:-:S02]  /*128c0*/  FMNMX3.FTZ R0, R0, R18, R3, !PT ;  /* 0x0000001200007276 */ /* 0x000fc40007810003 */
[----:B------:R-:W-:Y:S02]  /*128d0*/  FSEL R186, R10, -INF , !P5 ;  /* 0xff8000000aba7808 */ /* 0x000fe40006800000 */
[----:B------:R-:W-:Y:S02]  /*128e0*/  FMNMX3.FTZ R0, R0, R182, R183, !PT ;  /* 0x000000b600007276 */ /* 0x000fe400078100b7 */
[----:B------:R-:W-:Y:S02]  /*128f0*/  ISETP.GT.AND P5, PT, R229, R2, PT ;  /* 0x00000002e500720c */ /* 0x000fe40003fa4270 */
[----:B------:R-:W-:Y:S02]  /*12900*/  FMNMX3.FTZ R0, R0, R222, R186, !PT ;  /* 0x000000de00007276 */ /* 0x000fe400078100ba */
[----:B------:R-:W-:Y:S02]  /*12910*/  FSEL R12, R14, -INF , !P3 ;  /* 0xff8000000e0c7808 */ /* 0x000fe40005800000 */
[----:B------:R-:W-:Y:S01]  /*12920*/  FSEL R10, R13, -INF , !P5 ;  /* 0xff8000000d0a7808 */ /* 0x000fe20006800000 */
[----:B------:R-:W1:Y:S01]  /*12930*/  SHFL.BFLY PT, R14, R0, 0x2, 0x1f ;  /* 0x0c401f00000e7f89 */ /* 0x000e6200000e0000 */
[----:B------:R-:W-:-:S02]  /*12940*/  ISETP.GE.AND P3, PT, R2, R233, PT ;  /* 0x000000e90200720c */ /* 0x000fc40003f66270 */
[----:B------:R-:W-:Y:S01]  /*12950*/  IADD3 R13, PT, PT, R227, -R6, RZ ;  /* 0x80000006e30d7210 */ /* 0x000fe20007ffe0ff */
[----:B------:R-:W-:Y:S01]  /*12960*/  IMAD.IADD R6, R4, 0x1, -R6 ;  /* 0x0000000104067824 */ /* 0x000fe200078e0a06 */
[----:B------:R-:W-:Y:S02]  /*12970*/  ISETP.GT.AND P5, PT, R229, R5, PT ;  /* 0x00000005e500720c */ /* 0x000fe40003fa4270 */
[----:B------:R-:W-:Y:S02]  /*12980*/  FSEL R189, R10, -INF , !P3 ;  /* 0xff8000000abd7808 */ /* 0x000fe40005800000 */
[----:B------:R-:W-:Y:S02]  /*12990*/  IABS R10, R13 ;  /* 0x0000000d000a7213 */ /* 0x000fe40000000000 */
[----:B------:R-:W-:Y:S02]  /*129a0*/  IABS R13, R6 ;  /* 0x00000006000d7213 */ /* 0x000fe40000000000 */
[----:B------:R-:W-:-:S02]  /*129b0*/  ISETP.GE.AND P3, PT, R5, R233, PT ;  /* 0x000000e90500720c */ /* 0x000fc40003f66270 */
[----:B------:R-:W-:Y:S02]  /*129c0*/  FSEL R6, R17, -INF , !P5 ;  /* 0xff80000011067808 */ /* 0x000fe40006800000 */
[----:B------:R-:W-:Y:S02]  /*129d0*/  FSEL R11, R24, -INF , !P0 ;  /* 0xff800000180b7808 */ /* 0x000fe40004000000 */
[----:B------:R-:W-:Y:S02]  /*129e0*/  FSEL R190, R6, -INF , !P3 ;  /* 0xff80000006be7808 */ /* 0x000fe40005800000 */
[----:B------:R-:W-:Y:S02]  /*129f0*/  ISETP.GT.AND P3, PT, R229, R8, PT ;  /* 0x00000008e500720c */ /* 0x000fe40003f64270 */
[----:B------:R-:W-:Y:S02]  /*12a00*/  FMNMX3.FTZ R6, R214, R26, R20, !PT ;  /* 0x0000001ad6067276 */ /* 0x000fe40007810014 */
[----:B------:R-:W-:-:S02]  /*12a10*/  MOV R17, R13 ;  /* 0x0000000d00117202 */ /* 0x000fc40000000f00 */
[----:B------:R-:W-:Y:S02]  /*12a20*/  I2FP.F32.S32 R13, R10 ;  /* 0x0000000a000d7245 */ /* 0x000fe40000201400 */
[----:B------:R-:W-:Y:S02]  /*12a30*/  ISETP.GE.AND P5, PT, R8, R233, PT ;  /* 0x000000e90800720c */ /* 0x000fe40003fa6270 */
[----:B------:R-:W-:Y:S01]  /*12a40*/  FSEL R10, R15, -INF , !P3 ;  /* 0xff8000000f0a7808 */ /* 0x000fe20005800000 */
[----:B------:R-:W-:Y:S01]  /*12a50*/  FFMA.FTZ R13, R13, -UR12, R192 ;  /* 0x8000000c0d0d7c23 */ /* 0x000fe200080100c0 */
[----:B------:R-:W-:Y:S02]  /*12a60*/  FMNMX3.FTZ R6, R6, R11, R12, !PT ;  /* 0x0000000b06067276 */ /* 0x000fe4000781000c */
[----:B------:R-:W-:Y:S02]  /*12a70*/  FSEL R16, R16, -INF , !P6 ;  /* 0xff80000010107808 */ /* 0x000fe40007000000 */
[----:B------:R-:W-:-:S02]  /*12a80*/  ISETP.GT.AND P0, PT, R230, R2, PT ;  /* 0x00000002e600720c */ /* 0x000fc40003f04270 */
[C---:B------:R-:W-:Y:S02]  /*12a90*/  ISETP.GE.AND P2, PT, R2.reuse, R234, PT ;  /* 0x000000ea0200720c */ /* 0x040fe40003f46270 */
[----:B------:R-:W-:Y:S02]  /*12aa0*/  ISETP.GT.AND P6, PT, R231, R2, PT ;  /* 0x00000002e700720c */ /* 0x000fe40003fc4270 */
[----:B------:R-:W-:Y:S02]  /*12ab0*/  ISETP.GE.AND P3, PT, R2, R235, PT ;  /* 0x000000eb0200720c */ /* 0x000fe40003f66270 */
[----:B------:R-:W-:Y:S02]  /*12ac0*/  FSEL R191, R10, -INF , !P5 ;  /* 0xff8000000abf7808 */ /* 0x000fe40006800000 */
[----:B------:R-:W-:Y:S02]  /*12ad0*/  FMNMX3.FTZ R2, R6, R189, R190, !PT ;  /* 0x000000bd06027276 */ /* 0x000fe400078100be */
[----:B-1----:R-:W-:-:S02]  /*12ae0*/  FMNMX.FTZ R135, R0, R14, !PT ;  /* 0x0000000e00877209 */ /* 0x002fc40007810000 */
[----:B------:R-:W-:Y:S01]  /*12af0*/  FMNMX3.FTZ R0, R2, R225, R191, !PT ;  /* 0x000000e102007276 */ /* 0x000fe200078100bf */
[----:B------:R-:W-:Y:S01]  /*12b00*/  IMAD.IADD R2, R227, 0x1, -R9 ;  /* 0x00000001e3027824 */ /* 0x000fe200078e0a09 */
[----:B------:R-:W-:Y:S02]  /*12b10*/  FSEL R14, R13, -INF , !P0 ;  /* 0xff8000000d0e7808 */ /* 0x000fe40004000000 */
[----:B------:R-:W1:Y:S01]  /*12b20*/  SHFL.BFLY PT, R13, R135, 0x1, 0x1f ;  /* 0x0c201f00870d7f89 */ /* 0x000e6200000e0000 */
[----:B------:R-:W-:Y:S02]  /*12b30*/  I2FP.F32.S32 R17, R17 ;  /* 0x0000001100117245 */ /* 0x000fe40000201400 */
[C---:B------:R-:W-:Y:S01]  /*12b40*/  IADD3 R9, PT, PT, R4.reuse, -R9, RZ ;  /* 0x8000000904097210 */ /* 0x040fe20007ffe0ff */
[----:B------:R-:W2:Y:S01]  /*12b50*/  SHFL.BFLY PT, R10, R0, 0x2, 0x1f ;  /* 0x0c401f00000a7f89 */ /* 0x000ea200000e0000 */
[----:B------:R-:W-:Y:S02]  /*12b60*/  IMAD.IADD R4, R4, 0x1, -R7 ;  /* 0x0000000104047824 */ /* 0x000fe400078e0a07 */
[----:B------:R-:W-:Y:S01]  /*12b70*/  FFMA.FTZ R6, R17, -UR12, R194 ;  /* 0x8000000c11067c23 */ /* 0x000fe200080100c2 */
[----:B------:R-:W-:-:S02]  /*12b80*/  IABS R17, R2 ;  /* 0x0000000200117213 */ /* 0x000fc40000000000 */
[----:B------:R-:W-:Y:S02]  /*12b90*/  IABS R2, R9 ;  /* 0x0000000900027213 */ /* 0x000fe40000000000 */
[----:B------:R-:W-:Y:S01]  /*12ba0*/  IABS R9, R4 ;  /* 0x0000000400097213 */ /* 0x000fe20000000000 */
[----:B------:R-:W-:Y:S01]  /*12bb0*/  IMAD.MOV.U32 R4, RZ, RZ, R17 ;  /* 0x000000ffff047224 */ /* 0x000fe200078e0011 */
[----:B------:R-:W-:Y:S02]  /*12bc0*/  IADD3 R7, PT, PT, R227, -R7, RZ ;  /* 0x80000007e3077210 */ /* 0x000fe40007ffe0ff */
[----:B------:R-:W-:Y:S02]  /*12bd0*/  I2FP.F32.S32 R2, R2 ;  /* 0x0000000200027245 */ /* 0x000fe40000201400 */
[----:B------:R-:W-:Y:S02]  /*12be0*/  IABS R15, R7 ;  /* 0x00000007000f7213 */ /* 0x000fe40000000000 */
[----:B------:R-:W-:Y:S01]  /*12bf0*/  I2FP.F32.S32 R4, R4 ;  /* 0x0000000400047245 */ /* 0x000fe20000201400 */
[----:B------:R-:W-:Y:S01]  /*12c00*/  FFMA.FTZ R2, R2, -UR12, R195 ;  /* 0x8000000c02027c23 */ /* 0x000fe200080100c3 */
[----:B------:R-:W-:-:S02]  /*12c10*/  MOV R7, R9 ;  /* 0x0000000900077202 */ /* 0x000fc40000000f00 */
[----:B------:R-:W-:Y:S01]  /*12c20*/  ISETP.GT.AND P5, PT, R230, R5, PT ;  /* 0x00000005e600720c */ /* 0x000fe20003fa4270 */
[----:B------:R-:W-:Y:S01]  /*12c30*/  FFMA.FTZ R4, R4, -UR12, R193 ;  /* 0x8000000c04047c23 */ /* 0x000fe200080100c1 */
[----:B------:R-:W-:Y:S02]  /*12c40*/  I2FP.F32.S32 R7, R7 ;  /* 0x0000000700077245 */ /* 0x000fe40000201400 */
[----:B------:R-:W-:Y:S02]  /*12c50*/  I2FP.F32.S32 R15, R15 ;  /* 0x0000000f000f7245 */ /* 0x000fe40000201400 */
[----:B-1----:R-:W-:Y:S01]  /*12c60*/  FMNMX.FTZ R135, R135, R13, !PT ;  /* 0x0000000d87877209 */ /* 0x002fe20007810000 */
[----:B------:R-:W-:Y:S01]  /*12c70*/  VIADD R13, R216, 0xa040 ;  /* 0x0000a040d80d7836 */ /* 0x000fe20000000000 */
[----:B------:R-:W-:Y:S02]  /*12c80*/  ISETP.GT.AND P0, PT, R231, R5, PT ;  /* 0x00000005e700720c */ /* 0x000fe40003f04270 */
[----:B------:R-:W-:-:S02]  /*12c90*/  FSEL R132, R21, -INF , !P1 ;  /* 0xff80000015847808 */ /* 0x000fc40004800000 */
[----:B------:R-:W-:Y:S01]  /*12ca0*/  FSEL R9, R6, -INF , !P6 ;  /* 0xff80000006097808 */ /* 0x000fe20007000000 */
[----:B------:R-:W-:Y:S01]  /*12cb0*/  FFMA.FTZ R6, R7, -UR12, R31 ;  /* 0x8000000c07067c23 */ /* 0x000fe2000801001f */
[C---:B------:R-:W-:Y:S02]  /*12cc0*/  ISETP.GE.AND P1, PT, R5.reuse, R234, PT ;  /* 0x000000ea0500720c */ /* 0x040fe40003f26270 */
[----:B------:R-:W-:Y:S01]  /*12cd0*/  ISETP.GE.AND P6, PT, R5, R235, PT ;  /* 0x000000eb0500720c */ /* 0x000fe20003fc6270 */
[----:B------:R-:W-:Y:S01]  /*12ce0*/  FFMA.FTZ R5, R15, -UR12, R29 ;  /* 0x8000000c0f057c23 */ /* 0x000fe2000801001d */
[----:B--2---:R-:W-:Y:S01]  /*12cf0*/  FMNMX.FTZ R0, R0, R10, !PT ;  /* 0x0000000a00007209 */ /* 0x004fe20007810000 */
[----:B------:R-:W-:Y:S01]  /*12d00*/  FMUL.FTZ R10, R135, UR8 ;  /* 0x00000008870a7c20 */ /* 0x000fe20008410000 */
[----:B------:R-:W-:Y:S02]  /*12d10*/  FSEL R4, R4, -INF , !P5 ;  /* 0xff80000004047808 */ /* 0x000fe40006800000 */
[----:B------:R-:W-:Y:S01]  /*12d20*/  FSEL R205, R14, -INF , !P2 ;  /* 0xff8000000ecd7808 */ /* 0x000fe20005000000 */
[----:B------:R-:W1:Y:S01]  /*12d30*/  SHFL.BFLY PT, R136, R0, 0x1, 0x1f ;  /* 0x0c201f0000887f89 */ /* 0x000e6200000e0000 */
[----:B------:R-:W-:-:S02]  /*12d40*/  FSEL R7, R2, -INF , !P0 ;  /* 0xff80000002077808 */ /* 0x000fc40004000000 */
[----:B------:R-:W-:Y:S02]  /*12d50*/  ISETP.GT.AND P2, PT, R230, R8, PT ;  /* 0x00000008e600720c */ /* 0x000fe40003f44270 */
[----:B------:R-:W-:Y:S02]  /*12d60*/  FSETP.NEU.FTZ.AND P0, PT, R135, -INF , PT ;  /* 0xff8000008700780b */ /* 0x000fe40003f1d000 */
[----:B------:R-:W-:Y:S02]  /*12d70*/  FSEL R206, R4, -INF , !P1 ;  /* 0xff80000004ce7808 */ /* 0x000fe40004800000 */
[----:B------:R-:W-:Y:S02]  /*12d80*/  FMNMX3.FTZ R4, R212, R184, R137, !PT ;  /* 0x000000b8d4047276 */ /* 0x000fe40007810089 */
[----:B------:R-:W-:Y:S02]  /*12d90*/  ISETP.GE.AND P5, PT, R8, R234, PT ;  /* 0x000000ea0800720c */ /* 0x000fe40003fa6270 */
[----:B------:R-:W-:-:S02]  /*12da0*/  FSEL R2, R5, -INF , !P2 ;  /* 0xff80000005027808 */ /* 0x000fc40005000000 */
[----:B------:R-:W-:Y:S02]  /*12db0*/  FSEL R10, R10, RZ, P0 ;  /* 0x000000ff0a0a7208 */ /* 0x000fe40000000000 */
[----:B------:R-:W-:Y:S02]  /*12dc0*/  ISETP.GT.AND P1, PT, R231, R8, PT ;  /* 0x00000008e700720c */ /* 0x000fe40003f24270 */
[----:B------:R-:W-:Y:S01]  /*12dd0*/  FMNMX3.FTZ R4, R4, R23, R16, !PT ;  /* 0x0000001704047276 */ /* 0x000fe20007810010 */
[--C-:B------:R-:W-:Y:S01]  /*12de0*/  FFMA.FTZ R3, R3, UR8, -R10.reuse ;  /* 0x0000000803037c23 */ /* 0x100fe2000801080a */
[----:B------:R-:W-:Y:S02]  /*12df0*/  FMNMX3.FTZ R5, R213, R180, R181, !PT ;  /* 0x000000b4d5057276 */ /* 0x000fe400078100b5 */
[----:B------:R-:W-:Y:S01]  /*12e00*/  FSEL R200, R2, -INF , !P5 ;  /* 0xff80000002c87808 */ /* 0x000fe20006800000 */
[----:B------:R-:W-:Y:S01]  /*12e10*/  FFMA.FTZ R2, R25, UR8, -R10 ;  /* 0x0000000819027c23 */ /* 0x000fe2000801080a */
[----:B------:R-:W-:Y:S01]  /*12e20*/  ISETP.GE.AND P2, PT, R8, R235, PT ;  /* 0x000000eb0800720c */ /* 0x000fe20003f46270 */
[----:B------:R-:W-:Y:S01]  /*12e30*/  MUFU.EX2 R202, R3 ;  /* 0x0000000300ca7308 */ /* 0x000fe20000000800 */
[----:B------:R-:W-:-:S02]  /*12e40*/  FSEL R6, R6, -INF , !P1 ;  /* 0xff80000006067808 */ /* 0x000fc40004800000 */
[----:B------:R-:W-:Y:S02]  /*12e50*/  FMNMX3.FTZ R4, R4, R205, R206, !PT ;  /* 0x000000cd04047276 */ /* 0x000fe400078100ce */
[----:B------:R-:W-:Y:S02]  /*12e60*/  FSEL R220, R9, -INF , !P3 ;  /* 0xff80000009dc7808 */ /* 0x000fe40005800000 */
[----:B------:R-:W-:Y:S01]  /*12e70*/  FSEL R207, R7, -INF , !P6 ;  /* 0xff80000007cf7808 */ /* 0x000fe20007000000 */
[----:B------:R2:W-:Y:S01]  /*12e80*/  MUFU.EX2 R204, R2 ;  /* 0x0000000200cc7308 */ /* 0x0005e20000000800 */
[----:B------:R-:W-:Y:S02]  /*12e90*/  FMNMX3.FTZ R5, R5, R22, R132, !PT ;  /* 0x0000001605057276 */ /* 0x000fe40007810084 */
[----:B------:R-:W-:Y:S02]  /*12ea0*/  FMNMX3.FTZ R4, R4, R221, R200, !PT ;  /* 0x000000dd04047276 */ /* 0x000fe400078100c8 */
[----:B------:R-:W-:-:S02]  /*12eb0*/  FSEL R219, R6, -INF , !P2 ;  /* 0xff80000006db7808 */ /* 0x000fc40005000000 */
[----:B------:R-:W-:Y:S01]  /*12ec0*/  FMNMX3.FTZ R5, R5, R220, R207, !PT ;  /* 0x000000dc05057276 */ /* 0x000fe200078100cf */
[----:B------:R-:W3:Y:S01]  /*12ed0*/  SHFL.BFLY PT, R6, R4, 0x2, 0x1f ;  /* 0x0c401f0004067f89 */ /* 0x000ee200000e0000 */
[----:B-1----:R-:W-:-:S04]  /*12ee0*/  FMNMX.FTZ R136, R0, R136, !PT ;  /* 0x0000008800887209 */ /* 0x002fc80007810000 */
[C---:B------:R-:W-:Y:S01]  /*12ef0*/  FSETP.NEU.FTZ.AND P1, PT, R136.reuse, -INF , PT ;  /* 0xff8000008800780b */ /* 0x040fe20003f3d000 */
[----:B------:R-:W-:Y:S01]  /*12f00*/  FMUL.FTZ R0, R136, UR8 ;  /* 0x0000000888007c20 */ /* 0x000fe20008410000 */
[----:B--2---:R-:W-:-:S04]  /*12f10*/  FFMA.FTZ R2, R19, UR8, -R10 ;  /* 0x0000000813027c23 */ /* 0x004fc8000801080a */
[----:B------:R-:W-:Y:S01]  /*12f20*/  FSEL R0, R0, RZ, P1 ;  /* 0x000000ff00007208 */ /* 0x000fe20000800000 */
[----:B------:R1:W2:Y:S04]  /*12f30*/  MUFU.EX2 R203, R2 ;  /* 0x0000000200cb7308 */ /* 0x0002a80000000800 */
[--C-:B------:R-:W-:Y:S01]  /*12f40*/  FFMA.FTZ R3, R26, UR8, -R0.reuse ;  /* 0x000000081a037c23 */ /* 0x100fe20008010800 */
[----:B------:R-:W-:Y:S01]  /*12f50*/  FFMA.FTZ R11, R11, UR8, -R0 ;  /* 0x000000080b0b7c23 */ /* 0x000fe20008010800 */
[----:B------:R-:W-:Y:S02]  /*12f60*/  LDSM.16.MT88.4 R24, [R216+0xa000] ;  /* 0x00a00000d818783b */ /* 0x000fe40000004200 */
[----:B------:R4:W-:Y:S01]  /*12f70*/  MUFU.EX2 R198, R3 ;  /* 0x0000000300c67308 */ /* 0x0009e20000000800 */
[----:B---3--:R-:W-:-:S05]  /*12f80*/  FMNMX.FTZ R4, R4, R6, !PT ;  /* 0x0000000604047209 */ /* 0x008fca0007810000 */
[----:B------:R-:W3:Y:S01]  /*12f90*/  SHFL.BFLY PT, R6, R4, 0x1, 0x1f ;  /* 0x0c201f0004067f89 */ /* 0x000ee200000e0000 */
[----:B-1----:R-:W-:Y:S01]  /*12fa0*/  FMNMX3.FTZ R2, R5, R248, R219, !PT ;  /* 0x000000f805027276 */ /* 0x002fe200078100db */
[----:B------:R-:W-:Y:S01]  /*12fb0*/  FFMA.FTZ R5, R18, UR8, -R10 ;  /* 0x0000000812057c23 */ /* 0x000fe2000801080a */
[----:B------:R-:W-:Y:S01]  /*12fc0*/  MUFU.EX2 R196, R11 ;  /* 0x0000000b00c47308 */ /* 0x000fe20000000800 */
[----:B----4-:R-:W-:-:S07]  /*12fd0*/  FFMA.FTZ R3, R20, UR8, -R0 ;  /* 0x0000000814037c23 */ /* 0x010fce0008010800 */
[----:B------:R1:W-:Y:S08]  /*12fe0*/  MUFU.EX2 R201, R5 ;  /* 0x0000000500c97308 */ /* 0x0003f00000000800 */
[----:B------:R4:W-:Y:S01]  /*12ff0*/  MUFU.EX2 R197, R3 ;  /* 0x0000000300c57308 */ /* 0x0009e20000000800 */
[----:B---3--:R-:W-:Y:S02]  /*13000*/  FMNMX.FTZ R134, R4, R6, !PT ;  /* 0x0000000604867209 */ /* 0x008fe40007810000 */
[----:B------:R-:W-:Y:S01]  /*13010*/  IADD3 R4, PT, PT, R216, 0xa000, RZ ;  /* 0x0000a000d8047810 */ /* 0x000fe20007ffe0ff */
[----:B-1----:R-:W1:Y:S02]  /*13020*/  SHFL.BFLY PT, R5, R2, 0x2, 0x1f ;  /* 0x0c401f0002057f89 */ /* 0x002e6400000e0000 */
[----:B------:R-:W-:-:S02]  /*13030*/  FMUL.FTZ R9, R134, UR8 ;  /* 0x0000000886097c20 */ /* 0x000fc40008410000 */
[----:B------:R-:W-:Y:S01]  /*13040*/  @P4 VIADD R13, R4, 0xffffffc0 ;  /* 0xffffffc0040d4836 */ /* 0x000fe20000000000 */
[----:B--2---:R-:W-:Y:S02]  /*13050*/  F2FP.BF16.F32.PACK_AB R4, R203, R204 ;  /* 0x000000cccb04723e */ /* 0x004fe400000010ff */
[----:B----4-:R-:W-:Y:S02]  /*13060*/  FSEL R3, R135, RZ, P0 ;  /* 0x000000ff87037208 */ /* 0x010fe40000000000 */
[----:B------:R-:W-:Y:S01]  /*13070*/  LDSM.16.MT88.4 R176, [R13] ;  /* 0x000000000db0783b */ /* 0x000fe20000004200 */
[----:B------:R-:W-:Y:S01]  /*13080*/  IADD3 R8, PT, PT, R252, R13, RZ ;  /* 0x0000000dfc087210 */ /* 0x000fe20007ffe0ff */
[----:B------:R-:W-:Y:S02]  /*13090*/  IMAD.MOV.U32 R252, RZ, RZ, R243 ;  /* 0x000000fffffc7224 */ /* 0x000fe400078e00f3 */
[----:B------:R-:W-:Y:S02]  /*130a0*/  FADD.FTZ R3, R215, -R3 ;  /* 0x80000003d7037221 */ /* 0x000fe40000010000 */
[----:B------:R-:W-:Y:S02]  /*130b0*/  LDSM.16.MT88.4 R28, [R8] ;  /* 0x00000000081c783b */ /* 0x000fe40000004200 */
[----:B------:R-:W-:-:S06]  /*130c0*/  FMUL.FTZ R3, R3, UR8 ;  /* 0x0000000803037c20 */ /* 0x000fcc0008410000 */
[----:B------:R-:W2:Y:S01]  /*130d0*/  MUFU.EX2 R3, R3 ;  /* 0x0000000300037308 */ /* 0x000ea20000000800 */
[----:B-1----:R-:W-:Y:S01]  /*130e0*/  FMNMX.FTZ R5, R2, R5, !PT ;  /* 0x0000000502057209 */ /* 0x002fe20007810000 */
[----:B------:R-:W-:-:S04]  /*130f0*/  FFMA.FTZ R2, R12, UR8, -R0 ;  /* 0x000000080c027c23 */ /* 0x000fc80008010800 */
[----:B------:R-:W1:Y:S02]  /*13100*/  SHFL.BFLY PT, R7, R5, 0x1, 0x1f ;  /* 0x0c201f0005077f89 */ /* 0x000e6400000e0000 */
[----:B------:R3:W4:Y:S01]  /*13110*/  MUFU.EX2 R199, R2 ;  /* 0x0000000200c77308 */ /* 0x0007220000000800 */
        /* <DEDUP_REMOVED lines=8> */
[----:B---3--:R-:W-:Y:S01]  /*131a0*/  FSEL R2, R136, RZ, P1 ;  /* 0x000000ff88027208 */ /* 0x008fe20000800000 */
[-C--:B------:R-:W-:Y:S01]  /*131b0*/  FMUL.FTZ R40, R40, R3.reuse ;  /* 0x0000000328287220 */ /* 0x080fe20000410000 */
[----:B------:R-:W-:Y:S01]  /*131c0*/  FSETP.NEU.FTZ.AND P1, PT, R134, -INF , PT ;  /* 0xff8000008600780b */ /* 0x000fe20003f3d000 */
[-C--:B------:R-:W-:Y:S01]  /*131d0*/  FMUL.FTZ R41, R41, R3.reuse ;  /* 0x0000000329297220 */ /* 0x080fe20000410000 */
[----:B------:R-:W-:Y:S01]  /*131e0*/  FMUL.FTZ R44, R44, R3 ;  /* 0x000000032c2c7220 */ /* 0x000fe20000410000 */
[----:B------:R-:W-:Y:S01]  /*131f0*/  FADD.FTZ R2, R214, -R2 ;  /* 0x80000002d6027221 */ /* 0x000fe20000010000 */
[----:B-1----:R-:W-:Y:S01]  /*13200*/  FMNMX.FTZ R133, R5, R7, !PT ;  /* 0x0000000705857209 */ /* 0x002fe20007810000 */
[-C--:B------:R-:W-:Y:S01]  /*13210*/  FMUL.FTZ R45, R45, R3.reuse ;  /* 0x000000032d2d7220 */ /* 0x080fe20000410000 */
[----:B------:R-:W-:Y:S01]  /*13220*/  FSEL R12, R9, RZ, P1 ;  /* 0x000000ff090c7208 */ /* 0x000fe20000800000 */
[----:B------:R-:W-:Y:S01]  /*13230*/  FMUL.FTZ R2, R2, UR8 ;  /* 0x0000000802027c20 */ /* 0x000fe20008410000 */
[C---:B------:R-:W-:Y:S01]  /*13240*/  FSETP.NEU.FTZ.AND P0, PT, R133.reuse, -INF , PT ;  /* 0xff8000008500780b */ /* 0x040fe20003f1d000 */
[----:B------:R-:W-:Y:S01]  /*13250*/  FMUL.FTZ R56, R56, R3 ;  /* 0x0000000338387220 */ /* 0x000fe20000410000 */
[----:B------:R-:W-:Y:S01]  /*13260*/  FSEL R6, R134, RZ, P1 ;  /* 0x000000ff86067208 */ /* 0x000fe20000800000 */
[----:B------:R-:W-:Y:S01]  /*13270*/  FFMA.FTZ R9, R184, UR8, -R12 ;  /* 0x00000008b8097c23 */ /* 0x000fe2000801080c */
[----:B------:R-:W-:Y:S01]  /*13280*/  FSEL R11, R133, RZ, P0 ;  /* 0x000000ff850b7208 */ /* 0x000fe20000000000 */
[----:B------:R-:W1:Y:S01]  /*13290*/  MUFU.EX2 R2, R2 ;  /* 0x0000000200027308 */ /* 0x000e620000000800 */
[----:B------:R-:W-:Y:S01]  /*132a0*/  F2FP.BF16.F32.PACK_AB R5, R197, R198 ;  /* 0x000000c6c505723e */ /* 0x000fe200000010ff */
[----:B------:R-:W-:Y:S01]  /*132b0*/  FADD.FTZ R139, R212, -R6 ;  /* 0x80000006d48b7221 */ /* 0x000fe20000010000 */
[----:B------:R-:W-:Y:S01]  /*132c0*/  F2FP.BF16.F32.PACK_AB R6, R202, R201 ;  /* 0x000000c9ca06723e */ /* 0x000fe200000010ff */
[----:B------:R-:W-:Y:S01]  /*132d0*/  FADD.FTZ R138, R213, -R11 ;  /* 0x8000000bd58a7221 */ /* 0x000fe20000010000 */
[----:B------:R-:W-:Y:S01]  /*132e0*/  FMUL.FTZ R11, R133, UR8 ;  /* 0x00000008850b7c20 */ /* 0x000fe20008410000 */
[----:B----4-:R-:W-:Y:S01]  /*132f0*/  F2FP.BF16.F32.PACK_AB R7, R199, R196 ;  /* 0x000000c4c707723e */ /* 0x010fe200000010ff */
[-C--:B------:R-:W-:Y:S01]  /*13300*/  FMUL.FTZ R57, R57, R3.reuse ;  /* 0x0000000339397220 */ /* 0x080fe20000410000 */
[----:B------:R2:W-:Y:S01]  /*13310*/  MUFU.EX2 R188, R9 ;  /* 0x0000000900bc7308 */ /* 0x0005e20000000800 */
[-C--:B------:R-:W-:Y:S01]  /*13320*/  FMUL.FTZ R60, R60, R3.reuse ;  /* 0x000000033c3c7220 */ /* 0x080fe20000410000 */
[----:B------:R-:W-:Y:S01]  /*13330*/  FSEL R11, R11, RZ, P0 ;  /* 0x000000ff0b0b7208 */ /* 0x000fe20000000000 */
[-C--:B------:R-:W-:Y:S01]  /*13340*/  FMUL.FTZ R61, R61, R3.reuse ;  /* 0x000000033d3d7220 */ /* 0x080fe20000410000 */
[-C--:B------:R-:W-:Y:S01]  /*13350*/  FMUL.FTZ R72, R72, R3.reuse ;  /* 0x0000000348487220 */ /* 0x080fe20000410000 */
[-C--:B------:R-:W-:Y:S01]  /*13360*/  FMUL.FTZ R73, R73, R3.reuse ;  /* 0x0000000349497220 */ /* 0x080fe20000410000 */
[-C--:B------:R-:W-:Y:S01]  /*13370*/  FMUL.FTZ R76, R76, R3.reuse ;  /* 0x000000034c4c7220 */ /* 0x080fe20000410000 */
[--C-:B------:R-:W-:Y:S01]  /*13380*/  FFMA.FTZ R15, R22, UR8, -R11.reuse ;  /* 0x00000008160f7c23 */ /* 0x100fe2000801080b */
[----:B------:R-:W-:Y:S01]  /*13390*/  FFMA.FTZ R14, R180, UR8, -R11 ;  /* 0x00000008b40e7c23 */ /* 0x000fe2000801080b */
        /* <DEDUP_REMOVED lines=10> */
[----:B------:R-:W1:Y:S01]  /*13440*/  LDSM.16.MT88.4 R148, [R251+0xb000] ;  /* 0x00b00000fb94783b */ /* 0x000e620000004200 */
        /* <DEDUP_REMOVED lines=27> */
[----:B------:R2:W-:Y:S01]  /*13600*/  LDSM.16.MT88.4 R20, [R8+0x1000] ;  /* 0x001000000814783b */ /* 0x0005e20000004200 */
        /* <DEDUP_REMOVED lines=15> */
[----:B------:R-:W-:Y:S01]  /*13700*/  FFMA.FTZ R3, R250, R3, R204 ;  /* 0x00000003fa037223 */ /* 0x000fe200000100cc */
[----:B------:R-:W-:Y:S01]  /*13710*/  FFMA.FTZ R2, R249, R2, R198 ;  /* 0x00000002f9027223 */ /* 0x000fe200000100c6 */
[----:B---3--:R-:W-:-:S02]  /*13720*/  FFMA.FTZ R9, R16, UR8, -R12 ;  /* 0x0000000810097c23 */ /* 0x008fc4000801080c */
[----:B------:R-:W3:Y:S02]  /*13730*/  LDSM.16.MT88.4 R16, [R13+0x1000] ;  /* 0x001000000d10783b */ /* 0x000ee40000004200 */
[----:B------:R4:W-:Y:S01]  /*13740*/  MUFU.EX2 R184, R9 ;  /* 0x0000000900b87308 */ /* 0x0009e20000000800 */
[----:B--2---:R-:W-:Y:S01]  /*13750*/  FMUL.FTZ R8, R138, UR8 ;  /* 0x000000088a087c20 */ /* 0x004fe20008410000 */
[C---:B------:R-:W-:Y:S06]  /*13760*/  HMMA.16816.F32.BF16 R164, R4.reuse, R32, R164 ;  /* 0x0000002004a4723c */ /* 0x040fec00000418a4 */
[----:B------:R-:W2:Y:S02]  /*13770*/  MUFU.EX2 R8, R8 ;  /* 0x0000000800087308 */ /* 0x000ea40000000800 */
[----:B------:R-:W-:Y:S01]  /*13780*/  HMMA.16816.F32.BF16 R168, R4, R34, R168 ;  /* 0x0000002204a8723c */ /* 0x000fe200000418a8 */
[----:B----4-:R-:W-:-:S07]  /*13790*/  FFMA.FTZ R9, R181, UR8, -R11 ;  /* 0x00000008b5097c23 */ /* 0x010fce000801080b */
[----:B------:R-:W-:Y:S01]  /*137a0*/  HMMA.16816.F32.BF16 R40, R4, R176, R40 ;  /* 0x000000b00428723c */ /* 0x000fe20000041828 */
[----:B------:R4:W-:Y:S01]  /*137b0*/  MUFU.EX2 R181, R14 ;  /* 0x0000000e00b57308 */ /* 0x0009e20000000800 */
[----:B--2---:R-:W-:-:S06]  /*137c0*/  FMUL.FTZ R54, R54, R8 ;  /* 0x0000000836367220 */ /* 0x004fcc0000410000 */
[C---:B------:R-:W-:Y:S01]  /*137d0*/  HMMA.16816.F32.BF16 R44, R4.reuse, R178, R44 ;  /* 0x000000b2042c723c */ /* 0x040fe2000004182c */
[----:B------:R2:W-:Y:S01]  /*137e0*/  MUFU.EX2 R180, R9 ;  /* 0x0000000900b47308 */ /* 0x0005e20000000800 */
        /* <DEDUP_REMOVED lines=8> */
[----:B----4-:R-:W-:Y:S01]  /*13870*/  FFMA.FTZ R14, R132, UR8, -R11 ;  /* 0x00000008840e7c23 */ /* 0x010fe2000801080b */
[-C--:B------:R-:W-:Y:S01]  /*13880*/  FMUL.FTZ R50, R50, R8.reuse ;  /* 0x0000000832327220 */ /* 0x080fe20000410000 */
[-C--:B------:R-:W-:Y:S01]  /*13890*/  FMUL.FTZ R51, R51, R8.reuse ;  /* 0x0000000833337220 */ /* 0x080fe20000410000 */
[-C--:B------:R-:W-:Y:S01]  /*138a0*/  FMUL.FTZ R70, R70, R8.reuse ;  /* 0x0000000846467220 */ /* 0x080fe20000410000 */
[----:B------:R4:W-:Y:S01]  /*138b0*/  MUFU.EX2 R132, R14 ;  /* 0x0000000e00847308 */ /* 0x0009e20000000800 */
[-C--:B------:R-:W-:Y:S01]  /*138c0*/  FMUL.FTZ R71, R71, R8.reuse ;  /* 0x0000000847477220 */ /* 0x080fe20000410000 */
[C---:B------:R-:W-:Y:S01]  /*138d0*/  HMMA.16816.F32.BF16 R60, R4.reuse, R30, R60 ;  /* 0x0000001e043c723c */ /* 0x040fe2000004183c */
[----:B------:R-:W-:Y:S01]  /*138e0*/  FMUL.FTZ R82, R82, R8 ;  /* 0x0000000852527220 */ /* 0x000fe20000410000 */
[----:B--2---:R-:W-:Y:S01]  /*138f0*/  FMUL.FTZ R9, R139, UR8 ;  /* 0x000000088b097c20 */ /* 0x004fe20008410000 */
[----:B------:R-:W-:Y:S01]  /*13900*/  MOV R139, R236 ;  /* 0x000000ec008b7202 */ /* 0x000fe20000000f00 */
[-C--:B------:R-:W-:Y:S01]  /*13910*/  FMUL.FTZ R83, R83, R8.reuse ;  /* 0x0000000853537220 */ /* 0x080fe20000410000 */
[-C--:B------:R-:W-:Y:S01]  /*13920*/  FMUL.FTZ R114, R114, R8.reuse ;  /* 0x0000000872727220 */ /* 0x080fe20000410000 */
[-C--:B------:R-:W-:Y:S01]  /*13930*/  FMUL.FTZ R115, R115, R8.reuse ;  /* 0x0000000873737220 */ /* 0x080fe20000410000 */
[-C--:B------:R-:W-:Y:S01]  /*13940*/  FMUL.FTZ R102, R102, R8.reuse ;  /* 0x0000000866667220 */ /* 0x080fe20000410000 */
[----:B------:R-:W2:Y:S01]  /*13950*/  MUFU.EX2 R9, R9 ;  /* 0x0000000900097308 */ /* 0x000ea20000000800 */
[C---:B------:R-:W-:Y:S01]  /*13960*/  HMMA.16816.F32.BF16 R72, R4.reuse, R140, R72 ;  /* 0x0000008c0448723c */ /* 0x040fe20000041848 */
[-C--:B------:R-:W-:Y:S01]  /*13970*/  FMUL.FTZ R103, R103, R8.reuse ;  /* 0x0000000867677220 */ /* 0x080fe20000410000 */
[-C--:B------:R-:W-:Y:S01]  /*13980*/  FMUL.FTZ R162, R162, R8.reuse ;  /* 0x00000008a2a27220 */ /* 0x080fe20000410000 */
[-C--:B------:R-:W-:Y:S01]  /*13990*/  FMUL.FTZ R163, R163, R8.reuse ;  /* 0x00000008a3a37220 */ /* 0x080fe20000410000 */
[-C--:B------:R-:W-:Y:S01]  /*139a0*/  FMUL.FTZ R174, R174, R8.reuse ;  /* 0x00000008aeae7220 */ /* 0x080fe20000410000 */
[-C--:B------:R-:W-:Y:S01]  /*139b0*/  FMUL.FTZ R175, R175, R8.reuse ;  /* 0x00000008afaf7220 */ /* 0x080fe20000410000 */
[----:B----4-:R-:W-:Y:S01]  /*139c0*/  FFMA.FTZ R14, R182, UR8, -R10 ;  /* 0x00000008b60e7c23 */ /* 0x010fe2000801080a */
        /* <DEDUP_REMOVED lines=10> */
[-C--:B--2---:R-:W-:Y:S01]  /*13a70*/  FMUL.FTZ R52, R52, R9.reuse ;  /* 0x0000000934347220 */ /* 0x084fe20000410000 */
        /* <DEDUP_REMOVED lines=34> */
[----:B------:R-:W-:Y:S01]  /*13ca0*/  FMUL.FTZ R129, R129, R9 ;  /* 0x0000000981817220 */ /* 0x000fe20000410000 */
[-C--:B------:R-:W-:Y:S01]  /*13cb0*/  FMUL.FTZ R130, R130, R8.reuse ;  /* 0x0000000882827220 */ /* 0x080fe20000410000 */
[----:B------:R-:W-:-:S02]  /*13cc0*/  FMUL.FTZ R131, R131, R8 ;  /* 0x0000000883837220 */ /* 0x000fc40000410000 */
[----:B------:R-:W-:Y:S01]  /*13cd0*/  HMMA.16816.F32.BF16 R240, R4, R22, R124 ;  /* 0x0000001604f0723c */ /* 0x000fe2000004187c */
[----:B------:R-:W-:Y:S02]  /*13ce0*/  F2FP.BF16.F32.PACK_AB R4, R187, R188 ;  /* 0x000000bcbb04723e */ /* 0x000fe400000010ff */
[----:B------:R-:W-:Y:S02]  /*13cf0*/  F2FP.BF16.F32.PACK_AB R5, R180, R181 ;  /* 0x000000b5b405723e */ /* 0x000fe400000010ff */
[----:B------:R-:W-:Y:S02]  /*13d00*/  F2FP.BF16.F32.PACK_AB R6, R184, R185 ;  /* 0x000000b9b806723e */ /* 0x000fe400000010ff */
[----:B------:R-:W-:-:S07]  /*13d10*/  F2FP.BF16.F32.PACK_AB R7, R132, R137 ;  /* 0x000000898407723e */ /* 0x000fce00000010ff */
[C---:B------:R-:W-:Y:S01]  /*13d20*/  HMMA.16816.F32.BF16 R52, R4.reuse, R28, R52 ;  /* 0x0000001c0434723c */ /* 0x040fe20000041834 */
[----:B------:R1:W-:Y:S07]  /*13d30*/  MUFU.EX2 R29, R14 ;  /* 0x0000000e001d7308 */ /* 0x0003ee0000000800 */
[C---:B------:R-:W-:Y:S01]  /*13d40*/  HMMA.16816.F32.BF16 R212, R4.reuse, R26, R156 ;  /* 0x0000001a04d4723c */ /* 0x040fe2000004189c */
[----:B------:R-:W-:Y:S07]  /*13d50*/  LDSM.16.MT88.4 R156, [R216+0xa800] ;  /* 0x00a80000d89c783b */ /* 0x000fee0000004200 */
[----:B------:R-:W-:Y:S01]  /*13d60*/  HMMA.16816.F32.BF16 R236, R4, R24, R144 ;  /* 0x0000001804ec723c */ /* 0x000fe20000041890 */
[----:B-1----:R-:W-:-:S04]  /*13d70*/  FFMA.FTZ R14, R183, UR8, -R10 ;  /* 0x00000008b70e7c23 */ /* 0x002fc8000801080a */
[----:B------:R1:W2:Y:S03]  /*13d80*/  MUFU.EX2 R28, R14 ;  /* 0x0000000e001c7308 */ /* 0x0002a60000000800 */
[C---:B------:R-:W-:Y:S08]  /*13d90*/  HMMA.16816.F32.BF16 R36, R4.reuse, R176, R36 ;  /* 0x000000b00424723c */ /* 0x040ff00000041824 */
[----:B------:R-:W-:Y:S01]  /*13da0*/  HMMA.16816.F32.BF16 R208, R4, R178, R48 ;  /* 0x000000b204d0723c */ /* 0x000fe20000041830 */
[----:B------:R-:W-:Y:S01]  /*13db0*/  LDSM.16.MT88.4 R48, [R13+0x800] ;  /* 0x000800000d30783b */ /* 0x000fe20000004200 */
[--C-:B-1----:R-:W-:Y:S01]  /*13dc0*/  FFMA.FTZ R14, R222, UR8, -R10.reuse ;  /* 0x00000008de0e7c23 */ /* 0x102fe2000801080a */
[----:B------:R-:W-:-:S05]  /*13dd0*/  FFMA.FTZ R10, R186, UR8, -R10 ;  /* 0x00000008ba0a7c23 */ /* 0x000fca000801080a */
[C---:B------:R-:W-:Y:S01]  /*13de0*/  HMMA.16816.F32.BF16 R68, R4.reuse, R140, R68 ;  /* 0x0000008c0444723c */ /* 0x040fe20000041844 */
[----:B--2---:R-:W-:Y:S01]  /*13df0*/  F2FP.BF16.F32.PACK_AB R124, R28, R29 ;  /* 0x0000001d1c7c723e */ /* 0x004fe200000010ff */
[----:B------:R-:W-:Y:S06]  /*13e00*/  MUFU.EX2 R27, R14 ;  /* 0x0000000e001b7308 */ /* 0x000fec0000000800 */
[C---:B------:R-:W-:Y:S01]  /*13e10*/  HMMA.16816.F32.BF16 R176, R4.reuse, R142, R80 ;  /* 0x0000008e04b0723c */ /* 0x040fe20000041850 */
[----:B------:R-:W-:Y:S01]  /*13e20*/  LDSM.16.MT88.4 R80, [R216+0xb800] ;  /* 0x00b80000d850783b */ /* 0x000fe20000004200 */
[----:B------:R1:W2:Y:S06]  /*13e30*/  MUFU.EX2 R26, R10 ;  /* 0x0000000a001a7308 */ /* 0x0002ac0000000800 */
[C---:B------:R-:W-:Y:S01]  /*13e40*/  HMMA.16816.F32.BF16 R140, R4.reuse, R18, R112 ;  /* 0x00000012048c723c */ /* 0x040fe20000041870 */
[----:B------:R-:W-:Y:S07]  /*13e50*/  LDSM.16.MT88.4 R112, [R13+0x1800] ;  /* 0x001800000d70783b */ /* 0x000fee0000004200 */
[----:B------:R-:W-:Y:S01]  /*13e60*/  HMMA.16816.F32.BF16 R100, R4, R16, R100 ;  /* 0x000000100464723c */ /* 0x000fe20000041864 */
[----:B-1----:R-:W-:Y:S01]  /*13e70*/  FFMA.FTZ R10, R189, UR8, -R0 ;  /* 0x00000008bd0a7c23 */ /* 0x002fe20008010800 */
[----:B--2---:R-:W-:-:S03]  /*13e80*/  F2FP.BF16.F32.PACK_AB R126, R26, R27 ;  /* 0x0000001b1a7e723e */ /* 0x004fc600000010ff */
[----:B------:R1:W-:Y:S03]  /*13e90*/  MUFU.EX2 R25, R10 ;  /* 0x0000000a00197308 */ /* 0x0003e60000000800 */
[C---:B------:R-:W-:Y:S08]  /*13ea0*/  HMMA.16816.F32.BF16 R160, R4.reuse, R32, R160 ;  /* 0x0000002004a0723c */ /* 0x040ff000000418a0 */
[----:B------:R-:W-:Y:S01]  /*13eb0*/  HMMA.16816.F32.BF16 R144, R4, R34, R172 ;  /* 0x000000220490723c */ /* 0x000fe200000418ac */
[----:B------:R-:W2:Y:S01]  /*13ec0*/  LDSM.16.MT88.4 R172, [R251+0xa800] ;  /* 0x00a80000fbac783b */ /* 0x000ea20000004200 */
[----:B-1----:R-:W-:-:S06]  /*13ed0*/  FFMA.FTZ R10, R190, UR8, -R0 ;  /* 0x00000008be0a7c23 */ /* 0x002fcc0008010800 */
[C---:B------:R-:W-:Y:S01]  /*13ee0*/  HMMA.16816.F32.BF16 R116, R4.reuse, R20, R116 ;  /* 0x000000140474723c */ /* 0x040fe20000041874 */
[----:B------:R1:W3:Y:S07]  /*13ef0*/  MUFU.EX2 R24, R10 ;  /* 0x0000000a00187308 */ /* 0x0002ee0000000800 */
[C---:B------:R-:W-:Y:S01]  /*13f00*/  HMMA.16816.F32.BF16 R192, R4.reuse, R30, R64 ;  /* 0x0000001e04c0723c */ /* 0x040fe20000041840 */
[----:B------:R-:W-:Y:S07]  /*13f10*/  LDSM.16.MT88.4 R64, [R223+0x800] ;  /* 0x00080000df40783b */ /* 0x000fee0000004200 */
[----:B------:R-:W-:Y:S01]  /*13f20*/  HMMA.16816.F32.BF16 R84, R4, R148, R84 ;  /* 0x000000940454723c */ /* 0x000fe20000041854 */
[--C-:B-1----:R-:W-:Y:S01]  /*13f30*/  FFMA.FTZ R10, R225, UR8, -R0.reuse ;  /* 0x00000008e10a7c23 */ /* 0x102fe20008010800 */
[----:B------:R-:W-:Y:S01]  /*13f40*/  FFMA.FTZ R0, R191, UR8, -R0 ;  /* 0x00000008bf007c23 */ /* 0x000fe20008010800 */
[----:B---3--:R-:W-:-:S05]  /*13f50*/  F2FP.BF16.F32.PACK_AB R125, R24, R25 ;  /* 0x00000019187d723e */ /* 0x008fca00000010ff */
        /* <DEDUP_REMOVED lines=54> */
[----:B------:R-:W-:Y:S02]  /*142c0*/  FADD.FTZ R5, R196, R5 ;  /* 0x00000005c4057221 */ /* 0x000fe40000010000 */
[----:B------:R-:W-:Y:S01]  /*142d0*/  FADD.FTZ R2, R132, R2 ;  /* 0x0000000284027221 */ /* 0x000fe20000010000 */
[----:B------:R-:W-:Y:S03]  /*142e0*/  HMMA.16816.F32.BF16 R172, R128, R174, R144 ;  /* 0x000000ae80ac723c */ /* 0x000fe60000041890 */
[----:B------:R-:W-:-:S04]  /*142f0*/  FADD.FTZ R13, R13, R2 ;  /* 0x000000020d0d7221 */ /* 0x000fc80000010000 */
[----:B------:R-:W-:Y:S01]  /*14300*/  FADD.FTZ R12, R12, R13 ;  /* 0x0000000d0c0c7221 */ /* 0x000fe20000010000 */
[----:B------:R-:W-:Y:S03]  /*14310*/  HMMA.16816.F32.BF16 R84, R128, R96, R84 ;  /* 0x000000608054723c */ /* 0x000fe60000041854 */
        /* <DEDUP_REMOVED lines=32> */
[----:B------:R1:W-:Y:S01]  /*14520*/  STL [R1+0x1c], R0 ;  /* 0x00001c0001007387 */ /* 0x0003e20000100800 */
[----:B------:R-:W-:Y:S05]  /*14530*/  BRA.U UP0, `(.L_x_1490) ;  /* 0x0000000100047547 */ /* 0x000fea000b800000 */
.L_x_1485:
[----:B------:R-:W-:-:S12]  /*14540*/  UIADD3 UR25, UPT, UPT, UR4, -0x1, URZ ;  /* 0xffffffff04197890 */ /* 0x000fd8000fffe0ff */
.L_x_1490:
[----:B------:R-:W-:-:S09]  /*14550*/  UISETP.GE.AND UP0, UPT, UR25, UR21, UPT ;  /* 0x000000151900728c */ /* 0x000fd2000bf06270 */
[----:B------:R-:W-:Y:S05]  /*14560*/  BRA.U !UP0, `(.L_x_1491) ;  /* 0x0000003908ac7547 */ /* 0x000fea000b800000 */
[----:B-1-3--:R-:W1:Y:S01]  /*14570*/  S2R R2, SR_TID.X ;  /* 0x0000000000027919 */ /* 0x00ae620000002100 */
[----:B------:R-:W-:Y:S01]  /*14580*/  USHF.L.U64.HI UR13, UR6, 0x4, UR7 ;  /* 0x00000004060d7899 */ /* 0x000fe20008010207 */
[----:B------:R-:W-:Y:S01]  /*14590*/  IMAD.MOV.U32 R222, RZ, RZ, 0x20 ;  /* 0x00000020ffde7424 */ /* 0x000fe200078e00ff */
[----:B------:R-:W3:Y:S01]  /*145a0*/  LDCU UR7, c[0x0][0x440] ;  /* 0x00008800ff0777ac */ /* 0x000ee20008000800 */
[----:B------:R-:W-:Y:S01]  /*145b0*/  IMAD.MOV.U32 R139, RZ, RZ, R136 ;  /* 0x000000ffff8b7224 */ /* 0x000fe200078e0088 */
[----:B------:R-:W-:Y:S01]  /*145c0*/  MOV R138, R133 ;  /* 0x00000085008a7202 */ /* 0x000fe20000000f00 */
[----:B------:R-:W-:Y:S01]  /*145d0*/  IMAD.MOV.U32 R3, RZ, RZ, R135 ;  /* 0x000000ffff037224 */ /* 0x000fe200078e0087 */
[----:B------:R-:W5:Y:S01]  /*145e0*/  LDCU.64 UR8, c[0x0][0x3b8] ;  /* 0x00007700ff0877ac */ /* 0x000f620008000a00 */
[----:B------:R-:W-:Y:S01]  /*145f0*/  IMAD.MOV.U32 R132, RZ, RZ, R134 ;  /* 0x000000ffff847224 */ /* 0x000fe200078e0086 */
[----:B------:R-:W-:Y:S01]  /*14600*/  MOV R225, 0x40 ;  /* 0x0000004000e17802 */ /* 0x000fe20000000f00 */
[C---:B------:R-:W-:Y:S01]  /*14610*/  VIADD R238, R227.reuse, 0x8 ;  /* 0x00000008e3ee7836 */ /* 0x040fe20000000000 */
[C---:B----4-:R-:W-:Y:S01]  /*14620*/  IADD3 R236, PT, PT, R227.reuse, 0x40, RZ ;  /* 0x00000040e3ec7810 */ /* 0x050fe20007ffe0ff */
[----:B------:R-:W-:Y:S01]  /*14630*/  VIADD R237, R227, 0x48 ;  /* 0x00000048e3ed7836 */ /* 0x000fe20000000000 */
[----:B------:R-:W-:Y:S01]  /*14640*/  USHF.L.U32 UR16, UR6, 0x4, URZ ;  /* 0x0000000406107899 */ /* 0x000fe200080006ff */
[----:B------:R-:W4:Y:S01]  /*14650*/  LDCU UR17, c[0x0][0x440] ;  /* 0x00008800ff1177ac */ /* 0x000f220008000800 */
[----:B------:R-:W2:Y:S01]  /*14660*/  LDCU UR4, c[0x0][0x45c] ;  /* 0x00008b80ff0477ac */ /* 0x000ea20008000800 */
[----:B-----5:R-:W-:-:S02]  /*14670*/  USHF.L.U64.HI UR15, UR8, 0x5, UR9 ;  /* 0x00000005080f7899 */ /* 0x020fc40008010209 */
[----:B------:R-:W-:Y:S02]  /*14680*/  USHF.L.U32 UR6, UR8, 0x5, URZ ;  /* 0x0000000508067899 */ /* 0x000fe400080006ff */
[----:B------:R-:W-:Y:S02]  /*14690*/  USHF.L.U64.HI UR9, UR8, 0x4, UR9 ;  /* 0x0000000408097899 */ /* 0x000fe40008010209 */
[----:B------:R-:W-:Y:S01]  /*146a0*/  USHF.L.U32 UR8, UR8, 0x4, URZ ;  /* 0x0000000408087899 */ /* 0x000fe200080006ff */
[C---:B-1----:R-:W-:Y:S01]  /*146b0*/  IMAD.SHL.U32 R0, R2.reuse, 0x8, RZ ;  /* 0x0000000802007824 */ /* 0x042fe200078e00ff */
[----:B------:R-:W-:Y:S02]  /*146c0*/  LOP3.LUT P0, RZ, R2, 0x2, RZ, 0xc0, !PT ;  /* 0x0000000202ff7812 */ /* 0x000fe4000780c0ff */
[----:B------:R-:W-:Y:S02]  /*146d0*/  IADD3 R2, PT, PT, R216, 0xa000, RZ ;  /* 0x0000a000d8027810 */ /* 0x000fe40007ffe0ff */
[----:B------:R-:W-:-:S02]  /*146e0*/  SEL R222, R222, 0xffffffe0, !P0 ;  /* 0xffffffe0dede7807 */ /* 0x000fc40004000000 */
[----:B------:R-:W-:Y:S02]  /*146f0*/  LOP3.LUT R0, R0, 0x38, RZ, 0xc0, !PT ;  /* 0x0000003800007812 */ /* 0x000fe400078ec0ff */
[-C--:B------:R-:W-:Y:S01]  /*14700*/  IADD3 R221, PT, PT, R224, R222.reuse, RZ ;  /* 0x000000dee0dd7210 */ /* 0x080fe20007ffe0ff */
[----:B------:R-:W-:Y:S01]  /*14710*/  IMAD.IADD R220, R217, 0x1, R222 ;  /* 0x00000001d9dc7824 */ /* 0x000fe200078e02de */
[----:B---3--:R-:W-:Y:S02]  /*14720*/  ISETP.GE.AND P5, PT, R0, UR7, PT ;  /* 0x0000000700007c0c */ /* 0x008fe4000bfa6270 */
[----:B------:R-:W-:Y:S01]  /*14730*/  IADD3 R219, PT, PT, R216, R222, RZ ;  /* 0x000000ded8db7210 */ /* 0x000fe20007ffe0ff */
[----:B--2-4-:R-:W-:Y:S10]  /*14740*/  BRA `(.L_x_1492) ;  /* 0x0000000000f07947 */ /* 0x014ff40003800000 */
.L_x_1494:
[----:B------:R-:W2:Y:S01]  /*14750*/  LDL R181, [R1+0x4] ;  /* 0x0000040001b57983 */ /* 0x000ea20000100800 */
[----:B------:R-:W-:Y:S01]  /*14760*/  MOV R143, UR6 ;  /* 0x00000006008f7c02 */ /* 0x000fe20008000f00 */
[----:B------:R-:W-:Y:S01]  /*14770*/  IMAD.SHL.U32 R177, R239, 0x8, RZ ;  /* 0x00000008efb17824 */ /* 0x000fe200078e00ff */
[----:B------:R-:W-:Y:S01]  /*14780*/  UIADD3 UR19, UPT, UPT, UR25, -0x1, URZ ;  /* 0xffffffff19137890 */ /* 0x000fe2000fffe0ff */
[----:B------:R-:W3:Y:S01]  /*14790*/  LDL R180, [R1] ;  /* 0x0000000001b47983 */ /* 0x000ee20000100800 */
[----:B------:R-:W-:Y:S01]  /*147a0*/  IMAD.U32 R140, RZ, RZ, UR8 ;  /* 0x00000008ff8c7e24 */ /* 0x000fe2000f8e00ff */
[----:B------:R-:W-:Y:S01]  /*147b0*/  VOTEU.ALL UP0, P1 ;  /* 0x0000000000ff7886 */ /* 0x000fe20000800000 */
[----:B------:R-:W-:Y:S01]  /*147c0*/  LOP3.LUT R177, R177, 0x38, RZ, 0xc0, !PT ;  /* 0x00000038b1b17812 */ /* 0x000fe200078ec0ff */
[----:B------:R-:W-:Y:S01]  /*147d0*/  IMAD.U32 R141, RZ, RZ, UR9 ;  /* 0x00000009ff8d7e24 */ /* 0x000fe2000f8e00ff */
[----:B------:R-:W-:Y:S01]  /*147e0*/  UIMAD UR18, UR15, UR19, URZ ;  /* 0x000000130f1272a4 */ /* 0x000fe2000f8e02ff */
[----:B------:R-:W-:Y:S01]  /*147f0*/  MOV R137, UR9 ;  /* 0x0000000900897c02 */ /* 0x000fe20008000f00 */
[----:B------:R-:W-:Y:S01]  /*14800*/  UIMAD.WIDE.U32 UR26, UR6, UR19, URZ ;  /* 0x00000013061a72a5 */ /* 0x000fe2000f8e00ff */
[----:B------:R-:W-:Y:S01]  /*14810*/  ISETP.GE.AND P5, PT, R177, UR17, PT ;  /* 0x00000011b1007c0c */ /* 0x000fe2000bfa6270 */
[----:B------:R-:W-:Y:S02]  /*14820*/  IMAD.U32 R136, RZ, RZ, UR8 ;  /* 0x00000008ff887e24 */ /* 0x000fe4000f8e00ff */
[----:B------:R-:W-:Y:S02]  /*14830*/  UIADD3 UR7, UPT, UPT, UR27, UR18, URZ ;  /* 0x000000121b077290 */ /* 0x000fe4000fffe0ff */
[----:B------:R-:W-:Y:S02]  /*14840*/  IMAD.U32 R177, RZ, RZ, UR26 ;  /* 0x0000001affb17e24 */ /* 0x000fe4000f8e00ff */
[----:B------:R-:W-:Y:S02]  /*14850*/  IMAD.U32 R176, RZ, RZ, UR26 ;  /* 0x0000001affb07e24 */ /* 0x000fe4000f8e00ff */
[----:B------:R-:W-:Y:S02]  /*14860*/  IMAD.U32 R142, RZ, RZ, UR26 ;  /* 0x0000001aff8e7e24 */ /* 0x000fe4000f8e00ff */
[C---:B------:R-:W-:Y:S04]  /*14870*/  @!P1 IMAD.WIDE.U32 R136, R143.reuse, UR19, R136 ;  /* 0x000000138f889c25 */ /* 0x040fe8000f8e0088 */
[----:B------:R-:W-:Y:S04]  /*14880*/  @!P5 IMAD.WIDE.U32 R140, R143, UR19, R140 ;  /* 0x000000138f8cdc25 */ /* 0x000fe8000f8e008c */
[----:B------:R-:W-:Y:S02]  /*14890*/  @!P5 VIADD R141, R141, UR18 ;  /* 0x000000128d8ddc36 */ /* 0x000fe40008000000 */
[----:B------:R-:W-:Y:S01]  /*148a0*/  @!P1 VIADD R137, R137, UR18 ;  /* 0x0000001289899c36 */ /* 0x000fe20008000000 */
[CC--:B--2---:R-:W-:Y:S04]  /*148b0*/  @!P5 LEA R179, P0, R140.reuse, R181.reuse, 0x1 ;  /* 0x000000b58cb3d211 */ /* 0x0c4fe800078008ff */
[-C--:B---3--:R-:W-:Y:S01]  /*148c0*/  @!P5 LEA.HI.X R178, R140, R180.reuse, R141, 0x1, P0 ;  /* 0x000000b48cb2d211 */ /* 0x088fe200000f0c8d */
[----:B------:R-:W-:Y:S01]  /*148d0*/  IMAD.U32 R141, RZ, RZ, UR26 ;  /* 0x0000001aff8d7e24 */ /* 0x000fe2000f8e00ff */
[----:B------:R-:W-:Y:S01]  /*148e0*/  MOV R140, UR7 ;  /* 0x00000007008c7c02 */ /* 0x000fe20008000f00 */
[----:B------:R-:W-:Y:S01]  /*148f0*/  @!UP0 UIADD3 UR7, UPT, UPT, UR18, UR27, URZ ;  /* 0x0000001b12078290 */ /* 0x000fe2000fffe0ff */
[-C--:B------:R-:W-:Y:S04]  /*14900*/  @!P5 LEA R177, P0, R177, R181.reuse, 0x1 ;  /* 0x000000b5b1b1d211 */ /* 0x080fe800078008ff */
[-C--:B------:R-:W-:Y:S02]  /*14910*/  @!P5 LEA.HI.X R176, R176, R180.reuse, R140, 0x1, P0 ;  /* 0x000000b4b0b0d211 */ /* 0x080fe400000f0c8c */
[-C--:B------:R-:W-:Y:S02]  /*14920*/  @!P1 LEA R142, P0, R142, R181.reuse, 0x1 ;  /* 0x000000b58e8e9211 */ /* 0x080fe400078008ff */
[----:B------:R-:W-:Y:S04]  /*14930*/  MOV R140, UR7 ;  /* 0x00000007008c7c02 */ /* 0x000fe80008000f00 */
[-C--:B------:R-:W-:Y:S02]  /*14940*/  @!P1 LEA.HI.X R143, R141, R180.reuse, R140, 0x1, P0 ;  /* 0x000000b48d8f9211 */ /* 0x080fe400000f0c8c */
[C---:B------:R-:W-:Y:S04]  /*14950*/  @!P1 LEA R140, P0, R136.reuse, R181, 0x1 ;  /* 0x000000b5888c9211 */ /* 0x040fe800078008ff */
[----:B------:R-:W-:Y:S01]  /*14960*/  @!P1 LEA.HI.X R141, R136, R180, R137, 0x1, P0 ;  /* 0x000000b4888d9211 */ /* 0x000fe200000f0c89 */
[----:B------:R-:W-:Y:S01]  /*14970*/  @!P5 IMAD.MOV.U32 R136, RZ, RZ, R177 ;  /* 0x000000ffff88d224 */ /* 0x000fe200078e00b1 */
        /* <DEDUP_REMOVED lines=25> */
.L_x_1492:
[----:B--2---:R-:W2:Y:S01]  /*14b10*/  LDL R10, [R1+0xc] ;  /* 0x00000c00010a7983 */ /* 0x004ea20000100800 */
[----:B------:R-:W-:Y:S04]  /*14b20*/  DEPBAR.LE SB0, 0x0 ;  /* 0x000080000000791a */ /* 0x000fe80000000000 */
[----:B------:R-:W3:Y:S01]  /*14b30*/  LDL R15, [R1+0x8] ;  /* 0x00000800010f7983 */ /* 0x000ee20000100800 */
[----:B------:R-:W-:Y:S01]  /*14b40*/  UIMAD.WIDE.U32 UR26, UR11, UR25, URZ ;  /* 0x000000190b1a72a5 */ /* 0x000fe2000f8e00ff */
[----:B------:R-:W-:Y:S01]  /*14b50*/  IMAD.U32 R8, RZ, RZ, UR16 ;  /* 0x00000010ff087e24 */ /* 0x000fe2000f8e00ff */
[----:B------:R-:W-:Y:S01]  /*14b60*/  MOV R6, UR16 ;  /* 0x0000001000067c02 */ /* 0x000fe20008000f00 */
[----:B------:R-:W1:Y:S01]  /*14b70*/  S2R R0, SR_TID.X ;  /* 0x0000000000007919 */ /* 0x000e620000002100 */
[----:B------:R-:W-:Y:S01]  /*14b80*/  IMAD.U32 R9, RZ, RZ, UR13 ;  /* 0x0000000dff097e24 */ /* 0x000fe2000f8e00ff */
[----:B------:R-:W-:Y:S01]  /*14b90*/  UIMAD UR18, UR10, UR25, URZ ;  /* 0x000000190a1272a4 */ /* 0x000fe2000f8e02ff */
[----:B------:R-:W-:Y:S01]  /*14ba0*/  IMAD.U32 R7, RZ, RZ, UR13 ;  /* 0x0000000dff077e24 */ /* 0x000fe2000f8e00ff */
[----:B------:R-:W-:Y:S01]  /*14bb0*/  BAR.SYNC.DEFER_BLOCKING 0x0 ;  /* 0x0000000000007b1d */ /* 0x000fe20000010000 */
[----:B------:R-:W-:Y:S01]  /*14bc0*/  IMAD.U32 R2, RZ, RZ, UR25 ;  /* 0x00000019ff027e24 */ /* 0x000fe2000f8e00ff */
[----:B------:R-:W-:Y:S01]  /*14bd0*/  UIADD3 UR7, UPT, UPT, UR27, UR18, URZ ;  /* 0x000000121b077290 */ /* 0x000fe2000fffe0ff */
[----:B------:R-:W-:Y:S01]  /*14be0*/  IMAD.U32 R4, RZ, RZ, UR26 ;  /* 0x0000001aff047e24 */ /* 0x000fe2000f8e00ff */
[----:B------:R-:W-:Y:S01]  /*14bf0*/  UISETP.GT.AND UP0, UPT, UR25, UR21, UPT ;  /* 0x000000151900728c */ /* 0x000fe2000bf04270 */
[----:B------:R-:W-:Y:S01]  /*14c00*/  IMAD.U32 R5, RZ, RZ, UR27 ;  /* 0x0000001bff057e24 */ /* 0x000fe2000f8e00ff */
[----:B------:R-:W4:Y:S01]  /*14c10*/  S2R R239, SR_TID.X ;  /* 0x0000000000ef7919 */ /* 0x000f220000002100 */
[----:B-1----:R-:W-:Y:S05]  /*14c20*/  IMAD.SHL.U32 R0, R0, 0x8, RZ ;  /* 0x0000000800007824 */ /* 0x002fea00078e00ff */
[----:B------:R-:W-:Y:S04]  /*14c30*/  LOP3.LUT R0, R0, 0x38, RZ, 0xc0, !PT ;  /* 0x0000003800007812 */ /* 0x000fe800078ec0ff */
[----:B------:R-:W-:Y:S02]  /*14c40*/  LOP3.LUT R0, R0, 0x40, RZ, 0xfc, !PT ;  /* 0x0000004000007812 */ /* 0x000fe400078efcff */
[----:B----4-:R-:W-:Y:S02]  /*14c50*/  SHF.L.U32 R135, R239, 0x1, RZ ;  /* 0x00000001ef877819 */ /* 0x010fe400000006ff */
[----:B------:R-:W-:Y:S01]  /*14c60*/  ISETP.GE.AND P1, PT, R0, UR17, PT ;  /* 0x0000001100007c0c */ /* 0x000fe2000bf26270 */
[----:B------:R-:W-:Y:S02]  /*14c70*/  IMAD.U32 R0, RZ, RZ, UR25 ;  /* 0x00000019ff007e24 */ /* 0x000fe4000f8e00ff */
[----:B------:R-:W-:Y:S02]  /*14c80*/  STL [R1+0x24], R135 ;  /* 0x0000248701007387 */ /* 0x000fe40000100800 */
[----:B------:R-:W-:Y:S01]  /*14c90*/  @!P5 IMAD.WIDE.U32 R8, R0, UR11, R8 ;  /* 0x0000000b0008dc25 */ /* 0x000fe2000f8e0008 */
[----:B------:R-:W-:Y:S03]  /*14ca0*/  MOV R0, UR7 ;  /* 0x0000000700007c02 */ /* 0x000fe60008000f00 */
[----:B------:R-:W-:Y:S04]  /*14cb0*/  @!P5 VIADD R5, R9, UR18 ;  /* 0x000000120905dc36 */ /* 0x000fe80008000000 */
[----:B------:R-:W-:Y:S04]  /*14cc0*/  @!P1 IMAD.WIDE.U32 R6, R2, UR11, R6 ;  /* 0x0000000b02069c25 */ /* 0x000fe8000f8e0006 */
[----:B------:R-:W-:Y:S01]  /*14cd0*/  @!P1 VIADD R2, R7, UR18 ;  /* 0x0000001207029c36 */ /* 0x000fe20008000000 */
[CC--:B--2---:R-:W-:Y:S02]  /*14ce0*/  @!P1 LEA R12, P2, R4.reuse, R10.reuse, 0x1 ;  /* 0x0000000a040c9211 */ /* 0x0c4fe400078408ff */
[-C--:B------:R-:W-:Y:S02]  /*14cf0*/  @!P5 LEA R14, P4, R4, R10.reuse, 0x1 ;  /* 0x0000000a040ed211 */ /* 0x080fe400078808ff */
[-C--:B------:R-:W-:Y:S02]  /*14d00*/  @!P5 LEA R9, P3, R8, R10.reuse, 0x1 ;  /* 0x0000000a0809d211 */ /* 0x080fe400078608ff */
[----:B------:R-:W-:Y:S02]  /*14d10*/  @!P1 LEA R10, P0, R6, R10, 0x1 ;  /* 0x0000000a060a9211 */ /* 0x000fe400078008ff */
[-C--:B---3--:R-:W-:Y:S02]  /*14d20*/  @!P5 LEA.HI.X R7, R4, R15.reuse, R0, 0x1, P4 ;  /* 0x0000000f0407d211 */ /* 0x088fe400020f0c00 */
[-C--:B------:R-:W-:Y:S01]  /*14d30*/  @!P1 LEA.HI.X R11, R6, R15.reuse, R2, 0x1, P0 ;  /* 0x0000000f060b9211 */ /* 0x080fe200000f0c02 */
[----:B------:R-:W-:Y:S01]  /*14d40*/  @!P5 IMAD.MOV.U32 R6, RZ, RZ, R14 ;  /* 0x000000ffff06d224 */ /* 0x000fe200078e000e */
[-C--:B------:R-:W-:Y:S01]  /*14d50*/  @!P1 LEA.HI.X R13, R4, R15.reuse, R0, 0x1, P2 ;  /* 0x0000000f040d9211 */ /* 0x080fe200010f0c00 */
[----:B------:R-:W-:Y:S01]  /*14d60*/  @!P5 IMAD.MOV.U32 R4, RZ, RZ, R9 ;  /* 0x000000ffff04d224 */ /* 0x000fe200078e0009 */
[----:B------:R-:W-:Y:S02]  /*14d70*/  @!P5 LEA.HI.X R5, R8, R15, R5, 0x1, P3 ;  /* 0x0000000f0805d211 */ /* 0x000fe400018f0c05 */
[----:B------:R-:W-:Y:S01]  /*14d80*/  @!PT LDS RZ, [RZ] ;  /* 0x00000000fffff984 */ /* 0x000fe20000000800 */
[----:B------:R-:W-:Y:S01]  /*14d90*/  @!PT LDS RZ, [RZ] ;  /* 0x00000000fffff984 */ /* 0x000fe20000000800 */
[----:B------:R-:W-:Y:S01]  /*14da0*/  @!PT LDS RZ, [RZ] ;  /* 0x00000000fffff984 */ /* 0x000fe20000000800 */
[----:B------:R-:W-:Y:S01]  /*14db0*/  @!P5 LDGSTS.E.BYPASS.LTC128B.128 [R226+0xa000], desc[UR30][R6.64] ;  /* 0x0a00000006e2dfae */ /* 0x000fe2000b981a1e */
[----:B------:R-:W-:Y:S04]  /*14dc0*/  LOP3.LUT P4, RZ, R239, 0x4, RZ, 0xc0, !PT ;  /* 0x00000004efff7812 */ /* 0x000fe8000788c0ff */
[----:B------:R-:W-:Y:S01]  /*14dd0*/  @P5 STS.128 [R226+0xa000], RZ ;  /* 0x00a000ffe2005388 */ /* 0x000fe20000000c00 */
[----:B------:R-:W-:Y:S04]  /*14de0*/  SEL R0, R225, 0xffffffc0, !P4 ;  /* 0xffffffc0e1007807 */ /* 0x000fe80006000000 */
[----:B------:R-:W-:Y:S01]  /*14df0*/  @!PT LDS RZ, [RZ] ;  /* 0x00000000fffff984 */ /* 0x000fe20000000800 */
[----:B------:R-:W-:Y:S01]  /*14e00*/  @!PT LDS RZ, [RZ] ;  /* 0x00000000fffff984 */ /* 0x000fe20000000800 */
[----:B------:R-:W-:Y:S01]  /*14e10*/  @!PT LDS RZ, [RZ] ;  /* 0x00000000fffff984 */ /* 0x000fe20000000800 */
[----:B------:R-:W-:Y:S01]  /*14e20*/  @!P1 LDGSTS.E.BYPASS.LTC128B.128 [R226+0xb000], desc[UR30][R12.64+0x80] ;  /* 0x0b0000800ce29fae */ /* 0x000fe2000b981a1e */
[----:B------:R-:W-:Y:S01]  /*14e30*/  IADD3 R2, PT, PT, R217, R0, RZ ;  /* 0x00000000d9027210 */ /* 0x000fe20007ffe0ff */
[----:B------:R-:W-:Y:S03]  /*14e40*/  IMAD.IADD R0, R224, 0x1, R0 ;  /* 0x00000001e0007824 */ /* 0x000fe600078e0200 */
[----:B------:R-:W-:Y:S01]  /*14e50*/  @P1 STS.128 [R226+0xb000], RZ ;  /* 0x00b000ffe2001388 */ /* 0x000fe20000000c00 */
[C---:B------:R-:W-:Y:S04]  /*14e60*/  IMAD.IADD R133, R222.reuse, 0x1, R2 ;  /* 0x00000001de857824 */ /* 0x040fe800078e0202 */
[----:B------:R-:W-:Y:S01]  /*14e70*/  @!PT LDS RZ, [RZ] ;  /* 0x00000000fffff984 */ /* 0x000fe20000000800 */
[----:B------:R-:W-:Y:S01]  /*14e80*/  @!PT LDS RZ, [RZ] ;  /* 0x00000000fffff984 */ /* 0x000fe20000000800 */
[----:B------:R-:W-:Y:S01]  /*14e90*/  @!PT LDS RZ, [RZ] ;  /* 0x00000000fffff984 */ /* 0x000fe20000000800 */
[----:B------:R1:W-:Y:S01]  /*14ea0*/  @!P5 LDGSTS.E.BYPASS.LTC128B.128 [R226+0xa800], desc[UR30][R4.64] ;  /* 0x0a80000004e2dfae */ /* 0x0003e2000b981a1e */
[----:B------:R-:W-:Y:S04]  /*14eb0*/  IMAD.IADD R134, R222, 0x1, R0 ;  /* 0x00000001de867824 */ /* 0x000fe800078e0200 */
        /* <DEDUP_REMOVED lines=20> */
[----:B------:R-:W-:Y:S02]  /*15000*/  LDSM.16.M88.4 R204, [R133] ;  /* 0x0000000085cc783b */ /* 0x000fe40000000200 */
[-C--:B------:R-:W-:Y:S03]  /*15010*/  HMMA.16816.F32.BF16 R12, R28, R18.reuse, RZ ;  /* 0x000000121c0c723c */ /* 0x080fe600000418ff */
[----:B------:R-:W-:Y:S05]  /*15020*/  LDSM.16.M88.4 R208, [R134+0x8000] ;  /* 0x0080000086d0783b */ /* 0x000fea0000000200 */
[C---:B------:R-:W-:Y:S01]  /*15030*/  HMMA.16816.F32.BF16 R16, R32.reuse, R18, RZ ;  /* 0x000000122010723c */ /* 0x040fe200000418ff */
[----:B------:R-:W-:Y:S07]  /*15040*/  LDSM.16.M88.4 R212, [R133+0x2000] ;  /* 0x0020000085d4783b */ /* 0x000fee0000000200 */
        /* <DEDUP_REMOVED lines=9> */
[----:B------:R-:W-:Y:S07]  /*150e0*/  LDSM.16.M88.4 R180, [R218+UR5+0x9000] ;  /* 0x00900005dab4783b */ /* 0x000fee0008000200 */
[-C--:B------:R-:W-:Y:S08]  /*150f0*/  HMMA.16816.F32.BF16 R20, R176, R188.reuse, R20 ;  /* 0x000000bcb014723c */ /* 0x080ff00000041814 */
[C---:B------:R-:W-:Y:S08]  /*15100*/  HMMA.16816.F32.BF16 R24, R184.reuse, R188, R24 ;  /* 0x000000bcb818723c */ /* 0x040ff00000041818 */
[-C--:B------:R-:W-:Y:S01]  /*15110*/  HMMA.16816.F32.BF16 R28, R184, R190.reuse, R28 ;  /* 0x000000beb81c723c */ /* 0x080fe2000004181c */
[----:B------:R-:W-:Y:S07]  /*15120*/  LDSM.16.M88.4 R184, [R217+0x6000] ;  /* 0x00600000d9b8783b */ /* 0x000fee0000000200 */
[----:B------:R-:W-:Y:S01]  /*15130*/  HMMA.16816.F32.BF16 R32, R176, R190, R32 ;  /* 0x000000beb020723c */ /* 0x000fe20000041820 */
[----:B------:R-:W4:Y:S05]  /*15140*/  LDSM.16.M88.4 R176, [R134+0x8800] ;  /* 0x0088000086b0783b */ /* 0x000f2a0000000200 */
[----:B------:R-:W-:Y:S02]  /*15150*/  LDSM.16.M88.4 R188, [R218+UR5+0x9800] ;  /* 0x00980005dabc783b */ /* 0x000fe40008000200 */
        /* <DEDUP_REMOVED lines=10> */
[----:B------:R-:W1:Y:S05]  /*15200*/  LDSM.16.M88.4 R140, [R217+0x4000] ;  /* 0x00400000d98c783b */ /* 0x000e6a0000000200 */
[----:B------:R-:W2:Y:S02]  /*15210*/  LDSM.16.M88.4 R192, [R220+0x4000] ;  /* 0x00400000dcc0783b */ /* 0x000ea40000000200 */
        /* <DEDUP_REMOVED lines=8> */
[----:B------:R-:W3:Y:S05]  /*152a0*/  LDSM.16.M88.4 R176, [R221+0x9800] ;  /* 0x00980000ddb0783b */ /* 0x000eea0000000200 */
[----:B------:R-:W-:Y:S02]  /*152b0*/  LDSM.16.M88.4 R204, [R134+0x9000] ;  /* 0x0090000086cc783b */ /* 0x000fe40000000200 */
        /* <DEDUP_REMOVED lines=10> */
[----:B------:R1:W4:Y:S05]  /*15360*/  LDSM.16.M88.4 R140, [R2+0x4000] ;  /* 0x00400000028c783b */ /* 0x00032a0000000200 */
[----:B------:R5:W4:Y:S02]  /*15370*/  LDSM.16.M88.4 R188, [R0+0x9800] ;  /* 0x0098000000bc783b */ /* 0x000b240000000200 */
[-C--:B--2---:R-:W-:Y:S08]  /*15380*/  HMMA.16816.F32.BF16 R4, R192, R196.reuse, R4 ;  /* 0x000000c4c004723c */ /* 0x084ff00000041804 */
[C---:B------:R-:W-:Y:S08]  /*15390*/  HMMA.16816.F32.BF16 R8, R200.reuse, R196, R8 ;  /* 0x000000c4c808723c */ /* 0x040ff00000041808 */
[-C--:B------:R-:W-:Y:S03]  /*153a0*/  HMMA.16816.F32.BF16 R12, R200, R198.reuse, R12 ;  /* 0x000000c6c80c723c */ /* 0x080fe6000004180c */
[----:B-1----:R-:W-:Y:S01]  /*153b0*/  LOP3.LUT R2, R135, 0x6, RZ, 0xc0, !PT ;  /* 0x0000000687027812 */ /* 0x002fe200078ec0ff */
[----:B-----5:R-:W-:Y:S04]  /*153c0*/  IMAD.U32 R0, RZ, RZ, UR25 ;  /* 0x00000019ff007e24 */ /* 0x020fe8000f8e00ff */
[C---:B------:R-:W-:Y:S01]  /*153d0*/  HMMA.16816.F32.BF16 R16, R192.reuse, R198, R16 ;  /* 0x000000c6c010723c */ /* 0x040fe20000041810 */
[----:B------:R-:W1:Y:S03]  /*153e0*/  LDSM.16.M88.4 R196, [R133+0x4000] ;  /* 0x0040000085c4783b */ /* 0x000e660000000200 */
[----:B------:R-:W-:Y:S02]  /*153f0*/  IMAD R0, R0, 0x20, R2 ;  /* 0x0000002000007824 */ /* 0x000fe400078e0202 */
[----:B------:R-:W-:Y:S02]  /*15400*/  STL [R1+0x20], R2 ;  /* 0x0000200201007387 */ /* 0x000fe40000100800 */
[-C--:B---3--:R-:W-:Y:S03]  /*15410*/  HMMA.16816.F32.BF16 R20, R192, R176.reuse, R20 ;  /* 0x000000b0c014723c */ /* 0x088fe60000041814 */
[-C--:B------:R-:W-:Y:S02]  /*15420*/  ISETP.GT.AND P6, PT, R230, R0.reuse, PT ;  /* 0x00000000e600720c */ /* 0x080fe40003fc4270 */
[-C--:B------:R-:W-:Y:S02]  /*15430*/  ISETP.GT.AND P3, PT, R231, R0.reuse, PT ;  /* 0x00000000e700720c */ /* 0x080fe40003f64270 */
[----:B------:R-:W-:Y:S01]  /*15440*/  ISETP.GT.AND P2, PT, R228, R0, PT ;  /* 0x00000000e400720c */ /* 0x000fe20003f44270 */
[C---:B------:R-:W-:Y:S08]  /*15450*/  HMMA.16816.F32.BF16 R24, R200.reuse, R176, R24 ;  /* 0x000000b0c818723c */ /* 0x040ff00000041818 */
[-C--:B------:R-:W-:Y:S01]  /*15460*/  HMMA.16816.F32.BF16 R28, R200, R178.reuse, R28 ;  /* 0x000000b2c81c723c */ /* 0x080fe2000004181c */
[----:B------:R2:W3:Y:S07]  /*15470*/  LDSM.16.M88.4 R200, [R133+0x6000] ;  /* 0x0060000085c8783b */ /* 0x0004ee0000000200 */
[----:B------:R-:W-:Y:S08]  /*15480*/  HMMA.16816.F32.BF16 R32, R192, R178, R32 ;  /* 0x000000b2c020723c */ /* 0x000ff00000041820 */
[-C--:B----4-:R-:W-:Y:S08]  /*15490*/  HMMA.16816.F32.BF16 R4, R140, R180.reuse, R4 ;  /* 0x000000b48c04723c */ /* 0x090ff00000041804 */
[C---:B------:R-:W-:Y:S04]  /*154a0*/  HMMA.16816.F32.BF16 R8, R184.reuse, R180, R8 ;  /* 0x000000b4b808723c */ /* 0x040fe80000041808 */
[C---:B--2---:R-:W-:Y:S04]  /*154b0*/  VIADD R133, R0.reuse, UR24 ;  /* 0x0000001800857c36 */ /* 0x044fe80008000000 */
[-C--:B------:R-:W-:Y:S03]  /*154c0*/  HMMA.16816.F32.BF16 R12, R184, R182.reuse, R12 ;  /* 0x000000b6b80c723c */ /* 0x080fe6000004180c */
[C-C-:B------:R-:W-:Y:S05]  /*154d0*/  IMAD.IADD R136, R227.reuse, 0x1, -R133.reuse ;  /* 0x00000001e3887824 */ /* 0x140fea00078e0a85 */
[C---:B------:R-:W-:Y:S04]  /*154e0*/  HMMA.16816.F32.BF16 R16, R140.reuse, R182, R16 ;  /* 0x000000b68c10723c */ /* 0x040fe80000041810 */
[----:B------:R-:W-:Y:S04]  /*154f0*/  IABS R136, R136 ;  /* 0x0000008800887213 */ /* 0x000fe80000000000 */
[-C--:B------:R-:W-:Y:S03]  /*15500*/  HMMA.16816.F32.BF16 R20, R140, R188.reuse, R20 ;  /* 0x000000bc8c14723c */ /* 0x080fe60000041814 */
[----:B------:R-:W-:Y:S05]  /*15510*/  I2FP.F32.S32 R136, R136 ;  /* 0x0000008800887245 */ /* 0x000fea0000201400 */
        /* <DEDUP_REMOVED lines=9> */
[----:B--2---:R-:W-:Y:S02]  /*155b0*/  VIADD R134, R0, 0x18 ;  /* 0x0000001800867836 */ /* 0x004fe40000000000 */
[----:B------:R-:W-:Y:S01]  /*155c0*/  FFMA.FTZ R4, R136, -UR12, R4 ;  /* 0x8000000c88047c23 */ /* 0x000fe20008010004 */
[----:B------:R-:W-:Y:S02]  /*155d0*/  IMAD.IADD R136, R236, 0x1, -R133 ;  /* 0x00000001ec887824 */ /* 0x000fe400078e0a85 */
[C---:B------:R-:W-:Y:S04]  /*155e0*/  HMMA.16816.F32.BF16 R16, R196.reuse, R206, R16 ;  /* 0x000000cec410723c */ /* 0x040fe80000041810 */
[----:B------:R-:W-:Y:S04]  /*155f0*/  IADD3 R2, PT, PT, R134, UR24, RZ ;  /* 0x0000001886027c10 */ /* 0x000fe8000fffe0ff */
[-C--:B----4-:R-:W-:Y:S03]  /*15600*/  HMMA.16816.F32.BF16 R20, R196, R140.reuse, R20 ;  /* 0x0000008cc414723c */ /* 0x090fe60000041814 */
[----:B------:R-:W-:Y:S05]  /*15610*/  VIADD R135, R2, 0xffffffe9 ;  /* 0xffffffe902877836 */ /* 0x000fea0000000000 */
[----:B------:R-:W-:Y:S01]  /*15620*/  IADD3 R137, PT, PT, R227, -R135, RZ ;  /* 0x80000087e3897210 */ /* 0x000fe20007ffe0ff */
[C---:B------:R-:W-:Y:S04]  /*15630*/  HMMA.16816.F32.BF16 R24, R200.reuse, R140, R24 ;  /* 0x0000008cc818723c */ /* 0x040fe80000041818 */
[----:B------:R-:W-:Y:S02]  /*15640*/  IABS R137, R137 ;  /* 0x0000008900897213 */ /* 0x000fe40000000000 */
[----:B------:R-:W-:Y:S02]  /*15650*/  IABS R140, R136 ;  /* 0x00000088008c7213 */ /* 0x000fe40000000000 */
[----:B------:R-:W-:Y:S01]  /*15660*/  I2FP.F32.S32 R137, R137 ;  /* 0x0000008900897245 */ /* 0x000fe20000201400 */
[-C--:B------:R-:W-:Y:S03]  /*15670*/  HMMA.16816.F32.BF16 R28, R200, R142.reuse, R28 ;  /* 0x0000008ec81c723c */ /* 0x080fe6000004181c */
[C---:B------:R-:W-:Y:S01]  /*15680*/  IADD3 R136, PT, PT, R238.reuse, -R135, RZ ;  /* 0x80000087ee887210 */ /* 0x040fe20007ffe0ff */
[----:B------:R-:W-:Y:S01]  /*15690*/  FFMA.FTZ R5, R137, -UR12, R5 ;  /* 0x8000000c89057c23 */ /* 0x000fe20008010005 */
[----:B------:R-:W-:Y:S01]  /*156a0*/  I2FP.F32.S32 R140, R140 ;  /* 0x0000008c008c7245 */ /* 0x000fe20000201400 */
[--C-:B------:R-:W-:Y:S01]  /*156b0*/  IMAD.IADD R137, R238, 0x1, -R133.reuse ;  /* 0x00000001ee897824 */ /* 0x100fe200078e0a85 */
[----:B------:R-:W-:Y:S01]  /*156c0*/  IABS R136, R136 ;  /* 0x0000008800887213 */ /* 0x000fe20000000000 */
[----:B------:R-:W-:Y:S04]  /*156d0*/  HMMA.16816.F32.BF16 R32, R196, R142, R32 ;  /* 0x0000008ec420723c */ /* 0x000fe80000041820 */
[----:B------:R-:W-:Y:S01]  /*156e0*/  IABS R141, R137 ;  /* 0x00000089008d7213 */ /* 0x000fe20000000000 */
[----:B------:R-:W-:Y:S01]  /*156f0*/  IMAD.IADD R133, R237, 0x1, -R133 ;  /* 0x00000001ed857824 */ /* 0x000fe200078e0a85 */
[----:B------:R-:W-:Y:S01]  /*15700*/  I2FP.F32.S32 R136, R136 ;  /* 0x0000008800887245 */ /* 0x000fe20000201400 */
[----:B------:R-:W-:Y:S02]  /*15710*/  IMAD.IADD R137, R236, 0x1, -R135 ;  /* 0x00000001ec897824 */ /* 0x000fe400078e0a87 */
[----:B------:R-:W-:Y:S01]  /*15720*/  FFMA.FTZ R8, R140, -UR12, R8 ;  /* 0x8000000c8c087c23 */ /* 0x000fe20008010008 */
[----:B------:R-:W-:Y:S01]  /*15730*/  IABS R176, R133 ;  /* 0x0000008500b07213 */ /* 0x000fe20000000000 */
[----:B------:R-:W-:Y:S01]  /*15740*/  FFMA.FTZ R7, R136, -UR12, R7 ;  /* 0x8000000c88077c23 */ /* 0x000fe20008010007 */
[----:B------:R-:W-:Y:S02]  /*15750*/  IABS R133, R137 ;  /* 0x0000008900857213 */ /* 0x000fe40000000000 */
[----:B------:R-:W-:Y:S02]  /*15760*/  I2FP.F32.S32 R137, R141 ;  /* 0x0000008d00897245 */ /* 0x000fe40000201400 */
[----:B------:R-:W-:Y:S02]  /*15770*/  I2FP.F32.S32 R133, R133 ;  /* 0x0000008500857245 */ /* 0x000fe40000201400 */
[----:B------:R-:W-:Y:S01]  /*15780*/  I2FP.F32.S32 R141, R176 ;  /* 0x000000b0008d7245 */ /* 0x000fe20000201400 */
[----:B------:R-:W-:Y:S02]  /*15790*/  FFMA.FTZ R6, R137, -UR12, R6 ;  /* 0x8000000c89067c23 */ /* 0x000fe40008010006 */
[----:B------:R-:W-:Y:S01]  /*157a0*/  FFMA.FTZ R9, R133, -UR12, R9 ;  /* 0x8000000c85097c23 */ /* 0x000fe20008010009 */
[----:B------:R-:W-:Y:S02]  /*157b0*/  VIADD R133, R0, 0x1 ;  /* 0x0000000100857836 */ /* 0x000fe40000000000 */
[----:B------:R-:W-:Y:S01]  /*157c0*/  FFMA.FTZ R10, R141, -UR12, R10 ;  /* 0x8000000c8d0a7c23 */ /* 0x000fe2000801000a */
[----:B------:R-:W-:Y:S06]  /*157d0*/  BRA.U.ANY UP0, `(.L_x_1494) ;  /* 0xffffffed00dc7547 */ /* 0x000fec000b93ffff */
.L_x_1493:
[-C--:B------:R-:W-:Y:S01]  /*157e0*/  ISETP.GT.AND P1, PT, R230, R133.reuse, PT ;  /* 0x00000085e600720c */ /* 0x080fe20003f24270 */
[----:B------:R-:W-:Y:S01]  /*157f0*/  LDSM.16.MT88.4 R184, [R219+0xa000] ;  /* 0x00a00000dbb8783b */ /* 0x000fe20000004200 */
[----:B--2---:R-:W-:Y:S01]  /*15800*/  FSEL R136, R4, -INF , !P6 ;  /* 0xff80000004887808 */ /* 0x004fe20007000000 */
[----:B------:R-:W-:Y:S01]  /*15810*/  VIADD R4, R2, 0xfffffff1 ;  /* 0xfffffff102047836 */ /* 0x000fe20000000000 */
[----:B------:R-:W-:Y:S01]  /*15820*/  FSEL R141, R5, -INF , !P1 ;  /* 0xff800000058d7808 */ /* 0x000fe20004800000 */
[----:B------:R-:W-:Y:S01]  /*15830*/  VIADD R207, R216, 0xa000 ;  /* 0x0000a000d8cf7836 */ /* 0x000fe20000000000 */
[----:B------:R-:W-:Y:S01]  /*15840*/  ISETP.GT.AND P6, PT, R231, R133, PT ;  /* 0x00000085e700720c */ /* 0x000fe20003fc4270 */
[----:B------:R-:W-:Y:S01]  /*15850*/  UISETP.GT.AND UP0, UPT, UR25, UR21, UPT ;  /* 0x000000151900728c */ /* 0x000fe2000bf04270 */
[----:B------:R-:W-:Y:S01]  /*15860*/  IADD3 R5, PT, PT, R2, -0x10, RZ ;  /* 0xfffffff002057810 */ /* 0x000fe20007ffe0ff */
[----:B------:R-:W-:Y:S01]  /*15870*/  UIADD3 UR25, UPT, UPT, UR25, -0x1, URZ ;  /* 0xffffffff19197890 */ /* 0x000fe2000fffe0ff */
[----:B------:R-:W-:Y:S02]  /*15880*/  FSEL R137, R7, -INF , !P6 ;  /* 0xff80000007897808 */ /* 0x000fe40007000000 */
[----:B------:R-:W-:Y:S01]  /*15890*/  FSEL R142, R8, -INF , !P2 ;  /* 0xff800000088e7808 */ /* 0x000fe20005000000 */
[C-C-:B------:R-:W-:Y:S01]  /*158a0*/  IMAD.IADD R7, R237.reuse, 0x1, -R5.reuse ;  /* 0x00000001ed077824 */ /* 0x140fe200078e0a05 */
[----:B------:R-:W-:Y:S01]  /*158b0*/  FSEL R140, R6, -INF , !P3 ;  /* 0xff800000068c7808 */ /* 0x000fe20005800000 */
[C-C-:B------:R-:W-:Y:S01]  /*158c0*/  IMAD.IADD R8, R236.reuse, 0x1, -R5.reuse ;  /* 0x00000001ec087824 */ /* 0x140fe200078e0a05 */
[----:B------:R-:W-:Y:S02]  /*158d0*/  IADD3 R6, PT, PT, R236, -R4, RZ ;  /* 0x80000004ec067210 */ /* 0x000fe40007ffe0ff */
[----:B------:R-:W-:Y:S02]  /*158e0*/  IABS R7, R7 ;  /* 0x0000000700077213 */ /* 0x000fe40000000000 */
[----:B------:R-:W-:Y:S02]  /*158f0*/  IABS R8, R8 ;  /* 0x0000000800087213 */ /* 0x000fe40000000000 */
[----:B------:R-:W-:Y:S02]  /*15900*/  I2FP.F32.S32 R7, R7 ;  /* 0x0000000700077245 */ /* 0x000fe40000201400 */
[----:B------:R-:W-:Y:S02]  /*15910*/  IADD3 R135, PT, PT, R237, -R135, RZ ;  /* 0x80000087ed877210 */ /* 0x000fe40007ffe0ff */
[----:B------:R-:W-:Y:S01]  /*15920*/  IABS R6, R6 ;  /* 0x0000000600067213 */ /* 0x000fe20000000000 */
[----:B------:R-:W-:Y:S01]  /*15930*/  FFMA.FTZ R14, R7, -UR12, R14 ;  /* 0x8000000c070e7c23 */ /* 0x000fe2000801000e */
[----:B------:R-:W-:Y:S02]  /*15940*/  I2FP.F32.S32 R8, R8 ;  /* 0x0000000800087245 */ /* 0x000fe40000201400 */
[----:B------:R-:W-:Y:S02]  /*15950*/  ISETP.GT.AND P0, PT, R229, R0, PT ;  /* 0x00000000e500720c */ /* 0x000fe40003f04270 */
[----:B------:R-:W-:Y:S01]  /*15960*/  ISETP.GT.AND P1, PT, R228, R133, PT ;  /* 0x00000085e400720c */ /* 0x000fe20003f24270 */
[----:B------:R-:W-:Y:S01]  /*15970*/  FFMA.FTZ R12, R8, -UR12, R12 ;  /* 0x8000000c080c7c23 */ /* 0x000fe2000801000c */
[----:B------:R-:W-:Y:S01]  /*15980*/  IABS R135, R135 ;  /* 0x0000008700877213 */ /* 0x000fe20000000000 */
[----:B------:R-:W-:Y:S01]  /*15990*/  IMAD.IADD R8, R227, 0x1, -R5 ;  /* 0x00000001e3087824 */ /* 0x000fe200078e0a05 */
[----:B------:R-:W-:Y:S02]  /*159a0*/  I2FP.F32.S32 R6, R6 ;  /* 0x0000000600067245 */ /* 0x000fe40000201400 */
[----:B------:R-:W-:Y:S02]  /*159b0*/  IADD3 R7, PT, PT, R237, -R4, RZ ;  /* 0x80000004ed077210 */ /* 0x000fe40007ffe0ff */
[----:B------:R-:W-:Y:S01]  /*159c0*/  FSEL R10, R10, -INF , !P0 ;  /* 0xff8000000a0a7808 */ /* 0x000fe20004000000 */
[----:B------:R-:W-:Y:S01]  /*159d0*/  FFMA.FTZ R13, R6, -UR12, R13 ;  /* 0x8000000c060d7c23 */ /* 0x000fe2000801000d */
[----:B------:R-:W-:Y:S01]  /*159e0*/  FSEL R9, R9, -INF , !P1 ;  /* 0xff80000009097808 */ /* 0x000fe20004800000 */
[----:B------:R-:W-:Y:S01]  /*159f0*/  IMAD.IADD R6, R227, 0x1, -R4 ;  /* 0x00000001e3067824 */ /* 0x000fe200078e0a04 */
[----:B------:R-:W-:Y:S02]  /*15a00*/  I2FP.F32.S32 R135, R135 ;  /* 0x0000008700877245 */ /* 0x000fe40000201400 */
[----:B------:R-:W-:Y:S02]  /*15a10*/  ISETP.GE.AND P0, PT, R133, R233, PT ;  /* 0x000000e98500720c */ /* 0x000fe40003f06270 */
[----:B------:R-:W-:Y:S01]  /*15a20*/  ISETP.GT.AND P3, PT, R229, R133, PT ;  /* 0x00000085e500720c */ /* 0x000fe20003f64270 */
[----:B------:R-:W-:Y:S01]  /*15a30*/  FFMA.FTZ R11, R135, -UR12, R11 ;  /* 0x8000000c870b7c23 */ /* 0x000fe2000801000b */
[C---:B------:R-:W-:Y:S02]  /*15a40*/  ISETP.GE.AND P6, PT, R133.reuse, R234, PT ;  /* 0x000000ea8500720c */ /* 0x040fe40003fc6270 */
[C---:B------:R-:W-:Y:S02]  /*15a50*/  ISETP.GE.AND P2, PT, R133.reuse, R235, PT ;  /* 0x000000eb8500720c */ /* 0x040fe40003f46270 */
[----:B------:R-:W-:Y:S02]  /*15a60*/  ISETP.GE.AND P1, PT, R133, R232, PT ;  /* 0x000000e88500720c */ /* 0x000fe40003f26270 */
[----:B------:R-:W-:Y:S02]  /*15a70*/  IABS R133, R7 ;  /* 0x0000000700857213 */ /* 0x000fe40000000000 */
[C---:B------:R-:W-:Y:S02]  /*15a80*/  IADD3 R5, PT, PT, R238.reuse, -R5, RZ ;  /* 0x80000005ee057210 */ /* 0x040fe40007ffe0ff */
[----:B------:R-:W-:Y:S02]  /*15a90*/  IABS R8, R8 ;  /* 0x0000000800087213 */ /* 0x000fe40000000000 */
[----:B------:R-:W-:Y:S01]  /*15aa0*/  IABS R135, R5 ;  /* 0x0000000500877213 */ /* 0x000fe20000000000 */
[----:B------:R-:W-:Y:S01]  /*15ab0*/  IMAD.MOV.U32 R5, RZ, RZ, R133 ;  /* 0x000000ffff057224 */ /* 0x000fe200078e0085 */
[----:B------:R-:W-:Y:S02]  /*15ac0*/  IADD3 R4, PT, PT, R238, -R4, RZ ;  /* 0x80000004ee047210 */ /* 0x000fe40007ffe0ff */
[----:B------:R-:W-:Y:S02]  /*15ad0*/  IABS R7, R6 ;  /* 0x0000000600077213 */ /* 0x000fe40000000000 */
[----:B------:R-:W-:Y:S02]  /*15ae0*/  MOV R6, R8 ;  /* 0x0000000800067202 */ /* 0x000fe40000000f00 */
[----:B------:R-:W-:Y:S02]  /*15af0*/  IABS R8, R4 ;  /* 0x0000000400087213 */ /* 0x000fe40000000000 */
[----:B------:R-:W-:Y:S02]  /*15b00*/  I2FP.F32.S32 R4, R5 ;  /* 0x0000000500047245 */ /* 0x000fe40000201400 */
[----:B------:R-:W-:Y:S01]  /*15b10*/  I2FP.F32.S32 R5, R6 ;  /* 0x0000000600057245 */ /* 0x000fe20000201400 */
[----:B------:R-:W-:Y:S01]  /*15b20*/  IMAD.MOV.U32 R6, RZ, RZ, R135 ;  /* 0x000000ffff067224 */ /* 0x000fe200078e0087 */
[----:B------:R-:W-:Y:S01]  /*15b30*/  FSEL R179, R141, -INF , !P6 ;  /* 0xff8000008db37808 */ /* 0x000fe20007000000 */
[----:B------:R-:W-:Y:S01]  /*15b40*/  FFMA.FTZ R15, R4, -UR12, R15 ;  /* 0x8000000c040f7c23 */ /* 0x000fe2000801000f */
[----:B------:R-:W-:Y:S01]  /*15b50*/  FSEL R4, R11, -INF , !P3 ;  /* 0xff8000000b047808 */ /* 0x000fe20005800000 */
[----:B------:R-:W-:Y:S01]  /*15b60*/  FFMA.FTZ R16, R5, -UR12, R16 ;  /* 0x8000000c05107c23 */ /* 0x000fe20008010010 */
[----:B------:R-:W-:Y:S02]  /*15b70*/  I2FP.F32.S32 R5, R6 ;  /* 0x0000000600057245 */ /* 0x000fe40000201400 */
[----:B------:R-:W-:Y:S02]  /*15b80*/  ISETP.GE.AND P3, PT, R0, R234, PT ;  /* 0x000000ea0000720c */ /* 0x000fe40003f66270 */
[----:B------:R-:W-:Y:S01]  /*15b90*/  I2FP.F32.S32 R6, R8 ;  /* 0x0000000800067245 */ /* 0x000fe20000201400 */
[----:B------:R-:W-:Y:S01]  /*15ba0*/  FFMA.FTZ R18, R5, -UR12, R18 ;  /* 0x8000000c05127c23 */ /* 0x000fe20008010012 */
[----:B------:R-:W-:Y:S01]  /*15bb0*/  FSEL R176, R136, -INF , !P3 ;  /* 0xff80000088b07808 */ /* 0x000fe20005800000 */
[C---:B------:R-:W-:Y:S01]  /*15bc0*/  VIADD R5, R0.reuse, 0x9 ;  /* 0x0000000900057836 */ /* 0x040fe20000000000 */
[----:B------:R-:W-:Y:S01]  /*15bd0*/  ISETP.GE.AND P3, PT, R0, R235, PT ;  /* 0x000000eb0000720c */ /* 0x000fe20003f66270 */
[----:B------:R-:W-:Y:S01]  /*15be0*/  FFMA.FTZ R19, R6, -UR12, R19 ;  /* 0x8000000c06137c23 */ /* 0x000fe20008010013 */
[----:B------:R-:W-:Y:S02]  /*15bf0*/  IADD3 R6, PT, PT, R0, 0x8, RZ ;  /* 0x0000000800067810 */ /* 0x000fe40007ffe0ff */
[----:B------:R-:W-:Y:S02]  /*15c00*/  FSEL R178, R140, -INF , !P3 ;  /* 0xff8000008cb27808 */ /* 0x000fe40005800000 */
[C---:B------:R-:W-:Y:S02]  /*15c10*/  ISETP.GT.AND P3, PT, R228.reuse, R5, PT ;  /* 0x00000005e400720c */ /* 0x040fe40003f64270 */
[----:B------:R-:W-:Y:S02]  /*15c20*/  ISETP.GT.AND P6, PT, R228, R6, PT ;  /* 0x00000006e400720c */ /* 0x000fe40003fc4270 */
[----:B------:R-:W-:Y:S02]  /*15c30*/  FSEL R180, R4, -INF , !P0 ;  /* 0xff80000004b47808 */ /* 0x000fe40004000000 */
[----:B------:R-:W-:Y:S02]  /*15c40*/  I2FP.F32.S32 R7, R7 ;  /* 0x0000000700077245 */ /* 0x000fe40000201400 */
[----:B------:R-:W-:Y:S02]  /*15c50*/  IADD3 R4, PT, PT, R2, -0x8, RZ ;  /* 0xfffffff802047810 */ /* 0x000fe40007ffe0ff */
[----:B------:R-:W-:Y:S01]  /*15c60*/  FSEL R13, R13, -INF , !P3 ;  /* 0xff8000000d0d7808 */ /* 0x000fe20005800000 */
[----:B------:R-:W-:Y:S01]  /*15c70*/  FFMA.FTZ R17, R7, -UR12, R17 ;  /* 0x8000000c07117c23 */ /* 0x000fe20008010011 */
[----:B------:R-:W-:Y:S01]  /*15c80*/  FSEL R12, R12, -INF , !P6 ;  /* 0xff8000000c0c7808 */ /* 0x000fe20007000000 */
[----:B------:R-:W-:Y:S01]  /*15c90*/  VIADD R7, R2, 0xfffffff9 ;  /* 0xfffffff902077836 */ /* 0x000fe20000000000 */
[----:B------:R-:W-:Y:S02]  /*15ca0*/  ISETP.GE.AND P3, PT, R0, R232, PT ;  /* 0x000000e80000720c */ /* 0x000fe40003f66270 */
[-C--:B------:R-:W-:Y:S02]  /*15cb0*/  ISETP.GT.AND P6, PT, R229, R5.reuse, PT ;  /* 0x00000005e500720c */ /* 0x080fe40003fc4270 */
[----:B------:R-:W-:Y:S02]  /*15cc0*/  IADD3 R8, PT, PT, R227, -R4, RZ ;  /* 0x80000004e3087210 */ /* 0x000fe40007ffe0ff */
[----:B------:R-:W-:Y:S02]  /*15cd0*/  FSEL R177, R137, -INF , !P2 ;  /* 0xff80000089b17808 */ /* 0x000fe40005000000 */
[----:B------:R-:W-:Y:S02]  /*15ce0*/  FSEL R136, R142, -INF , !P3 ;  /* 0xff8000008e887808 */ /* 0x000fe40005800000 */
[-C--:B------:R-:W-:Y:S02]  /*15cf0*/  ISETP.GT.AND P2, PT, R229, R6.reuse, PT ;  /* 0x00000006e500720c */ /* 0x080fe40003f44270 */
[----:B------:R-:W-:Y:S02]  /*15d00*/  FSEL R11, R15, -INF , !P6 ;  /* 0xff8000000f0b7808 */ /* 0x000fe40007000000 */
[----:B------:R-:W-:Y:S01]  /*15d10*/  FSEL R142, R9, -INF , !P1 ;  /* 0xff800000098e7808 */ /* 0x000fe20004800000 */
[----:B------:R-:W-:Y:S01]  /*15d20*/  IMAD.IADD R9, R227, 0x1, -R7 ;  /* 0x00000001e3097824 */ /* 0x000fe200078e0a07 */
[C---:B------:R-:W-:Y:S02]  /*15d30*/  ISETP.GT.AND P3, PT, R230.reuse, R5, PT ;  /* 0x00000005e600720c */ /* 0x040fe40003f64270 */
[-C--:B------:R-:W-:Y:S02]  /*15d40*/  ISETP.GT.AND P1, PT, R231, R6.reuse, PT ;  /* 0x00000006e700720c */ /* 0x080fe40003f24270 */
[----:B------:R-:W-:Y:S02]  /*15d50*/  ISETP.GT.AND P6, PT, R230, R6, PT ;  /* 0x00000006e600720c */ /* 0x000fe40003fc4270 */
[----:B------:R-:W-:Y:S02]  /*15d60*/  IABS R8, R8 ;  /* 0x0000000800087213 */ /* 0x000fe40000000000 */
[----:B------:R-:W-:Y:S02]  /*15d70*/  FSEL R14, R14, -INF , !P2 ;  /* 0xff8000000e0e7808 */ /* 0x000fe40005000000 */
[-C--:B------:R-:W-:Y:S02]  /*15d80*/  ISETP.GE.AND P2, PT, R0, R233.reuse, PT ;  /* 0x000000e90000720c */ /* 0x080fe40003f46270 */
[----:B------:R-:W-:Y:S02]  /*15d90*/  FSEL R133, R17, -INF , !P3 ;  /* 0xff80000011857808 */ /* 0x000fe40005800000 */
[----:B------:R-:W-:Y:S02]  /*15da0*/  FSEL R18, R18, -INF , !P1 ;  /* 0xff80000012127808 */ /* 0x000fe40004800000 */
[----:B------:R-:W-:Y:S02]  /*15db0*/  FSEL R135, R16, -INF , !P6 ;  /* 0xff80000010877808 */ /* 0x000fe40007000000 */
[----:B------:R-:W-:Y:S02]  /*15dc0*/  I2FP.F32.S32 R8, R8 ;  /* 0x0000000800087245 */ /* 0x000fe40000201400 */
[C---:B------:R-:W-:Y:S02]  /*15dd0*/  ISETP.GE.AND P6, PT, R6.reuse, R233, PT ;  /* 0x000000e90600720c */ /* 0x040fe40003fc6270 */
[----:B------:R-:W-:Y:S01]  /*15de0*/  ISETP.GE.AND P1, PT, R6, R235, PT ;  /* 0x000000eb0600720c */ /* 0x000fe20003f26270 */
[----:B------:R-:W-:Y:S01]  /*15df0*/  FFMA.FTZ R20, R8, -UR12, R20 ;  /* 0x8000000c08147c23 */ /* 0x000fe20008010014 */
[C---:B------:R-:W-:Y:S01]  /*15e00*/  ISETP.GE.AND P0, PT, R6.reuse, R232, PT ;  /* 0x000000e80600720c */ /* 0x040fe20003f06270 */
[----:B------:R-:W-:Y:S01]  /*15e10*/  IMAD.IADD R8, R237, 0x1, -R4 ;  /* 0x00000001ed087824 */ /* 0x000fe200078e0a04 */
[----:B------:R-:W-:Y:S02]  /*15e20*/  ISETP.GE.AND P3, PT, R6, R234, PT ;  /* 0x000000ea0600720c */ /* 0x000fe40003f66270 */
[----:B------:R-:W-:Y:S02]  /*15e30*/  IABS R6, R9 ;  /* 0x0000000900067213 */ /* 0x000fe40000000000 */
[----:B------:R-:W-:Y:S02]  /*15e40*/  FSEL R143, R10, -INF , !P2 ;  /* 0xff8000000a8f7808 */ /* 0x000fe40005000000 */
[----:B------:R-:W-:Y:S02]  /*15e50*/  IADD3 R9, PT, PT, R236, -R4, RZ ;  /* 0x80000004ec097210 */ /* 0x000fe40007ffe0ff */
[----:B------:R-:W-:Y:S02]  /*15e60*/  ISETP.GT.AND P2, PT, R231, R5, PT ;  /* 0x00000005e700720c */ /* 0x000fe40003f44270 */
[----:B------:R-:W-:Y:S02]  /*15e70*/  IABS R10, R9 ;  /* 0x00000009000a7213 */ /* 0x000fe40000000000 */
[----:B------:R-:W-:Y:S02]  /*15e80*/  FSEL R19, R19, -INF , !P2 ;  /* 0xff80000013137808 */ /* 0x000fe40005000000 */
[----:B------:R-:W-:Y:S02]  /*15e90*/  ISETP.GE.AND P2, PT, R5, R232, PT ;  /* 0x000000e80500720c */ /* 0x000fe40003f46270 */
[----:B------:R-:W-:Y:S02]  /*15ea0*/  I2FP.F32.S32 R6, R6 ;  /* 0x0000000600067245 */ /* 0x000fe40000201400 */
[----:B------:R-:W-:Y:S01]  /*15eb0*/  IABS R9, R8 ;  /* 0x0000000800097213 */ /* 0x000fe20000000000 */
[----:B------:R-:W-:Y:S01]  /*15ec0*/  IMAD.MOV.U32 R8, RZ, RZ, R10 ;  /* 0x000000ffff087224 */ /* 0x000fe200078e000a */
[----:B------:R-:W-:Y:S01]  /*15ed0*/  FSEL R16, R13, -INF , !P2 ;  /* 0xff8000000d107808 */ /* 0x000fe20005000000 */
[----:B------:R-:W-:Y:S01]  /*15ee0*/  FFMA.FTZ R21, R6, -UR12, R21 ;  /* 0x8000000c06157c23 */ /* 0x000fe20008010015 */
[----:B------:R-:W-:Y:S02]  /*15ef0*/  FSEL R17, R14, -INF , !P6 ;  /* 0xff8000000e117808 */ /* 0x000fe40007000000 */
[----:B------:R-:W-:Y:S01]  /*15f00*/  FSEL R15, R12, -INF , !P0 ;  /* 0xff8000000c0f7808 */ /* 0x000fe20004000000 */
[----:B------:R-:W-:Y:S01]  /*15f10*/  VIADD R12, R2, 0x1 ;  /* 0x00000001020c7836 */ /* 0x000fe20000000000 */
[C---:B------:R-:W-:Y:S02]  /*15f20*/  ISETP.GE.AND P0, PT, R5.reuse, R233, PT ;  /* 0x000000e90500720c */ /* 0x040fe40003f06270 */
[C---:B------:R-:W-:Y:S02]  /*15f30*/  ISETP.GE.AND P2, PT, R5.reuse, R234, PT ;  /* 0x000000ea0500720c */ /* 0x040fe40003f46270 */
[----:B------:R-:W-:Y:S01]  /*15f40*/  ISETP.GE.AND P6, PT, R5, R235, PT ;  /* 0x000000eb0500720c */ /* 0x000fe20003fc6270 */
[C---:B------:R-:W-:Y:S01]  /*15f50*/  IMAD.IADD R5, R238.reuse, 0x1, -R7 ;  /* 0x00000001ee057824 */ /* 0x040fe200078e0a07 */
[----:B------:R-:W-:Y:S02]  /*15f60*/  IADD3 R6, PT, PT, R238, -R4, RZ ;  /* 0x80000004ee067210 */ /* 0x000fe40007ffe0ff */
[----:B------:R-:W-:Y:S02]  /*15f70*/  IADD3 R4, PT, PT, R236, -R7, RZ ;  /* 0x80000007ec047210 */ /* 0x000fe40007ffe0ff */
[----:B------:R-:W-:Y:S02]  /*15f80*/  I2FP.F32.S32 R8, R8 ;  /* 0x0000000800087245 */ /* 0x000fe40000201400 */
[----:B------:R-:W-:Y:S02]  /*15f90*/  I2FP.F32.S32 R9, R9 ;  /* 0x0000000900097245 */ /* 0x000fe40000201400 */
[----:B------:R-:W-:Y:S01]  /*15fa0*/  IADD3 R10, PT, PT, R0, 0x10, RZ ;  /* 0x00000010000a7810 */ /* 0x000fe20007ffe0ff */
[----:B------:R-:W-:Y:S01]  /*15fb0*/  FFMA.FTZ R24, R8, -UR12, R24 ;  /* 0x8000000c08187c23 */ /* 0x000fe20008010018 */
[----:B------:R-:W-:Y:S01]  /*15fc0*/  IABS R5, R5 ;  /* 0x0000000500057213 */ /* 0x000fe20000000000 */
[----:B------:R-:W-:Y:S01]  /*15fd0*/  FFMA.FTZ R26, R9, -UR12, R26 ;  /* 0x8000000c091a7c23 */ /* 0x000fe2000801001a */
[----:B------:R-:W-:Y:S01]  /*15fe0*/  IABS R4, R4 ;  /* 0x0000000400047213 */ /* 0x000fe20000000000 */
[----:B------:R-:W-:Y:S01]  /*15ff0*/  VIADD R9, R0, 0x11 ;  /* 0x0000001100097836 */ /* 0x000fe20000000000 */
[----:B------:R-:W-:Y:S02]  /*16000*/  FSEL R8, R11, -INF , !P0 ;  /* 0xff8000000b087808 */ /* 0x000fe40004000000 */
[----:B------:R-:W-:Y:S02]  /*16010*/  ISETP.GT.AND P0, PT, R230, R10, PT ;  /* 0x0000000ae600720c */ /* 0x000fe40003f04270 */
[----:B------:R-:W-:Y:S02]  /*16020*/  I2FP.F32.S32 R5, R5 ;  /* 0x0000000500057245 */ /* 0x000fe40000201400 */
[----:B------:R-:W-:Y:S02]  /*16030*/  IABS R6, R6 ;  /* 0x0000000600067213 */ /* 0x000fe40000000000 */
[----:B------:R-:W-:Y:S01]  /*16040*/  I2FP.F32.S32 R4, R4 ;  /* 0x0000000400047245 */ /* 0x000fe20000201400 */
[----:B------:R-:W-:Y:S01]  /*16050*/  FFMA.FTZ R23, R5, -UR12, R23 ;  /* 0x8000000c05177c23 */ /* 0x000fe20008010017 */
[----:B------:R-:W-:Y:S02]  /*16060*/  FSEL R20, R20, -INF , !P0 ;  /* 0xff80000014147808 */ /* 0x000fe40004000000 */
[----:B------:R-:W-:Y:S01]  /*16070*/  I2FP.F32.S32 R6, R6 ;  /* 0x0000000600067245 */ /* 0x000fe20000201400 */
[----:B------:R-:W-:Y:S01]  /*16080*/  FFMA.FTZ R25, R4, -UR12, R25 ;  /* 0x8000000c04197c23 */ /* 0x000fe20008010019 */
[----:B------:R-:W-:Y:S01]  /*16090*/  ISETP.GT.AND P0, PT, R230, R9, PT ;  /* 0x00000009e600720c */ /* 0x000fe20003f04270 */
[----:B------:R-:W-:Y:S01]  /*160a0*/  IMAD.IADD R4, R236, 0x1, -R12 ;  /* 0x00000001ec047824 */ /* 0x000fe200078e0a0c */
[----:B------:R-:W-:Y:S01]  /*160b0*/  IADD3 R7, PT, PT, R237, -R7, RZ ;  /* 0x80000007ed077210 */ /* 0x000fe20007ffe0ff */
[----:B------:R-:W-:Y:S01]  /*160c0*/  FFMA.FTZ R22, R6, -UR12, R22 ;  /* 0x8000000c06167c23 */ /* 0x000fe20008010016 */
[----:B------:R-:W-:Y:S02]  /*160d0*/  IADD3 R5, PT, PT, R236, -R2, RZ ;  /* 0x80000002ec057210 */ /* 0x000fe40007ffe0ff */
[----:B------:R-:W-:Y:S02]  /*160e0*/  FSEL R21, R21, -INF , !P0 ;  /* 0xff80000015157808 */ /* 0x000fe40004000000 */
[C---:B------:R-:W-:Y:S02]  /*160f0*/  ISETP.GT.AND P0, PT, R231.reuse, R10, PT ;  /* 0x0000000ae700720c */ /* 0x040fe40003f04270 */
[----:B------:R-:W-:Y:S02]  /*16100*/  IABS R6, R7 ;  /* 0x0000000700067213 */ /* 0x000fe40000000000 */
[----:B------:R-:W-:Y:S02]  /*16110*/  IABS R5, R5 ;  /* 0x0000000500057213 */ /* 0x000fe40000000000 */
[----:B------:R-:W-:Y:S02]  /*16120*/  IABS R4, R4 ;  /* 0x0000000400047213 */ /* 0x000fe40000000000 */
[----:B------:R-:W-:Y:S02]  /*16130*/  FSEL R22, R22, -INF , !P0 ;  /* 0xff80000016167808 */ /* 0x000fe40004000000 */
[----:B------:R-:W-:Y:S02]  /*16140*/  I2FP.F32.S32 R5, R5 ;  /* 0x0000000500057245 */ /* 0x000fe40000201400 */
[----:B------:R-:W-:Y:S02]  /*16150*/  I2FP.F32.S32 R6, R6 ;  /* 0x0000000600067245 */ /* 0x000fe40000201400 */
[-C--:B------:R-:W-:Y:S01]  /*16160*/  ISETP.GT.AND P0, PT, R231, R9.reuse, PT ;  /* 0x00000009e700720c */ /* 0x080fe20003f04270 */
[----:B------:R-:W-:Y:S01]  /*16170*/  FFMA.FTZ R28, R5, -UR12, R28 ;  /* 0x8000000c051c7c23 */ /* 0x000fe2000801001c */
[----:B------:R-:W-:Y:S01]  /*16180*/  I2FP.F32.S32 R4, R4 ;  /* 0x0000000400047245 */ /* 0x000fe20000201400 */
[----:B------:R-:W-:Y:S01]  /*16190*/  FFMA.FTZ R27, R6, -UR12, R27 ;  /* 0x8000000c061b7c23 */ /* 0x000fe2000801001b */
[----:B------:R-:W-:Y:S02]  /*161a0*/  FSEL R23, R23, -INF , !P0 ;  /* 0xff80000017177808 */ /* 0x000fe40004000000 */
[----:B------:R-:W-:Y:S01]  /*161b0*/  FSEL R5, R133, -INF , !P2 ;  /* 0xff80000085057808 */ /* 0x000fe20005000000 */
[----:B------:R-:W-:Y:S01]  /*161c0*/  FFMA.FTZ R29, R4, -UR12, R29 ;  /* 0x8000000c041d7c23 */ /* 0x000fe2000801001d */
[-C--:B------:R-:W-:Y:S02]  /*161d0*/  ISETP.GT.AND P0, PT, R228, R10.reuse, PT ;  /* 0x0000000ae400720c */ /* 0x080fe40003f04270 */
[----:B------:R-:W-:Y:S02]  /*161e0*/  FSEL R6, R135, -INF , !P3 ;  /* 0xff80000087067808 */ /* 0x000fe40005800000 */
[----:B------:R-:W-:Y:S02]  /*161f0*/  FSEL R4, R18, -INF , !P1 ;  /* 0xff80000012047808 */ /* 0x000fe40004800000 */
[----:B------:R-:W-:Y:S02]  /*16200*/  FSEL R7, R19, -INF , !P6 ;  /* 0xff80000013077808 */ /* 0x000fe40007000000 */
[-C--:B------:R-:W-:Y:S02]  /*16210*/  ISETP.GT.AND P3, PT, R228, R9.reuse, PT ;  /* 0x00000009e400720c */ /* 0x080fe40003f64270 */
[----:B------:R-:W-:Y:S02]  /*16220*/  ISETP.GT.AND P2, PT, R229, R10, PT ;  /* 0x0000000ae500720c */ /* 0x000fe40003f44270 */
[----:B------:R-:W-:Y:S02]  /*16230*/  ISETP.GE.AND P6, PT, R10, R234, PT ;  /* 0x000000ea0a00720c */ /* 0x000fe40003fc6270 */
[----:B------:R-:W-:Y:S01]  /*16240*/  IADD3 R11, PT, PT, R0, 0x19, RZ ;  /* 0x00000019000b7810 */ /* 0x000fe20007ffe0ff */
[----:B------:R-:W-:Y:S01]  /*16250*/  IMAD.IADD R0, R237, 0x1, -R2 ;  /* 0x00000001ed007824 */ /* 0x000fe200078e0a02 */
[----:B------:R-:W-:Y:S02]  /*16260*/  ISETP.GT.AND P1, PT, R229, R9, PT ;  /* 0x00000009e500720c */ /* 0x000fe40003f24270 */
[----:B------:R-:W-:Y:S02]  /*16270*/  FSEL R24, R24, -INF , !P0 ;  /* 0xff80000018187808 */ /* 0x000fe40004000000 */
[----:B------:R-:W-:Y:S02]  /*16280*/  FSEL R25, R25, -INF , !P3 ;  /* 0xff80000019197808 */ /* 0x000fe40005800000 */
[----:B------:R-:W-:Y:S02]  /*16290*/  FSEL R26, R26, -INF , !P2 ;  /* 0xff8000001a1a7808 */ /* 0x000fe40005000000 */
[----:B------:R-:W-:Y:S02]  /*162a0*/  ISETP.GT.AND P0, PT, R228, R134, PT ;  /* 0x00000086e400720c */ /* 0x000fe40003f04270 */
[----:B------:R-:W-:Y:S02]  /*162b0*/  IADD3 R13, PT, PT, R237, -R12, RZ ;  /* 0x8000000ced0d7210 */ /* 0x000fe40007ffe0ff */
[----:B------:R-:W-:Y:S02]  /*162c0*/  FSEL R200, R20, -INF , !P6 ;  /* 0xff80000014c87808 */ /* 0x000fe40007000000 */
[----:B------:R-:W-:Y:S02]  /*162d0*/  ISETP.GE.AND P2, PT, R10, R232, PT ;  /* 0x000000e80a00720c */ /* 0x000fe40003f46270 */
[----:B------:R-:W-:Y:S02]  /*162e0*/  FSEL R27, R27, -INF , !P1 ;  /* 0xff8000001b1b7808 */ /* 0x000fe40004800000 */
[----:B------:R-:W-:Y:S02]  /*162f0*/  ISETP.GT.AND P3, PT, R228, R11, PT ;  /* 0x0000000be400720c */ /* 0x000fe40003f64270 */
[C---:B------:R-:W-:Y:S02]  /*16300*/  ISETP.GE.AND P1, PT, R10.reuse, R235, PT ;  /* 0x000000eb0a00720c */ /* 0x040fe40003f26270 */
[----:B------:R-:W-:Y:S02]  /*16310*/  ISETP.GE.AND P6, PT, R10, R233, PT ;  /* 0x000000e90a00720c */ /* 0x000fe40003fc6270 */
[----:B------:R-:W-:Y:S02]  /*16320*/  IABS R10, R0 ;  /* 0x00000000000a7213 */ /* 0x000fe40000000000 */
[----:B------:R-:W-:Y:S02]  /*16330*/  FSEL R28, R28, -INF , !P0 ;  /* 0xff8000001c1c7808 */ /* 0x000fe40004000000 */
[----:B------:R-:W-:Y:S02]  /*16340*/  IABS R0, R13 ;  /* 0x0000000d00007213 */ /* 0x000fe40000000000 */
[----:B------:R-:W-:Y:S02]  /*16350*/  FSEL R189, R24, -INF , !P2 ;  /* 0xff80000018bd7808 */ /* 0x000fe40005000000 */
[----:B------:R-:W-:Y:S02]  /*16360*/  ISETP.GE.AND P0, PT, R9, R232, PT ;  /* 0x000000e80900720c */ /* 0x000fe40003f06270 */
[----:B------:R-:W-:Y:S02]  /*16370*/  FSEL R29, R29, -INF , !P3 ;  /* 0xff8000001d1d7808 */ /* 0x000fe40005800000 */
[----:B------:R-:W-:Y:S02]  /*16380*/  FMNMX3.FTZ R13, R3, R136, R142, !PT ;  /* 0x00000088030d7276 */ /* 0x000fe4000781008e */
[-C--:B------:R-:W-:Y:S02]  /*16390*/  ISETP.GE.AND P3, PT, R134, R232.reuse, PT ;  /* 0x000000e88600720c */ /* 0x080fe40003f66270 */
[----:B------:R-:W-:Y:S02]  /*163a0*/  ISETP.GE.AND P2, PT, R11, R232, PT ;  /* 0x000000e80b00720c */ /* 0x000fe40003f46270 */
[----:B------:R-:W-:Y:S02]  /*163b0*/  I2FP.F32.S32 R14, R10 ;  /* 0x0000000a000e7245 */ /* 0x000fe40000201400 */
[----:B------:R-:W-:Y:S02]  /*163c0*/  FSEL R190, R25, -INF , !P0 ;  /* 0xff80000019be7808 */ /* 0x000fe40004000000 */
[----:B------:R-:W-:Y:S01]  /*163d0*/  FMNMX3.FTZ R10, R13, R15, R16, !PT ;  /* 0x0000000f0d0a7276 */ /* 0x000fe20007810010 */
[----:B------:R-:W-:Y:S01]  /*163e0*/  FFMA.FTZ R30, R14, -UR12, R30 ;  /* 0x8000000c0e1e7c23 */ /* 0x000fe2000801001e */
[----:B------:R-:W-:Y:S02]  /*163f0*/  FSEL R192, R28, -INF , !P3 ;  /* 0xff8000001cc07808 */ /* 0x000fe40005800000 */
[----:B------:R-:W-:Y:S02]  /*16400*/  FSEL R191, R29, -INF , !P2 ;  /* 0xff8000001dbf7808 */ /* 0x000fe40005000000 */
[C---:B------:R-:W-:Y:S02]  /*16410*/  ISETP.GE.AND P0, PT, R9.reuse, R234, PT ;  /* 0x000000ea0900720c */ /* 0x040fe40003f06270 */
[C---:B------:R-:W-:Y:S02]  /*16420*/  ISETP.GE.AND P3, PT, R9.reuse, R233, PT ;  /* 0x000000e90900720c */ /* 0x040fe40003f66270 */
[----:B------:R-:W-:Y:S02]  /*16430*/  ISETP.GE.AND P2, PT, R9, R235, PT ;  /* 0x000000eb0900720c */ /* 0x000fe40003f46270 */
[----:B------:R-:W-:Y:S02]  /*16440*/  I2FP.F32.S32 R9, R0 ;  /* 0x0000000000097245 */ /* 0x000fe40000201400 */
[----:B------:R-:W-:Y:S02]  /*16450*/  FMNMX3.FTZ R0, R10, R189, R190, !PT ;  /* 0x000000bd0a007276 */ /* 0x000fe400078100be */
[----:B------:R-:W-:Y:S01]  /*16460*/  IADD3 R13, PT, PT, R227, -R12, RZ ;  /* 0x8000000ce30d7210 */ /* 0x000fe20007ffe0ff */
[----:B------:R-:W-:Y:S01]  /*16470*/  FFMA.FTZ R31, R9, -UR12, R31 ;  /* 0x8000000c091f7c23 */ /* 0x000fe2000801001f */
[----:B------:R-:W-:Y:S01]  /*16480*/  FMNMX3.FTZ R0, R0, R192, R191, !PT ;  /* 0x000000c000007276 */ /* 0x000fe200078100bf */
[--C-:B------:R-:W-:Y:S01]  /*16490*/  IMAD.IADD R9, R227, 0x1, -R2.reuse ;  /* 0x00000001e3097824 */ /* 0x100fe200078e0a02 */
[----:B------:R-:W-:Y:S01]  /*164a0*/  FSEL R199, R21, -INF , !P0 ;  /* 0xff80000015c77808 */ /* 0x000fe20004000000 */
[----:B------:R-:W-:Y:S01]  /*164b0*/  IMAD.IADD R2, R238, 0x1, -R2 ;  /* 0x00000001ee027824 */ /* 0x000fe200078e0a02 */
[----:B------:R-:W-:Y:S01]  /*164c0*/  FSEL R201, R22, -INF , !P1 ;  /* 0xff80000016c97808 */ /* 0x000fe20004800000 */
[----:B------:R-:W1:Y:S01]  /*164d0*/  SHFL.BFLY PT, R135, R0, 0x2, 0x1f ;  /* 0x0c401f0000877f89 */ /* 0x000e6200000e0000 */
[----:B------:R-:W-:Y:S02]  /*164e0*/  IABS R10, R9 ;  /* 0x00000009000a7213 */ /* 0x000fe40000000000 */
[----:B------:R-:W-:Y:S02]  /*164f0*/  IABS R9, R13 ;  /* 0x0000000d00097213 */ /* 0x000fe40000000000 */
[----:B------:R-:W-:Y:S02]  /*16500*/  I2FP.F32.S32 R13, R10 ;  /* 0x0000000a000d7245 */ /* 0x000fe40000201400 */
[----:B------:R-:W-:Y:S02]  /*16510*/  ISETP.GT.AND P1, PT, R229, R11, PT ;  /* 0x0000000be500720c */ /* 0x000fe40003f24270 */
[----:B------:R-:W-:Y:S01]  /*16520*/  I2FP.F32.S32 R10, R9 ;  /* 0x00000009000a7245 */ /* 0x000fe20000201400 */
[----:B------:R-:W-:Y:S01]  /*16530*/  FFMA.FTZ R32, R13, -UR12, R32 ;  /* 0x8000000c0d207c23 */ /* 0x000fe20008010020 */
[----:B------:R-:W-:Y:S02]  /*16540*/  ISETP.GT.AND P0, PT, R229, R134, PT ;  /* 0x00000086e500720c */ /* 0x000fe40003f04270 */
[----:B------:R-:W-:Y:S01]  /*16550*/  FMNMX3.FTZ R9, R139, R143, R180, !PT ;  /* 0x0000008f8b097276 */ /* 0x000fe200078100b4 */
[----:B------:R-:W-:Y:S01]  /*16560*/  FFMA.FTZ R33, R10, -UR12, R33 ;  /* 0x8000000c0a217c23 */ /* 0x000fe20008010021 */
[----:B------:R-:W-:Y:S02]  /*16570*/  FSEL R30, R30, -INF , !P0 ;  /* 0xff8000001e1e7808 */ /* 0x000fe40004000000 */
[----:B------:R-:W-:Y:S02]  /*16580*/  FSEL R31, R31, -INF , !P1 ;  /* 0xff8000001f1f7808 */ /* 0x000fe40004800000 */
[----:B------:R-:W-:Y:S02]  /*16590*/  FSEL R193, R26, -INF , !P6 ;  /* 0xff8000001ac17808 */ /* 0x000fe40007000000 */
[----:B------:R-:W-:Y:S02]  /*165a0*/  FSEL R194, R27, -INF , !P3 ;  /* 0xff8000001bc27808 */ /* 0x000fe40005800000 */
[----:B------:R-:W-:Y:S02]  /*165b0*/  FMNMX3.FTZ R9, R9, R17, R8, !PT ;  /* 0x0000001109097276 */ /* 0x000fe40007810008 */
[-C--:B------:R-:W-:Y:S02]  /*165c0*/  ISETP.GE.AND P0, PT, R134, R233.reuse, PT ;  /* 0x000000e98600720c */ /* 0x080fe40003f06270 */
[----:B------:R-:W-:Y:S02]  /*165d0*/  ISETP.GE.AND P1, PT, R11, R233, PT ;  /* 0x000000e90b00720c */ /* 0x000fe40003f26270 */
[----:B-1----:R-:W-:Y:S02]  /*165e0*/  FMNMX.FTZ R135, R0, R135, !PT ;  /* 0x0000008700877209 */ /* 0x002fe40007810000 */
[----:B------:R-:W-:Y:S02]  /*165f0*/  FMNMX3.FTZ R0, R9, R193, R194, !PT ;  /* 0x000000c109007276 */ /* 0x000fe400078100c2 */
[----:B------:R-:W-:Y:S02]  /*16600*/  FSEL R137, R30, -INF , !P0 ;  /* 0xff8000001e897808 */ /* 0x000fe40004000000 */
[----:B------:R-:W-:Y:S02]  /*16610*/  FSEL R140, R31, -INF , !P1 ;  /* 0xff8000001f8c7808 */ /* 0x000fe40004800000 */
[----:B------:R-:W-:Y:S02]  /*16620*/  IABS R9, R2 ;  /* 0x0000000200097213 */ /* 0x000fe40000000000 */
[----:B------:R-:W-:Y:S02]  /*16630*/  FMNMX3.FTZ R0, R0, R137, R140, !PT ;  /* 0x0000008900007276 */ /* 0x000fe4000781008c */
[----:B------:R-:W-:Y:S02]  /*16640*/  IADD3 R12, PT, PT, R238, -R12, RZ ;  /* 0x8000000cee0c7210 */ /* 0x000fe40007ffe0ff */
[----:B------:R-:W-:Y:S01]  /*16650*/  I2FP.F32.S32 R9, R9 ;  /* 0x0000000900097245 */ /* 0x000fe20000201400 */
[----:B------:R-:W1:Y:S01]  /*16660*/  SHFL.BFLY PT, R2, R0, 0x2, 0x1f ;  /* 0x0c401f0000027f89 */ /* 0x000e6200000e0000 */
[----:B------:R-:W-:Y:S02]  /*16670*/  IABS R10, R12 ;  /* 0x0000000c000a7213 */ /* 0x000fe40000000000 */
[----:B------:R-:W-:Y:S05]  /*16680*/  FSEL R197, R23, -INF , !P2 ;  /* 0xff80000017c57808 */ /* 0x000fea0005000000 */
[----:B------:R-:W2:Y:S01]  /*16690*/  SHFL.BFLY PT, R12, R135, 0x1, 0x1f ;  /* 0x0c201f00870c7f89 */ /* 0x000ea200000e0000 */
[----:B------:R-:W-:Y:S01]  /*166a0*/  I2FP.F32.S32 R10, R10 ;  /* 0x0000000a000a7245 */ /* 0x000fe20000201400 */
[----:B------:R-:W-:Y:S01]  /*166b0*/  FFMA.FTZ R34, R9, -UR12, R34 ;  /* 0x8000000c09227c23 */ /* 0x000fe20008010022 */
[-C--:B------:R-:W-:Y:S05]  /*166c0*/  ISETP.GT.AND P6, PT, R230, R134.reuse, PT ;  /* 0x00000086e600720c */ /* 0x080fea0003fc4270 */
[----:B------:R-:W-:Y:S01]  /*166d0*/  LDSM.16.MT88.4 R20, [R216+0xa000] ;  /* 0x00a00000d814783b */ /* 0x000fe20000004200 */
[----:B------:R-:W-:Y:S01]  /*166e0*/  ISETP.GT.AND P0, PT, R231, R134, PT ;  /* 0x00000086e700720c */ /* 0x000fe20003f04270 */
[----:B------:R-:W-:Y:S01]  /*166f0*/  FFMA.FTZ R35, R10, -UR12, R35 ;  /* 0x8000000c0a237c23 */ /* 0x000fe20008010023 */
[----:B------:R-:W-:Y:S02]  /*16700*/  ISETP.GT.AND P2, PT, R230, R11, PT ;  /* 0x0000000be600720c */ /* 0x000fe40003f44270 */
[C---:B------:R-:W-:Y:S02]  /*16710*/  ISETP.GE.AND P3, PT, R134.reuse, R234, PT ;  /* 0x000000ea8600720c */ /* 0x040fe40003f66270 */
[----:B------:R-:W-:Y:S02]  /*16720*/  ISETP.GE.AND P1, PT, R134, R235, PT ;  /* 0x000000eb8600720c */ /* 0x000fe40003f26270 */
[----:B------:R-:W-:Y:S02]  /*16730*/  FSEL R32, R32, -INF , !P6 ;  /* 0xff80000020207808 */ /* 0x000fe40007000000 */
[----:B------:R-:W-:Y:S02]  /*16740*/  FSEL R33, R33, -INF , !P2 ;  /* 0xff80000021217808 */ /* 0x000fe40005000000 */
[----:B------:R-:W-:Y:S02]  /*16750*/  FSEL R34, R34, -INF , !P0 ;  /* 0xff80000022227808 */ /* 0x000fe40004000000 */
[----:B------:R-:W-:Y:S02]  /*16760*/  FMNMX3.FTZ R9, R138, R178, R177, !PT ;  /* 0x000000b28a097276 */ /* 0x000fe400078100b1 */
[----:B-1----:R-:W-:Y:S02]  /*16770*/  FMNMX.FTZ R0, R0, R2, !PT ;  /* 0x0000000200007209 */ /* 0x002fe40007810000 */
[----:B------:R-:W-:Y:S02]  /*16780*/  ISETP.GT.AND P2, PT, R231, R11, PT ;  /* 0x0000000be700720c */ /* 0x000fe40003f44270 */
[----:B--2---:R-:W-:Y:S01]  /*16790*/  FMNMX.FTZ R135, R135, R12, !PT ;  /* 0x0000000c87877209 */ /* 0x004fe20007810000 */
[----:B------:R-:W1:Y:S01]  /*167a0*/  SHFL.BFLY PT, R2, R0, 0x1, 0x1f ;  /* 0x0c201f0000027f89 */ /* 0x000e6200000e0000 */
[----:B------:R-:W-:Y:S02]  /*167b0*/  FSEL R195, R32, -INF , !P3 ;  /* 0xff80000020c37808 */ /* 0x000fe40005800000 */
[----:B------:R-:W-:Y:S01]  /*167c0*/  FSEL R203, R34, -INF , !P1 ;  /* 0xff80000022cb7808 */ /* 0x000fe20004800000 */
[----:B------:R-:W-:Y:S01]  /*167d0*/  FMUL.FTZ R141, R135, UR4 ;  /* 0x00000004878d7c20 */ /* 0x000fe20008410000 */
[----:B------:R-:W-:Y:S02]  /*167e0*/  ISETP.GE.AND P3, PT, R11, R235, PT ;  /* 0x000000eb0b00720c */ /* 0x000fe40003f66270 */
[----:B------:R-:W-:Y:S02]  /*167f0*/  FMNMX3.FTZ R9, R9, R4, R7, !PT ;  /* 0x0000000409097276 */ /* 0x000fe40007810007 */
[----:B------:R-:W-:Y:S02]  /*16800*/  FSEL R35, R35, -INF , !P2 ;  /* 0xff80000023237808 */ /* 0x000fe40005000000 */
[----:B------:R-:W-:Y:S02]  /*16810*/  FSETP.NEU.FTZ.AND P1, PT, R135, -INF , PT ;  /* 0xff8000008700780b */ /* 0x000fe40003f3d000 */
[----:B------:R-:W-:Y:S02]  /*16820*/  FMNMX3.FTZ R9, R9, R201, R197, !PT ;  /* 0x000000c909097276 */ /* 0x000fe400078100c5 */
[----:B------:R-:W-:Y:S02]  /*16830*/  FSEL R202, R35, -INF , !P3 ;  /* 0xff80000023ca7808 */ /* 0x000fe40005800000 */
[----:B------:R-:W-:Y:S02]  /*16840*/  FSEL R141, R141, RZ, P1 ;  /* 0x000000ff8d8d7208 */ /* 0x000fe40000800000 */
[----:B------:R-:W-:Y:S02]  /*16850*/  FMNMX3.FTZ R133, R9, R203, R202, !PT ;  /* 0x000000cb09857276 */ /* 0x000fe400078100ca */
[----:B------:R-:W-:Y:S01]  /*16860*/  FMNMX3.FTZ R134, R132, R176, R179, !PT ;  /* 0x000000b084867276 */ /* 0x000fe200078100b3 */
[--C-:B------:R-:W-:Y:S01]  /*16870*/  FFMA.FTZ R9, R136, UR4, -R141.reuse ;  /* 0x0000000488097c23 */ /* 0x100fe2000801088d */
[----:B------:R-:W-:Y:S02]  /*16880*/  ISETP.GE.AND P6, PT, R11, R234, PT ;  /* 0x000000ea0b00720c */ /* 0x000fe40003fc6270 */
[----:B-1----:R-:W-:Y:S01]  /*16890*/  FMNMX.FTZ R136, R0, R2, !PT ;  /* 0x0000000200887209 */ /* 0x002fe20007810000 */
[----:B------:R-:W-:Y:S01]  /*168a0*/  FFMA.FTZ R0, R15, UR4, -R141 ;  /* 0x000000040f007c23 */ /* 0x000fe2000801088d */
[----:B------:R-:W-:Y:S01]  /*168b0*/  FMNMX3.FTZ R134, R134, R6, R5, !PT ;  /* 0x0000000686867276 */ /* 0x000fe20007810005 */
[----:B------:R1:W-:Y:S01]  /*168c0*/  MUFU.EX2 R206, R9 ;  /* 0x0000000900ce7308 */ /* 0x0003e20000000800 */
[----:B------:R-:W-:Y:S01]  /*168d0*/  FSEL R198, R33, -INF , !P6 ;  /* 0xff80000021c67808 */ /* 0x000fe20007000000 */
[----:B------:R-:W-:Y:S01]  /*168e0*/  FMUL.FTZ R188, R136, UR4 ;  /* 0x0000000488bc7c20 */ /* 0x000fe20008410000 */
[----:B------:R-:W-:Y:S01]  /*168f0*/  FMNMX3.FTZ R134, R134, R200, R199, !PT ;  /* 0x000000c886867276 */ /* 0x000fe200078100c7 */
[----:B------:R-:W2:Y:S01]  /*16900*/  SHFL.BFLY PT, R11, R133, 0x2, 0x1f ;  /* 0x0c401f00850b7f89 */ /* 0x000ea200000e0000 */
[----:B------:R-:W-:Y:S02]  /*16910*/  FSETP.NEU.FTZ.AND P0, PT, R136, -INF , PT ;  /* 0xff8000008800780b */ /* 0x000fe40003f1d000 */
[----:B------:R-:W-:Y:S03]  /*16920*/  FMNMX3.FTZ R134, R134, R195, R198, !PT ;  /* 0x000000c386867276 */ /* 0x000fe600078100c6 */
[----:B------:R3:W-:Y:S01]  /*16930*/  MUFU.EX2 R252, R0 ;  /* 0x0000000000fc7308 */ /* 0x0007e20000000800 */
[----:B------:R-:W-:Y:S02]  /*16940*/  FSEL R188, R188, RZ, P0 ;  /* 0x000000ffbcbc7208 */ /* 0x000fe40000000000 */
[----:B------:R-:W-:Y:S01]  /*16950*/  IADD3 R196, PT, PT, R216, 0xa040, RZ ;  /* 0x0000a040d8c47810 */ /* 0x000fe20007ffe0ff */
[----:B------:R-:W4:Y:S01]  /*16960*/  SHFL.BFLY PT, R10, R134, 0x2, 0x1f ;  /* 0x0c401f00860a7f89 */ /* 0x000f2200000e0000 */
[----:B------:R-:W-:Y:S02]  /*16970*/  @P4 VIADD R196, R207, 0xffffffc0 ;  /* 0xffffffc0cfc44836 */ /* 0x000fe40000000000 */
[--C-:B------:R-:W-:Y:S01]  /*16980*/  FFMA.FTZ R8, R8, UR4, -R188.reuse ;  /* 0x0000000408087c23 */ /* 0x100fe200080108bc */
[--C-:B------:R-:W-:Y:S01]  /*16990*/  FFMA.FTZ R137, R137, UR4, -R188.reuse ;  /* 0x0000000489897c23 */ /* 0x100fe200080108bc */
[--C-:B------:R-:W-:Y:S01]  /*169a0*/  FFMA.FTZ R140, R140, UR4, -R188.reuse ;  /* 0x000000048c8c7c23 */ /* 0x100fe200080108bc */
[--C-:B-1----:R-:W-:Y:S01]  /*169b0*/  FFMA.FTZ R9, R142, UR4, -R141.reuse ;  /* 0x000000048e097c23 */ /* 0x102fe2000801088d */
[----:B------:R-:W-:Y:S01]  /*169c0*/  MUFU.EX2 R249, R8 ;  /* 0x0000000800f97308 */ /* 0x000fe20000000800 */
[----:B---3--:R-:W-:Y:S09]  /*169d0*/  FFMA.FTZ R0, R16, UR4, -R141 ;  /* 0x0000000410007c23 */ /* 0x008ff2000801088d */
[----:B------:R1:W-:Y:S01]  /*169e0*/  MUFU.EX2 R205, R9 ;  /* 0x0000000900cd7308 */ /* 0x0003e20000000800 */
[----:B--2---:R-:W-:Y:S05]  /*169f0*/  FMNMX.FTZ R133, R133, R11, !PT ;  /* 0x0000000b85857209 */ /* 0x004fea0007810000 */
[----:B------:R-:W2:Y:S04]  /*16a00*/  SHFL.BFLY PT, R2, R133, 0x1, 0x1f ;  /* 0x0c201f0085027f89 */ /* 0x000ea800000e0000 */
[----:B------:R3:W5:Y:S01]  /*16a10*/  MUFU.EX2 R204, R0 ;  /* 0x0000000000cc7308 */ /* 0x0007620000000800 */
[----:B----4-:R-:W-:Y:S09]  /*16a20*/  FMNMX.FTZ R134, R134, R10, !PT ;  /* 0x0000000a86867209 */ /* 0x010ff20007810000 */
[----:B------:R-:W-:Y:S01]  /*16a30*/  MUFU.EX2 R210, R137 ;  /* 0x0000008900d27308 */ /* 0x000fe20000000800 */
[----:B-1----:R-:W1:Y:S01]  /*16a40*/  SHFL.BFLY PT, R9, R134, 0x1, 0x1f ;  /* 0x0c201f0086097f89 */ /* 0x002e6200000e0000 */
[--C-:B---3--:R-:W-:Y:S01]  /*16a50*/  FFMA.FTZ R0, R143, UR4, -R188.reuse ;  /* 0x000000048f007c23 */ /* 0x108fe200080108bc */
[----:B-----5:R-:W-:Y:S07]  /*16a60*/  F2FP.BF16.F32.PACK_AB R182, R204, R252 ;  /* 0x000000fcccb6723e */ /* 0x020fee00000010ff */
[----:B------:R3:W-:Y:S01]  /*16a70*/  MUFU.EX2 R248, R0 ;  /* 0x0000000000f87308 */ /* 0x0007e20000000800 */
[----:B--2---:R-:W-:Y:S04]  /*16a80*/  FMNMX.FTZ R133, R133, R2, !PT ;  /* 0x0000000285857209 */ /* 0x004fe80007810000 */
[C---:B------:R-:W-:Y:S01]  /*16a90*/  FSETP.NEU.FTZ.AND P2, PT, R133.reuse, -INF , PT ;  /* 0xff8000008500780b */ /* 0x040fe20003f5d000 */
[----:B------:R-:W-:Y:S01]  /*16aa0*/  FMUL.FTZ R143, R133, UR4 ;  /* 0x00000004858f7c20 */ /* 0x000fe20008410000 */
[----:B-1----:R-:W-:Y:S04]  /*16ab0*/  FMNMX.FTZ R134, R134, R9, !PT ;  /* 0x0000000986867209 */ /* 0x002fe80007810000 */
[----:B------:R-:W-:Y:S02]  /*16ac0*/  FSEL R143, R143, RZ, P2 ;  /* 0x000000ff8f8f7208 */ /* 0x000fe40001000000 */
[----:B------:R-:W-:Y:S01]  /*16ad0*/  FSETP.NEU.FTZ.AND P3, PT, R134, -INF , PT ;  /* 0xff8000008600780b */ /* 0x000fe20003f7d000 */
[----:B---3--:R-:W-:Y:S01]  /*16ae0*/  FFMA.FTZ R0, R180, UR4, -R188 ;  /* 0x00000004b4007c23 */ /* 0x008fe200080108bc */
[----:B------:R-:W-:Y:S01]  /*16af0*/  FMUL.FTZ R142, R134, UR4 ;  /* 0x00000004868e7c20 */ /* 0x000fe20008410000 */
[--C-:B------:R-:W-:Y:S01]  /*16b00*/  FFMA.FTZ R4, R4, UR4, -R143.reuse ;  /* 0x0000000404047c23 */ /* 0x100fe2000801088f */
[--C-:B------:R-:W-:Y:S01]  /*16b10*/  FFMA.FTZ R7, R7, UR4, -R143.reuse ;  /* 0x0000000407077c23 */ /* 0x100fe2000801088f */
[----:B------:R1:W2:Y:S01]  /*16b20*/  MUFU.EX2 R251, R0 ;  /* 0x0000000000fb7308 */ /* 0x0002a20000000800 */
[----:B------:R-:W-:Y:S02]  /*16b30*/  F2FP.BF16.F32.PACK_AB R180, R205, R206 ;  /* 0x000000cecdb4723e */ /* 0x000fe400000010ff */
[----:B------:R-:W-:Y:S05]  /*16b40*/  FSEL R142, R142, RZ, P3 ;  /* 0x000000ff8e8e7208 */ /* 0x000fea0001800000 */
[--C-:B------:R-:W-:Y:S01]  /*16b50*/  FFMA.FTZ R6, R6, UR4, -R142.reuse ;  /* 0x0000000406067c23 */ /* 0x100fe2000801088e */
[--C-:B------:R-:W-:Y:S01]  /*16b60*/  FFMA.FTZ R5, R5, UR4, -R142.reuse ;  /* 0x0000000405057c23 */ /* 0x100fe2000801088e */
[----:B------:R-:W-:Y:S01]  /*16b70*/  MUFU.EX2 R241, R4 ;  /* 0x0000000400f17308 */ /* 0x000fe20000000800 */
[----:B------:R-:W-:Y:S01]  /*16b80*/  FFMA.FTZ R137, R200, UR4, -R142 ;  /* 0x00000004c8897c23 */ /* 0x000fe2000801088e */
[----:B-1----:R-:W-:Y:S08]  /*16b90*/  FFMA.FTZ R0, R17, UR4, -R188 ;  /* 0x0000000411007c23 */ /* 0x002ff000080108bc */
[----:B------:R-:W-:Y:S01]  /*16ba0*/  MUFU.EX2 R244, R6 ;  /* 0x0000000600f47308 */ /* 0x000fe20000000800 */
[----:B--2---:R-:W-:Y:S09]  /*16bb0*/  F2FP.BF16.F32.PACK_AB R181, R251, R248 ;  /* 0x000000f8fbb5723e */ /* 0x004ff200000010ff */
[----:B------:R1:W2:Y:S10]  /*16bc0*/  MUFU.EX2 R250, R0 ;  /* 0x0000000000fa7308 */ /* 0x0002b40000000800 */
[----:B------:R-:W-:Y:S10]  /*16bd0*/  MUFU.EX2 R246, R5 ;  /* 0x0000000500f67308 */ /* 0x000ff40000000800 */
[----:B------:R-:W3:Y:S01]  /*16be0*/  MUFU.EX2 R240, R7 ;  /* 0x0000000700f07308 */ /* 0x000ee20000000800 */
[--C-:B-1----:R-:W-:Y:S01]  /*16bf0*/  FFMA.FTZ R0, R176, UR4, -R142.reuse ;  /* 0x00000004b0007c23 */ /* 0x102fe2000801088e */
[----:B--2---:R-:W-:Y:S08]  /*16c00*/  F2FP.BF16.F32.PACK_AB R183, R249, R250 ;  /* 0x000000faf9b7723e */ /* 0x004ff000000010ff */
[----:B------:R1:W-:Y:S10]  /*16c10*/  MUFU.EX2 R245, R0 ;  /* 0x0000000000f57308 */ /* 0x0003f40000000800 */
[----:B------:R2:W-:Y:S01]  /*16c20*/  MUFU.EX2 R209, R137 ;  /* 0x0000008900d17308 */ /* 0x0005e20000000800 */
[--C-:B-1----:R-:W-:Y:S01]  /*16c30*/  FFMA.FTZ R0, R179, UR4, -R142.reuse ;  /* 0x00000004b3007c23 */ /* 0x102fe2000801088e */
[----:B---3--:R-:W-:Y:S08]  /*16c40*/  F2FP.BF16.F32.PACK_AB R179, R240, R241 ;  /* 0x000000f1f0b3723e */ /* 0x008ff000000010ff */
[----:B------:R1:W3:Y:S01]  /*16c50*/  MUFU.EX2 R247, R0 ;  /* 0x0000000000f77308 */ /* 0x0002e20000000800 */
[----:B--2---:R-:W-:Y:S09]  /*16c60*/  FFMA.FTZ R137, R199, UR4, -R142 ;  /* 0x00000004c7897c23 */ /* 0x004ff2000801088e */
[----:B------:R2:W-:Y:S01]  /*16c70*/  MUFU.EX2 R208, R137 ;  /* 0x0000008900d07308 */ /* 0x0005e20000000800 */
[--C-:B-1----:R-:W-:Y:S01]  /*16c80*/  FFMA.FTZ R0, R178, UR4, -R143.reuse ;  /* 0x00000004b2007c23 */ /* 0x102fe2000801088f */
[----:B---3--:R-:W-:Y:S02]  /*16c90*/  F2FP.BF16.F32.PACK_AB R176, R247, R245 ;  /* 0x000000f5f7b0723e */ /* 0x008fe400000010ff */
[----:B------:R-:W-:Y:S06]  /*16ca0*/  F2FP.BF16.F32.PACK_AB R178, R246, R244 ;  /* 0x000000f4f6b2723e */ /* 0x000fec00000010ff */
[----:B------:R1:W-:Y:S01]  /*16cb0*/  MUFU.EX2 R242, R0 ;  /* 0x0000000000f27308 */ /* 0x0003e20000000800 */
[--C-:B--2---:R-:W-:Y:S09]  /*16cc0*/  FFMA.FTZ R137, R201, UR4, -R143.reuse ;  /* 0x00000004c9897c23 */ /* 0x104ff2000801088f */
[----:B------:R2:W-:Y:S01]  /*16cd0*/  MUFU.EX2 R207, R137 ;  /* 0x0000008900cf7308 */ /* 0x0005e20000000800 */
[--C-:B-1----:R-:W-:Y:S09]  /*16ce0*/  FFMA.FTZ R0, R177, UR4, -R143.reuse ;  /* 0x00000004b1007c23 */ /* 0x102ff2000801088f */
[----:B------:R1:W3:Y:S01]  /*16cf0*/  MUFU.EX2 R243, R0 ;  /* 0x0000000000f37308 */ /* 0x0002e20000000800 */
[----:B--2---:R-:W-:Y:S01]  /*16d00*/  FFMA.FTZ R137, R197, UR4, -R143 ;  /* 0x00000004c5897c23 */ /* 0x004fe2000801088f */
[----:B-1----:R-:W-:Y:S02]  /*16d10*/  FSEL R0, R135, RZ, P1 ;  /* 0x000000ff87007208 */ /* 0x002fe40000800000 */
[----:B---3--:R-:W-:Y:S03]  /*16d20*/  F2FP.BF16.F32.PACK_AB R177, R243, R242 ;  /* 0x000000f2f3b1723e */ /* 0x008fe600000010ff */
[----:B------:R-:W-:Y:S01]  /*16d30*/  FADD.FTZ R0, -R0, R3 ;  /* 0x0000000300007221 */ /* 0x000fe20000010100 */
[----:B------:R-:W-:Y:S03]  /*16d40*/  FSEL R3, R134, RZ, P3 ;  /* 0x000000ff86037208 */ /* 0x000fe60001800000 */
[----:B------:R-:W-:Y:S02]  /*16d50*/  FMUL.FTZ R0, R0, UR4 ;  /* 0x0000000400007c20 */ /* 0x000fe40008410000 */
[----:B------:R-:W-:Y:S02]  /*16d60*/  FADD.FTZ R3, -R3, R132 ;  /* 0x0000008403037221 */ /* 0x000fe40000010100 */
[----:B------:R1:W2:Y:S02]  /*16d70*/  MUFU.EX2 R132, R0 ;  /* 0x0000000000847308 */ /* 0x0002a40000000800 */
[----:B------:R-:W-:Y:S08]  /*16d80*/  FMUL.FTZ R3, R3, UR4 ;  /* 0x0000000403037c20 */ /* 0x000ff00008410000 */
[----:B------:R-:W3:Y:S01]  /*16d90*/  MUFU.EX2 R3, R3 ;  /* 0x0000000300037308 */ /* 0x000ee20000000800 */
        /* <DEDUP_REMOVED lines=8> */
[C---:B---3--:R-:W-:Y:S01]  /*16e20*/  FMUL.FTZ R4, R3.reuse, R144 ;  /* 0x0000009003047220 */ /* 0x048fe20000410000 */
[----:B------:R-:W-:Y:S01]  /*16e30*/  FMUL.FTZ R2, R2, UR4 ;  /* 0x0000000402027c20 */ /* 0x000fe20008410000 */
[C---:B------:R-:W-:Y:S01]  /*16e40*/  FMUL.FTZ R5, R3.reuse, R145 ;  /* 0x0000009103057220 */ /* 0x040fe20000410000 */
[----:B------:R-:W-:Y:S01]  /*16e50*/  FADD.FTZ R0, -R0, R139 ;  /* 0x0000008b00007221 */ /* 0x000fe20000010100 */
[C---:B------:R-:W-:Y:S01]  /*16e60*/  FMUL.FTZ R16, R3.reuse, R156 ;  /* 0x0000009c03107220 */ /* 0x040fe20000410000 */
[C---:B------:R-:W-:Y:S01]  /*16e70*/  FMUL.FTZ R17, R3.reuse, R157 ;  /* 0x0000009d03117220 */ /* 0x040fe20000410000 */
[----:B------:R-:W-:Y:S01]  /*16e80*/  FMUL.FTZ R25, R132, R165 ;  /* 0x000000a584197220 */ /* 0x000fe20000410000 */
[----:B------:R-:W1:Y:S01]  /*16e90*/  MUFU.EX2 R2, R2 ;  /* 0x0000000200027308 */ /* 0x000e620000000800 */
[----:B------:R-:W-:Y:S01]  /*16ea0*/  FMUL.FTZ R0, R0, UR4 ;  /* 0x0000000400007c20 */ /* 0x000fe20008410000 */
[C---:B------:R-:W-:Y:S01]  /*16eb0*/  FMUL.FTZ R28, R132.reuse, R168 ;  /* 0x000000a8841c7220 */ /* 0x040fe20000410000 */
[----:B------:R-:W-:Y:S01]  /*16ec0*/  FMUL.FTZ R29, R132, R169 ;  /* 0x000000a9841d7220 */ /* 0x000fe20000410000 */
[C---:B------:R-:W-:Y:S01]  /*16ed0*/  FMUL.FTZ R32, R3.reuse, R172 ;  /* 0x000000ac03207220 */ /* 0x040fe20000410000 */
[C---:B------:R-:W-:Y:S01]  /*16ee0*/  FMUL.FTZ R33, R3.reuse, R173 ;  /* 0x000000ad03217220 */ /* 0x040fe20000410000 */
[----:B------:R-:W-:Y:S02]  /*16ef0*/  IMAD.IADD R138, R222, 0x1, R196 ;  /* 0x00000001de8a7824 */ /* 0x000fe400078e02c4 */
[C---:B------:R-:W-:Y:S02]  /*16f00*/  FMUL.FTZ R36, R3.reuse, R36 ;  /* 0x0000002403247220 */ /* 0x040fe40000410000 */
[----:B------:R-:W2:Y:S01]  /*16f10*/  MUFU.EX2 R0, R0 ;  /* 0x0000000000007308 */ /* 0x000ea20000000800 */
        /* <DEDUP_REMOVED lines=8> */
[C---:B-1----:R-:W-:Y:S01]  /*16fa0*/  FMUL.FTZ R6, R2.reuse, R146 ;  /* 0x0000009202067220 */ /* 0x042fe20000410000 */
[C---:B------:R-:W-:Y:S01]  /*16fb0*/  FMUL.FTZ R7, R2.reuse, R147 ;  /* 0x0000009302077220 */ /* 0x040fe20000410000 */
[C---:B------:R-:W-:Y:S01]  /*16fc0*/  FMUL.FTZ R18, R2.reuse, R158 ;  /* 0x0000009e02127220 */ /* 0x040fe20000410000 */
[----:B------:R-:W1:Y:S01]  /*16fd0*/  LDSM.16.MT88.4 R144, [R196] ;  /* 0x00000000c490783b */ /* 0x000e620000004200 */
[C---:B------:R-:W-:Y:S01]  /*16fe0*/  FMUL.FTZ R19, R2.reuse, R159 ;  /* 0x0000009f02137220 */ /* 0x040fe20000410000 */
[C---:B------:R-:W-:Y:S01]  /*16ff0*/  FMUL.FTZ R34, R2.reuse, R174 ;  /* 0x000000ae02227220 */ /* 0x040fe20000410000 */
[----:B------:R-:W-:Y:S01]  /*17000*/  FMUL.FTZ R35, R2, R175 ;  /* 0x000000af02237220 */ /* 0x000fe20000410000 */
[--C-:B------:R-:W-:Y:S01]  /*17010*/  FFMA.FTZ R139, R189, UR4, -R141.reuse ;  /* 0x00000004bd8b7c23 */ /* 0x100fe2000801088d */
[-C--:B------:R-:W-:Y:S03]  /*17020*/  HMMA.16816.F32.BF16 R4, R176, R20.reuse, R4 ;  /* 0x00000014b004723c */ /* 0x080fe60000041804 */
[----:B------:R-:W-:Y:S01]  /*17030*/  LDSM.16.MT88.4 R156, [R216+0xa800] ;  /* 0x00a80000d89c783b */ /* 0x000fe20000004200 */
[----:B------:R3:W-:Y:S01]  /*17040*/  MUFU.EX2 R239, R139 ;  /* 0x0000008b00ef7308 */ /* 0x0007e20000000800 */
[C---:B--2---:R-:W-:Y:S01]  /*17050*/  FMUL.FTZ R10, R0.reuse, R150 ;  /* 0x00000096000a7220 */ /* 0x044fe20000410000 */
[C---:B------:R-:W-:Y:S01]  /*17060*/  FMUL.FTZ R11, R0.reuse, R151 ;  /* 0x00000097000b7220 */ /* 0x040fe20000410000 */
[C---:B------:R-:W-:Y:S01]  /*17070*/  FMUL.FTZ R14, R0.reuse, R154 ;  /* 0x0000009a000e7220 */ /* 0x040fe20000410000 */
[C---:B------:R-:W-:Y:S01]  /*17080*/  FMUL.FTZ R15, R0.reuse, R155 ;  /* 0x0000009b000f7220 */ /* 0x040fe20000410000 */
[C---:B------:R-:W-:Y:S01]  /*17090*/  FMUL.FTZ R26, R0.reuse, R166 ;  /* 0x000000a6001a7220 */ /* 0x040fe20000410000 */
[C---:B------:R-:W-:Y:S01]  /*170a0*/  FMUL.FTZ R27, R0.reuse, R167 ;  /* 0x000000a7001b7220 */ /* 0x040fe20000410000 */
[----:B------:R-:W2:Y:S01]  /*170b0*/  LDSM.16.MT88.4 R148, [R138] ;  /* 0x000000008a94783b */ /* 0x000ea20000004200 */
[C---:B------:R-:W-:Y:S01]  /*170c0*/  FMUL.FTZ R30, R0.reuse, R170 ;  /* 0x000000aa001e7220 */ /* 0x040fe20000410000 */
[C---:B------:R-:W-:Y:S04]  /*170d0*/  HMMA.16816.F32.BF16 R8, R180.reuse, R20, R8 ;  /* 0x00000014b408723c */ /* 0x040fe80000041808 */
[C---:B------:R-:W-:Y:S01]  /*170e0*/  FMUL.FTZ R20, R3.reuse, R160 ;  /* 0x000000a003147220 */ /* 0x040fe20000410000 */
[C---:B------:R-:W-:Y:S01]  /*170f0*/  FMUL.FTZ R21, R3.reuse, R161 ;  /* 0x000000a103157220 */ /* 0x040fe20000410000 */
[----:B------:R-:W-:Y:S01]  /*17100*/  LDSM.16.MT88.4 R172, [R219+0xa800] ;  /* 0x00a80000dbac783b */ /* 0x000fe20000004200 */
[----:B------:R-:W-:Y:S01]  /*17110*/  FMUL.FTZ R31, R0, R171 ;  /* 0x000000ab001f7220 */ /* 0x000fe20000410000 */
[-C--:B------:R-:W-:Y:S03]  /*17120*/  HMMA.16816.F32.BF16 R12, R180, R22.reuse, R12 ;  /* 0x00000016b40c723c */ /* 0x080fe6000004180c */
[--C-:B---3--:R-:W-:Y:S01]  /*17130*/  FFMA.FTZ R139, R190, UR4, -R141.reuse ;  /* 0x00000004be8b7c23 */ /* 0x108fe2000801088d */
[C---:B------:R-:W-:Y:S01]  /*17140*/  FMUL.FTZ R38, R2.reuse, R38 ;  /* 0x0000002602267220 */ /* 0x040fe20000410000 */
[----:B------:R-:W-:Y:S01]  /*17150*/  FMUL.FTZ R39, R2, R39 ;  /* 0x0000002702277220 */ /* 0x000fe20000410000 */
[C---:B------:R-:W-:Y:S01]  /*17160*/  FMUL.FTZ R42, R0.reuse, R42 ;  /* 0x0000002a002a7220 */ /* 0x040fe20000410000 */
[----:B------:R-:W-:Y:S01]  /*17170*/  FMUL.FTZ R43, R0, R43 ;  /* 0x0000002b002b7220 */ /* 0x000fe20000410000 */
[C---:B------:R-:W-:Y:S01]  /*17180*/  HMMA.16816.F32.BF16 R16, R176.reuse, R22, R16 ;  /* 0x00000016b010723c */ /* 0x040fe20000041810 */
[----:B------:R3:W-:Y:S03]  /*17190*/  MUFU.EX2 R215, R139 ;  /* 0x0000008b00d77308 */ /* 0x0007e60000000800 */
[C---:B------:R-:W-:Y:S01]  /*171a0*/  FMUL.FTZ R22, R2.reuse, R162 ;  /* 0x000000a202167220 */ /* 0x040fe20000410000 */
[----:B------:R-:W-:Y:S01]  /*171b0*/  FMUL.FTZ R23, R2, R163 ;  /* 0x000000a302177220 */ /* 0x000fe20000410000 */
[C---:B------:R-:W-:Y:S01]  /*171c0*/  FMUL.FTZ R46, R0.reuse, R46 ;  /* 0x0000002e002e7220 */ /* 0x040fe20000410000 */
[----:B------:R-:W-:Y:S01]  /*171d0*/  FMUL.FTZ R47, R0, R47 ;  /* 0x0000002f002f7220 */ /* 0x000fe20000410000 */
[C---:B------:R-:W-:Y:S01]  /*171e0*/  FMUL.FTZ R50, R2.reuse, R50 ;  /* 0x0000003202327220 */ /* 0x040fe20000410000 */
[C---:B------:R-:W-:Y:S01]  /*171f0*/  FMUL.FTZ R51, R2.reuse, R51 ;  /* 0x0000003302337220 */ /* 0x040fe20000410000 */
[----:B------:R-:W-:Y:S01]  /*17200*/  FMUL.FTZ R53, R3, R53 ;  /* 0x0000003503357220 */ /* 0x000fe20000410000 */
[C---:B------:R-:W-:Y:S01]  /*17210*/  FMUL.FTZ R54, R2.reuse, R54 ;  /* 0x0000003602367220 */ /* 0x040fe20000410000 */
[-C--:B------:R-:W-:Y:S03]  /*17220*/  HMMA.16816.F32.BF16 R20, R176, R184.reuse, R20 ;  /* 0x000000b8b014723c */ /* 0x080fe60000041814 */
[----:B------:R-:W-:Y:S01]  /*17230*/  FMUL.FTZ R55, R2, R55 ;  /* 0x0000003702377220 */ /* 0x000fe20000410000 */
[C---:B------:R-:W-:Y:S01]  /*17240*/  FMUL.FTZ R56, R132.reuse, R56 ;  /* 0x0000003884387220 */ /* 0x040fe20000410000 */
[----:B------:R-:W-:Y:S01]  /*17250*/  FMUL.FTZ R57, R132, R57 ;  /* 0x0000003984397220 */ /* 0x000fe20000410000 */
[--C-:B---3--:R-:W-:Y:S01]  /*17260*/  FFMA.FTZ R139, R192, UR4, -R141.reuse ;  /* 0x00000004c08b7c23 */ /* 0x108fe2000801088d */
[----:B------:R-:W-:Y:S01]  /*17270*/  FFMA.FTZ R141, R191, UR4, -R141 ;  /* 0x00000004bf8d7c23 */ /* 0x000fe2000801088d */
[C---:B------:R-:W-:Y:S02]  /*17280*/  HMMA.16816.F32.BF16 R24, R180.reuse, R184, R24 ;  /* 0x000000b8b418723c */ /* 0x040fe40000041818 */
[----:B------:R3:W-:Y:S02]  /*17290*/  MUFU.EX2 R214, R139 ;  /* 0x0000008b00d67308 */ /* 0x0007e40000000800 */
[C---:B------:R-:W-:Y:S01]  /*172a0*/  FMUL.FTZ R58, R0.reuse, R58 ;  /* 0x0000003a003a7220 */ /* 0x040fe20000410000 */
[----:B------:R-:W-:Y:S01]  /*172b0*/  FMUL.FTZ R59, R0, R59 ;  /* 0x0000003b003b7220 */ /* 0x000fe20000410000 */
[C---:B------:R-:W-:Y:S01]  /*172c0*/  FMUL.FTZ R60, R132.reuse, R60 ;  /* 0x0000003c843c7220 */ /* 0x040fe20000410000 */
        /* <DEDUP_REMOVED lines=8> */
[C---:B------:R-:W-:Y:S01]  /*17350*/  HMMA.16816.F32.BF16 R32, R176.reuse, R186, R32 ;  /* 0x000000bab020723c */ /* 0x040fe20000041820 */
[----:B------:R-:W-:Y:S03]  /*17360*/  LDSM.16.MT88.4 R184, [R223+0x800] ;  /* 0x00080000dfb8783b */ /* 0x000fe60000004200 */
[--C-:B---3--:R-:W-:Y:S01]  /*17370*/  FFMA.FTZ R139, R193, UR4, -R188.reuse ;  /* 0x00000004c18b7c23 */ /* 0x108fe200080108bc */
[C---:B------:R-:W-:Y:S01]  /*17380*/  FMUL.FTZ R67, R2.reuse, R67 ;  /* 0x0000004302437220 */ /* 0x040fe20000410000 */
[C---:B------:R-:W-:Y:S01]  /*17390*/  FMUL.FTZ R68, R3.reuse, R68 ;  /* 0x0000004403447220 */ /* 0x040fe20000410000 */
[C---:B------:R-:W-:Y:S01]  /*173a0*/  FMUL.FTZ R69, R3.reuse, R69 ;  /* 0x0000004503457220 */ /* 0x040fe20000410000 */
[-C--:B-1----:R-:W-:Y:S01]  /*173b0*/  HMMA.16816.F32.BF16 R36, R176, R144.reuse, R36 ;  /* 0x00000090b024723c */ /* 0x082fe20000041824 */
[----:B------:R1:W-:Y:S02]  /*173c0*/  MUFU.EX2 R211, R139 ;  /* 0x0000008b00d37308 */ /* 0x0003e40000000800 */
        /* <DEDUP_REMOVED lines=9> */
[----:B------:R-:W-:Y:S01]  /*17460*/  FMUL.FTZ R78, R0, R78 ;  /* 0x0000004e004e7220 */ /* 0x000fe20000410000 */
[-C--:B------:R-:W-:Y:S03]  /*17470*/  HMMA.16816.F32.BF16 R44, R180, R146.reuse, R44 ;  /* 0x00000092b42c723c */ /* 0x080fe6000004182c */
[----:B-1----:R-:W-:Y:S01]  /*17480*/  FFMA.FTZ R139, R194, UR4, -R188 ;  /* 0x00000004c28b7c23 */ /* 0x002fe200080108bc */
[----:B------:R-:W-:Y:S01]  /*17490*/  FMUL.FTZ R79, R0, R79 ;  /* 0x0000004f004f7220 */ /* 0x000fe20000410000 */
[----:B------:R-:W-:Y:S01]  /*174a0*/  LDSM.16.MT88.4 R188, [R216+0xb800] ;  /* 0x00b80000d8bc783b */ /* 0x000fe20000004200 */
[C---:B------:R-:W-:Y:S01]  /*174b0*/  FMUL.FTZ R80, R3.reuse, R80 ;  /* 0x0000005003507220 */ /* 0x040fe20000410000 */
[C---:B------:R-:W-:Y:S01]  /*174c0*/  FMUL.FTZ R81, R3.reuse, R81 ;  /* 0x0000005103517220 */ /* 0x040fe20000410000 */
[C---:B------:R-:W-:Y:S01]  /*174d0*/  HMMA.16816.F32.BF16 R48, R176.reuse, R146, R48 ;  /* 0x00000092b030723c */ /* 0x040fe20000041830 */
[----:B------:R-:W-:Y:S03]  /*174e0*/  MUFU.EX2 R212, R139 ;  /* 0x0000008b00d47308 */ /* 0x000fe60000000800 */
[C---:B------:R-:W-:Y:S01]  /*174f0*/  FMUL.FTZ R82, R2.reuse, R82 ;  /* 0x0000005202527220 */ /* 0x040fe20000410000 */
[----:B------:R-:W1:Y:S01]  /*17500*/  LDSM.16.MT88.4 R144, [R216+0xb000] ;  /* 0x00b00000d890783b */ /* 0x000e620000004200 */
[C---:B------:R-:W-:Y:S01]  /*17510*/  FMUL.FTZ R83, R2.reuse, R83 ;  /* 0x0000005302537220 */ /* 0x040fe20000410000 */
[C---:B------:R-:W-:Y:S01]  /*17520*/  FMUL.FTZ R84, R3.reuse, R84 ;  /* 0x0000005403547220 */ /* 0x040fe20000410000 */
[-C--:B--2---:R-:W-:Y:S03]  /*17530*/  HMMA.16816.F32.BF16 R52, R176, R148.reuse, R52 ;  /* 0x00000094b034723c */ /* 0x084fe60000041834 */
[C---:B------:R-:W-:Y:S01]  /*17540*/  FMUL.FTZ R85, R3.reuse, R85 ;  /* 0x0000005503557220 */ /* 0x040fe20000410000 */
[C---:B------:R-:W-:Y:S01]  /*17550*/  FMUL.FTZ R86, R2.reuse, R86 ;  /* 0x0000005602567220 */ /* 0x040fe20000410000 */
        /* <DEDUP_REMOVED lines=11> */
[C---:B------:R-:W-:Y:S01]  /*17610*/  FMUL.FTZ R96, R3.reuse, R96 ;  /* 0x0000006003607220 */ /* 0x040fe20000410000 */
[C---:B------:R-:W-:Y:S01]  /*17620*/  FMUL.FTZ R97, R3.reuse, R97 ;  /* 0x0000006103617220 */ /* 0x040fe20000410000 */
[C---:B------:R-:W-:Y:S01]  /*17630*/  FMUL.FTZ R98, R2.reuse, R98 ;  /* 0x0000006202627220 */ /* 0x040fe20000410000 */
[C---:B------:R-:W-:Y:S01]  /*17640*/  HMMA.16816.F32.BF16 R64, R176.reuse, R150, R64 ;  /* 0x00000096b040723c */ /* 0x040fe20000041840 */
[----:B------:R-:W2:Y:S03]  /*17650*/  LDSM.16.MT88.4 R148, [R219+0xb000] ;  /* 0x00b00000db94783b */ /* 0x000ea60000004200 */
        /* <DEDUP_REMOVED lines=19> */
[----:B------:R-:W-:Y:S01]  /*17790*/  MOV R154, R204 ;  /* 0x000000cc009a7202 */ /* 0x000fe20000000f00 */
[-C--:B------:R-:W-:Y:S03]  /*177a0*/  HMMA.16816.F32.BF16 R76, R180, R146.reuse, R76 ;  /* 0x00000092b44c723c */ /* 0x080fe6000004184c */
[----:B------:R-:W-:Y:S01]  /*177b0*/  MOV R152, R206 ;  /* 0x000000ce00987202 */ /* 0x000fe20000000f00 */
[C---:B------:R-:W-:Y:S01]  /*177c0*/  FMUL.FTZ R128, R3.reuse, R128 ;  /* 0x0000008003807220 */ /* 0x040fe20000410000 */
[C---:B------:R-:W-:Y:S01]  /*177d0*/  FMUL.FTZ R100, R3.reuse, R100 ;  /* 0x0000006403647220 */ /* 0x040fe20000410000 */
[C---:B------:R-:W-:Y:S01]  /*177e0*/  FMUL.FTZ R129, R3.reuse, R129 ;  /* 0x0000008103817220 */ /* 0x040fe20000410000 */
[C---:B------:R-:W-:Y:S01]  /*177f0*/  FMUL.FTZ R101, R3.reuse, R101 ;  /* 0x0000006503657220 */ /* 0x040fe20000410000 */
[C---:B------:R-:W-:Y:S01]  /*17800*/  HMMA.16816.F32.BF16 R80, R176.reuse, R146, R80 ;  /* 0x00000092b050723c */ /* 0x040fe20000041850 */
[----:B------:R-:W1:Y:S03]  /*17810*/  LDSM.16.MT88.4 R144, [R196+0x1000] ;  /* 0x00100000c490783b */ /* 0x000e660000004200 */
[C---:B------:R-:W-:Y:S01]  /*17820*/  FMUL.FTZ R130, R2.reuse, R130 ;  /* 0x0000008202827220 */ /* 0x040fe20000410000 */
[C---:B------:R-:W-:Y:S01]  /*17830*/  FMUL.FTZ R102, R2.reuse, R102 ;  /* 0x0000006602667220 */ /* 0x040fe20000410000 */
[C---:B------:R-:W-:Y:S01]  /*17840*/  FMUL.FTZ R131, R2.reuse, R131 ;  /* 0x0000008302837220 */ /* 0x040fe20000410000 */
[C---:B------:R-:W-:Y:S01]  /*17850*/  FMUL.FTZ R103, R2.reuse, R103 ;  /* 0x0000006702677220 */ /* 0x040fe20000410000 */
[-C--:B--2---:R-:W-:Y:S03]  /*17860*/  HMMA.16816.F32.BF16 R84, R176, R148.reuse, R84 ;  /* 0x00000094b054723c */ /* 0x084fe60000041854 */
[----:B------:R-:W-:Y:S02]  /*17870*/  IMAD.MOV.U32 R153, RZ, RZ, R205 ;  /* 0x000000ffff997224 */ /* 0x000fe400078e00cd */
[C---:B------:R-:W-:Y:S01]  /*17880*/  FMUL.FTZ R112, R3.reuse, R112 ;  /* 0x0000007003707220 */ /* 0x040fe20000410000 */
[----:B------:R2:W3:Y:S01]  /*17890*/  MUFU.EX2 R205, R137 ;  /* 0x0000008900cd7308 */ /* 0x0004e20000000800 */
[C---:B------:R-:W-:Y:S01]  /*178a0*/  FMUL.FTZ R113, R3.reuse, R113 ;  /* 0x0000007103717220 */ /* 0x040fe20000410000 */
[C---:B------:R-:W-:Y:S01]  /*178b0*/  FMUL.FTZ R114, R2.reuse, R114 ;  /* 0x0000007202727220 */ /* 0x040fe20000410000 */
[C---:B------:R-:W-:Y:S04]  /*178c0*/  HMMA.16816.F32.BF16 R88, R180.reuse, R148, R88 ;  /* 0x00000094b458723c */ /* 0x040fe80000041858 */
[C---:B------:R-:W-:Y:S01]  /*178d0*/  FMUL.FTZ R115, R2.reuse, R115 ;  /* 0x0000007302737220 */ /* 0x040fe20000410000 */
[C---:B------:R-:W-:Y:S01]  /*178e0*/  FMUL.FTZ R116, R3.reuse, R116 ;  /* 0x0000007403747220 */ /* 0x040fe20000410000 */
[----:B------:R-:W-:Y:S01]  /*178f0*/  FMUL.FTZ R117, R3, R117 ;  /* 0x0000007503757220 */ /* 0x000fe20000410000 */
[C---:B------:R-:W-:Y:S01]  /*17900*/  FMUL.FTZ R118, R2.reuse, R118 ;  /* 0x0000007602767220 */ /* 0x040fe20000410000 */
[-C--:B------:R-:W-:Y:S03]  /*17910*/  HMMA.16816.F32.BF16 R92, R180, R150.reuse, R92 ;  /* 0x00000096b45c723c */ /* 0x080fe6000004185c */
[----:B------:R-:W-:Y:S01]  /*17920*/  FMUL.FTZ R119, R2, R119 ;  /* 0x0000007702777220 */ /* 0x000fe20000410000 */
[--C-:B--2---:R-:W-:Y:S01]  /*17930*/  FFMA.FTZ R137, R195, UR4, -R142.reuse ;  /* 0x00000004c3897c23 */ /* 0x104fe2000801088e */
[----:B------:R-:W-:Y:S03]  /*17940*/  FFMA.FTZ R142, R198, UR4, -R142 ;  /* 0x00000004c68e7c23 */ /* 0x000fe6000801088e */
[C---:B------:R-:W-:Y:S01]  /*17950*/  HMMA.16816.F32.BF16 R96, R176.reuse, R150, R96 ;  /* 0x00000096b060723c */ /* 0x040fe20000041860 */
[----:B------:R2:W4:Y:S01]  /*17960*/  LDSM.16.MT88.4 R148, [R138+0x1000] ;  /* 0x001000008a94783b */ /* 0x0005220000004200 */
[----:B------:R5:W-:Y:S02]  /*17970*/  MUFU.EX2 R206, R137 ;  /* 0x0000008900ce7308 */ /* 0x000be40000000800 */
[----:B---3--:R-:W-:Y:S04]  /*17980*/  F2FP.BF16.F32.PACK_AB R141, R205, R207 ;  /* 0x000000cfcd8d723e */ /* 0x008fe800000010ff */
[-C--:B-1----:R-:W-:Y:S01]  /*17990*/  HMMA.16816.F32.BF16 R100, R176, R144.reuse, R100 ;  /* 0x00000090b064723c */ /* 0x082fe20000041864 */
[----:B------:R-:W-:Y:S03]  /*179a0*/  LDSM.16.MT88.4 R192, [R219+0xb800] ;  /* 0x00b80000dbc0783b */ /* 0x000fe60000004200 */
[----:B------:R-:W1:Y:S04]  /*179b0*/  MUFU.EX2 R204, R142 ;  /* 0x0000008e00cc7308 */ /* 0x000e680000000800 */
[C---:B------:R-:W-:Y:S04]  /*179c0*/  HMMA.16816.F32.BF16 R104, R180.reuse, R144, R104 ;  /* 0x00000090b468723c */ /* 0x040fe80000041868 */
[--C-:B-----5:R-:W-:Y:S01]  /*179d0*/  FFMA.FTZ R137, R203, UR4, -R143.reuse ;  /* 0x00000004cb897c23 */ /* 0x120fe2000801088f */
[----:B------:R-:W-:Y:S02]  /*179e0*/  FFMA.FTZ R143, R202, UR4, -R143 ;  /* 0x00000004ca8f7c23 */ /* 0x000fe4000801088f */
[----:B------:R-:W-:Y:S01]  /*179f0*/  LDSM.16.MT88.4 R200, [R223+0x1800] ;  /* 0x00180000dfc8783b */ /* 0x000fe20000004200 */
[-C--:B------:R-:W-:Y:S01]  /*17a00*/  HMMA.16816.F32.BF16 R108, R180, R146.reuse, R108 ;  /* 0x00000092b46c723c */ /* 0x080fe2000004186c */
[----:B--2---:R-:W-:Y:S02]  /*17a10*/  MUFU.EX2 R138, R143 ;  /* 0x0000008f008a7308 */ /* 0x004fe40000000800 */
[----:B-1----:R-:W-:Y:S05]  /*17a20*/  F2FP.BF16.F32.PACK_AB R142, R204, R206 ;  /* 0x000000cecc8e723e */ /* 0x002fea00000010ff */
[C---:B------:R-:W-:Y:S03]  /*17a30*/  HMMA.16816.F32.BF16 R112, R176.reuse, R146, R112 ;  /* 0x00000092b070723c */ /* 0x040fe60000041870 */
[----:B------:R-:W1:Y:S05]  /*17a40*/  MUFU.EX2 R139, R137 ;  /* 0x00000089008b7308 */ /* 0x000e6a0000000800 */
[-C--:B----4-:R-:W-:Y:S05]  /*17a50*/  HMMA.16816.F32.BF16 R116, R176, R148.reuse, R116 ;  /* 0x00000094b074723c */ /* 0x090fea0000041874 */
[----:B------:R2:W3:Y:S03]  /*17a60*/  MUFU.EX2 R137, R140 ;  /* 0x0000008c00897308 */ /* 0x0004e60000000800 */
[C---:B------:R-:W-:Y:S04]  /*17a70*/  HMMA.16816.F32.BF16 R120, R180.reuse, R148, R120 ;  /* 0x00000094b478723c */ /* 0x040fe80000041878 */
[----:B-1----:R-:W-:Y:S04]  /*17a80*/  F2FP.BF16.F32.PACK_AB R143, R138, R139 ;  /* 0x0000008b8a8f723e */ /* 0x002fe800000010ff */
[-C--:B------:R-:W-:Y:S01]  /*17a90*/  HMMA.16816.F32.BF16 R124, R180, R150.reuse, R124 ;  /* 0x00000096b47c723c */ /* 0x080fe2000004187c */
[----:B------:R-:W1:Y:S02]  /*17aa0*/  LDSM.16.MT88.4 R180, [R196+0x800] ;  /* 0x00080000c4b4783b */ /* 0x000e640000004200 */
[----:B--2---:R-:W-:Y:S05]  /*17ab0*/  F2FP.BF16.F32.PACK_AB R140, R208, R209 ;  /* 0x000000d1d08c723e */ /* 0x004fea00000010ff */
[----:B------:R-:W-:Y:S01]  /*17ac0*/  HMMA.16816.F32.BF16 R128, R176, R150, R128 ;  /* 0x00000096b080723c */ /* 0x000fe20000041880 */
[----:B------:R-:W2:Y:S03]  /*17ad0*/  LDSM.16.MT88.4 R196, [R196+0x1800] ;  /* 0x00180000c4c4783b */ /* 0x000ea60000004200 */
[----:B------:R-:W-:Y:S02]  /*17ae0*/  F2FP.BF16.F32.PACK_AB R176, R215, R239 ;  /* 0x000000efd7b0723e */ /* 0x000fe400000010ff */
[----:B------:R-:W-:Y:S02]  /*17af0*/  F2FP.BF16.F32.PACK_AB R178, R213, R214 ;  /* 0x000000d6d5b2723e */ /* 0x000fe400000010ff */
[-C--:B------:R-:W-:Y:S01]  /*17b00*/  HMMA.16816.F32.BF16 R144, R140, R156.reuse, R4 ;  /* 0x0000009c8c90723c */ /* 0x080fe20000041804 */
[----:B------:R-:W4:Y:S04]  /*17b10*/  LDL.LU R5, [R1+0x10] ;  /* 0x0000100001057983 */ /* 0x000f280000300800 */
[----:B------:R-:W-:Y:S01]  /*17b20*/  F2FP.BF16.F32.PACK_AB R177, R212, R211 ;  /* 0x000000d3d4b1723e */ /* 0x000fe200000010ff */
[----:B------:R-:W5:Y:S01]  /*17b30*/  LDL.LU R4, [R1+0x14] ;  /* 0x0000140001047983 */ /* 0x000f620000300800 */
[----:B---3--:R-:W-:Y:S01]  /*17b40*/  F2FP.BF16.F32.PACK_AB R179, R137, R210 ;  /* 0x000000d289b3723e */ /* 0x008fe200000010ff */
[----:B------:R-:W-:Y:S01]  /*17b50*/  IMAD.MOV.U32 R6, RZ, RZ, R153 ;  /* 0x000000ffff067224 */ /* 0x000fe200078e0099 */
[----:B------:R-:W-:Y:S05]  /*17b60*/  MOV R7, R154 ;  /* 0x0000009a00077202 */ /* 0x000fea0000000f00 */
[C---:B------:R-:W-:Y:S01]  /*17b70*/  HMMA.16816.F32.BF16 R148, R176.reuse, R156, R8 ;  /* 0x0000009cb094723c */ /* 0x040fe20000041808 */
[----:B------:R-:W3:Y:S03]  /*17b80*/  LDL.LU R10, [R1+0x18] ;  /* 0x00001800010a7983 */ /* 0x000ee60000300800 */
[----:B------:R-:W-:Y:S01]  /*17b90*/  MOV R9, R152 ;  /* 0x0000009800097202 */ /* 0x000fe20000000f00 */
[----:B------:R-:W3:Y:S03]  /*17ba0*/  LDL.LU R11, [R1+0x1c] ;  /* 0x00001c00010b7983 */ /* 0x000ee60000300800 */
        /* <DEDUP_REMOVED lines=29> */
[----:B------:R-:W-:Y:S04]  /*17d80*/  HMMA.16816.F32.BF16 R128, R140, R202, R128 ;  /* 0x000000ca8c80723c */ /* 0x000fe80000041880 */
[----:B----4-:R-:W-:Y:S04]  /*17d90*/  FFMA.FTZ R3, R3, R5, R245 ;  /* 0x0000000503037223 */ /* 0x010fe800000100f5 */
[----:B------:R-:W-:Y:S01]  /*17da0*/  FADD.FTZ R3, R247, R3 ;  /* 0x00000003f7037221 */ /* 0x000fe20000010000 */
[----:B-----5:R-:W-:Y:S03]  /*17db0*/  FFMA.FTZ R2, R2, R4, R242 ;  /* 0x0000000402027223 */ /* 0x020fe600000100f2 */
[----:B------:R-:W-:Y:S01]  /*17dc0*/  FADD.FTZ R3, R244, R3 ;  /* 0x00000003f4037221 */ /* 0x000fe20000010000 */
[----:B------:R-:W-:Y:S03]  /*17dd0*/  FADD.FTZ R2, R243, R2 ;  /* 0x00000002f3027221 */ /* 0x000fe60000010000 */
[----:B------:R-:W-:Y:S01]  /*17de0*/  FADD.FTZ R3, R246, R3 ;  /* 0x00000003f6037221 */ /* 0x000fe20000010000 */
[----:B------:R-:W-:Y:S01]  /*17df0*/  FADD.FTZ R5, R241, R2 ;  /* 0x00000002f1057221 */ /* 0x000fe20000010000 */
[----:B---3--:R-:W-:Y:S04]  /*17e00*/  FFMA.FTZ R132, R132, R10, R9 ;  /* 0x0000000a84847223 */ /* 0x008fe80000010009 */
[----:B------:R-:W-:Y:S01]  /*17e10*/  FADD.FTZ R4, R6, R132 ;  /* 0x0000008406047221 */ /* 0x000fe20000010000 */
[----:B------:R-:W-:Y:S01]  /*17e20*/  FADD.FTZ R6, R209, R3 ;  /* 0x00000003d1067221 */ /* 0x000fe20000010000 */
[----:B------:R-:W-:Y:S01]  /*17e30*/  FFMA.FTZ R0, R0, R11, R248 ;  /* 0x0000000b00007223 */ /* 0x000fe200000100f8 */
[----:B------:R-:W-:Y:S01]  /*17e40*/  MOV R132, R134 ;  /* 0x0000008600847202 */ /* 0x000fe20000000f00 */
        /* <DEDUP_REMOVED lines=19> */
[----:B------:R-:W-:Y:S01]  /*17f80*/  MOV R139, R136 ;  /* 0x00000088008b7202 */ /* 0x000fe20000000f00 */
[----:B------:R-:W-:Y:S01]  /*17f90*/  STL [R1+0x18], R4 ;  /* 0x0000180401007387 */ /* 0x000fe20000100800 */
[----:B------:R-:W-:Y:S01]  /*17fa0*/  FADD.FTZ R3, R137, R3 ;  /* 0x0000000389037221 */ /* 0x000fe20000010000 */
[----:B------:R-:W-:Y:S01]  /*17fb0*/  FADD.FTZ R0, R138, R0 ;  /* 0x000000008a007221 */ /* 0x000fe20000010000 */
[----:B------:R-:W-:Y:S03]  /*17fc0*/  MOV R138, R133 ;  /* 0x00000085008a7202 */ /* 0x000fe60000000f00 */
[----:B------:R1:W-:Y:S04]  /*17fd0*/  STL [R1+0x1c], R3 ;  /* 0x00001c0301007387 */ /* 0x0003e80000100800 */
[----:B------:R2:W-:Y:S04]  /*17fe0*/  STL [R1+0x10], R2 ;  /* 0x0000100201007387 */ /* 0x0005e80000100800 */
[----:B------:R2:W-:Y:S01]  /*17ff0*/  STL [R1+0x14], R0 ;  /* 0x0000140001007387 */ /* 0x0005e20000100800 */
[----:B-1----:R-:W-:Y:S01]  /*18000*/  IMAD.MOV.U32 R3, RZ, RZ, R135 ;  /* 0x000000ffff037224 */ /* 0x002fe200078e0087 */
[----:B------:R-:W-:Y:S06]  /*18010*/  BRA.U UP0, `(.L_x_1492) ;  /* 0xffffffc900bc7547 */ /* 0x000fec000b83ffff */
.L_x_1491:
[----:B-1-3--:R-:W2:Y:S04]  /*18020*/  LDL.LU R4, [R1+0x10] ;  /* 0x0000100001047983 */ /* 0x00aea80000300800 */
[----:B------:R-:W3:Y:S04]  /*18030*/  LDL.LU R7, [R1+0x14] ;  /* 0x0000140001077983 */ /* 0x000ee80000300800 */
[----:B------:R-:W5:Y:S04]  /*18040*/  LDL.LU R6, [R1+0x18] ;  /* 0x0000180001067983 */ /* 0x000f680000300800 */
[----:B------:R-:W4:Y:S04]  /*18050*/  LDL.LU R5, [R1+0x1c] ;  /* 0x00001c0001057983 */ /* 0x000f280000300800 */
[----:B------:R-:W5:Y:S04]  /*18060*/  LDL.LU R9, [R1+0x20] ;  /* 0x0000200001097983 */ /* 0x000f680000300800 */
[----:B------:R-:W5:Y:S01]  /*18070*/  LDL.LU R8, [R1+0x24] ;  /* 0x0000240001087983 */ /* 0x000f620000300800 */
[----:B------:R-:W1:Y:S01]  /*18080*/  S2UR UR4, SR_CgaCtaId ;  /* 0x00000000000479c3 */ /* 0x000e620000008800 */
[----:B------:R-:W-:Y:S01]  /*18090*/  UMOV UR5, 0x400 ;  /* 0x0000040000057882 */ /* 0x000fe20000000000 */
[----:B------:R-:W-:Y:S01]  /*180a0*/  UISETP.NE.AND UP3, UPT, UR22, -0x1, UPT ;  /* 0xffffffff1600788c */ /* 0x000fe2000bf65270 */
[----:B------:R-:W1:Y:S01]  /*180b0*/  S2R R177, SR_TID.X ;  /* 0x0000000000b17919 */ /* 0x000e620000002100 */
[----:B------:R-:W1:Y:S01]  /*180c0*/  LDCU.U8 UR9, c[0x0][0x549] ;  /* 0x0000a920ff0977ac */ /* 0x000e620008000000 */
[----:B------:R-:W-:-:S08]  /*180d0*/  UISETP.NE.AND UP2, UPT, UR22, -0x1, UPT ;  /* 0xffffffff1600788c */ /* 0x000fd0000bf45270 */
[----:B------:R-:W1:Y:S02]  /*180e0*/  @!UP3 LDCU.64 UR6, c[0x0][0x400] ;  /* 0x00008000ff06b7ac */ /* 0x000e640008000a00 */
[----:B-1----:R-:W-:Y:S02]  /*180f0*/  UISETP.NE.AND UP1, UPT, UR9, URZ, UPT ;  /* 0x000000ff0900728c */ /* 0x002fe4000bf25270 */
[----:B------:R-:W-:Y:S01]  /*18100*/  ULEA UR4, UR4, UR5, 0x18 ;  /* 0x0000000504047291 */ /* 0x000fe2000f8ec0ff */
[----:B------:R-:W1:Y:S01]  /*18110*/  LDCU UR9, c[0x0][0x434] ;  /* 0x00008680ff0977ac */ /* 0x000e620008000800 */
[----:B------:R-:W-:Y:S01]  /*18120*/  @!UP3 UIMAD.WIDE.U32 UR10, UR23, UR6, URZ ;  /* 0x00000006170ab2a5 */ /* 0x000fe2000f8e00ff */
[----:B------:R-:W1:Y:S01]  /*18130*/  LDCU UR6, c[0x0][0x434] ;  /* 0x00008680ff0677ac */ /* 0x000e620008000800 */
[----:B------:R-:W-:Y:S02]  /*18140*/  LOP3.LUT P2, RZ, R177, 0x8, RZ, 0xc0, !PT ;  /* 0x00000008b1ff7812 */ /* 0x000fe4000784c0ff */
[----:B------:R-:W-:Y:S01]  /*18150*/  @!UP3 UIMAD UR8, UR23, UR7, UR11 ;  /* 0x000000071708b2a4 */ /* 0x000fe2000f8e020b */
[----:B------:R-:W1:Y:S06]  /*18160*/  LDCU.U8 UR7, c[0x0][0x548] ;  /* 0x0000a900ff0777ac */ /* 0x000e6c0008000000 */
[----:B------:R-:W2:Y:S01]  /*18170*/  @UP1 LDCU UR11, c[0x0][0x430] ;  /* 0x00008600ff0b17ac */ /* 0x000ea20008000800 */
[----:B-1----:R-:W-:Y:S01]  /*18180*/  UISETP.NE.AND UP0, UPT, UR7, URZ, !UP1 ;  /* 0x000000ff0700728c */ /* 0x002fe2000cf05270 */
[----:B--2---:R-:W1:Y:S04]  /*18190*/  SHFL.BFLY PT, R2, R4, 0x2, 0x1f ;  /* 0x0c401f0004027f89 */ /* 0x004e6800000e0000 */
[----:B---3--:R-:W2:Y:S04]  /*181a0*/  SHFL.BFLY PT, R0, R7, 0x2, 0x1f ;  /* 0x0c401f0007007f89 */ /* 0x008ea800000e0000 */
[----:B----4-:R-:W3:Y:S01]  /*181b0*/  SHFL.BFLY PT, R3, R5, 0x2, 0x1f ;  /* 0x0c401f0005037f89 */ /* 0x010ee200000e0000 */
[----:B-1----:R-:W-:-:S03]  /*181c0*/  FADD.FTZ R2, R2, R4 ;  /* 0x0000000402027221 */ /* 0x002fc60000010000 */
[----:B-----5:R-:W1:Y:S01]  /*181d0*/  SHFL.BFLY PT, R4, R6, 0x2, 0x1f ;  /* 0x0c401f0006047f89 */ /* 0x020e6200000e0000 */
[----:B--2---:R-:W-:-:S03]  /*181e0*/  FADD.FTZ R0, R0, R7 ;  /* 0x0000000700007221 */ /* 0x004fc60000010000 */
[----:B------:R-:W2:Y:S04]  /*181f0*/  SHFL.BFLY PT, R137, R2, 0x1, 0x1f ;  /* 0x0c201f0002897f89 */ /* 0x000ea800000e0000 */
[----:B------:R-:W4:Y:S01]  /*18200*/  SHFL.BFLY PT, R139, R0, 0x1, 0x1f ;  /* 0x0c201f00008b7f89 */ /* 0x000f2200000e0000 */
[----:B---3--:R-:W-:Y:S01]  /*18210*/  FADD.FTZ R3, R3, R5 ;  /* 0x0000000503037221 */ /* 0x008fe20000010000 */
[----:B------:R-:W-:-:S04]  /*18220*/  SHF.L.U32 R5, R177, 0x4, RZ ;  /* 0x00000004b1057819 */ /* 0x000fc800000006ff */
[----:B------:R-:W3:Y:S01]  /*18230*/  SHFL.BFLY PT, R138, R3, 0x1, 0x1f ;  /* 0x0c201f00038a7f89 */ /* 0x000ee200000e0000 */
[----:B------:R-:W-:-:S04]  /*18240*/  LOP3.LUT R5, R5, 0x1c0, RZ, 0xc0, !PT ;  /* 0x000001c005057812 */ /* 0x000fc800078ec0ff */
[----:B------:R-:W-:Y:S01]  /*18250*/  LOP3.LUT R5, R5, 0x38, R8, 0xf8, !PT ;  /* 0x0000003805057812 */ /* 0x000fe200078ef808 */
[----:B-1----:R-:W-:Y:S01]  /*18260*/  FADD.FTZ R4, R4, R6 ;  /* 0x0000000604047221 */ /* 0x002fe20000010000 */
[----:B------:R-:W-:Y:S01]  /*18270*/  SHF.L.U32 R6, R177, 0x5, RZ ;  /* 0x00000005b1067819 */ /* 0x000fe200000006ff */
[----:B--2---:R-:W-:-:S03]  /*18280*/  FADD.FTZ R137, R2, R137 ;  /* 0x0000008902897221 */ /* 0x004fc60000010000 */
[----:B------:R-:W1:Y:S01]  /*18290*/  SHFL.BFLY PT, R132, R4, 0x1, 0x1f ;  /* 0x0c201f0004847f89 */ /* 0x000e6200000e0000 */
[----:B------:R-:W-:Y:S01]  /*182a0*/  LOP3.LUT R6, R9, 0x7c00, R6, 0xf8, !PT ;  /* 0x00007c0009067812 */ /* 0x000fe200078ef806 */
[----:B------:R-:W2:Y:S01]  /*182b0*/  MUFU.RCP R2, R137 ;  /* 0x0000008900027308 */ /* 0x000ea20000001000 */
[----:B------:R-:W-:Y:S01]  /*182c0*/  FSETP.NE.FTZ.AND P1, PT, R137, RZ, PT ;  /* 0x000000ff8900720b */ /* 0x000fe20003f35000 */
[----:B----4-:R-:W-:Y:S01]  /*182d0*/  FADD.FTZ R139, R0, R139 ;  /* 0x0000008b008b7221 */ /* 0x010fe20000010000 */
[----:B------:R-:W-:Y:S01]  /*182e0*/  LOP3.LUT R176, R6, R5, RZ, 0xfc, !PT ;  /* 0x0000000506b07212 */ /* 0x000fe200078efcff */
[----:B---3--:R-:W-:-:S04]  /*182f0*/  FADD.FTZ R138, R3, R138 ;  /* 0x0000008a038a7221 */ /* 0x008fc80000010000 */
[----:B------:R-:W3:Y:S01]  /*18300*/  MUFU.RCP R7, R139 ;  /* 0x0000008b00077308 */ /* 0x000ee20000001000 */
[----:B------:R-:W-:Y:S02]  /*18310*/  FSETP.NE.FTZ.AND P0, PT, R139, RZ, PT ;  /* 0x000000ff8b00720b */ /* 0x000fe40003f15000 */
[----:B------:R-:W-:Y:S02]  /*18320*/  FSETP.NE.FTZ.AND P5, PT, R138, RZ, PT ;  /* 0x000000ff8a00720b */ /* 0x000fe40003fb5000 */
[----:B--2---:R-:W-:Y:S01]  /*18330*/  FSEL R0, R2, 1, P1 ;  /* 0x3f80000002007808 */ /* 0x004fe20000800000 */
[----:B-1----:R-:W-:-:S04]  /*18340*/  FADD.FTZ R132, R4, R132 ;  /* 0x0000008404847221 */ /* 0x002fc80000010000 */
        /* <DEDUP_REMOVED lines=34> */
[----:B---3--:R-:W-:Y:S02]  /*18570*/  FSEL R3, R7, 1, P0 ;  /* 0x3f80000007037808 */ /* 0x008fe40000000000 */
[----:B------:R-:W-:Y:S02]  /*18580*/  F2FP.BF16.F32.PACK_AB R6, R6, R144 ;  /* 0x000000900606723e */ /* 0x000fe400000010ff */
[----:B------:R-:W-:Y:S01]  /*18590*/  F2FP.BF16.F32.PACK_AB R15, R15, R160 ;  /* 0x000000a00f0f723e */ /* 0x000fe200000010ff */
        /* <DEDUP_REMOVED lines=18> */
[----:B------:R-:W-:Y:S01]  /*186c0*/  FMUL.FTZ R26, R2, R56 ;  /* 0x00000038021a7220 */ /* 0x000fe20000410000 */
[----:B------:R-:W-:Y:S01]  /*186d0*/  FMUL.FTZ R38, R3, R38 ;  /* 0x0000002603267220 */ /* 0x000fe20000410000 */
[----:B------:R-:W-:Y:S01]  /*186e0*/  F2FP.BF16.F32.PACK_AB R23, R23, R5 ;  /* 0x000000051717723e */ /* 0x000fe200000010ff */
[----:B------:R-:W-:Y:S01]  /*186f0*/  FMUL.FTZ R18, R3, R39 ;  /* 0x0000002703127220 */ /* 0x000fe20000410000 */
[C---:B------:R-:W-:Y:S01]  /*18700*/  FMUL.FTZ R58, R0.reuse, R58 ;  /* 0x0000003a003a7220 */ /* 0x040fe20000410000 */
[C---:B------:R-:W-:Y:S01]  /*18710*/  FMUL.FTZ R60, R0.reuse, R59 ;  /* 0x0000003b003c7220 */ /* 0x040fe20000410000 */
[C---:B------:R-:W-:Y:S01]  /*18720*/  FMUL.FTZ R4, R0.reuse, R62 ;  /* 0x0000003e00047220 */ /* 0x040fe20000410000 */
[----:B------:R-:W-:Y:S01]  /*18730*/  F2FP.BF16.F32.PACK_AB R62, R55, R54 ;  /* 0x00000036373e723e */ /* 0x000fe200000010ff */
[----:B------:R-:W-:Y:S01]  /*18740*/  FMUL.FTZ R56, R0, R63 ;  /* 0x0000003f00387220 */ /* 0x000fe20000410000 */
[----:B------:R-:W-:Y:S01]  /*18750*/  LEA R5, R176, UR4, 0x1 ;  /* 0x00000004b0057c11 */ /* 0x000fe2000f8e08ff */
[C---:B------:R-:W-:Y:S01]  /*18760*/  FMUL.FTZ R50, R3.reuse, R50 ;  /* 0x0000003203327220 */ /* 0x040fe20000410000 */
[----:B------:R-:W-:Y:S01]  /*18770*/  F2FP.BF16.F32.PACK_AB R60, R60, R58 ;  /* 0x0000003a3c3c723e */ /* 0x000fe200000010ff */
[----:B------:R-:W-:Y:S01]  /*18780*/  FMUL.FTZ R16, R3, R51 ;  /* 0x0000003303107220 */ /* 0x000fe20000410000 */
[----:B------:R-:W-:Y:S01]  /*18790*/  F2FP.BF16.F32.PACK_AB R58, R30, R66 ;  /* 0x000000421e3a723e */ /* 0x000fe200000010ff */
[----:B------:R1:W-:Y:S01]  /*187a0*/  STS [R5], R6 ;  /* 0x0000000605007388 */ /* 0x0003e20000000800 */
[----:B------:R-:W-:Y:S01]  /*187b0*/  F2FP.BF16.F32.PACK_AB R55, R69, R68 ;  /* 0x000000444537723e */ /* 0x000fe200000010ff */
[C---:B------:R-:W-:Y:S01]  /*187c0*/  FMUL.FTZ R70, R3.reuse, R70 ;  /* 0x0000004603467220 */ /* 0x040fe20000410000 */
[----:B------:R-:W-:Y:S01]  /*187d0*/  MOV R66, 0x10 ;  /* 0x0000001000427802 */ /* 0x000fe20000000f00 */
[C---:B------:R-:W-:Y:S01]  /*187e0*/  FMUL.FTZ R71, R3.reuse, R71 ;  /* 0x0000004703477220 */ /* 0x040fe20000410000 */
[----:B------:R-:W-:Y:S01]  /*187f0*/  MOV R68, 0x20 ;  /* 0x0000002000447802 */ /* 0x000fe20000000f00 */
        /* <DEDUP_REMOVED lines=19> */
[----:B-1----:R-:W-:Y:S01]  /*18930*/  SEL R6, R68, 0xffffffe0, !P2 ;  /* 0xffffffe044067807 */ /* 0x002fe20005000000 */
[C---:B------:R-:W-:Y:S01]  /*18940*/  FMUL.FTZ R7, R2.reuse, R153 ;  /* 0x0000009902077220 */ /* 0x040fe20000410000 */
[----:B------:R-:W-:Y:S01]  /*18950*/  LOP3.LUT P2, RZ, R177, 0x10, RZ, 0xc0, !PT ;  /* 0x00000010b1ff7812 */ /* 0x000fe2000784c0ff */
        /* <DEDUP_REMOVED lines=28> */
[C---:B------:R-:W-:Y:S01]  /*18b20*/  FMUL.FTZ R154, R0.reuse, R154 ;  /* 0x0000009a009a7220 */ /* 0x040fe20000410000 */
        /* <DEDUP_REMOVED lines=27> */
[----:B------:R-:W-:Y:S01]  /*18ce0*/  STS [R5+0x400], R3 ;  /* 0x0004000305007388 */ /* 0x000fe20000000800 */
[----:B------:R-:W-:Y:S01]  /*18cf0*/  F2FP.BF16.F32.PACK_AB R67, R67, R148 ;  /* 0x000000944343723e */ /* 0x000fe200000010ff */
[----:B------:R-:W1:Y:S01]  /*18d00*/  @UP3 LDCU.64 UR4, c[0x0][0x408] ;  /* 0x00008100ff0437ac */ /* 0x000e620008000a00 */
[----:B------:R-:W-:Y:S01]  /*18d10*/  F2FP.BF16.F32.PACK_AB R8, R8, R150 ;  /* 0x000000960808723e */ /* 0x000fe200000010ff */
[----:B------:R2:W-:Y:S01]  /*18d20*/  STS [R4], R2 ;  /* 0x0000000204007388 */ /* 0x0005e20000000800 */
        /* <DEDUP_REMOVED lines=8> */
[----:B------:R4:W-:Y:S01]  /*18db0*/  STS [R5+0x2400], R8 ;  /* 0x0024000805007388 */ /* 0x0009e20000000800 */
[----:B------:R-:W-:-:S02]  /*18dc0*/  F2FP.BF16.F32.PACK_AB R12, R12, R166 ;  /* 0x000000a60c0c723e */ /* 0x000fc400000010ff */
[----:B------:R-:W-:Y:S01]  /*18dd0*/  F2FP.BF16.F32.PACK_AB R21, R21, R168 ;  /* 0x000000a81515723e */ /* 0x000fe200000010ff */
[----:B------:R5:W-:Y:S01]  /*18de0*/  STS [R4+0x2000], R7 ;  /* 0x0020000704007388 */ /* 0x000be20000000800 */
[----:B------:R-:W-:Y:S01]  /*18df0*/  F2FP.BF16.F32.PACK_AB R20, R20, R170 ;  /* 0x000000aa1414723e */ /* 0x000fe200000010ff */
[----:B-1----:R-:W-:Y:S01]  /*18e00*/  @UP3 UIMAD.WIDE.U32 UR12, UR22, UR4, URZ ;  /* 0x00000004160c32a5 */ /* 0x002fe2000f8e00ff */
[----:B------:R-:W-:Y:S01]  /*18e10*/  F2FP.BF16.F32.PACK_AB R19, R19, R17 ;  /* 0x000000111313723e */ /* 0x000fe200000010ff */
[----:B------:R-:W-:Y:S01]  /*18e20*/  STS [R4+0x2400], R9 ;  /* 0x0024000904007388 */ /* 0x000fe20000000800 */
[----:B------:R-:W-:Y:S01]  /*18e30*/  F2FP.BF16.F32.PACK_AB R18, R18, R38 ;  /* 0x000000261212723e */ /* 0x000fe200000010ff */
[----:B------:R-:W-:Y:S01]  /*18e40*/  @UP3 UIMAD UR8, UR22, UR5, UR13 ;  /* 0x00000005160832a4 */ /* 0x000fe2000f8e020d */
[----:B------:R-:W-:Y:S01]  /*18e50*/  F2FP.BF16.F32.PACK_AB R17, R31, R35 ;  /* 0x000000231f11723e */ /* 0x000fe200000010ff */
[----:B------:R-:W1:Y:S01]  /*18e60*/  @UP1 LDCU UR4, c[0x0][0x430] ;  /* 0x00008600ff0417ac */ /* 0x000e620008000800 */
[----:B--2---:R-:W-:-:S02]  /*18e70*/  IADD3 R2, PT, PT, R5, R6, RZ ;  /* 0x0000000605027210 */ /* 0x004fc40007ffe0ff */
[----:B------:R-:W-:Y:S01]  /*18e80*/  F2FP.BF16.F32.PACK_AB R16, R16, R50 ;  /* 0x000000321010723e */ /* 0x000fe200000010ff */
[----:B------:R-:W-:Y:S01]  /*18e90*/  @!UP3 UMOV UR13, UR10 ;  /* 0x0000000a000dbc82 */ /* 0x000fe20008000000 */
[C---:B---3--:R-:W-:Y:S01]  /*18ea0*/  IADD3 R0, PT, PT, R5.reuse, 0x40, RZ ;  /* 0x0000004005007810 */ /* 0x048fe20007ffe0ff */
[----:B------:R-:W-:Y:S01]  /*18eb0*/  STS [R2], R15 ;  /* 0x0000000f02007388 */ /* 0x000fe20000000800 */
[----:B------:R-:W-:Y:S01]  /*18ec0*/  IADD3 R3, PT, PT, R66, R2, RZ ;  /* 0x0000000242037210 */ /* 0x000fe20007ffe0ff */
[----:B------:R-:W2:Y:S01]  /*18ed0*/  S2UR UR10, SR_CTAID.Z ;  /* 0x00000000000a79c3 */ /* 0x000ea20000002700 */
[----:B------:R-:W-:Y:S01]  /*18ee0*/  @P2 IADD3 R0, PT, PT, R5, -0x40, RZ ;  /* 0xffffffc005002810 */ /* 0x000fe20007ffe0ff */
[----:B------:R-:W-:Y:S01]  /*18ef0*/  STS [R2+0x400], R14 ;  /* 0x0004000e02007388 */ /* 0x000fe20000000800 */
[----:B------:R-:W-:Y:S01]  /*18f00*/  F2FP.BF16.F32.PACK_AB R22, R22, R42 ;  /* 0x0000002a1616723e */ /* 0x000fe200000010ff */
[----:B------:R-:W-:Y:S01]  /*18f10*/  @!UP2 UIMAD UR22, UR23, UR6, URZ ;  /* 0x000000061716a2a4 */ /* 0x000fe2000f8e02ff */
[-C--:B----4-:R-:W-:Y:S01]  /*18f20*/  IADD3 R8, PT, PT, R6, R0.reuse, RZ ;  /* 0x0000000006087210 */ /* 0x090fe20007ffe0ff */
[----:B------:R-:W-:Y:S01]  /*18f30*/  STS [R3], R11 ;  /* 0x0000000b03007388 */ /* 0x000fe20000000800 */
[----:B------:R-:W-:Y:S01]  /*18f40*/  F2FP.BF16.F32.PACK_AB R65, R65, R25 ;  /* 0x000000194141723e */ /* 0x000fe200000010ff */
[----:B------:R-:W-:Y:S01]  /*18f50*/  @UP1 UMOV UR5, 0x1 ;  /* 0x0000000100051882 */ /* 0x000fe20000000000 */
[----:B-----5:R-:W-:Y:S01]  /*18f60*/  IADD3 R7, PT, PT, R66, R0, RZ ;  /* 0x0000000042077210 */ /* 0x020fe20007ffe0ff */
[----:B------:R-:W-:Y:S01]  /*18f70*/  STS [R3+0x400], R10 ;  /* 0x0004000a03007388 */ /* 0x000fe20000000800 */
[----:B------:R-:W-:Y:S01]  /*18f80*/  F2FP.BF16.F32.PACK_AB R64, R64, R46 ;  /* 0x0000002e4040723e */ /* 0x000fe200000010ff */
[----:B-1----:R-:W-:Y:S01]  /*18f90*/  @UP1 UIMAD UR9, UR4, UR6, URZ ;  /* 0x00000006040912a4 */ /* 0x002fe2000f8e02ff */
[----:B------:R-:W-:Y:S01]  /*18fa0*/  F2FP.BF16.F32.PACK_AB R63, R140, R141 ;  /* 0x0000008d8c3f723e */ /* 0x000fe200000010ff */
[----:B------:R-:W-:Y:S01]  /*18fb0*/  STS [R2+0x2000], R13 ;  /* 0x0020000d02007388 */ /* 0x000fe20000000800 */
[----:B------:R-:W-:Y:S01]  /*18fc0*/  F2FP.BF16.F32.PACK_AB R59, R142, R143 ;  /* 0x0000008f8e3b723e */ /* 0x000fe200000010ff */
[----:B------:R-:W-:Y:S01]  /*18fd0*/  @UP3 UMOV UR13, UR12 ;  /* 0x0000000c000d3c82 */ /* 0x000fe20008000000 */
[----:B------:R-:W-:Y:S01]  /*18fe0*/  IADD3 R6, PT, PT, R66, R8, RZ ;  /* 0x0000000842067210 */ /* 0x000fe20007ffe0ff */
[----:B------:R-:W-:Y:S01]  /*18ff0*/  STS [R2+0x2400], R12 ;  /* 0x0024000c02007388 */ /* 0x000fe20000000800 */
[----:B------:R-:W-:Y:S01]  /*19000*/  F2FP.BF16.F32.PACK_AB R61, R57, R26 ;  /* 0x0000001a393d723e */ /* 0x000fe200000010ff */
[----:B------:R-:W-:Y:S01]  /*19010*/  USHF.R.S32.HI UR4, URZ, 0x1f, UR22 ;  /* 0x0000001fff047899 */ /* 0x000fe20008011416 */
[----:B------:R-:W-:Y:S01]  /*19020*/  F2FP.BF16.F32.PACK_AB R57, R27, R29 ;  /* 0x0000001d1b39723e */ /* 0x000fe200000010ff */
        /* <DEDUP_REMOVED lines=47> */
[----:B-1----:R-:W-:Y:S01]  /*19320*/  SHF.R.U32.HI R21, RZ, 0x3, R177 ;  /* 0x00000003ff157819 */ /* 0x002fe200000116b1 */
[----:B------:R-:W-:Y:S01]  /*19330*/  STS [R6+0x2000], R57 ;  /* 0x0020003906007388 */ /* 0x000fe20000000800 */
[----:B---3--:R-:W-:-:S03]  /*19340*/  MOV R18, 0x7f800000 ;  /* 0x7f80000000127802 */ /* 0x008fc60000000f00 */
        /* <DEDUP_REMOVED lines=13> */
[----:B-1----:R-:W-:-:S03]  /*19420*/  IADD3 R5, PT, PT, R21, 0x20, RZ ;  /* 0x0000002015057810 */ /* 0x002fc60007ffe0ff */
[----:B------:R-:W-:Y:S01]  /*19430*/  STS [R2+0x6000], R45 ;  /* 0x0060002d02007388 */ /* 0x000fe20000000800 */
[----:B------:R-:W-:-:S03]  /*19440*/  ISETP.GE.AND P3, PT, R5, UR20, PT ;  /* 0x0000001405007c0c */ /* 0x000fc6000bf66270 */
[----:B------:R1:W-:Y:S01]  /*19450*/  STS [R2+0x6400], R44 ;  /* 0x0064002c02007388 */ /* 0x0003e20000000800 */
[----:B---3--:R-:W3:Y:S03]  /*19460*/  @P1 LDC R4, c[0x0][0x458] ;  /* 0x00011600ff041b82 */ /* 0x008ee60000000800 */
[----:B------:R-:W-:Y:S04]  /*19470*/  STS [R3+0x6000], R41 ;  /* 0x0060002903007388 */ /* 0x000fe80000000800 */
[----:B------:R4:W-:Y:S04]  /*19480*/  STS [R3+0x6400], R40 ;  /* 0x0064002803007388 */ /* 0x0009e80000000800 */
[----:B------:R-:W-:Y:S04]  /*19490*/  STS [R0+0x4000], R39 ;  /* 0x0040002700007388 */ /* 0x000fe80000000800 */
[----:B------:R-:W-:Y:S04]  /*194a0*/  STS [R0+0x4400], R38 ;  /* 0x0044002600007388 */ /* 0x000fe80000000800 */
[----:B------:R-:W-:Y:S04]  /*194b0*/  STS [R7+0x4000], R35 ;  /* 0x0040002307007388 */ /* 0x000fe80000000800 */
[----:B------:R-:W-:Y:S01]  /*194c0*/  STS [R7+0x4400], R34 ;  /* 0x0044002207007388 */ /* 0x000fe20000000800 */
[----:B-1----:R1:W1:Y:S03]  /*194d0*/  @P1 MUFU.LG2 R2, R137 ;  /* 0x0000008900021308 */ /* 0x0022660000000c00 */
[----:B------:R-:W-:Y:S04]  /*194e0*/  STS [R0+0x6000], R37 ;  /* 0x0060002500007388 */ /* 0x000fe80000000800 */
        /* <DEDUP_REMOVED lines=8> */
[----:B-----5:R1:W1:Y:S03]  /*19570*/  @P0 MUFU.LG2 R0, R139 ;  /* 0x0000008b00000308 */ /* 0x0202660000000c00 */
[----:B------:R-:W-:Y:S04]  /*19580*/  STS [R8+0x6000], R29 ;  /* 0x0060001d08007388 */ /* 0x000fe80000000800 */
[----:B------:R-:W-:Y:S01]  /*19590*/  STS [R8+0x6400], R28 ;  /* 0x0064001c08007388 */ /* 0x000fe20000000800 */
[----:B--2---:R-:W2:Y:S03]  /*195a0*/  @P6 LDC R7, c[0x0][0x458] ;  /* 0x00011600ff076b82 */ /* 0x004ea60000000800 */
[----:B------:R-:W-:Y:S04]  /*195b0*/  STS [R6+0x6000], R25 ;  /* 0x0060001906007388 */ /* 0x000fe80000000800 */
[----:B------:R5:W-:Y:S02]  /*195c0*/  STS [R6+0x6400], R24 ;  /* 0x0064001806007388 */ /* 0x000be40000000800 */
[----:B-----5:R-:W-:-:S04]  /*195d0*/  IADD3 R6, PT, PT, R21, 0x10, RZ ;  /* 0x0000001015067810 */ /* 0x020fc80007ffe0ff */
[----:B------:R-:W-:Y:S01]  /*195e0*/  ISETP.GE.AND P4, PT, R6, UR20, PT ;  /* 0x0000001406007c0c */ /* 0x000fe2000bf86270 */
[----:B-1-34-:R-:W-:-:S12]  /*195f0*/  BRA.U UP1, `(.L_x_1495) ;  /* 0x0000000101207547 */ /* 0x01afd8000b800000 */
[----:B------:R-:W-:Y:S01]  /*19600*/  UISETP.NE.AND UP1, UPT, UR7, URZ, UPT ;  /* 0x000000ff0700728c */ /* 0x000fe2000bf25270 */
[----:B------:R-:W1:Y:S10]  /*19610*/  LDCU UR7, c[0x0][0x3e0] ;  /* 0x00007c00ff0777ac */ /* 0x000e740008000800 */
[----:B------:R-:W1:Y:S01]  /*19620*/  @UP1 LDCU UR5, c[0x0][0x454] ;  /* 0x00008a80ff0517ac */ /* 0x000e620008000800 */
[----:B------:R-:W-:Y:S01]  /*19630*/  @UP1 UMOV UR11, 0x1 ;  /* 0x00000001000b1882 */ /* 0x000fe20000000000 */
[----:B------:R-:W3:Y:S01]  /*19640*/  @UP1 LDCU UR9, c[0x0][0x454] ;  /* 0x00008a80ff0917ac */ /* 0x000ee20008000800 */
[----:B------:R-:W-:Y:S01]  /*19650*/  @!UP1 UMOV UR11, 0x1 ;  /* 0x00000001000b9882 */ /* 0x000fe20000000000 */
[----:B-1----:R-:W-:-:S02]  /*19660*/  @UP1 UIMAD UR5, UR5, UR7, URZ ;  /* 0x00000007050512a4 */ /* 0x002fc4000f8e02ff */
[----:B---3--:R-:W-:-:S12]  /*19670*/  @!UP1 UIMAD UR5, UR6, UR7, URZ ;  /* 0x00000007060592a4 */ /* 0x008fd8000f8e02ff */
.L_x_1495:
[----:B------:R-:W-:Y:S01]  /*19680*/  BAR.SYNC.DEFER_BLOCKING 0x0 ;  /* 0x0000000000007b1d */ /* 0x000fe20000010000 */
[----:B------:R-:W-:Y:S01]  /*19690*/  @P0 FMUL.FTZ R0, R0, 0.69314718246459960938 ;  /* 0x3f31721800000820 */ /* 0x000fe20000410000 */
[----:B------:R-:W-:Y:S01]  /*196a0*/  MOV R17, 0x7f800000 ;  /* 0x7f80000000117802 */ /* 0x000fe20000000f00 */
[----:B------:R-:W-:Y:S01]  /*196b0*/  IMAD.MOV.U32 R16, RZ, RZ, 0x7f800000 ;  /* 0x7f800000ff107424 */ /* 0x000fe200078e00ff */
[----:B------:R-:W-:Y:S01]  /*196c0*/  UIMAD UR9, UR10, UR9, URZ ;  /* 0x000000090a0972a4 */ /* 0x000fe2000f8e02ff */
[----:B------:R-:W-:-:S03]  /*196d0*/  @P0 FFMA.FTZ R17, R133, R3, R0 ;  /* 0x0000000385110223 */ /* 0x000fc60000010000 */
[----:B------:R-:W1:Y:S01]  /*196e0*/  S2UR UR6, SR_CTAID.X ;  /* 0x00000000000679c3 */ /* 0x000e620000002500 */
[----:B------:R-:W3:Y:S01]  /*196f0*/  @P6 MUFU.LG2 R6, R132 ;  /* 0x0000008400066308 */ /* 0x000ee20000000c00 */
[----:B------:R-:W-:Y:S01]  /*19700*/  SHF.L.U32 R28, R177, 0x3, RZ ;  /* 0x00000003b11c7819 */ /* 0x000fe200000006ff */
[----:B------:R-:W-:Y:S01]  /*19710*/  USEL UR22, UR22, URZ, UP0 ;  /* 0x000000ff16167287 */ /* 0x000fe20008000000 */
[----:B------:R-:W-:Y:S01]  /*19720*/  @P1 FMUL.FTZ R2, R2, 0.69314718246459960938 ;  /* 0x3f31721802021820 */ /* 0x000fe20000410000 */
[----:B------:R-:W-:Y:S01]  /*19730*/  @!UP0 UIMAD UR9, UR23, UR5, UR9 ;  /* 0x00000005170982a4 */ /* 0x000fe2000f8e0209 */
[----:B------:R-:W-:Y:S01]  /*19740*/  LOP3.LUT R28, R28, 0x38, RZ, 0xc0, !PT ;  /* 0x000000381c1c7812 */ /* 0x000fe200078ec0ff */
[----:B------:R-:W-:Y:S01]  /*19750*/  USEL UR4, UR4, URZ, UP0 ;  /* 0x000000ff04047287 */ /* 0x000fe20008000000 */
[----:B------:R-:W4:Y:S01]  /*19760*/  @P5 LDC R8, c[0x0][0x458] ;  /* 0x00011600ff085b82 */ /* 0x000f220000000800 */
[----:B------:R-:W5:Y:S01]  /*19770*/  @P5 MUFU.LG2 R5, R138 ;  /* 0x0000008a00055308 */ /* 0x000f620000000c00 */
[----:B------:R-:W-:-:S02]  /*19780*/  IMAD.MOV.U32 R14, RZ, RZ, 0x7f800000 ;  /* 0x7f800000ff0e7424 */ /* 0x000fc400078e00ff */
[----:B------:R-:W-:Y:S01]  /*19790*/  @P1 FFMA.FTZ R18, R134, R4, R2 ;  /* 0x0000000486121223 */ /* 0x000fe20000010002 */
[C---:B------:R-:W-:Y:S01]  /*197a0*/  VIADD R10, R21.reuse, 0x30 ;  /* 0x00000030150a7836 */ /* 0x040fe20000000000 */
[C---:B------:R-:W-:Y:S01]  /*197b0*/  IADD3 R9, PT, PT, R21.reuse, 0x40, RZ ;  /* 0x0000004015097810 */ /* 0x040fe20007ffe0ff */
[----:B------:R-:W-:Y:S01]  /*197c0*/  BSSY.RECONVERGENT B0, `(.L_x_1496) ;  /* 0x0000041000007945 */ /* 0x000fe20003800200 */
[----:B------:R-:W-:Y:S01]  /*197d0*/  IADD3 R2, PT, PT, R21, 0x50, RZ ;  /* 0x0000005015027810 */ /* 0x000fe20007ffe0ff */
[----:B------:R-:W4:Y:S01]  /*197e0*/  LDC.64 R22, c[0x0][0x410] ;  /* 0x00010400ff167b82 */ /* 0x000f220000000a00 */
[----:B------:R-:W-:Y:S01]  /*197f0*/  ISETP.GE.AND P2, PT, R10, UR20, PT ;  /* 0x000000140a007c0c */ /* 0x000fe2000bf46270 */
[----:B------:R4:W4:Y:S01]  /*19800*/  LDS.128 R24, [R226+0x3800] ;  /* 0x00380000e2187984 */ /* 0x0009220000000c00 */
[----:B---3--:R-:W-:Y:S01]  /*19810*/  @P6 FMUL.FTZ R0, R6, 0.69314718246459960938 ;  /* 0x3f31721806006820 */ /* 0x008fe20000410000 */
[----:B------:R-:W-:Y:S02]  /*19820*/  ISETP.GE.AND P1, PT, R9, UR20, PT ;  /* 0x0000001409007c0c */ /* 0x000fe4000bf26270 */
[----:B------:R-:W-:Y:S01]  /*19830*/  ISETP.GE.AND P0, PT, R2, UR20, PT ;  /* 0x0000001402007c0c */ /* 0x000fe2000bf06270 */
[----:B--2---:R-:W-:Y:S01]  /*19840*/  @P6 FFMA.FTZ R16, R135, R7, R0 ;  /* 0x0000000787106223 */ /* 0x004fe20000010000 */
[----:B-1----:R-:W-:Y:S01]  /*19850*/  UIMAD UR6, UR6, UR11, URZ ;  /* 0x0000000b060672a4 */ /* 0x002fe2000f8e02ff */
[----:B------:R-:W-:Y:S01]  /*19860*/  LOP3.LUT P6, RZ, R177, 0x3, RZ, 0xc0, !PT ;  /* 0x00000003b1ff7812 */ /* 0x000fe200078cc0ff */
[----:B-----5:R-:W-:-:S02]  /*19870*/  @P5 FMUL.FTZ R0, R5, 0.69314718246459960938 ;  /* 0x3f31721805005820 */ /* 0x020fc40000410000 */
[----:B------:R-:W-:Y:S02]  /*19880*/  USHF.L.U32 UR7, UR6, 0x7, URZ ;  /* 0x0000000706077899 */ /* 0x000fe400080006ff */
[----:B------:R-:W-:Y:S02]  /*19890*/  USHF.R.S32.HI UR6, URZ, 0x1f, UR9 ;  /* 0x0000001fff067899 */ /* 0x000fe40008011409 */
[----:B------:R-:W-:Y:S01]  /*198a0*/  USHF.R.S32.HI UR5, URZ, 0x1f, UR7 ;  /* 0x0000001fff057899 */ /* 0x000fe20008011407 */
[----:B----4-:R-:W-:Y:S01]  /*198b0*/  @P5 FFMA.FTZ R14, R136, R8, R0 ;  /* 0x00000008880e5223 */ /* 0x010fe20000010000 */
[----:B------:R-:W-:Y:S01]  /*198c0*/  UIADD3 UR22, UP1, UP0, UR7, UR22, UR9 ;  /* 0x0000001607167290 */ /* 0x000fe2000f83e009 */
[----:B------:R-:W-:-:S03]  /*198d0*/  IADD3 R12, P5, PT, R28, UR13, RZ ;  /* 0x0000000d1c0c7c10 */ /* 0x000fc6000ffbe0ff */
[----:B------:R-:W-:Y:S01]  /*198e0*/  UIADD3.X UR4, UPT, UPT, UR5, UR4, UR6, UP1, UP0 ;  /* 0x0000000405047290 */ /* 0x000fe20008fe0406 */
[----:B------:R-:W-:Y:S01]  /*198f0*/  IADD3.X R13, PT, PT, RZ, UR8, RZ, P5, !PT ;  /* 0x00000008ff0d7c10 */ /* 0x000fe2000affe4ff */
[----:B------:R-:W-:Y:S10]  /*19900*/  @P6 BRA `(.L_x_1497) ;  /* 0x0000000000b06947 */ /* 0x000ff40003800000 */
[--C-:B------:R-:W-:Y:S02]  /*19910*/  SHF.R.U32.HI R0, RZ, 0x1, R177.reuse ;  /* 0x00000001ff007819 */ /* 0x100fe400000116b1 */
[----:B------:R-:W-:Y:S02]  /*19920*/  SHF.R.U32.HI R2, RZ, 0x2, R177 ;  /* 0x00000002ff027819 */ /* 0x000fe400000116b1 */
[----:B------:R-:W-:Y:S02]  /*19930*/  LOP3.LUT R0, R0, 0x30, RZ, 0xc0, !PT ;  /* 0x0000003000007812 */ /* 0x000fe400078ec0ff */
[----:B------:R-:W-:Y:S02]  /*19940*/  P2R R20, PR, RZ, 0x2 ;  /* 0x00000002ff147803 */ /* 0x000fe40000000000 */
[----:B------:R-:W-:Y:S02]  /*19950*/  LOP3.LUT R0, R0, 0x7, R2, 0xf8, !PT ;  /* 0x0000000700007812 */ /* 0x000fe400078ef802 */
[----:B------:R-:W-:-:S02]  /*19960*/  P2R R19, PR, RZ, 0x1 ;  /* 0x00000001ff137803 */ /* 0x000fc40000000000 */
[C---:B------:R-:W-:Y:S02]  /*19970*/  ISETP.GE.AND P1, PT, R0.reuse, UR20, PT ;  /* 0x0000001400007c0c */ /* 0x040fe4000bf26270 */
[----:B------:R-:W-:-:S04]  /*19980*/  LOP3.LUT R15, R0, 0x40, RZ, 0xfc, !PT ;  /* 0x00000040000f7812 */ /* 0x000fc800078efcff */
[----:B------:R-:W-:-:S07]  /*19990*/  ISETP.GE.AND P6, PT, R15, UR20, PT ;  /* 0x000000140f007c0c */ /* 0x000fce000bfc6270 */
[----:B------:R-:W1:Y:S01]  /*199a0*/  @!P1 LDC.64 R4, c[0x0][0x420] ;  /* 0x00010800ff049b82 */ /* 0x000e620000000a00 */
[----:B------:R-:W-:-:S05]  /*199b0*/  @!P1 IMAD R3, R0, UR11, RZ ;  /* 0x0000000b00039c24 */ /* 0x000fca000f8e02ff */
[----:B------:R-:W-:-:S04]  /*199c0*/  @!P1 IADD3 R2, P5, PT, R3, UR22, RZ ;  /* 0x0000001603029c10 */ /* 0x000fc8000ffbe0ff */
[----:B------:R-:W-:Y:S02]  /*199d0*/  @!P1 LEA.HI.X.SX32 R3, R3, UR4, 0x1, P5 ;  /* 0x0000000403039c11 */ /* 0x000fe4000a8f0eff */
[----:B-1----:R-:W-:Y:S01]  /*199e0*/  @!P1 LEA R10, P5, R2, R4, 0x2 ;  /* 0x00000004020a9211 */ /* 0x002fe200078a10ff */
[C---:B------:R-:W-:Y:S02]  /*199f0*/  VIADD R4, R0.reuse, 0x8 ;  /* 0x0000000800047836 */ /* 0x040fe40000000000 */
[----:B------:R-:W-:Y:S01]  /*19a00*/  VIADD R0, R0, 0x48 ;  /* 0x0000004800007836 */ /* 0x000fe20000000000 */
[----:B------:R-:W-:Y:S02]  /*19a10*/  @!P1 LEA.HI.X R11, R2, R5, R3, 0x2, P5 ;  /* 0x00000005020b9211 */ /* 0x000fe400028f1403 */
[----:B------:R-:W-:-:S03]  /*19a20*/  ISETP.GE.AND P0, PT, R4, UR20, PT ;  /* 0x0000001404007c0c */ /* 0x000fc6000bf06270 */
[----:B------:R1:W-:Y:S01]  /*19a30*/  @!P1 STG.E desc[UR30][R10.64], R18 ;  /* 0x000000120a009986 */ /* 0x0003e2000c10191e */
[----:B------:R-:W-:-:S09]  /*19a40*/  ISETP.NE.AND P1, PT, R20, RZ, PT ;  /* 0x000000ff1400720c */ /* 0x000fd20003f25270 */
[----:B------:R-:W-:-:S05]  /*19a50*/  @!P0 IMAD R2, R4, UR11, RZ ;  /* 0x0000000b04028c24 */ /* 0x000fca000f8e02ff */
[----:B------:R-:W-:-:S04]  /*19a60*/  @!P0 IADD3 R4, P5, PT, R2, UR22, RZ ;  /* 0x0000001602048c10 */ /* 0x000fc8000ffbe0ff */
[----:B------:R-:W-:Y:S01]  /*19a70*/  @!P0 LEA.HI.X.SX32 R5, R2, UR4, 0x1, P5 ;  /* 0x0000000402058c11 */ /* 0x000fe2000a8f0eff */
[----:B------:R-:W-:-:S05]  /*19a80*/  @!P6 IMAD R2, R15, UR11, RZ ;  /* 0x0000000b0f02ec24 */ /* 0x000fca000f8e02ff */
[----:B------:R-:W-:-:S04]  /*19a90*/  @!P6 IADD3 R6, P5, PT, R2, UR22, RZ ;  /* 0x000000160206ec10 */ /* 0x000fc8000ffbe0ff */
[----:B------:R-:W-:Y:S02]  /*19aa0*/  @!P6 LEA.HI.X.SX32 R7, R2, UR4, 0x1, P5 ;  /* 0x000000040207ec11 */ /* 0x000fe4000a8f0eff */
[----:B------:R-:W2:Y:S02]  /*19ab0*/  @!P0 LDC.64 R2, c[0x0][0x420] ;  /* 0x00010800ff028b82 */ /* 0x000ea40000000a00 */
[----:B--2---:R-:W-:-:S04]  /*19ac0*/  @!P0 LEA R8, P5, R4, R2, 0x2 ;  /* 0x0000000204088211 */ /* 0x004fc800078a10ff */
[----:B------:R-:W-:Y:S02]  /*19ad0*/  @!P0 LEA.HI.X R9, R4, R3, R5, 0x2, P5 ;  /* 0x0000000304098211 */ /* 0x000fe400028f1405 */
[----:B------:R-:W2:Y:S03]  /*19ae0*/  @!P6 LDC.64 R2, c[0x0][0x420] ;  /* 0x00010800ff02eb82 */ /* 0x000ea60000000a00 */
[----:B------:R1:W-:Y:S01]  /*19af0*/  @!P0 STG.E desc[UR30][R8.64], R17 ;  /* 0x0000001108008986 */ /* 0x0003e2000c10191e */
[----:B------:R-:W-:Y:S02]  /*19b00*/  ISETP.NE.AND P0, PT, R19, RZ, PT ;  /* 0x000000ff1300720c */ /* 0x000fe40003f05270 */
[----:B--2---:R-:W-:-:S04]  /*19b10*/  @!P6 LEA R4, P5, R6, R2, 0x2 ;  /* 0x000000020604e211 */ /* 0x004fc800078a10ff */
[----:B------:R-:W-:Y:S02]  /*19b20*/  @!P6 LEA.HI.X R5, R6, R3, R7, 0x2, P5 ;  /* 0x000000030605e211 */ /* 0x000fe400028f1407 */
[----:B------:R-:W-:-:S13]  /*19b30*/  ISETP.GE.AND P6, PT, R0, UR20, PT ;  /* 0x0000001400007c0c */ /* 0x000fda000bfc6270 */
[----:B------:R-:W2:Y:S01]  /*19b40*/  @!P6 LDC.64 R6, c[0x0][0x420] ;  /* 0x00010800ff06eb82 */ /* 0x000ea20000000a00 */
[----:B------:R-:W-:-:S05]  /*19b50*/  @!P6 IMAD R0, R0, UR11, RZ ;  /* 0x0000000b0000ec24 */ /* 0x000fca000f8e02ff */
[----:B------:R-:W-:-:S04]  /*19b60*/  @!P6 IADD3 R3, P5, PT, R0, UR22, RZ ;  /* 0x000000160003ec10 */ /* 0x000fc8000ffbe0ff */
[----:B------:R-:W-:Y:S02]  /*19b70*/  @!P6 LEA.HI.X.SX32 R0, R0, UR4, 0x1, P5 ;  /* 0x000000040000ec11 */ /* 0x000fe4000a8f0eff */
[----:B--2---:R-:W-:-:S04]  /*19b80*/  @!P6 LEA R2, P5, R3, R6, 0x2 ;  /* 0x000000060302e211 */ /* 0x004fc800078a10ff */
[----:B------:R-:W-:Y:S02]  /*19b90*/  @!P6 LEA.HI.X R3, R3, R7, R0, 0x2, P5 ;  /* 0x000000070303e211 */ /* 0x000fe400028f1400 */
[----:B------:R-:W-:-:S13]  /*19ba0*/  ISETP.GE.AND P5, PT, R15, UR20, PT ;  /* 0x000000140f007c0c */ /* 0x000fda000bfa6270 */
[----:B------:R1:W-:Y:S04]  /*19bb0*/  @!P5 STG.E desc[UR30][R4.64], R16 ;  /* 0x000000100400d986 */ /* 0x0003e8000c10191e */
[----:B------:R1:W-:Y:S02]  /*19bc0*/  @!P6 STG.E desc[UR30][R2.64], R14 ;  /* 0x0000000e0200e986 */ /* 0x0003e4000c10191e */
.L_x_1497:
[----:B------:R-:W-:Y:S05]  /*19bd0*/  BSYNC.RECONVERGENT B0 ;  /* 0x0000000000007941 */ /* 0x000fea0003800200 */
.L_x_1496:
[----:B-1----:R-:W-:Y:S01]  /*19be0*/  IMAD.WIDE.U32 R16, R22, UR10, R12 ;  /* 0x0000000a16107c25 */ /* 0x002fe2000f8e000c */
[----:B------:R1:W2:Y:S01]  /*19bf0*/  LDS.128 R8, [R226+0x4000] ;  /* 0x00400000e2087984 */ /* 0x0002a20000000c00 */
[----:B------:R-:W3:Y:S01]  /*19c00*/  S2UR UR11, SR_CTAID.X ;  /* 0x00000000000b79c3 */ /* 0x000ee20000002500 */
[----:B------:R-:W-:Y:S01]  /*19c10*/  ISETP.GE.AND P5, PT, R21, UR20, PT ;  /* 0x0000001415007c0c */ /* 0x000fe2000bfa6270 */
        /* <DEDUP_REMOVED lines=23> */
.L_x_1499:
[----:B------:R-:W-:Y:S05]  /*19d90*/  BSYNC.RECONVERGENT B0 ;  /* 0x0000000000007941 */ /* 0x000fea0003800200 */
.L_x_1498:
[----:B-1--4-:R1:W3:Y:S01]  /*19da0*/  LDS.128 R12, [R226+0x800] ;  /* 0x00080000e20c7984 */ /* 0x0122e20000000c00 */
[----:B------:R-:W-:Y:S01]  /*19db0*/  BSSY.RECONVERGENT B0, `(.L_x_1500) ;  /* 0x0000016000007945 */ /* 0x000fe20003800200 */
[----:B------:R-:W-:Y:S02]  /*19dc0*/  ISETP.GE.AND P5, PT, R18, UR20, PT ;  /* 0x0000001412007c0c */ /* 0x000fe4000bfa6270 */
        /* <DEDUP_REMOVED lines=20> */
.L_x_1501:
[----:B------:R-:W-:Y:S05]  /*19f10*/  BSYNC.RECONVERGENT B0 ;  /* 0x0000000000007941 */ /* 0x000fea0003800200 */
.L_x_1500:
[----:B---34-:R3:W4:Y:S01]  /*19f20*/  LDS.128 R12, [R226+0x1000] ;  /* 0x00100000e20c7984 */ /* 0x0187220000000c00 */
[----:B------:R-:W-:Y:S01]  /*19f30*/  BSSY.RECONVERGENT B0, `(.L_x_1502) ;  /* 0x0000015000007945 */ /* 0x000fe20003800200 */
[----:B------:R-:W-:Y:S02]  /*19f40*/  ISETP.GE.AND P4, PT, R21, UR20, PT ;  /* 0x0000001415007c0c */ /* 0x000fe4000bf86270 */
        /* <DEDUP_REMOVED lines=19> */
.L_x_1503:
[----:B------:R-:W-:Y:S05]  /*1a080*/  BSYNC.RECONVERGENT B0 ;  /* 0x0000000000007941 */ /* 0x000fea0003800200 */
.L_x_1502:
        /* <DEDUP_REMOVED lines=21> */
.L_x_1505:
[----:B------:R-:W-:Y:S05]  /*1a1e0*/  BSYNC.RECONVERGENT B0 ;  /* 0x0000000000007941 */ /* 0x000fea0003800200 */
.L_x_1504:
        /* <DEDUP_REMOVED lines=21> */
.L_x_1507:
[----:B------:R-:W-:Y:S05]  /*1a340*/  BSYNC.RECONVERGENT B0 ;  /* 0x0000000000007941 */ /* 0x000fea0003800200 */
.L_x_1506:
        /* <DEDUP_REMOVED lines=21> */
.L_x_1509:
[----:B------:R-:W-:Y:S05]  /*1a4a0*/  BSYNC.RECONVERGENT B0 ;  /* 0x0000000000007941 */ /* 0x000fea0003800200 */
.L_x_1508:
        /* <DEDUP_REMOVED lines=21> */
.L_x_1511:
[----:B------:R-:W-:Y:S05]  /*1a600*/  BSYNC.RECONVERGENT B0 ;  /* 0x0000000000007941 */ /* 0x000fea0003800200 */
.L_x_1510:
        /* <DEDUP_REMOVED lines=21> */
.L_x_1512:
        /* <DEDUP_REMOVED lines=10> */
.L_x_2859:


//--------------------- .text._ZN5flash16flash_fwd_kernelI23Flash_fwd_kernel_traitsILi128ELi128ELi32ELi4ELb0ELb0EN7cutlass10bfloat16_tE19Flash_kernel_traitsILi128ELi128ELi32ELi4ES3_EELb1ELb0ELb0ELb0ELb0ELb1ELb0ELb0EEEvNS_16Flash_fwd_paramsE --------------------------
	.section	.text._ZN5flash16flash_fwd_kernelI23Flash_fwd_kernel_traitsILi128ELi128ELi32ELi4ELb0ELb0EN7cutlass10bfloat16_tE19Flash_kernel_traitsILi128ELi128ELi32ELi4ES3_EELb1ELb0ELb0ELb0ELb0ELb1ELb0ELb0EEEvNS_16Flash_fwd_paramsE,"ax",@progbits
	.align	128
        .global         _ZN5flash16flash_fwd_kernelI23Flash_fwd_kernel_traitsILi128ELi128ELi32ELi4ELb0ELb0EN7cutlass10bfloat16_tE19Flash_kernel_traitsILi128ELi128ELi32ELi4ES3_EELb1ELb0ELb0ELb0ELb0ELb1ELb0ELb0EEEvNS_16Flash_fwd_paramsE
        .type           _ZN5flash16flash_fwd_kernelI23Flash_fwd_kernel_traitsILi128ELi128ELi32ELi4ELb0ELb0EN7cutlass10bfloat16_tE19Flash_kernel_traitsILi128ELi128ELi32ELi4ES3_EELb1ELb0ELb0ELb0ELb0ELb1ELb0ELb0EEEvNS_16Flash_fwd_paramsE,@function
        .size           _ZN5flash16flash_fwd_kernelI23Flash_fwd_kernel_traitsILi128ELi128ELi32ELi4ELb0ELb0EN7cutlass10bfloat16_tE19Flash_kernel_traitsILi128ELi128ELi32ELi4ES3_EELb1ELb0ELb0ELb0ELb0ELb1ELb0ELb0EEEvNS_16Flash_fwd_paramsE,(.L_x_2860 - _ZN5flash16flash_fwd_kernelI23Flash_fwd_kernel_traitsILi128ELi128ELi32ELi4ELb0ELb0EN7cutlass10bfloat16_tE19Flash_kernel_traitsILi128ELi128ELi32ELi4ES3_EELb1ELb0ELb0ELb0ELb0ELb1ELb0ELb0EEEvNS_16Flash_fwd_paramsE)
        .other          _ZN5flash16flash_fwd_kernelI23Flash_fwd_kernel_traitsILi128ELi128ELi32ELi4ELb0ELb0EN7cutlass10bfloat16_tE19Flash_kernel_traitsILi128ELi128ELi32ELi4ES3_EELb1ELb0ELb0ELb0ELb0ELb1ELb0ELb0EEEvNS_16Flash_fwd_paramsE,@"STO_CUDA_ENTRY STV_DEFAULT"
_ZN5flash16flash_fwd_kernelI23Flash_fwd_kernel_traitsILi128ELi128ELi32ELi4ELb0ELb0EN7cutlass10bfloat16_tE19Flash_kernel_traitsILi128ELi128ELi32ELi4ES3_EELb1ELb0ELb0ELb0ELb0ELb1ELb0ELb0EEEvNS_16Flash_fwd_paramsE:
.text._ZN5flash16flash_fwd_kernelI23Flash_fwd_kernel_traitsILi128ELi128ELi32ELi4ELb0ELb0EN7cutlass10bfloat16_tE19Flash_kernel_traitsILi128ELi128ELi32ELi4ES3_EELb1ELb0ELb0ELb0ELb0ELb1ELb0ELb0EEEvNS_16Flash_fwd_paramsE:
[----:B------:R-:W1:Y:S01]  /*0000*/  LDC R1, c[0x0][0x37c] ;  /* 0x0000df00ff017b82 */ /* 0x000e620000000800 */
[----:B------:R-:W2:Y:S07]  /*0010*/  LDCU.U8 UR4, c[0x0][0x524] ;  /* 0x0000a480ff0477ac */ /* 0x000eae0008000000 */
[----:B------:R-:W3:Y:S01]  /*0020*/  LDC R88, c[0x0][0x518] ;  /* 0x00014600ff587b82 */ /* 0x000ee20000000800 */
[----:B-1----:R-:W-:Y:S01]  /*0030*/  VIADD R1, R1, 0xffffffe8 ;  /* 0xffffffe801017836 */ /* 0x002fe20000000000 */
[----:B------:R-:W1:Y:S01]  /*0040*/  LDCU.64 UR28, c[0x0][0x510] ;  /* 0x0000a200ff1c77ac */ /* 0x000e620008000a00 */
[----:B------:R-:W4:Y:S05]  /*0050*/  LDCU.64 UR24, c[0x0][0x358] ;  /* 0x00006b00ff1877ac */ /* 0x000f2a0008000a00 */
[----:B------:R-:W5:Y:S01]  /*0060*/  LDC R89, c[0x0][0x51c] ;  /* 0x00014700ff597b82 */ /* 0x000f620000000800 */
[----:B------:R-:W5:Y:S01]  /*0070*/  S2R R94, SR_TID.X ;  /* 0x00000000005e7919 */ /* 0x000f620000002100 */
[----:B------:R-:W5:Y:S01]  /*0080*/  LDCU.64 UR10, c[0x0][0x460] ;  /* 0x00008c00ff0a77ac */ /* 0x000f620008000a00 */
[----:B------:R-:W5:Y:S01]  /*0090*/  LDCU.64 UR8, c[0x0][0x470] ;  /* 0x00008e00ff0877ac */ /* 0x000f620008000a00 */
[----:B--2---:R-:W-:-:S04]  /*00a0*/  ISETP.NE.AND P2, PT, RZ, UR4, PT ;  /* 0x00000004ff007c0c */ /* 0x004fc8000bf45270 */
[----:B------:R-:W-:Y:S01]  /*00b0*/  S2UR UR20, SR_CTAID.X ;  /* 0x00000000001479c3 */ /* 0x000fe20000002500 */
[----:B------:R-:W2:Y:S01]  /*00c0*/  LDCU.64 UR6, c[0x0][0x478] ;  /* 0x00008f00ff0677ac */ /* 0x000ea20008000a00 */
[----:B-1----:R-:W-:Y:S02]  /*00d0*/  IMAD.U32 R2, RZ, RZ, UR28 ;  /* 0x0000001cff027e24 */ /* 0x002fe4000f8e00ff */
[----:B------:R-:W-:Y:S01]  /*00e0*/  IMAD.U32 R3, RZ, RZ, UR29 ;  /* 0x0000001dff037e24 */ /* 0x000fe2000f8e00ff */
[----:B------:R-:W1:Y:S04]  /*00f0*/  LDCU.64 UR14, c[0x0][0x460] ;  /* 0x00008c00ff0e77ac */ /* 0x000e680008000a00 */
[----:B----4-:R3:W4:Y:S01]  /*0100*/  @P2 LDG.E.64 R4, desc[UR24][R2.64] ;  /* 0x0000001802042981 */ /* 0x010722000c1e1b00 */
[----:B------:R-:W-:Y:S08]  /*0110*/  S2UR UR23, SR_CTAID.Y ;  /* 0x00000000001779c3 */ /* 0x000ff00000002600 */
[----:B------:R-:W2:Y:S08]  /*0120*/  S2UR UR22, SR_CTAID.Z ;  /* 0x00000000001679c3 */ /* 0x000eb00000002700 */
[----:B------:R-:W4:Y:S01]  /*0130*/  @P2 LDC R0, c[0x0][0x520] ;  /* 0x00014800ff002b82 */ /* 0x000f220000000800 */
[----:B---3--:R-:W-:-:S02]  /*0140*/  @P2 IMAD.MOV.U32 R2, RZ, RZ, R88 ;  /* 0x000000ffff022224 */ /* 0x008fc400078e0058 */
[----:B-----5:R-:W-:-:S06]  /*0150*/  @P2 IMAD.MOV.U32 R3, RZ, RZ, R89 ;  /* 0x000000ffff032224 */ /* 0x020fcc00078e0059 */
[----:B------:R-:W3:Y:S01]  /*0160*/  @P2 LDG.E.64 R2, desc[UR24][R2.64] ;  /* 0x0000001802022981 */ /* 0x000ee2000c1e1b00 */
[----:B--2---:R-:W-:Y:S01]  /*0170*/  ULOP3.LUT UR4, UR22, UR20, UR23, 0xfe, !UPT ;  /* 0x0000001416047292 */ /* 0x004fe2000f8efe17 */
[----:B------:R-:W-:Y:S01]  /*0180*/  ISETP.NE.U32.AND P4, PT, RZ, UR10, PT ;  /* 0x0000000aff007c0c */ /* 0x000fe2000bf85070 */
[----:B------:R-:W-:Y:S02]  /*0190*/  UISETP.NE.U32.AND UP0, UPT, UR10, URZ, UPT ;  /* 0x000000ff0a00728c */ /* 0x000fe4000bf05070 */
[----:B------:R-:W-:Y:S01]  /*01a0*/  UISETP.NE.U32.AND UP4, UPT, UR8, URZ, UPT ;  /* 0x000000ff0800728c */ /* 0x000fe2000bf85070 */
[----:B------:R-:W-:Y:S01]  /*01b0*/  ISETP.NE.AND.EX P4, PT, RZ, UR11, PT, P4 ;  /* 0x0000000bff007c0c */ /* 0x000fe2000bf85340 */
[----:B------:R-:W2:Y:S01]  /*01c0*/  LDCU.U8 UR12, c[0x0][0x532] ;  /* 0x0000a640ff0c77ac */ /* 0x000ea20008000000 */
[----:B------:R-:W-:Y:S01]  /*01d0*/  LOP3.LUT P0, RZ, R94, UR4, RZ, 0xfc, !PT ;  /* 0x000000045eff7c12 */ /* 0x000fe2000f80fcff */
[----:B------:R-:W-:-:S03]  /*01e0*/  UISETP.NE.AND.EX UP0, UPT, UR11, URZ, UPT, UP0 ;  /* 0x000000ff0b00728c */ /* 0x000fc6000bf05300 */
[----:B------:R-:W5:Y:S01]  /*01f0*/  LDCU.64 UR4, c[0x0][0x468] ;  /* 0x00008d00ff0477ac */ /* 0x000f620008000a00 */
[----:B------:R-:W-:Y:S02]  /*0200*/  UISETP.NE.AND.EX UP4, UPT, UR9, URZ, UPT, UP4 ;  /* 0x000000ff0900728c */ /* 0x000fe4000bf85340 */
[----:B------:R-:W-:-:S06]  /*0210*/  UISETP.NE.U32.AND UP3, UPT, UR6, URZ, UPT ;  /* 0x000000ff0600728c */ /* 0x000fcc000bf65070 */
[----:B------:R-:W2:Y:S01]  /*0220*/  @!P0 LDC.64 R6, c[0x0][0x528] ;  /* 0x00014a00ff068b82 */ /* 0x000ea20000000a00 */
[----:B------:R-:W-:Y:S02]  /*0230*/  USHF.L.U32 UR11, UR23, 0x2, URZ ;  /* 0x00000002170b7899 */ /* 0x000fe400080006ff */
[----:B------:R-:W-:Y:S02]  /*0240*/  UISETP.NE.AND.EX UP3, UPT, UR7, URZ, UPT, UP3 ;  /* 0x000000ff0700728c */ /* 0x000fe4000bf65330 */
[----:B-1----:R-:W-:Y:S02]  /*0250*/  UIMAD.WIDE.U32 UR14, UR23, 0x4, UR14 ;  /* 0x00000004170e78a5 */ /* 0x002fe4000f8e000e */
[----:B------:R-:W-:Y:S02]  /*0260*/  USHF.R.U32.HI UR10, URZ, 0x1e, UR23 ;  /* 0x0000001eff0a7899 */ /* 0x000fe40008011617 */
[----:B------:R-:W-:-:S04]  /*0270*/  @UP4 UIADD3 UR8, UP2, UPT, UR11, UR8, URZ ;  /* 0x000000080b084290 */ /* 0x000fc8000ff5e0ff */
[----:B------:R-:W-:Y:S02]  /*0280*/  @UP4 UIADD3.X UR9, UPT, UPT, UR10, UR9, URZ, UP2, !UPT ;  /* 0x000000090a094290 */ /* 0x000fe400097fe4ff */
[----:B-----5:R-:W-:Y:S02]  /*0290*/  UISETP.EQ.U32.AND UP2, UPT, UR4, URZ, UPT ;  /* 0x000000ff0400728c */ /* 0x020fe4000bf42070 */
[----:B------:R-:W-:-:S04]  /*02a0*/  @UP3 UIADD3 UR6, UP1, UPT, UR11, UR6, URZ ;  /* 0x000000060b063290 */ /* 0x000fc8000ff3e0ff */
[----:B------:R-:W-:Y:S02]  /*02b0*/  @UP3 UIADD3.X UR7, UPT, UPT, UR10, UR7, URZ, UP1, !UPT ;  /* 0x000000070a073290 */ /* 0x000fe40008ffe4ff */
[----:B------:R-:W-:-:S04]  /*02c0*/  UIADD3 UR11, UP1, UPT, UR11, UR4, URZ ;  /* 0x000000040b0b7290 */ /* 0x000fc8000ff3e0ff */
[----:B------:R-:W-:Y:S01]  /*02d0*/  UIADD3.X UR10, UPT, UPT, UR10, UR5, URZ, UP1, !UPT ;  /* 0x000000050a0a7290 */ /* 0x000fe20008ffe4ff */
[----:B----4-:R-:W-:Y:S02]  /*02e0*/  @P2 R2UR UR28, R4 ;  /* 0x00000000041c22ca */ /* 0x010fe400000e0000 */
[----:B------:R-:W-:Y:S02]  /*02f0*/  @P2 R2UR UR29, R5 ;  /* 0x00000000051d22ca */ /* 0x000fe400000e0000 */
[----:B---3--:R-:W-:-:S09]  /*0300*/  @P2 IADD3 R88, P1, PT, R2, R0, RZ ;  /* 0x0000000002582210 */ /* 0x008fd20007f3e0ff */
[----:B------:R-:W-:Y:S02]  /*0310*/  IMAD.U32 R2, RZ, RZ, UR28 ;  /* 0x0000001cff027e24 */ /* 0x000fe4000f8e00ff */
[----:B------:R-:W-:Y:S01]  /*0320*/  @P2 IMAD.X R89, RZ, RZ, R3, P1 ;  /* 0x000000ffff592224 */ /* 0x000fe200008e0603 */
[----:B------:R-:W-:Y:S01]  /*0330*/  PLOP3.LUT P2, PT, PT, PT, UP0, 0x80, 0x8 ;  /* 0x000000000008781c */ /* 0x000fe20003f4f008 */
[----:B------:R-:W-:Y:S01]  /*0340*/  IMAD.U32 R3, RZ, RZ, UR29 ;  /* 0x0000001dff037e24 */ /* 0x000fe2000f8e00ff */
[----:B------:R-:W-:-:S04]  /*0350*/  PLOP3.LUT P1, PT, PT, PT, UP4, 0x80, 0x8 ;  /* 0x000000000008781c */ /* 0x000fc80003f2f048 */
[----:B--2---:R1:W-:Y:S01]  /*0360*/  @!P0 STG.E.64 desc[UR24][R6.64], R2 ;  /* 0x0000000206008986 */ /* 0x0043e2000c101b18 */
[----:B------:R-:W-:-:S04]  /*0370*/  UISETP.NE.AND UP4, UPT, UR12, URZ, UPT ;  /* 0x000000ff0c00728c */ /* 0x000fc8000bf85270 */
[----:B------:R-:W-:-:S06]  /*0380*/  UISETP.EQ.OR.EX UP2, UPT, UR5, URZ, !UP4, UP2 ;  /* 0x000000ff0500728c */ /* 0x000fcc000e742720 */
[----:B------:R-:W-:Y:S01]  /*0390*/  PLOP3.LUT P3, PT, PT, PT, UP2, 0x80, 0x8 ;  /* 0x000000000008781c */ /* 0x000fe20003f6f028 */
[----:B-1----:R-:W-:Y:S01]  /*03a0*/  @!P0 IMAD.MOV.U32 R2, RZ, RZ, R88 ;  /* 0x000000ffff028224 */ /* 0x002fe200078e0058 */
[----:B------:R-:W-:-:S05]  /*03b0*/  @!P0 MOV R3, R89 ;  /* 0x0000005900038202 */ /* 0x000fca0000000f00 */
[----:B------:R1:W-:Y:S01]  /*03c0*/  @!P0 STG.E.64 desc[UR24][R6.64+0x8], R2 ;  /* 0x0000080206008986 */ /* 0x0003e2000c101b18 */
[----:B------:R-:W-:Y:S01]  /*03d0*/  PLOP3.LUT P0, PT, PT, PT, UP3, 0x80, 0x8 ;  /* 0x000000000008781c */ /* 0x000fe20003f0f038 */
[----:B------:R-:W-:Y:S02]  /*03e0*/  IMAD.U32 R5, RZ, RZ, UR9 ;  /* 0x00000009ff057e24 */ /* 0x000fe4000f8e00ff */
[----:B------:R-:W-:-:S05]  /*03f0*/  IMAD.U32 R4, RZ, RZ, UR8 ;  /* 0x00000008ff047e24 */ /* 0x000fca000f8e00ff */
[----:B------:R-:W2:Y:S01]  /*0400*/  @P1 LDG.E R5, desc[UR24][R4.64] ;  /* 0x0000001804051981 */ /* 0x000ea2000c1e1900 */
[----:B-1----:R-:W-:Y:S02]  /*0410*/  IMAD.U32 R2, RZ, RZ, UR14 ;  /* 0x0000000eff027e24 */ /* 0x002fe4000f8e00ff */
[----:B------:R-:W-:-:S05]  /*0420*/  IMAD.U32 R3, RZ, RZ, UR15 ;  /* 0x0000000fff037e24 */ /* 0x000fca000f8e00ff */
[----:B------:R-:W3:Y:S04]  /*0430*/  @P4 LDG.E R7, desc[UR24][R2.64] ;  /* 0x0000001802074981 */ /* 0x000ee8000c1e1900 */
[----:B------:R1:W4:Y:S02]  /*0440*/  @P2 LDG.E R6, desc[UR24][R2.64+0x4] ;  /* 0x0000041802062981 */ /* 0x000324000c1e1900 */
[----:B-1----:R-:W-:Y:S01]  /*0450*/  MOV R2, UR6 ;  /* 0x0000000600027c02 */ /* 0x002fe20008000f00 */
[----:B------:R-:W-:Y:S01]  /*0460*/  IMAD.U32 R3, RZ, RZ, UR7 ;  /* 0x00000007ff037e24 */ /* 0x000fe2000f8e00ff */
[----:B------:R-:W-:Y:S01]  /*0470*/  UMOV UR19, 0xffffffff ;  /* 0xffffffff00137882 */ /* 0x000fe20000000000 */
[----:B------:R-:W1:Y:S03]  /*0480*/  @!UP0 LDCU UR9, c[0x0][0x434] ;  /* 0x00008680ff0987ac */ /* 0x000e660008000800 */
[----:B------:R5:W4:Y:S01]  /*0490*/  @P0 LDG.E R0, desc[UR24][R2.64] ;  /* 0x0000001802000981 */ /* 0x000b22000c1e1900 */
[----:B------:R-:W1:Y:S01]  /*04a0*/  @!UP3 LDCU.64 UR6, c[0x0][0x488] ;  /* 0x00009100ff06b7ac */ /* 0x000e620008000a00 */
[----:B-----5:R-:W-:-:S02]  /*04b0*/  IMAD.U32 R2, RZ, RZ, UR11 ;  /* 0x0000000bff027e24 */ /* 0x020fc4000f8e00ff */
[----:B------:R-:W-:Y:S01]  /*04c0*/  IMAD.U32 R3, RZ, RZ, UR10 ;  /* 0x0000000aff037e24 */ /* 0x000fe2000f8e00ff */
[----:B------:R-:W5:Y:S04]  /*04d0*/  @!UP3 LDCU UR10, c[0x0][0x43c] ;  /* 0x00008780ff0ab7ac */ /* 0x000f680008000800 */
[----:B------:R-:W4:Y:S01]  /*04e0*/  @!P3 LDG.E R4, desc[UR24][R2.64] ;  /* 0x000000180204b981 */ /* 0x000f22000c1e1900 */
[----:B------:R-:W-:Y:S01]  /*04f0*/  UMOV UR8, URZ ;  /* 0x000000ff00087c82 */ /* 0x000fe20008000000 */
[----:B------:R-:W-:Y:S01]  /*0500*/  USHF.L.U32 UR18, UR20, 0x7, URZ ;  /* 0x0000000714127899 */ /* 0x000fe200080006ff */
[----:B------:R-:W-:Y:S01]  /*0510*/  UMOV UR15, 0xffffffff ;  /* 0xffffffff000f7882 */ /* 0x000fe20000000000 */
[----:B-1----:R-:W-:-:S04]  /*0520*/  @!UP3 UISETP.NE.U32.AND UP2, UPT, UR6, URZ, UPT ;  /* 0x000000ff0600b28c */ /* 0x002fc8000bf45070 */
[----:B------:R-:W-:-:S04]  /*0530*/  @!UP3 UISETP.NE.AND.EX UP2, UPT, UR7, URZ, UPT, UP2 ;  /* 0x000000ff0700b28c */ /* 0x000fc8000bf45320 */
[----:B-----5:R-:W-:Y:S01]  /*0540*/  @!UP3 USEL UR10, UR10, URZ, UP2 ;  /* 0x000000ff0a0ab287 */ /* 0x020fe20009000000 */
[----:B--2---:R-:W-:Y:S02]  /*0550*/  @P1 R2UR UR8, R5 ;  /* 0x00000000050812ca */ /* 0x004fe400000e0000 */
[----:B---3--:R-:W-:Y:S02]  /*0560*/  @P4 R2UR UR19, R7 ;  /* 0x00000000071342ca */ /* 0x008fe400000e0000 */
[----:B----4-:R-:W-:-:S13]  /*0570*/  @P2 R2UR UR11, R6 ;  /* 0x00000000060b22ca */ /* 0x010fda00000e0000 */
[----:B------:R-:W-:Y:S02]  /*0580*/  @UP0 UIADD3 UR9, UPT, UPT, UR11, -UR19, URZ ;  /* 0x800000130b090290 */ /* 0x000fe4000fffe0ff */
[----:B------:R-:W-:-:S04]  /*0590*/  UISETP.NE.U32.AND UP0, UPT, UR4, URZ, UPT ;  /* 0x000000ff0400728c */ /* 0x000fc8000bf05070 */
[----:B------:R-:W-:Y:S02]  /*05a0*/  UISETP.NE.AND.EX UP0, UPT, UR5, URZ, UPT, UP0 ;  /* 0x000000ff0500728c */ /* 0x000fe4000bf05300 */
[----:B------:R-:W-:Y:S01]  /*05b0*/  UISETP.GT.AND UP1, UPT, UR9, UR18, UPT ;  /* 0x000000120900728c */ /* 0x000fe2000bf24270 */
[----:B------:R-:W-:-:S05]  /*05c0*/  @P0 R2UR UR26, R0 ;  /* 0x00000000001a02ca */ /* 0x000fca00000e0000 */
[----:B------:R-:W-:-:S03]  /*05d0*/  PLOP3.LUT P0, PT, PT, PT, UP1, 0x80, 0x8 ;  /* 0x000000000008781c */ /* 0x000fc60003f0f018 */
[----:B------:R-:W1:Y:S05]  /*05e0*/  @!UP0 LDCU UR4, c[0x0][0x438] ;  /* 0x00008700ff0487ac */ /* 0x000e6a0008000800 */
[----:B------:R-:W-:Y:S01]  /*05f0*/  @UP3 UIADD3 UR26, UPT, UPT, UR26, -UR8, URZ ;  /* 0x800000081a1a3290 */ /* 0x000fe2000fffe0ff */
[----:B------:R-:W-:Y:S01]  /*0600*/  @!P3 R2UR UR15, R4 ;  /* 0x00000000040fb2ca */ /* 0x000fe200000e0000 */
[----:B-1----:R-:W-:-:S14]  /*0610*/  BRA.U !UP0, `(.L_x_1513) ;  /* 0x0000000108187547 */ /* 0x002fdc000b800000 */
[----:B------:R-:W-:-:S13]  /*0620*/  PLOP3.LUT P1, PT, PT, PT, UP4, 0x80, 0x8 ;  /* 0x000000000008781c */ /* 0x000fda0003f2f048 */
[----:B------:R-:W2:Y:S04]  /*0630*/  @P1 LDG.E R0, desc[UR24][R2.64+0x4] ;  /* 0x0000041802001981 */ /* 0x000ea8000c1e1900 */
[----:B------:R-:W3:Y:S01]  /*0640*/  @!P1 LDG.E R2, desc[UR24][R2.64] ;  /* 0x0000001802029981 */ /* 0x000ee2000c1e1900 */
[----:B--2---:R-:W-:-:S13]  /*0650*/  @P1 R2UR UR4, R0 ;  /* 0x00000000000412ca */ /* 0x004fda00000e0000 */
[----:B------:R-:W-:-:S07]  /*0660*/  @UP4 UIADD3 UR4, UPT, UPT, UR4, -UR15, URZ ;  /* 0x8000000f04044290 */ /* 0x000fce000fffe0ff */
[----:B---3--:R-:W-:-:S15]  /*0670*/  @!P1 R2UR UR4, R2 ;  /* 0x00000000020492ca */ /* 0x008fde00000e0000 */
.L_x_1513:
[----:B------:R-:W-:Y:S01]  /*0680*/  @!UP3 UIADD3 UR26, UPT, UPT, UR10, UR4, -UR8 ;  /* 0x000000040a1ab290 */ /* 0x000fe2000fffe808 */
[----:B------:R-:W-:Y:S11]  /*0690*/  @!P0 EXIT ;  /* 0x000000000000894d */ /* 0x000ff60003800000 */
        /* <DEDUP_REMOVED lines=12> */
[----:B---3--:R-:W-:-:S04]  /*0760*/  @!UP0 UIMAD.WIDE.U32 UR16, UR23, UR10, URZ ;  /* 0x0000000a171082a5 */ /* 0x008fc8000f8e00ff */
[----:B------:R-:W-:Y:S02]  /*0770*/  @!UP0 UIMAD UR11, UR23, UR11, UR17 ;  /* 0x0000000b170b82a4 */ /* 0x000fe4000f8e0211 */
[----:B-1----:R-:W-:Y:S01]  /*0780*/  @UP0 UIMAD.WIDE.U32 UR14, UR19, UR6, URZ ;  /* 0x00000006130e02a5 */ /* 0x002fe2000f8e00ff */
[----:B------:R-:W-:Y:S01]  /*0790*/  @!UP0 UMOV UR10, UR16 ;  /* 0x00000010000a8c82 */ /* 0x000fe20008000000 */
[----:B------:R-:W1:Y:S02]  /*07a0*/  @UP1 LDCU UR6, c[0x0][0x430] ;  /* 0x00008600ff0617ac */ /* 0x000e640008000800 */
[----:B------:R-:W-:Y:S02]  /*07b0*/  @UP0 UIMAD UR11, UR19, UR7, UR15 ;  /* 0x00000007130b02a4 */ /* 0x000fe4000f8e020f */
[----:B----4-:R-:W-:Y:S01]  /*07c0*/  @UP1 UIMAD UR12, UR4, UR5, URZ ;  /* 0x00000005040c12a4 */ /* 0x010fe2000f8e02ff */
        /* <DEDUP_REMOVED lines=13> */
.L_x_1515:
        /* <DEDUP_REMOVED lines=9> */
[----:B----4-:R-:W-:Y:S01]  /*0930*/  UIMAD UR12, UR22, UR12, URZ ;  /* 0x0000000c160c72a4 */ /* 0x010fe2000f8e02ff */
[----:B------:R-:W-:Y:S01]  /*0940*/  IADD3 R2, P1, PT, R2, UR10, RZ ;  /* 0x0000000a02027c10 */ /* 0x000fe2000ff3e0ff */
[----:B------:R-:W-:Y:S01]  /*0950*/  UISETP.NE.AND UP0, UPT, UR19, -0x1, UPT ;  /* 0xffffffff1300788c */ /* 0x000fe2000bf05270 */
        /* <DEDUP_REMOVED lines=10> */
[----:B------:R-:W-:Y:S01]  /*0a00*/  @!UP1 UIMAD UR12, UR23, UR7, UR12 ;  /* 0x00000007170c92a4 */ /* 0x000fe2000f8e020c */
[C---:B------:R-:W-:Y:S01]  /*0a10*/  LOP3.LUT R12, R11.reuse, UR20, RZ, 0xfc, !PT ;  /* 0x000000140b0c7c12 */ /* 0x040fe2000f8efcff */
[----:B---3--:R-:W-:Y:S01]  /*0a20*/  UIMAD UR7, UR23, UR13, URZ ;  /* 0x0000000d170772a4 */ /* 0x008fe2000f8e02ff */
[C---:B------:R-:W-:Y:S01]  /*0a30*/  VIADD R18, R11.reuse, 0x60 ;  /* 0x000000600b127836 */ /* 0x040fe20000000000 */
[----:B------:R-:W-:Y:S01]  /*0a40*/  ISETP.GE.AND P0, PT, R11, UR18, PT ;  /* 0x000000120b007c0c */ /* 0x000fe2000bf06270 */
[----:B------:R-:W-:Y:S01]  /*0a50*/  USHF.R.S32.HI UR10, URZ, 0x1f, UR4 ;  /* 0x0000001fff0a7899 */ /* 0x000fe20008011404 */
[----:B------:R-:W-:Y:S01]  /*0a60*/  ISETP.GE.AND P2, PT, R13, UR18, PT ;  /* 0x000000120d007c0c */ /* 0x000fe2000bf46270 */
[----:B------:R-:W-:Y:S01]  /*0a70*/  USEL UR7, UR7, UR19, !UP0 ;  /* 0x0000001307077287 */ /* 0x000fe2000c000000 */
[----:B------:R-:W-:Y:S01]  /*0a80*/  IMAD R7, R0, UR22, R9 ;  /* 0x0000001600077c24 */ /* 0x000fe2000f8e0209 */
[----:B------:R-:W-:Y:S01]  /*0a90*/  USHF.R.S32.HI UR8, URZ, 0x1f, UR12 ;  /* 0x0000001fff087899 */ /* 0x000fe2000801140c */
[----:B------:R-:W-:Y:S01]  /*0aa0*/  P2R R10, PR, RZ, 0x4 ;  /* 0x00000004ff0a7803 */ /* 0x000fe20000000000 */
[----:B------:R-:W-:Y:S01]  /*0ab0*/  USHF.R.S32.HI UR5, URZ, 0x1f, UR7 ;  /* 0x0000001fff057899 */ /* 0x000fe20008011407 */
[----:B------:R-:W-:Y:S01]  /*0ac0*/  ISETP.GE.AND P6, PT, R14, UR18, PT ;  /* 0x000000120e007c0c */ /* 0x000fe2000bfc6270 */
[----:B------:R-:W-:Y:S01]  /*0ad0*/  USEL UR7, UR7, URZ, UP1 ;  /* 0x000000ff07077287 */ /* 0x000fe20008800000 */
[----:B------:R-:W-:Y:S01]  /*0ae0*/  ISETP.GE.AND P5, PT, R15, UR18, PT ;  /* 0x000000120f007c0c */ /* 0x000fe2000bfa6270 */
[----:B------:R-:W-:Y:S01]  /*0af0*/  USEL UR5, UR5, URZ, UP1 ;  /* 0x000000ff05057287 */ /* 0x000fe20008800000 */
[----:B------:R-:W-:Y:S01]  /*0b00*/  ISETP.GE.AND P4, PT, R16, UR18, PT ;  /* 0x0000001210007c0c */ /* 0x000fe2000bf86270 */
[----:B------:R-:W-:Y:S01]  /*0b10*/  UIADD3 UR7, UP1, UP0, UR4, UR7, UR12 ;  /* 0x0000000704077290 */ /* 0x000fe2000f83e00c */
[----:B------:R-:W-:Y:S01]  /*0b20*/  ISETP.GE.AND P3, PT, R17, UR18, PT ;  /* 0x0000001211007c0c */ /* 0x000fe2000bf66270 */
[----:B------:R-:W-:Y:S01]  /*0b30*/  VIADD R19, R11, 0x70 ;  /* 0x000000700b137836 */ /* 0x000fe20000000000 */
[----:B------:R-:W-:Y:S01]  /*0b40*/  ISETP.GE.AND P2, PT, R18, UR18, PT ;  /* 0x0000001212007c0c */ /* 0x000fe2000bf46270 */
[----:B------:R-:W-:Y:S01]  /*0b50*/  UIADD3.X UR10, UPT, UPT, UR10, UR5, UR8, UP1, UP0 ;  /* 0x000000050a0a7290 */ /* 0x000fe20008fe0408 */
[----:B------:R-:W-:Y:S11]  /*0b60*/  @P0 BRA `(.L_x_1517) ;  /* 0x0000000000300947 */ /* 0x000ff60003800000 */
[----:B------:R-:W1:Y:S01]  /*0b70*/  LDCU.64 UR4, c[0x0][0x408] ;  /* 0x00008100ff0477ac */ /* 0x000e620008000a00 */
[----:B------:R-:W-:Y:S01]  /*0b80*/  MOV R6, R8 ;  /* 0x0000000800067202 */ /* 0x000fe20000000f00 */
[----:B------:R-:W2:Y:S01]  /*0b90*/  LDCU.64 UR8, c[0x0][0x3f0] ;  /* 0x00007e00ff0877ac */ /* 0x000ea20008000a00 */
[----:B-1----:R-:W-:-:S03]  /*0ba0*/  UIMAD UR11, UR21, UR4, URZ ;  /* 0x00000004150b72a4 */ /* 0x002fc6000f8e02ff */
[----:B------:R-:W-:-:S03]  /*0bb0*/  IMAD.WIDE.U32 R4, R12, UR4, R6 ;  /* 0x000000040c047c25 */ /* 0x000fc6000f8e0006 */
[----:B------:R-:W-:Y:S02]  /*0bc0*/  MOV R0, UR11 ;  /* 0x0000000b00007c02 */ /* 0x000fe40008000f00 */
[----:B--2---:R-:W-:-:S03]  /*0bd0*/  LEA R2, P0, R4, UR8, 0x1 ;  /* 0x0000000804027c11 */ /* 0x004fc6000f8008ff */
[----:B------:R-:W-:-:S05]  /*0be0*/  IMAD R0, R12, UR5, R0 ;  /* 0x000000050c007c24 */ /* 0x000fca000f8e0200 */
[----:B------:R-:W-:-:S04]  /*0bf0*/  IADD3 R0, PT, PT, R5, R0, RZ ;  /* 0x0000000005007210 */ /* 0x000fc80007ffe0ff */
[----:B------:R-:W-:-:S05]  /*0c00*/  LEA.HI.X R3, R4, UR9, R0, 0x1, P0 ;  /* 0x0000000904037c11 */ /* 0x000fca00080f0c00 */
[----:B------:R1:W-:Y:S04]  /*0c10*/  STG.E.128 desc[UR24][R2.64], RZ ;  /* 0x000000ff02007986 */ /* 0x0003e8000c101d18 */
[----:B------:R1:W-:Y:S02]  /*0c20*/  STG.E.128 desc[UR24][R2.64+0x80], RZ ;  /* 0x000080ff02007986 */ /* 0x0003e4000c101d18 */
.L_x_1517:
[----:B------:R-:W-:Y:S05]  /*0c30*/  BSYNC.RECONVERGENT B0 ;  /* 0x0000000000007941 */ /* 0x000fea0003800200 */
.L_x_1516:
        /* <DEDUP_REMOVED lines=17> */
.L_x_1519:
[----:B------:R-:W-:Y:S05]  /*0d50*/  BSYNC.RECONVERGENT B0 ;  /* 0x0000000000007941 */ /* 0x000fea0003800200 */
.L_x_1518:
        /* <DEDUP_REMOVED lines=16> */
.L_x_1521:
[----:B------:R-:W-:Y:S05]  /*0e60*/  BSYNC.RECONVERGENT B0 ;  /* 0x0000000000007941 */ /* 0x000fea0003800200 */
.L_x_1520:
        /* <DEDUP_REMOVED lines=16> */
.L_x_1523:
[----:B------:R-:W-:Y:S05]  /*0f70*/  BSYNC.RECONVERGENT B0 ;  /* 0x0000000000007941 */ /* 0x000fea0003800200 */
.L_x_1522:
        /* <DEDUP_REMOVED lines=16> */
.L_x_1525:
[----:B------:R-:W-:Y:S05]  /*1080*/  BSYNC.RECONVERGENT B0 ;  /* 0x0000000000007941 */ /* 0x000fea0003800200 */
.L_x_1524:
        /* <DEDUP_REMOVED lines=16> */
.L_x_1527:
[----:B------:R-:W-:Y:S05]  /*1190*/  BSYNC.RECONVERGENT B0 ;  /* 0x0000000000007941 */ /* 0x000fea0003800200 */
.L_x_1526:
        /* <DEDUP_REMOVED lines=16> */
.L_x_1529:
[----:B------:R-:W-:Y:S05]  /*12a0*/  BSYNC.RECONVERGENT B0 ;  /* 0x0000000000007941 */ /* 0x000fea0003800200 */
.L_x_1528:
        /* <DEDUP_REMOVED lines=17> */
.L_x_1531:
[----:B------:R-:W-:Y:S05]  /*13c0*/  BSYNC.RECONVERGENT B0 ;  /* 0x0000000000007941 */ /* 0x000fea0003800200 */
.L_x_1530:
        /* <DEDUP_REMOVED lines=23> */
.L_x_1533:
[----:B------:R-:W-:Y:S05]  /*1540*/  BSYNC.RECONVERGENT B0 ;  /* 0x0000000000007941 */ /* 0x000fea0003800200 */
.L_x_1532:
        /* <DEDUP_REMOVED lines=11> */
.L_x_1535:
[----:B------:R-:W-:Y:S05]  /*1600*/  BSYNC.RECONVERGENT B0 ;  /* 0x0000000000007941 */ /* 0x000fea0003800200 */
.L_x_1534:
        /* <DEDUP_REMOVED lines=10> */
.L_x_1537:
[----:B------:R-:W-:Y:S05]  /*16b0*/  BSYNC.RECONVERGENT B0 ;  /* 0x0000000000007941 */ /* 0x000fea0003800200 */
.L_x_1536:
        /* <DEDUP_REMOVED lines=10> */
.L_x_1539:
[----:B------:R-:W-:Y:S05]  /*1760*/  BSYNC.RECONVERGENT B0 ;  /* 0x0000000000007941 */ /* 0x000fea0003800200 */
.L_x_1538:
        /* <DEDUP_REMOVED lines=10> */
.L_x_1541:
[----:B------:R-:W-:Y:S05]  /*1810*/  BSYNC.RECONVERGENT B0 ;  /* 0x0000000000007941 */ /* 0x000fea0003800200 */
.L_x_1540:
        /* <DEDUP_REMOVED lines=10> */
.L_x_1543:
[----:B------:R-:W-:Y:S05]  /*18c0*/  BSYNC.RECONVERGENT B0 ;  /* 0x0000000000007941 */ /* 0x000fea0003800200 */
.L_x_1542:
        /* <DEDUP_REMOVED lines=10> */
.L_x_1545:
[----:B------:R-:W-:Y:S05]  /*1970*/  BSYNC.RECONVERGENT B0 ;  /* 0x0000000000007941 */ /* 0x000fea0003800200 */
.L_x_1544:
        /* <DEDUP_REMOVED lines=10> */
.L_x_1514:
        /* <DEDUP_REMOVED lines=21> */
.L_x_1546:
[----:B------:R-:W1:Y:S01]  /*1b70*/  LDCU.64 UR12, c[0x0][0x3b8] ;  /* 0x00007700ff0c77ac */ /* 0x000e620008000a00 */
[----:B------:R-:W-:-:S04]  /*1b80*/  UIADD3 UR11, UPT, UPT, UR8, UR15, URZ ;  /* 0x0000000f080b7290 */ /* 0x000fc8000fffe0ff */
[----:B-1----:R-:W-:Y:S02]  /*1b90*/  UIMAD.WIDE.U32 UR16, UR11, UR12, URZ ;  /* 0x0000000c0b1072a5 */ /* 0x002fe4000f8e00ff */
[----:B------:R-:W-:-:S04]  /*1ba0*/  UIMAD UR11, UR11, UR13, URZ ;  /* 0x0000000d0b0b72a4 */ /* 0x000fc8000f8e02ff */
[----:B------:R-:W-:Y:S02]  /*1bb0*/  UIADD3 UR11, UPT, UPT, UR17, UR11, URZ ;  /* 0x0000000b110b7290 */ /* 0x000fe4000fffe0ff */
.L_x_1547:
        /* <DEDUP_REMOVED lines=39> */
.L_x_1548:
[----:B------:R-:W1:Y:S01]  /*1e30*/  LDCU.64 UR6, c[0x0][0x3c0] ;  /* 0x00007800ff0677ac */ /* 0x000e620008000a00 */
[----:B------:R-:W-:-:S04]  /*1e40*/  UIADD3 UR8, UPT, UPT, UR8, UR15, URZ ;  /* 0x0000000f08087290 */ /* 0x000fc8000fffe0ff */
[----:B-1----:R-:W-:Y:S02]  /*1e50*/  UIMAD.WIDE.U32 UR4, UR8, UR6, URZ ;  /* 0x00000006080472a5 */ /* 0x002fe4000f8e00ff */
[----:B------:R-:W-:-:S04]  /*1e60*/  UIMAD UR8, UR8, UR7, URZ ;  /* 0x00000007080872a4 */ /* 0x000fc8000f8e02ff */
[----:B------:R-:W-:-:S03]  /*1e70*/  UIADD3 UR15, UPT, UPT, UR5, UR8, URZ ;  /* 0x00000008050f7290 */ /* 0x000fc6000fffe0ff */
[----:B------:R-:W-:-:S09]  /*1e80*/  UMOV UR8, UR4 ;  /* 0x0000000400087c82 */ /* 0x000fd20008000000 */
.L_x_1549:
[----:B------:R-:W-:Y:S01]  /*1e90*/  UIADD3 UR18, UPT, UPT, -UR18, UR9, URZ ;  /* 0x0000000912127290 */ /* 0x000fe2000fffe1ff */
[--C-:B------:R-:W-:Y:S01]  /*1ea0*/  SHF.R.U32.HI R92, RZ, 0x3, R94.reuse ;  /* 0x00000003ff5c7819 */ /* 0x100fe2000001165e */
[C---:B------:R-:W-:Y:S01]  /*1eb0*/  IMAD.SHL.U32 R28, R94.reuse, 0x8, RZ ;  /* 0x000000085e1c7824 */ /* 0x040fe200078e00ff */
[----:B------:R-:W1:Y:S01]  /*1ec0*/  LDCU.64 UR4, c[0x0][0x3c8] ;  /* 0x00007900ff0477ac */ /* 0x000e620008000a00 */
[----:B------:R-:W-:Y:S01]  /*1ed0*/  IMAD.SHL.U32 R218, R94, 0x40, RZ ;  /* 0x000000405eda7824 */ /* 0x000fe200078e00ff */
[----:B------:R-:W-:Y:S01]  /*1ee0*/  SHF.R.U32.HI R90, RZ, 0x1, R94 ;  /* 0x00000001ff5a7819 */ /* 0x000fe2000001165e */
[C---:B------:R-:W-:Y:S01]  /*1ef0*/  VIADD R2, R92.reuse, 0x30 ;  /* 0x000000305c027836 */ /* 0x040fe20000000000 */
[C---:B------:R-:W-:Y:S01]  /*1f00*/  ISETP.GE.AND P6, PT, R92.reuse, UR18, PT ;  /* 0x000000125c007c0c */ /* 0x040fe2000bfc6270 */
[----:B------:R-:W-:Y:S01]  /*1f10*/  VIADD R5, R92, 0x40 ;  /* 0x000000405c057836 */ /* 0x000fe20000000000 */
[----:B------:R-:W-:Y:S01]  /*1f20*/  LOP3.LUT R8, R28, 0x38, RZ, 0xc0, !PT ;  /* 0x000000381c087812 */ /* 0x000fe200078ec0ff */
[----:B------:R-:W-:Y:S01]  /*1f30*/  VIADD R3, R92, 0x20 ;  /* 0x000000205c037836 */ /* 0x000fe20000000000 */
[----:B------:R-:W-:Y:S01]  /*1f40*/  ISETP.GE.AND P3, PT, R2, UR18, PT ;  /* 0x0000001202007c0c */ /* 0x000fe2000bf66270 */
[----:B------:R-:W-:Y:S01]  /*1f50*/  VIADD R27, R92, 0x10 ;  /* 0x000000105c1b7836 */ /* 0x000fe20000000000 */
[C---:B------:R-:W-:Y:S01]  /*1f60*/  IADD3 R4, P5, PT, R8.reuse, UR16, RZ ;  /* 0x0000001008047c10 */ /* 0x040fe2000ffbe0ff */
[----:B------:R-:W2:Y:S01]  /*1f70*/  LDCU.64 UR16, c[0x0][0x388] ;  /* 0x00007100ff1077ac */ /* 0x000ea20008000a00 */
[----:B------:R-:W-:Y:S01]  /*1f80*/  ISETP.GE.AND P2, PT, R5, UR18, PT ;  /* 0x0000001205007c0c */ /* 0x000fe2000bf46270 */
[----:B------:R-:W-:Y:S01]  /*1f90*/  IMAD.MOV.U32 R91, RZ, RZ, 0x20 ;  /* 0x00000020ff5b7424 */ /* 0x000fe200078e00ff */
[C---:B------:R-:W-:Y:S01]  /*1fa0*/  IADD3 R2, P1, PT, R8.reuse, UR8, RZ ;  /* 0x0000000808027c10 */ /* 0x040fe2000ff3e0ff */
[----:B------:R-:W-:Y:S01]  /*1fb0*/  IMAD.X R5, RZ, RZ, UR11, P5 ;  /* 0x0000000bff057e24 */ /* 0x000fe2000a8e06ff */
[----:B------:R-:W-:Y:S01]  /*1fc0*/  IADD3 R8, P0, PT, R8, UR10, RZ ;  /* 0x0000000a08087c10 */ /* 0x000fe2000ff1e0ff */
[----:B------:R-:W3:Y:S01]  /*1fd0*/  LDCU.128 UR8, c[0x0][0x3d0] ;  /* 0x00007a00ff0877ac */ /* 0x000ee20008000c00 */
[----:B------:R-:W4:Y:S01]  /*1fe0*/  @!P6 LDC.64 R16, c[0x0][0x3b0] ;  /* 0x0000ec00ff10eb82 */ /* 0x000f220000000a00 */
[----:B-1----:R-:W-:Y:S01]  /*1ff0*/  IMAD.U32 R6, RZ, RZ, UR4 ;  /* 0x00000004ff067e24 */ /* 0x002fe2000f8e00ff */
[----:B------:R-:W-:Y:S01]  /*2000*/  ISETP.GE.AND P4, PT, R3, UR18, PT ;  /* 0x0000001203007c0c */ /* 0x000fe2000bf86270 */
[----:B------:R-:W-:Y:S01]  /*2010*/  IMAD.X R9, RZ, RZ, UR14, P0 ;  /* 0x0000000eff097e24 */ /* 0x000fe200080e06ff */
[----:B------:R-:W-:Y:S01]  /*2020*/  ISETP.GE.AND P5, PT, R27, UR18, PT ;  /* 0x000000121b007c0c */ /* 0x000fe2000bfa6270 */
[----:B------:R-:W-:Y:S01]  /*2030*/  IMAD.X R3, RZ, RZ, UR15, P1 ;  /* 0x0000000fff037e24 */ /* 0x000fe200088e06ff */
[----:B------:R-:W1:Y:S01]  /*2040*/  LDCU.64 UR14, c[0x0][0x390] ;  /* 0x00007200ff0e77ac */ /* 0x000e620008000a00 */
[----:B------:R-:W-:Y:S01]  /*2050*/  IMAD.WIDE.U32 R8, R6, UR22, R8 ;  /* 0x0000001606087c25 */ /* 0x000fe2000f8e0008 */
[----:B------:R-:W5:Y:S01]  /*2060*/  @!P6 LDC.64 R18, c[0x0][0x380] ;  /* 0x0000e000ff12eb82 */ /* 0x000f620000000a00 */
[----:B------:R-:W-:Y:S01]  /*2070*/  SHF.R.S32.HI R6, RZ, 0x1f, R0 ;  /* 0x0000001fff067819 */ /* 0x000fe20000011400 */
[----:B------:R-:W-:Y:S01]  /*2080*/  UIMAD.WIDE.U32 UR30, UR20, 0x80, URZ ;  /* 0x00000080141e78a5 */ /* 0x000fe2000f8e00ff */
[----:B------:R-:W-:Y:S01]  /*2090*/  IMAD.U32 R7, RZ, RZ, UR5 ;  /* 0x00000005ff077e24 */ /* 0x000fe2000f8e00ff */
[----:B------:R-:W-:Y:S01]  /*20a0*/  UMOV UR4, 0x400 ;  /* 0x0000040000047882 */ /* 0x000fe20000000000 */
[----:B------:R-:W-:-:S03]  /*20b0*/  IMAD.WIDE.U32 R4, R92, UR12, R4 ;  /* 0x0000000c5c047c25 */ /* 0x000fc6000f8e0004 */
[----:B------:R-:W1:Y:S01]  /*20c0*/  S2UR UR5, SR_CgaCtaId ;  /* 0x00000000000579c3 */ /* 0x000e620000008800 */
[C---:B------:R-:W-:Y:S01]  /*20d0*/  IMAD.WIDE.U32 R2, R92.reuse, UR6, R2 ;  /* 0x000000065c027c25 */ /* 0x040fe2000f8e0002 */
[----:B------:R-:W-:-:S03]  /*20e0*/  LOP3.LUT R26, R92, UR30, RZ, 0xfc, !PT ;  /* 0x0000001e5c1a7c12 */ /* 0x000fc6000f8efcff */
[C---:B---3--:R-:W-:Y:S02]  /*20f0*/  IMAD R10, R6.reuse, UR8, RZ ;  /* 0x00000008060a7c24 */ /* 0x048fe4000f8e02ff */
[----:B------:R-:W-:Y:S01]  /*2100*/  IMAD R6, R6, UR10, RZ ;  /* 0x0000000a06067c24 */ /* 0x000fe2000f8e02ff */
[----:B------:R-:W3:Y:S01]  /*2110*/  @!P5 LDC.64 R14, c[0x0][0x3b0] ;  /* 0x0000ec00ff0edb82 */ /* 0x000ee20000000a00 */
[C---:B------:R-:W-:Y:S02]  /*2120*/  IMAD R5, R92.reuse, UR13, R5 ;  /* 0x0000000d5c057c24 */ /* 0x040fe4000f8e0205 */
[----:B------:R-:W-:Y:S02]  /*2130*/  IMAD R3, R92, UR7, R3 ;  /* 0x000000075c037c24 */ /* 0x000fe4000f8e0203 */
[C---:B------:R-:W-:Y:S01]  /*2140*/  IMAD R11, R0.reuse, UR11, R6 ;  /* 0x0000000b000b7c24 */ /* 0x040fe2000f8e0206 */
[----:B------:R-:W-:Y:S01]  /*2150*/  USHF.L.U64.HI UR11, UR12, 0x5, UR13 ;  /* 0x000000050c0b7899 */ /* 0x000fe2000801020d */
[----:B------:R-:W-:Y:S01]  /*2160*/  IMAD R9, R7, UR22, R9 ;  /* 0x0000001607097c24 */ /* 0x000fe2000f8e0209 */
[----:B------:R-:W3:Y:S01]  /*2170*/  @!P4 LDC.64 R20, c[0x0][0x3b0] ;  /* 0x0000ec00ff14cb82 */ /* 0x000ee20000000a00 */
[C---:B------:R-:W-:Y:S01]  /*2180*/  IMAD R12, R0.reuse, UR9, R10 ;  /* 0x00000009000c7c24 */ /* 0x040fe2000f8e020a */
[----:B------:R-:W-:Y:S01]  /*2190*/  USHF.L.U64.HI UR13, UR12, 0x4, UR13 ;  /* 0x000000040c0d7899 */ /* 0x000fe2000801020d */
[----:B------:R-:W-:-:S04]  /*21a0*/  IMAD.WIDE.U32 R6, R0, UR8, R4 ;  /* 0x0000000800067c25 */ /* 0x000fc8000f8e0004 */
[----:B------:R-:W-:Y:S01]  /*21b0*/  IMAD.WIDE.U32 R2, R0, UR10, R2 ;  /* 0x0000000a00027c25 */ /* 0x000fe2000f8e0002 */
[----:B------:R-:W-:Y:S01]  /*21c0*/  IADD3 R0, PT, PT, R7, R12, RZ ;  /* 0x0000000c07007210 */ /* 0x000fe20007ffe0ff */
[----:B------:R-:W3:Y:S01]  /*21d0*/  @!P5 LDC.64 R22, c[0x0][0x380] ;  /* 0x0000e000ff16db82 */ /* 0x000ee20000000a00 */
[----:B--2---:R-:W-:Y:S01]  /*21e0*/  LEA R242, P1, R6, UR16, 0x1 ;  /* 0x0000001006f27c11 */ /* 0x004fe2000f8208ff */
[----:B----4-:R-:W-:Y:S01]  /*21f0*/  @!P6 IMAD R10, R16, UR31, RZ ;  /* 0x0000001f100aec24 */ /* 0x010fe2000f8e02ff */
[----:B-1----:R-:W-:Y:S01]  /*2200*/  LEA R244, P0, R2, UR14, 0x1 ;  /* 0x0000000e02f47c11 */ /* 0x002fe2000f8008ff */
[----:B------:R-:W-:Y:S01]  /*2210*/  IMAD.IADD R3, R3, 0x1, R11 ;  /* 0x0000000103037824 */ /* 0x000fe200078e020b */
[----:B------:R-:W-:Y:S01]  /*2220*/  LOP3.LUT R7, R28, 0x1f8, RZ, 0xc0, !PT ;  /* 0x000001f81c077812 */ /* 0x000fe200078ec0ff */
[----:B------:R-:W-:Y:S01]  /*2230*/  @!P6 IMAD R10, R26, R17, R10 ;  /* 0x000000111a0ae224 */ /* 0x000fe200078e020a */
[----:B------:R-:W-:Y:S01]  /*2240*/  LEA.HI.X R241, R6, UR17, R0, 0x1, P1 ;  /* 0x0000001106f17c11 */ /* 0x000fe200088f0c00 */
[----:B------:R-:W-:Y:S01]  /*2250*/  @!P6 IMAD.WIDE.U32 R4, R26, R16, R8 ;  /* 0x000000101a04e225 */ /* 0x000fe200078e0008 */
[----:B------:R-:W-:Y:S01]  /*2260*/  LEA.HI.X R243, R2, UR15, R3, 0x1, P0 ;  /* 0x0000000f02f37c11 */ /* 0x000fe200080f0c03 */
[----:B------:R-:W-:Y:S01]  /*2270*/  ULEA UR5, UR5, UR4, 0x18 ;  /* 0x0000000405057291 */ /* 0x000fe2000f8ec0ff */
[----:B------:R-:W-:Y:S01]  /*2280*/  LOP3.LUT R6, R7, 0x38, R94, 0x78, !PT ;  /* 0x0000003807067812 */ /* 0x000fe200078e785e */
[----:B------:R-:W-:Y:S01]  /*2290*/  @!P6 IMAD.IADD R0, R5, 0x1, R10 ;  /* 0x000000010500e824 */ /* 0x000fe200078e020a */
[----:B-----5:R-:W-:Y:S01]  /*22a0*/  @!P6 LEA R2, P0, R4, R18, 0x1 ;  /* 0x000000120402e211 */ /* 0x020fe200078008ff */
[----:B------:R-:W1:Y:S01]  /*22b0*/  @!P4 LDC.64 R24, c[0x0][0x380] ;  /* 0x0000e000ff18cb82 */ /* 0x000e620000000a00 */
[----:B------:R-:W-:Y:S01]  /*22c0*/  @!P5 IADD3 R7, P1, PT, R26, 0x10, RZ ;  /* 0x000000101a07d810 */ /* 0x000fe20007f3e0ff */
[----:B------:R-:W-:Y:S01]  /*22d0*/  ULEA.HI.SX32 UR4, UR21, 0xffffffff, 0x1b ;  /* 0xffffffff15047891 */ /* 0x000fe2000f8fdaff */
[----:B------:R-:W-:Y:S01]  /*22e0*/  @!P6 LEA.HI.X R3, R4, R19, R0, 0x1, P0 ;  /* 0x000000130403e211 */ /* 0x000fe200000f0c00 */
[----:B------:R-:W-:Y:S01]  /*22f0*/  USHF.L.U32 UR14, UR12, 0x5, URZ ;  /* 0x000000050c0e7899 */ /* 0x000fe200080006ff */
[----:B------:R-:W-:Y:S01]  /*2300*/  LOP3.LUT R0, R6, 0x1e00, R28, 0xf8, !PT ;  /* 0x00001e0006007812 */ /* 0x000fe200078ef81c */
[----:B------:R-:W-:Y:S01]  /*2310*/  @!P5 IMAD.X R5, RZ, RZ, UR31, P1 ;  /* 0x0000001fff05de24 */ /* 0x000fe200088e06ff */
[----:B------:R-:W-:Y:S01]  /*2320*/  @!P4 IADD3 R11, P0, PT, R26, 0x20, RZ ;  /* 0x000000201a0bc810 */ /* 0x000fe20007f1e0ff */
[----:B------:R-:W2:Y:S01]  /*2330*/  @!P3 LDC.64 R16, c[0x0][0x3b0] ;  /* 0x0000ec00ff10bb82 */ /* 0x000ea20000000a00 */
[----:B------:R-:W-:Y:S01]  /*2340*/  LEA R228, R0, UR5, 0x1 ;  /* 0x0000000500e47c11 */ /* 0x000fe2000f8e08ff */
[----:B---3--:R-:W-:Y:S01]  /*2350*/  @!P5 IMAD R0, R5, R14, RZ ;  /* 0x0000000e0500d224 */ /* 0x008fe200078e02ff */
[----:B------:R-:W-:Y:S01]  /*2360*/  UIMAD UR8, UR4, -0x20, UR26 ;  /* 0xffffffe0040878a4 */ /* 0x000fe2000f8e021a */
[----:B------:R-:W-:Y:S01]  /*2370*/  @!P4 IMAD.X R4, RZ, RZ, UR31, P0 ;  /* 0x0000001fff04ce24 */ /* 0x000fe200080e06ff */
[----:B------:R-:W-:Y:S01]  /*2380*/  @!P3 IADD3 R12, P0, PT, R26, 0x30, RZ ;  /* 0x000000301a0cb810 */ /* 0x000fe20007f1e0ff */
[----:B------:R-:W-:Y:S01]  /*2390*/  @!PT LDS RZ, [RZ] ;  /* 0x00000000fffff984 */ /* 0x000fe20000000800 */
[----:B------:R-:W-:Y:S01]  /*23a0*/  @!PT LDS RZ, [RZ] ;  /* 0x00000000fffff984 */ /* 0x000fe20000000800 */
[----:B------:R-:W-:Y:S01]  /*23b0*/  @!PT LDS RZ, [RZ] ;  /* 0x00000000fffff984 */ /* 0x000fe20000000800 */
[----:B------:R-:W-:Y:S01]  /*23c0*/  @!P6 LDGSTS.E.BYPASS.LTC128B.128 [R228], desc[UR24][R2.64] ;  /* 0x0000000002e4efae */ /* 0x000fe2000b981a18 */
[----:B------:R-:W-:Y:S01]  /*23d0*/  @!P5 IMAD R0, R7, R15, R0 ;  /* 0x0000000f0700d224 */ /* 0x000fe200078e0200 */
[----:B------:R-:W3:Y:S01]  /*23e0*/  @!P3 LDC.64 R18, c[0x0][0x380] ;  /* 0x0000e000ff12bb82 */ /* 0x000ee20000000a00 */
[----:B------:R-:W-:Y:S01]  /*23f0*/  @!P4 IMAD R6, R4, R20, RZ ;  /* 0x000000140406c224 */ /* 0x000fe200078e02ff */
[----:B------:R4:W-:Y:S01]  /*2400*/  @!P6 LDGSTS.E.BYPASS.LTC128B.128 [R228+0x4000], desc[UR24][R2.64+0x80] ;  /* 0x0400008002e4efae */ /* 0x0009e2000b981a18 */
[----:B------:R-:W-:-:S02]  /*2410*/  USHF.R.S32.HI UR10, URZ, 0x1f, UR4 ;  /* 0x0000001fff0a7899 */ /* 0x000fc40008011404 */
[----:B------:R-:W-:Y:S01]  /*2420*/  @!P4 IMAD R6, R11, R21, R6 ;  /* 0x000000150b06c224 */ /* 0x000fe200078e0206 */
[----:B------:R-:W-:Y:S02]  /*2430*/  UIMAD UR9, UR11, UR4, URZ ;  /* 0x000000040b0972a4 */ /* 0x000fe4000f8e02ff */
[----:B------:R-:W-:Y:S02]  /*2440*/  UIMAD.WIDE.U32 UR16, UR14, UR4, URZ ;  /* 0x000000040e1072a5 */ /* 0x000fe4000f8e00ff */
[----:B------:R-:W-:Y:S02]  /*2450*/  UIMAD UR9, UR10, UR14, UR9 ;  /* 0x0000000e0a0972a4 */ /* 0x000fe4000f8e0209 */
[----:B------:R-:W-:Y:S02]  /*2460*/  USHF.L.U32 UR12, UR12, 0x4, URZ ;  /* 0x000000040c0c7899 */ /* 0x000fe400080006ff */
[----:B------:R-:W-:Y:S01]  /*2470*/  UIADD3 UR9, UPT, UPT, UR17, UR9, URZ ;  /* 0x0000000911097290 */ /* 0x000fe2000fffe0ff */
[----:B----4-:R-:W-:-:S02]  /*2480*/  @!P5 IMAD.MOV.U32 R2, RZ, RZ, R8 ;  /* 0x000000ffff02d224 */ /* 0x010fc400078e0008 */
[----:B------:R-:W-:Y:S02]  /*2490*/  @!P5 IMAD.MOV.U32 R3, RZ, RZ, R9 ;  /* 0x000000ffff03d224 */ /* 0x000fe400078e0009 */
[----:B------:R-:W-:Y:S01]  /*24a0*/  @!P5 IMAD.WIDE.U32 R4, R7, R14, R2 ;  /* 0x0000000e0704d225 */ /* 0x000fe200078e0002 */
[----:B------:R-:W-:Y:S01]  /*24b0*/  @!P4 MOV R3, R9 ;  /* 0x000000090003c202 */ /* 0x000fe20000000f00 */
[----:B------:R-:W4:Y:S02]  /*24c0*/  @!P2 LDC.64 R14, c[0x0][0x3b0] ;  /* 0x0000ec00ff0eab82 */ /* 0x000f240000000a00 */
[----:B------:R-:W-:Y:S01]  /*24d0*/  @!P4 IMAD.MOV.U32 R2, RZ, RZ, R8 ;  /* 0x000000ffff02c224 */ /* 0x000fe200078e0008 */
[----:B------:R-:W-:Y:S01]  /*24e0*/  @!P5 LEA R10, P1, R4, R22, 0x1 ;  /* 0x00000016040ad211 */ /* 0x000fe200078208ff */
[----:B------:R-:W-:Y:S02]  /*24f0*/  @!P5 IMAD.IADD R0, R5, 0x1, R0 ;  /* 0x000000010500d824 */ /* 0x000fe400078e0200 */
[----:B------:R-:W-:-:S03]  /*2500*/  @!P4 IMAD.WIDE.U32 R2, R11, R20, R2 ;  /* 0x000000140b02c225 */ /* 0x000fc600078e0002 */
[----:B------:R-:W-:Y:S01]  /*2510*/  @!P5 LEA.HI.X R11, R4, R23, R0, 0x1, P1 ;  /* 0x00000017040bd211 */ /* 0x000fe200008f0c00 */
[----:B------:R-:W-:Y:S02]  /*2520*/  VIADD R7, R92, 0x50 ;  /* 0x000000505c077836 */ /* 0x000fe40000000000 */
[----:B------:R-:W-:Y:S02]  /*2530*/  @!P3 IMAD.X R0, RZ, RZ, UR31, P0 ;  /* 0x0000001fff00be24 */ /* 0x000fe400080e06ff */
[----:B------:R-:W-:Y:S01]  /*2540*/  @!P4 IMAD.IADD R3, R3, 0x1, R6 ;  /* 0x000000010303c824 */ /* 0x000fe200078e0206 */
[----:B-1----:R-:W-:Y:S01]  /*2550*/  @!P4 LEA R6, P0, R2, R24, 0x1 ;  /* 0x000000180206c211 */ /* 0x002fe200078008ff */
[-C--:B--2---:R-:W-:Y:S01]  /*2560*/  @!P3 IMAD R0, R0, R16.reuse, RZ ;  /* 0x000000100000b224 */ /* 0x084fe200078e02ff */
[----:B------:R-:W-:Y:S01]  /*2570*/  ISETP.GE.AND P6, PT, R7, UR18, PT ;  /* 0x0000001207007c0c */ /* 0x000fe2000bfc6270 */
[----:B------:R-:W-:Y:S01]  /*2580*/  VIADD R4, R92, 0x60 ;  /* 0x000000605c047836 */ /* 0x000fe20000000000 */
[----:B------:R-:W-:Y:S01]  /*2590*/  @!P4 LEA.HI.X R7, R2, R25, R3, 0x1, P0 ;  /* 0x000000190207c211 */ /* 0x000fe200000f0c03 */
[----:B------:R-:W-:Y:S01]  /*25a0*/  @!P3 IMAD.MOV.U32 R2, RZ, RZ, R8 ;  /* 0x000000ffff02b224 */ /* 0x000fe200078e0008 */
[----:B------:R-:W-:Y:S01]  /*25b0*/  @!P5 LDGSTS.E.BYPASS.LTC128B.128 [R228+0x800], desc[UR24][R10.64] ;  /* 0x008000000ae4dfae */ /* 0x000fe2000b981a18 */
[----:B------:R-:W-:Y:S01]  /*25c0*/  @!P3 IMAD.MOV.U32 R3, RZ, RZ, R9 ;  /* 0x000000ffff03b224 */ /* 0x000fe200078e0009 */
[----:B------:R-:W-:Y:S01]  /*25d0*/  ISETP.GE.AND P1, PT, R4, UR18, PT ;  /* 0x0000001204007c0c */ /* 0x000fe2000bf26270 */
[C---:B------:R-:W-:Y:S01]  /*25e0*/  @!P3 IMAD R0, R12.reuse, R17, R0 ;  /* 0x000000110c00b224 */ /* 0x040fe200078e0200 */
[----:B------:R1:W-:Y:S01]  /*25f0*/  @!P5 LDGSTS.E.BYPASS.LTC128B.128 [R228+0x4800], desc[UR24][R10.64+0x80] ;  /* 0x048000800ae4dfae */ /* 0x0003e2000b981a18 */
[----:B------:R-:W-:Y:S01]  /*2600*/  @!P3 IMAD.WIDE.U32 R2, R12, R16, R2 ;  /* 0x000000100c02b225 */ /* 0x000fe200078e0002 */
[----:B------:R-:W-:Y:S01]  /*2610*/  ISETP.GE.AND P5, PT, R27, UR8, PT ;  /* 0x000000081b007c0c */ /* 0x000fe2000bfa6270 */
[----:B------:R-:W2:Y:S01]  /*2620*/  @!P2 LDC.64 R16, c[0x0][0x380] ;  /* 0x0000e000ff10ab82 */ /* 0x000ea20000000a00 */
[----:B------:R-:W-:Y:S01]  /*2630*/  @!P4 LDGSTS.E.BYPASS.LTC128B.128 [R228+0x1000], desc[UR24][R6.64] ;  /* 0x0100000006e4cfae */ /* 0x000fe2000b981a18 */
[----:B------:R-:W-:Y:S01]  /*2640*/  @!P3 IMAD.IADD R0, R3, 0x1, R0 ;  /* 0x000000010300b824 */ /* 0x000fe200078e0200 */
[----:B---3--:R-:W-:Y:S01]  /*2650*/  @!P3 LEA R4, P0, R2, R18, 0x1 ;  /* 0x000000120204b211 */ /* 0x008fe200078008ff */
[----:B------:R-:W-:Y:S01]  /*2660*/  VIADD R3, R92, 0x70 ;  /* 0x000000705c037836 */ /* 0x000fe20000000000 */
[----:B------:R3:W-:Y:S02]  /*2670*/  @!P4 LDGSTS.E.BYPASS.LTC128B.128 [R228+0x5000], desc[UR24][R6.64+0x80] ;  /* 0x0500008006e4cfae */ /* 0x0007e4000b981a18 */
[----:B------:R-:W-:Y:S01]  /*2680*/  @!P3 LEA.HI.X R5, R2, R19, R0, 0x1, P0 ;  /* 0x000000130205b211 */ /* 0x000fe200000f0c00 */
[----:B------:R-:W5:Y:S01]  /*2690*/  @!P6 LDC.64 R12, c[0x0][0x3b0] ;  /* 0x0000ec00ff0ceb82 */ /* 0x000f620000000a00 */
[----:B------:R-:W-:-:S03]  /*26a0*/  @!P2 IADD3 R0, P0, PT, R26, 0x40, RZ ;  /* 0x000000401a00a810 */ /* 0x000fc60007f1e0ff */
[----:B------:R-:W-:Y:S01]  /*26b0*/  @!P3 LDGSTS.E.BYPASS.LTC128B.128 [R228+0x1800], desc[UR24][R4.64] ;  /* 0x0180000004e4bfae */ /* 0x000fe2000b981a18 */
[----:B------:R-:W-:Y:S01]  /*26c0*/  VOTEU.ALL UP0, P5 ;  /* 0x0000000000ff7886 */ /* 0x000fe20002800000 */
[----:B------:R-:W-:Y:S01]  /*26d0*/  @!P2 IMAD.X R2, RZ, RZ, UR31, P0 ;  /* 0x0000001fff02ae24 */ /* 0x000fe200080e06ff */
[----:B------:R-:W-:Y:S01]  /*26e0*/  ISETP.GE.AND P0, PT, R3, UR18, PT ;  /* 0x0000001203007c0c */ /* 0x000fe2000bf06270 */
[----:B------:R-:W2:Y:S01]  /*26f0*/  @!P6 LDC.64 R20, c[0x0][0x380] ;  /* 0x0000e000ff14eb82 */ /* 0x000ea20000000a00 */
[----:B------:R-:W-:Y:S01]  /*2700*/  @!P2 IMAD.MOV.U32 R3, RZ, RZ, R9 ;  /* 0x000000ffff03a224 */ /* 0x000fe200078e0009 */
[----:B------:R5:W-:Y:S01]  /*2710*/  @!P3 LDGSTS.E.BYPASS.LTC128B.128 [R228+0x5800], desc[UR24][R4.64+0x80] ;  /* 0x0580008004e4bfae */ /* 0x000be2000b981a18 */
[----:B----4-:R-:W-:Y:S01]  /*2720*/  @!P2 IMAD R2, R2, R14, RZ ;  /* 0x0000000e0202a224 */ /* 0x010fe200078e02ff */
[----:B-1----:R-:W-:-:S04]  /*2730*/  @!P6 IADD3 R10, P4, PT, R26, 0x50, RZ ;  /* 0x000000501a0ae810 */ /* 0x002fc80007f9e0ff */
[----:B------:R-:W1:Y:S01]  /*2740*/  @!P1 LDC.64 R18, c[0x0][0x3b0] ;  /* 0x0000ec00ff129b82 */ /* 0x000e620000000a00 */
[----:B---3--:R-:W-:Y:S01]  /*2750*/  @!P2 IMAD R7, R0, R15, R2 ;  /* 0x0000000f0007a224 */ /* 0x008fe200078e0202 */
[----:B------:R-:W-:Y:S01]  /*2760*/  @!P2 MOV R2, R8 ;  /* 0x000000080002a202 */ /* 0x000fe20000000f00 */
[----:B------:R-:W-:-:S05]  /*2770*/  @!P6 IMAD.X R6, RZ, RZ, UR31, P4 ;  /* 0x0000001fff06ee24 */ /* 0x000fca000a0e06ff */
[----:B------:R-:W3:Y:S01]  /*2780*/  @!P0 LDC.64 R22, c[0x0][0x380] ;  /* 0x0000e000ff168b82 */ /* 0x000ee20000000a00 */
[----:B-----5:R-:W-:Y:S02]  /*2790*/  @!P6 IMAD R6, R6, R12, RZ ;  /* 0x0000000c0606e224 */ /* 0x020fe400078e02ff */
[----:B------:R-:W-:-:S04]  /*27a0*/  @!P2 IMAD.WIDE.U32 R4, R0, R14, R2 ;  /* 0x0000000e0004a225 */ /* 0x000fc800078e0002 */
[----:B------:R-:W-:Y:S02]  /*27b0*/  @!P6 IMAD.MOV.U32 R2, RZ, RZ, R8 ;  /* 0x000000ffff02e224 */ /* 0x000fe400078e0008 */
[----:B------:R-:W-:Y:S02]  /*27c0*/  @!P6 IMAD.MOV.U32 R3, RZ, RZ, R9 ;  /* 0x000000ffff03e224 */ /* 0x000fe400078e0009 */
[----:B------:R-:W-:Y:S01]  /*27d0*/  @!P6 IMAD R0, R10, R13, R6 ;  /* 0x0000000d0a00e224 */ /* 0x000fe200078e0206 */
[----:B--2---:R-:W-:Y:S01]  /*27e0*/  @!P2 LEA R6, P3, R4, R16, 0x1 ;  /* 0x000000100406a211 */ /* 0x004fe200078608ff */
[----:B------:R-:W-:Y:S02]  /*27f0*/  @!P2 IMAD.IADD R7, R5, 0x1, R7 ;  /* 0x000000010507a824 */ /* 0x000fe400078e0207 */
[----:B------:R-:W-:-:S03]  /*2800*/  @!P6 IMAD.WIDE.U32 R2, R10, R12, R2 ;  /* 0x0000000c0a02e225 */ /* 0x000fc600078e0002 */
[----:B------:R-:W-:Y:S01]  /*2810*/  @!P2 LEA.HI.X R7, R4, R17, R7, 0x1, P3 ;  /* 0x000000110407a211 */ /* 0x000fe200018f0c07 */
[----:B------:R-:W-:Y:S01]  /*2820*/  @!P6 IMAD.IADD R0, R3, 0x1, R0 ;  /* 0x000000010300e824 */ /* 0x000fe200078e0200 */
[----:B------:R-:W2:Y:S01]  /*2830*/  @!P0 LDC.64 R16, c[0x0][0x3b0] ;  /* 0x0000ec00ff108b82 */ /* 0x000ea20000000a00 */
[----:B------:R-:W-:Y:S01]  /*2840*/  @!P6 LEA R10, P4, R2, R20, 0x1 ;  /* 0x00000014020ae211 */ /* 0x000fe200078808ff */
[----:B------:R-:W-:Y:S01]  /*2850*/  IMAD.U32 R3, RZ, RZ, UR17 ;  /* 0x00000011ff037e24 */ /* 0x000fe2000f8e00ff */
[----:B------:R-:W-:Y:S01]  /*2860*/  ISETP.GE.AND P3, PT, R92, UR8, PT ;  /* 0x000000085c007c0c */ /* 0x000fe2000bf66270 */
[----:B------:R-:W-:Y:S01]  /*2870*/  @!P2 LDGSTS.E.BYPASS.LTC128B.128 [R228+0x2000], desc[UR24][R6.64] ;  /* 0x0200000006e4afae */ /* 0x000fe2000b981a18 */
[----:B------:R-:W-:Y:S01]  /*2880*/  @!P6 LEA.HI.X R11, R2, R21, R0, 0x1, P4 ;  /* 0x00000015020be211 */ /* 0x000fe200020f0c00 */
[----:B------:R-:W-:Y:S01]  /*2890*/  IMAD.U32 R2, RZ, RZ, UR16 ;  /* 0x00000010ff027e24 */ /* 0x000fe2000f8e00ff */
[----:B------:R-:W-:Y:S01]  /*28a0*/  @!P1 MOV R4, R8 ;  /* 0x0000000800049202 */ /* 0x000fe20000000f00 */
[----:B------:R-:W4:Y:S01]  /*28b0*/  @!P1 LDC.64 R20, c[0x0][0x380] ;  /* 0x0000e000ff149b82 */ /* 0x000f220000000a00 */
[----:B------:R5:W-:Y:S01]  /*28c0*/  @!P2 LDGSTS.E.BYPASS.LTC128B.128 [R228+0x6000], desc[UR24][R6.64+0x80] ;  /* 0x0600008006e4afae */ /* 0x000be2000b981a18 */
[----:B------:R-:W-:Y:S01]  /*28d0*/  @!P1 IADD3 R0, P2, PT, R26, 0x60, RZ ;  /* 0x000000601a009810 */ /* 0x000fe20007f5e0ff */
[----:B------:R-:W-:Y:S01]  /*28e0*/  @!P1 IMAD.MOV.U32 R5, RZ, RZ, R9 ;  /* 0x000000ffff059224 */ /* 0x000fe200078e0009 */
[----:B------:R-:W-:Y:S01]  /*28f0*/  @!UP0 UIADD3 UR16, UP1, UPT, UR12, UR16, URZ ;  /* 0x000000100c108290 */ /* 0x000fe2000ff3e0ff */
[----:B------:R-:W-:Y:S02]  /*2900*/  @!P6 LDGSTS.E.BYPASS.LTC128B.128 [R228+0x2800], desc[UR24][R10.64] ;  /* 0x028000000ae4efae */ /* 0x000fe4000b981a18 */
[----:B------:R-:W-:Y:S01]  /*2910*/  @!P1 IMAD.X R3, RZ, RZ, UR31, P2 ;  /* 0x0000001fff039e24 */ /* 0x000fe200090e06ff */
[----:B------:R-:W-:Y:S01]  /*2920*/  @!P3 LEA R12, P4, R2, R242, 0x1 ;  /* 0x000000f2020cb211 */ /* 0x000fe200078808ff */
[----:B------:R3:W-:Y:S01]  /*2930*/  @!P6 LDGSTS.E.BYPASS.LTC128B.128 [R228+0x6800], desc[UR24][R10.64+0x80] ;  /* 0x068000800ae4efae */ /* 0x0007e2000b981a18 */
[----:B------:R-:W-:Y:S01]  /*2940*/  ISETP.GE.AND P6, PT, R27, UR8, PT ;  /* 0x000000081b007c0c */ /* 0x000fe2000bfc6270 */
[----:B-1----:R-:W-:Y:S01]  /*2950*/  @!P1 IMAD R3, R3, R18, RZ ;  /* 0x0000001203039224 */ /* 0x002fe200078e02ff */
[----:B------:R-:W-:-:S04]  /*2960*/  USHF.L.U64.HI UR8, UR6, 0x5, UR7 ;  /* 0x0000000506087899 */ /* 0x000fc80008010207 */
[----:B------:R-:W-:Y:S01]  /*2970*/  UIMAD UR8, UR8, UR4, URZ ;  /* 0x00000004080872a4 */ /* 0x000fe2000f8e02ff */
[----:B-----5:R-:W-:Y:S01]  /*2980*/  @!P0 IADD3 R7, P2, PT, R26, 0x70, RZ ;  /* 0x000000701a078810 */ /* 0x020fe20007f5e0ff */
[----:B------:R-:W-:Y:S01]  /*2990*/  IMAD.U32 R6, RZ, RZ, UR9 ;  /* 0x00000009ff067e24 */ /* 0x000fe2000f8e00ff */
[----:B------:R-:W-:Y:S02]  /*29a0*/  @!UP0 UIADD3.X UR9, UPT, UPT, UR13, UR9, URZ, UP1, !UPT ;  /* 0x000000090d098290 */ /* 0x000fe40008ffe4ff */
[----:B------:R-:W-:Y:S01]  /*29b0*/  UISETP.GE.U32.AND UP1, UPT, UR26, 0x21, UPT ;  /* 0x000000211a00788c */ /* 0x000fe2000bf26070 */
[----:B------:R-:W-:Y:S01]  /*29c0*/  @!P0 IMAD.X R14, RZ, RZ, UR31, P2 ;  /* 0x0000001fff0e8e24 */ /* 0x000fe200090e06ff */
[----:B------:R-:W-:Y:S01]  /*29d0*/  @!P3 LEA.HI.X R13, R2, R241, R6, 0x1, P4 ;  /* 0x000000f1020db211 */ /* 0x000fe200020f0c06 */
[----:B------:R-:W-:Y:S01]  /*29e0*/  @!P1 IMAD R6, R0, R19, R3 ;  /* 0x0000001300069224 */ /* 0x000fe200078e0203 */
[----:B---3--:R-:W-:Y:S01]  /*29f0*/  LOP3.LUT R10, R218, 0x1c0, RZ, 0xc0, !PT ;  /* 0x000001c0da0a7812 */ /* 0x008fe200078ec0ff */
[----:B------:R-:W-:-:S04]  /*2a00*/  @!P1 IMAD.WIDE.U32 R2, R0, R18, R4 ;  /* 0x0000001200029225 */ /* 0x000fc800078e0004 */
[-C--:B--2---:R-:W-:Y:S02]  /*2a10*/  @!P0 IMAD R0, R14, R16.reuse, RZ ;  /* 0x000000100e008224 */ /* 0x084fe400078e02ff */
[----:B------:R-:W-:-:S04]  /*2a20*/  @!P0 IMAD.WIDE.U32 R8, R7, R16, R8 ;  /* 0x0000001007088225 */ /* 0x000fc800078e0008 */
[----:B------:R-:W-:Y:S01]  /*2a30*/  @!P0 IMAD R5, R7, R17, R0 ;  /* 0x0000001107058224 */ /* 0x000fe200078e0200 */
[----:B------:R-:W-:Y:S01]  /*2a40*/  @!P0 LEA R4, P4, R8, R22, 0x1 ;  /* 0x0000001608048211 */ /* 0x000fe200078808ff */
[----:B------:R-:W-:Y:S01]  /*2a50*/  @!P1 IMAD.IADD R0, R3, 0x1, R6 ;  /* 0x0000000103009824 */ /* 0x000fe200078e0206 */
[C---:B----4-:R-:W-:Y:S01]  /*2a60*/  @!P1 LEA R6, P2, R2.reuse, R20, 0x1 ;  /* 0x0000001402069211 */ /* 0x050fe200078408ff */
[----:B------:R-:W-:Y:S02]  /*2a70*/  IMAD.U32 R3, RZ, RZ, UR16 ;  /* 0x00000010ff037e24 */ /* 0x000fe4000f8e00ff */
[----:B------:R-:W-:Y:S01]  /*2a80*/  @!P0 IMAD.IADD R5, R9, 0x1, R5 ;  /* 0x0000000109058824 */ /* 0x000fe200078e0205 */
[----:B------:R-:W-:Y:S01]  /*2a90*/  @!P1 LEA.HI.X R7, R2, R21, R0, 0x1, P2 ;  /* 0x0000001502079211 */ /* 0x000fe200010f0c00 */
[----:B------:R-:W-:Y:S01]  /*2aa0*/  IMAD.U32 R0, RZ, RZ, UR9 ;  /* 0x00000009ff007e24 */ /* 0x000fe2000f8e00ff */
[C---:B------:R-:W-:Y:S01]  /*2ab0*/  @!P5 LEA R2, P2, R3.reuse, R242, 0x1 ;  /* 0x000000f20302d211 */ /* 0x040fe200078408ff */
[----:B------:R-:W-:Y:S01]  /*2ac0*/  USHF.L.U32 UR9, UR6, 0x5, URZ ;  /* 0x0000000506097899 */ /* 0x000fe200080006ff */
[----:B------:R-:W-:Y:S01]  /*2ad0*/  @!P0 LEA.HI.X R5, R8, R23, R5, 0x1, P4 ;  /* 0x0000001708058211 */ /* 0x000fe200020f0c05 */
[----:B------:R-:W-:Y:S01]  /*2ae0*/  @!P1 LDGSTS.E.BYPASS.LTC128B.128 [R228+0x3000], desc[UR24][R6.64] ;  /* 0x0300000006e49fae */ /* 0x000fe2000b981a18 */
[----:B------:R-:W-:Y:S01]  /*2af0*/  @!P5 LEA.HI.X R3, R3, R241, R0, 0x1, P2 ;  /* 0x000000f10303d211 */ /* 0x000fe200010f0c00 */
[----:B------:R-:W-:Y:S01]  /*2b00*/  UIMAD.WIDE.U32 UR16, UR9, UR4, URZ ;  /* 0x00000004091072a5 */ /* 0x000fe2000f8e00ff */
[----:B------:R-:W-:Y:S01]  /*2b10*/  IMAD.U32 R0, RZ, RZ, UR6 ;  /* 0x00000006ff007e24 */ /* 0x000fe2000f8e00ff */
[----:B------:R1:W-:Y:S01]  /*2b20*/  @!P1 LDGSTS.E.BYPASS.LTC128B.128 [R228+0x7000], desc[UR24][R6.64+0x80] ;  /* 0x0700008006e49fae */ /* 0x0003e2000b981a18 */
[----:B------:R-:W-:Y:S01]  /*2b30*/  UIMAD UR8, UR10, UR9, UR8 ;  /* 0x000000090a0872a4 */ /* 0x000fe2000f8e0208 */
[----:B------:R-:W-:Y:S01]  /*2b40*/  LOP3.LUT R9, R10, 0x38, R28, 0xf8, !PT ;  /* 0x000000380a097812 */ /* 0x000fe200078ef81c */
[C---:B------:R-:W-:Y:S01]  /*2b50*/  IMAD.SHL.U32 R10, R94.reuse, 0x20, RZ ;  /* 0x000000205e0a7824 */ /* 0x040fe200078e00ff */
[----:B------:R-:W-:Y:S01]  /*2b60*/  @!P0 LDGSTS.E.BYPASS.LTC128B.128 [R228+0x3800], desc[UR24][R4.64] ;  /* 0x0380000004e48fae */ /* 0x000fe2000b981a18 */
[----:B------:R-:W-:Y:S01]  /*2b70*/  UIADD3 UR8, UPT, UPT, UR17, UR8, URZ ;  /* 0x0000000811087290 */ /* 0x000fe2000fffe0ff */
[----:B------:R-:W-:-:S02]  /*2b80*/  LOP3.LUT R8, R94, 0x8, RZ, 0xc0, !PT ;  /* 0x000000085e087812 */ /* 0x000fc400078ec0ff */
[----:B------:R2:W-:Y:S01]  /*2b90*/  @!P0 LDGSTS.E.BYPASS.LTC128B.128 [R228+0x7800], desc[UR24][R4.64+0x80] ;  /* 0x0780008004e48fae */ /* 0x0005e2000b981a18 */
[----:B------:R-:W-:Y:S02]  /*2ba0*/  LOP3.LUT R90, R9, 0x8, R90, 0x78, !PT ;  /* 0x00000008095a7812 */ /* 0x000fe400078e785a */
[----:B------:R-:W-:Y:S01]  /*2bb0*/  LOP3.LUT P2, RZ, R94, 0x2, RZ, 0xc0, !PT ;  /* 0x000000025eff7812 */ /* 0x000fe2000784c0ff */
[----:B------:R-:W-:Y:S04]  /*2bc0*/  @!P3 LDGSTS.E.BYPASS.LTC128B.128 [R228+0x8000], desc[UR24][R12.64] ;  /* 0x080000000ce4bfae */ /* 0x000fe8000b981a18 */
[----:B------:R-:W-:Y:S04]  /*2bd0*/  @!P3 LDGSTS.E.BYPASS.LTC128B.128 [R228+0x9000], desc[UR24][R12.64+0x80] ;  /* 0x090000800ce4bfae */ /* 0x000fe8000b981a18 */
[----:B------:R-:W-:Y:S04]  /*2be0*/  @!P5 LDGSTS.E.BYPASS.LTC128B.128 [R228+0x8800], desc[UR24][R2.64] ;  /* 0x0880000002e4dfae */ /* 0x000fe8000b981a18 */
[----:B------:R3:W-:Y:S01]  /*2bf0*/  @!P5 LDGSTS.E.BYPASS.LTC128B.128 [R228+0x9800], desc[UR24][R2.64+0x80] ;  /* 0x0980008002e4dfae */ /* 0x0007e2000b981a18 */
[----:B-1----:R-:W-:-:S03]  /*2c00*/  MOV R7, UR6 ;  /* 0x0000000600077c02 */ /* 0x002fc60008000f00 */
[----:B------:R-:W0:Y:S01]  /*2c10*/  LDGDEPBAR ;  /* 0x00000000000079af */ /* 0x000e220000000000 */
[----:B--2---:R-:W-:Y:S01]  /*2c20*/  IMAD.U32 R4, RZ, RZ, UR7 ;  /* 0x00000007ff047e24 */ /* 0x004fe2000f8e00ff */
[----:B------:R-:W-:Y:S02]  /*2c30*/  @!P6 LEA R5, P0, R0, UR16, 0x4 ;  /* 0x000000100005ec11 */ /* 0x000fe4000f8020ff */
[----:B------:R-:W-:Y:S02]  /*2c40*/  LOP3.LUT R0, R9, R8, RZ, 0x3c, !PT ;  /* 0x0000000809007212 */ /* 0x000fe400078e3cff */
[----:B------:R-:W-:Y:S02]  /*2c50*/  @!P6 LEA.HI.X R8, R7, UR8, R4, 0x4, P0 ;  /* 0x000000080708ec11 */ /* 0x000fe400080f2404 */
[----:B------:R-:W-:-:S04]  /*2c60*/  @!P6 LEA R4, P0, R5, R244, 0x1 ;  /* 0x000000f40504e211 */ /* 0x000fc800078008ff */
[----:B------:R-:W-:Y:S01]  /*2c70*/  @!P6 LEA.HI.X R5, R5, R243, R8, 0x1, P0 ;  /* 0x000000f30505e211 */ /* 0x000fe200000f0c08 */
[----:B---3--:R-:W-:Y:S01]  /*2c80*/  IMAD.U32 R2, RZ, RZ, UR16 ;  /* 0x00000010ff027e24 */ /* 0x008fe2000f8e00ff */
[----:B------:R-:W-:-:S04]  /*2c90*/  DEPBAR.LE SB0, 0x0 ;  /* 0x000080000000791a */ /* 0x000fc80000000000 */
[----:B------:R-:W-:Y:S01]  /*2ca0*/  IMAD.U32 R3, RZ, RZ, UR17 ;  /* 0x00000011ff037e24 */ /* 0x000fe2000f8e00ff */
[----:B------:R-:W-:Y:S01]  /*2cb0*/  BAR.SYNC.DEFER_BLOCKING 0x0 ;  /* 0x0000000000007b1d */ /* 0x000fe20000010000 */
[----:B------:R-:W-:Y:S01]  /*2cc0*/  IMAD.U32 R3, RZ, RZ, UR8 ;  /* 0x00000008ff037e24 */ /* 0x000fe2000f8e00ff */
[----:B------:R-:W-:-:S04]  /*2cd0*/  @!P3 LEA R6, P1, R2, R244, 0x1 ;  /* 0x000000f40206b211 */ /* 0x000fc800078208ff */
[----:B------:R-:W-:Y:S01]  /*2ce0*/  @!P3 LEA.HI.X R7, R2, R243, R3, 0x1, P1 ;  /* 0x000000f30207b211 */ /* 0x000fe200008f0c03 */
[----:B------:R-:W1:Y:S01]  /*2cf0*/  LDCU UR8, c[0x0][0x3e0] ;  /* 0x00007c00ff0877ac */ /* 0x000e620008000800 */
[----:B------:R-:W-:Y:S02]  /*2d00*/  LOP3.LUT R3, R10, 0x7c00, RZ, 0xc0, !PT ;  /* 0x00007c000a037812 */ /* 0x000fe400078ec0ff */
[C---:B------:R-:W-:Y:S02]  /*2d10*/  LOP3.LUT R2, R218.reuse, 0x200, RZ, 0xc0, !PT ;  /* 0x00000200da027812 */ /* 0x040fe400078ec0ff */
[----:B------:R-:W-:Y:S02]  /*2d20*/  LOP3.LUT R218, R218, 0x400, RZ, 0xc0, !PT ;  /* 0x00000400dada7812 */ /* 0x000fe400078ec0ff */
[----:B------:R-:W-:-:S03]  /*2d30*/  IADD3 R2, PT, PT, R90, R2, R3 ;  /* 0x000000025a027210 */ /* 0x000fc60007ffe003 */
[----:B------:R-:W-:Y:S01]  /*2d40*/  IMAD R218, R0, 0x2, R218 ;  /* 0x0000000200da7824 */ /* 0x000fe200078e02da */
[----:B------:R-:W-:Y:S01]  /*2d50*/  LEA R217, R2, UR5, 0x1 ;  /* 0x0000000502d97c11 */ /* 0x000fe2000f8e08ff */
[----:B------:R-:W-:Y:S01]  /*2d60*/  @!PT LDS RZ, [RZ] ;  /* 0x00000000fffff984 */ /* 0x000fe20000000800 */
[----:B------:R-:W-:Y:S01]  /*2d70*/  @!PT LDS RZ, [RZ] ;  /* 0x00000000fffff984 */ /* 0x000fe20000000800 */
[----:B------:R-:W-:Y:S01]  /*2d80*/  @!PT LDS RZ, [RZ] ;  /* 0x00000000fffff984 */ /* 0x000fe20000000800 */
[----:B------:R-:W-:Y:S01]  /*2d90*/  @!P3 LDGSTS.E.BYPASS.LTC128B.128 [R228+0xa000], desc[UR24][R6.64] ;  /* 0x0a00000006e4bfae */ /* 0x000fe2000b981a18 */
[----:B-1----:R-:W-:-:S03]  /*2da0*/  UIMAD UR8, UR23, UR8, UR22 ;  /* 0x00000008170872a4 */ /* 0x002fc6000f8e0216 */
[----:B------:R1:W-:Y:S01]  /*2db0*/  @!P3 LDGSTS.E.BYPASS.LTC128B.128 [R228+0xb000], desc[UR24][R6.64+0x80] ;  /* 0x0b00008006e4bfae */ /* 0x0003e2000b981a18 */
[----:B------:R-:W-:-:S03]  /*2dc0*/  USHF.L.U32 UR8, UR8, 0x5, URZ ;  /* 0x0000000508087899 */ /* 0x000fc600080006ff */
        /* <DEDUP_REMOVED lines=9> */
[----:B------:R-:W-:Y:S01]  /*2e60*/  LOP3.LUT P6, RZ, R94, 0x4, RZ, 0xc0, !PT ;  /* 0x000000045eff7812 */ /* 0x000fe200078cc0ff */
[----:B-1----:R-:W-:-:S02]  /*2e70*/  IMAD.MOV.U32 R6, RZ, RZ, 0x10 ;  /* 0x00000010ff067424 */ /* 0x002fc400078e00ff */
[----:B------:R-:W-:Y:S01]  /*2e80*/  LDSM.16.M88.4 R20, [R218+UR5+0x8000] ;  /* 0x00800005da14783b */ /* 0x000fe20008000200 */
[----:B------:R-:W-:-:S03]  /*2e90*/  SEL R0, R91, 0xffffffe0, !P6 ;  /* 0xffffffe05b007807 */ /* 0x000fc60007000000 */
[----:B------:R-:W1:Y:S01]  /*2ea0*/  LDSM.16.M88.4 R12, [R217+0x2000] ;  /* 0x00200000d90c783b */ /* 0x000e620000000200 */
[----:B------:R-:W-:Y:S01]  /*2eb0*/  SEL R6, R6, 0xfffffff0, !P2 ;  /* 0xfffffff006067807 */ /* 0x000fe20005000000 */
[----:B------:R-:W-:Y:S02]  /*2ec0*/  IMAD R2, R0, 0x2, R217 ;  /* 0x0000000200027824 */ /* 0x000fe400078e02d9 */
[----:B------:R-:W3:Y:S02]  /*2ed0*/  LDSM.16.M88.4 R24, [R218+UR5+0x8800] ;  /* 0x00880005da18783b */ /* 0x000ee40008000200 */
[----:B------:R-:W-:Y:S02]  /*2ee0*/  IMAD R7, R6, 0x2, R2 ;  /* 0x0000000206077824 */ /* 0x000fe400078e0202 */
[----:B------:R-:W4:Y:S04]  /*2ef0*/  LDSM.16.M88.4 R16, [R217] ;  /* 0x00000000d910783b */ /* 0x000f280000000200 */
[----:B------:R-:W0:Y:S01]  /*2f00*/  LDGDEPBAR ;  /* 0x00000000000079af */ /* 0x000e220000000000 */
[----:B--2---:R-:W-:-:S02]  /*2f10*/  VIADD R4, R218, UR5 ;  /* 0x00000005da047c36 */ /* 0x004fc40008000000 */
[----:B------:R-:W-:Y:S02]  /*2f20*/  IMAD R5, R6, 0x2, R217 ;  /* 0x0000000206057824 */ /* 0x000fe400078e02d9 */
[----:B------:R-:W-:Y:S01]  /*2f30*/  IMAD R0, R0, 0x2, R4 ;  /* 0x0000000200007824 */ /* 0x000fe200078e0204 */
[C---:B------:R-:W-:Y:S02]  /*2f40*/  LEA R3, R6.reuse, R4, 0x1 ;  /* 0x0000000406037211 */ /* 0x040fe400078e08ff */
[----:B------:R-:W-:Y:S01]  /*2f50*/  LDSM.16.M88.4 R8, [R5+0x2000] ;  /* 0x002000000508783b */ /* 0x000fe20000000200 */
[----:B------:R-:W-:-:S03]  /*2f60*/  IMAD R6, R6, 0x2, R0 ;  /* 0x0000000206067824 */ /* 0x000fc600078e0200 */
[----:B------:R-:W2:Y:S04]  /*2f70*/  LDSM.16.M88.4 R36, [R3+0x8000] ;  /* 0x008000000324783b */ /* 0x000ea80000000200 */
[----:B------:R-:W5:Y:S04]  /*2f80*/  LDSM.16.M88.4 R44, [R3+0x8800] ;  /* 0x00880000032c783b */ /* 0x000f680000000200 */
[----:B------:R-:W5:Y:S01]  /*2f90*/  LDSM.16.M88.4 R28, [R5] ;  /* 0x00000000051c783b */ /* 0x000f620000000200 */
[C---:B-1----:R-:W-:Y:S03]  /*2fa0*/  HMMA.16816.F32.BF16 R52, R12.reuse, R20, RZ ;  /* 0x000000140c34723c */ /* 0x042fe600000418ff */
[----:B------:R-:W-:Y:S04]  /*2fb0*/  LDSM.16.M88.4 R32, [R0+0x8000] ;  /* 0x008000000020783b */ /* 0x000fe80000000200 */
[----:B------:R-:W-:Y:S01]  /*2fc0*/  LDSM.16.M88.4 R60, [R0+0x8800] ;  /* 0x00880000003c783b */ /* 0x000fe20000000200 */
[C---:B------:R-:W-:Y:S08]  /*2fd0*/  HMMA.16816.F32.BF16 R48, R12.reuse, R22, RZ ;  /* 0x000000160c30723c */ /* 0x040ff000000418ff */
[----:B---3--:R-:W-:Y:S08]  /*2fe0*/  HMMA.16816.F32.BF16 R40, R12, R24, RZ ;  /* 0x000000180c28723c */ /* 0x008ff000000418ff */
[C---:B----4-:R-:W-:Y:S08]  /*2ff0*/  HMMA.16816.F32.BF16 R64, R16.reuse, R20, RZ ;  /* 0x000000141040723c */ /* 0x050ff000000418ff */
[----:B------:R-:W-:Y:S01]  /*3000*/  HMMA.16816.F32.BF16 R72, R16, R22, RZ ;  /* 0x000000161048723c */ /* 0x000fe200000418ff */
[----:B------:R-:W1:Y:S07]  /*3010*/  LDSM.16.M88.4 R20, [R2+0x2000] ;  /* 0x002000000214783b */ /* 0x000e6e0000000200 */
[----:B------:R-:W-:Y:S08]  /*3020*/  HMMA.16816.F32.BF16 R12, R12, R26, RZ ;  /* 0x0000001a0c0c723c */ /* 0x000ff000000418ff */
[C---:B------:R-:W-:Y:S08]  /*3030*/  HMMA.16816.F32.BF16 R84, R16.reuse, R24, RZ ;  /* 0x000000181054723c */ /* 0x040ff000000418ff */
[----:B------:R-:W-:Y:S01]  /*3040*/  HMMA.16816.F32.BF16 R80, R16, R26, RZ ;  /* 0x0000001a1050723c */ /* 0x000fe200000418ff */
[----:B------:R-:W3:Y:S04]  /*3050*/  LDSM.16.M88.4 R24, [R2] ;  /* 0x000000000218783b */ /* 0x000ee80000000200 */
[----:B------:R-:W-:Y:S03]  /*3060*/  LDSM.16.M88.4 R16, [R7] ;  /* 0x000000000710783b */ /* 0x000fe60000000200 */
[C---:B--2---:R-:W-:Y:S08]  /*3070*/  HMMA.16816.F32.BF16 R56, R8.reuse, R38, R48 ;  /* 0x000000260838723c */ /* 0x044ff00000041830 */
[C---:B------:R-:W-:Y:S01]  /*3080*/  HMMA.16816.F32.BF16 R76, R8.reuse, R36, R52 ;  /* 0x00000024084c723c */ /* 0x040fe20000041834 */
[----:B------:R-:W-:Y:S07]  /*3090*/  LDSM.16.M88.4 R52, [R6+0x8800] ;  /* 0x008800000634783b */ /* 0x000fee0000000200 */
[C---:B-----5:R-:W-:Y:S08]  /*30a0*/  HMMA.16816.F32.BF16 R68, R8.reuse, R44, R40 ;  /* 0x0000002c0844723c */ /* 0x060ff00000041828 */
[----:B------:R-:W-:Y:S01]  /*30b0*/  HMMA.16816.F32.BF16 R48, R8, R46, R12 ;  /* 0x0000002e0830723c */ /* 0x000fe2000004180c */
[----:B------:R-:W-:Y:S07]  /*30c0*/  LDSM.16.M88.4 R12, [R7+0x2000] ;  /* 0x00200000070c783b */ /* 0x000fee0000000200 */
[C---:B------:R-:W-:Y:S08]  /*30d0*/  HMMA.16816.F32.BF16 R40, R28.reuse, R36, R64 ;  /* 0x000000241c28723c */ /* 0x040ff00000041840 */
[C---:B------:R-:W-:Y:S01]  /*30e0*/  HMMA.16816.F32.BF16 R8, R28.reuse, R38, R72 ;  /* 0x000000261c08723c */ /* 0x040fe20000041848 */
[----:B------:R-:W2:Y:S07]  /*30f0*/  LDSM.16.M88.4 R36, [R6+0x8000] ;  /* 0x008000000624783b */ /* 0x000eae0000000200 */
[C---:B------:R-:W-:Y:S08]  /*3100*/  HMMA.16816.F32.BF16 R84, R28.reuse, R44, R84 ;  /* 0x0000002c1c54723c */ /* 0x040ff00000041854 */
[----:B------:R-:W-:Y:S01]  /*3110*/  HMMA.16816.F32.BF16 R72, R28, R46, R80 ;  /* 0x0000002e1c48723c */ /* 0x000fe20000041850 */
[----:B------:R-:W-:Y:S07]  /*3120*/  LDSM.16.M88.4 R28, [R217+0x4000] ;  /* 0x00400000d91c783b */ /* 0x000fee0000000200 */
[C---:B-1----:R-:W-:Y:S08]  /*3130*/  HMMA.16816.F32.BF16 R76, R20.reuse, R32, R76 ;  /* 0x00000020144c723c */ /* 0x042ff0000004184c */
[C---:B------:R-:W-:Y:S08]  /*3140*/  HMMA.16816.F32.BF16 R68, R20.reuse, R60, R68 ;  /* 0x0000003c1444723c */ /* 0x040ff00000041844 */
[C---:B------:R-:W-:Y:S08]  /*3150*/  HMMA.16816.F32.BF16 R64, R20.reuse, R34, R56 ;  /* 0x000000221440723c */ /* 0x040ff00000041838 */
[----:B------:R-:W-:Y:S08]  /*3160*/  HMMA.16816.F32.BF16 R48, R20, R62, R48 ;  /* 0x0000003e1430723c */ /* 0x000ff00000041830 */
[C---:B---3--:R-:W-:Y:S01]  /*3170*/  HMMA.16816.F32.BF16 R44, R24.reuse, R32, R40 ;  /* 0x00000020182c723c */ /* 0x048fe20000041828 */
[----:B------:R-:W-:Y:S07]  /*3180*/  LDSM.16.M88.4 R40, [R218+UR5+0x9800] ;  /* 0x00980005da28783b */ /* 0x000fee0008000200 */
[C---:B------:R-:W-:Y:S01]  /*3190*/  HMMA.16816.F32.BF16 R20, R24.reuse, R34, R8 ;  /* 0x000000221814723c */ /* 0x040fe20000041808 */
[----:B------:R-:W-:Y:S04]  /*31a0*/  LDSM.16.M88.4 R8, [R217+0x6000] ;  /* 0x00600000d908783b */ /* 0x000fe80000000200 */
[----:B------:R-:W1:Y:S03]  /*31b0*/  LDSM.16.M88.4 R32, [R218+UR5+0x9000] ;  /* 0x00900005da20783b */ /* 0x000e660008000200 */
[C---:B------:R-:W-:Y:S08]  /*31c0*/  HMMA.16816.F32.BF16 R56, R24.reuse, R60, R84 ;  /* 0x0000003c1838723c */ /* 0x040ff00000041854 */
[----:B------:R-:W-:Y:S08]  /*31d0*/  HMMA.16816.F32.BF16 R24, R24, R62, R72 ;  /* 0x0000003e1818723c */ /* 0x000ff00000041848 */
[C---:B--2---:R-:W-:Y:S08]  /*31e0*/  HMMA.16816.F32.BF16 R72, R12.reuse, R38, R64 ;  /* 0x000000260c48723c */ /* 0x044ff00000041840 */
[C---:B------:R-:W-:Y:S08]  /*31f0*/  HMMA.16816.F32.BF16 R76, R12.reuse, R36, R76 ;  /* 0x000000240c4c723c */ /* 0x040ff0000004184c */
[C---:B------:R-:W-:Y:S08]  /*3200*/  HMMA.16816.F32.BF16 R80, R12.reuse, R52, R68 ;  /* 0x000000340c50723c */ /* 0x040ff00000041844 */
[----:B------:R-:W-:Y:S01]  /*3210*/  HMMA.16816.F32.BF16 R60, R12, R54, R48 ;  /* 0x000000360c3c723c */ /* 0x000fe20000041830 */
[----:B------:R-:W-:Y:S07]  /*3220*/  LDSM.16.M88.4 R48, [R3+0x9800] ;  /* 0x009800000330783b */ /* 0x000fee0000000200 */
[C---:B------:R-:W-:Y:S01]  /*3230*/  HMMA.16816.F32.BF16 R64, R16.reuse, R36, R44 ;  /* 0x000000241040723c */ /* 0x040fe2000004182c */
[----:B------:R-:W-:Y:S07]  /*3240*/  LDSM.16.M88.4 R44, [R3+0x9000] ;  /* 0x00900000032c783b */ /* 0x000fee0000000200 */
[C---:B------:R-:W-:Y:S01]  /*3250*/  HMMA.16816.F32.BF16 R36, R16.reuse, R38, R20 ;  /* 0x000000261024723c */ /* 0x040fe20000041814 */
[----:B------:R-:W2:Y:S07]  /*3260*/  LDSM.16.M88.4 R20, [R5+0x6000] ;  /* 0x006000000514783b */ /* 0x000eae0000000200 */
[C---:B------:R-:W-:Y:S01]  /*3270*/  HMMA.16816.F32.BF16 R12, R16.reuse, R52, R56 ;  /* 0x00000034100c723c */ /* 0x040fe20000041838 */
[----:B------:R-:W-:Y:S07]  /*3280*/  LDSM.16.M88.4 R56, [R6+0x9800] ;  /* 0x009800000638783b */ /* 0x000fee0000000200 */
[----:B------:R-:W-:Y:S01]  /*3290*/  HMMA.16816.F32.BF16 R16, R16, R54, R24 ;  /* 0x000000361010723c */ /* 0x000fe20000041818 */
[----:B------:R-:W3:Y:S07]  /*32a0*/  LDSM.16.M88.4 R24, [R5+0x4000] ;  /* 0x004000000518783b */ /* 0x000eee0000000200 */
[----:B-1----:R-:W-:Y:S08]  /*32b0*/  HMMA.16816.F32.BF16 R52, R8, R32, R76 ;  /* 0x000000200834723c */ /* 0x002ff0000004184c */
[C---:B------:R-:W-:Y:S01]  /*32c0*/  HMMA.16816.F32.BF16 R68, R28.reuse, R34, R36 ;  /* 0x000000221c44723c */ /* 0x040fe20000041824 */
[----:B------:R-:W-:Y:S07]  /*32d0*/  LDSM.16.M88.4 R36, [R0+0x9000] ;  /* 0x009000000024783b */ /* 0x000fee0000000200 */
[----:B------:R-:W-:Y:S01]  /*32e0*/  HMMA.16816.F32.BF16 R76, R28, R40, R12 ;  /* 0x000000281c4c723c */ /* 0x000fe2000004180c */
[----:B------:R-:W1:Y:S07]  /*32f0*/  LDSM.16.M88.4 R12, [R2+0x6000] ;  /* 0x00600000020c783b */ /* 0x000e6e0000000200 */
[C---:B------:R-:W-:Y:S08]  /*3300*/  HMMA.16816.F32.BF16 R72, R8.reuse, R34, R72 ;  /* 0x000000220848723c */ /* 0x040ff00000041848 */
[C---:B------:R-:W-:Y:S08]  /*3310*/  HMMA.16816.F32.BF16 R80, R8.reuse, R40, R80 ;  /* 0x000000280850723c */ /* 0x040ff00000041850 */
[----:B------:R-:W-:Y:S01]  /*3320*/  HMMA.16816.F32.BF16 R60, R8, R42, R60 ;  /* 0x0000002a083c723c */ /* 0x000fe2000004183c */
[----:B------:R-:W-:Y:S07]  /*3330*/  LDSM.16.M88.4 R8, [R7+0x6000] ;  /* 0x006000000708783b */ /* 0x000fee0000000200 */
[C---:B------:R-:W-:Y:S01]  /*3340*/  HMMA.16816.F32.BF16 R64, R28.reuse, R32, R64 ;  /* 0x000000201c40723c */ /* 0x040fe20000041840 */
[----:B------:R4:W5:Y:S07]  /*3350*/  LDSM.16.M88.4 R32, [R0+0x9800] ;  /* 0x009800000020783b */ /* 0x00096e0000000200 */
[----:B------:R-:W-:Y:S01]  /*3360*/  HMMA.16816.F32.BF16 R40, R28, R42, R16 ;  /* 0x0000002a1c28723c */ /* 0x000fe20000041810 */
[----:B------:R3:W5:Y:S04]  /*3370*/  LDSM.16.M88.4 R16, [R2+0x4000] ;  /* 0x004000000210783b */ /* 0x0007680000000200 */
[----:B------:R-:W5:Y:S03]  /*3380*/  LDSM.16.M88.4 R28, [R6+0x9000] ;  /* 0x00900000061c783b */ /* 0x000f660000000200 */
[C---:B--2---:R-:W-:Y:S08]  /*3390*/  HMMA.16816.F32.BF16 R72, R20.reuse, R46, R72 ;  /* 0x0000002e1448723c */ /* 0x044ff00000041848 */
[----:B------:R-:W-:Y:S01]  /*33a0*/  HMMA.16816.F32.BF16 R52, R20, R44, R52 ;  /* 0x0000002c1434723c */ /* 0x000fe20000041834 */
[----:B----4-:R-:W-:-:S07]  /*33b0*/  IMAD.U32 R0, RZ, RZ, UR4 ;  /* 0x00000004ff007e24 */ /* 0x010fce000f8e00ff */
[----:B------:R-:W-:Y:S01]  /*33c0*/  HMMA.16816.F32.BF16 R80, R20, R48, R80 ;  /* 0x000000301450723c */ /* 0x000fe20000041850 */
[----:B---3--:R-:W-:-:S05]  /*33d0*/  IMAD.SHL.U32 R2, R94, 0x2, RZ ;  /* 0x000000025e027824 */ /* 0x008fca00078e00ff */
[----:B------:R-:W-:Y:S02]  /*33e0*/  LOP3.LUT R2, R2, 0x6, RZ, 0xc0, !PT ;  /* 0x0000000602027812 */ /* 0x000fe400078ec0ff */
[----:B------:R-:W-:Y:S01]  /*33f0*/  HMMA.16816.F32.BF16 R60, R20, R50, R60 ;  /* 0x00000032143c723c */ /* 0x000fe2000004183c */
[----:B------:R-:W2:Y:S01]  /*3400*/  LDSM.16.M88.4 R20, [R7+0x4000] ;  /* 0x004000000714783b */ /* 0x000ea20000000200 */
[----:B------:R-:W-:Y:S01]  /*3410*/  LEA R0, R0, R2, 0x5 ;  /* 0x0000000200007211 */ /* 0x000fe200078e28ff */
[----:B------:R-:W-:-:S04]  /*3420*/  DEPBAR.LE SB0, 0x0 ;  /* 0x000080000000791a */ /* 0x000fc80000000000 */
[C---:B------:R-:W-:Y:S01]  /*3430*/  VIADD R2, R0.reuse, 0x1 ;  /* 0x0000000100027836 */ /* 0x040fe20000000000 */
[C---:B------:R-:W-:Y:S01]  /*3440*/  HMMA.16816.F32.BF16 R64, R24.reuse, R44, R64 ;  /* 0x0000002c1840723c */ /* 0x040fe20000041840 */
[C---:B------:R-:W-:Y:S02]  /*3450*/  VIADD R3, R0.reuse, 0x9 ;  /* 0x0000000900037836 */ /* 0x040fe40000000000 */
[----:B------:R-:W-:Y:S01]  /*3460*/  VIADD R5, R0, 0x19 ;  /* 0x0000001900057836 */ /* 0x000fe20000000000 */
[----:B------:R-:W-:Y:S01]  /*3470*/  BAR.SYNC.DEFER_BLOCKING 0x0 ;  /* 0x0000000000007b1d */ /* 0x000fe20000010000 */
[----:B------:R-:W-:Y:S01]  /*3480*/  ISETP.GE.AND P1, PT, R2, UR26, PT ;  /* 0x0000001a02007c0c */ /* 0x000fe2000bf26270 */
[----:B------:R-:W-:Y:S01]  /*3490*/  VIADD R2, R0, 0x8 ;  /* 0x0000000800027836 */ /* 0x000fe20000000000 */
[----:B------:R-:W-:Y:S01]  /*34a0*/  ISETP.GE.AND P5, PT, R3, UR26, PT ;  /* 0x0000001a03007c0c */ /* 0x000fe2000bfa6270 */
[----:B------:R-:W-:Y:S03]  /*34b0*/  HMMA.16816.F32.BF16 R68, R24, R46, R68 ;  /* 0x0000002e1844723c */ /* 0x000fe60000041844 */
[----:B------:R-:W-:Y:S01]  /*34c0*/  ISETP.GE.AND P0, PT, R2, UR26, PT ;  /* 0x0000001a02007c0c */ /* 0x000fe2000bf06270 */
[----:B------:R-:W-:-:S04]  /*34d0*/  VIADD R2, R0, 0x10 ;  /* 0x0000001000027836 */ /* 0x000fc80000000000 */
[----:B------:R-:W-:Y:S01]  /*34e0*/  HMMA.16816.F32.BF16 R76, R24, R48, R76 ;  /* 0x00000030184c723c */ /* 0x000fe2000004184c */
[----:B------:R-:W-:Y:S01]  /*34f0*/  ISETP.GE.AND P4, PT, R2, UR26, PT ;  /* 0x0000001a02007c0c */ /* 0x000fe2000bf86270 */
[----:B------:R-:W-:-:S06]  /*3500*/  VIADD R2, R0, 0x11 ;  /* 0x0000001100027836 */ /* 0x000fcc0000000000 */
[----:B------:R-:W-:Y:S08]  /*3510*/  HMMA.16816.F32.BF16 R24, R24, R50, R40 ;  /* 0x000000321818723c */ /* 0x000ff00000041828 */
[C---:B-1----:R-:W-:Y:S08]  /*3520*/  HMMA.16816.F32.BF16 R48, R12.reuse, R38, R72 ;  /* 0x000000260c30723c */ /* 0x042ff00000041848 */
[C---:B------:R-:W-:Y:S08]  /*3530*/  HMMA.16816.F32.BF16 R40, R12.reuse, R36, R52 ;  /* 0x000000240c28723c */ /* 0x040ff00000041834 */
[C---:B-----5:R-:W-:Y:S08]  /*3540*/  HMMA.16816.F32.BF16 R72, R12.reuse, R32, R80 ;  /* 0x000000200c48723c */ /* 0x060ff00000041850 */
[----:B------:R-:W-:Y:S08]  /*3550*/  HMMA.16816.F32.BF16 R44, R12, R34, R60 ;  /* 0x000000220c2c723c */ /* 0x000ff0000004183c */
[C---:B------:R-:W-:Y:S08]  /*3560*/  HMMA.16816.F32.BF16 R52, R16.reuse, R36, R64 ;  /* 0x000000241034723c */ /* 0x040ff00000041840 */
[C---:B------:R-:W-:Y:S08]  /*3570*/  HMMA.16816.F32.BF16 R60, R16.reuse, R38, R68 ;  /* 0x00000026103c723c */ /* 0x040ff00000041844 */
[C---:B------:R-:W-:Y:S08]  /*3580*/  HMMA.16816.F32.BF16 R36, R16.reuse, R32, R76 ;  /* 0x000000201024723c */ /* 0x040ff0000004184c */
[----:B------:R-:W-:Y:S08]  /*3590*/  HMMA.16816.F32.BF16 R16, R16, R34, R24 ;  /* 0x000000221010723c */ /* 0x000ff00000041818 */
[----:B------:R-:W-:Y:S01]  /*35a0*/  HMMA.16816.F32.BF16 R12, R8, R28, R40 ;  /* 0x0000001c080c723c */ /* 0x000fe20000041828 */
[----:B------:R-:W-:-:S04]  /*35b0*/  LOP3.LUT R40, R94, 0x1f, RZ, 0xc0, !PT ;  /* 0x0000001f5e287812 */ /* 0x000fc800078ec0ff */
[----:B------:R-:W-:Y:S01]  /*35c0*/  IADD3 R40, P3, P2, R88, UR8, R40 ;  /* 0x0000000858287c10 */ /* 0x000fe2000fa7e028 */
[----:B------:R-:W-:Y:S02]  /*35d0*/  USHF.R.S32.HI UR8, URZ, 0x1f, UR8 ;  /* 0x0000001fff087899 */ /* 0x000fe40008011408 */
[C---:B------:R-:W-:Y:S08]  /*35e0*/  HMMA.16816.F32.BF16 R24, R8.reuse, R30, R48 ;  /* 0x0000001e0818723c */ /* 0x040ff00000041830 */
[----:B------:R-:W-:Y:S03]  /*35f0*/  HMMA.16816.F32.BF16 R32, R8, R56, R72 ;  /* 0x000000380820723c */ /* 0x000fe60000041848 */
[----:B------:R-:W-:-:S05]  /*3600*/  FSEL R13, R13, -INF , !P1 ;  /* 0xff8000000d0d7808 */ /* 0x000fca0004800000 */
[----:B------:R-:W-:Y:S08]  /*3610*/  HMMA.16816.F32.BF16 R44, R8, R58, R44 ;  /* 0x0000003a082c723c */ /* 0x000ff0000004182c */
[----:B--2---:R-:W-:Y:S01]  /*3620*/  HMMA.16816.F32.BF16 R8, R20, R28, R52 ;  /* 0x0000001c1408723c */ /* 0x004fe20000041834 */
[----:B------:R-:W-:Y:S02]  /*3630*/  IADD3.X R52, PT, PT, R89, UR8, RZ, P3, P2 ;  /* 0x0000000859347c10 */ /* 0x000fe40009fe44ff */
[----:B------:R-:W-:Y:S01]  /*3640*/  ISETP.GE.AND P3, PT, R2, UR26, PT ;  /* 0x0000001a02007c0c */ /* 0x000fe2000bf66270 */
[C---:B------:R-:W-:Y:S01]  /*3650*/  VIADD R2, R0.reuse, 0x18 ;  /* 0x0000001800027836 */ /* 0x040fe20000000000 */
[----:B------:R-:W-:-:S02]  /*3660*/  ISETP.GE.AND P2, PT, R0, UR26, PT ;  /* 0x0000001a00007c0c */ /* 0x000fc4000bf46270 */
[----:B------:R-:W-:Y:S01]  /*3670*/  FSEL R29, R15, -INF , !P1 ;  /* 0xff8000000f1d7808 */ /* 0x000fe20004800000 */
[----:B------:R-:W-:Y:S01]  /*3680*/  HMMA.16816.F32.BF16 R60, R20, R30, R60 ;  /* 0x0000001e143c723c */ /* 0x000fe2000004183c */
[----:B------:R-:W-:Y:S02]  /*3690*/  FSEL R28, R14, -INF , !P2 ;  /* 0xff8000000e1c7808 */ /* 0x000fe40005000000 */
[----:B------:R-:W-:Y:S02]  /*36a0*/  FSEL R12, R12, -INF , !P2 ;  /* 0xff8000000c0c7808 */ /* 0x000fe40005000000 */
[----:B------:R-:W-:-:S03]  /*36b0*/  FSEL R76, R32, -INF , !P4 ;  /* 0xff800000204c7808 */ /* 0x000fc60006000000 */
[C---:B------:R-:W-:Y:S03]  /*36c0*/  HMMA.16816.F32.BF16 R48, R20.reuse, R56, R36 ;  /* 0x000000381430723c */ /* 0x040fe60000041824 */
[----:B------:R-:W-:Y:S02]  /*36d0*/  FSEL R68, R10, -INF , !P2 ;  /* 0xff8000000a447808 */ /* 0x000fe40005000000 */
[----:B------:R-:W-:Y:S02]  /*36e0*/  FSEL R56, R8, -INF , !P2 ;  /* 0xff80000008387808 */ /* 0x000fe40005000000 */
[----:B------:R-:W-:Y:S01]  /*36f0*/  FSEL R72, R11, -INF , !P1 ;  /* 0xff8000000b487808 */ /* 0x000fe20004800000 */
[----:B------:R-:W-:Y:S01]  /*3700*/  HMMA.16816.F32.BF16 R36, R20, R58, R16 ;  /* 0x0000003a1424723c */ /* 0x000fe20000041810 */
[----:B------:R-:W-:Y:S02]  /*3710*/  FSEL R66, R9, -INF , !P1 ;  /* 0xff80000009427808 */ /* 0x000fe40004800000 */
[----:B------:R-:W-:-:S02]  /*3720*/  ISETP.GE.AND P2, PT, R2, UR26, PT ;  /* 0x0000001a02007c0c */ /* 0x000fc4000bf46270 */
[----:B------:R-:W-:Y:S02]  /*3730*/  FSEL R16, R26, -INF , !P0 ;  /* 0xff8000001a107808 */ /* 0x000fe40004000000 */
[----:B------:R-:W-:Y:S02]  /*3740*/  FSEL R10, R24, -INF , !P0 ;  /* 0xff800000180a7808 */ /* 0x000fe40004000000 */
[----:B------:R-:W-:Y:S02]  /*3750*/  FSEL R11, R25, -INF , !P5 ;  /* 0xff800000190b7808 */ /* 0x000fe40006800000 */
[----:B------:R-:W-:Y:S02]  /*3760*/  FSEL R67, R62, -INF , !P0 ;  /* 0xff8000003e437808 */ /* 0x000fe40004000000 */
[----:B------:R-:W-:Y:S01]  /*3770*/  FSEL R23, R60, -INF , !P0 ;  /* 0xff8000003c177808 */ /* 0x000fe20004000000 */
[----:B------:R-:W-:Y:S06]  /*3780*/  BRA.U !UP1, `(.L_x_1550) ;  /* 0x00000001095c7547 */ /* 0x000fec000b800000 */
[----:B------:R-:W-:-:S04]  /*3790*/  ULEA.HI.SX32 UR8, UR21, 0xfffffffe, 0x1b ;  /* 0xfffffffe15087891 */ /* 0x000fc8000f8fdaff */
[----:B------:R-:W-:Y:S02]  /*37a0*/  UIMAD.WIDE.U32 UR14, UR14, UR8, URZ ;  /* 0x000000080e0e72a5 */ /* 0x000fe4000f8e00ff */
[----:B------:R-:W-:Y:S02]  /*37b0*/  UIMAD UR8, UR11, UR8, URZ ;  /* 0x000000080b0872a4 */ /* 0x000fe4000f8e02ff */
[----:B------:R-:W-:Y:S02]  /*37c0*/  UIADD3 UR12, UP0, UPT, UR12, UR14, URZ ;  /* 0x0000000e0c0c7290 */ /* 0x000fe4000ff1e0ff */
[----:B------:R-:W-:Y:S01]  /*37d0*/  UIADD3 UR8, UPT, UPT, UR15, UR8, URZ ;  /* 0x000000080f087290 */ /* 0x000fe2000fffe0ff */
[----:B------:R-:W-:Y:S02]  /*37e0*/  IMAD.U32 R2, RZ, RZ, UR14 ;  /* 0x0000000eff027e24 */ /* 0x000fe4000f8e00ff */
[----:B------:R-:W-:Y:S01]  /*37f0*/  IMAD.U32 R3, RZ, RZ, UR15 ;  /* 0x0000000fff037e24 */ /* 0x000fe2000f8e00ff */
[----:B------:R-:W-:Y:S01]  /*3800*/  UIADD3.X UR13, UPT, UPT, UR13, UR8, URZ, UP0, !UPT ;  /* 0x000000080d0d7290 */ /* 0x000fe200087fe4ff */
[----:B------:R-:W-:Y:S01]  /*3810*/  IMAD.U32 R3, RZ, RZ, UR12 ;  /* 0x0000000cff037e24 */ /* 0x000fe2000f8e00ff */
[----:B------:R-:W-:-:S02]  /*3820*/  MOV R0, UR8 ;  /* 0x0000000800007c02 */ /* 0x000fc40008000f00 */
[----:B------:R-:W-:-:S04]  /*3830*/  LEA R6, P0, R2, R242, 0x1 ;  /* 0x000000f202067211 */ /* 0x000fc800078008ff */
[-C--:B------:R-:W-:Y:S02]  /*3840*/  LEA.HI.X R7, R2, R241.reuse, R0, 0x1, P0 ;  /* 0x000000f102077211 */ /* 0x080fe400000f0c00 */
[C---:B------:R-:W-:Y:S02]  /*3850*/  LEA R2, P0, R3.reuse, R242, 0x1 ;  /* 0x000000f203027211 */ /* 0x040fe400078008ff */
[----:B------:R-:W-:Y:S01]  /*3860*/  MOV R0, UR13 ;  /* 0x0000000d00007c02 */ /* 0x000fe20008000f00 */
        /* <DEDUP_REMOVED lines=8> */
[----:B------:R-:W0:Y:S02]  /*38f0*/  LDGDEPBAR ;  /* 0x00000000000079af */ /* 0x000e240000000000 */
.L_x_1550:
[----:B------:R-:W-:Y:S01]  /*3900*/  FMNMX3.FTZ R0, R12, R13, R10, !PT ;  /* 0x0000000d0c007276 */ /* 0x000fe2000781000a */
[----:B------:R-:W2:Y:S01]  /*3910*/  LDCU UR23, c[0x0][0x45c] ;  /* 0x00008b80ff1777ac */ /* 0x000ea20008000800 */
[----:B------:R-:W-:Y:S01]  /*3920*/  ISETP.GE.AND P1, PT, R5, UR26, PT ;  /* 0x0000001a05007c0c */ /* 0x000fe2000bf26270 */
[----:B------:R-:W-:Y:S01]  /*3930*/  IMAD.WIDE.U32 R132, R40, -0x2daee0ad, RZ ;  /* 0xd2511f5328847825 */ /* 0x000fe200078e00ff */
[----:B------:R-:W-:Y:S01]  /*3940*/  FSEL R70, R33, -INF , !P3 ;  /* 0xff80000021467808 */ /* 0x000fe20005800000 */
[----:B------:R-:W-:Y:S01]  /*3950*/  UIADD3 UR8, UPT, UPT, UR29, -0x4498517b, URZ ;  /* 0xbb67ae851d087890 */ /* 0x000fe2000fffe0ff */
[----:B------:R-:W-:Y:S01]  /*3960*/  FSEL R73, R44, -INF , !P2 ;  /* 0xff8000002c497808 */ /* 0x000fe20005000000 */
[----:B------:R-:W-:Y:S01]  /*3970*/  UIADD3 UR22, UPT, UPT, UR28, 0x3c6ef372, URZ ;  /* 0x3c6ef3721c167890 */ /* 0x000fe2000fffe0ff */
[----:B------:R-:W-:Y:S01]  /*3980*/  FMNMX3.FTZ R0, R0, R11, R76, !PT ;  /* 0x0000000b00007276 */ /* 0x000fe2000781004c */
[----:B------:R-:W-:Y:S01]  /*3990*/  UIADD3 UR16, UPT, UPT, UR29, 0x76cf5d0a, URZ ;  /* 0x76cf5d0a1d107890 */ /* 0x000fe2000fffe0ff */
[----:B------:R-:W-:Y:S01]  /*39a0*/  FSEL R77, R45, -INF , !P1 ;  /* 0xff8000002d4d7808 */ /* 0x000fe20004800000 */
[----:B------:R-:W-:Y:S01]  /*39b0*/  UIADD3 UR14, UPT, UPT, UR29, 0x32370b8f, URZ ;  /* 0x32370b8f1d0e7890 */ /* 0x000fe2000fffe0ff */
[----:B------:R-:W-:Y:S01]  /*39c0*/  FMNMX3.FTZ R0, R0, R70, R73, !PT ;  /* 0x0000004600007276 */ /* 0x000fe20007810049 */
[----:B------:R-:W-:Y:S01]  /*39d0*/  UIADD3 UR15, UPT, UPT, UR28, -0x255992d5, URZ ;  /* 0xdaa66d2b1c0f7890 */ /* 0x000fe2000fffe0ff */
[----:B------:R-:W-:Y:S01]  /*39e0*/  FSEL R15, R27, -INF , !P5 ;  /* 0xff8000001b0f7808 */ /* 0x000fe20006800000 */
[----:B------:R-:W-:Y:S01]  /*39f0*/  UIADD3 UR13, UPT, UPT, UR28, 0x78dde6e4, URZ ;  /* 0x78dde6e41c0d7890 */ /* 0x000fe2000fffe0ff */
[----:B------:R-:W-:Y:S01]  /*3a00*/  FMNMX.FTZ R0, R77, R0, !PT ;  /* 0x000000004d007209 */ /* 0x000fe20007810000 */
[----:B------:R-:W-:Y:S01]  /*3a10*/  UIADD3 UR12, UPT, UPT, UR29, -0x126145ec, URZ ;  /* 0xed9eba141d0c7890 */ /* 0x000fe2000fffe0ff */
[----:B------:R-:W-:Y:S01]  /*3a20*/  FSEL R69, R34, -INF , !P4 ;  /* 0xff80000022457808 */ /* 0x000fe20006000000 */
[----:B------:R-:W-:Y:S01]  /*3a30*/  UIADD3 UR10, UPT, UPT, UR29, -0x56f99767, URZ ;  /* 0xa90668991d0a7890 */ /* 0x000fe2000fffe0ff */
[----:B------:R-:W-:Y:S01]  /*3a40*/  FSEL R71, R35, -INF , !P3 ;  /* 0xff80000023477808 */ /* 0x000fe20005800000 */
[----:B-1----:R-:W1:Y:S01]  /*3a50*/  SHFL.BFLY PT, R2, R0, 0x2, 0x1f ;  /* 0x0c401f0000027f89 */ /* 0x002e6200000e0000 */
[----:B------:R-:W-:Y:S01]  /*3a60*/  FSEL R78, R46, -INF , !P2 ;  /* 0xff8000002e4e7808 */ /* 0x000fe20005000000 */
[----:B------:R-:W-:Y:S01]  /*3a70*/  UIADD3 UR9, UPT, UPT, UR28, -0x4ab325aa, URZ ;  /* 0xb54cda561c097890 */ /* 0x000fe2000fffe0ff */
[----:B------:R-:W-:Y:S01]  /*3a80*/  FSEL R79, R47, -INF , !P1 ;  /* 0xff8000002f4f7808 */ /* 0x000fe20004800000 */
[----:B------:R-:W3:Y:S01]  /*3a90*/  LDCU UR17, c[0x0][0x4f8] ;  /* 0x00009f00ff1177ac */ /* 0x000ee20008000800 */
[----:B------:R-:W-:-:S02]  /*3aa0*/  SHF.R.U32.HI R18, RZ, 0x5, R94 ;  /* 0x00000005ff127819 */ /* 0x000fc4000001165e */
[----:B------:R-:W-:Y:S01]  /*3ab0*/  FSEL R19, R61, -INF , !P5 ;  /* 0xff8000003d137808 */ /* 0x000fe20006800000 */
[----:B------:R-:W-:Y:S01]  /*3ac0*/  UIADD3 UR11, UPT, UPT, UR28, 0x1715609d, URZ ;  /* 0x1715609d1c0b7890 */ /* 0x000fe2000fffe0ff */
[----:B------:R-:W-:Y:S02]  /*3ad0*/  FSEL R84, R48, -INF , !P4 ;  /* 0xff80000030547808 */ /* 0x000fe40006000000 */
[----:B------:R-:W-:Y:S02]  /*3ae0*/  FSEL R86, R49, -INF , !P3 ;  /* 0xff80000031567808 */ /* 0x000fe40005800000 */
[----:B------:R-:W-:Y:S02]  /*3af0*/  FSEL R93, R37, -INF , !P1 ;  /* 0xff800000255d7808 */ /* 0x000fe40004800000 */
[----:B------:R-:W-:Y:S02]  /*3b00*/  FSEL R17, R63, -INF , !P5 ;  /* 0xff8000003f117808 */ /* 0x000fe40006800000 */
[----:B------:R-:W-:-:S02]  /*3b10*/  FSEL R85, R50, -INF , !P4 ;  /* 0xff80000032557808 */ /* 0x000fc40006000000 */
[----:B------:R-:W-:Y:S02]  /*3b20*/  FSEL R95, R51, -INF , !P3 ;  /* 0xff800000335f7808 */ /* 0x000fe40005800000 */
[----:B------:R-:W-:Y:S01]  /*3b30*/  FSEL R87, R38, -INF , !P2 ;  /* 0xff80000026577808 */ /* 0x000fe20005000000 */
[----:B---3--:R-:W-:Y:S01]  /*3b40*/  ULOP3.LUT UR17, UR17, 0xff, URZ, 0xc0, !UPT ;  /* 0x000000ff11117892 */ /* 0x008fe2000f8ec0ff */
[----:B-1----:R-:W-:-:S05]  /*3b50*/  FMNMX.FTZ R0, R0, R2, !PT ;  /* 0x0000000200007209 */ /* 0x002fca0007810000 */
[----:B------:R-:W1:Y:S02]  /*3b60*/  SHFL.BFLY PT, R2, R0, 0x1, 0x1f ;  /* 0x0c201f0000027f89 */ /* 0x000e6400000e0000 */
[----:B-1----:R-:W-:Y:S02]  /*3b70*/  FMNMX.FTZ R134, R0, R2, !PT ;  /* 0x0000000200867209 */ /* 0x002fe40007810000 */
[----:B------:R-:W-:Y:S02]  /*3b80*/  FMNMX3.FTZ R2, R28, R29, R16, !PT ;  /* 0x0000001d1c027276 */ /* 0x000fe40007810010 */
[C---:B------:R-:W-:Y:S01]  /*3b90*/  FSETP.NEU.FTZ.AND P0, PT, R134.reuse, -INF , PT ;  /* 0xff8000008600780b */ /* 0x040fe20003f1d000 */
[----:B--2---:R-:W-:Y:S01]  /*3ba0*/  FMUL.FTZ R0, R134, UR23 ;  /* 0x0000001786007c20 */ /* 0x004fe20008410000 */
[----:B------:R-:W-:-:S04]  /*3bb0*/  FMNMX3.FTZ R2, R2, R15, R69, !PT ;  /* 0x0000000f02027276 */ /* 0x000fc80007810045 */
[----:B------:R-:W-:Y:S02]  /*3bc0*/  FMNMX3.FTZ R2, R2, R71, R78, !PT ;  /* 0x0000004702027276 */ /* 0x000fe4000781004e */
[----:B------:R-:W-:Y:S02]  /*3bd0*/  FSEL R21, R0, RZ, P0 ;  /* 0x000000ff00157208 */ /* 0x000fe40000000000 */
[----:B------:R-:W-:-:S05]  /*3be0*/  FMNMX.FTZ R2, R79, R2, !PT ;  /* 0x000000024f027209 */ /* 0x000fca0007810000 */
[----:B------:R-:W1:Y:S02]  /*3bf0*/  SHFL.BFLY PT, R0, R2, 0x2, 0x1f ;  /* 0x0c401f0002007f89 */ /* 0x000e6400000e0000 */
[----:B-1----:R-:W-:-:S05]  /*3c00*/  FMNMX.FTZ R2, R2, R0, !PT ;  /* 0x0000000002027209 */ /* 0x002fca0007810000 */
[----:B------:R-:W1:Y:S02]  /*3c10*/  SHFL.BFLY PT, R0, R2, 0x1, 0x1f ;  /* 0x0c201f0002007f89 */ /* 0x000e6400000e0000 */
[----:B-1----:R-:W-:-:S04]  /*3c20*/  FMNMX.FTZ R2, R2, R0, !PT ;  /* 0x0000000002027209 */ /* 0x002fc80007810000 */
[C---:B------:R-:W-:Y:S01]  /*3c30*/  FSETP.NEU.FTZ.AND P0, PT, R2.reuse, -INF , PT ;  /* 0xff8000000200780b */ /* 0x040fe20003f1d000 */
[----:B------:R-:W-:-:S05]  /*3c40*/  FMUL.FTZ R0, R2, UR23 ;  /* 0x0000001702007c20 */ /* 0x000fca0008410000 */
[----:B------:R-:W-:Y:S01]  /*3c50*/  FSEL R20, R0, RZ, P0 ;  /* 0x000000ff00147208 */ /* 0x000fe20000000000 */
[----:B------:R-:W-:Y:S01]  /*3c60*/  IMAD.U32 R0, RZ, RZ, UR20 ;  /* 0x00000014ff007e24 */ /* 0x000fe2000f8e00ff */
[----:B------:R-:W-:Y:S02]  /*3c70*/  LOP3.LUT P0, RZ, R94, 0x2, RZ, 0xc0, !PT ;  /* 0x000000025eff7812 */ /* 0x000fe4000780c0ff */
[----:B------:R-:W-:Y:S01]  /*3c80*/  FSEL R94, R39, -INF , !P1 ;  /* 0xff800000275e7808 */ /* 0x000fe20004800000 */
[----:B------:R-:W-:-:S04]  /*3c90*/  IMAD R18, R0, 0x8, R18 ;  /* 0x0000000800127824 */ /* 0x000fc800078e0212 */
[C---:B------:R-:W-:Y:S02]  /*3ca0*/  VIADD R0, R18.reuse, 0x4 ;  /* 0x0000000412007836 */ /* 0x040fe40000000000 */
[----:B------:R-:W-:-:S04]  /*3cb0*/  IMAD.WIDE.U32 R138, R18, -0x326172a9, RZ ;  /* 0xcd9e8d57128a7825 */ /* 0x000fc800078e00ff */
[----:B------:R-:W-:-:S04]  /*3cc0*/  IMAD.WIDE.U32 R172, R0, -0x326172a9, RZ ;  /* 0xcd9e8d5700ac7825 */ /* 0x000fc800078e00ff */
[----:B------:R-:W-:Y:S01]  /*3cd0*/  IMAD.U32 R0, RZ, RZ, UR4 ;  /* 0x00000004ff007e24 */ /* 0x000fe2000f8e00ff */
[----:B------:R-:W-:Y:S01]  /*3ce0*/  LOP3.LUT R3, R52, UR28, R173, 0x96, !PT ;  /* 0x0000001c34037c12 */ /* 0x000fe2000f8e96ad */
[----:B------:R-:W-:-:S04]  /*3cf0*/  UIADD3 UR4, UPT, UPT, UR28, -0x61c88647, URZ ;  /* 0x9e3779b91c047890 */ /* 0x000fc8000fffe0ff */
[----:B------:R-:W-:Y:S01]  /*3d00*/  IMAD.WIDE.U32 R30, R3, -0x2daee0ad, RZ ;  /* 0xd2511f53031e7825 */ /* 0x000fe200078e00ff */
[----:B------:R-:W-:-:S04]  /*3d10*/  LOP3.LUT R3, R0, UR29, R133, 0x96, !PT ;  /* 0x0000001d00037c12 */ /* 0x000fc8000f8e9685 */
[----:B------:R-:W-:Y:S01]  /*3d20*/  LOP3.LUT R0, R132, UR8, R31, 0x96, !PT ;  /* 0x0000000884007c12 */ /* 0x000fe2000f8e961f */
[----:B------:R-:W-:Y:S01]  /*3d30*/  IMAD.WIDE.U32 R74, R3, -0x326172a9, RZ ;  /* 0xcd9e8d57034a7825 */ /* 0x000fe200078e00ff */
[----:B------:R-:W-:Y:S03]  /*3d40*/  STL.64 [R1+0x10], R30 ;  /* 0x0000101e01007387 */ /* 0x000fe60000100a00 */
[----:B------:R-:W-:Y:S01]  /*3d50*/  IMAD.WIDE.U32 R24, R0, -0x326172a9, RZ ;  /* 0xcd9e8d5700187825 */ /* 0x000fe200078e00ff */
[----:B------:R-:W-:-:S04]  /*3d60*/  LOP3.LUT R0, R172, UR4, R75, 0x96, !PT ;  /* 0x00000004ac007c12 */ /* 0x000fc8000f8e964b */
[----:B------:R-:W-:Y:S01]  /*3d70*/  LOP3.LUT R3, R74, UR22, R25, 0x96, !PT ;  /* 0x000000164a037c12 */ /* 0x000fe2000f8e9619 */
[----:B------:R-:W-:Y:S01]  /*3d80*/  IMAD.WIDE.U32 R6, R0, -0x2daee0ad, RZ ;  /* 0xd2511f5300067825 */ /* 0x000fe200078e00ff */
[----:B------:R-:W-:Y:S03]  /*3d90*/  STL.64 [R1], R24 ;  /* 0x0000001801007387 */ /* 0x000fe60000100a00 */
[----:B------:R-:W-:Y:S01]  /*3da0*/  IMAD.WIDE.U32 R8, R3, -0x2daee0ad, RZ ;  /* 0xd2511f5303087825 */ /* 0x000fe200078e00ff */
[----:B------:R-:W-:-:S04]  /*3db0*/  LOP3.LUT R3, R30, UR16, R7, 0x96, !PT ;  /* 0x000000101e037c12 */ /* 0x000fc8000f8e9607 */
[----:B------:R-:W-:Y:S01]  /*3dc0*/  LOP3.LUT R0, R6, UR14, R9, 0x96, !PT ;  /* 0x0000000e06007c12 */ /* 0x000fe2000f8e9609 */
[----:B------:R-:W-:-:S04]  /*3dd0*/  IMAD.WIDE.U32 R6, R3, -0x326172a9, RZ ;  /* 0xcd9e8d5703067825 */ /* 0x000fc800078e00ff */
[----:B------:R-:W-:Y:S01]  /*3de0*/  IMAD.WIDE.U32 R64, R0, -0x326172a9, RZ ;  /* 0xcd9e8d5700407825 */ /* 0x000fe200078e00ff */
[----:B------:R-:W-:-:S03]  /*3df0*/  LOP3.LUT R5, R24, UR15, R7, 0x96, !PT ;  /* 0x0000000f18057c12 */ /* 0x000fc6000f8e9607 */
[----:B------:R-:W-:Y:S01]  /*3e00*/  IMAD.SHL.U32 R0, R92, 0x200, RZ ;  /* 0x000002005c007824 */ /* 0x000fe200078e00ff */
[----:B------:R-:W-:Y:S01]  /*3e10*/  LOP3.LUT R3, R6, UR13, R65, 0x96, !PT ;  /* 0x0000000d06037c12 */ /* 0x000fe2000f8e9641 */
[----:B------:R-:W-:Y:S01]  /*3e20*/  IMAD.WIDE.U32 R6, R5, -0x2daee0ad, RZ ;  /* 0xd2511f5305067825 */ /* 0x000fe200078e00ff */
[----:B------:R-:W-:Y:S02]  /*3e30*/  FSEL R92, R36, -INF , !P2 ;  /* 0xff800000245c7808 */ /* 0x000fe40005000000 */
[----:B------:R-:W-:Y:S01]  /*3e40*/  LOP3.LUT R0, R90, 0x200, R0, 0xf8, !PT ;  /* 0x000002005a007812 */ /* 0x000fe200078ef800 */
[----:B------:R-:W-:Y:S01]  /*3e50*/  IMAD.WIDE.U32 R80, R3, -0x2daee0ad, RZ ;  /* 0xd2511f5303507825 */ /* 0x000fe200078e00ff */
[----:B------:R-:W-:Y:S02]  /*3e60*/  LOP3.LUT R5, R8, UR12, R7, 0x96, !PT ;  /* 0x0000000c08057c12 */ /* 0x000fe4000f8e9607 */
[----:B------:R-:W-:Y:S02]  /*3e70*/  LEA R216, R0, UR5, 0x1 ;  /* 0x0000000500d87c11 */ /* 0x000fe4000f8e08ff */
[----:B------:R-:W-:Y:S01]  /*3e80*/  LOP3.LUT R3, R6, UR10, R81, 0x96, !PT ;  /* 0x0000000a06037c12 */ /* 0x000fe2000f8e9651 */
[----:B------:R-:W-:-:S04]  /*3e90*/  IMAD.WIDE.U32 R58, R5, -0x326172a9, RZ ;  /* 0xcd9e8d57053a7825 */ /* 0x000fc800078e00ff */
[----:B------:R-:W-:Y:S01]  /*3ea0*/  FFMA.FTZ R5, R12, UR23, -R21 ;  /* 0x000000170c057c23 */ /* 0x000fe20008010815 */
[----:B------:R-:W-:Y:S01]  /*3eb0*/  LDSM.16.MT88.4 R44, [R216+0xa000] ;  /* 0x00a00000d82c783b */ /* 0x000fe20000004200 */
[----:B------:R-:W-:Y:S02]  /*3ec0*/  IMAD.WIDE.U32 R6, R3, -0x326172a9, RZ ;  /* 0xcd9e8d5703067825 */ /* 0x000fe400078e00ff */
[----:B------:R1:W-:Y:S01]  /*3ed0*/  MUFU.EX2 R83, R5 ;  /* 0x0000000500537308 */ /* 0x0003e20000000800 */
[----:B------:R-:W-:Y:S01]  /*3ee0*/  LDSM.16.MT88.4 R152, [R216+0xa800] ;  /* 0x00a80000d898783b */ /* 0x000fe20000004200 */
[----:B------:R-:W-:Y:S01]  /*3ef0*/  VIADD R8, R216, 0xa000 ;  /* 0x0000a000d8087836 */ /* 0x000fe20000000000 */
[----:B------:R-:W-:Y:S01]  /*3f00*/  LOP3.LUT R3, R58, UR9, R7, 0x96, !PT ;  /* 0x000000093a037c12 */ /* 0x000fe2000f8e9607 */
[----:B------:R-:W-:Y:S01]  /*3f10*/  VIADD R0, R216, 0xa040 ;  /* 0x0000a040d8007836 */ /* 0x000fe20000000000 */
[----:B------:R-:W-:Y:S01]  /*3f20*/  PRMT R7, R6, 0x7772, RZ ;  /* 0x0000777206077816 */ /* 0x000fe200000000ff */
[----:B------:R-:W-:Y:S01]  /*3f30*/  @P6 VIADD R0, R8, 0xffffffc0 ;  /* 0xffffffc008006836 */ /* 0x000fe20000000000 */
[C---:B------:R-:W-:Y:S01]  /*3f40*/  PRMT R8, R6.reuse, 0x7773, RZ ;  /* 0x0000777306087816 */ /* 0x040fe200000000ff */
[----:B------:R-:W-:Y:S01]  /*3f50*/  IMAD.MOV.U32 R9, RZ, RZ, R6 ;  /* 0x000000ffff097224 */ /* 0x000fe200078e0006 */
[----:B------:R-:W-:Y:S01]  /*3f60*/  PRMT R14, R6, 0x7771, RZ ;  /* 0x00007771060e7816 */ /* 0x000fe200000000ff */
[----:B------:R-:W-:Y:S01]  /*3f70*/  FFMA.FTZ R6, R11, UR23, -R21 ;  /* 0x000000170b067c23 */ /* 0x000fe20008010815 */
[----:B------:R-:W-:Y:S01]  /*3f80*/  LOP3.LUT R11, R3, 0xff, RZ, 0xc0, !PT ;  /* 0x000000ff030b7812 */ /* 0x000fe200078ec0ff */
[----:B------:R-:W-:Y:S01]  /*3f90*/  LDSM.16.MT88.4 R36, [R0] ;  /* 0x000000000024783b */ /* 0x000fe20000004200 */
[----:B------:R-:W-:Y:S01]  /*3fa0*/  LOP3.LUT R12, R9, 0xff, RZ, 0xc0, !PT ;  /* 0x000000ff090c7812 */ /* 0x000fe200078ec0ff */
[----:B------:R-:W-:Y:S01]  /*3fb0*/  MUFU.EX2 R97, R6 ;  /* 0x0000000600617308 */ /* 0x000fe20000000800 */
[----:B------:R-:W-:Y:S01]  /*3fc0*/  SHF.R.U32.HI R9, RZ, 0x18, R3 ;  /* 0x00000018ff097819 */ /* 0x000fe20000011603 */
[----:B-1----:R-:W-:Y:S01]  /*3fd0*/  FFMA.FTZ R5, R13, UR23, -R21 ;  /* 0x000000170d057c23 */ /* 0x002fe20008010815 */
[----:B------:R-:W-:Y:S01]  /*3fe0*/  PRMT R13, R7, 0x5410, R8 ;  /* 0x00005410070d7816 */ /* 0x000fe20000000008 */
[----:B------:R-:W-:Y:S01]  /*3ff0*/  FFMA.FTZ R8, R28, UR23, -R20 ;  /* 0x000000171c087c23 */ /* 0x000fe20008010814 */
[C---:B------:R-:W-:Y:S01]  /*4000*/  PRMT R7, R3.reuse, 0x7632, R7 ;  /* 0x0000763203077816 */ /* 0x040fe20000000007 */
[----:B------:R-:W-:Y:S01]  /*4010*/  LDSM.16.MT88.4 R48, [R0+0x1000] ;  /* 0x001000000030783b */ /* 0x000fe20000004200 */
[----:B------:R-:W-:Y:S01]  /*4020*/  PRMT R12, R12, 0x5410, R14 ;  /* 0x000054100c0c7816 */ /* 0x000fe2000000000e */
[----:B------:R1:W-:Y:S02]  /*4030*/  MUFU.EX2 R82, R5 ;  /* 0x0000000500527308 */ /* 0x0003e40000000800 */
[----:B------:R-:W-:Y:S06]  /*4040*/  LDSM.16.MT88.4 R120, [R0+0x1800] ;  /* 0x001800000078783b */ /* 0x000fec0000004200 */
[----:B------:R2:W-:Y:S01]  /*4050*/  MUFU.EX2 R252, R8 ;  /* 0x0000000800fc7308 */ /* 0x0005e20000000800 */
[----:B-1----:R-:W-:Y:S01]  /*4060*/  FFMA.FTZ R5, R10, UR23, -R21 ;  /* 0x000000170a057c23 */ /* 0x002fe20008010815 */
[----:B------:R-:W-:-:S06]  /*4070*/  LOP3.LUT R10, R3, 0xffff, RZ, 0xc0, !PT ;  /* 0x0000ffff030a7812 */ /* 0x000fcc00078ec0ff */
[----:B------:R1:W3:Y:S01]  /*4080*/  MUFU.EX2 R96, R5 ;  /* 0x0000000500607308 */ /* 0x0002e20000000800 */
[----:B------:R-:W-:Y:S02]  /*4090*/  SHF.R.U32.HI R6, RZ, 0x8, R10 ;  /* 0x00000008ff067819 */ /* 0x000fe4000001160a */
[----:B--2---:R-:W-:Y:S02]  /*40a0*/  LOP3.LUT R8, R13, 0xff00ff, RZ, 0xc0, !PT ;  /* 0x00ff00ff0d087812 */ /* 0x004fe400078ec0ff */
[----:B------:R-:W-:Y:S01]  /*40b0*/  PRMT R11, R11, 0x5410, R6 ;  /* 0x000054100b0b7816 */ /* 0x000fe20000000006 */
[----:B------:R-:W-:-:S04]  /*40c0*/  FFMA.FTZ R6, R15, UR23, -R20 ;  /* 0x000000170f067c23 */ /* 0x000fc80008010814 */
[----:B------:R2:W-:Y:S01]  /*40d0*/  MUFU.EX2 R175, R6 ;  /* 0x0000000600af7308 */ /* 0x0005e20000000800 */
[----:B-1----:R-:W-:-:S04]  /*40e0*/  FMNMX3.FTZ R5, R56, R66, R23, !PT ;  /* 0x0000004238057276 */ /* 0x002fc80007810017 */
[----:B------:R-:W-:-:S04]  /*40f0*/  FMNMX3.FTZ R5, R5, R19, R84, !PT ;  /* 0x0000001305057276 */ /* 0x000fc80007810054 */
[----:B------:R-:W-:Y:S01]  /*4100*/  FMNMX3.FTZ R5, R5, R86, R92, !PT ;  /* 0x0000005605057276 */ /* 0x000fe2000781005c */
[----:B--2---:R-:W-:-:S03]  /*4110*/  FFMA.FTZ R6, R29, UR23, -R20 ;  /* 0x000000171d067c23 */ /* 0x004fc60008010814 */
[----:B------:R-:W-:Y:S01]  /*4120*/  FMNMX.FTZ R3, R93, R5, !PT ;  /* 0x000000055d037209 */ /* 0x000fe20007810000 */
[----:B------:R-:W-:Y:S01]  /*4130*/  LDSM.16.MT88.4 R28, [R216+0xb000] ;  /* 0x00b00000d81c783b */ /* 0x000fe20000004200 */
[----:B------:R-:W-:Y:S01]  /*4140*/  LOP3.LUT R5, R7, 0xff, RZ, 0xc0, !PT ;  /* 0x000000ff07057812 */ /* 0x000fe200078ec0ff */
[----:B------:R-:W-:Y:S01]  /*4150*/  FFMA.FTZ R7, R16, UR23, -R20 ;  /* 0x0000001710077c23 */ /* 0x000fe20008010814 */
[----:B------:R-:W-:Y:S01]  /*4160*/  MUFU.EX2 R240, R6 ;  /* 0x0000000600f07308 */ /* 0x000fe20000000800 */
[----:B------:R-:W1:Y:S01]  /*4170*/  SHFL.BFLY PT, R10, R3, 0x2, 0x1f ;  /* 0x0c401f00030a7f89 */ /* 0x000e6200000e0000 */
[----:B------:R-:W-:Y:S02]  /*4180*/  PRMT R9, R5, 0x5410, R9 ;  /* 0x0000541005097816 */ /* 0x000fe40000000009 */
[----:B------:R-:W-:-:S04]  /*4190*/  SEL R5, R91, 0xffffffe0, !P0 ;  /* 0xffffffe05b057807 */ /* 0x000fc80004000000 */
[----:B------:R2:W4:Y:S01]  /*41a0*/  MUFU.EX2 R245, R7 ;  /* 0x0000000700f57308 */ /* 0x0005220000000800 */
[----:B------:R-:W-:Y:S02]  /*41b0*/  IMAD.IADD R22, R216, 0x1, R5 ;  /* 0x00000001d8167824 */ /* 0x000fe400078e0205 */
[----:B------:R-:W-:-:S03]  /*41c0*/  IMAD.IADD R226, R5, 0x1, R0 ;  /* 0x0000000105e27824 */ /* 0x000fc600078e0200 */
[----:B------:R-:W-:Y:S04]  /*41d0*/  LDSM.16.MT88.4 R40, [R22+0xa000] ;  /* 0x00a000001628783b */ /* 0x000fe80000004200 */
[----:B------:R-:W-:Y:S04]  /*41e0*/  LDSM.16.MT88.4 R32, [R226] ;  /* 0x00000000e220783b */ /* 0x000fe80000004200 */
[----:B------:R-:W-:Y:S01]  /*41f0*/  LDSM.16.MT88.4 R24, [R22+0xb000] ;  /* 0x00b000001618783b */ /* 0x000fe20000004200 */
[----:B--2---:R-:W-:Y:S01]  /*4200*/  IMAD.U32 R7, RZ, RZ, UR17 ;  /* 0x00000011ff077e24 */ /* 0x004fe2000f8e00ff */
[----:B-1----:R-:W-:-:S04]  /*4210*/  FMNMX.FTZ R15, R3, R10, !PT ;  /* 0x0000000a030f7209 */ /* 0x002fc80007810000 */
[----:B------:R-:W-:Y:S02]  /*4220*/  LEA R16, R7, UR17, 0x10 ;  /* 0x0000001107107c11 */ /* 0x000fe4000f8e80ff */
[----:B------:R-:W-:-:S03]  /*4230*/  FMNMX3.FTZ R7, R68, R72, R67, !PT ;  /* 0x0000004844077276 */ /* 0x000fc60007810043 */
[--C-:B------:R-:W-:Y:S02]  /*4240*/  HSET2.LE.AND R3, R12, R16.reuse, PT ;  /* 0x000000100c037233 */ /* 0x100fe40003803000 */
[----:B------:R-:W-:Y:S02]  /*4250*/  FMNMX3.FTZ R6, R7, R17, R85, !PT ;  /* 0x0000001107067276 */ /* 0x000fe40007810055 */
[--C-:B------:R-:W-:Y:S02]  /*4260*/  HSET2.LE.AND R7, R8, R16.reuse, PT ;  /* 0x0000001008077233 */ /* 0x100fe40003803000 */
[----:B------:R-:W-:Y:S02]  /*4270*/  FMNMX3.FTZ R6, R6, R95, R87, !PT ;  /* 0x0000005f06067276 */ /* 0x000fe40007810057 */
[----:B------:R-:W-:Y:S02]  /*4280*/  HSET2.LE.AND R8, R11, R16, PT ;  /* 0x000000100b087233 */ /* 0x000fe40003803000 */
[----:B------:R-:W-:-:S02]  /*4290*/  FMNMX.FTZ R14, R94, R6, !PT ;  /* 0x000000065e0e7209 */ /* 0x000fc40007810000 */
[----:B---3--:R-:W-:Y:S02]  /*42a0*/  F2FP.BF16.F32.PACK_AB R6, R97, R96 ;  /* 0x000000606106723e */ /* 0x008fe400000010ff */
[----:B----4-:R-:W-:Y:S02]  /*42b0*/  F2FP.BF16.F32.PACK_AB R11, R175, R245 ;  /* 0x000000f5af0b723e */ /* 0x010fe400000010ff */
[----:B------:R-:W-:Y:S02]  /*42c0*/  LOP3.LUT R10, R6, R3, RZ, 0xc0, !PT ;  /* 0x00000003060a7212 */ /* 0x000fe400078ec0ff */
[----:B------:R-:W1:Y:S01]  /*42d0*/  SHFL.BFLY PT, R6, R14, 0x2, 0x1f ;  /* 0x0c401f000e067f89 */ /* 0x000e6200000e0000 */
[----:B------:R-:W-:Y:S02]  /*42e0*/  LOP3.LUT R11, R11, R7, RZ, 0xc0, !PT ;  /* 0x000000070b0b7212 */ /* 0x000fe400078ec0ff */
[----:B------:R-:W-:Y:S01]  /*42f0*/  LOP3.LUT R3, R52, UR28, R139, 0x96, !PT ;  /* 0x0000001c34037c12 */ /* 0x000fe2000f8e968b */
[----:B------:R-:W2:Y:S01]  /*4300*/  SHFL.BFLY PT, R7, R15, 0x1, 0x1f ;  /* 0x0c201f000f077f89 */ /* 0x000ea200000e0000 */
[----:B------:R-:W-:-:S02]  /*4310*/  HSET2.LE.AND R13, R9, R16, PT ;  /* 0x00000010090d7233 */ /* 0x000fc40003803000 */
[----:B------:R-:W-:Y:S01]  /*4320*/  F2FP.BF16.F32.PACK_AB R9, R82, R83 ;  /* 0x000000535209723e */ /* 0x000fe200000010ff */
[----:B------:R-:W-:Y:S01]  /*4330*/  IMAD.WIDE.U32 R60, R3, -0x2daee0ad, RZ ;  /* 0xd2511f53033c7825 */ /* 0x000fe200078e00ff */
[----:B------:R-:W-:Y:S01]  /*4340*/  F2FP.BF16.F32.PACK_AB R12, R240, R252 ;  /* 0x000000fcf00c723e */ /* 0x000fe200000010ff */
[----:B------:R-:W-:Y:S01]  /*4350*/  LDSM.16.MT88.4 R52, [R226+0x1000] ;  /* 0x00100000e234783b */ /* 0x000fe20000004200 */
[----:B------:R-:W-:Y:S02]  /*4360*/  LOP3.LUT R8, R9, R8, RZ, 0xc0, !PT ;  /* 0x0000000809087212 */ /* 0x000fe400078ec0ff */
[----:B------:R-:W-:Y:S01]  /*4370*/  LOP3.LUT R9, R12, R13, RZ, 0xc0, !PT ;  /* 0x0000000d0c097212 */ /* 0x000fe200078ec0ff */
[----:B------:R-:W-:Y:S06]  /*4380*/  STL.64 [R1+0x8], R60 ;  /* 0x0000083c01007387 */ /* 0x000fec0000100a00 */
[----:B------:R-:W-:Y:S01]  /*4390*/  HMMA.16816.F32.BF16 R144, R8, R44, RZ ;  /* 0x0000002c0890723c */ /* 0x000fe200000418ff */
[----:B-1----:R-:W-:-:S02]  /*43a0*/  FMNMX.FTZ R3, R14, R6, !PT ;  /* 0x000000060e037209 */ /* 0x002fc40007810000 */
[----:B------:R-:W-:Y:S01]  /*43b0*/  LOP3.LUT R6, R132, UR8, R61, 0x96, !PT ;  /* 0x0000000884067c12 */ /* 0x000fe2000f8e963d */
[----:B------:R-:W-:Y:S01]  /*43c0*/  UIADD3 UR8, UPT, UPT, UR29, 0x646e171e, URZ ;  /* 0x646e171e1d087890 */ /* 0x000fe2000fffe0ff */
[----:B--2---:R-:W-:Y:S01]  /*43d0*/  FMNMX.FTZ R136, R15, R7, !PT ;  /* 0x000000070f887209 */ /* 0x004fe20007810000 */
[----:B------:R-:W1:Y:S01]  /*43e0*/  SHFL.BFLY PT, R13, R3, 0x1, 0x1f ;  /* 0x0c201f00030d7f89 */ /* 0x000e6200000e0000 */
[----:B------:R-:W-:Y:S01]  /*43f0*/  LOP3.LUT R7, R138, UR4, R75, 0x96, !PT ;  /* 0x000000048a077c12 */ /* 0x000fe2000f8e964b */
[----:B------:R-:W-:Y:S01]  /*4400*/  IMAD.WIDE.U32 R246, R6, -0x326172a9, RZ ;  /* 0xcd9e8d5706f67825 */ /* 0x000fe200078e00ff */
[----:B------:R-:W-:-:S03]  /*4410*/  FSETP.NEU.FTZ.AND P0, PT, R136, -INF , PT ;  /* 0xff8000008800780b */ /* 0x000fc60003f1d000 */
[----:B------:R-:W-:Y:S01]  /*4420*/  FMUL.FTZ R6, R136, UR23 ;  /* 0x0000001788067c20 */ /* 0x000fe20008410000 */
[----:B------:R-:W-:Y:S01]  /*4430*/  HMMA.16816.F32.BF16 R88, R8, R40, RZ ;  /* 0x000000280858723c */ /* 0x000fe200000418ff */
[----:B------:R-:W-:-:S03]  /*4440*/  LOP3.LUT R12, R74, UR22, R247, 0x96, !PT ;  /* 0x000000164a0c7c12 */ /* 0x000fc6000f8e96f7 */
[----:B------:R-:W-:Y:S01]  /*4450*/  FSEL R18, R6, RZ, P0 ;  /* 0x000000ff06127208 */ /* 0x000fe20000000000 */
[----:B------:R-:W-:-:S03]  /*4460*/  IMAD.WIDE.U32 R6, R7, -0x2daee0ad, RZ ;  /* 0xd2511f5307067825 */ /* 0x000fc600078e00ff */
[----:B------:R-:W-:Y:S01]  /*4470*/  HMMA.16816.F32.BF16 R100, R8, R36, RZ ;  /* 0x000000240864723c */ /* 0x000fe200000418ff */
[----:B------:R-:W-:Y:S01]  /*4480*/  IMAD.WIDE.U32 R14, R12, -0x2daee0ad, RZ ;  /* 0xd2511f530c0e7825 */ /* 0x000fe200078e00ff */
[----:B------:R-:W-:-:S03]  /*4490*/  LOP3.LUT R7, R60, UR16, R7, 0x96, !PT ;  /* 0x000000103c077c12 */ /* 0x000fc6000f8e9607 */
[--C-:B------:R-:W-:Y:S01]  /*44a0*/  FFMA.FTZ R12, R56, UR23, -R18.reuse ;  /* 0x00000017380c7c23 */ /* 0x100fe20008010812 */
[----:B------:R-:W-:Y:S01]  /*44b0*/  LOP3.LUT R6, R6, UR14, R15, 0x96, !PT ;  /* 0x0000000e06067c12 */ /* 0x000fe2000f8e960f */
[----:B------:R-:W-:Y:S02]  /*44c0*/  IMAD.WIDE.U32 R56, R7, -0x326172a9, RZ ;  /* 0xcd9e8d5707387825 */ /* 0x000fe400078e00ff */
[----:B------:R2:W-:Y:S02]  /*44d0*/  MUFU.EX2 R231, R12 ;  /* 0x0000000c00e77308 */ /* 0x0005e40000000800 */
[----:B------:R-:W-:Y:S01]  /*44e0*/  FFMA.FTZ R7, R66, UR23, -R18 ;  /* 0x0000001742077c23 */ /* 0x000fe20008010812 */
[----:B------:R-:W-:Y:S01]  /*44f0*/  HMMA.16816.F32.BF16 R104, R8, R32, RZ ;  /* 0x000000200868723c */ /* 0x000fe200000418ff */
[----:B------:R-:W-:Y:S01]  /*4500*/  IMAD.WIDE.U32 R62, R6, -0x326172a9, RZ ;  /* 0xcd9e8d57063e7825 */ /* 0x000fe200078e00ff */
[----:B------:R-:W-:Y:S02]  /*4510*/  LOP3.LUT R6, R246, UR15, R57, 0x96, !PT ;  /* 0x0000000ff6067c12 */ /* 0x000fe4000f8e9639 */
[----:B-1----:R-:W-:-:S02]  /*4520*/  FMNMX.FTZ R135, R3, R13, !PT ;  /* 0x0000000d03877209 */ /* 0x002fc40007810000 */
[----:B------:R-:W-:Y:S01]  /*4530*/  LOP3.LUT R3, R56, UR13, R63, 0x96, !PT ;  /* 0x0000000d38037c12 */ /* 0x000fe2000f8e963f */
[----:B------:R1:W-:Y:S01]  /*4540*/  MUFU.EX2 R230, R7 ;  /* 0x0000000700e67308 */ /* 0x0003e20000000800 */
[----:B------:R-:W-:Y:S01]  /*4550*/  FSETP.NEU.FTZ.AND P0, PT, R135, -INF , PT ;  /* 0xff8000008700780b */ /* 0x000fe20003f1d000 */
[----:B------:R-:W-:Y:S02]  /*4560*/  HMMA.16816.F32.BF16 R116, R8, R28, RZ ;  /* 0x0000001c0874723c */ /* 0x000fe400000418ff */
[----:B------:R-:W-:-:S04]  /*4570*/  IMAD.WIDE.U32 R224, R3, -0x2daee0ad, RZ ;  /* 0xd2511f5303e07825 */ /* 0x000fc800078e00ff */
[----:B------:R-:W-:Y:S01]  /*4580*/  FFMA.FTZ R3, R19, UR23, -R18 ;  /* 0x0000001713037c23 */ /* 0x000fe20008010812 */
[----:B--2---:R-:W-:-:S04]  /*4590*/  IMAD.WIDE.U32 R12, R6, -0x2daee0ad, RZ ;  /* 0xd2511f53060c7825 */ /* 0x004fc800078e00ff */
[----:B------:R-:W-:Y:S01]  /*45a0*/  FMUL.FTZ R6, R135, UR23 ;  /* 0x0000001787067c20 */ /* 0x000fe20008410000 */
[----:B------:R2:W-:Y:S01]  /*45b0*/  MUFU.EX2 R174, R3 ;  /* 0x0000000300ae7308 */ /* 0x0005e20000000800 */
[----:B------:R-:W-:Y:S03]  /*45c0*/  HMMA.16816.F32.BF16 R108, R8, R24, RZ ;  /* 0x00000018086c723c */ /* 0x000fe600000418ff */
[----:B------:R-:W-:Y:S01]  /*45d0*/  FSEL R19, R6, RZ, P0 ;  /* 0x000000ff06137208 */ /* 0x000fe20000000000 */
[----:B-1----:R-:W-:-:S04]  /*45e0*/  FFMA.FTZ R7, R23, UR23, -R18 ;  /* 0x0000001717077c23 */ /* 0x002fc80008010812 */
[----:B------:R-:W-:Y:S01]  /*45f0*/  FFMA.FTZ R6, R68, UR23, -R19 ;  /* 0x0000001744067c23 */ /* 0x000fe20008010813 */
[----:B------:R-:W-:Y:S01]  /*4600*/  HMMA.16816.F32.BF16 R124, R8, R48, RZ ;  /* 0x00000030087c723c */ /* 0x000fe200000418ff */
[----:B------:R-:W1:Y:S01]  /*4610*/  MUFU.EX2 R229, R7 ;  /* 0x0000000700e57308 */ /* 0x000e620000000800 */
[----:B--2---:R-:W-:-:S06]  /*4620*/  LOP3.LUT R3, R12, UR10, R225, 0x96, !PT ;  /* 0x0000000a0c037c12 */ /* 0x004fcc000f8e96e1 */
[C---:B------:R-:W-:Y:S01]  /*4630*/  HMMA.16816.F32.BF16 R140, R8.reuse, R52, RZ ;  /* 0x00000034088c723c */ /* 0x040fe200000418ff */
[----:B------:R-:W-:Y:S01]  /*4640*/  LOP3.LUT R12, R14, UR12, R13, 0x96, !PT ;  /* 0x0000000c0e0c7c12 */ /* 0x000fe2000f8e960d */
[----:B------:R2:W-:Y:S04]  /*4650*/  MUFU.EX2 R225, R6 ;  /* 0x0000000600e17308 */ /* 0x0005e80000000800 */
[----:B------:R-:W-:Y:S02]  /*4660*/  IMAD.WIDE.U32 R60, R12, -0x326172a9, RZ ;  /* 0xcd9e8d570c3c7825 */ /* 0x000fe400078e00ff */
[C---:B------:R-:W-:Y:S08]  /*4670*/  HMMA.16816.F32.BF16 R148, R8.reuse, R46, RZ ;  /* 0x0000002e0894723c */ /* 0x040ff000000418ff */
[----:B------:R-:W-:Y:S01]  /*4680*/  HMMA.16816.F32.BF16 R168, R8, R42, RZ ;  /* 0x0000002a08a8723c */ /* 0x000fe200000418ff */
[----:B--2---:R-:W-:-:S04]  /*4690*/  IMAD.WIDE.U32 R6, R3, -0x326172a9, RZ ;  /* 0xcd9e8d5703067825 */ /* 0x004fc800078e00ff */
[--C-:B------:R-:W-:Y:S01]  /*46a0*/  FFMA.FTZ R3, R67, UR23, -R19.reuse ;  /* 0x0000001743037c23 */ /* 0x100fe20008010813 */
[----:B------:R-:W-:Y:S01]  /*46b0*/  IMAD.MOV.U32 R12, RZ, RZ, R6 ;  /* 0x000000ffff0c7224 */ /* 0x000fe200078e0006 */
[C---:B------:R-:W-:Y:S02]  /*46c0*/  PRMT R23, R6.reuse, 0x7771, RZ ;  /* 0x0000777106177816 */ /* 0x040fe400000000ff */
[----:B------:R2:W-:Y:S01]  /*46d0*/  MUFU.EX2 R227, R3 ;  /* 0x0000000300e37308 */ /* 0x0005e20000000800 */
[C---:B------:R-:W-:Y:S01]  /*46e0*/  PRMT R14, R6.reuse, 0x7773, RZ ;  /* 0x00007773060e7816 */ /* 0x040fe200000000ff */
[C---:B------:R-:W-:Y:S01]  /*46f0*/  HMMA.16816.F32.BF16 R160, R8.reuse, R38, RZ ;  /* 0x0000002608a0723c */ /* 0x040fe200000418ff */
[----:B------:R-:W-:Y:S01]  /*4700*/  PRMT R13, R6, 0x7772, RZ ;  /* 0x00007772060d7816 */ /* 0x000fe200000000ff */
[--C-:B------:R-:W-:Y:S01]  /*4710*/  FFMA.FTZ R6, R17, UR23, -R19.reuse ;  /* 0x0000001711067c23 */ /* 0x100fe20008010813 */
[----:B------:R-:W-:Y:S01]  /*4720*/  LOP3.LUT R15, R12, 0xff, RZ, 0xc0, !PT ;  /* 0x000000ff0c0f7812 */ /* 0x000fe200078ec0ff */
[----:B------:R-:W-:Y:S01]  /*4730*/  FFMA.FTZ R12, R72, UR23, -R19 ;  /* 0x00000017480c7c23 */ /* 0x000fe20008010813 */
[----:B------:R-:W-:Y:S01]  /*4740*/  PRMT R17, R13, 0x5410, R14 ;  /* 0x000054100d117816 */ /* 0x000fe2000000000e */
[----:B------:R3:W4:Y:S01]  /*4750*/  MUFU.EX2 R137, R6 ;  /* 0x0000000600897308 */ /* 0x0007220000000800 */
[----:B------:R-:W-:Y:S01]  /*4760*/  PRMT R15, R15, 0x5410, R23 ;  /* 0x000054100f0f7816 */ /* 0x000fe20000000017 */
[----:B------:R-:W-:Y:S01]  /*4770*/  HMMA.16816.F32.BF16 R180, R8, R34, RZ ;  /* 0x0000002208b4723c */ /* 0x000fe200000418ff */
[----:B------:R-:W-:-:S05]  /*4780*/  LOP3.LUT R17, R17, 0xff00ff, RZ, 0xc0, !PT ;  /* 0x00ff00ff11117812 */ /* 0x000fca00078ec0ff */
[----:B------:R5:W4:Y:S01]  /*4790*/  MUFU.EX2 R219, R12 ;  /* 0x0000000c00db7308 */ /* 0x000b220000000800 */
[--C-:B--2---:R-:W-:Y:S01]  /*47a0*/  LOP3.LUT R3, R60, UR9, R7.reuse, 0x96, !PT ;  /* 0x000000093c037c12 */ /* 0x104fe2000f8e9607 */
[C---:B------:R-:W-:Y:S03]  /*47b0*/  HMMA.16816.F32.BF16 R184, R8.reuse, R30, RZ ;  /* 0x0000001e08b8723c */ /* 0x040fe600000418ff */
[C---:B------:R-:W-:Y:S02]  /*47c0*/  PRMT R7, R3.reuse, 0x7632, R7 ;  /* 0x0000763203077816 */ /* 0x040fe40000000007 */
[C---:B------:R-:W-:Y:S02]  /*47d0*/  LOP3.LUT R14, R3.reuse, 0xff, RZ, 0xc0, !PT ;  /* 0x000000ff030e7812 */ /* 0x040fe400078ec0ff */
[----:B---3--:R-:W-:Y:S01]  /*47e0*/  LOP3.LUT R6, R3, 0xffff, RZ, 0xc0, !PT ;  /* 0x0000ffff03067812 */ /* 0x008fe200078ec0ff */
[----:B------:R-:W-:Y:S01]  /*47f0*/  HMMA.16816.F32.BF16 R192, R8, R26, RZ ;  /* 0x0000001a08c0723c */ /* 0x000fe200000418ff */
[----:B------:R-:W-:-:S02]  /*4800*/  SHF.R.U32.HI R13, RZ, 0x18, R3 ;  /* 0x00000018ff0d7819 */ /* 0x000fc40000011603 */
[----:B------:R-:W-:Y:S02]  /*4810*/  LOP3.LUT R7, R7, 0xff, RZ, 0xc0, !PT ;  /* 0x000000ff07077812 */ /* 0x000fe400078ec0ff */
[----:B------:R-:W-:Y:S02]  /*4820*/  HSET2.LE.AND R3, R15, R16, PT ;  /* 0x000000100f037233 */ /* 0x000fe40003803000 */
[----:B-----5:R-:W-:Y:S01]  /*4830*/  SHF.R.U32.HI R12, RZ, 0x8, R6 ;  /* 0x00000008ff0c7819 */ /* 0x020fe20000011606 */
[----:B------:R-:W-:Y:S01]  /*4840*/  HMMA.16816.F32.BF16 R196, R8, R50, RZ ;  /* 0x0000003208c4723c */ /* 0x000fe200000418ff */
[----:B-1----:R-:W-:Y:S02]  /*4850*/  F2FP.BF16.F32.PACK_AB R6, R174, R229 ;  /* 0x000000e5ae06723e */ /* 0x002fe400000010ff */
[----:B------:R-:W-:Y:S02]  /*4860*/  PRMT R12, R14, 0x5410, R12 ;  /* 0x000054100e0c7816 */ /* 0x000fe4000000000c */
[----:B------:R-:W-:-:S02]  /*4870*/  PRMT R13, R7, 0x5410, R13 ;  /* 0x00005410070d7816 */ /* 0x000fc4000000000d */
[----:B------:R-:W-:Y:S01]  /*4880*/  LOP3.LUT R14, R6, R3, RZ, 0xc0, !PT ;  /* 0x00000003060e7212 */ /* 0x000fe200078ec0ff */
[----:B------:R-:W-:Y:S01]  /*4890*/  HMMA.16816.F32.BF16 R204, R8, R54, RZ ;  /* 0x0000003608cc723c */ /* 0x000fe200000418ff */
[--C-:B------:R-:W-:Y:S02]  /*48a0*/  HSET2.LE.AND R3, R17, R16.reuse, PT ;  /* 0x0000001011037233 */ /* 0x100fe40003803000 */
[--C-:B------:R-:W-:Y:S02]  /*48b0*/  HSET2.LE.AND R7, R12, R16.reuse, PT ;  /* 0x000000100c077233 */ /* 0x100fe40003803000 */
[----:B------:R-:W-:Y:S02]  /*48c0*/  HSET2.LE.AND R13, R13, R16, PT ;  /* 0x000000100d0d7233 */ /* 0x000fe40003803000 */
[----:B----4-:R-:W-:Y:S02]  /*48d0*/  F2FP.BF16.F32.PACK_AB R6, R137, R227 ;  /* 0x000000e38906723e */ /* 0x010fe400000010ff */
[----:B------:R-:W-:-:S02]  /*48e0*/  F2FP.BF16.F32.PACK_AB R12, R230, R231 ;  /* 0x000000e7e60c723e */ /* 0x000fc400000010ff */
[----:B------:R-:W-:Y:S02]  /*48f0*/  F2FP.BF16.F32.PACK_AB R17, R219, R225 ;  /* 0x000000e1db11723e */ /* 0x000fe400000010ff */
[----:B------:R-:W-:Y:S01]  /*4900*/  LOP3.LUT R15, R6, R3, RZ, 0xc0, !PT ;  /* 0x00000003060f7212 */ /* 0x000fe200078ec0ff */
[--C-:B------:R-:W-:Y:S01]  /*4910*/  FFMA.FTZ R3, R76, UR23, -R21.reuse ;  /* 0x000000174c037c23 */ /* 0x100fe20008010815 */
[----:B------:R-:W-:Y:S01]  /*4920*/  LOP3.LUT R12, R12, R7, RZ, 0xc0, !PT ;  /* 0x000000070c0c7212 */ /* 0x000fe200078ec0ff */
[----:B------:R-:W-:Y:S01]  /*4930*/  FFMA.FTZ R6, R70, UR23, -R21 ;  /* 0x0000001746067c23 */ /* 0x000fe20008010815 */
[----:B------:R-:W-:Y:S01]  /*4940*/  LOP3.LUT R13, R17, R13, RZ, 0xc0, !PT ;  /* 0x0000000d110d7212 */ /* 0x000fe200078ec0ff */
[----:B------:R-:W-:-:S06]  /*4950*/  IMAD.MOV.U32 R70, RZ, RZ, R82 ;  /* 0x000000ffff467224 */ /* 0x000fcc00078e0052 */
[C---:B------:R-:W-:Y:S08]  /*4960*/  HMMA.16816.F32.BF16 R8, R12.reuse, R42, RZ ;  /* 0x0000002a0c08723c */ /* 0x040ff000000418ff */
[C---:B------:R-:W-:Y:S08]  /*4970*/  HMMA.16816.F32.BF16 R112, R12.reuse, R46, RZ ;  /* 0x0000002e0c70723c */ /* 0x040ff000000418ff */
[----:B------:R-:W-:Y:S03]  /*4980*/  HMMA.16816.F32.BF16 R212, R12, R36, RZ ;  /* 0x000000240cd4723c */ /* 0x000fe600000418ff */
[----:B------:R-:W-:-:S02]  /*4990*/  IMAD.MOV.U32 R75, RZ, RZ, R10 ;  /* 0x000000ffff4b7224 */ /* 0x000fc400078e000a */
[----:B------:R-:W-:Y:S02]  /*49a0*/  IMAD.MOV.U32 R74, RZ, RZ, R11 ;  /* 0x000000ffff4a7224 */ /* 0x000fe400078e000b */
[----:B------:R-:W-:Y:S01]  /*49b0*/  IMAD.MOV.U32 R72, RZ, RZ, R8 ;  /* 0x000000ffff487224 */ /* 0x000fe200078e0008 */
[----:B------:R-:W-:Y:S01]  /*49c0*/  HMMA.16816.F32.BF16 R208, R12, R32, RZ ;  /* 0x000000200cd0723c */ /* 0x000fe200000418ff */
[----:B------:R-:W-:Y:S01]  /*49d0*/  IMAD.MOV.U32 R47, RZ, RZ, R9 ;  /* 0x000000ffff2f7224 */ /* 0x000fe200078e0009 */
[----:B------:R1:W-:Y:S01]  /*49e0*/  MUFU.EX2 R33, R3 ;  /* 0x0000000300217308 */ /* 0x0003e20000000800 */
[----:B------:R-:W-:Y:S02]  /*49f0*/  IMAD.MOV.U32 R46, RZ, RZ, R114 ;  /* 0x000000ffff2e7224 */ /* 0x000fe400078e0072 */
[----:B------:R-:W-:-:S03]  /*4a00*/  IMAD.MOV.U32 R68, RZ, RZ, R115 ;  /* 0x000000ffff447224 */ /* 0x000fc600078e0073 */
[C---:B------:R-:W-:Y:S02]  /*4a10*/  HMMA.16816.F32.BF16 R8, R12.reuse, R38, RZ ;  /* 0x000000260c08723c */ /* 0x040fe400000418ff */
[----:B------:R2:W3:Y:S06]  /*4a20*/  MUFU.EX2 R32, R6 ;  /* 0x0000000600207308 */ /* 0x0004ec0000000800 */
[C---:B------:R-:W-:Y:S01]  /*4a30*/  HMMA.16816.F32.BF16 R36, R12.reuse, R34, RZ ;  /* 0x000000220c24723c */ /* 0x040fe200000418ff */
[----:B------:R-:W-:Y:S01]  /*4a40*/  IMAD.MOV.U32 R35, RZ, RZ, R97 ;  /* 0x000000ffff237224 */ /* 0x000fe200078e0061 */
[----:B-1----:R-:W-:Y:S01]  /*4a50*/  LOP3.LUT R3, R64, UR11, R59, 0x96, !PT ;  /* 0x0000000b40037c12 */ /* 0x002fe2000f8e963b */
[----:B------:R-:W-:Y:S01]  /*4a60*/  IMAD.MOV.U32 R34, RZ, RZ, R96 ;  /* 0x000000ffff227224 */ /* 0x000fe200078e0060 */
[----:B------:R1:W4:Y:S04]  /*4a70*/  LDSM.16.MT88.4 R64, [R0+0x800] ;  /* 0x000800000040783b */ /* 0x0003280000004200 */
[----:B------:R-:W-:Y:S01]  /*4a80*/  HMMA.16816.F32.BF16 R96, R12, R30, RZ ;  /* 0x0000001e0c60723c */ /* 0x000fe200000418ff */
[----:B--2---:R-:W-:-:S04]  /*4a90*/  IMAD.WIDE.U32 R6, R3, -0x2daee0ad, RZ ;  /* 0xd2511f5303067825 */ /* 0x004fc800078e00ff */
[----:B------:R-:W-:Y:S02]  /*4aa0*/  IMAD.MOV.U32 R42, RZ, RZ, R8 ;  /* 0x000000ffff2a7224 */ /* 0x000fe400078e0008 */
[----:B------:R-:W-:Y:S01]  /*4ab0*/  FFMA.FTZ R8, R73, UR23, -R21 ;  /* 0x0000001749087c23 */ /* 0x000fe20008010815 */
[----:B------:R-:W-:Y:S01]  /*4ac0*/  IMAD.MOV.U32 R56, RZ, RZ, R10 ;  /* 0x000000ffff387224 */ /* 0x000fe200078e000a */
[----:B------:R-:W-:Y:S02]  /*4ad0*/  LOP3.LUT R3, R80, UR8, R7, 0x96, !PT ;  /* 0x0000000850037c12 */ /* 0x000fe4000f8e9607 */
[----:B------:R-:W-:Y:S01]  /*4ae0*/  IMAD.MOV.U32 R10, RZ, RZ, R36 ;  /* 0x000000ffff0a7224 */ /* 0x000fe200078e0024 */
[C---:B------:R-:W-:Y:S01]  /*4af0*/  HMMA.16816.F32.BF16 R220, R12.reuse, R40, RZ ;  /* 0x000000280cdc723c */ /* 0x040fe200000418ff */
[----:B------:R2:W-:Y:S01]  /*4b00*/  MUFU.EX2 R31, R8 ;  /* 0x00000008001f7308 */ /* 0x0005e20000000800 */
[----:B------:R-:W-:Y:S01]  /*4b10*/  IMAD.MOV.U32 R41, RZ, RZ, R9 ;  /* 0x000000ffff297224 */ /* 0x000fe200078e0009 */
[C---:B------:R-:W-:Y:S01]  /*4b20*/  PRMT R17, R6.reuse, 0x7771, RZ ;  /* 0x0000777106117816 */ /* 0x040fe200000000ff */
[----:B------:R-:W-:Y:S01]  /*4b30*/  IMAD.MOV.U32 R73, RZ, RZ, R10 ;  /* 0x000000ffff497224 */ /* 0x000fe200078e000a */
[C---:B------:R-:W-:Y:S01]  /*4b40*/  PRMT R10, R6.reuse, 0x7773, RZ ;  /* 0x00007773060a7816 */ /* 0x040fe200000000ff */
[----:B------:R-:W-:Y:S01]  /*4b50*/  IMAD.MOV.U32 R9, RZ, RZ, R37 ;  /* 0x000000ffff097224 */ /* 0x000fe200078e0025 */
[----:B------:R-:W-:Y:S01]  /*4b60*/  PRMT R7, R6, 0x7772, RZ ;  /* 0x0000777206077816 */ /* 0x000fe200000000ff */
[----:B------:R-:W-:Y:S01]  /*4b70*/  IMAD.MOV.U32 R43, RZ, RZ, R11 ;  /* 0x000000ffff2b7224 */ /* 0x000fe200078e000b */
[----:B------:R-:W-:Y:S01]  /*4b80*/  HMMA.16816.F32.BF16 R176, R12, R24, RZ ;  /* 0x000000180cb0723c */ /* 0x000fe200000418ff */
[----:B------:R-:W-:Y:S01]  /*4b90*/  IMAD.MOV.U32 R25, RZ, RZ, R9 ;  /* 0x000000ffff197224 */ /* 0x000fe200078e0009 */
[----:B------:R-:W-:Y:S01]  /*4ba0*/  PRMT R10, R7, 0x5410, R10 ;  /* 0x00005410070a7816 */ /* 0x000fe2000000000a */
[--C-:B------:R-:W-:Y:S01]  /*4bb0*/  FFMA.FTZ R9, R69, UR23, -R20.reuse ;  /* 0x0000001745097c23 */ /* 0x100fe20008010814 */
[----:B------:R-:W-:Y:S01]  /*4bc0*/  FFMA.FTZ R7, R71, UR23, -R20 ;  /* 0x0000001747077c23 */ /* 0x000fe20008010814 */
[----:B------:R-:W-:-:S02]  /*4bd0*/  IMAD.MOV.U32 R23, RZ, RZ, R38 ;  /* 0x000000ffff177224 */ /* 0x000fc400078e0026 */
[----:B------:R5:W-:Y:S01]  /*4be0*/  MUFU.EX2 R30, R9 ;  /* 0x00000009001e7308 */ /* 0x000be20000000800 */
[C---:B------:R-:W-:Y:S01]  /*4bf0*/  HMMA.16816.F32.BF16 R200, R12.reuse, R28, RZ ;  /* 0x0000001c0cc8723c */ /* 0x040fe200000418ff */
[----:B--2---:R-:W-:Y:S01]  /*4c00*/  IMAD.MOV.U32 R8, RZ, RZ, R6 ;  /* 0x000000ffff087224 */ /* 0x004fe200078e0006 */
[C---:B------:R-:W-:Y:S01]  /*4c10*/  LOP3.LUT R6, R3.reuse, 0xffff, RZ, 0xc0, !PT ;  /* 0x0000ffff03067812 */ /* 0x040fe200078ec0ff */
[----:B------:R-:W-:Y:S02]  /*4c20*/  IMAD.MOV.U32 R38, RZ, RZ, R83 ;  /* 0x000000ffff267224 */ /* 0x000fe400078e0053 */
[----:B------:R-:W-:Y:S01]  /*4c30*/  LDSM.16.MT88.4 R80, [R226+0x800] ;  /* 0x00080000e250783b */ /* 0x000fe20000004200 */
[----:B------:R-:W-:Y:S01]  /*4c40*/  LOP3.LUT R11, R8, 0xff, RZ, 0xc0, !PT ;  /* 0x000000ff080b7812 */ /* 0x000fe200078ec0ff */
[----:B------:R2:W4:Y:S01]  /*4c50*/  MUFU.EX2 R29, R7 ;  /* 0x00000007001d7308 */ /* 0x0005220000000800 */
[----:B------:R-:W-:Y:S01]  /*4c60*/  LOP3.LUT R8, R3, 0xff, RZ, 0xc0, !PT ;  /* 0x000000ff03087812 */ /* 0x000fe200078ec0ff */
[C---:B------:R-:W-:Y:S01]  /*4c70*/  HMMA.16816.F32.BF16 R248, R12.reuse, R26, RZ ;  /* 0x0000001a0cf8723c */ /* 0x040fe200000418ff */
[----:B------:R-:W-:Y:S01]  /*4c80*/  SHF.R.U32.HI R6, RZ, 0x8, R6 ;  /* 0x00000008ff067819 */ /* 0x000fe20000011606 */
[----:B------:R-:W-:Y:S01]  /*4c90*/  IMAD.MOV.U32 R40, RZ, RZ, R39 ;  /* 0x000000ffff287224 */ /* 0x000fe200078e0027 */
[----:B------:R-:W-:Y:S01]  /*4ca0*/  PRMT R11, R11, 0x5410, R17 ;  /* 0x000054100b0b7816 */ /* 0x000fe20000000011 */
[----:B------:R-:W-:Y:S01]  /*4cb0*/  IMAD.MOV.U32 R39, RZ, RZ, R96 ;  /* 0x000000ffff277224 */ /* 0x000fe200078e0060 */
[----:B------:R-:W-:Y:S01]  /*4cc0*/  PRMT R6, R8, 0x5410, R6 ;  /* 0x0000541008067816 */ /* 0x000fe20000000006 */
[----:B------:R-:W-:Y:S01]  /*4cd0*/  FFMA.FTZ R8, R77, UR23, -R21 ;  /* 0x000000174d087c23 */ /* 0x000fe20008010815 */
[----:B-----5:R-:W-:Y:S01]  /*4ce0*/  SHF.R.U32.HI R9, RZ, 0x18, R3 ;  /* 0x00000018ff097819 */ /* 0x020fe20000011603 */
[C---:B------:R-:W-:Y:S01]  /*4cf0*/  HMMA.16816.F32.BF16 R232, R12.reuse, R44, RZ ;  /* 0x0000002c0ce8723c */ /* 0x040fe200000418ff */
[----:B------:R-:W-:Y:S01]  /*4d00*/  IMAD.MOV.U32 R45, RZ, RZ, R112 ;  /* 0x000000ffff2d7224 */ /* 0x000fe200078e0070 */
[----:B------:R5:W4:Y:S01]  /*4d10*/  MUFU.EX2 R28, R8 ;  /* 0x00000008001c7308 */ /* 0x000b220000000800 */
[----:B------:R-:W-:Y:S01]  /*4d20*/  IMAD.MOV.U32 R44, RZ, RZ, R113 ;  /* 0x000000ffff2c7224 */ /* 0x000fe200078e0071 */
[--C-:B-1----:R-:W-:Y:S01]  /*4d30*/  HSET2.LE.AND R0, R11, R16.reuse, PT ;  /* 0x000000100b007233 */ /* 0x102fe20003803000 */
[----:B------:R-:W-:Y:S01]  /*4d40*/  LDSM.16.MT88.4 R112, [R22+0xb800] ;  /* 0x00b800001670783b */ /* 0x000fe20000004200 */
[----:B------:R-:W-:Y:S01]  /*4d50*/  IMAD.MOV.U32 R37, RZ, RZ, R97 ;  /* 0x000000ffff257224 */ /* 0x000fe200078e0061 */
[----:B--2---:R-:W-:Y:S01]  /*4d60*/  PRMT R7, R3, 0x7632, R7 ;  /* 0x0000763203077816 */ /* 0x004fe20000000007 */
[----:B------:R-:W-:Y:S01]  /*4d70*/  IMAD.MOV.U32 R36, RZ, RZ, R98 ;  /* 0x000000ffff247224 */ /* 0x000fe200078e0062 */
[----:B------:R-:W-:Y:S01]  /*4d80*/  HSET2.LE.AND R3, R6, R16, PT ;  /* 0x0000001006037233 */ /* 0x000fe20003803000 */
[----:B------:R-:W-:Y:S01]  /*4d90*/  FFMA.FTZ R6, R78, UR23, -R20 ;  /* 0x000000174e067c23 */ /* 0x000fe20008010814 */
[----:B------:R-:W-:Y:S01]  /*4da0*/  LOP3.LUT R7, R7, 0xff, RZ, 0xc0, !PT ;  /* 0x000000ff07077812 */ /* 0x000fe200078ec0ff */
[----:B------:R-:W-:Y:S01]  /*4db0*/  IMAD.MOV.U32 R76, RZ, RZ, R99 ;  /* 0x000000ffff4c7224 */ /* 0x000fe200078e0063 */
[----:B------:R-:W-:Y:S01]  /*4dc0*/  HMMA.16816.F32.BF16 R156, R12, R48, RZ ;  /* 0x000000300c9c723c */ /* 0x000fe200000418ff */
[----:B------:R3:W-:Y:S01]  /*4dd0*/  MUFU.EX2 R27, R6 ;  /* 0x00000006001b7308 */ /* 0x0007e20000000800 */
[----:B------:R-:W-:Y:S01]  /*4de0*/  PRMT R7, R7, 0x5410, R9 ;  /* 0x0000541007077816 */ /* 0x000fe20000000009 */
[----:B------:R-:W-:Y:S01]  /*4df0*/  LDSM.16.MT88.4 R96, [R216+0xb800] ;  /* 0x00b80000d860783b */ /* 0x000fe20000004200 */
[----:B------:R-:W-:-:S02]  /*4e00*/  IMAD.MOV.U32 R11, RZ, RZ, R23 ;  /* 0x000000ffff0b7224 */ /* 0x000fc400078e0017 */
[----:B-----5:R-:W-:Y:S01]  /*4e10*/  FFMA.FTZ R8, R79, UR23, -R20 ;  /* 0x000000174f087c23 */ /* 0x020fe20008010814 */
[----:B------:R-:W-:Y:S01]  /*4e20*/  IMAD.MOV.U32 R79, RZ, RZ, R38 ;  /* 0x000000ffff4f7224 */ /* 0x000fe200078e0026 */
[C---:B------:R-:W-:Y:S01]  /*4e30*/  HMMA.16816.F32.BF16 R236, R12.reuse, R50, RZ ;  /* 0x000000320cec723c */ /* 0x040fe200000418ff */
[----:B------:R-:W1:Y:S01]  /*4e40*/  LDSM.16.MT88.4 R48, [R22+0xa800] ;  /* 0x00a800001630783b */ /* 0x000e620000004200 */
[----:B------:R-:W2:Y:S01]  /*4e50*/  MUFU.EX2 R26, R8 ;  /* 0x00000008001a7308 */ /* 0x000ea20000000800 */
[----:B------:R-:W-:Y:S02]  /*4e60*/  IMAD.MOV.U32 R9, RZ, RZ, R39 ;  /* 0x000000ffff097224 */ /* 0x000fe400078e0027 */
[----:B------:R-:W5:Y:S01]  /*4e70*/  LDSM.16.MT88.4 R20, [R226+0x1800] ;  /* 0x00180000e214783b */ /* 0x000f620000004200 */
[----:B------:R-:W-:Y:S02]  /*4e80*/  IMAD.MOV.U32 R38, RZ, RZ, R74 ;  /* 0x000000ffff267224 */ /* 0x000fe400078e004a */
[----:B------:R-:W-:Y:S01]  /*4e90*/  HMMA.16816.F32.BF16 R164, R12, R52, RZ ;  /* 0x000000340ca4723c */ /* 0x000fe200000418ff */
[----:B------:R-:W-:Y:S01]  /*4ea0*/  IMAD.MOV.U32 R52, RZ, RZ, R56 ;  /* 0x000000ffff347224 */ /* 0x000fe200078e0038 */
[----:B---3--:R-:W-:Y:S01]  /*4eb0*/  F2FP.BF16.F32.PACK_AB R6, R32, R33 ;  /* 0x000000212006723e */ /* 0x008fe200000010ff */
[----:B------:R-:W-:-:S02]  /*4ec0*/  IMAD.MOV.U32 R71, RZ, RZ, R72 ;  /* 0x000000ffff477224 */ /* 0x000fc400078e0048 */
[----:B------:R-:W-:Y:S01]  /*4ed0*/  IMAD.MOV.U32 R78, RZ, RZ, R37 ;  /* 0x000000ffff4e7224 */ /* 0x000fe200078e0025 */
[----:B------:R-:W-:Y:S01]  /*4ee0*/  LOP3.LUT R128, R6, R3, RZ, 0xc0, !PT ;  /* 0x0000000306807212 */ /* 0x000fe200078ec0ff */
[----:B------:R-:W-:Y:S01]  /*4ef0*/  IMAD.MOV.U32 R77, RZ, RZ, R36 ;  /* 0x000000ffff4d7224 */ /* 0x000fe200078e0024 */
[----:B------:R-:W-:Y:S01]  /*4f00*/  HSET2.LE.AND R3, R7, R16, PT ;  /* 0x0000001007037233 */ /* 0x000fe20003803000 */
[----:B------:R-:W-:Y:S01]  /*4f10*/  HMMA.16816.F32.BF16 R188, R12, R54, RZ ;  /* 0x000000360cbc723c */ /* 0x000fe200000418ff */
[----:B----4-:R-:W-:Y:S01]  /*4f20*/  F2FP.BF16.F32.PACK_AB R6, R29, R30 ;  /* 0x0000001e1d06723e */ /* 0x010fe200000010ff */
[----:B------:R-:W-:Y:S02]  /*4f30*/  IMAD.MOV.U32 R13, RZ, RZ, R40 ;  /* 0x000000ffff0d7224 */ /* 0x000fe400078e0028 */
[----:B------:R-:W-:Y:S01]  /*4f40*/  IMAD.MOV.U32 R12, RZ, RZ, R76 ;  /* 0x000000ffff0c7224 */ /* 0x000fe200078e004c */
[----:B------:R-:W-:Y:S01]  /*4f50*/  LOP3.LUT R129, R6, R3, RZ, 0xc0, !PT ;  /* 0x0000000306817212 */ /* 0x000fe200078ec0ff */
[----:B------:R-:W-:Y:S01]  /*4f60*/  IMAD.MOV.U32 R69, RZ, RZ, R47 ;  /* 0x000000ffff457224 */ /* 0x000fe200078e002f */
[----:B------:R-:W-:Y:S01]  /*4f70*/  LOP3.LUT R6, R10, 0xff00ff, RZ, 0xc0, !PT ;  /* 0x00ff00ff0a067812 */ /* 0x000fe200078ec0ff */
[----:B------:R-:W-:Y:S01]  /*4f80*/  IMAD.MOV.U32 R37, RZ, RZ, R46 ;  /* 0x000000ffff257224 */ /* 0x000fe200078e002e */
[----:B------:R-:W-:Y:S01]  /*4f90*/  F2FP.BF16.F32.PACK_AB R3, R28, R31 ;  /* 0x0000001f1c03723e */ /* 0x000fe200000010ff */
[----:B------:R-:W-:-:S02]  /*4fa0*/  IMAD.MOV.U32 R39, RZ, RZ, R45 ;  /* 0x000000ffff277224 */ /* 0x000fc400078e002d */
[----:B------:R-:W-:Y:S01]  /*4fb0*/  IMAD.MOV.U32 R36, RZ, RZ, R44 ;  /* 0x000000ffff247224 */ /* 0x000fe200078e002c */
[----:B------:R-:W-:Y:S01]  /*4fc0*/  LOP3.LUT R130, R3, R0, RZ, 0xc0, !PT ;  /* 0x0000000003827212 */ /* 0x000fe200078ec0ff */
[----:B------:R-:W-:Y:S01]  /*4fd0*/  IMAD.MOV.U32 R53, RZ, RZ, R43 ;  /* 0x000000ffff357224 */ /* 0x000fe200078e002b */
[----:B------:R-:W-:Y:S01]  /*4fe0*/  HSET2.LE.AND R0, R6, R16, PT ;  /* 0x0000001006007233 */ /* 0x000fe20003803000 */
[----:B------:R-:W-:Y:S01]  /*4ff0*/  IMAD.MOV.U32 R54, RZ, RZ, R42 ;  /* 0x000000ffff367224 */ /* 0x000fe200078e002a */
[----:B--2---:R-:W-:Y:S01]  /*5000*/  F2FP.BF16.F32.PACK_AB R3, R26, R27 ;  /* 0x0000001b1a03723e */ /* 0x004fe200000010ff */
[----:B------:R-:W-:-:S03]  /*5010*/  IMAD.MOV.U32 R55, RZ, RZ, R41 ;  /* 0x000000ffff377224 */ /* 0x000fc600078e0029 */
[----:B------:R-:W-:Y:S01]  /*5020*/  LOP3.LUT R131, R3, R0, RZ, 0xc0, !PT ;  /* 0x0000000003837212 */ /* 0x000fe200078ec0ff */
[----:B------:R-:W-:Y:S01]  /*5030*/  FFMA.FTZ R0, R84, UR23, -R18 ;  /* 0x0000001754007c23 */ /* 0x000fe20008010812 */
[----:B------:R-:W-:Y:S01]  /*5040*/  LOP3.LUT R3, R62, UR11, R61, 0x96, !PT ;  /* 0x0000000b3e037c12 */ /* 0x000fe2000f8e963d */
[----:B------:R-:W-:Y:S02]  /*5050*/  IMAD.MOV.U32 R84, RZ, RZ, R77 ;  /* 0x000000ffff547224 */ /* 0x000fe400078e004d */
[----:B------:R2:W-:Y:S02]  /*5060*/  MUFU.EX2 R17, R0 ;  /* 0x0000000000117308 */ /* 0x0005e40000000800 */
[----:B------:R-:W-:Y:S01]  /*5070*/  HMMA.16816.F32.BF16 R56, R128, R64, R100 ;  /* 0x000000408038723c */ /* 0x000fe20000041864 */
[----:B------:R-:W-:Y:S02]  /*5080*/  IMAD.MOV.U32 R103, RZ, RZ, R25 ;  /* 0x000000ffff677224 */ /* 0x000fe400078e0019 */
[----:B------:R-:W-:-:S04]  /*5090*/  IMAD.WIDE.U32 R6, R3, -0x2daee0ad, RZ ;  /* 0xd2511f5303067825 */ /* 0x000fc800078e00ff */
[----:B------:R-:W-:Y:S01]  /*50a0*/  IMAD.MOV.U32 R101, RZ, RZ, R70 ;  /* 0x000000ffff657224 */ /* 0x000fe200078e0046 */
[C---:B------:R-:W-:Y:S01]  /*50b0*/  PRMT R10, R6.reuse, 0x7771, RZ ;  /* 0x00007771060a7816 */ /* 0x040fe200000000ff */
[----:B------:R-:W-:Y:S01]  /*50c0*/  IMAD.MOV.U32 R102, RZ, RZ, R73 ;  /* 0x000000ffff667224 */ /* 0x000fe200078e0049 */
[----:B------:R-:W-:Y:S01]  /*50d0*/  PRMT R8, R6, 0x7772, RZ ;  /* 0x0000777206087816 */ /* 0x000fe200000000ff */
[----:B------:R-:W-:Y:S01]  /*50e0*/  IMAD.MOV.U32 R70, RZ, RZ, R75 ;  /* 0x000000ffff467224 */ /* 0x000fe200078e004b */
[C---:B-1----:R-:W-:Y:S01]  /*50f0*/  HMMA.16816.F32.BF16 R44, R128.reuse, R50, R168 ;  /* 0x00000032802c723c */ /* 0x042fe200000418a8 */
[----:B------:R-:W-:Y:S02]  /*5100*/  IMAD.MOV.U32 R3, RZ, RZ, R6 ;  /* 0x000000ffff037224 */ /* 0x000fe400078e0006 */
[----:B--2---:R-:W-:Y:S01]  /*5110*/  FFMA.FTZ R0, R86, UR23, -R18 ;  /* 0x0000001756007c23 */ /* 0x004fe20008010812 */
[----:B------:R-:W-:Y:S02]  /*5120*/  IMAD.MOV.U32 R100, RZ, RZ, R102 ;  /* 0x000000ffff647224 */ /* 0x000fe400078e0066 */
[----:B------:R-:W-:Y:S01]  /*5130*/  LOP3.LUT R3, R3, 0xff, RZ, 0xc0, !PT ;  /* 0x000000ff03037812 */ /* 0x000fe200078ec0ff */
[----:B------:R1:W-:Y:S01]  /*5140*/  MUFU.EX2 R24, R0 ;  /* 0x0000000000187308 */ /* 0x0003e20000000800 */
[----:B------:R-:W-:Y:S01]  /*5150*/  HMMA.16816.F32.BF16 R72, R128, R80, R104 ;  /* 0x000000508048723c */ /* 0x000fe20000041868 */
[----:B------:R-:W-:Y:S01]  /*5160*/  IMAD.MOV.U32 R102, RZ, RZ, R11 ;  /* 0x000000ffff667224 */ /* 0x000fe200078e000b */
[----:B------:R-:W-:-:S06]  /*5170*/  PRMT R11, R3, 0x5410, R10 ;  /* 0x00005410030b7816 */ /* 0x000fcc000000000a */
[C---:B------:R-:W-:Y:S01]  /*5180*/  HMMA.16816.F32.BF16 R104, R128.reuse, R112, R108 ;  /* 0x000000708068723c */ /* 0x040fe2000004186c */
[----:B------:R-:W-:Y:S01]  /*5190*/  IMAD.MOV.U32 R110, RZ, RZ, R9 ;  /* 0x000000ffff6e7224 */ /* 0x000fe200078e0009 */
[----:B------:R-:W-:Y:S01]  /*51a0*/  PRMT R9, R6, 0x7773, RZ ;  /* 0x0000777306097816 */ /* 0x000fe200000000ff */
[----:B------:R-:W-:Y:S02]  /*51b0*/  IMAD.MOV.U32 R111, RZ, RZ, R78 ;  /* 0x000000ffff6f7224 */ /* 0x000fe400078e004e */
[----:B------:R-:W-:Y:S01]  /*51c0*/  FFMA.FTZ R6, R94, UR23, -R19 ;  /* 0x000000175e067c23 */ /* 0x000fe20008010813 */
[----:B------:R-:W-:Y:S01]  /*51d0*/  PRMT R8, R8, 0x5410, R9 ;  /* 0x0000541008087816 */ /* 0x000fe20000000009 */
[--C-:B-1----:R-:W-:Y:S01]  /*51e0*/  FFMA.FTZ R0, R92, UR23, -R18.reuse ;  /* 0x000000175c007c23 */ /* 0x102fe20008010812 */
[C---:B------:R-:W-:Y:S03]  /*51f0*/  HMMA.16816.F32.BF16 R40, R128.reuse, R48, R88 ;  /* 0x000000308028723c */ /* 0x040fe60000041858 */
[----:B------:R1:W-:Y:S05]  /*5200*/  MUFU.EX2 R25, R0 ;  /* 0x0000000000197308 */ /* 0x0003ea0000000800 */
[C---:B------:R-:W-:Y:S08]  /*5210*/  HMMA.16816.F32.BF16 R88, R128.reuse, R96, R116 ;  /* 0x000000608058723c */ /* 0x040ff00000041874 */
[----:B------:R-:W-:Y:S01]  /*5220*/  HMMA.16816.F32.BF16 R116, R128, R120, R124 ;  /* 0x000000788074723c */ /* 0x000fe2000004187c */
[----:B-1----:R-:W-:-:S04]  /*5230*/  FFMA.FTZ R0, R93, UR23, -R18 ;  /* 0x000000175d007c23 */ /* 0x002fc80008010812 */
[----:B------:R1:W2:Y:S03]  /*5240*/  MUFU.EX2 R18, R0 ;  /* 0x0000000000127308 */ /* 0x0002a60000000800 */
[C---:B------:R-:W-:Y:S08]  /*5250*/  HMMA.16816.F32.BF16 R60, R128.reuse, R66, R160 ;  /* 0x00000042803c723c */ /* 0x040ff000000418a0 */
[----:B------:R-:W-:Y:S01]  /*5260*/  HMMA.16816.F32.BF16 R144, R128, R152, R144 ;  /* 0x000000988090723c */ /* 0x000fe20000041890 */
[----:B-1----:R-:W-:-:S07]  /*5270*/  FFMA.FTZ R0, R85, UR23, -R19 ;  /* 0x0000001755007c23 */ /* 0x002fce0008010813 */
[C---:B-----5:R-:W-:Y:S01]  /*5280*/  HMMA.16816.F32.BF16 R124, R128.reuse, R20, R140 ;  /* 0x00000014807c723c */ /* 0x060fe2000004188c */
[----:B------:R1:W-:Y:S07]  /*5290*/  MUFU.EX2 R15, R0 ;  /* 0x00000000000f7308 */ /* 0x0003ee0000000800 */
[C---:B------:R-:W-:Y:S08]  /*52a0*/  HMMA.16816.F32.BF16 R148, R128.reuse, R154, R148 ;  /* 0x0000009a8094723c */ /* 0x040ff00000041894 */
[----:B------:R-:W-:Y:S01]  /*52b0*/  HMMA.16816.F32.BF16 R160, R128, R122, R196 ;  /* 0x0000007a80a0723c */ /* 0x000fe200000418c4 */
[----:B------:R-:W-:-:S02]  /*52c0*/  IMAD.MOV.U32 R196, RZ, RZ, R54 ;  /* 0x000000ffffc47224 */ /* 0x000fc400078e0036 */
[----:B------:R-:W-:Y:S01]  /*52d0*/  IMAD.MOV.U32 R197, RZ, RZ, R55 ;  /* 0x000000ffffc57224 */ /* 0x000fe200078e0037 */
[----:B-1----:R-:W-:Y:S01]  /*52e0*/  LOP3.LUT R0, R224, UR8, R7, 0x96, !PT ;  /* 0x00000008e0007c12 */ /* 0x002fe2000f8e9607 */
[----:B------:R-:W-:Y:S01]  /*52f0*/  FFMA.FTZ R7, R87, UR23, -R19 ;  /* 0x0000001757077c23 */ /* 0x000fe20008010813 */
[----:B------:R-:W-:Y:S02]  /*5300*/  IMAD.MOV.U32 R224, RZ, RZ, R79 ;  /* 0x000000ffffe07224 */ /* 0x000fe400078e004f */
[----:B------:R-:W-:Y:S01]  /*5310*/  HMMA.16816.F32.BF16 R76, R128, R82, R180 ;  /* 0x00000052804c723c */ /* 0x000fe200000418b4 */
[----:B------:R1:W-:Y:S01]  /*5320*/  MUFU.EX2 R14, R7 ;  /* 0x00000007000e7308 */ /* 0x0003e20000000800 */
[----:B------:R-:W-:Y:S01]  /*5330*/  IMAD.MOV.U32 R183, RZ, RZ, R101 ;  /* 0x000000ffffb77224 */ /* 0x000fe200078e0065 */
[C---:B------:R-:W-:Y:S01]  /*5340*/  LOP3.LUT R3, R0.reuse, 0xffff, RZ, 0xc0, !PT ;  /* 0x0000ffff00037812 */ /* 0x040fe200078ec0ff */
[----:B------:R-:W-:Y:S01]  /*5350*/  IMAD.MOV.U32 R101, RZ, RZ, R103 ;  /* 0x000000ffff657224 */ /* 0x000fe200078e0067 */
[----:B------:R-:W-:Y:S01]  /*5360*/  LOP3.LUT R10, R0, 0xff, RZ, 0xc0, !PT ;  /* 0x000000ff000a7812 */ /* 0x000fe200078ec0ff */
[----:B------:R-:W-:Y:S01]  /*5370*/  IMAD.MOV.U32 R103, RZ, RZ, R13 ;  /* 0x000000ffff677224 */ /* 0x000fe200078e000d */
[----:B------:R-:W-:Y:S01]  /*5380*/  SHF.R.U32.HI R9, RZ, 0x18, R0 ;  /* 0x00000018ff097819 */ /* 0x000fe20000011600 */
[----:B------:R-:W-:Y:S01]  /*5390*/  IMAD.MOV.U32 R198, RZ, RZ, R52 ;  /* 0x000000ffffc67224 */ /* 0x000fe200078e0034 */
[----:B------:R3:W4:Y:S01]  /*53a0*/  MUFU.EX2 R13, R6 ;  /* 0x00000006000d7308 */ /* 0x0007220000000800 */
[----:B------:R-:W-:Y:S01]  /*53b0*/  SHF.R.U32.HI R3, RZ, 0x8, R3 ;  /* 0x00000008ff037819 */ /* 0x000fe20000011603 */
[----:B------:R-:W-:-:S03]  /*53c0*/  IMAD.MOV.U32 R199, RZ, RZ, R53 ;  /* 0x000000ffffc77224 */ /* 0x000fc600078e0035 */
[----:B------:R-:W-:Y:S01]  /*53d0*/  PRMT R3, R10, 0x5410, R3 ;  /* 0x000054100a037816 */ /* 0x000fe20000000003 */
[----:B-1----:R-:W-:Y:S02]  /*53e0*/  FFMA.FTZ R7, R95, UR23, -R19 ;  /* 0x000000175f077c23 */ /* 0x002fe40008010813 */
[C---:B------:R-:W-:Y:S01]  /*53f0*/  HMMA.16816.F32.BF16 R92, R128.reuse, R98, R184 ;  /* 0x00000062805c723c */ /* 0x040fe200000418b8 */
[----:B------:R-:W-:Y:S02]  /*5400*/  IMAD.MOV.U32 R187, RZ, RZ, R12 ;  /* 0x000000ffffbb7224 */ /* 0x000fe400078e000c */
[----:B------:R1:W5:Y:S01]  /*5410*/  MUFU.EX2 R12, R7 ;  /* 0x00000007000c7308 */ /* 0x0003620000000800 */
[----:B------:R-:W-:Y:S01]  /*5420*/  IMAD.MOV.U32 R184, RZ, RZ, R110 ;  /* 0x000000ffffb87224 */ /* 0x000fe200078e006e */
[----:B---3--:R-:W-:Y:S01]  /*5430*/  PRMT R6, R0, 0x7632, R6 ;  /* 0x0000763200067816 */ /* 0x008fe20000000006 */
[----:B------:R-:W-:Y:S02]  /*5440*/  IMAD.MOV.U32 R185, RZ, RZ, R111 ;  /* 0x000000ffffb97224 */ /* 0x000fe400078e006f */
[C---:B------:R-:W-:Y:S01]  /*5450*/  HMMA.16816.F32.BF16 R108, R128.reuse, R114, R192 ;  /* 0x00000072806c723c */ /* 0x040fe200000418c0 */
[----:B------:R-:W-:Y:S01]  /*5460*/  LOP3.LUT R0, R6, 0xff, RZ, 0xc0, !PT ;  /* 0x000000ff06007812 */ /* 0x000fe200078ec0ff */
[----:B------:R-:W-:Y:S01]  /*5470*/  IMAD.MOV.U32 R186, RZ, RZ, R84 ;  /* 0x000000ffffba7224 */ /* 0x000fe200078e0054 */
[----:B--2---:R-:W-:Y:S01]  /*5480*/  F2FP.BF16.F32.PACK_AB R6, R18, R25 ;  /* 0x000000191206723e */ /* 0x004fe200000010ff */
[----:B------:R-:W-:Y:S01]  /*5490*/  IMAD.MOV.U32 R192, RZ, RZ, R100 ;  /* 0x000000ffffc07224 */ /* 0x000fe200078e0064 */
[----:B------:R-:W-:Y:S01]  /*54a0*/  PRMT R10, R0, 0x5410, R9 ;  /* 0x00005410000a7816 */ /* 0x000fe20000000009 */
[----:B------:R-:W-:Y:S01]  /*54b0*/  IMAD.MOV.U32 R193, RZ, RZ, R101 ;  /* 0x000000ffffc17224 */ /* 0x000fe200078e0065 */
[--C-:B------:R-:W-:Y:S01]  /*54c0*/  HSET2.LE.AND R0, R11, R16.reuse, PT ;  /* 0x000000100b007233 */ /* 0x100fe20003803000 */
[----:B------:R-:W-:Y:S01]  /*54d0*/  HMMA.16816.F32.BF16 R128, R128, R22, R204 ;  /* 0x000000168080723c */ /* 0x000fe200000418cc */
[--C-:B------:R-:W-:Y:S01]  /*54e0*/  HSET2.LE.AND R9, R3, R16.reuse, PT ;  /* 0x0000001003097233 */ /* 0x100fe20003803000 */
[----:B------:R-:W-:Y:S01]  /*54f0*/  IMAD.MOV.U32 R194, RZ, RZ, R102 ;  /* 0x000000ffffc27224 */ /* 0x000fe200078e0066 */
[----:B-1----:R-:W-:Y:S01]  /*5500*/  LOP3.LUT R7, R8, 0xff00ff, RZ, 0xc0, !PT ;  /* 0x00ff00ff08077812 */ /* 0x002fe200078ec0ff */
[----:B------:R-:W-:Y:S01]  /*5510*/  IMAD.MOV.U32 R195, RZ, RZ, R103 ;  /* 0x000000ffffc37224 */ /* 0x000fe200078e0067 */
[--C-:B------:R-:W-:Y:S01]  /*5520*/  HSET2.LE.AND R10, R10, R16.reuse, PT ;  /* 0x000000100a0a7233 */ /* 0x100fe20003803000 */
[----:B------:R-:W-:Y:S01]  /*5530*/  IMAD.MOV.U32 R204, RZ, RZ, R71 ;  /* 0x000000ffffcc7224 */ /* 0x000fe200078e0047 */
[----:B------:R-:W-:Y:S01]  /*5540*/  LOP3.LUT R170, R6, R0, RZ, 0xc0, !PT ;  /* 0x0000000006aa7212 */ /* 0x000fe200078ec0ff */
[----:B------:R-:W-:Y:S01]  /*5550*/  IMAD.MOV.U32 R205, RZ, RZ, R69 ;  /* 0x000000ffffcd7224 */ /* 0x000fe200078e0045 */
[----:B------:R-:W-:Y:S01]  /*5560*/  HSET2.LE.AND R7, R7, R16, PT ;  /* 0x0000001007077233 */ /* 0x000fe20003803000 */
[----:B------:R-:W-:Y:S01]  /*5570*/  IMAD.MOV.U32 R206, RZ, RZ, R70 ;  /* 0x000000ffffce7224 */ /* 0x000fe200078e0046 */
[----:B----4-:R-:W-:Y:S01]  /*5580*/  F2FP.BF16.F32.PACK_AB R3, R13, R14 ;  /* 0x0000000e0d03723e */ /* 0x010fe200000010ff */
[----:B------:R-:W-:Y:S01]  /*5590*/  IMAD.MOV.U32 R207, RZ, RZ, R38 ;  /* 0x000000ffffcf7224 */ /* 0x000fe200078e0026 */
[----:B------:R-:W-:Y:S01]  /*55a0*/  F2FP.BF16.F32.PACK_AB R8, R24, R17 ;  /* 0x000000111808723e */ /* 0x000fe200000010ff */
[----:B------:R-:W-:Y:S01]  /*55b0*/  IMAD.MOV.U32 R11, RZ, RZ, R68 ;  /* 0x000000ffff0b7224 */ /* 0x000fe200078e0044 */
[----:B-----5:R-:W-:Y:S01]  /*55c0*/  F2FP.BF16.F32.PACK_AB R0, R12, R15 ;  /* 0x0000000f0c00723e */ /* 0x020fe200000010ff */
[----:B------:R-:W-:Y:S01]  /*55d0*/  FADD.FTZ R6, R252, R240 ;  /* 0x000000f0fc067221 */ /* 0x000fe20000010000 */
[----:B------:R-:W-:Y:S01]  /*55e0*/  LOP3.LUT R171, R3, R7, RZ, 0xc0, !PT ;  /* 0x0000000703ab7212 */ /* 0x000fe200078ec0ff */
[----:B------:R-:W-:Y:S01]  /*55f0*/  FADD.FTZ R3, R225, R219 ;  /* 0x000000dbe1037221 */ /* 0x000fe20000010000 */
[----:B------:R-:W-:Y:S01]  /*5600*/  LOP3.LUT R168, R8, R9, RZ, 0xc0, !PT ;  /* 0x0000000908a87212 */ /* 0x000fe200078ec0ff */
[----:B------:R-:W-:Y:S01]  /*5610*/  IMAD.MOV.U32 R8, RZ, RZ, R39 ;  /* 0x000000ffff087224 */ /* 0x000fe200078e0027 */
[----:B------:R-:W-:Y:S01]  /*5620*/  LOP3.LUT R169, R0, R10, RZ, 0xc0, !PT ;  /* 0x0000000a00a97212 */ /* 0x000fe200078ec0ff */
[----:B------:R-:W-:-:S02]  /*5630*/  IMAD.MOV.U32 R9, RZ, RZ, R36 ;  /* 0x000000ffff097224 */ /* 0x000fc400078e0024 */
[----:B------:R-:W-:Y:S01]  /*5640*/  FADD.FTZ R0, R231, R230 ;  /* 0x000000e6e7007221 */ /* 0x000fe20000010000 */
[----:B------:R-:W-:Y:S02]  /*5650*/  IMAD.MOV.U32 R10, RZ, RZ, R37 ;  /* 0x000000ffff0a7224 */ /* 0x000fe400078e0025 */
        /* <DEDUP_REMOVED lines=42> */
[----:B------:R-:W-:-:S15]  /*5900*/  BRA.U !UP1, `(.L_x_1551) ;  /* 0x0000002d09107547 */ /* 0x000fde000b800000 */
[----:B------:R-:W2:Y:S01]  /*5910*/  LDL.64 R34, [R1] ;  /* 0x0000000001227983 */ /* 0x000ea20000100a00 */
[----:B------:R-:W-:Y:S01]  /*5920*/  IMAD.MOV.U32 R220, RZ, RZ, 0x40 ;  /* 0x00000040ffdc7424 */ /* 0x000fe200078e00ff */
[----:B------:R-:W-:Y:S01]  /*5930*/  LOP3.LUT R252, R133, UR29, RZ, 0x3c, !PT ;  /* 0x0000001d85fc7c12 */ /* 0x000fe2000f8e3cff */
[----:B------:R-:W-:Y:S01]  /*5940*/  IMAD.MOV.U32 R227, RZ, RZ, 0x20 ;  /* 0x00000020ffe37424 */ /* 0x000fe200078e00ff */
[----:B------:R-:W1:Y:S01]  /*5950*/  S2R R6, SR_TID.X ;  /* 0x0000000000067919 */ /* 0x000e620000002100 */
[----:B------:R-:W-:Y:S01]  /*5960*/  IMAD.MOV.U32 R137, RZ, RZ, R2 ;  /* 0x000000ffff897224 */ /* 0x000fe200078e0002 */
[----:B------:R-:W-:Y:S01]  /*5970*/  SEL R220, R220, 0xffffffc0, !P6 ;  /* 0xffffffc0dcdc7807 */ /* 0x000fe20007000000 */
[----:B------:R-:W-:Y:S01]  /*5980*/  IMAD.MOV.U32 R132, RZ, RZ, R134 ;  /* 0x000000ffff847224 */ /* 0x000fe200078e0086 */
[----:B------:R-:W-:Y:S01]  /*5990*/  MOV R0, R136 ;  /* 0x0000008800007202 */ /* 0x000fe20000000f00 */
[----:B------:R-:W-:Y:S01]  /*59a0*/  IMAD.MOV.U32 R3, RZ, RZ, R135 ;  /* 0x000000ffff037224 */ /* 0x000fe200078e0087 */
[C---:B------:R-:W-:Y:S01]  /*59b0*/  IADD3 R219, PT, PT, R4.reuse, R220, RZ ;  /* 0x000000dc04db7210 */ /* 0x040fe20007ffe0ff */
[C---:B------:R-:W-:Y:S01]  /*59c0*/  IMAD.IADD R220, R217.reuse, 0x1, R220 ;  /* 0x00000001d9dc7824 */ /* 0x040fe200078e02dc */
[----:B------:R-:W-:Y:S01]  /*59d0*/  IADD3 R224, PT, PT, R217, R5, RZ ;  /* 0x00000005d9e07210 */ /* 0x000fe20007ffe0ff */
[----:B------:R-:W-:Y:S01]  /*59e0*/  IMAD.IADD R223, R4, 0x1, R5 ;  /* 0x0000000104df7824 */ /* 0x000fe200078e0205 */
[----:B------:R-:W-:Y:S01]  /*59f0*/  LOP3.LUT R250, R247, UR22, RZ, 0x3c, !PT ;  /* 0x00000016f7fa7c12 */ /* 0x000fe2000f8e3cff */
[----:B------:R-:W-:Y:S01]  /*5a00*/  VIADD R245, R216, 0xa000 ;  /* 0x0000a000d8f57836 */ /* 0x000fe20000000000 */
[C---:B------:R-:W-:Y:S01]  /*5a10*/  IADD3 R225, PT, PT, R5.reuse, R220, RZ ;  /* 0x000000dc05e17210 */ /* 0x040fe20007ffe0ff */
[----:B------:R-:W-:Y:S01]  /*5a20*/  IMAD.IADD R222, R5, 0x1, R219 ;  /* 0x0000000105de7824 */ /* 0x000fe200078e02db */
[----:B------:R-:W-:Y:S01]  /*5a30*/  USHF.L.U64.HI UR23, UR6, 0x4, UR7 ;  /* 0x0000000406177899 */ /* 0x000fe20008010207 */
[----:B------:R-:W-:Y:S01]  /*5a40*/  LOP3.LUT R251, R138, UR4, RZ, 0x3c, !PT ;  /* 0x000000048afb7c12 */ /* 0x000fe2000f8e3cff */
[----:B------:R-:W-:Y:S01]  /*5a50*/  USHF.L.U32 UR26, UR6, 0x4, URZ ;  /* 0x00000004061a7899 */ /* 0x000fe200080006ff */
[----:B------:R-:W-:Y:S01]  /*5a60*/  LOP3.LUT R249, R172, UR4, RZ, 0x3c, !PT ;  /* 0x00000004acf97c12 */ /* 0x000fe2000f8e3cff */
[----:B------:R-:W-:Y:S01]  /*5a70*/  ULEA.HI.SX32 UR21, UR21, 0xfffffffe, 0x1b ;  /* 0xfffffffe15157891 */ /* 0x000fe2000f8fdaff */
[----:B------:R-:W3:Y:S01]  /*5a80*/  LDCU UR4, c[0x0][0x45c] ;  /* 0x00008b80ff0477ac */ /* 0x000ee20008000800 */
[----:B------:R-:W4:Y:S01]  /*5a90*/  LDCU.64 UR6, c[0x0][0x3c0] ;  /* 0x00007800ff0677ac */ /* 0x000f220008000a00 */
[----:B-1----:R-:W-:-:S04]  /*5aa0*/  LOP3.LUT P0, RZ, R6, 0x2, RZ, 0xc0, !PT ;  /* 0x0000000206ff7812 */ /* 0x002fc8000780c0ff */
[----:B------:R-:W-:-:S05]  /*5ab0*/  SEL R227, R227, 0xffffffe0, !P0 ;  /* 0xffffffe0e3e37807 */ /* 0x000fca0004000000 */
[----:B------:R-:W-:Y:S01]  /*5ac0*/  IMAD.IADD R221, R216, 0x1, R227 ;  /* 0x00000001d8dd7824 */ /* 0x000fe200078e02e3 */
[----:B--2---:R-:W-:Y:S01]  /*5ad0*/  LOP3.LUT R248, R35, UR22, RZ, 0x3c, !PT ;  /* 0x0000001623f87c12 */ /* 0x004fe2000f8e3cff */
[----:B---34-:R-:W-:Y:S06]  /*5ae0*/  BRA `(.L_x_1552) ;  /* 0x0000000000547947 */ /* 0x018fec0003800000 */
.L_x_1554:
[----:B------:R-:W1:Y:S01]  /*5af0*/  LDC.64 R138, c[0x0][0x3b8] ;  /* 0x0000ee00ff8a7b82 */ /* 0x000e620000000a00 */
[----:B------:R-:W-:Y:S06]  /*5b00*/  UIADD3 UR22, UPT, UPT, UR21, -0x1, URZ ;  /* 0xffffffff15167890 */ /* 0x000fec000fffe0ff */
[----:B-1----:R-:W-:Y:S04]  /*5b10*/  IMAD.WIDE.U32 R134, R138, UR22, RZ ;  /* 0x000000168a867c25 */ /* 0x002fe8000f8e00ff */
[----:B------:R-:W-:Y:S01]  /*5b20*/  IMAD R135, R139, UR22, R135 ;  /* 0x000000168b877c24 */ /* 0x000fe2000f8e0287 */
        /* <DEDUP_REMOVED lines=17> */
.L_x_1552:
[----:B------:R-:W-:Y:S04]  /*5c40*/  DEPBAR.LE SB0, 0x0 ;  /* 0x000080000000791a */ /* 0x000fe80000000000 */
[----:B------:R-:W-:Y:S01]  /*5c50*/  BAR.SYNC.DEFER_BLOCKING 0x0 ;  /* 0x0000000000007b1d */ /* 0x000fe20000010000 */
[----:B------:R-:W-:Y:S04]  /*5c60*/  UIMAD.WIDE.U32 UR30, UR21, UR6, URZ ;  /* 0x00000006151e72a5 */ /* 0x000fe8000f8e00ff */
[----:B------:R-:W-:Y:S02]  /*5c70*/  UIMAD UR22, UR21, UR7, UR31 ;  /* 0x00000007151672a4 */ /* 0x000fe4000f8e021f */
[----:B------:R-:W-:Y:S01]  /*5c80*/  IMAD.U32 R8, RZ, RZ, UR30 ;  /* 0x0000001eff087e24 */ /* 0x000fe2000f8e00ff */
[----:B------:R-:W-:Y:S01]  /*5c90*/  ULEA UR28, UP0, UR30, UR26, 0x5 ;  /* 0x0000001a1e1c7291 */ /* 0x000fe2000f8028ff */
[----:B------:R-:W-:Y:S02]  /*5ca0*/  IMAD.U32 R9, RZ, RZ, UR31 ;  /* 0x0000001fff097e24 */ /* 0x000fe4000f8e00ff */
[----:B------:R-:W-:Y:S01]  /*5cb0*/  IMAD.U32 R2, RZ, RZ, UR22 ;  /* 0x00000016ff027e24 */ /* 0x000fe2000f8e00ff */
[CC--:B------:R-:W-:Y:S01]  /*5cc0*/  LEA R6, P1, R8.reuse, R244.reuse, 0x6 ;  /* 0x000000f408067211 */ /* 0x0c0fe200078230ff */
[----:B------:R-:W-:Y:S01]  /*5cd0*/  ULEA.HI.X UR27, UR30, UR23, UR22, 0x5, UP0 ;  /* 0x000000171e1b7291 */ /* 0x000fe200080f2c16 */
[----:B------:R-:W-:Y:S01]  /*5ce0*/  IMAD.U32 R9, RZ, RZ, UR28 ;  /* 0x0000001cff097e24 */ /* 0x000fe2000f8e00ff */
[----:B------:R-:W-:Y:S01]  /*5cf0*/  UISETP.NE.AND UP0, UPT, UR21, URZ, UPT ;  /* 0x000000ff1500728c */ /* 0x000fe2000bf05270 */
[-C--:B------:R-:W-:Y:S03]  /*5d00*/  LEA.HI.X R7, R8, R243.reuse, R2, 0x6, P1 ;  /* 0x000000f308077211 */ /* 0x080fe600008f3402 */
[----:B------:R-:W-:Y:S01]  /*5d10*/  IMAD.U32 R5, RZ, RZ, UR27 ;  /* 0x0000001bff057e24 */ /* 0x000fe2000f8e00ff */
[C---:B------:R-:W-:Y:S01]  /*5d20*/  LEA R4, P0, R9.reuse, R244, 0x1 ;  /* 0x000000f409047211 */ /* 0x040fe200078008ff */
[----:B------:R-:W-:Y:S01]  /*5d30*/  @!PT LDS RZ, [RZ] ;  /* 0x00000000fffff984 */ /* 0x000fe20000000800 */
[----:B------:R-:W-:Y:S01]  /*5d40*/  @!PT LDS RZ, [RZ] ;  /* 0x00000000fffff984 */ /* 0x000fe20000000800 */
[----:B------:R-:W-:Y:S01]  /*5d50*/  @!PT LDS RZ, [RZ] ;  /* 0x00000000fffff984 */ /* 0x000fe20000000800 */
[----:B------:R-:W-:Y:S03]  /*5d60*/  LDGSTS.E.BYPASS.LTC128B.128 [R228+0xa000], desc[UR24][R6.64] ;  /* 0x0a00000006e47fae */ /* 0x000fe6000b981a18 */
[----:B------:R-:W-:Y:S02]  /*5d70*/  LEA.HI.X R5, R9, R243, R5, 0x1, P0 ;  /* 0x000000f309057211 */ /* 0x000fe400000f0c05 */
[----:B------:R-:W-:Y:S05]  /*5d80*/  LDGSTS.E.BYPASS.LTC128B.128 [R228+0xb000], desc[UR24][R6.64+0x80] ;  /* 0x0b00008006e47fae */ /* 0x000fea000b981a18 */
[----:B------:R-:W-:Y:S05]  /*5d90*/  LDGSTS.E.BYPASS.LTC128B.128 [R228+0xa800], desc[UR24][R4.64] ;  /* 0x0a80000004e47fae */ /* 0x000fea000b981a18 */
[----:B------:R1:W-:Y:S05]  /*5da0*/  LDGSTS.E.BYPASS.LTC128B.128 [R228+0xb800], desc[UR24][R4.64+0x80] ;  /* 0x0b80008004e47fae */ /* 0x0003ea000b981a18 */
        /* <DEDUP_REMOVED lines=14> */
[----:B------:R-:W2:Y:S02]  /*5e90*/  LDSM.16.M88.4 R204, [R219+0x8800] ;  /* 0x00880000dbcc783b */ /* 0x000ea40000000200 */
        /* <DEDUP_REMOVED lines=8> */
[----:B------:R-:W-:Y:S07]  /*5f20*/  LDSM.16.M88.4 R172, [R225] ;  /* 0x00000000e1ac783b */ /* 0x000fee0000000200 */
[-C--:B----4-:R-:W-:Y:S08]  /*5f30*/  HMMA.16816.F32.BF16 R4, R176, R180.reuse, R4 ;  /* 0x000000b4b004723c */ /* 0x090ff00000041804 */
[C---:B-----5:R-:W-:Y:S08]  /*5f40*/  HMMA.16816.F32.BF16 R8, R184.reuse, R180, R8 ;  /* 0x000000b4b808723c */ /* 0x060ff00000041808 */
[-C--:B------:R-:W-:Y:S08]  /*5f50*/  HMMA.16816.F32.BF16 R12, R184, R182.reuse, R12 ;  /* 0x000000b6b80c723c */ /* 0x080ff0000004180c */
[C---:B------:R-:W-:Y:S01]  /*5f60*/  HMMA.16816.F32.BF16 R16, R176.reuse, R182, R16 ;  /* 0x000000b6b010723c */ /* 0x040fe20000041810 */
[----:B------:R-:W3:Y:S07]  /*5f70*/  LDSM.16.M88.4 R180, [R222+0x8000] ;  /* 0x00800000deb4783b */ /* 0x000eee0000000200 */
[-C--:B------:R-:W-:Y:S08]  /*5f80*/  HMMA.16816.F32.BF16 R20, R176, R188.reuse, R20 ;  /* 0x000000bcb014723c */ /* 0x080ff00000041814 */
[C---:B------:R-:W-:Y:S08]  /*5f90*/  HMMA.16816.F32.BF16 R24, R184.reuse, R188, R24 ;  /* 0x000000bcb818723c */ /* 0x040ff00000041818 */
[-C--:B------:R-:W-:Y:S01]  /*5fa0*/  HMMA.16816.F32.BF16 R28, R184, R190.reuse, R28 ;  /* 0x000000beb81c723c */ /* 0x080fe2000004181c */
[----:B------:R-:W-:Y:S07]  /*5fb0*/  LDSM.16.M88.4 R184, [R218+UR5+0x9000] ;  /* 0x00900005dab8783b */ /* 0x000fee0008000200 */
[----:B------:R-:W-:Y:S01]  /*5fc0*/  HMMA.16816.F32.BF16 R32, R176, R190, R32 ;  /* 0x000000beb020723c */ /* 0x000fe20000041820 */
[----:B------:R-:W4:Y:S05]  /*5fd0*/  LDSM.16.M88.4 R176, [R217+0x4000] ;  /* 0x00400000d9b0783b */ /* 0x000f2a0000000200 */
[----:B------:R-:W5:Y:S02]  /*5fe0*/  LDSM.16.M88.4 R188, [R217+0x6000] ;  /* 0x00600000d9bc783b */ /* 0x000f640000000200 */
[-C--:B-1----:R-:W-:Y:S08]  /*5ff0*/  HMMA.16816.F32.BF16 R4, R192, R196.reuse, R4 ;  /* 0x000000c4c004723c */ /* 0x082ff00000041804 */
[C---:B--2---:R-:W-:Y:S08]  /*6000*/  HMMA.16816.F32.BF16 R8, R200.reuse, R196, R8 ;  /* 0x000000c4c808723c */ /* 0x044ff00000041808 */
[-C--:B------:R-:W-:Y:S08]  /*6010*/  HMMA.16816.F32.BF16 R12, R200, R198.reuse, R12 ;  /* 0x000000c6c80c723c */ /* 0x080ff0000004180c */
[C---:B------:R-:W-:Y:S01]  /*6020*/  HMMA.16816.F32.BF16 R16, R192.reuse, R198, R16 ;  /* 0x000000c6c010723c */ /* 0x040fe20000041810 */
[----:B------:R-:W1:Y:S07]  /*6030*/  LDSM.16.M88.4 R196, [R218+UR5+0x9800] ;  /* 0x00980005dac4783b */ /* 0x000e6e0008000200 */
[-C--:B------:R-:W-:Y:S08]  /*6040*/  HMMA.16816.F32.BF16 R20, R192, R204.reuse, R20 ;  /* 0x000000ccc014723c */ /* 0x080ff00000041814 */
[C---:B------:R-:W-:Y:S08]  /*6050*/  HMMA.16816.F32.BF16 R24, R200.reuse, R204, R24 ;  /* 0x000000ccc818723c */ /* 0x040ff00000041818 */
[-C--:B------:R-:W-:Y:S01]  /*6060*/  HMMA.16816.F32.BF16 R28, R200, R206.reuse, R28 ;  /* 0x000000cec81c723c */ /* 0x080fe2000004181c */
[----:B------:R-:W-:Y:S07]  /*6070*/  LDSM.16.M88.4 R200, [R224+0x6000] ;  /* 0x00600000e0c8783b */ /* 0x000fee0000000200 */
[----:B------:R-:W-:Y:S01]  /*6080*/  HMMA.16816.F32.BF16 R32, R192, R206, R32 ;  /* 0x000000cec020723c */ /* 0x000fe20000041820 */
[----:B------:R-:W-:Y:S05]  /*6090*/  LDSM.16.M88.4 R192, [R223+0x9000] ;  /* 0x00900000dfc0783b */ /* 0x000fea0000000200 */
[----:B------:R-:W-:Y:S02]  /*60a0*/  LDSM.16.M88.4 R204, [R223+0x9800] ;  /* 0x00980000dfcc783b */ /* 0x000fe40000000200 */
[-C--:B---3--:R-:W-:Y:S08]  /*60b0*/  HMMA.16816.F32.BF16 R4, R172, R180.reuse, R4 ;  /* 0x000000b4ac04723c */ /* 0x088ff00000041804 */
        /* <DEDUP_REMOVED lines=30> */
[-C--:B------:R-:W-:Y:S08]  /*62a0*/  HMMA.16816.F32.BF16 R20, R180, R204.reuse, R20 ;  /* 0x000000ccb414723c */ /* 0x080ff00000041814 */
[C---:B------:R-:W-:Y:S08]  /*62b0*/  HMMA.16816.F32.BF16 R24, R200.reuse, R204, R24 ;  /* 0x000000ccc818723c */ /* 0x040ff00000041818 */
[-C--:B------:R-:W-:Y:S08]  /*62c0*/  HMMA.16816.F32.BF16 R28, R200, R206.reuse, R28 ;  /* 0x000000cec81c723c */ /* 0x080ff0000004181c */
[----:B------:R-:W-:Y:S08]  /*62d0*/  HMMA.16816.F32.BF16 R32, R180, R206, R32 ;  /* 0x000000ceb420723c */ /* 0x000ff00000041820 */
[-C--:B---3--:R-:W-:Y:S08]  /*62e0*/  HMMA.16816.F32.BF16 R4, R172, R184.reuse, R4 ;  /* 0x000000b8ac04723c */ /* 0x088ff00000041804 */
[C---:B------:R-:W-:Y:S08]  /*62f0*/  HMMA.16816.F32.BF16 R8, R208.reuse, R184, R8 ;  /* 0x000000b8d008723c */ /* 0x040ff00000041808 */
[-C--:B------:R-:W-:Y:S08]  /*6300*/  HMMA.16816.F32.BF16 R12, R208, R186.reuse, R12 ;  /* 0x000000bad00c723c */ /* 0x080ff0000004180c */
[C---:B------:R-:W-:Y:S08]  /*6310*/  HMMA.16816.F32.BF16 R16, R172.reuse, R186, R16 ;  /* 0x000000baac10723c */ /* 0x040ff00000041810 */
[-C--:B-1----:R-:W-:Y:S08]  /*6320*/  HMMA.16816.F32.BF16 R20, R172, R188.reuse, R20 ;  /* 0x000000bcac14723c */ /* 0x082ff00000041814 */
        /* <DEDUP_REMOVED lines=20> */
[----:B------:R-:W-:Y:S06]  /*6470*/  BRA.U.ANY UP0, `(.L_x_1554) ;  /* 0xfffffff5009c7547 */ /* 0x000fec000b93ffff */
.L_x_1553:
[----:B------:R-:W2:Y:S01]  /*6480*/  LDL.64 R184, [R1+0x8] ;  /* 0x0000080001b87983 */ /* 0x000ea20000100a00 */
[----:B------:R-:W-:Y:S01]  /*6490*/  FMNMX3.FTZ R133, R175, R34, R35, !PT ;  /* 0x00000022af857276 */ /* 0x000fe20007810023 */
[----:B------:R-:W-:Y:S01]  /*64a0*/  UISETP.GT.AND UP0, UPT, UR21, URZ, UPT ;  /* 0x000000ff1500728c */ /* 0x000fe2000bf04270 */
[----:B------:R-:W-:Y:S01]  /*64b0*/  FMNMX3.FTZ R2, R174, R12, R13, !PT ;  /* 0x0000000cae027276 */ /* 0x000fe2000781000d */
[----:B------:R-:W-:Y:S02]  /*64c0*/  UIADD3 UR22, UPT, UPT, UR21, -0x1, URZ ;  /* 0xffffffff15167890 */ /* 0x000fe4000fffe0ff */
[----:B------:R-:W3:Y:S01]  /*64d0*/  LDL.64 R182, [R1+0x10] ;  /* 0x0000100001b67983 */ /* 0x000ee20000100a00 */
[----:B------:R-:W-:Y:S04]  /*64e0*/  FMNMX3.FTZ R2, R2, R24, R25, !PT ;  /* 0x0000001802027276 */ /* 0x000fe80007810019 */
[----:B------:R-:W-:Y:S01]  /*64f0*/  FMNMX3.FTZ R2, R2, R28, R29, !PT ;  /* 0x0000001c02027276 */ /* 0x000fe2000781001d */
[----:B------:R-:W4:Y:S06]  /*6500*/  LDL.64 R180, [R1] ;  /* 0x0000000001b47983 */ /* 0x000f2c0000100a00 */
[----:B------:R-:W5:Y:S08]  /*6510*/  SHFL.BFLY PT, R135, R136, 0x2, 0x1f ;  /* 0x0c401f0088877f89 */ /* 0x000f7000000e0000 */
[----:B-1----:R-:W1:Y:S08]  /*6520*/  SHFL.BFLY PT, R138, R133, 0x2, 0x1f ;  /* 0x0c401f00858a7f89 */ /* 0x002e7000000e0000 */
[----:B------:R-:W1:Y:S01]  /*6530*/  SHFL.BFLY PT, R134, R2, 0x2, 0x1f ;  /* 0x0c401f0002867f89 */ /* 0x000e6200000e0000 */
[----:B-----5:R-:W-:Y:S02]  /*6540*/  FMNMX.FTZ R136, R136, R135, !PT ;  /* 0x0000008788887209 */ /* 0x020fe40007810000 */
[----:B-1----:R-:W-:Y:S05]  /*6550*/  FMNMX.FTZ R139, R133, R138, !PT ;  /* 0x0000008a858b7209 */ /* 0x002fea0007810000 */
[----:B------:R-:W1:Y:S01]  /*6560*/  SHFL.BFLY PT, R135, R136, 0x1, 0x1f ;  /* 0x0c201f0088877f89 */ /* 0x000e6200000e0000 */
[----:B------:R-:W-:Y:S07]  /*6570*/  FMNMX.FTZ R134, R2, R134, !PT ;  /* 0x0000008602867209 */ /* 0x000fee0007810000 */
[----:B------:R-:W5:Y:S08]  /*6580*/  SHFL.BFLY PT, R133, R139, 0x1, 0x1f ;  /* 0x0c201f008b857f89 */ /* 0x000f7000000e0000 */
[----:B------:R-:W5:Y:S01]  /*6590*/  SHFL.BFLY PT, R138, R134, 0x1, 0x1f ;  /* 0x0c201f00868a7f89 */ /* 0x000f6200000e0000 */
[----:B-1----:R-:W-:Y:S02]  /*65a0*/  FMNMX.FTZ R136, R136, R135, !PT ;  /* 0x0000008788887209 */ /* 0x002fe40007810000 */
[----:B-----5:R-:W-:Y:S03]  /*65b0*/  FMNMX.FTZ R135, R139, R133, !PT ;  /* 0x000000858b877209 */ /* 0x020fe60007810000 */
[C---:B------:R-:W-:Y:S01]  /*65c0*/  FADD.FTZ R0, -R136.reuse, R0 ;  /* 0x0000000088007221 */ /* 0x040fe20000010100 */
[C---:B------:R-:W-:Y:S01]  /*65d0*/  FMUL.FTZ R187, R136.reuse, UR4 ;  /* 0x0000000488bb7c20 */ /* 0x040fe20008410000 */
[----:B------:R-:W-:Y:S02]  /*65e0*/  FSETP.NEU.FTZ.AND P0, PT, R136, -INF , PT ;  /* 0xff8000008800780b */ /* 0x000fe40003f1d000 */
[----:B------:R-:W-:Y:S01]  /*65f0*/  FMUL.FTZ R2, R0, UR4 ;  /* 0x0000000400027c20 */ /* 0x000fe20008410000 */
[C---:B------:R-:W-:Y:S01]  /*6600*/  FADD.FTZ R0, -R135.reuse, R3 ;  /* 0x0000000387007221 */ /* 0x040fe20000010100 */
[----:B------:R-:W-:Y:S01]  /*6610*/  FMNMX.FTZ R134, R134, R138, !PT ;  /* 0x0000008a86867209 */ /* 0x000fe20007810000 */
[----:B------:R-:W-:Y:S01]  /*6620*/  FMUL.FTZ R186, R135, UR4 ;  /* 0x0000000487ba7c20 */ /* 0x000fe20008410000 */
[----:B------:R1:W5:Y:S01]  /*6630*/  MUFU.EX2 R133, R2 ;  /* 0x0000000200857308 */ /* 0x0003620000000800 */
[----:B------:R-:W-:Y:S02]  /*6640*/  FSEL R187, R187, RZ, P0 ;  /* 0x000000ffbbbb7208 */ /* 0x000fe40000000000 */
[----:B------:R-:W-:Y:S01]  /*6650*/  FSETP.NEU.FTZ.AND P0, PT, R135, -INF , PT ;  /* 0xff8000008700780b */ /* 0x000fe20003f1d000 */
[----:B------:R-:W-:Y:S01]  /*6660*/  FMUL.FTZ R188, R134, UR4 ;  /* 0x0000000486bc7c20 */ /* 0x000fe20008410000 */
[----:B------:R-:W-:Y:S01]  /*6670*/  LOP3.LUT R138, R252, UR21, RZ, 0x3c, !PT ;  /* 0x00000015fc8a7c12 */ /* 0x000fe2000f8e3cff */
[--C-:B------:R-:W-:Y:S01]  /*6680*/  FFMA.FTZ R16, R16, UR4, -R187.reuse ;  /* 0x0000000410107c23 */ /* 0x100fe200080108bb */
[--C-:B------:R-:W-:Y:S01]  /*6690*/  FFMA.FTZ R17, R17, UR4, -R187.reuse ;  /* 0x0000000411117c23 */ /* 0x100fe200080108bb */
[----:B------:R-:W-:Y:S01]  /*66a0*/  FSEL R186, R186, RZ, P0 ;  /* 0x000000ffbaba7208 */ /* 0x000fe20000000000 */
[--C-:B------:R-:W-:Y:S01]  /*66b0*/  FFMA.FTZ R4, R4, UR4, -R187.reuse ;  /* 0x0000000404047c23 */ /* 0x100fe200080108bb */
[----:B------:R5:W-:Y:S01]  /*66c0*/  MUFU.EX2 R240, R16 ;  /* 0x0000001000f07308 */ /* 0x000be20000000800 */
[----:B------:R-:W-:Y:S04]  /*66d0*/  IMAD.WIDE.U32 R172, R138, -0x326172a9, RZ ;  /* 0xcd9e8d578aac7825 */ /* 0x000fe800078e00ff */
[----:B------:R-:W-:Y:S01]  /*66e0*/  FFMA.FTZ R5, R5, UR4, -R187 ;  /* 0x0000000405057c23 */ /* 0x000fe200080108bb */
[----:B------:R-:W-:Y:S01]  /*66f0*/  FSETP.NEU.FTZ.AND P0, PT, R134, -INF , PT ;  /* 0xff8000008600780b */ /* 0x000fe20003f1d000 */
[--C-:B------:R-:W-:Y:S01]  /*6700*/  FFMA.FTZ R18, R18, UR4, -R186.reuse ;  /* 0x0000000412127c23 */ /* 0x100fe200080108ba */
[----:B------:R-:W-:Y:S01]  /*6710*/  FFMA.FTZ R19, R19, UR4, -R186 ;  /* 0x0000000413137c23 */ /* 0x000fe200080108ba */
[----:B------:R-:W-:Y:S01]  /*6720*/  LOP3.LUT R139, R173, R251, RZ, 0x3c, !PT ;  /* 0x000000fbad8b7212 */ /* 0x000fe200078e3cff */
[----:B-1----:R-:W-:Y:S01]  /*6730*/  FMUL.FTZ R2, R0, UR4 ;  /* 0x0000000400027c20 */ /* 0x002fe20008410000 */
[----:B------:R-:W-:Y:S01]  /*6740*/  FADD.FTZ R0, -R134, R132 ;  /* 0x0000008486007221 */ /* 0x000fe20000010100 */
[----:B------:R1:W-:Y:S01]  /*6750*/  MUFU.EX2 R239, R17 ;  /* 0x0000001100ef7308 */ /* 0x0003e20000000800 */
[----:B------:R-:W-:Y:S01]  /*6760*/  LOP3.LUT R138, R172, R250, RZ, 0x3c, !PT ;  /* 0x000000faac8a7212 */ /* 0x000fe200078e3cff */
[----:B------:R-:W-:Y:S04]  /*6770*/  IMAD.WIDE.U32 R174, R139, -0x2daee0ad, RZ ;  /* 0xd2511f538bae7825 */ /* 0x000fe800078e00ff */
[----:B------:R-:W-:Y:S01]  /*6780*/  FMUL.FTZ R0, R0, UR4 ;  /* 0x0000000400007c20 */ /* 0x000fe20008410000 */
[----:B------:R-:W-:Y:S01]  /*6790*/  UMOV UR21, UR22 ;  /* 0x0000001600157c82 */ /* 0x000fe20008000000 */
[----:B------:R-:W-:Y:S01]  /*67a0*/  FSEL R188, R188, RZ, P0 ;  /* 0x000000ffbcbc7208 */ /* 0x000fe20000000000 */
[----:B------:R-:W-:Y:S04]  /*67b0*/  IMAD.WIDE.U32 R178, R138, -0x2daee0ad, RZ ;  /* 0xd2511f538ab27825 */ /* 0x000fe800078e00ff */
[----:B-----5:R-:W-:Y:S01]  /*67c0*/  FMUL.FTZ R36, R133, R36 ;  /* 0x0000002485247220 */ /* 0x020fe20000410000 */
[----:B------:R5:W5:Y:S01]  /*67d0*/  MUFU.EX2 R132, R2 ;  /* 0x0000000200847308 */ /* 0x000b620000000800 */
[----:B------:R-:W-:Y:S01]  /*67e0*/  LOP3.LUT R16, R172, R248, RZ, 0x3c, !PT ;  /* 0x000000f8ac107212 */ /* 0x000fe200078e3cff */
[--C-:B------:R-:W-:Y:S01]  /*67f0*/  FFMA.FTZ R12, R12, UR4, -R188.reuse ;  /* 0x000000040c0c7c23 */ /* 0x100fe200080108bc */
[--C-:B------:R-:W-:Y:S01]  /*6800*/  FFMA.FTZ R13, R13, UR4, -R188.reuse ;  /* 0x000000040d0d7c23 */ /* 0x100fe200080108bc */
[--C-:B------:R-:W-:Y:S01]  /*6810*/  FFMA.FTZ R8, R8, UR4, -R188.reuse ;  /* 0x0000000408087c23 */ /* 0x100fe200080108bc */
[----:B------:R-:W-:Y:S01]  /*6820*/  FFMA.FTZ R9, R9, UR4, -R188 ;  /* 0x0000000409097c23 */ /* 0x000fe200080108bc */
[----:B------:R-:W-:Y:S04]  /*6830*/  IMAD.WIDE.U32 R176, R16, -0x2daee0ad, RZ ;  /* 0xd2511f5310b07825 */ /* 0x000fe800078e00ff */
[----:B------:R-:W-:Y:S01]  /*6840*/  FMUL.FTZ R37, R133, R37 ;  /* 0x0000002585257220 */ /* 0x000fe20000410000 */
[----:B------:R5:W5:Y:S01]  /*6850*/  MUFU.EX2 R3, R0 ;  /* 0x0000000000037308 */ /* 0x000b620000000800 */
[----:B-1----:R-:W-:Y:S01]  /*6860*/  LOP3.LUT R17, R173, R249, RZ, 0x3c, !PT ;  /* 0x000000f9ad117212 */ /* 0x002fe200078e3cff */
[C---:B------:R-:W-:Y:S01]  /*6870*/  FMUL.FTZ R48, R133.reuse, R48 ;  /* 0x0000003085307220 */ /* 0x040fe20000410000 */
[C---:B------:R-:W-:Y:S01]  /*6880*/  FMUL.FTZ R49, R133.reuse, R49 ;  /* 0x0000003185317220 */ /* 0x040fe20000410000 */
[C---:B------:R-:W-:Y:S01]  /*6890*/  FMUL.FTZ R52, R133.reuse, R52 ;  /* 0x0000003485347220 */ /* 0x040fe20000410000 */
[----:B------:R-:W-:Y:S01]  /*68a0*/  FMUL.FTZ R53, R133, R53 ;  /* 0x0000003585357220 */ /* 0x000fe20000410000 */
[----:B------:R-:W-:Y:S04]  /*68b0*/  IMAD.WIDE.U32 R172, R17, -0x2daee0ad, RZ ;  /* 0xd2511f5311ac7825 */ /* 0x000fe800078e00ff */
[----:B------:R-:W-:Y:S01]  /*68c0*/  FMUL.FTZ R64, R133, R64 ;  /* 0x0000004085407220 */ /* 0x000fe20000410000 */
[----:B------:R1:W-:Y:S01]  /*68d0*/  MUFU.EX2 R238, R18 ;  /* 0x0000001200ee7308 */ /* 0x0003e20000000800 */
[----:B-----5:R-:W-:Y:S01]  /*68e0*/  FMNMX3.FTZ R2, R137, R10, R11, !PT ;  /* 0x0000000a89027276 */ /* 0x020fe2000781000b */
[----:B------:R-:W-:Y:S01]  /*68f0*/  FMUL.FTZ R38, R132, R38 ;  /* 0x0000002684267220 */ /* 0x000fe20000410000 */
[----:B------:R-:W-:Y:S01]  /*6900*/  LOP3.LUT R16, R172, UR14, R177, 0x96, !PT ;  /* 0x0000000eac107c12 */ /* 0x000fe2000f8e96b1 */
[C---:B------:R-:W-:Y:S01]  /*6910*/  FMUL.FTZ R39, R132.reuse, R39 ;  /* 0x0000002784277220 */ /* 0x040fe20000410000 */
[C---:B------:R-:W-:Y:S01]  /*6920*/  FMUL.FTZ R50, R132.reuse, R50 ;  /* 0x0000003284327220 */ /* 0x040fe20000410000 */
[C---:B------:R-:W-:Y:S01]  /*6930*/  FMUL.FTZ R51, R132.reuse, R51 ;  /* 0x0000003384337220 */ /* 0x040fe20000410000 */
[----:B------:R-:W-:Y:S03]  /*6940*/  FMUL.FTZ R54, R132, R54 ;  /* 0x0000003684367220 */ /* 0x000fe60000410000 */
[----:B------:R-:W-:Y:S01]  /*6950*/  MUFU.EX2 R236, R4 ;  /* 0x0000000400ec7308 */ /* 0x000fe20000000800 */
[----:B------:R-:W-:Y:S01]  /*6960*/  FMNMX3.FTZ R0, R2, R14, R15, !PT ;  /* 0x0000000e02007276 */ /* 0x000fe2000781000f */
[----:B------:R-:W-:Y:S04]  /*6970*/  IMAD.WIDE.U32 R192, R16, -0x326172a9, RZ ;  /* 0xcd9e8d5710c07825 */ /* 0x000fe800078e00ff */
[C---:B------:R-:W-:Y:S01]  /*6980*/  FMUL.FTZ R40, R3.reuse, R40 ;  /* 0x0000002803287220 */ /* 0x040fe20000410000 */
[----:B------:R-:W-:Y:S01]  /*6990*/  FMNMX3.FTZ R0, R0, R26, R27, !PT ;  /* 0x0000001a00007276 */ /* 0x000fe2000781001b */
[C---:B------:R-:W-:Y:S01]  /*69a0*/  FMUL.FTZ R41, R3.reuse, R41 ;  /* 0x0000002903297220 */ /* 0x040fe20000410000 */
[C---:B------:R-:W-:Y:S01]  /*69b0*/  FMUL.FTZ R44, R3.reuse, R44 ;  /* 0x0000002c032c7220 */ /* 0x040fe20000410000 */
[----:B------:R5:W-:Y:S01]  /*69c0*/  MUFU.EX2 R235, R5 ;  /* 0x0000000500eb7308 */ /* 0x000be20000000800 */
[----:B------:R-:W-:Y:S01]  /*69d0*/  FMNMX3.FTZ R0, R0, R30, R31, !PT ;  /* 0x0000001e00007276 */ /* 0x000fe2000781001f */
[C---:B------:R-:W-:Y:S01]  /*69e0*/  FMUL.FTZ R45, R3.reuse, R45 ;  /* 0x0000002d032d7220 */ /* 0x040fe20000410000 */
[----:B-1----:R-:W-:Y:S01]  /*69f0*/  LOP3.LUT R18, R174, UR14, R179, 0x96, !PT ;  /* 0x0000000eae127c12 */ /* 0x002fe2000f8e96b3 */
[----:B------:R-:W-:Y:S01]  /*6a00*/  FMUL.FTZ R55, R132, R55 ;  /* 0x0000003784377220 */ /* 0x000fe20000410000 */
[C---:B------:R-:W-:Y:S01]  /*6a10*/  FMUL.FTZ R56, R3.reuse, R56 ;  /* 0x0000003803387220 */ /* 0x040fe20000410000 */
[----:B------:R-:W1:Y:S01]  /*6a20*/  SHFL.BFLY PT, R2, R0, 0x2, 0x1f ;  /* 0x0c401f0000027f89 */ /* 0x000e6200000e0000 */
[C---:B------:R-:W-:Y:S03]  /*6a30*/  FMUL.FTZ R57, R3.reuse, R57 ;  /* 0x0000003903397220 */ /* 0x040fe60000410000 */
[----:B------:R-:W-:Y:S01]  /*6a40*/  MUFU.EX2 R237, R19 ;  /* 0x0000001300ed7308 */ /* 0x000fe20000000800 */
[----:B------:R-:W-:Y:S04]  /*6a50*/  IMAD.WIDE.U32 R194, R18, -0x326172a9, RZ ;  /* 0xcd9e8d5712c27825 */ /* 0x000fe800078e00ff */
[C---:B------:R-:W-:Y:S01]  /*6a60*/  FMUL.FTZ R60, R3.reuse, R60 ;  /* 0x0000003c033c7220 */ /* 0x040fe20000410000 */
[----:B------:R-:W-:Y:S01]  /*6a70*/  FMUL.FTZ R61, R3, R61 ;  /* 0x0000003d033d7220 */ /* 0x000fe20000410000 */
[C---:B------:R-:W-:Y:S01]  /*6a80*/  FMUL.FTZ R65, R133.reuse, R65 ;  /* 0x0000004185417220 */ /* 0x040fe20000410000 */
[C---:B------:R-:W-:Y:S01]  /*6a90*/  FMUL.FTZ R66, R132.reuse, R66 ;  /* 0x0000004284427220 */ /* 0x040fe20000410000 */
[----:B------:R-:W-:Y:S01]  /*6aa0*/  FMUL.FTZ R67, R132, R67 ;  /* 0x0000004384437220 */ /* 0x000fe20000410000 */
[----:B------:R-:W-:Y:S01]  /*6ab0*/  MUFU.EX2 R214, R12 ;  /* 0x0000000c00d67308 */ /* 0x000fe20000000800 */
[--C-:B-----5:R-:W-:Y:S01]  /*6ac0*/  FFMA.FTZ R5, R6, UR4, -R186.reuse ;  /* 0x0000000406057c23 */ /* 0x120fe200080108ba */
        /* <DEDUP_REMOVED lines=10> */
[C---:B------:R-:W-:Y:S01]  /*6b70*/  FMUL.FTZ R81, R133.reuse, R81 ;  /* 0x0000005185517220 */ /* 0x040fe20000410000 */
[----:B------:R-:W-:Y:S01]  /*6b80*/  FMUL.FTZ R82, R132, R82 ;  /* 0x0000005284527220 */ /* 0x000fe20000410000 */
[----:B-1----:R-:W-:Y:S01]  /*6b90*/  FMNMX.FTZ R0, R0, R2, !PT ;  /* 0x0000000200007209 */ /* 0x002fe20007810000 */
[C---:B------:R-:W-:Y:S03]  /*6ba0*/  FMUL.FTZ R83, R132.reuse, R83 ;  /* 0x0000005384537220 */ /* 0x040fe60000410000 */
[----:B------:R-:W1:Y:S01]  /*6bb0*/  MUFU.EX2 R215, R13 ;  /* 0x0000000d00d77308 */ /* 0x000e620000000800 */
[C---:B------:R-:W-:Y:S01]  /*6bc0*/  FMUL.FTZ R84, R133.reuse, R84 ;  /* 0x0000005485547220 */ /* 0x040fe20000410000 */
[----:B------:R-:W-:Y:S01]  /*6bd0*/  FMUL.FTZ R85, R133, R85 ;  /* 0x0000005585557220 */ /* 0x000fe20000410000 */
[----:B------:R-:W5:Y:S01]  /*6be0*/  SHFL.BFLY PT, R2, R0, 0x1, 0x1f ;  /* 0x0c201f0000027f89 */ /* 0x000f6200000e0000 */
        /* <DEDUP_REMOVED lines=11> */
[--C-:B------:R-:W-:Y:S03]  /*6ca0*/  FFMA.FTZ R32, R32, UR4, -R187.reuse ;  /* 0x0000000420207c23 */ /* 0x100fe600080108bb */
[----:B------:R-:W-:Y:S01]  /*6cb0*/  MUFU.EX2 R210, R9 ;  /* 0x0000000900d27308 */ /* 0x000fe20000000800 */
[C---:B------:R-:W-:Y:S01]  /*6cc0*/  FMUL.FTZ R104, R3.reuse, R104 ;  /* 0x0000006803687220 */ /* 0x040fe20000410000 */
[C---:B------:R-:W-:Y:S01]  /*6cd0*/  FMUL.FTZ R105, R3.reuse, R105 ;  /* 0x0000006903697220 */ /* 0x040fe20000410000 */
[C---:B------:R-:W-:Y:S01]  /*6ce0*/  FMUL.FTZ R108, R3.reuse, R108 ;  /* 0x0000006c036c7220 */ /* 0x040fe20000410000 */
[----:B------:R-:W-:Y:S01]  /*6cf0*/  FMUL.FTZ R109, R3, R109 ;  /* 0x0000006d036d7220 */ /* 0x000fe20000410000 */
[--C-:B------:R-:W-:Y:S01]  /*6d00*/  FFMA.FTZ R33, R33, UR4, -R187.reuse ;  /* 0x0000000421217c23 */ /* 0x100fe200080108bb */
[--C-:B------:R-:W-:Y:S01]  /*6d10*/  FFMA.FTZ R34, R34, UR4, -R186.reuse ;  /* 0x0000000422227c23 */ /* 0x100fe200080108ba */
[--C-:B------:R-:W-:Y:S01]  /*6d20*/  FFMA.FTZ R35, R35, UR4, -R186.reuse ;  /* 0x0000000423237c23 */ /* 0x100fe200080108ba */
[C---:B------:R-:W-:Y:S02]  /*6d30*/  FMUL.FTZ R112, R133.reuse, R112 ;  /* 0x0000007085707220 */ /* 0x040fe40000410000 */
[----:B------:R1:W-:Y:S01]  /*6d40*/  MUFU.EX2 R207, R33 ;  /* 0x0000002100cf7308 */ /* 0x0003e20000000800 */
[----:B------:R-:W-:Y:S01]  /*6d50*/  FMUL.FTZ R113, R133, R113 ;  /* 0x0000007185717220 */ /* 0x000fe20000410000 */
[----:B-----5:R-:W-:Y:S01]  /*6d60*/  FMNMX.FTZ R2, R0, R2, !PT ;  /* 0x0000000200027209 */ /* 0x020fe20007810000 */
[C---:B------:R-:W-:Y:S01]  /*6d70*/  FMUL.FTZ R114, R132.reuse, R114 ;  /* 0x0000007284727220 */ /* 0x040fe20000410000 */
[----:B------:R-:W-:Y:S01]  /*6d80*/  FMUL.FTZ R115, R132, R115 ;  /* 0x0000007384737220 */ /* 0x000fe20000410000 */
[--C-:B------:R-:W-:Y:S01]  /*6d90*/  FFMA.FTZ R20, R20, UR4, -R187.reuse ;  /* 0x0000000414147c23 */ /* 0x100fe200080108bb */
[C---:B------:R-:W-:Y:S01]  /*6da0*/  FSETP.NEU.FTZ.AND P0, PT, R2.reuse, -INF , PT ;  /* 0xff8000000200780b */ /* 0x040fe20003f1d000 */
[----:B------:R-:W-:Y:S01]  /*6db0*/  FMUL.FTZ R189, R2, UR4 ;  /* 0x0000000402bd7c20 */ /* 0x000fe20008410000 */
[----:B------:R-:W-:Y:S01]  /*6dc0*/  FFMA.FTZ R187, R21, UR4, -R187 ;  /* 0x0000000415bb7c23 */ /* 0x000fe200080108bb */
[----:B------:R-:W-:Y:S01]  /*6dd0*/  FMUL.FTZ R21, R3, R161 ;  /* 0x000000a103157220 */ /* 0x000fe20000410000 */
[----:B------:R5:W-:Y:S01]  /*6de0*/  MUFU.EX2 R205, R34 ;  /* 0x0000002200cd7308 */ /* 0x000be20000000800 */
[----:B------:R-:W-:Y:S01]  /*6df0*/  FFMA.FTZ R22, R22, UR4, -R186 ;  /* 0x0000000416167c23 */ /* 0x000fe200080108ba */
[----:B------:R-:W-:Y:S01]  /*6e00*/  FSEL R189, R189, RZ, P0 ;  /* 0x000000ffbdbd7208 */ /* 0x000fe20000000000 */
[C---:B------:R-:W-:Y:S01]  /*6e10*/  FMUL.FTZ R116, R3.reuse, R116 ;  /* 0x0000007403747220 */ /* 0x040fe20000410000 */
[----:B------:R-:W-:Y:S01]  /*6e20*/  FMUL.FTZ R117, R3, R117 ;  /* 0x0000007503757220 */ /* 0x000fe20000410000 */
[--C-:B------:R-:W-:Y:S01]  /*6e30*/  FFMA.FTZ R24, R24, UR4, -R188.reuse ;  /* 0x0000000418187c23 */ /* 0x100fe200080108bc */
[--C-:B------:R-:W-:Y:S01]  /*6e40*/  FFMA.FTZ R25, R25, UR4, -R188.reuse ;  /* 0x0000000419197c23 */ /* 0x100fe200080108bc */
[--C-:B------:R-:W-:Y:S01]  /*6e50*/  FFMA.FTZ R14, R14, UR4, -R189.reuse ;  /* 0x000000040e0e7c23 */ /* 0x100fe200080108bd */
[--C-:B------:R-:W-:Y:S01]  /*6e60*/  FFMA.FTZ R15, R15, UR4, -R189.reuse ;  /* 0x000000040f0f7c23 */ /* 0x100fe200080108bd */
[--C-:B------:R-:W-:Y:S01]  /*6e70*/  FFMA.FTZ R10, R10, UR4, -R189.reuse ;  /* 0x000000040a0a7c23 */ /* 0x100fe200080108bd */
[--C-:B------:R-:W-:Y:S01]  /*6e80*/  FFMA.FTZ R11, R11, UR4, -R189.reuse ;  /* 0x000000040b0b7c23 */ /* 0x100fe200080108bd */
[----:B------:R-:W-:Y:S01]  /*6e90*/  MUFU.EX2 R213, R14 ;  /* 0x0000000e00d57308 */ /* 0x000fe20000000800 */
[----:B-1----:R-:W-:Y:S01]  /*6ea0*/  FMUL.FTZ R33, R133, R157 ;  /* 0x0000009d85217220 */ /* 0x002fe20000410000 */
[--C-:B------:R-:W-:Y:S01]  /*6eb0*/  FFMA.FTZ R28, R28, UR4, -R188.reuse ;  /* 0x000000041c1c7c23 */ /* 0x100fe200080108bc */
[----:B------:R-:W-:Y:S01]  /*6ec0*/  FFMA.FTZ R188, R29, UR4, -R188 ;  /* 0x000000041dbc7c23 */ /* 0x000fe200080108bc */
[----:B------:R-:W-:Y:S01]  /*6ed0*/  FFMA.FTZ R30, R30, UR4, -R189 ;  /* 0x000000041e1e7c23 */ /* 0x000fe200080108bd */
[C---:B------:R-:W-:Y:S01]  /*6ee0*/  FMUL.FTZ R124, R3.reuse, R124 ;  /* 0x0000007c037c7220 */ /* 0x040fe20000410000 */
[C---:B-----5:R-:W-:Y:S01]  /*6ef0*/  FMUL.FTZ R34, R132.reuse, R158 ;  /* 0x0000009e84227220 */ /* 0x060fe20000410000 */
[C---:B------:R-:W-:Y:S03]  /*6f00*/  FMUL.FTZ R125, R3.reuse, R125 ;  /* 0x0000007d037d7220 */ /* 0x040fe60000410000 */
[----:B------:R-:W1:Y:S01]  /*6f10*/  MUFU.EX2 R212, R15 ;  /* 0x0000000f00d47308 */ /* 0x000e620000000800 */
[C---:B------:R-:W-:Y:S01]  /*6f20*/  FMUL.FTZ R128, R3.reuse, R128 ;  /* 0x0000008003807220 */ /* 0x040fe20000410000 */
[----:B------:R-:W-:Y:S01]  /*6f30*/  FMUL.FTZ R129, R3, R129 ;  /* 0x0000008103817220 */ /* 0x000fe20000410000 */
[C---:B------:R-:W-:Y:S01]  /*6f40*/  FMUL.FTZ R100, R133.reuse, R100 ;  /* 0x0000006485647220 */ /* 0x040fe20000410000 */
[C---:B------:R-:W-:Y:S01]  /*6f50*/  FMUL.FTZ R101, R133.reuse, R101 ;  /* 0x0000006585657220 */ /* 0x040fe20000410000 */
[C---:B------:R-:W-:Y:S01]  /*6f60*/  FMUL.FTZ R102, R132.reuse, R102 ;  /* 0x0000006684667220 */ /* 0x040fe20000410000 */
[C---:B------:R-:W-:Y:S01]  /*6f70*/  FMUL.FTZ R103, R132.reuse, R103 ;  /* 0x0000006784677220 */ /* 0x040fe20000410000 */
[C---:B------:R-:W-:Y:S03]  /*6f80*/  FMUL.FTZ R120, R133.reuse, R120 ;  /* 0x0000007885787220 */ /* 0x040fe60000410000 */
[----:B------:R-:W-:Y:S01]  /*6f90*/  MUFU.EX2 R209, R10 ;  /* 0x0000000a00d17308 */ /* 0x000fe20000000800 */
[C---:B------:R-:W-:Y:S01]  /*6fa0*/  FMUL.FTZ R121, R133.reuse, R121 ;  /* 0x0000007985797220 */ /* 0x040fe20000410000 */
[C---:B------:R-:W-:Y:S01]  /*6fb0*/  FMUL.FTZ R122, R132.reuse, R122 ;  /* 0x0000007a847a7220 */ /* 0x040fe20000410000 */
[C---:B------:R-:W-:Y:S01]  /*6fc0*/  FMUL.FTZ R123, R132.reuse, R123 ;  /* 0x0000007b847b7220 */ /* 0x040fe20000410000 */
[----:B------:R-:W-:Y:S06]  /*6fd0*/  FMUL.FTZ R29, R133, R169 ;  /* 0x000000a9851d7220 */ /* 0x000fec0000410000 */
[----:B------:R-:W5:Y:S10]  /*6fe0*/  MUFU.EX2 R208, R11 ;  /* 0x0000000b00d07308 */ /* 0x000f740000000800 */
[----:B------:R-:W-:Y:S10]  /*6ff0*/  MUFU.EX2 R202, R187 ;  /* 0x000000bb00ca7308 */ /* 0x000ff40000000800 */
[----:B------:R1:W-:Y:S10]  /*7000*/  MUFU.EX2 R204, R35 ;  /* 0x0000002300cc7308 */ /* 0x0003f40000000800 */
[----:B------:R-:W-:Y:S10]  /*7010*/  MUFU.EX2 R201, R22 ;  /* 0x0000001600c97308 */ /* 0x000ff40000000800 */
[----:B------:R-:W-:Y:S01]  /*7020*/  MUFU.EX2 R206, R32 ;  /* 0x0000002000ce7308 */ /* 0x000fe20000000800 */
[----:B-1----:R-:W-:Y:S09]  /*7030*/  FMUL.FTZ R35, R132, R159 ;  /* 0x0000009f84237220 */ /* 0x002ff20000410000 */
[----:B------:R-:W-:Y:S01]  /*7040*/  MUFU.EX2 R203, R20 ;  /* 0x0000001400cb7308 */ /* 0x000fe20000000800 */
[----:B--2---:R-:W-:Y:S02]  /*7050*/  LOP3.LUT R138, R184, UR16, R175, 0x96, !PT ;  /* 0x00000010b88a7c12 */ /* 0x004fe4000f8e96af */
[----:B------:R-:W-:Y:S01]  /*7060*/  MOV R185, UR17 ;  /* 0x0000001100b97c02 */ /* 0x000fe20008000f00 */
[----:B------:R-:W1:Y:S01]  /*7070*/  S2R R184, SR_TID.X ;  /* 0x0000000000b87919 */ /* 0x000e620000002100 */
[----:B---3--:R-:W-:Y:S01]  /*7080*/  LOP3.LUT R17, R182, UR16, R173, 0x96, !PT ;  /* 0x00000010b6117c12 */ /* 0x008fe2000f8e96ad */
[----:B------:R-:W-:Y:S01]  /*7090*/  IMAD.WIDE.U32 R172, R138, -0x326172a9, RZ ;  /* 0xcd9e8d578aac7825 */ /* 0x000fe200078e00ff */
[----:B------:R-:W-:Y:S02]  /*70a0*/  LEA R185, R185, UR17, 0x10 ;  /* 0x00000011b9b97c11 */ /* 0x000fe4000f8e80ff */
[----:B------:R-:W-:Y:S01]  /*70b0*/  F2FP.BF16.F32.PACK_AB R182, R215, R214 ;  /* 0x000000d6d7b6723e */ /* 0x000fe200000010ff */
[----:B------:R-:W-:Y:S01]  /*70c0*/  IMAD.WIDE.U32 R138, R17, -0x326172a9, RZ ;  /* 0xcd9e8d57118a7825 */ /* 0x000fe200078e00ff */
[----:B------:R-:W-:Y:S02]  /*70d0*/  LOP3.LUT R18, R246, UR15, R173, 0x96, !PT ;  /* 0x0000000ff6127c12 */ /* 0x000fe4000f8e96ad */
[----:B------:R-:W-:Y:S02]  /*70e0*/  LOP3.LUT R17, R172, UR13, R195, 0x96, !PT ;  /* 0x0000000dac117c12 */ /* 0x000fe4000f8e96c3 */
[----:B----4-:R-:W-:Y:S01]  /*70f0*/  LOP3.LUT R16, R180, UR15, R139, 0x96, !PT ;  /* 0x0000000fb4107c12 */ /* 0x010fe2000f8e968b */
[----:B------:R2:W-:Y:S01]  /*7100*/  MUFU.EX2 R195, R28 ;  /* 0x0000001c00c37308 */ /* 0x0005e20000000800 */
[----:B------:R-:W-:Y:S01]  /*7110*/  LOP3.LUT R4, R138, UR13, R193, 0x96, !PT ;  /* 0x0000000d8a047c12 */ /* 0x000fe2000f8e96c1 */
[----:B------:R-:W-:Y:S01]  /*7120*/  IMAD.WIDE.U32 R138, R18, -0x2daee0ad, RZ ;  /* 0xd2511f53128a7825 */ /* 0x000fe200078e00ff */
[----:B------:R-:W-:Y:S02]  /*7130*/  F2FP.BF16.F32.PACK_AB R183, R212, R213 ;  /* 0x000000d5d4b7723e */ /* 0x000fe400000010ff */
[----:B------:R-:W-:Y:S01]  /*7140*/  F2FP.BF16.F32.PACK_AB R180, R210, R211 ;  /* 0x000000d3d2b4723e */ /* 0x000fe200000010ff */
[----:B------:R-:W-:Y:S01]  /*7150*/  IMAD.WIDE.U32 R18, R16, -0x2daee0ad, RZ ;  /* 0xd2511f5310127825 */ /* 0x000fe200078e00ff */
[----:B-----5:R-:W-:Y:S03]  /*7160*/  F2FP.BF16.F32.PACK_AB R181, R208, R209 ;  /* 0x000000d1d0b5723e */ /* 0x020fe600000010ff */
[----:B------:R3:W-:Y:S01]  /*7170*/  MUFU.EX2 R193, R30 ;  /* 0x0000001e00c17308 */ /* 0x0007e20000000800 */
[----:B------:R-:W-:Y:S01]  /*7180*/  IMAD.WIDE.U32 R198, R4, -0x2daee0ad, RZ ;  /* 0xd2511f5304c67825 */ /* 0x000fe200078e00ff */
[----:B------:R-:W-:Y:S03]  /*7190*/  LOP3.LUT R19, R176, UR12, R19, 0x96, !PT ;  /* 0x0000000cb0137c12 */ /* 0x000fe6000f8e9613 */
[----:B------:R-:W-:Y:S01]  /*71a0*/  IMAD.WIDE.U32 R196, R17, -0x2daee0ad, RZ ;  /* 0xd2511f5311c47825 */ /* 0x000fe200078e00ff */
[----:B------:R-:W-:Y:S03]  /*71b0*/  LOP3.LUT R16, R18, UR10, R199, 0x96, !PT ;  /* 0x0000000a12107c12 */ /* 0x000fe6000f8e96c7 */
[--C-:B------:R-:W-:Y:S01]  /*71c0*/  FFMA.FTZ R18, R7, UR4, -R186.reuse ;  /* 0x0000000407127c23 */ /* 0x100fe200080108ba */
[----:B------:R-:W-:Y:S01]  /*71d0*/  LOP3.LUT R17, R178, UR12, R139, 0x96, !PT ;  /* 0x0000000cb2117c12 */ /* 0x000fe2000f8e968b */
[----:B------:R-:W-:Y:S01]  /*71e0*/  IMAD.WIDE.U32 R190, R19, -0x326172a9, RZ ;  /* 0xcd9e8d5713be7825 */ /* 0x000fe200078e00ff */
[----:B------:R-:W-:Y:S01]  /*71f0*/  LOP3.LUT R4, R138, UR10, R197, 0x96, !PT ;  /* 0x0000000a8a047c12 */ /* 0x000fe2000f8e96c5 */
[----:B------:R-:W-:Y:S01]  /*7200*/  MUFU.EX2 R233, R18 ;  /* 0x0000001200e97308 */ /* 0x000fe20000000800 */
[----:B------:R-:W4:Y:S01]  /*7210*/  LDSM.16.MT88.4 R176, [R216+0xa000] ;  /* 0x00a00000d8b0783b */ /* 0x000f220000004200 */
[----:B------:R-:W-:Y:S01]  /*7220*/  IMAD.WIDE.U32 R138, R17, -0x326172a9, RZ ;  /* 0xcd9e8d57118a7825 */ /* 0x000fe200078e00ff */
[----:B-1----:R-:W-:Y:S02]  /*7230*/  LOP3.LUT P6, RZ, R184, 0x4, RZ, 0xc0, !PT ;  /* 0x00000004b8ff7812 */ /* 0x002fe400078cc0ff */
[----:B------:R-:W-:Y:S01]  /*7240*/  IADD3 R184, PT, PT, R216, 0xa040, RZ ;  /* 0x0000a040d8b87810 */ /* 0x000fe20007ffe0ff */
[----:B------:R-:W-:Y:S04]  /*7250*/  IMAD.WIDE.U32 R6, R4, -0x326172a9, RZ ;  /* 0xcd9e8d5704067825 */ /* 0x000fe800078e00ff */
[----:B------:R-:W-:Y:S01]  /*7260*/  FFMA.FTZ R186, R23, UR4, -R186 ;  /* 0x0000000417ba7c23 */ /* 0x000fe200080108ba */
[----:B------:R1:W-:Y:S01]  /*7270*/  MUFU.EX2 R199, R24 ;  /* 0x0000001800c77308 */ /* 0x0003e20000000800 */
[----:B--2---:R-:W-:Y:S01]  /*7280*/  FMUL.FTZ R28, R133, R168 ;  /* 0x000000a8851c7220 */ /* 0x004fe20000410000 */
[----:B------:R-:W-:Y:S01]  /*7290*/  IMAD.WIDE.U32 R16, R16, -0x326172a9, RZ ;  /* 0xcd9e8d5710107825 */ /* 0x000fe200078e00ff */
[C---:B------:R-:W-:Y:S02]  /*72a0*/  PRMT R5, R6.reuse, 0x7773, RZ ;  /* 0x0000777306057816 */ /* 0x040fe400000000ff */
[----:B------:R-:W-:Y:S01]  /*72b0*/  PRMT R175, R6, 0x7772, RZ ;  /* 0x0000777206af7816 */ /* 0x000fe200000000ff */
[----:B---3--:R-:W-:Y:S01]  /*72c0*/  FMUL.FTZ R30, R132, R170 ;  /* 0x000000aa841e7220 */ /* 0x008fe20000410000 */
[----:B------:R-:W-:Y:S03]  /*72d0*/  LOP3.LUT R4, R138, UR9, R7, 0x96, !PT ;  /* 0x000000098a047c12 */ /* 0x000fe6000f8e9607 */
[----:B------:R-:W-:Y:S01]  /*72e0*/  MUFU.EX2 R200, R186 ;  /* 0x000000ba00c87308 */ /* 0x000fe20000000800 */
[----:B------:R-:W-:Y:S02]  /*72f0*/  MOV R7, R16 ;  /* 0x0000001000077202 */ /* 0x000fe40000000f00 */
[----:B------:R-:W-:Y:S02]  /*7300*/  PRMT R175, R175, 0x5410, R5 ;  /* 0x00005410afaf7816 */ /* 0x000fe40000000005 */
[----:B------:R-:W-:Y:S02]  /*7310*/  LOP3.LUT R5, R4, 0xffff, RZ, 0xc0, !PT ;  /* 0x0000ffff04057812 */ /* 0x000fe400078ec0ff */
[----:B------:R-:W-:Y:S02]  /*7320*/  PRMT R19, R16, 0x7771, RZ ;  /* 0x0000777110137816 */ /* 0x000fe400000000ff */
[----:B------:R-:W-:Y:S01]  /*7330*/  LOP3.LUT R7, R7, 0xff, RZ, 0xc0, !PT ;  /* 0x000000ff07077812 */ /* 0x000fe200078ec0ff */
[C---:B-1----:R-:W-:Y:S01]  /*7340*/  FMUL.FTZ R24, R133.reuse, R164 ;  /* 0x000000a485187220 */ /* 0x042fe20000410000 */
[----:B------:R-:W-:Y:S02]  /*7350*/  MOV R174, R6 ;  /* 0x0000000600ae7202 */ /* 0x000fe40000000f00 */
[----:B------:R-:W-:Y:S01]  /*7360*/  LOP3.LUT R0, R190, UR9, R17, 0x96, !PT ;  /* 0x00000009be007c12 */ /* 0x000fe2000f8e9611 */
[----:B------:R-:W-:Y:S01]  /*7370*/  FMUL.FTZ R17, R133, R153 ;  /* 0x0000009985117220 */ /* 0x000fe20000410000 */
[----:B------:R-:W-:Y:S02]  /*7380*/  PRMT R138, R6, 0x7771, RZ ;  /* 0x00007771068a7816 */ /* 0x000fe400000000ff */
[----:B------:R-:W-:Y:S02]  /*7390*/  LOP3.LUT R6, R4, 0xff, RZ, 0xc0, !PT ;  /* 0x000000ff04067812 */ /* 0x000fe400078ec0ff */
[----:B------:R-:W-:Y:S02]  /*73a0*/  SHF.R.U32.HI R5, RZ, 0x8, R5 ;  /* 0x00000008ff057819 */ /* 0x000fe40000011605 */
[C---:B------:R-:W-:Y:S02]  /*73b0*/  PRMT R18, R16.reuse, 0x7773, RZ ;  /* 0x0000777310127816 */ /* 0x040fe400000000ff */
[----:B------:R-:W-:Y:S02]  /*73c0*/  PRMT R12, R16, 0x7772, RZ ;  /* 0x00007772100c7816 */ /* 0x000fe400000000ff */
[----:B------:R-:W-:Y:S01]  /*73d0*/  PRMT R14, R7, 0x5410, R19 ;  /* 0x00005410070e7816 */ /* 0x000fe20000000013 */
[----:B------:R-:W-:Y:S01]  /*73e0*/  FMUL.FTZ R19, R132, R155 ;  /* 0x0000009b84137220 */ /* 0x000fe20000410000 */
[----:B------:R-:W-:Y:S02]  /*73f0*/  LOP3.LUT R174, R174, 0xff, RZ, 0xc0, !PT ;  /* 0x000000ffaeae7812 */ /* 0x000fe400078ec0ff */
[----:B------:R-:W-:Y:S02]  /*7400*/  PRMT R7, R0, 0x7632, R7 ;  /* 0x0000763200077816 */ /* 0x000fe40000000007 */
[----:B------:R-:W-:Y:S02]  /*7410*/  PRMT R172, R6, 0x5410, R5 ;  /* 0x0000541006ac7816 */ /* 0x000fe40000000005 */
[----:B------:R-:W-:Y:S01]  /*7420*/  PRMT R16, R12, 0x5410, R18 ;  /* 0x000054100c107816 */ /* 0x000fe20000000012 */
[----:B------:R-:W-:Y:S01]  /*7430*/  FMUL.FTZ R18, R132, R154 ;  /* 0x0000009a84127220 */ /* 0x000fe20000410000 */
[----:B------:R-:W-:Y:S02]  /*7440*/  SHF.R.U32.HI R13, RZ, 0x18, R4 ;  /* 0x00000018ff0d7819 */ /* 0x000fe40000011604 */
[----:B------:R-:W-:Y:S02]  /*7450*/  PRMT R6, R4, 0x7632, R6 ;  /* 0x0000763204067816 */ /* 0x000fe40000000006 */
[----:B------:R-:W-:Y:S02]  /*7460*/  PRMT R174, R174, 0x5410, R138 ;  /* 0x00005410aeae7816 */ /* 0x000fe4000000008a */
[C---:B------:R-:W-:Y:S02]  /*7470*/  LOP3.LUT R12, R0.reuse, 0xff, RZ, 0xc0, !PT ;  /* 0x000000ff000c7812 */ /* 0x040fe400078ec0ff */
[----:B------:R-:W-:Y:S02]  /*7480*/  SHF.R.U32.HI R5, RZ, 0x18, R0 ;  /* 0x00000018ff057819 */ /* 0x000fe40000011600 */
[----:B------:R-:W-:Y:S02]  /*7490*/  LOP3.LUT R4, R0, 0xffff, RZ, 0xc0, !PT ;  /* 0x0000ffff00047812 */ /* 0x000fe400078ec0ff */
[----:B------:R-:W-:Y:S02]  /*74a0*/  LOP3.LUT R0, R7, 0xff, RZ, 0xc0, !PT ;  /* 0x000000ff07007812 */ /* 0x000fe400078ec0ff */
[--C-:B------:R-:W-:Y:S02]  /*74b0*/  HSET2.LE.AND R174, R174, R185.reuse, PT ;  /* 0x000000b9aeae7233 */ /* 0x100fe40003803000 */
[----:B------:R-:W-:Y:S02]  /*74c0*/  PRMT R7, R0, 0x5410, R5 ;  /* 0x0000541000077816 */ /* 0x000fe40000000005 */
[----:B------:R-:W-:Y:S02]  /*74d0*/  F2FP.BF16.F32.PACK_AB R0, R239, R240 ;  /* 0x000000f0ef00723e */ /* 0x000fe400000010ff */
[----:B------:R-:W-:Y:S02]  /*74e0*/  LOP3.LUT R175, R175, 0xff00ff, RZ, 0xc0, !PT ;  /* 0x00ff00ffafaf7812 */ /* 0x000fe400078ec0ff */
[----:B------:R-:W-:Y:S01]  /*74f0*/  LOP3.LUT R174, R0, R174, RZ, 0xc0, !PT ;  /* 0x000000ae00ae7212 */ /* 0x000fe200078ec0ff */
[----:B------:R-:W-:Y:S01]  /*7500*/  FADD.FTZ R0, -R2, R137 ;  /* 0x0000008902007221 */ /* 0x000fe20000010100 */
[----:B------:R-:W-:Y:S02]  /*7510*/  LOP3.LUT R6, R6, 0xff, RZ, 0xc0, !PT ;  /* 0x000000ff06067812 */ /* 0x000fe400078ec0ff */
[----:B------:R-:W-:Y:S01]  /*7520*/  SHF.R.U32.HI R4, RZ, 0x8, R4 ;  /* 0x00000008ff047819 */ /* 0x000fe20000011604 */
[----:B------:R-:W-:Y:S01]  /*7530*/  FMUL.FTZ R0, R0, UR4 ;  /* 0x0000000400007c20 */ /* 0x000fe20008410000 */
[--C-:B------:R-:W-:Y:S02]  /*7540*/  HSET2.LE.AND R175, R175, R185.reuse, PT ;  /* 0x000000b9afaf7233 */ /* 0x100fe40003803000 */
[--C-:B------:R-:W-:Y:S02]  /*7550*/  HSET2.LE.AND R172, R172, R185.reuse, PT ;  /* 0x000000b9acac7233 */ /* 0x100fe40003803000 */
[----:B------:R-:W-:Y:S01]  /*7560*/  PRMT R13, R6, 0x5410, R13 ;  /* 0x00005410060d7816 */ /* 0x000fe2000000000d */
[----:B------:R-:W1:Y:S01]  /*7570*/  MUFU.EX2 R0, R0 ;  /* 0x0000000000007308 */ /* 0x000e620000000800 */
[----:B------:R-:W-:Y:S01]  /*7580*/  PRMT R8, R12, 0x5410, R4 ;  /* 0x000054100c087816 */ /* 0x000fe20000000004 */
[----:B------:R-:W-:Y:S01]  /*7590*/  FMUL.FTZ R12, R3, R148 ;  /* 0x00000094030c7220 */ /* 0x000fe20000410000 */
[----:B------:R-:W-:Y:S02]  /*75a0*/  F2FP.BF16.F32.PACK_AB R4, R237, R238 ;  /* 0x000000eeed04723e */ /* 0x000fe400000010ff */
[----:B------:R-:W-:Y:S02]  /*75b0*/  F2FP.BF16.F32.PACK_AB R5, R235, R236 ;  /* 0x000000eceb05723e */ /* 0x000fe400000010ff */
[----:B------:R-:W-:Y:S01]  /*75c0*/  LOP3.LUT R6, R16, 0xff00ff, RZ, 0xc0, !PT ;  /* 0x00ff00ff10067812 */ /* 0x000fe200078ec0ff */
[----:B------:R-:W-:Y:S01]  /*75d0*/  FMUL.FTZ R16, R133, R152 ;  /* 0x0000009885107220 */ /* 0x000fe20000410000 */
[----:B------:R-:W-:Y:S02]  /*75e0*/  LOP3.LUT R175, R4, R175, RZ, 0xc0, !PT ;  /* 0x000000af04af7212 */ /* 0x000fe400078ec0ff */
[----:B------:R-:W-:Y:S02]  /*75f0*/  LOP3.LUT R172, R5, R172, RZ, 0xc0, !PT ;  /* 0x000000ac05ac7212 */ /* 0x000fe400078ec0ff */
[--C-:B------:R-:W-:Y:S02]  /*7600*/  HSET2.LE.AND R5, R14, R185.reuse, PT ;  /* 0x000000b90e057233 */ /* 0x100fe40003803000 */
[--C-:B------:R-:W-:Y:S02]  /*7610*/  HSET2.LE.AND R6, R6, R185.reuse, PT ;  /* 0x000000b906067233 */ /* 0x100fe40003803000 */
[--C-:B------:R-:W-:Y:S01]  /*7620*/  HSET2.LE.AND R4, R13, R185.reuse, PT ;  /* 0x000000b90d047233 */ /* 0x100fe20003803000 */
[C---:B-1----:R-:W-:Y:S01]  /*7630*/  FMUL.FTZ R10, R0.reuse, R146 ;  /* 0x00000092000a7220 */ /* 0x042fe20000410000 */
[----:B------:R-:W-:Y:S01]  /*7640*/  F2FP.BF16.F32.PACK_AB R173, R233, R234 ;  /* 0x000000eae9ad723e */ /* 0x000fe200000010ff */
[----:B------:R-:W-:Y:S01]  /*7650*/  FMUL.FTZ R11, R0, R147 ;  /* 0x00000093000b7220 */ /* 0x000fe20000410000 */
[----:B------:R-:W-:Y:S01]  /*7660*/  LOP3.LUT R182, R182, R5, RZ, 0xc0, !PT ;  /* 0x00000005b6b67212 */ /* 0x000fe200078ec0ff */
[----:B------:R-:W-:Y:S01]  /*7670*/  FMUL.FTZ R5, R133, R141 ;  /* 0x0000008d85057220 */ /* 0x000fe20000410000 */
[----:B------:R-:W-:Y:S01]  /*7680*/  LOP3.LUT R183, R183, R6, RZ, 0xc0, !PT ;  /* 0x00000006b7b77212 */ /* 0x000fe200078ec0ff */
[C---:B------:R-:W-:Y:S01]  /*7690*/  FMUL.FTZ R6, R132.reuse, R142 ;  /* 0x0000008e84067220 */ /* 0x040fe20000410000 */
[--C-:B------:R-:W-:Y:S01]  /*76a0*/  HSET2.LE.AND R9, R7, R185.reuse, PT ;  /* 0x000000b907097233 */ /* 0x100fe20003803000 */
[----:B------:R-:W-:Y:S01]  /*76b0*/  FMUL.FTZ R7, R132, R143 ;  /* 0x0000008f84077220 */ /* 0x000fe20000410000 */
[----:B------:R-:W-:Y:S01]  /*76c0*/  LOP3.LUT R173, R173, R4, RZ, 0xc0, !PT ;  /* 0x00000004adad7212 */ /* 0x000fe200078ec0ff */
[----:B------:R-:W-:Y:S01]  /*76d0*/  FMUL.FTZ R4, R133, R140 ;  /* 0x0000008c85047220 */ /* 0x000fe20000410000 */
[--C-:B------:R-:W-:Y:S01]  /*76e0*/  HSET2.LE.AND R8, R8, R185.reuse, PT ;  /* 0x000000b908087233 */ /* 0x100fe20003803000 */
[----:B------:R-:W1:Y:S01]  /*76f0*/  LDSM.16.MT88.4 R140, [R221+0xa000] ;  /* 0x00a00000dd8c783b */ /* 0x000e620000004200 */
[----:B------:R-:W-:Y:S01]  /*7700*/  LOP3.LUT R181, R181, R9, RZ, 0xc0, !PT ;  /* 0x00000009b5b57212 */ /* 0x000fe200078ec0ff */
[----:B------:R-:W-:Y:S01]  /*7710*/  FMUL.FTZ R9, R3, R145 ;  /* 0x0000009103097220 */ /* 0x000fe20000410000 */
[----:B------:R-:W-:Y:S01]  /*7720*/  @P6 IADD3 R184, PT, PT, R245, -0x40, RZ ;  /* 0xffffffc0f5b86810 */ /* 0x000fe20007ffe0ff */
[----:B------:R-:W-:Y:S01]  /*7730*/  FMUL.FTZ R22, R0, R162 ;  /* 0x000000a200167220 */ /* 0x000fe20000410000 */
[-C--:B----4-:R-:W-:Y:S05]  /*7740*/  HMMA.16816.F32.BF16 R4, R172, R176.reuse, R4 ;  /* 0x000000b0ac04723c */ /* 0x090fea0000041804 */
[----:B------:R-:W-:Y:S01]  /*7750*/  LOP3.LUT R180, R180, R8, RZ, 0xc0, !PT ;  /* 0x00000008b4b47212 */ /* 0x000fe200078ec0ff */
[----:B------:R-:W-:Y:S01]  /*7760*/  FMUL.FTZ R8, R3, R144 ;  /* 0x0000009003087220 */ /* 0x000fe20000410000 */
[----:B------:R-:W-:Y:S01]  /*7770*/  IADD3 R137, PT, PT, R227, R184, RZ ;  /* 0x000000b8e3897210 */ /* 0x000fe20007ffe0ff */
[----:B------:R-:W2:Y:S01]  /*7780*/  LDSM.16.MT88.4 R144, [R184] ;  /* 0x00000000b890783b */ /* 0x000ea20000004200 */
[C---:B------:R-:W-:Y:S01]  /*7790*/  FMUL.FTZ R23, R0.reuse, R163 ;  /* 0x000000a300177220 */ /* 0x040fe20000410000 */
[----:B------:R-:W-:Y:S01]  /*77a0*/  FMUL.FTZ R13, R3, R149 ;  /* 0x00000095030d7220 */ /* 0x000fe20000410000 */
[----:B------:R-:W-:Y:S01]  /*77b0*/  FMUL.FTZ R14, R0, R150 ;  /* 0x00000096000e7220 */ /* 0x000fe20000410000 */
[----:B------:R-:W-:Y:S01]  /*77c0*/  LOP3.LUT R150, R192, UR11, R191, 0x96, !PT ;  /* 0x0000000bc0967c12 */ /* 0x000fe2000f8e96bf */
[C---:B------:R-:W-:Y:S04]  /*77d0*/  HMMA.16816.F32.BF16 R8, R180.reuse, R176, R8 ;  /* 0x000000b0b408723c */ /* 0x040fe80000041808 */
[C---:B------:R-:W-:Y:S01]  /*77e0*/  FMUL.FTZ R15, R0.reuse, R151 ;  /* 0x00000097000f7220 */ /* 0x040fe20000410000 */
[C---:B------:R-:W-:Y:S01]  /*77f0*/  FMUL.FTZ R42, R0.reuse, R42 ;  /* 0x0000002a002a7220 */ /* 0x040fe20000410000 */
[C---:B------:R-:W-:Y:S01]  /*7800*/  FMUL.FTZ R43, R0.reuse, R43 ;  /* 0x0000002b002b7220 */ /* 0x040fe20000410000 */
[C---:B------:R-:W-:Y:S01]  /*7810*/  FMUL.FTZ R46, R0.reuse, R46 ;  /* 0x0000002e002e7220 */ /* 0x040fe20000410000 */
[C---:B------:R-:W-:Y:S01]  /*7820*/  FMUL.FTZ R47, R0.reuse, R47 ;  /* 0x0000002f002f7220 */ /* 0x040fe20000410000 */
[C---:B------:R-:W-:Y:S01]  /*7830*/  FMUL.FTZ R58, R0.reuse, R58 ;  /* 0x0000003a003a7220 */ /* 0x040fe20000410000 */
[C---:B------:R-:W-:Y:S01]  /*7840*/  FMUL.FTZ R59, R0.reuse, R59 ;  /* 0x0000003b003b7220 */ /* 0x040fe20000410000 */
[-C--:B------:R-:W-:Y:S03]  /*7850*/  HMMA.16816.F32.BF16 R12, R180, R178.reuse, R12 ;  /* 0x000000b2b40c723c */ /* 0x080fe6000004180c */
[C---:B------:R-:W-:Y:S01]  /*7860*/  FMUL.FTZ R62, R0.reuse, R62 ;  /* 0x0000003e003e7220 */ /* 0x040fe20000410000 */
[C---:B------:R-:W-:Y:S01]  /*7870*/  FMUL.FTZ R63, R0.reuse, R63 ;  /* 0x0000003f003f7220 */ /* 0x040fe20000410000 */
[C---:B------:R-:W-:Y:S01]  /*7880*/  FMUL.FTZ R74, R0.reuse, R74 ;  /* 0x0000004a004a7220 */ /* 0x040fe20000410000 */
[C---:B------:R-:W-:Y:S01]  /*7890*/  FMUL.FTZ R75, R0.reuse, R75 ;  /* 0x0000004b004b7220 */ /* 0x040fe20000410000 */
[C---:B------:R-:W-:Y:S01]  /*78a0*/  FMUL.FTZ R78, R0.reuse, R78 ;  /* 0x0000004e004e7220 */ /* 0x040fe20000410000 */
[C---:B------:R-:W-:Y:S01]  /*78b0*/  HMMA.16816.F32.BF16 R16, R172.reuse, R178, R16 ;  /* 0x000000b2ac10723c */ /* 0x040fe20000041810 */
[----:B------:R-:W-:Y:S03]  /*78c0*/  LDSM.16.MT88.4 R176, [R216+0xb800] ;  /* 0x00b80000d8b0783b */ /* 0x000fe60000004200 */
[C---:B------:R-:W-:Y:S01]  /*78d0*/  FMUL.FTZ R79, R0.reuse, R79 ;  /* 0x0000004f004f7220 */ /* 0x040fe20000410000 */
[C---:B------:R-:W-:Y:S01]  /*78e0*/  FMUL.FTZ R90, R0.reuse, R90 ;  /* 0x0000005a005a7220 */ /* 0x040fe20000410000 */
[C---:B------:R-:W-:Y:S01]  /*78f0*/  FMUL.FTZ R91, R0.reuse, R91 ;  /* 0x0000005b005b7220 */ /* 0x040fe20000410000 */
[C---:B------:R-:W-:Y:S01]  /*7900*/  FMUL.FTZ R94, R0.reuse, R94 ;  /* 0x0000005e005e7220 */ /* 0x040fe20000410000 */
[-C--:B-1----:R-:W-:Y:S03]  /*7910*/  HMMA.16816.F32.BF16 R36, R172, R140.reuse, R36 ;  /* 0x0000008cac24723c */ /* 0x082fe60000041824 */
[C---:B------:R-:W-:Y:S01]  /*7920*/  FMUL.FTZ R95, R0.reuse, R95 ;  /* 0x0000005f005f7220 */ /* 0x040fe20000410000 */
[C---:B------:R-:W-:Y:S01]  /*7930*/  FMUL.FTZ R106, R0.reuse, R106 ;  /* 0x0000006a006a7220 */ /* 0x040fe20000410000 */
[----:B------:R-:W-:Y:S01]  /*7940*/  FMUL.FTZ R107, R0, R107 ;  /* 0x0000006b006b7220 */ /* 0x000fe20000410000 */
[----:B------:R-:W-:Y:S01]  /*7950*/  LOP3.LUT R148, R194, UR11, R139, 0x96, !PT ;  /* 0x0000000bc2947c12 */ /* 0x000fe2000f8e968b */
[C---:B------:R-:W-:Y:S01]  /*7960*/  FMUL.FTZ R110, R0.reuse, R110 ;  /* 0x0000006e006e7220 */ /* 0x040fe20000410000 */
[C---:B------:R-:W-:Y:S01]  /*7970*/  HMMA.16816.F32.BF16 R40, R180.reuse, R140, R40 ;  /* 0x0000008cb428723c */ /* 0x040fe20000041828 */
[----:B------:R-:W-:Y:S03]  /*7980*/  MUFU.EX2 R194, R188 ;  /* 0x000000bc00c27308 */ /* 0x000fe60000000800 */
[C---:B------:R-:W-:Y:S01]  /*7990*/  FMUL.FTZ R111, R0.reuse, R111 ;  /* 0x0000006f006f7220 */ /* 0x040fe20000410000 */
[C---:B------:R-:W-:Y:S01]  /*79a0*/  FMUL.FTZ R118, R0.reuse, R118 ;  /* 0x0000007600767220 */ /* 0x040fe20000410000 */
[C---:B------:R-:W-:Y:S01]  /*79b0*/  FMUL.FTZ R119, R0.reuse, R119 ;  /* 0x0000007700777220 */ /* 0x040fe20000410000 */
[C---:B------:R-:W-:Y:S01]  /*79c0*/  FMUL.FTZ R126, R0.reuse, R126 ;  /* 0x0000007e007e7220 */ /* 0x040fe20000410000 */
[-C--:B------:R-:W-:Y:S03]  /*79d0*/  HMMA.16816.F32.BF16 R44, R180, R142.reuse, R44 ;  /* 0x0000008eb42c723c */ /* 0x080fe6000004182c */
[C---:B------:R-:W-:Y:S01]  /*79e0*/  FMUL.FTZ R127, R0.reuse, R127 ;  /* 0x0000007f007f7220 */ /* 0x040fe20000410000 */
[C---:B------:R-:W-:Y:S01]  /*79f0*/  FMUL.FTZ R130, R0.reuse, R130 ;  /* 0x0000008200827220 */ /* 0x040fe20000410000 */
[----:B------:R-:W-:Y:S01]  /*7a00*/  FMUL.FTZ R131, R0, R131 ;  /* 0x0000008300837220 */ /* 0x000fe20000410000 */
[----:B------:R-:W-:Y:S01]  /*7a10*/  IMAD.WIDE.U32 R148, R148, -0x2daee0ad, RZ ;  /* 0xd2511f5394947825 */ /* 0x000fe200078e00ff */
[----:B------:R-:W-:Y:S01]  /*7a20*/  F2FP.BF16.F32.PACK_AB R170, R207, R206 ;  /* 0x000000cecfaa723e */ /* 0x000fe200000010ff */
[C---:B------:R-:W-:Y:S01]  /*7a30*/  HMMA.16816.F32.BF16 R48, R172.reuse, R142, R48 ;  /* 0x0000008eac30723c */ /* 0x040fe20000041830 */
[----:B------:R-:W1:Y:S03]  /*7a40*/  LDSM.16.MT88.4 R140, [R137] ;  /* 0x00000000898c783b */ /* 0x000e660000004200 */
[----:B------:R-:W-:Y:S01]  /*7a50*/  PRMT R152, R148, 0x7773, RZ ;  /* 0x0000777394987816 */ /* 0x000fe200000000ff */
[----:B------:R-:W-:Y:S01]  /*7a60*/  IMAD.WIDE.U32 R150, R150, -0x2daee0ad, RZ ;  /* 0xd2511f5396967825 */ /* 0x000fe200078e00ff */
[----:B------:R-:W-:Y:S02]  /*7a70*/  PRMT R154, R148, 0x7772, RZ ;  /* 0x00007772949a7816 */ /* 0x000fe400000000ff */
[-C--:B--2---:R-:W-:Y:S03]  /*7a80*/  HMMA.16816.F32.BF16 R52, R172, R144.reuse, R52 ;  /* 0x00000090ac34723c */ /* 0x084fe60000041834 */
[----:B------:R-:W-:Y:S01]  /*7a90*/  PRMT R154, R154, 0x5410, R152 ;  /* 0x000054109a9a7816 */ /* 0x000fe20000000098 */
[----:B------:R-:W-:Y:S01]  /*7aa0*/  FFMA.FTZ R0, R0, R229, R209 ;  /* 0x000000e500007223 */ /* 0x000fe200000100d1 */
[C---:B------:R-:W-:Y:S02]  /*7ab0*/  PRMT R32, R150.reuse, 0x7772, RZ ;  /* 0x0000777296207816 */ /* 0x040fe400000000ff */
[----:B------:R-:W-:Y:S01]  /*7ac0*/  PRMT R153, R150, 0x7771, RZ ;  /* 0x0000777196997816 */ /* 0x000fe200000000ff */
[C---:B------:R-:W-:Y:S04]  /*7ad0*/  HMMA.16816.F32.BF16 R56, R180.reuse, R144, R56 ;  /* 0x00000090b438723c */ /* 0x040fe80000041838 */
[----:B------:R-:W-:Y:S01]  /*7ae0*/  LOP3.LUT R138, R196, UR8, R149, 0x96, !PT ;  /* 0x00000008c48a7c12 */ /* 0x000fe2000f8e9695 */
[----:B------:R-:W-:Y:S01]  /*7af0*/  FADD.FTZ R0, R208, R0 ;  /* 0x00000000d0007221 */ /* 0x000fe20000010000 */
[----:B------:R-:W-:Y:S02]  /*7b00*/  MOV R149, R148 ;  /* 0x0000009400957202 */ /* 0x000fe40000000f00 */
[-C--:B------:R-:W-:Y:S03]  /*7b10*/  HMMA.16816.F32.BF16 R60, R180, R146.reuse, R60 ;  /* 0x00000092b43c723c */ /* 0x080fe6000004183c */
[----:B------:R-:W-:Y:S01]  /*7b20*/  PRMT R148, R148, 0x7771, RZ ;  /* 0x0000777194947816 */ /* 0x000fe200000000ff */
[----:B------:R-:W-:Y:S01]  /*7b30*/  FADD.FTZ R0, R213, R0 ;  /* 0x00000000d5007221 */ /* 0x000fe20000010000 */
[----:B------:R-:W-:Y:S02]  /*7b40*/  LOP3.LUT R20, R138, 0xffff, RZ, 0xc0, !PT ;  /* 0x0000ffff8a147812 */ /* 0x000fe400078ec0ff */
[----:B------:R-:W-:Y:S01]  /*7b50*/  LOP3.LUT R139, R198, UR8, R151, 0x96, !PT ;  /* 0x00000008c68b7c12 */ /* 0x000fe2000f8e9697 */
[C---:B------:R-:W-:Y:S01]  /*7b60*/  HMMA.16816.F32.BF16 R64, R172.reuse, R146, R64 ;  /* 0x00000092ac40723c */ /* 0x040fe20000041840 */
[----:B------:R-:W2:Y:S01]  /*7b70*/  LDSM.16.MT88.4 R144, [R216+0xb000] ;  /* 0x00b00000d890783b */ /* 0x000ea20000004200 */
[----:B------:R3:W-:Y:S02]  /*7b80*/  MUFU.EX2 R198, R25 ;  /* 0x0000001900c67308 */ /* 0x0007e40000000800 */
[----:B------:R-:W-:Y:S01]  /*7b90*/  F2FP.BF16.F32.PACK_AB R168, R202, R203 ;  /* 0x000000cbcaa8723e */ /* 0x000fe200000010ff */
[----:B------:R-:W-:Y:S01]  /*7ba0*/  FADD.FTZ R0, R212, R0 ;  /* 0x00000000d4007221 */ /* 0x000fe20000010000 */
[----:B------:R-:W-:Y:S02]  /*7bb0*/  F2FP.BF16.F32.PACK_AB R169, R200, R201 ;  /* 0x000000c9c8a9723e */ /* 0x000fe400000010ff */
[-C--:B-1----:R-:W-:Y:S08]  /*7bc0*/  HMMA.16816.F32.BF16 R68, R172, R140.reuse, R68 ;  /* 0x0000008cac44723c */ /* 0x082ff00000041844 */
[C---:B------:R-:W-:Y:S04]  /*7bd0*/  HMMA.16816.F32.BF16 R72, R180.reuse, R140, R72 ;  /* 0x0000008cb448723c */ /* 0x040fe80000041848 */
[C---:B---3--:R-:W-:Y:S04]  /*7be0*/  FMUL.FTZ R25, R133.reuse, R165 ;  /* 0x000000a585197220 */ /* 0x048fe80000410000 */
        /* <DEDUP_REMOVED lines=9> */
[C---:B------:R-:W-:Y:S04]  /*7c80*/  HMMA.16816.F32.BF16 R104, R180.reuse, R140, R104 ;  /* 0x0000008cb468723c */ /* 0x040fe80000041868 */
[----:B------:R-:W-:Y:S02]  /*7c90*/  PRMT R141, R150, 0x7773, RZ ;  /* 0x00007773968d7816 */ /* 0x000fe400000000ff */
[----:B------:R-:W-:Y:S02]  /*7ca0*/  MOV R140, R150 ;  /* 0x00000096008c7202 */ /* 0x000fe40000000f00 */
[-C--:B------:R-:W-:Y:S03]  /*7cb0*/  HMMA.16816.F32.BF16 R108, R180, R142.reuse, R108 ;  /* 0x0000008eb46c723c */ /* 0x080fe6000004186c */
[----:B------:R-:W-:Y:S01]  /*7cc0*/  PRMT R155, R32, 0x5410, R141 ;  /* 0x00005410209b7816 */ /* 0x000fe2000000008d */
[----:B------:R-:W-:Y:S01]  /*7cd0*/  FMUL.FTZ R32, R133, R156 ;  /* 0x0000009c85207220 */ /* 0x000fe20000410000 */
[----:B------:R-:W-:Y:S01]  /*7ce0*/  LOP3.LUT R141, R149, 0xff, RZ, 0xc0, !PT ;  /* 0x000000ff958d7812 */ /* 0x000fe200078ec0ff */
[----:B------:R-:W-:Y:S01]  /*7cf0*/  LDSM.16.MT88.4 R156, [R221+0xa800] ;  /* 0x00a80000dd9c783b */ /* 0x000fe20000004200 */
[----:B------:R-:W-:Y:S01]  /*7d00*/  LOP3.LUT R140, R140, 0xff, RZ, 0xc0, !PT ;  /* 0x000000ff8c8c7812 */ /* 0x000fe200078ec0ff */
[C---:B------:R-:W-:Y:S04]  /*7d10*/  HMMA.16816.F32.BF16 R112, R172.reuse, R142, R112 ;  /* 0x0000008eac70723c */ /* 0x040fe80000041870 */
[----:B------:R-:W-:Y:S01]  /*7d20*/  PRMT R152, R141, 0x5410, R148 ;  /* 0x000054108d987816 */ /* 0x000fe20000000094 */
[----:B------:R-:W-:Y:S01]  /*7d30*/  FFMA.FTZ R149, R27, UR4, -R189 ;  /* 0x000000041b957c23 */ /* 0x000fe200080108bd */
[----:B------:R-:W-:Y:S01]  /*7d40*/  PRMT R153, R140, 0x5410, R153 ;  /* 0x000054108c997816 */ /* 0x000fe20000000099 */
[----:B------:R-:W-:Y:S01]  /*7d50*/  FMUL.FTZ R27, R132, R167 ;  /* 0x000000a7841b7220 */ /* 0x000fe20000410000 */
[-C--:B--2---:R-:W-:Y:S01]  /*7d60*/  HMMA.16816.F32.BF16 R32, R172, R144.reuse, R32 ;  /* 0x00000090ac20723c */ /* 0x084fe20000041820 */
[----:B------:R1:W2:Y:S01]  /*7d70*/  LDSM.16.MT88.4 R140, [R137+0x1000] ;  /* 0x00100000898c783b */ /* 0x0002a20000004200 */
[----:B------:R-:W-:Y:S01]  /*7d80*/  MUFU.EX2 R196, R149 ;  /* 0x0000009500c47308 */ /* 0x000fe20000000800 */
[----:B------:R-:W-:Y:S05]  /*7d90*/  FFMA.FTZ R133, R133, R232, R236 ;  /* 0x000000e885857223 */ /* 0x000fea00000100ec */
[C---:B------:R-:W-:Y:S04]  /*7da0*/  HMMA.16816.F32.BF16 R116, R180.reuse, R144, R116 ;  /* 0x00000090b474723c */ /* 0x040fe80000041874 */
[C---:B------:R-:W-:Y:S02]  /*7db0*/  LOP3.LUT R145, R138.reuse, 0xff, RZ, 0xc0, !PT ;  /* 0x000000ff8a917812 */ /* 0x040fe400078ec0ff */
[----:B------:R-:W-:Y:S02]  /*7dc0*/  SHF.R.U32.HI R144, RZ, 0x18, R138 ;  /* 0x00000018ff907819 */ /* 0x000fe4000001168a */
[----:B-1----:R-:W-:Y:S02]  /*7dd0*/  PRMT R137, R138, 0x7632, R137 ;  /* 0x000076328a897816 */ /* 0x002fe40000000089 */
[----:B------:R-:W-:Y:S01]  /*7de0*/  SHF.R.U32.HI R138, RZ, 0x8, R20 ;  /* 0x00000008ff8a7819 */ /* 0x000fe20000011614 */
[----:B------:R-:W-:Y:S01]  /*7df0*/  FMUL.FTZ R20, R3, R160 ;  /* 0x000000a003147220 */ /* 0x000fe20000410000 */
[----:B------:R-:W-:Y:S01]  /*7e00*/  LOP3.LUT R137, R137, 0xff, RZ, 0xc0, !PT ;  /* 0x000000ff89897812 */ /* 0x000fe200078ec0ff */
[----:B------:R-:W-:Y:S01]  /*7e10*/  LDSM.16.MT88.4 R160, [R184+0x800] ;  /* 0x00080000b8a0783b */ /* 0x000fe20000004200 */
[----:B------:R-:W-:Y:S01]  /*7e20*/  PRMT R151, R145, 0x5410, R138 ;  /* 0x0000541091977816 */ /* 0x000fe2000000008a */
[----:B------:R-:W-:Y:S01]  /*7e30*/  FFMA.FTZ R3, R3, R230, R211 ;  /* 0x000000e603037223 */ /* 0x000fe200000100d3 */
[----:B------:R-:W-:Y:S01]  /*7e40*/  PRMT R150, R137, 0x5410, R144 ;  /* 0x0000541089967816 */ /* 0x000fe20000000090 */
[----:B------:R-:W-:Y:S01]  /*7e50*/  FFMA.FTZ R144, R26, UR4, -R189 ;  /* 0x000000041a907c23 */ /* 0x000fe200080108bd */
[-C--:B------:R-:W-:Y:S03]  /*7e60*/  HMMA.16816.F32.BF16 R20, R180, R146.reuse, R20 ;  /* 0x00000092b414723c */ /* 0x080fe60000041814 */
[C---:B------:R-:W-:Y:S01]  /*7e70*/  LOP3.LUT R137, R139.reuse, 0xffff, RZ, 0xc0, !PT ;  /* 0x0000ffff8b897812 */ /* 0x040fe200078ec0ff */
[C---:B------:R-:W-:Y:S01]  /*7e80*/  FMUL.FTZ R26, R132.reuse, R166 ;  /* 0x000000a6841a7220 */ /* 0x040fe20000410000 */
[C---:B------:R-:W-:Y:S01]  /*7e90*/  PRMT R138, R139.reuse, 0x7632, R138 ;  /* 0x000076328b8a7816 */ /* 0x040fe2000000008a */
[----:B------:R-:W-:Y:S01]  /*7ea0*/  LDSM.16.MT88.4 R164, [R226+0x800] ;  /* 0x00080000e2a4783b */ /* 0x000fe20000004200 */
[----:B------:R-:W-:Y:S01]  /*7eb0*/  LOP3.LUT R145, R139, 0xff, RZ, 0xc0, !PT ;  /* 0x000000ff8b917812 */ /* 0x000fe200078ec0ff */
[C---:B------:R-:W-:Y:S01]  /*7ec0*/  HMMA.16816.F32.BF16 R120, R172.reuse, R146, R120 ;  /* 0x00000092ac78723c */ /* 0x040fe20000041878 */
[----:B------:R-:W1:Y:S03]  /*7ed0*/  MUFU.EX2 R197, R144 ;  /* 0x0000009000c57308 */ /* 0x000e660000000800 */
[----:B------:R-:W-:Y:S01]  /*7ee0*/  SHF.R.U32.HI R139, RZ, 0x18, R139 ;  /* 0x00000018ff8b7819 */ /* 0x000fe2000001168b */
[----:B------:R-:W-:Y:S01]  /*7ef0*/  FFMA.FTZ R189, R31, UR4, -R189 ;  /* 0x000000041fbd7c23 */ /* 0x000fe200080108bd */
[----:B------:R-:W-:Y:S01]  /*7f00*/  SHF.R.U32.HI R137, RZ, 0x8, R137 ;  /* 0x00000008ff897819 */ /* 0x000fe20000011689 */
[----:B------:R-:W-:Y:S01]  /*7f10*/  FMUL.FTZ R31, R132, R171 ;  /* 0x000000ab841f7220 */ /* 0x000fe20000410000 */
[-C--:B--2---:R-:W-:Y:S03]  /*7f20*/  HMMA.16816.F32.BF16 R24, R172, R140.reuse, R24 ;  /* 0x0000008cac18723c */ /* 0x084fe60000041818 */
[----:B------:R2:W3:Y:S01]  /*7f30*/  MUFU.EX2 R192, R189 ;  /* 0x000000bd00c07308 */ /* 0x0004e20000000800 */
[----:B------:R-:W-:Y:S01]  /*7f40*/  LOP3.LUT R138, R138, 0xff, RZ, 0xc0, !PT ;  /* 0x000000ff8a8a7812 */ /* 0x000fe200078ec0ff */
[----:B------:R-:W-:Y:S01]  /*7f50*/  FFMA.FTZ R132, R132, R231, R234 ;  /* 0x000000e784847223 */ /* 0x000fe200000100ea */
[----:B------:R-:W-:Y:S02]  /*7f60*/  PRMT R148, R145, 0x5410, R137 ;  /* 0x0000541091947816 */ /* 0x000fe40000000089 */
[----:B------:R-:W-:Y:S01]  /*7f70*/  PRMT R147, R138, 0x5410, R139 ;  /* 0x000054108a937816 */ /* 0x000fe2000000008b */
[C---:B------:R-:W-:Y:S04]  /*7f80*/  HMMA.16816.F32.BF16 R124, R180.reuse, R140, R124 ;  /* 0x0000008cb47c723c */ /* 0x040fe8000004187c */
[----:B------:R-:W-:Y:S01]  /*7f90*/  LOP3.LUT R138, R154, 0xff00ff, RZ, 0xc0, !PT ;  /* 0x00ff00ff9a8a7812 */ /* 0x000fe200078ec0ff */
[----:B------:R-:W-:Y:S01]  /*7fa0*/  FADD.FTZ R132, R233, R132 ;  /* 0x00000084e9847221 */ /* 0x000fe20000010000 */
[----:B------:R-:W-:Y:S01]  /*7fb0*/  LOP3.LUT R146, R155, 0xff00ff, RZ, 0xc0, !PT ;  /* 0x00ff00ff9b927812 */ /* 0x000fe200078ec0ff */
[----:B-1----:R-:W-:Y:S01]  /*7fc0*/  FADD.FTZ R0, R197, R0 ;  /* 0x00000000c5007221 */ /* 0x002fe20000010000 */
[-C--:B------:R-:W-:Y:S01]  /*7fd0*/  HMMA.16816.F32.BF16 R128, R180, R142.reuse, R128 ;  /* 0x0000008eb480723c */ /* 0x080fe20000041880 */
[----:B------:R-:W-:Y:S02]  /*7fe0*/  LDSM.16.MT88.4 R180, [R221+0xb800] ;  /* 0x00b80000ddb4783b */ /* 0x000fe40000004200 */
[--C-:B------:R-:W-:Y:S01]  /*7ff0*/  HSET2.LE.AND R137, R152, R185.reuse, PT ;  /* 0x000000b998897233 */ /* 0x100fe20003803000 */
[----:B------:R-:W-:Y:S01]  /*8000*/  FADD.FTZ R0, R196, R0 ;  /* 0x00000000c4007221 */ /* 0x000fe20000010000 */
[--C-:B------:R-:W-:Y:S02]  /*8010*/  HSET2.LE.AND R145, R153, R185.reuse, PT ;  /* 0x000000b999917233 */ /* 0x100fe40003803000 */
[--C-:B------:R-:W-:Y:S01]  /*8020*/  HSET2.LE.AND R138, R138, R185.reuse, PT ;  /* 0x000000b98a8a7233 */ /* 0x100fe20003803000 */
[----:B------:R-:W-:Y:S01]  /*8030*/  HMMA.16816.F32.BF16 R28, R172, R142, R28 ;  /* 0x0000008eac1c723c */ /* 0x000fe2000004181c */
[----:B------:R-:W1:Y:S03]  /*8040*/  LDSM.16.MT88.4 R152, [R216+0xa800] ;  /* 0x00a80000d898783b */ /* 0x000e660000004200 */
[--C-:B------:R-:W-:Y:S01]  /*8050*/  HSET2.LE.AND R139, R151, R185.reuse, PT ;  /* 0x000000b9978b7233 */ /* 0x100fe20003803000 */
[----:B------:R-:W-:Y:S01]  /*8060*/  FADD.FTZ R0, R193, R0 ;  /* 0x00000000c1007221 */ /* 0x000fe20000010000 */
[--C-:B------:R-:W-:Y:S02]  /*8070*/  HSET2.LE.AND R144, R150, R185.reuse, PT ;  /* 0x000000b996907233 */ /* 0x100fe40003803000 */
[----:B------:R-:W-:Y:S01]  /*8080*/  F2FP.BF16.F32.PACK_AB R171, R204, R205 ;  /* 0x000000cdccab723e */ /* 0x000fe200000010ff */
[----:B--2---:R-:W-:Y:S01]  /*8090*/  LDSM.16.MT88.4 R188, [R226+0x1800] ;  /* 0x00180000e2bc783b */ /* 0x004fe20000004200 */
[--C-:B------:R-:W-:Y:S01]  /*80a0*/  HSET2.LE.AND R141, R148, R185.reuse, PT ;  /* 0x000000b9948d7233 */ /* 0x100fe20003803000 */
[----:B---3--:R-:W-:Y:S01]  /*80b0*/  FADD.FTZ R229, R192, R0 ;  /* 0x00000000c0e57221 */ /* 0x008fe20000010000 */
[--C-:B------:R-:W-:Y:S02]  /*80c0*/  HSET2.LE.AND R140, R147, R185.reuse, PT ;  /* 0x000000b9938c7233 */ /* 0x100fe40003803000 */
[----:B------:R-:W-:Y:S02]  /*80d0*/  LOP3.LUT R170, R170, R137, RZ, 0xc0, !PT ;  /* 0x00000089aaaa7212 */ /* 0x000fe400078ec0ff */
[----:B------:R-:W-:Y:S02]  /*80e0*/  LOP3.LUT R171, R171, R138, RZ, 0xc0, !PT ;  /* 0x0000008aabab7212 */ /* 0x000fe400078ec0ff */
[----:B------:R-:W-:Y:S02]  /*80f0*/  LOP3.LUT R168, R168, R139, RZ, 0xc0, !PT ;  /* 0x0000008ba8a87212 */ /* 0x000fe400078ec0ff */
[----:B------:R-:W-:Y:S02]  /*8100*/  LOP3.LUT R169, R169, R144, RZ, 0xc0, !PT ;  /* 0x00000090a9a97212 */ /* 0x000fe400078ec0ff */
[----:B------:R-:W-:Y:S02]  /*8110*/  F2FP.BF16.F32.PACK_AB R172, R198, R199 ;  /* 0x000000c7c6ac723e */ /* 0x000fe400000010ff */
[----:B------:R-:W-:Y:S02]  /*8120*/  F2FP.BF16.F32.PACK_AB R173, R196, R197 ;  /* 0x000000c5c4ad723e */ /* 0x000fe400000010ff */
[----:B------:R-:W-:Y:S02]  /*8130*/  HSET2.LE.AND R146, R146, R185, PT ;  /* 0x000000b992927233 */ /* 0x000fe40003803000 */
[----:B------:R-:W-:Y:S01]  /*8140*/  F2FP.BF16.F32.PACK_AB R174, R194, R195 ;  /* 0x000000c3c2ae723e */ /* 0x000fe200000010ff */
[----:B------:R-:W2:Y:S01]  /*8150*/  LDSM.16.MT88.4 R184, [R184+0x1800] ;  /* 0x00180000b8b8783b */ /* 0x000ea20000004200 */
[----:B------:R-:W-:Y:S02]  /*8160*/  F2FP.BF16.F32.PACK_AB R175, R192, R193 ;  /* 0x000000c1c0af723e */ /* 0x000fe400000010ff */
[----:B------:R-:W-:Y:S02]  /*8170*/  LOP3.LUT R172, R172, R141, RZ, 0xc0, !PT ;  /* 0x0000008dacac7212 */ /* 0x000fe400078ec0ff */
[----:B------:R-:W-:Y:S02]  /*8180*/  LOP3.LUT R173, R173, R140, RZ, 0xc0, !PT ;  /* 0x0000008cadad7212 */ /* 0x000fe400078ec0ff */
[----:B------:R-:W-:Y:S02]  /*8190*/  LOP3.LUT R174, R174, R145, RZ, 0xc0, !PT ;  /* 0x00000091aeae7212 */ /* 0x000fe400078ec0ff */
[----:B------:R-:W-:Y:S02]  /*81a0*/  LOP3.LUT R175, R175, R146, RZ, 0xc0, !PT ;  /* 0x00000092afaf7212 */ /* 0x000fe400078ec0ff */
[----:B------:R-:W-:Y:S01]  /*81b0*/  MOV R137, R2 ;  /* 0x0000000200897202 */ /* 0x000fe20000000f00 */
[-C--:B-1----:R-:W-:Y:S05]  /*81c0*/  HMMA.16816.F32.BF16 R140, R168, R152.reuse, R4 ;  /* 0x00000098a88c723c */ /* 0x082fea0000041804 */
[----:B------:R-:W-:Y:S01]  /*81d0*/  FADD.FTZ R4, R235, R133 ;  /* 0x00000085eb047221 */ /* 0x000fe20000010000 */
[----:B------:R-:W-:Y:S01]  /*81e0*/  FADD.FTZ R5, R210, R3 ;  /* 0x00000003d2057221 */ /* 0x000fe20000010000 */
        /* <DEDUP_REMOVED lines=25> */
[----:B------:R-:W-:Y:S01]  /*8380*/  MOV R3, R135 ;  /* 0x0000008700037202 */ /* 0x000fe20000000f00 */
        /* <DEDUP_REMOVED lines=25> */
[----:B------:R-:W-:Y:S01]  /*8520*/  HMMA.16816.F32.BF16 R168, R168, R190, R28 ;  /* 0x000000bea8a8723c */ /* 0x000fe2000004181c */
[----:B------:R-:W-:Y:S08]  /*8530*/  @!UPT UIADD3 URZ, UPT, UPT, URZ, URZ, URZ ;  /* 0x000000fffffff290 */ /* 0x000ff0000fffe0ff */
[----:B------:R-:W-:Y:S11]  /*8540*/  BRA.U UP0, `(.L_x_1552) ;  /* 0xffffffd500bc7547 */ /* 0x000ff6000b83ffff */
.L_x_1551:
[----:B------:R-:W1:Y:S01]  /*8550*/  SHFL.BFLY PT, R0, R232, 0x2, 0x1f ;  /* 0x0c401f00e8007f89 */ /* 0x000e6200000e0000 */
[----:B------:R-:W2:Y:S01]  /*8560*/  LDCU UR4, c[0x0][0x4fc] ;  /* 0x00009f80ff0477ac */ /* 0x000ea20008000800 */
[----:B------:R-:W-:Y:S02]  /*8570*/  S2UR UR7, SR_CTAID.Y ;  /* 0x00000000000779c3 */ /* 0x000fe40000002600 */
[----:B------:R-:W3:Y:S01]  /*8580*/  SHFL.BFLY PT, R3, R231, 0x2, 0x1f ;  /* 0x0c401f00e7037f89 */ /* 0x000ee200000e0000 */
[----:B------:R-:W-:Y:S01]  /*8590*/  UMOV UR5, 0x400 ;  /* 0x0000040000057882 */ /* 0x000fe20000000000 */
[----:B------:R-:W4:Y:S01]  /*85a0*/  LDCU.U8 UR6, c[0x0][0x549] ;  /* 0x0000a920ff0677ac */ /* 0x000f220008000000 */
[----:B------:R-:W5:Y:S01]  /*85b0*/  S2R R138, SR_TID.X ;  /* 0x00000000008a7919 */ /* 0x000f620000002100 */
[----:B------:R-:W-:Y:S01]  /*85c0*/  UISETP.NE.AND UP3, UPT, UR19, -0x1, UPT ;  /* 0xffffffff1300788c */ /* 0x000fe2000bf65270 */
[----:B------:R-:W2:Y:S01]  /*85d0*/  LDCU UR9, c[0x0][0x434] ;  /* 0x00008680ff0977ac */ /* 0x000ea20008000800 */
[----:B------:R-:W2:Y:S01]  /*85e0*/  LDCU UR11, c[0x0][0x434] ;  /* 0x00008680ff0b77ac */ /* 0x000ea20008000800 */
[----:B------:R-:W2:Y:S01]  /*85f0*/  LDCU.U8 UR10, c[0x0][0x548] ;  /* 0x0000a900ff0a77ac */ /* 0x000ea20008000000 */
[----:B-1----:R-:W-:Y:S01]  /*8600*/  FADD.FTZ R232, R0, R232 ;  /* 0x000000e800e87221 */ /* 0x002fe20000010000 */
[----:B----4-:R-:W-:Y:S01]  /*8610*/  UISETP.NE.AND UP1, UPT, UR6, URZ, UPT ;  /* 0x000000ff0600728c */ /* 0x010fe2000bf25270 */
[----:B------:R-:W1:Y:S01]  /*8620*/  SHFL.BFLY PT, R0, R230, 0x2, 0x1f ;  /* 0x0c401f00e6007f89 */ /* 0x000e6200000e0000 */
[----:B------:R-:W-:Y:S01]  /*8630*/  UISETP.NE.AND UP2, UPT, UR19, -0x1, UPT ;  /* 0xffffffff1300788c */ /* 0x000fe2000bf45270 */
[----:B---3--:R-:W-:-:S02]  /*8640*/  FADD.FTZ R231, R3, R231 ;  /* 0x000000e703e77221 */ /* 0x008fc40000010000 */
[----:B------:R-:W3:Y:S04]  /*8650*/  SHFL.BFLY PT, R3, R229, 0x2, 0x1f ;  /* 0x0c401f00e5037f89 */ /* 0x000ee800000e0000 */
[----:B------:R-:W4:Y:S02]  /*8660*/  SHFL.BFLY PT, R4, R232, 0x1, 0x1f ;  /* 0x0c201f00e8047f89 */ /* 0x000f2400000e0000 */
[----:B------:R-:W3:Y:S02]  /*8670*/  @UP1 LDCU UR6, c[0x0][0x430] ;  /* 0x00008600ff0617ac */ /* 0x000ee40008000800 */
[----:B------:R-:W4:Y:S01]  /*8680*/  SHFL.BFLY PT, R5, R231, 0x1, 0x1f ;  /* 0x0c201f00e7057f89 */ /* 0x000f2200000e0000 */
[C---:B-----5:R-:W-:Y:S01]  /*8690*/  SHF.L.U32 R7, R138.reuse, 0x5, RZ ;  /* 0x000000058a077819 */ /* 0x060fe200000006ff */
[----:B--2---:R-:W-:Y:S01]  /*86a0*/  UISETP.NE.AND UP0, UPT, UR10, URZ, !UP1 ;  /* 0x000000ff0a00728c */ /* 0x004fe2000cf05270 */
[----:B------:R-:W-:Y:S01]  /*86b0*/  LOP3.LUT P4, RZ, R138, 0x8, RZ, 0xc0, !PT ;  /* 0x000000088aff7812 */ /* 0x000fe2000788c0ff */
[----:B-1----:R-:W-:Y:S01]  /*86c0*/  FADD.FTZ R230, R0, R230 ;  /* 0x000000e600e67221 */ /* 0x002fe20000010000 */
[----:B---3--:R-:W-:-:S04]  /*86d0*/  FADD.FTZ R229, R3, R229 ;  /* 0x000000e503e57221 */ /* 0x008fc80000010000 */
[----:B------:R-:W1:Y:S01]  /*86e0*/  SHFL.BFLY PT, R132, R230, 0x1, 0x1f ;  /* 0x0c201f00e6847f89 */ /* 0x000e6200000e0000 */
[----:B------:R-:W-:Y:S01]  /*86f0*/  @UP1 UIMAD UR11, UR6, UR9, URZ ;  /* 0x00000009060b12a4 */ /* 0x000fe2000f8e02ff */
[----:B------:R-:W-:Y:S01]  /*8700*/  S2UR UR6, SR_CTAID.Z ;  /* 0x00000000000679c3 */ /* 0x000fe20000002700 */
[----:B----4-:R-:W-:Y:S01]  /*8710*/  FADD.FTZ R232, R232, R4 ;  /* 0x00000004e8e87221 */ /* 0x010fe20000010000 */
[----:B------:R-:W2:Y:S01]  /*8720*/  SHFL.BFLY PT, R133, R229, 0x1, 0x1f ;  /* 0x0c201f00e5857f89 */ /* 0x000ea200000e0000 */
[----:B------:R-:W-:Y:S02]  /*8730*/  SHF.L.U32 R4, R138, 0x4, RZ ;  /* 0x000000048a047819 */ /* 0x000fe400000006ff */
[----:B------:R-:W3:Y:S01]  /*8740*/  MUFU.RCP R3, R232 ;  /* 0x000000e800037308 */ /* 0x000ee20000001000 */
[----:B------:R-:W-:Y:S01]  /*8750*/  FADD.FTZ R231, R231, R5 ;  /* 0x00000005e7e77221 */ /* 0x000fe20000010000 */
[----:B------:R-:W-:Y:S02]  /*8760*/  FSETP.NE.FTZ.AND P3, PT, R232, RZ, PT ;  /* 0x000000ffe800720b */ /* 0x000fe40003f75000 */
[----:B------:R-:W-:-:S02]  /*8770*/  SHF.L.U32 R5, R138, 0x1, RZ ;  /* 0x000000018a057819 */ /* 0x000fc400000006ff */
[----:B------:R-:W-:Y:S02]  /*8780*/  LOP3.LUT R4, R4, 0x1c0, RZ, 0xc0, !PT ;  /* 0x000001c004047812 */ /* 0x000fe400078ec0ff */
[----:B------:R-:W4:Y:S01]  /*8790*/  MUFU.RCP R0, R231 ;  /* 0x000000e700007308 */ /* 0x000f220000001000 */
[----:B------:R-:W-:Y:S02]  /*87a0*/  FSETP.NE.FTZ.AND P2, PT, R231, RZ, PT ;  /* 0x000000ffe700720b */ /* 0x000fe40003f55000 */
[----:B------:R-:W-:Y:S02]  /*87b0*/  LOP3.LUT R6, R5, 0x6, RZ, 0xc0, !PT ;  /* 0x0000000605067812 */ /* 0x000fe400078ec0ff */
[----:B------:R-:W-:Y:S02]  /*87c0*/  LOP3.LUT R5, R4, 0x38, R5, 0xf8, !PT ;  /* 0x0000003804057812 */ /* 0x000fe400078ef805 */
[----:B------:R-:W-:Y:S02]  /*87d0*/  LOP3.LUT R6, R6, 0x7c00, R7, 0xf8, !PT ;  /* 0x00007c0006067812 */ /* 0x000fe400078ef807 */
[----:B---3--:R-:W-:Y:S01]  /*87e0*/  FSEL R3, R3, 1, P3 ;  /* 0x3f80000003037808 */ /* 0x008fe20001800000 */
[----:B-1----:R-:W-:Y:S01]  /*87f0*/  FADD.FTZ R132, R230, R132 ;  /* 0x00000084e6847221 */ /* 0x002fe20000010000 */
[----:B------:R-:W-:Y:S01]  /*8800*/  LOP3.LUT R137, R6, R5, RZ, 0xfc, !PT ;  /* 0x0000000506897212 */ /* 0x000fe200078efcff */
[----:B--2---:R-:W-:-:S03]  /*8810*/  FADD.FTZ R133, R229, R133 ;  /* 0x00000085e5857221 */ /* 0x004fc60000010000 */
[----:B------:R-:W-:Y:S02]  /*8820*/  FSETP.NE.FTZ.AND P1, PT, R132, RZ, PT ;  /* 0x000000ff8400720b */ /* 0x000fe40003f35000 */
[----:B----4-:R-:W-:Y:S01]  /*8830*/  FSEL R4, R0, 1, P2 ;  /* 0x3f80000000047808 */ /* 0x010fe20001000000 */
[----:B------:R-:W-:Y:S01]  /*8840*/  FMUL.FTZ R0, R3, UR4 ;  /* 0x0000000403007c20 */ /* 0x000fe20008410000 */
[----:B------:R-:W-:-:S03]  /*8850*/  FSETP.NE.FTZ.AND P0, PT, R133, RZ, PT ;  /* 0x000000ff8500720b */ /* 0x000fc60003f15000 */
[----:B------:R-:W-:Y:S01]  /*8860*/  FMUL.FTZ R3, R4, UR4 ;  /* 0x0000000404037c20 */ /* 0x000fe20008410000 */
        /* <DEDUP_REMOVED lines=44> */
[----:B------:R-:W-:Y:S01]  /*8b30*/  FMUL.FTZ R155, R3, R155 ;  /* 0x0000009b039b7220 */ /* 0x000fe20000410000 */
[----:B------:R-:W-:Y:S01]  /*8b40*/  F2FP.BF16.F32.PACK_AB R64, R141, R140 ;  /* 0x0000008c8d40723e */ /* 0x000fe200000010ff */
[C---:B------:R-:W-:Y:S01]  /*8b50*/  FMUL.FTZ R20, R3.reuse, R54 ;  /* 0x0000003603147220 */ /* 0x040fe20000410000 */
[----:B------:R-:W-:Y:S01]  /*8b60*/  F2FP.BF16.F32.PACK_AB R10, R10, R142 ;  /* 0x0000008e0a0a723e */ /* 0x000fe200000010ff */
[----:B------:R-:W-:Y:S01]  /*8b70*/  FMUL.FTZ R70, R3, R70 ;  /* 0x0000004603467220 */ /* 0x000fe20000410000 */
[----:B-1----:R-:W-:Y:S01]  /*8b80*/  FSEL R37, R37, 1, P0 ;  /* 0x3f80000025257808 */ /* 0x002fe20000000000 */
[C---:B------:R-:W-:Y:S01]  /*8b90*/  FMUL.FTZ R71, R3.reuse, R71 ;  /* 0x0000004703477220 */ /* 0x040fe20000410000 */
[----:B------:R-:W-:Y:S01]  /*8ba0*/  F2FP.BF16.F32.PACK_AB R4, R4, R152 ;  /* 0x000000980404723e */ /* 0x000fe200000010ff */
[C---:B------:R-:W-:Y:S01]  /*8bb0*/  FMUL.FTZ R82, R3.reuse, R82 ;  /* 0x0000005203527220 */ /* 0x040fe20000410000 */
[----:B------:R-:W-:Y:S01]  /*8bc0*/  FMUL.FTZ R52, R3, R83 ;  /* 0x0000005303347220 */ /* 0x000fe20000410000 */
[----:B------:R-:W-:Y:S01]  /*8bd0*/  FMUL.FTZ R37, R37, UR4 ;  /* 0x0000000425257c20 */ /* 0x000fe20008410000 */
[C---:B------:R-:W-:Y:S01]  /*8be0*/  FMUL.FTZ R86, R3.reuse, R86 ;  /* 0x0000005603567220 */ /* 0x040fe20000410000 */
[----:B------:R-:W-:Y:S01]  /*8bf0*/  FMUL.FTZ R48, R3, R87 ;  /* 0x0000005703307220 */ /* 0x000fe20000410000 */
[----:B--2---:R-:W-:Y:S01]  /*8c00*/  FSEL R0, R0, 1, P1 ;  /* 0x3f80000000007808 */ /* 0x004fe20000800000 */
[C---:B------:R-:W-:Y:S01]  /*8c10*/  FMUL.FTZ R58, R37.reuse, R58 ;  /* 0x0000003a253a7220 */ /* 0x040fe20000410000 */
[C---:B------:R-:W-:Y:S01]  /*8c20*/  FMUL.FTZ R16, R37.reuse, R59 ;  /* 0x0000003b25107220 */ /* 0x040fe20000410000 */
[----:B------:R-:W-:Y:S01]  /*8c30*/  FMUL.FTZ R7, R37, R62 ;  /* 0x0000003e25077220 */ /* 0x000fe20000410000 */
[----:B------:R-:W-:Y:S01]  /*8c40*/  F2FP.BF16.F32.PACK_AB R62, R5, R8 ;  /* 0x00000008053e723e */ /* 0x000fe200000010ff */
[----:B------:R-:W-:Y:S01]  /*8c50*/  FMUL.FTZ R0, R0, UR4 ;  /* 0x0000000400007c20 */ /* 0x000fe20008410000 */
[----:B------:R-:W1:Y:S01]  /*8c60*/  S2UR UR4, SR_CgaCtaId ;  /* 0x00000000000479c3 */ /* 0x000e620000008800 */
        /* <DEDUP_REMOVED lines=35> */
[----:B-1----:R-:W-:Y:S01]  /*8ea0*/  ULEA UR4, UR4, UR5, 0x18 ;  /* 0x0000000504047291 */ /* 0x002fe2000f8ec0ff */
[----:B------:R-:W-:Y:S01]  /*8eb0*/  F2FP.BF16.F32.PACK_AB R16, R16, R58 ;  /* 0x0000003a1010723e */ /* 0x000fe200000010ff */
[----:B------:R-:W-:Y:S01]  /*8ec0*/  FMUL.FTZ R147, R37, R147 ;  /* 0x0000009325937220 */ /* 0x000fe20000410000 */
[----:B------:R-:W-:Y:S01]  /*8ed0*/  F2FP.BF16.F32.PACK_AB R12, R65, R32 ;  /* 0x00000020410c723e */ /* 0x000fe200000010ff */
[C---:B------:R-:W-:Y:S01]  /*8ee0*/  FMUL.FTZ R98, R3.reuse, R98 ;  /* 0x0000006203627220 */ /* 0x040fe20000410000 */
[----:B------:R-:W-:Y:S01]  /*8ef0*/  F2FP.BF16.F32.PACK_AB R58, R0, R7 ;  /* 0x00000007003a723e */ /* 0x000fe200000010ff */
[C---:B------:R-:W-:Y:S01]  /*8f00*/  FMUL.FTZ R99, R3.reuse, R99 ;  /* 0x0000006303637220 */ /* 0x040fe20000410000 */
[----:B------:R-:W-:Y:S01]  /*8f10*/  MOV R65, 0x10 ;  /* 0x0000001000417802 */ /* 0x000fe20000000f00 */
[----:B------:R-:W-:Y:S01]  /*8f20*/  FMUL.FTZ R102, R3, R102 ;  /* 0x0000006603667220 */ /* 0x000fe20000410000 */
[----:B------:R-:W-:Y:S01]  /*8f30*/  LEA R0, R137, UR4, 0x1 ;  /* 0x0000000489007c11 */ /* 0x000fe2000f8e08ff */
[----:B------:R-:W-:Y:S01]  /*8f40*/  FMUL.FTZ R103, R3, R103 ;  /* 0x0000006703677220 */ /* 0x000fe20000410000 */
[----:B------:R-:W-:Y:S01]  /*8f50*/  F2FP.BF16.F32.PACK_AB R11, R67, R23 ;  /* 0x00000017430b723e */ /* 0x000fe200000010ff */
[----:B------:R-:W-:Y:S01]  /*8f60*/  FMUL.FTZ R114, R3, R114 ;  /* 0x0000007203727220 */ /* 0x000fe20000410000 */
[----:B------:R-:W-:Y:S01]  /*8f70*/  MOV R67, 0x20 ;  /* 0x0000002000437802 */ /* 0x000fe20000000f00 */
[----:B------:R1:W-:Y:S01]  /*8f80*/  STS [R0+0x400], R10 ;  /* 0x0004000a00007388 */ /* 0x0003e20000000800 */
[----:B------:R-:W-:Y:S01]  /*8f90*/  SEL R65, R65, 0xfffffff0, !P6 ;  /* 0xfffffff041417807 */ /* 0x000fe20007000000 */
[C---:B------:R-:W-:Y:S01]  /*8fa0*/  FMUL.FTZ R35, R3.reuse, R115 ;  /* 0x0000007303237220 */ /* 0x040fe20000410000 */
[C---:B------:R-:W-:Y:S01]  /*8fb0*/  FMUL.FTZ R158, R3.reuse, R158 ;  /* 0x0000009e039e7220 */ /* 0x040fe20000410000 */
[C---:B------:R-:W-:Y:S01]  /*8fc0*/  FMUL.FTZ R31, R3.reuse, R159 ;  /* 0x0000009f031f7220 */ /* 0x040fe20000410000 */
[----:B------:R-:W-:Y:S01]  /*8fd0*/  IADD3 R7, PT, PT, R0, R65, RZ ;  /* 0x0000004100077210 */ /* 0x000fe20007ffe0ff */
        /* <DEDUP_REMOVED lines=8> */
[----:B------:R-:W-:Y:S01]  /*9060*/  FMUL.FTZ R151, R37, R151 ;  /* 0x0000009725977220 */ /* 0x000fe20000410000 */
[----:B------:R-:W-:Y:S01]  /*9070*/  F2FP.BF16.F32.PACK_AB R66, R66, R144 ;  /* 0x000000904242723e */ /* 0x000fe200000010ff */
[----:B------:R-:W-:Y:S01]  /*9080*/  STS [R0], R64 ;  /* 0x0000004000007388 */ /* 0x000fe20000000800 */
[----:B------:R-:W-:Y:S01]  /*9090*/  F2FP.BF16.F32.PACK_AB R146, R147, R146 ;  /* 0x000000929392723e */ /* 0x000fe200000010ff */
[C---:B------:R-:W-:Y:S01]  /*90a0*/  FMUL.FTZ R42, R37.reuse, R42 ;  /* 0x0000002a252a7220 */ /* 0x040fe20000410000 */
[----:B------:R-:W-:Y:S01]  /*90b0*/  F2FP.BF16.F32.PACK_AB R6, R6, R148 ;  /* 0x000000940606723e */ /* 0x000fe200000010ff */
[----:B------:R2:W-:Y:S01]  /*90c0*/  STS [R7], R4 ;  /* 0x0000000407007388 */ /* 0x0005e20000000800 */
[----:B------:R-:W-:Y:S01]  /*90d0*/  FMUL.FTZ R9, R37, R43 ;  /* 0x0000002b25097220 */ /* 0x000fe20000410000 */
[----:B------:R-:W-:Y:S01]  /*90e0*/  F2FP.BF16.F32.PACK_AB R150, R151, R150 ;  /* 0x000000969796723e */ /* 0x000fe200000010ff */
[----:B------:R-:W-:Y:S01]  /*90f0*/  FMUL.FTZ R46, R37, R46 ;  /* 0x0000002e252e7220 */ /* 0x000fe20000410000 */
[----:B------:R3:W-:Y:S01]  /*9100*/  STS [R7+0x400], R3 ;  /* 0x0004000307007388 */ /* 0x0007e20000000800 */
[----:B-1----:R-:W-:Y:S01]  /*9110*/  SEL R10, R67, 0xffffffe0, !P4 ;  /* 0xffffffe0430a7807 */ /* 0x002fe20006000000 */
[C---:B------:R-:W-:Y:S01]  /*9120*/  FMUL.FTZ R15, R37.reuse, R47 ;  /* 0x0000002f250f7220 */ /* 0x040fe20000410000 */
[----:B------:R-:W-:Y:S01]  /*9130*/  LOP3.LUT P4, RZ, R138, 0x10, RZ, 0xc0, !PT ;  /* 0x000000108aff7812 */ /* 0x000fe2000788c0ff */
        /* <DEDUP_REMOVED lines=8> */
[----:B------:R1:W-:Y:S01]  /*91c0*/  STS [R7+0x2000], R6 ;  /* 0x0020000607007388 */ /* 0x0003e20000000800 */
[----:B------:R-:W-:Y:S01]  /*91d0*/  F2FP.BF16.F32.PACK_AB R60, R45, R44 ;  /* 0x0000002c2d3c723e */ /* 0x000fe200000010ff */
[----:B------:R-:W4:Y:S01]  /*91e0*/  @!UP3 LDCU.64 UR4, c[0x0][0x400] ;  /* 0x00008000ff04b7ac */ /* 0x000f220008000a00 */
[----:B------:R-:W-:Y:S01]  /*91f0*/  F2FP.BF16.F32.PACK_AB R15, R15, R46 ;  /* 0x0000002e0f0f723e */ /* 0x000fe200000010ff */
[----:B------:R-:W-:Y:S01]  /*9200*/  STS [R7+0x2400], R150 ;  /* 0x0024009607007388 */ /* 0x000fe20000000800 */
[----:B------:R-:W-:Y:S01]  /*9210*/  F2FP.BF16.F32.PACK_AB R14, R53, R28 ;  /* 0x0000001c350e723e */ /* 0x000fe200000010ff */
[----:B------:R-:W-:Y:S01]  /*9220*/  FMUL.FTZ R78, R37, R78 ;  /* 0x0000004e254e7220 */ /* 0x000fe20000410000 */
[----:B------:R-:W-:Y:S01]  /*9230*/  F2FP.BF16.F32.PACK_AB R13, R13, R20 ;  /* 0x000000140d0d723e */ /* 0x000fe200000010ff */
[C---:B------:R-:W-:Y:S01]  /*9240*/  FMUL.FTZ R50, R37.reuse, R79 ;  /* 0x0000004f25327220 */ /* 0x040fe20000410000 */
[C---:B--2---:R-:W-:Y:S01]  /*9250*/  IADD3 R4, PT, PT, R0.reuse, R10, RZ ;  /* 0x0000000a00047210 */ /* 0x044fe20007ffe0ff */
[----:B------:R-:W-:Y:S01]  /*9260*/  FMUL.FTZ R90, R37, R90 ;  /* 0x0000005a255a7220 */ /* 0x000fe20000410000 */
[----:B------:R-:W-:Y:S01]  /*9270*/  F2FP.BF16.F32.PACK_AB R17, R17, R56 ;  /* 0x000000381111723e */ /* 0x000fe200000010ff */
[C---:B------:R-:W-:Y:S01]  /*9280*/  FMUL.FTZ R91, R37.reuse, R91 ;  /* 0x0000005b255b7220 */ /* 0x040fe20000410000 */
[C---:B---3--:R-:W-:Y:S01]  /*9290*/  IADD3 R3, PT, PT, R0.reuse, 0x40, RZ ;  /* 0x0000004000037810 */ /* 0x048fe20007ffe0ff */
[----:B------:R-:W-:Y:S01]  /*92a0*/  STS [R4], R63 ;  /* 0x0000003f04007388 */ /* 0x000fe20000000800 */
[----:B------:R-:W-:Y:S01]  /*92b0*/  @P4 IADD3 R3, PT, PT, R0, -0x40, RZ ;  /* 0xffffffc000034810 */ /* 0x000fe20007ffe0ff */
[----:B------:R-:W-:Y:S01]  /*92c0*/  FMUL.FTZ R94, R37, R94 ;  /* 0x0000005e255e7220 */ /* 0x000fe20000410000 */
[----:B------:R-:W-:Y:S01]  /*92d0*/  F2FP.BF16.F32.PACK_AB R59, R18, R19 ;  /* 0x00000013123b723e */ /* 0x000fe200000010ff */
[----:B------:R-:W-:Y:S01]  /*92e0*/  STS [R4+0x400], R62 ;  /* 0x0004003e04007388 */ /* 0x000fe20000000800 */
[----:B------:R-:W-:Y:S01]  /*92f0*/  F2FP.BF16.F32.PACK_AB R57, R69, R68 ;  /* 0x000000444539723e */ /* 0x000fe200000010ff */
[----:B------:R-:W-:Y:S01]  /*9300*/  FMUL.FTZ R95, R37, R95 ;  /* 0x0000005f255f7220 */ /* 0x000fe20000410000 */
[----:B------:R-:W-:Y:S01]  /*9310*/  F2FP.BF16.F32.PACK_AB R56, R71, R70 ;  /* 0x000000464738723e */ /* 0x000fe200000010ff */
[----:B------:R-:W-:Y:S01]  /*9320*/  FMUL.FTZ R106, R37, R106 ;  /* 0x0000006a256a7220 */ /* 0x000fe20000410000 */
[----:B------:R-:W-:Y:S01]  /*9330*/  F2FP.BF16.F32.PACK_AB R53, R81, R80 ;  /* 0x000000505135723e */ /* 0x000fe200000010ff */
[----:B------:R-:W-:Y:S01]  /*9340*/  FMUL.FTZ R38, R37, R107 ;  /* 0x0000006b25267220 */ /* 0x000fe20000410000 */
[----:B-1----:R-:W-:Y:S01]  /*9350*/  IADD3 R6, PT, PT, R65, R4, RZ ;  /* 0x0000000441067210 */ /* 0x002fe20007ffe0ff */
[C---:B------:R-:W-:Y:S01]  /*9360*/  FMUL.FTZ R110, R37.reuse, R110 ;  /* 0x0000006e256e7220 */ /* 0x040fe20000410000 */
[----:B------:R-:W-:Y:S01]  /*9370*/  F2FP.BF16.F32.PACK_AB R52, R52, R82 ;  /* 0x000000523434723e */ /* 0x000fe200000010ff */
[----:B------:R-:W-:Y:S01]  /*9380*/  FMUL.FTZ R33, R37, R111 ;  /* 0x0000006f25217220 */ /* 0x000fe20000410000 */
[----:B------:R-:W-:Y:S01]  /*9390*/  F2FP.BF16.F32.PACK_AB R55, R55, R72 ;  /* 0x000000483737723e */ /* 0x000fe200000010ff */
[----:B------:R1:W-:Y:S01]  /*93a0*/  STS [R6], R8 ;  /* 0x0000000806007388 */ /* 0x0003e20000000800 */
        /* <DEDUP_REMOVED lines=24> */
[-C--:B-1----:R-:W-:Y:S01]  /*9530*/  IADD3 R8, PT, PT, R65, R3.reuse, RZ ;  /* 0x0000000341087210 */ /* 0x082fe20007ffe0ff */
[----:B----4-:R-:W-:Y:S01]  /*9540*/  @!UP3 UIMAD.WIDE.U32 UR12, UR7, UR4, URZ ;  /* 0x00000004070cb2a5 */ /* 0x010fe2000f8e00ff */
[----:B------:R-:W-:Y:S01]  /*9550*/  F2FP.BF16.F32.PACK_AB R40, R103, R102 ;  /* 0x000000666728723e */ /* 0x000fe200000010ff */
[----:B------:R-:W-:Y:S01]  /*9560*/  STS [R3+0x400], R13 ;  /* 0x0004000d03007388 */ /* 0x000fe20000000800 */
[----:B------:R-:W-:Y:S01]  /*9570*/  F2FP.BF16.F32.PACK_AB R36, R113, R112 ;  /* 0x000000707124723e */ /* 0x000fe200000010ff */
[----:B------:R-:W-:Y:S01]  /*9580*/  @!UP3 UIMAD UR8, UR7, UR5, UR13 ;  /* 0x000000050708b2a4 */ /* 0x000fe2000f8e020d */
[----:B------:R-:W-:Y:S01]  /*9590*/  F2FP.BF16.F32.PACK_AB R35, R35, R114 ;  /* 0x000000722323723e */ /* 0x000fe200000010ff */
[----:B------:R-:W-:Y:S01]  /*95a0*/  STS [R8], R12 ;  /* 0x0000000c08007388 */ /* 0x000fe20000000800 */
[----:B--2---:R-:W-:Y:S01]  /*95b0*/  IADD3 R9, PT, PT, R10, R3, RZ ;  /* 0x000000030a097210 */ /* 0x004fe20007ffe0ff */
[----:B------:R-:W1:Y:S01]  /*95c0*/  @UP3 LDCU.64 UR4, c[0x0][0x408] ;  /* 0x00008100ff0437ac */ /* 0x000e620008000a00 */
[----:B------:R-:W-:Y:S01]  /*95d0*/  F2FP.BF16.F32.PACK_AB R39, R39, R104 ;  /* 0x000000682727723e */ /* 0x000fe200000010ff */
[----:B------:R-:W-:Y:S01]  /*95e0*/  STS [R8+0x400], R11 ;  /* 0x0004000b08007388 */ /* 0x000fe20000000800 */
[----:B------:R-:W-:Y:S01]  /*95f0*/  IADD3 R5, PT, PT, R65, R9, RZ ;  /* 0x0000000941057210 */ /* 0x000fe20007ffe0ff */
        /* <DEDUP_REMOVED lines=13> */
[----:B-1----:R-:W-:Y:S01]  /*96d0*/  @UP3 UIMAD.WIDE.U32 UR14, UR19, UR4, URZ ;  /* 0x00000004130e32a5 */ /* 0x002fe2000f8e00ff */
[----:B------:R-:W-:Y:S01]  /*96e0*/  F2FP.BF16.F32.PACK_AB R29, R29, R118 ;  /* 0x000000761d1d723e */ /* 0x000fe200000010ff */
[----:B------:R-:W-:Y:S01]  /*96f0*/  STS [R9], R57 ;  /* 0x0000003909007388 */ /* 0x000fe20000000800 */
[----:B------:R-:W-:Y:S01]  /*9700*/  F2FP.BF16.F32.PACK_AB R26, R26, R160 ;  /* 0x000000a01a1a723e */ /* 0x000fe200000010ff */
[----:B------:R-:W-:Y:S01]  /*9710*/  @UP3 UIMAD UR8, UR19, UR5, UR15 ;  /* 0x00000005130832a4 */ /* 0x000fe2000f8e020f */
[----:B------:R-:W-:Y:S01]  /*9720*/  F2FP.BF16.F32.PACK_AB R25, R25, R162 ;  /* 0x000000a21919723e */ /* 0x000fe200000010ff */
[----:B------:R-:W-:Y:S01]  /*9730*/  STS [R9+0x400], R56 ;  /* 0x0004003809007388 */ /* 0x000fe20000000800 */
[----:B------:R-:W-:Y:S01]  /*9740*/  F2FP.BF16.F32.PACK_AB R24, R165, R164 ;  /* 0x000000a4a518723e */ /* 0x000fe200000010ff */
[----:B------:R-:W-:Y:S01]  /*9750*/  @!UP2 UIMAD UR19, UR7, UR9, URZ ;  /* 0x000000090713a2a4 */ /* 0x000fe2000f8e02ff */
[----:B------:R-:W-:Y:S01]  /*9760*/  F2FP.BF16.F32.PACK_AB R23, R167, R166 ;  /* 0x000000a6a717723e */ /* 0x000fe200000010ff */
[----:B------:R-:W-:Y:S01]  /*9770*/  STS [R5], R53 ;  /* 0x0000003505007388 */ /* 0x000fe20000000800 */
[----:B------:R-:W-:Y:S01]  /*9780*/  F2FP.BF16.F32.PACK_AB R20, R169, R168 ;  /* 0x000000a8a914723e */ /* 0x000fe200000010ff */
[----:B------:R-:W1:Y:S01]  /*9790*/  @UP1 LDCU UR5, c[0x0][0x430] ;  /* 0x00008600ff0517ac */ /* 0x000e620008000800 */
[----:B------:R-:W-:Y:S01]  /*97a0*/  F2FP.BF16.F32.PACK_AB R19, R171, R170 ;  /* 0x000000aaab13723e */ /* 0x000fe200000010ff */
[----:B------:R-:W-:Y:S01]  /*97b0*/  STS [R5+0x400], R52 ;  /* 0x0004003405007388 */ /* 0x000fe20000000800 */
[----:B------:R-:W-:Y:S01]  /*97c0*/  F2FP.BF16.F32.PACK_AB R22, R22, R124 ;  /* 0x0000007c1616723e */ /* 0x000fe200000010ff */
[----:B------:R-:W-:Y:S01]  /*97d0*/  @UP1 UMOV UR4, 0x1 ;  /* 0x0000000100041882 */ /* 0x000fe20000000000 */
[----:B------:R-:W-:Y:S01]  /*97e0*/  F2FP.BF16.F32.PACK_AB R21, R21, R126 ;  /* 0x0000007e1515723e */ /* 0x000fe200000010ff */
[----:B------:R-:W-:Y:S01]  /*97f0*/  STS [R9+0x2000], R55 ;  /* 0x0020003709007388 */ /* 0x000fe20000000800 */
[----:B------:R-:W-:Y:S01]  /*9800*/  F2FP.BF16.F32.PACK_AB R18, R129, R128 ;  /* 0x000000808112723e */ /* 0x000fe200000010ff */
[----:B------:R-:W-:Y:S01]  /*9810*/  @UP3 UMOV UR12, UR14 ;  /* 0x0000000e000c3c82 */ /* 0x000fe20008000000 */
[----:B------:R-:W-:Y:S01]  /*9820*/  USHF.R.S32.HI UR13, URZ, 0x1f, UR19 ;  /* 0x0000001fff0d7899 */ /* 0x000fe20008011413 */
        /* <DEDUP_REMOVED lines=15> */
[----:B--2---:R-:W-:-:S03]  /*9920*/  FMUL.FTZ R0, R37, R131 ;  /* 0x0000008325007220 */ /* 0x004fc60000410000 */
[----:B------:R-:W-:Y:S02]  /*9930*/  STS [R4+0x6000], R39 ;  /* 0x0060002704007388 */ /* 0x000fe40000000800 */
[----:B------:R-:W-:Y:S02]  /*9940*/  F2FP.BF16.F32.PACK_AB R0, R0, R130 ;  /* 0x000000820000723e */ /* 0x000fe400000010ff */
[----:B------:R2:W-:Y:S04]  /*9950*/  STS [R4+0x6400], R38 ;  /* 0x0064002604007388 */ /* 0x0005e80000000800 */
[----:B------:R-:W-:Y:S04]  /*9960*/  STS [R6+0x6000], R34 ;  /* 0x0060002206007388 */ /* 0x000fe80000000800 */
[----:B------:R-:W-:Y:S04]  /*9970*/  STS [R6+0x6400], R33 ;  /* 0x0064002106007388 */ /* 0x000fe80000000800 */
[----:B------:R-:W-:Y:S04]  /*9980*/  STS [R3+0x4000], R32 ;  /* 0x0040002003007388 */ /* 0x000fe80000000800 */
[----:B------:R-:W-:Y:S04]  /*9990*/  STS [R3+0x4400], R31 ;  /* 0x0044001f03007388 */ /* 0x000fe80000000800 */
[----:B------:R-:W-:Y:S04]  /*99a0*/  STS [R8+0x4000], R28 ;  /* 0x0040001c08007388 */ /* 0x000fe80000000800 */
[----:B------:R-:W-:Y:S01]  /*99b0*/  STS [R8+0x4400], R27 ;  /* 0x0044001b08007388 */ /* 0x000fe20000000800 */
[----:B--2---:R-:W2:Y:S03]  /*99c0*/  @P3 LDC R4, c[0x0][0x458] ;  /* 0x00011600ff043b82 */ /* 0x004ea60000000800 */
[----:B------:R-:W-:Y:S04]  /*99d0*/  STS [R3+0x6000], R30 ;  /* 0x0060001e03007388 */ /* 0x000fe80000000800 */
[----:B------:R3:W-:Y:S04]  /*99e0*/  STS [R3+0x6400], R29 ;  /* 0x0064001d03007388 */ /* 0x0007e80000000800 */
[----:B------:R4:W-:Y:S04]  /*99f0*/  STS [R8+0x6000], R26 ;  /* 0x0060001a08007388 */ /* 0x0009e80000000800 */
[----:B------:R4:W-:Y:S04]  /*9a00*/  STS [R8+0x6400], R25 ;  /* 0x0064001908007388 */ /* 0x0009e80000000800 */
[----:B------:R4:W-:Y:S04]  /*9a10*/  STS [R9+0x4000], R24 ;  /* 0x0040001809007388 */ /* 0x0009e80000000800 */
[----:B------:R4:W-:Y:S04]  /*9a20*/  STS [R9+0x4400], R23 ;  /* 0x0044001709007388 */ /* 0x0009e80000000800 */
[----:B------:R4:W-:Y:S04]  /*9a30*/  STS [R5+0x4000], R20 ;  /* 0x0040001405007388 */ /* 0x0009e80000000800 */
[----:B------:R4:W-:Y:S01]  /*9a40*/  STS [R5+0x4400], R19 ;  /* 0x0044001305007388 */ /* 0x0009e20000000800 */
[----:B---3--:R4:W3:Y:S03]  /*9a50*/  @P3 MUFU.LG2 R3, R232 ;  /* 0x000000e800033308 */ /* 0x0088e60000000c00 */
[----:B------:R4:W-:Y:S04]  /*9a60*/  STS [R9+0x6000], R22 ;  /* 0x0060001609007388 */ /* 0x0009e80000000800 */
[----:B------:R4:W-:Y:S04]  /*9a70*/  STS [R9+0x6400], R21 ;  /* 0x0064001509007388 */ /* 0x0009e80000000800 */
[----:B------:R4:W-:Y:S01]  /*9a80*/  STS [R5+0x6000], R18 ;  /* 0x0060001205007388 */ /* 0x0009e20000000800 */
[----:B-1----:R-:W-:Y:S05]  /*9a90*/  BRA.U UP1, `(.L_x_1555) ;  /* 0x0000000101207547 */ /* 0x002fea000b800000 */
[----:B------:R-:W-:Y:S01]  /*9aa0*/  UISETP.NE.AND UP1, UPT, UR10, URZ, UPT ;  /* 0x000000ff0a00728c */ /* 0x000fe2000bf25270 */
[----:B------:R-:W1:Y:S10]  /*9ab0*/  LDCU UR5, c[0x0][0x3e0] ;  /* 0x00007c00ff0577ac */ /* 0x000e740008000800 */
[----:B------:R-:W1:Y:S01]  /*9ac0*/  @UP1 LDCU UR4, c[0x0][0x454] ;  /* 0x00008a80ff0417ac */ /* 0x000e620008000800 */
[----:B------:R-:W2:Y:S01]  /*9ad0*/  @UP1 LDCU UR11, c[0x0][0x454] ;  /* 0x00008a80ff0b17ac */ /* 0x000ea20008000800 */
[----:B-1----:R-:W-:-:S02]  /*9ae0*/  @UP1 UIMAD UR4, UR4, UR5, URZ ;  /* 0x00000005040412a4 */ /* 0x002fc4000f8e02ff */
[----:B------:R-:W-:-:S03]  /*9af0*/  @!UP1 UIMAD UR4, UR9, UR5, URZ ;  /* 0x00000005090492a4 */ /* 0x000fc6000f8e02ff */
[----:B------:R-:W-:Y:S01]  /*9b00*/  @UP1 UMOV UR5, 0x1 ;  /* 0x0000000100051882 */ /* 0x000fe20000000000 */
[----:B--2---:R-:W-:-:S08]  /*9b10*/  @!UP1 UMOV UR5, 0x1 ;  /* 0x0000000100059882 */ /* 0x004fd00000000000 */
.L_x_1555:
[----:B------:R1:W-:Y:S01]  /*9b20*/  STS [R5+0x6400], R0 ;  /* 0x0064000005007388 */ /* 0x0003e20000000800 */
[----:B------:R-:W5:Y:S01]  /*9b30*/  S2UR UR9, SR_CTAID.X ;  /* 0x00000000000979c3 */ /* 0x000f620000002500 */
[----:B------:R-:W-:Y:S01]  /*9b40*/  @P0 MUFU.LG2 R6, R133 ;  /* 0x0000008500060308 */ /* 0x000fe20000000c00 */
[----:B---3--:R-:W-:-:S06]  /*9b50*/  @P3 FMUL.FTZ R3, R3, 0.69314718246459960938 ;  /* 0x3f31721803033820 */ /* 0x008fcc0000410000 */
[----:B------:R-:W-:Y:S01]  /*9b60*/  BAR.SYNC.DEFER_BLOCKING 0x0 ;  /* 0x0000000000007b1d */ /* 0x000fe20000010000 */
[----:B------:R-:W-:Y:S01]  /*9b70*/  MOV R15, 0x7f800000 ;  /* 0x7f800000000f7802 */ /* 0x000fe20000000f00 */
[----:B------:R-:W-:Y:S01]  /*9b80*/  UIMAD UR11, UR6, UR11, URZ ;  /* 0x0000000b060b72a4 */ /* 0x000fe2000f8e02ff */
[----:B--2---:R-:W-:Y:S01]  /*9b90*/  @P3 FFMA.FTZ R15, R136, R4, R3 ;  /* 0x00000004880f3223 */ /* 0x004fe20000010003 */
[----:B------:R-:W-:Y:S01]  /*9ba0*/  LOP3.LUT P3, RZ, R138, 0x3, RZ, 0xc0, !PT ;  /* 0x000000038aff7812 */ /* 0x000fe2000786c0ff */
[----:B------:R-:W-:-:S03]  /*9bb0*/  USEL UR19, UR19, URZ, UP0 ;  /* 0x000000ff13137287 */ /* 0x000fc60008000000 */
[----:B----4-:R-:W2:Y:S01]  /*9bc0*/  @P2 LDC R9, c[0x0][0x458] ;  /* 0x00011600ff092b82 */ /* 0x010ea20000000800 */
[----:B------:R-:W-:Y:S01]  /*9bd0*/  @!UP0 UIMAD UR11, UR7, UR4, UR11 ;  /* 0x00000004070b82a4 */ /* 0x000fe2000f8e020b */
[----:B------:R-:W-:Y:S01]  /*9be0*/  BSSY.RECONVERGENT B0, `(.L_x_1556) ;  /* 0x000003e000007945 */ /* 0x000fe20003800200 */
[----:B------:R-:W-:Y:S01]  /*9bf0*/  USEL UR13, UR13, URZ, UP0 ;  /* 0x000000ff0d0d7287 */ /* 0x000fe20008000000 */
[----:B------:R-:W-:Y:S01]  /*9c00*/  MOV R14, 0x7f800000 ;  /* 0x7f800000000e7802 */ /* 0x000fe20000000f00 */
[----:B------:R-:W-:Y:S01]  /*9c10*/  USHF.R.S32.HI UR7, URZ, 0x1f, UR11 ;  /* 0x0000001fff077899 */ /* 0x000fe2000801140b */
[----:B------:R-:W-:Y:S02]  /*9c20*/  MOV R13, 0x7f800000 ;  /* 0x7f800000000d7802 */ /* 0x000fe40000000f00 */
[----:B------:R-:W3:Y:S01]  /*9c30*/  @P1 LDC R8, c[0x0][0x458] ;  /* 0x00011600ff081b82 */ /* 0x000ee20000000800 */
[----:B------:R-:W-:Y:S01]  /*9c40*/  MOV R12, 0x7f800000 ;  /* 0x7f800000000c7802 */ /* 0x000fe20000000f00 */
[----:B-1----:R-:W1:Y:S06]  /*9c50*/  @P2 MUFU.LG2 R0, R231 ;  /* 0x000000e700002308 */ /* 0x002e6c0000000c00 */
[----:B------:R-:W4:Y:S01]  /*9c60*/  @P0 LDC R7, c[0x0][0x458] ;  /* 0x00011600ff070b82 */ /* 0x000f220000000800 */
[----:B-----5:R-:W-:Y:S01]  /*9c70*/  UIMAD UR9, UR9, UR5, URZ ;  /* 0x00000005090972a4 */ /* 0x020fe2000f8e02ff */
[----:B------:R2:W3:Y:S03]  /*9c80*/  LDS.128 R20, [R228+0x3800] ;  /* 0x00380000e4147984 */ /* 0x0004e60000000c00 */
[----:B------:R-:W-:Y:S01]  /*9c90*/  USHF.L.U32 UR9, UR9, 0x7, URZ ;  /* 0x0000000709097899 */ /* 0x000fe200080006ff */
[----:B------:R-:W5:Y:S03]  /*9ca0*/  @P1 MUFU.LG2 R5, R132 ;  /* 0x0000008400051308 */ /* 0x000f660000000c00 */
[----:B------:R-:W-:-:S02]  /*9cb0*/  USHF.R.S32.HI UR4, URZ, 0x1f, UR9 ;  /* 0x0000001fff047899 */ /* 0x000fc40008011409 */
[----:B------:R-:W-:-:S04]  /*9cc0*/  UIADD3 UR19, UP1, UP0, UR9, UR19, UR11 ;  /* 0x0000001309137290 */ /* 0x000fc8000f83e00b */
[----:B------:R-:W-:Y:S01]  /*9cd0*/  UIADD3.X UR4, UPT, UPT, UR4, UR13, UR7, UP1, UP0 ;  /* 0x0000000d04047290 */ /* 0x000fe20008fe0407 */
[----:B-1----:R-:W-:Y:S01]  /*9ce0*/  @P2 FMUL.FTZ R4, R0, 0.69314718246459960938 ;  /* 0x3f31721800042820 */ /* 0x002fe20000410000 */
[----:B------:R-:W-:-:S03]  /*9cf0*/  @P0 FMUL.FTZ R0, R6, 0.69314718246459960938 ;  /* 0x3f31721806000820 */ /* 0x000fc60000410000 */
[----:B--2---:R-:W-:Y:S01]  /*9d00*/  @P2 FFMA.FTZ R14, R135, R9, R4 ;  /* 0x00000009870e2223 */ /* 0x004fe20000010004 */
[----:B-----5:R-:W-:Y:S01]  /*9d10*/  @P1 FMUL.FTZ R3, R5, 0.69314718246459960938 ;  /* 0x3f31721805031820 */ /* 0x020fe20000410000 */
[----:B----4-:R-:W-:-:S03]  /*9d20*/  @P0 FFMA.FTZ R12, R2, R7, R0 ;  /* 0x00000007020c0223 */ /* 0x010fc60000010000 */
[----:B---3--:R-:W-:Y:S01]  /*9d30*/  @P1 FFMA.FTZ R13, R134, R8, R3 ;  /* 0x00000008860d1223 */ /* 0x008fe20000010003 */
[----:B------:R-:W-:Y:S06]  /*9d40*/  @P3 BRA `(.L_x_1557) ;  /* 0x00000000009c3947 */ /* 0x000fec0003800000 */
        /* <DEDUP_REMOVED lines=21> */
[----:B------:R-:W4:Y:S01]  /*9ea0*/  @!P3 LDC.64 R18, c[0x0][0x420] ;  /* 0x00010800ff12bb82 */ /* 0x000f220000000a00 */
        /* <DEDUP_REMOVED lines=12> */
[----:B----4-:R-:W-:Y:S02]  /*9f70*/  @!P3 LEA R2, P0, R10, R18, 0x2 ;  /* 0x000000120a02b211 */ /* 0x010fe400078010ff */
[----:B------:R-:W-:Y:S02]  /*9f80*/  @!P4 LEA.HI.X R5, R0, R17, R5, 0x2, P1 ;  /* 0x000000110005c211 */ /* 0x000fe400008f1405 */
[----:B------:R-:W-:-:S03]  /*9f90*/  @!P3 LEA.HI.X R3, R10, R19, R3, 0x2, P0 ;  /* 0x000000130a03b211 */ /* 0x000fc600000f1403 */
[----:B------:R1:W-:Y:S04]  /*9fa0*/  @!P4 STG.E desc[UR24][R4.64], R13 ;  /* 0x0000000d0400c986 */ /* 0x0003e8000c101918 */
[----:B------:R1:W-:Y:S02]  /*9fb0*/  @!P3 STG.E desc[UR24][R2.64], R12 ;  /* 0x0000000c0200b986 */ /* 0x0003e4000c101918 */
.L_x_1557:
[----:B------:R-:W-:Y:S05]  /*9fc0*/  BSYNC.RECONVERGENT B0 ;  /* 0x0000000000007941 */ /* 0x000fea0003800200 */
.L_x_1556:
[----:B-1----:R1:W2:Y:S01]  /*9fd0*/  LDS.128 R12, [R228] ;  /* 0x00000000e40c7984 */ /* 0x0022a20000000c00 */
[C---:B------:R-:W-:Y:S01]  /*9fe0*/  IMAD.SHL.U32 R2, R138.reuse, 0x8, RZ ;  /* 0x000000088a027824 */ /* 0x040fe200078e00ff */
[----:B------:R-:W3:Y:S01]  /*9ff0*/  LDCU.64 UR4, c[0x0][0x410] ;  /* 0x00008200ff0477ac */ /* 0x000ee20008000a00 */
[C---:B------:R-:W-:Y:S01]  /*a000*/  LEA.HI R3, R138.reuse, 0x20, RZ, 0x1d ;  /* 0x000000208a037811 */ /* 0x040fe200078fe8ff */
[----:B------:R1:W4:Y:S01]  /*a010*/  LDS.128 R8, [R228+0x4000] ;  /* 0x00400000e4087984 */ /* 0x0003220000000c00 */
[----:B------:R-:W-:Y:S01]  /*a020*/  LEA.HI R0, R138, 0x10, RZ, 0x1d ;  /* 0x000000108a007811 */ /* 0x000fe200078fe8ff */
[----:B------:R-:W-:Y:S01]  /*a030*/  UIMAD.WIDE.U32 UR20, UR20, 0x80, URZ ;  /* 0x00000080141478a5 */ /* 0x000fe2000f8e00ff */
[----:B------:R-:W-:Y:S01]  /*a040*/  LOP3.LUT R2, R2, 0x38, RZ, 0xc0, !PT ;  /* 0x0000003802027812 */ /* 0x000fe200078ec0ff */
[----:B------:R-:W-:Y:S01]  /*a050*/  BSSY.RECONVERGENT B0, `(.L_x_1558) ;  /* 0x0000022000007945 */ /* 0x000fe20003800200 */
[----:B------:R-:W-:Y:S02]  /*a060*/  ISETP.GE.AND P6, PT, R3, UR18, PT ;  /* 0x0000001203007c0c */ /* 0x000fe4000bfc6270 */
[----:B------:R-:W-:-:S02]  /*a070*/  LEA.HI R3, R138, 0x40, RZ, 0x1d ;  /* 0x000000408a037811 */ /* 0x000fc400078fe8ff */
[----:B------:R-:W-:Y:S02]  /*a080*/  IADD3 R2, P1, PT, R2, UR12, RZ ;  /* 0x0000000c02027c10 */ /* 0x000fe4000ff3e0ff */
[----:B------:R-:W-:Y:S02]  /*a090*/  ISETP.GE.AND P0, PT, R0, UR18, PT ;  /* 0x0000001200007c0c */ /* 0x000fe4000bf06270 */
[----:B------:R-:W-:Y:S02]  /*a0a0*/  LEA.HI R0, R138, 0x30, RZ, 0x1d ;  /* 0x000000308a007811 */ /* 0x000fe400078fe8ff */
[----:B------:R-:W-:Y:S02]  /*a0b0*/  SHF.R.U32.HI R5, RZ, 0x3, R138 ;  /* 0x00000003ff057819 */ /* 0x000fe4000001168a */
[----:B------:R-:W-:Y:S01]  /*a0c0*/  ISETP.GE.AND P4, PT, R3, UR18, PT ;  /* 0x0000001203007c0c */ /* 0x000fe2000bf86270 */
[----:B------:R-:W-:Y:S01]  /*a0d0*/  IMAD.X R3, RZ, RZ, UR8, P1 ;  /* 0x00000008ff037e24 */ /* 0x000fe200088e06ff */
[----:B------:R-:W-:-:S02]  /*a0e0*/  ISETP.GE.AND P5, PT, R0, UR18, PT ;  /* 0x0000001200007c0c */ /* 0x000fc4000bfa6270 */
[C---:B------:R-:W-:Y:S02]  /*a0f0*/  ISETP.GE.AND P1, PT, R5.reuse, UR18, PT ;  /* 0x0000001205007c0c */ /* 0x040fe4000bf26270 */
[C---:B------:R-:W-:Y:S02]  /*a100*/  LEA.HI R0, R138.reuse, 0x50, RZ, 0x1d ;  /* 0x000000508a007811 */ /* 0x040fe400078fe8ff */
[----:B------:R-:W-:Y:S02]  /*a110*/  LEA.HI R4, R138, 0x60, RZ, 0x1d ;  /* 0x000000608a047811 */ /* 0x000fe400078fe8ff */
[----:B------:R-:W-:Y:S01]  /*a120*/  ISETP.GE.AND P3, PT, R0, UR18, PT ;  /* 0x0000001200007c0c */ /* 0x000fe2000bf66270 */
[----:B---3--:R-:W-:Y:S01]  /*a130*/  IMAD.U32 R0, RZ, RZ, UR4 ;  /* 0x00000004ff007e24 */ /* 0x008fe2000f8e00ff */
[----:B------:R-:W-:Y:S02]  /*a140*/  ISETP.GE.AND P2, PT, R4, UR18, PT ;  /* 0x0000001204007c0c */ /* 0x000fe4000bf46270 */
[----:B------:R-:W-:Y:S01]  /*a150*/  LEA.HI R19, R138, 0x70, RZ, 0x1d ;  /* 0x000000708a137811 */ /* 0x000fe200078fe8ff */
[----:B------:R-:W-:Y:S01]  /*a160*/  IMAD.WIDE.U32 R16, R0, UR6, R2 ;  /* 0x0000000600107c25 */ /* 0x000fe2000f8e0002 */
[----:B------:R-:W-:-:S03]  /*a170*/  LOP3.LUT R18, R5, UR20, RZ, 0xfc, !PT ;  /* 0x0000001405127c12 */ /* 0x000fc6000f8efcff */
[----:B------:R-:W-:-:S04]  /*a180*/  IMAD.U32 R0, RZ, RZ, UR5 ;  /* 0x00000005ff007e24 */ /* 0x000fc8000f8e00ff */
[----:B------:R-:W-:Y:S01]  /*a190*/  IMAD R7, R0, UR6, R17 ;  /* 0x0000000600077c24 */ /* 0x000fe2000f8e0211 */
[----:B-12-4-:R-:W-:Y:S06]  /*a1a0*/  @P1 BRA `(.L_x_1559) ;  /* 0x0000000000301947 */ /* 0x016fec0003800000 */
        /* <DEDUP_REMOVED lines=10> */
[----:B------:R1:W-:Y:S04]  /*a250*/  STG.E.128 desc[UR24][R2.64], R12 ;  /* 0x0000000c02007986 */ /* 0x0003e8000c101d18 */
[----:B------:R1:W-:Y:S02]  /*a260*/  STG.E.128 desc[UR24][R2.64+0x80], R8 ;  /* 0x0000800802007986 */ /* 0x0003e4000c101d18 */
.L_x_1559:
[----:B------:R-:W-:Y:S05]  /*a270*/  BSYNC.RECONVERGENT B0 ;  /* 0x0000000000007941 */ /* 0x000fea0003800200 */
.L_x_1558:
[----:B-1----:R1:W2:Y:S01]  /*a280*/  LDS.128 R12, [R228+0x800] ;  /* 0x00080000e40c7984 */ /* 0x0022a20000000c00 */
[----:B------:R-:W-:Y:S01]  /*a290*/  BSSY.RECONVERGENT B0, `(.L_x_1560) ;  /* 0x0000012000007945 */ /* 0x000fe20003800200 */
[----:B------:R-:W-:Y:S02]  /*a2a0*/  ISETP.GE.AND P1, PT, R19, UR18, PT ;  /* 0x0000001213007c0c */ /* 0x000fe4000bf26270 */
[----:B------:R1:W3:Y:S01]  /*a2b0*/  LDS.128 R8, [R228+0x4800] ;  /* 0x00480000e4087984 */ /* 0x0002e20000000c00 */
        /* <DEDUP_REMOVED lines=13> */
[----:B--2---:R4:W-:Y:S04]  /*a390*/  STG.E.128 desc[UR24][R4.64], R12 ;  /* 0x0000000c04007986 */ /* 0x0049e8000c101d18 */
[----:B---3--:R4:W-:Y:S02]  /*a3a0*/  STG.E.128 desc[UR24][R4.64+0x80], R8 ;  /* 0x0000800804007986 */ /* 0x0089e4000c101d18 */
.L_x_1561:
[----:B------:R-:W-:Y:S05]  /*a3b0*/  BSYNC.RECONVERGENT B0 ;  /* 0x0000000000007941 */ /* 0x000fea0003800200 */
.L_x_1560:
[----:B--2-4-:R2:W4:Y:S01]  /*a3c0*/  LDS.128 R12, [R228+0x1000] ;  /* 0x00100000e40c7984 */ /* 0x0145220000000c00 */
[----:B------:R-:W-:Y:S03]  /*a3d0*/  BSSY.RECONVERGENT B0, `(.L_x_1562) ;  /* 0x0000011000007945 */ /* 0x000fe60003800200 */
[----:B---3--:R2:W3:Y:S01]  /*a3e0*/  LDS.128 R8, [R228+0x5000] ;  /* 0x00500000e4087984 */ /* 0x0084e20000000c00 */
        /* <DEDUP_REMOVED lines=14> */
[----:B---3--:R1:W-:Y:S02]  /*a4d0*/  STG.E.128 desc[UR24][R4.64+0x80], R8 ;  /* 0x0000800804007986 */ /* 0x0083e4000c101d18 */
.L_x_1563:
[----:B------:R-:W-:Y:S05]  /*a4e0*/  BSYNC.RECONVERGENT B0 ;  /* 0x0000000000007941 */ /* 0x000fea0003800200 */
.L_x_1562:
[----:B-1--4-:R1:W4:Y:S01]  /*a4f0*/  LDS.128 R12, [R228+0x1800] ;  /* 0x00180000e40c7984 */ /* 0x0123220000000c00 */
[----:B------:R-:W-:Y:S03]  /*a500*/  BSSY.RECONVERGENT B0, `(.L_x_1564) ;  /* 0x0000011000007945 */ /* 0x000fe60003800200 */
[----:B---3--:R1:W3:Y:S01]  /*a510*/  LDS.128 R8, [R228+0x5800] ;  /* 0x00580000e4087984 */ /* 0x0082e20000000c00 */
[----:B------:R-:W-:Y:S05]  /*a520*/  @P5 BRA `(.L_x_1565) ;  /* 0x0000000000385947 */ /* 0x000fea0003800000 */
[----:B------:R-:W5:Y:S01]  /*a530*/  LDCU.64 UR6, c[0x0][0x408] ;  /* 0x00008100ff0677ac */ /* 0x000f620008000a00 */
[----:B------:R-:W-:Y:S02]  /*a540*/  IADD3 R0, P0, PT, R18, 0x30, RZ ;  /* 0x0000003012007810 */ /* 0x000fe40007f1e0ff */
[----:B------:R-:W-:Y:S01]  /*a550*/  MOV R3, R7 ;  /* 0x0000000700037202 */ /* 0x000fe20000000f00 */
[----:B------:R-:W2:Y:S02]  /*a560*/  LDCU.64 UR4, c[0x0][0x3f0] ;  /* 0x00007e00ff0477ac */ /* 0x000ea40008000a00 */
[----:B------:R-:W-:-:S04]  /*a570*/  IMAD.X R2, RZ, RZ, UR21, P0 ;  /* 0x00000015ff027e24 */ /* 0x000fc800080e06ff */
[----:B-----5:R-:W-:Y:S02]  /*a580*/  IMAD R4, R2, UR6, RZ ;  /* 0x0000000602047c24 */ /* 0x020fe4000f8e02ff */
[----:B------:R-:W-:-:S04]  /*a590*/  IMAD.MOV.U32 R2, RZ, RZ, R16 ;  /* 0x000000ffff027224 */ /* 0x000fc800078e0010 */
[----:B------:R-:W-:-:S04]  /*a5a0*/  IMAD.WIDE.U32 R2, R0, UR6, R2 ;  /* 0x0000000600027c25 */ /* 0x000fc8000f8e0002 */
[----:B------:R-:W-:Y:S01]  /*a5b0*/  IMAD R0, R0, UR7, R4 ;  /* 0x0000000700007c24 */ /* 0x000fe2000f8e0204 */
[----:B--2---:R-:W-:-:S04]  /*a5c0*/  LEA R4, P0, R2, UR4, 0x1 ;  /* 0x0000000402047c11 */ /* 0x004fc8000f8008ff */
[----:B------:R-:W-:-:S04]  /*a5d0*/  IADD3 R0, PT, PT, R0, R3, RZ ;  /* 0x0000000300007210 */ /* 0x000fc80007ffe0ff */
[----:B------:R-:W-:-:S05]  /*a5e0*/  LEA.HI.X R5, R2, UR5, R0, 0x1, P0 ;  /* 0x0000000502057c11 */ /* 0x000fca00080f0c00 */
[----:B----4-:R2:W-:Y:S04]  /*a5f0*/  STG.E.128 desc[UR24][R4.64], R12 ;  /* 0x0000000c04007986 */ /* 0x0105e8000c101d18 */
[----:B---3--:R2:W-:Y:S02]  /*a600*/  STG.E.128 desc[UR24][R4.64+0x80], R8 ;  /* 0x0000800804007986 */ /* 0x0085e4000c101d18 */
.L_x_1565:
[----:B------:R-:W-:Y:S05]  /*a610*/  BSYNC.RECONVERGENT B0 ;  /* 0x0000000000007941 */ /* 0x000fea0003800200 */
.L_x_1564:
        /* <DEDUP_REMOVED lines=18> */
.L_x_1567:
[----:B------:R-:W-:Y:S05]  /*a740*/  BSYNC.RECONVERGENT B0 ;  /* 0x0000000000007941 */ /* 0x000fea0003800200 */
.L_x_1566:
        /* <DEDUP_REMOVED lines=18> */
.L_x_1569:
[----:B------:R-:W-:Y:S05]  /*a870*/  BSYNC.RECONVERGENT B0 ;  /* 0x0000000000007941 */ /* 0x000fea0003800200 */
.L_x_1568:
        /* <DEDUP_REMOVED lines=18> */
.L_x_1571:
[----:B------:R-:W-:Y:S05]  /*a9a0*/  BSYNC.RECONVERGENT B0 ;  /* 0x0000000000007941 */ /* 0x000fea0003800200 */
.L_x_1570:
[----:B-1-3--:R1:W3:Y:S01]  /*a9b0*/  LDS.128 R8, [R228+0x7800] ;  /* 0x00780000e4087984 */ /* 0x00a2e20000000c00 */
        /* <DEDUP_REMOVED lines=14> */
[----:B---3--:R-:W-:Y:S01]  /*aaa0*/  STG.E.128 desc[UR24][R2.64+0x80], R8 ;  /* 0x0000800802007986 */ /* 0x008fe2000c101d18 */
[----:B------:R-:W-:Y:S05]  /*aab0*/  EXIT ;  /* 0x000000000000794d */ /* 0x000fea0003800000 */
.L_x_1572:
        /* <DEDUP_REMOVED lines=12> */
.L_x_2860:


//--------------------- .text._ZN5flash16flash_fwd_kernelI23Flash_fwd_kernel_traitsILi128ELi128ELi32ELi4ELb0ELb0EN7cutlass10bfloat16_tE19Flash_kernel_traitsILi128ELi128ELi32ELi4ES3_EELb0ELb0ELb0ELb0ELb0ELb1ELb1ELb0EEEvNS_16Flash_fwd_paramsE --------------------------
	.section	.text._ZN5flash16flash_fwd_kernelI23Flash_fwd_kernel_traitsILi128ELi128ELi32ELi4ELb0ELb0EN7cutlass10bfloat16_tE19Flash_kernel_traitsILi128ELi128ELi32ELi4ES3_EELb0ELb0ELb0ELb0ELb0ELb1ELb1ELb0EEEvNS_16Flash_fwd_paramsE,"ax",@progbits
	.align	128
        .global         _ZN5flash16flash_fwd_kernelI23Flash_fwd_kernel_traitsILi128ELi128ELi32ELi4ELb0ELb0EN7cutlass10bfloat16_tE19Flash_kernel_traitsILi128ELi128ELi32ELi4ES3_EELb0ELb0ELb0ELb0ELb0ELb1ELb1ELb0EEEvNS_16Flash_fwd_paramsE
        .type           _ZN5flash16flash_fwd_kernelI23Flash_fwd_kernel_traitsILi128ELi128ELi32ELi4ELb0ELb0EN7cutlass10bfloat16_tE19Flash_kernel_traitsILi128ELi128ELi32ELi4ES3_EELb0ELb0ELb0ELb0ELb0ELb1ELb1ELb0EEEvNS_16Flash_fwd_paramsE,@function
        .size           _ZN5flash16flash_fwd_kernelI23Flash_fwd_kernel_traitsILi128ELi128ELi32ELi4ELb0ELb0EN7cutlass10bfloat16_tE19Flash_kernel_traitsILi128ELi128ELi32ELi4ES3_EELb0ELb0ELb0ELb0ELb0ELb1ELb1ELb0EEEvNS_16Flash_fwd_paramsE,(.L_x_2861 - _ZN5flash16flash_fwd_kernelI23Flash_fwd_kernel_traitsILi128ELi128ELi32ELi4ELb0ELb0EN7cutlass10bfloat16_tE19Flash_kernel_traitsILi128ELi128ELi32ELi4ES3_EELb0ELb0ELb0ELb0ELb0ELb1ELb1ELb0EEEvNS_16Flash_fwd_paramsE)
        .other          _ZN5flash16flash_fwd_kernelI23Flash_fwd_kernel_traitsILi128ELi128ELi32ELi4ELb0ELb0EN7cutlass10bfloat16_tE19Flash_kernel_traitsILi128ELi128ELi32ELi4ES3_EELb0ELb0ELb0ELb0ELb0ELb1ELb1ELb0EEEvNS_16Flash_fwd_paramsE,@"STO_CUDA_ENTRY STV_DEFAULT"
_ZN5flash16flash_fwd_kernelI23Flash_fwd_kernel_traitsILi128ELi128ELi32ELi4ELb0ELb0EN7cutlass10bfloat16_tE19Flash_kernel_traitsILi128ELi128ELi32ELi4ES3_EELb0ELb0ELb0ELb0ELb0ELb1ELb1ELb0EEEvNS_16Flash_fwd_paramsE:
.text._ZN5flash16flash_fwd_kernelI23Flash_fwd_kernel_traitsILi128ELi128ELi32ELi4ELb0ELb0EN7cutlass10bfloat16_tE19Flash_kernel_traitsILi128ELi128ELi32ELi4ES3_EELb0ELb0ELb0ELb0ELb0ELb1ELb1ELb0EEEvNS_16Flash_fwd_paramsE:
        /* <DEDUP_REMOVED lines=33> */
[----:B------:R-:W1:Y:S01]  /*0210*/  @!P4 LDC R14, c[0x0][0x434] ;  /* 0x00010d00ff0ecb82 */ /* 0x000e620000000800 */
[----:B------:R-:W-:Y:S01]  /*0220*/  IMAD.X R3, R11, 0x1, R7, P0 ;  /* 0x000000010b037824 */ /* 0x000fe200000e0607 */
[----:B------:R-:W-:-:S04]  /*0230*/  ISETP.NE.U32.AND P0, PT, R6, RZ, PT ;  /* 0x000000ff0600720c */ /* 0x000fc80003f05070 */
[C---:B------:R-:W-:Y:S02]  /*0240*/  ISETP.NE.AND.EX P0, PT, R7.reuse, RZ, PT, P0 ;  /* 0x000000ff0700720c */ /* 0x040fe40003f05300 */
[----:B------:R-:W1:Y:S01]  /*0250*/  @!P2 LDC.64 R4, c[0x0][0x488] ;  /* 0x00012200ff04ab82 */ /* 0x000e620000000a00 */
[----:B----4-:R-:W-:Y:S02]  /*0260*/  ISETP.NE.AND P1, PT, RZ, UR4, PT ;  /* 0x00000004ff007c0c */ /* 0x010fe4000bf25270 */
[----:B------:R-:W-:Y:S01]  /*0270*/  ISETP.EQ.U32.AND P3, PT, R6, RZ, PT ;  /* 0x000000ff0600720c */ /* 0x000fe20003f62070 */
[----:B------:R-:W4:Y:S04]  /*0280*/  S2R R22, SR_CTAID.Z ;  /* 0x0000000000167919 */ /* 0x000f280000002700 */
[----:B------:R-:W4:Y:S01]  /*0290*/  @!P2 LDC R9, c[0x0][0x43c] ;  /* 0x00010f00ff09ab82 */ /* 0x000f220000000800 */
[----:B------:R-:W-:Y:S01]  /*02a0*/  ISETP.EQ.OR.EX P3, PT, R7, RZ, !P1, P3 ;  /* 0x000000ff0700720c */ /* 0x000fe20004f62730 */
[----:B------:R-:W1:Y:S01]  /*02b0*/  S2R R124, SR_TID.X ;  /* 0x00000000007c7919 */ /* 0x000e620000002100 */
[----:B------:R-:W-:Y:S01]  /*02c0*/  IMAD.MOV.U32 R11, RZ, RZ, -0x1 ;  /* 0xffffffffff0b7424 */ /* 0x000fe200078e00ff */
[----:B------:R-:W-:-:S10]  /*02d0*/  USHF.L.U32 UR15, UR14, 0x7, URZ ;  /* 0x000000070e0f7899 */ /* 0x000fd400080006ff */
[----:B------:R1:W5:Y:S02]  /*02e0*/  @!P3 LDG.E R11, desc[UR16][R2.64] ;  /* 0x00000010020bb981 */ /* 0x000364000c1e1900 */
        /* <DEDUP_REMOVED lines=12> */
.L_x_1573:
        /* <DEDUP_REMOVED lines=8> */
[----:B------:R-:W-:-:S07]  /*0430*/  ISETP.NE.AND P0, PT, R25, -0x1, PT ;  /* 0xffffffff1900780c */ /* 0x000fce0003f05270 */
[----:B------:R-:W2:Y:S08]  /*0440*/  LDC.U8 R8, c[0x0][0x548] ;  /* 0x00015200ff087b82 */ /* 0x000eb00000000000 */
[----:B------:R-:W3:Y:S01]  /*0450*/  LDC R5, c[0x0][0x434] ;  /* 0x00010d00ff057b82 */ /* 0x000ee20000000800 */
[----:B-1----:R-:W-:-:S07]  /*0460*/  ISETP.NE.AND P1, PT, R0, RZ, PT ;  /* 0x000000ff0000720c */ /* 0x002fce0003f25270 */
[----:B------:R-:W1:Y:S01]  /*0470*/  @!P0 LDC.64 R6, c[0x0][0x400] ;  /* 0x00010000ff068b82 */ /* 0x000e620000000a00 */
[----:B--2---:R-:W-:-:S07]  /*0480*/  ISETP.NE.AND P2, PT, R8, RZ, !P1 ;  /* 0x000000ff0800720c */ /* 0x004fce0004f45270 */
[----:B------:R-:W2:Y:S01]  /*0490*/  @P0 LDC.64 R10, c[0x0][0x408] ;  /* 0x00010200ff0a0b82 */ /* 0x000ea20000000a00 */
[----:B------:R-:W-:-:S07]  /*04a0*/  @P1 IMAD.MOV.U32 R0, RZ, RZ, 0x1 ;  /* 0x00000001ff001424 */ /* 0x000fce00078e00ff */
[----:B------:R-:W4:Y:S08]  /*04b0*/  @P1 LDC.64 R2, c[0x0][0x430] ;  /* 0x00010c00ff021b82 */ /* 0x000f300000000a00 */
[----:B------:R-:W1:Y:S01]  /*04c0*/  @P1 LDC R12, c[0x0][0x430] ;  /* 0x00010c00ff0c1b82 */ /* 0x000e620000000800 */
[----:B----4-:R-:W-:Y:S01]  /*04d0*/  @P1 IMAD R4, R2, R3, RZ ;  /* 0x0000000302041224 */ /* 0x010fe200078e02ff */
[----:B--23--:R-:W-:Y:S06]  /*04e0*/  @P1 BRA `(.L_x_1575) ;  /* 0x0000000000281947 */ /* 0x00cfec0003800000 */
        /* <DEDUP_REMOVED lines=10> */
.L_x_1575:
[C---:B-1----:R-:W-:Y:S01]  /*0590*/  @!P0 IMAD.WIDE.U32 R2, R24.reuse, R6, RZ ;  /* 0x0000000618028225 */ /* 0x042fe200078e00ff */
[----:B------:R-:W1:Y:S01]  /*05a0*/  LDCU.64 UR4, c[0x0][0x410] ;  /* 0x00008200ff0477ac */ /* 0x000e620008000a00 */
[----:B------:R-:W-:Y:S01]  /*05b0*/  ISETP.NE.AND P1, PT, R25, -0x1, PT ;  /* 0xffffffff1900780c */ /* 0x000fe20003f25270 */
[----:B------:R-:W-:Y:S01]  /*05c0*/  BSSY.RECONVERGENT B0, `(.L_x_1576) ;  /* 0x0000037000007945 */ /* 0x000fe20003800200 */
[C---:B------:R-:W-:Y:S01]  /*05d0*/  IMAD R6, R24.reuse, R5, RZ ;  /* 0x0000000518067224 */ /* 0x040fe200078e02ff */
[----:B------:R-:W-:Y:S01]  /*05e0*/  SHF.R.U32.HI R15, RZ, 0x3, R124 ;  /* 0x00000003ff0f7819 */ /* 0x000fe2000001167c */
[----:B------:R-:W-:Y:S02]  /*05f0*/  @!P0 IMAD R8, R24, R7, R3 ;  /* 0x0000000718088224 */ /* 0x000fe400078e0203 */
        /* <DEDUP_REMOVED lines=14> */
[C---:B------:R-:W-:Y:S01]  /*06e0*/  IADD3 R23, PT, PT, R15.reuse, 0x60, RZ ;  /* 0x000000600f177810 */ /* 0x040fe20007ffe0ff */
[----:B------:R-:W-:Y:S02]  /*06f0*/  @!P2 IMAD R4, R24, R0, R4 ;  /* 0x000000001804a224 */ /* 0x000fe400078e0204 */
[----:B------:R-:W-:Y:S01]  /*0700*/  IMAD.X R3, RZ, RZ, R8, P0 ;  /* 0x000000ffff037224 */ /* 0x000fe200000e0608 */
[CC--:B------:R-:W-:Y:S01]  /*0710*/  ISETP.GE.AND P0, PT, R15.reuse, R10.reuse, PT ;  /* 0x0000000a0f00720c */ /* 0x0c0fe20003f06270 */
[----:B------:R-:W-:Y:S01]  /*0720*/  IMAD R0, R12, UR15, RZ ;  /* 0x0000000f0c007c24 */ /* 0x000fe2000f8e02ff */
[----:B------:R-:W-:Y:S01]  /*0730*/  UIMAD.WIDE.U32 UR14, UR14, 0x80, URZ ;  /* 0x000000800e0e78a5 */ /* 0x000fe2000f8e00ff */
[----:B------:R-:W-:Y:S01]  /*0740*/  VIADD R17, R15, 0x10 ;  /* 0x000000100f117836 */ /* 0x000fe20000000000 */
[----:B------:R-:W-:Y:S01]  /*0750*/  ISETP.GE.AND P4, PT, R20, R10, PT ;  /* 0x0000000a1400720c */ /* 0x000fe20003f86270 */
[----:B-1----:R-:W-:Y:S01]  /*0760*/  IMAD.WIDE.U32 R8, R22, UR4, R2 ;  /* 0x0000000416087c25 */ /* 0x002fe2000f8e0002 */
[----:B------:R-:W-:-:S02]  /*0770*/  IADD3 R13, P2, P1, R0, R6, R4 ;  /* 0x00000006000d7210 */ /* 0x000fc4000795e004 */
[----:B------:R-:W-:Y:S01]  /*0780*/  SHF.R.S32.HI R0, RZ, 0x1f, R0 ;  /* 0x0000001fff007819 */ /* 0x000fe20000011400 */
[C---:B------:R-:W-:Y:S01]  /*0790*/  VIADD R18, R15.reuse, 0x20 ;  /* 0x000000200f127836 */ /* 0x040fe20000000000 */
[----:B------:R-:W-:Y:S01]  /*07a0*/  SHF.R.S32.HI R4, RZ, 0x1f, R4 ;  /* 0x0000001fff047819 */ /* 0x000fe20000011404 */
[C---:B------:R-:W-:Y:S01]  /*07b0*/  VIADD R19, R15.reuse, 0x30 ;  /* 0x000000300f137836 */ /* 0x040fe20000000000 */
[C---:B------:R-:W-:Y:S01]  /*07c0*/  LOP3.LUT R16, R15.reuse, UR14, RZ, 0xfc, !PT ;  /* 0x0000000e0f107c12 */ /* 0x040fe2000f8efcff */
        /* <DEDUP_REMOVED lines=22> */
.L_x_1577:
[----:B------:R-:W-:Y:S05]  /*0930*/  BSYNC.RECONVERGENT B0 ;  /* 0x0000000000007941 */ /* 0x000fea0003800200 */
.L_x_1576:
        /* <DEDUP_REMOVED lines=16> */
.L_x_1579:
[----:B------:R-:W-:Y:S05]  /*0a40*/  BSYNC.RECONVERGENT B0 ;  /* 0x0000000000007941 */ /* 0x000fea0003800200 */
.L_x_1578:
        /* <DEDUP_REMOVED lines=16> */
.L_x_1581:
[----:B------:R-:W-:Y:S05]  /*0b50*/  BSYNC.RECONVERGENT B0 ;  /* 0x0000000000007941 */ /* 0x000fea0003800200 */
.L_x_1580:
        /* <DEDUP_REMOVED lines=16> */
.L_x_1583:
[----:B------:R-:W-:Y:S05]  /*0c60*/  BSYNC.RECONVERGENT B0 ;  /* 0x0000000000007941 */ /* 0x000fea0003800200 */
.L_x_1582:
        /* <DEDUP_REMOVED lines=16> */
.L_x_1585:
[----:B------:R-:W-:Y:S05]  /*0d70*/  BSYNC.RECONVERGENT B0 ;  /* 0x0000000000007941 */ /* 0x000fea0003800200 */
.L_x_1584:
        /* <DEDUP_REMOVED lines=16> */
.L_x_1587:
[----:B------:R-:W-:Y:S05]  /*0e80*/  BSYNC.RECONVERGENT B0 ;  /* 0x0000000000007941 */ /* 0x000fea0003800200 */
.L_x_1586:
        /* <DEDUP_REMOVED lines=16> */
.L_x_1589:
[----:B------:R-:W-:Y:S05]  /*0f90*/  BSYNC.RECONVERGENT B0 ;  /* 0x0000000000007941 */ /* 0x000fea0003800200 */
.L_x_1588:
        /* <DEDUP_REMOVED lines=17> */
.L_x_1591:
[----:B------:R-:W-:Y:S05]  /*10b0*/  BSYNC.RECONVERGENT B0 ;  /* 0x0000000000007941 */ /* 0x000fea0003800200 */
.L_x_1590:
        /* <DEDUP_REMOVED lines=23> */
.L_x_1593:
[----:B------:R-:W-:Y:S05]  /*1230*/  BSYNC.RECONVERGENT B0 ;  /* 0x0000000000007941 */ /* 0x000fea0003800200 */
.L_x_1592:
        /* <DEDUP_REMOVED lines=11> */
.L_x_1595:
[----:B------:R-:W-:Y:S05]  /*12f0*/  BSYNC.RECONVERGENT B0 ;  /* 0x0000000000007941 */ /* 0x000fea0003800200 */
.L_x_1594:
        /* <DEDUP_REMOVED lines=10> */
.L_x_1597:
[----:B------:R-:W-:Y:S05]  /*13a0*/  BSYNC.RECONVERGENT B0 ;  /* 0x0000000000007941 */ /* 0x000fea0003800200 */
.L_x_1596:
        /* <DEDUP_REMOVED lines=10> */
.L_x_1599:
[----:B------:R-:W-:Y:S05]  /*1450*/  BSYNC.RECONVERGENT B0 ;  /* 0x0000000000007941 */ /* 0x000fea0003800200 */
.L_x_1598:
        /* <DEDUP_REMOVED lines=10> */
.L_x_1601:
[----:B------:R-:W-:Y:S05]  /*1500*/  BSYNC.RECONVERGENT B0 ;  /* 0x0000000000007941 */ /* 0x000fea0003800200 */
.L_x_1600:
        /* <DEDUP_REMOVED lines=10> */
.L_x_1603:
[----:B------:R-:W-:Y:S05]  /*15b0*/  BSYNC.RECONVERGENT B0 ;  /* 0x0000000000007941 */ /* 0x000fea0003800200 */
.L_x_1602:
        /* <DEDUP_REMOVED lines=10> */
.L_x_1605:
[----:B------:R-:W-:Y:S05]  /*1660*/  BSYNC.RECONVERGENT B0 ;  /* 0x0000000000007941 */ /* 0x000fea0003800200 */
.L_x_1604:
        /* <DEDUP_REMOVED lines=10> */
.L_x_1574:
[----:B------:R-:W-:Y:S02]  /*1710*/  ISETP.NE.AND P0, PT, R25, -0x1, PT ;  /* 0xffffffff1900780c */ /* 0x000fe40003f05270 */
[----:B------:R-:W-:-:S11]  /*1720*/  ISETP.NE.AND P2, PT, R11, -0x1, PT ;  /* 0xffffffff0b00780c */ /* 0x000fd60003f45270 */
[----:B------:R-:W1:Y:S08]  /*1730*/  @!P0 LDC.64 R6, c[0x0][0x398] ;  /* 0x0000e600ff068b82 */ /* 0x000e700000000a00 */
[----:B------:R-:W2:Y:S01]  /*1740*/  @P0 LDC.64 R8, c[0x0][0x3b0] ;  /* 0x0000ec00ff080b82 */ /* 0x000ea20000000a00 */
[----:B-1----:R-:W-:-:S04]  /*1750*/  @!P0 IMAD.WIDE.U32 R4, R24, R6, RZ ;  /* 0x0000000618048225 */ /* 0x002fc800078e00ff */
[----:B--2---:R-:W-:-:S04]  /*1760*/  @P0 IMAD.WIDE.U32 R2, R25, R8, RZ ;  /* 0x0000000819020225 */ /* 0x004fc800078e00ff */
[----:B------:R-:W-:Y:S01]  /*1770*/  @!P0 IMAD R8, R24, R7, R5 ;  /* 0x0000000718088224 */ /* 0x000fe200078e0205 */
[----:B------:R-:W-:Y:S01]  /*1780*/  @!P0 MOV R7, R4 ;  /* 0x0000000400078202 */ /* 0x000fe20000000f00 */
        /* <DEDUP_REMOVED lines=14> */
.L_x_1606:
[----:B------:R-:W1:Y:S01]  /*1870*/  LDCU.64 UR6, c[0x0][0x3b8] ;  /* 0x00007700ff0677ac */ /* 0x000e620008000a00 */
[----:B------:R-:W-:-:S05]  /*1880*/  IADD3 R2, PT, PT, R10, R11, RZ ;  /* 0x0000000b0a027210 */ /* 0x000fca0007ffe0ff */
[C---:B-1----:R-:W-:Y:S02]  /*1890*/  IMAD R0, R2.reuse, UR7, RZ ;  /* 0x0000000702007c24 */ /* 0x042fe4000f8e02ff */
[----:B------:R-:W-:-:S05]  /*18a0*/  IMAD.WIDE.U32 R2, R2, UR6, RZ ;  /* 0x0000000602027c25 */ /* 0x000fca000f8e00ff */
[----:B------:R-:W-:Y:S02]  /*18b0*/  IADD3 R6, PT, PT, R3, R0, RZ ;  /* 0x0000000003067210 */ /* 0x000fe40007ffe0ff */
[----:B------:R-:W-:-:S07]  /*18c0*/  MOV R5, R2 ;  /* 0x0000000200057202 */ /* 0x000fce0000000f00 */
.L_x_1607:
        /* <DEDUP_REMOVED lines=40> */
.L_x_1608:
[----:B------:R-:W1:Y:S01]  /*1b50*/  LDC.64 R138, c[0x0][0x3c0] ;  /* 0x0000f000ff8a7b82 */ /* 0x000e620000000a00 */
[----:B------:R-:W-:-:S05]  /*1b60*/  IADD3 R0, PT, PT, R10, R11, RZ ;  /* 0x0000000b0a007210 */ /* 0x000fca0007ffe0ff */
[C---:B-1----:R-:W-:Y:S02]  /*1b70*/  IMAD R4, R0.reuse, R139, RZ ;  /* 0x0000008b00047224 */ /* 0x042fe400078e02ff */
[----:B------:R-:W-:-:S05]  /*1b80*/  IMAD.WIDE.U32 R2, R0, R138, RZ ;  /* 0x0000008a00027225 */ /* 0x000fca00078e00ff */
[----:B------:R-:W-:Y:S02]  /*1b90*/  IADD3 R28, PT, PT, R3, R4, RZ ;  /* 0x00000004031c7210 */ /* 0x000fe40007ffe0ff */
[----:B------:R-:W-:-:S07]  /*1ba0*/  MOV R21, R2 ;  /* 0x0000000200157202 */ /* 0x000fce0000000f00 */
.L_x_1609:
[----:B------:R-:W-:Y:S01]  /*1bb0*/  SHF.R.U32.HI R123, RZ, 0x3, R124 ;  /* 0x00000003ff7b7819 */ /* 0x000fe2000001167c */
[----:B------:R-:W-:Y:S01]  /*1bc0*/  VIADD R26, R14, -UR15 ;  /* 0x8000000f0e1a7c36 */ /* 0x000fe20008000000 */
[----:B------:R-:W1:Y:S01]  /*1bd0*/  LDCU.64 UR4, c[0x0][0x3c8] ;  /* 0x00007900ff0477ac */ /* 0x000e620008000a00 */
[----:B------:R-:W-:Y:S01]  /*1be0*/  IMAD.SHL.U32 R32, R124, 0x8, RZ ;  /* 0x000000087c207824 */ /* 0x000fe200078e00ff */
[----:B------:R-:W-:Y:S01]  /*1bf0*/  SHF.R.S32.HI R29, RZ, 0x1f, R20 ;  /* 0x0000001fff1d7819 */ /* 0x000fe20000011414 */
[C---:B------:R-:W-:Y:S01]  /*1c00*/  VIADD R31, R123.reuse, 0x10 ;  /* 0x000000107b1f7836 */ /* 0x040fe20000000000 */
[CC--:B------:R-:W-:Y:S01]  /*1c10*/  ISETP.GE.AND P5, PT, R123.reuse, R26.reuse, PT ;  /* 0x0000001a7b00720c */ /* 0x0c0fe20003fa6270 */
[----:B------:R-:W-:Y:S01]  /*1c20*/  VIADD R2, R123, 0x20 ;  /* 0x000000207b027836 */ /* 0x000fe20000000000 */
[----:B------:R-:W-:Y:S01]  /*1c30*/  LOP3.LUT R30, R32, 0x38, RZ, 0xc0, !PT ;  /* 0x00000038201e7812 */ /* 0x000fe200078ec0ff */
[----:B------:R-:W2:Y:S01]  /*1c40*/  LDCU.128 UR8, c[0x0][0x3d0] ;  /* 0x00007a00ff0877ac */ /* 0x000ea20008000c00 */
[-C--:B------:R-:W-:Y:S01]  /*1c50*/  ISETP.GE.AND P4, PT, R31, R26.reuse, PT ;  /* 0x0000001a1f00720c */ /* 0x080fe20003f86270 */
[C---:B------:R-:W-:Y:S01]  /*1c60*/  VIADD R0, R123.reuse, 0x30 ;  /* 0x000000307b007836 */ /* 0x040fe20000000000 */
[-C--:B------:R-:W-:Y:S01]  /*1c70*/  ISETP.GE.AND P0, PT, R2, R26.reuse, PT ;  /* 0x0000001a0200720c */ /* 0x080fe20003f06270 */
[----:B------:R-:W-:Y:S01]  /*1c80*/  USHF.L.U32 UR18, UR14, 0x7, URZ ;  /* 0x000000070e127899 */ /* 0x000fe200080006ff */
[----:B------:R-:W-:Y:S01]  /*1c90*/  IADD3 R2, P1, PT, R30, R5, RZ ;  /* 0x000000051e027210 */ /* 0x000fe20007f3e0ff */
[----:B------:R-:W3:Y:S01]  /*1ca0*/  LDCU.64 UR12, c[0x0][0x388] ;  /* 0x00007100ff0c77ac */ /* 0x000ee20008000a00 */
[----:B------:R-:W-:Y:S01]  /*1cb0*/  ISETP.GE.AND P3, PT, R0, R26, PT ;  /* 0x0000001a0000720c */ /* 0x000fe20003f66270 */
[C---:B------:R-:W-:Y:S01]  /*1cc0*/  VIADD R0, R123.reuse, 0x40 ;  /* 0x000000407b007836 */ /* 0x040fe20000000000 */
[----:B------:R-:W-:Y:S01]  /*1cd0*/  IADD3.X R3, PT, PT, RZ, R6, RZ, P1, !PT ;  /* 0x00000006ff037210 */ /* 0x000fe20000ffe4ff */
[----:B------:R-:W4:Y:S01]  /*1ce0*/  @!P5 LDC.64 R10, c[0x0][0x3b0] ;  /* 0x0000ec00ff0adb82 */ /* 0x000f220000000a00 */
[----:B------:R-:W-:Y:S01]  /*1cf0*/  IADD3 R6, P1, PT, R30, R7, RZ ;  /* 0x000000071e067210 */ /* 0x000fe20007f3e0ff */
[----:B------:R-:W-:Y:S01]  /*1d00*/  USHF.R.U32.HI UR14, URZ, 0x19, UR14 ;  /* 0x00000019ff0e7899 */ /* 0x000fe2000801160e */
[C---:B------:R-:W-:Y:S01]  /*1d10*/  LOP3.LUT R33, R123.reuse, UR18, RZ, 0xfc, !PT ;  /* 0x000000127b217c12 */ /* 0x040fe2000f8efcff */
[----:B------:R-:W-:Y:S01]  /*1d20*/  IMAD.WIDE.U32 R4, R123, UR6, R2 ;  /* 0x000000067b047c25 */ /* 0x000fe2000f8e0002 */
[----:B------:R-:W-:Y:S01]  /*1d30*/  ISETP.GE.AND P2, PT, R0, R26, PT ;  /* 0x0000001a0000720c */ /* 0x000fe20003f46270 */
[----:B------:R5:W-:Y:S01]  /*1d40*/  STL [R1+0xc], R26 ;  /* 0x00000c1a01007387 */ /* 0x000be20000100800 */
[----:B------:R-:W-:Y:S01]  /*1d50*/  LEA.HI.SX32 R122, R227, 0xffffffff, 0x1b ;  /* 0xffffffffe37a7811 */ /* 0x000fe200078fdaff */
[----:B------:R-:W5:Y:S01]  /*1d60*/  @!P4 LDC.64 R12, c[0x0][0x3b0] ;  /* 0x0000ec00ff0ccb82 */ /* 0x000f620000000a00 */
[----:B------:R-:W-:Y:S01]  /*1d70*/  IMAD.X R7, RZ, RZ, R8, P1 ;  /* 0x000000ffff077224 */ /* 0x000fe200008e0608 */
[----:B------:R-:W-:Y:S01]  /*1d80*/  @!P4 IADD3 R8, P1, PT, R33, 0x10, RZ ;  /* 0x000000102108c810 */ /* 0x000fe20007f3e0ff */
[----:B------:R-:W-:Y:S01]  /*1d90*/  IMAD R5, R123, UR7, R5 ;  /* 0x000000077b057c24 */ /* 0x000fe2000f8e0205 */
[----:B------:R-:W-:Y:S01]  /*1da0*/  SHF.L.U32 R214, R124, 0x6, RZ ;  /* 0x000000067cd67819 */ /* 0x000fe200000006ff */
[C---:B-1----:R-:W-:Y:S01]  /*1db0*/  IMAD.WIDE.U32 R2, R22.reuse, UR4, R6 ;  /* 0x0000000416027c25 */ /* 0x042fe2000f8e0006 */
[----:B------:R-:W-:Y:S01]  /*1dc0*/  UMOV UR4, 0x400 ;  /* 0x0000040000047882 */ /* 0x000fe20000000000 */
[----:B------:R-:W-:Y:S01]  /*1dd0*/  SHF.R.U32.HI R121, RZ, 0x1, R124 ;  /* 0x00000001ff797819 */ /* 0x000fe2000001167c */
[----:B------:R-:W1:Y:S01]  /*1de0*/  @!P5 LDC.64 R16, c[0x0][0x380] ;  /* 0x0000e000ff10db82 */ /* 0x000e620000000a00 */
[----:B------:R-:W-:-:S02]  /*1df0*/  IMAD R3, R22, UR5, R3 ;  /* 0x0000000516037c24 */ /* 0x000fc4000f8e0203 */
[----:B--2---:R-:W-:Y:S02]  /*1e00*/  IMAD R0, R29, UR8, RZ ;  /* 0x000000081d007c24 */ /* 0x004fe4000f8e02ff */
[----:B------:R-:W-:Y:S02]  /*1e10*/  @!P4 IMAD.X R6, RZ, RZ, UR14, P1 ;  /* 0x0000000eff06ce24 */ /* 0x000fe400088e06ff */
[C---:B------:R-:W-:Y:S01]  /*1e20*/  IMAD R0, R20.reuse, UR9, R0 ;  /* 0x0000000914007c24 */ /* 0x040fe2000f8e0200 */
[----:B------:R-:W2:Y:S01]  /*1e30*/  @!P4 LDC.64 R18, c[0x0][0x380] ;  /* 0x0000e000ff12cb82 */ /* 0x000ea20000000a00 */
[----:B------:R-:W-:Y:S01]  /*1e40*/  IMAD.WIDE.U32 R4, R20, UR8, R4 ;  /* 0x0000000814047c25 */ /* 0x000fe2000f8e0004 */
[----:B------:R-:W-:Y:S02]  /*1e50*/  USHF.L.U32 UR8, UR6, 0x5, URZ ;  /* 0x0000000506087899 */ /* 0x000fe400080006ff */
[----:B------:R-:W-:Y:S01]  /*1e60*/  USHF.L.U32 UR9, UR6, 0x4, URZ ;  /* 0x0000000406097899 */ /* 0x000fe200080006ff */
[----:B----4-:R-:W-:Y:S01]  /*1e70*/  @!P5 IMAD R14, R10, UR14, RZ ;  /* 0x0000000e0a0edc24 */ /* 0x010fe2000f8e02ff */
[----:B---3--:R-:W-:Y:S01]  /*1e80*/  LEA R125, P1, R4, UR12, 0x1 ;  /* 0x0000000c047d7c11 */ /* 0x008fe2000f8208ff */
[----:B------:R-:W-:Y:S01]  /*1e90*/  IMAD.IADD R0, R5, 0x1, R0 ;  /* 0x0000000105007824 */ /* 0x000fe200078e0200 */
[----:B------:R-:W3:Y:S01]  /*1ea0*/  S2UR UR5, SR_CgaCtaId ;  /* 0x00000000000579c3 */ /* 0x000ee20000008800 */
[----:B-----5:R-:W-:Y:S01]  /*1eb0*/  @!P4 IMAD R6, R6, R12, RZ ;  /* 0x0000000c0606c224 */ /* 0x020fe200078e02ff */
[----:B------:R-:W-:Y:S01]  /*1ec0*/  USHF.L.U64.HI UR12, UR6, 0x4, UR7 ;  /* 0x00000004060c7899 */ /* 0x000fe20008010207 */
[C---:B------:R-:W-:Y:S01]  /*1ed0*/  @!P5 IMAD R14, R33.reuse, R11, R14 ;  /* 0x0000000b210ed224 */ /* 0x040fe200078e020e */
[----:B------:R-:W-:Y:S01]  /*1ee0*/  LEA.HI.X R252, R4, UR13, R0, 0x1, P1 ;  /* 0x0000000d04fc7c11 */ /* 0x000fe200088f0c00 */
[C---:B------:R-:W-:Y:S01]  /*1ef0*/  @!P4 IMAD R7, R8.reuse, R13, R6 ;  /* 0x0000000d0807c224 */ /* 0x040fe200078e0206 */
[----:B------:R-:W-:Y:S01]  /*1f00*/  STL [R1], R125 ;  /* 0x0000007d01007387 */ /* 0x000fe20000100800 */
[--C-:B------:R-:W-:Y:S01]  /*1f10*/  @!P5 IMAD.WIDE.U32 R10, R33, R10, R2.reuse ;  /* 0x0000000a210ad225 */ /* 0x100fe200078e0002 */
[----:B------:R-:W4:Y:S03]  /*1f20*/  @!P2 LDC.64 R24, c[0x0][0x380] ;  /* 0x0000e000ff18ab82 */ /* 0x000f260000000a00 */
[----:B------:R-:W-:Y:S01]  /*1f30*/  @!P4 IMAD.WIDE.U32 R8, R8, R12, R2 ;  /* 0x0000000c0808c225 */ /* 0x000fe200078e0002 */
[----:B-1----:R-:W-:-:S03]  /*1f40*/  @!P5 LEA R6, P6, R10, R16, 0x1 ;  /* 0x000000100a06d211 */ /* 0x002fc600078c08ff */
[----:B------:R-:W-:Y:S01]  /*1f50*/  @!P5 IMAD.IADD R0, R11, 0x1, R14 ;  /* 0x000000010b00d824 */ /* 0x000fe200078e020e */
[----:B------:R-:W1:Y:S01]  /*1f60*/  @!P0 LDC.64 R12, c[0x0][0x3b0] ;  /* 0x0000ec00ff0c8b82 */ /* 0x000e620000000a00 */
[----:B------:R-:W-:Y:S01]  /*1f70*/  LOP3.LUT R11, R32, 0x1f8, RZ, 0xc0, !PT ;  /* 0x000001f8200b7812 */ /* 0x000fe200078ec0ff */
[----:B------:R-:W-:Y:S01]  /*1f80*/  @!P4 IMAD.IADD R5, R9, 0x1, R7 ;  /* 0x000000010905c824 */ /* 0x000fe200078e0207 */
[----:B--2---:R-:W-:Y:S01]  /*1f90*/  @!P4 LEA R4, P1, R8, R18, 0x1 ;  /* 0x000000120804c211 */ /* 0x004fe200078208ff */
[----:B------:R-:W-:Y:S01]  /*1fa0*/  VIADD R9, R123, 0x50 ;  /* 0x000000507b097836 */ /* 0x000fe20000000000 */
[----:B------:R-:W-:Y:S01]  /*1fb0*/  @!P5 LEA.HI.X R7, R10, R17, R0, 0x1, P6 ;  /* 0x000000110a07d211 */ /* 0x000fe200030f0c00 */
[----:B------:R-:W-:Y:S01]  /*1fc0*/  IMAD.MOV.U32 R245, RZ, RZ, 0x20 ;  /* 0x00000020fff57424 */ /* 0x000fe200078e00ff */
[----:B------:R-:W-:Y:S01]  /*1fd0*/  LOP3.LUT R0, R11, 0x38, R124, 0x78, !PT ;  /* 0x000000380b007812 */ /* 0x000fe200078e787c */
[----:B------:R-:W2:Y:S01]  /*1fe0*/  @!P0 LDC.64 R16, c[0x0][0x380] ;  /* 0x0000e000ff108b82 */ /* 0x000ea20000000a00 */
[----:B---3--:R-:W-:Y:S01]  /*1ff0*/  ULEA UR5, UR5, UR4, 0x18 ;  /* 0x0000000405057291 */ /* 0x008fe2000f8ec0ff */
[----:B------:R-:W-:Y:S01]  /*2000*/  @!P4 LEA.HI.X R5, R8, R19, R5, 0x1, P1 ;  /* 0x000000130805c211 */ /* 0x000fe200008f0c05 */
[----:B------:R-:W-:Y:S01]  /*2010*/  VIADD R11, R123, 0x60 ;  /* 0x000000607b0b7836 */ /* 0x000fe20000000000 */
[----:B------:R-:W-:Y:S01]  /*2020*/  LOP3.LUT R0, R0, 0x1e00, R32, 0xf8, !PT ;  /* 0x00001e0000007812 */ /* 0x000fe200078ef820 */
[----:B------:R-:W-:Y:S01]  /*2030*/  USHF.L.U64.HI UR4, UR6, 0x5, UR7 ;  /* 0x0000000506047899 */ /* 0x000fe20008010207 */
[----:B------:R-:W-:Y:S01]  /*2040*/  @!P0 IADD3 R8, P1, PT, R33, 0x20, RZ ;  /* 0x0000002021088810 */ /* 0x000fe20007f3e0ff */
[----:B------:R-:W3:Y:S01]  /*2050*/  LDCU.64 UR6, c[0x0][0x390] ;  /* 0x00007200ff0677ac */ /* 0x000ee20008000a00 */
[----:B------:R-:W5:Y:S01]  /*2060*/  @!P3 LDC.64 R14, c[0x0][0x3b0] ;  /* 0x0000ec00ff0ebb82 */ /* 0x000f620000000a00 */
[----:B------:R-:W-:-:S02]  /*2070*/  LEA R226, R0, UR5, 0x1 ;  /* 0x0000000500e27c11 */ /* 0x000fc4000f8e08ff */
[----:B------:R-:W-:Y:S02]  /*2080*/  @!P0 IADD3.X R0, PT, PT, RZ, UR14, RZ, P1, !PT ;  /* 0x0000000eff008c10 */ /* 0x000fe40008ffe4ff */
[----:B------:R-:W-:Y:S01]  /*2090*/  ISETP.GE.AND P6, PT, R9, R26, PT ;  /* 0x0000001a0900720c */ /* 0x000fe20003fc6270 */
[----:B------:R-:W-:Y:S01]  /*20a0*/  @!PT LDS RZ, [RZ] ;  /* 0x00000000fffff984 */ /* 0x000fe20000000800 */
[----:B------:R-:W-:Y:S01]  /*20b0*/  @!PT LDS RZ, [RZ] ;  /* 0x00000000fffff984 */ /* 0x000fe20000000800 */
[----:B------:R-:W-:Y:S01]  /*20c0*/  @!PT LDS RZ, [RZ] ;  /* 0x00000000fffff984 */ /* 0x000fe20000000800 */
[----:B------:R-:W-:Y:S01]  /*20d0*/  @!P5 LDGSTS.E.BYPASS.LTC128B.128 [R226], desc[UR16][R6.64] ;  /* 0x0000000006e2dfae */ /* 0x000fe2000b981a10 */
[----:B------:R-:W-:Y:S01]  /*20e0*/  @!P3 IADD3 R10, P1, PT, R33, 0x30, RZ ;  /* 0x00000030210ab810 */ /* 0x000fe20007f3e0ff */
[----:B------:R-:W3:Y:S01]  /*20f0*/  @!P2 LDC.64 R18, c[0x0][0x3b0] ;  /* 0x0000ec00ff12ab82 */ /* 0x000ee20000000a00 */
[----:B-1----:R-:W-:Y:S01]  /*2100*/  @!P0 IMAD R0, R0, R12, RZ ;  /* 0x0000000c00008224 */ /* 0x002fe200078e02ff */
[----:B------:R1:W-:Y:S01]  /*2110*/  @!P5 LDGSTS.E.BYPASS.LTC128B.128 [R226+0x4000], desc[UR16][R6.64+0x80] ;  /* 0x0400008006e2dfae */ /* 0x0003e2000b981a10 */
[----:B------:R-:W-:Y:S02]  /*2120*/  ISETP.GE.AND P5, PT, R11, R26, PT ;  /* 0x0000001a0b00720c */ /* 0x000fe40003fa6270 */
[----:B------:R-:W-:Y:S01]  /*2130*/  @!P0 IMAD R0, R8, R13, R0 ;  /* 0x0000000d08008224 */ /* 0x000fe200078e0200 */
[----:B------:R-:W-:Y:S02]  /*2140*/  @!P4 LDGSTS.E.BYPASS.LTC128B.128 [R226+0x800], desc[UR16][R4.64] ;  /* 0x0080000004e2cfae */ /* 0x000fe4000b981a10 */
[----:B------:R-:W4:Y:S02]  /*2150*/  @!P3 LDC.64 R22, c[0x0][0x380] ;  /* 0x0000e000ff16bb82 */ /* 0x000f240000000a00 */
[----:B------:R2:W-:Y:S01]  /*2160*/  @!P4 LDGSTS.E.BYPASS.LTC128B.128 [R226+0x4800], desc[UR16][R4.64+0x80] ;  /* 0x0480008004e2cfae */ /* 0x0005e2000b981a10 */
[----:B-1----:R-:W-:-:S02]  /*2170*/  @!P3 IMAD.X R7, RZ, RZ, UR14, P1 ;  /* 0x0000000eff07be24 */ /* 0x002fc400088e06ff */
[----:B--2---:R-:W-:Y:S01]  /*2180*/  @!P0 IMAD.WIDE.U32 R4, R8, R12, R2 ;  /* 0x0000000c08048225 */ /* 0x004fe200078e0002 */
[----:B------:R-:W-:-:S03]  /*2190*/  @!P2 IADD3 R8, P4, PT, R33, 0x40, RZ ;  /* 0x000000402108a810 */ /* 0x000fc60007f9e0ff */
[----:B------:R-:W-:Y:S01]  /*21a0*/  VIADD R12, R123, 0x70 ;  /* 0x000000707b0c7836 */ /* 0x000fe20000000000 */
[----:B------:R-:W-:Y:S01]  /*21b0*/  @!P0 LEA R6, P1, R4, R16, 0x1 ;  /* 0x0000001004068211 */ /* 0x000fe200078208ff */
[----:B------:R-:W-:Y:S02]  /*21c0*/  @!P0 IMAD.IADD R5, R5, 0x1, R0 ;  /* 0x0000000105058824 */ /* 0x000fe400078e0200 */
[----:B------:R-:W-:Y:S01]  /*21d0*/  @!P2 IMAD.X R9, RZ, RZ, UR14, P4 ;  /* 0x0000000eff09ae24 */ /* 0x000fe2000a0e06ff */
[----:B------:R-:W-:Y:S01]  /*21e0*/  ISETP.GE.AND P4, PT, R12, R26, PT ;  /* 0x0000001a0c00720c */ /* 0x000fe20003f86270 */
[----:B-----5:R-:W-:Y:S01]  /*21f0*/  @!P3 IMAD R0, R7, R14, RZ ;  /* 0x0000000e0700b224 */ /* 0x020fe200078e02ff */
[----:B------:R-:W-:Y:S01]  /*2200*/  @!P0 LEA.HI.X R7, R4, R17, R5, 0x1, P1 ;  /* 0x0000001104078211 */ /* 0x000fe200008f0c05 */
[----:B---3--:R-:W-:Y:S01]  /*2210*/  @!P2 IMAD R4, R9, R18, RZ ;  /* 0x000000120904a224 */ /* 0x008fe200078e02ff */
[----:B------:R-:W1:Y:S01]  /*2220*/  @!P6 LDC.64 R12, c[0x0][0x3b0] ;  /* 0x0000ec00ff0ceb82 */ /* 0x000e620000000a00 */
[----:B------:R-:W-:-:S02]  /*2230*/  @!P3 IMAD R0, R10, R15, R0 ;  /* 0x0000000f0a00b224 */ /* 0x000fc400078e0200 */
[----:B------:R-:W-:Y:S01]  /*2240*/  @!P3 IMAD.WIDE.U32 R10, R10, R14, R2 ;  /* 0x0000000e0a0ab225 */ /* 0x000fe200078e0002 */
[----:B------:R-:W-:Y:S03]  /*2250*/  @!P0 LDGSTS.E.BYPASS.LTC128B.128 [R226+0x1000], desc[UR16][R6.64] ;  /* 0x0100000006e28fae */ /* 0x000fe6000b981a10 */
[C---:B------:R-:W-:Y:S01]  /*2260*/  @!P2 IMAD R9, R8.reuse, R19, R4 ;  /* 0x000000130809a224 */ /* 0x040fe200078e0204 */
[----:B------:R-:W2:Y:S01]  /*2270*/  @!P5 LDC.64 R14, c[0x0][0x3b0] ;  /* 0x0000ec00ff0edb82 */ /* 0x000ea20000000a00 */
[----:B------:R-:W-:Y:S01]  /*2280*/  @!P2 IMAD.WIDE.U32 R4, R8, R18, R2 ;  /* 0x000000120804a225 */ /* 0x000fe200078e0002 */
[----:B------:R3:W-:Y:S01]  /*2290*/  @!P0 LDGSTS.E.BYPASS.LTC128B.128 [R226+0x5000], desc[UR16][R6.64+0x80] ;  /* 0x0500008006e28fae */ /* 0x0007e2000b981a10 */
[----:B------:R-:W-:Y:S02]  /*22a0*/  @!P3 IADD3 R0, PT, PT, R11, R0, RZ ;  /* 0x000000000b00b210 */ /* 0x000fe40007ffe0ff */
[----:B------:R-:W-:Y:S01]  /*22b0*/  @!P2 IMAD.IADD R5, R5, 0x1, R9 ;  /* 0x000000010505a824 */ /* 0x000fe200078e0209 */
[----:B----4-:R-:W-:-:S02]  /*22c0*/  @!P3 LEA R8, P1, R10, R22, 0x1 ;  /* 0x000000160a08b211 */ /* 0x010fc400078208ff */
[----:B------:R-:W4:Y:S02]  /*22d0*/  @!P5 LDC.64 R26, c[0x0][0x380] ;  /* 0x0000e000ff1adb82 */ /* 0x000f240000000a00 */
[----:B------:R-:W-:Y:S02]  /*22e0*/  @!P3 LEA.HI.X R9, R10, R23, R0, 0x1, P1 ;  /* 0x000000170a09b211 */ /* 0x000fe400008f0c00 */
[----:B------:R-:W-:-:S03]  /*22f0*/  @!P5 IADD3 R10, P1, PT, R33, 0x60, RZ ;  /* 0x00000060210ad810 */ /* 0x000fc60007f3e0ff */
[----:B------:R-:W-:Y:S01]  /*2300*/  @!P3 LDGSTS.E.BYPASS.LTC128B.128 [R226+0x1800], desc[UR16][R8.64] ;  /* 0x0180000008e2bfae */ /* 0x000fe2000b981a10 */
[----:B------:R-:W5:Y:S03]  /*2310*/  @!P4 LDC.64 R16, c[0x0][0x3b0] ;  /* 0x0000ec00ff10cb82 */ /* 0x000f660000000a00 */
[----:B------:R1:W-:Y:S05]  /*2320*/  @!P3 LDGSTS.E.BYPASS.LTC128B.128 [R226+0x5800], desc[UR16][R8.64+0x80] ;  /* 0x0580008008e2bfae */ /* 0x0003ea000b981a10 */
[----:B------:R-:W5:Y:S01]  /*2330*/  @!P4 LDC.64 R22, c[0x0][0x380] ;  /* 0x0000e000ff16cb82 */ /* 0x000f620000000a00 */
[----:B---3--:R-:W-:-:S04]  /*2340*/  @!P2 LEA R6, P0, R4, R24, 0x1 ;  /* 0x000000180406a211 */ /* 0x008fc800078008ff */
[----:B------:R-:W-:Y:S01]  /*2350*/  @!P2 LEA.HI.X R7, R4, R25, R5, 0x1, P0 ;  /* 0x000000190407a211 */ /* 0x000fe200000f0c05 */
[----:B------:R-:W-:Y:S01]  /*2360*/  @!P5 IMAD.X R5, RZ, RZ, UR14, P1 ;  /* 0x0000000eff05de24 */ /* 0x000fe200088e06ff */
[C---:B------:R-:W-:Y:S01]  /*2370*/  @!P6 IADD3 R4, P0, PT, R33.reuse, 0x50, RZ ;  /* 0x000000502104e810 */ /* 0x040fe20007f1e0ff */
[----:B------:R-:W3:Y:S02]  /*2380*/  @!P6 LDC.64 R24, c[0x0][0x380] ;  /* 0x0000e000ff18eb82 */ /* 0x000ee40000000a00 */
[----:B------:R-:W-:Y:S02]  /*2390*/  @!P2 LDGSTS.E.BYPASS.LTC128B.128 [R226+0x2000], desc[UR16][R6.64] ;  /* 0x0200000006e2afae */ /* 0x000fe4000b981a10 */
[----:B------:R-:W-:Y:S01]  /*23a0*/  @!P6 IMAD.X R0, RZ, RZ, UR14, P0 ;  /* 0x0000000eff00ee24 */ /* 0x000fe200080e06ff */
[----:B------:R-:W-:Y:S01]  /*23b0*/  IADD3 R18, P0, PT, R30, R21, RZ ;  /* 0x000000151e127210 */ /* 0x000fe20007f1e0ff */
[----:B------:R4:W-:Y:S02]  /*23c0*/  @!P2 LDGSTS.E.BYPASS.LTC128B.128 [R226+0x6000], desc[UR16][R6.64+0x80] ;  /* 0x0600008006e2afae */ /* 0x0009e4000b981a10 */
[----:B-1----:R-:W-:Y:S01]  /*23d0*/  @!P6 IMAD R0, R0, R12, RZ ;  /* 0x0000000c0000e224 */ /* 0x002fe200078e02ff */
[----:B------:R-:W-:Y:S01]  /*23e0*/  @!P4 IADD3 R8, P1, PT, R33, 0x70, RZ ;  /* 0x000000702108c810 */ /* 0x000fe20007f3e0ff */
[----:B------:R-:W-:-:S02]  /*23f0*/  IMAD.X R19, RZ, RZ, R28, P0 ;  /* 0x000000ffff137224 */ /* 0x000fc400000e061c */
[----:B------:R-:W-:Y:S02]  /*2400*/  @!P6 IMAD R9, R4, R13, R0 ;  /* 0x0000000d0409e224 */ /* 0x000fe400078e0200 */
[----:B--2---:R-:W-:-:S04]  /*2410*/  @!P5 IMAD R0, R5, R14, RZ ;  /* 0x0000000e0500d224 */ /* 0x004fc800078e02ff */
[----:B------:R-:W-:Y:S02]  /*2420*/  @!P5 IMAD R0, R10, R15, R0 ;  /* 0x0000000f0a00d224 */ /* 0x000fe400078e0200 */
[----:B----4-:R-:W-:-:S04]  /*2430*/  @!P6 IMAD.WIDE.U32 R6, R4, R12, R2 ;  /* 0x0000000c0406e225 */ /* 0x010fc800078e0002 */
[----:B------:R-:W-:Y:S01]  /*2440*/  @!P5 IMAD.WIDE.U32 R4, R10, R14, R2 ;  /* 0x0000000e0a04d225 */ /* 0x000fe200078e0002 */
[----:B---3--:R-:W-:-:S03]  /*2450*/  @!P6 LEA R14, P2, R6, R24, 0x1 ;  /* 0x00000018060ee211 */ /* 0x008fc600078408ff */
[----:B------:R-:W-:Y:S01]  /*2460*/  @!P4 IMAD.X R10, RZ, RZ, UR14, P1 ;  /* 0x0000000eff0ace24 */ /* 0x000fe200088e06ff */
[----:B------:R-:W-:Y:S01]  /*2470*/  @!P5 IADD3 R0, PT, PT, R5, R0, RZ ;  /* 0x000000000500d210 */ /* 0x000fe20007ffe0ff */
[----:B------:R-:W-:Y:S01]  /*2480*/  @!P6 IMAD.IADD R9, R7, 0x1, R9 ;  /* 0x000000010709e824 */ /* 0x000fe200078e0209 */
[----:B------:R-:W-:Y:S01]  /*2490*/  @!P5 LEA R12, P1, R4, R26, 0x1 ;  /* 0x0000001a040cd211 */ /* 0x000fe200078208ff */
[-C--:B-----5:R-:W-:Y:S02]  /*24a0*/  @!P4 IMAD R5, R10, R16.reuse, RZ ;  /* 0x000000100a05c224 */ /* 0x0a0fe400078e02ff */
[----:B------:R-:W-:Y:S01]  /*24b0*/  @!P4 IMAD.WIDE.U32 R2, R8, R16, R2 ;  /* 0x000000100802c225 */ /* 0x000fe200078e0002 */
[----:B------:R-:W-:Y:S02]  /*24c0*/  @!P5 LEA.HI.X R13, R4, R27, R0, 0x1, P1 ;  /* 0x0000001b040dd211 */ /* 0x000fe400008f0c00 */
[----:B------:R-:W-:Y:S01]  /*24d0*/  @!P6 LEA.HI.X R15, R6, R25, R9, 0x1, P2 ;  /* 0x00000019060fe211 */ /* 0x000fe200010f0c09 */
[----:B------:R-:W-:Y:S01]  /*24e0*/  IMAD R0, R122, -0x20, R68 ;  /* 0xffffffe07a007824 */ /* 0x000fe200078e0244 */
[----:B------:R-:W-:Y:S01]  /*24f0*/  @!P4 LEA R10, P0, R2, R22, 0x1 ;  /* 0x00000016020ac211 */ /* 0x000fe200078008ff */
[----:B------:R-:W-:Y:S01]  /*2500*/  @!P4 IMAD R4, R8, R17, R5 ;  /* 0x000000110804c224 */ /* 0x000fe200078e0205 */
[----:B------:R-:W-:Y:S01]  /*2510*/  SHF.R.S32.HI R17, RZ, 0x1f, R122 ;  /* 0x0000001fff117819 */ /* 0x000fe2000001147a */
[----:B------:R-:W-:Y:S01]  /*2520*/  IMAD.SHL.U32 R16, R138, 0x20, RZ ;  /* 0x000000208a107824 */ /* 0x000fe200078e00ff */
[-C--:B------:R-:W-:Y:S01]  /*2530*/  ISETP.GE.AND P3, PT, R123, R0.reuse, PT ;  /* 0x000000007b00720c */ /* 0x080fe20003f66270 */
[----:B------:R-:W-:Y:S01]  /*2540*/  @!P4 IMAD.IADD R4, R3, 0x1, R4 ;  /* 0x000000010304c824 */ /* 0x000fe200078e0204 */
[CC--:B------:R-:W-:Y:S01]  /*2550*/  ISETP.GE.AND P2, PT, R31.reuse, R0.reuse, PT ;  /* 0x000000001f00720c */ /* 0x0c0fe20003f46270 */
[----:B------:R-:W-:Y:S01]  /*2560*/  @!P6 LDGSTS.E.BYPASS.LTC128B.128 [R226+0x2800], desc[UR16][R14.64] ;  /* 0x028000000ee2efae */ /* 0x000fe2000b981a10 */
[----:B------:R-:W-:Y:S01]  /*2570*/  ISETP.GE.AND P1, PT, R31, R0, PT ;  /* 0x000000001f00720c */ /* 0x000fe20003f26270 */
[----:B------:R-:W-:Y:S01]  /*2580*/  IMAD R0, R122, UR4, RZ ;  /* 0x000000047a007c24 */ /* 0x000fe2000f8e02ff */
[----:B------:R-:W-:Y:S01]  /*2590*/  @!P4 LEA.HI.X R11, R2, R23, R4, 0x1, P0 ;  /* 0x00000017020bc211 */ /* 0x000fe200000f0c04 */
[----:B------:R-:W-:Y:S01]  /*25a0*/  IMAD.WIDE.U32 R2, R122, UR8, RZ ;  /* 0x000000087a027c25 */ /* 0x000fe2000f8e00ff */
[----:B------:R-:W-:Y:S01]  /*25b0*/  SHF.L.U64.HI R6, R138, 0x5, R139 ;  /* 0x000000058a067819 */ /* 0x000fe2000001028b */
[----:B------:R-:W-:Y:S01]  /*25c0*/  @!P6 LDGSTS.E.BYPASS.LTC128B.128 [R226+0x6800], desc[UR16][R14.64+0x80] ;  /* 0x068000800ee2efae */ /* 0x000fe2000b981a10 */
[----:B------:R-:W-:Y:S01]  /*25d0*/  LOP3.LUT P6, RZ, R124, 0x2, RZ, 0xc0, !PT ;  /* 0x000000027cff7812 */ /* 0x000fe200078cc0ff */
[----:B------:R-:W-:-:S02]  /*25e0*/  IMAD R0, R17, UR8, R0 ;  /* 0x0000000811007c24 */ /* 0x000fc4000f8e0200 */
[----:B------:R-:W-:Y:S01]  /*25f0*/  @!P3 LEA R8, P0, R2, R125, 0x1 ;  /* 0x0000007d0208b211 */ /* 0x000fe200078008ff */
[----:B------:R-:W-:Y:S01]  /*2600*/  IMAD R6, R6, R122, RZ ;  /* 0x0000007a06067224 */ /* 0x000fe200078e02ff */
[----:B------:R-:W-:Y:S01]  /*2610*/  @!P5 LDGSTS.E.BYPASS.LTC128B.128 [R226+0x3000], desc[UR16][R12.64] ;  /* 0x030000000ce2dfae */ /* 0x000fe2000b981a10 */
[----:B------:R-:W-:Y:S02]  /*2620*/  IMAD.IADD R0, R3, 0x1, R0 ;  /* 0x0000000103007824 */ /* 0x000fe400078e0200 */
[----:B------:R-:W-:Y:S01]  /*2630*/  IMAD.WIDE.U32 R4, R123, R138, R18 ;  /* 0x0000008a7b047225 */ /* 0x000fe200078e0012 */
[----:B------:R-:W-:Y:S02]  /*2640*/  @!P5 LDGSTS.E.BYPASS.LTC128B.128 [R226+0x7000], desc[UR16][R12.64+0x80] ;  /* 0x070000800ce2dfae */ /* 0x000fe4000b981a10 */
[C---:B------:R-:W-:Y:S01]  /*2650*/  @!P3 LEA.HI.X R9, R2.reuse, R252, R0, 0x1, P0 ;  /* 0x000000fc0209b211 */ /* 0x040fe200000f0c00 */
[----:B------:R-:W-:Y:S01]  /*2660*/  IMAD R18, R17, R16, R6 ;  /* 0x0000001011127224 */ /* 0x000fe200078e0206 */
[----:B------:R-:W-:Y:S01]  /*2670*/  @!P2 IADD3 R7, P0, PT, R2, UR9, RZ ;  /* 0x000000090207ac10 */ /* 0x000fe2000ff1e0ff */
[----:B------:R-:W-:Y:S01]  /*2680*/  @!P4 LDGSTS.E.BYPASS.LTC128B.128 [R226+0x3800], desc[UR16][R10.64] ;  /* 0x038000000ae2cfae */ /* 0x000fe2000b981a10 */
[----:B------:R-:W-:-:S02]  /*2690*/  IMAD.MOV.U32 R2, RZ, RZ, R4 ;  /* 0x000000ffff027224 */ /* 0x000fc400078e0004 */
[----:B------:R-:W-:Y:S01]  /*26a0*/  @!P2 IADD3.X R0, PT, PT, R0, UR12, RZ, P0, !PT ;  /* 0x0000000c0000ac10 */ /* 0x000fe200087fe4ff */
[----:B------:R-:W-:Y:S01]  /*26b0*/  @!P4 LDGSTS.E.BYPASS.LTC128B.128 [R226+0x7800], desc[UR16][R10.64+0x80] ;  /* 0x078000800ae2cfae */ /* 0x000fe2000b981a10 */
[----:B------:R-:W-:Y:S01]  /*26c0*/  @!P2 LEA R6, P0, R7, R125, 0x1 ;  /* 0x0000007d0706a211 */ /* 0x000fe200078008ff */
[----:B------:R-:W-:Y:S02]  /*26d0*/  IMAD R4, R29, UR10, RZ ;  /* 0x0000000a1d047c24 */ /* 0x000fe4000f8e02ff */
[----:B------:R-:W-:Y:S01]  /*26e0*/  @!P3 LDGSTS.E.BYPASS.LTC128B.128 [R226+0x8000], desc[UR16][R8.64] ;  /* 0x0800000008e2bfae */ /* 0x000fe2000b981a10 */
[----:B------:R-:W-:Y:S01]  /*26f0*/  @!P2 LEA.HI.X R7, R7, R252, R0, 0x1, P0 ;  /* 0x000000fc0707a211 */ /* 0x000fe200000f0c00 */
[----:B------:R-:W-:Y:S02]  /*2700*/  IMAD R3, R123, R139, R5 ;  /* 0x0000008b7b037224 */ /* 0x000fe400078e0205 */
[----:B------:R1:W-:Y:S01]  /*2710*/  @!P3 LDGSTS.E.BYPASS.LTC128B.128 [R226+0x9000], desc[UR16][R8.64+0x80] ;  /* 0x0900008008e2bfae */ /* 0x0003e2000b981a10 */
[----:B------:R-:W-:-:S02]  /*2720*/  IMAD R17, R20, UR11, R4 ;  /* 0x0000000b14117c24 */ /* 0x000fc4000f8e0204 */
[----:B------:R-:W-:Y:S01]  /*2730*/  IMAD.WIDE.U32 R4, R20, UR10, R2 ;  /* 0x0000000a14047c25 */ /* 0x000fe2000f8e0002 */
[----:B------:R-:W-:Y:S03]  /*2740*/  @!P2 LDGSTS.E.BYPASS.LTC128B.128 [R226+0x8800], desc[UR16][R6.64] ;  /* 0x0880000006e2afae */ /* 0x000fe6000b981a10 */
[----:B------:R-:W-:Y:S01]  /*2750*/  IMAD.WIDE.U32 R2, R16, R122, RZ ;  /* 0x0000007a10027225 */ /* 0x000fe200078e00ff */
[----:B------:R2:W-:Y:S01]  /*2760*/  @!P2 LDGSTS.E.BYPASS.LTC128B.128 [R226+0x9800], desc[UR16][R6.64+0x80] ;  /* 0x0980008006e2afae */ /* 0x0005e2000b981a10 */
[----:B------:R-:W-:Y:S01]  /*2770*/  LEA R251, P0, R4, UR6, 0x1 ;  /* 0x0000000604fb7c11 */ /* 0x000fe2000f8008ff */
[----:B------:R-:W3:Y:S01]  /*2780*/  LDCU UR6, c[0x0][0x50c] ;  /* 0x0000a180ff0677ac */ /* 0x000ee20008000800 */
[----:B------:R-:W-:Y:S01]  /*2790*/  IMAD.IADD R0, R5, 0x1, R17 ;  /* 0x0000000105007824 */ /* 0x000fe200078e0211 */
[----:B------:R-:W0:Y:S01]  /*27a0*/  LDGDEPBAR ;  /* 0x00000000000079af */ /* 0x000e220000000000 */
[----:B------:R-:W-:Y:S01]  /*27b0*/  LOP3.LUT R5, R214, 0x1c0, RZ, 0xc0, !PT ;  /* 0x000001c0d6057812 */ /* 0x000fe200078ec0ff */
[----:B------:R-:W-:-:S02]  /*27c0*/  IMAD.IADD R3, R3, 0x1, R18 ;  /* 0x0000000103037824 */ /* 0x000fc400078e0212 */
[----:B------:R-:W-:Y:S02]  /*27d0*/  LEA.HI.X R250, R4, UR7, R0, 0x1, P0 ;  /* 0x0000000704fa7c11 */ /* 0x000fe400080f0c00 */
[----:B------:R-:W-:Y:S02]  /*27e0*/  LOP3.LUT R0, R5, 0x38, R32, 0xf8, !PT ;  /* 0x0000003805007812 */ /* 0x000fe400078ef820 */
[----:B------:R-:W-:Y:S02]  /*27f0*/  @!P1 LEA R5, P0, R138, R2, 0x4 ;  /* 0x000000028a059211 */ /* 0x000fe400078020ff */
[C---:B------:R-:W-:Y:S02]  /*2800*/  LOP3.LUT R121, R0.reuse, 0x8, R121, 0x78, !PT ;  /* 0x0000000800797812 */ /* 0x040fe400078e7879 */
[----:B------:R-:W-:Y:S01]  /*2810*/  LOP3.LUT R0, R0, 0x8, R124, 0x78, !PT ;  /* 0x0000000800007812 */ /* 0x000fe200078e787c */
[----:B-1----:R-:W-:-:S05]  /*2820*/  IMAD.SHL.U32 R8, R124, 0x20, RZ ;  /* 0x000000207c087824 */ /* 0x002fca00078e00ff */
[----:B------:R-:W-:Y:S02]  /*2830*/  LOP3.LUT R8, R8, 0x7c00, RZ, 0xc0, !PT ;  /* 0x00007c0008087812 */ /* 0x000fe400078ec0ff */
[----:B--2---:R-:W-:Y:S01]  /*2840*/  @!P3 LEA R6, P2, R2, R251, 0x1 ;  /* 0x000000fb0206b211 */ /* 0x004fe200078408ff */
[----:B------:R-:W-:-:S04]  /*2850*/  DEPBAR.LE SB0, 0x0 ;  /* 0x000080000000791a */ /* 0x000fc80000000000 */
[----:B------:R-:W-:Y:S01]  /*2860*/  @!P3 LEA.HI.X R7, R2, R250, R3, 0x1, P2 ;  /* 0x000000fa0207b211 */ /* 0x000fe200010f0c03 */
[----:B------:R-:W-:Y:S01]  /*2870*/  BAR.SYNC.DEFER_BLOCKING 0x0 ;  /* 0x0000000000007b1d */ /* 0x000fe20000010000 */
[----:B------:R-:W-:Y:S02]  /*2880*/  LOP3.LUT R2, R214, 0x200, RZ, 0xc0, !PT ;  /* 0x00000200d6027812 */ /* 0x000fe400078ec0ff */
[----:B------:R-:W-:Y:S02]  /*2890*/  @!P1 LEA.HI.X R3, R138, R3, R139, 0x4, P0 ;  /* 0x000000038a039211 */ /* 0x000fe400000f248b */
[----:B------:R-:W-:Y:S02]  /*28a0*/  @!P1 LEA R4, P0, R5, R251, 0x1 ;  /* 0x000000fb05049211 */ /* 0x000fe400078008ff */
[----:B------:R-:W-:Y:S02]  /*28b0*/  LOP3.LUT R214, R214, 0x400, RZ, 0xc0, !PT ;  /* 0x00000400d6d67812 */ /* 0x000fe400078ec0ff */
[----:B------:R-:W-:-:S02]  /*28c0*/  IADD3 R2, PT, PT, R121, R2, R8 ;  /* 0x0000000279027210 */ /* 0x000fc40007ffe008 */
[----:B------:R-:W-:Y:S01]  /*28d0*/  @!P1 LEA.HI.X R5, R5, R250, R3, 0x1, P0 ;  /* 0x000000fa05059211 */ /* 0x000fe200000f0c03 */
[----:B------:R-:W-:Y:S01]  /*28e0*/  IMAD R214, R0, 0x2, R214 ;  /* 0x0000000200d67824 */ /* 0x000fe200078e02d6 */
[----:B------:R-:W-:Y:S01]  /*28f0*/  LEA R213, R2, UR5, 0x1 ;  /* 0x0000000502d57c11 */ /* 0x000fe2000f8e08ff */
[----:B------:R-:W-:-:S05]  /*2900*/  IMAD.MOV.U32 R3, RZ, RZ, 0x10 ;  /* 0x00000010ff037424 */ /* 0x000fca00078e00ff */
[----:B------:R-:W-:Y:S02]  /*2910*/  SEL R3, R3, 0xfffffff0, !P6 ;  /* 0xfffffff003037807 */ /* 0x000fe40007000000 */
[----:B------:R-:W-:Y:S01]  /*2920*/  LOP3.LUT P6, RZ, R124, 0x4, RZ, 0xc0, !PT ;  /* 0x000000047cff7812 */ /* 0x000fe200078cc0ff */
[----:B------:R-:W-:Y:S01]  /*2930*/  @!PT LDS RZ, [RZ] ;  /* 0x00000000fffff984 */ /* 0x000fe20000000800 */
[----:B------:R-:W-:Y:S01]  /*2940*/  @!PT LDS RZ, [RZ] ;  /* 0x00000000fffff984 */ /* 0x000fe20000000800 */
[----:B------:R-:W-:Y:S01]  /*2950*/  @!PT LDS RZ, [RZ] ;  /* 0x00000000fffff984 */ /* 0x000fe20000000800 */
[----:B------:R-:W-:Y:S03]  /*2960*/  @!P3 LDGSTS.E.BYPASS.LTC128B.128 [R226+0xa000], desc[UR16][R6.64] ;  /* 0x0a00000006e2bfae */ /* 0x000fe6000b981a10 */
[----:B------:R-:W-:Y:S01]  /*2970*/  SEL R120, R245, 0xffffffe0, !P6 ;  /* 0xffffffe0f5787807 */ /* 0x000fe20007000000 */
[----:B------:R-:W-:Y:S04]  /*2980*/  @!P3 LDGSTS.E.BYPASS.LTC128B.128 [R226+0xb000], desc[UR16][R6.64+0x80] ;  /* 0x0b00008006e2bfae */ /* 0x000fe8000b981a10 */
[--C-:B------:R-:W-:Y:S01]  /*2990*/  IMAD R2, R120, 0x2, R213.reuse ;  /* 0x0000000278027824 */ /* 0x100fe200078e02d5 */
[----:B------:R-:W-:Y:S03]  /*29a0*/  @P3 STS.128 [R226+0xa000], RZ ;  /* 0x00a000ffe2003388 */ /* 0x000fe60000000c00 */
[C---:B------:R-:W-:Y:S01]  /*29b0*/  IMAD R216, R3.reuse, 0x2, R2 ;  /* 0x0000000203d87824 */ /* 0x040fe200078e0202 */
        /* <DEDUP_REMOVED lines=10> */
[----:B------:R-:W4:Y:S04]  /*2a60*/  LDSM.16.M88.4 R12, [R213+0x2000] ;  /* 0x00200000d50c783b */ /* 0x000f280000000200 */
[----:B------:R-:W5:Y:S04]  /*2a70*/  LDSM.16.M88.4 R40, [R214+UR5+0x8800] ;  /* 0x00880005d628783b */ /* 0x000f680008000200 */
[----:B------:R-:W-:Y:S04]  /*2a80*/  LDSM.16.M88.4 R28, [R2] ;  /* 0x00000000021c783b */ /* 0x000fe80000000200 */
[----:B------:R-:W-:Y:S01]  /*2a90*/  LDSM.16.M88.4 R36, [R216] ;  /* 0x00000000d824783b */ /* 0x000fe20000000200 */
[----:B-1----:R-:W-:Y:S01]  /*2aa0*/  IADD3 R4, PT, PT, R214, UR5, RZ ;  /* 0x00000005d6047c10 */ /* 0x002fe2000fffe0ff */
[----:B------:R-:W-:-:S02]  /*2ab0*/  IMAD R5, R3, 0x2, R213 ;  /* 0x0000000203057824 */ /* 0x000fc400078e02d5 */
[----:B------:R-:W-:Y:S02]  /*2ac0*/  LDSM.16.M88.4 R116, [R214+UR5+0x9000] ;  /* 0x00900005d674783b */ /* 0x000fe40008000200 */
[--C-:B------:R-:W-:Y:S02]  /*2ad0*/  IMAD R6, R3, 0x2, R4.reuse ;  /* 0x0000000203067824 */ /* 0x100fe400078e0204 */
[----:B------:R-:W-:Y:S01]  /*2ae0*/  LDSM.16.M88.4 R24, [R5] ;  /* 0x000000000518783b */ /* 0x000fe20000000200 */
[----:B------:R-:W-:-:S03]  /*2af0*/  IMAD R0, R120, 0x2, R4 ;  /* 0x0000000278007824 */ /* 0x000fc600078e0204 */
[----:B------:R-:W1:Y:S02]  /*2b00*/  LDSM.16.M88.4 R48, [R6+0x8000] ;  /* 0x008000000630783b */ /* 0x000e640000000200 */
[----:B------:R-:W-:Y:S02]  /*2b10*/  LEA R215, R3, R0, 0x1 ;  /* 0x0000000003d77211 */ /* 0x000fe400078e08ff */
[----:B------:R-:W3:Y:S04]  /*2b20*/  LDSM.16.M88.4 R64, [R0+0x8000] ;  /* 0x008000000040783b */ /* 0x000ee80000000200 */
[----:B------:R-:W3:Y:S01]  /*2b30*/  LDSM.16.M88.4 R8, [R5+0x2000] ;  /* 0x002000000508783b */ /* 0x000ee20000000200 */
[-C--:B--2---:R-:W-:Y:S03]  /*2b40*/  HMMA.16816.F32.BF16 R20, R16, R44.reuse, RZ ;  /* 0x0000002c1014723c */ /* 0x084fe600000418ff */
[----:B------:R-:W2:Y:S04]  /*2b50*/  LDSM.16.M88.4 R52, [R6+0x8800] ;  /* 0x008800000634783b */ /* 0x000ea80000000200 */
[----:B------:R-:W2:Y:S01]  /*2b60*/  LDSM.16.M88.4 R104, [R215+0x8000] ;  /* 0x00800000d768783b */ /* 0x000ea20000000200 */
[C---:B----4-:R-:W-:Y:S03]  /*2b70*/  HMMA.16816.F32.BF16 R72, R12.reuse, R44, RZ ;  /* 0x0000002c0c48723c */ /* 0x050fe600000418ff */
[----:B------:R-:W-:Y:S04]  /*2b80*/  LDSM.16.M88.4 R56, [R0+0x8800] ;  /* 0x008800000038783b */ /* 0x000fe80000000200 */
[----:B------:R-:W-:Y:S01]  /*2b90*/  LDSM.16.M88.4 R112, [R6+0x9000] ;  /* 0x009000000670783b */ /* 0x000fe20000000200 */
[C---:B-----5:R-:W-:Y:S03]  /*2ba0*/  HMMA.16816.F32.BF16 R80, R12.reuse, R40, RZ ;  /* 0x000000280c50723c */ /* 0x060fe600000418ff */
[----:B------:R-:W0:Y:S05]  /*2bb0*/  LDGDEPBAR ;  /* 0x00000000000079af */ /* 0x000e2a0000000000 */
[----:B------:R-:W-:Y:S08]  /*2bc0*/  HMMA.16816.F32.BF16 R88, R12, R46, RZ ;  /* 0x0000002e0c58723c */ /* 0x000ff000000418ff */
[----:B-1----:R-:W-:Y:S01]  /*2bd0*/  HMMA.16816.F32.BF16 R32, R24, R48, R20 ;  /* 0x000000301820723c */ /* 0x002fe20000041814 */
[----:B------:R-:W1:Y:S07]  /*2be0*/  LDSM.16.M88.4 R20, [R2+0x2000] ;  /* 0x002000000214783b */ /* 0x000e6e0000000200 */
[----:B------:R-:W-:Y:S01]  /*2bf0*/  HMMA.16816.F32.BF16 R76, R12, R42, RZ ;  /* 0x0000002a0c4c723c */ /* 0x000fe200000418ff */
[----:B------:R-:W-:Y:S07]  /*2c00*/  LDSM.16.M88.4 R12, [R216+0x2000] ;  /* 0x00200000d80c783b */ /* 0x000fee0000000200 */
[----:B------:R-:W-:Y:S08]  /*2c10*/  HMMA.16816.F32.BF16 R84, R16, R40, RZ ;  /* 0x000000281054723c */ /* 0x000ff000000418ff */
[----:B---3--:R-:W-:Y:S01]  /*2c20*/  HMMA.16816.F32.BF16 R60, R28, R64, R32 ;  /* 0x000000401c3c723c */ /* 0x008fe20000041820 */
[----:B------:R-:W3:Y:S07]  /*2c30*/  LDSM.16.M88.4 R32, [R213+0x4000] ;  /* 0x00400000d520783b */ /* 0x000eee0000000200 */
[----:B------:R-:W-:Y:S08]  /*2c40*/  HMMA.16816.F32.BF16 R92, R8, R48, R72 ;  /* 0x00000030085c723c */ /* 0x000ff00000041848 */
[C---:B------:R-:W-:Y:S08]  /*2c50*/  HMMA.16816.F32.BF16 R100, R16.reuse, R46, RZ ;  /* 0x0000002e1064723c */ /* 0x040ff000000418ff */
[----:B------:R-:W-:Y:S01]  /*2c60*/  HMMA.16816.F32.BF16 R96, R16, R42, RZ ;  /* 0x0000002a1060723c */ /* 0x000fe200000418ff */
[----:B------:R-:W4:Y:S07]  /*2c70*/  LDSM.16.M88.4 R40, [R215+0x8800] ;  /* 0x00880000d728783b */ /* 0x000f2e0000000200 */
[C---:B--2---:R-:W-:Y:S08]  /*2c80*/  HMMA.16816.F32.BF16 R44, R8.reuse, R52, R80 ;  /* 0x00000034082c723c */ /* 0x044ff00000041850 */
[C---:B------:R-:W-:Y:S08]  /*2c90*/  HMMA.16816.F32.BF16 R88, R8.reuse, R50, R88 ;  /* 0x000000320858723c */ /* 0x040ff00000041858 */
[----:B------:R-:W-:Y:S01]  /*2ca0*/  HMMA.16816.F32.BF16 R72, R8, R54, R76 ;  /* 0x000000360848723c */ /* 0x000fe2000004184c */
[----:B------:R-:W2:Y:S07]  /*2cb0*/  LDSM.16.M88.4 R8, [R213+0x6000] ;  /* 0x00600000d508783b */ /* 0x000eae0000000200 */
[----:B------:R-:W-:Y:S08]  /*2cc0*/  HMMA.16816.F32.BF16 R108, R24, R52, R84 ;  /* 0x00000034186c723c */ /* 0x000ff00000041854 */
[----:B------:R-:W-:Y:S01]  /*2cd0*/  HMMA.16816.F32.BF16 R16, R36, R104, R60 ;  /* 0x000000682410723c */ /* 0x000fe2000004183c */
[----:B------:R-:W5:Y:S07]  /*2ce0*/  LDSM.16.M88.4 R60, [R5+0x4000] ;  /* 0x00400000053c783b */ /* 0x000f6e0000000200 */
[----:B-1----:R-:W-:Y:S01]  /*2cf0*/  HMMA.16816.F32.BF16 R76, R20, R64, R92 ;  /* 0x00000040144c723c */ /* 0x002fe2000004185c */
[----:B------:R-:W-:Y:S07]  /*2d00*/  LDSM.16.M88.4 R92, [R0+0x9000] ;  /* 0x00900000005c783b */ /* 0x000fee0000000200 */
[C---:B------:R-:W-:Y:S08]  /*2d10*/  HMMA.16816.F32.BF16 R84, R24.reuse, R50, R100 ;  /* 0x000000321854723c */ /* 0x040ff00000041864 */
[----:B------:R-:W-:Y:S08]  /*2d20*/  HMMA.16816.F32.BF16 R80, R24, R54, R96 ;  /* 0x000000361850723c */ /* 0x000ff00000041860 */
[C---:B------:R-:W-:Y:S01]  /*2d30*/  HMMA.16816.F32.BF16 R48, R20.reuse, R56, R44 ;  /* 0x000000381430723c */ /* 0x040fe2000004182c */
[----:B------:R-:W1:Y:S07]  /*2d40*/  LDSM.16.M88.4 R44, [R214+UR5+0x9800] ;  /* 0x00980005d62c783b */ /* 0x000e6e0008000200 */
[C---:B------:R-:W-:Y:S08]  /*2d50*/  HMMA.16816.F32.BF16 R52, R20.reuse, R66, R88 ;  /* 0x000000421434723c */ /* 0x040ff00000041858 */
[----:B------:R-:W-:Y:S01]  /*2d60*/  HMMA.16816.F32.BF16 R24, R20, R58, R72 ;  /* 0x0000003a1418723c */ /* 0x000fe20000041848 */
[----:B------:R-:W-:Y:S07]  /*2d70*/  LDSM.16.M88.4 R72, [R2+0x4000] ;  /* 0x004000000248783b */ /* 0x000fee0000000200 */
[----:B---3--:R-:W-:Y:S01]  /*2d80*/  HMMA.16816.F32.BF16 R20, R32, R116, R16 ;  /* 0x000000742014723c */ /* 0x008fe20000041810 */
[----:B------:R-:W3:Y:S07]  /*2d90*/  LDSM.16.M88.4 R16, [R5+0x6000] ;  /* 0x006000000510783b */ /* 0x000eee0000000200 */
[----:B------:R-:W-:Y:S08]  /*2da0*/  HMMA.16816.F32.BF16 R76, R12, R104, R76 ;  /* 0x000000680c4c723c */ /* 0x000ff0000004184c */
[C---:B------:R-:W-:Y:S08]  /*2db0*/  HMMA.16816.F32.BF16 R64, R28.reuse, R66, R84 ;  /* 0x000000421c40723c */ /* 0x040ff00000041854 */
[C---:B------:R-:W-:Y:S08]  /*2dc0*/  HMMA.16816.F32.BF16 R96, R28.reuse, R56, R108 ;  /* 0x000000381c60723c */ /* 0x040ff0000004186c */
[----:B------:R-:W-:Y:S01]  /*2dd0*/  HMMA.16816.F32.BF16 R88, R28, R58, R80 ;  /* 0x0000003a1c58723c */ /* 0x000fe20000041850 */
[----:B------:R-:W-:Y:S07]  /*2de0*/  LDSM.16.M88.4 R56, [R215+0x9000] ;  /* 0x00900000d738783b */ /* 0x000fee0000000200 */
[C---:B------:R-:W-:Y:S01]  /*2df0*/  HMMA.16816.F32.BF16 R84, R12.reuse, R106, R52 ;  /* 0x0000006a0c54723c */ /* 0x040fe20000041834 */
[----:B------:R-:W-:Y:S07]  /*2e00*/  LDSM.16.M88.4 R52, [R216+0x4000] ;  /* 0x00400000d834783b */ /* 0x000fee0000000200 */
[C---:B----4-:R-:W-:Y:S08]  /*2e10*/  HMMA.16816.F32.BF16 R80, R12.reuse, R40, R48 ;  /* 0x000000280c50723c */ /* 0x050ff00000041830 */
[----:B------:R-:W-:Y:S01]  /*2e20*/  HMMA.16816.F32.BF16 R28, R12, R42, R24 ;  /* 0x0000002a0c1c723c */ /* 0x000fe20000041818 */
[----:B------:R-:W4:Y:S07]  /*2e30*/  LDSM.16.M88.4 R12, [R2+0x6000] ;  /* 0x00600000020c783b */ /* 0x000f2e0000000200 */
[----:B--2---:R-:W-:Y:S08]  /*2e40*/  HMMA.16816.F32.BF16 R24, R8, R116, R76 ;  /* 0x000000740818723c */ /* 0x004ff0000004184c */
[----:B------:R-:W-:Y:S08]  /*2e50*/  HMMA.16816.F32.BF16 R48, R36, R106, R64 ;  /* 0x0000006a2430723c */ /* 0x000ff00000041840 */
[----:B-----5:R-:W-:Y:S08]  /*2e60*/  HMMA.16816.F32.BF16 R20, R60, R112, R20 ;  /* 0x000000703c14723c */ /* 0x020ff00000041814 */
[C---:B------:R-:W-:Y:S08]  /*2e70*/  HMMA.16816.F32.BF16 R64, R36.reuse, R40, R96 ;  /* 0x000000282440723c */ /* 0x040ff00000041860 */
[----:B------:R-:W-:Y:S08]  /*2e80*/  HMMA.16816.F32.BF16 R36, R36, R42, R88 ;  /* 0x0000002a2424723c */ /* 0x000ff00000041858 */
[C---:B------:R-:W-:Y:S08]  /*2e90*/  HMMA.16816.F32.BF16 R84, R8.reuse, R118, R84 ;  /* 0x000000760854723c */ /* 0x040ff00000041854 */
[C---:B-1----:R-:W-:Y:S08]  /*2ea0*/  HMMA.16816.F32.BF16 R80, R8.reuse, R44, R80 ;  /* 0x0000002c0850723c */ /* 0x042ff00000041850 */
[----:B------:R-:W-:Y:S01]  /*2eb0*/  HMMA.16816.F32.BF16 R88, R8, R46, R28 ;  /* 0x0000002e0858723c */ /* 0x000fe2000004181c */
[----:B------:R-:W1:Y:S07]  /*2ec0*/  LDSM.16.M88.4 R8, [R216+0x6000] ;  /* 0x00600000d808783b */ /* 0x000e6e0000000200 */
[----:B---3--:R-:W-:Y:S08]  /*2ed0*/  HMMA.16816.F32.BF16 R24, R16, R112, R24 ;  /* 0x000000701018723c */ /* 0x008ff00000041818 */
[----:B------:R-:W-:Y:S08]  /*2ee0*/  HMMA.16816.F32.BF16 R28, R32, R118, R48 ;  /* 0x00000076201c723c */ /* 0x000ff00000041830 */
[-C--:B------:R-:W-:Y:S08]  /*2ef0*/  HMMA.16816.F32.BF16 R20, R72, R92.reuse, R20 ;  /* 0x0000005c4814723c */ /* 0x080ff00000041814 */
[----:B----4-:R-:W-:Y:S08]  /*2f00*/  HMMA.16816.F32.BF16 R24, R12, R92, R24 ;  /* 0x0000005c0c18723c */ /* 0x010ff00000041818 */
[----:B------:R-:W-:Y:S08]  /*2f10*/  HMMA.16816.F32.BF16 R28, R60, R114, R28 ;  /* 0x000000723c1c723c */ /* 0x000ff0000004181c */
[----:B------:R-:W-:Y:S08]  /*2f20*/  HMMA.16816.F32.BF16 R76, R32, R46, R36 ;  /* 0x0000002e204c723c */ /* 0x000ff00000041824 */
[----:B------:R-:W-:Y:S01]  /*2f30*/  HMMA.16816.F32.BF16 R36, R52, R56, R20 ;  /* 0x000000383424723c */ /* 0x000fe20000041814 */
[----:B------:R-:W2:Y:S07]  /*2f40*/  LDSM.16.M88.4 R20, [R6+0x9800] ;  /* 0x009800000614783b */ /* 0x000eae0000000200 */
[----:B------:R-:W-:Y:S08]  /*2f50*/  HMMA.16816.F32.BF16 R64, R32, R44, R64 ;  /* 0x0000002c2040723c */ /* 0x000ff00000041840 */
[----:B------:R-:W-:Y:S03]  /*2f60*/  HMMA.16816.F32.BF16 R32, R16, R114, R84 ;  /* 0x000000721020723c */ /* 0x000fe60000041854 */
[----:B------:R-:W-:-:S04]  /*2f70*/  FMUL.FTZ R2, R36, UR6 ;  /* 0x0000000624027c20 */ /* 0x000fc80008410000 */
[----:B------:R3:W-:Y:S01]  /*2f80*/  MUFU.TANH R86, R2 ;  /* 0x0000000200567308 */ /* 0x0007e20000002400 */
[----:B-1----:R-:W-:Y:S01]  /*2f90*/  HMMA.16816.F32.BF16 R40, R8, R56, R24 ;  /* 0x000000380828723c */ /* 0x002fe20000041818 */
[----:B------:R1:W4:Y:S07]  /*2fa0*/  LDSM.16.M88.4 R24, [R0+0x9800] ;  /* 0x009800000018783b */ /* 0x00032e0000000200 */
[----:B------:R-:W-:Y:S01]  /*2fb0*/  HMMA.16816.F32.BF16 R28, R72, R94, R28 ;  /* 0x0000005e481c723c */ /* 0x000fe2000004181c */
[----:B---3--:R-:W-:-:S07]  /*2fc0*/  FMUL.FTZ R2, R37, UR6 ;  /* 0x0000000625027c20 */ /* 0x008fce0008410000 */
[----:B------:R-:W-:Y:S01]  /*2fd0*/  HMMA.16816.F32.BF16 R44, R12, R94, R32 ;  /* 0x0000005e0c2c723c */ /* 0x000fe20000041820 */
[----:B------:R3:W-:Y:S02]  /*2fe0*/  MUFU.TANH R87, R2 ;  /* 0x0000000200577308 */ /* 0x0007e40000002400 */
[----:B-1----:R-:W-:-:S05]  /*2ff0*/  FMUL.FTZ R0, R40, UR6 ;  /* 0x0000000628007c20 */ /* 0x002fca0008410000 */
[----:B--2---:R-:W-:Y:S01]  /*3000*/  HMMA.16816.F32.BF16 R48, R16, R20, R80 ;  /* 0x000000141030723c */ /* 0x004fe20000041850 */
[----:B------:R1:W2:Y:S07]  /*3010*/  MUFU.TANH R71, R0 ;  /* 0x0000000000477308 */ /* 0x0002ae0000002400 */
[----:B------:R-:W-:Y:S01]  /*3020*/  HMMA.16816.F32.BF16 R32, R52, R58, R28 ;  /* 0x0000003a3420723c */ /* 0x000fe2000004181c */
[----:B---3--:R-:W-:-:S04]  /*3030*/  FMUL.FTZ R2, R38, UR6 ;  /* 0x0000000626027c20 */ /* 0x008fc80008410000 */
[----:B------:R3:W-:Y:S03]  /*3040*/  MUFU.TANH R84, R2 ;  /* 0x0000000200547308 */ /* 0x0007e60000002400 */
[----:B------:R-:W-:Y:S01]  /*3050*/  HMMA.16816.F32.BF16 R16, R16, R22, R88 ;  /* 0x000000161010723c */ /* 0x000fe20000041858 */
[----:B-1----:R-:W-:-:S04]  /*3060*/  FMUL.FTZ R0, R41, UR6 ;  /* 0x0000000629007c20 */ /* 0x002fc80008410000 */
[----:B------:R1:W-:Y:S03]  /*3070*/  MUFU.TANH R80, R0 ;  /* 0x0000000000507308 */ /* 0x0003e60000002400 */
[----:B------:R-:W-:Y:S03]  /*3080*/  HMMA.16816.F32.BF16 R44, R8, R58, R44 ;  /* 0x0000003a082c723c */ /* 0x000fe6000004182c */
[----:B------:R-:W-:Y:S01]  /*3090*/  FMUL.FTZ R35, R35, UR6 ;  /* 0x0000000623237c20 */ /* 0x000fe20008410000 */
[----:B---3--:R-:W-:-:S04]  /*30a0*/  FMUL.FTZ R2, R39, UR6 ;  /* 0x0000000627027c20 */ /* 0x008fc80008410000 */
[----:B----4-:R-:W-:Y:S01]  /*30b0*/  HMMA.16816.F32.BF16 R28, R12, R24, R48 ;  /* 0x000000180c1c723c */ /* 0x010fe20000041830 */
[----:B------:R-:W3:Y:S01]  /*30c0*/  LDSM.16.M88.4 R36, [R215+0x9800] ;  /* 0x00980000d724783b */ /* 0x000ee20000000200 */
[----:B------:R-:W-:-:S04]  /*30d0*/  DEPBAR.LE SB0, 0x0 ;  /* 0x000080000000791a */ /* 0x000fc80000000000 */
[----:B------:R4:W-:Y:S01]  /*30e0*/  MUFU.TANH R85, R2 ;  /* 0x0000000200557308 */ /* 0x0009e20000002400 */
[----:B-1----:R-:W-:Y:S01]  /*30f0*/  FMUL.FTZ R0, R42, UR6 ;  /* 0x000000062a007c20 */ /* 0x002fe20008410000 */
[----:B------:R-:W-:Y:S03]  /*3100*/  HMMA.16816.F32.BF16 R12, R12, R26, R16 ;  /* 0x0000001a0c0c723c */ /* 0x000fe60000041810 */
[----:B------:R-:W-:Y:S01]  /*3110*/  FMUL.FTZ R44, R44, UR6 ;  /* 0x000000062c2c7c20 */ /* 0x000fe20008410000 */
[----:B------:R-:W-:Y:S01]  /*3120*/  FMUL.FTZ R5, R46, UR6 ;  /* 0x000000062e057c20 */ /* 0x000fe20008410000 */
[----:B------:R-:W-:Y:S01]  /*3130*/  FMUL.FTZ R7, R47, UR6 ;  /* 0x000000062f077c20 */ /* 0x000fe20008410000 */
[----:B------:R1:W5:Y:S02]  /*3140*/  MUFU.TANH R69, R0 ;  /* 0x0000000000457308 */ /* 0x0003640000002400 */
[----:B------:R-:W-:Y:S06]  /*3150*/  HMMA.16816.F32.BF16 R48, R60, R22, R76 ;  /* 0x000000163c30723c */ /* 0x000fec000004184c */
[----:B------:R-:W-:Y:S01]  /*3160*/  MUFU.TANH R56, R44 ;  /* 0x0000002c00387308 */ /* 0x000fe20000002400 */
[----:B----4-:R-:W-:-:S05]  /*3170*/  IMAD.SHL.U32 R2, R124, 0x2, RZ ;  /* 0x000000027c027824 */ /* 0x010fca00078e00ff */
[----:B------:R-:W-:Y:S02]  /*3180*/  LOP3.LUT R2, R2, 0x6, RZ, 0xc0, !PT ;  /* 0x0000000602027812 */ /* 0x000fe400078ec0ff */
[----:B------:R-:W-:Y:S01]  /*3190*/  MUFU.TANH R7, R7 ;  /* 0x0000000700077308 */ /* 0x000fe20000002400 */
[----:B-1----:R-:W-:Y:S02]  /*31a0*/  FMUL.FTZ R0, R43, UR6 ;  /* 0x000000062b007c20 */ /* 0x002fe40008410000 */
[----:B------:R-:W-:Y:S05]  /*31b0*/  HMMA.16816.F32.BF16 R40, R60, R20, R64 ;  /* 0x000000143c28723c */ /* 0x000fea0000041840 */
[----:B------:R1:W-:Y:S03]  /*31c0*/  MUFU.TANH R70, R0 ;  /* 0x0000000000467308 */ /* 0x0003e60000002400 */
[----:B---3--:R-:W-:Y:S05]  /*31d0*/  HMMA.16816.F32.BF16 R20, R8, R38, R12 ;  /* 0x000000260814723c */ /* 0x008fea000004180c */
[----:B------:R-:W-:Y:S07]  /*31e0*/  MUFU.TANH R62, R35 ;  /* 0x00000023003e7308 */ /* 0x000fee0000002400 */
[----:B------:R-:W-:Y:S01]  /*31f0*/  HMMA.16816.F32.BF16 R16, R72, R24, R40 ;  /* 0x000000184810723c */ /* 0x000fe20000041828 */
[----:B------:R-:W3:Y:S01]  /*3200*/  MUFU.TANH R40, R5 ;  /* 0x0000000500287308 */ /* 0x000ee20000002400 */
[----:B-1----:R-:W-:-:S07]  /*3210*/  FMUL.FTZ R0, R32, UR6 ;  /* 0x0000000620007c20 */ /* 0x002fce0008410000 */
[----:B------:R1:W-:Y:S02]  /*3220*/  MUFU.TANH R65, R0 ;  /* 0x0000000000417308 */ /* 0x0003e40000002400 */
[----:B-1----:R-:W-:-:S06]  /*3230*/  FMUL.FTZ R0, R33, UR6 ;  /* 0x0000000621007c20 */ /* 0x002fcc0008410000 */
[----:B------:R1:W-:Y:S02]  /*3240*/  MUFU.TANH R58, R0 ;  /* 0x00000000003a7308 */ /* 0x0003e40000002400 */
[----:B-1----:R-:W-:Y:S02]  /*3250*/  FMUL.FTZ R0, R34, UR6 ;  /* 0x0000000622007c20 */ /* 0x002fe40008410000 */
[----:B------:R-:W-:Y:S04]  /*3260*/  HMMA.16816.F32.BF16 R32, R8, R36, R28 ;  /* 0x000000240820723c */ /* 0x000fe8000004181c */
[----:B------:R1:W4:Y:S04]  /*3270*/  MUFU.TANH R57, R0 ;  /* 0x0000000000397308 */ /* 0x0003280000002400 */
[----:B------:R-:W-:Y:S08]  /*3280*/  HMMA.16816.F32.BF16 R8, R72, R26, R48 ;  /* 0x0000001a4808723c */ /* 0x000ff00000041830 */
[----:B------:R-:W-:Y:S01]  /*3290*/  HMMA.16816.F32.BF16 R28, R52, R36, R16 ;  /* 0x00000024341c723c */ /* 0x000fe20000041810 */
[----:B-1----:R-:W-:-:S04]  /*32a0*/  FMUL.FTZ R0, R45, UR6 ;  /* 0x000000062d007c20 */ /* 0x002fc80008410000 */
[----:B------:R1:W4:Y:S07]  /*32b0*/  MUFU.TANH R44, R0 ;  /* 0x00000000002c7308 */ /* 0x00032e0000002400 */
[----:B------:R-:W-:Y:S01]  /*32c0*/  HMMA.16816.F32.BF16 R36, R52, R38, R8 ;  /* 0x000000263424723c */ /* 0x000fe20000041808 */
[----:B-1----:R-:W-:-:S04]  /*32d0*/  IMAD R0, R122, 0x20, R2 ;  /* 0x000000207a007824 */ /* 0x002fc800078e0202 */
[C---:B------:R-:W-:Y:S01]  /*32e0*/  VIADD R2, R0.reuse, 0x1 ;  /* 0x0000000100027836 */ /* 0x040fe20000000000 */
[C---:B------:R-:W-:Y:S01]  /*32f0*/  IADD3 R5, PT, PT, R0.reuse, 0x9, RZ ;  /* 0x0000000900057810 */ /* 0x040fe20007ffe0ff */
[C---:B------:R-:W-:Y:S01]  /*3300*/  VIADD R6, R0.reuse, 0x8 ;  /* 0x0000000800067836 */ /* 0x040fe20000000000 */
[----:B------:R-:W-:Y:S01]  /*3310*/  BAR.SYNC.DEFER_BLOCKING 0x0 ;  /* 0x0000000000007b1d */ /* 0x000fe20000010000 */
[-C--:B------:R-:W-:Y:S02]  /*3320*/  ISETP.GE.AND P3, PT, R0, R68.reuse, PT ;  /* 0x000000440000720c */ /* 0x080fe40003f66270 */
[-C--:B------:R-:W-:Y:S01]  /*3330*/  ISETP.GE.AND P2, PT, R2, R68.reuse, PT ;  /* 0x000000440200720c */ /* 0x080fe20003f46270 */
[----:B------:R-:W-:Y:S01]  /*3340*/  VIADD R2, R0, 0x10 ;  /* 0x0000001000027836 */ /* 0x000fe20000000000 */
[-C--:B------:R-:W-:Y:S01]  /*3350*/  ISETP.GE.AND P0, PT, R5, R68.reuse, PT ;  /* 0x000000440500720c */ /* 0x080fe20003f06270 */
[----:B------:R-:W-:Y:S01]  /*3360*/  FMUL.FTZ R5, R32, UR6 ;  /* 0x0000000620057c20 */ /* 0x000fe20008410000 */
[----:B------:R-:W-:-:S02]  /*3370*/  ISETP.GE.AND P1, PT, R6, R68, PT ;  /* 0x000000440600720c */ /* 0x000fc40003f26270 */
[-C--:B------:R-:W-:Y:S01]  /*3380*/  ISETP.GE.AND P5, PT, R2, R68.reuse, PT ;  /* 0x000000440200720c */ /* 0x080fe20003fa6270 */
[----:B------:R-:W-:Y:S01]  /*3390*/  VIADD R2, R0, 0x11 ;  /* 0x0000001100027836 */ /* 0x000fe20000000000 */
[----:B--2---:R-:W-:Y:S01]  /*33a0*/  FSEL R24, R71, -INF , !P3 ;  /* 0xff80000047187808 */ /* 0x004fe20005800000 */
[----:B------:R1:W2:Y:S01]  /*33b0*/  MUFU.TANH R6, R5 ;  /* 0x0000000500067308 */ /* 0x0002a20000002400 */
[----:B-----5:R-:W-:Y:S02]  /*33c0*/  FSEL R25, R69, -INF , !P3 ;  /* 0xff80000045197808 */ /* 0x020fe40005800000 */
[----:B------:R-:W-:Y:S01]  /*33d0*/  ISETP.GE.AND P4, PT, R2, R68, PT ;  /* 0x000000440200720c */ /* 0x000fe20003f86270 */
[----:B------:R-:W-:Y:S01]  /*33e0*/  VIADD R2, R0, 0x18 ;  /* 0x0000001800027836 */ /* 0x000fe20000000000 */
[----:B------:R-:W-:Y:S02]  /*33f0*/  FSEL R71, R84, -INF , !P3 ;  /* 0xff80000054477808 */ /* 0x000fe40005800000 */
[----:B------:R-:W-:-:S02]  /*3400*/  FSEL R67, R86, -INF , !P3 ;  /* 0xff80000056437808 */ /* 0x000fc40005800000 */
[----:B------:R-:W-:Y:S01]  /*3410*/  ISETP.GE.AND P3, PT, R2, R68, PT ;  /* 0x000000440200720c */ /* 0x000fe20003f66270 */
[----:B------:R-:W-:Y:S01]  /*3420*/  FMUL.FTZ R2, R21, UR6 ;  /* 0x0000000615027c20 */ /* 0x000fe20008410000 */
[----:B---3--:R-:W-:Y:S02]  /*3430*/  FSEL R16, R40, -INF , !P1 ;  /* 0xff80000028107808 */ /* 0x008fe40004800000 */
[----:B------:R-:W-:Y:S01]  /*3440*/  FSEL R11, R56, -INF , !P1 ;  /* 0xff800000380b7808 */ /* 0x000fe20004800000 */
[----:B------:R-:W3:Y:S01]  /*3450*/  MUFU.TANH R10, R2 ;  /* 0x00000002000a7308 */ /* 0x000ee20000002400 */
[----:B----4-:R-:W-:Y:S02]  /*3460*/  FSEL R61, R57, -INF , !P1 ;  /* 0xff800000393d7808 */ /* 0x010fe40004800000 */
[----:B------:R-:W-:Y:S01]  /*3470*/  FSEL R59, R65, -INF , !P1 ;  /* 0xff800000413b7808 */ /* 0x000fe20004800000 */
[----:B-1----:R-:W-:Y:S01]  /*3480*/  FMUL.FTZ R5, R33, UR6 ;  /* 0x0000000621057c20 */ /* 0x002fe20008410000 */
[----:B------:R-:W-:-:S02]  /*3490*/  ISETP.GE.U32.AND P1, PT, R68, 0x21, PT ;  /* 0x000000214400780c */ /* 0x000fc40003f26070 */
[----:B------:R-:W-:Y:S01]  /*34a0*/  FSEL R17, R70, -INF , !P2 ;  /* 0xff80000046117808 */ /* 0x000fe20005000000 */
[----:B------:R1:W4:Y:S01]  /*34b0*/  MUFU.TANH R13, R5 ;  /* 0x00000005000d7308 */ /* 0x0003220000002400 */
[----:B------:R-:W-:Y:S02]  /*34c0*/  FSEL R15, R80, -INF , !P2 ;  /* 0xff800000500f7808 */ /* 0x000fe40005000000 */
[----:B------:R-:W-:Y:S02]  /*34d0*/  FSEL R66, R85, -INF , !P2 ;  /* 0xff80000055427808 */ /* 0x000fe40005000000 */
[----:B------:R-:W-:Y:S02]  /*34e0*/  FSEL R64, R87, -INF , !P2 ;  /* 0xff80000057407808 */ /* 0x000fe40005000000 */
[----:B------:R-:W-:Y:S02]  /*34f0*/  FSEL R18, R7, -INF , !P0 ;  /* 0xff80000007127808 */ /* 0x000fe40004000000 */
[----:B------:R-:W-:-:S02]  /*3500*/  FSEL R14, R44, -INF , !P0 ;  /* 0xff8000002c0e7808 */ /* 0x000fc40004000000 */
[----:B------:R-:W-:Y:S02]  /*3510*/  FSEL R62, R62, -INF , !P0 ;  /* 0xff8000003e3e7808 */ /* 0x000fe40004000000 */
[----:B------:R-:W-:Y:S02]  /*3520*/  FSEL R60, R58, -INF , !P0 ;  /* 0xff8000003a3c7808 */ /* 0x000fe40004000000 */
[----:B--2---:R-:W-:Y:S01]  /*3530*/  FSEL R65, R6, -INF , !P5 ;  /* 0xff80000006417808 */ /* 0x004fe20006800000 */
[----:B-1----:R-:W-:-:S04]  /*3540*/  FMUL.FTZ R5, R20, UR6 ;  /* 0x0000000614057c20 */ /* 0x002fc80008410000 */
[----:B------:R1:W2:Y:S02]  /*3550*/  MUFU.TANH R12, R5 ;  /* 0x00000005000c7308 */ /* 0x0002a40000002400 */
[----:B-1----:R-:W-:Y:S01]  /*3560*/  VIADD R5, R0, 0x19 ;  /* 0x0000001900057836 */ /* 0x002fe20000000000 */
[----:B--234-:R-:W-:Y:S06]  /*3570*/  @!P1 BRA `(.L_x_1610) ;  /* 0x0000000000489947 */ /* 0x01cfec0003800000 */
        /* <DEDUP_REMOVED lines=18> */
.L_x_1610:
[----:B------:R-:W-:Y:S01]  /*36a0*/  FMNMX3.FTZ R0, R24, R15, R11, !PT ;  /* 0x0000000f18007276 */ /* 0x000fe2000781000b */
[----:B------:R-:W2:Y:S01]  /*36b0*/  LDCU UR4, c[0x0][0x45c] ;  /* 0x00008b80ff0477ac */ /* 0x000ea20008000800 */
[----:B------:R-:W-:Y:S02]  /*36c0*/  ISETP.GE.AND P2, PT, R5, R68, PT ;  /* 0x000000440500720c */ /* 0x000fe40003f46270 */
[----:B------:R-:W-:Y:S02]  /*36d0*/  FSEL R58, R13, -INF , !P4 ;  /* 0xff8000000d3a7808 */ /* 0x000fe40006000000 */
[----:B------:R-:W-:Y:S02]  /*36e0*/  FSEL R57, R12, -INF , !P3 ;  /* 0xff8000000c397808 */ /* 0x000fe40005800000 */
[----:B------:R-:W-:Y:S02]  /*36f0*/  FMNMX3.FTZ R0, R0, R14, R65, !PT ;  /* 0x0000000e00007276 */ /* 0x000fe40007810041 */
[----:B------:R-:W-:-:S02]  /*3700*/  FSEL R56, R10, -INF , !P2 ;  /* 0xff8000000a387808 */ /* 0x000fc40005000000 */
[----:B------:R-:W-:Y:S02]  /*3710*/  FMNMX3.FTZ R0, R0, R58, R57, !PT ;  /* 0x0000003a00007276 */ /* 0x000fe40007810039 */
[----:B------:R-:W-:Y:S02]  /*3720*/  SHF.L.U32 R123, R123, 0x9, RZ ;  /* 0x000000097b7b7819 */ /* 0x000fe400000006ff */
[----:B------:R-:W-:-:S05]  /*3730*/  FMNMX.FTZ R0, R56, R0, !PT ;  /* 0x0000000038007209 */ /* 0x000fca0007810000 */
[----:B------:R-:W3:Y:S02]  /*3740*/  SHFL.BFLY PT, R2, R0, 0x2, 0x1f ;  /* 0x0c401f0000027f89 */ /* 0x000ee400000e0000 */
[----:B---3--:R-:W-:-:S05]  /*3750*/  FMNMX.FTZ R0, R0, R2, !PT ;  /* 0x0000000200007209 */ /* 0x008fca0007810000 */
[----:B------:R-:W3:Y:S02]  /*3760*/  SHFL.BFLY PT, R2, R0, 0x1, 0x1f ;  /* 0x0c201f0000027f89 */ /* 0x000ee400000e0000 */
[----:B---3--:R-:W-:-:S04]  /*3770*/  FMNMX.FTZ R134, R0, R2, !PT ;  /* 0x0000000200867209 */ /* 0x008fc80007810000 */
[C---:B------:R-:W-:Y:S01]  /*3780*/  FSETP.NEU.FTZ.AND P0, PT, R134.reuse, -INF , PT ;  /* 0xff8000008600780b */ /* 0x040fe20003f1d000 */
[----:B--2---:R-:W-:-:S05]  /*3790*/  FMUL.FTZ R0, R134, UR4 ;  /* 0x0000000486007c20 */ /* 0x004fca0008410000 */
[----:B-1----:R-:W-:Y:S01]  /*37a0*/  FSEL R7, R0, RZ, P0 ;  /* 0x000000ff00077208 */ /* 0x002fe20000000000 */
[----:B------:R-:W-:-:S04]  /*37b0*/  FMUL.FTZ R0, R34, UR6 ;  /* 0x0000000622007c20 */ /* 0x000fc80008410000 */
[----:B------:R1:W2:Y:S02]  /*37c0*/  MUFU.TANH R2, R0 ;  /* 0x0000000000027308 */ /* 0x0002a40000002400 */
[----:B-1----:R-:W-:Y:S01]  /*37d0*/  FMUL.FTZ R0, R35, UR6 ;  /* 0x0000000623007c20 */ /* 0x002fe20008410000 */
[----:B--2---:R-:W-:Y:S01]  /*37e0*/  FSEL R53, R2, -INF , !P5 ;  /* 0xff80000002357808 */ /* 0x004fe20006800000 */
[----:B------:R-:W-:-:S04]  /*37f0*/  FMUL.FTZ R2, R28, UR6 ;  /* 0x000000061c027c20 */ /* 0x000fc80008410000 */
[----:B------:R1:W2:Y:S08]  /*3800*/  MUFU.TANH R8, R0 ;  /* 0x0000000000087308 */ /* 0x0002b00000002400 */
[----:B------:R3:W4:Y:S01]  /*3810*/  MUFU.TANH R12, R2 ;  /* 0x00000002000c7308 */ /* 0x0007220000002400 */
[----:B-1----:R-:W-:Y:S01]  /*3820*/  FMUL.FTZ R0, R22, UR6 ;  /* 0x0000000616007c20 */ /* 0x002fe20008410000 */
[----:B--2---:R-:W-:-:S06]  /*3830*/  FSEL R54, R8, -INF , !P4 ;  /* 0xff80000008367808 */ /* 0x004fcc0006000000 */
[----:B------:R1:W2:Y:S01]  /*3840*/  MUFU.TANH R6, R0 ;  /* 0x0000000000067308 */ /* 0x0002a20000002400 */
[----:B---3--:R-:W-:Y:S01]  /*3850*/  FMUL.FTZ R2, R29, UR6 ;  /* 0x000000061d027c20 */ /* 0x008fe20008410000 */
[----:B----4-:R-:W-:-:S06]  /*3860*/  FSEL R52, R12, -INF , !P5 ;  /* 0xff8000000c347808 */ /* 0x010fcc0006800000 */
[----:B------:R3:W4:Y:S01]  /*3870*/  MUFU.TANH R9, R2 ;  /* 0x0000000200097308 */ /* 0x0007220000002400 */
[----:B-1----:R-:W-:Y:S01]  /*3880*/  FMUL.FTZ R0, R23, UR6 ;  /* 0x0000000617007c20 */ /* 0x002fe20008410000 */
[----:B--2---:R-:W-:-:S06]  /*3890*/  FSEL R55, R6, -INF , !P3 ;  /* 0xff80000006377808 */ /* 0x004fcc0005800000 */
[----:B------:R1:W2:Y:S01]  /*38a0*/  MUFU.TANH R5, R0 ;  /* 0x0000000000057308 */ /* 0x0002a20000002400 */
[----:B---3--:R-:W-:Y:S01]  /*38b0*/  FMUL.FTZ R2, R30, UR6 ;  /* 0x000000061e027c20 */ /* 0x008fe20008410000 */
[----:B----4-:R-:W-:-:S06]  /*38c0*/  FSEL R63, R9, -INF , !P4 ;  /* 0xff800000093f7808 */ /* 0x010fcc0006000000 */
[----:B------:R3:W4:Y:S01]  /*38d0*/  MUFU.TANH R20, R2 ;  /* 0x0000000200147308 */ /* 0x0007220000002400 */
[----:B-1----:R-:W-:Y:S02]  /*38e0*/  FMNMX3.FTZ R0, R25, R17, R16, !PT ;  /* 0x0000001119007276 */ /* 0x002fe40007810010 */
[----:B--2---:R-:W-:Y:S02]  /*38f0*/  FSEL R80, R5, -INF , !P2 ;  /* 0xff80000005507808 */ /* 0x004fe40005000000 */
[----:B------:R-:W-:-:S04]  /*3900*/  FMNMX3.FTZ R0, R0, R18, R53, !PT ;  /* 0x0000001200007276 */ /* 0x000fc80007810035 */
[----:B------:R-:W-:Y:S01]  /*3910*/  FMNMX3.FTZ R0, R0, R54, R55, !PT ;  /* 0x0000003600007276 */ /* 0x000fe20007810037 */
[----:B---3--:R-:W-:Y:S01]  /*3920*/  FMUL.FTZ R2, R31, UR6 ;  /* 0x000000061f027c20 */ /* 0x008fe20008410000 */
[----:B----4-:R-:W-:Y:S02]  /*3930*/  FSEL R68, R20, -INF , !P5 ;  /* 0xff80000014447808 */ /* 0x010fe40006800000 */
[----:B------:R-:W-:Y:S01]  /*3940*/  FMNMX.FTZ R0, R80, R0, !PT ;  /* 0x0000000050007209 */ /* 0x000fe20007810000 */
[----:B------:R1:W2:Y:S01]  /*3950*/  MUFU.TANH R19, R2 ;  /* 0x0000000200137308 */ /* 0x0002a20000002400 */
[----:B------:R-:W-:-:S03]  /*3960*/  LOP3.LUT P5, RZ, R124, 0x2, RZ, 0xc0, !PT ;  /* 0x000000027cff7812 */ /* 0x000fc600078ac0ff */
[----:B------:R-:W3:Y:S01]  /*3970*/  SHFL.BFLY PT, R5, R0, 0x2, 0x1f ;  /* 0x0c401f0000057f89 */ /* 0x000ee200000e0000 */
[----:B-1----:R-:W-:Y:S01]  /*3980*/  FMUL.FTZ R2, R36, UR6 ;  /* 0x0000000624027c20 */ /* 0x002fe20008410000 */
[----:B--2---:R-:W-:-:S03]  /*3990*/  FSEL R19, R19, -INF , !P4 ;  /* 0xff80000013137808 */ /* 0x004fc60006000000 */
[----:B------:R1:W2:Y:S01]  /*39a0*/  MUFU.TANH R8, R2 ;  /* 0x0000000200087308 */ /* 0x0002a20000002400 */
[----:B---3--:R-:W-:Y:S01]  /*39b0*/  FMNMX.FTZ R133, R0, R5, !PT ;  /* 0x0000000500857209 */ /* 0x008fe20007810000 */
[----:B------:R-:W-:-:S06]  /*39c0*/  FMUL.FTZ R0, R38, UR6 ;  /* 0x0000000626007c20 */ /* 0x000fcc0008410000 */
[----:B------:R3:W4:Y:S01]  /*39d0*/  MUFU.TANH R10, R0 ;  /* 0x00000000000a7308 */ /* 0x0007220000002400 */
[----:B------:R-:W5:Y:S01]  /*39e0*/  SHFL.BFLY PT, R5, R133, 0x1, 0x1f ;  /* 0x0c201f0085057f89 */ /* 0x000f6200000e0000 */
[----:B-1----:R-:W-:Y:S01]  /*39f0*/  FMUL.FTZ R2, R37, UR6 ;  /* 0x0000000625027c20 */ /* 0x002fe20008410000 */
[----:B--2---:R-:W-:-:S05]  /*3a00*/  FSEL R69, R8, -INF , !P3 ;  /* 0xff80000008457808 */ /* 0x004fca0005800000 */
[----:B------:R1:W2:Y:S01]  /*3a10*/  MUFU.TANH R6, R2 ;  /* 0x0000000200067308 */ /* 0x0002a20000002400 */
[----:B---3--:R-:W-:Y:S01]  /*3a20*/  FMUL.FTZ R0, R39, UR6 ;  /* 0x0000000627007c20 */ /* 0x008fe20008410000 */
[----:B----4-:R-:W-:-:S06]  /*3a30*/  FSEL R70, R10, -INF , !P3 ;  /* 0xff8000000a467808 */ /* 0x010fcc0005800000 */
[----:B------:R3:W4:Y:S01]  /*3a40*/  MUFU.TANH R13, R0 ;  /* 0x00000000000d7308 */ /* 0x0007220000002400 */
[----:B-----5:R-:W-:Y:S01]  /*3a50*/  FMNMX.FTZ R133, R133, R5, !PT ;  /* 0x0000000585857209 */ /* 0x020fe20007810000 */
[----:B-1----:R-:W-:Y:S01]  /*3a60*/  FFMA.FTZ R2, R24, UR4, -R7 ;  /* 0x0000000418027c23 */ /* 0x002fe20008010807 */
[----:B--2---:R-:W-:Y:S02]  /*3a70*/  FSEL R132, R6, -INF , !P2 ;  /* 0xff80000006847808 */ /* 0x004fe40005000000 */
[----:B------:R-:W-:-:S03]  /*3a80*/  FSETP.NEU.FTZ.AND P0, PT, R133, -INF , PT ;  /* 0xff8000008500780b */ /* 0x000fc60003f1d000 */
[----:B------:R1:W-:Y:S01]  /*3a90*/  MUFU.EX2 R244, R2 ;  /* 0x0000000200f47308 */ /* 0x0003e20000000800 */
[----:B------:R-:W-:-:S05]  /*3aa0*/  FMUL.FTZ R5, R133, UR4 ;  /* 0x0000000485057c20 */ /* 0x000fca0008410000 */
[----:B------:R-:W-:Y:S02]  /*3ab0*/  FSEL R5, R5, RZ, P0 ;  /* 0x000000ff05057208 */ /* 0x000fe40000000000 */
[----:B---3--:R-:W-:Y:S02]  /*3ac0*/  FMNMX3.FTZ R0, R67, R64, R59, !PT ;  /* 0x0000004043007276 */ /* 0x008fe4000781003b */
[----:B----4-:R-:W-:Y:S02]  /*3ad0*/  FSEL R137, R13, -INF , !P2 ;  /* 0xff8000000d897808 */ /* 0x010fe40005000000 */
[----:B------:R-:W-:-:S04]  /*3ae0*/  FMNMX3.FTZ R0, R0, R60, R52, !PT ;  /* 0x0000003c00007276 */ /* 0x000fc80007810034 */
[----:B-1----:R-:W-:Y:S01]  /*3af0*/  FMNMX3.FTZ R2, R0, R63, R69, !PT ;  /* 0x0000003f00027276 */ /* 0x002fe20007810045 */
[----:B------:R-:W-:-:S03]  /*3b00*/  FFMA.FTZ R0, R15, UR4, -R7 ;  /* 0x000000040f007c23 */ /* 0x000fc60008010807 */
[----:B------:R-:W-:Y:S01]  /*3b10*/  FMNMX.FTZ R8, R132, R2, !PT ;  /* 0x0000000284087209 */ /* 0x000fe20007810000 */
[----:B------:R1:W-:Y:S01]  /*3b20*/  MUFU.EX2 R243, R0 ;  /* 0x0000000000f37308 */ /* 0x0003e20000000800 */
[----:B------:R-:W-:-:S03]  /*3b30*/  FFMA.FTZ R2, R14, UR4, -R7 ;  /* 0x000000040e027c23 */ /* 0x000fc60008010807 */
[----:B------:R-:W2:Y:S04]  /*3b40*/  SHFL.BFLY PT, R9, R8, 0x2, 0x1f ;  /* 0x0c401f0008097f89 */ /* 0x000ea800000e0000 */
[----:B------:R3:W-:Y:S01]  /*3b50*/  MUFU.EX2 R247, R2 ;  /* 0x0000000200f77308 */ /* 0x0007e20000000800 */
[----:B-1----:R-:W-:-:S07]  /*3b60*/  FFMA.FTZ R0, R11, UR4, -R7 ;  /* 0x000000040b007c23 */ /* 0x002fce0008010807 */
[----:B------:R1:W4:Y:S01]  /*3b70*/  MUFU.EX2 R242, R0 ;  /* 0x0000000000f27308 */ /* 0x0003220000000800 */
[----:B---3--:R-:W-:-:S07]  /*3b80*/  FFMA.FTZ R2, R25, UR4, -R5 ;  /* 0x0000000419027c23 */ /* 0x008fce0008010805 */
[----:B------:R2:W-:Y:S01]  /*3b90*/  MUFU.EX2 R241, R2 ;  /* 0x0000000200f17308 */ /* 0x0005e20000000800 */
[----:B-1----:R-:W-:Y:S02]  /*3ba0*/  FMNMX3.FTZ R0, R71, R66, R61, !PT ;  /* 0x0000004247007276 */ /* 0x002fe4000781003d */
[----:B----4-:R-:W-:Y:S02]  /*3bb0*/  F2FP.BF16.F32.PACK_AB R10, R247, R242 ;  /* 0x000000f2f70a723e */ /* 0x010fe400000010ff */
[----:B------:R-:W-:-:S04]  /*3bc0*/  FMNMX3.FTZ R0, R0, R62, R68, !PT ;  /* 0x0000003e00007276 */ /* 0x000fc80007810044 */
[----:B------:R-:W-:Y:S02]  /*3bd0*/  FMNMX3.FTZ R6, R0, R19, R70, !PT ;  /* 0x0000001300067276 */ /* 0x000fe40007810046 */
[----:B--2---:R-:W-:Y:S01]  /*3be0*/  FMNMX.FTZ R2, R8, R9, !PT ;  /* 0x0000000908027209 */ /* 0x004fe20007810000 */
[----:B------:R-:W-:Y:S01]  /*3bf0*/  FFMA.FTZ R8, R18, UR4, -R5 ;  /* 0x0000000412087c23 */ /* 0x000fe20008010805 */
[----:B------:R-:W-:Y:S02]  /*3c00*/  FMNMX.FTZ R6, R137, R6, !PT ;  /* 0x0000000689067209 */ /* 0x000fe40007810000 */
[----:B------:R-:W-:Y:S01]  /*3c10*/  LOP3.LUT R0, R121, 0x200, R123, 0xf8, !PT ;  /* 0x0000020079007812 */ /* 0x000fe200078ef87b */
[----:B------:R-:W1:Y:S01]  /*3c20*/  SHFL.BFLY PT, R136, R2, 0x1, 0x1f ;  /* 0x0c201f0002887f89 */ /* 0x000e6200000e0000 */
[----:B------:R2:W-:Y:S02]  /*3c30*/  MUFU.EX2 R246, R8 ;  /* 0x0000000800f67308 */ /* 0x0005e40000000800 */
[----:B------:R-:W-:Y:S01]  /*3c40*/  LEA R212, R0, UR5, 0x1 ;  /* 0x0000000500d47c11 */ /* 0x000fe2000f8e08ff */
[----:B------:R-:W3:Y:S01]  /*3c50*/  SHFL.BFLY PT, R12, R6, 0x2, 0x1f ;  /* 0x0c401f00060c7f89 */ /* 0x000ee200000e0000 */
[----:B------:R-:W-:-:S02]  /*3c60*/  FFMA.FTZ R0, R17, UR4, -R5 ;  /* 0x0000000411007c23 */ /* 0x000fc40008010805 */
[----:B------:R-:W-:Y:S01]  /*3c70*/  LEA R223, R3, R212, 0x1 ;  /* 0x000000d403df7211 */ /* 0x000fe200078e08ff */
[----:B------:R-:W-:Y:S01]  /*3c80*/  LDSM.16.MT88.4 R36, [R212+0xa000] ;  /* 0x00a00000d424783b */ /* 0x000fe20000004200 */
[----:B------:R4:W5:Y:S03]  /*3c90*/  MUFU.EX2 R239, R0 ;  /* 0x0000000000ef7308 */ /* 0x0009660000000800 */
[----:B------:R-:W-:Y:S04]  /*3ca0*/  LDSM.16.MT88.4 R32, [R223+0xa000] ;  /* 0x00a00000df20783b */ /* 0x000fe80000004200 */
[----:B------:R-:W-:Y:S01]  /*3cb0*/  LDSM.16.MT88.4 R20, [R212+0xb000] ;  /* 0x00b00000d414783b */ /* 0x000fe20000004200 */
[----:B--2---:R-:W-:-:S03]  /*3cc0*/  F2FP.BF16.F32.PACK_AB R8, R243, R244 ;  /* 0x000000f4f308723e */ /* 0x004fc600000010ff */
[----:B------:R-:W-:Y:S01]  /*3cd0*/  LDSM.16.MT88.4 R40, [R223+0xb000] ;  /* 0x00b00000df28783b */ /* 0x000fe20000004200 */
[----:B-1----:R-:W-:-:S03]  /*3ce0*/  FMNMX.FTZ R136, R2, R136, !PT ;  /* 0x0000008802887209 */ /* 0x002fc60007810000 */
[----:B------:R-:W-:Y:S01]  /*3cf0*/  LDSM.16.MT88.4 R156, [R212+0xa800] ;  /* 0x00a80000d49c783b */ /* 0x000fe20000004200 */
[----:B----4-:R-:W-:Y:S01]  /*3d00*/  FFMA.FTZ R0, R16, UR4, -R5 ;  /* 0x0000000410007c23 */ /* 0x010fe20008010805 */
[----:B-----5:R-:W-:Y:S02]  /*3d10*/  F2FP.BF16.F32.PACK_AB R9, R239, R241 ;  /* 0x000000f1ef09723e */ /* 0x020fe400000010ff */
[----:B---3--:R-:W-:Y:S01]  /*3d20*/  FMNMX.FTZ R12, R6, R12, !PT ;  /* 0x0000000c060c7209 */ /* 0x008fe20007810000 */
[C---:B------:R-:W-:Y:S01]  /*3d30*/  FMUL.FTZ R6, R136.reuse, UR4 ;  /* 0x0000000488067c20 */ /* 0x040fe20008410000 */
[----:B------:R-:W-:Y:S01]  /*3d40*/  FSETP.NEU.FTZ.AND P0, PT, R136, -INF , PT ;  /* 0xff8000008800780b */ /* 0x000fe20003f1d000 */
[----:B------:R1:W2:Y:S02]  /*3d50*/  MUFU.EX2 R240, R0 ;  /* 0x0000000000f07308 */ /* 0x0002a40000000800 */
[----:B------:R-:W3:Y:S01]  /*3d60*/  SHFL.BFLY PT, R13, R12, 0x1, 0x1f ;  /* 0x0c201f000c0d7f89 */ /* 0x000ee200000e0000 */
[----:B------:R-:W-:-:S05]  /*3d70*/  FSEL R6, R6, RZ, P0 ;  /* 0x000000ff06067208 */ /* 0x000fca0000000000 */
[----:B------:R-:W-:-:S04]  /*3d80*/  FFMA.FTZ R2, R59, UR4, -R6 ;  /* 0x000000043b027c23 */ /* 0x000fc80008010806 */
[----:B------:R4:W-:Y:S01]  /*3d90*/  MUFU.EX2 R237, R2 ;  /* 0x0000000200ed7308 */ /* 0x0009e20000000800 */
[----:B-1----:R-:W-:Y:S02]  /*3da0*/  LEA R0, R120, R212, 0x1 ;  /* 0x000000d478007211 */ /* 0x002fe400078e08ff */
[----:B--2---:R-:W-:Y:S02]  /*3db0*/  F2FP.BF16.F32.PACK_AB R11, R246, R240 ;  /* 0x000000f0f60b723e */ /* 0x004fe400000010ff */
[----:B------:R-:W-:Y:S01]  /*3dc0*/  LEA R222, R3, R0, 0x1 ;  /* 0x0000000003de7211 */ /* 0x000fe200078e08ff */
[----:B------:R-:W1:Y:S04]  /*3dd0*/  LDSM.16.MT88.4 R28, [R0+0xa000] ;  /* 0x00a00000001c783b */ /* 0x000e680000004200 */
[----:B------:R2:W-:Y:S01]  /*3de0*/  LDSM.16.MT88.4 R44, [R0+0xb000] ;  /* 0x00b00000002c783b */ /* 0x0005e20000004200 */
[----:B---3--:R-:W-:Y:S01]  /*3df0*/  FMNMX.FTZ R135, R12, R13, !PT ;  /* 0x0000000d0c877209 */ /* 0x008fe20007810000 */
[----:B------:R-:W-:Y:S01]  /*3e00*/  HMMA.16816.F32.BF16 R144, R8, R36, RZ ;  /* 0x000000240890723c */ /* 0x000fe200000418ff */
[----:B----4-:R-:W-:Y:S01]  /*3e10*/  IADD3 R2, PT, PT, R212, 0xa020, RZ ;  /* 0x0000a020d4027810 */ /* 0x010fe20007ffe0ff */
[----:B------:R-:W3:Y:S01]  /*3e20*/  LDSM.16.MT88.4 R24, [R222+0xa000] ;  /* 0x00a00000de18783b */ /* 0x000ee20000004200 */
[----:B------:R-:W-:-:S03]  /*3e30*/  FSETP.NEU.FTZ.AND P0, PT, R135, -INF , PT ;  /* 0xff8000008700780b */ /* 0x000fc60003f1d000 */
[----:B------:R-:W4:Y:S02]  /*3e40*/  LDSM.16.MT88.4 R48, [R222+0xb000] ;  /* 0x00b00000de30783b */ /* 0x000f240000004200 */
[C---:B------:R-:W-:Y:S08]  /*3e50*/  HMMA.16816.F32.BF16 R164, R8.reuse, R32, RZ ;  /* 0x0000002008a4723c */ /* 0x040ff000000418ff */
[----:B------:R-:W-:Y:S01]  /*3e60*/  HMMA.16816.F32.BF16 R84, R8, R20, RZ ;  /* 0x000000140854723c */ /* 0x000fe200000418ff */
[----:B--2---:R-:W-:-:S07]  /*3e70*/  FFMA.FTZ R0, R67, UR4, -R6 ;  /* 0x0000000443007c23 */ /* 0x004fce0008010806 */
[C---:B------:R-:W-:Y:S01]  /*3e80*/  HMMA.16816.F32.BF16 R88, R8.reuse, R40, RZ ;  /* 0x000000280858723c */ /* 0x040fe200000418ff */
[----:B------:R2:W-:Y:S07]  /*3e90*/  MUFU.EX2 R236, R0 ;  /* 0x0000000000ec7308 */ /* 0x0005ee0000000800 */
[C---:B------:R-:W-:Y:S08]  /*3ea0*/  HMMA.16816.F32.BF16 R152, R8.reuse, R38, RZ ;  /* 0x000000260898723c */ /* 0x040ff000000418ff */
[----:B-1----:R-:W-:Y:S01]  /*3eb0*/  HMMA.16816.F32.BF16 R72, R8, R28, RZ ;  /* 0x0000001c0848723c */ /* 0x002fe200000418ff */
[----:B--2---:R-:W-:-:S04]  /*3ec0*/  FFMA.FTZ R0, R64, UR4, -R6 ;  /* 0x0000000440007c23 */ /* 0x004fc80008010806 */
[----:B------:R1:W2:Y:S03]  /*3ed0*/  MUFU.EX2 R224, R0 ;  /* 0x0000000000e07308 */ /* 0x0002a60000000800 */
[C---:B---3--:R-:W-:Y:S08]  /*3ee0*/  HMMA.16816.F32.BF16 R100, R8.reuse, R26, RZ ;  /* 0x0000001a0864723c */ /* 0x048ff000000418ff */
[----:B------:R-:W-:Y:S01]  /*3ef0*/  HMMA.16816.F32.BF16 R76, R8, R24, RZ ;  /* 0x00000018084c723c */ /* 0x000fe200000418ff */
[----:B-1----:R-:W-:Y:S01]  /*3f00*/  FMUL.FTZ R0, R135, UR4 ;  /* 0x0000000487007c20 */ /* 0x002fe20008410000 */
[----:B--2---:R-:W-:-:S06]  /*3f10*/  F2FP.BF16.F32.PACK_AB R12, R224, R236 ;  /* 0x000000ece00c723e */ /* 0x004fcc00000010ff */
[----:B------:R-:W-:Y:S01]  /*3f20*/  HMMA.16816.F32.BF16 R104, R8, R44, RZ ;  /* 0x0000002c0868723c */ /* 0x000fe200000418ff */
[----:B------:R-:W-:Y:S01]  /*3f30*/  FSEL R16, R0, RZ, P0 ;  /* 0x000000ff00107208 */ /* 0x000fe20000000000 */
[----:B------:R-:W-:-:S04]  /*3f40*/  FFMA.FTZ R0, R60, UR4, -R6 ;  /* 0x000000043c007c23 */ /* 0x000fc80008010806 */
[----:B------:R1:W2:Y:S02]  /*3f50*/  MUFU.EX2 R238, R0 ;  /* 0x0000000000ee7308 */ /* 0x0002a40000000800 */
[C---:B----4-:R-:W-:Y:S08]  /*3f60*/  HMMA.16816.F32.BF16 R120, R8.reuse, R48, RZ ;  /* 0x000000300878723c */ /* 0x050ff000000418ff */
        /* <DEDUP_REMOVED lines=11> */
[----:B------:R-:W-:Y:S01]  /*4020*/  FFMA.FTZ R8, R54, UR4, -R5 ;  /* 0x0000000436087c23 */ /* 0x000fe20008010805 */
        /* <DEDUP_REMOVED lines=11> */
[C---:B------:R-:W-:Y:S01]  /*40e0*/  HMMA.16816.F32.BF16 R200, R12.reuse, R22, RZ ;  /* 0x000000160cc8723c */ /* 0x040fe200000418ff */
[----:B------:R1:W2:Y:S07]  /*40f0*/  MUFU.EX2 R27, R0 ;  /* 0x00000000001b7308 */ /* 0x0002ae0000000800 */
[C---:B------:R-:W-:Y:S01]  /*4100*/  HMMA.16816.F32.BF16 R176, R12.reuse, R20, RZ ;  /* 0x000000140cb0723c */ /* 0x040fe200000418ff */
[----:B------:R-:W-:Y:S07]  /*4110*/  MUFU.EX2 R23, R8 ;  /* 0x0000000800177308 */ /* 0x000fee0000000800 */
[----:B------:R-:W-:Y:S01]  /*4120*/  HMMA.16816.F32.BF16 R184, R12, R36, RZ ;  /* 0x000000240cb8723c */ /* 0x000fe200000418ff */
[----:B-1----:R-:W-:Y:S01]  /*4130*/  FFMA.FTZ R0, R57, UR4, -R7 ;  /* 0x0000000439007c23 */ /* 0x002fe20008010807 */
[----:B--2---:R-:W-:-:S03]  /*4140*/  F2FP.BF16.F32.PACK_AB R124, R27, R217 ;  /* 0x000000d91b7c723e */ /* 0x004fc600000010ff */
[----:B------:R1:W-:Y:S03]  /*4150*/  MUFU.EX2 R26, R0 ;  /* 0x00000000001a7308 */ /* 0x0003e60000000800 */
[C---:B------:R-:W-:Y:S08]  /*4160*/  HMMA.16816.F32.BF16 R232, R12.reuse, R38, RZ ;  /* 0x000000260ce8723c */ /* 0x040ff000000418ff */
[----:B------:R-:W-:Y:S01]  /*4170*/  HMMA.16816.F32.BF16 R160, R12, R32, RZ ;  /* 0x000000200ca0723c */ /* 0x000fe200000418ff */
[----:B-1----:R-:W-:Y:S01]  /*4180*/  FFMA.FTZ R0, R56, UR4, -R7 ;  /* 0x0000000438007c23 */ /* 0x002fe20008010807 */
[----:B------:R-:W-:-:S06]  /*4190*/  IADD3 R7, PT, PT, R212, 0xa000, RZ ;  /* 0x0000a000d4077810 */ /* 0x000fcc0007ffe0ff */
[----:B------:R-:W-:Y:S01]  /*41a0*/  HMMA.16816.F32.BF16 R228, R12, R34, RZ ;  /* 0x000000220ce4723c */ /* 0x000fe200000418ff */
[----:B------:R1:W2:Y:S01]  /*41b0*/  MUFU.EX2 R25, R0 ;  /* 0x0000000000197308 */ /* 0x0002a20000000800 */
[----:B------:R-:W-:-:S05]  /*41c0*/  @P5 IADD3 R2, PT, PT, R7, -0x20, RZ ;  /* 0xffffffe007025810 */ /* 0x000fca0007ffe0ff */
[----:B------:R-:W-:Y:S01]  /*41d0*/  LDSM.16.MT88.4 R96, [R2+0x1800] ;  /* 0x001800000260783b */ /* 0x000fe20000004200 */
[C---:B------:R-:W-:Y:S03]  /*41e0*/  HMMA.16816.F32.BF16 R36, R12.reuse, R28, RZ ;  /* 0x0000001c0c24723c */ /* 0x040fe600000418ff */
[----:B------:R-:W-:Y:S05]  /*41f0*/  LDSM.16.MT88.4 R172, [R2+0x800] ;  /* 0x0008000002ac783b */ /* 0x000fea0000004200 */
[----:B------:R-:W-:Y:S01]  /*4200*/  HMMA.16816.F32.BF16 R208, R12, R30, RZ ;  /* 0x0000001e0cd0723c */ /* 0x000fe200000418ff */
[----:B-1----:R-:W-:Y:S01]  /*4210*/  FFMA.FTZ R0, R53, UR4, -R5 ;  /* 0x0000000435007c23 */ /* 0x002fe20008010805 */
[----:B--2---:R-:W-:-:S03]  /*4220*/  F2FP.BF16.F32.PACK_AB R126, R25, R26 ;  /* 0x0000001a197e723e */ /* 0x004fc600000010ff */
[----:B------:R1:W2:Y:S03]  /*4230*/  MUFU.EX2 R24, R0 ;  /* 0x0000000000187308 */ /* 0x0002a60000000800 */
[C---:B------:R-:W-:Y:S08]  /*4240*/  HMMA.16816.F32.BF16 R32, R12.reuse, R40, RZ ;  /* 0x000000280c20723c */ /* 0x040ff000000418ff */
[----:B------:R-:W-:Y:S01]  /*4250*/  HMMA.16816.F32.BF16 R196, R12, R42, RZ ;  /* 0x0000002a0cc4723c */ /* 0x000fe200000418ff */
[----:B-1----:R-:W-:-:S07]  /*4260*/  IADD3 R0, PT, PT, R212, 0xa040, RZ ;  /* 0x0000a040d4007810 */ /* 0x002fce0007ffe0ff */
[C---:B------:R-:W-:Y:S01]  /*4270*/  HMMA.16816.F32.BF16 R28, R12.reuse, R44, RZ ;  /* 0x0000002c0c1c723c */ /* 0x040fe200000418ff */
[----:B------:R-:W-:Y:S01]  /*4280*/  @P6 IADD3 R0, PT, PT, R7, -0x40, RZ ;  /* 0xffffffc007006810 */ /* 0x000fe20007ffe0ff */
[--C-:B------:R-:W-:Y:S01]  /*4290*/  FFMA.FTZ R7, R55, UR4, -R5.reuse ;  /* 0x0000000437077c23 */ /* 0x100fe20008010805 */
[----:B--2---:R-:W-:Y:S02]  /*42a0*/  F2FP.BF16.F32.PACK_AB R125, R23, R24 ;  /* 0x00000018177d723e */ /* 0x004fe400000010ff */
[----:B------:R-:W-:Y:S01]  /*42b0*/  LEA R221, R3, R0, 0x1 ;  /* 0x0000000003dd7211 */ /* 0x000fe200078e08ff */
[----:B------:R-:W1:Y:S01]  /*42c0*/  LDSM.16.MT88.4 R8, [R0+0x800] ;  /* 0x000800000008783b */ /* 0x000e620000004200 */
[----:B------:R-:W-:Y:S01]  /*42d0*/  MUFU.EX2 R22, R7 ;  /* 0x0000000700167308 */ /* 0x000fe20000000800 */
[----:B------:R-:W-:Y:S01]  /*42e0*/  FFMA.FTZ R3, R80, UR4, -R5 ;  /* 0x0000000450037c23 */ /* 0x000fe20008010805 */
[C---:B------:R-:W-:Y:S01]  /*42f0*/  HMMA.16816.F32.BF16 R188, R12.reuse, R46, RZ ;  /* 0x0000002e0cbc723c */ /* 0x040fe200000418ff */
[----:B------:R2:W-:Y:S04]  /*4300*/  LDSM.16.MT88.4 R112, [R0+0x1800] ;  /* 0x001800000070783b */ /* 0x0005e80000004200 */
[----:B------:R-:W3:Y:S01]  /*4310*/  LDSM.16.MT88.4 R64, [R221+0x800] ;  /* 0x00080000dd40783b */ /* 0x000ee20000004200 */
[----:B------:R-:W4:Y:S02]  /*4320*/  MUFU.EX2 R21, R3 ;  /* 0x0000000300157308 */ /* 0x000f240000000800 */
[C---:B------:R-:W-:Y:S01]  /*4330*/  HMMA.16816.F32.BF16 R116, R12.reuse, R48, RZ ;  /* 0x000000300c74723c */ /* 0x040fe200000418ff */
[----:B------:R-:W5:Y:S07]  /*4340*/  LDSM.16.MT88.4 R80, [R212+0xb800] ;  /* 0x00b80000d450783b */ /* 0x000f6e0000004200 */
[----:B------:R-:W-:Y:S01]  /*4350*/  HMMA.16816.F32.BF16 R192, R12, R50, RZ ;  /* 0x000000320cc0723c */ /* 0x000fe200000418ff */
[----:B------:R-:W5:Y:S01]  /*4360*/  LDSM.16.MT88.4 R12, [R221+0x1800] ;  /* 0x00180000dd0c783b */ /* 0x000f620000004200 */
[----:B----4-:R-:W-:Y:S01]  /*4370*/  F2FP.BF16.F32.PACK_AB R127, R21, R22 ;  /* 0x00000016157f723e */ /* 0x010fe200000010ff */
[----:B--2---:R-:W-:-:S04]  /*4380*/  FFMA.FTZ R0, R52, UR4, -R6 ;  /* 0x0000000434007c23 */ /* 0x004fc80008010806 */
[----:B------:R2:W-:Y:S02]  /*4390*/  MUFU.EX2 R20, R0 ;  /* 0x0000000000147308 */ /* 0x0005e40000000800 */
[C---:B------:R-:W-:Y:S08]  /*43a0*/  HMMA.16816.F32.BF16 R144, R124.reuse, R156, R144 ;  /* 0x0000009c7c90723c */ /* 0x040ff00000041890 */
[----:B-1----:R-:W-:Y:S01]  /*43b0*/  HMMA.16816.F32.BF16 R44, R124, R10, R92 ;  /* 0x0000000a7c2c723c */ /* 0x002fe2000004185c */
[----:B--2---:R-:W-:-:S07]  /*43c0*/  FFMA.FTZ R0, R63, UR4, -R6 ;  /* 0x000000043f007c23 */ /* 0x004fce0008010806 */
[C---:B------:R-:W-:Y:S01]  /*43d0*/  HMMA.16816.F32.BF16 R92, R124.reuse, R98, R128 ;  /* 0x000000627c5c723c */ /* 0x040fe20000041880 */
[----:B------:R1:W2:Y:S07]  /*43e0*/  MUFU.EX2 R18, R0 ;  /* 0x0000000000127308 */ /* 0x0002ae0000000800 */
[C---:B------:R-:W-:Y:S08]  /*43f0*/  HMMA.16816.F32.BF16 R40, R124.reuse, R8, R72 ;  /* 0x000000087c28723c */ /* 0x040ff00000041848 */
[----:B---3--:R-:W-:Y:S01]  /*4400*/  HMMA.16816.F32.BF16 R56, R124, R64, R76 ;  /* 0x000000407c38723c */ /* 0x008fe2000004184c */
[----:B-1----:R-:W-:Y:S01]  /*4410*/  FFMA.FTZ R0, R69, UR4, -R6 ;  /* 0x0000000445007c23 */ /* 0x002fe20008010806 */
[----:B--2---:R-:W-:-:S03]  /*4420*/  F2FP.BF16.F32.PACK_AB R128, R18, R20 ;  /* 0x000000141280723e */ /* 0x004fc600000010ff */
[----:B------:R1:W-:Y:S03]  /*4430*/  MUFU.EX2 R17, R0 ;  /* 0x0000000000117308 */ /* 0x0003e60000000800 */
[C---:B-----5:R-:W-:Y:S08]  /*4440*/  HMMA.16816.F32.BF16 R76, R124.reuse, R82, R108 ;  /* 0x000000527c4c723c */ /* 0x060ff0000004186c */
        /* <DEDUP_REMOVED lines=19> */
[----:B------:R-:W-:Y:S01]  /*4580*/  HMMA.16816.F32.BF16 R124, R124, R14, R140 ;  /* 0x0000000e7c7c723c */ /* 0x000fe2000004188c */
[----:B-1----:R-:W-:-:S06]  /*4590*/  FFMA.FTZ R0, R137, UR4, -R16 ;  /* 0x0000000489007c23 */ /* 0x002fcc0008010810 */
[----:B------:R-:W1:Y:S02]  /*45a0*/  MUFU.EX2 R0, R0 ;  /* 0x0000000000007308 */ /* 0x000e640000000800 */
[----:B-1----:R-:W-:-:S07]  /*45b0*/  F2FP.BF16.F32.PACK_AB R131, R0, R3 ;  /* 0x000000030083723e */ /* 0x002fce00000010ff */
[----:B------:R-:W-:Y:S01]  /*45c0*/  HMMA.16816.F32.BF16 R36, R128, R8, R36 ;  /* 0x000000088024723c */ /* 0x000fe20000041824 */
[----:B------:R-:W-:Y:S01]  /*45d0*/  FADD.FTZ R8, R236, R224 ;  /* 0x000000e0ec087221 */ /* 0x000fe20000010000 */
[----:B------:R-:W-:-:S03]  /*45e0*/  FADD.FTZ R9, R220, R218 ;  /* 0x000000dadc097221 */ /* 0x000fc60000010000 */
[----:B------:R-:W-:Y:S01]  /*45f0*/  FADD.FTZ R8, R237, R8 ;  /* 0x00000008ed087221 */ /* 0x000fe20000010000 */
[----:B------:R-:W-:Y:S02]  /*4600*/  FADD.FTZ R9, R219, R9 ;  /* 0x00000009db097221 */ /* 0x000fe40000010000 */
        /* <DEDUP_REMOVED lines=42> */
[C---:B------:R-:W-:Y:S01]  /*48b0*/  IMAD.SHL.U32 R0, R138.reuse, 0x10, RZ ;  /* 0x000000108a007824 */ /* 0x040fe200078e00ff */
[----:B------:R-:W-:Y:S01]  /*48c0*/  SHF.L.U64.HI R3, R138, 0x4, R139 ;  /* 0x000000048a037819 */ /* 0x000fe2000001028b */
[----:B------:R-:W-:Y:S01]  /*48d0*/  VIADD R225, R2, 0x800 ;  /* 0x0000080002e17836 */ /* 0x000fe20000000000 */
[----:B------:R-:W-:Y:S01]  /*48e0*/  SEL R219, R245, 0xffffffe0, !P5 ;  /* 0xffffffe0f5db7807 */ /* 0x000fe20006800000 */
[----:B------:R-:W-:Y:S01]  /*48f0*/  IMAD.MOV.U32 R137, RZ, RZ, R133 ;  /* 0x000000ffff897224 */ /* 0x000fe200078e0085 */
[----:B------:R-:W-:Y:S01]  /*4900*/  SEL R220, R220, 0xffffffc0, !P6 ;  /* 0xffffffc0dcdc7807 */ /* 0x000fe20007000000 */
[----:B------:R1:W-:Y:S01]  /*4910*/  STL [R1+0x4], R3 ;  /* 0x0000040301007387 */ /* 0x0003e20000100800 */
[----:B------:R-:W-:Y:S01]  /*4920*/  IADD3 R224, PT, PT, R2, 0x1800, RZ ;  /* 0x0000180002e07810 */ /* 0x000fe20007ffe0ff */
[C---:B------:R-:W-:Y:S01]  /*4930*/  IMAD.IADD R218, R4.reuse, 0x1, R219 ;  /* 0x0000000104da7824 */ /* 0x040fe200078e02db */
[----:B------:R-:W-:Y:S01]  /*4940*/  LEA.HI.SX32 R227, R227, 0xfffffffe, 0x1b ;  /* 0xfffffffee3e37811 */ /* 0x000fe200078fdaff */
[----:B------:R2:W-:Y:S01]  /*4950*/  STL [R1+0x8], R0 ;  /* 0x0000080001007387 */ /* 0x0005e20000100800 */
[----:B------:R-:W-:Y:S01]  /*4960*/  IMAD.IADD R217, R4, 0x1, R220 ;  /* 0x0000000104d97824 */ /* 0x000fe200078e02dc */
[----:B------:R-:W-:Y:S01]  /*4970*/  MOV R138, R134 ;  /* 0x00000086008a7202 */ /* 0x000fe20000000f00 */
[----:B------:R-:W-:Y:S01]  /*4980*/  IMAD.MOV.U32 R132, RZ, RZ, R135 ;  /* 0x000000ffff847224 */ /* 0x000fe200078e0087 */
[C---:B------:R-:W-:Y:S01]  /*4990*/  IADD3 R219, PT, PT, R213.reuse, R219, RZ ;  /* 0x000000dbd5db7210 */ /* 0x040fe20007ffe0ff */
[C---:B------:R-:W-:Y:S01]  /*49a0*/  VIADD R2, R212.reuse, 0xa040 ;  /* 0x0000a040d4027836 */ /* 0x040fe20000000000 */
[----:B------:R-:W-:Y:S01]  /*49b0*/  IADD3 R220, PT, PT, R213, R220, RZ ;  /* 0x000000dcd5dc7210 */ /* 0x000fe20007ffe0ff */
[----:B------:R-:W3:Y:S01]  /*49c0*/  LDCU UR8, c[0x0][0x50c] ;  /* 0x0000a180ff0877ac */ /* 0x000ee20008000800 */
[----:B------:R-:W4:Y:S01]  /*49d0*/  LDCU UR4, c[0x0][0x45c] ;  /* 0x00008b80ff0477ac */ /* 0x000f220008000800 */
[----:B------:R-:W3:Y:S01]  /*49e0*/  LDCU.64 UR6, c[0x0][0x3c0] ;  /* 0x00007800ff0677ac */ /* 0x000ee20008000a00 */
[----:B-1----:R-:W-:Y:S01]  /*49f0*/  IMAD.MOV.U32 R3, RZ, RZ, R136 ;  /* 0x000000ffff037224 */ /* 0x002fe200078e0088 */
[----:B--2---:R-:W-:Y:S01]  /*4a00*/  IADD3 R0, PT, PT, R212, 0xa000, RZ ;  /* 0x0000a000d4007810 */ /* 0x004fe20007ffe0ff */
[----:B----4-:R-:W-:Y:S06]  /*4a10*/  BRA `(.L_x_1612) ;  /* 0x0000000000587947 */ /* 0x010fec0003800000 */
.L_x_1614:
[----:B------:R-:W5:Y:S01]  /*4a20*/  LDL R133, [R1] ;  /* 0x0000000001857983 */ /* 0x000f620000100800 */
[----:B------:R-:W1:Y:S01]  /*4a30*/  LDC.64 R6, c[0x0][0x3b8] ;  /* 0x0000ee00ff067b82 */ /* 0x000e620000000a00 */
[----:B------:R-:W-:Y:S04]  /*4a40*/  VIADD R0, R227, 0xffffffff ;  /* 0xffffffffe3007836 */ /* 0x000fe80000000000 */
[C---:B-1----:R-:W-:Y:S04]  /*4a50*/  IMAD.WIDE.U32 R4, R0.reuse, R6, RZ ;  /* 0x0000000600047225 */ /* 0x042fe800078e00ff */
[----:B------:R-:W-:Y:S02]  /*4a60*/  IMAD R5, R0, R7, R5 ;  /* 0x0000000700057224 */ /* 0x000fe400078e0205 */
[C---:B------:R-:W-:Y:S03]  /*4a70*/  IMAD.SHL.U32 R0, R4.reuse, 0x20, RZ ;  /* 0x0000002004007824 */ /* 0x040fe600078e00ff */
[----:B------:R-:W-:Y:S02]  /*4a80*/  SHF.L.U64.HI R2, R4, 0x5, R5 ;  /* 0x0000000504027819 */ /* 0x000fe40000010205 */
[C---:B------:R-:W-:Y:S04]  /*4a90*/  LEA R0, P0, R6.reuse, R0, 0x4 ;  /* 0x0000000006007211 */ /* 0x040fe800078020ff */
[----:B------:R-:W-:Y:S02]  /*4aa0*/  LEA.HI.X R2, R6, R2, R7, 0x4, P0 ;  /* 0x0000000206027211 */ /* 0x000fe400000f2407 */
[-C--:B-----5:R-:W-:Y:S02]  /*4ab0*/  LEA R8, P1, R4, R133.reuse, 0x6 ;  /* 0x0000008504087211 */ /* 0x0a0fe400078230ff */
[----:B------:R-:W-:Y:S02]  /*4ac0*/  LEA R6, P0, R0, R133, 0x1 ;  /* 0x0000008500067211 */ /* 0x000fe400078008ff */
[-C--:B------:R-:W-:Y:S02]  /*4ad0*/  LEA.HI.X R9, R4, R252.reuse, R5, 0x6, P1 ;  /* 0x000000fc04097211 */ /* 0x080fe400008f3405 */
[----:B------:R-:W-:Y:S03]  /*4ae0*/  LEA.HI.X R7, R0, R252, R2, 0x1, P0 ;  /* 0x000000fc00077211 */ /* 0x000fe600000f0c02 */
[----:B------:R-:W-:Y:S01]  /*4af0*/  @!PT LDS RZ, [RZ] ;  /* 0x00000000fffff984 */ /* 0x000fe20000000800 */
[----:B------:R-:W-:Y:S01]  /*4b00*/  @!PT LDS RZ, [RZ] ;  /* 0x00000000fffff984 */ /* 0x000fe20000000800 */
[----:B------:R-:W-:Y:S01]  /*4b10*/  @!PT LDS RZ, [RZ] ;  /* 0x00000000fffff984 */ /* 0x000fe20000000800 */
[----:B------:R1:W-:Y:S04]  /*4b20*/  LDGSTS.E.BYPASS.LTC128B.128 [R226+0x8000], desc[UR16][R8.64] ;  /* 0x0800000008e27fae */ /* 0x0003e8000b981a10 */
[----:B------:R1:W-:Y:S04]  /*4b30*/  LDGSTS.E.BYPASS.LTC128B.128 [R226+0x9000], desc[UR16][R8.64+0x80] ;  /* 0x0900008008e27fae */ /* 0x0003e8000b981a10 */
[----:B------:R1:W-:Y:S04]  /*4b40*/  LDGSTS.E.BYPASS.LTC128B.128 [R226+0x8800], desc[UR16][R6.64] ;  /* 0x0880000006e27fae */ /* 0x0003e8000b981a10 */
[----:B------:R1:W-:Y:S04]  /*4b50*/  LDGSTS.E.BYPASS.LTC128B.128 [R226+0x9800], desc[UR16][R6.64+0x80] ;  /* 0x0980008006e27fae */ /* 0x0003e8000b981a10 */
[----:B------:R-:W0:Y:S01]  /*4b60*/  LDGDEPBAR ;  /* 0x00000000000079af */ /* 0x000e220000000000 */
[----:B------:R-:W-:Y:S05]  /*4b70*/  BRA `(.L_x_1613) ;  /* 0x0000000c00007947 */ /* 0x000fea0003800000 */
.L_x_1612:
[----:B------:R-:W2:Y:S01]  /*4b80*/  LDL R2, [R1+0x8] ;  /* 0x0000080001027983 */ /* 0x000ea20000100800 */
[----:B------:R-:W-:Y:S04]  /*4b90*/  DEPBAR.LE SB0, 0x0 ;  /* 0x000080000000791a */ /* 0x000fe80000000000 */
[----:B------:R-:W4:Y:S01]  /*4ba0*/  LDL R4, [R1+0x4] ;  /* 0x0000040001047983 */ /* 0x000f220000100800 */
[C---:B---3--:R-:W-:Y:S01]  /*4bb0*/  IMAD.WIDE.U32 R8, R227.reuse, UR6, RZ ;  /* 0x00000006e3087c25 */ /* 0x048fe2000f8e00ff */
[----:B------:R-:W-:Y:S03]  /*4bc0*/  BAR.SYNC.DEFER_BLOCKING 0x0 ;  /* 0x0000000000007b1d */ /* 0x000fe60000010000 */
[C---:B------:R-:W-:Y:S01]  /*4bd0*/  IMAD R0, R227.reuse, UR7, R9 ;  /* 0x00000007e3007c24 */ /* 0x040fe2000f8e0209 */
[CC--:B------:R-:W-:Y:S04]  /*4be0*/  LEA R6, P1, R8.reuse, R251.reuse, 0x6 ;  /* 0x000000fb08067211 */ /* 0x0c0fe800078230ff */
[C-C-:B------:R-:W-:Y:S05]  /*4bf0*/  LEA.HI.X R7, R8.reuse, R250, R0.reuse, 0x6, P1 ;  /* 0x000000fa08077211 */ /* 0x140fea00008f3400 */
[----:B------:R-:W-:Y:S01]  /*4c00*/  @!PT LDS RZ, [RZ] ;  /* 0x00000000fffff984 */ /* 0x000fe20000000800 */
[----:B------:R-:W-:Y:S01]  /*4c10*/  @!PT LDS RZ, [RZ] ;  /* 0x00000000fffff984 */ /* 0x000fe20000000800 */
[----:B------:R-:W-:Y:S01]  /*4c20*/  @!PT LDS RZ, [RZ] ;  /* 0x00000000fffff984 */ /* 0x000fe20000000800 */
[----:B------:R-:W-:Y:S08]  /*4c30*/  LDGSTS.E.BYPASS.LTC128B.128 [R226+0xa000], desc[UR16][R6.64] ;  /* 0x0a00000006e27fae */ /* 0x000ff0000b981a10 */
[----:B------:R-:W-:Y:S01]  /*4c40*/  LDGSTS.E.BYPASS.LTC128B.128 [R226+0xb000], desc[UR16][R6.64+0x80] ;  /* 0x0b00008006e27fae */ /* 0x000fe2000b981a10 */
[C---:B--2---:R-:W-:Y:S04]  /*4c50*/  LEA R2, P0, R8.reuse, R2, 0x5 ;  /* 0x0000000208027211 */ /* 0x044fe800078028ff */
[----:B----4-:R-:W-:Y:S02]  /*4c60*/  LEA.HI.X R5, R8, R4, R0, 0x5, P0 ;  /* 0x0000000408057211 */ /* 0x010fe400000f2c00 */
[C---:B------:R-:W-:Y:S04]  /*4c70*/  LEA R4, P0, R2.reuse, R251, 0x1 ;  /* 0x000000fb02047211 */ /* 0x040fe800078008ff */
[----:B------:R-:W-:Y:S02]  /*4c80*/  LEA.HI.X R5, R2, R250, R5, 0x1, P0 ;  /* 0x000000fa02057211 */ /* 0x000fe400000f0c05 */
[----:B------:R-:W-:Y:S03]  /*4c90*/  ISETP.NE.AND P0, PT, R227, RZ, PT ;  /* 0x000000ffe300720c */ /* 0x000fe60003f05270 */
[----:B------:R-:W-:Y:S08]  /*4ca0*/  LDGSTS.E.BYPASS.LTC128B.128 [R226+0xa800], desc[UR16][R4.64] ;  /* 0x0a80000004e27fae */ /* 0x000ff0000b981a10 */
[----:B------:R1:W-:Y:S08]  /*4cb0*/  LDGSTS.E.BYPASS.LTC128B.128 [R226+0xb800], desc[UR16][R4.64+0x80] ;  /* 0x0b80008004e27fae */ /* 0x0003f0000b981a10 */
[----:B------:R-:W-:Y:S08]  /*4cc0*/  LDSM.16.M88.4 R32, [R213] ;  /* 0x00000000d520783b */ /* 0x000ff00000000200 */
[----:B------:R-:W1:Y:S08]  /*4cd0*/  LDSM.16.M88.4 R16, [R214+UR5+0x8000] ;  /* 0x00800005d610783b */ /* 0x000e700008000200 */
[----:B------:R-:W2:Y:S08]  /*4ce0*/  LDSM.16.M88.4 R28, [R213+0x2000] ;  /* 0x00200000d51c783b */ /* 0x000eb00000000200 */
[----:B------:R-:W3:Y:S08]  /*4cf0*/  LDSM.16.M88.4 R140, [R214+UR5+0x8800] ;  /* 0x00880005d68c783b */ /* 0x000ef00008000200 */
[----:B------:R-:W0:Y:S08]  /*4d00*/  LDGDEPBAR ;  /* 0x00000000000079af */ /* 0x000e300000000000 */
[----:B------:R-:W-:Y:S08]  /*4d10*/  LDSM.16.M88.4 R176, [R219] ;  /* 0x00000000dbb0783b */ /* 0x000ff00000000200 */
[----:B------:R-:W4:Y:S01]  /*4d20*/  LDSM.16.M88.4 R180, [R218+0x8000] ;  /* 0x00800000dab4783b */ /* 0x000f220000000200 */
[-C--:B-1----:R-:W-:Y:S07]  /*4d30*/  HMMA.16816.F32.BF16 R4, R32, R16.reuse, RZ ;  /* 0x000000102004723c */ /* 0x082fee00000418ff */
[----:B------:R-:W1:Y:S01]  /*4d40*/  LDSM.16.M88.4 R184, [R219+0x2000] ;  /* 0x00200000dbb8783b */ /* 0x000e620000000200 */
[C---:B--2---:R-:W-:Y:S07]  /*4d50*/  HMMA.16816.F32.BF16 R8, R28.reuse, R16, RZ ;  /* 0x000000101c08723c */ /* 0x044fee00000418ff */
[----:B------:R-:W2:Y:S01]  /*4d60*/  LDSM.16.M88.4 R188, [R218+0x8800] ;  /* 0x00880000dabc783b */ /* 0x000ea20000000200 */
[-C--:B------:R-:W-:Y:S07]  /*4d70*/  HMMA.16816.F32.BF16 R12, R28, R18.reuse, RZ ;  /* 0x000000121c0c723c */ /* 0x080fee00000418ff */
[----:B------:R-:W-:Y:S01]  /*4d80*/  LDSM.16.M88.4 R192, [R220] ;  /* 0x00000000dcc0783b */ /* 0x000fe20000000200 */
[C---:B------:R-:W-:Y:S07]  /*4d90*/  HMMA.16816.F32.BF16 R16, R32.reuse, R18, RZ ;  /* 0x000000122010723c */ /* 0x040fee00000418ff */
[----:B------:R-:W5:Y:S01]  /*4da0*/  LDSM.16.M88.4 R196, [R217+0x8000] ;  /* 0x00800000d9c4783b */ /* 0x000f620000000200 */
[-C--:B---3--:R-:W-:Y:S07]  /*4db0*/  HMMA.16816.F32.BF16 R20, R32, R140.reuse, RZ ;  /* 0x0000008c2014723c */ /* 0x088fee00000418ff */
[----:B------:R-:W3:Y:S01]  /*4dc0*/  LDSM.16.M88.4 R200, [R220+0x2000] ;  /* 0x00200000dcc8783b */ /* 0x000ee20000000200 */
[C---:B------:R-:W-:Y:S07]  /*4dd0*/  HMMA.16816.F32.BF16 R24, R28.reuse, R140, RZ ;  /* 0x0000008c1c18723c */ /* 0x040fee00000418ff */
[----:B------:R-:W3:Y:S01]  /*4de0*/  LDSM.16.M88.4 R204, [R217+0x8800] ;  /* 0x00880000d9cc783b */ /* 0x000ee20000000200 */
[-C--:B------:R-:W-:Y:S07]  /*4df0*/  HMMA.16816.F32.BF16 R28, R28, R142.reuse, RZ ;  /* 0x0000008e1c1c723c */ /* 0x080fee00000418ff */
[----:B------:R-:W-:Y:S01]  /*4e00*/  LDSM.16.M88.4 R208, [R216+0x2000] ;  /* 0x00200000d8d0783b */ /* 0x000fe20000000200 */
[----:B------:R-:W-:Y:S07]  /*4e10*/  HMMA.16816.F32.BF16 R32, R32, R142, RZ ;  /* 0x0000008e2020723c */ /* 0x000fee00000418ff */
[----:B------:R-:W-:Y:S01]  /*4e20*/  LDSM.16.M88.4 R140, [R216] ;  /* 0x00000000d88c783b */ /* 0x000fe20000000200 */
[-C--:B----4-:R-:W-:Y:S08]  /*4e30*/  HMMA.16816.F32.BF16 R4, R176, R180.reuse, R4 ;  /* 0x000000b4b004723c */ /* 0x090ff00000041804 */
        /* <DEDUP_REMOVED lines=9> */
[----:B------:R-:W2:Y:S07]  /*4ed0*/  LDSM.16.M88.4 R176, [R215+0x8800] ;  /* 0x00880000d7b0783b */ /* 0x000eae0000000200 */
[-C--:B-----5:R-:W-:Y:S01]  /*4ee0*/  HMMA.16816.F32.BF16 R4, R192, R196.reuse, R4 ;  /* 0x000000c4c004723c */ /* 0x0a0fe20000041804 */
[----:B------:R-:W4:Y:S07]  /*4ef0*/  LDSM.16.M88.4 R188, [R214+UR5+0x9000] ;  /* 0x00900005d6bc783b */ /* 0x000f2e0008000200 */
[C---:B---3--:R-:W-:Y:S08]  /*4f00*/  HMMA.16816.F32.BF16 R8, R200.reuse, R196, R8 ;  /* 0x000000c4c808723c */ /* 0x048ff00000041808 */
[-C--:B------:R-:W-:Y:S08]  /*4f10*/  HMMA.16816.F32.BF16 R12, R200, R198.reuse, R12 ;  /* 0x000000c6c80c723c */ /* 0x080ff0000004180c */
[C---:B------:R-:W-:Y:S01]  /*4f20*/  HMMA.16816.F32.BF16 R16, R192.reuse, R198, R16 ;  /* 0x000000c6c010723c */ /* 0x040fe20000041810 */
[----:B------:R-:W3:Y:S07]  /*4f30*/  LDSM.16.M88.4 R196, [R213+0x6000] ;  /* 0x00600000d5c4783b */ /* 0x000eee0000000200 */
[-C--:B------:R-:W-:Y:S08]  /*4f40*/  HMMA.16816.F32.BF16 R20, R192, R204.reuse, R20 ;  /* 0x000000ccc014723c */ /* 0x080ff00000041814 */
[C---:B------:R-:W-:Y:S08]  /*4f50*/  HMMA.16816.F32.BF16 R24, R200.reuse, R204, R24 ;  /* 0x000000ccc818723c */ /* 0x040ff00000041818 */
[-C--:B------:R-:W-:Y:S01]  /*4f60*/  HMMA.16816.F32.BF16 R28, R200, R206.reuse, R28 ;  /* 0x000000cec81c723c */ /* 0x080fe2000004181c */
[----:B------:R-:W-:Y:S07]  /*4f70*/  LDSM.16.M88.4 R200, [R218+0x9000] ;  /* 0x00900000dac8783b */ /* 0x000fee0000000200 */
[----:B------:R-:W-:Y:S01]  /*4f80*/  HMMA.16816.F32.BF16 R32, R192, R206, R32 ;  /* 0x000000cec020723c */ /* 0x000fe20000041820 */
[----:B------:R-:W5:Y:S07]  /*4f90*/  LDSM.16.M88.4 R192, [R214+UR5+0x9800] ;  /* 0x00980005d6c0783b */ /* 0x000f6e0008000200 */
        /* <DEDUP_REMOVED lines=12> */
[-C--:B----4-:R-:W-:Y:S01]  /*5060*/  HMMA.16816.F32.BF16 R4, R184, R188.reuse, R4 ;  /* 0x000000bcb804723c */ /* 0x090fe20000041804 */
[----:B------:R-:W4:Y:S07]  /*5070*/  LDSM.16.M88.4 R176, [R218+0x9800] ;  /* 0x00980000dab0783b */ /* 0x000f2e0000000200 */
[C---:B---3--:R-:W-:Y:S08]  /*5080*/  HMMA.16816.F32.BF16 R8, R196.reuse, R188, R8 ;  /* 0x000000bcc408723c */ /* 0x048ff00000041808 */
[-C--:B------:R-:W-:Y:S08]  /*5090*/  HMMA.16816.F32.BF16 R12, R196, R190.reuse, R12 ;  /* 0x000000bec40c723c */ /* 0x080ff0000004180c */
[C---:B------:R-:W-:Y:S01]  /*50a0*/  HMMA.16816.F32.BF16 R16, R184.reuse, R190, R16 ;  /* 0x000000beb810723c */ /* 0x040fe20000041810 */
[----:B------:R-:W-:Y:S07]  /*50b0*/  LDSM.16.M88.4 R188, [R217+0x9800] ;  /* 0x00980000d9bc783b */ /* 0x000fee0000000200 */
[-C--:B-----5:R-:W-:Y:S08]  /*50c0*/  HMMA.16816.F32.BF16 R20, R184, R192.reuse, R20 ;  /* 0x000000c0b814723c */ /* 0x0a0ff00000041814 */
        /* <DEDUP_REMOVED lines=9> */
[C---:B------:R-:W-:Y:S08]  /*5160*/  HMMA.16816.F32.BF16 R16, R180.reuse, R202, R16 ;  /* 0x000000cab410723c */ /* 0x040ff00000041810 */
[-C--:B----4-:R-:W-:Y:S08]  /*5170*/  HMMA.16816.F32.BF16 R20, R180, R176.reuse, R20 ;  /* 0x000000b0b414723c */ /* 0x090ff00000041814 */
[C---:B------:R-:W-:Y:S08]  /*5180*/  HMMA.16816.F32.BF16 R24, R140.reuse, R176, R24 ;  /* 0x000000b08c18723c */ /* 0x040ff00000041818 */
[-C--:B------:R-:W-:Y:S01]  /*5190*/  HMMA.16816.F32.BF16 R28, R140, R178.reuse, R28 ;  /* 0x000000b28c1c723c */ /* 0x080fe2000004181c */
[----:B------:R-:W2:Y:S07]  /*51a0*/  LDSM.16.M88.4 R140, [R216+0x6000] ;  /* 0x00600000d88c783b */ /* 0x000eae0000000200 */
[----:B------:R-:W-:Y:S08]  /*51b0*/  HMMA.16816.F32.BF16 R32, R180, R178, R32 ;  /* 0x000000b2b420723c */ /* 0x000ff00000041820 */
[-C--:B------:R-:W-:Y:S08]  /*51c0*/  HMMA.16816.F32.BF16 R4, R204, R208.reuse, R4 ;  /* 0x000000d0cc04723c */ /* 0x080ff00000041804 */
[C---:B---3--:R-:W-:Y:S08]  /*51d0*/  HMMA.16816.F32.BF16 R8, R184.reuse, R208, R8 ;  /* 0x000000d0b808723c */ /* 0x048ff00000041808 */
[-C--:B------:R-:W-:Y:S08]  /*51e0*/  HMMA.16816.F32.BF16 R12, R184, R210.reuse, R12 ;  /* 0x000000d2b80c723c */ /* 0x080ff0000004180c */
[C---:B------:R-:W-:Y:S08]  /*51f0*/  HMMA.16816.F32.BF16 R16, R204.reuse, R210, R16 ;  /* 0x000000d2cc10723c */ /* 0x040ff00000041810 */
[-C--:B------:R-:W-:Y:S08]  /*5200*/  HMMA.16816.F32.BF16 R20, R204, R188.reuse, R20 ;  /* 0x000000bccc14723c */ /* 0x080ff00000041814 */
[C---:B------:R-:W-:Y:S08]  /*5210*/  HMMA.16816.F32.BF16 R24, R184.reuse, R188, R24 ;  /* 0x000000bcb818723c */ /* 0x040ff00000041818 */
[-C--:B------:R-:W-:Y:S08]  /*5220*/  HMMA.16816.F32.BF16 R28, R184, R190.reuse, R28 ;  /* 0x000000beb81c723c */ /* 0x080ff0000004181c */
[----:B------:R-:W-:Y:S08]  /*5230*/  HMMA.16816.F32.BF16 R32, R204, R190, R32 ;  /* 0x000000becc20723c */ /* 0x000ff00000041820 */
        /* <DEDUP_REMOVED lines=18> */
[----:B------:R-:W-:Y:S10]  /*5360*/  MUFU.TANH R177, R6 ;  /* 0x0000000600b17308 */ /* 0x000ff40000002400 */
[----:B------:R2:W-:Y:S01]  /*5370*/  MUFU.TANH R176, R7 ;  /* 0x0000000700b07308 */ /* 0x0005e20000002400 */
[----:B-1----:R-:W-:Y:S09]  /*5380*/  FMNMX3.FTZ R136, R3, R180, R178, !PT ;  /* 0x000000b403887276 */ /* 0x002ff200078100b2 */
[----:B------:R1:W-:Y:S10]  /*5390*/  MUFU.TANH R185, R13 ;  /* 0x0000000d00b97308 */ /* 0x0003f40000002400 */
[----:B------:R3:W-:Y:S01]  /*53a0*/  MUFU.TANH R184, R14 ;  /* 0x0000000e00b87308 */ /* 0x0007e20000002400 */
[----:B--2---:R-:W2:Y:S01]  /*53b0*/  LDSM.16.M88.4 R4, [R215+0x9800] ;  /* 0x00980000d704783b */ /* 0x004ea20000000200 */
[----:B------:R-:W-:Y:S08]  /*53c0*/  DEPBAR.LE SB0, 0x0 ;  /* 0x000080000000791a */ /* 0x000ff00000000000 */
[----:B------:R4:W-:Y:S01]  /*53d0*/  MUFU.TANH R186, R12 ;  /* 0x0000000c00ba7308 */ /* 0x0009e20000002400 */
[----:B------:R-:W-:Y:S01]  /*53e0*/  BAR.SYNC.DEFER_BLOCKING 0x0 ;  /* 0x0000000000007b1d */ /* 0x000fe20000010000 */
[----:B-1----:R-:W-:Y:S08]  /*53f0*/  FMUL.FTZ R13, R17, UR8 ;  /* 0x00000008110d7c20 */ /* 0x002ff00008410000 */
[----:B------:R1:W-:Y:S01]  /*5400*/  MUFU.TANH R183, R15 ;  /* 0x0000000f00b77308 */ /* 0x0003e20000002400 */
[----:B---3--:R-:W-:Y:S09]  /*5410*/  FMUL.FTZ R14, R16, UR8 ;  /* 0x00000008100e7c20 */ /* 0x008ff20008410000 */
[----:B------:R-:W-:Y:S01]  /*5420*/  MUFU.TANH R14, R14 ;  /* 0x0000000e000e7308 */ /* 0x000fe20000002400 */
[----:B----4-:R-:W-:Y:S09]  /*5430*/  FMUL.FTZ R12, R18, UR8 ;  /* 0x00000008120c7c20 */ /* 0x010ff20008410000 */
[----:B------:R-:W3:Y:S01]  /*5440*/  MUFU.TANH R13, R13 ;  /* 0x0000000d000d7308 */ /* 0x000ee20000002400 */
[----:B-1----:R-:W-:Y:S09]  /*5450*/  FMUL.FTZ R15, R19, UR8 ;  /* 0x00000008130f7c20 */ /* 0x002ff20008410000 */
[----:B------:R-:W-:Y:S01]  /*5460*/  MUFU.TANH R12, R12 ;  /* 0x0000000c000c7308 */ /* 0x000fe20000002400 */
[-C--:B--2---:R-:W-:Y:S09]  /*5470*/  HMMA.16816.F32.BF16 R20, R192, R4.reuse, R20 ;  /* 0x00000004c014723c */ /* 0x084ff20000041814 */
[----:B------:R-:W-:Y:S01]  /*5480*/  MUFU.TANH R15, R15 ;  /* 0x0000000f000f7308 */ /* 0x000fe20000002400 */
[C---:B------:R-:W-:Y:S04]  /*5490*/  HMMA.16816.F32.BF16 R24, R140.reuse, R4, R24 ;  /* 0x000000048c18723c */ /* 0x040fe80000041818 */
[----:B---3--:R-:W-:Y:S05]  /*54a0*/  FMNMX3.FTZ R136, R136, R14, R13, !PT ;  /* 0x0000000e88887276 */ /* 0x008fea000781000d */
[----:B------:R-:W-:Y:S01]  /*54b0*/  MUFU.TANH R187, R8 ;  /* 0x0000000800bb7308 */ /* 0x000fe20000002400 */
[-C--:B------:R-:W-:Y:S03]  /*54c0*/  HMMA.16816.F32.BF16 R28, R140, R6.reuse, R28 ;  /* 0x000000068c1c723c */ /* 0x080fe6000004181c */
[----:B------:R-:W-:Y:S01]  /*54d0*/  FMUL.FTZ R20, R20, UR8 ;  /* 0x0000000814147c20 */ /* 0x000fe20008410000 */
[----:B------:R-:W-:Y:S01]  /*54e0*/  FMUL.FTZ R21, R21, UR8 ;  /* 0x0000000815157c20 */ /* 0x000fe20008410000 */
[----:B------:R-:W-:Y:S01]  /*54f0*/  FMUL.FTZ R22, R22, UR8 ;  /* 0x0000000816167c20 */ /* 0x000fe20008410000 */
[----:B------:R-:W-:Y:S03]  /*5500*/  FMUL.FTZ R23, R23, UR8 ;  /* 0x0000000817177c20 */ /* 0x000fe60008410000 */
[----:B------:R-:W-:Y:S01]  /*5510*/  MUFU.TANH R196, R20 ;  /* 0x0000001400c47308 */ /* 0x000fe20000002400 */
[----:B------:R-:W-:Y:S04]  /*5520*/  HMMA.16816.F32.BF16 R32, R192, R6, R32 ;  /* 0x00000006c020723c */ /* 0x000fe80000041820 */
[----:B------:R-:W-:Y:S01]  /*5530*/  FMUL.FTZ R24, R24, UR8 ;  /* 0x0000000818187c20 */ /* 0x000fe20008410000 */
[----:B------:R-:W-:Y:S01]  /*5540*/  FMUL.FTZ R25, R25, UR8 ;  /* 0x0000000819197c20 */ /* 0x000fe20008410000 */
[----:B------:R-:W-:Y:S03]  /*5550*/  FMUL.FTZ R26, R26, UR8 ;  /* 0x000000081a1a7c20 */ /* 0x000fe60008410000 */
[----:B------:R-:W1:Y:S01]  /*5560*/  MUFU.TANH R197, R21 ;  /* 0x0000001500c57308 */ /* 0x000e620000002400 */
[----:B------:R-:W-:Y:S01]  /*5570*/  FMUL.FTZ R27, R27, UR8 ;  /* 0x000000081b1b7c20 */ /* 0x000fe20008410000 */
[----:B------:R-:W-:Y:S01]  /*5580*/  FMUL.FTZ R0, R30, UR8 ;  /* 0x000000081e007c20 */ /* 0x000fe20008410000 */
[----:B------:R-:W-:Y:S01]  /*5590*/  FMUL.FTZ R28, R28, UR8 ;  /* 0x000000081c1c7c20 */ /* 0x000fe20008410000 */
[----:B------:R-:W-:Y:S06]  /*55a0*/  FMUL.FTZ R29, R29, UR8 ;  /* 0x000000081d1d7c20 */ /* 0x000fec0008410000 */
[----:B------:R2:W-:Y:S01]  /*55b0*/  MUFU.TANH R142, R0 ;  /* 0x00000000008e7308 */ /* 0x0005e20000002400 */
[----:B------:R-:W-:Y:S01]  /*55c0*/  FMUL.FTZ R32, R32, UR8 ;  /* 0x0000000820207c20 */ /* 0x000fe20008410000 */
[----:B------:R-:W-:Y:S01]  /*55d0*/  FMUL.FTZ R33, R33, UR8 ;  /* 0x0000000821217c20 */ /* 0x000fe20008410000 */
[----:B------:R-:W-:Y:S01]  /*55e0*/  FMUL.FTZ R34, R34, UR8 ;  /* 0x0000000822227c20 */ /* 0x000fe20008410000 */
[----:B------:R-:W-:Y:S06]  /*55f0*/  FMUL.FTZ R35, R35, UR8 ;  /* 0x0000000823237c20 */ /* 0x000fec0008410000 */
[----:B------:R-:W3:Y:S01]  /*5600*/  MUFU.TANH R188, R9 ;  /* 0x0000000900bc7308 */ /* 0x000ee20000002400 */
[----:B-1----:R-:W-:Y:S09]  /*5610*/  FMNMX3.FTZ R136, R136, R196, R197, !PT ;  /* 0x000000c488887276 */ /* 0x002ff200078100c5 */
[----:B------:R3:W-:Y:S01]  /*5620*/  MUFU.TANH R179, R10 ;  /* 0x0000000a00b37308 */ /* 0x0007e20000002400 */
[----:B--2---:R-:W-:Y:S09]  /*5630*/  FMUL.FTZ R0, R31, UR8 ;  /* 0x000000081f007c20 */ /* 0x004ff20008410000 */
[----:B------:R1:W-:Y:S10]  /*5640*/  MUFU.TANH R141, R0 ;  /* 0x00000000008d7308 */ /* 0x0003f40000002400 */
[----:B------:R-:W-:Y:S01]  /*5650*/  MUFU.TANH R182, R11 ;  /* 0x0000000b00b67308 */ /* 0x000fe20000002400 */
[----:B---3--:R-:W-:Y:S09]  /*5660*/  FMNMX3.FTZ R10, R138, R187, R188, !PT ;  /* 0x000000bb8a0a7276 */ /* 0x008ff200078100bc */
[----:B------:R-:W-:Y:S01]  /*5670*/  MUFU.TANH R198, R22 ;  /* 0x0000001600c67308 */ /* 0x000fe20000002400 */
[----:B-1----:R-:W-:Y:S04]  /*5680*/  FMNMX3.FTZ R0, R132, R177, R176, !PT ;  /* 0x000000b184007276 */ /* 0x002fe800078100b0 */
[----:B------:R-:W-:Y:S05]  /*5690*/  FMNMX3.FTZ R0, R0, R12, R15, !PT ;  /* 0x0000000c00007276 */ /* 0x000fea000781000f */
[----:B------:R-:W1:Y:S10]  /*56a0*/  MUFU.TANH R199, R23 ;  /* 0x0000001700c77308 */ /* 0x000e740000002400 */
[----:B------:R-:W-:Y:S10]  /*56b0*/  MUFU.TANH R200, R24 ;  /* 0x0000001800c87308 */ /* 0x000ff40000002400 */
[----:B------:R-:W-:Y:S01]  /*56c0*/  MUFU.TANH R201, R25 ;  /* 0x0000001900c97308 */ /* 0x000fe20000002400 */
[----:B-1----:R-:W-:Y:S09]  /*56d0*/  FMNMX3.FTZ R11, R0, R198, R199, !PT ;  /* 0x000000c6000b7276 */ /* 0x002ff200078100c7 */
[----:B------:R-:W-:Y:S10]  /*56e0*/  MUFU.TANH R139, R26 ;  /* 0x0000001a008b7308 */ /* 0x000ff40000002400 */
[----:B------:R-:W-:Y:S10]  /*56f0*/  MUFU.TANH R140, R27 ;  /* 0x0000001b008c7308 */ /* 0x000ff40000002400 */
[----:B------:R-:W-:Y:S10]  /*5700*/  MUFU.TANH R193, R28 ;  /* 0x0000001c00c17308 */ /* 0x000ff40000002400 */
[----:B------:R-:W-:Y:S10]  /*5710*/  MUFU.TANH R194, R29 ;  /* 0x0000001d00c27308 */ /* 0x000ff40000002400 */
[----:B------:R-:W-:Y:S10]  /*5720*/  MUFU.TANH R190, R32 ;  /* 0x0000002000be7308 */ /* 0x000ff40000002400 */
[----:B------:R-:W1:Y:S10]  /*5730*/  MUFU.TANH R189, R33 ;  /* 0x0000002100bd7308 */ /* 0x000e740000002400 */
[----:B------:R2:W3:Y:S10]  /*5740*/  MUFU.TANH R191, R34 ;  /* 0x0000002200bf7308 */ /* 0x0004f40000002400 */
[----:B------:R2:W4:Y:S01]  /*5750*/  MUFU.TANH R192, R35 ;  /* 0x0000002300c07308 */ /* 0x0005220000002400 */
[----:B-1----:R-:W-:Y:S01]  /*5760*/  FMNMX3.FTZ R136, R136, R190, R189, !PT ;  /* 0x000000be88887276 */ /* 0x002fe200078100bd */
[----:B------:R-:W-:Y:S06]  /*5770*/  @P0 BRA `(.L_x_1614) ;  /* 0xfffffff000a80947 */ /* 0x000fec000383ffff */
.L_x_1613:
[----:B-1----:R-:W-:Y:S01]  /*5780*/  SHFL.BFLY PT, R6, R136, 0x2, 0x1f ;  /* 0x0c401f0088067f89 */ /* 0x002fe200000e0000 */
[----:B---34-:R-:W-:Y:S02]  /*5790*/  FMNMX3.FTZ R5, R11, R191, R192, !PT ;  /* 0x000000bf0b057276 */ /* 0x018fe400078100c0 */
[----:B------:R-:W-:Y:S05]  /*57a0*/  FMNMX3.FTZ R2, R10, R186, R185, !PT ;  /* 0x000000ba0a027276 */ /* 0x000fea00078100b9 */
[----:B------:R-:W-:Y:S01]  /*57b0*/  LDSM.16.MT88.4 R20, [R212+0xa000] ;  /* 0x00a00000d414783b */ /* 0x000fe20000004200 */
[----:B------:R-:W-:Y:S02]  /*57c0*/  FMNMX3.FTZ R0, R137, R179, R182, !PT ;  /* 0x000000b389007276 */ /* 0x000fe400078100b6 */
[----:B------:R-:W-:Y:S02]  /*57d0*/  FMNMX3.FTZ R2, R2, R200, R201, !PT ;  /* 0x000000c802027276 */ /* 0x000fe400078100c9 */
[----:B------:R-:W-:Y:S02]  /*57e0*/  FMNMX3.FTZ R0, R0, R184, R183, !PT ;  /* 0x000000b800007276 */ /* 0x000fe400078100b7 */
[----:B------:R-:W-:Y:S01]  /*57f0*/  FMNMX3.FTZ R4, R2, R193, R194, !PT ;  /* 0x000000c102047276 */ /* 0x000fe200078100c2 */
[----:B------:R-:W-:Y:S01]  /*5800*/  SHFL.BFLY PT, R7, R5, 0x2, 0x1f ;  /* 0x0c401f0005077f89 */ /* 0x000fe200000e0000 */
[----:B------:R-:W-:Y:S02]  /*5810*/  FMNMX3.FTZ R0, R0, R139, R140, !PT ;  /* 0x0000008b00007276 */ /* 0x000fe4000781008c */
[----:B------:R-:W-:Y:S05]  /*5820*/  IADD3 R25, PT, PT, R212, 0xa040, RZ ;  /* 0x0000a040d4197810 */ /* 0x000fea0007ffe0ff */
[----:B------:R-:W-:Y:S01]  /*5830*/  SHFL.BFLY PT, R134, R4, 0x2, 0x1f ;  /* 0x0c401f0004867f89 */ /* 0x000fe200000e0000 */
[----:B------:R-:W-:Y:S02]  /*5840*/  FMNMX3.FTZ R0, R0, R142, R141, !PT ;  /* 0x0000008e00007276 */ /* 0x000fe4000781008d */
[----:B------:R-:W-:Y:S05]  /*5850*/  IADD3 R24, PT, PT, R212, 0xa000, RZ ;  /* 0x0000a000d4187810 */ /* 0x000fea0007ffe0ff */
[----:B------:R-:W1:Y:S02]  /*5860*/  SHFL.BFLY PT, R2, R0, 0x2, 0x1f ;  /* 0x0c401f0000027f89 */ /* 0x000e6400000e0000 */
[----:B-1----:R-:W-:Y:S02]  /*5870*/  FMNMX.FTZ R2, R0, R2, !PT ;  /* 0x0000000200027209 */ /* 0x002fe40007810000 */
[----:B------:R-:W-:Y:S02]  /*5880*/  FMNMX.FTZ R136, R136, R6, !PT ;  /* 0x0000000688887209 */ /* 0x000fe40007810000 */
[----:B------:R-:W-:Y:S02]  /*5890*/  FMNMX.FTZ R7, R5, R7, !PT ;  /* 0x0000000705077209 */ /* 0x000fe40007810000 */
[----:B------:R-:W-:Y:S01]  /*58a0*/  FMNMX.FTZ R134, R4, R134, !PT ;  /* 0x0000008604867209 */ /* 0x000fe20007810000 */
[----:B------:R-:W1:Y:S08]  /*58b0*/  SHFL.BFLY PT, R6, R136, 0x1, 0x1f ;  /* 0x0c201f0088067f89 */ /* 0x000e7000000e0000 */
[----:B------:R-:W3:Y:S08]  /*58c0*/  SHFL.BFLY PT, R135, R7, 0x1, 0x1f ;  /* 0x0c201f0007877f89 */ /* 0x000ef000000e0000 */
[----:B------:R-:W4:Y:S08]  /*58d0*/  SHFL.BFLY PT, R5, R134, 0x1, 0x1f ;  /* 0x0c201f0086057f89 */ /* 0x000f3000000e0000 */
[----:B------:R-:W5:Y:S01]  /*58e0*/  SHFL.BFLY PT, R4, R2, 0x1, 0x1f ;  /* 0x0c201f0002047f89 */ /* 0x000f6200000e0000 */
[----:B-1----:R-:W-:Y:S02]  /*58f0*/  FMNMX.FTZ R136, R136, R6, !PT ;  /* 0x0000000688887209 */ /* 0x002fe40007810000 */
[----:B---3--:R-:W-:Y:S03]  /*5900*/  FMNMX.FTZ R135, R7, R135, !PT ;  /* 0x0000008707877209 */ /* 0x008fe60007810000 */
[C---:B------:R-:W-:Y:S01]  /*5910*/  FADD.FTZ R0, -R136.reuse, R3 ;  /* 0x0000000388007221 */ /* 0x040fe20000010100 */
[----:B------:R-:W-:Y:S02]  /*5920*/  FSETP.NEU.FTZ.AND P0, PT, R136, -INF , PT ;  /* 0xff8000008800780b */ /* 0x000fe40003f1d000 */
[----:B----4-:R-:W-:Y:S01]  /*5930*/  FMNMX.FTZ R134, R134, R5, !PT ;  /* 0x0000000586867209 */ /* 0x010fe20007810000 */
[----:B------:R-:W-:Y:S01]  /*5940*/  FMUL.FTZ R3, R0, UR4 ;  /* 0x0000000400037c20 */ /* 0x000fe20008410000 */
[C---:B------:R-:W-:Y:S01]  /*5950*/  FADD.FTZ R0, -R135.reuse, R132 ;  /* 0x0000008487007221 */ /* 0x040fe20000010100 */
[----:B------:R-:W-:Y:S01]  /*5960*/  FMUL.FTZ R143, R135, UR4 ;  /* 0x00000004878f7c20 */ /* 0x000fe20008410000 */
[----:B-----5:R-:W-:Y:S01]  /*5970*/  FMNMX.FTZ R133, R2, R4, !PT ;  /* 0x0000000402857209 */ /* 0x020fe20007810000 */
[----:B------:R1:W3:Y:S04]  /*5980*/  MUFU.EX2 R132, R3 ;  /* 0x0000000300847308 */ /* 0x0002e80000000800 */
[C---:B------:R-:W-:Y:S01]  /*5990*/  FMUL.FTZ R181, R133.reuse, UR4 ;  /* 0x0000000485b57c20 */ /* 0x040fe20008410000 */
[----:B-1----:R-:W-:Y:S01]  /*59a0*/  FMUL.FTZ R3, R0, UR4 ;  /* 0x0000000400037c20 */ /* 0x002fe20008410000 */
[----:B------:R-:W-:Y:S01]  /*59b0*/  FADD.FTZ R0, -R134, R138 ;  /* 0x0000008a86007221 */ /* 0x000fe20000010100 */
[----:B------:R-:W-:Y:S01]  /*59c0*/  FMUL.FTZ R138, R136, UR4 ;  /* 0x00000004888a7c20 */ /* 0x000fe20008410000 */
[C---:B---3--:R-:W-:Y:S01]  /*59d0*/  FMUL.FTZ R16, R132.reuse, R156 ;  /* 0x0000009c84107220 */ /* 0x048fe20000410000 */
[----:B------:R-:W-:Y:S01]  /*59e0*/  FMUL.FTZ R17, R132, R157 ;  /* 0x0000009d84117220 */ /* 0x000fe20000410000 */
[----:B------:R-:W-:Y:S01]  /*59f0*/  FMUL.FTZ R2, R0, UR4 ;  /* 0x0000000400027c20 */ /* 0x000fe20008410000 */
[----:B------:R-:W-:Y:S01]  /*5a00*/  FADD.FTZ R0, -R133, R137 ;  /* 0x0000008985007221 */ /* 0x000fe20000010100 */
[----:B------:R-:W-:Y:S01]  /*5a10*/  FSEL R138, R138, RZ, P0 ;  /* 0x000000ff8a8a7208 */ /* 0x000fe20000000000 */
[----:B------:R-:W1:Y:S01]  /*5a20*/  MUFU.EX2 R3, R3 ;  /* 0x0000000300037308 */ /* 0x000e620000000800 */
[----:B------:R-:W-:Y:S01]  /*5a30*/  FSETP.NEU.FTZ.AND P0, PT, R135, -INF , PT ;  /* 0xff8000008700780b */ /* 0x000fe20003f1d000 */
[----:B------:R-:W-:Y:S01]  /*5a40*/  FMUL.FTZ R0, R0, UR4 ;  /* 0x0000000400007c20 */ /* 0x000fe20008410000 */
[----:B------:R-:W-:Y:S01]  /*5a50*/  MOV R137, R25 ;  /* 0x0000001900897202 */ /* 0x000fe20000000f00 */
[----:B------:R-:W-:Y:S01]  /*5a60*/  FFMA.FTZ R4, R180, UR4, -R138 ;  /* 0x00000004b4047c23 */ /* 0x000fe2000801088a */
[----:B------:R-:W-:Y:S01]  /*5a70*/  FSEL R143, R143, RZ, P0 ;  /* 0x000000ff8f8f7208 */ /* 0x000fe20000000000 */
[C---:B------:R-:W-:Y:S01]  /*5a80*/  FMUL.FTZ R180, R134.reuse, UR4 ;  /* 0x0000000486b47c20 */ /* 0x040fe20008410000 */
[----:B------:R-:W-:Y:S03]  /*5a90*/  FSETP.NEU.FTZ.AND P0, PT, R134, -INF , PT ;  /* 0xff8000008600780b */ /* 0x000fe60003f1d000 */
[----:B------:R3:W-:Y:S01]  /*5aa0*/  MUFU.EX2 R243, R4 ;  /* 0x0000000400f37308 */ /* 0x0007e20000000800 */
[----:B------:R-:W-:Y:S01]  /*5ab0*/  @P6 IADD3 R137, PT, PT, R24, -0x40, RZ ;  /* 0xffffffc018896810 */ /* 0x000fe20007ffe0ff */
[----:B------:R-:W-:Y:S01]  /*5ac0*/  FFMA.FTZ R5, R15, UR4, -R143 ;  /* 0x000000040f057c23 */ /* 0x000fe2000801088f */
[----:B------:R-:W-:Y:S01]  /*5ad0*/  FSEL R180, R180, RZ, P0 ;  /* 0x000000ffb4b47208 */ /* 0x000fe20000000000 */
[C---:B------:R-:W-:Y:S01]  /*5ae0*/  FMUL.FTZ R32, R132.reuse, R172 ;  /* 0x000000ac84207220 */ /* 0x040fe20000410000 */
[----:B------:R-:W-:Y:S01]  /*5af0*/  FSETP.NEU.FTZ.AND P0, PT, R133, -INF , PT ;  /* 0xff8000008500780b */ /* 0x000fe20003f1d000 */
[C---:B------:R-:W-:Y:S01]  /*5b00*/  FMUL.FTZ R33, R132.reuse, R173 ;  /* 0x000000ad84217220 */ /* 0x040fe20000410000 */
[----:B------:R-:W-:Y:S01]  /*5b10*/  FMUL.FTZ R36, R132, R36 ;  /* 0x0000002484247220 */ /* 0x000fe20000410000 */
[----:B------:R-:W-:Y:S01]  /*5b20*/  FFMA.FTZ R7, R186, UR4, -R180 ;  /* 0x00000004ba077c23 */ /* 0x000fe200080108b4 */
[----:B------:R-:W-:Y:S01]  /*5b30*/  FSEL R181, R181, RZ, P0 ;  /* 0x000000ffb5b57208 */ /* 0x000fe20000000000 */
[----:B------:R4:W-:Y:S01]  /*5b40*/  MUFU.EX2 R240, R5 ;  /* 0x0000000500f07308 */ /* 0x0009e20000000800 */
[C---:B-1----:R-:W-:Y:S01]  /*5b50*/  FMUL.FTZ R6, R3.reuse, R150 ;  /* 0x0000009603067220 */ /* 0x042fe20000410000 */
[C---:B------:R-:W-:Y:S01]  /*5b60*/  FMUL.FTZ R18, R3.reuse, R158 ;  /* 0x0000009e03127220 */ /* 0x040fe20000410000 */
[C---:B------:R-:W-:Y:S01]  /*5b70*/  FMUL.FTZ R19, R3.reuse, R159 ;  /* 0x0000009f03137220 */ /* 0x040fe20000410000 */
[C---:B--2---:R-:W-:Y:S01]  /*5b80*/  FMUL.FTZ R34, R3.reuse, R174 ;  /* 0x000000ae03227220 */ /* 0x044fe20000410000 */
[----:B------:R-:W-:Y:S01]  /*5b90*/  LDSM.16.MT88.4 R156, [R222+0xa000] ;  /* 0x00a00000de9c783b */ /* 0x000fe20000004200 */
[----:B------:R-:W-:Y:S01]  /*5ba0*/  FMUL.FTZ R35, R3, R175 ;  /* 0x000000af03237220 */ /* 0x000fe20000410000 */
[--C-:B---3--:R-:W-:Y:S03]  /*5bb0*/  FFMA.FTZ R4, R178, UR4, -R138.reuse ;  /* 0x00000004b2047c23 */ /* 0x108fe6000801088a */
[----:B------:R1:W-:Y:S01]  /*5bc0*/  MUFU.EX2 R234, R7 ;  /* 0x0000000700ea7308 */ /* 0x0003e20000000800 */
[--C-:B------:R-:W-:Y:S01]  /*5bd0*/  FFMA.FTZ R139, R139, UR4, -R181.reuse ;  /* 0x000000048b8b7c23 */ /* 0x100fe200080108b5 */
[--C-:B------:R-:W-:Y:S01]  /*5be0*/  FFMA.FTZ R140, R140, UR4, -R181.reuse ;  /* 0x000000048c8c7c23 */ /* 0x100fe200080108b5 */
[--C-:B------:R-:W-:Y:S01]  /*5bf0*/  FFMA.FTZ R142, R142, UR4, -R181.reuse ;  /* 0x000000048e8e7c23 */ /* 0x100fe200080108b5 */
[----:B------:R-:W-:Y:S01]  /*5c00*/  FFMA.FTZ R141, R141, UR4, -R181 ;  /* 0x000000048d8d7c23 */ /* 0x000fe200080108b5 */
[----:B------:R-:W-:Y:S01]  /*5c10*/  LDSM.16.MT88.4 R172, [R225] ;  /* 0x00000000e1ac783b */ /* 0x000fe20000004200 */
        /* <DEDUP_REMOVED lines=19> */
[--C-:B--2---:R-:W-:Y:S01]  /*5d50*/  FFMA.FTZ R4, R177, UR4, -R143.reuse ;  /* 0x00000004b1047c23 */ /* 0x104fe2000801088f */
[C---:B------:R-:W-:Y:S01]  /*5d60*/  FMUL.FTZ R67, R3.reuse, R67 ;  /* 0x0000004303437220 */ /* 0x040fe20000410000 */
[C---:B------:R-:W-:Y:S01]  /*5d70*/  FMUL.FTZ R68, R132.reuse, R68 ;  /* 0x0000004484447220 */ /* 0x040fe20000410000 */
[C---:B------:R-:W-:Y:S01]  /*5d80*/  FMUL.FTZ R69, R132.reuse, R69 ;  /* 0x0000004584457220 */ /* 0x040fe20000410000 */
[C---:B------:R-:W-:Y:S01]  /*5d90*/  FMUL.FTZ R70, R3.reuse, R70 ;  /* 0x0000004603467220 */ /* 0x040fe20000410000 */
[----:B------:R-:W-:Y:S01]  /*5da0*/  FMUL.FTZ R71, R3, R71 ;  /* 0x0000004703477220 */ /* 0x000fe20000410000 */
        /* <DEDUP_REMOVED lines=18> */
[--C-:B--2---:R-:W-:Y:S01]  /*5ed0*/  FFMA.FTZ R4, R176, UR4, -R143.reuse ;  /* 0x00000004b0047c23 */ /* 0x104fe2000801088f */
[----:B------:R-:W-:Y:S01]  /*5ee0*/  FMUL.FTZ R43, R0, R43 ;  /* 0x0000002b002b7220 */ /* 0x000fe20000410000 */
[C---:B------:R-:W-:Y:S01]  /*5ef0*/  FMUL.FTZ R44, R2.reuse, R44 ;  /* 0x0000002c022c7220 */ /* 0x040fe20000410000 */
[----:B------:R-:W-:Y:S01]  /*5f00*/  FMUL.FTZ R45, R2, R45 ;  /* 0x0000002d022d7220 */ /* 0x000fe20000410000 */
[----:B------:R1:W2:Y:S01]  /*5f10*/  MUFU.EX2 R241, R4 ;  /* 0x0000000400f17308 */ /* 0x0002a20000000800 */
        /* <DEDUP_REMOVED lines=17> */
[----:B--2---:R-:W-:Y:S01]  /*6030*/  F2FP.BF16.F32.PACK_AB R149, R241, R239 ;  /* 0x000000eff195723e */ /* 0x004fe200000010ff */
[C---:B------:R-:W-:Y:S01]  /*6040*/  FMUL.FTZ R14, R0.reuse, R154 ;  /* 0x0000009a000e7220 */ /* 0x040fe20000410000 */
[C---:B------:R-:W-:Y:S01]  /*6050*/  FMUL.FTZ R78, R0.reuse, R78 ;  /* 0x0000004e004e7220 */ /* 0x040fe20000410000 */
[----:B------:R1:W-:Y:S01]  /*6060*/  MUFU.EX2 R242, R4 ;  /* 0x0000000400f27308 */ /* 0x0003e20000000800 */
        /* <DEDUP_REMOVED lines=16> */
[----:B-1----:R-:W-:Y:S01]  /*6170*/  FFMA.FTZ R4, R13, UR4, -R138 ;  /* 0x000000040d047c23 */ /* 0x002fe2000801088a */
[C---:B------:R-:W-:Y:S01]  /*6180*/  FMUL.FTZ R13, R2.reuse, R153 ;  /* 0x00000099020d7220 */ /* 0x040fe20000410000 */
[C---:B------:R-:W-:Y:S01]  /*6190*/  FMUL.FTZ R88, R2.reuse, R88 ;  /* 0x0000005802587220 */ /* 0x040fe20000410000 */
[----:B------:R-:W-:Y:S01]  /*61a0*/  FMUL.FTZ R89, R2, R89 ;  /* 0x0000005902597220 */ /* 0x000fe20000410000 */
[----:B------:R1:W2:Y:S01]  /*61b0*/  MUFU.EX2 R244, R4 ;  /* 0x0000000400f47308 */ /* 0x0002a20000000800 */
        /* <DEDUP_REMOVED lines=14> */
[----:B------:R-:W-:Y:S01]  /*62a0*/  MUFU.EX2 R203, R140 ;  /* 0x0000008c00cb7308 */ /* 0x000fe20000000800 */
[----:B------:R-:W-:Y:S01]  /*62b0*/  FMUL.FTZ R128, R132, R128 ;  /* 0x0000008084807220 */ /* 0x000fe20000410000 */
[----:B-1----:R-:W-:Y:S01]  /*62c0*/  FFMA.FTZ R4, R12, UR4, -R143 ;  /* 0x000000040c047c23 */ /* 0x002fe2000801088f */
[----:B--2---:R-:W-:Y:S01]  /*62d0*/  F2FP.BF16.F32.PACK_AB R150, R244, R242 ;  /* 0x000000f2f496723e */ /* 0x004fe200000010ff */
[----:B------:R-:W-:Y:S01]  /*62e0*/  FMUL.FTZ R12, R2, R152 ;  /* 0x00000098020c7220 */ /* 0x000fe20000410000 */
[----:B------:R-:W-:Y:S01]  /*62f0*/  FMUL.FTZ R129, R132, R129 ;  /* 0x0000008184817220 */ /* 0x000fe20000410000 */
[----:B------:R-:W-:Y:S01]  /*6300*/  LDSM.16.MT88.4 R152, [R137] ;  /* 0x000000008998783b */ /* 0x000fe20000004200 */
[C---:B------:R-:W-:Y:S03]  /*6310*/  FMUL.FTZ R130, R3.reuse, R130 ;  /* 0x0000008203827220 */ /* 0x040fe60000410000 */
[----:B------:R1:W2:Y:S01]  /*6320*/  MUFU.EX2 R238, R4 ;  /* 0x0000000400ee7308 */ /* 0x0002a20000000800 */
[----:B------:R-:W-:Y:S01]  /*6330*/  FMUL.FTZ R131, R3, R131 ;  /* 0x0000008303837220 */ /* 0x000fe20000410000 */
[C---:B------:R-:W-:Y:S01]  /*6340*/  FMUL.FTZ R108, R2.reuse, R108 ;  /* 0x0000006c026c7220 */ /* 0x040fe20000410000 */
[----:B------:R-:W-:Y:S01]  /*6350*/  FMUL.FTZ R109, R2, R109 ;  /* 0x0000006d026d7220 */ /* 0x000fe20000410000 */
[C---:B------:R-:W-:Y:S01]  /*6360*/  FMUL.FTZ R110, R0.reuse, R110 ;  /* 0x0000006e006e7220 */ /* 0x040fe20000410000 */
[----:B------:R-:W-:Y:S01]  /*6370*/  FMUL.FTZ R111, R0, R111 ;  /* 0x0000006f006f7220 */ /* 0x000fe20000410000 */
[C---:B------:R-:W-:Y:S01]  /*6380*/  FMUL.FTZ R124, R2.reuse, R124 ;  /* 0x0000007c027c7220 */ /* 0x040fe20000410000 */
[----:B------:R-:W-:Y:S03]  /*6390*/  FMUL.FTZ R125, R2, R125 ;  /* 0x0000007d027d7220 */ /* 0x000fe60000410000 */
[----:B------:R-:W-:Y:S01]  /*63a0*/  MUFU.EX2 R202, R139 ;  /* 0x0000008b00ca7308 */ /* 0x000fe20000000800 */
[C---:B------:R-:W-:Y:S01]  /*63b0*/  FMUL.FTZ R126, R0.reuse, R126 ;  /* 0x0000007e007e7220 */ /* 0x040fe20000410000 */
[----:B------:R-:W-:Y:S01]  /*63c0*/  FMUL.FTZ R127, R0, R127 ;  /* 0x0000007f007f7220 */ /* 0x000fe20000410000 */
[C---:B------:R-:W-:Y:S01]  /*63d0*/  FMUL.FTZ R104, R2.reuse, R104 ;  /* 0x0000006802687220 */ /* 0x040fe20000410000 */
[----:B------:R-:W-:Y:S01]  /*63e0*/  FMUL.FTZ R105, R2, R105 ;  /* 0x0000006902697220 */ /* 0x000fe20000410000 */
[C---:B------:R-:W-:Y:S01]  /*63f0*/  FMUL.FTZ R106, R0.reuse, R106 ;  /* 0x0000006a006a7220 */ /* 0x040fe20000410000 */
[----:B------:R-:W-:Y:S01]  /*6400*/  FMUL.FTZ R107, R0, R107 ;  /* 0x0000006b006b7220 */ /* 0x000fe20000410000 */
[----:B------:R-:W-:Y:S03]  /*6410*/  FMUL.FTZ R120, R2, R120 ;  /* 0x0000007802787220 */ /* 0x000fe60000410000 */
[----:B------:R-:W-:Y:S01]  /*6420*/  MUFU.EX2 R139, R141 ;  /* 0x0000008d008b7308 */ /* 0x000fe20000000800 */
[--C-:B-1----:R-:W-:Y:S01]  /*6430*/  FFMA.FTZ R4, R187, UR4, -R180.reuse ;  /* 0x00000004bb047c23 */ /* 0x102fe200080108b4 */
[----:B--2---:R-:W-:Y:S01]  /*6440*/  F2FP.BF16.F32.PACK_AB R151, R240, R238 ;  /* 0x000000eef097723e */ /* 0x004fe200000010ff */
[----:B------:R-:W-:Y:S01]  /*6450*/  FMUL.FTZ R121, R2, R121 ;  /* 0x0000007902797220 */ /* 0x000fe20000410000 */
[C---:B------:R-:W-:Y:S01]  /*6460*/  FMUL.FTZ R122, R0.reuse, R122 ;  /* 0x0000007a007a7220 */ /* 0x040fe20000410000 */
[----:B------:R-:W-:Y:S01]  /*6470*/  FMUL.FTZ R123, R0, R123 ;  /* 0x0000007b007b7220 */ /* 0x000fe20000410000 */
[----:B------:R-:W-:Y:S04]  /*6480*/  ISETP.GT.AND P0, PT, R227, RZ, PT ;  /* 0x000000ffe300720c */ /* 0x000fe80003f04270 */
[----:B------:R1:W2:Y:S02]  /*6490*/  MUFU.EX2 R235, R4 ;  /* 0x0000000400eb7308 */ /* 0x0002a40000000800 */
[--C-:B-1----:R-:W-:Y:S01]  /*64a0*/  FFMA.FTZ R4, R188, UR4, -R180.reuse ;  /* 0x00000004bc047c23 */ /* 0x102fe200080108b4 */
[----:B--2---:R-:W-:Y:S07]  /*64b0*/  FFMA.FTZ R2, R2, R247, R235 ;  /* 0x000000f702027223 */ /* 0x004fee00000100eb */
[----:B------:R1:W2:Y:S02]  /*64c0*/  MUFU.EX2 R237, R4 ;  /* 0x0000000400ed7308 */ /* 0x0002a40000000800 */
[--C-:B-1----:R-:W-:Y:S01]  /*64d0*/  FFMA.FTZ R4, R179, UR4, -R181.reuse ;  /* 0x00000004b3047c23 */ /* 0x102fe200080108b5 */
[----:B--2---:R-:W-:Y:S01]  /*64e0*/  F2FP.BF16.F32.PACK_AB R144, R237, R235 ;  /* 0x000000ebed90723e */ /* 0x004fe200000010ff */
[----:B------:R-:W1:Y:S06]  /*64f0*/  LDSM.16.MT88.4 R176, [R223+0xa000] ;  /* 0x00a00000dfb0783b */ /* 0x000e6c0000004200 */
[----:B------:R2:W3:Y:S02]  /*6500*/  MUFU.EX2 R231, R4 ;  /* 0x0000000400e77308 */ /* 0x0004e40000000800 */
[----:B--2---:R-:W-:Y:S01]  /*6510*/  FFMA.FTZ R4, R182, UR4, -R181 ;  /* 0x00000004b6047c23 */ /* 0x004fe200080108b5 */
[----:B---3--:R-:W-:Y:S07]  /*6520*/  FFMA.FTZ R0, R0, R246, R231 ;  /* 0x000000f600007223 */ /* 0x008fee00000100e7 */
[----:B------:R2:W3:Y:S02]  /*6530*/  MUFU.EX2 R233, R4 ;  /* 0x0000000400e97308 */ /* 0x0004e40000000800 */
[----:B--2---:R-:W-:Y:S01]  /*6540*/  FFMA.FTZ R4, R185, UR4, -R180 ;  /* 0x00000004b9047c23 */ /* 0x004fe200080108b4 */
[C---:B---3--:R-:W-:Y:S01]  /*6550*/  F2FP.BF16.F32.PACK_AB R145, R233.reuse, R231 ;  /* 0x000000e7e991723e */ /* 0x048fe200000010ff */
[----:B------:R-:W-:Y:S06]  /*6560*/  FADD.FTZ R0, R233, R0 ;  /* 0x00000000e9007221 */ /* 0x000fec0000010000 */
[----:B------:R2:W3:Y:S02]  /*6570*/  MUFU.EX2 R236, R4 ;  /* 0x0000000400ec7308 */ /* 0x0004e40000000800 */
[--C-:B--2---:R-:W-:Y:S01]  /*6580*/  FFMA.FTZ R4, R184, UR4, -R181.reuse ;  /* 0x00000004b8047c23 */ /* 0x104fe200080108b5 */
[----:B---3--:R-:W-:Y:S01]  /*6590*/  F2FP.BF16.F32.PACK_AB R146, R236, R234 ;  /* 0x000000eaec92723e */ /* 0x008fe200000010ff */
[----:B------:R-:W-:Y:S06]  /*65a0*/  LDSM.16.MT88.4 R184, [R221+0x800] ;  /* 0x00080000ddb8783b */ /* 0x000fec0000004200 */
[----:B------:R2:W3:Y:S02]  /*65b0*/  MUFU.EX2 R230, R4 ;  /* 0x0000000400e67308 */ /* 0x0004e40000000800 */
[----:B--2---:R-:W-:Y:S01]  /*65c0*/  FFMA.FTZ R4, R183, UR4, -R181 ;  /* 0x00000004b7047c23 */ /* 0x004fe200080108b5 */
[----:B---3--:R-:W-:Y:S07]  /*65d0*/  FADD.FTZ R0, R230, R0 ;  /* 0x00000000e6007221 */ /* 0x008fee0000010000 */
[----:B------:R2:W3:Y:S02]  /*65e0*/  MUFU.EX2 R232, R4 ;  /* 0x0000000400e87308 */ /* 0x0004e40000000800 */
[----:B--2---:R-:W-:Y:S01]  /*65f0*/  FMUL.FTZ R4, R132, R148 ;  /* 0x0000009484047220 */ /* 0x004fe20000410000 */
[C---:B------:R-:W-:Y:S01]  /*6600*/  F2FP.BF16.F32.PACK_AB R148, R245.reuse, R243 ;  /* 0x000000f3f594723e */ /* 0x040fe200000010ff */
[C---:B---3--:R-:W-:Y:S01]  /*6610*/  FADD.FTZ R0, R232.reuse, R0 ;  /* 0x00000000e8007221 */ /* 0x048fe20000010000 */
[----:B------:R-:W-:Y:S05]  /*6620*/  F2FP.BF16.F32.PACK_AB R147, R232, R230 ;  /* 0x000000e6e893723e */ /* 0x000fea00000010ff */
[-C--:B------:R-:W-:Y:S08]  /*6630*/  HMMA.16816.F32.BF16 R4, R148, R20.reuse, R4 ;  /* 0x000000149404723c */ /* 0x080ff00000041804 */
[C---:B------:R-:W-:Y:S04]  /*6640*/  HMMA.16816.F32.BF16 R8, R144.reuse, R20, R8 ;  /* 0x000000149008723c */ /* 0x040fe80000041808 */
[C---:B------:R-:W-:Y:S01]  /*6650*/  FMUL.FTZ R21, R132.reuse, R161 ;  /* 0x000000a184157220 */ /* 0x040fe20000410000 */
[----:B------:R-:W-:Y:S01]  /*6660*/  FMUL.FTZ R20, R132, R160 ;  /* 0x000000a084147220 */ /* 0x000fe20000410000 */
[----:B------:R-:W-:Y:S01]  /*6670*/  FFMA.FTZ R160, R196, UR4, -R138 ;  /* 0x00000004c4a07c23 */ /* 0x000fe2000801088a */
[----:B------:R-:W-:Y:S01]  /*6680*/  FFMA.FTZ R132, R132, R249, R243 ;  /* 0x000000f984847223 */ /* 0x000fe200000100f3 */
[-C--:B------:R-:W-:Y:S02]  /*6690*/  HMMA.16816.F32.BF16 R12, R144, R22.reuse, R12 ;  /* 0x00000016900c723c */ /* 0x080fe4000004180c */
[----:B------:R2:W-:Y:S01]  /*66a0*/  MUFU.EX2 R229, R160 ;  /* 0x000000a000e57308 */ /* 0x0005e20000000800 */
[----:B------:R-:W-:Y:S05]  /*66b0*/  FADD.FTZ R132, R245, R132 ;  /* 0x00000084f5847221 */ /* 0x000fea0000010000 */
[C---:B------:R-:W-:Y:S04]  /*66c0*/  HMMA.16816.F32.BF16 R16, R148.reuse, R22, R16 ;  /* 0x000000169410723c */ /* 0x040fe80000041810 */
[C---:B------:R-:W-:Y:S01]  /*66d0*/  FMUL.FTZ R22, R3.reuse, R162 ;  /* 0x000000a203167220 */ /* 0x040fe20000410000 */
[C---:B------:R-:W-:Y:S01]  /*66e0*/  FMUL.FTZ R23, R3.reuse, R163 ;  /* 0x000000a303177220 */ /* 0x040fe20000410000 */
[----:B------:R-:W-:Y:S01]  /*66f0*/  FFMA.FTZ R3, R3, R248, R239 ;  /* 0x000000f803037223 */ /* 0x000fe200000100ef */
[--C-:B--2---:R-:W-:Y:S05]  /*6700*/  FFMA.FTZ R160, R197, UR4, -R138.reuse ;  /* 0x00000004c5a07c23 */ /* 0x104fea000801088a */
[-C--:B-1----:R-:W-:Y:S01]  /*6710*/  HMMA.16816.F32.BF16 R20, R148, R176.reuse, R20 ;  /* 0x000000b09414723c */ /* 0x082fe20000041814 */
[----:B------:R1:W2:Y:S07]  /*6720*/  MUFU.EX2 R228, R160 ;  /* 0x000000a000e47308 */ /* 0x0002ae0000000800 */
[C---:B------:R-:W-:Y:S04]  /*6730*/  HMMA.16816.F32.BF16 R24, R144.reuse, R176, R24 ;  /* 0x000000b09018723c */ /* 0x040fe80000041818 */
[----:B------:R-:W-:Y:S04]  /*6740*/  F2FP.BF16.F32.PACK_AB R177, R203, R202 ;  /* 0x000000cacbb1723e */ /* 0x000fe800000010ff */
[-C--:B------:R-:W-:Y:S03]  /*6750*/  HMMA.16816.F32.BF16 R28, R144, R178.reuse, R28 ;  /* 0x000000b2901c723c */ /* 0x080fe6000004181c */
[--C-:B-1----:R-:W-:Y:S01]  /*6760*/  FFMA.FTZ R160, R191, UR4, -R143.reuse ;  /* 0x00000004bfa07c23 */ /* 0x102fe2000801088f */
[----:B--2---:R-:W-:Y:S04]  /*6770*/  F2FP.BF16.F32.PACK_AB R140, R228, R229 ;  /* 0x000000e5e48c723e */ /* 0x004fe800000010ff */
[C---:B------:R-:W-:Y:S01]  /*6780*/  HMMA.16816.F32.BF16 R32, R148.reuse, R178, R32 ;  /* 0x000000b29420723c */ /* 0x040fe20000041820 */
[----:B------:R1:W-:Y:S07]  /*6790*/  MUFU.EX2 R207, R160 ;  /* 0x000000a000cf7308 */ /* 0x0003ee0000000800 */
[-C--:B------:R-:W-:Y:S08]  /*67a0*/  HMMA.16816.F32.BF16 R36, R148, R152.reuse, R36 ;  /* 0x000000989424723c */ /* 0x080ff00000041824 */
[C---:B------:R-:W-:Y:S01]  /*67b0*/  HMMA.16816.F32.BF16 R40, R144.reuse, R152, R40 ;  /* 0x000000989028723c */ /* 0x040fe20000041828 */
[----:B-1----:R-:W-:Y:S07]  /*67c0*/  LDSM.16.MT88.4 R160, [R212+0xa800] ;  /* 0x00a80000d4a0783b */ /* 0x002fee0000004200 */
        /* <DEDUP_REMOVED lines=15> */
[--C-:B------:R-:W-:Y:S01]  /*68c0*/  FFMA.FTZ R156, R198, UR4, -R143.reuse ;  /* 0x00000004c69c7c23 */ /* 0x100fe2000801088f */
[--C-:B------:R-:W-:Y:S01]  /*68d0*/  FFMA.FTZ R157, R199, UR4, -R143.reuse ;  /* 0x00000004c79d7c23 */ /* 0x100fe2000801088f */
[----:B------:R-:W-:Y:S01]  /*68e0*/  FFMA.FTZ R143, R192, UR4, -R143 ;  /* 0x00000004c08f7c23 */ /* 0x000fe2000801088f */
[----:B------:R-:W-:Y:S01]  /*68f0*/  LDSM.16.MT88.4 R196, [R137+0x1800] ;  /* 0x0018000089c4783b */ /* 0x000fe20000004200 */
[-C--:B------:R-:W-:Y:S01]  /*6900*/  HMMA.16816.F32.BF16 R92, R144, R158.reuse, R92 ;  /* 0x0000009e905c723c */ /* 0x080fe2000004185c */
[----:B------:R2:W-:Y:S07]  /*6910*/  MUFU.EX2 R211, R156 ;  /* 0x0000009c00d37308 */ /* 0x0005ee0000000800 */
[C---:B------:R-:W-:Y:S03]  /*6920*/  HMMA.16816.F32.BF16 R96, R148.reuse, R158, R96 ;  /* 0x0000009e9460723c */ /* 0x040fe60000041860 */
[----:B------:R-:W3:Y:S05]  /*6930*/  MUFU.EX2 R210, R157 ;  /* 0x0000009d00d27308 */ /* 0x000eea0000000800 */
[-C--:B-1----:R-:W-:Y:S05]  /*6940*/  HMMA.16816.F32.BF16 R100, R148, R152.reuse, R100 ;  /* 0x000000989464723c */ /* 0x082fea0000041864 */
[----:B------:R-:W1:Y:S01]  /*6950*/  MUFU.EX2 R206, R143 ;  /* 0x0000008f00ce7308 */ /* 0x000e620000000800 */
[--C-:B--2---:R-:W-:Y:S01]  /*6960*/  FFMA.FTZ R156, R190, UR4, -R138.reuse ;  /* 0x00000004be9c7c23 */ /* 0x104fe2000801088a */
[----:B------:R-:W-:Y:S02]  /*6970*/  FFMA.FTZ R138, R189, UR4, -R138 ;  /* 0x00000004bd8a7c23 */ /* 0x000fe4000801088a */
[----:B------:R-:W-:Y:S01]  /*6980*/  LDSM.16.MT88.4 R188, [R212+0xb800] ;  /* 0x00b80000d4bc783b */ /* 0x000fe20000004200 */
[C---:B------:R-:W-:Y:S05]  /*6990*/  HMMA.16816.F32.BF16 R104, R144.reuse, R152, R104 ;  /* 0x000000989068723c */ /* 0x040fea0000041868 */
[----:B------:R2:W-:Y:S01]  /*69a0*/  MUFU.EX2 R208, R156 ;  /* 0x0000009c00d07308 */ /* 0x0005e20000000800 */
[----:B---3--:R-:W-:Y:S02]  /*69b0*/  F2FP.BF16.F32.PACK_AB R141, R210, R211 ;  /* 0x000000d3d28d723e */ /* 0x008fe400000010ff */
[-C--:B------:R-:W-:Y:S07]  /*69c0*/  HMMA.16816.F32.BF16 R108, R144, R154.reuse, R108 ;  /* 0x0000009a906c723c */ /* 0x080fee000004186c */
[----:B------:R3:W-:Y:S01]  /*69d0*/  MUFU.EX2 R209, R138 ;  /* 0x0000008a00d17308 */ /* 0x0007e20000000800 */
[----:B-1----:R-:W-:Y:S01]  /*69e0*/  F2FP.BF16.F32.PACK_AB R143, R206, R207 ;  /* 0x000000cfce8f723e */ /* 0x002fe200000010ff */
[C---:B------:R-:W-:Y:S01]  /*69f0*/  HMMA.16816.F32.BF16 R112, R148.reuse, R154, R112 ;  /* 0x0000009a9470723c */ /* 0x040fe20000041870 */
[----:B--2---:R-:W1:Y:S03]  /*6a00*/  LDSM.16.MT88.4 R156, [R222+0xb000] ;  /* 0x00b00000de9c783b */ /* 0x004e660000004200 */
[--C-:B---3--:R-:W-:Y:S04]  /*6a10*/  FFMA.FTZ R138, R200, UR4, -R180.reuse ;  /* 0x00000004c88a7c23 */ /* 0x108fe800080108b4 */
[----:B------:R2:W-:Y:S02]  /*6a20*/  MUFU.EX2 R205, R138 ;  /* 0x0000008a00cd7308 */ /* 0x0005e40000000800 */
[--C-:B--2---:R-:W-:Y:S08]  /*6a30*/  FFMA.FTZ R138, R201, UR4, -R180.reuse ;  /* 0x00000004c98a7c23 */ /* 0x104ff000080108b4 */
[----:B------:R2:W3:Y:S01]  /*6a40*/  MUFU.EX2 R204, R138 ;  /* 0x0000008a00cc7308 */ /* 0x0004e20000000800 */
[-C--:B-1----:R-:W-:Y:S08]  /*6a50*/  HMMA.16816.F32.BF16 R116, R148, R156.reuse, R116 ;  /* 0x0000009c9474723c */ /* 0x082ff00000041874 */
[C---:B------:R-:W-:Y:S04]  /*6a60*/  HMMA.16816.F32.BF16 R120, R144.reuse, R156, R120 ;  /* 0x0000009c9078723c */ /* 0x040fe80000041878 */
[--C-:B--2---:R-:W-:Y:S01]  /*6a70*/  FFMA.FTZ R138, R193, UR4, -R180.reuse ;  /* 0x00000004c18a7c23 */ /* 0x104fe200080108b4 */
[----:B------:R-:W-:Y:S01]  /*6a80*/  FFMA.FTZ R180, R194, UR4, -R180 ;  /* 0x00000004c2b47c23 */ /* 0x000fe200080108b4 */
[----:B---3--:R-:W-:Y:S01]  /*6a90*/  F2FP.BF16.F32.PACK_AB R176, R204, R205 ;  /* 0x000000cdccb0723e */ /* 0x008fe200000010ff */
[----:B------:R-:W-:Y:S01]  /*6aa0*/  LDSM.16.MT88.4 R192, [R224] ;  /* 0x00000000e0c0783b */ /* 0x000fe20000004200 */
[-C--:B------:R-:W-:Y:S01]  /*6ab0*/  HMMA.16816.F32.BF16 R124, R144, R158.reuse, R124 ;  /* 0x0000009e907c723c */ /* 0x080fe2000004187c */
[----:B------:R-:W-:Y:S07]  /*6ac0*/  MUFU.EX2 R201, R138 ;  /* 0x0000008a00c97308 */ /* 0x000fee0000000800 */
[----:B------:R-:W-:Y:S03]  /*6ad0*/  HMMA.16816.F32.BF16 R128, R148, R158, R128 ;  /* 0x0000009e9480723c */ /* 0x000fe60000041880 */
[----:B------:R1:W2:Y:S10]  /*6ae0*/  MUFU.EX2 R138, R142 ;  /* 0x0000008e008a7308 */ /* 0x0002b40000000800 */
[----:B------:R3:W4:Y:S01]  /*6af0*/  MUFU.EX2 R200, R180 ;  /* 0x000000b400c87308 */ /* 0x0007220000000800 */
[----:B-1----:R-:W-:Y:S02]  /*6b00*/  F2FP.BF16.F32.PACK_AB R142, R209, R208 ;  /* 0x000000d0d18e723e */ /* 0x002fe400000010ff */
[----:B--2---:R-:W-:Y:S05]  /*6b10*/  F2FP.BF16.F32.PACK_AB R179, R139, R138 ;  /* 0x0000008a8bb3723e */ /* 0x004fea00000010ff */
[-C--:B------:R-:W-:Y:S01]  /*6b20*/  HMMA.16816.F32.BF16 R148, R140, R160.reuse, R4 ;  /* 0x000000a08c94723c */ /* 0x080fe20000041804 */
[----:B---3--:R1:W2:Y:S04]  /*6b30*/  LDSM.16.MT88.4 R180, [R137+0x800] ;  /* 0x0008000089b4783b */ /* 0x0082a80000004200 */
[----:B----4-:R-:W-:Y:S04]  /*6b40*/  F2FP.BF16.F32.PACK_AB R178, R200, R201 ;  /* 0x000000c9c8b2723e */ /* 0x010fe800000010ff */
[----:B------:R-:W3:Y:S03]  /*6b50*/  LDSM.16.MT88.4 R4, [R221+0x1800] ;  /* 0x00180000dd04783b */ /* 0x000ee60000004200 */
        /* <DEDUP_REMOVED lines=9> */
[----:B-1----:R-:W-:Y:S01]  /*6bf0*/  MOV R137, R133 ;  /* 0x0000008500897202 */ /* 0x002fe20000000f00 */
        /* <DEDUP_REMOVED lines=47> */
[----:B------:R-:W-:Y:S01]  /*6ef0*/  MOV R227, R0 ;  /* 0x0000000000e37202 */ /* 0x000fe20000000f00 */
[----:B------:R-:W-:Y:S01]  /*6f00*/  FADD.FTZ R248, R206, R5 ;  /* 0x00000005cef87221 */ /* 0x000fe20000010000 */
[----:B------:R-:W-:Y:S01]  /*6f10*/  MOV R3, R136 ;  /* 0x0000008800037202 */ /* 0x000fe20000000f00 */
[----:B------:R-:W-:Y:S01]  /*6f20*/  FADD.FTZ R246, R139, R2 ;  /* 0x000000028bf67221 */ /* 0x000fe20000010000 */
[----:B------:R-:W-:Y:S06]  /*6f30*/  @P0 BRA `(.L_x_1612) ;  /* 0xffffffdc00100947 */ /* 0x000fec000383ffff */
.L_x_1611:
[----:B------:R-:W2:Y:S01]  /*6f40*/  LDL R143, [R1+0x10] ;  /* 0x00001000018f7983 */ /* 0x000ea20000100800 */
[----:B------:R-:W1:Y:S01]  /*6f50*/  S2UR UR4, SR_CgaCtaId ;  /* 0x00000000000479c3 */ /* 0x000e620000008800 */
[----:B------:R-:W-:Y:S02]  /*6f60*/  UMOV UR5, 0x400 ;  /* 0x0000040000057882 */ /* 0x000fe40000000000 */
[----:B------:R-:W3:Y:S04]  /*6f70*/  SHFL.BFLY PT, R0, R249, 0x2, 0x1f ;  /* 0x0c401f00f9007f89 */ /* 0x000ee800000e0000 */
[----:B------:R-:W4:Y:S04]  /*6f80*/  SHFL.BFLY PT, R3, R248, 0x2, 0x1f ;  /* 0x0c401f00f8037f89 */ /* 0x000f2800000e0000 */
[----:B------:R-:W5:Y:S01]  /*6f90*/  SHFL.BFLY PT, R2, R246, 0x2, 0x1f ;  /* 0x0c401f00f6027f89 */ /* 0x000f6200000e0000 */
[----:B------:R-:W5:Y:S01]  /*6fa0*/  S2R R142, SR_TID.X ;  /* 0x00000000008e7919 */ /* 0x000f620000002100 */
[----:B-1----:R-:W-:Y:S01]  /*6fb0*/  ULEA UR4, UR4, UR5, 0x18 ;  /* 0x0000000504047291 */ /* 0x002fe2000f8ec0ff */
[----:B---3--:R-:W-:-:S02]  /*6fc0*/  FADD.FTZ R249, R0, R249 ;  /* 0x000000f900f97221 */ /* 0x008fc40000010000 */
[----:B------:R-:W1:Y:S01]  /*6fd0*/  SHFL.BFLY PT, R0, R247, 0x2, 0x1f ;  /* 0x0c401f00f7007f89 */ /* 0x000e6200000e0000 */
[----:B----4-:R-:W-:-:S03]  /*6fe0*/  FADD.FTZ R248, R3, R248 ;  /* 0x000000f803f87221 */ /* 0x010fc60000010000 */
[----:B------:R-:W3:Y:S01]  /*6ff0*/  SHFL.BFLY PT, R4, R249, 0x1, 0x1f ;  /* 0x0c201f00f9047f89 */ /* 0x000ee200000e0000 */
[----:B-----5:R-:W-:-:S03]  /*7000*/  FADD.FTZ R246, R2, R246 ;  /* 0x000000f602f67221 */ /* 0x020fc60000010000 */
[----:B------:R-:W4:Y:S04]  /*7010*/  SHFL.BFLY PT, R3, R248, 0x1, 0x1f ;  /* 0x0c201f00f8037f89 */ /* 0x000f2800000e0000 */
[----:B------:R-:W5:Y:S01]  /*7020*/  SHFL.BFLY PT, R132, R246, 0x1, 0x1f ;  /* 0x0c201f00f6847f89 */ /* 0x000f6200000e0000 */
[C---:B------:R-:W-:Y:S02]  /*7030*/  SHF.L.U32 R2, R142.reuse, 0x1, RZ ;  /* 0x000000018e027819 */ /* 0x040fe400000006ff */
[C---:B------:R-:W-:Y:S02]  /*7040*/  SHF.L.U32 R6, R142.reuse, 0x4, RZ ;  /* 0x000000048e067819 */ /* 0x040fe400000006ff */
[----:B------:R-:W-:Y:S01]  /*7050*/  SHF.L.U32 R7, R142, 0x5, RZ ;  /* 0x000000058e077819 */ /* 0x000fe200000006ff */
[----:B-1----:R-:W-:Y:S01]  /*7060*/  FADD.FTZ R247, R0, R247 ;  /* 0x000000f700f77221 */ /* 0x002fe20000010000 */
[----:B------:R-:W-:-:S02]  /*7070*/  LOP3.LUT R6, R6, 0x1c0, RZ, 0xc0, !PT ;  /* 0x000001c006067812 */ /* 0x000fc400078ec0ff */
[----:B------:R-:W-:Y:S01]  /*7080*/  LOP3.LUT P0, RZ, R142, 0x4, RZ, 0xc0, !PT ;  /* 0x000000048eff7812 */ /* 0x000fe2000780c0ff */
[----:B---3--:R-:W-:Y:S02]  /*7090*/  FADD.FTZ R249, R249, R4 ;  /* 0x00000004f9f97221 */ /* 0x008fe40000010000 */
[----:B------:R-:W1:Y:S02]  /*70a0*/  SHFL.BFLY PT, R4, R247, 0x1, 0x1f ;  /* 0x0c201f00f7047f89 */ /* 0x000e6400000e0000 */
[----:B------:R-:W3:Y:S01]  /*70b0*/  MUFU.RCP R0, R249 ;  /* 0x000000f900007308 */ /* 0x000ee20000001000 */
[----:B------:R-:W-:Y:S01]  /*70c0*/  FSETP.NE.FTZ.AND P6, PT, R249, RZ, PT ;  /* 0x000000fff900720b */ /* 0x000fe20003fd5000 */
[----:B----4-:R-:W-:Y:S01]  /*70d0*/  FADD.FTZ R248, R248, R3 ;  /* 0x00000003f8f87221 */ /* 0x010fe20000010000 */
[----:B------:R-:W-:Y:S01]  /*70e0*/  LOP3.LUT R3, R2, 0x6, RZ, 0xc0, !PT ;  /* 0x0000000602037812 */ /* 0x000fe200078ec0ff */
[----:B-----5:R-:W-:Y:S01]  /*70f0*/  FADD.FTZ R132, R246, R132 ;  /* 0x00000084f6847221 */ /* 0x020fe20000010000 */
[----:B------:R-:W-:-:S02]  /*7100*/  LOP3.LUT R2, R6, 0x38, R2, 0xf8, !PT ;  /* 0x0000003806027812 */ /* 0x000fc400078ef802 */
[----:B------:R-:W-:Y:S01]  /*7110*/  LOP3.LUT R3, R3, 0x7c00, R7, 0xf8, !PT ;  /* 0x00007c0003037812 */ /* 0x000fe200078ef807 */
[----:B------:R-:W4:Y:S01]  /*7120*/  MUFU.RCP R5, R248 ;  /* 0x000000f800057308 */ /* 0x000f220000001000 */
[----:B------:R-:W-:Y:S02]  /*7130*/  FSETP.NE.FTZ.AND P5, PT, R248, RZ, PT ;  /* 0x000000fff800720b */ /* 0x000fe40003fb5000 */
[----:B------:R-:W-:Y:S02]  /*7140*/  LOP3.LUT R141, R3, R2, RZ, 0xfc, !PT ;  /* 0x00000002038d7212 */ /* 0x000fe400078efcff */
[----:B------:R-:W-:Y:S02]  /*7150*/  FSETP.NE.FTZ.AND P3, PT, R132, RZ, PT ;  /* 0x000000ff8400720b */ /* 0x000fe40003f75000 */
[----:B---3--:R-:W-:-:S05]  /*7160*/  FSEL R0, R0, 1, P6 ;  /* 0x3f80000000007808 */ /* 0x008fca0003000000 */
        /* <DEDUP_REMOVED lines=32> */
[----:B-1----:R-:W-:Y:S01]  /*7370*/  FADD.FTZ R247, R247, R4 ;  /* 0x00000004f7f77221 */ /* 0x002fe20000010000 */
[----:B------:R-:W1:Y:S01]  /*7380*/  MUFU.RCP R0, R132 ;  /* 0x0000008400007308 */ /* 0x000e620000001000 */
[----:B----4-:R-:W-:-:S02]  /*7390*/  FSEL R3, R5, 1, P5 ;  /* 0x3f80000005037808 */ /* 0x010fc40002800000 */
[----:B------:R-:W-:Y:S02]  /*73a0*/  F2FP.BF16.F32.PACK_AB R7, R7, R148 ;  /* 0x000000940707723e */ /* 0x000fe400000010ff */
[----:B------:R-:W-:Y:S01]  /*73b0*/  FSETP.NE.FTZ.AND P4, PT, R247, RZ, PT ;  /* 0x000000fff700720b */ /* 0x000fe20003f95000 */
[C---:B------:R-:W-:Y:S01]  /*73c0*/  FMUL.FTZ R28, R3.reuse, R54 ;  /* 0x00000036031c7220 */ /* 0x040fe20000410000 */
        /* <DEDUP_REMOVED lines=18> */
[----:B---3--:R-:W-:Y:S01]  /*74f0*/  FSEL R2, R2, 1, P4 ;  /* 0x3f80000002027808 */ /* 0x008fe20002000000 */
[C---:B------:R-:W-:Y:S01]  /*7500*/  FMUL.FTZ R58, R0.reuse, R59 ;  /* 0x0000003b003a7220 */ /* 0x040fe20000410000 */
[----:B------:R-:W-:Y:S01]  /*7510*/  FMUL.FTZ R146, R0, R146 ;  /* 0x0000009200927220 */ /* 0x000fe20000410000 */
[----:B------:R-:W-:Y:S01]  /*7520*/  F2FP.BF16.F32.PACK_AB R54, R54, R6 ;  /* 0x000000063636723e */ /* 0x000fe200000010ff */
[----:B------:R-:W-:Y:S01]  /*7530*/  FMUL.FTZ R9, R0, R147 ;  /* 0x0000009300097220 */ /* 0x000fe20000410000 */
[----:B------:R-:W-:Y:S01]  /*7540*/  MOV R6, 0x10 ;  /* 0x0000001000067802 */ /* 0x000fe20000000f00 */
        /* <DEDUP_REMOVED lines=30> */
[----:B------:R-:W-:Y:S01]  /*7730*/  LEA R0, R141, UR4, 0x1 ;  /* 0x000000048d007c11 */ /* 0x000fe2000f8e08ff */
        /* <DEDUP_REMOVED lines=51> */
[----:B------:R-:W-:Y:S01]  /*7a70*/  MOV R10, 0x20 ;  /* 0x00000020000a7802 */ /* 0x000fe20000000f00 */
[----:B------:R-:W-:Y:S01]  /*7a80*/  STS [R0+0x400], R4 ;  /* 0x0004000400007388 */ /* 0x000fe20000000800 */
[----:B------:R-:W-:Y:S02]  /*7a90*/  LOP3.LUT P0, RZ, R142, 0x8, RZ, 0xc0, !PT ;  /* 0x000000088eff7812 */ /* 0x000fe4000780c0ff */
[----:B------:R-:W-:Y:S02]  /*7aa0*/  F2FP.BF16.F32.PACK_AB R3, R157, R156 ;  /* 0x0000009c9d03723e */ /* 0x000fe400000010ff */
[----:B------:R-:W-:Y:S02]  /*7ab0*/  F2FP.BF16.F32.PACK_AB R2, R159, R158 ;  /* 0x0000009e9f02723e */ /* 0x000fe400000010ff */
[----:B------:R-:W-:Y:S02]  /*7ac0*/  IADD3 R5, PT, PT, R0, R6, RZ ;  /* 0x0000000600057210 */ /* 0x000fe40007ffe0ff */
[----:B------:R-:W-:-:S02]  /*7ad0*/  F2FP.BF16.F32.PACK_AB R9, R9, R146 ;  /* 0x000000920909723e */ /* 0x000fc400000010ff */
[----:B------:R-:W-:Y:S01]  /*7ae0*/  SEL R10, R10, 0xffffffe0, !P0 ;  /* 0xffffffe00a0a7807 */ /* 0x000fe20004000000 */
[----:B------:R1:W-:Y:S01]  /*7af0*/  STS [R5], R3 ;  /* 0x0000000305007388 */ /* 0x0003e20000000800 */
[----:B------:R-:W-:Y:S02]  /*7b00*/  LOP3.LUT P0, RZ, R142, 0x10, RZ, 0xc0, !PT ;  /* 0x000000108eff7812 */ /* 0x000fe4000780c0ff */
        /* <DEDUP_REMOVED lines=16> */
[----:B-1----:R-:W-:Y:S02]  /*7c10*/  IADD3 R3, PT, PT, R0, R10, RZ ;  /* 0x0000000a00037210 */ /* 0x002fe40007ffe0ff */
[----:B------:R-:W-:Y:S02]  /*7c20*/  F2FP.BF16.F32.PACK_AB R20, R20, R33 ;  /* 0x000000211414723e */ /* 0x000fe400000010ff */
[----:B---3--:R-:W-:Y:S01]  /*7c30*/  IADD3 R2, PT, PT, R0, 0x40, RZ ;  /* 0x0000004000027810 */ /* 0x008fe20007ffe0ff */
[----:B------:R1:W-:Y:S01]  /*7c40*/  STS [R3], R17 ;  /* 0x0000001103007388 */ /* 0x0003e20000000800 */
[----:B------:R-:W-:Y:S01]  /*7c50*/  IADD3 R4, PT, PT, R6, R3, RZ ;  /* 0x0000000306047210 */ /* 0x000fe20007ffe0ff */
[----:B----4-:R-:W3:Y:S01]  /*7c60*/  LDC.U8 R9, c[0x0][0x549] ;  /* 0x00015240ff097b82 */ /* 0x010ee20000000000 */
[----:B------:R-:W-:Y:S01]  /*7c70*/  @P0 IADD3 R2, PT, PT, R0, -0x40, RZ ;  /* 0xffffffc000020810 */ /* 0x000fe20007ffe0ff */
[----:B------:R-:W-:Y:S01]  /*7c80*/  STS [R3+0x400], R16 ;  /* 0x0004001003007388 */ /* 0x000fe20000000800 */
[----:B------:R-:W-:-:S02]  /*7c90*/  F2FP.BF16.F32.PACK_AB R19, R19, R18 ;  /* 0x000000121313723e */ /* 0x000fc400000010ff */
[----:B------:R-:W-:Y:S01]  /*7ca0*/  F2FP.BF16.F32.PACK_AB R18, R49, R37 ;  /* 0x000000253112723e */ /* 0x000fe200000010ff */
[----:B------:R-:W-:Y:S01]  /*7cb0*/  STS [R4], R13 ;  /* 0x0000000d04007388 */ /* 0x000fe20000000800 */
[----:B------:R-:W-:Y:S02]  /*7cc0*/  F2FP.BF16.F32.PACK_AB R23, R23, R26 ;  /* 0x0000001a1717723e */ /* 0x000fe400000010ff */
[-C--:B------:R-:W-:Y:S01]  /*7cd0*/  IADD3 R7, PT, PT, R6, R2.reuse, RZ ;  /* 0x0000000206077210 */ /* 0x080fe20007ffe0ff */
[----:B------:R-:W-:Y:S01]  /*7ce0*/  STS [R4+0x400], R12 ;  /* 0x0004000c04007388 */ /* 0x000fe20000000800 */
[----:B-----5:R-:W-:Y:S01]  /*7cf0*/  IADD3 R8, PT, PT, R10, R2, RZ ;  /* 0x000000020a087210 */ /* 0x020fe20007ffe0ff */
[----:B------:R-:W4:Y:S01]  /*7d00*/  @P5 LDC R11, c[0x0][0x458] ;  /* 0x00011600ff0b5b82 */ /* 0x000f220000000800 */
[----:B------:R-:W-:Y:S01]  /*7d10*/  F2FP.BF16.F32.PACK_AB R25, R25, R40 ;  /* 0x000000281919723e */ /* 0x000fe200000010ff */
[----:B------:R5:W-:Y:S01]  /*7d20*/  STS [R3+0x2000], R15 ;  /* 0x0020000f03007388 */ /* 0x000be20000000800 */
[----:B------:R-:W-:-:S02]  /*7d30*/  F2FP.BF16.F32.PACK_AB R24, R24, R42 ;  /* 0x0000002a1818723e */ /* 0x000fc400000010ff */
[----:B------:R-:W-:Y:S01]  /*7d40*/  F2FP.BF16.F32.PACK_AB R63, R45, R44 ;  /* 0x0000002c2d3f723e */ /* 0x000fe200000010ff */
[----:B------:R2:W-:Y:S01]  /*7d50*/  STS [R3+0x2400], R14 ;  /* 0x0024000e03007388 */ /* 0x0005e20000000800 */
[----:B------:R-:W-:Y:S02]  /*7d60*/  F2FP.BF16.F32.PACK_AB R62, R47, R46 ;  /* 0x0000002e2f3e723e */ /* 0x000fe400000010ff */
[----:B------:R-:W-:Y:S01]  /*7d70*/  F2FP.BF16.F32.PACK_AB R61, R53, R137 ;  /* 0x00000089353d723e */ /* 0x000fe200000010ff */
[----:B------:R-:W-:Y:S01]  /*7d80*/  STS [R4+0x2000], R22 ;  /* 0x0020001604007388 */ /* 0x000fe20000000800 */
[----:B------:R-:W-:Y:S01]  /*7d90*/  F2FP.BF16.F32.PACK_AB R60, R27, R28 ;  /* 0x0000001c1b3c723e */ /* 0x000fe200000010ff */
[----:B-1----:R-:W1:Y:S01]  /*7da0*/  LDC R17, c[0x0][0x434] ;  /* 0x00010d00ff117b82 */ /* 0x002e620000000800 */
[----:B------:R-:W-:Y:S01]  /*7db0*/  F2FP.BF16.F32.PACK_AB R59, R57, R56 ;  /* 0x00000038393b723e */ /* 0x000fe200000010ff */
[----:B------:R-:W-:Y:S01]  /*7dc0*/  STS [R4+0x2400], R21 ;  /* 0x0024001504007388 */ /* 0x000fe20000000800 */
[----:B------:R-:W-:-:S02]  /*7dd0*/  F2FP.BF16.F32.PACK_AB R57, R138, R139 ;  /* 0x0000008b8a39723e */ /* 0x000fc400000010ff */
[----:B------:R-:W-:Y:S01]  /*7de0*/  F2FP.BF16.F32.PACK_AB R56, R29, R32 ;  /* 0x000000201d38723e */ /* 0x000fe200000010ff */
[----:B------:R-:W-:Y:S01]  /*7df0*/  STS [R2], R20 ;  /* 0x0000001402007388 */ /* 0x000fe20000000800 */
[----:B------:R-:W-:Y:S02]  /*7e00*/  IADD3 R6, PT, PT, R6, R8, RZ ;  /* 0x0000000806067210 */ /* 0x000fe40007ffe0ff */
[----:B------:R-:W-:Y:S01]  /*7e10*/  F2FP.BF16.F32.PACK_AB R53, R69, R140 ;  /* 0x0000008c4535723e */ /* 0x000fe200000010ff */
[----:B------:R-:W-:Y:S01]  /*7e20*/  STS [R2+0x400], R19 ;  /* 0x0004001302007388 */ /* 0x000fe20000000800 */
[----:B------:R-:W-:Y:S02]  /*7e30*/  F2FP.BF16.F32.PACK_AB R52, R52, R70 ;  /* 0x000000463434723e */ /* 0x000fe400000010ff */
[----:B------:R-:W-:Y:S01]  /*7e40*/  F2FP.BF16.F32.PACK_AB R49, R81, R80 ;  /* 0x000000505131723e */ /* 0x000fe200000010ff */
[----:B------:R-:W-:Y:S01]  /*7e50*/  STS [R7], R18 ;  /* 0x0000001207007388 */ /* 0x000fe20000000800 */
[----:B------:R-:W-:Y:S01]  /*7e60*/  F2FP.BF16.F32.PACK_AB R48, R48, R82 ;  /* 0x000000523030723e */ /* 0x000fe200000010ff */
[----:B-----5:R-:W1:Y:S01]  /*7e70*/  @P4 LDC R15, c[0x0][0x458] ;  /* 0x00011600ff0f4b82 */ /* 0x020e620000000800 */
[----:B------:R-:W-:Y:S01]  /*7e80*/  F2FP.BF16.F32.PACK_AB R51, R51, R72 ;  /* 0x000000483333723e */ /* 0x000fe200000010ff */
[----:B------:R-:W-:Y:S01]  /*7e90*/  STS [R7+0x400], R23 ;  /* 0x0004001707007388 */ /* 0x000fe20000000800 */
[----:B------:R-:W-:Y:S01]  /*7ea0*/  F2FP.BF16.F32.PACK_AB R50, R50, R74 ;  /* 0x0000004a3232723e */ /* 0x000fe200000010ff */
[----:B--2---:R-:W-:Y:S01]  /*7eb0*/  @P4 MUFU.LG2 R14, R247 ;  /* 0x000000f7000e4308 */ /* 0x004fe20000000c00 */
[----:B------:R-:W-:Y:S01]  /*7ec0*/  F2FP.BF16.F32.PACK_AB R47, R77, R76 ;  /* 0x0000004c4d2f723e */ /* 0x000fe200000010ff */
[----:B------:R-:W-:Y:S01]  /*7ed0*/  STS [R2+0x2000], R25 ;  /* 0x0020001902007388 */ /* 0x000fe20000000800 */
[----:B------:R-:W-:-:S02]  /*7ee0*/  F2FP.BF16.F32.PACK_AB R46, R79, R78 ;  /* 0x0000004e4f2e723e */ /* 0x000fc400000010ff */
[----:B---3--:R-:W-:Y:S01]  /*7ef0*/  ISETP.NE.AND P1, PT, R9, RZ, PT ;  /* 0x000000ff0900720c */ /* 0x008fe20003f25270 */
[----:B------:R-:W-:Y:S01]  /*7f00*/  STS [R2+0x2400], R24 ;  /* 0x0024001802007388 */ /* 0x000fe20000000800 */
[----:B------:R-:W-:Y:S01]  /*7f10*/  F2FP.BF16.F32.PACK_AB R45, R85, R84 ;  /* 0x00000054552d723e */ /* 0x000fe200000010ff */
[----:B------:R-:W2:Y:S01]  /*7f20*/  LDC.U8 R9, c[0x0][0x548] ;  /* 0x00015200ff097b82 */ /* 0x000ea20000000000 */
        /* <DEDUP_REMOVED lines=14> */
[----:B------:R-:W-:-:S02]  /*8010*/  ISETP.NE.AND P2, PT, R143, -0x1, PT ;  /* 0xffffffff8f00780c */ /* 0x000fc40003f45270 */
        /* <DEDUP_REMOVED lines=9> */
[----:B------:R-:W3:Y:S01]  /*80b0*/  @P2 LDC.64 R12, c[0x0][0x408] ;  /* 0x00010200ff0c2b82 */ /* 0x000ee20000000a00 */
        /* <DEDUP_REMOVED lines=11> */
[----:B------:R-:W-:-:S03]  /*8170*/  F2FP.BF16.F32.PACK_AB R64, R64, R126 ;  /* 0x0000007e4040723e */ /* 0x000fc600000010ff */
        /* <DEDUP_REMOVED lines=10> */
[----:B-----5:R-:W1:Y:S03]  /*8220*/  LDC R0, c[0x0][0x434] ;  /* 0x00010d00ff007b82 */ /* 0x020e660000000800 */
[----:B------:R-:W-:Y:S04]  /*8230*/  STS [R3+0x6000], R43 ;  /* 0x0060002b03007388 */ /* 0x000fe80000000800 */
[----:B------:R5:W-:Y:S01]  /*8240*/  STS [R3+0x6400], R42 ;  /* 0x0064002a03007388 */ /* 0x000be20000000800 */
[----:B----4-:R-:W4:Y:S03]  /*8250*/  @P6 MUFU.LG2 R5, R249 ;  /* 0x000000f900056308 */ /* 0x010f260000000c00 */
[----:B------:R-:W-:Y:S04]  /*8260*/  STS [R4+0x6000], R39 ;  /* 0x0060002704007388 */ /* 0x000fe80000000800 */
[----:B------:R2:W-:Y:S04]  /*8270*/  STS [R4+0x6400], R38 ;  /* 0x0064002604007388 */ /* 0x0005e80000000800 */
[----:B------:R-:W-:Y:S04]  /*8280*/  STS [R2+0x4000], R37 ;  /* 0x0040002502007388 */ /* 0x000fe80000000800 */
[----:B------:R-:W-:Y:S01]  /*8290*/  STS [R2+0x4400], R36 ;  /* 0x0044002402007388 */ /* 0x000fe20000000800 */
[----:B----4-:R-:W-:-:S03]  /*82a0*/  @P6 FMUL.FTZ R5, R5, 0.69314718246459960938 ;  /* 0x3f31721805056820 */ /* 0x010fc60000410000 */
[----:B------:R-:W-:Y:S04]  /*82b0*/  STS [R7+0x4000], R33 ;  /* 0x0040002107007388 */ /* 0x000fe80000000800 */
[----:B------:R-:W-:Y:S01]  /*82c0*/  STS [R7+0x4400], R32 ;  /* 0x0044002007007388 */ /* 0x000fe20000000800 */
[----:B-----5:R-:W4:Y:S03]  /*82d0*/  @P1 LDC R3, c[0x0][0x430] ;  /* 0x00010c00ff031b82 */ /* 0x020f260000000800 */
[----:B------:R-:W-:Y:S04]  /*82e0*/  STS [R2+0x6000], R35 ;  /* 0x0060002302007388 */ /* 0x000fe80000000800 */
[----:B------:R5:W-:Y:S01]  /*82f0*/  STS [R2+0x6400], R34 ;  /* 0x0064002202007388 */ /* 0x000be20000000800 */
[----:B--2---:R-:W2:Y:S03]  /*8300*/  @P6 LDC R4, c[0x0][0x458] ;  /* 0x00011600ff046b82 */ /* 0x004ea60000000800 */
[----:B------:R-:W-:Y:S04]  /*8310*/  STS [R7+0x6000], R31 ;  /* 0x0060001f07007388 */ /* 0x000fe80000000800 */
[----:B------:R-:W-:Y:S04]  /*8320*/  STS [R7+0x6400], R30 ;  /* 0x0064001e07007388 */ /* 0x000fe80000000800 */
[----:B------:R-:W-:Y:S04]  /*8330*/  STS [R8+0x4000], R29 ;  /* 0x0040001d08007388 */ /* 0x000fe80000000800 */
[----:B------:R-:W-:Y:S04]  /*8340*/  STS [R8+0x4400], R28 ;  /* 0x0044001c08007388 */ /* 0x000fe80000000800 */
[----:B------:R3:W-:Y:S04]  /*8350*/  STS [R6+0x4000], R27 ;  /* 0x0040001b06007388 */ /* 0x0007e80000000800 */
[----:B------:R-:W-:Y:S01]  /*8360*/  STS [R6+0x4400], R26 ;  /* 0x0044001a06007388 */ /* 0x000fe20000000800 */
[----:B-----5:R-:W1:Y:S03]  /*8370*/  @P1 LDC R2, c[0x0][0x430] ;  /* 0x00010c00ff021b82 */ /* 0x020e660000000800 */
[----:B------:R-:W-:Y:S04]  /*8380*/  STS [R8+0x6000], R67 ;  /* 0x0060004308007388 */ /* 0x000fe80000000800 */
[----:B------:R5:W-:Y:S04]  /*8390*/  STS [R8+0x6400], R66 ;  /* 0x0064004208007388 */ /* 0x000be80000000800 */
[----:B------:R-:W-:Y:S04]  /*83a0*/  STS [R6+0x6000], R65 ;  /* 0x0060004106007388 */ /* 0x000fe80000000800 */
[----:B------:R4:W-:Y:S01]  /*83b0*/  STS [R6+0x6400], R64 ;  /* 0x0064004006007388 */ /* 0x0009e20000000800 */
[----:B------:R-:W1:Y:S01]  /*83c0*/  S2R R33, SR_CTAID.Z ;  /* 0x0000000000217919 */ /* 0x000e620000002700 */
[----:B---3--:R-:W-:Y:S01]  /*83d0*/  MOV R27, 0x7f800000 ;  /* 0x7f800000001b7802 */ /* 0x008fe20000000f00 */
[----:B-1----:R-:W-:Y:S01]  /*83e0*/  @P1 IMAD R0, R2, R17, RZ ;  /* 0x0000001102001224 */ /* 0x002fe200078e02ff */
[----:B------:R-:W-:Y:S01]  /*83f0*/  @P1 MOV R2, 0x1 ;  /* 0x0000000100021802 */ /* 0x000fe20000000f00 */
[----:B-----5:R1:W3:Y:S01]  /*8400*/  @P5 MUFU.LG2 R8, R248 ;  /* 0x000000f800085308 */ /* 0x0202e20000000c00 */
[----:B----4-:R-:W4:Y:S01]  /*8410*/  @!P2 LDC.64 R6, c[0x0][0x400] ;  /* 0x00010000ff06ab82 */ /* 0x010f220000000a00 */
[----:B--2---:R-:W-:Y:S05]  /*8420*/  @P1 BRA `(.L_x_1615) ;  /* 0x0000000000201947 */ /* 0x004fea0003800000 */
[----:B------:R-:W-:Y:S01]  /*8430*/  ISETP.NE.AND P0, PT, R9, RZ, PT ;  /* 0x000000ff0900720c */ /* 0x000fe20003f05270 */
[----:B------:R-:W2:-:S12]  /*8440*/  LDC R10, c[0x0][0x3e0] ;  /* 0x0000f800ff0a7b82 */ /* 0x000e980000000800 */
[----:B------:R-:W2:Y:S01]  /*8450*/  @P0 LDC R2, c[0x0][0x454] ;  /* 0x00011500ff020b82 */ /* 0x000ea20000000800 */
[----:B------:R-:W-:Y:S02]  /*8460*/  @P0 MOV R3, 0x1 ;  /* 0x0000000100030802 */ /* 0x000fe40000000f00 */
[----:B------:R-:W-:-:S05]  /*8470*/  @!P0 MOV R3, 0x1 ;  /* 0x0000000100038802 */ /* 0x000fca0000000f00 */
[----:B------:R-:W1:Y:S01]  /*8480*/  @P0 LDC R0, c[0x0][0x454] ;  /* 0x00011500ff000b82 */ /* 0x000e620000000800 */
[-C--:B--2---:R-:W-:Y:S02]  /*8490*/  @P0 IMAD R2, R2, R10.reuse, RZ ;  /* 0x0000000a02020224 */ /* 0x084fe400078e02ff */
[----:B------:R-:W-:-:S07]  /*84a0*/  @!P0 IMAD R2, R17, R10, RZ ;  /* 0x0000000a11028224 */ /* 0x000fce00078e02ff */
.L_x_1615:
[----:B------:R-:W-:Y:S06]  /*84b0*/  BAR.SYNC.DEFER_BLOCKING 0x0 ;  /* 0x0000000000007b1d */ /* 0x000fec0000010000 */
[----:B------:R-:W4:Y:S01]  /*84c0*/  S2R R18, SR_CTAID.Y ;  /* 0x0000000000127919 */ /* 0x000f220000002600 */
[----:B------:R-:W-:Y:S01]  /*84d0*/  ISETP.NE.AND P0, PT, R143, -0x1, PT ;  /* 0xffffffff8f00780c */ /* 0x000fe20003f05270 */
[----:B------:R-:W2:Y:S01]  /*84e0*/  S2R R32, SR_TID.X ;  /* 0x0000000000207919 */ /* 0x000ea20000002100 */
[----:B------:R-:W-:Y:S01]  /*84f0*/  @P6 FFMA.FTZ R27, R136, R4, R5 ;  /* 0x00000004881b6223 */ /* 0x000fe20000010005 */
[----:B------:R-:W-:Y:S01]  /*8500*/  ISETP.NE.AND P1, PT, R9, RZ, !P1 ;  /* 0x000000ff0900720c */ /* 0x000fe20004f25270 */
[----:B------:R-:W2:Y:S01]  /*8510*/  @P3 LDC R16, c[0x0][0x458] ;  /* 0x00011600ff103b82 */ /* 0x000ea20000000800 */
[----:B------:R2:W5:Y:S01]  /*8520*/  LDL R34, [R1+0xc] ;  /* 0x00000c0001227983 */ /* 0x0005620000100800 */
[----:B------:R-:W3:Y:S01]  /*8530*/  @P3 MUFU.LG2 R10, R132 ;  /* 0x00000084000a3308 */ /* 0x000ee20000000c00 */
[----:B-1----:R-:W-:Y:S01]  /*8540*/  IMAD R0, R33, R0, RZ ;  /* 0x0000000021007224 */ /* 0x002fe200078e02ff */
[----:B------:R-:W-:Y:S01]  /*8550*/  MOV R24, 0x7f800000 ;  /* 0x7f80000000187802 */ /* 0x000fe20000000f00 */
[----:B------:R-:W-:Y:S01]  /*8560*/  BSSY.RECONVERGENT B0, `(.L_x_1616) ;  /* 0x0000045000007945 */ /* 0x000fe20003800200 */
[----:B------:R-:W-:Y:S01]  /*8570*/  MOV R26, 0x7f800000 ;  /* 0x7f800000001a7802 */ /* 0x000fe20000000f00 */
[----:B------:R1:W1:Y:S01]  /*8580*/  LDS.128 R28, [R226+0x3800] ;  /* 0x00380000e21c7984 */ /* 0x0002620000000c00 */
[----:B----4-:R-:W-:-:S04]  /*8590*/  @!P2 IMAD.WIDE.U32 R4, R18, R6, RZ ;  /* 0x000000061204a225 */ /* 0x010fc800078e00ff */
[----:B---3--:R-:W-:Y:S01]  /*85a0*/  @P5 FMUL.FTZ R6, R8, 0.69314718246459960938 ;  /* 0x3f31721808065820 */ /* 0x008fe20000410000 */
[----:B------:R-:W-:Y:S01]  /*85b0*/  @P2 IMAD.WIDE.U32 R8, R143, R12, RZ ;  /* 0x0000000c8f082225 */ /* 0x000fe200078e00ff */
[----:B------:R-:W-:-:S03]  /*85c0*/  @!P2 MOV R19, R4 ;  /* 0x000000040013a202 */ /* 0x000fc60000000f00 */
[----:B------:R-:W-:Y:S01]  /*85d0*/  @P5 FFMA.FTZ R26, R135, R11, R6 ;  /* 0x0000000b871a5223 */ /* 0x000fe20000010006 */
[----:B------:R-:W-:Y:S01]  /*85e0*/  @P3 FMUL.FTZ R6, R10, 0.69314718246459960938 ;  /* 0x3f3172180a063820 */ /* 0x000fe20000410000 */
[----:B------:R-:W-:Y:S02]  /*85f0*/  @!P2 IMAD R25, R18, R7, R5 ;  /* 0x000000071219a224 */ /* 0x000fe400078e0205 */
[----:B------:R-:W-:Y:S01]  /*8600*/  @P4 FMUL.FTZ R5, R14, 0.69314718246459960938 ;  /* 0x3f3172180e054820 */ /* 0x000fe20000410000 */
[----:B------:R-:W-:Y:S01]  /*8610*/  @P2 IMAD R25, R143, R13, R9 ;  /* 0x0000000d8f192224 */ /* 0x000fe200078e0209 */
[----:B------:R-:W-:Y:S01]  /*8620*/  @P2 MOV R19, R8 ;  /* 0x0000000800132202 */ /* 0x000fe20000000f00 */
[----:B------:R-:W-:Y:S02]  /*8630*/  @!P0 IMAD R143, R18, R17, RZ ;  /* 0x00000011128f8224 */ /* 0x000fe400078e02ff */
[----:B------:R-:W-:Y:S01]  /*8640*/  @P4 FFMA.FTZ R24, R134, R15, R5 ;  /* 0x0000000f86184223 */ /* 0x000fe20000010005 */
[----:B------:R-:W-:Y:S01]  /*8650*/  @!P1 IMAD R0, R18, R2, R0 ;  /* 0x0000000212009224 */ /* 0x000fe200078e0200 */
[----:B------:R-:W-:Y:S01]  /*8660*/  MOV R18, 0x7f800000 ;  /* 0x7f80000000127802 */ /* 0x000fe20000000f00 */
[----:B------:R-:W-:Y:S01]  /*8670*/  IMAD R2, R3, UR15, RZ ;  /* 0x0000000f03027c24 */ /* 0x000fe2000f8e02ff */
[----:B------:R3:W-:Y:S01]  /*8680*/  @!P0 STL [R1+0x10], R143 ;  /* 0x0000108f01008387 */ /* 0x0007e20000100800 */
[----:B------:R-:W-:Y:S01]  /*8690*/  LOP3.LUT P0, RZ, R142, 0x3, RZ, 0xc0, !PT ;  /* 0x000000038eff7812 */ /* 0x000fe2000780c0ff */
[----:B--2---:R-:W-:Y:S01]  /*86a0*/  @P3 FFMA.FTZ R18, R133, R16, R6 ;  /* 0x0000001085123223 */ /* 0x004fe20000010006 */
[----:B------:R-:W-:-:S02]  /*86b0*/  SHF.R.S32.HI R4, RZ, 0x1f, R143 ;  /* 0x0000001fff047819 */ /* 0x000fc4000001148f */
[----:B------:R-:W-:Y:S02]  /*86c0*/  SEL R5, R143, RZ, P1 ;  /* 0x000000ff8f057207 */ /* 0x000fe40000800000 */
[----:B------:R-:W-:Y:S02]  /*86d0*/  SEL R7, R4, RZ, P1 ;  /* 0x000000ff04077207 */ /* 0x000fe40000800000 */
[----:B------:R-:W-:Y:S02]  /*86e0*/  IADD3 R4, P4, P1, R2, R5, R0 ;  /* 0x0000000502047210 */ /* 0x000fe4000799e000 */
[----:B------:R-:W-:Y:S02]  /*86f0*/  SHF.R.S32.HI R2, RZ, 0x1f, R2 ;  /* 0x0000001fff027819 */ /* 0x000fe40000011402 */
[----:B------:R-:W-:Y:S02]  /*8700*/  SHF.R.S32.HI R0, RZ, 0x1f, R0 ;  /* 0x0000001fff007819 */ /* 0x000fe40000011400 */
[----:B------:R-:W-:-:S02]  /*8710*/  SHF.R.U32.HI R32, RZ, 0x3, R32 ;  /* 0x00000003ff207819 */ /* 0x000fc40000011620 */
[----:B------:R-:W-:Y:S01]  /*8720*/  IADD3.X R5, PT, PT, R2, R7, R0, P4, P1 ;  /* 0x0000000702057210 */ /* 0x000fe200027e2400 */
[----:B-1----:R-:W-:Y:S06]  /*8730*/  @P0 BRA `(.L_x_1617) ;  /* 0x00000000009c0947 */ /* 0x002fec0003800000 */
[--C-:B------:R-:W-:Y:S02]  /*8740*/  SHF.R.U32.HI R0, RZ, 0x1, R142.reuse ;  /* 0x00000001ff007819 */ /* 0x100fe4000001168e */
[----:B------:R-:W-:Y:S02]  /*8750*/  SHF.R.U32.HI R2, RZ, 0x2, R142 ;  /* 0x00000002ff027819 */ /* 0x000fe4000001168e */
[----:B------:R-:W-:-:S04]  /*8760*/  LOP3.LUT R0, R0, 0x30, RZ, 0xc0, !PT ;  /* 0x0000003000007812 */ /* 0x000fc800078ec0ff */
        /* <DEDUP_REMOVED lines=10> */
[-C--:B------:R-:W-:Y:S01]  /*8810*/  @!P5 IMAD R0, R6, R3.reuse, RZ ;  /* 0x000000030600d224 */ /* 0x080fe200078e02ff */
[-C--:B------:R-:W-:Y:S01]  /*8820*/  @!P6 IADD3 R9, P0, PT, R2, R4.reuse, RZ ;  /* 0x000000040209e210 */ /* 0x080fe20007f1e0ff */
[----:B------:R-:W2:Y:S01]  /*8830*/  @!P5 LDC.64 R16, c[0x0][0x420] ;  /* 0x00010800ff10db82 */ /* 0x000ea20000000a00 */
[-C--:B------:R-:W-:Y:S02]  /*8840*/  @!P4 IMAD R6, R7, R3.reuse, RZ ;  /* 0x000000030706c224 */ /* 0x080fe400078e02ff */
[----:B------:R-:W-:Y:S01]  /*8850*/  @!P3 IMAD R7, R8, R3, RZ ;  /* 0x000000030807b224 */ /* 0x000fe200078e02ff */
[-C--:B------:R-:W-:Y:S02]  /*8860*/  @!P5 IADD3 R3, P2, PT, R0, R4.reuse, RZ ;  /* 0x000000040003d210 */ /* 0x080fe40007f5e0ff */
[----:B------:R-:W-:Y:S02]  /*8870*/  @!P4 IADD3 R11, P1, PT, R6, R4, RZ ;  /* 0x00000004060bc210 */ /* 0x000fe40007f3e0ff */
[----:B------:R-:W4:Y:S01]  /*8880*/  @!P4 LDC.64 R20, c[0x0][0x420] ;  /* 0x00010800ff14cb82 */ /* 0x000f220000000a00 */
[----:B------:R-:W-:-:S02]  /*8890*/  @!P6 LEA.HI.X.SX32 R2, R2, R5, 0x1, P0 ;  /* 0x000000050202e211 */ /* 0x000fc400000f0eff */
[----:B------:R-:W-:Y:S02]  /*88a0*/  @!P3 IADD3 R10, P0, PT, R7, R4, RZ ;  /* 0x00000004070ab210 */ /* 0x000fe40007f1e0ff */
[-C--:B------:R-:W-:Y:S02]  /*88b0*/  @!P4 LEA.HI.X.SX32 R13, R6, R5.reuse, 0x1, P1 ;  /* 0x00000005060dc211 */ /* 0x080fe400008f0eff */
[-C--:B------:R-:W-:Y:S01]  /*88c0*/  @!P5 LEA.HI.X.SX32 R0, R0, R5.reuse, 0x1, P2 ;  /* 0x000000050000d211 */ /* 0x080fe200010f0eff */
[----:B------:R-:W3:Y:S01]  /*88d0*/  @!P3 LDC.64 R22, c[0x0][0x420] ;  /* 0x00010800ff16bb82 */ /* 0x000ee20000000a00 */
[----:B-1----:R-:W-:Y:S02]  /*88e0*/  @!P6 LEA R8, P2, R9, R14, 0x2 ;  /* 0x0000000e0908e211 */ /* 0x002fe400078410ff */
[----:B------:R-:W-:Y:S02]  /*88f0*/  @!P3 LEA.HI.X.SX32 R12, R7, R5, 0x1, P0 ;  /* 0x00000005070cb211 */ /* 0x000fe400000f0eff */
[----:B------:R-:W-:-:S02]  /*8900*/  @!P6 LEA.HI.X R9, R9, R15, R2, 0x2, P2 ;  /* 0x0000000f0909e211 */ /* 0x000fc400010f1402 */
[----:B--2---:R-:W-:-:S03]  /*8910*/  @!P5 LEA R6, P1, R3, R16, 0x2 ;  /* 0x000000100306d211 */ /* 0x004fc600078210ff */
[----:B------:R1:W-:Y:S01]  /*8920*/  @!P6 STG.E desc[UR16][R8.64], R27 ;  /* 0x0000001b0800e986 */ /* 0x0003e2000c101910 */
[----:B------:R-:W-:Y:S02]  /*8930*/  @!P5 LEA.HI.X R7, R3, R17, R0, 0x2, P1 ;  /* 0x000000110307d211 */ /* 0x000fe400008f1400 */
[----:B----4-:R-:W-:-:S03]  /*8940*/  @!P4 LEA R4, P1, R11, R20, 0x2 ;  /* 0x000000140b04c211 */ /* 0x010fc600078210ff */
[----:B------:R1:W-:Y:S01]  /*8950*/  @!P5 STG.E desc[UR16][R6.64], R26 ;  /* 0x0000001a0600d986 */ /* 0x0003e2000c101910 */
[----:B------:R-:W-:Y:S02]  /*8960*/  @!P4 LEA.HI.X R5, R11, R21, R13, 0x2, P1 ;  /* 0x000000150b05c211 */ /* 0x000fe400008f140d */
[----:B---3--:R-:W-:-:S03]  /*8970*/  @!P3 LEA R2, P0, R10, R22, 0x2 ;  /* 0x000000160a02b211 */ /* 0x008fc600078010ff */
[----:B------:R1:W-:Y:S01]  /*8980*/  @!P4 STG.E desc[UR16][R4.64], R24 ;  /* 0x000000180400c986 */ /* 0x0003e2000c101910 */
[----:B------:R-:W-:-:S05]  /*8990*/  @!P3 LEA.HI.X R3, R10, R23, R12, 0x2, P0 ;  /* 0x000000170a03b211 */ /* 0x000fca00000f140c */
[----:B------:R1:W-:Y:S04]  /*89a0*/  @!P3 STG.E desc[UR16][R2.64], R18 ;  /* 0x000000120200b986 */ /* 0x0003e8000c101910 */
.L_x_1617:
[----:B------:R-:W-:Y:S05]  /*89b0*/  BSYNC.RECONVERGENT B0 ;  /* 0x0000000000007941 */ /* 0x000fea0003800200 */
.L_x_1616:
[----:B-1----:R-:W1:Y:S01]  /*89c0*/  S2R R18, SR_TID.X ;  /* 0x0000000000127919 */ /* 0x002e620000002100 */
[----:B------:R-:W2:Y:S01]  /*89d0*/  S2UR UR9, SR_CTAID.X ;  /* 0x00000000000979c3 */ /* 0x000ea20000002500 */
[----:B------:R-:W-:Y:S01]  /*89e0*/  IMAD.SHL.U32 R4, R142, 0x8, RZ ;  /* 0x000000088e047824 */ /* 0x000fe200078e00ff */
[----:B------:R-:W4:Y:S01]  /*89f0*/  LDCU.64 UR4, c[0x0][0x410] ;  /* 0x00008200ff0477ac */ /* 0x000f220008000a00 */
[----:B------:R1:W3:Y:S01]  /*8a00*/  LDS.128 R12, [R226] ;  /* 0x00000000e20c7984 */ /* 0x0002e20000000c00 */
[----:B------:R-:W-:Y:S01]  /*8a10*/  VIADD R2, R32, 0x20 ;  /* 0x0000002020027836 */ /* 0x000fe20000000000 */
[----:B------:R-:W-:Y:S01]  /*8a20*/  BSSY.RECONVERGENT B0, `(.L_x_1618) ;  /* 0x0000023000007945 */ /* 0x000fe20003800200 */
[----:B------:R-:W-:Y:S01]  /*8a30*/  LOP3.LUT R4, R4, 0x38, RZ, 0xc0, !PT ;  /* 0x0000003804047812 */ /* 0x000fe200078ec0ff */
[----:B------:R1:W3:Y:S01]  /*8a40*/  LDS.128 R8, [R226+0x4000] ;  /* 0x00400000e2087984 */ /* 0x0002e20000000c00 */
[----:B------:R-:W-:Y:S01]  /*8a50*/  VIADD R3, R32, 0x10 ;  /* 0x0000001020037836 */ /* 0x000fe20000000000 */
[-C--:B-----5:R-:W-:Y:S01]  /*8a60*/  ISETP.GE.AND P5, PT, R2, R34.reuse, PT ;  /* 0x000000220200720c */ /* 0x0a0fe20003fa6270 */
[----:B------:R-:W-:Y:S01]  /*8a70*/  VIADD R0, R32, 0x30 ;  /* 0x0000003020007836 */ /* 0x000fe20000000000 */
[----:B------:R-:W-:Y:S01]  /*8a80*/  IADD3 R2, P0, PT, R4, R19, RZ ;  /* 0x0000001304027210 */ /* 0x000fe20007f1e0ff */
[C---:B------:R-:W-:Y:S01]  /*8a90*/  VIADD R5, R32.reuse, 0x40 ;  /* 0x0000004020057836 */ /* 0x040fe20000000000 */
[-C--:B------:R-:W-:Y:S01]  /*8aa0*/  ISETP.GE.AND P6, PT, R3, R34.reuse, PT ;  /* 0x000000220300720c */ /* 0x080fe20003fc6270 */
[----:B------:R-:W-:Y:S01]  /*8ab0*/  VIADD R4, R32, 0x50 ;  /* 0x0000005020047836 */ /* 0x000fe20000000000 */
[-C--:B------:R-:W-:Y:S01]  /*8ac0*/  ISETP.GE.AND P4, PT, R0, R34.reuse, PT ;  /* 0x000000220000720c */ /* 0x080fe20003f86270 */
[----:B------:R-:W-:Y:S01]  /*8ad0*/  IMAD.X R3, RZ, RZ, R25, P0 ;  /* 0x000000ffff037224 */ /* 0x000fe200000e0619 */
[CC--:B------:R-:W-:Y:S01]  /*8ae0*/  ISETP.GE.AND P0, PT, R32.reuse, R34.reuse, PT ;  /* 0x000000222000720c */ /* 0x0c0fe20003f06270 */
[----:B------:R-:W-:Y:S01]  /*8af0*/  VIADD R0, R32, 0x60 ;  /* 0x0000006020007836 */ /* 0x000fe20000000000 */
[-C--:B------:R-:W-:Y:S01]  /*8b00*/  ISETP.GE.AND P3, PT, R5, R34.reuse, PT ;  /* 0x000000220500720c */ /* 0x080fe20003f66270 */
[----:B----4-:R-:W-:Y:S01]  /*8b10*/  IMAD.WIDE.U32 R16, R33, UR4, R2 ;  /* 0x0000000421107c25 */ /* 0x010fe2000f8e0002 */
[----:B------:R-:W-:-:S02]  /*8b20*/  ISETP.GE.AND P2, PT, R4, R34, PT ;  /* 0x000000220400720c */ /* 0x000fc40003f46270 */
[----:B------:R-:W-:Y:S01]  /*8b30*/  ISETP.GE.AND P1, PT, R0, R34, PT ;  /* 0x000000220000720c */ /* 0x000fe20003f26270 */
[----:B--2---:R-:W-:Y:S01]  /*8b40*/  USHF.L.U32 UR8, UR9, 0x7, URZ ;  /* 0x0000000709087899 */ /* 0x004fe200080006ff */
[----:B------:R-:W-:Y:S02]  /*8b50*/  IMAD R7, R33, UR5, R17 ;  /* 0x0000000521077c24 */ /* 0x000fe4000f8e0211 */
[----:B------:R-:W-:Y:S01]  /*8b60*/  VIADD R32, R32, 0x70 ;  /* 0x0000007020207836 */ /* 0x000fe20000000000 */
[----:B-1----:R-:W-:-:S04]  /*8b70*/  SHF.R.U32.HI R18, RZ, 0x3, R18 ;  /* 0x00000003ff127819 */ /* 0x002fc80000011612 */
[----:B------:R-:W-:Y:S01]  /*8b80*/  LOP3.LUT R18, R18, UR8, RZ, 0xfc, !PT ;  /* 0x0000000812127c12 */ /* 0x000fe2000f8efcff */
[----:B------:R-:W-:Y:S06]  /*8b90*/  @P0 BRA `(.L_x_1619) ;  /* 0x00000000002c0947 */ /* 0x000fec0003800000 */
        /* <DEDUP_REMOVED lines=9> */
[----:B---3--:R1:W-:Y:S04]  /*8c30*/  STG.E.128 desc[UR16][R2.64], R12 ;  /* 0x0000000c02007986 */ /* 0x0083e8000c101d10 */
[----:B------:R1:W-:Y:S02]  /*8c40*/  STG.E.128 desc[UR16][R2.64+0x80], R8 ;  /* 0x0000800802007986 */ /* 0x0003e4000c101d10 */
.L_x_1619:
[----:B------:R-:W-:Y:S05]  /*8c50*/  BSYNC.RECONVERGENT B0 ;  /* 0x0000000000007941 */ /* 0x000fea0003800200 */
.L_x_1618:
[----:B-1-3--:R1:W2:Y:S01]  /*8c60*/  LDS.128 R12, [R226+0x800] ;  /* 0x00080000e20c7984 */ /* 0x00a2a20000000c00 */
[----:B------:R-:W-:Y:S01]  /*8c70*/  BSSY.RECONVERGENT B0, `(.L_x_1620) ;  /* 0x0000012000007945 */ /* 0x000fe20003800200 */
[----:B------:R-:W-:Y:S02]  /*8c80*/  ISETP.GE.AND P0, PT, R32, R34, PT ;  /* 0x000000222000720c */ /* 0x000fe40003f06270 */
        /* <DEDUP_REMOVED lines=16> */
.L_x_1621:
[----:B------:R-:W-:Y:S05]  /*8d90*/  BSYNC.RECONVERGENT B0 ;  /* 0x0000000000007941 */ /* 0x000fea0003800200 */
.L_x_1620:
        /* <DEDUP_REMOVED lines=18> */
.L_x_1623:
[----:B------:R-:W-:Y:S05]  /*8ec0*/  BSYNC.RECONVERGENT B0 ;  /* 0x0000000000007941 */ /* 0x000fea0003800200 */
.L_x_1622:
        /* <DEDUP_REMOVED lines=18> */
.L_x_1625:
[----:B------:R-:W-:Y:S05]  /*8ff0*/  BSYNC.RECONVERGENT B0 ;  /* 0x0000000000007941 */ /* 0x000fea0003800200 */
.L_x_1624:
        /* <DEDUP_REMOVED lines=18> */
.L_x_1627:
[----:B------:R-:W-:Y:S05]  /*9120*/  BSYNC.RECONVERGENT B0 ;  /* 0x0000000000007941 */ /* 0x000fea0003800200 */
.L_x_1626:
        /* <DEDUP_REMOVED lines=18> */
.L_x_1629:
[----:B------:R-:W-:Y:S05]  /*9250*/  BSYNC.RECONVERGENT B0 ;  /* 0x0000000000007941 */ /* 0x000fea0003800200 */
.L_x_1628:
        /* <DEDUP_REMOVED lines=18> */
.L_x_1631:
[----:B------:R-:W-:Y:S05]  /*9380*/  BSYNC.RECONVERGENT B0 ;  /* 0x0000000000007941 */ /* 0x000fea0003800200 */
.L_x_1630:
        /* <DEDUP_REMOVED lines=17> */
.L_x_1632:
        /* <DEDUP_REMOVED lines=14> */
.L_x_2861:


//--------------------- .text._ZN5flash16flash_fwd_kernelI23Flash_fwd_kernel_traitsILi128ELi128ELi32ELi4ELb0ELb0EN7cutlass10bfloat16_tE19Flash_kernel_traitsILi128ELi128ELi32ELi4ES3_EELb1ELb0ELb0ELb0ELb0ELb0ELb0ELb0EEEvNS_16Flash_fwd_paramsE --------------------------
	.section	.text._ZN5flash16flash_fwd_kernelI23Flash_fwd_kernel_traitsILi128ELi128ELi32ELi4ELb0ELb0EN7cutlass10bfloat16_tE19Flash_kernel_traitsILi128ELi128ELi32ELi4ES3_EELb1ELb0ELb0ELb0ELb0ELb0ELb0ELb0EEEvNS_16Flash_fwd_paramsE,"ax",@progbits
	.align	128
        .global         _ZN5flash16flash_fwd_kernelI23Flash_fwd_kernel_traitsILi128ELi128ELi32ELi4ELb0ELb0EN7cutlass10bfloat16_tE19Flash_kernel_traitsILi128ELi128ELi32ELi4ES3_EELb1ELb0ELb0ELb0ELb0ELb0ELb0ELb0EEEvNS_16Flash_fwd_paramsE
        .type           _ZN5flash16flash_fwd_kernelI23Flash_fwd_kernel_traitsILi128ELi128ELi32ELi4ELb0ELb0EN7cutlass10bfloat16_tE19Flash_kernel_traitsILi128ELi128ELi32ELi4ES3_EELb1ELb0ELb0ELb0ELb0ELb0ELb0ELb0EEEvNS_16Flash_fwd_paramsE,@function
        .size           _ZN5flash16flash_fwd_kernelI23Flash_fwd_kernel_traitsILi128ELi128ELi32ELi4ELb0ELb0EN7cutlass10bfloat16_tE19Flash_kernel_traitsILi128ELi128ELi32ELi4ES3_EELb1ELb0ELb0ELb0ELb0ELb0ELb0ELb0EEEvNS_16Flash_fwd_paramsE,(.L_x_2862 - _ZN5flash16flash_fwd_kernelI23Flash_fwd_kernel_traitsILi128ELi128ELi32ELi4ELb0ELb0EN7cutlass10bfloat16_tE19Flash_kernel_traitsILi128ELi128ELi32ELi4ES3_EELb1ELb0ELb0ELb0ELb0ELb0ELb0ELb0EEEvNS_16Flash_fwd_paramsE)
        .other          _ZN5flash16flash_fwd_kernelI23Flash_fwd_kernel_traitsILi128ELi128ELi32ELi4ELb0ELb0EN7cutlass10bfloat16_tE19Flash_kernel_traitsILi128ELi128ELi32ELi4ES3_EELb1ELb0ELb0ELb0ELb0ELb0ELb0ELb0EEEvNS_16Flash_fwd_paramsE,@"STO_CUDA_ENTRY STV_DEFAULT"
_ZN5flash16flash_fwd_kernelI23Flash_fwd_kernel_traitsILi128ELi128ELi32ELi4ELb0ELb0EN7cutlass10bfloat16_tE19Flash_kernel_traitsILi128ELi128ELi32ELi4ES3_EELb1ELb0ELb0ELb0ELb0ELb0ELb0ELb0EEEvNS_16Flash_fwd_paramsE:
.text._ZN5flash16flash_fwd_kernelI23Flash_fwd_kernel_traitsILi128ELi128ELi32ELi4ELb0ELb0EN7cutlass10bfloat16_tE19Flash_kernel_traitsILi128ELi128ELi32ELi4ES3_EELb1ELb0ELb0ELb0ELb0ELb0ELb0ELb0EEEvNS_16Flash_fwd_paramsE:
[----:B------:R-:W1:Y:S01]  /*0000*/  LDC R1, c[0x0][0x37c] ;  /* 0x0000df00ff017b82 */ /* 0x000e620000000800 */
[----:B------:R-:W2:Y:S07]  /*0010*/  LDCU.U8 UR4, c[0x0][0x524] ;  /* 0x0000a480ff0477ac */ /* 0x000eae0008000000 */
[----:B------:R-:W3:Y:S01]  /*0020*/  LDC R93, c[0x0][0x518] ;  /* 0x00014600ff5d7b82 */ /* 0x000ee20000000800 */
[----:B-1----:R-:W-:Y:S01]  /*0030*/  VIADD R1, R1, 0xffffffe0 ;  /* 0xffffffe001017836 */ /* 0x002fe20000000000 */
[----:B------:R-:W1:Y:S01]  /*0040*/  LDCU.64 UR22, c[0x0][0x510] ;  /* 0x0000a200ff1677ac */ /* 0x000e620008000a00 */
[----:B------:R-:W4:Y:S05]  /*0050*/  LDCU.64 UR20, c[0x0][0x358] ;  /* 0x00006b00ff1477ac */ /* 0x000f2a0008000a00 */
[----:B------:R-:W3:Y:S01]  /*0060*/  LDC R94, c[0x0][0x51c] ;  /* 0x00014700ff5e7b82 */ /* 0x000ee20000000800 */
[----:B------:R-:W3:Y:S01]  /*0070*/  S2R R97, SR_CTAID.Y ;  /* 0x0000000000617919 */ /* 0x000ee20000002600 */
[----:B------:R-:W3:Y:S01]  /*0080*/  LDCU.64 UR8, c[0x0][0x460] ;  /* 0x00008c00ff0877ac */ /* 0x000ee20008000a00 */
[----:B------:R-:W3:Y:S01]  /*0090*/  S2R R98, SR_CTAID.Z ;  /* 0x0000000000627919 */ /* 0x000ee20000002700 */
[----:B------:R-:W3:Y:S01]  /*00a0*/  LDCU.64 UR6, c[0x0][0x470] ;  /* 0x00008e00ff0677ac */ /* 0x000ee20008000a00 */
[----:B------:R-:W3:Y:S01]  /*00b0*/  S2R R223, SR_TID.X ;  /* 0x0000000000df7919 */ /* 0x000ee20000002100 */
[----:B--2---:R-:W-:-:S02]  /*00c0*/  ISETP.NE.AND P1, PT, RZ, UR4, PT ;  /* 0x00000004ff007c0c */ /* 0x004fc4000bf25270 */
[----:B------:R-:W2:Y:S01]  /*00d0*/  S2UR UR17, SR_CTAID.X ;  /* 0x00000000001179c3 */ /* 0x000ea20000002500 */
[----:B------:R-:W2:Y:S01]  /*00e0*/  LDCU.64 UR4, c[0x0][0x478] ;  /* 0x00008f00ff0477ac */ /* 0x000ea20008000a00 */
[----:B-1----:R-:W-:Y:S02]  /*00f0*/  IMAD.U32 R2, RZ, RZ, UR22 ;  /* 0x00000016ff027e24 */ /* 0x002fe4000f8e00ff */
[----:B------:R-:W-:-:S04]  /*0100*/  IMAD.U32 R3, RZ, RZ, UR23 ;  /* 0x00000017ff037e24 */ /* 0x000fc8000f8e00ff */
[----:B------:R-:W1:Y:S03]  /*0110*/  LDC.64 R8, c[0x0][0x460] ;  /* 0x00011800ff087b82 */ /* 0x000e660000000a00 */
[----:B----4-:R3:W4:Y:S02]  /*0120*/  @P1 LDG.E.64 R4, desc[UR20][R2.64] ;  /* 0x0000001402041981 */ /* 0x010724000c1e1b00 */
[----:B---3--:R-:W-:Y:S02]  /*0130*/  @P1 IMAD.MOV.U32 R2, RZ, RZ, R93 ;  /* 0x000000ffff021224 */ /* 0x008fe400078e005d */
[----:B------:R-:W-:-:S06]  /*0140*/  @P1 IMAD.MOV.U32 R3, RZ, RZ, R94 ;  /* 0x000000ffff031224 */ /* 0x000fcc00078e005e */
[----:B------:R-:W3:Y:S01]  /*0150*/  @P1 LDG.E.64 R2, desc[UR20][R2.64] ;  /* 0x0000001402021981 */ /* 0x000ee2000c1e1b00 */
[----:B--2---:R-:W-:Y:S01]  /*0160*/  LOP3.LUT R0, R98, UR17, R97, 0xfe, !PT ;  /* 0x0000001162007c12 */ /* 0x004fe2000f8efe61 */
[----:B------:R-:W-:Y:S01]  /*0170*/  IMAD.MOV.U32 R29, RZ, RZ, -0x1 ;  /* 0xffffffffff1d7424 */ /* 0x000fe200078e00ff */
[----:B------:R-:W-:Y:S02]  /*0180*/  ISETP.NE.U32.AND P3, PT, RZ, UR8, PT ;  /* 0x00000008ff007c0c */ /* 0x000fe4000bf65070 */
[----:B------:R-:W-:Y:S02]  /*0190*/  LOP3.LUT P4, RZ, R0, R223, RZ, 0xfc, !PT ;  /* 0x000000df00ff7212 */ /* 0x000fe4000788fcff */
[----:B------:R-:W3:Y:S01]  /*01a0*/  @P1 LDC R0, c[0x0][0x520] ;  /* 0x00014800ff001b82 */ /* 0x000ee20000000800 */
[----:B------:R-:W-:Y:S02]  /*01b0*/  ISETP.NE.U32.AND P2, PT, RZ, UR8, PT ;  /* 0x00000008ff007c0c */ /* 0x000fe4000bf45070 */
[----:B------:R-:W-:-:S02]  /*01c0*/  ISETP.NE.AND.EX P3, PT, RZ, UR9, PT, P3 ;  /* 0x00000009ff007c0c */ /* 0x000fc4000bf65330 */
[----:B------:R-:W-:-:S06]  /*01d0*/  ISETP.NE.AND.EX P2, PT, RZ, UR9, PT, P2 ;  /* 0x00000009ff007c0c */ /* 0x000fcc000bf45320 */
[----:B------:R-:W2:Y:S01]  /*01e0*/  @!P4 LDC.64 R6, c[0x0][0x528] ;  /* 0x00014a00ff06cb82 */ /* 0x000ea20000000a00 */
[----:B------:R-:W-:Y:S02]  /*01f0*/  IMAD.MOV.U32 R10, RZ, RZ, RZ ;  /* 0x000000ffff0a7224 */ /* 0x000fe400078e00ff */
[----:B------:R-:W-:Y:S01]  /*0200*/  IMAD.MOV.U32 R11, RZ, RZ, -0x1 ;  /* 0xffffffffff0b7424 */ /* 0x000fe200078e00ff */
[----:B----4-:R-:W-:Y:S02]  /*0210*/  @P1 R2UR UR22, R4 ;  /* 0x00000000041612ca */ /* 0x010fe400000e0000 */
[----:B------:R-:W-:Y:S01]  /*0220*/  @P1 R2UR UR23, R5 ;  /* 0x00000000051712ca */ /* 0x000fe200000e0000 */
[----:B-1----:R-:W-:Y:S01]  /*0230*/  IMAD.WIDE.U32 R4, R97, 0x4, R8 ;  /* 0x0000000461047825 */ /* 0x002fe200078e0008 */
[----:B---3--:R-:W-:-:S09]  /*0240*/  @P1 IADD3 R93, P0, PT, R2, R0, RZ ;  /* 0x00000000025d1210 */ /* 0x008fd20007f1e0ff */
[----:B------:R-:W-:Y:S02]  /*0250*/  IMAD.U32 R2, RZ, RZ, UR22 ;  /* 0x00000016ff027e24 */ /* 0x000fe4000f8e00ff */
[----:B------:R-:W-:Y:S01]  /*0260*/  @P1 IMAD.X R94, RZ, RZ, R3, P0 ;  /* 0x000000ffff5e1224 */ /* 0x000fe200000e0603 */
[----:B------:R-:W-:Y:S01]  /*0270*/  ISETP.NE.U32.AND P1, PT, RZ, UR6, PT ;  /* 0x00000006ff007c0c */ /* 0x000fe2000bf25070 */
[----:B------:R-:W-:Y:S01]  /*0280*/  IMAD.U32 R3, RZ, RZ, UR23 ;  /* 0x00000017ff037e24 */ /* 0x000fe2000f8e00ff */
[----:B------:R-:W-:Y:S02]  /*0290*/  ISETP.NE.U32.AND P0, PT, RZ, UR4, PT ;  /* 0x00000004ff007c0c */ /* 0x000fe4000bf05070 */
[----:B------:R-:W-:Y:S02]  /*02a0*/  ISETP.NE.AND.EX P1, PT, RZ, UR7, PT, P1 ;  /* 0x00000007ff007c0c */ /* 0x000fe4000bf25310 */
[----:B--2---:R1:W-:Y:S01]  /*02b0*/  @!P4 STG.E.64 desc[UR20][R6.64], R2 ;  /* 0x000000020600c986 */ /* 0x0043e2000c101b14 */
[----:B------:R-:W-:Y:S01]  /*02c0*/  ISETP.NE.AND.EX P0, PT, RZ, UR5, PT, P0 ;  /* 0x00000005ff007c0c */ /* 0x000fe2000bf05300 */
[----:B------:R-:W2:-:S12]  /*02d0*/  @!P2 LDC R9, c[0x0][0x434] ;  /* 0x00010d00ff09ab82 */ /* 0x000e980000000800 */
[----:B------:R-:W3:Y:S01]  /*02e0*/  @!P0 LDC R12, c[0x0][0x43c] ;  /* 0x00010f00ff0c8b82 */ /* 0x000ee20000000800 */
[----:B-1----:R-:W-:Y:S02]  /*02f0*/  @!P4 IMAD.MOV.U32 R2, RZ, RZ, R93 ;  /* 0x000000ffff02c224 */ /* 0x002fe400078e005d */
[----:B------:R-:W-:-:S05]  /*0300*/  @!P4 IMAD.MOV.U32 R3, RZ, RZ, R94 ;  /* 0x000000ffff03c224 */ /* 0x000fca00078e005e */
[----:B------:R1:W-:Y:S04]  /*0310*/  @!P4 STG.E.64 desc[UR20][R6.64+0x8], R2 ;  /* 0x000008020600c986 */ /* 0x0003e8000c101b14 */
[----:B------:R-:W4:Y:S04]  /*0320*/  @P3 LDG.E R29, desc[UR20][R4.64] ;  /* 0x00000014041d3981 */ /* 0x000f28000c1e1900 */
[----:B------:R2:W4:Y:S01]  /*0330*/  @P2 LDG.E R0, desc[UR20][R4.64+0x4] ;  /* 0x0000041404002981 */ /* 0x000522000c1e1900 */
[----:B-1----:R-:W-:Y:S01]  /*0340*/  IMAD.SHL.U32 R6, R97, 0x4, RZ ;  /* 0x0000000461067824 */ /* 0x002fe200078e00ff */
[----:B------:R-:W-:-:S04]  /*0350*/  SHF.R.U32.HI R7, RZ, 0x1e, R97 ;  /* 0x0000001eff077819 */ /* 0x000fc80000011661 */
[C---:B--2---:R-:W-:Y:S02]  /*0360*/  @P1 IADD3 R4, P4, PT, R6.reuse, UR6, RZ ;  /* 0x0000000606041c10 */ /* 0x044fe4000ff9e0ff */
[----:B------:R-:W-:Y:S02]  /*0370*/  @P0 IADD3 R2, P3, PT, R6, UR4, RZ ;  /* 0x0000000406020c10 */ /* 0x000fe4000ff7e0ff */
[C---:B------:R-:W-:Y:S01]  /*0380*/  @P1 IADD3.X R5, PT, PT, R7.reuse, UR7, RZ, P4, !PT ;  /* 0x0000000707051c10 */ /* 0x040fe2000a7fe4ff */
[----:B------:R-:W1:Y:S01]  /*0390*/  LDCU.U8 UR4, c[0x0][0x532] ;  /* 0x0000a640ff0477ac */ /* 0x000e620008000000 */
[----:B------:R-:W-:-:S03]  /*03a0*/  @P0 IADD3.X R3, PT, PT, R7, UR5, RZ, P3, !PT ;  /* 0x0000000507030c10 */ /* 0x000fc60009ffe4ff */
[----:B------:R2:W5:Y:S04]  /*03b0*/  @P1 LDG.E R10, desc[UR20][R4.64] ;  /* 0x00000014040a1981 */ /* 0x000568000c1e1900 */
[----:B------:R3:W5:Y:S01]  /*03c0*/  @P0 LDG.E R8, desc[UR20][R2.64] ;  /* 0x0000001402080981 */ /* 0x000762000c1e1900 */
[----:B--2---:R-:W2:Y:S01]  /*03d0*/  LDC.64 R4, c[0x0][0x468] ;  /* 0x00011a00ff047b82 */ /* 0x004ea20000000a00 */
[----:B-1----:R-:W-:Y:S02]  /*03e0*/  ISETP.NE.AND P3, PT, RZ, UR4, PT ;  /* 0x00000004ff007c0c */ /* 0x002fe4000bf65270 */
[----:B--2---:R-:W-:-:S04]  /*03f0*/  ISETP.EQ.U32.AND P4, PT, R4, RZ, PT ;  /* 0x000000ff0400720c */ /* 0x004fc80003f82070 */
[----:B------:R-:W-:Y:S02]  /*0400*/  ISETP.EQ.OR.EX P4, PT, R5, RZ, !P3, P4 ;  /* 0x000000ff0500720c */ /* 0x000fe40005f82740 */
[----:B---3--:R-:W-:-:S05]  /*0410*/  IADD3 R2, P1, PT, R6, R4, RZ ;  /* 0x0000000406027210 */ /* 0x008fca0007f3e0ff */
[----:B------:R-:W-:Y:S02]  /*0420*/  IMAD.X R3, R7, 0x1, R5, P1 ;  /* 0x0000000107037824 */ /* 0x000fe400008e0605 */
[----:B------:R-:W1:Y:S04]  /*0430*/  @!P0 LDC.64 R6, c[0x0][0x488] ;  /* 0x00012200ff068b82 */ /* 0x000e680000000a00 */
[----:B------:R2:W5:Y:S01]  /*0440*/  @!P4 LDG.E R11, desc[UR20][R2.64] ;  /* 0x00000014020bc981 */ /* 0x000562000c1e1900 */
[----:B------:R-:W-:-:S04]  /*0450*/  ISETP.NE.U32.AND P1, PT, R4, RZ, PT ;  /* 0x000000ff0400720c */ /* 0x000fc80003f25070 */
[----:B------:R-:W-:Y:S02]  /*0460*/  ISETP.NE.AND.EX P1, PT, R5, RZ, PT, P1 ;  /* 0x000000ff0500720c */ /* 0x000fe40003f25310 */
[----:B------:R-:W-:Y:S01]  /*0470*/  @!P2 R2UR UR8, R9 ;  /* 0x000000000908a2ca */ /* 0x000fe200000e0000 */
[----:B------:R-:W-:Y:S01]  /*0480*/  USHF.L.U32 UR16, UR17, 0x7, URZ ;  /* 0x0000000711107899 */ /* 0x000fe200080006ff */
[----:B----4-:R-:W-:Y:S01]  /*0490*/  @P2 IMAD.IADD R0, R0, 0x1, -R29 ;  /* 0x0000000100002824 */ /* 0x010fe200078e0a1d */
[----:B------:R2:W-:Y:S04]  /*04a0*/  STL [R1+0x18], R29 ;  /* 0x0000181d01007387 */ /* 0x0005e80000100800 */
[----:B------:R-:W-:-:S04]  /*04b0*/  @P2 R2UR UR8, R0 ;  /* 0x00000000000822ca */ /* 0x000fc800000e0000 */
[----:B------:R-:W3:Y:S01]  /*04c0*/  @!P1 LDC R0, c[0x0][0x438] ;  /* 0x00010e00ff009b82 */ /* 0x000ee20000000800 */
[----:B-1----:R-:W-:-:S04]  /*04d0*/  @!P0 ISETP.NE.U32.AND P2, PT, R6, RZ, PT ;  /* 0x000000ff0600820c */ /* 0x002fc80003f45070 */
[----:B------:R-:W-:-:S04]  /*04e0*/  @!P0 ISETP.NE.AND.EX P2, PT, R7, RZ, PT, P2 ;  /* 0x000000ff0700820c */ /* 0x000fc80003f45320 */
[----:B------:R-:W-:Y:S01]  /*04f0*/  @!P0 SEL R4, R12, RZ, P2 ;  /* 0x000000ff0c048207 */ /* 0x000fe20001000000 */
[----:B------:R-:W-:Y:S08]  /*0500*/  @!P1 BRA `(.L_x_1633) ;  /* 0x00000000000c9947 */ /* 0x000ff00003800000 */
[----:B---3--:R-:W3:Y:S02]  /*0510*/  @P3 LDG.E R0, desc[UR20][R2.64+0x4] ;  /* 0x0000041402003981 */ /* 0x008ee4000c1e1900 */
[----:B---3-5:R-:W-:-:S06]  /*0520*/  @P3 IADD3 R0, PT, PT, R0, -R11, RZ ;  /* 0x8000000b00003210 */ /* 0x028fcc0007ffe0ff */
[----:B------:R1:W5:Y:S02]  /*0530*/  @!P3 LDG.E R0, desc[UR20][R2.64] ;  /* 0x000000140200b981 */ /* 0x000364000c1e1900 */
.L_x_1633:
[----:B-12---:R-:W-:Y:S01]  /*0540*/  IMAD.U32 R3, RZ, RZ, UR16 ;  /* 0x00000010ff037e24 */ /* 0x006fe2000f8e00ff */
[--C-:B---3-5:R-:W-:Y:S01]  /*0550*/  @!P0 IADD3 R0, PT, PT, R4, R0, -R10.reuse ;  /* 0x0000000004008210 */ /* 0x128fe20007ffe80a */
[----:B------:R-:W-:-:S03]  /*0560*/  @P0 IMAD.IADD R2, R8, 0x1, -R10 ;  /* 0x0000000108020824 */ /* 0x000fc600078e0a0a */
[----:B------:R-:W-:Y:S02]  /*0570*/  ISETP.LT.AND P1, PT, R3, UR8, PT ;  /* 0x0000000803007c0c */ /* 0x000fe4000bf21270 */
[----:B------:R-:W-:Y:S02]  /*0580*/  @P0 R2UR UR19, R2 ;  /* 0x00000000021302ca */ /* 0x000fe400000e0000 */
[----:B------:R-:W-:-:S09]  /*0590*/  @!P0 R2UR UR19, R0 ;  /* 0x00000000001382ca */ /* 0x000fd200000e0000 */
[----:B------:R-:W-:Y:S06]  /*05a0*/  @!P1 EXIT ;  /* 0x000000000000994d */ /* 0x000fec0003800000 */
[----:B------:R-:W-:Y:S02]  /*05b0*/  UISETP.GT.AND UP0, UPT, UR19, URZ, UPT ;  /* 0x000000ff1300728c */ /* 0x000fe4000bf04270 */
[----:B------:R-:W-:-:S04]  /*05c0*/  UIADD3 UR4, UPT, UPT, UR19, 0x1f, URZ ;  /* 0x0000001f13047890 */ /* 0x000fc8000fffe0ff */
[----:B------:R-:W-:-:S04]  /*05d0*/  USHF.R.S32.HI UR18, URZ, 0x1f, UR4 ;  /* 0x0000001fff127899 */ /* 0x000fc80008011404 */
[----:B------:R-:W-:Y:S01]  /*05e0*/  ULEA.HI UR18, UR18, UR4, URZ, 0x5 ;  /* 0x0000000412127291 */ /* 0x000fe2000f8f28ff */
[----:B------:R-:W-:Y:S05]  /*05f0*/  BRA.U UP0, `(.L_x_1634) ;  /* 0x0000001500107547 */ /* 0x000fea000b800000 */
        /* <DEDUP_REMOVED lines=25> */
.L_x_1635:
[----:B------:R-:W-:Y:S01]  /*0790*/  @P1 IMAD.MOV.U32 R0, RZ, RZ, R2 ;  /* 0x000000ffff001224 */ /* 0x000fe200078e0002 */
[----:B------:R-:W-:Y:S01]  /*07a0*/  LOP3.LUT R18, R18, 0x38, RZ, 0xc0, !PT ;  /* 0x0000003812127812 */ /* 0x000fe200078ec0ff */
[----:B------:R-:W1:Y:S01]  /*07b0*/  LDCU.64 UR4, c[0x0][0x410] ;  /* 0x00008200ff0477ac */ /* 0x000e620008000a00 */
[----:B------:R-:W2:Y:S01]  /*07c0*/  LDC R16, c[0x0][0x434] ;  /* 0x00010d00ff107b82 */ /* 0x000ea20000000800 */
[----:B------:R-:W-:Y:S01]  /*07d0*/  SHF.R.U32.HI R223, RZ, 0x3, R223 ;  /* 0x00000003ffdf7819 */ /* 0x000fe200000116df */
[----:B------:R-:W-:Y:S01]  /*07e0*/  @!P1 IMAD R4, R97, R7, R5 ;  /* 0x0000000761049224 */ /* 0x000fe200078e0205 */
[----:B------:R-:W-:Y:S01]  /*07f0*/  IADD3 R2, P0, PT, R18, R0, RZ ;  /* 0x0000000012027210 */ /* 0x000fe20007f1e0ff */
[----:B------:R-:W-:Y:S01]  /*0800*/  IMAD.U32 R0, RZ, RZ, UR8 ;  /* 0x00000008ff007e24 */ /* 0x000fe2000f8e00ff */
[----:B------:R-:W-:Y:S01]  /*0810*/  ISETP.NE.AND P6, PT, R11, RZ, !P6 ;  /* 0x000000ff0b00720c */ /* 0x000fe200077c5270 */
[----:B------:R-:W-:Y:S01]  /*0820*/  @P1 IMAD R4, R29, R9, R3 ;  /* 0x000000091d041224 */ /* 0x000fe200078e0203 */
[----:B------:R-:W-:Y:S01]  /*0830*/  IADD3 R26, PT, PT, R223, 0x10, RZ ;  /* 0x00000010df1a7810 */ /* 0x000fe20007ffe0ff */
[----:B------:R-:W-:Y:S01]  /*0840*/  VIADD R13, R0, -UR16 ;  /* 0x80000010000d7c36 */ /* 0x000fe20008000000 */
[----:B------:R-:W-:Y:S01]  /*0850*/  BSSY.RECONVERGENT B0, `(.L_x_1636) ;  /* 0x000001d000007945 */ /* 0x000fe20003800200 */
[----:B------:R-:W-:Y:S01]  /*0860*/  IMAD.U32 R6, RZ, RZ, UR17 ;  /* 0x00000011ff067e24 */ /* 0x000fe2000f8e00ff */
[----:B------:R-:W-:Y:S01]  /*0870*/  IADD3.X R3, PT, PT, RZ, R4, RZ, P0, !PT ;  /* 0x00000004ff037210 */ /* 0x000fe200007fe4ff */
[----:B---3--:R-:W-:Y:S01]  /*0880*/  IMAD R20, R15, UR16, RZ ;  /* 0x000000100f147c24 */ /* 0x008fe2000f8e02ff */
[----:B------:R-:W-:Y:S01]  /*0890*/  ISETP.GE.AND P3, PT, R223, R13, PT ;  /* 0x0000000ddf00720c */ /* 0x000fe20003f66270 */
[----:B------:R-:W-:Y:S01]  /*08a0*/  IMAD.WIDE.U32 R6, R6, 0x80, RZ ;  /* 0x0000008006067825 */ /* 0x000fe200078e00ff */
[----:B------:R-:W-:-:S02]  /*08b0*/  ISETP.NE.AND P2, PT, R29, -0x1, PT ;  /* 0xffffffff1d00780c */ /* 0x000fc40003f45270 */
[----:B------:R-:W-:Y:S01]  /*08c0*/  ISETP.NE.AND P1, PT, R18, RZ, PT ;  /* 0x000000ff1200720c */ /* 0x000fe20003f25270 */
[----:B-1----:R-:W-:Y:S01]  /*08d0*/  IMAD.WIDE.U32 R10, R98, UR4, R2 ;  /* 0x00000004620a7c25 */ /* 0x002fe2000f8e0002 */
[----:B------:R-:W-:Y:S02]  /*08e0*/  ISETP.GE.AND P0, PT, R26, R13, PT ;  /* 0x0000000d1a00720c */ /* 0x000fe40003f06270 */
[----:B------:R-:W-:Y:S01]  /*08f0*/  IADD3 R28, PT, PT, R223, 0x20, RZ ;  /* 0x00000020df1c7810 */ /* 0x000fe20007ffe0ff */
[----:B------:R-:W-:Y:S01]  /*0900*/  IMAD R9, R98, UR5, R11 ;  /* 0x0000000562097c24 */ /* 0x000fe2000f8e020b */
[----:B------:R-:W-:Y:S02]  /*0910*/  LOP3.LUT R19, R18, 0x40, RZ, 0xfc, !PT ;  /* 0x0000004012137812 */ /* 0x000fe400078efcff */
[----:B------:R-:W-:Y:S01]  /*0920*/  LOP3.LUT R21, R6, R223, RZ, 0xfc, !PT ;  /* 0x000000df06157212 */ /* 0x000fe200078efcff */
[----:B------:R-:W-:Y:S06]  /*0930*/  @P3 BRA `(.L_x_1637) ;  /* 0x0000000000383947 */ /* 0x000fec0003800000 */
[----:B------:R-:W1:Y:S01]  /*0940*/  LDCU.64 UR4, c[0x0][0x408] ;  /* 0x00008100ff0477ac */ /* 0x000e620008000a00 */
[----:B------:R-:W-:Y:S01]  /*0950*/  IMAD.MOV.U32 R8, RZ, RZ, R10 ;  /* 0x000000ffff087224 */ /* 0x000fe200078e000a */
[----:B------:R-:W3:Y:S01]  /*0960*/  LDCU UR8, c[0x0][0x440] ;  /* 0x00008800ff0877ac */ /* 0x000ee20008000800 */
[----:B------:R-:W5:Y:S01]  /*0970*/  LDCU.64 UR6, c[0x0][0x3f0] ;  /* 0x00007e00ff0677ac */ /* 0x000f620008000a00 */
[----:B-1----:R-:W-:Y:S02]  /*0980*/  IMAD R0, R7, UR4, RZ ;  /* 0x0000000407007c24 */ /* 0x002fe4000f8e02ff */
[----:B------:R-:W-:Y:S01]  /*0990*/  IMAD.WIDE.U32 R4, R21, UR4, R8 ;  /* 0x0000000415047c25 */ /* 0x000fe2000f8e0008 */
[----:B---3--:R-:W-:-:S03]  /*09a0*/  ISETP.GE.AND P5, PT, R18, UR8, PT ;  /* 0x0000000812007c0c */ /* 0x008fc6000bfa6270 */
[----:B------:R-:W-:Y:S01]  /*09b0*/  IMAD R0, R21, UR5, R0 ;  /* 0x0000000515007c24 */ /* 0x000fe2000f8e0200 */
[----:B------:R-:W-:Y:S02]  /*09c0*/  ISETP.GE.AND P4, PT, R19, UR8, PT ;  /* 0x0000000813007c0c */ /* 0x000fe4000bf86270 */
[----:B-----5:R-:W-:Y:S02]  /*09d0*/  LEA R2, P3, R4, UR6, 0x1 ;  /* 0x0000000604027c11 */ /* 0x020fe4000f8608ff */
[----:B------:R-:W-:-:S04]  /*09e0*/  IADD3 R0, PT, PT, R5, R0, RZ ;  /* 0x0000000005007210 */ /* 0x000fc80007ffe0ff */
[----:B------:R-:W-:-:S05]  /*09f0*/  LEA.HI.X R3, R4, UR7, R0, 0x1, P3 ;  /* 0x0000000704037c11 */ /* 0x000fca00098f0c00 */
[----:B------:R1:W-:Y:S04]  /*0a00*/  @!P5 STG.E.128 desc[UR20][R2.64], RZ ;  /* 0x000000ff0200d986 */ /* 0x0003e8000c101d14 */
[----:B------:R1:W-:Y:S02]  /*0a10*/  @!P4 STG.E.128 desc[UR20][R2.64+0x80], RZ ;  /* 0x000080ff0200c986 */ /* 0x0003e4000c101d14 */
.L_x_1637:
[----:B------:R-:W-:Y:S05]  /*0a20*/  BSYNC.RECONVERGENT B0 ;  /* 0x0000000000007941 */ /* 0x000fea0003800200 */
.L_x_1636:
        /* <DEDUP_REMOVED lines=9> */
[----:B------:R-:W-:Y:S01]  /*0ac0*/  IMAD.X R0, RZ, RZ, R7, P0 ;  /* 0x000000ffff007224 */ /* 0x000fe200000e0607 */
        /* <DEDUP_REMOVED lines=11> */
.L_x_1639:
[----:B------:R-:W-:Y:S05]  /*0b80*/  BSYNC.RECONVERGENT B0 ;  /* 0x0000000000007941 */ /* 0x000fea0003800200 */
.L_x_1638:
        /* <DEDUP_REMOVED lines=9> */
[----:B------:R-:W-:Y:S01]  /*0c20*/  IMAD.X R0, RZ, RZ, R7, P3 ;  /* 0x000000ffff007224 */ /* 0x000fe200018e0607 */
        /* <DEDUP_REMOVED lines=11> */
.L_x_1641:
[----:B------:R-:W-:Y:S05]  /*0ce0*/  BSYNC.RECONVERGENT B0 ;  /* 0x0000000000007941 */ /* 0x000fea0003800200 */
.L_x_1640:
        /* <DEDUP_REMOVED lines=21> */
.L_x_1643:
[----:B------:R-:W-:Y:S05]  /*0e40*/  BSYNC.RECONVERGENT B0 ;  /* 0x0000000000007941 */ /* 0x000fea0003800200 */
.L_x_1642:
        /* <DEDUP_REMOVED lines=23> */
.L_x_1645:
[----:B------:R-:W-:Y:S05]  /*0fc0*/  BSYNC.RECONVERGENT B0 ;  /* 0x0000000000007941 */ /* 0x000fea0003800200 */
.L_x_1644:
        /* <DEDUP_REMOVED lines=25> */
.L_x_1647:
[----:B------:R-:W-:Y:S05]  /*1160*/  BSYNC.RECONVERGENT B0 ;  /* 0x0000000000007941 */ /* 0x000fea0003800200 */
.L_x_1646:
        /* <DEDUP_REMOVED lines=19> */
.L_x_1649:
[----:B------:R-:W-:Y:S05]  /*12a0*/  BSYNC.RECONVERGENT B0 ;  /* 0x0000000000007941 */ /* 0x000fea0003800200 */
.L_x_1648:
        /* <DEDUP_REMOVED lines=19> */
.L_x_1651:
[----:B------:R-:W-:Y:S05]  /*13e0*/  BSYNC.RECONVERGENT B0 ;  /* 0x0000000000007941 */ /* 0x000fea0003800200 */
.L_x_1650:
        /* <DEDUP_REMOVED lines=19> */
.L_x_1653:
[----:B------:R-:W-:Y:S05]  /*1520*/  BSYNC.RECONVERGENT B0 ;  /* 0x0000000000007941 */ /* 0x000fea0003800200 */
.L_x_1652:
        /* <DEDUP_REMOVED lines=15> */
.L_x_1655:
[----:B------:R-:W-:Y:S05]  /*1620*/  BSYNC.RECONVERGENT B0 ;  /* 0x0000000000007941 */ /* 0x000fea0003800200 */
.L_x_1654:
        /* <DEDUP_REMOVED lines=10> */
.L_x_1657:
[----:B------:R-:W-:Y:S05]  /*16d0*/  BSYNC.RECONVERGENT B0 ;  /* 0x0000000000007941 */ /* 0x000fea0003800200 */
.L_x_1656:
        /* <DEDUP_REMOVED lines=10> */
.L_x_1659:
[----:B------:R-:W-:Y:S05]  /*1780*/  BSYNC.RECONVERGENT B0 ;  /* 0x0000000000007941 */ /* 0x000fea0003800200 */
.L_x_1658:
        /* <DEDUP_REMOVED lines=10> */
.L_x_1661:
[----:B------:R-:W-:Y:S05]  /*1830*/  BSYNC.RECONVERGENT B0 ;  /* 0x0000000000007941 */ /* 0x000fea0003800200 */
.L_x_1660:
        /* <DEDUP_REMOVED lines=10> */
.L_x_1663:
[----:B------:R-:W-:Y:S05]  /*18e0*/  BSYNC.RECONVERGENT B0 ;  /* 0x0000000000007941 */ /* 0x000fea0003800200 */
.L_x_1662:
        /* <DEDUP_REMOVED lines=10> */
.L_x_1665:
[----:B------:R-:W-:Y:S05]  /*1990*/  BSYNC.RECONVERGENT B0 ;  /* 0x0000000000007941 */ /* 0x000fea0003800200 */
.L_x_1664:
        /* <DEDUP_REMOVED lines=10> */
.L_x_1634:
        /* <DEDUP_REMOVED lines=22> */
.L_x_1666:
[----:B------:R-:W1:Y:S01]  /*1ba0*/  LDCU.64 UR10, c[0x0][0x3b8] ;  /* 0x00007700ff0a77ac */ /* 0x000e620008000a00 */
[----:B------:R-:W-:-:S05]  /*1bb0*/  IADD3 R2, PT, PT, R10, R11, RZ ;  /* 0x0000000b0a027210 */ /* 0x000fca0007ffe0ff */
[C---:B-1----:R-:W-:Y:S02]  /*1bc0*/  IMAD R0, R2.reuse, UR11, RZ ;  /* 0x0000000b02007c24 */ /* 0x042fe4000f8e02ff */
[----:B------:R-:W-:-:S05]  /*1bd0*/  IMAD.WIDE.U32 R2, R2, UR10, RZ ;  /* 0x0000000a02027c25 */ /* 0x000fca000f8e00ff */
[----:B------:R-:W-:Y:S02]  /*1be0*/  IADD3 R7, PT, PT, R3, R0, RZ ;  /* 0x0000000003077210 */ /* 0x000fe40007ffe0ff */
[----:B------:R-:W-:-:S07]  /*1bf0*/  MOV R5, R2 ;  /* 0x0000000200057202 */ /* 0x000fce0000000f00 */
.L_x_1667:
        /* <DEDUP_REMOVED lines=40> */
.L_x_1668:
[----:B------:R-:W1:Y:S01]  /*1e80*/  LDC.64 R12, c[0x0][0x3c0] ;  /* 0x0000f000ff0c7b82 */ /* 0x000e620000000a00 */
[----:B------:R-:W-:-:S05]  /*1e90*/  IADD3 R0, PT, PT, R10, R11, RZ ;  /* 0x0000000b0a007210 */ /* 0x000fca0007ffe0ff */
[C---:B-1----:R-:W-:Y:S02]  /*1ea0*/  IMAD R4, R0.reuse, R13, RZ ;  /* 0x0000000d00047224 */ /* 0x042fe400078e02ff */
[----:B------:R-:W-:-:S05]  /*1eb0*/  IMAD.WIDE.U32 R2, R0, R12, RZ ;  /* 0x0000000c00027225 */ /* 0x000fca00078e00ff */
[----:B------:R-:W-:Y:S02]  /*1ec0*/  IADD3 R4, PT, PT, R3, R4, RZ ;  /* 0x0000000403047210 */ /* 0x000fe40007ffe0ff */
[----:B------:R-:W-:-:S07]  /*1ed0*/  MOV R6, R2 ;  /* 0x0000000200067202 */ /* 0x000fce0000000f00 */
.L_x_1669:
[----:B------:R-:W-:Y:S01]  /*1ee0*/  IMAD.SHL.U32 R229, R223, 0x8, RZ ;  /* 0x00000008dfe57824 */ /* 0x000fe200078e00ff */
[----:B------:R-:W1:Y:S01]  /*1ef0*/  LDCU.128 UR4, c[0x0][0x3d0] ;  /* 0x00007a00ff0477ac */ /* 0x000e620008000c00 */
[----:B------:R-:W-:Y:S01]  /*1f00*/  SHF.R.U32.HI R222, RZ, 0x3, R223 ;  /* 0x00000003ffde7819 */ /* 0x000fe200000116df */
[----:B------:R-:W2:Y:S01]  /*1f10*/  S2UR UR24, SR_CgaCtaId ;  /* 0x00000000001879c3 */ /* 0x000ea20000008800 */
[----:B------:R-:W-:Y:S01]  /*1f20*/  SHF.R.S32.HI R9, RZ, 0x1f, R8 ;  /* 0x0000001fff097819 */ /* 0x000fe20000011408 */
[----:B------:R-:W-:Y:S01]  /*1f30*/  UIADD3 UR16, UPT, UPT, -UR16, UR8, URZ ;  /* 0x0000000810107290 */ /* 0x000fe2000fffe1ff */
[C---:B------:R-:W-:Y:S01]  /*1f40*/  LOP3.LUT R218, R229.reuse, 0x38, RZ, 0xc0, !PT ;  /* 0x00000038e5da7812 */ /* 0x040fe200078ec0ff */
[C---:B------:R-:W-:Y:S01]  /*1f50*/  VIADD R0, R222.reuse, 0x20 ;  /* 0x00000020de007836 */ /* 0x040fe20000000000 */
[----:B------:R-:W3:Y:S01]  /*1f60*/  LDCU.64 UR12, c[0x0][0x388] ;  /* 0x00007100ff0c77ac */ /* 0x000ee20008000a00 */
[----:B------:R-:W-:Y:S01]  /*1f70*/  LOP3.LUT R11, R229, 0x1f8, RZ, 0xc0, !PT ;  /* 0x000001f8e50b7812 */ /* 0x000fe200078ec0ff */
[----:B------:R-:W-:Y:S01]  /*1f80*/  VIADD R16, R222, 0x10 ;  /* 0x00000010de107836 */ /* 0x000fe20000000000 */
[----:B------:R-:W-:Y:S01]  /*1f90*/  IADD3 R2, P0, PT, R218, R5, RZ ;  /* 0x00000005da027210 */ /* 0x000fe20007f1e0ff */
[----:B------:R-:W4:Y:S01]  /*1fa0*/  LDCU.64 UR8, c[0x0][0x390] ;  /* 0x00007200ff0877ac */ /* 0x000f220008000a00 */
[----:B------:R-:W-:Y:S01]  /*1fb0*/  ISETP.GE.AND P1, PT, R0, UR16, PT ;  /* 0x0000001000007c0c */ /* 0x000fe2000bf26270 */
[----:B------:R-:W-:Y:S01]  /*1fc0*/  VIADD R0, R222, 0x40 ;  /* 0x00000040de007836 */ /* 0x000fe20000000000 */
[----:B------:R-:W-:Y:S01]  /*1fd0*/  IADD3 R6, P2, PT, R218, R6, RZ ;  /* 0x00000006da067210 */ /* 0x000fe20007f5e0ff */
[----:B------:R-:W-:Y:S01]  /*1fe0*/  IMAD.X R3, RZ, RZ, R7, P0 ;  /* 0x000000ffff037224 */ /* 0x000fe200000e0607 */
[----:B------:R-:W-:Y:S01]  /*1ff0*/  IADD3 R5, PT, PT, R222, 0x30, RZ ;  /* 0x00000030de057810 */ /* 0x000fe20007ffe0ff */
[----:B------:R-:W5:Y:S01]  /*2000*/  LDCU.64 UR14, c[0x0][0x3c8] ;  /* 0x00007900ff0e77ac */ /* 0x000f620008000a00 */
[----:B------:R-:W-:Y:S01]  /*2010*/  ISETP.GE.AND P6, PT, R0, UR16, PT ;  /* 0x0000001000007c0c */ /* 0x000fe2000bfc6270 */
[C---:B------:R-:W-:Y:S01]  /*2020*/  IMAD.WIDE.U32 R2, R222.reuse, UR10, R2 ;  /* 0x0000000ade027c25 */ /* 0x040fe2000f8e0002 */
[----:B------:R-:W-:Y:S01]  /*2030*/  ISETP.GE.AND P0, PT, R5, UR16, PT ;  /* 0x0000001005007c0c */ /* 0x000fe2000bf06270 */
[----:B------:R-:W-:Y:S01]  /*2040*/  BSSY.RECONVERGENT B0, `(.L_x_1670) ;  /* 0x0000039000007945 */ /* 0x000fe20003800200 */
[----:B------:R-:W-:Y:S01]  /*2050*/  LOP3.LUT R11, R11, 0x38, R223, 0x78, !PT ;  /* 0x000000380b0b7812 */ /* 0x000fe200078e78df */
[----:B------:R-:W-:Y:S01]  /*2060*/  IMAD.X R7, RZ, RZ, R4, P2 ;  /* 0x000000ffff077224 */ /* 0x000fe200010e0604 */
[----:B------:R-:W-:Y:S01]  /*2070*/  MOV R4, R2 ;  /* 0x0000000200047202 */ /* 0x000fe20000000f00 */
[C---:B------:R-:W-:Y:S01]  /*2080*/  IMAD R5, R222.reuse, UR11, R3 ;  /* 0x0000000bde057c24 */ /* 0x040fe2000f8e0203 */
[C---:B------:R-:W-:Y:S01]  /*2090*/  ISETP.GE.AND P4, PT, R222.reuse, UR16, PT ;  /* 0x00000010de007c0c */ /* 0x040fe2000bf86270 */
[----:B-1----:R-:W-:Y:S01]  /*20a0*/  IMAD R0, R9, UR4, RZ ;  /* 0x0000000409007c24 */ /* 0x002fe2000f8e02ff */
[----:B------:R-:W-:Y:S01]  /*20b0*/  LOP3.LUT R229, R11, 0x1e00, R229, 0xf8, !PT ;  /* 0x00001e000be57812 */ /* 0x000fe200078ef8e5 */
[----:B------:R-:W-:Y:S01]  /*20c0*/  IMAD.WIDE.U32 R2, R222, R12, R6 ;  /* 0x0000000cde027225 */ /* 0x000fe200078e0006 */
[----:B------:R-:W-:-:S03]  /*20d0*/  LOP3.LUT R243, R218, 0x40, RZ, 0xfc, !PT ;  /* 0x00000040daf37812 */ /* 0x000fc600078efcff */
[C---:B------:R-:W-:Y:S01]  /*20e0*/  IMAD R10, R8.reuse, UR5, R0 ;  /* 0x00000005080a7c24 */ /* 0x040fe2000f8e0200 */
[----:B------:R-:W-:Y:S01]  /*20f0*/  UMOV UR5, 0x400 ;  /* 0x0000040000057882 */ /* 0x000fe20000000000 */
[----:B------:R-:W-:Y:S01]  /*2100*/  IMAD.WIDE.U32 R6, R8, UR4, R4 ;  /* 0x0000000408067c25 */ /* 0x000fe2000f8e0004 */
[----:B--2---:R-:W-:-:S03]  /*2110*/  ULEA UR5, UR24, UR5, 0x18 ;  /* 0x0000000518057291 */ /* 0x004fc6000f8ec0ff */
[----:B------:R-:W-:Y:S01]  /*2120*/  IMAD.IADD R7, R7, 0x1, R10 ;  /* 0x0000000107077824 */ /* 0x000fe200078e020a */
[----:B------:R-:W-:Y:S01]  /*2130*/  IADD3 R10, P2, PT, R218, R14, RZ ;  /* 0x0000000eda0a7210 */ /* 0x000fe20007f5e0ff */
[----:B------:R-:W-:Y:S01]  /*2140*/  IMAD R3, R222, R13, R3 ;  /* 0x0000000dde037224 */ /* 0x000fe200078e0203 */
[----:B---3--:R-:W-:Y:S01]  /*2150*/  LEA R231, P3, R6, UR12, 0x1 ;  /* 0x0000000c06e77c11 */ /* 0x008fe2000f8608ff */
[----:B------:R-:W-:Y:S01]  /*2160*/  IMAD R0, R9, UR6, RZ ;  /* 0x0000000609007c24 */ /* 0x000fe2000f8e02ff */
[----:B------:R-:W-:Y:S01]  /*2170*/  LEA R229, R229, UR5, 0x1 ;  /* 0x00000005e5e57c11 */ /* 0x000fe2000f8e08ff */
[----:B------:R-:W-:Y:S01]  /*2180*/  IMAD.WIDE.U32 R4, R8, UR6, R2 ;  /* 0x0000000608047c25 */ /* 0x000fe2000f8e0002 */
[----:B------:R-:W-:Y:S02]  /*2190*/  MOV R2, UR17 ;  /* 0x0000001100027c02 */ /* 0x000fe40008000f00 */
[----:B------:R-:W-:Y:S01]  /*21a0*/  LEA.HI.X R230, R6, UR13, R7, 0x1, P3 ;  /* 0x0000000d06e67c11 */ /* 0x000fe200098f0c07 */
[----:B------:R-:W-:Y:S01]  /*21b0*/  IMAD R0, R8, UR7, R0 ;  /* 0x0000000708007c24 */ /* 0x000fe2000f8e0200 */
[----:B----4-:R-:W-:Y:S01]  /*21c0*/  LEA R233, P3, R4, UR8, 0x1 ;  /* 0x0000000804e97c11 */ /* 0x010fe2000f8608ff */
[----:B------:R-:W-:Y:S01]  /*21d0*/  IMAD.X R11, RZ, RZ, R15, P2 ;  /* 0x000000ffff0b7224 */ /* 0x000fe200010e060f */
[----:B------:R-:W-:Y:S01]  /*21e0*/  ISETP.GE.AND P2, PT, R16, UR16, PT ;  /* 0x0000001010007c0c */ /* 0x000fe2000bf46270 */
[----:B------:R-:W-:Y:S01]  /*21f0*/  IMAD.IADD R0, R5, 0x1, R0 ;  /* 0x0000000105007824 */ /* 0x000fe200078e0200 */
[----:B------:R-:W-:Y:S01]  /*2200*/  IADD3 R15, PT, PT, R222, 0x50, RZ ;  /* 0x00000050de0f7810 */ /* 0x000fe20007ffe0ff */
[----:B-----5:R-:W-:-:S03]  /*2210*/  IMAD.WIDE.U32 R10, R98, UR14, R10 ;  /* 0x0000000e620a7c25 */ /* 0x020fc6000f8e000a */
[----:B------:R-:W-:Y:S01]  /*2220*/  LEA.HI.X R232, R4, UR9, R0, 0x1, P3 ;  /* 0x0000000904e87c11 */ /* 0x000fe200098f0c00 */
[----:B------:R-:W-:-:S04]  /*2230*/  IMAD.WIDE.U32 R2, R2, 0x80, RZ ;  /* 0x0000008002027825 */ /* 0x000fc800078e00ff */
[----:B------:R-:W-:Y:S01]  /*2240*/  IMAD R5, R98, UR15, R11 ;  /* 0x0000000f62057c24 */ /* 0x000fe2000f8e020b */
[----:B------:R-:W-:Y:S01]  /*2250*/  LOP3.LUT R14, R2, R222, RZ, 0xfc, !PT ;  /* 0x000000de020e7212 */ /* 0x000fe200078efcff */
[----:B------:R-:W-:Y:S06]  /*2260*/  @P4 BRA `(.L_x_1671) ;  /* 0x0000000000584947 */ /* 0x000fec0003800000 */
        /* <DEDUP_REMOVED lines=22> */
.L_x_1671:
[----:B------:R-:W-:Y:S05]  /*23d0*/  BSYNC.RECONVERGENT B0 ;  /* 0x0000000000007941 */ /* 0x000fea0003800200 */
.L_x_1670:
[----:B------:R-:W-:Y:S01]  /*23e0*/  BSSY.RECONVERGENT B0, `(.L_x_1672) ;  /* 0x000001d000007945 */ /* 0x000fe20003800200 */
[----:B------:R-:W-:Y:S02]  /*23f0*/  ISETP.GE.AND P5, PT, R15, UR16, PT ;  /* 0x000000100f007c0c */ /* 0x000fe4000bfa6270 */
[----:B------:R-:W-:Y:S01]  /*2400*/  IADD3 R15, PT, PT, R222, 0x60, RZ ;  /* 0x00000060de0f7810 */ /* 0x000fe20007ffe0ff */
[----:B------:R-:W-:Y:S05]  /*2410*/  @P2 BRA `(.L_x_1673) ;  /* 0x0000000000642947 */ /* 0x000fea0003800000 */
[----:B------:R-:W2:Y:S01]  /*2420*/  LDCU.64 UR8, c[0x0][0x3b0] ;  /* 0x00007600ff0877ac */ /* 0x000ea20008000a00 */
[----:B------:R-:W-:Y:S01]  /*2430*/  IADD3 R0, P2, PT, R14, 0x10, RZ ;  /* 0x000000100e007810 */ /* 0x000fe20007f5e0ff */
[----:B------:R-:W-:Y:S01]  /*2440*/  IMAD.MOV.U32 R8, RZ, RZ, R10 ;  /* 0x000000ffff087224 */ /* 0x000fe200078e000a */
[----:B------:R-:W-:Y:S01]  /*2450*/  MOV R9, R5 ;  /* 0x0000000500097202 */ /* 0x000fe20000000f00 */
[----:B------:R-:W3:Y:S02]  /*2460*/  LDCU UR4, c[0x0][0x440] ;  /* 0x00008800ff0477ac */ /* 0x000ee40008000800 */
[----:B-1----:R-:W-:Y:S01]  /*2470*/  IMAD.X R6, RZ, RZ, R3, P2 ;  /* 0x000000ffff067224 */ /* 0x002fe200010e0603 */
        /* <DEDUP_REMOVED lines=19> */
.L_x_1673:
[----:B------:R-:W-:Y:S05]  /*25b0*/  BSYNC.RECONVERGENT B0 ;  /* 0x0000000000007941 */ /* 0x000fea0003800200 */
.L_x_1672:
[----:B------:R-:W-:Y:S01]  /*25c0*/  BSSY.RECONVERGENT B0, `(.L_x_1674) ;  /* 0x000001d000007945 */ /* 0x000fe20003800200 */
[----:B------:R-:W-:Y:S02]  /*25d0*/  ISETP.GE.AND P4, PT, R15, UR16, PT ;  /* 0x000000100f007c0c */ /* 0x000fe4000bf86270 */
[----:B------:R-:W-:Y:S01]  /*25e0*/  IADD3 R15, PT, PT, R222, 0x70, RZ ;  /* 0x00000070de0f7810 */ /* 0x000fe20007ffe0ff */
[----:B------:R-:W-:Y:S05]  /*25f0*/  @P1 BRA `(.L_x_1675) ;  /* 0x0000000000641947 */ /* 0x000fea0003800000 */
[----:B------:R-:W3:Y:S01]  /*2600*/  LDCU.64 UR8, c[0x0][0x3b0] ;  /* 0x00007600ff0877ac */ /* 0x000ee20008000a00 */
[----:B------:R-:W-:Y:S01]  /*2610*/  IADD3 R0, P1, PT, R14, 0x20, RZ ;  /* 0x000000200e007810 */ /* 0x000fe20007f3e0ff */
[----:B------:R-:W-:Y:S01]  /*2620*/  IMAD.MOV.U32 R8, RZ, RZ, R10 ;  /* 0x000000ffff087224 */ /* 0x000fe200078e000a */
[----:B------:R-:W-:Y:S01]  /*2630*/  MOV R9, R5 ;  /* 0x0000000500097202 */ /* 0x000fe20000000f00 */
[----:B------:R-:W4:Y:S02]  /*2640*/  LDCU UR4, c[0x0][0x440] ;  /* 0x00008800ff0477ac */ /* 0x000f240008000800 */
[----:B-12---:R-:W-:Y:S01]  /*2650*/  IMAD.X R6, RZ, RZ, R3, P1 ;  /* 0x000000ffff067224 */ /* 0x006fe200008e0603 */
        /* <DEDUP_REMOVED lines=19> */
.L_x_1675:
[----:B------:R-:W-:Y:S05]  /*2790*/  BSYNC.RECONVERGENT B0 ;  /* 0x0000000000007941 */ /* 0x000fea0003800200 */
.L_x_1674:
[----:B------:R-:W-:Y:S01]  /*27a0*/  BSSY.RECONVERGENT B0, `(.L_x_1676) ;  /* 0x000001c000007945 */ /* 0x000fe20003800200 */
[----:B------:R-:W-:-:S03]  /*27b0*/  ISETP.GE.AND P3, PT, R15, UR16, PT ;  /* 0x000000100f007c0c */ /* 0x000fc6000bf66270 */
[----:B------:R-:W-:Y:S10]  /*27c0*/  @P0 BRA `(.L_x_1677) ;  /* 0x0000000000640947 */ /* 0x000ff40003800000 */
[----:B------:R-:W4:Y:S01]  /*27d0*/  LDCU.64 UR8, c[0x0][0x3b0] ;  /* 0x00007600ff0877ac */ /* 0x000f220008000a00 */
[----:B------:R-:W-:Y:S01]  /*27e0*/  IADD3 R0, P0, PT, R14, 0x30, RZ ;  /* 0x000000300e007810 */ /* 0x000fe20007f1e0ff */
[----:B------:R-:W-:Y:S01]  /*27f0*/  IMAD.MOV.U32 R8, RZ, RZ, R10 ;  /* 0x000000ffff087224 */ /* 0x000fe200078e000a */
[----:B------:R-:W-:Y:S01]  /*2800*/  MOV R9, R5 ;  /* 0x0000000500097202 */ /* 0x000fe20000000f00 */
[----:B------:R-:W5:Y:S02]  /*2810*/  LDCU UR4, c[0x0][0x440] ;  /* 0x00008800ff0477ac */ /* 0x000f640008000800 */
[----:B-123--:R-:W-:Y:S01]  /*2820*/  IMAD.X R6, RZ, RZ, R3, P0 ;  /* 0x000000ffff067224 */ /* 0x00efe200000e0603 */
        /* <DEDUP_REMOVED lines=19> */
.L_x_1677:
[----:B------:R-:W-:Y:S05]  /*2960*/  BSYNC.RECONVERGENT B0 ;  /* 0x0000000000007941 */ /* 0x000fea0003800200 */
.L_x_1676:
[----:B------:R-:W-:Y:S04]  /*2970*/  BSSY.RECONVERGENT B0, `(.L_x_1678) ;  /* 0x000001b000007945 */ /* 0x000fe80003800200 */
[----:B------:R-:W-:Y:S05]  /*2980*/  @P6 BRA `(.L_x_1679) ;  /* 0x0000000000646947 */ /* 0x000fea0003800000 */
[----:B------:R-:W5:Y:S01]  /*2990*/  LDCU.64 UR8, c[0x0][0x3b0] ;  /* 0x00007600ff0877ac */ /* 0x000f620008000a00 */
[----:B------:R-:W-:Y:S01]  /*29a0*/  IADD3 R0, P0, PT, R14, 0x40, RZ ;  /* 0x000000400e007810 */ /* 0x000fe20007f1e0ff */
[----:B------:R-:W-:Y:S01]  /*29b0*/  IMAD.MOV.U32 R8, RZ, RZ, R10 ;  /* 0x000000ffff087224 */ /* 0x000fe200078e000a */
[----:B------:R-:W-:Y:S01]  /*29c0*/  MOV R9, R5 ;  /* 0x0000000500097202 */ /* 0x000fe20000000f00 */
[----:B------:R-:W5:Y:S02]  /*29d0*/  LDCU UR4, c[0x0][0x440] ;  /* 0x00008800ff0477ac */ /* 0x000f640008000800 */
[----:B-1234-:R-:W-:Y:S01]  /*29e0*/  IMAD.X R6, RZ, RZ, R3, P0 ;  /* 0x000000ffff067224 */ /* 0x01efe200000e0603 */
        /* <DEDUP_REMOVED lines=19> */
.L_x_1679:
[----:B------:R-:W-:Y:S05]  /*2b20*/  BSYNC.RECONVERGENT B0 ;  /* 0x0000000000007941 */ /* 0x000fea0003800200 */
.L_x_1678:
        /* <DEDUP_REMOVED lines=27> */
.L_x_1681:
[----:B------:R-:W-:Y:S05]  /*2ce0*/  BSYNC.RECONVERGENT B0 ;  /* 0x0000000000007941 */ /* 0x000fea0003800200 */
.L_x_1680:
        /* <DEDUP_REMOVED lines=27> */
.L_x_1683:
[----:B------:R-:W-:Y:S05]  /*2ea0*/  BSYNC.RECONVERGENT B0 ;  /* 0x0000000000007941 */ /* 0x000fea0003800200 */
.L_x_1682:
[----:B------:R-:W-:Y:S04]  /*2eb0*/  BSSY.RECONVERGENT B0, `(.L_x_1684) ;  /* 0x000001a000007945 */ /* 0x000fe80003800200 */
[----:B------:R-:W-:Y:S05]  /*2ec0*/  @P3 BRA `(.L_x_1685) ;  /* 0x0000000000603947 */ /* 0x000fea0003800000 */
[----:B------:R-:W5:Y:S01]  /*2ed0*/  LDCU.64 UR8, c[0x0][0x3b0] ;  /* 0x00007600ff0877ac */ /* 0x000f620008000a00 */
[----:B------:R-:W-:Y:S02]  /*2ee0*/  IADD3 R0, P0, PT, R14, 0x70, RZ ;  /* 0x000000700e007810 */ /* 0x000fe40007f1e0ff */
        /* <DEDUP_REMOVED lines=22> */
.L_x_1685:
[----:B------:R-:W-:Y:S05]  /*3050*/  BSYNC.RECONVERGENT B0 ;  /* 0x0000000000007941 */ /* 0x000fea0003800200 */
.L_x_1684:
[----:B------:R-:W-:Y:S01]  /*3060*/  ULEA.HI.SX32 UR6, UR18, 0xffffffff, 0x1b ;  /* 0xffffffff12067891 */ /* 0x000fe2000f8fdaff */
[----:B------:R-:W-:Y:S01]  /*3070*/  MOV R0, UR19 ;  /* 0x0000001300007c02 */ /* 0x000fe20008000f00 */
[----:B------:R-:W-:Y:S01]  /*3080*/  USHF.L.U64.HI UR7, UR10, 0x5, UR11 ;  /* 0x000000050a077899 */ /* 0x000fe2000801020b */
[----:B------:R-:W-:Y:S01]  /*3090*/  BSSY.RECONVERGENT B0, `(.L_x_1686) ;  /* 0x000001e000007945 */ /* 0x000fe20003800200 */
[----:B------:R-:W-:Y:S02]  /*30a0*/  USHF.L.U32 UR8, UR10, 0x5, URZ ;  /* 0x000000050a087899 */ /* 0x000fe400080006ff */
[----:B------:R-:W-:Y:S01]  /*30b0*/  MOV R92, UR6 ;  /* 0x00000006005c7c02 */ /* 0x000fe20008000f00 */
[----:B------:R-:W-:Y:S01]  /*30c0*/  USHF.L.U64.HI UR9, UR10, 0x4, UR11 ;  /* 0x000000040a097899 */ /* 0x000fe2000801020b */
[----:B------:R-:W-:Y:S01]  /*30d0*/  MOV R95, UR6 ;  /* 0x00000006005f7c02 */ /* 0x000fe20008000f00 */
[----:B------:R-:W-:Y:S01]  /*30e0*/  USHF.L.U32 UR12, UR10, 0x4, URZ ;  /* 0x000000040a0c7899 */ /* 0x000fe200080006ff */
[----:B-1234-:R-:W-:Y:S01]  /*30f0*/  SHF.R.S32.HI R6, RZ, 0x1f, R92 ;  /* 0x0000001fff067819 */ /* 0x01efe2000001145c */
[----:B------:R-:W-:-:S02]  /*3100*/  IMAD R7, R92, -0x20, R0 ;  /* 0xffffffe05c077824 */ /* 0x000fc400078e0200 */
[----:B------:R-:W-:Y:S02]  /*3110*/  IMAD R0, R92, UR7, RZ ;  /* 0x000000075c007c24 */ /* 0x000fe4000f8e02ff */
[----:B------:R-:W-:Y:S01]  /*3120*/  IMAD.WIDE.U32 R2, R95, UR8, RZ ;  /* 0x000000085f027c25 */ /* 0x000fe2000f8e00ff */
[-C--:B------:R-:W-:Y:S02]  /*3130*/  ISETP.GE.AND P4, PT, R222, R7.reuse, PT ;  /* 0x00000007de00720c */ /* 0x080fe40003f86270 */
[----:B------:R-:W-:Y:S01]  /*3140*/  ISETP.GE.AND P3, PT, R16, R7, PT ;  /* 0x000000071000720c */ /* 0x000fe20003f66270 */
[----:B------:R-:W-:-:S05]  /*3150*/  IMAD R0, R6, UR8, R0 ;  /* 0x0000000806007c24 */ /* 0x000fca000f8e0200 */
[----:B------:R-:W-:-:S05]  /*3160*/  IADD3 R0, PT, PT, R3, R0, RZ ;  /* 0x0000000003007210 */ /* 0x000fca0007ffe0ff */
        /* <DEDUP_REMOVED lines=16> */
.L_x_1687:
[----:B------:R-:W-:Y:S05]  /*3270*/  BSYNC.RECONVERGENT B0 ;  /* 0x0000000000007941 */ /* 0x000fea0003800200 */
.L_x_1686:
[----:B------:R-:W-:Y:S04]  /*3280*/  BSSY.RECONVERGENT B0, `(.L_x_1688) ;  /* 0x0000013000007945 */ /* 0x000fe80003800200 */
[----:B------:R-:W-:Y:S05]  /*3290*/  @P3 BRA `(.L_x_1689) ;  /* 0x0000000000443947 */ /* 0x000fea0003800000 */
[----:B------:R-:W2:Y:S01]  /*32a0*/  LDCU UR4, c[0x0][0x440] ;  /* 0x00008800ff0477ac */ /* 0x000ea20008000800 */
[----:B------:R-:W-:-:S04]  /*32b0*/  IADD3 R3, P0, PT, R2, UR12, RZ ;  /* 0x0000000c02037c10 */ /* 0x000fc8000ff1e0ff */
[----:B------:R-:W-:Y:S02]  /*32c0*/  IADD3.X R0, PT, PT, R0, UR9, RZ, P0, !PT ;  /* 0x0000000900007c10 */ /* 0x000fe400087fe4ff */
        /* <DEDUP_REMOVED lines=14> */
.L_x_1689:
[----:B------:R-:W-:Y:S05]  /*33b0*/  BSYNC.RECONVERGENT B0 ;  /* 0x0000000000007941 */ /* 0x000fea0003800200 */
.L_x_1688:
[----:B------:R-:W0:Y:S01]  /*33c0*/  LDGDEPBAR ;  /* 0x00000000000079af */ /* 0x000e220000000000 */
[C---:B------:R-:W-:Y:S01]  /*33d0*/  SHF.L.U64.HI R0, R12.reuse, 0x5, R13 ;  /* 0x000000050c007819 */ /* 0x040fe2000001020d */
[----:B------:R-:W-:Y:S01]  /*33e0*/  BSSY.RECONVERGENT B0, `(.L_x_1690) ;  /* 0x000001e000007945 */ /* 0x000fe20003800200 */
[----:B------:R-:W-:Y:S02]  /*33f0*/  SHF.L.U32 R234, R12, 0x5, RZ ;  /* 0x000000050cea7819 */ /* 0x000fe400000006ff */
[----:B------:R-:W-:Y:S01]  /*3400*/  SHF.L.U32 R8, R223, 0x6, RZ ;  /* 0x00000006df087819 */ /* 0x000fe200000006ff */
[----:B------:R3:W-:Y:S02]  /*3410*/  STL [R1+0xc], R0 ;  /* 0x00000c0001007387 */ /* 0x0007e40000100800 */
[----:B-1----:R-:W-:Y:S01]  /*3420*/  IMAD.WIDE.U32 R4, R234, UR6, RZ ;  /* 0x00000006ea047c25 */ /* 0x002fe2000f8e00ff */
[----:B------:R-:W-:-:S04]  /*3430*/  DEPBAR.LE SB0, 0x0 ;  /* 0x000080000000791a */ /* 0x000fc80000000000 */
[----:B---3--:R-:W-:-:S04]  /*3440*/  IMAD R0, R0, UR6, RZ ;  /* 0x0000000600007c24 */ /* 0x008fc8000f8e02ff */
[----:B------:R-:W-:Y:S01]  /*3450*/  IMAD R0, R6, R234, R0 ;  /* 0x000000ea06007224 */ /* 0x000fe200078e0200 */
[----:B------:R-:W-:-:S04]  /*3460*/  LOP3.LUT R6, R218, 0x1c0, R8, 0xf8, !PT ;  /* 0x000001c0da067812 */ /* 0x000fc800078ef808 */
[----:B------:R-:W-:Y:S01]  /*3470*/  IADD3 R0, PT, PT, R5, R0, RZ ;  /* 0x0000000005007210 */ /* 0x000fe20007ffe0ff */
[----:B------:R-:W-:Y:S06]  /*3480*/  BAR.SYNC.DEFER_BLOCKING 0x0 ;  /* 0x0000000000007b1d */ /* 0x000fec0000010000 */
[----:B------:R-:W-:Y:S05]  /*3490*/  @P4 BRA `(.L_x_1691) ;  /* 0x0000000000404947 */ /* 0x000fea0003800000 */
[----:B------:R-:W1:Y:S01]  /*34a0*/  LDCU UR4, c[0x0][0x440] ;  /* 0x00008800ff0477ac */ /* 0x000e620008000800 */
[----:B--2---:R-:W-:-:S04]  /*34b0*/  LEA R2, P2, R4, R233, 0x1 ;  /* 0x000000e904027211 */ /* 0x004fc800078408ff */
        /* <DEDUP_REMOVED lines=14> */
.L_x_1691:
[----:B------:R3:W-:Y:S04]  /*35a0*/  STS.128 [R229+0xa000], RZ ;  /* 0x00a000ffe5007388 */ /* 0x0007e80000000c00 */
[----:B------:R3:W-:Y:S02]  /*35b0*/  STS.128 [R229+0xb000], RZ ;  /* 0x00b000ffe5007388 */ /* 0x0007e40000000c00 */
.L_x_1692:
[----:B------:R-:W-:Y:S05]  /*35c0*/  BSYNC.RECONVERGENT B0 ;  /* 0x0000000000007941 */ /* 0x000fea0003800200 */
.L_x_1690:
[----:B------:R-:W-:Y:S01]  /*35d0*/  ISETP.GE.AND P0, PT, R16, R7, PT ;  /* 0x000000071000720c */ /* 0x000fe20003f06270 */
[C---:B------:R-:W-:Y:S01]  /*35e0*/  IMAD.SHL.U32 R221, R223.reuse, 0x20, RZ ;  /* 0x00000020dfdd7824 */ /* 0x040fe200078e00ff */
[----:B------:R-:W-:Y:S01]  /*35f0*/  SHF.R.U32.HI R220, RZ, 0x1, R223 ;  /* 0x00000001ffdc7819 */ /* 0x000fe200000116df */
[----:B------:R-:W-:Y:S01]  /*3600*/  BSSY.RECONVERGENT B0, `(.L_x_1693) ;  /* 0x000001f000007945 */ /* 0x000fe20003800200 */
[----:B------:R-:W-:Y:S02]  /*3610*/  LOP3.LUT R7, R223, 0x8, RZ, 0xc0, !PT ;  /* 0x00000008df077812 */ /* 0x000fe400078ec0ff */
[----:B-12---:R-:W-:Y:S02]  /*3620*/  LOP3.LUT R2, R220, 0x8, RZ, 0xc0, !PT ;  /* 0x00000008dc027812 */ /* 0x006fe400078ec0ff */
[----:B------:R-:W-:Y:S02]  /*3630*/  LOP3.LUT R3, R8, 0x200, RZ, 0xc0, !PT ;  /* 0x0000020008037812 */ /* 0x000fe400078ec0ff */
[----:B------:R-:W-:-:S02]  /*3640*/  LOP3.LUT R221, R221, 0x7c00, RZ, 0xc0, !PT ;  /* 0x00007c00dddd7812 */ /* 0x000fc400078ec0ff */
[C---:B------:R-:W-:Y:S01]  /*3650*/  LOP3.LUT R96, R6.reuse, R2, RZ, 0x3c, !PT ;  /* 0x0000000206607212 */ /* 0x040fe200078e3cff */
[----:B------:R1:W-:Y:S01]  /*3660*/  @P0 STS.128 [R229+0xa800], RZ ;  /* 0x00a800ffe5000388 */ /* 0x0003e20000000c00 */
[----:B------:R-:W-:Y:S02]  /*3670*/  LOP3.LUT R6, R6, R7, RZ, 0x3c, !PT ;  /* 0x0000000706067212 */ /* 0x000fe400078e3cff */
[----:B------:R-:W-:Y:S01]  /*3680*/  LOP3.LUT R25, R8, 0x400, RZ, 0xc0, !PT ;  /* 0x0000040008197812 */ /* 0x000fe200078ec0ff */
[----:B------:R1:W-:Y:S01]  /*3690*/  @P0 STS.128 [R229+0xb800], RZ ;  /* 0x00b800ffe5000388 */ /* 0x0003e20000000c00 */
[----:B------:R-:W-:-:S03]  /*36a0*/  IADD3 R2, PT, PT, R96, R3, R221 ;  /* 0x0000000360027210 */ /* 0x000fc60007ffe0dd */
[----:B------:R-:W-:Y:S01]  /*36b0*/  IMAD R25, R6, 0x2, R25 ;  /* 0x0000000206197824 */ /* 0x000fe200078e0219 */
[----:B------:R-:W-:Y:S01]  /*36c0*/  LEA R24, R2, UR5, 0x1 ;  /* 0x0000000502187c11 */ /* 0x000fe2000f8e08ff */
[----:B------:R-:W-:Y:S06]  /*36d0*/  @P0 BRA `(.L_x_1694) ;  /* 0x0000000000440947 */ /* 0x000fec0003800000 */
        /* <DEDUP_REMOVED lines=17> */
.L_x_1694:
[----:B------:R-:W-:Y:S05]  /*37f0*/  BSYNC.RECONVERGENT B0 ;  /* 0x0000000000007941 */ /* 0x000fea0003800200 */
.L_x_1693:
[----:B------:R-:W-:Y:S01]  /*3800*/  LDSM.16.M88.4 R16, [R25+UR5+0x8000] ;  /* 0x008000051910783b */ /* 0x000fe20008000200 */
[----:B------:R-:W-:Y:S01]  /*3810*/  IMAD.MOV.U32 R26, RZ, RZ, 0x10 ;  /* 0x00000010ff1a7424 */ /* 0x000fe200078e00ff */
[----:B------:R-:W-:Y:S01]  /*3820*/  LOP3.LUT P0, RZ, R223, 0x2, RZ, 0xc0, !PT ;  /* 0x00000002dfff7812 */ /* 0x000fe2000780c0ff */
[----:B--2---:R-:W-:Y:S01]  /*3830*/  VIADD R2, R25, UR5 ;  /* 0x0000000519027c36 */ /* 0x004fe20008000000 */
[----:B------:R-:W2:Y:S01]  /*3840*/  LDSM.16.M88.4 R4, [R24+0x2000] ;  /* 0x002000001804783b */ /* 0x000ea20000000200 */
[----:B------:R-:W-:Y:S01]  /*3850*/  IMAD.MOV.U32 R0, RZ, RZ, 0x20 ;  /* 0x00000020ff007424 */ /* 0x000fe200078e00ff */
[----:B------:R-:W-:Y:S02]  /*3860*/  SEL R26, R26, 0xfffffff0, !P0 ;  /* 0xfffffff01a1a7807 */ /* 0x000fe40004000000 */
[----:B------:R-:W4:Y:S01]  /*3870*/  LDSM.16.M88.4 R8, [R24] ;  /* 0x000000001808783b */ /* 0x000f220000000200 */
[----:B------:R-:W-:Y:S02]  /*3880*/  LOP3.LUT P0, RZ, R223, 0x4, RZ, 0xc0, !PT ;  /* 0x00000004dfff7812 */ /* 0x000fe4000780c0ff */
[C---:B------:R-:W-:Y:S01]  /*3890*/  IMAD R32, R26.reuse, 0x2, R2 ;  /* 0x000000021a207824 */ /* 0x040fe200078e0202 */
[----:B------:R-:W5:Y:S01]  /*38a0*/  LDSM.16.M88.4 R28, [R25+UR5+0x8800] ;  /* 0x00880005191c783b */ /* 0x000f620008000200 */
[----:B------:R-:W-:Y:S01]  /*38b0*/  IMAD R34, R26, 0x2, R24 ;  /* 0x000000021a227824 */ /* 0x000fe200078e0218 */
[----:B------:R-:W-:-:S02]  /*38c0*/  SEL R0, R0, 0xffffffe0, !P0 ;  /* 0xffffffe000007807 */ /* 0x000fc40004000000 */
[----:B------:R-:W-:Y:S03]  /*38d0*/  LDSM.16.M88.4 R52, [R32+0x8000] ;  /* 0x008000002034783b */ /* 0x000fe60000000200 */
[C---:B------:R-:W-:Y:S01]  /*38e0*/  IMAD R2, R0.reuse, 0x2, R2 ;  /* 0x0000000200027824 */ /* 0x040fe200078e0202 */
[----:B------:R-:W3:Y:S01]  /*38f0*/  LDSM.16.M88.4 R12, [R34+0x2000] ;  /* 0x00200000220c783b */ /* 0x000ee20000000200 */
[----:B------:R-:W-:Y:S02]  /*3900*/  IMAD R0, R0, 0x2, R24 ;  /* 0x0000000200007824 */ /* 0x000fe400078e0218 */
[C---:B------:R-:W-:Y:S01]  /*3910*/  IMAD R3, R26.reuse, 0x2, R2 ;  /* 0x000000021a037824 */ /* 0x040fe200078e0202 */
[----:B------:R-:W1:Y:S01]  /*3920*/  LDSM.16.M88.4 R56, [R32+0x8800] ;  /* 0x008800002038783b */ /* 0x000e620000000200 */
[----:B------:R-:W-:-:S03]  /*3930*/  IMAD R33, R26, 0x2, R0 ;  /* 0x000000021a217824 */ /* 0x000fc600078e0200 */
[----:B------:R-:W1:Y:S04]  /*3940*/  LDSM.16.M88.4 R20, [R34] ;  /* 0x000000002214783b */ /* 0x000e680000000200 */
[----:B------:R-:W-:Y:S04]  /*3950*/  LDSM.16.M88.4 R40, [R2+0x8800] ;  /* 0x008800000228783b */ /* 0x000fe80000000200 */
[----:B------:R-:W0:Y:S01]  /*3960*/  LDGDEPBAR ;  /* 0x00000000000079af */ /* 0x000e220000000000 */
[-C--:B--2---:R-:W-:Y:S08]  /*3970*/  HMMA.16816.F32.BF16 R36, R4, R16.reuse, RZ ;  /* 0x000000100424723c */ /* 0x084ff000000418ff */
[----:B----4-:R-:W-:Y:S08]  /*3980*/  HMMA.16816.F32.BF16 R64, R8, R16, RZ ;  /* 0x000000100840723c */ /* 0x010ff000000418ff */
[-C--:B------:R-:W-:Y:S08]  /*3990*/  HMMA.16816.F32.BF16 R48, R4, R18.reuse, RZ ;  /* 0x000000120430723c */ /* 0x080ff000000418ff */
[----:B------:R-:W-:Y:S08]  /*39a0*/  HMMA.16816.F32.BF16 R84, R8, R18, RZ ;  /* 0x000000120854723c */ /* 0x000ff000000418ff */
[C---:B-----5:R-:W-:Y:S08]  /*39b0*/  HMMA.16816.F32.BF16 R16, R4.reuse, R28, RZ ;  /* 0x0000001c0410723c */ /* 0x060ff000000418ff */
[----:B------:R-:W-:Y:S01]  /*39c0*/  HMMA.16816.F32.BF16 R44, R4, R30, RZ ;  /* 0x0000001e042c723c */ /* 0x000fe200000418ff */
[----:B------:R-:W-:Y:S07]  /*39d0*/  LDSM.16.M88.4 R4, [R0+0x2000] ;  /* 0x002000000004783b */ /* 0x000fee0000000200 */
[C---:B---3--:R-:W-:Y:S01]  /*39e0*/  HMMA.16816.F32.BF16 R72, R12.reuse, R52, R36 ;  /* 0x000000340c48723c */ /* 0x048fe20000041824 */
[----:B------:R-:W2:Y:S07]  /*39f0*/  LDSM.16.M88.4 R36, [R2+0x8000] ;  /* 0x008000000224783b */ /* 0x000eae0000000200 */
[----:B-1----:R-:W-:Y:S01]  /*3a00*/  HMMA.16816.F32.BF16 R68, R12, R56, R16 ;  /* 0x000000380c44723c */ /* 0x002fe20000041810 */
[----:B------:R-:W1:Y:S07]  /*3a10*/  LDSM.16.M88.4 R16, [R0] ;  /* 0x000000000010783b */ /* 0x000e6e0000000200 */
[C---:B------:R-:W-:Y:S08]  /*3a20*/  HMMA.16816.F32.BF16 R80, R8.reuse, R28, RZ ;  /* 0x0000001c0850723c */ /* 0x040ff000000418ff */
[----:B------:R-:W-:Y:S01]  /*3a30*/  HMMA.16816.F32.BF16 R76, R8, R30, RZ ;  /* 0x0000001e084c723c */ /* 0x000fe200000418ff */
[----:B------:R-:W-:Y:S07]  /*3a40*/  LDSM.16.M88.4 R28, [R33] ;  /* 0x00000000211c783b */ /* 0x000fee0000000200 */
[C---:B------:R-:W-:Y:S01]  /*3a50*/  HMMA.16816.F32.BF16 R60, R12.reuse, R54, R48 ;  /* 0x000000360c3c723c */ /* 0x040fe20000041830 */
[----:B------:R-:W-:Y:S07]  /*3a60*/  LDSM.16.M88.4 R48, [R3+0x8800] ;  /* 0x008800000330783b */ /* 0x000fee0000000200 */
[----:B------:R-:W-:Y:S01]  /*3a70*/  HMMA.16816.F32.BF16 R8, R12, R58, R44 ;  /* 0x0000003a0c08723c */ /* 0x000fe2000004182c */
[----:B------:R-:W-:Y:S04]  /*3a80*/  LDSM.16.M88.4 R44, [R3+0x8000] ;  /* 0x00800000032c783b */ /* 0x000fe80000000200 */
[----:B------:R-:W3:Y:S03]  /*3a90*/  LDSM.16.M88.4 R12, [R33+0x2000] ;  /* 0x00200000210c783b */ /* 0x000ee60000000200 */
[C---:B------:R-:W-:Y:S08]  /*3aa0*/  HMMA.16816.F32.BF16 R64, R20.reuse, R52, R64 ;  /* 0x000000341440723c */ /* 0x040ff00000041840 */
[C---:B------:R-:W-:Y:S01]  /*3ab0*/  HMMA.16816.F32.BF16 R84, R20.reuse, R54, R84 ;  /* 0x000000361454723c */ /* 0x040fe20000041854 */
[----:B------:R-:W-:Y:S07]  /*3ac0*/  LDSM.16.M88.4 R52, [R25+UR5+0x9000] ;  /* 0x009000051934783b */ /* 0x000fee0008000200 */
[C---:B------:R-:W-:Y:S08]  /*3ad0*/  HMMA.16816.F32.BF16 R80, R20.reuse, R56, R80 ;  /* 0x000000381450723c */ /* 0x040ff00000041850 */
[----:B------:R-:W-:Y:S08]  /*3ae0*/  HMMA.16816.F32.BF16 R20, R20, R58, R76 ;  /* 0x0000003a1414723c */ /* 0x000ff0000004184c */
[C---:B--2---:R-:W-:Y:S08]  /*3af0*/  HMMA.16816.F32.BF16 R56, R4.reuse, R36, R72 ;  /* 0x000000240438723c */ /* 0x044ff00000041848 */
[C---:B------:R-:W-:Y:S08]  /*3b00*/  HMMA.16816.F32.BF16 R72, R4.reuse, R40, R68 ;  /* 0x000000280448723c */ /* 0x040ff00000041844 */
[C---:B------:R-:W-:Y:S08]  /*3b10*/  HMMA.16816.F32.BF16 R60, R4.reuse, R38, R60 ;  /* 0x00000026043c723c */ /* 0x040ff0000004183c */
[----:B------:R-:W-:Y:S01]  /*3b20*/  HMMA.16816.F32.BF16 R4, R4, R42, R8 ;  /* 0x0000002a0404723c */ /* 0x000fe20000041808 */
[----:B------:R-:W2:Y:S07]  /*3b30*/  LDSM.16.M88.4 R8, [R24+0x6000] ;  /* 0x006000001808783b */ /* 0x000eae0000000200 */
[C---:B-1----:R-:W-:Y:S01]  /*3b40*/  HMMA.16816.F32.BF16 R68, R16.reuse, R36, R64 ;  /* 0x000000241044723c */ /* 0x042fe20000041840 */
[----:B------:R-:W1:Y:S04]  /*3b50*/  LDSM.16.M88.4 R64, [R25+UR5+0x9800] ;  /* 0x009800051940783b */ /* 0x000e680008000200 */
[----:B------:R-:W4:Y:S03]  /*3b60*/  LDSM.16.M88.4 R24, [R24+0x4000] ;  /* 0x004000001818783b */ /* 0x000f260000000200 */
[C---:B------:R-:W-:Y:S08]  /*3b70*/  HMMA.16816.F32.BF16 R84, R16.reuse, R38, R84 ;  /* 0x000000261054723c */ /* 0x040ff00000041854 */
[C---:B------:R-:W-:Y:S01]  /*3b80*/  HMMA.16816.F32.BF16 R88, R16.reuse, R40, R80 ;  /* 0x000000281058723c */ /* 0x040fe20000041850 */
[----:B------:R-:W-:Y:S07]  /*3b90*/  LDSM.16.M88.4 R80, [R32+0x9800] ;  /* 0x009800002050783b */ /* 0x000fee0000000200 */
[----:B------:R-:W-:Y:S01]  /*3ba0*/  HMMA.16816.F32.BF16 R40, R16, R42, R20 ;  /* 0x0000002a1028723c */ /* 0x000fe20000041814 */
[----:B------:R-:W-:Y:S07]  /*3bb0*/  LDSM.16.M88.4 R20, [R34+0x4000] ;  /* 0x004000002214783b */ /* 0x000fee0000000200 */
[C---:B---3--:R-:W-:Y:S01]  /*3bc0*/  HMMA.16816.F32.BF16 R36, R12.reuse, R44, R56 ;  /* 0x0000002c0c24723c */ /* 0x048fe20000041838 */
[----:B------:R-:W-:Y:S07]  /*3bd0*/  LDSM.16.M88.4 R56, [R32+0x9000] ;  /* 0x009000002038783b */ /* 0x000fee0000000200 */
[C---:B------:R-:W-:Y:S08]  /*3be0*/  HMMA.16816.F32.BF16 R16, R12.reuse, R46, R60 ;  /* 0x0000002e0c10723c */ /* 0x040ff0000004183c */
[C---:B------:R-:W-:Y:S08]  /*3bf0*/  HMMA.16816.F32.BF16 R72, R12.reuse, R48, R72 ;  /* 0x000000300c48723c */ /* 0x040ff00000041848 */
[----:B------:R-:W-:Y:S01]  /*3c00*/  HMMA.16816.F32.BF16 R12, R12, R50, R4 ;  /* 0x000000320c0c723c */ /* 0x000fe20000041804 */
[----:B------:R-:W3:Y:S07]  /*3c10*/  LDSM.16.M88.4 R4, [R34+0x6000] ;  /* 0x006000002204783b */ /* 0x000eee0000000200 */
[C---:B------:R-:W-:Y:S08]  /*3c20*/  HMMA.16816.F32.BF16 R68, R28.reuse, R44, R68 ;  /* 0x0000002c1c44723c */ /* 0x040ff00000041844 */
[C---:B------:R-:W-:Y:S08]  /*3c30*/  HMMA.16816.F32.BF16 R84, R28.reuse, R46, R84 ;  /* 0x0000002e1c54723c */ /* 0x040ff00000041854 */
[C---:B------:R-:W-:Y:S08]  /*3c40*/  HMMA.16816.F32.BF16 R88, R28.reuse, R48, R88 ;  /* 0x000000301c58723c */ /* 0x040ff00000041858 */
[----:B------:R-:W-:Y:S01]  /*3c50*/  HMMA.16816.F32.BF16 R76, R28, R50, R40 ;  /* 0x000000321c4c723c */ /* 0x000fe20000041828 */
[----:B------:R-:W-:Y:S07]  /*3c60*/  LDSM.16.M88.4 R48, [R2+0x9800] ;  /* 0x009800000230783b */ /* 0x000fee0000000200 */
[C---:B--2---:R-:W-:Y:S01]  /*3c70*/  HMMA.16816.F32.BF16 R60, R8.reuse, R52, R36 ;  /* 0x00000034083c723c */ /* 0x044fe20000041824 */
[----:B------:R2:W-:Y:S07]  /*3c80*/  LDSM.16.M88.4 R36, [R2+0x9000] ;  /* 0x009000000224783b */ /* 0x0005ee0000000200 */
[C---:B------:R-:W-:Y:S01]  /*3c90*/  HMMA.16816.F32.BF16 R40, R8.reuse, R54, R16 ;  /* 0x000000360828723c */ /* 0x040fe20000041810 */
[----:B------:R-:W-:Y:S07]  /*3ca0*/  LDSM.16.M88.4 R16, [R0+0x4000] ;  /* 0x004000000010783b */ /* 0x000fee0000000200 */
[C---:B-1----:R-:W-:Y:S08]  /*3cb0*/  HMMA.16816.F32.BF16 R28, R8.reuse, R64, R72 ;  /* 0x00000040081c723c */ /* 0x042ff00000041848 */
[----:B------:R-:W-:Y:S01]  /*3cc0*/  HMMA.16816.F32.BF16 R8, R8, R66, R12 ;  /* 0x000000420808723c */ /* 0x000fe2000004180c */
[----:B------:R1:W5:Y:S01]  /*3cd0*/  LDSM.16.M88.4 R12, [R0+0x6000] ;  /* 0x00600000000c783b */ /* 0x0003620000000200 */
[----:B--2---:R-:W-:-:S05]  /*3ce0*/  IMAD.U32 R2, RZ, RZ, UR19 ;  /* 0x00000013ff027e24 */ /* 0x004fca000f8e00ff */
[----:B------:R-:W-:Y:S01]  /*3cf0*/  ISETP.GE.U32.AND P3, PT, R2, 0x21, PT ;  /* 0x000000210200780c */ /* 0x000fe20003f66070 */
[C---:B----4-:R-:W-:Y:S08]  /*3d00*/  HMMA.16816.F32.BF16 R44, R24.reuse, R52, R68 ;  /* 0x00000034182c723c */ /* 0x050ff00000041844 */
[C---:B------:R-:W-:Y:S08]  /*3d10*/  HMMA.16816.F32.BF16 R52, R24.reuse, R54, R84 ;  /* 0x000000361834723c */ /* 0x040ff00000041854 */
[----:B------:R-:W-:Y:S01]  /*3d20*/  HMMA.16816.F32.BF16 R84, R24, R64, R88 ;  /* 0x000000401854723c */ /* 0x000fe20000041858 */
[----:B-1----:R-:W-:-:S05]  /*3d30*/  IMAD.SHL.U32 R0, R223, 0x2, RZ ;  /* 0x00000002df007824 */ /* 0x002fca00078e00ff */
[----:B------:R-:W-:Y:S02]  /*3d40*/  LOP3.LUT R0, R0, 0x6, RZ, 0xc0, !PT ;  /* 0x0000000600007812 */ /* 0x000fe400078ec0ff */
[----:B------:R-:W-:Y:S01]  /*3d50*/  HMMA.16816.F32.BF16 R76, R24, R66, R76 ;  /* 0x00000042184c723c */ /* 0x000fe2000004184c */
[----:B------:R-:W-:Y:S02]  /*3d60*/  LDSM.16.M88.4 R24, [R3+0x9000] ;  /* 0x009000000318783b */ /* 0x000fe40000000200 */
[----:B------:R-:W-:-:S04]  /*3d70*/  IMAD R0, R92, 0x20, R0 ;  /* 0x000000205c007824 */ /* 0x000fc800078e0200 */
[----:B------:R-:W-:Y:S01]  /*3d80*/  VIADD R2, R0, 0x18 ;  /* 0x0000001800027836 */ /* 0x000fe20000000000 */
[----:B---3--:R-:W-:Y:S04]  /*3d90*/  HMMA.16816.F32.BF16 R68, R4, R58, R40 ;  /* 0x0000003a0444723c */ /* 0x008fe80000041828 */
[----:B------:R-:W-:-:S04]  /*3da0*/  ISETP.GE.AND P5, PT, R2, UR19, PT ;  /* 0x0000001302007c0c */ /* 0x000fc8000bfa6270 */
[C---:B------:R-:W-:Y:S08]  /*3db0*/  HMMA.16816.F32.BF16 R72, R4.reuse, R56, R60 ;  /* 0x000000380448723c */ /* 0x040ff0000004183c */
[C---:B------:R-:W-:Y:S01]  /*3dc0*/  HMMA.16816.F32.BF16 R64, R4.reuse, R80, R28 ;  /* 0x000000500440723c */ /* 0x040fe2000004181c */
[----:B------:R1:W-:Y:S07]  /*3dd0*/  LDSM.16.M88.4 R28, [R3+0x9800] ;  /* 0x00980000031c783b */ /* 0x0003ee0000000200 */
[----:B------:R-:W-:Y:S01]  /*3de0*/  HMMA.16816.F32.BF16 R40, R4, R82, R8 ;  /* 0x000000520428723c */ /* 0x000fe20000041808 */
[----:B------:R-:W2:Y:S04]  /*3df0*/  LDSM.16.M88.4 R4, [R33+0x6000] ;  /* 0x006000002104783b */ /* 0x000ea80000000200 */
[----:B------:R3:W4:Y:S01]  /*3e00*/  LDSM.16.M88.4 R8, [R33+0x4000] ;  /* 0x004000002108783b */ /* 0x0007220000000200 */
[----:B------:R-:W-:-:S04]  /*3e10*/  DEPBAR.LE SB0, 0x0 ;  /* 0x000080000000791a */ /* 0x000fc80000000000 */
[----:B------:R-:W-:Y:S01]  /*3e20*/  HMMA.16816.F32.BF16 R44, R20, R56, R44 ;  /* 0x00000038142c723c */ /* 0x000fe2000004182c */
[----:B-1----:R-:W-:-:S07]  /*3e30*/  VIADD R3, R0, 0x9 ;  /* 0x0000000900037836 */ /* 0x002fce0000000000 */
[----:B------:R-:W-:Y:S01]  /*3e40*/  HMMA.16816.F32.BF16 R52, R20, R58, R52 ;  /* 0x0000003a1434723c */ /* 0x000fe20000041834 */
[----:B------:R-:W-:Y:S01]  /*3e50*/  ISETP.GE.AND P2, PT, R3, UR19, PT ;  /* 0x0000001303007c0c */ /* 0x000fe2000bf46270 */
[----:B------:R-:W-:-:S06]  /*3e60*/  VIADD R3, R0, 0x11 ;  /* 0x0000001100037836 */ /* 0x000fcc0000000000 */
[----:B------:R-:W-:Y:S01]  /*3e70*/  HMMA.16816.F32.BF16 R60, R20, R80, R84 ;  /* 0x00000050143c723c */ /* 0x000fe20000041854 */
[----:B------:R-:W-:Y:S01]  /*3e80*/  BAR.SYNC.DEFER_BLOCKING 0x0 ;  /* 0x0000000000007b1d */ /* 0x000fe20000010000 */
[----:B------:R-:W-:-:S06]  /*3e90*/  ISETP.GE.AND P6, PT, R3, UR19, PT ;  /* 0x0000001303007c0c */ /* 0x000fcc000bfc6270 */
[----:B------:R-:W-:Y:S08]  /*3ea0*/  HMMA.16816.F32.BF16 R56, R20, R82, R76 ;  /* 0x000000521438723c */ /* 0x000ff0000004184c */
[C---:B-----5:R-:W-:Y:S08]  /*3eb0*/  HMMA.16816.F32.BF16 R72, R12.reuse, R36, R72 ;  /* 0x000000240c48723c */ /* 0x060ff00000041848 */
[C---:B------:R-:W-:Y:S08]  /*3ec0*/  HMMA.16816.F32.BF16 R68, R12.reuse, R38, R68 ;  /* 0x000000260c44723c */ /* 0x040ff00000041844 */
[C---:B------:R-:W-:Y:S08]  /*3ed0*/  HMMA.16816.F32.BF16 R64, R12.reuse, R48, R64 ;  /* 0x000000300c40723c */ /* 0x040ff00000041840 */
[----:B------:R-:W-:Y:S08]  /*3ee0*/  HMMA.16816.F32.BF16 R40, R12, R50, R40 ;  /* 0x000000320c28723c */ /* 0x000ff00000041828 */
[C---:B---3--:R-:W-:Y:S08]  /*3ef0*/  HMMA.16816.F32.BF16 R32, R16.reuse, R36, R44 ;  /* 0x000000241020723c */ /* 0x048ff0000004182c */
[C---:B------:R-:W-:Y:S08]  /*3f00*/  HMMA.16816.F32.BF16 R12, R16.reuse, R38, R52 ;  /* 0x00000026100c723c */ /* 0x040ff00000041834 */
[C---:B------:R-:W-:Y:S08]  /*3f10*/  HMMA.16816.F32.BF16 R20, R16.reuse, R48, R60 ;  /* 0x000000301014723c */ /* 0x040ff0000004183c */
[----:B------:R-:W-:Y:S08]  /*3f20*/  HMMA.16816.F32.BF16 R16, R16, R50, R56 ;  /* 0x000000321010723c */ /* 0x000ff00000041838 */
[C---:B--2---:R-:W-:Y:S08]  /*3f30*/  HMMA.16816.F32.BF16 R36, R4.reuse, R24, R72 ;  /* 0x000000180424723c */ /* 0x044ff00000041848 */
[C---:B------:R-:W-:Y:S08]  /*3f40*/  HMMA.16816.F32.BF16 R68, R4.reuse, R26, R68 ;  /* 0x0000001a0444723c */ /* 0x040ff00000041844 */
[C---:B------:R-:W-:Y:S08]  /*3f50*/  HMMA.16816.F32.BF16 R64, R4.reuse, R28, R64 ;  /* 0x0000001c0440723c */ /* 0x040ff00000041840 */
[----:B------:R-:W-:Y:S01]  /*3f60*/  HMMA.16816.F32.BF16 R40, R4, R30, R40 ;  /* 0x0000001e0428723c */ /* 0x000fe20000041828 */
[C---:B------:R-:W-:Y:S01]  /*3f70*/  VIADD R4, R0.reuse, 0x8 ;  /* 0x0000000800047836 */ /* 0x040fe20000000000 */
[----:B------:R-:W-:Y:S01]  /*3f80*/  P2R R7, PR, RZ, 0x4 ;  /* 0x00000004ff077803 */ /* 0x000fe20000000000 */
[----:B------:R-:W-:-:S03]  /*3f90*/  VIADD R5, R0, 0x1 ;  /* 0x0000000100057836 */ /* 0x000fc60000000000 */
[----:B------:R-:W-:Y:S01]  /*3fa0*/  ISETP.GE.AND P1, PT, R4, UR19, PT ;  /* 0x0000001304007c0c */ /* 0x000fe2000bf26270 */
[----:B------:R-:W-:Y:S01]  /*3fb0*/  VIADD R4, R0, 0x10 ;  /* 0x0000001000047836 */ /* 0x000fe20000000000 */
[----:B----4-:R-:W-:Y:S01]  /*3fc0*/  HMMA.16816.F32.BF16 R32, R8, R24, R32 ;  /* 0x000000180820723c */ /* 0x010fe20000041820 */
[----:B------:R-:W-:-:S07]  /*3fd0*/  ISETP.GE.AND P4, PT, R5, UR19, PT ;  /* 0x0000001305007c0c */ /* 0x000fce000bf86270 */
[----:B------:R-:W-:Y:S01]  /*3fe0*/  HMMA.16816.F32.BF16 R44, R8, R26, R12 ;  /* 0x0000001a082c723c */ /* 0x000fe2000004180c */
[----:B------:R-:W-:-:S07]  /*3ff0*/  P2R R12, PR, RZ, 0x10 ;  /* 0x00000010ff0c7803 */ /* 0x000fce0000000000 */
[C---:B------:R-:W-:Y:S08]  /*4000*/  HMMA.16816.F32.BF16 R76, R8.reuse, R28, R20 ;  /* 0x0000001c084c723c */ /* 0x040ff00000041814 */
[----:B------:R-:W-:Y:S01]  /*4010*/  HMMA.16816.F32.BF16 R60, R8, R30, R16 ;  /* 0x0000001e083c723c */ /* 0x000fe20000041810 */
[----:B------:R-:W-:Y:S02]  /*4020*/  P2R R9, PR, RZ, 0x2 ;  /* 0x00000002ff097803 */ /* 0x000fe40000000000 */
[C---:B------:R-:W-:Y:S01]  /*4030*/  ISETP.GE.AND P1, PT, R0.reuse, UR19, PT ;  /* 0x0000001300007c0c */ /* 0x040fe2000bf26270 */
[----:B------:R-:W-:-:S03]  /*4040*/  VIADD R0, R0, 0x19 ;  /* 0x0000001900007836 */ /* 0x000fc60000000000 */
[----:B------:R-:W-:Y:S02]  /*4050*/  P2R R8, PR, RZ, 0x2 ;  /* 0x00000002ff087803 */ /* 0x000fe40000000000 */
[----:B------:R-:W-:Y:S02]  /*4060*/  ISETP.GE.AND P1, PT, R4, UR19, PT ;  /* 0x0000001304007c0c */ /* 0x000fe4000bf26270 */
[----:B------:R-:W-:Y:S02]  /*4070*/  ISETP.GE.AND P4, PT, R0, UR19, PT ;  /* 0x0000001300007c0c */ /* 0x000fe4000bf86270 */
[----:B------:R-:W-:Y:S01]  /*4080*/  P2R R6, PR, RZ, 0x2 ;  /* 0x00000002ff067803 */ /* 0x000fe20000000000 */
[----:B------:R-:W-:Y:S10]  /*4090*/  @!P3 BRA `(.L_x_1695) ;  /* 0x000000000090b947 */ /* 0x000ff40003800000 */
[----:B------:R-:W-:-:S06]  /*40a0*/  ULEA.HI.SX32 UR4, UR18, 0xfffffffe, 0x1b ;  /* 0xfffffffe12047891 */ /* 0x000fcc000f8fdaff */
[----:B------:R-:W-:Y:S02]  /*40b0*/  IMAD.U32 R0, RZ, RZ, UR4 ;  /* 0x00000004ff007e24 */ /* 0x000fe4000f8e00ff */
[----:B------:R-:W-:Y:S02]  /*40c0*/  IMAD.U32 R2, RZ, RZ, UR4 ;  /* 0x00000004ff027e24 */ /* 0x000fe4000f8e00ff */
[----:B------:R-:W-:Y:S01]  /*40d0*/  IMAD R0, R0, UR7, RZ ;  /* 0x0000000700007c24 */ /* 0x000fe2000f8e02ff */
[----:B------:R-:W1:Y:S01]  /*40e0*/  LDCU UR4, c[0x0][0x440] ;  /* 0x00008800ff0477ac */ /* 0x000e620008000800 */
[----:B------:R-:W-:-:S04]  /*40f0*/  IMAD.WIDE.U32 R2, R2, UR8, RZ ;  /* 0x0000000802027c25 */ /* 0x000fc8000f8e00ff */
[----:B------:R-:W-:Y:S01]  /*4100*/  IMAD.IADD R0, R3, 0x1, R0 ;  /* 0x0000000103007824 */ /* 0x000fe200078e0200 */
[----:B------:R-:W-:-:S04]  /*4110*/  LEA R4, P1, R2, R231, 0x1 ;  /* 0x000000e702047211 */ /* 0x000fc800078208ff */
[C---:B------:R-:W-:Y:S02]  /*4120*/  LEA.HI.X R5, R2.reuse, R230, R0, 0x1, P1 ;  /* 0x000000e602057211 */ /* 0x040fe400008f0c00 */
[----:B------:R-:W-:-:S04]  /*4130*/  IADD3 R3, P1, PT, R2, UR12, RZ ;  /* 0x0000000c02037c10 */ /* 0x000fc8000ff3e0ff */
[----:B------:R-:W-:Y:S02]  /*4140*/  IADD3.X R0, PT, PT, R0, UR9, RZ, P1, !PT ;  /* 0x0000000900007c10 */ /* 0x000fe40008ffe4ff */
[C---:B------:R-:W-:Y:S02]  /*4150*/  LEA R2, P1, R3.reuse, R231, 0x1 ;  /* 0x000000e703027211 */ /* 0x040fe400078208ff */
        /* <DEDUP_REMOVED lines=24> */
.L_x_1695:
[----:B------:R-:W2:Y:S01]  /*42e0*/  LDCU UR4, c[0x0][0x3e0] ;  /* 0x00007c00ff0477ac */ /* 0x000ea20008000800 */
[----:B-1----:R-:W-:Y:S01]  /*42f0*/  LOP3.LUT R5, R223, 0x1f, RZ, 0xc0, !PT ;  /* 0x0000001fdf057812 */ /* 0x002fe200078ec0ff */
[----:B------:R-:W-:Y:S01]  /*4300*/  IMAD.MOV.U32 R17, RZ, RZ, 0x20 ;  /* 0x00000020ff117424 */ /* 0x000fe200078e00ff */
[----:B------:R-:W-:Y:S01]  /*4310*/  P2R R4, PR, RZ, 0x10 ;  /* 0x00000010ff047803 */ /* 0x000fe20000000000 */
[----:B------:R-:W-:Y:S01]  /*4320*/  UIADD3 UR25, UPT, UPT, UR23, -0x4498517b, URZ ;  /* 0xbb67ae8517197890 */ /* 0x000fe2000fffe0ff */
[----:B------:R-:W-:Y:S01]  /*4330*/  P2R R3, PR, RZ, 0x1 ;  /* 0x00000001ff037803 */ /* 0x000fe20000000000 */
[----:B------:R-:W-:Y:S01]  /*4340*/  UIADD3 UR24, UPT, UPT, UR22, -0x61c88647, URZ ;  /* 0x9e3779b916187890 */ /* 0x000fe2000fffe0ff */
[----:B------:R-:W-:Y:S01]  /*4350*/  ISETP.NE.AND P4, PT, R12, RZ, PT ;  /* 0x000000ff0c00720c */ /* 0x000fe20003f85270 */
[----:B------:R-:W-:Y:S01]  /*4360*/  UIADD3 UR15, UPT, UPT, UR22, 0x3c6ef372, URZ ;  /* 0x3c6ef372160f7890 */ /* 0x000fe2000fffe0ff */
[----:B------:R-:W-:Y:S01]  /*4370*/  ISETP.NE.AND P0, PT, R8, RZ, PT ;  /* 0x000000ff0800720c */ /* 0x000fe20003f05270 */
[----:B------:R-:W-:Y:S01]  /*4380*/  UIADD3 UR14, UPT, UPT, UR23, 0x76cf5d0a, URZ ;  /* 0x76cf5d0a170e7890 */ /* 0x000fe2000fffe0ff */
[----:B------:R-:W-:Y:S01]  /*4390*/  P2R R50, PR, RZ, 0x8 ;  /* 0x00000008ff327803 */ /* 0x000fe20000000000 */
[----:B------:R-:W-:Y:S01]  /*43a0*/  UIADD3 UR12, UPT, UPT, UR23, 0x32370b8f, URZ ;  /* 0x32370b8f170c7890 */ /* 0x000fe2000fffe0ff */
[----:B------:R-:W-:Y:S01]  /*43b0*/  ISETP.NE.AND P3, PT, R7, RZ, PT ;  /* 0x000000ff0700720c */ /* 0x000fe20003f65270 */
[----:B------:R-:W-:Y:S01]  /*43c0*/  UIADD3 UR13, UPT, UPT, UR22, -0x255992d5, URZ ;  /* 0xdaa66d2b160d7890 */ /* 0x000fe2000fffe0ff */
[----:B------:R-:W-:Y:S01]  /*43d0*/  FSEL R7, R36, -INF , !P0 ;  /* 0xff80000024077808 */ /* 0x000fe20004000000 */
[----:B------:R-:W-:Y:S01]  /*43e0*/  UIADD3 UR11, UPT, UPT, UR22, 0x78dde6e4, URZ ;  /* 0x78dde6e4160b7890 */ /* 0x000fe2000fffe0ff */
[----:B------:R-:W-:Y:S01]  /*43f0*/  FSEL R11, R69, -INF , !P3 ;  /* 0xff800000450b7808 */ /* 0x000fe20005800000 */
[----:B--2---:R-:W-:Y:S01]  /*4400*/  IMAD R0, R97, UR4, R98 ;  /* 0x0000000461007c24 */ /* 0x004fe2000f8e0262 */
[----:B------:R-:W-:Y:S01]  /*4410*/  FSEL R13, R39, -INF , !P4 ;  /* 0xff800000270d7808 */ /* 0x000fe20006000000 */
[----:B------:R-:W1:Y:S01]  /*4420*/  LDCU UR4, c[0x0][0x45c] ;  /* 0x00008b80ff0477ac */ /* 0x000e620008000800 */
[----:B------:R-:W-:Y:S01]  /*4430*/  FSEL R39, R35, -INF , !P4 ;  /* 0xff80000023277808 */ /* 0x000fe20006000000 */
[----:B------:R-:W-:Y:S01]  /*4440*/  IMAD.SHL.U32 R0, R0, 0x20, RZ ;  /* 0x0000002000007824 */ /* 0x000fe200078e00ff */
[----:B------:R-:W-:Y:S01]  /*4450*/  FSEL R33, R33, -INF , !P4 ;  /* 0xff80000021217808 */ /* 0x000fe20006000000 */
[----:B------:R-:W-:Y:S01]  /*4460*/  UIADD3 UR8, UPT, UPT, UR23, -0x56f99767, URZ ;  /* 0xa906689917087890 */ /* 0x000fe2000fffe0ff */
[----:B------:R-:W-:Y:S01]  /*4470*/  FSEL R26, R65, -INF , !P6 ;  /* 0xff800000411a7808 */ /* 0x000fe20007000000 */
[----:B------:R-:W-:Y:S01]  /*4480*/  UIADD3 UR10, UPT, UPT, UR23, -0x126145ec, URZ ;  /* 0xed9eba14170a7890 */ /* 0x000fe2000fffe0ff */
[----:B------:R-:W-:Y:S01]  /*4490*/  SHF.R.S32.HI R2, RZ, 0x1f, R0 ;  /* 0x0000001fff027819 */ /* 0x000fe20000011400 */
[----:B------:R-:W2:Y:S01]  /*44a0*/  LDCU UR19, c[0x0][0x4f8] ;  /* 0x00009f00ff1377ac */ /* 0x000ea20008000800 */
[----:B------:R-:W-:-:S02]  /*44b0*/  IADD3 R5, P2, P1, R0, R93, R5 ;  /* 0x0000005d00057210 */ /* 0x000fc4000795e005 */
[----:B------:R-:W-:Y:S01]  /*44c0*/  FSEL R29, R40, -INF , !P5 ;  /* 0xff800000281d7808 */ /* 0x000fe20006800000 */
[----:B------:R-:W-:Y:S01]  /*44d0*/  UIADD3 UR7, UPT, UPT, UR22, -0x4ab325aa, URZ ;  /* 0xb54cda5616077890 */ /* 0x000fe2000fffe0ff */
[----:B------:R-:W-:Y:S01]  /*44e0*/  IADD3.X R48, PT, PT, R2, R94, RZ, P2, P1 ;  /* 0x0000005e02307210 */ /* 0x000fe200017e24ff */
[----:B------:R-:W-:Y:S01]  /*44f0*/  IMAD.WIDE.U32 R240, R5, -0x2daee0ad, RZ ;  /* 0xd2511f5305f07825 */ /* 0x000fe200078e00ff */
[----:B------:R-:W-:Y:S01]  /*4500*/  ISETP.NE.AND P1, PT, R9, RZ, PT ;  /* 0x000000ff0900720c */ /* 0x000fe20003f25270 */
[----:B------:R-:W-:Y:S01]  /*4510*/  UIADD3 UR9, UPT, UPT, UR22, 0x1715609d, URZ ;  /* 0x1715609d16097890 */ /* 0x000fe2000fffe0ff */
[----:B------:R-:W-:Y:S01]  /*4520*/  ISETP.NE.AND P2, PT, R6, RZ, PT ;  /* 0x000000ff0600720c */ /* 0x000fe20003f45270 */
[----:B------:R-:W-:Y:S01]  /*4530*/  UIADD3 UR6, UPT, UPT, UR23, 0x646e171e, URZ ;  /* 0x646e171e17067890 */ /* 0x000fe2000fffe0ff */
[----:B------:R-:W-:Y:S02]  /*4540*/  FSEL R9, R37, -INF , !P4 ;  /* 0xff80000025097808 */ /* 0x000fe40006000000 */
[----:B------:R-:W-:-:S02]  /*4550*/  FSEL R10, R68, -INF , !P1 ;  /* 0xff800000440a7808 */ /* 0x000fc40004800000 */
[----:B------:R-:W-:Y:S02]  /*4560*/  FSEL R25, R64, -INF , !P2 ;  /* 0xff80000040197808 */ /* 0x000fe40005000000 */
[----:B------:R-:W-:Y:S01]  /*4570*/  FMNMX3.FTZ R0, R7, R9, R10, !PT ;  /* 0x0000000907007276 */ /* 0x000fe2000781000a */
[----:B--2---:R-:W-:Y:S01]  /*4580*/  ULOP3.LUT UR19, UR19, 0xff, URZ, 0xc0, !UPT ;  /* 0x000000ff13137892 */ /* 0x004fe2000f8ec0ff */
[----:B------:R-:W-:Y:S02]  /*4590*/  ISETP.NE.AND P4, PT, R4, RZ, PT ;  /* 0x000000ff0400720c */ /* 0x000fe40003f85270 */
[----:B------:R-:W-:Y:S02]  /*45a0*/  FMNMX3.FTZ R0, R0, R11, R25, !PT ;  /* 0x0000000b00007276 */ /* 0x000fe40007810019 */
[----:B------:R-:W-:Y:S02]  /*45b0*/  FSEL R27, R41, -INF , !P4 ;  /* 0xff800000291b7808 */ /* 0x000fe40006000000 */
[----:B------:R-:W-:-:S02]  /*45c0*/  FMNMX3.FTZ R0, R0, R26, R29, !PT ;  /* 0x0000001a00007276 */ /* 0x000fc4000781001d */
[----:B------:R-:W-:Y:S02]  /*45d0*/  FSEL R12, R38, -INF , !P0 ;  /* 0xff800000260c7808 */ /* 0x000fe40004000000 */
[----:B------:R-:W-:Y:S02]  /*45e0*/  FMNMX.FTZ R0, R27, R0, !PT ;  /* 0x000000001b007209 */ /* 0x000fe40007810000 */
[----:B------:R-:W-:Y:S02]  /*45f0*/  FSEL R14, R70, -INF , !P1 ;  /* 0xff800000460e7808 */ /* 0x000fe40004800000 */
[----:B------:R-:W-:Y:S01]  /*4600*/  FSEL R16, R71, -INF , !P3 ;  /* 0xff80000047107808 */ /* 0x000fe20005800000 */
[----:B------:R-:W2:Y:S01]  /*4610*/  SHFL.BFLY PT, R2, R0, 0x2, 0x1f ;  /* 0x0c401f0000027f89 */ /* 0x000ea200000e0000 */
[----:B------:R-:W-:Y:S02]  /*4620*/  FSEL R22, R66, -INF , !P2 ;  /* 0xff80000042167808 */ /* 0x000fe40005000000 */
[----:B------:R-:W-:-:S02]  /*4630*/  FSEL R23, R67, -INF , !P6 ;  /* 0xff80000043177808 */ /* 0x000fc40007000000 */
[----:B------:R-:W-:Y:S02]  /*4640*/  FSEL R24, R42, -INF , !P5 ;  /* 0xff8000002a187808 */ /* 0x000fe40006800000 */
[----:B------:R-:W-:Y:S02]  /*4650*/  FSEL R28, R43, -INF , !P4 ;  /* 0xff8000002b1c7808 */ /* 0x000fe40006000000 */
[----:B------:R-:W-:Y:S02]  /*4660*/  FSEL R52, R34, -INF , !P0 ;  /* 0xff80000022347808 */ /* 0x000fe40004000000 */
[----:B------:R-:W-:Y:S02]  /*4670*/  FSEL R38, R46, -INF , !P1 ;  /* 0xff8000002e267808 */ /* 0x000fe40004800000 */
[----:B------:R-:W-:Y:S02]  /*4680*/  FSEL R34, R44, -INF , !P1 ;  /* 0xff8000002c227808 */ /* 0x000fe40004800000 */
[----:B------:R-:W-:-:S02]  /*4690*/  SHF.R.U32.HI R31, RZ, 0x5, R223 ;  /* 0x00000005ff1f7819 */ /* 0x000fc400000116df */
[----:B------:R-:W-:Y:S02]  /*46a0*/  LOP3.LUT R4, R95, UR23, R241, 0x96, !PT ;  /* 0x000000175f047c12 */ /* 0x000fe4000f8e96f1 */
[----:B------:R-:W-:Y:S02]  /*46b0*/  FSEL R32, R32, -INF , !P0 ;  /* 0xff80000020207808 */ /* 0x000fe40004000000 */
[----:B------:R-:W-:Y:S01]  /*46c0*/  LOP3.LUT P0, RZ, R223, 0x2, RZ, 0xc0, !PT ;  /* 0x00000002dfff7812 */ /* 0x000fe2000780c0ff */
[----:B------:R-:W-:Y:S01]  /*46d0*/  IMAD.WIDE.U32 R54, R4, -0x326172a9, RZ ;  /* 0xcd9e8d5704367825 */ /* 0x000fe200078e00ff */
[----:B------:R-:W-:Y:S02]  /*46e0*/  FSEL R30, R45, -INF , !P3 ;  /* 0xff8000002d1e7808 */ /* 0x000fe40005800000 */
[----:B--2---:R-:W-:Y:S02]  /*46f0*/  FMNMX.FTZ R0, R0, R2, !PT ;  /* 0x0000000200007209 */ /* 0x004fe40007810000 */
[----:B------:R-:W-:-:S02]  /*4700*/  SEL R17, R17, 0xffffffe0, !P0 ;  /* 0xffffffe011117807 */ /* 0x000fc40004000000 */
[----:B------:R-:W-:Y:S01]  /*4710*/  ISETP.NE.AND P0, PT, R3, RZ, PT ;  /* 0x000000ff0300720c */ /* 0x000fe20003f05270 */
[----:B------:R-:W2:Y:S01]  /*4720*/  SHFL.BFLY PT, R2, R0, 0x1, 0x1f ;  /* 0x0c201f0000027f89 */ /* 0x000ea200000e0000 */
[----:B------:R-:W-:Y:S02]  /*4730*/  FSEL R35, R76, -INF , !P2 ;  /* 0xff8000004c237808 */ /* 0x000fe40005000000 */
[----:B------:R-:W-:Y:S02]  /*4740*/  FSEL R49, R77, -INF , !P6 ;  /* 0xff8000004d317808 */ /* 0x000fe40007000000 */
[----:B------:R-:W-:Y:S02]  /*4750*/  FSEL R51, R60, -INF , !P5 ;  /* 0xff8000003c337808 */ /* 0x000fe40006800000 */
[----:B------:R-:W-:Y:S02]  /*4760*/  FSEL R64, R61, -INF , !P4 ;  /* 0xff8000003d407808 */ /* 0x000fe40006000000 */
[----:B------:R-:W-:-:S02]  /*4770*/  FSEL R65, R62, -INF , !P5 ;  /* 0xff8000003e417808 */ /* 0x000fc40006800000 */
[----:B------:R-:W-:Y:S02]  /*4780*/  FSEL R66, R63, -INF , !P4 ;  /* 0xff8000003f427808 */ /* 0x000fe40006000000 */
[----:B--2---:R-:W-:Y:S02]  /*4790*/  FMNMX.FTZ R134, R0, R2, !PT ;  /* 0x0000000200867209 */ /* 0x004fe40007810000 */
[----:B------:R-:W-:Y:S02]  /*47a0*/  FMNMX3.FTZ R2, R12, R13, R14, !PT ;  /* 0x0000000d0c027276 */ /* 0x000fe4000781000e */
[C---:B------:R-:W-:Y:S01]  /*47b0*/  FSETP.NEU.FTZ.AND P1, PT, R134.reuse, -INF , PT ;  /* 0xff8000008600780b */ /* 0x040fe20003f3d000 */
[----:B-1----:R-:W-:Y:S01]  /*47c0*/  FMUL.FTZ R0, R134, UR4 ;  /* 0x0000000486007c20 */ /* 0x002fe20008410000 */
[----:B------:R-:W-:-:S04]  /*47d0*/  FMNMX3.FTZ R2, R2, R16, R22, !PT ;  /* 0x0000001002027276 */ /* 0x000fc80007810016 */
[----:B------:R-:W-:Y:S02]  /*47e0*/  FMNMX3.FTZ R2, R2, R23, R24, !PT ;  /* 0x0000001702027276 */ /* 0x000fe40007810018 */
[----:B------:R-:W-:Y:S02]  /*47f0*/  FSEL R8, R0, RZ, P1 ;  /* 0x000000ff00087208 */ /* 0x000fe40000800000 */
[----:B------:R-:W-:-:S03]  /*4800*/  FMNMX.FTZ R2, R28, R2, !PT ;  /* 0x000000021c027209 */ /* 0x000fc60007810000 */
[--C-:B------:R-:W-:Y:S01]  /*4810*/  FFMA.FTZ R7, R7, UR4, -R8.reuse ;  /* 0x0000000407077c23 */ /* 0x100fe20008010808 */
[----:B------:R-:W-:Y:S01]  /*4820*/  FFMA.FTZ R9, R9, UR4, -R8 ;  /* 0x0000000409097c23 */ /* 0x000fe20008010808 */
[----:B------:R-:W1:Y:S02]  /*4830*/  SHFL.BFLY PT, R0, R2, 0x2, 0x1f ;  /* 0x0c401f0002007f89 */ /* 0x000e6400000e0000 */
[----:B------:R-:W-:Y:S08]  /*4840*/  MUFU.EX2 R239, R7 ;  /* 0x0000000700ef7308 */ /* 0x000ff00000000800 */
[----:B------:R2:W-:Y:S01]  /*4850*/  MUFU.EX2 R238, R9 ;  /* 0x0000000900ee7308 */ /* 0x0005e20000000800 */
[----:B-1----:R-:W-:Y:S01]  /*4860*/  FMNMX.FTZ R2, R2, R0, !PT ;  /* 0x0000000002027209 */ /* 0x002fe20007810000 */
[----:B--2---:R-:W-:-:S04]  /*4870*/  IMAD.SHL.U32 R9, R222, 0x200, RZ ;  /* 0x00000200de097824 */ /* 0x004fc800078e00ff */
[----:B------:R-:W1:Y:S02]  /*4880*/  SHFL.BFLY PT, R0, R2, 0x1, 0x1f ;  /* 0x0c201f0002007f89 */ /* 0x000e6400000e0000 */
[----:B-1----:R-:W-:Y:S01]  /*4890*/  FMNMX.FTZ R2, R2, R0, !PT ;  /* 0x0000000002027209 */ /* 0x002fe20007810000 */
[----:B------:R-:W-:-:S03]  /*48a0*/  IMAD.U32 R0, RZ, RZ, UR17 ;  /* 0x00000011ff007e24 */ /* 0x000fc6000f8e00ff */
[----:B------:R-:W-:Y:S01]  /*48b0*/  FSETP.NEU.FTZ.AND P1, PT, R2, -INF , PT ;  /* 0xff8000000200780b */ /* 0x000fe20003f3d000 */
[----:B------:R-:W-:Y:S02]  /*48c0*/  IMAD R31, R0, 0x8, R31 ;  /* 0x00000008001f7824 */ /* 0x000fe400078e021f */
[----:B------:R-:W-:Y:S02]  /*48d0*/  FMUL.FTZ R3, R2, UR4 ;  /* 0x0000000402037c20 */ /* 0x000fe40008410000 */
[----:B------:R-:W-:-:S03]  /*48e0*/  VIADD R0, R31, 0x4 ;  /* 0x000000041f007836 */ /* 0x000fc60000000000 */
[----:B------:R-:W-:Y:S01]  /*48f0*/  FSEL R3, R3, RZ, P1 ;  /* 0x000000ff03037208 */ /* 0x000fe20000800000 */
[----:B------:R-:W-:-:S05]  /*4900*/  IMAD.WIDE.U32 R132, R0, -0x326172a9, RZ ;  /* 0xcd9e8d5700847825 */ /* 0x000fca00078e00ff */
[----:B------:R-:W-:-:S05]  /*4910*/  LOP3.LUT R0, R48, UR22, R133, 0x96, !PT ;  /* 0x0000001630007c12 */ /* 0x000fca000f8e9685 */
[----:B------:R-:W-:-:S05]  /*4920*/  IMAD.WIDE.U32 R18, R0, -0x2daee0ad, RZ ;  /* 0xd2511f5300127825 */ /* 0x000fca00078e00ff */
[----:B------:R-:W-:Y:S01]  /*4930*/  LOP3.LUT R0, R240, UR25, R19, 0x96, !PT ;  /* 0x00000019f0007c12 */ /* 0x000fe2000f8e9613 */
[----:B------:R1:W-:Y:S04]  /*4940*/  STL.64 [R1+0x10], R18 ;  /* 0x0000101201007387 */ /* 0x0003e80000100a00 */
        /* <DEDUP_REMOVED lines=8> */
[----:B------:R-:W-:-:S05]  /*49d0*/  IMAD.WIDE.U32 R4, R5, -0x326172a9, RZ ;  /* 0xcd9e8d5705047825 */ /* 0x000fca00078e00ff */
[----:B------:R-:W-:Y:S01]  /*49e0*/  LOP3.LUT R7, R248, UR13, R5, 0x96, !PT ;  /* 0x0000000df8077c12 */ /* 0x000fe2000f8e9605 */
[----:B-1----:R-:W-:-:S04]  /*49f0*/  IMAD.WIDE.U32 R18, R0, -0x326172a9, RZ ;  /* 0xcd9e8d5700127825 */ /* 0x002fc800078e00ff */
[----:B------:R-:W-:Y:S01]  /*4a00*/  FFMA.FTZ R0, R10, UR4, -R8 ;  /* 0x000000040a007c23 */ /* 0x000fe20008010808 */
[----:B------:R-:W-:-:S03]  /*4a10*/  LOP3.LUT R5, R4, UR11, R19, 0x96, !PT ;  /* 0x0000000b04057c12 */ /* 0x000fc6000f8e9613 */
[----:B------:R1:W-:Y:S01]  /*4a20*/  MUFU.EX2 R219, R0 ;  /* 0x0000000000db7308 */ /* 0x0003e20000000800 */
[----:B------:R-:W-:Y:S01]  /*4a30*/  FFMA.FTZ R4, R11, UR4, -R8 ;  /* 0x000000040b047c23 */ /* 0x000fe20008010808 */
[----:B------:R-:W-:-:S04]  /*4a40*/  IMAD.WIDE.U32 R10, R7, -0x2daee0ad, RZ ;  /* 0xd2511f53070a7825 */ /* 0x000fc800078e00ff */
[----:B------:R-:W-:Y:S01]  /*4a50*/  IMAD.WIDE.U32 R36, R5, -0x2daee0ad, RZ ;  /* 0xd2511f5305247825 */ /* 0x000fe200078e00ff */
[----:B------:R-:W-:Y:S01]  /*4a60*/  LOP3.LUT R6, R6, UR10, R11, 0x96, !PT ;  /* 0x0000000a06067c12 */ /* 0x000fe2000f8e960b */
[----:B------:R2:W3:Y:S01]  /*4a70*/  MUFU.EX2 R224, R4 ;  /* 0x0000000400e07308 */ /* 0x0004e20000000800 */
[----:B-1----:R-:W-:Y:S01]  /*4a80*/  LOP3.LUT R0, R96, 0x200, R9, 0xf8, !PT ;  /* 0x0000020060007812 */ /* 0x002fe200078ef809 */
[----:B------:R-:W-:-:S03]  /*4a90*/  FFMA.FTZ R9, R13, UR4, -R3 ;  /* 0x000000040d097c23 */ /* 0x000fc60008010803 */
[----:B------:R-:W-:-:S03]  /*4aa0*/  LEA R216, R0, UR5, 0x1 ;  /* 0x0000000500d87c11 */ /* 0x000fc6000f8e08ff */
[----:B------:R-:W-:Y:S01]  /*4ab0*/  MUFU.EX2 R228, R9 ;  /* 0x0000000900e47308 */ /* 0x000fe20000000800 */
[----:B------:R-:W-:Y:S01]  /*4ac0*/  LOP3.LUT R0, R10, UR8, R37, 0x96, !PT ;  /* 0x000000080a007c12 */ /* 0x000fe2000f8e9625 */
[----:B--2---:R-:W-:Y:S01]  /*4ad0*/  FFMA.FTZ R4, R12, UR4, -R3 ;  /* 0x000000040c047c23 */ /* 0x004fe20008010803 */
[----:B------:R-:W-:Y:S01]  /*4ae0*/  VIADD R7, R216, 0xa000 ;  /* 0x0000a000d8077836 */ /* 0x000fe20000000000 */
[----:B------:R-:W1:Y:S01]  /*4af0*/  LDSM.16.MT88.4 R84, [R216+0xa000] ;  /* 0x00a00000d854783b */ /* 0x000e620000004200 */
[----:B------:R-:W-:-:S04]  /*4b00*/  IMAD.WIDE.U32 R12, R6, -0x326172a9, RZ ;  /* 0xcd9e8d57060c7825 */ /* 0x000fc800078e00ff */
[--C-:B------:R-:W-:Y:S01]  /*4b10*/  FFMA.FTZ R6, R14, UR4, -R3.reuse ;  /* 0x000000040e067c23 */ /* 0x100fe20008010803 */
[----:B------:R2:W-:Y:S01]  /*4b20*/  MUFU.EX2 R237, R4 ;  /* 0x0000000400ed7308 */ /* 0x0005e20000000800 */
[----:B------:R-:W-:Y:S01]  /*4b30*/  FFMA.FTZ R14, R24, UR4, -R3 ;  /* 0x00000004180e7c23 */ /* 0x000fe20008010803 */
[C---:B------:R-:W-:Y:S01]  /*4b40*/  VIADD R15, R216.reuse, 0xa040 ;  /* 0x0000a040d80f7836 */ /* 0x040fe20000000000 */
[----:B------:R-:W-:Y:S01]  /*4b50*/  LDSM.16.MT88.4 R100, [R216+0xb000] ;  /* 0x00b00000d864783b */ /* 0x000fe20000004200 */
[----:B------:R-:W-:Y:S02]  /*4b60*/  @P0 VIADD R15, R7, 0xffffffc0 ;  /* 0xffffffc0070f0836 */ /* 0x000fe40000000000 */
[----:B------:R-:W-:Y:S01]  /*4b70*/  IMAD.IADD R20, R216, 0x1, R17 ;  /* 0x00000001d8147824 */ /* 0x000fe200078e0211 */
[----:B------:R-:W-:Y:S01]  /*4b80*/  LDSM.16.MT88.4 R192, [R216+0xa800] ;  /* 0x00a80000d8c0783b */ /* 0x000fe20000004200 */
[----:B------:R4:W-:Y:S01]  /*4b90*/  MUFU.EX2 R215, R6 ;  /* 0x0000000600d77308 */ /* 0x0009e20000000800 */
[----:B------:R-:W-:-:S02]  /*4ba0*/  IMAD.IADD R21, R17, 0x1, R15 ;  /* 0x0000000111157824 */ /* 0x000fc400078e020f */
[----:B------:R-:W5:Y:S04]  /*4bb0*/  LDSM.16.MT88.4 R80, [R20+0xa000] ;  /* 0x00a000001450783b */ /* 0x000f680000004200 */
[----:B------:R-:W5:Y:S01]  /*4bc0*/  LDSM.16.MT88.4 R68, [R15] ;  /* 0x000000000f44783b */ /* 0x000f620000004200 */
[----:B------:R-:W-:Y:S01]  /*4bd0*/  MUFU.EX2 R235, R14 ;  /* 0x0000000e00eb7308 */ /* 0x000fe20000000800 */
[----:B--2---:R-:W-:Y:S02]  /*4be0*/  IMAD.WIDE.U32 R4, R0, -0x326172a9, RZ ;  /* 0xcd9e8d5700047825 */ /* 0x004fe400078e00ff */
[----:B------:R-:W-:Y:S02]  /*4bf0*/  LDSM.16.MT88.4 R96, [R21] ;  /* 0x000000001560783b */ /* 0x000fe40000004200 */
[----:B------:R-:W-:Y:S01]  /*4c00*/  IMAD.MOV.U32 R7, RZ, RZ, R4 ;  /* 0x000000ffff077224 */ /* 0x000fe200078e0004 */
[----:B------:R-:W-:Y:S01]  /*4c10*/  LOP3.LUT R0, R12, UR7, R5, 0x96, !PT ;  /* 0x000000070c007c12 */ /* 0x000fe2000f8e9605 */
[----:B------:R-:W-:Y:S01]  /*4c20*/  LDSM.16.MT88.4 R112, [R20+0xb000] ;  /* 0x00b000001470783b */ /* 0x000fe20000004200 */
[----:B------:R-:W-:-:S02]  /*4c30*/  PRMT R9, R4, 0x7773, RZ ;  /* 0x0000777304097816 */ /* 0x000fc400000000ff */
[C---:B------:R-:W-:Y:S01]  /*4c40*/  PRMT R5, R4.reuse, 0x7772, RZ ;  /* 0x0000777204057816 */ /* 0x040fe200000000ff */
[----:B------:R-:W-:Y:S01]  /*4c50*/  LDSM.16.MT88.4 R164, [R15+0x1000] ;  /* 0x001000000fa4783b */ /* 0x000fe20000004200 */
[----:B------:R-:W-:Y:S02]  /*4c60*/  PRMT R10, R4, 0x7771, RZ ;  /* 0x00007771040a7816 */ /* 0x000fe400000000ff */
[----:B------:R-:W-:Y:S01]  /*4c70*/  LOP3.LUT R4, R7, 0xff, RZ, 0xc0, !PT ;  /* 0x000000ff07047812 */ /* 0x000fe200078ec0ff */
[----:B------:R-:W-:Y:S01]  /*4c80*/  LDSM.16.MT88.4 R208, [R21+0x1000] ;  /* 0x0010000015d0783b */ /* 0x000fe20000004200 */
[----:B------:R-:W-:Y:S01]  /*4c90*/  PRMT R9, R5, 0x5410, R9 ;  /* 0x0000541005097816 */ /* 0x000fe20000000009 */
[--C-:B------:R-:W-:Y:S01]  /*4ca0*/  FFMA.FTZ R5, R16, UR4, -R3.reuse ;  /* 0x0000000410057c23 */ /* 0x100fe20008010803 */
[----:B------:R-:W-:Y:S01]  /*4cb0*/  PRMT R12, R4, 0x5410, R10 ;  /* 0x00005410040c7816 */ /* 0x000fe2000000000a */
[----:B------:R-:W-:Y:S01]  /*4cc0*/  FFMA.FTZ R16, R28, UR4, -R3 ;  /* 0x000000041c107c23 */ /* 0x000fe20008010803 */
[C---:B------:R-:W-:Y:S01]  /*4cd0*/  LOP3.LUT R4, R0.reuse, 0xffff, RZ, 0xc0, !PT ;  /* 0x0000ffff00047812 */ /* 0x040fe200078ec0ff */
[----:B------:R2:W1:Y:S01]  /*4ce0*/  MUFU.EX2 R217, R5 ;  /* 0x0000000500d97308 */ /* 0x0004620000000800 */
[----:B------:R-:W-:Y:S01]  /*4cf0*/  LOP3.LUT R7, R0, 0xff, RZ, 0xc0, !PT ;  /* 0x000000ff00077812 */ /* 0x000fe200078ec0ff */
[----:B------:R-:W-:Y:S01]  /*4d00*/  LDSM.16.MT88.4 R204, [R15+0x800] ;  /* 0x000800000fcc783b */ /* 0x000fe20000004200 */
[----:B----4-:R-:W-:-:S03]  /*4d10*/  SHF.R.U32.HI R6, RZ, 0x8, R4 ;  /* 0x00000008ff067819 */ /* 0x010fc60000011604 */
[----:B------:R-:W-:Y:S02]  /*4d20*/  LDSM.16.MT88.4 R184, [R15+0x1800] ;  /* 0x001800000fb8783b */ /* 0x000fe40000004200 */
[----:B------:R-:W-:Y:S02]  /*4d30*/  MUFU.EX2 R138, R16 ;  /* 0x00000010008a7308 */ /* 0x000fe40000000800 */
[----:B------:R-:W-:Y:S04]  /*4d40*/  LDSM.16.MT88.4 R188, [R21+0x800] ;  /* 0x0008000015bc783b */ /* 0x000fe80000004200 */
[----:B------:R-:W-:Y:S01]  /*4d50*/  LDSM.16.MT88.4 R176, [R21+0x1800] ;  /* 0x0018000015b0783b */ /* 0x000fe20000004200 */
[----:B--2---:R-:W-:-:S03]  /*4d60*/  PRMT R5, R0, 0x7632, R5 ;  /* 0x0000763200057816 */ /* 0x004fc60000000005 */
[----:B------:R-:W-:Y:S01]  /*4d70*/  LDSM.16.MT88.4 R200, [R20+0xa800] ;  /* 0x00a8000014c8783b */ /* 0x000fe20000004200 */
[----:B------:R-:W-:Y:S02]  /*4d80*/  SHF.R.U32.HI R0, RZ, 0x18, R0 ;  /* 0x00000018ff007819 */ /* 0x000fe40000011600 */
[----:B------:R-:W-:Y:S01]  /*4d90*/  LOP3.LUT R4, R5, 0xff, RZ, 0xc0, !PT ;  /* 0x000000ff05047812 */ /* 0x000fe200078ec0ff */
[----:B------:R-:W-:Y:S01]  /*4da0*/  LDSM.16.MT88.4 R196, [R216+0xb800] ;  /* 0x00b80000d8c4783b */ /* 0x000fe20000004200 */
[----:B------:R-:W-:Y:S01]  /*4db0*/  PRMT R5, R7, 0x5410, R6 ;  /* 0x0000541007057816 */ /* 0x000fe20000000006 */
[----:B------:R-:W-:Y:S01]  /*4dc0*/  IMAD.U32 R6, RZ, RZ, UR19 ;  /* 0x00000013ff067e24 */ /* 0x000fe2000f8e00ff */
[----:B------:R-:W-:Y:S01]  /*4dd0*/  PRMT R11, R4, 0x5410, R0 ;  /* 0x00005410040b7816 */ /* 0x000fe20000000000 */
[----:B------:R-:W-:Y:S01]  /*4de0*/  LDSM.16.MT88.4 R180, [R20+0xb800] ;  /* 0x00b8000014b4783b */ /* 0x000fe20000004200 */
[----:B------:R-:W-:Y:S02]  /*4df0*/  LOP3.LUT R7, R9, 0xff00ff, RZ, 0xc0, !PT ;  /* 0x00ff00ff09077812 */ /* 0x000fe400078ec0ff */
[----:B------:R-:W-:-:S02]  /*4e00*/  LEA R10, R6, UR19, 0x10 ;  /* 0x00000013060a7c11 */ /* 0x000fc4000f8e80ff */
[----:B---3--:R-:W-:Y:S02]  /*4e10*/  F2FP.BF16.F32.PACK_AB R6, R224, R219 ;  /* 0x000000dbe006723e */ /* 0x008fe400000010ff */
[----:B-1----:R-:W-:Y:S02]  /*4e20*/  F2FP.BF16.F32.PACK_AB R4, R217, R215 ;  /* 0x000000d7d904723e */ /* 0x002fe400000010ff */
[--C-:B------:R-:W-:Y:S02]  /*4e30*/  HSET2.LE.AND R0, R12, R10.reuse, PT ;  /* 0x0000000a0c007233 */ /* 0x100fe40003803000 */
[--C-:B------:R-:W-:Y:S02]  /*4e40*/  HSET2.LE.AND R7, R7, R10.reuse, PT ;  /* 0x0000000a07077233 */ /* 0x100fe40003803000 */
[----:B------:R-:W-:Y:S02]  /*4e50*/  HSET2.LE.AND R5, R5, R10, PT ;  /* 0x0000000a05057233 */ /* 0x000fe40003803000 */
[----:B------:R-:W-:-:S02]  /*4e60*/  LOP3.LUT R6, R6, R0, RZ, 0xc0, !PT ;  /* 0x0000000006067212 */ /* 0x000fc400078ec0ff */
[----:B------:R-:W-:Y:S02]  /*4e70*/  FMNMX3.FTZ R0, R32, R33, R34, !PT ;  /* 0x0000002120007276 */ /* 0x000fe40007810022 */
[----:B------:R-:W-:Y:S02]  /*4e80*/  F2FP.BF16.F32.PACK_AB R9, R238, R239 ;  /* 0x000000efee09723e */ /* 0x000fe400000010ff */
[----:B------:R-:W-:Y:S02]  /*4e90*/  FMNMX3.FTZ R0, R0, R30, R35, !PT ;  /* 0x0000001e00007276 */ /* 0x000fe40007810023 */
[----:B------:R-:W-:Y:S02]  /*4ea0*/  HSET2.LE.AND R11, R11, R10, PT ;  /* 0x0000000a0b0b7233 */ /* 0x000fe40003803000 */
[----:B------:R-:W-:Y:S02]  /*4eb0*/  FMNMX3.FTZ R0, R0, R49, R51, !PT ;  /* 0x0000003100007276 */ /* 0x000fe40007810033 */
[----:B------:R-:W-:-:S02]  /*4ec0*/  F2FP.BF16.F32.PACK_AB R12, R228, R237 ;  /* 0x000000ede40c723e */ /* 0x000fc400000010ff */
[----:B------:R-:W-:Y:S02]  /*4ed0*/  FMNMX.FTZ R0, R64, R0, !PT ;  /* 0x0000000040007209 */ /* 0x000fe40007810000 */
[----:B------:R-:W-:Y:S02]  /*4ee0*/  LOP3.LUT R7, R4, R7, RZ, 0xc0, !PT ;  /* 0x0000000704077212 */ /* 0x000fe400078ec0ff */
[----:B------:R-:W-:Y:S01]  /*4ef0*/  LOP3.LUT R4, R9, R5, RZ, 0xc0, !PT ;  /* 0x0000000509047212 */ /* 0x000fe200078ec0ff */
[----:B------:R-:W-:Y:S01]  /*4f00*/  FFMA.FTZ R9, R25, UR4, -R8 ;  /* 0x0000000419097c23 */ /* 0x000fe20008010808 */
[----:B------:R-:W-:Y:S02]  /*4f10*/  LOP3.LUT R5, R12, R11, RZ, 0xc0, !PT ;  /* 0x0000000b0c057212 */ /* 0x000fe400078ec0ff */
[----:B------:R-:W1:Y:S01]  /*4f20*/  SHFL.BFLY PT, R11, R0, 0x2, 0x1f ;  /* 0x0c401f00000b7f89 */ /* 0x000e6200000e0000 */
[----:B------:R2:W-:Y:S01]  /*4f30*/  MUFU.EX2 R213, R9 ;  /* 0x0000000900d57308 */ /* 0x0005e20000000800 */
[----:B------:R-:W-:-:S02]  /*4f40*/  FSEL R25, R47, -INF , !P3 ;  /* 0xff8000002f197808 */ /* 0x000fc40005800000 */
[----:B------:R-:W-:Y:S01]  /*4f50*/  ISETP.NE.AND P3, PT, R50, RZ, PT ;  /* 0x000000ff3200720c */ /* 0x000fe20003f65270 */
[----:B------:R-:W-:Y:S01]  /*4f60*/  HMMA.16816.F32.BF16 R144, R4, R84, RZ ;  /* 0x000000540490723c */ /* 0x000fe200000418ff */
[----:B------:R-:W-:-:S07]  /*4f70*/  FSEL R50, R79, -INF , !P6 ;  /* 0xff8000004f327808 */ /* 0x000fce0007000000 */
[----:B-----5:R-:W-:Y:S01]  /*4f80*/  HMMA.16816.F32.BF16 R40, R4, R80, RZ ;  /* 0x000000500428723c */ /* 0x020fe200000418ff */
[----:B--2---:R-:W-:-:S07]  /*4f90*/  FFMA.FTZ R9, R26, UR4, -R8 ;  /* 0x000000041a097c23 */ /* 0x004fce0008010808 */
[C---:B------:R-:W-:Y:S01]  /*4fa0*/  HMMA.16816.F32.BF16 R56, R4.reuse, R68, RZ ;  /* 0x000000440438723c */ /* 0x040fe200000418ff */
[----:B------:R2:W-:Y:S01]  /*4fb0*/  MUFU.EX2 R236, R9 ;  /* 0x0000000900ec7308 */ /* 0x0005e20000000800 */
[----:B-1----:R-:W-:Y:S01]  /*4fc0*/  FMNMX.FTZ R19, R0, R11, !PT ;  /* 0x0000000b00137209 */ /* 0x002fe20007810000 */
[----:B------:R-:W-:Y:S01]  /*4fd0*/  FFMA.FTZ R11, R22, UR4, -R3 ;  /* 0x00000004160b7c23 */ /* 0x000fe20008010803 */
[----:B------:R-:W-:Y:S01]  /*4fe0*/  LOP3.LUT R0, R18, UR9, R13, 0x96, !PT ;  /* 0x0000000912007c12 */ /* 0x000fe2000f8e960d */
[----:B------:R-:W-:Y:S02]  /*4ff0*/  FFMA.FTZ R18, R23, UR4, -R3 ;  /* 0x0000000417127c23 */ /* 0x000fe40008010803 */
[----:B------:R-:W1:Y:S02]  /*5000*/  SHFL.BFLY PT, R16, R19, 0x1, 0x1f ;  /* 0x0c201f0013107f89 */ /* 0x000e6400000e0000 */
[----:B------:R-:W-:Y:S01]  /*5010*/  MUFU.EX2 R139, R11 ;  /* 0x0000000b008b7308 */ /* 0x000fe20000000800 */
[C---:B------:R-:W-:Y:S07]  /*5020*/  HMMA.16816.F32.BF16 R72, R4.reuse, R96, RZ ;  /* 0x000000600448723c */ /* 0x040fee00000418ff */
[----:B------:R-:W-:Y:S01]  /*5030*/  MUFU.EX2 R137, R18 ;  /* 0x0000001200897308 */ /* 0x000fe20000000800 */
[--C-:B--2---:R-:W-:Y:S01]  /*5040*/  FFMA.FTZ R9, R29, UR4, -R8.reuse ;  /* 0x000000041d097c23 */ /* 0x104fe20008010808 */
[----:B------:R-:W-:Y:S01]  /*5050*/  FFMA.FTZ R8, R27, UR4, -R8 ;  /* 0x000000041b087c23 */ /* 0x000fe20008010808 */
[----:B------:R-:W-:Y:S01]  /*5060*/  FSEL R29, R78, -INF , !P2 ;  /* 0xff8000004e1d7808 */ /* 0x000fe20005000000 */
[----:B------:R-:W-:Y:S01]  /*5070*/  HMMA.16816.F32.BF16 R88, R4, R100, RZ ;  /* 0x000000640458723c */ /* 0x000fe200000418ff */
[----:B------:R-:W-:-:S03]  /*5080*/  IMAD.WIDE.U32 R26, R31, -0x326172a9, RZ ;  /* 0xcd9e8d571f1a7825 */ /* 0x000fc600078e00ff */
[----:B------:R-:W-:Y:S04]  /*5090*/  MUFU.EX2 R214, R9 ;  /* 0x0000000900d67308 */ /* 0x000fe80000000800 */
[----:B------:R-:W-:Y:S01]  /*50a0*/  HMMA.16816.F32.BF16 R104, R4, R112, RZ ;  /* 0x000000700468723c */ /* 0x000fe200000418ff */
[----:B-1----:R-:W-:-:S03]  /*50b0*/  FMNMX.FTZ R136, R19, R16, !PT ;  /* 0x0000001013887209 */ /* 0x002fc60007810000 */
[----:B------:R1:W2:Y:S01]  /*50c0*/  MUFU.EX2 R212, R8 ;  /* 0x0000000800d47308 */ /* 0x0002a20000000800 */
[----:B------:R-:W-:-:S03]  /*50d0*/  FSETP.NEU.FTZ.AND P1, PT, R136, -INF , PT ;  /* 0xff8000008800780b */ /* 0x000fc60003f3d000 */
[C---:B------:R-:W-:Y:S08]  /*50e0*/  HMMA.16816.F32.BF16 R116, R4.reuse, R164, RZ ;  /* 0x000000a40474723c */ /* 0x040ff000000418ff */
[----:B------:R-:W-:Y:S01]  /*50f0*/  HMMA.16816.F32.BF16 R124, R4, R208, RZ ;  /* 0x000000d0047c723c */ /* 0x000fe200000418ff */
[----:B-1----:R-:W-:-:S07]  /*5100*/  IMAD.WIDE.U32 R8, R0, -0x2daee0ad, RZ ;  /* 0xd2511f5300087825 */ /* 0x002fce00078e00ff */
[C---:B------:R-:W-:Y:S01]  /*5110*/  HMMA.16816.F32.BF16 R148, R4.reuse, R86, RZ ;  /* 0x000000560494723c */ /* 0x040fe200000418ff */
[----:B------:R-:W-:Y:S01]  /*5120*/  IMAD.MOV.U32 R12, RZ, RZ, R8 ;  /* 0x000000ffff0c7224 */ /* 0x000fe200078e0008 */
[C---:B------:R-:W-:Y:S02]  /*5130*/  PRMT R11, R8.reuse, 0x7773, RZ ;  /* 0x00007773080b7816 */ /* 0x040fe400000000ff */
[----:B------:R-:W-:Y:S02]  /*5140*/  PRMT R3, R8, 0x7772, RZ ;  /* 0x0000777208037816 */ /* 0x000fe400000000ff */
[----:B------:R-:W-:Y:S02]  /*5150*/  LOP3.LUT R0, R36, UR6, R9, 0x96, !PT ;  /* 0x0000000624007c12 */ /* 0x000fe4000f8e9609 */
[----:B------:R-:W-:Y:S01]  /*5160*/  PRMT R17, R3, 0x5410, R11 ;  /* 0x0000541003117816 */ /* 0x000fe2000000000b */
[----:B------:R-:W-:Y:S01]  /*5170*/  HMMA.16816.F32.BF16 R44, R4, R82, RZ ;  /* 0x00000052042c723c */ /* 0x000fe200000418ff */
[----:B------:R-:W-:-:S02]  /*5180*/  LOP3.LUT R3, R0, 0xffff, RZ, 0xc0, !PT ;  /* 0x0000ffff00037812 */ /* 0x000fc400078ec0ff */
[----:B------:R-:W-:Y:S02]  /*5190*/  FMNMX3.FTZ R11, R52, R39, R38, !PT ;  /* 0x00000027340b7276 */ /* 0x000fe40007810026 */
[----:B------:R-:W-:Y:S02]  /*51a0*/  PRMT R13, R8, 0x7771, RZ ;  /* 0x00007771080d7816 */ /* 0x000fe400000000ff */
[----:B------:R-:W-:Y:S01]  /*51b0*/  LOP3.LUT R8, R12, 0xff, RZ, 0xc0, !PT ;  /* 0x000000ff0c087812 */ /* 0x000fe200078ec0ff */
[----:B------:R-:W-:Y:S01]  /*51c0*/  HMMA.16816.F32.BF16 R60, R4, R70, RZ ;  /* 0x00000046043c723c */ /* 0x000fe200000418ff */
[----:B------:R-:W-:Y:S02]  /*51d0*/  LOP3.LUT R12, R0, 0xff, RZ, 0xc0, !PT ;  /* 0x000000ff000c7812 */ /* 0x000fe400078ec0ff */
[----:B------:R-:W-:Y:S02]  /*51e0*/  SHF.R.U32.HI R9, RZ, 0x8, R3 ;  /* 0x00000008ff097819 */ /* 0x000fe40000011603 */
[----:B------:R-:W-:-:S02]  /*51f0*/  FMNMX3.FTZ R3, R11, R25, R29, !PT ;  /* 0x000000190b037276 */ /* 0x000fc4000781001d */
[----:B------:R-:W-:Y:S01]  /*5200*/  PRMT R12, R12, 0x5410, R9 ;  /* 0x000054100c0c7816 */ /* 0x000fe20000000009 */
[C---:B------:R-:W-:Y:S01]  /*5210*/  HMMA.16816.F32.BF16 R76, R4.reuse, R98, RZ ;  /* 0x00000062044c723c */ /* 0x040fe200000418ff */
[----:B------:R-:W-:Y:S02]  /*5220*/  FMNMX3.FTZ R9, R3, R50, R65, !PT ;  /* 0x0000003203097276 */ /* 0x000fe40007810041 */
[----:B------:R-:W-:Y:S02]  /*5230*/  PRMT R14, R8, 0x5410, R13 ;  /* 0x00005410080e7816 */ /* 0x000fe4000000000d */
[----:B------:R-:W-:Y:S02]  /*5240*/  FMNMX.FTZ R13, R66, R9, !PT ;  /* 0x00000009420d7209 */ /* 0x000fe40007810000 */
[----:B------:R-:W-:Y:S01]  /*5250*/  PRMT R3, R0, 0x7632, R3 ;  /* 0x0000763200037816 */ /* 0x000fe20000000003 */
[----:B------:R-:W-:Y:S01]  /*5260*/  HMMA.16816.F32.BF16 R92, R4, R102, RZ ;  /* 0x00000066045c723c */ /* 0x000fe200000418ff */
[----:B------:R-:W-:-:S02]  /*5270*/  SHF.R.U32.HI R11, RZ, 0x18, R0 ;  /* 0x00000018ff0b7819 */ /* 0x000fc40000011600 */
[----:B------:R-:W-:Y:S02]  /*5280*/  HSET2.LE.AND R0, R14, R10, PT ;  /* 0x0000000a0e007233 */ /* 0x000fe40003803000 */
[----:B------:R-:W1:Y:S01]  /*5290*/  SHFL.BFLY PT, R14, R13, 0x2, 0x1f ;  /* 0x0c401f000d0e7f89 */ /* 0x000e6200000e0000 */
[----:B------:R-:W-:Y:S02]  /*52a0*/  LOP3.LUT R8, R3, 0xff, RZ, 0xc0, !PT ;  /* 0x000000ff03087812 */ /* 0x000fe400078ec0ff */
[----:B--2---:R-:W-:Y:S01]  /*52b0*/  F2FP.BF16.F32.PACK_AB R3, R212, R214 ;  /* 0x000000d6d403723e */ /* 0x004fe200000010ff */
[----:B------:R-:W-:Y:S01]  /*52c0*/  HMMA.16816.F32.BF16 R108, R4, R114, RZ ;  /* 0x00000072046c723c */ /* 0x000fe200000418ff */
[----:B------:R-:W-:Y:S02]  /*52d0*/  PRMT R11, R8, 0x5410, R11 ;  /* 0x00005410080b7816 */ /* 0x000fe4000000000b */
[----:B------:R-:W-:Y:S02]  /*52e0*/  LOP3.LUT R130, R3, R0, RZ, 0xc0, !PT ;  /* 0x0000000003827212 */ /* 0x000fe400078ec0ff */
[----:B------:R-:W-:-:S02]  /*52f0*/  LOP3.LUT R0, R17, 0xff00ff, RZ, 0xc0, !PT ;  /* 0x00ff00ff11007812 */ /* 0x000fc400078ec0ff */
[----:B------:R-:W-:Y:S01]  /*5300*/  F2FP.BF16.F32.PACK_AB R3, R138, R235 ;  /* 0x000000eb8a03723e */ /* 0x000fe200000010ff */
[C---:B------:R-:W-:Y:S01]  /*5310*/  HMMA.16816.F32.BF16 R160, R4.reuse, R166, RZ ;  /* 0x000000a604a0723c */ /* 0x040fe200000418ff */
[--C-:B------:R-:W-:Y:S02]  /*5320*/  HSET2.LE.AND R8, R12, R10.reuse, PT ;  /* 0x0000000a0c087233 */ /* 0x100fe40003803000 */
[--C-:B------:R-:W-:Y:S02]  /*5330*/  HSET2.LE.AND R0, R0, R10.reuse, PT ;  /* 0x0000000a00007233 */ /* 0x100fe40003803000 */
[----:B------:R-:W-:Y:S02]  /*5340*/  F2FP.BF16.F32.PACK_AB R9, R236, R213 ;  /* 0x000000d5ec09723e */ /* 0x000fe400000010ff */
[----:B------:R-:W-:Y:S01]  /*5350*/  HSET2.LE.AND R11, R11, R10, PT ;  /* 0x0000000a0b0b7233 */ /* 0x000fe20003803000 */
[----:B------:R-:W-:Y:S01]  /*5360*/  HMMA.16816.F32.BF16 R120, R4, R210, RZ ;  /* 0x000000d20478723c */ /* 0x000fe200000418ff */
[----:B------:R-:W-:Y:S01]  /*5370*/  LOP3.LUT R131, R3, R0, RZ, 0xc0, !PT ;  /* 0x0000000003837212 */ /* 0x000fe200078ec0ff */
[----:B------:R-:W-:Y:S01]  /*5380*/  FMUL.FTZ R3, R136, UR4 ;  /* 0x0000000488037c20 */ /* 0x000fe20008410000 */
[----:B------:R-:W-:-:S02]  /*5390*/  LOP3.LUT R4, R48, UR22, R27, 0x96, !PT ;  /* 0x0000001630047c12 */ /* 0x000fc4000f8e961b */
[----:B-1----:R-:W-:Y:S02]  /*53a0*/  FMNMX.FTZ R0, R13, R14, !PT ;  /* 0x0000000e0d007209 */ /* 0x002fe40007810000 */
[----:B------:R-:W-:Y:S01]  /*53b0*/  FSEL R3, R3, RZ, P1 ;  /* 0x000000ff03037208 */ /* 0x000fe20000800000 */
[----:B------:R-:W-:Y:S01]  /*53c0*/  IMAD.WIDE.U32 R246, R4, -0x2daee0ad, RZ ;  /* 0xd2511f5304f67825 */ /* 0x000fe200078e00ff */
[----:B------:R-:W-:Y:S01]  /*53d0*/  LOP3.LUT R128, R9, R8, RZ, 0xc0, !PT ;  /* 0x0000000809807212 */ /* 0x000fe200078ec0ff */
[----:B------:R-:W1:Y:S01]  /*53e0*/  SHFL.BFLY PT, R6, R0, 0x1, 0x1f ;  /* 0x0c201f0000067f89 */ /* 0x000e6200000e0000 */
[----:B------:R-:W-:Y:S01]  /*53f0*/  F2FP.BF16.F32.PACK_AB R12, R137, R139 ;  /* 0x0000008b890c723e */ /* 0x000fe200000010ff */
[--C-:B------:R-:W-:Y:S01]  /*5400*/  FFMA.FTZ R4, R32, UR4, -R3.reuse ;  /* 0x0000000420047c23 */ /* 0x100fe20008010803 */
[--C-:B------:R-:W-:Y:S01]  /*5410*/  FFMA.FTZ R5, R33, UR4, -R3.reuse ;  /* 0x0000000421057c23 */ /* 0x100fe20008010803 */
[----:B------:R-:W-:Y:S01]  /*5420*/  FFMA.FTZ R7, R34, UR4, -R3 ;  /* 0x0000000422077c23 */ /* 0x000fe20008010803 */
[----:B------:R-:W-:Y:S01]  /*5430*/  LOP3.LUT R129, R12, R11, RZ, 0xc0, !PT ;  /* 0x0000000b0c817212 */ /* 0x000fe200078ec0ff */
[----:B------:R2:W-:Y:S06]  /*5440*/  MUFU.EX2 R227, R4 ;  /* 0x0000000400e37308 */ /* 0x0005ec0000000800 */
[C---:B------:R-:W-:Y:S02]  /*5450*/  HMMA.16816.F32.BF16 R144, R128.reuse, R192, R144 ;  /* 0x000000c08090723c */ /* 0x040fe40000041890 */
[----:B------:R3:W-:Y:S06]  /*5460*/  MUFU.EX2 R226, R5 ;  /* 0x0000000500e27308 */ /* 0x0007ec0000000800 */
[----:B------:R-:W-:Y:S02]  /*5470*/  HMMA.16816.F32.BF16 R40, R128, R200, R40 ;  /* 0x000000c88028723c */ /* 0x000fe40000041828 */
[----:B------:R-:W-:Y:S01]  /*5480*/  MUFU.EX2 R28, R7 ;  /* 0x00000007001c7308 */ /* 0x000fe20000000800 */
[----:B--2---:R-:W-:-:S02]  /*5490*/  LOP3.LUT R4, R240, UR25, R247, 0x96, !PT ;  /* 0x00000019f0047c12 */ /* 0x004fc4000f8e96f7 */
[----:B-1----:R-:W-:Y:S02]  /*54a0*/  FMNMX.FTZ R135, R0, R6, !PT ;  /* 0x0000000600877209 */ /* 0x002fe40007810000 */
[----:B------:R-:W-:Y:S01]  /*54b0*/  LOP3.LUT R0, R26, UR24, R55, 0x96, !PT ;  /* 0x000000181a007c12 */ /* 0x000fe2000f8e9637 */
[----:B------:R-:W-:Y:S01]  /*54c0*/  IMAD.WIDE.U32 R244, R4, -0x326172a9, RZ ;  /* 0xcd9e8d5704f47825 */ /* 0x000fe200078e00ff */
[----:B------:R-:W-:-:S03]  /*54d0*/  FSETP.NEU.FTZ.AND P1, PT, R135, -INF , PT ;  /* 0xff8000008700780b */ /* 0x000fc60003f3d000 */
[----:B------:R-:W-:Y:S01]  /*54e0*/  FMUL.FTZ R11, R135, UR4 ;  /* 0x00000004870b7c20 */ /* 0x000fe20008410000 */
[----:B------:R-:W-:Y:S01]  /*54f0*/  HMMA.16816.F32.BF16 R56, R128, R204, R56 ;  /* 0x000000cc8038723c */ /* 0x000fe20000041838 */
[----:B---3--:R-:W-:Y:S01]  /*5500*/  IMAD.WIDE.U32 R4, R0, -0x2daee0ad, RZ ;  /* 0xd2511f5300047825 */ /* 0x008fe200078e00ff */
[----:B------:R-:W-:Y:S02]  /*5510*/  LOP3.LUT R6, R54, UR15, R245, 0x96, !PT ;  /* 0x0000000f36067c12 */ /* 0x000fe4000f8e96f5 */
[----:B------:R-:W-:Y:S02]  /*5520*/  FSEL R0, R11, RZ, P1 ;  /* 0x000000ff0b007208 */ /* 0x000fe40000800000 */
[----:B------:R-:W-:Y:S01]  /*5530*/  LOP3.LUT R5, R246, UR14, R5, 0x96, !PT ;  /* 0x0000000ef6057c12 */ /* 0x000fe2000f8e9605 */
[----:B------:R-:W-:-:S04]  /*5540*/  IMAD.WIDE.U32 R8, R6, -0x2daee0ad, RZ ;  /* 0xd2511f5306087825 */ /* 0x000fc800078e00ff */
[----:B------:R-:W-:Y:S01]  /*5550*/  FFMA.FTZ R6, R30, UR4, -R3 ;  /* 0x000000041e067c23 */ /* 0x000fe20008010803 */
[----:B------:R-:W-:Y:S01]  /*5560*/  HMMA.16816.F32.BF16 R72, R128, R188, R72 ;  /* 0x000000bc8048723c */ /* 0x000fe20000041848 */
[----:B------:R-:W-:Y:S01]  /*5570*/  IMAD.WIDE.U32 R14, R5, -0x326172a9, RZ ;  /* 0xcd9e8d57050e7825 */ /* 0x000fe200078e00ff */
[----:B------:R-:W-:Y:S01]  /*5580*/  LOP3.LUT R4, R4, UR12, R9, 0x96, !PT ;  /* 0x0000000c04047c12 */ /* 0x000fe2000f8e9609 */
[----:B------:R1:W2:Y:S04]  /*5590*/  MUFU.EX2 R225, R6 ;  /* 0x0000000600e17308 */ /* 0x0002a80000000800 */
[----:B------:R-:W-:-:S04]  /*55a0*/  IMAD.WIDE.U32 R12, R4, -0x326172a9, RZ ;  /* 0xcd9e8d57040c7825 */ /* 0x000fc800078e00ff */
[----:B------:R-:W-:Y:S01]  /*55b0*/  FFMA.FTZ R4, R52, UR4, -R0 ;  /* 0x0000000434047c23 */ /* 0x000fe20008010800 */
[C---:B------:R-:W-:Y:S01]  /*55c0*/  HMMA.16816.F32.BF16 R88, R128.reuse, R196, R88 ;  /* 0x000000c48058723c */ /* 0x040fe20000041858 */
[----:B------:R-:W-:Y:S02]  /*55d0*/  LOP3.LUT R5, R14, UR11, R13, 0x96, !PT ;  /* 0x0000000b0e057c12 */ /* 0x000fe4000f8e960d */
[----:B------:R3:W-:Y:S03]  /*55e0*/  MUFU.EX2 R31, R4 ;  /* 0x00000004001f7308 */ /* 0x0007e60000000800 */
[----:B------:R-:W-:Y:S02]  /*55f0*/  IMAD.WIDE.U32 R16, R5, -0x2daee0ad, RZ ;  /* 0xd2511f5305107825 */ /* 0x000fe400078e00ff */
[----:B------:R-:W-:Y:S01]  /*5600*/  HMMA.16816.F32.BF16 R104, R128, R180, R104 ;  /* 0x000000b48068723c */ /* 0x000fe20000041868 */
[----:B-1----:R-:W-:-:S05]  /*5610*/  LOP3.LUT R6, R244, UR13, R15, 0x96, !PT ;  /* 0x0000000df4067c12 */ /* 0x002fca000f8e960f */
[----:B------:R-:W-:Y:S02]  /*5620*/  IMAD.WIDE.U32 R6, R6, -0x2daee0ad, RZ ;  /* 0xd2511f5306067825 */ /* 0x000fe400078e00ff */
[----:B------:R-:W-:Y:S02]  /*5630*/  HMMA.16816.F32.BF16 R116, R128, R184, R116 ;  /* 0x000000b88074723c */ /* 0x000fe40000041874 */
[----:B---3--:R-:W-:-:S04]  /*5640*/  FFMA.FTZ R4, R38, UR4, -R0 ;  /* 0x0000000426047c23 */ /* 0x008fc80008010800 */
[----:B------:R1:W-:Y:S02]  /*5650*/  MUFU.EX2 R24, R4 ;  /* 0x0000000400187308 */ /* 0x0003e40000000800 */
[C---:B------:R-:W-:Y:S08]  /*5660*/  HMMA.16816.F32.BF16 R124, R128.reuse, R176, R124 ;  /* 0x000000b0807c723c */ /* 0x040ff0000004187c */
[----:B------:R-:W-:Y:S01]  /*5670*/  HMMA.16816.F32.BF16 R148, R128, R194, R148 ;  /* 0x000000c28094723c */ /* 0x000fe20000041894 */
[----:B-1----:R-:W-:-:S07]  /*5680*/  LOP3.LUT R4, R6, UR8, R17, 0x96, !PT ;  /* 0x0000000806047c12 */ /* 0x002fce000f8e9611 */
[----:B------:R-:W-:Y:S01]  /*5690*/  HMMA.16816.F32.BF16 R44, R128, R202, R44 ;  /* 0x000000ca802c723c */ /* 0x000fe2000004182c */
[----:B------:R-:W-:Y:S01]  /*56a0*/  LOP3.LUT R6, R8, UR10, R7, 0x96, !PT ;  /* 0x0000000a08067c12 */ /* 0x000fe2000f8e9607 */
[----:B------:R-:W-:Y:S01]  /*56b0*/  FFMA.FTZ R7, R25, UR4, -R0 ;  /* 0x0000000419077c23 */ /* 0x000fe20008010800 */
[----:B------:R-:W-:-:S03]  /*56c0*/  IMAD.WIDE.U32 R4, R4, -0x326172a9, RZ ;  /* 0xcd9e8d5704047825 */ /* 0x000fc600078e00ff */
[----:B------:R1:W3:Y:S01]  /*56d0*/  MUFU.EX2 R30, R7 ;  /* 0x00000007001e7308 */ /* 0x0002e20000000800 */
[----:B------:R-:W-:Y:S01]  /*56e0*/  IMAD.WIDE.U32 R14, R6, -0x326172a9, RZ ;  /* 0xcd9e8d57060e7825 */ /* 0x000fe200078e00ff */
[C---:B------:R-:W-:Y:S01]  /*56f0*/  PRMT R11, R4.reuse, 0x7771, RZ ;  /* 0x00007771040b7816 */ /* 0x040fe200000000ff */
[----:B------:R-:W-:Y:S01]  /*5700*/  HMMA.16816.F32.BF16 R60, R128, R206, R60 ;  /* 0x000000ce803c723c */ /* 0x000fe2000004183c */
[----:B------:R-:W-:Y:S01]  /*5710*/  PRMT R8, R4, 0x7773, RZ ;  /* 0x0000777304087816 */ /* 0x000fe200000000ff */
[----:B------:R-:W-:-:S05]  /*5720*/  IMAD.MOV.U32 R6, RZ, RZ, R4 ;  /* 0x000000ffff067224 */ /* 0x000fca00078e0004 */
[----:B------:R-:W-:Y:S01]  /*5730*/  LOP3.LUT R6, R6, 0xff, RZ, 0xc0, !PT ;  /* 0x000000ff06067812 */ /* 0x000fe200078ec0ff */
[C---:B------:R-:W-:Y:S03]  /*5740*/  HMMA.16816.F32.BF16 R76, R128.reuse, R190, R76 ;  /* 0x000000be804c723c */ /* 0x040fe6000004184c */
[----:B------:R-:W-:Y:S02]  /*5750*/  PRMT R11, R6, 0x5410, R11 ;  /* 0x00005410060b7816 */ /* 0x000fe4000000000b */
[----:B-1----:R-:W-:Y:S02]  /*5760*/  PRMT R7, R4, 0x7772, RZ ;  /* 0x0000777204077816 */ /* 0x002fe400000000ff */
[----:B------:R-:W-:Y:S01]  /*5770*/  LOP3.LUT R4, R14, UR7, R5, 0x96, !PT ;  /* 0x000000070e047c12 */ /* 0x000fe2000f8e9605 */
[----:B------:R-:W-:Y:S01]  /*5780*/  FFMA.FTZ R5, R39, UR4, -R0 ;  /* 0x0000000427057c23 */ /* 0x000fe20008010800 */
[----:B------:R-:W-:Y:S01]  /*5790*/  PRMT R13, R7, 0x5410, R8 ;  /* 0x00005410070d7816 */ /* 0x000fe20000000008 */
[----:B------:R-:W-:Y:S01]  /*57a0*/  HMMA.16816.F32.BF16 R92, R128, R198, R92 ;  /* 0x000000c6805c723c */ /* 0x000fe2000004185c */
[C---:B------:R-:W-:Y:S01]  /*57b0*/  PRMT R6, R4.reuse, 0x7632, R6 ;  /* 0x0000763204067816 */ /* 0x040fe20000000006 */
[----:B------:R1:W4:Y:S01]  /*57c0*/  MUFU.EX2 R25, R5 ;  /* 0x0000000500197308 */ /* 0x0003220000000800 */
[----:B------:R-:W-:-:S02]  /*57d0*/  LOP3.LUT R9, R4, 0xff, RZ, 0xc0, !PT ;  /* 0x000000ff04097812 */ /* 0x000fc400078ec0ff */
[----:B------:R-:W-:-:S03]  /*57e0*/  SHF.R.U32.HI R8, RZ, 0x18, R4 ;  /* 0x00000018ff087819 */ /* 0x000fc60000011604 */
[C---:B------:R-:W-:Y:S08]  /*57f0*/  HMMA.16816.F32.BF16 R108, R128.reuse, R182, R108 ;  /* 0x000000b6806c723c */ /* 0x040ff0000004186c */
[----:B------:R-:W-:Y:S01]  /*5800*/  HMMA.16816.F32.BF16 R160, R128, R186, R160 ;  /* 0x000000ba80a0723c */ /* 0x000fe200000418a0 */
[----:B-1----:R-:W-:Y:S02]  /*5810*/  LOP3.LUT R5, R4, 0xffff, RZ, 0xc0, !PT ;  /* 0x0000ffff04057812 */ /* 0x002fe400078ec0ff */
[----:B--2---:R-:W-:-:S02]  /*5820*/  F2FP.BF16.F32.PACK_AB R4, R225, R28 ;  /* 0x0000001ce104723e */ /* 0x004fc400000010ff */
[----:B------:R-:W-:-:S03]  /*5830*/  SHF.R.U32.HI R7, RZ, 0x8, R5 ;  /* 0x00000008ff077819 */ /* 0x000fc60000011605 */
[----:B------:R-:W-:Y:S01]  /*5840*/  HMMA.16816.F32.BF16 R128, R128, R178, R120 ;  /* 0x000000b28080723c */ /* 0x000fe20000041878 */
[----:B------:R-:W-:Y:S02]  /*5850*/  LOP3.LUT R5, R6, 0xff, RZ, 0xc0, !PT ;  /* 0x000000ff06057812 */ /* 0x000fe400078ec0ff */
[----:B------:R-:W-:Y:S02]  /*5860*/  HSET2.LE.AND R6, R11, R10, PT ;  /* 0x0000000a0b067233 */ /* 0x000fe40003803000 */
[----:B------:R-:W-:Y:S02]  /*5870*/  PRMT R11, R9, 0x5410, R7 ;  /* 0x00005410090b7816 */ /* 0x000fe40000000007 */
[----:B------:R-:W-:Y:S02]  /*5880*/  LOP3.LUT R7, R13, 0xff00ff, RZ, 0xc0, !PT ;  /* 0x00ff00ff0d077812 */ /* 0x000fe400078ec0ff */
[----:B------:R-:W-:Y:S02]  /*5890*/  PRMT R9, R5, 0x5410, R8 ;  /* 0x0000541005097816 */ /* 0x000fe40000000008 */
[----:B------:R-:W-:-:S02]  /*58a0*/  LOP3.LUT R6, R4, R6, RZ, 0xc0, !PT ;  /* 0x0000000604067212 */ /* 0x000fc400078ec0ff */
[--C-:B------:R-:W-:Y:S02]  /*58b0*/  HSET2.LE.AND R7, R7, R10.reuse, PT ;  /* 0x0000000a07077233 */ /* 0x100fe40003803000 */
[----:B---3--:R-:W-:Y:S02]  /*58c0*/  F2FP.BF16.F32.PACK_AB R4, R30, R24 ;  /* 0x000000181e04723e */ /* 0x008fe400000010ff */
[--C-:B------:R-:W-:Y:S02]  /*58d0*/  HSET2.LE.AND R5, R11, R10.reuse, PT ;  /* 0x0000000a0b057233 */ /* 0x100fe40003803000 */
[----:B------:R-:W-:Y:S02]  /*58e0*/  F2FP.BF16.F32.PACK_AB R8, R226, R227 ;  /* 0x000000e3e208723e */ /* 0x000fe400000010ff */
[----:B------:R-:W-:Y:S02]  /*58f0*/  LOP3.LUT R7, R4, R7, RZ, 0xc0, !PT ;  /* 0x0000000704077212 */ /* 0x000fe400078ec0ff */
[----:B------:R-:W-:Y:S01]  /*5900*/  LOP3.LUT R4, R8, R5, RZ, 0xc0, !PT ;  /* 0x0000000508047212 */ /* 0x000fe200078ec0ff */
[----:B------:R-:W-:Y:S01]  /*5910*/  FFMA.FTZ R8, R35, UR4, -R3 ;  /* 0x0000000423087c23 */ /* 0x000fe20008010803 */
[----:B------:R-:W-:-:S02]  /*5920*/  HSET2.LE.AND R9, R9, R10, PT ;  /* 0x0000000a09097233 */ /* 0x000fc40003803000 */
[----:B----4-:R-:W-:Y:S01]  /*5930*/  F2FP.BF16.F32.PACK_AB R11, R25, R31 ;  /* 0x0000001f190b723e */ /* 0x010fe200000010ff */
[----:B------:R1:W-:Y:S03]  /*5940*/  MUFU.EX2 R21, R8 ;  /* 0x0000000800157308 */ /* 0x0003e60000000800 */
[----:B------:R-:W-:Y:S01]  /*5950*/  LOP3.LUT R5, R11, R9, RZ, 0xc0, !PT ;  /* 0x000000090b057212 */ /* 0x000fe200078ec0ff */
[----:B------:R-:W-:-:S04]  /*5960*/  FFMA.FTZ R11, R65, UR4, -R0 ;  /* 0x00000004410b7c23 */ /* 0x000fc80008010800 */
[----:B------:R-:W-:Y:S02]  /*5970*/  MUFU.EX2 R17, R11 ;  /* 0x0000000b00117308 */ /* 0x000fe40000000800 */
[----:B------:R-:W-:Y:S01]  /*5980*/  HMMA.16816.F32.BF16 R36, R4, R80, RZ ;  /* 0x000000500424723c */ /* 0x000fe200000418ff */
[----:B-1----:R-:W-:-:S07]  /*5990*/  FFMA.FTZ R8, R49, UR4, -R3 ;  /* 0x0000000431087c23 */ /* 0x002fce0008010803 */
[C---:B------:R-:W-:Y:S01]  /*59a0*/  HMMA.16816.F32.BF16 R172, R4.reuse, R82, RZ ;  /* 0x0000005204ac723c */ /* 0x040fe200000418ff */
[----:B------:R1:W-:Y:S07]  /*59b0*/  MUFU.EX2 R23, R8 ;  /* 0x0000000800177308 */ /* 0x0003ee0000000800 */
[C---:B------:R-:W-:Y:S08]  /*59c0*/  HMMA.16816.F32.BF16 R52, R4.reuse, R68, RZ ;  /* 0x000000440434723c */ /* 0x040ff000000418ff */
[----:B------:R-:W-:Y:S01]  /*59d0*/  HMMA.16816.F32.BF16 R32, R4, R70, RZ ;  /* 0x000000460420723c */ /* 0x000fe200000418ff */
[--C-:B-1----:R-:W-:Y:S01]  /*59e0*/  FFMA.FTZ R8, R51, UR4, -R3.reuse ;  /* 0x0000000433087c23 */ /* 0x102fe20008010803 */
[----:B------:R-:W-:-:S03]  /*59f0*/  FFMA.FTZ R3, R64, UR4, -R3 ;  /* 0x0000000440037c23 */ /* 0x000fc60008010803 */
[----:B------:R1:W-:Y:S03]  /*5a00*/  MUFU.EX2 R22, R8 ;  /* 0x0000000800167308 */ /* 0x0003e60000000800 */
[C---:B------:R-:W-:Y:S05]  /*5a10*/  HMMA.16816.F32.BF16 R140, R4.reuse, R84, RZ ;  /* 0x00000054048c723c */ /* 0x040fea00000418ff */
[----:B------:R2:W3:Y:S03]  /*5a20*/  MUFU.EX2 R20, R3 ;  /* 0x0000000300147308 */ /* 0x0004e60000000800 */
[----:B------:R-:W-:Y:S01]  /*5a30*/  HMMA.16816.F32.BF16 R152, R4, R86, RZ ;  /* 0x000000560498723c */ /* 0x000fe200000418ff */
[----:B-1----:R-:W-:-:S07]  /*5a40*/  FFMA.FTZ R8, R50, UR4, -R0 ;  /* 0x0000000432087c23 */ /* 0x002fce0008010800 */
[----:B------:R-:W-:Y:S01]  /*5a50*/  HMMA.16816.F32.BF16 R68, R4, R96, RZ ;  /* 0x000000600444723c */ /* 0x000fe200000418ff */
[----:B------:R-:W-:Y:S01]  /*5a60*/  MUFU.EX2 R18, R8 ;  /* 0x0000000800127308 */ /* 0x000fe20000000800 */
[----:B--2---:R-:W-:-:S06]  /*5a70*/  FFMA.FTZ R3, R29, UR4, -R0 ;  /* 0x000000041d037c23 */ /* 0x004fcc0008010800 */
[C---:B------:R-:W-:Y:S01]  /*5a80*/  HMMA.16816.F32.BF16 R80, R4.reuse, R98, RZ ;  /* 0x000000620450723c */ /* 0x040fe200000418ff */
[----:B------:R1:W-:Y:S07]  /*5a90*/  MUFU.EX2 R19, R3 ;  /* 0x0000000300137308 */ /* 0x0003ee0000000800 */
[C---:B------:R-:W-:Y:S08]  /*5aa0*/  HMMA.16816.F32.BF16 R84, R4.reuse, R100, RZ ;  /* 0x000000640454723c */ /* 0x040ff000000418ff */
[----:B------:R-:W-:Y:S01]  /*5ab0*/  HMMA.16816.F32.BF16 R96, R4, R102, RZ ;  /* 0x000000660460723c */ /* 0x000fe200000418ff */
[----:B-1----:R-:W-:Y:S01]  /*5ac0*/  LOP3.LUT R3, R12, UR9, R15, 0x96, !PT ;  /* 0x000000090c037c12 */ /* 0x002fe2000f8e960f */
[----:B------:R-:W-:-:S06]  /*5ad0*/  FFMA.FTZ R12, R66, UR4, -R0 ;  /* 0x00000004420c7c23 */ /* 0x000fcc0008010800 */
[----:B------:R-:W-:Y:S01]  /*5ae0*/  HMMA.16816.F32.BF16 R100, R4, R112, RZ ;  /* 0x000000700464723c */ /* 0x000fe200000418ff */
[----:B------:R-:W-:-:S03]  /*5af0*/  IMAD.WIDE.U32 R8, R3, -0x2daee0ad, RZ ;  /* 0xd2511f5303087825 */ /* 0x000fc600078e00ff */
[C---:B------:R-:W-:Y:S02]  /*5b00*/  PRMT R11, R8.reuse, 0x7773, RZ ;  /* 0x00007773080b7816 */ /* 0x040fe400000000ff */
[----:B------:R-:W-:Y:S02]  /*5b10*/  PRMT R3, R8, 0x7772, RZ ;  /* 0x0000777208037816 */ /* 0x000fe400000000ff */
[----:B------:R-:W-:Y:S01]  /*5b20*/  HMMA.16816.F32.BF16 R156, R4, R164, RZ ;  /* 0x000000a4049c723c */ /* 0x000fe200000418ff */
[----:B------:R-:W-:Y:S01]  /*5b30*/  LOP3.LUT R0, R16, UR6, R9, 0x96, !PT ;  /* 0x0000000610007c12 */ /* 0x000fe2000f8e9609 */
[----:B------:R-:W-:Y:S01]  /*5b40*/  IMAD.MOV.U32 R9, RZ, RZ, R8 ;  /* 0x000000ffff097224 */ /* 0x000fe200078e0008 */
[----:B------:R1:W2:Y:S01]  /*5b50*/  MUFU.EX2 R16, R12 ;  /* 0x0000000c00107308 */ /* 0x0002a20000000800 */
[----:B------:R-:W-:Y:S02]  /*5b60*/  PRMT R13, R3, 0x5410, R11 ;  /* 0x00005410030d7816 */ /* 0x000fe4000000000b */
[----:B------:R-:W-:-:S02]  /*5b70*/  PRMT R15, R8, 0x7771, RZ ;  /* 0x00007771080f7816 */ /* 0x000fc400000000ff */
[C---:B------:R-:W-:Y:S01]  /*5b80*/  LOP3.LUT R3, R0.reuse, 0xffff, RZ, 0xc0, !PT ;  /* 0x0000ffff00037812 */ /* 0x040fe200078ec0ff */
[C---:B------:R-:W-:Y:S01]  /*5b90*/  HMMA.16816.F32.BF16 R120, R4.reuse, R166, RZ ;  /* 0x000000a60478723c */ /* 0x040fe200000418ff */
[----:B------:R-:W-:Y:S02]  /*5ba0*/  LOP3.LUT R11, R9, 0xff, RZ, 0xc0, !PT ;  /* 0x000000ff090b7812 */ /* 0x000fe400078ec0ff */
[----:B------:R-:W-:Y:S02]  /*5bb0*/  PRMT R8, R0, 0x7632, R8 ;  /* 0x0000763200087816 */ /* 0x000fe40000000008 */
[----:B------:R-:W-:Y:S02]  /*5bc0*/  SHF.R.U32.HI R14, RZ, 0x18, R0 ;  /* 0x00000018ff0e7819 */ /* 0x000fe40000011600 */
[----:B------:R-:W-:Y:S01]  /*5bd0*/  SHF.R.U32.HI R9, RZ, 0x8, R3 ;  /* 0x00000008ff097819 */ /* 0x000fe20000011603 */
[----:B------:R-:W-:Y:S01]  /*5be0*/  HMMA.16816.F32.BF16 R112, R4, R114, RZ ;  /* 0x000000720470723c */ /* 0x000fe200000418ff */
[----:B------:R-:W-:-:S02]  /*5bf0*/  PRMT R3, R11, 0x5410, R15 ;  /* 0x000054100b037816 */ /* 0x000fc4000000000f */
[----:B-1----:R-:W-:Y:S02]  /*5c00*/  LOP3.LUT R12, R0, 0xff, RZ, 0xc0, !PT ;  /* 0x000000ff000c7812 */ /* 0x002fe400078ec0ff */
[----:B------:R-:W-:Y:S02]  /*5c10*/  LOP3.LUT R0, R8, 0xff, RZ, 0xc0, !PT ;  /* 0x000000ff08007812 */ /* 0x000fe400078ec0ff */
[----:B------:R-:W-:Y:S01]  /*5c20*/  LOP3.LUT R13, R13, 0xff00ff, RZ, 0xc0, !PT ;  /* 0x00ff00ff0d0d7812 */ /* 0x000fe200078ec0ff */
[----:B------:R-:W-:Y:S01]  /*5c30*/  HMMA.16816.F32.BF16 R164, R4, R208, RZ ;  /* 0x000000d004a4723c */ /* 0x000fe200000418ff */
[----:B------:R-:W-:Y:S02]  /*5c40*/  PRMT R11, R0, 0x5410, R14 ;  /* 0x00005410000b7816 */ /* 0x000fe4000000000e */
[----:B------:R-:W-:Y:S02]  /*5c50*/  PRMT R12, R12, 0x5410, R9 ;  /* 0x000054100c0c7816 */ /* 0x000fe40000000009 */
[----:B------:R-:W-:-:S02]  /*5c60*/  HSET2.LE.AND R0, R3, R10, PT ;  /* 0x0000000a03007233 */ /* 0x000fc40003803000 */
[----:B---3--:R-:W-:Y:S02]  /*5c70*/  F2FP.BF16.F32.PACK_AB R8, R20, R22 ;  /* 0x000000161408723e */ /* 0x008fe400000010ff */
[--C-:B------:R-:W-:Y:S02]  /*5c80*/  HSET2.LE.AND R9, R13, R10.reuse, PT ;  /* 0x0000000a0d097233 */ /* 0x100fe40003803000 */
[--C-:B------:R-:W-:Y:S02]  /*5c90*/  HSET2.LE.AND R12, R12, R10.reuse, PT ;  /* 0x0000000a0c0c7233 */ /* 0x100fe40003803000 */
[----:B------:R-:W-:Y:S02]  /*5ca0*/  HSET2.LE.AND R11, R11, R10, PT ;  /* 0x0000000a0b0b7233 */ /* 0x000fe40003803000 */
[----:B--2---:R-:W-:Y:S02]  /*5cb0*/  F2FP.BF16.F32.PACK_AB R3, R16, R17 ;  /* 0x000000111003723e */ /* 0x004fe400000010ff */
[----:B------:R-:W-:-:S02]  /*5cc0*/  LOP3.LUT R170, R8, R0, RZ, 0xc0, !PT ;  /* 0x0000000008aa7212 */ /* 0x000fc400078ec0ff */
[----:B------:R-:W-:Y:S02]  /*5cd0*/  F2FP.BF16.F32.PACK_AB R10, R23, R21 ;  /* 0x00000015170a723e */ /* 0x000fe400000010ff */
[----:B------:R-:W-:Y:S02]  /*5ce0*/  F2FP.BF16.F32.PACK_AB R0, R18, R19 ;  /* 0x000000131200723e */ /* 0x000fe400000010ff */
[----:B------:R-:W-:Y:S01]  /*5cf0*/  LOP3.LUT R171, R3, R9, RZ, 0xc0, !PT ;  /* 0x0000000903ab7212 */ /* 0x000fe200078ec0ff */
[----:B------:R-:W-:Y:S01]  /*5d00*/  FADD.FTZ R3, R227, R226 ;  /* 0x000000e2e3037221 */ /* 0x000fe20000010000 */
[----:B------:R-:W-:Y:S02]  /*5d10*/  LOP3.LUT R168, R10, R12, RZ, 0xc0, !PT ;  /* 0x0000000c0aa87212 */ /* 0x000fe400078ec0ff */
[----:B------:R-:W-:Y:S01]  /*5d20*/  LOP3.LUT R169, R0, R11, RZ, 0xc0, !PT ;  /* 0x0000000b00a97212 */ /* 0x000fe200078ec0ff */
        /* <DEDUP_REMOVED lines=47> */
[----:B------:R-:W2:Y:S01]  /*6020*/  LDCU.64 UR4, c[0x0][0x3c0] ;  /* 0x00007800ff0477ac */ /* 0x000ea20008000a00 */
[----:B------:R-:W3:Y:S01]  /*6030*/  S2UR UR22, SR_CgaCtaId ;  /* 0x00000000001679c3 */ /* 0x000ee20000008800 */
[----:B------:R-:W-:Y:S01]  /*6040*/  IMAD.MOV.U32 R217, RZ, RZ, 0x20 ;  /* 0x00000020ffd97424 */ /* 0x000fe200078e00ff */
[----:B------:R-:W-:Y:S01]  /*6050*/  LOP3.LUT R0, R241, UR23, RZ, 0x3c, !PT ;  /* 0x00000017f1007c12 */ /* 0x000fe2000f8e3cff */
[----:B------:R-:W-:Y:S01]  /*6060*/  IMAD.MOV.U32 R137, RZ, RZ, R2 ;  /* 0x000000ffff897224 */ /* 0x000fe200078e0002 */
[----:B------:R-:W-:Y:S01]  /*6070*/  LOP3.LUT R250, R132, UR24, RZ, 0x3c, !PT ;  /* 0x0000001884fa7c12 */ /* 0x000fe2000f8e3cff */
[----:B------:R-:W-:Y:S01]  /*6080*/  IMAD.MOV.U32 R132, RZ, RZ, R134 ;  /* 0x000000ffff847224 */ /* 0x000fe200078e0086 */
[----:B------:R-:W-:Y:S01]  /*6090*/  LOP3.LUT R252, R26, UR24, RZ, 0x3c, !PT ;  /* 0x000000181afc7c12 */ /* 0x000fe2000f8e3cff */
[----:B------:R4:W-:Y:S01]  /*60a0*/  STL [R1+0x8], R0 ;  /* 0x0000080001007387 */ /* 0x0009e20000100800 */
[----:B------:R-:W-:Y:S01]  /*60b0*/  IMAD.MOV.U32 R3, RZ, RZ, R135 ;  /* 0x000000ffff037224 */ /* 0x000fe200078e0087 */
[----:B------:R-:W-:Y:S01]  /*60c0*/  LOP3.LUT R251, R245, UR15, RZ, 0x3c, !PT ;  /* 0x0000000ff5fb7c12 */ /* 0x000fe2000f8e3cff */
[----:B------:R-:W-:Y:S01]  /*60d0*/  IMAD.MOV.U32 R228, RZ, RZ, 0x40 ;  /* 0x00000040ffe47424 */ /* 0x000fe200078e00ff */
[----:B------:R-:W-:Y:S01]  /*60e0*/  LOP3.LUT R249, R249, UR15, RZ, 0x3c, !PT ;  /* 0x0000000ff9f97c12 */ /* 0x000fe2000f8e3cff */
[----:B------:R-:W-:Y:S01]  /*60f0*/  IMAD.SHL.U32 R224, R222, 0x200, RZ ;  /* 0x00000200dee07824 */ /* 0x000fe200078e00ff */
[----:B------:R-:W-:Y:S01]  /*6100*/  UMOV UR24, 0x400 ;  /* 0x0000040000187882 */ /* 0x000fe20000000000 */
[----:B------:R-:W-:Y:S01]  /*6110*/  VIADD R248, R216, 0xa000 ;  /* 0x0000a000d8f87836 */ /* 0x000fe20000000000 */
[----:B------:R-:W-:-:S02]  /*6120*/  ULEA.HI.SX32 UR18, UR18, 0xfffffffe, 0x1b ;  /* 0xfffffffe12127891 */ /* 0x000fc4000f8fdaff */
[----:B--2---:R-:W-:Y:S01]  /*6130*/  USHF.L.U64.HI UR25, UR4, 0x4, UR5 ;  /* 0x0000000404197899 */ /* 0x004fe20008010205 */
[----:B------:R-:W2:Y:S01]  /*6140*/  LDCU UR5, c[0x0][0x440] ;  /* 0x00008800ff0577ac */ /* 0x000ea20008000800 */
[----:B------:R-:W-:Y:S01]  /*6150*/  USHF.L.U32 UR26, UR4, 0x4, URZ ;  /* 0x00000004041a7899 */ /* 0x000fe200080006ff */
[----:B------:R-:W2:Y:S01]  /*6160*/  LDCU UR23, c[0x0][0x440] ;  /* 0x00008800ff1777ac */ /* 0x000ea20008000800 */
[----:B------:R-:W3:Y:S01]  /*6170*/  LDCU UR4, c[0x0][0x45c] ;  /* 0x00008b80ff0477ac */ /* 0x000ee20008000800 */
[C---:B-1----:R-:W-:Y:S01]  /*6180*/  LOP3.LUT P0, RZ, R223.reuse, 0x2, RZ, 0xc0, !PT ;  /* 0x00000002dfff7812 */ /* 0x042fe2000780c0ff */
[C---:B------:R-:W-:Y:S01]  /*6190*/  IMAD.SHL.U32 R226, R223.reuse, 0x40, RZ ;  /* 0x00000040dfe27824 */ /* 0x040fe200078e00ff */
[----:B------:R-:W-:Y:S01]  /*61a0*/  LOP3.LUT R227, R223, 0x8, RZ, 0xc0, !PT ;  /* 0x00000008dfe37812 */ /* 0x000fe200078ec0ff */
[----:B----4-:R-:W-:Y:S01]  /*61b0*/  IMAD.MOV.U32 R0, RZ, RZ, R136 ;  /* 0x000000ffff007224 */ /* 0x010fe200078e0088 */
[----:B------:R-:W-:Y:S02]  /*61c0*/  SEL R217, R217, 0xffffffe0, !P0 ;  /* 0xffffffe0d9d97807 */ /* 0x000fe40004000000 */
[----:B------:R-:W-:-:S02]  /*61d0*/  LOP3.LUT R225, R226, 0x400, RZ, 0xc0, !PT ;  /* 0x00000400e2e17812 */ /* 0x000fc400078ec0ff */
[----:B--2---:R-:W-:Y:S01]  /*61e0*/  ISETP.GE.AND P1, PT, R218, UR5, PT ;  /* 0x00000005da007c0c */ /* 0x004fe2000bf26270 */
[----:B------:R-:W-:Y:S01]  /*61f0*/  IMAD.IADD R219, R216, 0x1, R217 ;  /* 0x00000001d8db7824 */ /* 0x000fe200078e02d9 */
[----:B---3--:R-:W-:Y:S01]  /*6200*/  ULEA UR5, UR22, UR24, 0x18 ;  /* 0x0000001816057291 */ /* 0x008fe2000f8ec0ff */
[----:B------:R-:W-:Y:S11]  /*6210*/  BRA `(.L_x_1697) ;  /* 0x0000000000a07947 */ /* 0x000ff60003800000 */
.L_x_1699:
[----:B------:R-:W1:Y:S01]  /*6220*/  LDC.64 R134, c[0x0][0x3b8] ;  /* 0x0000ee00ff867b82 */ /* 0x000e620000000a00 */
[----:B------:R-:W-:Y:S06]  /*6230*/  UIADD3 UR15, UPT, UPT, UR18, -0x1, URZ ;  /* 0xffffffff120f7890 */ /* 0x000fec000fffe0ff */
[----:B-1----:R-:W-:Y:S04]  /*6240*/  IMAD.WIDE.U32 R138, R134, UR15, RZ ;  /* 0x0000000f868a7c25 */ /* 0x002fe8000f8e00ff */
[----:B------:R-:W-:Y:S02]  /*6250*/  IMAD R139, R135, UR15, R139 ;  /* 0x0000000f878b7c24 */ /* 0x000fe4000f8e028b */
[C---:B------:R-:W-:Y:S03]  /*6260*/  IMAD.SHL.U32 R2, R138.reuse, 0x20, RZ ;  /* 0x000000208a027824 */ /* 0x040fe600078e00ff */
[----:B------:R-:W-:Y:S02]  /*6270*/  SHF.L.U64.HI R133, R138, 0x5, R139 ;  /* 0x000000058a857819 */ /* 0x000fe4000001028b */
[----:B------:R-:W-:Y:S02]  /*6280*/  @!P1 LEA R176, P6, R2, R231, 0x1 ;  /* 0x000000e702b09211 */ /* 0x000fe400078c08ff */
[----:B------:R-:W-:Y:S02]  /*6290*/  @!P1 LEA R172, P3, R134, R2, 0x4 ;  /* 0x0000000286ac9211 */ /* 0x000fe400078620ff */
[-C--:B------:R-:W-:Y:S02]  /*62a0*/  @!P1 LEA.HI.X R177, R2, R230.reuse, R133, 0x1, P6 ;  /* 0x000000e602b19211 */ /* 0x080fe400030f0c85 */
[----:B------:R-:W-:Y:S02]  /*62b0*/  @!P1 LEA.HI.X R175, R134, R133, R135, 0x4, P3 ;  /* 0x0000008586af9211 */ /* 0x000fe400018f2487 */
[-C--:B------:R-:W-:Y:S01]  /*62c0*/  @!P4 LEA R138, P3, R2, R231.reuse, 0x1 ;  /* 0x000000e7028ac211 */ /* 0x080fe200078608ff */
        /* <DEDUP_REMOVED lines=8> */
[C---:B------:R-:W-:Y:S01]  /*6350*/  @!P4 LEA R136, P2, R134.reuse, R2, 0x4 ;  /* 0x000000028688c211 */ /* 0x040fe200078420ff */
[----:B------:R-:W-:Y:S01]  /*6360*/  @!PT LDS RZ, [RZ] ;  /* 0x00000000fffff984 */ /* 0x000fe20000000800 */
[----:B------:R-:W-:Y:S01]  /*6370*/  @!PT LDS RZ, [RZ] ;  /* 0x00000000fffff984 */ /* 0x000fe20000000800 */
[----:B------:R-:W-:Y:S01]  /*6380*/  @!PT LDS RZ, [RZ] ;  /* 0x00000000fffff984 */ /* 0x000fe20000000800 */
[----:B------:R1:W-:Y:S03]  /*6390*/  @!P4 LDGSTS.E.BYPASS.LTC128B.128 [R229+0x9000], desc[UR20][R138.64+0x80] ;  /* 0x090000808ae5cfae */ /* 0x0003e6000b981a14 */
[----:B------:R-:W-:Y:S01]  /*63a0*/  @!P4 LEA.HI.X R135, R134, R133, R135, 0x4, P2 ;  /* 0x000000858687c211 */ /* 0x000fe200010f2487 */
[----:B------:R1:W-:Y:S01]  /*63b0*/  @P4 STS.128 [R229+0x9000], RZ ;  /* 0x009000ffe5004388 */ /* 0x0003e20000000c00 */
[C---:B------:R-:W-:Y:S03]  /*63c0*/  @!P4 LEA R134, P2, R136.reuse, R231, 0x1 ;  /* 0x000000e78886c211 */ /* 0x040fe600078408ff */
[----:B------:R-:W-:Y:S01]  /*63d0*/  @!PT LDS RZ, [RZ] ;  /* 0x00000000fffff984 */ /* 0x000fe20000000800 */
[----:B------:R-:W-:Y:S01]  /*63e0*/  @!PT LDS RZ, [RZ] ;  /* 0x00000000fffff984 */ /* 0x000fe20000000800 */
[----:B------:R-:W-:Y:S01]  /*63f0*/  @!PT LDS RZ, [RZ] ;  /* 0x00000000fffff984 */ /* 0x000fe20000000800 */
[----:B------:R1:W-:Y:S01]  /*6400*/  @!P1 LDGSTS.E.BYPASS.LTC128B.128 [R229+0x8800], desc[UR20][R174.64] ;  /* 0x08800000aee59fae */ /* 0x0003e2000b981a14 */
[----:B------:R-:W-:Y:S03]  /*6410*/  @!P4 LEA.HI.X R135, R136, R230, R135, 0x1, P2 ;  /* 0x000000e68887c211 */ /* 0x000fe600010f0c87 */
        /* <DEDUP_REMOVED lines=8> */
.L_x_1697:
[----:B------:R-:W2:Y:S01]  /*64a0*/  LDL R2, [R1+0xc] ;  /* 0x00000c0001027983 */ /* 0x000ea20000100800 */
[----:B------:R-:W-:Y:S04]  /*64b0*/  DEPBAR.LE SB0, 0x0 ;  /* 0x000080000000791a */ /* 0x000fe80000000000 */
[----:B------:R-:W-:Y:S01]  /*64c0*/  BAR.SYNC.DEFER_BLOCKING 0x0 ;  /* 0x0000000000007b1d */ /* 0x000fe20000010000 */
[----:B------:R-:W-:Y:S01]  /*64d0*/  IMAD.WIDE.U32 R8, R234, UR18, RZ ;  /* 0x00000012ea087c25 */ /* 0x000fe2000f8e00ff */
[----:B------:R-:W-:Y:S01]  /*64e0*/  ISETP.GE.AND P4, PT, R243, UR23, PT ;  /* 0x00000017f3007c0c */ /* 0x000fe2000bf86270 */
[----:B------:R-:W-:Y:S01]  /*64f0*/  UISETP.NE.AND UP0, UPT, UR18, URZ, UPT ;  /* 0x000000ff1200728c */ /* 0x000fe2000bf05270 */
[----:B------:R-:W-:Y:S01]  /*6500*/  SHF.R.U32.HI R220, RZ, 0x1, R223 ;  /* 0x00000001ffdc7819 */ /* 0x000fe200000116df */
[----:B------:R-:W-:Y:S01]  /*6510*/  IMAD.U32 R4, RZ, RZ, UR26 ;  /* 0x0000001aff047e24 */ /* 0x000fe2000f8e00ff */
[-C--:B------:R-:W-:Y:S01]  /*6520*/  @!P1 LEA R6, P0, R8, R233.reuse, 0x1 ;  /* 0x000000e908069211 */ /* 0x080fe200078008ff */
[----:B------:R-:W-:Y:S02]  /*6530*/  IMAD.U32 R5, RZ, RZ, UR25 ;  /* 0x00000019ff057e24 */ /* 0x000fe4000f8e00ff */
[C---:B------:R-:W-:Y:S02]  /*6540*/  IMAD.SHL.U32 R14, R223.reuse, 0x8, RZ ;  /* 0x00000008df0e7824 */ /* 0x040fe400078e00ff */
[----:B------:R-:W-:Y:S04]  /*6550*/  IMAD.SHL.U32 R15, R223, 0x20, RZ ;  /* 0x00000020df0f7824 */ /* 0x000fe800078e00ff */
[----:B------:R-:W-:Y:S01]  /*6560*/  @!P4 IMAD.WIDE.U32 R4, R234, UR18, R4 ;  /* 0x00000012ea04cc25 */ /* 0x000fe2000f8e0004 */
[-C--:B------:R-:W-:Y:S02]  /*6570*/  @!P4 LEA R10, P2, R8, R233.reuse, 0x1 ;  /* 0x000000e9080ac211 */ /* 0x080fe400078408ff */
[----:B------:R-:W-:Y:S01]  /*6580*/  LOP3.LUT R221, R15, 0x7c00, RZ, 0xc0, !PT ;  /* 0x00007c000fdd7812 */ /* 0x000fe200078ec0ff */
[----:B--2---:R-:W-:Y:S04]  /*6590*/  IMAD R2, R2, UR18, RZ ;  /* 0x0000001202027c24 */ /* 0x004fe8000f8e02ff */
[----:B------:R-:W-:Y:S02]  /*65a0*/  IMAD.IADD R9, R9, 0x1, R2 ;  /* 0x0000000109097824 */ /* 0x000fe400078e0202 */
[----:B------:R-:W-:Y:S03]  /*65b0*/  @!P4 IMAD.IADD R5, R2, 0x1, R5 ;  /* 0x000000010205c824 */ /* 0x000fe600078e0205 */
[-CC-:B------:R-:W-:Y:S02]  /*65c0*/  @!P1 LEA.HI.X R7, R8, R232.reuse, R9.reuse, 0x1, P0 ;  /* 0x000000e808079211 */ /* 0x180fe400000f0c09 */
[-C--:B------:R-:W-:Y:S02]  /*65d0*/  @!P4 LEA R12, P0, R4, R233.reuse, 0x1 ;  /* 0x000000e9040cc211 */ /* 0x080fe400078008ff */
[-C--:B------:R-:W-:Y:S01]  /*65e0*/  @!P4 LEA.HI.X R11, R8, R232.reuse, R9, 0x1, P2 ;  /* 0x000000e8080bc211 */ /* 0x080fe200010f0c09 */
[----:B------:R-:W-:Y:S01]  /*65f0*/  @!PT LDS RZ, [RZ] ;  /* 0x00000000fffff984 */ /* 0x000fe20000000800 */
[----:B------:R-:W-:Y:S01]  /*6600*/  @!PT LDS RZ, [RZ] ;  /* 0x00000000fffff984 */ /* 0x000fe20000000800 */
[----:B------:R-:W-:Y:S01]  /*6610*/  @!PT LDS RZ, [RZ] ;  /* 0x00000000fffff984 */ /* 0x000fe20000000800 */
[----:B------:R1:W-:Y:S01]  /*6620*/  @!P1 LDGSTS.E.BYPASS.LTC128B.128 [R229+0xa000], desc[UR20][R6.64] ;  /* 0x0a00000006e59fae */ /* 0x0003e2000b981a14 */
[-C--:B------:R-:W-:Y:S02]  /*6630*/  @!P4 LEA.HI.X R13, R4, R232.reuse, R5, 0x1, P0 ;  /* 0x000000e8040dc211 */ /* 0x080fe400000f0c05 */
[----:B------:R-:W-:Y:S02]  /*6640*/  LOP3.LUT R5, R221, 0x200, R224, 0xf8, !PT ;  /* 0x00000200dd057812 */ /* 0x000fe400078ef8e0 */
[----:B------:R-:W-:Y:S01]  /*6650*/  @P1 STS.128 [R229+0xa000], RZ ;  /* 0x00a000ffe5001388 */ /* 0x000fe20000000c00 */
[----:B------:R-:W-:Y:S02]  /*6660*/  ISETP.GE.AND P1, PT, R218, UR23, PT ;  /* 0x00000017da007c0c */ /* 0x000fe4000bf26270 */
[----:B------:R-:W-:Y:S02]  /*6670*/  LOP3.LUT R218, R14, 0x38, RZ, 0xc0, !PT ;  /* 0x000000380eda7812 */ /* 0x000fe400078ec0ff */
[----:B------:R-:W-:Y:S01]  /*6680*/  @!PT LDS RZ, [RZ] ;  /* 0x00000000fffff984 */ /* 0x000fe20000000800 */
[----:B------:R-:W-:Y:S01]  /*6690*/  @!PT LDS RZ, [RZ] ;  /* 0x00000000fffff984 */ /* 0x000fe20000000800 */
[----:B------:R-:W-:Y:S01]  /*66a0*/  @!PT LDS RZ, [RZ] ;  /* 0x00000000fffff984 */ /* 0x000fe20000000800 */
[----:B------:R-:W-:Y:S01]  /*66b0*/  @!P4 LDGSTS.E.BYPASS.LTC128B.128 [R229+0xb000], desc[UR20][R10.64+0x80] ;  /* 0x0b0000800ae5cfae */ /* 0x000fe2000b981a14 */
[----:B------:R-:W-:Y:S04]  /*66c0*/  LOP3.LUT R4, R220, 0x8, RZ, 0xc0, !PT ;  /* 0x00000008dc047812 */ /* 0x000fe800078ec0ff */
[----:B------:R-:W-:Y:S01]  /*66d0*/  @P4 STS.128 [R229+0xb000], RZ ;  /* 0x00b000ffe5004388 */ /* 0x000fe20000000c00 */
[----:B-1----:R-:W-:Y:S02]  /*66e0*/  IMAD.U32 R6, RZ, RZ, UR26 ;  /* 0x0000001aff067e24 */ /* 0x002fe4000f8e00ff */
[----:B------:R-:W-:Y:S02]  /*66f0*/  IMAD.U32 R7, RZ, RZ, UR25 ;  /* 0x00000019ff077e24 */ /* 0x000fe4000f8e00ff */
[----:B------:R-:W-:Y:S04]  /*6700*/  @!P1 IMAD.WIDE.U32 R6, R234, UR18, R6 ;  /* 0x00000012ea069c25 */ /* 0x000fe8000f8e0006 */
[----:B------:R-:W-:Y:S01]  /*6710*/  @!P1 IMAD.IADD R7, R2, 0x1, R7 ;  /* 0x0000000102079824 */ /* 0x000fe200078e0207 */
[----:B------:R-:W-:Y:S02]  /*6720*/  @!P1 LEA R8, P0, R6, R233, 0x1 ;  /* 0x000000e906089211 */ /* 0x000fe400078008ff */
[----:B------:R-:W-:Y:S02]  /*6730*/  LOP3.LUT R2, R218, 0x1c0, R226, 0xf8, !PT ;  /* 0x000001c0da027812 */ /* 0x000fe400078ef8e2 */
[----:B------:R-:W-:Y:S01]  /*6740*/  @!P1 LEA.HI.X R7, R6, R232, R7, 0x1, P0 ;  /* 0x000000e806079211 */ /* 0x000fe200000f0c07 */
[----:B------:R-:W-:Y:S01]  /*6750*/  @!P1 IMAD.MOV.U32 R6, RZ, RZ, R8 ;  /* 0x000000ffff069224 */ /* 0x000fe200078e0008 */
[----:B------:R-:W-:Y:S02]  /*6760*/  LOP3.LUT R133, R2, R227, RZ, 0x3c, !PT ;  /* 0x000000e302857212 */ /* 0x000fe400078e3cff */
[----:B------:R-:W-:Y:S02]  /*6770*/  LOP3.LUT R4, R5, R2, R4, 0xf6, !PT ;  /* 0x0000000205047212 */ /* 0x000fe400078ef604 */
[----:B------:R-:W-:Y:S01]  /*6780*/  @!PT LDS RZ, [RZ] ;  /* 0x00000000fffff984 */ /* 0x000fe20000000800 */
[----:B------:R-:W-:Y:S01]  /*6790*/  @!PT LDS RZ, [RZ] ;  /* 0x00000000fffff984 */ /* 0x000fe20000000800 */
[----:B------:R-:W-:Y:S01]  /*67a0*/  @!PT LDS RZ, [RZ] ;  /* 0x00000000fffff984 */ /* 0x000fe20000000800 */
[----:B------:R1:W-:Y:S01]  /*67b0*/  @!P1 LDGSTS.E.BYPASS.LTC128B.128 [R229+0xa800], desc[UR20][R6.64] ;  /* 0x0a80000006e59fae */ /* 0x0003e2000b981a14 */
[----:B------:R-:W-:Y:S01]  /*67c0*/  IMAD R133, R133, 0x2, R225 ;  /* 0x0000000285857824 */ /* 0x000fe200078e02e1 */
[----:B------:R-:W-:Y:S03]  /*67d0*/  LEA R2, R4, UR5, 0x1 ;  /* 0x0000000504027c11 */ /* 0x000fe6000f8e08ff */
[----:B------:R-:W-:Y:S01]  /*67e0*/  @P1 STS.128 [R229+0xa800], RZ ;  /* 0x00a800ffe5001388 */ /* 0x000fe20000000c00 */
[----:B------:R-:W-:Y:S01]  /*67f0*/  VIADD R136, R133, UR5 ;  /* 0x0000000585887c36 */ /* 0x000fe20008000000 */
[----:B------:R-:W-:Y:S01]  /*6800*/  LOP3.LUT P0, RZ, R223, 0x4, RZ, 0xc0, !PT ;  /* 0x00000004dfff7812 */ /* 0x000fe2000780c0ff */
[C-C-:B------:R-:W-:Y:S02]  /*6810*/  IMAD.IADD R208, R217.reuse, 0x1, R2.reuse ;  /* 0x00000001d9d07824 */ /* 0x140fe400078e0202 */
[----:B------:R-:W-:Y:S01]  /*6820*/  @!PT LDS RZ, [RZ] ;  /* 0x00000000fffff984 */ /* 0x000fe20000000800 */
[----:B------:R-:W-:Y:S01]  /*6830*/  @!PT LDS RZ, [RZ] ;  /* 0x00000000fffff984 */ /* 0x000fe20000000800 */
[----:B------:R-:W-:Y:S01]  /*6840*/  @!PT LDS RZ, [RZ] ;  /* 0x00000000fffff984 */ /* 0x000fe20000000800 */
[----:B------:R2:W-:Y:S01]  /*6850*/  @!P4 LDGSTS.E.BYPASS.LTC128B.128 [R229+0xb800], desc[UR20][R12.64+0x80] ;  /* 0x0b8000800ce5cfae */ /* 0x0005e2000b981a14 */
[----:B------:R-:W-:Y:S01]  /*6860*/  IMAD.IADD R138, R136, 0x1, R217 ;  /* 0x00000001888a7824 */ /* 0x000fe200078e02d9 */
[----:B------:R-:W-:Y:S03]  /*6870*/  SEL R134, R228, 0xffffffc0, !P0 ;  /* 0xffffffc0e4867807 */ /* 0x000fe60004000000 */
[----:B------:R-:W-:Y:S02]  /*6880*/  @P4 STS.128 [R229+0xb800], RZ ;  /* 0x00b800ffe5004388 */ /* 0x000fe40000000c00 */
[----:B------:R-:W-:Y:S03]  /*6890*/  IMAD.IADD R135, R134, 0x1, R2 ;  /* 0x0000000186877824 */ /* 0x000fe600078e0202 */
[----:B------:R-:W-:Y:S01]  /*68a0*/  LDSM.16.M88.4 R32, [R2] ;  /* 0x000000000220783b */ /* 0x000fe20000000200 */
[----:B------:R-:W-:Y:S02]  /*68b0*/  IMAD.IADD R134, R136, 0x1, R134 ;  /* 0x0000000188867824 */ /* 0x000fe400078e0286 */
[C---:B------:R-:W-:Y:S02]  /*68c0*/  IMAD.IADD R136, R217.reuse, 0x1, R135 ;  /* 0x00000001d9887824 */ /* 0x040fe400078e0287 */
[----:B------:R-:W1:Y:S01]  /*68d0*/  LDSM.16.M88.4 R16, [R133+UR5+0x8000] ;  /* 0x008000058510783b */ /* 0x000e620008000200 */
[----:B------:R-:W-:Y:S04]  /*68e0*/  IMAD.IADD R212, R217, 0x1, R134 ;  /* 0x00000001d9d47824 */ /* 0x000fe800078e0286 */
[----:B------:R-:W3:Y:S05]  /*68f0*/  LDSM.16.M88.4 R28, [R2+0x2000] ;  /* 0x00200000021c783b */ /* 0x000eea0000000200 */
[----:B------:R-:W4:Y:S05]  /*6900*/  LDSM.16.M88.4 R172, [R133+UR5+0x8800] ;  /* 0x0088000585ac783b */ /* 0x000f2a0008000200 */
[----:B------:R-:W0:Y:S05]  /*6910*/  LDGDEPBAR ;  /* 0x00000000000079af */ /* 0x000e2a0000000000 */
[----:B------:R-:W-:Y:S05]  /*6920*/  LDSM.16.M88.4 R176, [R208] ;  /* 0x00000000d0b0783b */ /* 0x000fea0000000200 */
[----:B------:R-:W5:Y:S05]  /*6930*/  LDSM.16.M88.4 R180, [R138+0x8000] ;  /* 0x008000008ab4783b */ /* 0x000f6a0000000200 */
[----:B------:R-:W5:Y:S05]  /*6940*/  LDSM.16.M88.4 R184, [R208+0x2000] ;  /* 0x00200000d0b8783b */ /* 0x000f6a0000000200 */
[----:B------:R-:W5:Y:S05]  /*6950*/  LDSM.16.M88.4 R188, [R138+0x8800] ;  /* 0x008800008abc783b */ /* 0x000f6a0000000200 */
[----:B------:R-:W-:Y:S01]  /*6960*/  LDSM.16.M88.4 R192, [R134+0x8000] ;  /* 0x0080000086c0783b */ /* 0x000fe20000000200 */
[-C--:B-1----:R-:W-:Y:S04]  /*6970*/  HMMA.16816.F32.BF16 R4, R32, R16.reuse, RZ ;  /* 0x000000102004723c */ /* 0x082fe800000418ff */
[----:B------:R-:W-:Y:S04]  /*6980*/  LDSM.16.M88.4 R196, [R135+0x2000] ;  /* 0x0020000087c4783b */ /* 0x000fe80000000200 */
[C---:B---3--:R-:W-:Y:S01]  /*6990*/  HMMA.16816.F32.BF16 R8, R28.reuse, R16, RZ ;  /* 0x000000101c08723c */ /* 0x048fe200000418ff */
[----:B------:R-:W-:Y:S05]  /*69a0*/  LDSM.16.M88.4 R200, [R134+0x8800] ;  /* 0x0088000086c8783b */ /* 0x000fea0000000200 */
[----:B------:R-:W-:Y:S02]  /*69b0*/  LDSM.16.M88.4 R204, [R136+0x2000] ;  /* 0x0020000088cc783b */ /* 0x000fe40000000200 */
[-C--:B--2---:R-:W-:Y:S08]  /*69c0*/  HMMA.16816.F32.BF16 R12, R28, R18.reuse, RZ ;  /* 0x000000121c0c723c */ /* 0x084ff000000418ff */
[C---:B------:R-:W-:Y:S08]  /*69d0*/  HMMA.16816.F32.BF16 R16, R32.reuse, R18, RZ ;  /* 0x000000122010723c */ /* 0x040ff000000418ff */
[-C--:B----4-:R-:W-:Y:S08]  /*69e0*/  HMMA.16816.F32.BF16 R20, R32, R172.reuse, RZ ;  /* 0x000000ac2014723c */ /* 0x090ff000000418ff */
[C---:B------:R-:W-:Y:S08]  /*69f0*/  HMMA.16816.F32.BF16 R24, R28.reuse, R172, RZ ;  /* 0x000000ac1c18723c */ /* 0x040ff000000418ff */
[-C--:B------:R-:W-:Y:S08]  /*6a00*/  HMMA.16816.F32.BF16 R28, R28, R174.reuse, RZ ;  /* 0x000000ae1c1c723c */ /* 0x080ff000000418ff */
[----:B------:R-:W-:Y:S01]  /*6a10*/  HMMA.16816.F32.BF16 R32, R32, R174, RZ ;  /* 0x000000ae2020723c */ /* 0x000fe200000418ff */
[----:B------:R-:W1:Y:S07]  /*6a20*/  LDSM.16.M88.4 R172, [R135] ;  /* 0x0000000087ac783b */ /* 0x000e6e0000000200 */
[-C--:B-----5:R-:W-:Y:S08]  /*6a30*/  HMMA.16816.F32.BF16 R4, R176, R180.reuse, R4 ;  /* 0x000000b4b004723c */ /* 0x0a0ff00000041804 */
[C---:B------:R-:W-:Y:S08]  /*6a40*/  HMMA.16816.F32.BF16 R8, R184.reuse, R180, R8 ;  /* 0x000000b4b808723c */ /* 0x040ff00000041808 */
[-C--:B------:R-:W-:Y:S08]  /*6a50*/  HMMA.16816.F32.BF16 R12, R184, R182.reuse, R12 ;  /* 0x000000b6b80c723c */ /* 0x080ff0000004180c */
[C---:B------:R-:W-:Y:S01]  /*6a60*/  HMMA.16816.F32.BF16 R16, R176.reuse, R182, R16 ;  /* 0x000000b6b010723c */ /* 0x040fe20000041810 */
[----:B------:R-:W-:Y:S07]  /*6a70*/  LDSM.16.M88.4 R180, [R136] ;  /* 0x0000000088b4783b */ /* 0x000fee0000000200 */
[-C--:B------:R-:W-:Y:S08]  /*6a80*/  HMMA.16816.F32.BF16 R20, R176, R188.reuse, R20 ;  /* 0x000000bcb014723c */ /* 0x080ff00000041814 */
[C---:B------:R-:W-:Y:S08]  /*6a90*/  HMMA.16816.F32.BF16 R24, R184.reuse, R188, R24 ;  /* 0x000000bcb818723c */ /* 0x040ff00000041818 */
[-C--:B------:R-:W-:Y:S01]  /*6aa0*/  HMMA.16816.F32.BF16 R28, R184, R190.reuse, R28 ;  /* 0x000000beb81c723c */ /* 0x080fe2000004181c */
[----:B------:R-:W2:Y:S07]  /*6ab0*/  LDSM.16.M88.4 R184, [R212+0x8000] ;  /* 0x00800000d4b8783b */ /* 0x000eae0000000200 */
[----:B------:R-:W-:Y:S01]  /*6ac0*/  HMMA.16816.F32.BF16 R32, R176, R190, R32 ;  /* 0x000000beb020723c */ /* 0x000fe20000041820 */
[----:B------:R-:W3:Y:S05]  /*6ad0*/  LDSM.16.M88.4 R176, [R212+0x8800] ;  /* 0x00880000d4b0783b */ /* 0x000eea0000000200 */
[----:B------:R-:W-:Y:S02]  /*6ae0*/  LDSM.16.M88.4 R188, [R2+0x4000] ;  /* 0x0040000002bc783b */ /* 0x000fe40000000200 */
[-C--:B-1----:R-:W-:Y:S08]  /*6af0*/  HMMA.16816.F32.BF16 R4, R172, R192.reuse, R4 ;  /* 0x000000c0ac04723c */ /* 0x082ff00000041804 */
[C---:B------:R-:W-:Y:S08]  /*6b00*/  HMMA.16816.F32.BF16 R8, R196.reuse, R192, R8 ;  /* 0x000000c0c408723c */ /* 0x040ff00000041808 */
[-C--:B------:R-:W-:Y:S08]  /*6b10*/  HMMA.16816.F32.BF16 R12, R196, R194.reuse, R12 ;  /* 0x000000c2c40c723c */ /* 0x080ff0000004180c */
[C---:B------:R-:W-:Y:S01]  /*6b20*/  HMMA.16816.F32.BF16 R16, R172.reuse, R194, R16 ;  /* 0x000000c2ac10723c */ /* 0x040fe20000041810 */
[----:B------:R-:W1:Y:S07]  /*6b30*/  LDSM.16.M88.4 R192, [R133+UR5+0x9000] ;  /* 0x0090000585c0783b */ /* 0x000e6e0008000200 */
[-C--:B------:R-:W-:Y:S08]  /*6b40*/  HMMA.16816.F32.BF16 R20, R172, R200.reuse, R20 ;  /* 0x000000c8ac14723c */ /* 0x080ff00000041814 */
[C---:B------:R-:W-:Y:S08]  /*6b50*/  HMMA.16816.F32.BF16 R24, R196.reuse, R200, R24 ;  /* 0x000000c8c418723c */ /* 0x040ff00000041818 */
[-C--:B------:R-:W-:Y:S01]  /*6b60*/  HMMA.16816.F32.BF16 R28, R196, R202.reuse, R28 ;  /* 0x000000cac41c723c */ /* 0x080fe2000004181c */
[----:B------:R-:W4:Y:S07]  /*6b70*/  LDSM.16.M88.4 R196, [R2+0x6000] ;  /* 0x0060000002c4783b */ /* 0x000f2e0000000200 */
[----:B------:R-:W-:Y:S01]  /*6b80*/  HMMA.16816.F32.BF16 R32, R172, R202, R32 ;  /* 0x000000caac20723c */ /* 0x000fe20000041820 */
[----:B------:R-:W5:Y:S05]  /*6b90*/  LDSM.16.M88.4 R172, [R133+UR5+0x9800] ;  /* 0x0098000585ac783b */ /* 0x000f6a0008000200 */
[----:B------:R-:W-:Y:S02]  /*6ba0*/  LDSM.16.M88.4 R200, [R138+0x9000] ;  /* 0x009000008ac8783b */ /* 0x000fe40000000200 */
[-C--:B--2---:R-:W-:Y:S08]  /*6bb0*/  HMMA.16816.F32.BF16 R4, R180, R184.reuse, R4 ;  /* 0x000000b8b404723c */ /* 0x084ff00000041804 */
[C---:B------:R-:W-:Y:S08]  /*6bc0*/  HMMA.16816.F32.BF16 R8, R204.reuse, R184, R8 ;  /* 0x000000b8cc08723c */ /* 0x040ff00000041808 */
[-C--:B------:R-:W-:Y:S08]  /*6bd0*/  HMMA.16816.F32.BF16 R12, R204, R186.reuse, R12 ;  /* 0x000000bacc0c723c */ /* 0x080ff0000004180c */
[C---:B------:R-:W-:Y:S01]  /*6be0*/  HMMA.16816.F32.BF16 R16, R180.reuse, R186, R16 ;  /* 0x000000bab410723c */ /* 0x040fe20000041810 */
[----:B------:R-:W2:Y:S05]  /*6bf0*/  LDSM.16.M88.4 R184, [R208+0x4000] ;  /* 0x00400000d0b8783b */ /* 0x000eaa0000000200 */
[----:B------:R-:W2:Y:S02]  /*6c00*/  LDSM.16.M88.4 R208, [R208+0x6000] ;  /* 0x00600000d0d0783b */ /* 0x000ea40000000200 */
[-C--:B---3--:R-:W-:Y:S08]  /*6c10*/  HMMA.16816.F32.BF16 R20, R180, R176.reuse, R20 ;  /* 0x000000b0b414723c */ /* 0x088ff00000041814 */
[C---:B------:R-:W-:Y:S08]  /*6c20*/  HMMA.16816.F32.BF16 R24, R204.reuse, R176, R24 ;  /* 0x000000b0cc18723c */ /* 0x040ff00000041818 */
[-C--:B------:R-:W-:Y:S01]  /*6c30*/  HMMA.16816.F32.BF16 R28, R204, R178.reuse, R28 ;  /* 0x000000b2cc1c723c */ /* 0x080fe2000004181c */
[----:B------:R-:W3:Y:S07]  /*6c40*/  LDSM.16.M88.4 R204, [R138+0x9800] ;  /* 0x009800008acc783b */ /* 0x000eee0000000200 */
[----:B------:R-:W-:Y:S01]  /*6c50*/  HMMA.16816.F32.BF16 R32, R180, R178, R32 ;  /* 0x000000b2b420723c */ /* 0x000fe20000041820 */
[----:B------:R-:W-:Y:S05]  /*6c60*/  LDSM.16.M88.4 R176, [R135+0x4000] ;  /* 0x0040000087b0783b */ /* 0x000fea0000000200 */
[----:B------:R-:W3:Y:S02]  /*6c70*/  LDSM.16.M88.4 R180, [R134+0x9000] ;  /* 0x0090000086b4783b */ /* 0x000ee40000000200 */
[-C--:B-1----:R-:W-:Y:S08]  /*6c80*/  HMMA.16816.F32.BF16 R4, R188, R192.reuse, R4 ;  /* 0x000000c0bc04723c */ /* 0x082ff00000041804 */
[C---:B----4-:R-:W-:Y:S08]  /*6c90*/  HMMA.16816.F32.BF16 R8, R196.reuse, R192, R8 ;  /* 0x000000c0c408723c */ /* 0x050ff00000041808 */
[-C--:B------:R-:W-:Y:S08]  /*6ca0*/  HMMA.16816.F32.BF16 R12, R196, R194.reuse, R12 ;  /* 0x000000c2c40c723c */ /* 0x080ff0000004180c */
[C---:B------:R-:W-:Y:S01]  /*6cb0*/  HMMA.16816.F32.BF16 R16, R188.reuse, R194, R16 ;  /* 0x000000c2bc10723c */ /* 0x040fe20000041810 */
[----:B------:R-:W1:Y:S07]  /*6cc0*/  LDSM.16.M88.4 R192, [R135+0x6000] ;  /* 0x0060000087c0783b */ /* 0x000e6e0000000200 */
[-C--:B-----5:R-:W-:Y:S08]  /*6cd0*/  HMMA.16816.F32.BF16 R20, R188, R172.reuse, R20 ;  /* 0x000000acbc14723c */ /* 0x0a0ff00000041814 */
[C---:B------:R-:W-:Y:S08]  /*6ce0*/  HMMA.16816.F32.BF16 R24, R196.reuse, R172, R24 ;  /* 0x000000acc418723c */ /* 0x040ff00000041818 */
[-C--:B------:R-:W-:Y:S01]  /*6cf0*/  HMMA.16816.F32.BF16 R28, R196, R174.reuse, R28 ;  /* 0x000000aec41c723c */ /* 0x080fe2000004181c */
[----:B------:R-:W4:Y:S07]  /*6d00*/  LDSM.16.M88.4 R196, [R134+0x9800] ;  /* 0x0098000086c4783b */ /* 0x000f2e0000000200 */
[----:B------:R-:W-:Y:S01]  /*6d10*/  HMMA.16816.F32.BF16 R32, R188, R174, R32 ;  /* 0x000000aebc20723c */ /* 0x000fe20000041820 */
[----:B------:R-:W-:Y:S05]  /*6d20*/  LDSM.16.M88.4 R172, [R136+0x4000] ;  /* 0x0040000088ac783b */ /* 0x000fea0000000200 */
[----:B------:R-:W5:Y:S02]  /*6d30*/  LDSM.16.M88.4 R188, [R212+0x9000] ;  /* 0x00900000d4bc783b */ /* 0x000f640000000200 */
[-C--:B--2---:R-:W-:Y:S03]  /*6d40*/  HMMA.16816.F32.BF16 R4, R184, R200.reuse, R4 ;  /* 0x000000c8b804723c */ /* 0x084fe60000041804 */
[----:B------:R-:W-:Y:S05]  /*6d50*/  LDSM.16.M88.4 R212, [R212+0x9800] ;  /* 0x00980000d4d4783b */ /* 0x000fea0000000200 */
        /* <DEDUP_REMOVED lines=10> */
[-C--:B------:R-:W-:Y:S08]  /*6e00*/  HMMA.16816.F32.BF16 R4, R176, R180.reuse, R4 ;  /* 0x000000b4b004723c */ /* 0x080ff00000041804 */
[C---:B-1----:R-:W-:Y:S08]  /*6e10*/  HMMA.16816.F32.BF16 R8, R192.reuse, R180, R8 ;  /* 0x000000b4c008723c */ /* 0x042ff00000041808 */
[-C--:B------:R-:W-:Y:S08]  /*6e20*/  HMMA.16816.F32.BF16 R12, R192, R182.reuse, R12 ;  /* 0x000000b6c00c723c */ /* 0x080ff0000004180c */
[C---:B------:R-:W-:Y:S08]  /*6e30*/  HMMA.16816.F32.BF16 R16, R176.reuse, R182, R16 ;  /* 0x000000b6b010723c */ /* 0x040ff00000041810 */
[-C--:B----4-:R-:W-:Y:S08]  /*6e40*/  HMMA.16816.F32.BF16 R20, R176, R196.reuse, R20 ;  /* 0x000000c4b014723c */ /* 0x090ff00000041814 */
[C---:B------:R-:W-:Y:S08]  /*6e50*/  HMMA.16816.F32.BF16 R24, R192.reuse, R196, R24 ;  /* 0x000000c4c018723c */ /* 0x040ff00000041818 */
[-C--:B------:R-:W-:Y:S08]  /*6e60*/  HMMA.16816.F32.BF16 R28, R192, R198.reuse, R28 ;  /* 0x000000c6c01c723c */ /* 0x080ff0000004181c */
[----:B------:R-:W-:Y:S08]  /*6e70*/  HMMA.16816.F32.BF16 R32, R176, R198, R32 ;  /* 0x000000c6b020723c */ /* 0x000ff00000041820 */
[-C--:B-----5:R-:W-:Y:S08]  /*6e80*/  HMMA.16816.F32.BF16 R4, R172, R188.reuse, R4 ;  /* 0x000000bcac04723c */ /* 0x0a0ff00000041804 */
[C---:B--2---:R-:W-:Y:S08]  /*6e90*/  HMMA.16816.F32.BF16 R8, R200.reuse, R188, R8 ;  /* 0x000000bcc808723c */ /* 0x044ff00000041808 */
        /* <DEDUP_REMOVED lines=10> */
[----:B------:R-:W-:Y:S05]  /*6f40*/  FMNMX3.FTZ R179, R2, R22, R23, !PT ;  /* 0x0000001602b37276 */ /* 0x000fea0007810017 */
[----:B------:R-:W-:Y:S04]  /*6f50*/  HMMA.16816.F32.BF16 R32, R172, R214, R32 ;  /* 0x000000d6ac20723c */ /* 0x000fe80000041820 */
[----:B------:R-:W-:Y:S11]  /*6f60*/  FMNMX3.FTZ R173, R133, R20, R21, !PT ;  /* 0x0000001485ad7276 */ /* 0x000ff60007810015 */
[----:B------:R-:W-:Y:S04]  /*6f70*/  @!UPT UIADD3 URZ, UPT, UPT, URZ, URZ, URZ ;  /* 0x000000fffffff290 */ /* 0x000fe8000fffe0ff */
[----:B------:R-:W-:Y:S01]  /*6f80*/  FMNMX3.FTZ R173, R173, R32, R33, !PT ;  /* 0x00000020adad7276 */ /* 0x000fe20007810021 */
[----:B------:R-:W-:Y:S06]  /*6f90*/  BRA.U.ANY UP0, `(.L_x_1699) ;  /* 0xfffffff100a07547 */ /* 0x000fec000b93ffff */
.L_x_1698:
[----:B------:R-:W2:Y:S01]  /*6fa0*/  LDL R172, [R1+0x8] ;  /* 0x0000080001ac7983 */ /* 0x000ea20000100800 */
[----:B------:R-:W-:Y:S01]  /*6fb0*/  FMNMX3.FTZ R133, R179, R34, R35, !PT ;  /* 0x00000022b3857276 */ /* 0x000fe20007810023 */
[----:B------:R-:W-:Y:S01]  /*6fc0*/  UISETP.GT.AND UP0, UPT, UR18, URZ, UPT ;  /* 0x000000ff1200728c */ /* 0x000fe2000bf04270 */
[----:B------:R-:W-:Y:S01]  /*6fd0*/  FMNMX3.FTZ R2, R178, R12, R13, !PT ;  /* 0x0000000cb2027276 */ /* 0x000fe2000781000d */
[----:B------:R-:W3:Y:S01]  /*6fe0*/  LDL.64 R182, [R1+0x10] ;  /* 0x0000100001b67983 */ /* 0x000ee20000100a00 */
[----:B------:R-:W-:Y:S01]  /*6ff0*/  MOV R185, UR19 ;  /* 0x0000001300b97c02 */ /* 0x000fe20008000f00 */
[----:B------:R-:W-:Y:S01]  /*7000*/  UIADD3 UR15, UPT, UPT, UR18, -0x1, URZ ;  /* 0xffffffff120f7890 */ /* 0x000fe2000fffe0ff */
[----:B------:R-:W-:Y:S02]  /*7010*/  FMNMX3.FTZ R2, R2, R24, R25, !PT ;  /* 0x0000001802027276 */ /* 0x000fe40007810019 */
[----:B------:R-:W-:Y:S01]  /*7020*/  LEA R185, R185, UR19, 0x10 ;  /* 0x00000013b9b97c11 */ /* 0x000fe2000f8e80ff */
[----:B------:R-:W4:Y:S01]  /*7030*/  LDL.64 R180, [R1] ;  /* 0x0000000001b47983 */ /* 0x000f220000100a00 */
[----:B------:R-:W-:Y:S02]  /*7040*/  FMNMX3.FTZ R2, R2, R28, R29, !PT ;  /* 0x0000001c02027276 */ /* 0x000fe4000781001d */
[----:B------:R-:W-:Y:S02]  /*7050*/  IADD3 R184, PT, PT, R216, 0xa040, RZ ;  /* 0x0000a040d8b87810 */ /* 0x000fe40007ffe0ff */
[----:B------:R-:W-:Y:S01]  /*7060*/  @P0 IADD3 R184, PT, PT, R248, -0x40, RZ ;  /* 0xffffffc0f8b80810 */ /* 0x000fe20007ffe0ff */
        /* <DEDUP_REMOVED lines=17> */
[C---:B------:R-:W-:Y:S01]  /*7180*/  FMUL.FTZ R139, R135.reuse, UR4 ;  /* 0x00000004878b7c20 */ /* 0x040fe20008410000 */
[----:B------:R1:W5:Y:S01]  /*7190*/  MUFU.EX2 R133, R2 ;  /* 0x0000000200857308 */ /* 0x0003620000000800 */
[----:B------:R-:W-:Y:S02]  /*71a0*/  FSEL R186, R186, RZ, P2 ;  /* 0x000000ffbaba7208 */ /* 0x000fe40001000000 */
[----:B------:R-:W-:Y:S01]  /*71b0*/  FSETP.NEU.FTZ.AND P2, PT, R135, -INF , PT ;  /* 0xff8000008700780b */ /* 0x000fe20003f5d000 */
[----:B------:R-:W-:Y:S02]  /*71c0*/  FMUL.FTZ R187, R134, UR4 ;  /* 0x0000000486bb7c20 */ /* 0x000fe40008410000 */
[--C-:B------:R-:W-:Y:S01]  /*71d0*/  FFMA.FTZ R16, R16, UR4, -R186.reuse ;  /* 0x0000000410107c23 */ /* 0x100fe200080108ba */
[--C-:B------:R-:W-:Y:S01]  /*71e0*/  FFMA.FTZ R17, R17, UR4, -R186.reuse ;  /* 0x0000000411117c23 */ /* 0x100fe200080108ba */
[----:B------:R-:W-:Y:S01]  /*71f0*/  FSEL R139, R139, RZ, P2 ;  /* 0x000000ff8b8b7208 */ /* 0x000fe20001000000 */
[--C-:B------:R-:W-:Y:S01]  /*7200*/  FFMA.FTZ R4, R4, UR4, -R186.reuse ;  /* 0x0000000404047c23 */ /* 0x100fe200080108ba */
[----:B------:R-:W-:Y:S01]  /*7210*/  MUFU.EX2 R242, R16 ;  /* 0x0000001000f27308 */ /* 0x000fe20000000800 */
[--C-:B------:R-:W-:Y:S01]  /*7220*/  FFMA.FTZ R5, R5, UR4, -R186.reuse ;  /* 0x0000000405057c23 */ /* 0x100fe200080108ba */
[----:B------:R-:W-:Y:S01]  /*7230*/  FSETP.NEU.FTZ.AND P2, PT, R134, -INF , PT ;  /* 0xff8000008600780b */ /* 0x000fe20003f5d000 */
[--C-:B------:R-:W-:Y:S01]  /*7240*/  FFMA.FTZ R18, R18, UR4, -R139.reuse ;  /* 0x0000000412127c23 */ /* 0x100fe2000801088b */
[----:B------:R-:W-:Y:S01]  /*7250*/  FFMA.FTZ R19, R19, UR4, -R139 ;  /* 0x0000000413137c23 */ /* 0x000fe2000801088b */
[----:B------:R-:W-:Y:S01]  /*7260*/  FFMA.FTZ R32, R32, UR4, -R186 ;  /* 0x0000000420207c23 */ /* 0x000fe200080108ba */
[----:B------:R-:W-:Y:S01]  /*7270*/  FSEL R187, R187, RZ, P2 ;  /* 0x000000ffbbbb7208 */ /* 0x000fe20001000000 */
[----:B-1----:R-:W-:Y:S01]  /*7280*/  FMUL.FTZ R2, R0, UR4 ;  /* 0x0000000400027c20 */ /* 0x002fe20008410000 */
[----:B------:R-:W-:Y:S02]  /*7290*/  FADD.FTZ R0, -R134, R132 ;  /* 0x0000008486007221 */ /* 0x000fe40000010100 */
[----:B------:R-:W-:Y:S01]  /*72a0*/  MUFU.EX2 R241, R17 ;  /* 0x0000001100f17308 */ /* 0x000fe20000000800 */
[----:B-----5:R-:W-:Y:S01]  /*72b0*/  FMUL.FTZ R36, R133, R36 ;  /* 0x0000002485247220 */ /* 0x020fe20000410000 */
[--C-:B------:R-:W-:Y:S01]  /*72c0*/  FFMA.FTZ R12, R12, UR4, -R187.reuse ;  /* 0x000000040c0c7c23 */ /* 0x100fe200080108bb */
[----:B------:R-:W-:Y:S01]  /*72d0*/  FMUL.FTZ R0, R0, UR4 ;  /* 0x0000000400007c20 */ /* 0x000fe20008410000 */
[--C-:B------:R-:W-:Y:S01]  /*72e0*/  FFMA.FTZ R13, R13, UR4, -R187.reuse ;  /* 0x000000040d0d7c23 */ /* 0x100fe200080108bb */
[--C-:B------:R-:W-:Y:S01]  /*72f0*/  FFMA.FTZ R8, R8, UR4, -R187.reuse ;  /* 0x0000000408087c23 */ /* 0x100fe200080108bb */
[----:B------:R-:W-:Y:S01]  /*7300*/  FFMA.FTZ R9, R9, UR4, -R187 ;  /* 0x0000000409097c23 */ /* 0x000fe200080108bb */
[C---:B------:R-:W-:Y:S03]  /*7310*/  FMUL.FTZ R37, R133.reuse, R37 ;  /* 0x0000002585257220 */ /* 0x040fe60000410000 */
[----:B------:R1:W5:Y:S01]  /*7320*/  MUFU.EX2 R132, R2 ;  /* 0x0000000200847308 */ /* 0x0003620000000800 */
[C---:B------:R-:W-:Y:S01]  /*7330*/  FMUL.FTZ R48, R133.reuse, R48 ;  /* 0x0000003085307220 */ /* 0x040fe20000410000 */
[C---:B------:R-:W-:Y:S01]  /*7340*/  FMUL.FTZ R49, R133.reuse, R49 ;  /* 0x0000003185317220 */ /* 0x040fe20000410000 */
[C---:B------:R-:W-:Y:S01]  /*7350*/  FMUL.FTZ R52, R133.reuse, R52 ;  /* 0x0000003485347220 */ /* 0x040fe20000410000 */
[C---:B------:R-:W-:Y:S01]  /*7360*/  FMUL.FTZ R53, R133.reuse, R53 ;  /* 0x0000003585357220 */ /* 0x040fe20000410000 */
[C---:B------:R-:W-:Y:S01]  /*7370*/  FMUL.FTZ R64, R133.reuse, R64 ;  /* 0x0000004085407220 */ /* 0x040fe20000410000 */
[C---:B------:R-:W-:Y:S01]  /*7380*/  FMUL.FTZ R65, R133.reuse, R65 ;  /* 0x0000004185417220 */ /* 0x040fe20000410000 */
        /* <DEDUP_REMOVED lines=8> */
[----:B------:R-:W-:Y:S03]  /*7410*/  FMUL.FTZ R97, R133, R97 ;  /* 0x0000006185617220 */ /* 0x000fe60000410000 */
[----:B------:R-:W-:Y:S01]  /*7420*/  MUFU.EX2 R240, R18 ;  /* 0x0000001200f07308 */ /* 0x000fe20000000800 */
[----:B-1----:R-:W-:Y:S01]  /*7430*/  FMNMX3.FTZ R2, R137, R10, R11, !PT ;  /* 0x0000000a89027276 */ /* 0x002fe2000781000b */
[C---:B-----5:R-:W-:Y:S01]  /*7440*/  FMUL.FTZ R38, R132.reuse, R38 ;  /* 0x0000002684267220 */ /* 0x060fe20000410000 */
[C---:B------:R-:W-:Y:S01]  /*7450*/  FMUL.FTZ R39, R132.reuse, R39 ;  /* 0x0000002784277220 */ /* 0x040fe20000410000 */
[C---:B------:R-:W-:Y:S01]  /*7460*/  FMUL.FTZ R50, R132.reuse, R50 ;  /* 0x0000003284327220 */ /* 0x040fe20000410000 */
[C---:B------:R-:W-:Y:S01]  /*7470*/  FMUL.FTZ R51, R132.reuse, R51 ;  /* 0x0000003384337220 */ /* 0x040fe20000410000 */
[C---:B------:R-:W-:Y:S01]  /*7480*/  FMUL.FTZ R54, R132.reuse, R54 ;  /* 0x0000003684367220 */ /* 0x040fe20000410000 */
[----:B------:R-:W-:Y:S03]  /*7490*/  FMUL.FTZ R55, R132, R55 ;  /* 0x0000003784377220 */ /* 0x000fe60000410000 */
[----:B------:R-:W-:Y:S01]  /*74a0*/  MUFU.EX2 R215, R4 ;  /* 0x0000000400d77308 */ /* 0x000fe20000000800 */
[----:B------:R-:W-:Y:S01]  /*74b0*/  FMNMX3.FTZ R0, R2, R14, R15, !PT ;  /* 0x0000000e02007276 */ /* 0x000fe2000781000f */
[C---:B------:R-:W-:Y:S01]  /*74c0*/  FMUL.FTZ R40, R3.reuse, R40 ;  /* 0x0000002803287220 */ /* 0x040fe20000410000 */
[C---:B------:R-:W-:Y:S01]  /*74d0*/  FMUL.FTZ R41, R3.reuse, R41 ;  /* 0x0000002903297220 */ /* 0x040fe20000410000 */
[C---:B------:R-:W-:Y:S01]  /*74e0*/  FMUL.FTZ R44, R3.reuse, R44 ;  /* 0x0000002c032c7220 */ /* 0x040fe20000410000 */
[----:B------:R-:W-:Y:S01]  /*74f0*/  FMNMX3.FTZ R0, R0, R26, R27, !PT ;  /* 0x0000001a00007276 */ /* 0x000fe2000781001b */
[C---:B------:R-:W-:Y:S01]  /*7500*/  FMUL.FTZ R45, R3.reuse, R45 ;  /* 0x0000002d032d7220 */ /* 0x040fe20000410000 */
[C---:B------:R-:W-:Y:S03]  /*7510*/  FMUL.FTZ R56, R3.reuse, R56 ;  /* 0x0000003803387220 */ /* 0x040fe60000410000 */
[----:B------:R-:W-:Y:S01]  /*7520*/  MUFU.EX2 R239, R19 ;  /* 0x0000001300ef7308 */ /* 0x000fe20000000800 */
[----:B------:R-:W-:Y:S01]  /*7530*/  FMNMX3.FTZ R0, R0, R30, R31, !PT ;  /* 0x0000001e00007276 */ /* 0x000fe2000781001f */
[C---:B------:R-:W-:Y:S01]  /*7540*/  FMUL.FTZ R57, R3.reuse, R57 ;  /* 0x0000003903397220 */ /* 0x040fe20000410000 */
[C---:B------:R-:W-:Y:S01]  /*7550*/  FMUL.FTZ R60, R3.reuse, R60 ;  /* 0x0000003c033c7220 */ /* 0x040fe20000410000 */
[C---:B------:R-:W-:Y:S01]  /*7560*/  FMUL.FTZ R61, R3.reuse, R61 ;  /* 0x0000003d033d7220 */ /* 0x040fe20000410000 */
[C---:B------:R-:W-:Y:S01]  /*7570*/  FMUL.FTZ R66, R132.reuse, R66 ;  /* 0x0000004284427220 */ /* 0x040fe20000410000 */
[----:B------:R-:W1:Y:S01]  /*7580*/  SHFL.BFLY PT, R2, R0, 0x2, 0x1f ;  /* 0x0c401f0000027f89 */ /* 0x000e6200000e0000 */
        /* <DEDUP_REMOVED lines=12> */
[----:B------:R-:W-:Y:S01]  /*7650*/  FMUL.FTZ R87, R132, R87 ;  /* 0x0000005784577220 */ /* 0x000fe20000410000 */
[C---:B------:R-:W-:Y:S01]  /*7660*/  FMUL.FTZ R88, R3.reuse, R88 ;  /* 0x0000005803587220 */ /* 0x040fe20000410000 */
[C---:B------:R-:W-:Y:S01]  /*7670*/  FMUL.FTZ R89, R3.reuse, R89 ;  /* 0x0000005903597220 */ /* 0x040fe20000410000 */
[C---:B------:R-:W-:Y:S01]  /*7680*/  FMUL.FTZ R92, R3.reuse, R92 ;  /* 0x0000005c035c7220 */ /* 0x040fe20000410000 */
[----:B------:R-:W-:Y:S03]  /*7690*/  FMUL.FTZ R93, R3, R93 ;  /* 0x0000005d035d7220 */ /* 0x000fe60000410000 */
[----:B------:R-:W3:Y:S01]  /*76a0*/  MUFU.EX2 R211, R13 ;  /* 0x0000000d00d37308 */ /* 0x000ee20000000800 */
[--C-:B-----5:R-:W-:Y:S01]  /*76b0*/  FFMA.FTZ R5, R6, UR4, -R139.reuse ;  /* 0x0000000406057c23 */ /* 0x120fe2000801088b */
[C---:B------:R-:W-:Y:S01]  /*76c0*/  FMUL.FTZ R98, R132.reuse, R98 ;  /* 0x0000006284627220 */ /* 0x040fe20000410000 */
[----:B------:R-:W-:Y:S01]  /*76d0*/  FMUL.FTZ R99, R132, R99 ;  /* 0x0000006384637220 */ /* 0x000fe20000410000 */
[C---:B------:R-:W-:Y:S01]  /*76e0*/  FMUL.FTZ R100, R133.reuse, R100 ;  /* 0x0000006485647220 */ /* 0x040fe20000410000 */
[----:B------:R-:W-:Y:S01]  /*76f0*/  FMUL.FTZ R101, R133, R101 ;  /* 0x0000006585657220 */ /* 0x000fe20000410000 */
[----:B-1----:R-:W-:Y:S01]  /*7700*/  FMNMX.FTZ R0, R0, R2, !PT ;  /* 0x0000000200007209 */ /* 0x002fe20007810000 */
[C---:B------:R-:W-:Y:S03]  /*7710*/  FMUL.FTZ R102, R132.reuse, R102 ;  /* 0x0000006684667220 */ /* 0x040fe60000410000 */
[----:B------:R-:W-:Y:S01]  /*7720*/  MUFU.EX2 R213, R5 ;  /* 0x0000000500d57308 */ /* 0x000fe20000000800 */
[----:B------:R-:W-:Y:S01]  /*7730*/  FMUL.FTZ R103, R132, R103 ;  /* 0x0000006784677220 */ /* 0x000fe20000410000 */
[C---:B------:R-:W-:Y:S01]  /*7740*/  FMUL.FTZ R104, R3.reuse, R104 ;  /* 0x0000006803687220 */ /* 0x040fe20000410000 */
[----:B------:R-:W1:Y:S01]  /*7750*/  SHFL.BFLY PT, R2, R0, 0x1, 0x1f ;  /* 0x0c201f0000027f89 */ /* 0x000e6200000e0000 */
[----:B------:R-:W-:Y:S01]  /*7760*/  FMUL.FTZ R105, R3, R105 ;  /* 0x0000006903697220 */ /* 0x000fe20000410000 */
[--C-:B------:R-:W-:Y:S01]  /*7770*/  FFMA.FTZ R33, R33, UR4, -R186.reuse ;  /* 0x0000000421217c23 */ /* 0x100fe200080108ba */
[--C-:B------:R-:W-:Y:S01]  /*7780*/  FFMA.FTZ R34, R34, UR4, -R139.reuse ;  /* 0x0000000422227c23 */ /* 0x100fe2000801088b */
[--C-:B------:R-:W-:Y:S03]  /*7790*/  FFMA.FTZ R35, R35, UR4, -R139.reuse ;  /* 0x0000000423237c23 */ /* 0x100fe6000801088b */
        /* <DEDUP_REMOVED lines=8> */
[----:B------:R-:W5:Y:S01]  /*7820*/  MUFU.EX2 R206, R9 ;  /* 0x0000000900ce7308 */ /* 0x000f620000000800 */
[----:B------:R-:W-:Y:S01]  /*7830*/  FFMA.FTZ R186, R21, UR4, -R186 ;  /* 0x0000000415ba7c23 */ /* 0x000fe200080108ba */
[C---:B------:R-:W-:Y:S01]  /*7840*/  FMUL.FTZ R21, R3.reuse, R161 ;  /* 0x000000a103157220 */ /* 0x040fe20000410000 */
[----:B------:R-:W-:Y:S01]  /*7850*/  FFMA.FTZ R22, R22, UR4, -R139 ;  /* 0x0000000416167c23 */ /* 0x000fe2000801088b */
[C---:B------:R-:W-:Y:S01]  /*7860*/  FMUL.FTZ R116, R3.reuse, R116 ;  /* 0x0000007403747220 */ /* 0x040fe20000410000 */
[----:B------:R-:W-:Y:S01]  /*7870*/  FMUL.FTZ R117, R3, R117 ;  /* 0x0000007503757220 */ /* 0x000fe20000410000 */
[--C-:B------:R-:W-:Y:S01]  /*7880*/  FFMA.FTZ R24, R24, UR4, -R187.reuse ;  /* 0x0000000418187c23 */ /* 0x100fe200080108bb */
[----:B------:R-:W-:Y:S03]  /*7890*/  FFMA.FTZ R25, R25, UR4, -R187 ;  /* 0x0000000419197c23 */ /* 0x000fe600080108bb */
[----:B------:R5:W-:Y:S01]  /*78a0*/  MUFU.EX2 R203, R33 ;  /* 0x0000002100cb7308 */ /* 0x000be20000000800 */
[C---:B------:R-:W-:Y:S01]  /*78b0*/  FMUL.FTZ R120, R133.reuse, R120 ;  /* 0x0000007885787220 */ /* 0x040fe20000410000 */
[----:B------:R-:W-:Y:S01]  /*78c0*/  FMUL.FTZ R121, R133, R121 ;  /* 0x0000007985797220 */ /* 0x000fe20000410000 */
[----:B-1----:R-:W-:Y:S01]  /*78d0*/  FMNMX.FTZ R2, R0, R2, !PT ;  /* 0x0000000200027209 */ /* 0x002fe20007810000 */
[C---:B------:R-:W-:Y:S01]  /*78e0*/  FMUL.FTZ R122, R132.reuse, R122 ;  /* 0x0000007a847a7220 */ /* 0x040fe20000410000 */
[----:B------:R-:W-:Y:S01]  /*78f0*/  FMUL.FTZ R123, R132, R123 ;  /* 0x0000007b847b7220 */ /* 0x000fe20000410000 */
[C---:B------:R-:W-:Y:S01]  /*7900*/  FMUL.FTZ R124, R3.reuse, R124 ;  /* 0x0000007c037c7220 */ /* 0x040fe20000410000 */
[----:B------:R-:W-:Y:S03]  /*7910*/  FSETP.NEU.FTZ.AND P2, PT, R2, -INF , PT ;  /* 0xff8000000200780b */ /* 0x000fe60003f5d000 */
[----:B------:R1:W-:Y:S01]  /*7920*/  MUFU.EX2 R201, R34 ;  /* 0x0000002200c97308 */ /* 0x0003e20000000800 */
[C---:B------:R-:W-:Y:S01]  /*7930*/  FMUL.FTZ R125, R3.reuse, R125 ;  /* 0x0000007d037d7220 */ /* 0x040fe20000410000 */
[C---:B------:R-:W-:Y:S01]  /*7940*/  FMUL.FTZ R128, R3.reuse, R128 ;  /* 0x0000008003807220 */ /* 0x040fe20000410000 */
[----:B------:R-:W-:Y:S07]  /*7950*/  FMUL.FTZ R129, R3, R129 ;  /* 0x0000008103817220 */ /* 0x000fee0000410000 */
[----:B------:R1:W-:Y:S01]  /*7960*/  MUFU.EX2 R200, R35 ;  /* 0x0000002300c87308 */ /* 0x0003e20000000800 */
[----:B-----5:R-:W-:Y:S09]  /*7970*/  FMUL.FTZ R33, R133, R157 ;  /* 0x0000009d85217220 */ /* 0x020ff20000410000 */
[----:B------:R-:W-:Y:S01]  /*7980*/  MUFU.EX2 R202, R32 ;  /* 0x0000002000ca7308 */ /* 0x000fe20000000800 */
[C---:B-1----:R-:W-:Y:S01]  /*7990*/  FMUL.FTZ R34, R132.reuse, R158 ;  /* 0x0000009e84227220 */ /* 0x042fe20000410000 */
[----:B------:R-:W-:Y:S01]  /*79a0*/  FMUL.FTZ R35, R132, R159 ;  /* 0x0000009f84237220 */ /* 0x000fe20000410000 */
[----:B--2---:R-:W-:Y:S01]  /*79b0*/  LOP3.LUT R138, R172, UR18, RZ, 0x3c, !PT ;  /* 0x00000012ac8a7c12 */ /* 0x004fe2000f8e3cff */
[----:B------:R-:W-:Y:S04]  /*79c0*/  UMOV UR18, UR15 ;  /* 0x0000000f00127c82 */ /* 0x000fe80008000000 */
[----:B------:R-:W-:Y:S03]  /*79d0*/  IMAD.WIDE.U32 R174, R138, -0x326172a9, RZ ;  /* 0xcd9e8d578aae7825 */ /* 0x000fe600078e00ff */
[C---:B------:R-:W-:Y:S02]  /*79e0*/  LOP3.LUT R138, R174.reuse, R251, RZ, 0x3c, !PT ;  /* 0x000000fbae8a7212 */ /* 0x040fe400078e3cff */
[C---:B------:R-:W-:Y:S02]  /*79f0*/  LOP3.LUT R172, R175.reuse, R252, RZ, 0x3c, !PT ;  /* 0x000000fcafac7212 */ /* 0x040fe400078e3cff */
[----:B------:R-:W-:Y:S01]  /*7a00*/  LOP3.LUT R16, R174, R249, RZ, 0x3c, !PT ;  /* 0x000000f9ae107212 */ /* 0x000fe200078e3cff */
[----:B------:R-:W-:Y:S01]  /*7a10*/  IMAD.WIDE.U32 R178, R138, -0x2daee0ad, RZ ;  /* 0xd2511f538ab27825 */ /* 0x000fe200078e00ff */
[----:B------:R-:W-:Y:S03]  /*7a20*/  LOP3.LUT R17, R175, R250, RZ, 0x3c, !PT ;  /* 0x000000faaf117212 */ /* 0x000fe600078e3cff */
[----:B------:R-:W-:Y:S04]  /*7a30*/  IMAD.WIDE.U32 R174, R172, -0x2daee0ad, RZ ;  /* 0xd2511f53acae7825 */ /* 0x000fe800078e00ff */
[----:B------:R-:W-:Y:S01]  /*7a40*/  IMAD.WIDE.U32 R176, R16, -0x2daee0ad, RZ ;  /* 0xd2511f5310b07825 */ /* 0x000fe200078e00ff */
[----:B------:R-:W-:Y:S02]  /*7a50*/  LOP3.LUT R18, R174, UR12, R179, 0x96, !PT ;  /* 0x0000000cae127c12 */ /* 0x000fe4000f8e96b3 */
[----:B------:R-:W-:Y:S01]  /*7a60*/  LOP3.LUT R138, R246, UR14, R175, 0x96, !PT ;  /* 0x0000000ef68a7c12 */ /* 0x000fe2000f8e96af */
[----:B------:R-:W-:Y:S04]  /*7a70*/  IMAD.WIDE.U32 R172, R17, -0x2daee0ad, RZ ;  /* 0xd2511f5311ac7825 */ /* 0x000fe800078e00ff */
[----:B------:R-:W-:Y:S01]  /*7a80*/  IMAD.WIDE.U32 R174, R138, -0x326172a9, RZ ;  /* 0xcd9e8d578aae7825 */ /* 0x000fe200078e00ff */
[----:B------:R-:W-:Y:S02]  /*7a90*/  LOP3.LUT R16, R172, UR12, R177, 0x96, !PT ;  /* 0x0000000cac107c12 */ /* 0x000fe4000f8e96b1 */
[----:B---3--:R-:W-:Y:S01]  /*7aa0*/  LOP3.LUT R17, R182, UR14, R173, 0x96, !PT ;  /* 0x0000000eb6117c12 */ /* 0x008fe2000f8e96ad */
[----:B------:R-:W-:Y:S01]  /*7ab0*/  IMAD.WIDE.U32 R194, R18, -0x326172a9, RZ ;  /* 0xcd9e8d5712c27825 */ /* 0x000fe200078e00ff */
[----:B------:R-:W-:Y:S02]  /*7ac0*/  LOP3.LUT R18, R244, UR13, R175, 0x96, !PT ;  /* 0x0000000df4127c12 */ /* 0x000fe4000f8e96af */
[----:B------:R-:W-:Y:S01]  /*7ad0*/  F2FP.BF16.F32.PACK_AB R182, R211, R210 ;  /* 0x000000d2d3b6723e */ /* 0x000fe200000010ff */
[----:B------:R-:W-:Y:S01]  /*7ae0*/  IMAD.WIDE.U32 R172, R17, -0x326172a9, RZ ;  /* 0xcd9e8d5711ac7825 */ /* 0x000fe200078e00ff */
[----:B------:R-:W-:Y:S02]  /*7af0*/  LOP3.LUT R17, R174, UR11, R195, 0x96, !PT ;  /* 0x0000000bae117c12 */ /* 0x000fe4000f8e96c3 */
[----:B------:R1:W-:Y:S01]  /*7b00*/  MUFU.EX2 R195, R24 ;  /* 0x0000001800c37308 */ /* 0x0003e20000000800 */
[----:B------:R-:W-:Y:S01]  /*7b10*/  IMAD.WIDE.U32 R192, R16, -0x326172a9, RZ ;  /* 0xcd9e8d5710c07825 */ /* 0x000fe200078e00ff */
[----:B----4-:R-:W-:Y:S02]  /*7b20*/  LOP3.LUT R16, R180, UR13, R173, 0x96, !PT ;  /* 0x0000000db4107c12 */ /* 0x010fe4000f8e96ad */
[----:B------:R-:W-:Y:S01]  /*7b30*/  F2FP.BF16.F32.PACK_AB R180, R206, R207 ;  /* 0x000000cfceb4723e */ /* 0x000fe200000010ff */
[----:B------:R-:W-:Y:S01]  /*7b40*/  IMAD.WIDE.U32 R196, R17, -0x2daee0ad, RZ ;  /* 0xd2511f5311c47825 */ /* 0x000fe200078e00ff */
[----:B------:R-:W-:Y:S03]  /*7b50*/  LOP3.LUT R4, R172, UR11, R193, 0x96, !PT ;  /* 0x0000000bac047c12 */ /* 0x000fe6000f8e96c1 */
[----:B------:R-:W-:Y:S04]  /*7b60*/  IMAD.WIDE.U32 R172, R18, -0x2daee0ad, RZ ;  /* 0xd2511f5312ac7825 */ /* 0x000fe800078e00ff */
[----:B------:R-:W-:Y:S01]  /*7b70*/  IMAD.WIDE.U32 R18, R16, -0x2daee0ad, RZ ;  /* 0xd2511f5310127825 */ /* 0x000fe200078e00ff */
[----:B------:R-:W-:Y:S03]  /*7b80*/  LOP3.LUT R17, R178, UR10, R173, 0x96, !PT ;  /* 0x0000000ab2117c12 */ /* 0x000fe6000f8e96ad */
[----:B------:R-:W-:Y:S01]  /*7b90*/  IMAD.WIDE.U32 R198, R4, -0x2daee0ad, RZ ;  /* 0xd2511f5304c67825 */ /* 0x000fe200078e00ff */
[----:B------:R-:W-:Y:S02]  /*7ba0*/  LOP3.LUT R4, R172, UR8, R197, 0x96, !PT ;  /* 0x00000008ac047c12 */ /* 0x000fe4000f8e96c5 */
[----:B------:R-:W-:Y:S01]  /*7bb0*/  LOP3.LUT R19, R176, UR10, R19, 0x96, !PT ;  /* 0x0000000ab0137c12 */ /* 0x000fe2000f8e9613 */
[----:B------:R-:W-:Y:S01]  /*7bc0*/  IMAD.WIDE.U32 R188, R17, -0x326172a9, RZ ;  /* 0xcd9e8d5711bc7825 */ /* 0x000fe200078e00ff */
[----:B------:R-:W-:Y:S01]  /*7bd0*/  LOP3.LUT R16, R18, UR8, R199, 0x96, !PT ;  /* 0x0000000812107c12 */ /* 0x000fe2000f8e96c7 */
[----:B------:R-:W2:Y:S02]  /*7be0*/  LDSM.16.MT88.4 R176, [R216+0xa000] ;  /* 0x00a00000d8b0783b */ /* 0x000ea40000004200 */
[--C-:B------:R-:W-:Y:S01]  /*7bf0*/  FFMA.FTZ R18, R7, UR4, -R139.reuse ;  /* 0x0000000407127c23 */ /* 0x100fe2000801088b */
[----:B------:R-:W-:Y:S04]  /*7c00*/  IMAD.WIDE.U32 R6, R4, -0x326172a9, RZ ;  /* 0xcd9e8d5704067825 */ /* 0x000fe800078e00ff */
[----:B-1----:R-:W-:Y:S01]  /*7c10*/  FMUL.FTZ R24, R133, R164 ;  /* 0x000000a485187220 */ /* 0x002fe20000410000 */
[----:B------:R-:W-:Y:S01]  /*7c20*/  MUFU.EX2 R197, R22 ;  /* 0x0000001600c57308 */ /* 0x000fe20000000800 */
[----:B------:R-:W-:Y:S01]  /*7c30*/  FFMA.FTZ R139, R23, UR4, -R139 ;  /* 0x00000004178b7c23 */ /* 0x000fe2000801088b */
[----:B------:R-:W-:Y:S01]  /*7c40*/  IMAD.WIDE.U32 R16, R16, -0x326172a9, RZ ;  /* 0xcd9e8d5710107825 */ /* 0x000fe200078e00ff */
[----:B------:R-:W-:Y:S03]  /*7c50*/  LOP3.LUT R4, R188, UR7, R7, 0x96, !PT ;  /* 0x00000007bc047c12 */ /* 0x000fe6000f8e9607 */
[----:B------:R-:W-:Y:S01]  /*7c60*/  FMUL.FTZ R188, R2, UR4 ;  /* 0x0000000402bc7c20 */ /* 0x000fe20008410000 */
[----:B------:R-:W-:Y:S01]  /*7c70*/  PRMT R5, R6, 0x7773, RZ ;  /* 0x0000777306057816 */ /* 0x000fe200000000ff */
[----:B------:R-:W-:Y:S02]  /*7c80*/  IMAD.WIDE.U32 R190, R19, -0x326172a9, RZ ;  /* 0xcd9e8d5713be7825 */ /* 0x000fe400078e00ff */
[----:B------:R1:W-:Y:S01]  /*7c90*/  MUFU.EX2 R212, R18 ;  /* 0x0000001200d47308 */ /* 0x0003e20000000800 */
[----:B------:R-:W-:Y:S02]  /*7ca0*/  FSEL R188, R188, RZ, P2 ;  /* 0x000000ffbcbc7208 */ /* 0x000fe40001000000 */
[----:B------:R-:W-:Y:S02]  /*7cb0*/  PRMT R175, R6, 0x7772, RZ ;  /* 0x0000777206af7816 */ /* 0x000fe400000000ff */
[----:B------:R-:W-:Y:S01]  /*7cc0*/  MOV R7, R16 ;  /* 0x0000001000077202 */ /* 0x000fe20000000f00 */
[--C-:B------:R-:W-:Y:S01]  /*7cd0*/  FFMA.FTZ R14, R14, UR4, -R188.reuse ;  /* 0x000000040e0e7c23 */ /* 0x100fe200080108bc */
[----:B------:R-:W-:Y:S01]  /*7ce0*/  PRMT R175, R175, 0x5410, R5 ;  /* 0x00005410afaf7816 */ /* 0x000fe20000000005 */
[--C-:B------:R-:W-:Y:S01]  /*7cf0*/  FFMA.FTZ R15, R15, UR4, -R188.reuse ;  /* 0x000000040f0f7c23 */ /* 0x100fe200080108bc */
[----:B------:R-:W-:Y:S01]  /*7d00*/  LOP3.LUT R5, R4, 0xffff, RZ, 0xc0, !PT ;  /* 0x0000ffff04057812 */ /* 0x000fe200078ec0ff */
[----:B------:R3:W-:Y:S01]  /*7d10*/  MUFU.EX2 R209, R14 ;  /* 0x0000000e00d17308 */ /* 0x0007e20000000800 */
[----:B------:R-:W-:Y:S01]  /*7d20*/  PRMT R19, R16, 0x7771, RZ ;  /* 0x0000777110137816 */ /* 0x000fe200000000ff */
[--C-:B------:R-:W-:Y:S01]  /*7d30*/  FFMA.FTZ R10, R10, UR4, -R188.reuse ;  /* 0x000000040a0a7c23 */ /* 0x100fe200080108bc */
[----:B------:R-:W-:Y:S01]  /*7d40*/  LOP3.LUT R7, R7, 0xff, RZ, 0xc0, !PT ;  /* 0x000000ff07077812 */ /* 0x000fe200078ec0ff */
[--C-:B------:R-:W-:Y:S01]  /*7d50*/  FFMA.FTZ R11, R11, UR4, -R188.reuse ;  /* 0x000000040b0b7c23 */ /* 0x100fe200080108bc */
[----:B------:R-:W-:Y:S01]  /*7d60*/  MOV R174, R6 ;  /* 0x0000000600ae7202 */ /* 0x000fe20000000f00 */
[----:B------:R-:W-:Y:S01]  /*7d70*/  FFMA.FTZ R30, R30, UR4, -R188 ;  /* 0x000000041e1e7c23 */ /* 0x000fe200080108bc */
[----:B------:R-:W-:Y:S03]  /*7d80*/  LOP3.LUT R0, R190, UR7, R17, 0x96, !PT ;  /* 0x00000007be007c12 */ /* 0x000fe6000f8e9611 */
[----:B------:R-:W-:Y:S01]  /*7d90*/  MUFU.EX2 R208, R15 ;  /* 0x0000000f00d07308 */ /* 0x000fe20000000800 */
[----:B------:R-:W-:Y:S01]  /*7da0*/  PRMT R138, R6, 0x7771, RZ ;  /* 0x00007771068a7816 */ /* 0x000fe200000000ff */
[----:B------:R-:W-:Y:S01]  /*7db0*/  FMUL.FTZ R17, R133, R153 ;  /* 0x0000009985117220 */ /* 0x000fe20000410000 */
[----:B------:R-:W-:Y:S02]  /*7dc0*/  LOP3.LUT R6, R4, 0xff, RZ, 0xc0, !PT ;  /* 0x000000ff04067812 */ /* 0x000fe400078ec0ff */
[----:B------:R-:W-:Y:S02]  /*7dd0*/  SHF.R.U32.HI R5, RZ, 0x8, R5 ;  /* 0x00000008ff057819 */ /* 0x000fe40000011605 */
[C---:B-1----:R-:W-:Y:S03]  /*7de0*/  PRMT R18, R16.reuse, 0x7773, RZ ;  /* 0x0000777310127816 */ /* 0x042fe600000000ff */
[----:B------:R-:W-:Y:S01]  /*7df0*/  MUFU.EX2 R205, R10 ;  /* 0x0000000a00cd7308 */ /* 0x000fe20000000800 */
[----:B------:R-:W-:Y:S02]  /*7e00*/  PRMT R12, R16, 0x7772, RZ ;  /* 0x00007772100c7816 */ /* 0x000fe400000000ff */
[----:B---3--:R-:W-:Y:S01]  /*7e10*/  PRMT R14, R7, 0x5410, R19 ;  /* 0x00005410070e7816 */ /* 0x008fe20000000013 */
[----:B------:R-:W-:Y:S01]  /*7e20*/  FMUL.FTZ R19, R132, R155 ;  /* 0x0000009b84137220 */ /* 0x000fe20000410000 */
[----:B------:R-:W-:Y:S02]  /*7e30*/  LOP3.LUT R174, R174, 0xff, RZ, 0xc0, !PT ;  /* 0x000000ffaeae7812 */ /* 0x000fe400078ec0ff */
[----:B------:R-:W-:Y:S03]  /*7e40*/  PRMT R7, R0, 0x7632, R7 ;  /* 0x0000763200077816 */ /* 0x000fe60000000007 */
[----:B------:R-:W-:Y:S01]  /*7e50*/  MUFU.EX2 R204, R11 ;  /* 0x0000000b00cc7308 */ /* 0x000fe20000000800 */
[----:B------:R-:W-:Y:S02]  /*7e60*/  PRMT R172, R6, 0x5410, R5 ;  /* 0x0000541006ac7816 */ /* 0x000fe40000000005 */
[----:B------:R-:W-:Y:S01]  /*7e70*/  PRMT R16, R12, 0x5410, R18 ;  /* 0x000054100c107816 */ /* 0x000fe20000000012 */
[----:B------:R-:W-:Y:S01]  /*7e80*/  FMUL.FTZ R18, R132, R154 ;  /* 0x0000009a84127220 */ /* 0x000fe20000410000 */
[----:B------:R-:W-:Y:S02]  /*7e90*/  SHF.R.U32.HI R13, RZ, 0x18, R4 ;  /* 0x00000018ff0d7819 */ /* 0x000fe40000011604 */
[----:B------:R-:W-:Y:S03]  /*7ea0*/  PRMT R6, R4, 0x7632, R6 ;  /* 0x0000763204067816 */ /* 0x000fe60000000006 */
[----:B------:R-:W-:Y:S01]  /*7eb0*/  MUFU.EX2 R199, R20 ;  /* 0x0000001400c77308 */ /* 0x000fe20000000800 */
        /* <DEDUP_REMOVED lines=29> */
[----:B-1----:R-:W-:Y:S01]  /*8090*/  FMUL.FTZ R10, R0, R146 ;  /* 0x00000092000a7220 */ /* 0x002fe20000410000 */
[----:B------:R-:W-:Y:S01]  /*80a0*/  F2FP.BF16.F32.PACK_AB R173, R212, R213 ;  /* 0x000000d5d4ad723e */ /* 0x000fe200000010ff */
[----:B------:R-:W-:Y:S01]  /*80b0*/  FMUL.FTZ R11, R0, R147 ;  /* 0x00000093000b7220 */ /* 0x000fe20000410000 */
[----:B------:R-:W-:Y:S01]  /*80c0*/  F2FP.BF16.F32.PACK_AB R183, R208, R209 ;  /* 0x000000d1d0b7723e */ /* 0x000fe200000010ff */
[----:B------:R-:W-:Y:S01]  /*80d0*/  FMUL.FTZ R13, R3, R149 ;  /* 0x00000095030d7220 */ /* 0x000fe20000410000 */
[----:B------:R-:W-:Y:S01]  /*80e0*/  LOP3.LUT R173, R173, R4, RZ, 0xc0, !PT ;  /* 0x00000004adad7212 */ /* 0x000fe200078ec0ff */
[C---:B------:R-:W-:Y:S01]  /*80f0*/  FMUL.FTZ R4, R133.reuse, R140 ;  /* 0x0000008c85047220 */ /* 0x040fe20000410000 */
[----:B------:R-:W-:Y:S01]  /*8100*/  LOP3.LUT R182, R182, R5, RZ, 0xc0, !PT ;  /* 0x00000005b6b67212 */ /* 0x000fe200078ec0ff */
[----:B------:R-:W-:Y:S01]  /*8110*/  FMUL.FTZ R5, R133, R141 ;  /* 0x0000008d85057220 */ /* 0x000fe20000410000 */
[----:B------:R-:W-:Y:S01]  /*8120*/  LOP3.LUT R183, R183, R6, RZ, 0xc0, !PT ;  /* 0x00000006b7b77212 */ /* 0x000fe200078ec0ff */
[C---:B------:R-:W-:Y:S01]  /*8130*/  FMUL.FTZ R6, R132.reuse, R142 ;  /* 0x0000008e84067220 */ /* 0x040fe20000410000 */
[--C-:B------:R-:W-:Y:S01]  /*8140*/  HSET2.LE.AND R9, R7, R185.reuse, PT ;  /* 0x000000b907097233 */ /* 0x100fe20003803000 */
[----:B------:R-:W-:Y:S01]  /*8150*/  FMUL.FTZ R7, R132, R143 ;  /* 0x0000008f84077220 */ /* 0x000fe20000410000 */
[--C-:B------:R-:W-:Y:S01]  /*8160*/  HSET2.LE.AND R8, R8, R185.reuse, PT ;  /* 0x000000b908087233 */ /* 0x100fe20003803000 */
[----:B------:R-:W1:Y:S01]  /*8170*/  LDSM.16.MT88.4 R140, [R219+0xa000] ;  /* 0x00a00000db8c783b */ /* 0x000e620000004200 */
[----:B------:R-:W-:Y:S01]  /*8180*/  F2FP.BF16.F32.PACK_AB R181, R204, R205 ;  /* 0x000000cdccb5723e */ /* 0x000fe200000010ff */
[C---:B------:R-:W-:Y:S01]  /*8190*/  FMUL.FTZ R22, R0.reuse, R162 ;  /* 0x000000a200167220 */ /* 0x040fe20000410000 */
[----:B------:R-:W-:Y:S01]  /*81a0*/  IADD3 R148, PT, PT, R217, R184, RZ ;  /* 0x000000b8d9947210 */ /* 0x000fe20007ffe0ff */
[----:B------:R-:W-:Y:S01]  /*81b0*/  FMUL.FTZ R23, R0, R163 ;  /* 0x000000a300177220 */ /* 0x000fe20000410000 */
[-C--:B--2---:R-:W-:Y:S05]  /*81c0*/  HMMA.16816.F32.BF16 R4, R172, R176.reuse, R4 ;  /* 0x000000b0ac04723c */ /* 0x084fea0000041804 */
[----:B------:R-:W-:Y:S01]  /*81d0*/  LOP3.LUT R180, R180, R8, RZ, 0xc0, !PT ;  /* 0x00000008b4b47212 */ /* 0x000fe200078ec0ff */
[----:B------:R-:W-:Y:S01]  /*81e0*/  FMUL.FTZ R8, R3, R144 ;  /* 0x0000009003087220 */ /* 0x000fe20000410000 */
[----:B------:R-:W-:Y:S01]  /*81f0*/  LOP3.LUT R181, R181, R9, RZ, 0xc0, !PT ;  /* 0x00000009b5b57212 */ /* 0x000fe200078ec0ff */
[----:B------:R-:W-:Y:S01]  /*8200*/  FMUL.FTZ R9, R3, R145 ;  /* 0x0000009103097220 */ /* 0x000fe20000410000 */
[C---:B------:R-:W-:Y:S01]  /*8210*/  FMUL.FTZ R14, R0.reuse, R150 ;  /* 0x00000096000e7220 */ /* 0x040fe20000410000 */
[----:B------:R-:W2:Y:S01]  /*8220*/  LDSM.16.MT88.4 R144, [R184] ;  /* 0x00000000b890783b */ /* 0x000ea20000004200 */
        /* <DEDUP_REMOVED lines=20> */
[-C--:B-1----:R-:W-:Y:S03]  /*8370*/  HMMA.16816.F32.BF16 R36, R172, R140.reuse, R36 ;  /* 0x0000008cac24723c */ /* 0x082fe60000041824 */
        /* <DEDUP_REMOVED lines=11> */
[----:B------:R-:W-:Y:S01]  /*8430*/  FMUL.FTZ R131, R0, R131 ;  /* 0x0000008300837220 */ /* 0x000fe20000410000 */
[----:B------:R-:W-:Y:S01]  /*8440*/  LOP3.LUT R150, R194, UR9, R189, 0x96, !PT ;  /* 0x00000009c2967c12 */ /* 0x000fe2000f8e96bd */
[----:B------:R-:W-:Y:S01]  /*8450*/  FFMA.FTZ R0, R0, R235, R205 ;  /* 0x000000eb00007223 */ /* 0x000fe200000100cd */
[----:B------:R1:W-:Y:S01]  /*8460*/  MUFU.EX2 R194, R25 ;  /* 0x0000001900c27308 */ /* 0x0003e20000000800 */
[----:B------:R-:W-:Y:S01]  /*8470*/  LOP3.LUT R152, R192, UR9, R191, 0x96, !PT ;  /* 0x00000009c0987c12 */ /* 0x000fe2000f8e96bf */
[C---:B------:R-:W-:Y:S01]  /*8480*/  HMMA.16816.F32.BF16 R48, R172.reuse, R142, R48 ;  /* 0x0000008eac30723c */ /* 0x040fe20000041830 */
[----:B------:R-:W3:Y:S03]  /*8490*/  LDSM.16.MT88.4 R140, [R148] ;  /* 0x00000000948c783b */ /* 0x000ee60000004200 */
[----:B------:R-:W-:Y:S01]  /*84a0*/  IMAD.WIDE.U32 R152, R152, -0x2daee0ad, RZ ;  /* 0xd2511f5398987825 */ /* 0x000fe200078e00ff */
[----:B------:R-:W-:Y:S03]  /*84b0*/  F2FP.BF16.F32.PACK_AB R178, R203, R202 ;  /* 0x000000cacbb2723e */ /* 0x000fe600000010ff */
[----:B------:R4:W-:Y:S01]  /*84c0*/  MUFU.EX2 R189, R30 ;  /* 0x0000001e00bd7308 */ /* 0x0009e20000000800 */
[----:B------:R-:W-:Y:S01]  /*84d0*/  F2FP.BF16.F32.PACK_AB R179, R200, R201 ;  /* 0x000000c9c8b3723e */ /* 0x000fe200000010ff */
[-C--:B--2---:R-:W-:Y:S03]  /*84e0*/  HMMA.16816.F32.BF16 R52, R172, R144.reuse, R52 ;  /* 0x00000090ac34723c */ /* 0x084fe60000041834 */
[----:B------:R-:W-:Y:S01]  /*84f0*/  PRMT R32, R152, 0x7772, RZ ;  /* 0x0000777298207816 */ /* 0x000fe200000000ff */
[----:B------:R-:W-:Y:S01]  /*8500*/  IMAD.WIDE.U32 R150, R150, -0x2daee0ad, RZ ;  /* 0xd2511f5396967825 */ /* 0x000fe200078e00ff */
[----:B------:R-:W-:Y:S03]  /*8510*/  LOP3.LUT R138, R198, UR6, R153, 0x96, !PT ;  /* 0x00000006c68a7c12 */ /* 0x000fe6000f8e9699 */
[----:B-1----:R-:W-:Y:S01]  /*8520*/  FMUL.FTZ R25, R133, R165 ;  /* 0x000000a585197220 */ /* 0x002fe20000410000 */
[C---:B------:R-:W-:Y:S01]  /*8530*/  HMMA.16816.F32.BF16 R56, R180.reuse, R144, R56 ;  /* 0x00000090b438723c */ /* 0x040fe20000041838 */
[----:B------:R-:W1:Y:S03]  /*8540*/  MUFU.EX2 R198, R186 ;  /* 0x000000ba00c67308 */ /* 0x000e660000000800 */
[----:B------:R-:W-:Y:S01]  /*8550*/  PRMT R154, R150, 0x7773, RZ ;  /* 0x00007773969a7816 */ /* 0x000fe200000000ff */
[----:B------:R-:W-:Y:S01]  /*8560*/  FADD.FTZ R0, R204, R0 ;  /* 0x00000000cc007221 */ /* 0x000fe20000010000 */
[----:B------:R-:W-:Y:S01]  /*8570*/  PRMT R149, R150, 0x7772, RZ ;  /* 0x0000777296957816 */ /* 0x000fe200000000ff */
[----:B----4-:R-:W-:Y:S01]  /*8580*/  FMUL.FTZ R30, R132, R170 ;  /* 0x000000aa841e7220 */ /* 0x010fe20000410000 */
[-C--:B------:R-:W-:Y:S03]  /*8590*/  HMMA.16816.F32.BF16 R60, R180, R146.reuse, R60 ;  /* 0x00000092b43c723c */ /* 0x080fe6000004183c */
[----:B------:R-:W-:Y:S01]  /*85a0*/  PRMT R153, R149, 0x5410, R154 ;  /* 0x0000541095997816 */ /* 0x000fe2000000009a */
[----:B------:R-:W-:Y:S01]  /*85b0*/  FADD.FTZ R0, R209, R0 ;  /* 0x00000000d1007221 */ /* 0x000fe20000010000 */
[----:B------:R-:W-:Y:S02]  /*85c0*/  LOP3.LUT R137, R196, UR6, R151, 0x96, !PT ;  /* 0x00000006c4897c12 */ /* 0x000fe4000f8e9697 */
[----:B------:R-:W-:Y:S01]  /*85d0*/  MOV R151, R150 ;  /* 0x0000009600977202 */ /* 0x000fe20000000f00 */
[C---:B------:R-:W-:Y:S01]  /*85e0*/  HMMA.16816.F32.BF16 R64, R172.reuse, R146, R64 ;  /* 0x00000092ac40723c */ /* 0x040fe20000041840 */
[----:B------:R-:W2:Y:S01]  /*85f0*/  LDSM.16.MT88.4 R144, [R216+0xb000] ;  /* 0x00b00000d890783b */ /* 0x000ea20000004200 */
[----:B------:R4:W5:Y:S02]  /*8600*/  MUFU.EX2 R196, R139 ;  /* 0x0000008b00c47308 */ /* 0x0009640000000800 */
[----:B------:R-:W-:Y:S01]  /*8610*/  PRMT R150, R150, 0x7771, RZ ;  /* 0x0000777196967816 */ /* 0x000fe200000000ff */
[----:B------:R-:W-:Y:S01]  /*8620*/  FADD.FTZ R0, R208, R0 ;  /* 0x00000000d0007221 */ /* 0x000fe20000010000 */
[C---:B------:R-:W-:Y:S02]  /*8630*/  LOP3.LUT R20, R137.reuse, 0xffff, RZ, 0xc0, !PT ;  /* 0x0000ffff89147812 */ /* 0x040fe400078ec0ff */
[----:B------:R-:W-:Y:S01]  /*8640*/  LOP3.LUT R149, R137, 0xff, RZ, 0xc0, !PT ;  /* 0x000000ff89957812 */ /* 0x000fe200078ec0ff */
[-C--:B---3--:R-:W-:Y:S03]  /*8650*/  HMMA.16816.F32.BF16 R68, R172, R140.reuse, R68 ;  /* 0x0000008cac44723c */ /* 0x088fe60000041844 */
[----:B-1----:R-:W-:Y:S05]  /*8660*/  F2FP.BF16.F32.PACK_AB R176, R198, R199 ;  /* 0x000000c7c6b0723e */ /* 0x002fea00000010ff */
[C---:B------:R-:W-:Y:S04]  /*8670*/  HMMA.16816.F32.BF16 R72, R180.reuse, R140, R72 ;  /* 0x0000008cb448723c */ /* 0x040fe80000041848 */
[----:B----4-:R-:W-:Y:S02]  /*8680*/  PRMT R139, R138, 0x7632, R139 ;  /* 0x000076328a8b7816 */ /* 0x010fe4000000008b */
[----:B-----5:R-:W-:Y:S02]  /*8690*/  F2FP.BF16.F32.PACK_AB R177, R196, R197 ;  /* 0x000000c5c4b1723e */ /* 0x020fe400000010ff */
[-C--:B------:R-:W-:Y:S03]  /*86a0*/  HMMA.16816.F32.BF16 R76, R180, R142.reuse, R76 ;  /* 0x0000008eb44c723c */ /* 0x080fe6000004184c */
[----:B------:R-:W-:Y:S05]  /*86b0*/  LOP3.LUT R139, R139, 0xff, RZ, 0xc0, !PT ;  /* 0x000000ff8b8b7812 */ /* 0x000fea00078ec0ff */
        /* <DEDUP_REMOVED lines=18> */
[----:B------:R-:W-:Y:S02]  /*87e0*/  PRMT R151, R141, 0x5410, R150 ;  /* 0x000054108d977816 */ /* 0x000fe40000000096 */
[----:B------:R-:W-:Y:S02]  /*87f0*/  PRMT R152, R152, 0x7771, RZ ;  /* 0x0000777198987816 */ /* 0x000fe400000000ff */
[-C--:B--2---:R-:W-:Y:S03]  /*8800*/  HMMA.16816.F32.BF16 R32, R172, R144.reuse, R32 ;  /* 0x00000090ac20723c */ /* 0x084fe60000041820 */
[----:B------:R-:W-:Y:S02]  /*8810*/  PRMT R152, R140, 0x5410, R152 ;  /* 0x000054108c987816 */ /* 0x000fe40000000098 */
[----:B------:R-:W1:Y:S03]  /*8820*/  LDSM.16.MT88.4 R140, [R148+0x1000] ;  /* 0x00100000948c783b */ /* 0x000e660000004200 */
[C---:B------:R-:W-:Y:S04]  /*8830*/  HMMA.16816.F32.BF16 R116, R180.reuse, R144, R116 ;  /* 0x00000090b474723c */ /* 0x040fe80000041874 */
[----:B------:R-:W-:Y:S02]  /*8840*/  PRMT R144, R137, 0x7632, R144 ;  /* 0x0000763289907816 */ /* 0x000fe40000000090 */
[----:B------:R-:W-:Y:S02]  /*8850*/  SHF.R.U32.HI R145, RZ, 0x18, R137 ;  /* 0x00000018ff917819 */ /* 0x000fe40000011689 */
[----:B------:R-:W-:Y:S02]  /*8860*/  LOP3.LUT R144, R144, 0xff, RZ, 0xc0, !PT ;  /* 0x000000ff90907812 */ /* 0x000fe400078ec0ff */
[----:B------:R-:W-:Y:S01]  /*8870*/  SHF.R.U32.HI R137, RZ, 0x8, R20 ;  /* 0x00000008ff897819 */ /* 0x000fe20000011614 */
[----:B------:R-:W-:Y:S01]  /*8880*/  FMUL.FTZ R20, R3, R160 ;  /* 0x000000a003147220 */ /* 0x000fe20000410000 */
[----:B------:R-:W-:Y:S01]  /*8890*/  PRMT R150, R144, 0x5410, R145 ;  /* 0x0000541090967816 */ /* 0x000fe20000000091 */
[--C-:B------:R-:W-:Y:S01]  /*88a0*/  FFMA.FTZ R144, R26, UR4, -R188.reuse ;  /* 0x000000041a907c23 */ /* 0x100fe200080108bc */
[--C-:B------:R-:W-:Y:S01]  /*88b0*/  FFMA.FTZ R145, R27, UR4, -R188.reuse ;  /* 0x000000041b917c23 */ /* 0x100fe200080108bc */
[----:B------:R-:W-:Y:S01]  /*88c0*/  LDSM.16.MT88.4 R160, [R184+0x800] ;  /* 0x00080000b8a0783b */ /* 0x000fe20000004200 */
[C---:B------:R-:W-:Y:S01]  /*88d0*/  FMUL.FTZ R26, R132.reuse, R166 ;  /* 0x000000a6841a7220 */ /* 0x040fe20000410000 */
[----:B------:R2:W3:Y:S01]  /*88e0*/  MUFU.EX2 R193, R144 ;  /* 0x0000009000c17308 */ /* 0x0004e20000000800 */
[-C--:B------:R-:W-:Y:S03]  /*88f0*/  HMMA.16816.F32.BF16 R20, R180, R146.reuse, R20 ;  /* 0x00000092b414723c */ /* 0x080fe60000041814 */
[----:B------:R-:W-:Y:S01]  /*8900*/  PRMT R149, R149, 0x5410, R137 ;  /* 0x0000541095957816 */ /* 0x000fe20000000089 */
[----:B------:R-:W-:Y:S01]  /*8910*/  FMUL.FTZ R27, R132, R167 ;  /* 0x000000a7841b7220 */ /* 0x000fe20000410000 */
[C---:B------:R-:W-:Y:S01]  /*8920*/  LOP3.LUT R137, R138.reuse, 0xffff, RZ, 0xc0, !PT ;  /* 0x0000ffff8a897812 */ /* 0x040fe200078ec0ff */
[----:B------:R-:W-:Y:S03]  /*8930*/  LDSM.16.MT88.4 R164, [R148+0x800] ;  /* 0x0008000094a4783b */ /* 0x000fe60000004200 */
[----:B------:R4:W5:Y:S01]  /*8940*/  MUFU.EX2 R192, R145 ;  /* 0x0000009100c07308 */ /* 0x0009620000000800 */
[C---:B------:R-:W-:Y:S04]  /*8950*/  HMMA.16816.F32.BF16 R120, R172.reuse, R146, R120 ;  /* 0x00000092ac78723c */ /* 0x040fe80000041878 */
[----:B------:R-:W-:Y:S01]  /*8960*/  SHF.R.U32.HI R137, RZ, 0x8, R137 ;  /* 0x00000008ff897819 */ /* 0x000fe20000011689 */
[----:B------:R-:W-:Y:S01]  /*8970*/  FFMA.FTZ R188, R31, UR4, -R188 ;  /* 0x000000041fbc7c23 */ /* 0x000fe200080108bc */
[----:B------:R-:W-:Y:S01]  /*8980*/  LOP3.LUT R146, R138, 0xff, RZ, 0xc0, !PT ;  /* 0x000000ff8a927812 */ /* 0x000fe200078ec0ff */
[C---:B------:R-:W-:Y:S01]  /*8990*/  FMUL.FTZ R31, R132.reuse, R171 ;  /* 0x000000ab841f7220 */ /* 0x040fe20000410000 */
[--C-:B--2---:R-:W-:Y:S01]  /*89a0*/  HSET2.LE.AND R144, R152, R185.reuse, PT ;  /* 0x000000b998907233 */ /* 0x104fe20003803000 */
[----:B------:R-:W-:Y:S01]  /*89b0*/  FFMA.FTZ R132, R132, R237, R213 ;  /* 0x000000ed84847223 */ /* 0x000fe200000100d5 */
[----:B------:R-:W-:Y:S01]  /*89c0*/  PRMT R146, R146, 0x5410, R137 ;  /* 0x0000541092927816 */ /* 0x000fe20000000089 */
[-C--:B-1----:R-:W-:Y:S01]  /*89d0*/  HMMA.16816.F32.BF16 R24, R172, R140.reuse, R24 ;  /* 0x0000008cac18723c */ /* 0x082fe20000041818 */
[----:B------:R-:W1:Y:S02]  /*89e0*/  MUFU.EX2 R188, R188 ;  /* 0x000000bc00bc7308 */ /* 0x000e640000000800 */
[----:B------:R-:W-:Y:S01]  /*89f0*/  LOP3.LUT R137, R153, 0xff00ff, RZ, 0xc0, !PT ;  /* 0x00ff00ff99897812 */ /* 0x000fe200078ec0ff */
[----:B------:R-:W-:Y:S01]  /*8a00*/  FFMA.FTZ R3, R3, R236, R207 ;  /* 0x000000ec03037223 */ /* 0x000fe200000100cf */
[----:B----4-:R-:W-:Y:S01]  /*8a10*/  LOP3.LUT R145, R154, 0xff00ff, RZ, 0xc0, !PT ;  /* 0x00ff00ff9a917812 */ /* 0x010fe200078ec0ff */
[----:B---3--:R-:W-:Y:S01]  /*8a20*/  FADD.FTZ R0, R193, R0 ;  /* 0x00000000c1007221 */ /* 0x008fe20000010000 */
[----:B------:R-:W2:Y:S01]  /*8a30*/  LDSM.16.MT88.4 R152, [R216+0xa800] ;  /* 0x00a80000d898783b */ /* 0x000ea20000004200 */
[C---:B------:R-:W-:Y:S04]  /*8a40*/  HMMA.16816.F32.BF16 R124, R180.reuse, R140, R124 ;  /* 0x0000008cb47c723c */ /* 0x040fe8000004187c */
[----:B------:R-:W-:Y:S01]  /*8a50*/  SHF.R.U32.HI R138, RZ, 0x18, R138 ;  /* 0x00000018ff8a7819 */ /* 0x000fe2000001168a */
[----:B-----5:R-:W-:Y:S01]  /*8a60*/  FADD.FTZ R0, R192, R0 ;  /* 0x00000000c0007221 */ /* 0x020fe20000010000 */
[--C-:B------:R-:W-:Y:S02]  /*8a70*/  HSET2.LE.AND R137, R137, R185.reuse, PT ;  /* 0x000000b989897233 */ /* 0x100fe40003803000 */
[-C--:B------:R-:W-:Y:S01]  /*8a80*/  HMMA.16816.F32.BF16 R128, R180, R142.reuse, R128 ;  /* 0x0000008eb480723c */ /* 0x080fe20000041880 */
[----:B------:R-:W-:Y:S02]  /*8a90*/  LDSM.16.MT88.4 R180, [R219+0xb800] ;  /* 0x00b80000dbb4783b */ /* 0x000fe40000004200 */
[----:B------:R-:W-:Y:S01]  /*8aa0*/  PRMT R147, R139, 0x5410, R138 ;  /* 0x000054108b937816 */ /* 0x000fe2000000008a */
[--C-:B------:R-:W-:Y:S01]  /*8ab0*/  FFMA.FTZ R138, R28, UR4, -R187.reuse ;  /* 0x000000041c8a7c23 */ /* 0x100fe200080108bb */
[--C-:B------:R-:W-:Y:S01]  /*8ac0*/  HSET2.LE.AND R28, R151, R185.reuse, PT ;  /* 0x000000b9971c7233 */ /* 0x100fe20003803000 */
[----:B------:R-:W-:Y:S01]  /*8ad0*/  FFMA.FTZ R187, R29, UR4, -R187 ;  /* 0x000000041dbb7c23 */ /* 0x000fe200080108bb */
[----:B------:R-:W-:Y:S01]  /*8ae0*/  FMUL.FTZ R29, R133, R169 ;  /* 0x000000a9851d7220 */ /* 0x000fe20000410000 */
[----:B------:R3:W-:Y:S01]  /*8af0*/  MUFU.EX2 R191, R138 ;  /* 0x0000008a00bf7308 */ /* 0x0007e20000000800 */
[--C-:B------:R-:W-:Y:S01]  /*8b00*/  HSET2.LE.AND R139, R150, R185.reuse, PT ;  /* 0x000000b9968b7233 */ /* 0x100fe20003803000 */
[----:B------:R-:W-:Y:S01]  /*8b10*/  FADD.FTZ R0, R189, R0 ;  /* 0x00000000bd007221 */ /* 0x000fe20000010000 */
[----:B------:R-:W-:Y:S01]  /*8b20*/  LOP3.LUT R178, R178, R28, RZ, 0xc0, !PT ;  /* 0x0000001cb2b27212 */ /* 0x000fe200078ec0ff */
[C---:B------:R-:W-:Y:S01]  /*8b30*/  FMUL.FTZ R28, R133.reuse, R168 ;  /* 0x000000a8851c7220 */ /* 0x040fe20000410000 */
[--C-:B------:R-:W-:Y:S01]  /*8b40*/  HSET2.LE.AND R141, R146, R185.reuse, PT ;  /* 0x000000b9928d7233 */ /* 0x100fe20003803000 */
[----:B------:R-:W-:Y:S01]  /*8b50*/  FFMA.FTZ R133, R133, R238, R215 ;  /* 0x000000ee85857223 */ /* 0x000fe200000100d7 */
[--C-:B------:R-:W-:Y:S03]  /*8b60*/  HSET2.LE.AND R140, R147, R185.reuse, PT ;  /* 0x000000b9938c7233 */ /* 0x100fe60003803000 */
[----:B------:R4:W5:Y:S01]  /*8b70*/  MUFU.EX2 R190, R187 ;  /* 0x000000bb00be7308 */ /* 0x0009620000000800 */
[--C-:B------:R-:W-:Y:S01]  /*8b80*/  HSET2.LE.AND R145, R145, R185.reuse, PT ;  /* 0x000000b991917233 */ /* 0x100fe20003803000 */
[----:B------:R-:W-:Y:S01]  /*8b90*/  FADD.FTZ R133, R214, R133 ;  /* 0x00000085d6857221 */ /* 0x000fe20000010000 */
[----:B------:R-:W-:Y:S01]  /*8ba0*/  HMMA.16816.F32.BF16 R28, R172, R142, R28 ;  /* 0x0000008eac1c723c */ /* 0x000fe2000004181c */
[----:B------:R-:W5:Y:S03]  /*8bb0*/  LDSM.16.MT88.4 R172, [R216+0xb800] ;  /* 0x00b80000d8ac783b */ /* 0x000f660000004200 */
[----:B------:R-:W-:Y:S01]  /*8bc0*/  LOP3.LUT R179, R179, R137, RZ, 0xc0, !PT ;  /* 0x00000089b3b37212 */ /* 0x000fe200078ec0ff */
[----:B-1----:R-:W-:Y:S01]  /*8bd0*/  FADD.FTZ R235, R188, R0 ;  /* 0x00000000bceb7221 */ /* 0x002fe20000010000 */
[----:B---3--:R-:W-:Y:S02]  /*8be0*/  HSET2.LE.AND R138, R149, R185, PT ;  /* 0x000000b9958a7233 */ /* 0x008fe40003803000 */
[----:B------:R-:W-:Y:S02]  /*8bf0*/  LOP3.LUT R177, R177, R139, RZ, 0xc0, !PT ;  /* 0x0000008bb1b17212 */ /* 0x000fe400078ec0ff */
[----:B------:R-:W-:Y:S02]  /*8c00*/  F2FP.BF16.F32.PACK_AB R168, R194, R195 ;  /* 0x000000c3c2a8723e */ /* 0x000fe400000010ff */
[----:B------:R-:W-:Y:S02]  /*8c10*/  LOP3.LUT R176, R176, R138, RZ, 0xc0, !PT ;  /* 0x0000008ab0b07212 */ /* 0x000fe400078ec0ff */
[----:B------:R-:W-:Y:S01]  /*8c20*/  F2FP.BF16.F32.PACK_AB R169, R192, R193 ;  /* 0x000000c1c0a9723e */ /* 0x000fe200000010ff */
[----:B----4-:R-:W1:Y:S01]  /*8c30*/  LDSM.16.MT88.4 R184, [R184+0x1800] ;  /* 0x00180000b8b8783b */ /* 0x010e620000004200 */
[----:B------:R-:W-:Y:S02]  /*8c40*/  LOP3.LUT R168, R168, R141, RZ, 0xc0, !PT ;  /* 0x0000008da8a87212 */ /* 0x000fe400078ec0ff */
[----:B------:R-:W-:Y:S02]  /*8c50*/  LOP3.LUT R169, R169, R140, RZ, 0xc0, !PT ;  /* 0x0000008ca9a97212 */ /* 0x000fe400078ec0ff */
[-C--:B--2---:R-:W-:Y:S03]  /*8c60*/  HMMA.16816.F32.BF16 R140, R176, R152.reuse, R4 ;  /* 0x00000098b08c723c */ /* 0x084fe60000041804 */
[----:B------:R2:W3:Y:S02]  /*8c70*/  LDSM.16.MT88.4 R4, [R148+0x1800] ;  /* 0x001800009404783b */ /* 0x0004e40000004200 */
[----:B-----5:R-:W-:Y:S02]  /*8c80*/  F2FP.BF16.F32.PACK_AB R170, R190, R191 ;  /* 0x000000bfbeaa723e */ /* 0x020fe400000010ff */
[----:B------:R-:W-:Y:S02]  /*8c90*/  F2FP.BF16.F32.PACK_AB R171, R188, R189 ;  /* 0x000000bdbcab723e */ /* 0x000fe400000010ff */
[----:B------:R-:W-:Y:S02]  /*8ca0*/  LOP3.LUT R170, R170, R144, RZ, 0xc0, !PT ;  /* 0x00000090aaaa7212 */ /* 0x000fe400078ec0ff */
[----:B------:R-:W-:Y:S02]  /*8cb0*/  LOP3.LUT R171, R171, R145, RZ, 0xc0, !PT ;  /* 0x00000091abab7212 */ /* 0x000fe400078ec0ff */
[----:B------:R-:W-:Y:S02]  /*8cc0*/  MOV R137, R2 ;  /* 0x0000000200897202 */ /* 0x000fe40000000f00 */
[----:B------:R-:W-:Y:S03]  /*8cd0*/  MOV R0, R136 ;  /* 0x0000008800007202 */ /* 0x000fe60000000f00 */
[C---:B------:R-:W-:Y:S04]  /*8ce0*/  HMMA.16816.F32.BF16 R144, R168.reuse, R152, R8 ;  /* 0x00000098a890723c */ /* 0x040fe80000041808 */
[----:B------:R-:W-:Y:S01]  /*8cf0*/  FADD.FTZ R8, R212, R132 ;  /* 0x00000084d4087221 */ /* 0x000fe20000010000 */
[----:B------:R-:W-:Y:S01]  /*8d00*/  FADD.FTZ R9, R206, R3 ;  /* 0x00000003ce097221 */ /* 0x000fe20000010000 */
[----:B------:R-:W-:Y:S01]  /*8d10*/  FADD.FTZ R3, R242, R133 ;  /* 0x00000085f2037221 */ /* 0x000fe20000010000 */
[----:B------:R-:W-:Y:S01]  /*8d20*/  MOV R132, R134 ;  /* 0x0000008600847202 */ /* 0x000fe20000000f00 */
[-C--:B--2---:R-:W-:Y:S03]  /*8d30*/  HMMA.16816.F32.BF16 R148, R168, R154.reuse, R12 ;  /* 0x0000009aa894723c */ /* 0x084fe6000004180c */
        /* <DEDUP_REMOVED lines=46> */
[----:B------:R-:W-:Y:S01]  /*9020*/  MOV R3, R135 ;  /* 0x0000008700037202 */ /* 0x000fe20000000f00 */
[----:B------:R-:W-:Y:S06]  /*9030*/  BRA.U UP0, `(.L_x_1697) ;  /* 0xffffffd500187547 */ /* 0x000fec000b83ffff */
.L_x_1696:
[----:B------:R-:W2:Y:S01]  /*9040*/  LDL R138, [R1+0x18] ;  /* 0x00001800018a7983 */ /* 0x000ea20000100800 */
[----:B------:R-:W1:Y:S03]  /*9050*/  LDCU UR4, c[0x0][0x4fc] ;  /* 0x00009f80ff0477ac */ /* 0x000e660008000800 */
[----:B------:R-:W3:Y:S04]  /*9060*/  SHFL.BFLY PT, R0, R238, 0x2, 0x1f ;  /* 0x0c401f00ee007f89 */ /* 0x000ee800000e0000 */
[----:B------:R-:W4:Y:S01]  /*9070*/  SHFL.BFLY PT, R3, R237, 0x2, 0x1f ;  /* 0x0c401f00ed037f89 */ /* 0x000f2200000e0000 */
[----:B---3--:R-:W-:-:S03]  /*9080*/  FADD.FTZ R238, R0, R238 ;  /* 0x000000ee00ee7221 */ /* 0x008fc60000010000 */
[----:B------:R-:W3:Y:S01]  /*9090*/  SHFL.BFLY PT, R0, R236, 0x2, 0x1f ;  /* 0x0c401f00ec007f89 */ /* 0x000ee200000e0000 */
[----:B----4-:R-:W-:-:S03]  /*90a0*/  FADD.FTZ R237, R3, R237 ;  /* 0x000000ed03ed7221 */ /* 0x010fc60000010000 */
[----:B------:R-:W4:Y:S04]  /*90b0*/  SHFL.BFLY PT, R3, R235, 0x2, 0x1f ;  /* 0x0c401f00eb037f89 */ /* 0x000f2800000e0000 */
[----:B------:R-:W5:Y:S04]  /*90c0*/  SHFL.BFLY PT, R4, R238, 0x1, 0x1f ;  /* 0x0c201f00ee047f89 */ /* 0x000f6800000e0000 */
[----:B------:R-:W1:Y:S01]  /*90d0*/  SHFL.BFLY PT, R5, R237, 0x1, 0x1f ;  /* 0x0c201f00ed057f89 */ /* 0x000e6200000e0000 */
[----:B---3--:R-:W-:Y:S01]  /*90e0*/  FADD.FTZ R236, R0, R236 ;  /* 0x000000ec00ec7221 */ /* 0x008fe20000010000 */
[----:B----4-:R-:W-:-:S04]  /*90f0*/  FADD.FTZ R235, R3, R235 ;  /* 0x000000eb03eb7221 */ /* 0x010fc80000010000 */
[----:B------:R-:W3:Y:S01]  /*9100*/  SHFL.BFLY PT, R132, R236, 0x1, 0x1f ;  /* 0x0c201f00ec847f89 */ /* 0x000ee200000e0000 */
[----:B-----5:R-:W-:-:S03]  /*9110*/  FADD.FTZ R238, R238, R4 ;  /* 0x00000004eeee7221 */ /* 0x020fc60000010000 */
[----:B------:R-:W4:Y:S01]  /*9120*/  SHFL.BFLY PT, R133, R235, 0x1, 0x1f ;  /* 0x0c201f00eb857f89 */ /* 0x000f2200000e0000 */
[----:B------:R-:W-:Y:S01]  /*9130*/  SHF.L.U32 R4, R223, 0x4, RZ ;  /* 0x00000004df047819 */ /* 0x000fe200000006ff */
[----:B------:R-:W5:Y:S01]  /*9140*/  MUFU.RCP R3, R238 ;  /* 0x000000ee00037308 */ /* 0x000f620000001000 */
[----:B-1----:R-:W-:Y:S01]  /*9150*/  FADD.FTZ R237, R237, R5 ;  /* 0x00000005eded7221 */ /* 0x002fe20000010000 */
[----:B------:R-:W-:Y:S02]  /*9160*/  FSETP.NE.FTZ.AND P4, PT, R238, RZ, PT ;  /* 0x000000ffee00720b */ /* 0x000fe40003f95000 */
[----:B------:R-:W-:Y:S02]  /*9170*/  SHF.L.U32 R5, R223, 0x1, RZ ;  /* 0x00000001df057819 */ /* 0x000fe400000006ff */
[----:B------:R-:W-:Y:S02]  /*9180*/  LOP3.LUT R4, R4, 0x1c0, RZ, 0xc0, !PT ;  /* 0x000001c004047812 */ /* 0x000fe400078ec0ff */
[----:B------:R-:W1:Y:S01]  /*9190*/  MUFU.RCP R0, R237 ;  /* 0x000000ed00007308 */ /* 0x000e620000001000 */
[----:B------:R-:W-:-:S02]  /*91a0*/  FSETP.NE.FTZ.AND P3, PT, R237, RZ, PT ;  /* 0x000000ffed00720b */ /* 0x000fc40003f75000 */
[--C-:B------:R-:W-:Y:S02]  /*91b0*/  LOP3.LUT R221, R221, 0x6, R5.reuse, 0xf8, !PT ;  /* 0x00000006dddd7812 */ /* 0x100fe400078ef805 */
[----:B------:R-:W-:Y:S02]  /*91c0*/  LOP3.LUT R5, R4, 0x38, R5, 0xf8, !PT ;  /* 0x0000003804057812 */ /* 0x000fe400078ef805 */
[----:B-----5:R-:W-:Y:S01]  /*91d0*/  FSEL R3, R3, 1, P4 ;  /* 0x3f80000003037808 */ /* 0x020fe20002000000 */
[----:B---3--:R-:W-:Y:S01]  /*91e0*/  FADD.FTZ R132, R236, R132 ;  /* 0x00000084ec847221 */ /* 0x008fe20000010000 */
[----:B------:R-:W-:Y:S01]  /*91f0*/  LOP3.LUT R221, R221, R5, RZ, 0xfc, !PT ;  /* 0x00000005dddd7212 */ /* 0x000fe200078efcff */
[----:B----4-:R-:W-:-:S03]  /*9200*/  FADD.FTZ R133, R235, R133 ;  /* 0x00000085eb857221 */ /* 0x010fc60000010000 */
[----:B------:R-:W-:Y:S02]  /*9210*/  FSETP.NE.FTZ.AND P2, PT, R132, RZ, PT ;  /* 0x000000ff8400720b */ /* 0x000fe40003f55000 */
[----:B-1----:R-:W-:Y:S01]  /*9220*/  FSEL R4, R0, 1, P3 ;  /* 0x3f80000000047808 */ /* 0x002fe20001800000 */
[----:B------:R-:W-:Y:S01]  /*9230*/  FMUL.FTZ R0, R3, UR4 ;  /* 0x0000000403007c20 */ /* 0x000fe20008410000 */
[----:B------:R-:W-:Y:S01]  /*9240*/  FSETP.NE.FTZ.AND P1, PT, R133, RZ, PT ;  /* 0x000000ff8500720b */ /* 0x000fe20003f35000 */
[----:B------:R-:W1:Y:S02]  /*9250*/  MUFU.RCP R3, R132 ;  /* 0x0000008400037308 */ /* 0x000e640000001000 */
        /* <DEDUP_REMOVED lines=32> */
[----:B-1----:R-:W-:Y:S01]  /*9460*/  FSEL R3, R3, 1, P2 ;  /* 0x3f80000003037808 */ /* 0x002fe20001000000 */
[----:B------:R-:W1:Y:S01]  /*9470*/  MUFU.RCP R0, R133 ;  /* 0x0000008500007308 */ /* 0x000e620000001000 */
[----:B------:R-:W-:Y:S01]  /*9480*/  FMUL.FTZ R4, R4, UR4 ;  /* 0x0000000404047c20 */ /* 0x000fe20008410000 */
[----:B------:R-:W-:-:S02]  /*9490*/  F2FP.BF16.F32.PACK_AB R16, R16, R6 ;  /* 0x000000061010723e */ /* 0x000fc400000010ff */
        /* <DEDUP_REMOVED lines=12> */
[----:B------:R-:W-:Y:S01]  /*9560*/  FMUL.FTZ R50, R4, R50 ;  /* 0x0000003204327220 */ /* 0x000fe20000410000 */
[----:B-1----:R-:W-:Y:S01]  /*9570*/  FSEL R0, R0, 1, P1 ;  /* 0x3f80000000007808 */ /* 0x002fe20000800000 */
[C---:B------:R-:W-:Y:S01]  /*9580*/  FMUL.FTZ R11, R4.reuse, R51 ;  /* 0x00000033040b7220 */ /* 0x040fe20000410000 */
[C---:B------:R-:W-:Y:S01]  /*9590*/  FMUL.FTZ R54, R4.reuse, R54 ;  /* 0x0000003604367220 */ /* 0x040fe20000410000 */
[C---:B------:R-:W-:Y:S01]  /*95a0*/  FMUL.FTZ R18, R4.reuse, R55 ;  /* 0x0000003704127220 */ /* 0x040fe20000410000 */
[----:B------:R-:W-:Y:S01]  /*95b0*/  FMUL.FTZ R70, R4, R70 ;  /* 0x0000004604467220 */ /* 0x000fe20000410000 */
[----:B------:R-:W-:Y:S01]  /*95c0*/  FMUL.FTZ R0, R0, UR4 ;  /* 0x0000000400007c20 */ /* 0x000fe20008410000 */
        /* <DEDUP_REMOVED lines=13> */
[----:B------:R-:W-:Y:S01]  /*96a0*/  MOV R68, 0x10 ;  /* 0x0000001000447802 */ /* 0x000fe20000000f00 */
[C---:B------:R-:W-:Y:S01]  /*96b0*/  FMUL.FTZ R98, R4.reuse, R98 ;  /* 0x0000006204627220 */ /* 0x040fe20000410000 */
[C---:B------:R-:W-:Y:S01]  /*96c0*/  FMUL.FTZ R49, R4.reuse, R99 ;  /* 0x0000006304317220 */ /* 0x040fe20000410000 */
[----:B------:R-:W-:Y:S01]  /*96d0*/  FMUL.FTZ R102, R4, R102 ;  /* 0x0000006604667220 */ /* 0x000fe20000410000 */
        /* <DEDUP_REMOVED lines=71> */
[----:B------:R-:W-:-:S02]  /*9b50*/  F2FP.BF16.F32.PACK_AB R22, R22, R5 ;  /* 0x000000051616723e */ /* 0x000fc400000010ff */
[----:B------:R-:W-:Y:S01]  /*9b60*/  F2FP.BF16.F32.PACK_AB R3, R153, R152 ;  /* 0x000000989903723e */ /* 0x000fe200000010ff */
[----:B------:R-:W-:Y:S01]  /*9b70*/  STS [R6+0x400], R4 ;  /* 0x0004000406007388 */ /* 0x000fe20000000800 */
[----:B------:R-:W-:Y:S02]  /*9b80*/  F2FP.BF16.F32.PACK_AB R0, R155, R154 ;  /* 0x0000009a9b00723e */ /* 0x000fe400000010ff */
[----:B------:R-:W-:Y:S02]  /*9b90*/  LOP3.LUT P0, RZ, R223, 0x8, RZ, 0xc0, !PT ;  /* 0x00000008dfff7812 */ /* 0x000fe4000780c0ff */
[----:B------:R-:W-:Y:S02]  /*9ba0*/  MOV R69, 0x20 ;  /* 0x0000002000457802 */ /* 0x000fe40000000f00 */
[----:B------:R-:W-:Y:S02]  /*9bb0*/  IADD3 R5, PT, PT, R6, R68, RZ ;  /* 0x0000004406057210 */ /* 0x000fe40007ffe0ff */
        /* <DEDUP_REMOVED lines=9> */
[----:B-1----:R-:W-:-:S02]  /*9c50*/  SEL R7, R69, 0xffffffe0, !P0 ;  /* 0xffffffe045077807 */ /* 0x002fc40004000000 */
[----:B------:R-:W-:Y:S01]  /*9c60*/  LOP3.LUT P0, RZ, R223, 0x10, RZ, 0xc0, !PT ;  /* 0x00000010dfff7812 */ /* 0x000fe2000780c0ff */
        /* <DEDUP_REMOVED lines=9> */
[----:B---3--:R-:W-:Y:S02]  /*9d00*/  IADD3 R3, PT, PT, R6, R7, RZ ;  /* 0x0000000706037210 */ /* 0x008fe40007ffe0ff */
[----:B------:R-:W-:Y:S02]  /*9d10*/  F2FP.BF16.F32.PACK_AB R18, R18, R54 ;  /* 0x000000361212723e */ /* 0x000fe400000010ff */
[----:B----4-:R-:W-:Y:S01]  /*9d20*/  IADD3 R0, PT, PT, R6, 0x40, RZ ;  /* 0x0000004006007810 */ /* 0x010fe20007ffe0ff */
[----:B------:R-:W-:Y:S01]  /*9d30*/  STS [R3], R16 ;  /* 0x0000001003007388 */ /* 0x000fe20000000800 */
[----:B------:R-:W-:Y:S02]  /*9d40*/  IADD3 R4, PT, PT, R68, R3, RZ ;  /* 0x0000000344047210 */ /* 0x000fe40007ffe0ff */
[----:B------:R-:W-:Y:S01]  /*9d50*/  @P0 IADD3 R0, PT, PT, R6, -0x40, RZ ;  /* 0xffffffc006000810 */ /* 0x000fe20007ffe0ff */
[----:B------:R-:W-:Y:S01]  /*9d60*/  STS [R3+0x400], R15 ;  /* 0x0004000f03007388 */ /* 0x000fe20000000800 */
[----:B------:R-:W-:-:S02]  /*9d70*/  F2FP.BF16.F32.PACK_AB R17, R30, R34 ;  /* 0x000000221e11723e */ /* 0x000fc400000010ff */
[----:B-1----:R-:W-:Y:S01]  /*9d80*/  IADD3 R9, PT, PT, R7, R0, RZ ;  /* 0x0000000007097210 */ /* 0x002fe20007ffe0ff */
[----:B------:R-:W-:Y:S01]  /*9d90*/  STS [R4], R12 ;  /* 0x0000000c04007388 */ /* 0x000fe20000000800 */
[----:B------:R-:W-:Y:S01]  /*9da0*/  F2FP.BF16.F32.PACK_AB R24, R24, R56 ;  /* 0x000000381818723e */ /* 0x000fe200000010ff */
[----:B-----5:R-:W1:Y:S01]  /*9db0*/  LDC.U8 R10, c[0x0][0x549] ;  /* 0x00015240ff0a7b82 */ /* 0x020e620000000000 */
[----:B------:R-:W-:Y:S01]  /*9dc0*/  F2FP.BF16.F32.PACK_AB R23, R23, R58 ;  /* 0x0000003a1717723e */ /* 0x000fe200000010ff */
[----:B------:R3:W-:Y:S01]  /*9dd0*/  STS [R4+0x400], R11 ;  /* 0x0004000b04007388 */ /* 0x0007e20000000800 */
[----:B------:R-:W-:Y:S02]  /*9de0*/  F2FP.BF16.F32.PACK_AB R64, R64, R60 ;  /* 0x0000003c4040723e */ /* 0x000fe400000010ff */
[----:B--2---:R-:W-:Y:S01]  /*9df0*/  IADD3 R8, PT, PT, R68, R0, RZ ;  /* 0x0000000044087210 */ /* 0x004fe20007ffe0ff */
[----:B------:R2:W-:Y:S01]  /*9e00*/  STS [R3+0x2000], R14 ;  /* 0x0020000e03007388 */ /* 0x0005e20000000800 */
[----:B------:R-:W-:-:S02]  /*9e10*/  F2FP.BF16.F32.PACK_AB R61, R71, R70 ;  /* 0x00000046473d723e */ /* 0x000fc400000010ff */
[----:B------:R-:W-:Y:S01]  /*9e20*/  F2FP.BF16.F32.PACK_AB R58, R81, R80 ;  /* 0x00000050513a723e */ /* 0x000fe200000010ff */
[----:B------:R-:W-:Y:S01]  /*9e30*/  STS [R3+0x2400], R13 ;  /* 0x0024000d03007388 */ /* 0x000fe20000000800 */
[----:B------:R-:W-:Y:S02]  /*9e40*/  F2FP.BF16.F32.PACK_AB R57, R83, R82 ;  /* 0x000000525339723e */ /* 0x000fe400000010ff */
[----:B------:R-:W-:Y:S01]  /*9e50*/  IADD3 R7, PT, PT, R68, R9, RZ ;  /* 0x0000000944077210 */ /* 0x000fe20007ffe0ff */
        /* <DEDUP_REMOVED lines=9> */
[----:B------:R4:W-:Y:S01]  /*9ef0*/  STS [R0+0x400], R18 ;  /* 0x0004001200007388 */ /* 0x0009e20000000800 */
[----:B------:R-:W-:Y:S01]  /*9f00*/  F2FP.BF16.F32.PACK_AB R50, R97, R96 ;  /* 0x000000606132723e */ /* 0x000fe200000010ff */
[----:B---3--:R-:W3:Y:S01]  /*9f10*/  @P4 LDC R11, c[0x0][0x458] ;  /* 0x00011600ff0b4b82 */ /* 0x008ee20000000800 */
[----:B------:R-:W-:Y:S01]  /*9f20*/  F2FP.BF16.F32.PACK_AB R49, R49, R98 ;  /* 0x000000623131723e */ /* 0x000fe200000010ff */
[----:B------:R-:W-:Y:S01]  /*9f30*/  STS [R8], R17 ;  /* 0x0000001108007388 */ /* 0x000fe20000000800 */
[----:B------:R-:W-:-:S02]  /*9f40*/  F2FP.BF16.F32.PACK_AB R52, R52, R88 ;  /* 0x000000583434723e */ /* 0x000fc400000010ff */
[----:B------:R-:W-:Y:S01]  /*9f50*/  F2FP.BF16.F32.PACK_AB R51, R51, R90 ;  /* 0x0000005a3333723e */ /* 0x000fe200000010ff */
[----:B------:R-:W-:Y:S01]  /*9f60*/  STS [R8+0x400], R22 ;  /* 0x0004001608007388 */ /* 0x000fe20000000800 */
[----:B------:R-:W-:Y:S01]  /*9f70*/  F2FP.BF16.F32.PACK_AB R48, R48, R92 ;  /* 0x0000005c3030723e */ /* 0x000fe200000010ff */
[----:B--2---:R-:W2:Y:S01]  /*9f80*/  @P3 LDC R14, c[0x0][0x458] ;  /* 0x00011600ff0e3b82 */ /* 0x004ea20000000800 */
[----:B------:R-:W-:Y:S01]  /*9f90*/  F2FP.BF16.F32.PACK_AB R47, R47, R94 ;  /* 0x0000005e2f2f723e */ /* 0x000fe200000010ff */
[----:B------:R-:W-:Y:S01]  /*9fa0*/  STS [R0+0x2000], R24 ;  /* 0x0020001800007388 */ /* 0x000fe20000000800 */
[----:B-1----:R-:W-:Y:S02]  /*9fb0*/  ISETP.NE.AND P0, PT, R10, RZ, PT ;  /* 0x000000ff0a00720c */ /* 0x002fe40003f05270 */
[----:B------:R-:W-:Y:S01]  /*9fc0*/  F2FP.BF16.F32.PACK_AB R46, R101, R100 ;  /* 0x00000064652e723e */ /* 0x000fe200000010ff */
[----:B------:R-:W-:Y:S01]  /*9fd0*/  STS [R0+0x2400], R23 ;  /* 0x0024001700007388 */ /* 0x000fe20000000800 */
[----:B------:R-:W-:Y:S01]  /*9fe0*/  F2FP.BF16.F32.PACK_AB R45, R103, R102 ;  /* 0x00000066672d723e */ /* 0x000fe200000010ff */
[----:B------:R1:W1:Y:S01]  /*9ff0*/  @P3 MUFU.LG2 R10, R237 ;  /* 0x000000ed000a3308 */ /* 0x0002620000000c00 */
[----:B------:R-:W-:Y:S01]  /*a000*/  F2FP.BF16.F32.PACK_AB R42, R113, R112 ;  /* 0x00000070712a723e */ /* 0x000fe200000010ff */
[----:B------:R-:W-:Y:S01]  /*a010*/  STS [R8+0x2000], R64 ;  /* 0x0020004008007388 */ /* 0x000fe20000000800 */
[----:B------:R-:W-:-:S02]  /*a020*/  F2FP.BF16.F32.PACK_AB R41, R115, R114 ;  /* 0x000000727329723e */ /* 0x000fc400000010ff */
[----:B------:R-:W-:Y:S01]  /*a030*/  F2FP.BF16.F32.PACK_AB R44, R105, R104 ;  /* 0x00000068692c723e */ /* 0x000fe200000010ff */
[----:B------:R-:W-:Y:S01]  /*a040*/  STS [R8+0x2400], R63 ;  /* 0x0024003f08007388 */ /* 0x000fe20000000800 */
[----:B------:R-:W-:Y:S01]  /*a050*/  F2FP.BF16.F32.PACK_AB R43, R43, R106 ;  /* 0x0000006a2b2b723e */ /* 0x000fe200000010ff */
[----:B----4-:R-:W4:Y:S01]  /*a060*/  LDC R18, c[0x0][0x434] ;  /* 0x00010d00ff127b82 */ /* 0x010f220000000800 */
[----:B------:R-:W-:Y:S01]  /*a070*/  F2FP.BF16.F32.PACK_AB R40, R109, R108 ;  /* 0x0000006c6d28723e */ /* 0x000fe200000010ff */
[----:B------:R-:W-:Y:S01]  /*a080*/  STS [R9], R62 ;  /* 0x0000003e09007388 */ /* 0x000fe20000000800 */
        /* <DEDUP_REMOVED lines=10> */
[----:B------:R-:W-:Y:S01]  /*a130*/  ISETP.NE.AND P6, PT, R138, -0x1, PT ;  /* 0xffffffff8a00780c */ /* 0x000fe20003fc5270 */
        /* <DEDUP_REMOVED lines=11> */
[----:B------:R-:W1:Y:S01]  /*a1f0*/  @P6 LDC.64 R12, c[0x0][0x408] ;  /* 0x00010200ff0c6b82 */ /* 0x000e620000000a00 */
[----:B------:R-:W-:Y:S01]  /*a200*/  F2FP.BF16.F32.PACK_AB R27, R27, R126 ;  /* 0x0000007e1b1b723e */ /* 0x000fe200000010ff */
[----:B------:R-:W-:Y:S01]  /*a210*/  STS [R6+0x4000], R54 ;  /* 0x0040003606007388 */ /* 0x000fe20000000800 */
[----:B------:R-:W-:-:S02]  /*a220*/  F2FP.BF16.F32.PACK_AB R67, R67, R128 ;  /* 0x000000804343723e */ /* 0x000fc400000010ff */
[----:B------:R-:W-:Y:S01]  /*a230*/  F2FP.BF16.F32.PACK_AB R66, R66, R130 ;  /* 0x000000824242723e */ /* 0x000fe200000010ff */
        /* <DEDUP_REMOVED lines=11> */
[----:B-----5:R-:W5:Y:S03]  /*a2f0*/  LDC.U8 R6, c[0x0][0x548] ;  /* 0x00015200ff067b82 */ /* 0x020f660000000000 */
[----:B------:R-:W-:Y:S04]  /*a300*/  STS [R3+0x6000], R44 ;  /* 0x0060002c03007388 */ /* 0x000fe80000000800 */
[----:B------:R2:W-:Y:S01]  /*a310*/  STS [R3+0x6400], R43 ;  /* 0x0064002b03007388 */ /* 0x0005e20000000800 */
[----:B---3--:R3:W1:Y:S03]  /*a320*/  @P4 MUFU.LG2 R5, R238 ;  /* 0x000000ee00054308 */ /* 0x0086660000000c00 */
[----:B------:R-:W-:Y:S04]  /*a330*/  STS [R4+0x6000], R40 ;  /* 0x0060002804007388 */ /* 0x000fe80000000800 */
[----:B------:R4:W-:Y:S04]  /*a340*/  STS [R4+0x6400], R39 ;  /* 0x0064002704007388 */ /* 0x0009e80000000800 */
[----:B------:R-:W-:Y:S04]  /*a350*/  STS [R0+0x4000], R38 ;  /* 0x0040002600007388 */ /* 0x000fe80000000800 */
[----:B------:R-:W-:Y:S01]  /*a360*/  STS [R0+0x4400], R37 ;  /* 0x0044002500007388 */ /* 0x000fe20000000800 */
[----:B-----5:R-:W-:-:S03]  /*a370*/  ISETP.NE.AND P5, PT, R6, RZ, !P0 ;  /* 0x000000ff0600720c */ /* 0x020fc600047a5270 */
[----:B------:R-:W-:Y:S04]  /*a380*/  STS [R8+0x4000], R34 ;  /* 0x0040002208007388 */ /* 0x000fe80000000800 */
[----:B------:R-:W-:Y:S01]  /*a390*/  STS [R8+0x4400], R33 ;  /* 0x0044002108007388 */ /* 0x000fe20000000800 */
[----:B--2---:R-:W2:Y:S03]  /*a3a0*/  LDC R3, c[0x0][0x434] ;  /* 0x00010d00ff037b82 */ /* 0x004ea60000000800 */
[----:B------:R-:W-:Y:S04]  /*a3b0*/  STS [R0+0x6000], R36 ;  /* 0x0060002400007388 */ /* 0x000fe80000000800 */
[----:B------:R5:W-:Y:S01]  /*a3c0*/  STS [R0+0x6400], R35 ;  /* 0x0064002300007388 */ /* 0x000be20000000800 */
[----:B----4-:R-:W-:-:S03]  /*a3d0*/  @P0 MOV R4, 0x1 ;  /* 0x0000000100040802 */ /* 0x010fc60000000f00 */
[----:B------:R-:W-:Y:S04]  /*a3e0*/  STS [R8+0x6000], R32 ;  /* 0x0060002008007388 */ /* 0x000fe80000000800 */
[----:B------:R-:W-:Y:S04]  /*a3f0*/  STS [R8+0x6400], R31 ;  /* 0x0064001f08007388 */ /* 0x000fe80000000800 */
[----:B------:R-:W-:Y:S04]  /*a400*/  STS [R9+0x4000], R30 ;  /* 0x0040001e09007388 */ /* 0x000fe80000000800 */
[----:B------:R-:W-:Y:S04]  /*a410*/  STS [R9+0x4400], R29 ;  /* 0x0044001d09007388 */ /* 0x000fe80000000800 */
[----:B------:R-:W-:Y:S04]  /*a420*/  STS [R7+0x4000], R26 ;  /* 0x0040001a07007388 */ /* 0x000fe80000000800 */
[----:B------:R-:W-:Y:S01]  /*a430*/  STS [R7+0x4400], R25 ;  /* 0x0044001907007388 */ /* 0x000fe20000000800 */
[----:B-----5:R-:W2:Y:S03]  /*a440*/  @P0 LDC R0, c[0x0][0x430] ;  /* 0x00010c00ff000b82 */ /* 0x020ea60000000800 */
[----:B------:R-:W-:Y:S04]  /*a450*/  STS [R9+0x6000], R28 ;  /* 0x0060001c09007388 */ /* 0x000fe80000000800 */
[----:B------:R4:W-:Y:S01]  /*a460*/  STS [R9+0x6400], R27 ;  /* 0x0064001b09007388 */ /* 0x0009e20000000800 */
[----:B------:R-:W1:Y:S01]  /*a470*/  S2R R19, SR_CTAID.X ;  /* 0x0000000000137919 */ /* 0x000e620000002500 */
[----:B------:R-:W1:Y:S02]  /*a480*/  S2R R17, SR_CTAID.Y ;  /* 0x0000000000117919 */ /* 0x000e640000002600 */
[----:B------:R3:W-:Y:S04]  /*a490*/  STS [R7+0x6000], R67 ;  /* 0x0060004307007388 */ /* 0x0007e80000000800 */
[----:B------:R3:W-:Y:S01]  /*a4a0*/  STS [R7+0x6400], R66 ;  /* 0x0064004207007388 */ /* 0x0007e20000000800 */
[----:B--2---:R-:W-:-:S02]  /*a4b0*/  @P0 IMAD R3, R0, R18, RZ ;  /* 0x0000001200030224 */ /* 0x004fc400078e02ff */
[----:B------:R-:W2:Y:S01]  /*a4c0*/  @P0 LDC R0, c[0x0][0x430] ;  /* 0x00010c00ff000b82 */ /* 0x000ea20000000800 */
[----:B----4-:R-:W4:Y:S07]  /*a4d0*/  S2R R27, SR_CTAID.Z ;  /* 0x00000000001b7919 */ /* 0x010f2e0000002700 */
[----:B------:R-:W1:Y:S01]  /*a4e0*/  @!P6 LDC.64 R8, c[0x0][0x400] ;  /* 0x00010000ff08eb82 */ /* 0x000e620000000a00 */
[----:B---3--:R-:W-:Y:S05]  /*a4f0*/  @P0 BRA `(.L_x_1700) ;  /* 0x0000000000200947 */ /* 0x008fea0003800000 */
[----:B------:R-:W-:Y:S02]  /*a500*/  ISETP.NE.AND P0, PT, R6, RZ, PT ;  /* 0x000000ff0600720c */ /* 0x000fe40003f05270 */
[----:B------:R-:W3:Y:S11]  /*a510*/  LDC R6, c[0x0][0x3e0] ;  /* 0x0000f800ff067b82 */ /* 0x000ef60000000800 */
[----:B------:R-:W3:Y:S01]  /*a520*/  @P0 LDC R4, c[0x0][0x454] ;  /* 0x00011500ff040b82 */ /* 0x000ee20000000800 */
[----:B--2---:R-:W-:-:S02]  /*a530*/  @P0 MOV R0, 0x1 ;  /* 0x0000000100000802 */ /* 0x004fc40000000f00 */
[----:B------:R-:W-:-:S05]  /*a540*/  @!P0 MOV R0, 0x1 ;  /* 0x0000000100008802 */ /* 0x000fca0000000f00 */
[----:B------:R-:W2:Y:S01]  /*a550*/  @P0 LDC R3, c[0x0][0x454] ;  /* 0x00011500ff030b82 */ /* 0x000ea20000000800 */
[-C--:B---3--:R-:W-:Y:S02]  /*a560*/  @P0 IMAD R4, R4, R6.reuse, RZ ;  /* 0x0000000604040224 */ /* 0x088fe400078e02ff */
[----:B------:R-:W-:-:S07]  /*a570*/  @!P0 IMAD R4, R18, R6, RZ ;  /* 0x0000000612048224 */ /* 0x000fce00078e02ff */
.L_x_1700:
[----:B------:R-:W-:Y:S01]  /*a580*/  BAR.SYNC.DEFER_BLOCKING 0x0 ;  /* 0x0000000000007b1d */ /* 0x000fe20000010000 */
[----:B------:R-:W-:Y:S01]  /*a590*/  ISETP.NE.AND P0, PT, R138, -0x1, PT ;  /* 0xffffffff8a00780c */ /* 0x000fe20003f05270 */
[----:B-1----:R-:W-:Y:S01]  /*a5a0*/  @!P6 IMAD.WIDE.U32 R6, R17, R8, RZ ;  /* 0x000000081106e225 */ /* 0x002fe200078e00ff */
[----:B------:R-:W-:-:S03]  /*a5b0*/  MOV R24, 0x7f800000 ;  /* 0x7f80000000187802 */ /* 0x000fc60000000f00 */
[----:B------:R-:W-:Y:S01]  /*a5c0*/  @P4 FMUL.FTZ R5, R5, 0.69314718246459960938 ;  /* 0x3f31721805054820 */ /* 0x000fe20000410000 */
[----:B------:R-:W-:Y:S01]  /*a5d0*/  MOV R25, 0x7f800000 ;  /* 0x7f80000000197802 */ /* 0x000fe20000000f00 */
[----:B------:R-:W-:Y:S01]  /*a5e0*/  @P6 IMAD.WIDE.U32 R22, R138, R12, RZ ;  /* 0x0000000c8a166225 */ /* 0x000fe200078e00ff */
[----:B------:R-:W1:Y:S01]  /*a5f0*/  @P2 LDC R16, c[0x0][0x458] ;  /* 0x00011600ff102b82 */ /* 0x000e620000000800 */
[----:B------:R-:W3:Y:S02]  /*a600*/  @P2 MUFU.LG2 R8, R132 ;  /* 0x0000008400082308 */ /* 0x000ee40000000c00 */
[----:B------:R-:W-:Y:S01]  /*a610*/  @P4 FFMA.FTZ R25, R136, R11, R5 ;  /* 0x0000000b88194223 */ /* 0x000fe20000010005 */
[C---:B------:R-:W-:Y:S02]  /*a620*/  @!P6 IMAD R26, R17.reuse, R9, R7 ;  /* 0x00000009111ae224 */ /* 0x040fe400078e0207 */
[----:B------:R-:W-:Y:S01]  /*a630*/  @P3 FMUL.FTZ R7, R10, 0.69314718246459960938 ;  /* 0x3f3172180a073820 */ /* 0x000fe20000410000 */
[----:B------:R-:W-:Y:S01]  /*a640*/  @P6 IMAD R26, R138, R13, R23 ;  /* 0x0000000d8a1a6224 */ /* 0x000fe200078e0217 */
[----:B------:R-:W-:Y:S01]  /*a650*/  BSSY.RECONVERGENT B0, `(.L_x_1701) ;  /* 0x0000041000007945 */ /* 0x000fe20003800200 */
[----:B------:R-:W-:Y:S01]  /*a660*/  @!P0 IMAD R138, R17, R18, RZ ;  /* 0x00000012118a8224 */ /* 0x000fe200078e02ff */
[----:B------:R-:W5:Y:S01]  /*a670*/  @P1 LDC R15, c[0x0][0x458] ;  /* 0x00011600ff0f1b82 */ /* 0x000f620000000800 */
[----:B------:R-:W1:Y:S01]  /*a680*/  @P1 MUFU.LG2 R9, R133 ;  /* 0x0000008500091308 */ /* 0x000e620000000c00 */
[----:B------:R-:W-:Y:S01]  /*a690*/  @P3 FFMA.FTZ R24, R135, R14, R7 ;  /* 0x0000000e87183223 */ /* 0x000fe20000010007 */
[----:B--2-4-:R-:W-:Y:S01]  /*a6a0*/  IMAD R3, R27, R3, RZ ;  /* 0x000000031b037224 */ /* 0x014fe200078e02ff */
[----:B------:R2:W-:Y:S01]  /*a6b0*/  @!P0 STL [R1+0x18], R138 ;  /* 0x0000188a01008387 */ /* 0x0005e20000100800 */
[----:B------:R-:W-:Y:S01]  /*a6c0*/  LOP3.LUT P0, RZ, R223, 0x3, RZ, 0xc0, !PT ;  /* 0x00000003dfff7812 */ /* 0x000fe2000780c0ff */
[----:B------:R-:W-:Y:S01]  /*a6d0*/  IMAD R7, R19, R0, RZ ;  /* 0x0000000013077224 */ /* 0x000fe200078e02ff */
[----:B------:R-:W-:Y:S01]  /*a6e0*/  SEL R5, R138, RZ, P5 ;  /* 0x000000ff8a057207 */ /* 0x000fe20002800000 */
[----:B------:R-:W-:Y:S01]  /*a6f0*/  @!P5 IMAD R3, R17, R4, R3 ;  /* 0x000000041103d224 */ /* 0x000fe200078e0203 */
[----:B------:R2:W4:Y:S01]  /*a700*/  LDS.128 R28, [R229+0x3800] ;  /* 0x00380000e51c7984 */ /* 0x0005220000000c00 */
[----:B------:R-:W-:Y:S01]  /*a710*/  SHF.R.S32.HI R4, RZ, 0x1f, R138 ;  /* 0x0000001fff047819 */ /* 0x000fe2000001148a */
[----:B---3--:R-:W-:Y:S01]  /*a720*/  @P2 FMUL.FTZ R8, R8, 0.69314718246459960938 ;  /* 0x3f31721808082820 */ /* 0x008fe20000410000 */
[----:B------:R-:W-:-:S02]  /*a730*/  SHF.L.U32 R10, R7, 0x7, RZ ;  /* 0x00000007070a7819 */ /* 0x000fc400000006ff */
[----:B------:R-:W-:Y:S02]  /*a740*/  MOV R21, 0x7f800000 ;  /* 0x7f80000000157802 */ /* 0x000fe40000000f00 */
[--C-:B------:R-:W-:Y:S01]  /*a750*/  IADD3 R5, P4, P3, R10, R5, R3.reuse ;  /* 0x000000050a057210 */ /* 0x100fe20007b9e003 */
[----:B-1----:R-:W-:Y:S01]  /*a760*/  @P2 FFMA.FTZ R21, R134, R16, R8 ;  /* 0x0000001086152223 */ /* 0x002fe20000010008 */
[----:B------:R-:W-:Y:S01]  /*a770*/  @P1 FMUL.FTZ R7, R9, 0.69314718246459960938 ;  /* 0x3f31721809071820 */ /* 0x000fe20000410000 */
[----:B------:R-:W-:Y:S02]  /*a780*/  SEL R9, R4, RZ, P5 ;  /* 0x000000ff04097207 */ /* 0x000fe40002800000 */
[----:B------:R-:W-:Y:S02]  /*a790*/  SHF.R.S32.HI R3, RZ, 0x1f, R3 ;  /* 0x0000001fff037819 */ /* 0x000fe40000011403 */
[----:B------:R-:W-:Y:S02]  /*a7a0*/  SHF.R.S32.HI R4, RZ, 0x1f, R10 ;  /* 0x0000001fff047819 */ /* 0x000fe4000001140a */
[----:B------:R-:W-:Y:S01]  /*a7b0*/  MOV R20, 0x7f800000 ;  /* 0x7f80000000147802 */ /* 0x000fe20000000f00 */
[----:B-----5:R-:W-:Y:S01]  /*a7c0*/  @P1 FFMA.FTZ R20, R2, R15, R7 ;  /* 0x0000000f02141223 */ /* 0x020fe20000010007 */
[----:B------:R-:W-:-:S02]  /*a7d0*/  @!P6 MOV R13, R6 ;  /* 0x00000006000de202 */ /* 0x000fc40000000f00 */
[----:B------:R-:W-:Y:S01]  /*a7e0*/  IADD3.X R8, PT, PT, R4, R9, R3, P4, P3 ;  /* 0x0000000904087210 */ /* 0x000fe200027e6403 */
[----:B--2-4-:R-:W-:Y:S06]  /*a7f0*/  @P0 BRA `(.L_x_1702) ;  /* 0x0000000000980947 */ /* 0x014fec0003800000 */
        /* <DEDUP_REMOVED lines=11> */
[----:B------:R-:W-:-:S05]  /*a8b0*/  @!P5 IMAD R4, R2, R0, RZ ;  /* 0x000000000204d224 */ /* 0x000fca00078e02ff */
[CC--:B------:R-:W-:Y:S01]  /*a8c0*/  @!P5 IADD3 R2, P0, PT, R4.reuse, R5.reuse, RZ ;  /* 0x000000050402d210 */ /* 0x0c0fe20007f1e0ff */
[-C--:B------:R-:W-:Y:S01]  /*a8d0*/  @!P4 IMAD R3, R3, R0.reuse, RZ ;  /* 0x000000000303c224 */ /* 0x080fe200078e02ff */
[----:B------:R-:W2:Y:S01]  /*a8e0*/  @!P4 LDC.64 R14, c[0x0][0x420] ;  /* 0x00010800ff0ecb82 */ /* 0x000ea20000000a00 */
[----:B------:R-:W-:Y:S01]  /*a8f0*/  @!P3 IMAD R9, R7, R0, RZ ;  /* 0x000000000709b224 */ /* 0x000fe200078e02ff */
[----:B------:R-:W-:Y:S01]  /*a900*/  @!P5 LEA.HI.X.SX32 R6, R4, R8, 0x1, P0 ;  /* 0x000000080406d211 */ /* 0x000fe200000f0eff */
[----:B------:R-:W-:Y:S01]  /*a910*/  @!P2 IMAD R12, R12, R0, RZ ;  /* 0x000000000c0ca224 */ /* 0x000fe200078e02ff */
[----:B------:R-:W-:-:S04]  /*a920*/  @!P4 IADD3 R4, P0, PT, R3, R5, RZ ;  /* 0x000000050304c210 */ /* 0x000fc80007f1e0ff */
[----:B------:R-:W3:Y:S01]  /*a930*/  @!P3 LDC.64 R16, c[0x0][0x420] ;  /* 0x00010800ff10bb82 */ /* 0x000ee20000000a00 */
[----:B------:R-:W-:-:S07]  /*a940*/  @!P4 LEA.HI.X.SX32 R3, R3, R8, 0x1, P0 ;  /* 0x000000080303c211 */ /* 0x000fce00000f0eff */
[----:B------:R-:W4:Y:S01]  /*a950*/  @!P2 LDC.64 R18, c[0x0][0x420] ;  /* 0x00010800ff12ab82 */ /* 0x000f220000000a00 */
[----:B-1----:R-:W-:-:S04]  /*a960*/  @!P5 LEA R10, P1, R2, R10, 0x2 ;  /* 0x0000000a020ad211 */ /* 0x002fc800078210ff */
[----:B------:R-:W-:Y:S02]  /*a970*/  @!P5 LEA.HI.X R11, R2, R11, R6, 0x2, P1 ;  /* 0x0000000b020bd211 */ /* 0x000fe400008f1406 */
[C---:B------:R-:W-:Y:S02]  /*a980*/  @!P3 IADD3 R0, P1, PT, R9.reuse, R5, RZ ;  /* 0x000000050900b210 */ /* 0x040fe40007f3e0ff */
[C---:B--2---:R-:W-:Y:S01]  /*a990*/  @!P4 LEA R6, P0, R4.reuse, R14, 0x2 ;  /* 0x0000000e0406c211 */ /* 0x044fe200078010ff */
[----:B------:R1:W-:Y:S01]  /*a9a0*/  @!P5 STG.E desc[UR20][R10.64], R25 ;  /* 0x000000190a00d986 */ /* 0x0003e2000c101914 */
[----:B------:R-:W-:Y:S02]  /*a9b0*/  @!P3 LEA.HI.X.SX32 R2, R9, R8, 0x1, P1 ;  /* 0x000000080902b211 */ /* 0x000fe400008f0eff */
[----:B------:R-:W-:Y:S02]  /*a9c0*/  @!P4 LEA.HI.X R7, R4, R15, R3, 0x2, P0 ;  /* 0x0000000f0407c211 */ /* 0x000fe400000f1403 */
[----:B------:R-:W-:-:S02]  /*a9d0*/  @!P2 IADD3 R3, P0, PT, R12, R5, RZ ;  /* 0x000000050c03a210 */ /* 0x000fc40007f1e0ff */
[----:B---3--:R-:W-:Y:S01]  /*a9e0*/  @!P3 LEA R4, P1, R0, R16, 0x2 ;  /* 0x000000100004b211 */ /* 0x008fe200078210ff */
[----:B------:R1:W-:Y:S01]  /*a9f0*/  @!P4 STG.E desc[UR20][R6.64], R24 ;  /* 0x000000180600c986 */ /* 0x0003e2000c101914 */
[----:B------:R-:W-:Y:S02]  /*aa00*/  @!P2 LEA.HI.X.SX32 R8, R12, R8, 0x1, P0 ;  /* 0x000000080c08a211 */ /* 0x000fe400000f0eff */
[----:B------:R-:W-:Y:S02]  /*aa10*/  @!P3 LEA.HI.X R5, R0, R17, R2, 0x2, P1 ;  /* 0x000000110005b211 */ /* 0x000fe400008f1402 */
[----:B----4-:R-:W-:-:S03]  /*aa20*/  @!P2 LEA R2, P0, R3, R18, 0x2 ;  /* 0x000000120302a211 */ /* 0x010fc600078010ff */
[----:B------:R1:W-:Y:S01]  /*aa30*/  @!P3 STG.E desc[UR20][R4.64], R21 ;  /* 0x000000150400b986 */ /* 0x0003e2000c101914 */
[----:B------:R-:W-:-:S05]  /*aa40*/  @!P2 LEA.HI.X R3, R3, R19, R8, 0x2, P0 ;  /* 0x000000130303a211 */ /* 0x000fca00000f1408 */
[----:B------:R1:W-:Y:S04]  /*aa50*/  @!P2 STG.E desc[UR20][R2.64], R20 ;  /* 0x000000140200a986 */ /* 0x0003e8000c101914 */
.L_x_1702:
[----:B------:R-:W-:Y:S05]  /*aa60*/  BSYNC.RECONVERGENT B0 ;  /* 0x0000000000007941 */ /* 0x000fea0003800200 */
.L_x_1701:
[C---:B-1----:R-:W-:Y:S01]  /*aa70*/  LEA.HI R2, R223.reuse, 0x20, RZ, 0x1d ;  /* 0x00000020df027811 */ /* 0x042fe200078fe8ff */
[----:B------:R-:W-:Y:S01]  /*aa80*/  @P6 IMAD.MOV.U32 R13, RZ, RZ, R22 ;  /* 0x000000ffff0d6224 */ /* 0x000fe200078e0016 */
[----:B------:R1:W2:Y:S01]  /*aa90*/  LDS.128 R16, [R229] ;  /* 0x00000000e5107984 */ /* 0x0002a20000000c00 */
[----:B------:R-:W3:Y:S01]  /*aaa0*/  LDCU.64 UR4, c[0x0][0x410] ;  /* 0x00008200ff0477ac */ /* 0x000ee20008000a00 */
[----:B------:R-:W-:Y:S01]  /*aab0*/  ISETP.GE.AND P0, PT, R2, UR16, PT ;  /* 0x0000001002007c0c */ /* 0x000fe2000bf06270 */
[----:B------:R-:W-:Y:S01]  /*aac0*/  BSSY.RECONVERGENT B0, `(.L_x_1703) ;  /* 0x0000022000007945 */ /* 0x000fe20003800200 */
[----:B------:R-:W-:Y:S02]  /*aad0*/  IADD3 R2, P2, PT, R218, R13, RZ ;  /* 0x0000000dda027210 */ /* 0x000fe40007f5e0ff */
[----:B------:R1:W4:Y:S01]  /*aae0*/  LDS.128 R12, [R229+0x4000] ;  /* 0x00400000e50c7984 */ /* 0x0003220000000c00 */
[C---:B------:R-:W-:Y:S02]  /*aaf0*/  LEA.HI R3, R223.reuse, 0x30, RZ, 0x1d ;  /* 0x00000030df037811 */ /* 0x040fe400078fe8ff */
[----:B------:R-:W-:-:S02]  /*ab00*/  LEA.HI R0, R223, 0x10, RZ, 0x1d ;  /* 0x00000010df007811 */ /* 0x000fc400078fe8ff */
[----:B------:R-:W-:Y:S01]  /*ab10*/  ISETP.GE.AND P6, PT, R3, UR16, PT ;  /* 0x0000001003007c0c */ /* 0x000fe2000bfc6270 */
[----:B------:R-:W-:Y:S01]  /*ab20*/  IMAD.X R3, RZ, RZ, R26, P2 ;  /* 0x000000ffff037224 */ /* 0x000fe200010e061a */
[----:B------:R-:W-:Y:S02]  /*ab30*/  ISETP.GE.AND P1, PT, R0, UR16, PT ;  /* 0x0000001000007c0c */ /* 0x000fe4000bf26270 */
[----:B------:R-:W-:Y:S02]  /*ab40*/  ISETP.GE.AND P2, PT, R222, UR16, PT ;  /* 0x00000010de007c0c */ /* 0x000fe4000bf46270 */
[----:B------:R-:W-:Y:S01]  /*ab50*/  LEA.HI R0, R223, 0x40, RZ, 0x1d ;  /* 0x00000040df007811 */ /* 0x000fe200078fe8ff */
[----:B---3--:R-:W-:Y:S01]  /*ab60*/  IMAD.WIDE.U32 R10, R27, UR4, R2 ;  /* 0x000000041b0a7c25 */ /* 0x008fe2000f8e0002 */
[----:B------:R-:W-:Y:S02]  /*ab70*/  LEA.HI R4, R223, 0x50, RZ, 0x1d ;  /* 0x00000050df047811 */ /* 0x000fe400078fe8ff */
[----:B------:R-:W-:Y:S01]  /*ab80*/  ISETP.GE.AND P5, PT, R0, UR16, PT ;  /* 0x0000001000007c0c */ /* 0x000fe2000bfa6270 */
[----:B------:R-:W-:Y:S01]  /*ab90*/  IMAD.U32 R0, RZ, RZ, UR17 ;  /* 0x00000011ff007e24 */ /* 0x000fe2000f8e00ff */
[----:B------:R-:W-:Y:S01]  /*aba0*/  ISETP.GE.AND P4, PT, R4, UR16, PT ;  /* 0x0000001004007c0c */ /* 0x000fe2000bf86270 */
[----:B------:R-:W-:Y:S01]  /*abb0*/  IMAD R9, R27, UR5, R11 ;  /* 0x000000051b097c24 */ /* 0x000fe2000f8e020b */
[----:B------:R-:W-:Y:S01]  /*abc0*/  LEA.HI R20, R223, 0x60, RZ, 0x1d ;  /* 0x00000060df147811 */ /* 0x000fe200078fe8ff */
[----:B------:R-:W-:-:S03]  /*abd0*/  IMAD.WIDE.U32 R6, R0, 0x80, RZ ;  /* 0x0000008000067825 */ /* 0x000fc600078e00ff */
[----:B------:R-:W-:Y:S01]  /*abe0*/  LOP3.LUT R21, R6, R222, RZ, 0xfc, !PT ;  /* 0x000000de06157212 */ /* 0x000fe200078efcff */
[----:B-1----:R-:W-:Y:S06]  /*abf0*/  @P2 BRA `(.L_x_1704) ;  /* 0x0000000000382947 */ /* 0x002fec0003800000 */
[----:B------:R-:W1:Y:S01]  /*ac00*/  LDCU.64 UR6, c[0x0][0x408] ;  /* 0x00008100ff0677ac */ /* 0x000e620008000a00 */
[----:B------:R-:W-:Y:S01]  /*ac10*/  IMAD.MOV.U32 R8, RZ, RZ, R10 ;  /* 0x000000ffff087224 */ /* 0x000fe200078e000a */
[----:B------:R-:W3:Y:S01]  /*ac20*/  LDCU.64 UR4, c[0x0][0x3f0] ;  /* 0x00007e00ff0477ac */ /* 0x000ee20008000a00 */
[----:B------:R-:W5:Y:S01]  /*ac30*/  LDCU UR8, c[0x0][0x440] ;  /* 0x00008800ff0877ac */ /* 0x000f620008000800 */
[----:B-1----:R-:W-:Y:S02]  /*ac40*/  IMAD R0, R7, UR6, RZ ;  /* 0x0000000607007c24 */ /* 0x002fe4000f8e02ff */
[----:B------:R-:W-:-:S04]  /*ac50*/  IMAD.WIDE.U32 R4, R21, UR6, R8 ;  /* 0x0000000615047c25 */ /* 0x000fc8000f8e0008 */
[----:B------:R-:W-:Y:S01]  /*ac60*/  IMAD R0, R21, UR7, R0 ;  /* 0x0000000715007c24 */ /* 0x000fe2000f8e0200 */
[----:B---3--:R-:W-:Y:S02]  /*ac70*/  LEA R2, P2, R4, UR4, 0x1 ;  /* 0x0000000404027c11 */ /* 0x008fe4000f8408ff */
[----:B-----5:R-:W-:Y:S02]  /*ac80*/  ISETP.GE.AND P3, PT, R218, UR8, PT ;  /* 0x00000008da007c0c */ /* 0x020fe4000bf66270 */
[----:B------:R-:W-:-:S04]  /*ac90*/  IADD3 R0, PT, PT, R0, R5, RZ ;  /* 0x0000000500007210 */ /* 0x000fc80007ffe0ff */
[----:B------:R-:W-:Y:S02]  /*aca0*/  LEA.HI.X R3, R4, UR5, R0, 0x1, P2 ;  /* 0x0000000504037c11 */ /* 0x000fe400090f0c00 */
[----:B------:R-:W-:-:S05]  /*acb0*/  ISETP.GE.AND P2, PT, R243, UR8, PT ;  /* 0x00000008f3007c0c */ /* 0x000fca000bf46270 */
[----:B--2---:R1:W-:Y:S08]  /*acc0*/  @!P3 STG.E.128 desc[UR20][R2.64], R16 ;  /* 0x000000100200b986 */ /* 0x0043f0000c101d14 */
[----:B----4-:R1:W-:Y:S02]  /*acd0*/  @!P2 STG.E.128 desc[UR20][R2.64+0x80], R12 ;  /* 0x0000800c0200a986 */ /* 0x0103e4000c101d14 */
.L_x_1704:
[----:B------:R-:W-:Y:S05]  /*ace0*/  BSYNC.RECONVERGENT B0 ;  /* 0x0000000000007941 */ /* 0x000fea0003800200 */
.L_x_1703:
[----:B-12---:R1:W2:Y:S01]  /*acf0*/  LDS.128 R16, [R229+0x800] ;  /* 0x00080000e5107984 */ /* 0x0062a20000000c00 */
[----:B------:R-:W-:Y:S01]  /*ad00*/  BSSY.RECONVERGENT B0, `(.L_x_1705) ;  /* 0x0000016000007945 */ /* 0x000fe20003800200 */
[----:B------:R-:W-:Y:S02]  /*ad10*/  ISETP.GE.AND P3, PT, R20, UR16, PT ;  /* 0x0000001014007c0c */ /* 0x000fe4000bf66270 */
[----:B----4-:R1:W3:Y:S01]  /*ad20*/  LDS.128 R12, [R229+0x4800] ;  /* 0x00480000e50c7984 */ /* 0x0102e20000000c00 */
[----:B------:R-:W-:Y:S01]  /*ad30*/  LEA.HI R223, R223, 0x70, RZ, 0x1d ;  /* 0x00000070dfdf7811 */ /* 0x000fe200078fe8ff */
[----:B------:R-:W-:Y:S09]  /*ad40*/  @P1 BRA `(.L_x_1706) ;  /* 0x0000000000441947 */ /* 0x000ff20003800000 */
[----:B------:R-:W4:Y:S01]  /*ad50*/  LDCU.64 UR6, c[0x0][0x408] ;  /* 0x00008100ff0677ac */ /* 0x000f220008000a00 */
[----:B------:R-:W-:Y:S02]  /*ad60*/  IADD3 R0, P1, PT, R21, 0x10, RZ ;  /* 0x0000001015007810 */ /* 0x000fe40007f3e0ff */
[----:B------:R-:W-:Y:S01]  /*ad70*/  MOV R3, R9 ;  /* 0x0000000900037202 */ /* 0x000fe20000000f00 */
[----:B------:R-:W5:Y:S02]  /*ad80*/  LDCU.64 UR4, c[0x0][0x3f0] ;  /* 0x00007e00ff0477ac */ /* 0x000f640008000a00 */
[----:B------:R-:W-:Y:S01]  /*ad90*/  IMAD.X R2, RZ, RZ, R7, P1 ;  /* 0x000000ffff027224 */ /* 0x000fe200008e0607 */
        /* <DEDUP_REMOVED lines=10> */
[----:B--2---:R4:W-:Y:S10]  /*ae40*/  @!P2 STG.E.128 desc[UR20][R2.64], R16 ;  /* 0x000000100200a986 */ /* 0x0049f4000c101d14 */
[----:B---3--:R4:W-:Y:S02]  /*ae50*/  @!P1 STG.E.128 desc[UR20][R2.64+0x80], R12 ;  /* 0x0000800c02009986 */ /* 0x0089e4000c101d14 */
.L_x_1706:
[----:B------:R-:W-:Y:S05]  /*ae60*/  BSYNC.RECONVERGENT B0 ;  /* 0x0000000000007941 */ /* 0x000fea0003800200 */
.L_x_1705:
[----:B--2-4-:R2:W4:Y:S01]  /*ae70*/  LDS.128 R16, [R229+0x1000] ;  /* 0x00100000e5107984 */ /* 0x0145220000000c00 */
[----:B------:R-:W-:Y:S01]  /*ae80*/  BSSY.RECONVERGENT B0, `(.L_x_1707) ;  /* 0x0000015000007945 */ /* 0x000fe20003800200 */
[----:B------:R-:W-:Y:S02]  /*ae90*/  ISETP.GE.AND P2, PT, R223, UR16, PT ;  /* 0x00000010df007c0c */ /* 0x000fe4000bf46270 */
[----:B---3--:R2:W3:Y:S01]  /*aea0*/  LDS.128 R12, [R229+0x5000] ;  /* 0x00500000e50c7984 */ /* 0x0084e20000000c00 */
[----:B------:R-:W-:Y:S05]  /*aeb0*/  @P0 BRA `(.L_x_1708) ;  /* 0x0000000000440947 */ /* 0x000fea0003800000 */
[----:B------:R-:W5:Y:S01]  /*aec0*/  LDCU.64 UR6, c[0x0][0x408] ;  /* 0x00008100ff0677ac */ /* 0x000f620008000a00 */
[----:B------:R-:W-:Y:S02]  /*aed0*/  IADD3 R0, P0, PT, R21, 0x20, RZ ;  /* 0x0000002015007810 */ /* 0x000fe40007f1e0ff */
[----:B------:R-:W-:Y:S01]  /*aee0*/  MOV R3, R9 ;  /* 0x0000000900037202 */ /* 0x000fe20000000f00 */
[----:B------:R-:W1:Y:S02]  /*aef0*/  LDCU.64 UR4, c[0x0][0x3f0] ;  /* 0x00007e00ff0477ac */ /* 0x000e640008000a00 */
[----:B------:R-:W-:Y:S01]  /*af00*/  IMAD.X R2, RZ, RZ, R7, P0 ;  /* 0x000000ffff027224 */ /* 0x000fe200000e0607 */
[----:B------:R-:W2:Y:S03]  /*af10*/  LDCU UR8, c[0x0][0x440] ;  /* 0x00008800ff0877ac */ /* 0x000ea60008000800 */
[----:B-----5:R-:W-:-:S02]  /*af20*/  IMAD R20, R2, UR6, RZ ;  /* 0x0000000602147c24 */ /* 0x020fc4000f8e02ff */
[----:B------:R-:W-:-:S04]  /*af30*/  IMAD.MOV.U32 R2, RZ, RZ, R10 ;  /* 0x000000ffff027224 */ /* 0x000fc800078e000a */
[----:B------:R-:W-:Y:S01]  /*af40*/  IMAD.WIDE.U32 R4, R0, UR6, R2 ;  /* 0x0000000600047c25 */ /* 0x000fe2000f8e0002 */
[----:B--2---:R-:W-:-:S03]  /*af50*/  ISETP.GE.AND P1, PT, R218, UR8, PT ;  /* 0x00000008da007c0c */ /* 0x004fc6000bf26270 */
[----:B------:R-:W-:Y:S01]  /*af60*/  IMAD R0, R0, UR7, R20 ;  /* 0x0000000700007c24 */ /* 0x000fe2000f8e0214 */
[----:B-1----:R-:W-:-:S03]  /*af70*/  LEA R2, P0, R4, UR4, 0x1 ;  /* 0x0000000404027c11 */ /* 0x002fc6000f8008ff */
[----:B------:R-:W-:-:S05]  /*af80*/  IMAD.IADD R0, R0, 0x1, R5 ;  /* 0x0000000100007824 */ /* 0x000fca00078e0205 */
[----:B------:R-:W-:Y:S02]  /*af90*/  LEA.HI.X R3, R4, UR5, R0, 0x1, P0 ;  /* 0x0000000504037c11 */ /* 0x000fe400080f0c00 */
[----:B------:R-:W-:-:S03]  /*afa0*/  ISETP.GE.AND P0, PT, R243, UR8, PT ;  /* 0x00000008f3007c0c */ /* 0x000fc6000bf06270 */
[----:B----4-:R1:W-:Y:S10]  /*afb0*/  @!P1 STG.E.128 desc[UR20][R2.64], R16 ;  /* 0x0000001002009986 */ /* 0x0103f4000c101d14 */
[----:B---3--:R1:W-:Y:S02]  /*afc0*/  @!P0 STG.E.128 desc[UR20][R2.64+0x80], R12 ;  /* 0x0000800c02008986 */ /* 0x0083e4000c101d14 */
.L_x_1708:
[----:B------:R-:W-:Y:S05]  /*afd0*/  BSYNC.RECONVERGENT B0 ;  /* 0x0000000000007941 */ /* 0x000fea0003800200 */
.L_x_1707:
[----:B-1--4-:R1:W4:Y:S01]  /*afe0*/  LDS.128 R16, [R229+0x1800] ;  /* 0x00180000e5107984 */ /* 0x0123220000000c00 */
[----:B------:R-:W-:Y:S03]  /*aff0*/  BSSY.RECONVERGENT B0, `(.L_x_1709) ;  /* 0x0000014000007945 */ /* 0x000fe60003800200 */
[----:B---3--:R1:W3:Y:S01]  /*b000*/  LDS.128 R12, [R229+0x5800] ;  /* 0x00580000e50c7984 */ /* 0x0082e20000000c00 */
[----:B------:R-:W-:Y:S05]  /*b010*/  @P6 BRA `(.L_x_1710) ;  /* 0x0000000000446947 */ /* 0x000fea0003800000 */
[----:B------:R-:W5:Y:S01]  /*b020*/  LDCU.64 UR6, c[0x0][0x408] ;  /* 0x00008100ff0677ac */ /* 0x000f620008000a00 */
[----:B------:R-:W-:Y:S02]  /*b030*/  IADD3 R0, P0, PT, R21, 0x30, RZ ;  /* 0x0000003015007810 */ /* 0x000fe40007f1e0ff */
[----:B------:R-:W-:Y:S01]  /*b040*/  MOV R3, R9 ;  /* 0x0000000900037202 */ /* 0x000fe20000000f00 */
[----:B------:R-:W2:Y:S02]  /*b050*/  LDCU UR8, c[0x0][0x440] ;  /* 0x00008800ff0877ac */ /* 0x000ea40008000800 */
[----:B------:R-:W-:Y:S01]  /*b060*/  IMAD.X R2, RZ, RZ, R7, P0 ;  /* 0x000000ffff027224 */ /* 0x000fe200000e0607 */
[----:B------:R-:W1:Y:S03]  /*b070*/  LDCU.64 UR4, c[0x0][0x3f0] ;  /* 0x00007e00ff0477ac */ /* 0x000e660008000a00 */
[----:B-----5:R-:W-:-:S02]  /*b080*/  IMAD R20, R2, UR6, RZ ;  /* 0x0000000602147c24 */ /* 0x020fc4000f8e02ff */
[----:B------:R-:W-:Y:S01]  /*b090*/  IMAD.MOV.U32 R2, RZ, RZ, R10 ;  /* 0x000000ffff027224 */ /* 0x000fe200078e000a */
[----:B--2---:R-:W-:-:S03]  /*b0a0*/  ISETP.GE.AND P1, PT, R218, UR8, PT ;  /* 0x00000008da007c0c */ /* 0x004fc6000bf26270 */
[----:B------:R-:W-:Y:S01]  /*b0b0*/  IMAD.WIDE.U32 R4, R0, UR6, R2 ;  /* 0x0000000600047c25 */ /* 0x000fe2000f8e0002 */
[----:B------:R-:W-:-:S03]  /*b0c0*/  ISETP.GE.AND P0, PT, R243, UR8, PT ;  /* 0x00000008f3007c0c */ /* 0x000fc6000bf06270 */
[----:B------:R-:W-:Y:S01]  /*b0d0*/  IMAD R0, R0, UR7, R20 ;  /* 0x0000000700007c24 */ /* 0x000fe2000f8e0214 */
[----:B-1----:R-:W-:-:S03]  /*b0e0*/  LEA R2, P6, R4, UR4, 0x1 ;  /* 0x0000000404027c11 */ /* 0x002fc6000f8c08ff */
[----:B------:R-:W-:-:S05]  /*b0f0*/  IMAD.IADD R0, R0, 0x1, R5 ;  /* 0x0000000100007824 */ /* 0x000fca00078e0205 */
[----:B------:R-:W-:-:S05]  /*b100*/  LEA.HI.X R3, R4, UR5, R0, 0x1, P6 ;  /* 0x0000000504037c11 */ /* 0x000fca000b0f0c00 */
[----:B----4-:R1:W-:Y:S04]  /*b110*/  @!P1 STG.E.128 desc[UR20][R2.64], R16 ;  /* 0x0000001002009986 */ /* 0x0103e8000c101d14 */
[----:B---3--:R1:W-:Y:S02]  /*b120*/  @!P0 STG.E.128 desc[UR20][R2.64+0x80], R12 ;  /* 0x0000800c02008986 */ /* 0x0083e4000c101d14 */
.L_x_1710:
[----:B------:R-:W-:Y:S05]  /*b130*/  BSYNC.RECONVERGENT B0 ;  /* 0x0000000000007941 */ /* 0x000fea0003800200 */
.L_x_1709:
        /* <DEDUP_REMOVED lines=21> */
.L_x_1712:
[----:B------:R-:W-:Y:S05]  /*b290*/  BSYNC.RECONVERGENT B0 ;  /* 0x0000000000007941 */ /* 0x000fea0003800200 */
.L_x_1711:
        /* <DEDUP_REMOVED lines=21> */
.L_x_1714:
[----:B------:R-:W-:Y:S05]  /*b3f0*/  BSYNC.RECONVERGENT B0 ;  /* 0x0000000000007941 */ /* 0x000fea0003800200 */
.L_x_1713:
        /* <DEDUP_REMOVED lines=21> */
.L_x_1716:
[----:B------:R-:W-:Y:S05]  /*b550*/  BSYNC.RECONVERGENT B0 ;  /* 0x0000000000007941 */ /* 0x000fea0003800200 */
.L_x_1715:
[----:B------:R-:W-:Y:S05]  /*b560*/  @P2 EXIT ;  /* 0x000000000000294d */ /* 0x000fea0003800000 */
[----:B------:R-:W5:Y:S01]  /*b570*/  LDCU.64 UR6, c[0x0][0x408] ;  /* 0x00008100ff0677ac */ /* 0x000f620008000a00 */
[----:B-1-3--:R1:W3:Y:S01]  /*b580*/  LDS.128 R12, [R229+0x7800] ;  /* 0x00780000e50c7984 */ /* 0x00a2e20000000c00 */
[----:B------:R-:W-:Y:S01]  /*b590*/  IADD3 R6, P0, PT, R21, 0x70, RZ ;  /* 0x0000007015067810 */ /* 0x000fe20007f1e0ff */
[----:B------:R-:W-:Y:S01]  /*b5a0*/  IMAD.MOV.U32 R2, RZ, RZ, R10 ;  /* 0x000000ffff027224 */ /* 0x000fe200078e000a */
[----:B------:R-:W2:Y:S01]  /*b5b0*/  LDCU UR8, c[0x0][0x440] ;  /* 0x00008800ff0877ac */ /* 0x000ea20008000800 */
[----:B------:R-:W-:Y:S02]  /*b5c0*/  MOV R3, R9 ;  /* 0x0000000900037202 */ /* 0x000fe40000000f00 */
[----:B------:R-:W-:Y:S01]  /*b5d0*/  IMAD.X R0, RZ, RZ, R7, P0 ;  /* 0x000000ffff007224 */ /* 0x000fe200000e0607 */
        /* <DEDUP_REMOVED lines=9> */
[----:B------:R1:W-:Y:S01]  /*b670*/  @!P1 STG.E.128 desc[UR20][R2.64], R28 ;  /* 0x0000001c02009986 */ /* 0x0003e2000c101d14 */
[----:B------:R-:W-:Y:S05]  /*b680*/  @P0 EXIT ;  /* 0x000000000000094d */ /* 0x000fea0003800000 */
[----:B---3--:R-:W-:Y:S01]  /*b690*/  STG.E.128 desc[UR20][R2.64+0x80], R12 ;  /* 0x0000800c02007986 */ /* 0x008fe2000c101d14 */
[----:B------:R-:W-:Y:S05]  /*b6a0*/  EXIT ;  /* 0x000000000000794d */ /* 0x000fea0003800000 */
.L_x_1717:
        /* <DEDUP_REMOVED lines=13> */
.L_x_2862:


//--------------------- .text._ZN5flash16flash_fwd_kernelI23Flash_fwd_kernel_traitsILi128ELi128ELi32ELi4ELb0ELb0EN7cutlass10bfloat16_tE19Flash_kernel_traitsILi128ELi128ELi32ELi4ES3_EELb1ELb0ELb1ELb0ELb0ELb0ELb0ELb0EEEvNS_16Flash_fwd_paramsE --------------------------
	.section	.text._ZN5flash16flash_fwd_kernelI23Flash_fwd_kernel_traitsILi128ELi128ELi32ELi4ELb0ELb0EN7cutlass10bfloat16_tE19Flash_kernel_traitsILi128ELi128ELi32ELi4ES3_EELb1ELb0ELb1ELb0ELb0ELb0ELb0ELb0EEEvNS_16Flash_fwd_paramsE,"ax",@progbits
	.align	128
        .global         _ZN5flash16flash_fwd_kernelI23Flash_fwd_kernel_traitsILi128ELi128ELi32ELi4ELb0ELb0EN7cutlass10bfloat16_tE19Flash_kernel_traitsILi128ELi128ELi32ELi4ES3_EELb1ELb0ELb1ELb0ELb0ELb0ELb0ELb0EEEvNS_16Flash_fwd_paramsE
        .type           _ZN5flash16flash_fwd_kernelI23Flash_fwd_kernel_traitsILi128ELi128ELi32ELi4ELb0ELb0EN7cutlass10bfloat16_tE19Flash_kernel_traitsILi128ELi128ELi32ELi4ES3_EELb1ELb0ELb1ELb0ELb0ELb0ELb0ELb0EEEvNS_16Flash_fwd_paramsE,@function
        .size           _ZN5flash16flash_fwd_kernelI23Flash_fwd_kernel_traitsILi128ELi128ELi32ELi4ELb0ELb0EN7cutlass10bfloat16_tE19Flash_kernel_traitsILi128ELi128ELi32ELi4ES3_EELb1ELb0ELb1ELb0ELb0ELb0ELb0ELb0EEEvNS_16Flash_fwd_paramsE,(.L_x_2863 - _ZN5flash16flash_fwd_kernelI23Flash_fwd_kernel_traitsILi128ELi128ELi32ELi4ELb0ELb0EN7cutlass10bfloat16_tE19Flash_kernel_traitsILi128ELi128ELi32ELi4ES3_EELb1ELb0ELb1ELb0ELb0ELb0ELb0ELb0EEEvNS_16Flash_fwd_paramsE)
        .other          _ZN5flash16flash_fwd_kernelI23Flash_fwd_kernel_traitsILi128ELi128ELi32ELi4ELb0ELb0EN7cutlass10bfloat16_tE19Flash_kernel_traitsILi128ELi128ELi32ELi4ES3_EELb1ELb0ELb1ELb0ELb0ELb0ELb0ELb0EEEvNS_16Flash_fwd_paramsE,@"STO_CUDA_ENTRY STV_DEFAULT"
_ZN5flash16flash_fwd_kernelI23Flash_fwd_kernel_traitsILi128ELi128ELi32ELi4ELb0ELb0EN7cutlass10bfloat16_tE19Flash_kernel_traitsILi128ELi128ELi32ELi4ES3_EELb1ELb0ELb1ELb0ELb0ELb0ELb0ELb0EEEvNS_16Flash_fwd_paramsE:
.text._ZN5flash16flash_fwd_kernelI23Flash_fwd_kernel_traitsILi128ELi128ELi32ELi4ELb0ELb0EN7cutlass10bfloat16_tE19Flash_kernel_traitsILi128ELi128ELi32ELi4ES3_EELb1ELb0ELb1ELb0ELb0ELb0ELb0ELb0EEEvNS_16Flash_fwd_paramsE:
[----:B------:R-:W1:Y:S01]  /*0000*/  LDC R1, c[0x0][0x37c] ;  /* 0x0000df00ff017b82 */ /* 0x000e620000000800 */
[----:B------:R-:W2:Y:S07]  /*0010*/  LDCU.U8 UR4, c[0x0][0x524] ;  /* 0x0000a480ff0477ac */ /* 0x000eae0008000000 */
[----:B------:R-:W3:Y:S01]  /*0020*/  LDC R9, c[0x0][0x518] ;  /* 0x00014600ff097b82 */ /* 0x000ee20000000800 */
[----:B-1----:R-:W-:Y:S01]  /*0030*/  VIADD R1, R1, 0xffffffa0 ;  /* 0xffffffa001017836 */ /* 0x002fe20000000000 */
[----:B------:R-:W1:Y:S01]  /*0040*/  LDCU.64 UR32, c[0x0][0x510] ;  /* 0x0000a200ff2077ac */ /* 0x000e620008000a00 */
[----:B------:R-:W4:Y:S05]  /*0050*/  LDCU.64 UR26, c[0x0][0x358] ;  /* 0x00006b00ff1a77ac */ /* 0x000f2a0008000a00 */
[----:B------:R-:W3:Y:S01]  /*0060*/  LDC R12, c[0x0][0x51c] ;  /* 0x00014700ff0c7b82 */ /* 0x000ee20000000800 */
[----:B------:R-:W3:Y:S01]  /*0070*/  S2R R218, SR_TID.X ;  /* 0x0000000000da7919 */ /* 0x000ee20000002100 */
[----:B------:R-:W3:Y:S01]  /*0080*/  LDCU.64 UR10, c[0x0][0x460] ;  /* 0x00008c00ff0a77ac */ /* 0x000ee20008000a00 */
[----:B------:R-:W3:Y:S01]  /*0090*/  LDCU.64 UR8, c[0x0][0x470] ;  /* 0x00008e00ff0877ac */ /* 0x000ee20008000a00 */
[----:B--2---:R-:W-:-:S04]  /*00a0*/  ISETP.NE.AND P1, PT, RZ, UR4, PT ;  /* 0x00000004ff007c0c */ /* 0x004fc8000bf25270 */
[----:B------:R-:W-:Y:S01]  /*00b0*/  S2UR UR34, SR_CTAID.X ;  /* 0x00000000002279c3 */ /* 0x000fe20000002500 */
[----:B------:R-:W2:Y:S01]  /*00c0*/  LDCU.64 UR14, c[0x0][0x460] ;  /* 0x00008c00ff0e77ac */ /* 0x000ea20008000a00 */
[----:B-1----:R-:W-:Y:S02]  /*00d0*/  IMAD.U32 R2, RZ, RZ, UR32 ;  /* 0x00000020ff027e24 */ /* 0x002fe4000f8e00ff */
[----:B------:R-:W-:-:S04]  /*00e0*/  IMAD.U32 R3, RZ, RZ, UR33 ;  /* 0x00000021ff037e24 */ /* 0x000fc8000f8e00ff */
[----:B------:R-:W-:Y:S08]  /*00f0*/  S2UR UR25, SR_CTAID.Y ;  /* 0x00000000001979c3 */ /* 0x000ff00000002600 */
[----:B------:R-:W1:Y:S01]  /*0100*/  S2UR UR24, SR_CTAID.Z ;  /* 0x00000000001879c3 */ /* 0x000e620000002700 */
[----:B----4-:R3:W4:Y:S01]  /*0110*/  @P1 LDG.E.64 R4, desc[UR26][R2.64] ;  /* 0x0000001a02041981 */ /* 0x010722000c1e1b00 */
[----:B------:R-:W2:Y:S01]  /*0120*/  LDCU.U8 UR12, c[0x0][0x532] ;  /* 0x0000a640ff0c77ac */ /* 0x000ea20008000000 */
[----:B------:R-:W2:Y:S05]  /*0130*/  LDCU.64 UR6, c[0x0][0x468] ;  /* 0x00008d00ff0677ac */ /* 0x000eaa0008000a00 */
[----:B------:R-:W4:Y:S01]  /*0140*/  @P1 LDC R0, c[0x0][0x520] ;  /* 0x00014800ff001b82 */ /* 0x000f220000000800 */
[----:B---3--:R-:W-:-:S02]  /*0150*/  @P1 IMAD.MOV.U32 R2, RZ, RZ, R9 ;  /* 0x000000ffff021224 */ /* 0x008fc400078e0009 */
[----:B------:R-:W-:-:S06]  /*0160*/  @P1 IMAD.MOV.U32 R3, RZ, RZ, R12 ;  /* 0x000000ffff031224 */ /* 0x000fcc00078e000c */
[----:B------:R-:W3:Y:S01]  /*0170*/  @P1 LDG.E.64 R2, desc[UR26][R2.64] ;  /* 0x0000001a02021981 */ /* 0x000ee2000c1e1b00 */
[----:B-1----:R-:W-:Y:S01]  /*0180*/  ULOP3.LUT UR4, UR24, UR34, UR25, 0xfe, !UPT ;  /* 0x0000002218047292 */ /* 0x002fe2000f8efe19 */
[----:B------:R-:W-:Y:S01]  /*0190*/  ISETP.NE.U32.AND P4, PT, RZ, UR10, PT ;  /* 0x0000000aff007c0c */ /* 0x000fe2000bf85070 */
[----:B------:R-:W-:Y:S02]  /*01a0*/  UISETP.NE.U32.AND UP4, UPT, UR10, URZ, UPT ;  /* 0x000000ff0a00728c */ /* 0x000fe4000bf85070 */
[----:B------:R-:W-:Y:S01]  /*01b0*/  UISETP.NE.U32.AND UP3, UPT, UR8, URZ, UPT ;  /* 0x000000ff0800728c */ /* 0x000fe2000bf65070 */
[----:B------:R-:W-:Y:S01]  /*01c0*/  ISETP.NE.AND.EX P4, PT, RZ, UR11, PT, P4 ;  /* 0x0000000bff007c0c */ /* 0x000fe2000bf85340 */
[----:B------:R-:W-:Y:S01]  /*01d0*/  UISETP.NE.AND.EX UP4, UPT, UR11, URZ, UPT, UP4 ;  /* 0x000000ff0b00728c */ /* 0x000fe2000bf85340 */
[----:B------:R-:W-:Y:S01]  /*01e0*/  LOP3.LUT P3, RZ, R218, UR4, RZ, 0xfc, !PT ;  /* 0x00000004daff7c12 */ /* 0x000fe2000f86fcff */
[----:B------:R-:W-:Y:S02]  /*01f0*/  UISETP.NE.AND.EX UP3, UPT, UR9, URZ, UPT, UP3 ;  /* 0x000000ff0900728c */ /* 0x000fe4000bf65330 */
[----:B------:R-:W-:Y:S01]  /*0200*/  USHF.L.U32 UR11, UR25, 0x2, URZ ;  /* 0x00000002190b7899 */ /* 0x000fe200080006ff */
[----:B------:R-:W1:Y:S01]  /*0210*/  LDCU.64 UR4, c[0x0][0x478] ;  /* 0x00008f00ff0477ac */ /* 0x000e620008000a00 */
[----:B------:R-:W-:Y:S01]  /*0220*/  PLOP3.LUT P2, PT, PT, PT, UP4, 0x80, 0x8 ;  /* 0x000000000008781c */ /* 0x000fe20003f4f048 */
[----:B--2---:R-:W-:-:S02]  /*0230*/  UIMAD.WIDE.U32 UR14, UR25, 0x4, UR14 ;  /* 0x00000004190e78a5 */ /* 0x004fc4000f8e000e */
[----:B------:R-:W-:-:S05]  /*0240*/  UISETP.NE.AND UP5, UPT, UR12, URZ, UPT ;  /* 0x000000ff0c00728c */ /* 0x000fca000bfa5270 */
[----:B------:R-:W2:Y:S01]  /*0250*/  @!P3 LDC.64 R6, c[0x0][0x528] ;  /* 0x00014a00ff06bb82 */ /* 0x000ea20000000a00 */
[----:B------:R-:W-:Y:S02]  /*0260*/  UISETP.EQ.U32.AND UP2, UPT, UR6, URZ, UPT ;  /* 0x000000ff0600728c */ /* 0x000fe4000bf42070 */
[----:B------:R-:W-:Y:S02]  /*0270*/  USHF.R.U32.HI UR10, URZ, 0x1e, UR25 ;  /* 0x0000001eff0a7899 */ /* 0x000fe40008011619 */
[----:B------:R-:W-:Y:S02]  /*0280*/  @UP3 UIADD3 UR12, UP1, UPT, UR11, UR8, URZ ;  /* 0x000000080b0c3290 */ /* 0x000fe4000ff3e0ff */
[----:B------:R-:W-:Y:S02]  /*0290*/  UISETP.EQ.OR.EX UP2, UPT, UR7, URZ, !UP5, UP2 ;  /* 0x000000ff0700728c */ /* 0x000fe4000ef42720 */
[----:B------:R-:W-:Y:S02]  /*02a0*/  @UP3 UIADD3.X UR13, UPT, UPT, UR10, UR9, URZ, UP1, !UPT ;  /* 0x000000090a0d3290 */ /* 0x000fe40008ffe4ff */
[----:B-1----:R-:W-:-:S02]  /*02b0*/  UISETP.NE.U32.AND UP0, UPT, UR4, URZ, UPT ;  /* 0x000000ff0400728c */ /* 0x002fc4000bf05070 */
[----:B------:R-:W-:Y:S02]  /*02c0*/  UIADD3 UR9, UP1, UPT, UR11, UR6, URZ ;  /* 0x000000060b097290 */ /* 0x000fe4000ff3e0ff */
[----:B------:R-:W-:Y:S02]  /*02d0*/  UISETP.NE.AND.EX UP0, UPT, UR5, URZ, UPT, UP0 ;  /* 0x000000ff0500728c */ /* 0x000fe4000bf05300 */
[----:B------:R-:W-:-:S09]  /*02e0*/  UIADD3.X UR8, UPT, UPT, UR10, UR7, URZ, UP1, !UPT ;  /* 0x000000070a087290 */ /* 0x000fd20008ffe4ff */
[----:B------:R-:W-:-:S04]  /*02f0*/  @UP0 UIADD3 UR4, UP1, UPT, UR11, UR4, URZ ;  /* 0x000000040b040290 */ /* 0x000fc8000ff3e0ff */
[----:B------:R-:W-:Y:S01]  /*0300*/  @UP0 UIADD3.X UR5, UPT, UPT, UR10, UR5, URZ, UP1, !UPT ;  /* 0x000000050a050290 */ /* 0x000fe20008ffe4ff */
[----:B----4-:R-:W-:Y:S02]  /*0310*/  @P1 R2UR UR32, R4 ;  /* 0x00000000042012ca */ /* 0x010fe400000e0000 */
[----:B------:R-:W-:-:S11]  /*0320*/  @P1 R2UR UR33, R5 ;  /* 0x00000000052112ca */ /* 0x000fd600000e0000 */
[----:B------:R-:W-:Y:S02]  /*0330*/  IMAD.U32 R4, RZ, RZ, UR32 ;  /* 0x00000020ff047e24 */ /* 0x000fe4000f8e00ff */
[----:B------:R-:W-:-:S05]  /*0340*/  IMAD.U32 R5, RZ, RZ, UR33 ;  /* 0x00000021ff057e24 */ /* 0x000fca000f8e00ff */
[----:B--2---:R1:W-:Y:S01]  /*0350*/  @!P3 STG.E.64 desc[UR26][R6.64], R4 ;  /* 0x000000040600b986 */ /* 0x0043e2000c101b1a */
[----:B---3--:R-:W-:Y:S01]  /*0360*/  @P1 IADD3 R9, P0, PT, R2, R0, RZ ;  /* 0x0000000002091210 */ /* 0x008fe20007f1e0ff */
[----:B------:R-:W-:-:S04]  /*0370*/  IMAD.U32 R2, RZ, RZ, UR14 ;  /* 0x0000000eff027e24 */ /* 0x000fc8000f8e00ff */
[----:B------:R-:W-:Y:S01]  /*0380*/  @P1 IMAD.X R12, RZ, RZ, R3, P0 ;  /* 0x000000ffff0c1224 */ /* 0x000fe200000e0603 */
[----:B------:R-:W-:Y:S02]  /*0390*/  PLOP3.LUT P1, PT, PT, PT, UP3, 0x80, 0x8 ;  /* 0x000000000008781c */ /* 0x000fe40003f2f038 */
[----:B------:R-:W-:Y:S01]  /*03a0*/  MOV R3, UR15 ;  /* 0x0000000f00037c02 */ /* 0x000fe20008000f00 */
[----:B-1----:R-:W-:Y:S02]  /*03b0*/  @!P3 IMAD.MOV.U32 R4, RZ, RZ, R9 ;  /* 0x000000ffff04b224 */ /* 0x002fe400078e0009 */
[----:B------:R-:W-:-:S05]  /*03c0*/  @!P3 IMAD.MOV.U32 R5, RZ, RZ, R12 ;  /* 0x000000ffff05b224 */ /* 0x000fca00078e000c */
[----:B------:R1:W-:Y:S01]  /*03d0*/  @!P3 STG.E.64 desc[UR26][R6.64+0x8], R4 ;  /* 0x000008040600b986 */ /* 0x0003e2000c101b1a */
[----:B------:R-:W-:-:S03]  /*03e0*/  PLOP3.LUT P3, PT, PT, PT, UP2, 0x80, 0x8 ;  /* 0x000000000008781c */ /* 0x000fc60003f6f028 */
[----:B------:R-:W2:Y:S01]  /*03f0*/  @P4 LDG.E R8, desc[UR26][R2.64] ;  /* 0x0000001a02084981 */ /* 0x000ea2000c1e1900 */
[----:B------:R-:W-:-:S03]  /*0400*/  PLOP3.LUT P0, PT, PT, PT, UP0, 0x80, 0x8 ;  /* 0x000000000008781c */ /* 0x000fc60003f0f008 */
[----:B-1----:R1:W3:Y:S01]  /*0410*/  @P2 LDG.E R7, desc[UR26][R2.64+0x4] ;  /* 0x0000041a02072981 */ /* 0x0022e2000c1e1900 */
[----:B------:R-:W-:Y:S02]  /*0420*/  IMAD.U32 R4, RZ, RZ, UR4 ;  /* 0x00000004ff047e24 */ /* 0x000fe4000f8e00ff */
[----:B------:R-:W-:Y:S01]  /*0430*/  IMAD.U32 R5, RZ, RZ, UR5 ;  /* 0x00000005ff057e24 */ /* 0x000fe2000f8e00ff */
[----:B------:R-:W4:Y:S06]  /*0440*/  @!UP4 LDCU UR30, c[0x0][0x434] ;  /* 0x00008680ff1ec7ac */ /* 0x000f2c0008000800 */
[----:B------:R-:W5:Y:S01]  /*0450*/  @P0 LDG.E R4, desc[UR26][R4.64] ;  /* 0x0000001a04040981 */ /* 0x000f62000c1e1900 */
[----:B------:R-:W-:Y:S01]  /*0460*/  UMOV UR20, 0xffffffff ;  /* 0xffffffff00147882 */ /* 0x000fe20000000000 */
[----:B------:R-:W4:Y:S01]  /*0470*/  @!UP0 LDCU.64 UR4, c[0x0][0x488] ;  /* 0x00009100ff0487ac */ /* 0x000f220008000a00 */
[----:B-1----:R-:W-:-:S02]  /*0480*/  IMAD.U32 R2, RZ, RZ, UR12 ;  /* 0x0000000cff027e24 */ /* 0x002fc4000f8e00ff */
[----:B------:R-:W-:-:S05]  /*0490*/  IMAD.U32 R3, RZ, RZ, UR13 ;  /* 0x0000000dff037e24 */ /* 0x000fca000f8e00ff */
[----:B------:R1:W4:Y:S02]  /*04a0*/  @P1 LDG.E R0, desc[UR26][R2.64] ;  /* 0x0000001a02001981 */ /* 0x000324000c1e1900 */
[----:B-1----:R-:W-:Y:S01]  /*04b0*/  MOV R2, UR9 ;  /* 0x0000000900027c02 */ /* 0x002fe20008000f00 */
[----:B------:R-:W-:-:S05]  /*04c0*/  IMAD.U32 R3, RZ, RZ, UR8 ;  /* 0x00000008ff037e24 */ /* 0x000fca000f8e00ff */
[----:B------:R-:W4:Y:S01]  /*04d0*/  @!P3 LDG.E R6, desc[UR26][R2.64] ;  /* 0x0000001a0206b981 */ /* 0x000f22000c1e1900 */
[----:B------:R-:W-:Y:S01]  /*04e0*/  UISETP.NE.U32.AND UP1, UPT, UR6, URZ, UPT ;  /* 0x000000ff0600728c */ /* 0x000fe2000bf25070 */
[----:B------:R-:W-:Y:S01]  /*04f0*/  UMOV UR13, 0xffffffff ;  /* 0xffffffff000d7882 */ /* 0x000fe20000000000 */
[----:B------:R-:W-:Y:S02]  /*0500*/  USHF.L.U32 UR28, UR34, 0x7, URZ ;  /* 0x00000007221c7899 */ /* 0x000fe400080006ff */
[----:B------:R-:W-:Y:S01]  /*0510*/  UISETP.NE.AND.EX UP1, UPT, UR7, URZ, UPT, UP1 ;  /* 0x000000ff0700728c */ /* 0x000fe2000bf25310 */
[----:B------:R-:W-:Y:S01]  /*0520*/  UMOV UR12, URZ ;  /* 0x000000ff000c7c82 */ /* 0x000fe20008000000 */
[----:B------:R-:W1:Y:S01]  /*0530*/  @!UP0 LDCU UR6, c[0x0][0x43c] ;  /* 0x00008780ff0687ac */ /* 0x000e620008000800 */
[----:B--2---:R-:W-:Y:S02]  /*0540*/  @P4 R2UR UR20, R8 ;  /* 0x00000000081442ca */ /* 0x004fe400000e0000 */
[----:B---3--:R-:W-:-:S13]  /*0550*/  @P2 R2UR UR8, R7 ;  /* 0x00000000070822ca */ /* 0x008fda00000e0000 */
[----:B----4-:R-:W-:-:S04]  /*0560*/  @UP4 UIADD3 UR30, UPT, UPT, UR8, -UR20, URZ ;  /* 0x80000014081e4290 */ /* 0x010fc8000fffe0ff */
[----:B------:R-:W-:Y:S01]  /*0570*/  UISETP.GT.AND UP2, UPT, UR30, UR28, UPT ;  /* 0x0000001c1e00728c */ /* 0x000fe2000bf44270 */
[----:B------:R-:W-:-:S05]  /*0580*/  @P1 R2UR UR12, R0 ;  /* 0x00000000000c12ca */ /* 0x000fca00000e0000 */
[----:B------:R-:W-:Y:S01]  /*0590*/  PLOP3.LUT P1, PT, PT, PT, UP2, 0x80, 0x8 ;  /* 0x000000000008781c */ /* 0x000fe20003f2f028 */
[----:B------:R-:W-:Y:S01]  /*05a0*/  @!UP0 UISETP.NE.U32.AND UP2, UPT, UR4, URZ, UPT ;  /* 0x000000ff0400828c */ /* 0x000fe2000bf45070 */
[----:B------:R-:W2:Y:S01]  /*05b0*/  @!UP1 LDCU UR4, c[0x0][0x438] ;  /* 0x00008700ff0497ac */ /* 0x000ea20008000800 */
        /* <DEDUP_REMOVED lines=8> */
.L_x_1718:
[----:B-----5:R-:W-:Y:S01]  /*0640*/  @P0 R2UR UR29, R4 ;  /* 0x00000000041d02ca */ /* 0x020fe200000e0000 */
[----:B------:R-:W-:Y:S01]  /*0650*/  @!UP0 UISETP.NE.AND.EX UP2, UPT, UR5, URZ, UPT, UP2 ;  /* 0x000000ff0500828c */ /* 0x000fe2000bf45320 */
[----:B------:R-:W-:-:S13]  /*0660*/  @!P1 EXIT ;  /* 0x000000000000994d */ /* 0x000fda0003800000 */
[----:B------:R-:W1:Y:S01]  /*0670*/  LDCU UR22, c[0x0][0x504] ;  /* 0x0000a080ff1677ac */ /* 0x000e620008000800 */
[----:B------:R-:W2:Y:S01]  /*0680*/  LDCU UR23, c[0x0][0x508] ;  /* 0x0000a100ff1777ac */ /* 0x000ea20008000800 */
[----:B------:R-:W-:Y:S02]  /*0690*/  @!UP0 USEL UR6, UR6, URZ, UP2 ;  /* 0x000000ff06068287 */ /* 0x000fe40009000000 */
[----:B------:R-:W-:Y:S02]  /*06a0*/  @UP0 UIADD3 UR29, UPT, UPT, UR29, -UR12, URZ ;  /* 0x8000000c1d1d0290 */ /* 0x000fe4000fffe0ff */
[----:B------:R-:W-:-:S04]  /*06b0*/  @!UP0 UIADD3 UR29, UPT, UPT, UR6, UR4, -UR12 ;  /* 0x00000004061d8290 */ /* 0x000fc8000fffe80c */
[----:B------:R-:W-:Y:S02]  /*06c0*/  UIADD3 UR7, UPT, UPT, UR29, 0x1f, URZ ;  /* 0x0000001f1d077890 */ /* 0x000fe4000fffe0ff */
[----:B-1----:R-:W-:Y:S02]  /*06d0*/  UIADD3 UR22, UPT, UPT, UR30, UR22, URZ ;  /* 0x000000161e167290 */ /* 0x002fe4000fffe0ff */
[----:B------:R-:W-:Y:S02]  /*06e0*/  UIADD3 UR5, UPT, UPT, UR7, UR28, -UR30 ;  /* 0x0000001c07057290 */ /* 0x000fe4000fffe81e */
[----:B------:R-:W-:Y:S02]  /*06f0*/  UIADD3 UR9, UPT, UPT, -UR22, UR28, UR29 ;  /* 0x0000001c16097290 */ /* 0x000fe4000fffe11d */
[----:B--2---:R-:W-:Y:S02]  /*0700*/  UIADD3 UR5, UPT, UPT, UR5, 0x80, UR23 ;  /* 0x0000008005057890 */ /* 0x004fe4000fffe017 */
        /* <DEDUP_REMOVED lines=14> */
[----:B------:R-:W-:Y:S05]  /*07f0*/  BRA.U UP0, `(.L_x_1719) ;  /* 0x0000001500147547 */ /* 0x000fea000b800000 */
[----:B------:R-:W1:Y:S01]  /*0800*/  LDCU.U8 UR4, c[0x0][0x549] ;  /* 0x0000a920ff0477ac */ /* 0x000e620008000000 */
[----:B------:R-:W-:-:S11]  /*0810*/  UISETP.NE.AND UP0, UPT, UR20, -0x1, UPT ;  /* 0xffffffff1400788c */ /* 0x000fd6000bf05270 */
[----:B------:R-:W2:Y:S01]  /*0820*/  @!UP0 LDCU.64 UR8, c[0x0][0x400] ;  /* 0x00008000ff0887ac */ /* 0x000ea20008000a00 */
[----:B-1----:R-:W-:Y:S01]  /*0830*/  UISETP.NE.AND UP1, UPT, UR4, URZ, UPT ;  /* 0x000000ff0400728c */ /* 0x002fe2000bf25270 */
[----:B------:R-:W1:Y:S10]  /*0840*/  @UP0 LDCU.64 UR6, c[0x0][0x408] ;  /* 0x00008100ff0607ac */ /* 0x000e740008000a00 */
[----:B------:R-:W3:Y:S01]  /*0850*/  @UP1 LDCU.64 UR4, c[0x0][0x430] ;  /* 0x00008600ff0417ac */ /* 0x000ee20008000a00 */
[----:B--2---:R-:W-:-:S04]  /*0860*/  @!UP0 UIMAD.WIDE.U32 UR10, UR25, UR8, URZ ;  /* 0x00000008190a82a5 */ /* 0x004fc8000f8e00ff */
[----:B------:R-:W-:Y:S02]  /*0870*/  @!UP0 UIMAD UR9, UR25, UR9, UR11 ;  /* 0x00000009190982a4 */ /* 0x000fe4000f8e020b */
[----:B-1----:R-:W-:Y:S01]  /*0880*/  @UP0 UIMAD.WIDE.U32 UR12, UR20, UR6, URZ ;  /* 0x00000006140c02a5 */ /* 0x002fe2000f8e00ff */
[----:B------:R-:W1:Y:S03]  /*0890*/  @UP1 LDCU UR6, c[0x0][0x430] ;  /* 0x00008600ff0617ac */ /* 0x000e660008000800 */
[----:B------:R-:W-:Y:S02]  /*08a0*/  @UP0 UIMAD UR9, UR20, UR7, UR13 ;  /* 0x00000007140902a4 */ /* 0x000fe4000f8e020d */
[----:B---3--:R-:W-:Y:S01]  /*08b0*/  @UP1 UIMAD UR8, UR4, UR5, URZ ;  /* 0x00000005040812a4 */ /* 0x008fe2000f8e02ff */
[----:B------:R-:W-:Y:S01]  /*08c0*/  @!UP0 UMOV UR7, UR10 ;  /* 0x0000000a00078c82 */ /* 0x000fe20008000000 */
[----:B------:R-:W2:Y:S01]  /*08d0*/  LDCU.U8 UR11, c[0x0][0x548] ;  /* 0x0000a900ff0b77ac */ /* 0x000ea20008000000 */
[----:B------:R-:W-:Y:S01]  /*08e0*/  @UP1 UMOV UR10, 0x1 ;  /* 0x00000001000a1882 */ /* 0x000fe20000000000 */
[----:B------:R-:W-:Y:S01]  /*08f0*/  @UP0 UMOV UR7, UR12 ;  /* 0x0000000c00070c82 */ /* 0x000fe20008000000 */
[----:B------:R-:W-:Y:S07]  /*0900*/  BRA.U UP1, `(.L_x_1720) ;  /* 0x0000000101287547 */ /* 0x000fee000b800000 */
[----:B--2---:R-:W-:Y:S01]  /*0910*/  UISETP.NE.AND UP0, UPT, UR11, URZ, UPT ;  /* 0x000000ff0b00728c */ /* 0x004fe2000bf05270 */
        /* <DEDUP_REMOVED lines=9> */
.L_x_1720:
[----:B------:R-:W-:Y:S01]  /*09b0*/  IMAD.SHL.U32 R12, R218, 0x8, RZ ;  /* 0x00000008da0c7824 */ /* 0x000fe200078e00ff */
[----:B------:R-:W3:Y:S01]  /*09c0*/  LDCU.64 UR4, c[0x0][0x410] ;  /* 0x00008200ff0477ac */ /* 0x000ee20008000a00 */
[----:B------:R-:W-:Y:S01]  /*09d0*/  SHF.R.U32.HI R218, RZ, 0x3, R218 ;  /* 0x00000003ffda7819 */ /* 0x000fe200000116da */
[----:B------:R-:W-:Y:S02]  /*09e0*/  BSSY.RECONVERGENT B0, `(.L_x_1721) ;  /* 0x0000035000007945 */ /* 0x000fe40003800200 */
[----:B------:R-:W-:Y:S01]  /*09f0*/  LOP3.LUT R12, R12, 0x38, RZ, 0xc0, !PT ;  /* 0x000000380c0c7812 */ /* 0x000fe200078ec0ff */
[----:B--2---:R-:W-:Y:S01]  /*0a00*/  UISETP.NE.AND UP1, UPT, UR11, URZ, !UP1 ;  /* 0x000000ff0b00728c */ /* 0x004fe2000cf25270 */
[----:B------:R-:W-:Y:S01]  /*0a10*/  VIADD R15, R218, 0x20 ;  /* 0x00000020da0f7836 */ /* 0x000fe20000000000 */
[----:B------:R-:W-:Y:S01]  /*0a20*/  UIADD3 UR30, UPT, UPT, -UR28, UR30, URZ ;  /* 0x0000001e1c1e7290 */ /* 0x000fe2000fffe1ff */
[----:B------:R-:W-:Y:S01]  /*0a30*/  IADD3 R2, P0, PT, R12, UR7, RZ ;  /* 0x000000070c027c10 */ /* 0x000fe2000ff1e0ff */
[----:B------:R-:W2:Y:S01]  /*0a40*/  LDCU UR7, c[0x0][0x434] ;  /* 0x00008680ff0777ac */ /* 0x000ea20008000800 */
[C---:B------:R-:W-:Y:S01]  /*0a50*/  VIADD R16, R218.reuse, 0x30 ;  /* 0x00000030da107836 */ /* 0x040fe20000000000 */
[C---:B------:R-:W-:Y:S01]  /*0a60*/  IADD3 R14, PT, PT, R218.reuse, 0x10, RZ ;  /* 0x00000010da0e7810 */ /* 0x040fe20007ffe0ff */
[C---:B------:R-:W-:Y:S01]  /*0a70*/  VIADD R20, R218.reuse, 0x50 ;  /* 0x00000050da147836 */ /* 0x040fe20000000000 */
[----:B------:R-:W-:Y:S01]  /*0a80*/  UISETP.NE.AND UP0, UPT, UR20, -0x1, UPT ;  /* 0xffffffff1400788c */ /* 0x000fe2000bf05270 */
[----:B------:R-:W-:Y:S01]  /*0a90*/  IMAD.X R3, RZ, RZ, UR9, P0 ;  /* 0x00000009ff037e24 */ /* 0x000fe200080e06ff */
[----:B----4-:R-:W-:Y:S01]  /*0aa0*/  UIMAD UR8, UR24, UR8, URZ ;  /* 0x00000008180872a4 */ /* 0x010fe2000f8e02ff */
[C---:B------:R-:W-:Y:S01]  /*0ab0*/  ISETP.GE.AND P0, PT, R218.reuse, UR30, PT ;  /* 0x0000001eda007c0c */ /* 0x040fe2000bf06270 */
[----:B-1----:R-:W-:Y:S01]  /*0ac0*/  UIMAD UR28, UR28, UR6, URZ ;  /* 0x000000061c1c72a4 */ /* 0x002fe2000f8e02ff */
[----:B---3--:R-:W-:Y:S01]  /*0ad0*/  IMAD.U32 R0, RZ, RZ, UR4 ;  /* 0x00000004ff007e24 */ /* 0x008fe2000f8e00ff */
[----:B------:R-:W-:Y:S01]  /*0ae0*/  @!UP1 UIMAD UR8, UR25, UR10, UR8 ;  /* 0x0000000a190892a4 */ /* 0x000fe2000f8e0208 */
[----:B------:R-:W-:Y:S01]  /*0af0*/  IADD3 R18, PT, PT, R218, 0x40, RZ ;  /* 0x00000040da127810 */ /* 0x000fe20007ffe0ff */
[----:B------:R-:W-:Y:S01]  /*0b00*/  USHF.R.S32.HI UR10, URZ, 0x1f, UR28 ;  /* 0x0000001fff0a7899 */ /* 0x000fe2000801141c */
[----:B------:R-:W-:Y:S01]  /*0b10*/  IMAD.WIDE.U32 R10, R0, UR24, R2 ;  /* 0x00000018000a7c25 */ /* 0x000fe2000f8e0002 */
[----:B------:R-:W-:Y:S01]  /*0b20*/  UIMAD.WIDE.U32 UR34, UR34, 0x80, URZ ;  /* 0x00000080222278a5 */ /* 0x000fe2000f8e00ff */
[----:B------:R-:W-:-:S02]  /*0b30*/  ISETP.GE.AND P3, PT, R14, UR30, PT ;  /* 0x0000001e0e007c0c */ /* 0x000fc4000bf66270 */
[----:B------:R-:W-:Y:S01]  /*0b40*/  IMAD.U32 R0, RZ, RZ, UR5 ;  /* 0x00000005ff007e24 */ /* 0x000fe2000f8e00ff */
[----:B--2---:R-:W-:Y:S01]  /*0b50*/  UIMAD UR7, UR25, UR7, URZ ;  /* 0x00000007190772a4 */ /* 0x004fe2000f8e02ff */
[----:B------:R-:W-:Y:S01]  /*0b60*/  ISETP.GE.AND P2, PT, R15, UR30, PT ;  /* 0x0000001e0f007c0c */ /* 0x000fe2000bf46270 */
[----:B------:R-:W-:Y:S01]  /*0b70*/  USHF.R.S32.HI UR5, URZ, 0x1f, UR8 ;  /* 0x0000001fff057899 */ /* 0x000fe20008011408 */
[----:B------:R-:W-:Y:S01]  /*0b80*/  ISETP.GE.AND P1, PT, R16, UR30, PT ;  /* 0x0000001e10007c0c */ /* 0x000fe2000bf26270 */
[----:B------:R-:W-:Y:S01]  /*0b90*/  USEL UR7, UR7, UR20, !UP0 ;  /* 0x0000001407077287 */ /* 0x000fe2000c000000 */
[----:B------:R-:W-:Y:S01]  /*0ba0*/  ISETP.GE.AND P4, PT, R18, UR30, PT ;  /* 0x0000001e12007c0c */ /* 0x000fe2000bf86270 */
[----:B------:R-:W-:Y:S01]  /*0bb0*/  IMAD R9, R0, UR24, R11 ;  /* 0x0000001800097c24 */ /* 0x000fe2000f8e020b */
[----:B------:R-:W-:Y:S01]  /*0bc0*/  LOP3.LUT R7, R218, UR34, RZ, 0xfc, !PT ;  /* 0x00000022da077c12 */ /* 0x000fe2000f8efcff */
[----:B------:R-:W-:Y:S01]  /*0bd0*/  USHF.R.S32.HI UR4, URZ, 0x1f, UR7 ;  /* 0x0000001fff047899 */ /* 0x000fe20008011407 */
[----:B------:R-:W-:Y:S01]  /*0be0*/  LOP3.LUT R13, R12, 0x40, RZ, 0xfc, !PT ;  /* 0x000000400c0d7812 */ /* 0x000fe200078efcff */
[----:B------:R-:W-:-:S02]  /*0bf0*/  USEL UR7, UR7, URZ, UP1 ;  /* 0x000000ff07077287 */ /* 0x000fc40008800000 */
[----:B------:R-:W-:Y:S02]  /*0c00*/  USEL UR4, UR4, URZ, UP1 ;  /* 0x000000ff04047287 */ /* 0x000fe40008800000 */
[----:B------:R-:W-:-:S04]  /*0c10*/  UIADD3 UR7, UP1, UP0, UR28, UR7, UR8 ;  /* 0x000000071c077290 */ /* 0x000fc8000f83e008 */
[----:B------:R-:W-:Y:S01]  /*0c20*/  UIADD3.X UR10, UPT, UPT, UR10, UR4, UR5, UP1, UP0 ;  /* 0x000000040a0a7290 */ /* 0x000fe20008fe0405 */
[----:B------:R-:W-:Y:S11]  /*0c30*/  @P0 BRA `(.L_x_1722) ;  /* 0x00000000003c0947 */ /* 0x000ff60003800000 */
[----:B------:R-:W1:Y:S01]  /*0c40*/  LDCU.64 UR4, c[0x0][0x408] ;  /* 0x00008100ff0477ac */ /* 0x000e620008000a00 */
[----:B------:R-:W-:Y:S01]  /*0c50*/  MOV R8, R10 ;  /* 0x0000000a00087202 */ /* 0x000fe20000000f00 */
[----:B------:R-:W2:Y:S01]  /*0c60*/  LDCU UR11, c[0x0][0x440] ;  /* 0x00008800ff0b77ac */ /* 0x000ea20008000800 */
[----:B------:R-:W3:Y:S01]  /*0c70*/  LDCU.64 UR8, c[0x0][0x3f0] ;  /* 0x00007e00ff0877ac */ /* 0x000ee20008000a00 */
[----:B-1----:R-:W-:Y:S02]  /*0c80*/  UIMAD UR12, UR35, UR4, URZ ;  /* 0x00000004230c72a4 */ /* 0x002fe4000f8e02ff */
[----:B------:R-:W-:Y:S01]  /*0c90*/  IMAD.WIDE.U32 R4, R7, UR4, R8 ;  /* 0x0000000407047c25 */ /* 0x000fe2000f8e0008 */
[----:B--2---:R-:W-:-:S03]  /*0ca0*/  ISETP.GE.AND P6, PT, R12, UR11, PT ;  /* 0x0000000b0c007c0c */ /* 0x004fc6000bfc6270 */
[----:B------:R-:W-:Y:S01]  /*0cb0*/  IMAD.U32 R0, RZ, RZ, UR12 ;  /* 0x0000000cff007e24 */ /* 0x000fe2000f8e00ff */
[----:B------:R-:W-:Y:S02]  /*0cc0*/  ISETP.GE.AND P5, PT, R13, UR11, PT ;  /* 0x0000000b0d007c0c */ /* 0x000fe4000bfa6270 */
[----:B---3--:R-:W-:Y:S01]  /*0cd0*/  LEA R2, P0, R4, UR8, 0x1 ;  /* 0x0000000804027c11 */ /* 0x008fe2000f8008ff */
[----:B------:R-:W-:-:S04]  /*0ce0*/  IMAD R0, R7, UR5, R0 ;  /* 0x0000000507007c24 */ /* 0x000fc8000f8e0200 */
[----:B------:R-:W-:-:S05]  /*0cf0*/  IMAD.IADD R0, R5, 0x1, R0 ;  /* 0x0000000105007824 */ /* 0x000fca00078e0200 */
[----:B------:R-:W-:-:S05]  /*0d00*/  LEA.HI.X R3, R4, UR9, R0, 0x1, P0 ;  /* 0x0000000904037c11 */ /* 0x000fca00080f0c00 */
[----:B------:R1:W-:Y:S04]  /*0d10*/  @!P6 STG.E.128 desc[UR26][R2.64], RZ ;  /* 0x000000ff0200e986 */ /* 0x0003e8000c101d1a */
[----:B------:R1:W-:Y:S02]  /*0d20*/  @!P5 STG.E.128 desc[UR26][R2.64+0x80], RZ ;  /* 0x000080ff0200d986 */ /* 0x0003e4000c101d1a */
.L_x_1722:
[----:B------:R-:W-:Y:S05]  /*0d30*/  BSYNC.RECONVERGENT B0 ;  /* 0x0000000000007941 */ /* 0x000fea0003800200 */
.L_x_1721:
        /* <DEDUP_REMOVED lines=21> */
.L_x_1724:
[----:B------:R-:W-:Y:S05]  /*0e90*/  BSYNC.RECONVERGENT B0 ;  /* 0x0000000000007941 */ /* 0x000fea0003800200 */
.L_x_1723:
        /* <DEDUP_REMOVED lines=21> */
.L_x_1726:
[----:B------:R-:W-:Y:S05]  /*0ff0*/  BSYNC.RECONVERGENT B0 ;  /* 0x0000000000007941 */ /* 0x000fea0003800200 */
.L_x_1725:
        /* <DEDUP_REMOVED lines=20> */
.L_x_1728:
[----:B------:R-:W-:Y:S05]  /*1140*/  BSYNC.RECONVERGENT B0 ;  /* 0x0000000000007941 */ /* 0x000fea0003800200 */
.L_x_1727:
        /* <DEDUP_REMOVED lines=20> */
.L_x_1730:
[----:B------:R-:W-:Y:S05]  /*1290*/  BSYNC.RECONVERGENT B0 ;  /* 0x0000000000007941 */ /* 0x000fea0003800200 */
.L_x_1729:
        /* <DEDUP_REMOVED lines=20> */
.L_x_1732:
[----:B------:R-:W-:Y:S05]  /*13e0*/  BSYNC.RECONVERGENT B0 ;  /* 0x0000000000007941 */ /* 0x000fea0003800200 */
.L_x_1731:
        /* <DEDUP_REMOVED lines=20> */
.L_x_1734:
[----:B------:R-:W-:Y:S05]  /*1530*/  BSYNC.RECONVERGENT B0 ;  /* 0x0000000000007941 */ /* 0x000fea0003800200 */
.L_x_1733:
        /* <DEDUP_REMOVED lines=20> */
.L_x_1736:
[----:B------:R-:W-:Y:S05]  /*1680*/  BSYNC.RECONVERGENT B0 ;  /* 0x0000000000007941 */ /* 0x000fea0003800200 */
.L_x_1735:
        /* <DEDUP_REMOVED lines=10> */
.L_x_1738:
[----:B------:R-:W-:Y:S05]  /*1730*/  BSYNC.RECONVERGENT B0 ;  /* 0x0000000000007941 */ /* 0x000fea0003800200 */
.L_x_1737:
        /* <DEDUP_REMOVED lines=15> */
.L_x_1740:
[----:B------:R-:W-:Y:S05]  /*1830*/  BSYNC.RECONVERGENT B0 ;  /* 0x0000000000007941 */ /* 0x000fea0003800200 */
.L_x_1739:
        /* <DEDUP_REMOVED lines=10> */
.L_x_1742:
[----:B------:R-:W-:Y:S05]  /*18e0*/  BSYNC.RECONVERGENT B0 ;  /* 0x0000000000007941 */ /* 0x000fea0003800200 */
.L_x_1741:
        /* <DEDUP_REMOVED lines=10> */
.L_x_1744:
[----:B------:R-:W-:Y:S05]  /*1990*/  BSYNC.RECONVERGENT B0 ;  /* 0x0000000000007941 */ /* 0x000fea0003800200 */
.L_x_1743:
        /* <DEDUP_REMOVED lines=10> */
.L_x_1746:
[----:B------:R-:W-:Y:S05]  /*1a40*/  BSYNC.RECONVERGENT B0 ;  /* 0x0000000000007941 */ /* 0x000fea0003800200 */
.L_x_1745:
        /* <DEDUP_REMOVED lines=10> */
.L_x_1748:
[----:B------:R-:W-:Y:S05]  /*1af0*/  BSYNC.RECONVERGENT B0 ;  /* 0x0000000000007941 */ /* 0x000fea0003800200 */
.L_x_1747:
        /* <DEDUP_REMOVED lines=10> */
.L_x_1750:
[----:B------:R-:W-:Y:S05]  /*1ba0*/  BSYNC.RECONVERGENT B0 ;  /* 0x0000000000007941 */ /* 0x000fea0003800200 */
.L_x_1749:
        /* <DEDUP_REMOVED lines=10> */
.L_x_1719:
        /* <DEDUP_REMOVED lines=21> */
.L_x_1751:
[----:B------:R-:W1:Y:S01]  /*1da0*/  LDCU.64 UR10, c[0x0][0x3b8] ;  /* 0x00007700ff0a77ac */ /* 0x000e620008000a00 */
[----:B------:R-:W-:-:S04]  /*1db0*/  UIADD3 UR15, UPT, UPT, UR12, UR13, URZ ;  /* 0x0000000d0c0f7290 */ /* 0x000fc8000fffe0ff */
[----:B-1----:R-:W-:Y:S02]  /*1dc0*/  UIMAD.WIDE.U32 UR6, UR15, UR10, URZ ;  /* 0x0000000a0f0672a5 */ /* 0x002fe4000f8e00ff */
[----:B------:R-:W-:-:S04]  /*1dd0*/  UIMAD UR15, UR15, UR11, URZ ;  /* 0x0000000b0f0f72a4 */ /* 0x000fc8000f8e02ff */
[----:B------:R-:W-:Y:S02]  /*1de0*/  UIADD3 UR15, UPT, UPT, UR7, UR15, URZ ;  /* 0x0000000f070f7290 */ /* 0x000fe4000fffe0ff */
.L_x_1752:
        /* <DEDUP_REMOVED lines=35> */
[----:B------:R-:W-:Y:S01]  /*2020*/  UIMAD UR17, UR25, UR5, UR37 ;  /* 0x00000005191172a4 */ /* 0x000fe2000f8e0225 */
[----:B------:R-:W-:Y:S11]  /*2030*/  BRA `(.L_x_1754) ;  /* 0x0000000000147947 */ /* 0x000ff60003800000 */
.L_x_1753:
[----:B------:R-:W1:Y:S01]  /*2040*/  LDCU.64 UR8, c[0x0][0x3c0] ;  /* 0x00007800ff0877ac */ /* 0x000e620008000a00 */
[----:B------:R-:W-:-:S04]  /*2050*/  UIADD3 UR12, UPT, UPT, UR12, UR13, URZ ;  /* 0x0000000d0c0c7290 */ /* 0x000fc8000fffe0ff */
[----:B-1----:R-:W-:Y:S02]  /*2060*/  UIMAD.WIDE.U32 UR36, UR12, UR8, URZ ;  /* 0x000000080c2472a5 */ /* 0x002fe4000f8e00ff */
[----:B------:R-:W-:-:S04]  /*2070*/  UIMAD UR12, UR12, UR9, URZ ;  /* 0x000000090c0c72a4 */ /* 0x000fc8000f8e02ff */
[----:B------:R-:W-:-:S12]  /*2080*/  UIADD3 UR17, UPT, UPT, UR37, UR12, URZ ;  /* 0x0000000c25117290 */ /* 0x000fd8000fffe0ff */
.L_x_1754:
[----:B------:R-:W-:Y:S01]  /*2090*/  SHF.R.U32.HI R13, RZ, 0x3, R218 ;  /* 0x00000003ff0d7819 */ /* 0x000fe200000116da */
[----:B------:R-:W-:Y:S01]  /*20a0*/  IMAD.SHL.U32 R222, R218, 0x8, RZ ;  /* 0x00000008dade7824 */ /* 0x000fe200078e00ff */
[----:B------:R-:W-:Y:S01]  /*20b0*/  UIADD3 UR18, UPT, UPT, -UR28, UR30, URZ ;  /* 0x0000001e1c127290 */ /* 0x000fe2000fffe1ff */
[----:B------:R-:W-:Y:S01]  /*20c0*/  SHF.R.S32.HI R8, RZ, 0x1f, R0 ;  /* 0x0000001fff087819 */ /* 0x000fe20000011400 */
[----:B------:R-:W1:Y:S01]  /*20d0*/  LDCU.64 UR12, c[0x0][0x3c8] ;  /* 0x00007900ff0c77ac */ /* 0x000e620008000a00 */
[C---:B------:R-:W-:Y:S01]  /*20e0*/  VIADD R2, R13.reuse, 0x30 ;  /* 0x000000300d027836 */ /* 0x040fe20000000000 */
[C---:B------:R-:W-:Y:S01]  /*20f0*/  LOP3.LUT R4, R222.reuse, 0x1f8, RZ, 0xc0, !PT ;  /* 0x000001f8de047812 */ /* 0x040fe200078ec0ff */
[C---:B------:R-:W-:Y:S01]  /*2100*/  VIADD R3, R13.reuse, 0x20 ;  /* 0x000000200d037836 */ /* 0x040fe20000000000 */
[----:B------:R-:W-:Y:S01]  /*2110*/  LOP3.LUT R212, R222, 0x38, RZ, 0xc0, !PT ;  /* 0x00000038ded47812 */ /* 0x000fe200078ec0ff */
[----:B------:R-:W2:Y:S01]  /*2120*/  S2UR UR31, SR_CgaCtaId ;  /* 0x00000000001f79c3 */ /* 0x000ea20000008800 */
[----:B------:R-:W-:Y:S01]  /*2130*/  ISETP.GE.AND P0, PT, R2, UR18, PT ;  /* 0x0000001202007c0c */ /* 0x000fe2000bf06270 */
[----:B------:R-:W-:Y:S01]  /*2140*/  UIMAD.WIDE.U32 UR34, UR34, 0x80, URZ ;  /* 0x00000080222278a5 */ /* 0x000fe2000f8e00ff */
[----:B------:R-:W-:Y:S01]  /*2150*/  LOP3.LUT R2, R4, 0x38, R218, 0x78, !PT ;  /* 0x0000003804027812 */ /* 0x000fe200078e78da */
[----:B------:R-:W-:Y:S01]  /*2160*/  VIADD R15, R13, 0x10 ;  /* 0x000000100d0f7836 */ /* 0x000fe20000000000 */
[----:B------:R-:W-:Y:S01]  /*2170*/  IADD3 R4, P5, PT, R212, UR6, RZ ;  /* 0x00000006d4047c10 */ /* 0x000fe2000ffbe0ff */
[----:B------:R-:W3:Y:S01]  /*2180*/  LDCU.128 UR4, c[0x0][0x3d0] ;  /* 0x00007a00ff0477ac */ /* 0x000ee20008000c00 */
[----:B------:R-:W-:Y:S01]  /*2190*/  ISETP.GE.AND P3, PT, R3, UR18, PT ;  /* 0x0000001203007c0c */ /* 0x000fe2000bf66270 */
[C---:B------:R-:W-:Y:S01]  /*21a0*/  VIADD R3, R13.reuse, 0x40 ;  /* 0x000000400d037836 */ /* 0x040fe20000000000 */
[----:B------:R-:W-:Y:S01]  /*21b0*/  LOP3.LUT R222, R2, 0x1e00, R222, 0xf8, !PT ;  /* 0x00001e0002de7812 */ /* 0x000fe200078ef8de */
[----:B------:R-:W-:Y:S01]  /*21c0*/  BSSY.RECONVERGENT B0, `(.L_x_1755) ;  /* 0x0000044000007945 */ /* 0x000fe20003800200 */
[C---:B------:R-:W-:Y:S01]  /*21d0*/  IADD3 R2, P4, PT, R212.reuse, UR36, RZ ;  /* 0x00000024d4027c10 */ /* 0x040fe2000ff9e0ff */
[----:B------:R-:W-:Y:S01]  /*21e0*/  VIADD R14, R13, 0x50 ;  /* 0x000000500d0e7836 */ /* 0x000fe20000000000 */
[C---:B------:R-:W-:Y:S01]  /*21f0*/  IADD3 R6, P1, PT, R212.reuse, UR14, RZ ;  /* 0x0000000ed4067c10 */ /* 0x040fe2000ff3e0ff */
[----:B-1----:R-:W-:Y:S01]  /*2200*/  IMAD.U32 R10, RZ, RZ, UR12 ;  /* 0x0000000cff0a7e24 */ /* 0x002fe2000f8e00ff */
[----:B------:R-:W-:Y:S01]  /*2210*/  ISETP.GE.AND P2, PT, R3, UR18, PT ;  /* 0x0000001203007c0c */ /* 0x000fe2000bf46270 */
[----:B------:R-:W-:Y:S01]  /*2220*/  IMAD.X R3, RZ, RZ, UR17, P4 ;  /* 0x00000011ff037e24 */ /* 0x000fe2000a0e06ff */
[----:B------:R-:W-:Y:S01]  /*2230*/  IADD3.X R5, PT, PT, RZ, UR15, RZ, P5, !PT ;  /* 0x0000000fff057c10 */ /* 0x000fe2000affe4ff */
[----:B------:R-:W-:Y:S01]  /*2240*/  IMAD.X R7, RZ, RZ, UR16, P1 ;  /* 0x00000010ff077e24 */ /* 0x000fe200088e06ff */
[----:B------:R-:W1:Y:S01]  /*2250*/  LDCU.64 UR16, c[0x0][0x390] ;  /* 0x00007200ff1077ac */ /* 0x000e620008000a00 */
[----:B------:R-:W-:Y:S01]  /*2260*/  IMAD.WIDE.U32 R2, R13, UR8, R2 ;  /* 0x000000080d027c25 */ /* 0x000fe2000f8e0002 */
[----:B------:R-:W-:Y:S01]  /*2270*/  LOP3.LUT R99, R212, 0x40, RZ, 0xfc, !PT ;  /* 0x00000040d4637812 */ /* 0x000fe200078efcff */
[----:B------:R-:W4:Y:S02]  /*2280*/  LDCU.64 UR14, c[0x0][0x388] ;  /* 0x00007100ff0e77ac */ /* 0x000f240008000a00 */
[----:B------:R-:W-:Y:S01]  /*2290*/  IMAD.WIDE.U32 R10, R10, UR24, R6 ;  /* 0x000000180a0a7c25 */ /* 0x000fe2000f8e0006 */
[----:B------:R-:W-:-:S03]  /*22a0*/  UMOV UR12, 0x400 ;  /* 0x00000400000c7882 */ /* 0x000fc60000000000 */
[----:B------:R-:W-:Y:S02]  /*22b0*/  IMAD R3, R13, UR9, R3 ;  /* 0x000000090d037c24 */ /* 0x000fe4000f8e0203 */
[----:B---3--:R-:W-:Y:S02]  /*22c0*/  IMAD R6, R8, UR6, RZ ;  /* 0x0000000608067c24 */ /* 0x008fe4000f8e02ff */
[----:B------:R-:W-:-:S04]  /*22d0*/  IMAD.WIDE.U32 R2, R0, UR6, R2 ;  /* 0x0000000600027c25 */ /* 0x000fc8000f8e0002 */
[----:B------:R-:W-:Y:S01]  /*22e0*/  IMAD R6, R0, UR7, R6 ;  /* 0x0000000700067c24 */ /* 0x000fe2000f8e0206 */
[----:B-1----:R-:W-:Y:S01]  /*22f0*/  LEA R17, P1, R2, UR16, 0x1 ;  /* 0x0000001002117c11 */ /* 0x002fe2000f8208ff */
[----:B------:R-:W-:Y:S01]  /*2300*/  IMAD.WIDE.U32 R4, R13, UR10, R4 ;  /* 0x0000000a0d047c25 */ /* 0x000fe2000f8e0004 */
[----:B------:R-:W-:-:S03]  /*2310*/  USHF.L.U64.HI UR16, UR8, 0x5, UR9 ;  /* 0x0000000508107899 */ /* 0x000fc60008010209 */
[----:B------:R-:W-:Y:S01]  /*2320*/  IMAD.IADD R3, R3, 0x1, R6 ;  /* 0x0000000103037824 */ /* 0x000fe200078e0206 */
[----:B------:R1:W-:Y:S01]  /*2330*/  STL [R1+0x4], R17 ;  /* 0x0000041101007387 */ /* 0x0003e20000100800 */
[C---:B------:R-:W-:Y:S02]  /*2340*/  IMAD R5, R13.reuse, UR11, R5 ;  /* 0x0000000b0d057c24 */ /* 0x040fe4000f8e0205 */
[----:B------:R-:W-:Y:S01]  /*2350*/  IMAD R7, R8, UR4, RZ ;  /* 0x0000000408077c24 */ /* 0x000fe2000f8e02ff */
[----:B------:R-:W-:Y:S01]  /*2360*/  LEA.HI.X R16, R2, UR17, R3, 0x1, P1 ;  /* 0x0000001102107c11 */ /* 0x000fe200088f0c03 */
[C---:B------:R-:W-:Y:S01]  /*2370*/  IMAD.WIDE.U32 R4, R0.reuse, UR4, R4 ;  /* 0x0000000400047c25 */ /* 0x040fe2000f8e0004 */
[C---:B------:R-:W-:Y:S01]  /*2380*/  ISETP.GE.AND P1, PT, R13.reuse, UR18, PT ;  /* 0x000000120d007c0c */ /* 0x040fe2000bf26270 */
[----:B------:R-:W-:Y:S01]  /*2390*/  USHF.L.U64.HI UR4, UR10, 0x5, UR11 ;  /* 0x000000050a047899 */ /* 0x000fe2000801020b */
[----:B------:R-:W-:Y:S01]  /*23a0*/  LOP3.LUT R8, R13, UR34, RZ, 0xfc, !PT ;  /* 0x000000220d087c12 */ /* 0x000fe2000f8efcff */
[----:B------:R1:W-:Y:S01]  /*23b0*/  STL [R1], R16 ;  /* 0x0000001001007387 */ /* 0x0003e20000100800 */
[----:B------:R-:W-:Y:S01]  /*23c0*/  IMAD R7, R0, UR5, R7 ;  /* 0x0000000500077c24 */ /* 0x000fe2000f8e0207 */
[----:B----4-:R-:W-:Y:S01]  /*23d0*/  LEA R242, P4, R4, UR14, 0x1 ;  /* 0x0000000e04f27c11 */ /* 0x010fe2000f8808ff */
[----:B--2---:R-:W-:Y:S01]  /*23e0*/  ULEA UR5, UR31, UR12, 0x18 ;  /* 0x0000000c1f057291 */ /* 0x004fe2000f8ec0ff */
[----:B------:R1:W-:Y:S01]  /*23f0*/  STL [R1+0x8], R99 ;  /* 0x0000086301007387 */ /* 0x0003e20000100800 */
[----:B------:R-:W-:Y:S01]  /*2400*/  USHF.L.U32 UR14, UR10, 0x5, URZ ;  /* 0x000000050a0e7899 */ /* 0x000fe200080006ff */
[----:B------:R-:W-:-:S03]  /*2410*/  IADD3 R0, PT, PT, R5, R7, RZ ;  /* 0x0000000705007210 */ /* 0x000fc60007ffe0ff */
[----:B------:R-:W-:Y:S02]  /*2420*/  LEA R222, R222, UR5, 0x1 ;  /* 0x00000005dede7c11 */ /* 0x000fe4000f8e08ff */
[----:B------:R-:W-:Y:S01]  /*2430*/  LEA.HI.X R241, R4, UR15, R0, 0x1, P4 ;  /* 0x0000000f04f17c11 */ /* 0x000fe2000a0f0c00 */
[----:B------:R-:W-:Y:S01]  /*2440*/  UIADD3 UR15, UPT, UPT, UR21, -0x1, URZ ;  /* 0xffffffff150f7890 */ /* 0x000fe2000fffe0ff */
[----:B------:R-:W-:Y:S02]  /*2450*/  MOV R0, UR13 ;  /* 0x0000000d00007c02 */ /* 0x000fe40008000f00 */
[----:B------:R-:W-:-:S03]  /*2460*/  ISETP.GE.AND P4, PT, R15, UR18, PT ;  /* 0x000000120f007c0c */ /* 0x000fc6000bf86270 */
[----:B------:R-:W-:Y:S01]  /*2470*/  IMAD R7, R0, UR24, R11 ;  /* 0x0000001800077c24 */ /* 0x000fe2000f8e020b */
[----:B------:R-:W-:Y:S09]  /*2480*/  @P1 BRA `(.L_x_1756) ;  /* 0x00000000005c1947 */ /* 0x000ff20003800000 */
[----:B------:R-:W2:Y:S01]  /*2490*/  LDCU.64 UR6, c[0x0][0x3b0] ;  /* 0x00007600ff0677ac */ /* 0x000ea20008000a00 */
[----:B------:R-:W-:Y:S01]  /*24a0*/  MOV R6, R10 ;  /* 0x0000000a00067202 */ /* 0x000fe20000000f00 */
[----:B------:R-:W3:Y:S01]  /*24b0*/  LDCU UR17, c[0x0][0x440] ;  /* 0x00008800ff1177ac */ /* 0x000ee20008000800 */
[----:B------:R-:W4:Y:S01]  /*24c0*/  LDCU.64 UR12, c[0x0][0x380] ;  /* 0x00007000ff0c77ac */ /* 0x000f220008000a00 */
[----:B--2---:R-:W-:Y:S02]  /*24d0*/  UIMAD UR31, UR35, UR6, URZ ;  /* 0x00000006231f72a4 */ /* 0x004fe4000f8e02ff */
[----:B------:R-:W-:Y:S01]  /*24e0*/  IMAD.WIDE.U32 R4, R8, UR6, R6 ;  /* 0x0000000608047c25 */ /* 0x000fe2000f8e0006 */
[----:B---3--:R-:W-:-:S03]  /*24f0*/  ISETP.GE.AND P5, PT, R212, UR17, PT ;  /* 0x00000011d4007c0c */ /* 0x008fc6000bfa6270 */
[----:B------:R-:W-:Y:S01]  /*2500*/  IMAD.U32 R0, RZ, RZ, UR31 ;  /* 0x0000001fff007e24 */ /* 0x000fe2000f8e00ff */
[----:B------:R-:W-:Y:S02]  /*2510*/  ISETP.GE.AND P1, PT, R99, UR17, PT ;  /* 0x0000001163007c0c */ /* 0x000fe4000bf26270 */
[----:B----4-:R-:W-:Y:S01]  /*2520*/  LEA R2, P6, R4, UR12, 0x1 ;  /* 0x0000000c04027c11 */ /* 0x010fe2000f8c08ff */
[----:B------:R-:W-:-:S04]  /*2530*/  IMAD R0, R8, UR7, R0 ;  /* 0x0000000708007c24 */ /* 0x000fc8000f8e0200 */
[----:B------:R-:W-:-:S05]  /*2540*/  IMAD.IADD R0, R5, 0x1, R0 ;  /* 0x0000000105007824 */ /* 0x000fca00078e0200 */
        /* <DEDUP_REMOVED lines=11> */
.L_x_1756:
[----:B------:R-:W-:Y:S05]  /*2600*/  BSYNC.RECONVERGENT B0 ;  /* 0x0000000000007941 */ /* 0x000fea0003800200 */
.L_x_1755:
[----:B------:R-:W-:Y:S01]  /*2610*/  USHF.L.U32 UR17, UR8, 0x5, URZ ;  /* 0x0000000508117899 */ /* 0x000fe200080006ff */
        /* <DEDUP_REMOVED lines=29> */
.L_x_1758:
[----:B------:R-:W-:Y:S05]  /*27f0*/  BSYNC.RECONVERGENT B0 ;  /* 0x0000000000007941 */ /* 0x000fea0003800200 */
.L_x_1757:
        /* <DEDUP_REMOVED lines=30> */
.L_x_1760:
[----:B------:R-:W-:Y:S05]  /*29e0*/  BSYNC.RECONVERGENT B0 ;  /* 0x0000000000007941 */ /* 0x000fea0003800200 */
.L_x_1759:
        /* <DEDUP_REMOVED lines=29> */
.L_x_1762:
[----:B------:R-:W-:Y:S05]  /*2bc0*/  BSYNC.RECONVERGENT B0 ;  /* 0x0000000000007941 */ /* 0x000fea0003800200 */
.L_x_1761:
        /* <DEDUP_REMOVED lines=29> */
.L_x_1764:
[----:B------:R-:W-:Y:S05]  /*2da0*/  BSYNC.RECONVERGENT B0 ;  /* 0x0000000000007941 */ /* 0x000fea0003800200 */
.L_x_1763:
[----:B------:R-:W-:Y:S01]  /*2db0*/  UIMAD.WIDE.U32 UR38, UR14, UR15, URZ ;  /* 0x0000000f0e2672a5 */ /* 0x000fe2000f8e00ff */
        /* <DEDUP_REMOVED lines=28> */
.L_x_1766:
[----:B------:R-:W-:Y:S05]  /*2f80*/  BSYNC.RECONVERGENT B0 ;  /* 0x0000000000007941 */ /* 0x000fea0003800200 */
.L_x_1765:
[----:B------:R-:W-:Y:S04]  /*2f90*/  BSSY.RECONVERGENT B0, `(.L_x_1767) ;  /* 0x000001b000007945 */ /* 0x000fe80003800200 */
[----:B------:R-:W-:Y:S05]  /*2fa0*/  @P6 BRA `(.L_x_1768) ;  /* 0x0000000000646947 */ /* 0x000fea0003800000 */
        /* <DEDUP_REMOVED lines=25> */
.L_x_1768:
[----:B------:R-:W-:Y:S05]  /*3140*/  BSYNC.RECONVERGENT B0 ;  /* 0x0000000000007941 */ /* 0x000fea0003800200 */
.L_x_1767:
[----:B------:R-:W-:Y:S04]  /*3150*/  BSSY.RECONVERGENT B0, `(.L_x_1769) ;  /* 0x000001b000007945 */ /* 0x000fe80003800200 */
[----:B------:R-:W-:Y:S05]  /*3160*/  @P5 BRA `(.L_x_1770) ;  /* 0x0000000000645947 */ /* 0x000fea0003800000 */
        /* <DEDUP_REMOVED lines=25> */
.L_x_1770:
[----:B------:R-:W-:Y:S05]  /*3300*/  BSYNC.RECONVERGENT B0 ;  /* 0x0000000000007941 */ /* 0x000fea0003800200 */
.L_x_1769:
        /* <DEDUP_REMOVED lines=22> */
.L_x_1772:
[----:B------:R-:W-:Y:S05]  /*3470*/  BSYNC.RECONVERGENT B0 ;  /* 0x0000000000007941 */ /* 0x000fea0003800200 */
.L_x_1771:
        /* <DEDUP_REMOVED lines=21> */
.L_x_1774:
[----:B------:R-:W-:Y:S05]  /*35d0*/  BSYNC.RECONVERGENT B0 ;  /* 0x0000000000007941 */ /* 0x000fea0003800200 */
.L_x_1773:
[----:B------:R-:W5:Y:S01]  /*35e0*/  LDCU UR6, c[0x0][0x3e0] ;  /* 0x00007c00ff0677ac */ /* 0x000f620008000800 */
[C---:B------:R-:W-:Y:S01]  /*35f0*/  IMAD.SHL.U32 R245, R218.reuse, 0x40, RZ ;  /* 0x00000040daf57824 */ /* 0x040fe200078e00ff */
[----:B------:R-:W0:Y:S01]  /*3600*/  LDGDEPBAR ;  /* 0x00000000000079af */ /* 0x000e220000000000 */
[C---:B------:R-:W-:Y:S01]  /*3610*/  LOP3.LUT R0, R218.reuse, 0x1f, RZ, 0xc0, !PT ;  /* 0x0000001fda007812 */ /* 0x040fe200078ec0ff */
[----:B------:R-:W-:Y:S01]  /*3620*/  UIMAD.WIDE.U32 UR10, UR17, UR15, URZ ;  /* 0x0000000f110a72a5 */ /* 0x000fe2000f8e00ff */
[----:B------:R-:W-:Y:S01]  /*3630*/  IMAD.SHL.U32 R215, R218, 0x20, RZ ;  /* 0x00000020dad77824 */ /* 0x000fe200078e00ff */
[----:B------:R-:W-:Y:S01]  /*3640*/  LOP3.LUT R252, R212, 0x1c0, R245, 0xf8, !PT ;  /* 0x000001c0d4fc7812 */ /* 0x000fe200078ef8f5 */
[----:B------:R-:W-:Y:S01]  /*3650*/  UIMAD UR16, UR16, UR15, URZ ;  /* 0x0000000f101072a4 */ /* 0x000fe2000f8e02ff */
[----:B------:R-:W-:Y:S01]  /*3660*/  IMAD.MOV.U32 R92, RZ, RZ, 0x10 ;  /* 0x00000010ff5c7424 */ /* 0x000fe200078e00ff */
[C---:B------:R-:W-:Y:S01]  /*3670*/  LOP3.LUT P3, RZ, R218.reuse, 0x2, RZ, 0xc0, !PT ;  /* 0x00000002daff7812 */ /* 0x040fe2000786c0ff */
[----:B------:R-:W-:Y:S01]  /*3680*/  IMAD.MOV.U32 R28, RZ, RZ, 0x20 ;  /* 0x00000020ff1c7424 */ /* 0x000fe200078e00ff */
[----:B------:R1:W-:Y:S01]  /*3690*/  STL [R1+0xc], R252 ;  /* 0x00000cfc01007387 */ /* 0x0003e20000100800 */
[C---:B------:R-:W-:Y:S01]  /*36a0*/  LOP3.LUT P4, RZ, R218.reuse, 0x4, RZ, 0xc0, !PT ;  /* 0x00000004daff7812 */ /* 0x040fe2000788c0ff */
[----:B------:R-:W-:Y:S01]  /*36b0*/  UIADD3 UR23, UPT, UPT, UR29, UR23, -UR30 ;  /* 0x000000171d177290 */ /* 0x000fe2000fffe81e */
[----:B------:R-:W-:Y:S01]  /*36c0*/  SHF.R.U32.HI R214, RZ, 0x1, R218 ;  /* 0x00000001ffd67819 */ /* 0x000fe200000116da */
[----:B------:R-:W-:Y:S01]  /*36d0*/  BSSY.RECONVERGENT B0, `(.L_x_1775) ;  /* 0x0000027000007945 */ /* 0x000fe20003800200 */
[----:B------:R-:W-:Y:S01]  /*36e0*/  LOP3.LUT R7, R218, 0x8, RZ, 0xc0, !PT ;  /* 0x00000008da077812 */ /* 0x000fe200078ec0ff */
[----:B-----5:R-:W-:Y:S01]  /*36f0*/  UIMAD UR6, UR25, UR6, UR24 ;  /* 0x00000006190672a4 */ /* 0x020fe2000f8e0218 */
[----:B------:R-:W-:-:S02]  /*3700*/  LOP3.LUT R215, R215, 0x7c00, RZ, 0xc0, !PT ;  /* 0x00007c00d7d77812 */ /* 0x000fc400078ec0ff */
[----:B------:R-:W-:Y:S01]  /*3710*/  SEL R92, R92, 0xfffffff0, !P3 ;  /* 0xfffffff05c5c7807 */ /* 0x000fe20005800000 */
[----:B------:R-:W-:Y:S01]  /*3720*/  USHF.L.U32 UR6, UR6, 0x5, URZ ;  /* 0x0000000506067899 */ /* 0x000fe200080006ff */
[----:B------:R-:W-:Y:S02]  /*3730*/  SEL R28, R28, 0xffffffe0, !P4 ;  /* 0xffffffe01c1c7807 */ /* 0x000fe40006000000 */
[----:B------:R-:W-:Y:S01]  /*3740*/  LOP3.LUT R6, R245, 0x200, RZ, 0xc0, !PT ;  /* 0x00000200f5067812 */ /* 0x000fe200078ec0ff */
[----:B------:R-:W-:Y:S01]  /*3750*/  USHF.R.S32.HI UR7, URZ, 0x1f, UR6 ;  /* 0x0000001fff077899 */ /* 0x000fe20008011406 */
[----:B------:R-:W-:-:S04]  /*3760*/  DEPBAR.LE SB0, 0x0 ;  /* 0x000080000000791a */ /* 0x000fc80000000000 */
[----:B------:R-:W-:Y:S01]  /*3770*/  BAR.SYNC.DEFER_BLOCKING 0x0 ;  /* 0x0000000000007b1d */ /* 0x000fe20000010000 */
[----:B------:R-:W-:Y:S01]  /*3780*/  IADD3 R97, P2, P1, R9, UR6, R0 ;  /* 0x0000000609617c10 */ /* 0x000fe2000f95e000 */
[----:B------:R-:W-:Y:S01]  /*3790*/  UIADD3 UR6, UPT, UPT, UR11, UR16, URZ ;  /* 0x000000100b067290 */ /* 0x000fe2000fffe0ff */
[----:B------:R-:W-:Y:S02]  /*37a0*/  SHF.R.U32.HI R0, RZ, 0x2, R218 ;  /* 0x00000002ff007819 */ /* 0x000fe400000116da */
[----:B------:R-:W-:Y:S02]  /*37b0*/  IADD3.X R100, PT, PT, R12, UR7, RZ, P2, P1 ;  /* 0x000000070c647c10 */ /* 0x000fe400097e24ff */
[----:B------:R-:W-:Y:S02]  /*37c0*/  LOP3.LUT R98, R0, 0x7, RZ, 0xc0, !PT ;  /* 0x0000000700627812 */ /* 0x000fe400078ec0ff */
[----:B------:R-:W-:Y:S01]  /*37d0*/  LOP3.LUT R96, R214, 0x1f0, RZ, 0xc0, !PT ;  /* 0x000001f0d6607812 */ /* 0x000fe200078ec0ff */
[----:B-1----:R-:W-:Y:S06]  /*37e0*/  @P0 BRA `(.L_x_1776) ;  /* 0x00000000004c0947 */ /* 0x002fec0003800000 */
[----:B------:R-:W1:Y:S01]  /*37f0*/  LDCU UR7, c[0x0][0x440] ;  /* 0x00008800ff0777ac */ /* 0x000e620008000800 */
[----:B------:R-:W-:Y:S02]  /*3800*/  IMAD.U32 R4, RZ, RZ, UR10 ;  /* 0x0000000aff047e24 */ /* 0x000fe4000f8e00ff */
[----:B------:R-:W-:Y:S02]  /*3810*/  IMAD.U32 R0, RZ, RZ, UR6 ;  /* 0x00000006ff007e24 */ /* 0x000fe4000f8e00ff */
[----:B------:R-:W-:Y:S01]  /*3820*/  IMAD.U32 R5, RZ, RZ, UR11 ;  /* 0x0000000bff057e24 */ /* 0x000fe2000f8e00ff */
[----:B--234-:R-:W-:-:S04]  /*3830*/  LEA R2, P2, R4, R17, 0x1 ;  /* 0x0000001104027211 */ /* 0x01cfc800078408ff */
        /* <DEDUP_REMOVED lines=14> */
.L_x_1776:
[----:B------:R1:W-:Y:S04]  /*3920*/  STS.128 [R222+0xa000], RZ ;  /* 0x00a000ffde007388 */ /* 0x0003e80000000c00 */
[----:B------:R1:W-:Y:S02]  /*3930*/  STS.128 [R222+0xb000], RZ ;  /* 0x00b000ffde007388 */ /* 0x0003e40000000c00 */
.L_x_1777:
[----:B------:R-:W-:Y:S05]  /*3940*/  BSYNC.RECONVERGENT B0 ;  /* 0x0000000000007941 */ /* 0x000fea0003800200 */
.L_x_1775:
[----:B------:R-:W-:Y:S01]  /*3950*/  ISETP.GE.AND P0, PT, R15, UR36, PT ;  /* 0x000000240f007c0c */ /* 0x000fe2000bf06270 */
[----:B------:R-:W-:Y:S01]  /*3960*/  BSSY.RECONVERGENT B0, `(.L_x_1778) ;  /* 0x000001d000007945 */ /* 0x000fe20003800200 */
[C---:B------:R-:W-:Y:S02]  /*3970*/  LOP3.LUT R95, R252.reuse, 0x8, R214, 0x78, !PT ;  /* 0x00000008fc5f7812 */ /* 0x040fe400078e78d6 */
[----:B------:R-:W-:Y:S02]  /*3980*/  LOP3.LUT R0, R252, R7, RZ, 0x3c, !PT ;  /* 0x00000007fc007212 */ /* 0x000fe400078e3cff */
[----:B-1234-:R-:W-:Y:S02]  /*3990*/  LOP3.LUT R3, R245, 0x400, RZ, 0xc0, !PT ;  /* 0x00000400f5037812 */ /* 0x01efe400078ec0ff */
[----:B------:R-:W-:-:S03]  /*39a0*/  IADD3 R2, PT, PT, R95, R6, R215 ;  /* 0x000000065f027210 */ /* 0x000fc60007ffe0d7 */
[----:B------:R-:W-:Y:S01]  /*39b0*/  IMAD R221, R0, 0x2, R3 ;  /* 0x0000000200dd7824 */ /* 0x000fe200078e0203 */
[----:B------:R-:W-:Y:S01]  /*39c0*/  LEA R0, R2, UR5, 0x1 ;  /* 0x0000000502007c11 */ /* 0x000fe2000f8e08ff */
[----:B------:R1:W-:Y:S04]  /*39d0*/  @P0 STS.128 [R222+0xa800], RZ ;  /* 0x00a800ffde000388 */ /* 0x0003e80000000c00 */
[----:B------:R1:W-:Y:S01]  /*39e0*/  @P0 STS.128 [R222+0xb800], RZ ;  /* 0x00b800ffde000388 */ /* 0x0003e20000000c00 */
[----:B------:R-:W-:Y:S05]  /*39f0*/  @P0 BRA `(.L_x_1779) ;  /* 0x00000000004c0947 */ /* 0x000fea0003800000 */
[----:B------:R-:W2:Y:S01]  /*3a00*/  LDCU UR7, c[0x0][0x440] ;  /* 0x00008800ff0777ac */ /* 0x000ea20008000800 */
[----:B------:R-:W-:-:S04]  /*3a10*/  ULEA UR13, UP0, UR8, UR10, 0x4 ;  /* 0x0000000a080d7291 */ /* 0x000fc8000f8020ff */
[----:B------:R-:W-:Y:S02]  /*3a20*/  ULEA.HI.X UR12, UR8, UR6, UR9, 0x4, UP0 ;  /* 0x00000006080c7291 */ /* 0x000fe400080f2409 */
[----:B------:R-:W-:-:S04]  /*3a30*/  IMAD.U32 R3, RZ, RZ, UR13 ;  /* 0x0000000dff037e24 */ /* 0x000fc8000f8e00ff */
[----:B------:R-:W-:Y:S01]  /*3a40*/  IMAD.U32 R4, RZ, RZ, UR12 ;  /* 0x0000000cff047e24 */ /* 0x000fe2000f8e00ff */
[----:B------:R-:W-:Y:S02]  /*3a50*/  LEA R2, P2, R3, R17, 0x1 ;  /* 0x0000001103027211 */ /* 0x000fe400078408ff */
        /* <DEDUP_REMOVED lines=13> */
.L_x_1779:
[----:B------:R-:W-:Y:S05]  /*3b30*/  BSYNC.RECONVERGENT B0 ;  /* 0x0000000000007941 */ /* 0x000fea0003800200 */
.L_x_1778:
[----:B------:R-:W-:Y:S01]  /*3b40*/  LDSM.16.M88.4 R12, [R221+UR5+0x8000] ;  /* 0x00800005dd0c783b */ /* 0x000fe20008000200 */
[----:B------:R-:W-:Y:S01]  /*3b50*/  VIADD R208, R221, UR5 ;  /* 0x00000005ddd07c36 */ /* 0x000fe20008000000 */
[----:B------:R-:W-:Y:S01]  /*3b60*/  UISETP.GT.U32.AND UP0, UPT, UR15, UR19, UPT ;  /* 0x000000130f00728c */ /* 0x000fe2000bf04070 */
[C---:B--2---:R-:W-:Y:S01]  /*3b70*/  IMAD R3, R92.reuse, 0x2, R0 ;  /* 0x000000025c037824 */ /* 0x044fe200078e0200 */
[----:B------:R-:W2:Y:S01]  /*3b80*/  LDSM.16.M88.4 R4, [R0+0x2000] ;  /* 0x002000000004783b */ /* 0x000ea20000000200 */
[----:B------:R-:W-:Y:S02]  /*3b90*/  IMAD R2, R92, 0x2, R208 ;  /* 0x000000025c027824 */ /* 0x000fe400078e02d0 */
[C---:B------:R-:W-:Y:S01]  /*3ba0*/  IMAD R94, R28.reuse, 0x2, R0 ;  /* 0x000000021c5e7824 */ /* 0x040fe200078e0200 */
[----:B------:R-:W3:Y:S01]  /*3bb0*/  LDSM.16.M88.4 R24, [R221+UR5+0x8800] ;  /* 0x00880005dd18783b */ /* 0x000ee20008000200 */
[----:B------:R-:W-:Y:S02]  /*3bc0*/  IMAD R88, R28, 0x2, R208 ;  /* 0x000000021c587824 */ /* 0x000fe400078e02d0 */
[C---:B------:R-:W-:Y:S01]  /*3bd0*/  IMAD R93, R92.reuse, 0x2, R94 ;  /* 0x000000025c5d7824 */ /* 0x040fe200078e025e */
[----:B------:R-:W-:Y:S01]  /*3be0*/  LDSM.16.M88.4 R40, [R2+0x8000] ;  /* 0x008000000228783b */ /* 0x000fe20000000200 */
[----:B------:R-:W-:-:S02]  /*3bf0*/  IMAD R92, R92, 0x2, R88 ;  /* 0x000000025c5c7824 */ /* 0x000fc400078e0258 */
[----:B------:R-:W-:Y:S01]  /*3c00*/  IMAD.SHL.U32 R101, R218, 0x2, RZ ;  /* 0x00000002da657824 */ /* 0x000fe200078e00ff */
[----:B------:R-:W4:Y:S04]  /*3c10*/  LDSM.16.M88.4 R16, [R3+0x2000] ;  /* 0x002000000310783b */ /* 0x000f280000000200 */
[----:B------:R-:W5:Y:S01]  /*3c20*/  LDSM.16.M88.4 R44, [R2+0x8800] ;  /* 0x00880000022c783b */ /* 0x000f620000000200 */
[----:B------:R-:W-:-:S03]  /*3c30*/  LOP3.LUT R243, R101, 0x6, RZ, 0xc0, !PT ;  /* 0x0000000665f37812 */ /* 0x000fc600078ec0ff */
[----:B------:R-:W1:Y:S04]  /*3c40*/  LDSM.16.M88.4 R8, [R0] ;  /* 0x000000000008783b */ /* 0x000e680000000200 */
[----:B------:R-:W1:Y:S04]  /*3c50*/  LDSM.16.M88.4 R20, [R3] ;  /* 0x000000000314783b */ /* 0x000e680000000200 */
[----:B------:R-:W-:Y:S04]  /*3c60*/  LDSM.16.M88.4 R60, [R92+0x8800] ;  /* 0x008800005c3c783b */ /* 0x000fe80000000200 */
[----:B------:R-:W-:Y:S04]  /*3c70*/  LDSM.16.M88.4 R28, [R93] ;  /* 0x000000005d1c783b */ /* 0x000fe80000000200 */
[----:B------:R-:W0:Y:S01]  /*3c80*/  LDGDEPBAR ;  /* 0x00000000000079af */ /* 0x000e220000000000 */
[C---:B--2---:R-:W-:Y:S03]  /*3c90*/  HMMA.16816.F32.BF16 R36, R4.reuse, R12, RZ ;  /* 0x0000000c0424723c */ /* 0x044fe600000418ff */
[----:B------:R-:W-:Y:S04]  /*3ca0*/  STL [R1+0x34], R101 ;  /* 0x0000346501007387 */ /* 0x000fe80000100800 */
[----:B------:R-:W-:Y:S01]  /*3cb0*/  STL [R1+0x30], R243 ;  /* 0x000030f301007387 */ /* 0x000fe20000100800 */
[C---:B---3--:R-:W-:Y:S08]  /*3cc0*/  HMMA.16816.F32.BF16 R32, R4.reuse, R24, RZ ;  /* 0x000000180420723c */ /* 0x048ff000000418ff */
[C---:B------:R-:W-:Y:S08]  /*3cd0*/  HMMA.16816.F32.BF16 R48, R4.reuse, R14, RZ ;  /* 0x0000000e0430723c */ /* 0x040ff000000418ff */
[----:B------:R-:W-:Y:S01]  /*3ce0*/  HMMA.16816.F32.BF16 R52, R4, R26, RZ ;  /* 0x0000001a0434723c */ /* 0x000fe200000418ff */
[----:B------:R-:W-:Y:S07]  /*3cf0*/  LDSM.16.M88.4 R4, [R94+0x2000] ;  /* 0x002000005e04783b */ /* 0x000fee0000000200 */
[C---:B----4-:R-:W-:Y:S01]  /*3d00*/  HMMA.16816.F32.BF16 R68, R16.reuse, R40, R36 ;  /* 0x000000281044723c */ /* 0x050fe20000041824 */
[----:B------:R-:W-:Y:S07]  /*3d10*/  LDSM.16.M88.4 R36, [R88+0x8800] ;  /* 0x008800005824783b */ /* 0x000fee0000000200 */
[----:B-----5:R-:W-:Y:S01]  /*3d20*/  HMMA.16816.F32.BF16 R64, R16, R44, R32 ;  /* 0x0000002c1040723c */ /* 0x020fe20000041820 */
[----:B------:R-:W2:Y:S07]  /*3d30*/  LDSM.16.M88.4 R32, [R88+0x8000] ;  /* 0x008000005820783b */ /* 0x000eae0000000200 */
[C---:B-1----:R-:W-:Y:S08]  /*3d40*/  HMMA.16816.F32.BF16 R56, R8.reuse, R12, RZ ;  /* 0x0000000c0838723c */ /* 0x042ff000000418ff */
[C---:B------:R-:W-:Y:S01]  /*3d50*/  HMMA.16816.F32.BF16 R80, R8.reuse, R14, RZ ;  /* 0x0000000e0850723c */ /* 0x040fe200000418ff */
[----:B------:R-:W1:Y:S07]  /*3d60*/  LDSM.16.M88.4 R12, [R94] ;  /* 0x000000005e0c783b */ /* 0x000e6e0000000200 */
[C---:B------:R-:W-:Y:S08]  /*3d70*/  HMMA.16816.F32.BF16 R76, R8.reuse, R24, RZ ;  /* 0x00000018084c723c */ /* 0x040ff000000418ff */
[----:B------:R-:W-:Y:S01]  /*3d80*/  HMMA.16816.F32.BF16 R72, R8, R26, RZ ;  /* 0x0000001a0848723c */ /* 0x000fe200000418ff */
[----:B------:R-:W-:Y:S07]  /*3d90*/  LDSM.16.M88.4 R8, [R93+0x2000] ;  /* 0x002000005d08783b */ /* 0x000fee0000000200 */
[C---:B------:R-:W-:Y:S08]  /*3da0*/  HMMA.16816.F32.BF16 R24, R16.reuse, R46, R52 ;  /* 0x0000002e1018723c */ /* 0x040ff00000041834 */
[----:B------:R-:W-:Y:S08]  /*3db0*/  HMMA.16816.F32.BF16 R48, R16, R42, R48 ;  /* 0x0000002a1030723c */ /* 0x000ff00000041830 */
[C---:B------:R-:W-:Y:S01]  /*3dc0*/  HMMA.16816.F32.BF16 R52, R20.reuse, R40, R56 ;  /* 0x000000281434723c */ /* 0x040fe20000041838 */
[----:B------:R-:W3:Y:S07]  /*3dd0*/  LDSM.16.M88.4 R56, [R92+0x8000] ;  /* 0x008000005c38783b */ /* 0x000eee0000000200 */
[C---:B------:R-:W-:Y:S08]  /*3de0*/  HMMA.16816.F32.BF16 R80, R20.reuse, R42, R80 ;  /* 0x0000002a1450723c */ /* 0x040ff00000041850 */
[C---:B------:R-:W-:Y:S08]  /*3df0*/  HMMA.16816.F32.BF16 R84, R20.reuse, R44, R76 ;  /* 0x0000002c1454723c */ /* 0x040ff0000004184c */
[----:B------:R-:W-:Y:S08]  /*3e00*/  HMMA.16816.F32.BF16 R20, R20, R46, R72 ;  /* 0x0000002e1414723c */ /* 0x000ff00000041848 */
[C---:B--2---:R-:W-:Y:S01]  /*3e10*/  HMMA.16816.F32.BF16 R16, R4.reuse, R32, R68 ;  /* 0x000000200410723c */ /* 0x044fe20000041844 */
[----:B------:R-:W-:Y:S07]  /*3e20*/  LDSM.16.M88.4 R68, [R221+UR5+0x9800] ;  /* 0x00980005dd44783b */ /* 0x000fee0008000200 */
[C---:B------:R-:W-:Y:S08]  /*3e30*/  HMMA.16816.F32.BF16 R76, R4.reuse, R36, R64 ;  /* 0x00000024044c723c */ /* 0x040ff00000041840 */
[C---:B------:R-:W-:Y:S01]  /*3e40*/  HMMA.16816.F32.BF16 R44, R4.reuse, R34, R48 ;  /* 0x00000022042c723c */ /* 0x040fe20000041830 */
[----:B------:R-:W-:Y:S07]  /*3e50*/  LDSM.16.M88.4 R48, [R221+UR5+0x9000] ;  /* 0x00900005dd30783b */ /* 0x000fee0008000200 */
[----:B------:R-:W-:Y:S01]  /*3e60*/  HMMA.16816.F32.BF16 R40, R4, R38, R24 ;  /* 0x000000260428723c */ /* 0x000fe20000041818 */
[----:B------:R-:W2:Y:S04]  /*3e70*/  LDSM.16.M88.4 R4, [R0+0x6000] ;  /* 0x006000000004783b */ /* 0x000ea80000000200 */
[----:B------:R4:W5:Y:S03]  /*3e80*/  LDSM.16.M88.4 R24, [R0+0x4000] ;  /* 0x004000000018783b */ /* 0x0009660000000200 */
[C---:B-1----:R-:W-:Y:S01]  /*3e90*/  HMMA.16816.F32.BF16 R72, R12.reuse, R32, R52 ;  /* 0x000000200c48723c */ /* 0x042fe20000041834 */
[----:B------:R-:W-:Y:S07]  /*3ea0*/  LDSM.16.M88.4 R52, [R2+0x9000] ;  /* 0x009000000234783b */ /* 0x000fee0000000200 */
[C---:B------:R-:W-:Y:S08]  /*3eb0*/  HMMA.16816.F32.BF16 R80, R12.reuse, R34, R80 ;  /* 0x000000220c50723c */ /* 0x040ff00000041850 */
[----:B------:R-:W-:Y:S01]  /*3ec0*/  HMMA.16816.F32.BF16 R84, R12, R36, R84 ;  /* 0x000000240c54723c */ /* 0x000fe20000041854 */
[----:B----4-:R-:W-:-:S07]  /*3ed0*/  IMAD.U32 R0, RZ, RZ, UR15 ;  /* 0x0000000fff007e24 */ /* 0x010fce000f8e00ff */
[----:B------:R-:W-:Y:S01]  /*3ee0*/  HMMA.16816.F32.BF16 R64, R12, R38, R20 ;  /* 0x000000260c40723c */ /* 0x000fe20000041814 */
[----:B------:R-:W-:Y:S01]  /*3ef0*/  LDSM.16.M88.4 R20, [R3+0x4000] ;  /* 0x004000000314783b */ /* 0x000fe20000000200 */
[----:B------:R-:W-:-:S06]  /*3f00*/  IMAD R0, R0, 0x20, R243 ;  /* 0x0000002000007824 */ /* 0x000fcc00078e02f3 */
[C---:B---3--:R-:W-:Y:S01]  /*3f10*/  HMMA.16816.F32.BF16 R36, R8.reuse, R56, R16 ;  /* 0x000000380824723c */ /* 0x048fe20000041810 */
[----:B------:R1:W3:Y:S07]  /*3f20*/  LDSM.16.M88.4 R16, [R3+0x6000] ;  /* 0x006000000310783b */ /* 0x0002ee0000000200 */
[C---:B------:R-:W-:Y:S08]  /*3f30*/  HMMA.16816.F32.BF16 R32, R8.reuse, R58, R44 ;  /* 0x0000003a0820723c */ /* 0x040ff0000004182c */
[C---:B------:R-:W-:Y:S01]  /*3f40*/  HMMA.16816.F32.BF16 R12, R8.reuse, R60, R76 ;  /* 0x0000003c080c723c */ /* 0x040fe2000004184c */
[----:B------:R4:W3:Y:S07]  /*3f50*/  LDSM.16.M88.4 R76, [R2+0x9800] ;  /* 0x00980000024c783b */ /* 0x0008ee0000000200 */
[----:B------:R-:W-:Y:S01]  /*3f60*/  HMMA.16816.F32.BF16 R8, R8, R62, R40 ;  /* 0x0000003e0808723c */ /* 0x000fe20000041828 */
[----:B-1----:R-:W-:-:S07]  /*3f70*/  IMAD.U32 R3, RZ, RZ, UR22 ;  /* 0x00000016ff037e24 */ /* 0x002fce000f8e00ff */
[C---:B------:R-:W-:Y:S08]  /*3f80*/  HMMA.16816.F32.BF16 R40, R28.reuse, R56, R72 ;  /* 0x000000381c28723c */ /* 0x040ff00000041848 */
[----:B------:R-:W-:Y:S01]  /*3f90*/  HMMA.16816.F32.BF16 R72, R28, R58, R80 ;  /* 0x0000003a1c48723c */ /* 0x000fe20000041850 */
[----:B----4-:R-:W-:-:S04]  /*3fa0*/  IADD3 R2, PT, PT, R98, UR28, R96 ;  /* 0x0000001c62027c10 */ /* 0x010fc8000fffe060 */
[C---:B------:R-:W-:Y:S01]  /*3fb0*/  IADD3 R223, PT, PT, R2.reuse, UR29, -R3 ;  /* 0x0000001d02df7c10 */ /* 0x040fe2000fffe803 */
[----:B------:R-:W-:Y:S02]  /*3fc0*/  IMAD.U32 R3, RZ, RZ, UR23 ;  /* 0x00000017ff037e24 */ /* 0x000fe4000f8e00ff */
[----:B------:R-:W-:Y:S03]  /*3fd0*/  HMMA.16816.F32.BF16 R84, R28, R60, R84 ;  /* 0x0000003c1c54723c */ /* 0x000fe60000041854 */
[----:B------:R-:W-:Y:S01]  /*3fe0*/  IADD3 R2, PT, PT, R2, 0x1, R3 ;  /* 0x0000000102027810 */ /* 0x000fe20007ffe003 */
[----:B------:R-:W-:-:S03]  /*3ff0*/  VIADD R3, R0, 0x8 ;  /* 0x0000000800037836 */ /* 0x000fc60000000000 */
[----:B------:R-:W-:Y:S01]  /*4000*/  VIMNMX R227, PT, PT, R2, UR29, PT ;  /* 0x0000001d02e37c48 */ /* 0x000fe2000bfe0100 */
[----:B------:R-:W-:Y:S01]  /*4010*/  HMMA.16816.F32.BF16 R64, R28, R62, R64 ;  /* 0x0000003e1c40723c */ /* 0x000fe20000041840 */
[----:B------:R-:W-:Y:S07]  /*4020*/  LDSM.16.M88.4 R28, [R88+0x9000] ;  /* 0x00900000581c783b */ /* 0x000fee0000000200 */
[C---:B--2---:R-:W-:Y:S08]  /*4030*/  HMMA.16816.F32.BF16 R56, R4.reuse, R48, R36 ;  /* 0x000000300438723c */ /* 0x044ff00000041824 */
[C---:B------:R-:W-:Y:S08]  /*4040*/  HMMA.16816.F32.BF16 R44, R4.reuse, R50, R32 ;  /* 0x00000032042c723c */ /* 0x040ff00000041820 */
[C---:B------:R-:W-:Y:S01]  /*4050*/  HMMA.16816.F32.BF16 R36, R4.reuse, R68, R12 ;  /* 0x000000440424723c */ /* 0x040fe2000004180c */
[----:B------:R-:W-:Y:S07]  /*4060*/  LDSM.16.M88.4 R12, [R94+0x4000] ;  /* 0x004000005e0c783b */ /* 0x000fee0000000200 */
[----:B------:R-:W-:Y:S01]  /*4070*/  HMMA.16816.F32.BF16 R4, R4, R70, R8 ;  /* 0x000000460404723c */ /* 0x000fe20000041808 */
[----:B------:R-:W1:Y:S07]  /*4080*/  LDSM.16.M88.4 R8, [R94+0x6000] ;  /* 0x006000005e08783b */ /* 0x000e6e0000000200 */
[C---:B-----5:R-:W-:Y:S01]  /*4090*/  HMMA.16816.F32.BF16 R32, R24.reuse, R48, R40 ;  /* 0x000000301820723c */ /* 0x060fe20000041828 */
[----:B------:R2:W4:Y:S07]  /*40a0*/  LDSM.16.M88.4 R40, [R88+0x9800] ;  /* 0x009800005828783b */ /* 0x00052e0000000200 */
[C---:B------:R-:W-:Y:S08]  /*40b0*/  HMMA.16816.F32.BF16 R84, R24.reuse, R68, R84 ;  /* 0x000000441854723c */ /* 0x040ff00000041854 */
[C---:B------:R-:W-:Y:S08]  /*40c0*/  HMMA.16816.F32.BF16 R80, R24.reuse, R70, R64 ;  /* 0x000000461850723c */ /* 0x040ff00000041840 */
[----:B--2---:R-:W-:Y:S01]  /*40d0*/  HMMA.16816.F32.BF16 R88, R24, R50, R72 ;  /* 0x000000321858723c */ /* 0x004fe20000041848 */
[----:B------:R-:W-:Y:S07]  /*40e0*/  LDSM.16.M88.4 R24, [R92+0x9000] ;  /* 0x009000005c18783b */ /* 0x000fee0000000200 */
[C---:B---3--:R-:W-:Y:S08]  /*40f0*/  HMMA.16816.F32.BF16 R68, R16.reuse, R54, R44 ;  /* 0x000000361044723c */ /* 0x048ff0000004182c */
[C---:B------:R-:W-:Y:S01]  /*4100*/  HMMA.16816.F32.BF16 R44, R16.reuse, R78, R4 ;  /* 0x0000004e102c723c */ /* 0x040fe20000041804 */
[----:B------:R-:W2:Y:S07]  /*4110*/  LDSM.16.M88.4 R4, [R93+0x6000] ;  /* 0x006000005d04783b */ /* 0x000eae0000000200 */
[C---:B------:R-:W-:Y:S08]  /*4120*/  HMMA.16816.F32.BF16 R72, R16.reuse, R52, R56 ;  /* 0x000000341048723c */ /* 0x040ff00000041838 */
[----:B------:R-:W-:Y:S01]  /*4130*/  HMMA.16816.F32.BF16 R60, R16, R76, R36 ;  /* 0x0000004c103c723c */ /* 0x000fe20000041824 */
[----:B------:R-:W3:Y:S04]  /*4140*/  LDSM.16.M88.4 R36, [R92+0x9800] ;  /* 0x009800005c24783b */ /* 0x000ee80000000200 */
[----:B------:R-:W5:Y:S01]  /*4150*/  LDSM.16.M88.4 R16, [R93+0x4000] ;  /* 0x004000005d10783b */ /* 0x000f620000000200 */
[----:B------:R-:W-:-:S04]  /*4160*/  DEPBAR.LE SB0, 0x0 ;  /* 0x000080000000791a */ /* 0x000fc80000000000 */
[C---:B------:R-:W-:Y:S08]  /*4170*/  HMMA.16816.F32.BF16 R48, R20.reuse, R52, R32 ;  /* 0x000000341430723c */ /* 0x040ff00000041820 */
[----:B------:R-:W-:Y:S08]  /*4180*/  HMMA.16816.F32.BF16 R52, R20, R54, R88 ;  /* 0x000000361434723c */ /* 0x000ff00000041858 */
[----:B-1----:R-:W-:Y:S08]  /*4190*/  HMMA.16816.F32.BF16 R72, R8, R28, R72 ;  /* 0x0000001c0848723c */ /* 0x002ff00000041848 */
[C---:B------:R-:W-:Y:S08]  /*41a0*/  HMMA.16816.F32.BF16 R64, R20.reuse, R76, R84 ;  /* 0x0000004c1440723c */ /* 0x040ff00000041854 */
[----:B------:R-:W-:Y:S08]  /*41b0*/  HMMA.16816.F32.BF16 R56, R20, R78, R80 ;  /* 0x0000004e1438723c */ /* 0x000ff00000041850 */
[C---:B------:R-:W-:Y:S08]  /*41c0*/  HMMA.16816.F32.BF16 R68, R8.reuse, R30, R68 ;  /* 0x0000001e0844723c */ /* 0x040ff00000041844 */
[C---:B----4-:R-:W-:Y:S08]  /*41d0*/  HMMA.16816.F32.BF16 R60, R8.reuse, R40, R60 ;  /* 0x00000028083c723c */ /* 0x050ff0000004183c */
[----:B------:R-:W-:Y:S08]  /*41e0*/  HMMA.16816.F32.BF16 R32, R8, R42, R44 ;  /* 0x0000002a0820723c */ /* 0x000ff0000004182c */
[----:B------:R-:W-:Y:S08]  /*41f0*/  HMMA.16816.F32.BF16 R8, R12, R30, R52 ;  /* 0x0000001e0c08723c */ /* 0x000ff00000041834 */
[----:B--2---:R-:W-:Y:S08]  /*4200*/  HMMA.16816.F32.BF16 R44, R4, R24, R72 ;  /* 0x00000018042c723c */ /* 0x004ff00000041848 */
[C---:B------:R-:W-:Y:S08]  /*4210*/  HMMA.16816.F32.BF16 R20, R12.reuse, R28, R48 ;  /* 0x0000001c0c14723c */ /* 0x040ff00000041830 */
[C---:B------:R-:W-:Y:S08]  /*4220*/  HMMA.16816.F32.BF16 R28, R12.reuse, R40, R64 ;  /* 0x000000280c1c723c */ /* 0x040ff00000041840 */
[----:B------:R-:W-:Y:S01]  /*4230*/  HMMA.16816.F32.BF16 R40, R12, R42, R56 ;  /* 0x0000002a0c28723c */ /* 0x000fe20000041838 */
[----:B------:R-:W-:-:S02]  /*4240*/  IMAD.U32 R14, RZ, RZ, UR29 ;  /* 0x0000001dff0e7e24 */ /* 0x000fc4000f8e00ff */
[C---:B------:R-:W-:Y:S02]  /*4250*/  VIADD R13, R0.reuse, 0x10 ;  /* 0x00000010000d7836 */ /* 0x040fe40000000000 */
[----:B------:R-:W-:Y:S01]  /*4260*/  VIADD R12, R0, 0x11 ;  /* 0x00000011000c7836 */ /* 0x000fe20000000000 */
[----:B------:R-:W-:Y:S02]  /*4270*/  VIADDMNMX R225, R2, 0x40, R14, PT ;  /* 0x0000004002e17846 */ /* 0x000fe4000380010e */
[C---:B------:R-:W-:Y:S08]  /*4280*/  HMMA.16816.F32.BF16 R68, R4.reuse, R26, R68 ;  /* 0x0000001a0444723c */ /* 0x040ff00000041844 */
[C---:B---3--:R-:W-:Y:S08]  /*4290*/  HMMA.16816.F32.BF16 R60, R4.reuse, R36, R60 ;  /* 0x00000024043c723c */ /* 0x048ff0000004183c */
[----:B------:R-:W-:Y:S01]  /*42a0*/  HMMA.16816.F32.BF16 R32, R4, R38, R32 ;  /* 0x000000260420723c */ /* 0x000fe20000041820 */
[----:B------:R-:W-:Y:S01]  /*42b0*/  VIADD R4, R223, 0x40 ;  /* 0x00000040df047836 */ /* 0x000fe20000000000 */
[----:B------:R-:W-:Y:S04]  /*42c0*/  BAR.SYNC.DEFER_BLOCKING 0x0 ;  /* 0x0000000000007b1d */ /* 0x000fe80000010000 */
[----:B------:R-:W-:-:S02]  /*42d0*/  ISETP.GT.AND P2, PT, R4, R0, PT ;  /* 0x000000000400720c */ /* 0x000fc40003f44270 */
[C---:B-----5:R-:W-:Y:S01]  /*42e0*/  HMMA.16816.F32.BF16 R56, R16.reuse, R26, R8 ;  /* 0x0000001a1038723c */ /* 0x060fe20000041808 */
[----:B------:R-:W-:Y:S01]  /*42f0*/  VIADD R8, R0, 0x1 ;  /* 0x0000000100087836 */ /* 0x000fe20000000000 */
[----:B------:R-:W-:Y:S01]  /*4300*/  ISETP.GT.AND P1, PT, R4, R3, PT ;  /* 0x000000030400720c */ /* 0x000fe20003f24270 */
[----:B------:R-:W-:Y:S01]  /*4310*/  VIADD R9, R0, 0x9 ;  /* 0x0000000900097836 */ /* 0x000fe20000000000 */
[----:B------:R-:W-:Y:S01]  /*4320*/  FSEL R7, R44, -INF , !P2 ;  /* 0xff8000002c077808 */ /* 0x000fe20005000000 */
[----:B------:R-:W-:Y:S01]  /*4330*/  VIADD R11, R0, 0x18 ;  /* 0x00000018000b7836 */ /* 0x000fe20000000000 */
[----:B------:R-:W-:Y:S01]  /*4340*/  ISETP.GT.AND P0, PT, R4, R8, PT ;  /* 0x000000080400720c */ /* 0x000fe20003f04270 */
[----:B------:R-:W-:Y:S01]  /*4350*/  VIADD R10, R0, 0x19 ;  /* 0x00000019000a7836 */ /* 0x000fe20000000000 */
[C---:B------:R-:W-:Y:S01]  /*4360*/  ISETP.GT.AND P6, PT, R4.reuse, R9, PT ;  /* 0x000000090400720c */ /* 0x040fe20003fc4270 */
[----:B------:R-:W-:Y:S01]  /*4370*/  HMMA.16816.F32.BF16 R52, R16, R24, R20 ;  /* 0x000000181034723c */ /* 0x000fe20000041814 */
[C---:B------:R-:W-:Y:S01]  /*4380*/  ISETP.GT.AND P5, PT, R4.reuse, R13, PT ;  /* 0x0000000d0400720c */ /* 0x040fe20003fa4270 */
[----:B------:R-:W1:Y:S01]  /*4390*/  S2R R20, SR_CTAID.X ;  /* 0x0000000000147919 */ /* 0x000e620000002500 */
[----:B------:R-:W-:-:S02]  /*43a0*/  ISETP.GT.AND P2, PT, R4, R12, PT ;  /* 0x0000000c0400720c */ /* 0x000fc40003f44270 */
[----:B------:R-:W-:Y:S02]  /*43b0*/  FSEL R6, R45, -INF , !P0 ;  /* 0xff8000002d067808 */ /* 0x000fe40004000000 */
[----:B------:R-:W-:Y:S01]  /*43c0*/  FSEL R5, R68, -INF , !P1 ;  /* 0xff80000044057808 */ /* 0x000fe20004800000 */
[C---:B------:R-:W-:Y:S01]  /*43d0*/  HMMA.16816.F32.BF16 R72, R16.reuse, R36, R28 ;  /* 0x000000241048723c */ /* 0x040fe2000004181c */
[----:B------:R-:W-:Y:S02]  /*43e0*/  FSEL R15, R69, -INF , !P6 ;  /* 0xff800000450f7808 */ /* 0x000fe40007000000 */
[C---:B------:R-:W-:Y:S02]  /*43f0*/  ISETP.GT.AND P0, PT, R4.reuse, R11, PT ;  /* 0x0000000b0400720c */ /* 0x040fe40003f04270 */
[----:B------:R-:W-:Y:S02]  /*4400*/  ISETP.GT.AND P1, PT, R4, R10, PT ;  /* 0x0000000a0400720c */ /* 0x000fe40003f24270 */
[----:B------:R-:W-:Y:S01]  /*4410*/  ISETP.GE.AND P6, PT, R0, R225, PT ;  /* 0x000000e10000720c */ /* 0x000fe20003fc6270 */
[----:B------:R-:W-:Y:S01]  /*4420*/  HMMA.16816.F32.BF16 R64, R16, R38, R40 ;  /* 0x000000261040723c */ /* 0x000fe20000041828 */
[----:B------:R-:W-:-:S02]  /*4430*/  FSEL R4, R60, -INF , !P5 ;  /* 0xff8000003c047808 */ /* 0x000fc40006800000 */
[----:B------:R-:W-:Y:S02]  /*4440*/  FSEL R17, R61, -INF , !P2 ;  /* 0xff8000003d117808 */ /* 0x000fe40005000000 */
[-C--:B------:R-:W-:Y:S02]  /*4450*/  ISETP.GE.AND P5, PT, R8, R225.reuse, PT ;  /* 0x000000e10800720c */ /* 0x080fe40003fa6270 */
[-C--:B------:R-:W-:Y:S02]  /*4460*/  ISETP.GE.AND P2, PT, R3, R225.reuse, PT ;  /* 0x000000e10300720c */ /* 0x080fe40003f46270 */
[----:B------:R-:W-:Y:S02]  /*4470*/  FSEL R19, R7, -INF , !P6 ;  /* 0xff80000007137808 */ /* 0x000fe40007000000 */
[----:B------:R-:W-:Y:S02]  /*4480*/  FSEL R16, R32, -INF , !P0 ;  /* 0xff80000020107808 */ /* 0x000fe40004000000 */
[----:B------:R-:W-:-:S02]  /*4490*/  ISETP.GE.AND P6, PT, R13, R225, PT ;  /* 0x000000e10d00720c */ /* 0x000fc40003fc6270 */
[-C--:B------:R-:W-:Y:S02]  /*44a0*/  ISETP.GE.AND P0, PT, R9, R225.reuse, PT ;  /* 0x000000e10900720c */ /* 0x080fe40003f06270 */
[----:B------:R-:W-:Y:S02]  /*44b0*/  FSEL R22, R6, -INF , !P5 ;  /* 0xff80000006167808 */ /* 0x000fe40006800000 */
[----:B------:R-:W-:Y:S02]  /*44c0*/  FSEL R23, R5, -INF , !P2 ;  /* 0xff80000005177808 */ /* 0x000fe40005000000 */
        /* <DEDUP_REMOVED lines=8> */
[----:B------:R-:W-:-:S02]  /*4550*/  FSEL R48, R16, -INF , !P2 ;  /* 0xff80000010307808 */ /* 0x000fc40005000000 */
[----:B------:R-:W-:Y:S02]  /*4560*/  FMNMX3.FTZ R4, R4, R24, R39, !PT ;  /* 0x0000001804047276 */ /* 0x000fe40007810027 */
[----:B------:R-:W-:Y:S02]  /*4570*/  FSEL R45, R5, -INF , !P0 ;  /* 0xff800000052d7808 */ /* 0x000fe40004000000 */
[----:B------:R-:W-:-:S04]  /*4580*/  FMNMX3.FTZ R4, R4, R44, R48, !PT ;  /* 0x0000002c04047276 */ /* 0x000fc80007810030 */
[----:B------:R-:W-:Y:S01]  /*4590*/  FMNMX.FTZ R15, R45, R4, !PT ;  /* 0x000000042d0f7209 */ /* 0x000fe20007810000 */
[----:B-1----:R-:W-:Y:S06]  /*45a0*/  BRA.U !UP0, `(.L_x_1780) ;  /* 0x00000001089c7547 */ /* 0x002fec000b800000 */
[----:B------:R-:W1:Y:S01]  /*45b0*/  LDCU UR6, c[0x0][0x440] ;  /* 0x00008800ff0677ac */ /* 0x000e620008000800 */
[----:B------:R-:W-:-:S04]  /*45c0*/  UIADD3 UR7, UPT, UPT, UR21, -0x2, URZ ;  /* 0xfffffffe15077890 */ /* 0x000fc8000fffe0ff */
[----:B------:R-:W-:Y:S02]  /*45d0*/  UIMAD.WIDE.U32 UR12, UR14, UR7, URZ ;  /* 0x000000070e0c72a5 */ /* 0x000fe4000f8e00ff */
[----:B------:R-:W-:Y:S02]  /*45e0*/  UIMAD UR7, UR4, UR7, URZ ;  /* 0x00000007040772a4 */ /* 0x000fe4000f8e02ff */
[----:B------:R-:W-:Y:S02]  /*45f0*/  UIADD3 UR11, UP0, UPT, UR37, UR12, URZ ;  /* 0x0000000c250b7290 */ /* 0x000fe4000ff1e0ff */
[----:B------:R-:W-:Y:S01]  /*4600*/  UIADD3 UR7, UPT, UPT, UR13, UR7, URZ ;  /* 0x000000070d077290 */ /* 0x000fe2000fffe0ff */
[----:B------:R-:W-:Y:S02]  /*4610*/  IMAD.U32 R16, RZ, RZ, UR12 ;  /* 0x0000000cff107e24 */ /* 0x000fe4000f8e00ff */
[----:B------:R-:W-:Y:S01]  /*4620*/  IMAD.U32 R17, RZ, RZ, UR13 ;  /* 0x0000000dff117e24 */ /* 0x000fe2000f8e00ff */
[----:B-1----:R-:W-:Y:S01]  /*4630*/  ISETP.GE.AND P1, PT, R212, UR6, PT ;  /* 0x00000006d4007c0c */ /* 0x002fe2000bf26270 */
[----:B------:R-:W-:Y:S01]  /*4640*/  UIADD3.X UR10, UPT, UPT, UR31, UR7, URZ, UP0, !UPT ;  /* 0x000000071f0a7290 */ /* 0x000fe200087fe4ff */
[----:B------:R-:W-:Y:S01]  /*4650*/  ISETP.GE.AND P0, PT, R99, UR6, PT ;  /* 0x0000000663007c0c */ /* 0x000fe2000bf06270 */
[----:B------:R-:W-:Y:S01]  /*4660*/  IMAD.U32 R17, RZ, RZ, UR11 ;  /* 0x0000000bff117e24 */ /* 0x000fe2000f8e00ff */
[----:B------:R-:W-:Y:S01]  /*4670*/  LEA R6, P5, R16, R242, 0x1 ;  /* 0x000000f210067211 */ /* 0x000fe200078a08ff */
[----:B------:R-:W-:-:S02]  /*4680*/  IMAD.U32 R5, RZ, RZ, UR7 ;  /* 0x00000007ff057e24 */ /* 0x000fc4000f8e00ff */
[----:B------:R-:W-:Y:S01]  /*4690*/  IMAD.U32 R18, RZ, RZ, UR10 ;  /* 0x0000000aff127e24 */ /* 0x000fe2000f8e00ff */
[C---:B------:R-:W-:Y:S02]  /*46a0*/  LEA R4, P2, R17.reuse, R242, 0x1 ;  /* 0x000000f211047211 */ /* 0x040fe400078408ff */
[-C--:B------:R-:W-:Y:S02]  /*46b0*/  LEA.HI.X R7, R16, R241.reuse, R5, 0x1, P5 ;  /* 0x000000f110077211 */ /* 0x080fe400028f0c05 */
        /* <DEDUP_REMOVED lines=22> */
.L_x_1780:
[----:B-1----:R-:W-:Y:S01]  /*4820*/  VIADD R4, R223, 0x48 ;  /* 0x00000048df047836 */ /* 0x002fe20000000000 */
[C-C-:B------:R-:W-:Y:S01]  /*4830*/  VIADDMNMX R226, R2.reuse, 0x8, R14.reuse, PT ;  /* 0x0000000802e27846 */ /* 0x140fe2000380010e */
[----:B------:R-:W1:Y:S01]  /*4840*/  SHFL.BFLY PT, R18, R15, 0x2, 0x1f ;  /* 0x0c401f000f127f89 */ /* 0x000e6200000e0000 */
[----:B------:R-:W-:Y:S01]  /*4850*/  VIADDMNMX R224, R2, 0x48, R14, PT ;  /* 0x0000004802e07846 */ /* 0x000fe2000380010e */
[----:B------:R-:W-:Y:S01]  /*4860*/  IMAD.WIDE.U32 R102, R97, -0x2daee0ad, RZ ;  /* 0xd2511f5361667825 */ /* 0x000fe200078e00ff */
[C---:B------:R-:W-:Y:S01]  /*4870*/  ISETP.GT.AND P0, PT, R4.reuse, R8, PT ;  /* 0x000000080400720c */ /* 0x040fe20003f04270 */
[----:B------:R-:W2:Y:S01]  /*4880*/  LDCU UR7, c[0x0][0x45c] ;  /* 0x00008b80ff0777ac */ /* 0x000ea20008000800 */
[C---:B------:R-:W-:Y:S01]  /*4890*/  ISETP.GT.AND P1, PT, R4.reuse, R0, PT ;  /* 0x000000000400720c */ /* 0x040fe20003f24270 */
[----:B------:R-:W-:Y:S01]  /*48a0*/  VIADD R33, R223, 0x8 ;  /* 0x00000008df217836 */ /* 0x000fe20000000000 */
[----:B------:R-:W-:Y:S01]  /*48b0*/  FSEL R14, R47, -INF , !P0 ;  /* 0xff8000002f0e7808 */ /* 0x000fe20004000000 */
[----:B------:R-:W-:Y:S01]  /*48c0*/  UIADD3 UR6, UPT, UPT, UR33, 0x646e171e, URZ ;  /* 0x646e171e21067890 */ /* 0x000fe2000fffe0ff */
[C---:B------:R-:W-:Y:S01]  /*48d0*/  ISETP.GT.AND P0, PT, R4.reuse, R3, PT ;  /* 0x000000030400720c */ /* 0x040fe20003f04270 */
[----:B------:R-:W-:Y:S01]  /*48e0*/  IMAD.MOV.U32 R216, RZ, RZ, 0x20 ;  /* 0x00000020ffd87424 */ /* 0x000fe200078e00ff */
[----:B------:R-:W-:Y:S01]  /*48f0*/  ISETP.GT.AND P2, PT, R4, R12, PT ;  /* 0x0000000c0400720c */ /* 0x000fe20003f44270 */
[----:B------:R-:W-:Y:S01]  /*4900*/  STL.64 [R1+0x58], R102 ;  /* 0x0000586601007387 */ /* 0x000fe20000100a00 */
[----:B------:R-:W-:Y:S01]  /*4910*/  FSEL R16, R46, -INF , !P1 ;  /* 0xff8000002e107808 */ /* 0x000fe20004800000 */
[----:B------:R-:W-:Y:S01]  /*4920*/  UISETP.GT.U32.AND UP0, UPT, UR15, UR19, UPT ;  /* 0x000000130f00728c */ /* 0x000fe2000bf04070 */
[----:B------:R-:W-:Y:S01]  /*4930*/  FSEL R7, R70, -INF , !P0 ;  /* 0xff80000046077808 */ /* 0x000fe20004000000 */
[----:B------:R-:W-:Y:S01]  /*4940*/  UMOV UR10, UR15 ;  /* 0x0000000f000a7c82 */ /* 0x000fe20008000000 */
[----:B------:R-:W-:-:S02]  /*4950*/  ISETP.GT.AND P1, PT, R4, R11, PT ;  /* 0x0000000b0400720c */ /* 0x000fc40003f24270 */
[----:B------:R-:W-:Y:S02]  /*4960*/  ISETP.GT.AND P0, PT, R4, R10, PT ;  /* 0x0000000a0400720c */ /* 0x000fe40003f04270 */
[----:B------:R-:W-:Y:S02]  /*4970*/  FSEL R6, R63, -INF , !P2 ;  /* 0xff8000003f067808 */ /* 0x000fe40005000000 */
[----:B------:R-:W-:Y:S02]  /*4980*/  SHF.R.U32.HI R84, RZ, 0x5, R218 ;  /* 0x00000005ff547819 */ /* 0x000fe400000116da */
[----:B------:R-:W-:Y:S02]  /*4990*/  ISETP.GE.AND P2, PT, R0, R224, PT ;  /* 0x000000e00000720c */ /* 0x000fe40003f46270 */
[----:B------:R-:W-:Y:S01]  /*49a0*/  ISETP.GT.AND P5, PT, R4, R13, PT ;  /* 0x0000000d0400720c */ /* 0x000fe20003fa4270 */
[----:B------:R-:W-:Y:S01]  /*49b0*/  IMAD R84, R20, 0x8, R84 ;  /* 0x0000000814547824 */ /* 0x000fe200078e0254 */
[----:B------:R-:W-:-:S02]  /*49c0*/  FSEL R5, R34, -INF , !P1 ;  /* 0xff80000022057808 */ /* 0x000fc40004800000 */
[----:B------:R-:W-:Y:S02]  /*49d0*/  FSEL R17, R35, -INF , !P0 ;  /* 0xff80000023117808 */ /* 0x000fe40004000000 */
[----:B------:R-:W-:Y:S02]  /*49e0*/  ISETP.GT.AND P6, PT, R4, R9, PT ;  /* 0x000000090400720c */ /* 0x000fe40003fc4270 */
[-C--:B------:R-:W-:Y:S02]  /*49f0*/  ISETP.GE.AND P1, PT, R8, R224.reuse, PT ;  /* 0x000000e00800720c */ /* 0x080fe40003f26270 */
[----:B------:R-:W-:Y:S02]  /*4a00*/  ISETP.GE.AND P0, PT, R3, R224, PT ;  /* 0x000000e00300720c */ /* 0x000fe40003f06270 */
[----:B------:R-:W-:Y:S02]  /*4a10*/  FSEL R25, R16, -INF , !P2 ;  /* 0xff80000010197808 */ /* 0x000fe40005000000 */
[----:B------:R-:W-:-:S02]  /*4a20*/  FSEL R2, R62, -INF , !P5 ;  /* 0xff8000003e027808 */ /* 0x000fc40006800000 */
[-C--:B------:R-:W-:Y:S02]  /*4a30*/  ISETP.GE.AND P2, PT, R13, R224.reuse, PT ;  /* 0x000000e00d00720c */ /* 0x080fe40003f46270 */
[----:B------:R-:W-:Y:S02]  /*4a40*/  FSEL R4, R71, -INF , !P6 ;  /* 0xff80000047047808 */ /* 0x000fe40007000000 */
[----:B------:R-:W-:Y:S02]  /*4a50*/  ISETP.GE.AND P5, PT, R9, R224, PT ;  /* 0x000000e00900720c */ /* 0x000fe40003fa6270 */
[----:B------:R-:W-:Y:S02]  /*4a60*/  FSEL R26, R14, -INF , !P1 ;  /* 0xff8000000e1a7808 */ /* 0x000fe40004800000 */
[----:B------:R-:W-:Y:S01]  /*4a70*/  FSEL R20, R7, -INF , !P0 ;  /* 0xff80000007147808 */ /* 0x000fe20004000000 */
[----:B------:R-:W-:Y:S01]  /*4a80*/  IMAD.U32 R7, RZ, RZ, UR33 ;  /* 0x00000021ff077e24 */ /* 0x000fe2000f8e00ff */
[----:B------:R-:W-:-:S02]  /*4a90*/  FSEL R35, R2, -INF , !P2 ;  /* 0xff80000002237808 */ /* 0x000fc40005000000 */
[-C--:B------:R-:W-:Y:S01]  /*4aa0*/  ISETP.GE.AND P1, PT, R12, R224.reuse, PT ;  /* 0x000000e00c00720c */ /* 0x080fe20003f26270 */
[----:B------:R-:W-:Y:S01]  /*4ab0*/  VIADD R219, R7, 0x32370b8f ;  /* 0x32370b8f07db7836 */ /* 0x000fe20000000000 */
[----:B------:R-:W-:Y:S02]  /*4ac0*/  ISETP.GE.AND P0, PT, R11, R224, PT ;  /* 0x000000e00b00720c */ /* 0x000fe40003f06270 */
[----:B------:R-:W-:Y:S01]  /*4ad0*/  FSEL R21, R4, -INF , !P5 ;  /* 0xff80000004157808 */ /* 0x000fe20006800000 */
[----:B------:R-:W-:Y:S01]  /*4ae0*/  IMAD.U32 R4, RZ, RZ, UR33 ;  /* 0x00000021ff047e24 */ /* 0x000fe2000f8e00ff */
[----:B------:R-:W-:Y:S02]  /*4af0*/  FMNMX3.FTZ R2, R25, R26, R20, !PT ;  /* 0x0000001a19027276 */ /* 0x000fe40007810014 */
[----:B------:R-:W-:Y:S01]  /*4b00*/  ISETP.GE.AND P2, PT, R10, R224, PT ;  /* 0x000000e00a00720c */ /* 0x000fe20003f46270 */
[----:B------:R-:W-:Y:S01]  /*4b10*/  VIADD R46, R4, 0xbb67ae85 ;  /* 0xbb67ae85042e7836 */ /* 0x000fe20000000000 */
[----:B------:R-:W-:Y:S01]  /*4b20*/  FSEL R36, R6, -INF , !P1 ;  /* 0xff80000006247808 */ /* 0x000fe20004800000 */
[----:B------:R-:W-:Y:S01]  /*4b30*/  VIADD R228, R4, 0x76cf5d0a ;  /* 0x76cf5d0a04e47836 */ /* 0x000fe20000000000 */
[----:B------:R-:W-:Y:S01]  /*4b40*/  FSEL R38, R5, -INF , !P0 ;  /* 0xff80000005267808 */ /* 0x000fe20004000000 */
[----:B------:R-:W-:Y:S01]  /*4b50*/  IMAD.U32 R5, RZ, RZ, UR15 ;  /* 0x0000000fff057e24 */ /* 0x000fe2000f8e00ff */
[----:B------:R-:W-:-:S02]  /*4b60*/  FMNMX3.FTZ R2, R2, R21, R35, !PT ;  /* 0x0000001502027276 */ /* 0x000fc40007810023 */
[----:B------:R-:W-:Y:S02]  /*4b70*/  FSEL R37, R17, -INF , !P2 ;  /* 0xff80000011257808 */ /* 0x000fe40005000000 */
[----:B------:R-:W-:Y:S02]  /*4b80*/  FMNMX3.FTZ R2, R2, R36, R38, !PT ;  /* 0x0000002402027276 */ /* 0x000fe40007810026 */
[----:B-1----:R-:W-:Y:S01]  /*4b90*/  FMNMX.FTZ R18, R15, R18, !PT ;  /* 0x000000120f127209 */ /* 0x002fe20007810000 */
[C---:B------:R-:W-:Y:S01]  /*4ba0*/  VIADD R15, R84.reuse, 0x4 ;  /* 0x00000004540f7836 */ /* 0x040fe20000000000 */
[----:B------:R-:W-:Y:S01]  /*4bb0*/  FMNMX.FTZ R2, R37, R2, !PT ;  /* 0x0000000225027209 */ /* 0x000fe20007810000 */
[----:B------:R-:W-:Y:S01]  /*4bc0*/  IMAD.WIDE.U32 R84, R84, -0x326172a9, RZ ;  /* 0xcd9e8d5754547825 */ /* 0x000fe200078e00ff */
[----:B------:R-:W-:Y:S01]  /*4bd0*/  LOP3.LUT R14, R5, UR33, R103, 0x96, !PT ;  /* 0x00000021050e7c12 */ /* 0x000fe2000f8e9667 */
[----:B------:R-:W1:Y:S01]  /*4be0*/  SHFL.BFLY PT, R17, R18, 0x1, 0x1f ;  /* 0x0c201f0012117f89 */ /* 0x000e6200000e0000 */
[-C--:B------:R-:W-:Y:S01]  /*4bf0*/  ISETP.GT.AND P1, PT, R223, R0.reuse, PT ;  /* 0x00000000df00720c */ /* 0x080fe20003f24270 */
[----:B------:R-:W-:Y:S01]  /*4c00*/  IMAD.WIDE.U32 R30, R15, -0x326172a9, RZ ;  /* 0xcd9e8d570f1e7825 */ /* 0x000fe200078e00ff */
[----:B------:R-:W-:Y:S01]  /*4c10*/  ISETP.GE.AND P6, PT, R0, R227, PT ;  /* 0x000000e30000720c */ /* 0x000fe20003fc6270 */
[----:B------:R-:W3:Y:S01]  /*4c20*/  SHFL.BFLY PT, R16, R2, 0x2, 0x1f ;  /* 0x0c401f0002107f89 */ /* 0x000ee200000e0000 */
[----:B------:R-:W-:Y:S01]  /*4c30*/  ISETP.GT.AND P5, PT, R33, R0, PT ;  /* 0x000000002100720c */ /* 0x000fe20003fa4270 */
[----:B------:R-:W-:Y:S01]  /*4c40*/  IMAD.U32 R15, RZ, RZ, UR32 ;  /* 0x00000020ff0f7e24 */ /* 0x000fe2000f8e00ff */
[----:B------:R-:W-:Y:S01]  /*4c50*/  LOP3.LUT R6, R100, UR32, R31, 0x96, !PT ;  /* 0x0000002064067c12 */ /* 0x000fe2000f8e961f */
[----:B------:R-:W-:Y:S01]  /*4c60*/  IMAD.U32 R5, RZ, RZ, UR32 ;  /* 0x00000020ff057e24 */ /* 0x000fe2000f8e00ff */
[----:B------:R-:W-:Y:S01]  /*4c70*/  ISETP.GE.AND P2, PT, R0, R226, PT ;  /* 0x000000e20000720c */ /* 0x000fe20003f46270 */
[----:B------:R-:W-:Y:S01]  /*4c80*/  IMAD.WIDE.U32 R28, R14, -0x326172a9, RZ ;  /* 0xcd9e8d570e1c7825 */ /* 0x000fe200078e00ff */
[----:B------:R-:W-:-:S02]  /*4c90*/  FSEL R32, R52, -INF , !P1 ;  /* 0xff80000034207808 */ /* 0x000fc40004800000 */
[----:B------:R-:W-:Y:S01]  /*4ca0*/  ISETP.GT.AND P1, PT, R33, R8, PT ;  /* 0x000000082100720c */ /* 0x000fe20003f24270 */
[----:B------:R-:W-:-:S03]  /*4cb0*/  IMAD.WIDE.U32 R250, R6, -0x2daee0ad, RZ ;  /* 0xd2511f5306fa7825 */ /* 0x000fc600078e00ff */
[----:B------:R-:W-:Y:S01]  /*4cc0*/  FSEL R31, R55, -INF , !P1 ;  /* 0xff800000371f7808 */ /* 0x000fe20004800000 */
[----:B------:R-:W-:Y:S01]  /*4cd0*/  VIADD R47, R15, 0x9e3779b9 ;  /* 0x9e3779b90f2f7836 */ /* 0x000fe20000000000 */
[----:B------:R-:W-:Y:S01]  /*4ce0*/  LOP3.LUT R6, R46, R102, R251, 0x96, !PT ;  /* 0x000000662e067212 */ /* 0x000fe200078e96fb */
[----:B------:R-:W-:Y:S01]  /*4cf0*/  VIADD R217, R5, 0x3c6ef372 ;  /* 0x3c6ef37205d97836 */ /* 0x000fe20000000000 */
[----:B------:R-:W-:Y:S01]  /*4d00*/  ISETP.GT.AND P1, PT, R223, R3, PT ;  /* 0x00000003df00720c */ /* 0x000fe20003f24270 */
[----:B------:R-:W-:Y:S01]  /*4d10*/  STL.64 [R1+0x50], R250 ;  /* 0x000050fa01007387 */ /* 0x000fe20000100a00 */
[----:B------:R-:W-:Y:S01]  /*4d20*/  LOP3.LUT R4, R47, R30, R29, 0x96, !PT ;  /* 0x0000001e2f047212 */ /* 0x000fe200078e961d */
[----:B------:R-:W-:Y:S01]  /*4d30*/  IMAD.WIDE.U32 R246, R6, -0x326172a9, RZ ;  /* 0xcd9e8d5706f67825 */ /* 0x000fe200078e00ff */
[----:B-1----:R-:W-:Y:S02]  /*4d40*/  FMNMX.FTZ R135, R18, R17, !PT ;  /* 0x0000001112877209 */ /* 0x002fe40007810000 */
[----:B------:R-:W-:Y:S01]  /*4d50*/  FSEL R30, R54, -INF , !P5 ;  /* 0xff800000361e7808 */ /* 0x000fe20006800000 */
[----:B------:R-:W-:Y:S01]  /*4d60*/  IMAD.WIDE.U32 R4, R4, -0x2daee0ad, RZ ;  /* 0xd2511f5304047825 */ /* 0x000fe200078e00ff */
[----:B---3--:R-:W-:Y:S01]  /*4d70*/  FMNMX.FTZ R0, R2, R16, !PT ;  /* 0x0000001002007209 */ /* 0x008fe20007810000 */
[----:B------:R-:W-:Y:S01]  /*4d80*/  STL.64 [R1+0x40], R246 ;  /* 0x000040f601007387 */ /* 0x000fe20000100a00 */
[----:B------:R-:W-:Y:S01]  /*4d90*/  LOP3.LUT R6, R217, R28, R247, 0x96, !PT ;  /* 0x0000001cd9067212 */ /* 0x000fe200078e96f7 */
[----:B------:R-:W-:Y:S01]  /*4da0*/  IMAD.U32 R2, RZ, RZ, UR32 ;  /* 0x00000020ff027e24 */ /* 0x000fe2000f8e00ff */
[----:B------:R-:W-:Y:S01]  /*4db0*/  LOP3.LUT R14, R228, R250, R5, 0x96, !PT ;  /* 0x000000fae40e7212 */ /* 0x000fe200078e9605 */
[----:B------:R-:W1:Y:S01]  /*4dc0*/  SHFL.BFLY PT, R17, R0, 0x1, 0x1f ;  /* 0x0c201f0000117f89 */ /* 0x000e6200000e0000 */
[----:B------:R-:W-:Y:S01]  /*4dd0*/  FSETP.NEU.FTZ.AND P0, PT, R135, -INF , PT ;  /* 0xff8000008700780b */ /* 0x000fe20003f1d000 */
[----:B------:R-:W-:Y:S01]  /*4de0*/  IMAD.WIDE.U32 R6, R6, -0x2daee0ad, RZ ;  /* 0xd2511f5306067825 */ /* 0x000fe200078e00ff */
[----:B------:R-:W-:-:S02]  /*4df0*/  LOP3.LUT R16, R95, 0x200, R245, 0xf8, !PT ;  /* 0x000002005f107812 */ /* 0x000fc400078ef8f5 */
[----:B------:R-:W-:Y:S01]  /*4e00*/  ISETP.GT.AND P5, PT, R223, R11, PT ;  /* 0x0000000bdf00720c */ /* 0x000fe20003fa4270 */
[----:B------:R-:W-:Y:S01]  /*4e10*/  VIADD R229, R2, 0x78dde6e4 ;  /* 0x78dde6e402e57836 */ /* 0x000fe20000000000 */
[----:B------:R-:W-:Y:S01]  /*4e20*/  LOP3.LUT R5, R219, R4, R7, 0x96, !PT ;  /* 0x00000004db057212 */ /* 0x000fe200078e9607 */
[----:B------:R-:W-:Y:S02]  /*4e30*/  IMAD.U32 R4, RZ, RZ, UR32 ;  /* 0x00000020ff047e24 */ /* 0x000fe4000f8e00ff */
[----:B--2---:R-:W-:Y:S01]  /*4e40*/  FMUL.FTZ R2, R135, UR7 ;  /* 0x0000000787027c20 */ /* 0x004fe20008410000 */
[----:B------:R-:W-:Y:S01]  /*4e50*/  IMAD.WIDE.U32 R14, R14, -0x326172a9, RZ ;  /* 0xcd9e8d570e0e7825 */ /* 0x000fe200078e00ff */
[----:B------:R-:W-:-:S03]  /*4e60*/  LEA R34, R16, UR5, 0x1 ;  /* 0x0000000510227c11 */ /* 0x000fc6000f8e08ff */
[----:B------:R-:W-:Y:S01]  /*4e70*/  VIADD R230, R4, 0xdaa66d2b ;  /* 0xdaa66d2b04e67836 */ /* 0x000fe20000000000 */
[----:B------:R-:W-:Y:S01]  /*4e80*/  FSEL R2, R2, RZ, P0 ;  /* 0x000000ff02027208 */ /* 0x000fe20000000000 */
[----:B------:R-:W-:Y:S01]  /*4e90*/  IMAD.WIDE.U32 R60, R5, -0x326172a9, RZ ;  /* 0xcd9e8d57053c7825 */ /* 0x000fe200078e00ff */
[----:B------:R-:W-:Y:S01]  /*4ea0*/  ISETP.GT.AND P0, PT, R223, R8, PT ;  /* 0x00000008df00720c */ /* 0x000fe20003f04270 */
[----:B------:R-:W2:Y:S01]  /*4eb0*/  LDSM.16.MT88.4 R156, [R34+0xa000] ;  /* 0x00a00000229c783b */ /* 0x000ea20000004200 */
[----:B------:R-:W-:Y:S01]  /*4ec0*/  LOP3.LUT R15, R230, R246, R15, 0x96, !PT ;  /* 0x000000f6e60f7212 */ /* 0x000fe200078e960f */
[----:B------:R-:W-:Y:S01]  /*4ed0*/  IMAD.U32 R4, RZ, RZ, UR33 ;  /* 0x00000021ff047e24 */ /* 0x000fe2000f8e00ff */
[----:B------:R-:W-:Y:S01]  /*4ee0*/  LOP3.LUT R7, R229, R14, R61, 0x96, !PT ;  /* 0x0000000ee5077212 */ /* 0x000fe200078e963d */
[----:B------:R-:W-:Y:S01]  /*4ef0*/  IMAD.U32 R5, RZ, RZ, UR33 ;  /* 0x00000021ff057e24 */ /* 0x000fe2000f8e00ff */
[----:B------:R-:W-:Y:S01]  /*4f00*/  FSEL R27, R53, -INF , !P0 ;  /* 0xff800000351b7808 */ /* 0x000fe20004000000 */
[----:B------:R-:W-:-:S02]  /*4f10*/  VIADD R231, R4, 0xed9eba14 ;  /* 0xed9eba1404e77836 */ /* 0x000fc40000000000 */
[----:B------:R-:W-:Y:S01]  /*4f20*/  FFMA.FTZ R4, R19, UR7, -R2 ;  /* 0x0000000713047c23 */ /* 0x000fe20008010802 */
[----:B-1----:R-:W-:Y:S01]  /*4f30*/  FMNMX.FTZ R136, R0, R17, !PT ;  /* 0x0000001100887209 */ /* 0x002fe20007810000 */
[----:B------:R-:W-:-:S04]  /*4f40*/  IMAD.WIDE.U32 R18, R15, -0x2daee0ad, RZ ;  /* 0xd2511f530f127825 */ /* 0x000fc800078e00ff */
[--C-:B------:R-:W-:Y:S01]  /*4f50*/  FFMA.FTZ R0, R23, UR7, -R2.reuse ;  /* 0x0000000717007c23 */ /* 0x100fe20008010802 */
[----:B------:R1:W-:Y:S01]  /*4f60*/  MUFU.EX2 R240, R4 ;  /* 0x0000000400f07308 */ /* 0x0003e20000000800 */
[----:B------:R-:W-:Y:S01]  /*4f70*/  FSETP.NEU.FTZ.AND P0, PT, R136, -INF , PT ;  /* 0xff8000008800780b */ /* 0x000fe20003f1d000 */
[----:B------:R-:W-:Y:S01]  /*4f80*/  IMAD.WIDE.U32 R62, R7, -0x2daee0ad, RZ ;  /* 0xd2511f53073e7825 */ /* 0x000fe200078e00ff */
[----:B------:R-:W-:Y:S01]  /*4f90*/  LOP3.LUT R7, R231, R6, R19, 0x96, !PT ;  /* 0x00000006e7077212 */ /* 0x000fe200078e9613 */
[----:B------:R-:W-:Y:S01]  /*4fa0*/  LDSM.16.MT88.4 R80, [R34+0xb000] ;  /* 0x00b000002250783b */ /* 0x000fe20000004200 */
[----:B------:R-:W3:Y:S01]  /*4fb0*/  LDC R19, c[0x0][0x4f8] ;  /* 0x00013e00ff137b82 */ /* 0x000ee20000000800 */
[----:B------:R-:W-:Y:S02]  /*4fc0*/  VIADD R232, R5, 0xa9066899 ;  /* 0xa906689905e87836 */ /* 0x000fe40000000000 */
[----:B------:R-:W-:Y:S01]  /*4fd0*/  FFMA.FTZ R5, R22, UR7, -R2 ;  /* 0x0000000716057c23 */ /* 0x000fe20008010802 */
[----:B------:R4:W-:Y:S01]  /*4fe0*/  MUFU.EX2 R237, R0 ;  /* 0x0000000000ed7308 */ /* 0x0009e20000000800 */
[----:B------:R-:W-:Y:S01]  /*4ff0*/  IMAD.WIDE.U32 R50, R7, -0x326172a9, RZ ;  /* 0xcd9e8d5707327825 */ /* 0x000fe200078e00ff */
[----:B------:R-:W-:Y:S01]  /*5000*/  FSEL R22, R56, -INF , !P1 ;  /* 0xff80000038167808 */ /* 0x000fe20004800000 */
[----:B------:R-:W-:Y:S01]  /*5010*/  LDSM.16.MT88.4 R184, [R34+0xa800] ;  /* 0x00a8000022b8783b */ /* 0x000fe20000004200 */
[----:B------:R-:W-:Y:S01]  /*5020*/  LOP3.LUT R6, R232, R18, R63, 0x96, !PT ;  /* 0x00000012e8067212 */ /* 0x000fe200078e963f */
[C---:B------:R-:W-:Y:S01]  /*5030*/  VIADD R16, R34.reuse, 0xa000 ;  /* 0x0000a00022107836 */ /* 0x040fe20000000000 */
[----:B------:R-:W-:Y:S01]  /*5040*/  ISETP.GT.AND P1, PT, R223, R13, PT ;  /* 0x0000000ddf00720c */ /* 0x000fe20003f24270 */
[----:B------:R-:W-:Y:S01]  /*5050*/  VIADD R14, R34, 0xa040 ;  /* 0x0000a040220e7836 */ /* 0x000fe20000000000 */
[----:B------:R5:W-:Y:S01]  /*5060*/  MUFU.EX2 R239, R5 ;  /* 0x0000000500ef7308 */ /* 0x000be20000000800 */
[----:B-1----:R-:W-:Y:S01]  /*5070*/  IMAD.U32 R4, RZ, RZ, UR32 ;  /* 0x00000020ff047e24 */ /* 0x002fe2000f8e00ff */
[----:B------:R-:W-:Y:S01]  /*5080*/  SEL R23, R216, 0xffffffe0, !P3 ;  /* 0xffffffe0d8177807 */ /* 0x000fe20005800000 */
[----:B------:R-:W-:Y:S01]  /*5090*/  IMAD.WIDE.U32 R6, R6, -0x326172a9, RZ ;  /* 0xcd9e8d5706067825 */ /* 0x000fe200078e00ff */
[----:B------:R-:W-:Y:S03]  /*50a0*/  LDSM.16.MT88.4 R196, [R34+0xb800] ;  /* 0x00b8000022c4783b */ /* 0x000fe60000004200 */
[----:B------:R-:W-:-:S02]  /*50b0*/  VIADD R233, R4, 0xb54cda56 ;  /* 0xb54cda5604e97836 */ /* 0x000fc40000000000 */
[----:B------:R-:W-:Y:S01]  /*50c0*/  FFMA.FTZ R4, R24, UR7, -R2 ;  /* 0x0000000718047c23 */ /* 0x000fe20008010802 */
[----:B----4-:R-:W-:Y:S01]  /*50d0*/  FMUL.FTZ R0, R136, UR7 ;  /* 0x0000000788007c20 */ /* 0x010fe20008410000 */
[----:B------:R-:W-:Y:S01]  /*50e0*/  @P4 VIADD R14, R16, 0xffffffc0 ;  /* 0xffffffc0100e4836 */ /* 0x000fe20000000000 */
[----:B------:R-:W-:Y:S01]  /*50f0*/  PRMT R15, R6, 0x7773, RZ ;  /* 0x00007773060f7816 */ /* 0x000fe200000000ff */
[----:B------:R1:W4:Y:S01]  /*5100*/  MUFU.EX2 R238, R4 ;  /* 0x0000000400ee7308 */ /* 0x0003220000000800 */
[----:B------:R-:W-:Y:S01]  /*5110*/  IMAD.MOV.U32 R16, RZ, RZ, R6 ;  /* 0x000000ffff107224 */ /* 0x000fe200078e0006 */
[----:B------:R-:W-:Y:S01]  /*5120*/  FSEL R0, R0, RZ, P0 ;  /* 0x000000ff00007208 */ /* 0x000fe20000000000 */
[----:B------:R-:W-:Y:S01]  /*5130*/  IMAD.IADD R24, R34, 0x1, R23 ;  /* 0x0000000122187824 */ /* 0x000fe200078e0217 */
[----:B------:R-:W-:Y:S01]  /*5140*/  PRMT R17, R6, 0x7771, RZ ;  /* 0x0000777106117816 */ /* 0x000fe200000000ff */
[----:B------:R-:W-:Y:S01]  /*5150*/  IMAD.IADD R23, R23, 0x1, R14 ;  /* 0x0000000117177824 */ /* 0x000fe200078e020e */
[----:B------:R-:W-:Y:S01]  /*5160*/  ISETP.GT.AND P0, PT, R223, R9, PT ;  /* 0x00000009df00720c */ /* 0x000fe20003f04270 */
[----:B-----5:R-:W-:Y:S01]  /*5170*/  FFMA.FTZ R5, R20, UR7, -R0 ;  /* 0x0000000714057c23 */ /* 0x020fe20008010800 */
[----:B------:R-:W5:Y:S02]  /*5180*/  LDSM.16.MT88.4 R172, [R24+0xa000] ;  /* 0x00a0000018ac783b */ /* 0x000f640000004200 */
[----:B------:R-:W-:Y:S01]  /*5190*/  FSEL R20, R57, -INF , !P0 ;  /* 0xff80000039147808 */ /* 0x000fe20004000000 */
[----:B------:R2:W-:Y:S01]  /*51a0*/  MUFU.EX2 R205, R5 ;  /* 0x0000000500cd7308 */ /* 0x0005e20000000800 */
[----:B------:R-:W-:Y:S01]  /*51b0*/  ISETP.GT.AND P0, PT, R223, R12, PT ;  /* 0x0000000cdf00720c */ /* 0x000fe20003f04270 */
[----:B------:R-:W5:Y:S01]  /*51c0*/  LDSM.16.MT88.4 R52, [R14] ;  /* 0x000000000e34783b */ /* 0x000f620000004200 */
[----:B-1----:R-:W-:-:S03]  /*51d0*/  LOP3.LUT R4, R233, R50, R7, 0x96, !PT ;  /* 0x00000032e9047212 */ /* 0x002fc600078e9607 */
[----:B------:R-:W1:Y:S01]  /*51e0*/  LDSM.16.MT88.4 R68, [R23] ;  /* 0x000000001744783b */ /* 0x000e620000004200 */
[----:B------:R-:W-:Y:S02]  /*51f0*/  PRMT R7, R6, 0x7772, RZ ;  /* 0x0000777206077816 */ /* 0x000fe400000000ff */
[----:B------:R-:W-:Y:S01]  /*5200*/  LOP3.LUT R6, R4, 0xffff, RZ, 0xc0, !PT ;  /* 0x0000ffff04067812 */ /* 0x000fe200078ec0ff */
[----:B------:R-:W1:Y:S01]  /*5210*/  LDSM.16.MT88.4 R96, [R24+0xb000] ;  /* 0x00b000001860783b */ /* 0x000e620000004200 */
[----:B------:R-:W-:Y:S02]  /*5220*/  PRMT R18, R7, 0x5410, R15 ;  /* 0x0000541007127816 */ /* 0x000fe4000000000f */
[----:B------:R-:W-:Y:S01]  /*5230*/  LOP3.LUT R15, R16, 0xff, RZ, 0xc0, !PT ;  /* 0x000000ff100f7812 */ /* 0x000fe200078ec0ff */
[----:B------:R-:W1:Y:S01]  /*5240*/  LDSM.16.MT88.4 R116, [R14+0x1000] ;  /* 0x001000000e74783b */ /* 0x000e620000004200 */
[----:B------:R-:W-:Y:S01]  /*5250*/  LOP3.LUT R7, R4, 0xff, RZ, 0xc0, !PT ;  /* 0x000000ff04077812 */ /* 0x000fe200078ec0ff */
[----:B--2---:R-:W-:Y:S01]  /*5260*/  FFMA.FTZ R5, R21, UR7, -R0 ;  /* 0x0000000715057c23 */ /* 0x004fe20008010800 */
[----:B------:R-:W-:Y:S01]  /*5270*/  SHF.R.U32.HI R6, RZ, 0x8, R6 ;  /* 0x00000008ff067819 */ /* 0x000fe20000011606 */
[----:B------:R-:W2:Y:S01]  /*5280*/  LDSM.16.MT88.4 R128, [R23+0x1000] ;  /* 0x001000001780783b */ /* 0x000ea20000004200 */
[----:B------:R-:W-:Y:S01]  /*5290*/  PRMT R17, R15, 0x5410, R17 ;  /* 0x000054100f117816 */ /* 0x000fe20000000011 */
[----:B------:R4:W5:Y:S01]  /*52a0*/  MUFU.EX2 R206, R5 ;  /* 0x0000000500ce7308 */ /* 0x0009620000000800 */
[----:B---3--:R-:W-:Y:S01]  /*52b0*/  LOP3.LUT R15, R19, 0xff, RZ, 0xc0, !PT ;  /* 0x000000ff130f7812 */ /* 0x008fe200078ec0ff */
[----:B------:R-:W-:Y:S01]  /*52c0*/  LDSM.16.MT88.4 R192, [R23+0x800] ;  /* 0x0008000017c0783b */ /* 0x000fe20000004200 */
[----:B------:R-:W-:-:S02]  /*52d0*/  PRMT R16, R7, 0x5410, R6 ;  /* 0x0000541007107816 */ /* 0x000fc40000000006 */
[----:B------:R-:W-:Y:S01]  /*52e0*/  PRMT R6, R4, 0x7632, R6 ;  /* 0x0000763204067816 */ /* 0x000fe20000000006 */
[----:B------:R-:W-:Y:S01]  /*52f0*/  IMAD R15, R15, 0x10000, R15 ;  /* 0x000100000f0f7824 */ /* 0x000fe200078e020f */
[----:B------:R-:W-:Y:S01]  /*5300*/  LOP3.LUT R7, R18, 0xff00ff, RZ, 0xc0, !PT ;  /* 0x00ff00ff12077812 */ /* 0x000fe200078ec0ff */
[----:B------:R-:W-:Y:S01]  /*5310*/  LDSM.16.MT88.4 R176, [R23+0x1800] ;  /* 0x0018000017b0783b */ /* 0x000fe20000004200 */
[----:B------:R-:W-:Y:S02]  /*5320*/  SHF.R.U32.HI R19, RZ, 0x18, R4 ;  /* 0x00000018ff137819 */ /* 0x000fe40000011604 */
[----:B------:R-:W-:Y:S01]  /*5330*/  LOP3.LUT R18, R6, 0xff, RZ, 0xc0, !PT ;  /* 0x000000ff06127812 */ /* 0x000fe200078ec0ff */
[----:B------:R-:W-:Y:S01]  /*5340*/  LDSM.16.MT88.4 R180, [R24+0xa800] ;  /* 0x00a8000018b4783b */ /* 0x000fe20000004200 */
[--C-:B------:R-:W-:Y:S02]  /*5350*/  HSET2.LE.AND R6, R17, R15.reuse, PT ;  /* 0x0000000f11067233 */ /* 0x100fe40003803000 */
[--C-:B------:R-:W-:Y:S01]  /*5360*/  HSET2.LE.AND R7, R7, R15.reuse, PT ;  /* 0x0000000f07077233 */ /* 0x100fe20003803000 */
[----:B------:R-:W-:Y:S01]  /*5370*/  LDSM.16.MT88.4 R112, [R24+0xb800] ;  /* 0x00b800001870783b */ /* 0x000fe20000004200 */
[----:B----4-:R-:W-:Y:S01]  /*5380*/  FFMA.FTZ R5, R25, UR7, -R0 ;  /* 0x0000000719057c23 */ /* 0x010fe20008010800 */
[----:B------:R-:W-:-:S02]  /*5390*/  HSET2.LE.AND R16, R16, R15, PT ;  /* 0x0000000f10107233 */ /* 0x000fc40003803000 */
[----:B------:R-:W-:Y:S01]  /*53a0*/  F2FP.BF16.F32.PACK_AB R4, R238, R237 ;  /* 0x000000edee04723e */ /* 0x000fe200000010ff */
[----:B------:R3:W-:Y:S01]  /*53b0*/  MUFU.EX2 R204, R5 ;  /* 0x0000000500cc7308 */ /* 0x0007e20000000800 */
[----:B------:R-:W-:Y:S01]  /*53c0*/  F2FP.BF16.F32.PACK_AB R17, R239, R240 ;  /* 0x000000f0ef11723e */ /* 0x000fe200000010ff */
[----:B------:R-:W-:Y:S01]  /*53d0*/  LDSM.16.MT88.4 R188, [R14+0x800] ;  /* 0x000800000ebc783b */ /* 0x000fe20000004200 */
[----:B------:R-:W-:Y:S02]  /*53e0*/  PRMT R18, R18, 0x5410, R19 ;  /* 0x0000541012127816 */ /* 0x000fe40000000013 */
[----:B------:R-:W-:Y:S01]  /*53f0*/  LOP3.LUT R6, R4, R6, RZ, 0xc0, !PT ;  /* 0x0000000604067212 */ /* 0x000fe200078ec0ff */
[----:B------:R-:W-:Y:S01]  /*5400*/  LDSM.16.MT88.4 R140, [R14+0x1800] ;  /* 0x001800000e8c783b */ /* 0x000fe20000004200 */
[----:B------:R-:W-:Y:S02]  /*5410*/  LOP3.LUT R4, R17, R16, RZ, 0xc0, !PT ;  /* 0x0000001011047212 */ /* 0x000fe400078ec0ff */
[----:B------:R-:W-:-:S02]  /*5420*/  FSEL R19, R72, -INF , !P1 ;  /* 0xff80000048137808 */ /* 0x000fc40004800000 */
[----:B------:R-:W-:Y:S02]  /*5430*/  ISETP.GT.AND P1, PT, R33, R3, PT ;  /* 0x000000032100720c */ /* 0x000fe40003f24270 */
[----:B------:R-:W-:Y:S02]  /*5440*/  FSEL R17, R64, -INF , !P5 ;  /* 0xff80000040117808 */ /* 0x000fe40006800000 */
[----:B------:R-:W-:Y:S01]  /*5450*/  ISETP.GE.AND P5, PT, R3, R227, PT ;  /* 0x000000e30300720c */ /* 0x000fe20003fa6270 */
[----:B---3--:R-:W-:Y:S01]  /*5460*/  FFMA.FTZ R5, R26, UR7, -R0 ;  /* 0x000000071a057c23 */ /* 0x008fe20008010800 */
[----:B------:R-:W-:Y:S02]  /*5470*/  FSEL R21, R58, -INF , !P1 ;  /* 0xff8000003a157808 */ /* 0x000fe40004800000 */
[----:B------:R-:W-:Y:S01]  /*5480*/  ISETP.GT.AND P1, PT, R223, R10, PT ;  /* 0x0000000adf00720c */ /* 0x000fe20003f24270 */
[----:B------:R5:W3:Y:S01]  /*5490*/  MUFU.EX2 R203, R5 ;  /* 0x0000000500cb7308 */ /* 0x000ae20000000800 */
[----:B------:R-:W-:-:S02]  /*54a0*/  FSEL R26, R22, -INF , !P5 ;  /* 0xff800000161a7808 */ /* 0x000fc40006800000 */
[----:B------:R-:W-:Y:S02]  /*54b0*/  ISETP.GE.AND P5, PT, R12, R227, PT ;  /* 0x000000e30c00720c */ /* 0x000fe40003fa6270 */
[----:B------:R-:W-:Y:S02]  /*54c0*/  FSEL R64, R32, -INF , !P6 ;  /* 0xff80000020407808 */ /* 0x000fe40007000000 */
[----:B------:R-:W-:-:S04]  /*54d0*/  ISETP.GT.AND P6, PT, R33, R13, PT ;  /* 0x0000000d2100720c */ /* 0x000fc80003fc4270 */
[----:B------:R-:W-:Y:S02]  /*54e0*/  FSEL R22, R74, -INF , !P6 ;  /* 0xff8000004a167808 */ /* 0x000fe40007000000 */
[----:B------:R-:W-:Y:S02]  /*54f0*/  ISETP.GE.AND P6, PT, R8, R226, PT ;  /* 0x000000e20800720c */ /* 0x000fe40003fc6270 */
[----:B-----5:R-:W-:Y:S02]  /*5500*/  F2FP.BF16.F32.PACK_AB R5, R206, R205 ;  /* 0x000000cdce05723e */ /* 0x020fe400000010ff */
[----:B---3--:R-:W-:Y:S02]  /*5510*/  F2FP.BF16.F32.PACK_AB R16, R203, R204 ;  /* 0x000000cccb10723e */ /* 0x008fe400000010ff */
[----:B------:R-:W-:Y:S02]  /*5520*/  LOP3.LUT R7, R5, R7, RZ, 0xc0, !PT ;  /* 0x0000000705077212 */ /* 0x000fe400078ec0ff */
[----:B------:R-:W-:-:S02]  /*5530*/  HSET2.LE.AND R5, R18, R15, PT ;  /* 0x0000000f12057233 */ /* 0x000fc40003803000 */
[----:B------:R-:W-:Y:S02]  /*5540*/  FSEL R18, R73, -INF , !P0 ;  /* 0xff80000049127808 */ /* 0x000fe40004000000 */
[----:B------:R-:W-:Y:S02]  /*5550*/  ISETP.GT.AND P0, PT, R33, R9, PT ;  /* 0x000000092100720c */ /* 0x000fe40003f04270 */
[----:B------:R-:W-:Y:S02]  /*5560*/  LOP3.LUT R5, R16, R5, RZ, 0xc0, !PT ;  /* 0x0000000510057212 */ /* 0x000fe400078ec0ff */
[----:B------:R-:W-:Y:S02]  /*5570*/  FSEL R25, R59, -INF , !P0 ;  /* 0xff8000003b197808 */ /* 0x000fe40004000000 */
[-C--:B------:R-:W-:Y:S01]  /*5580*/  ISETP.GE.AND P0, PT, R8, R227.reuse, PT ;  /* 0x000000e30800720c */ /* 0x080fe20003f06270 */
[----:B------:R-:W-:Y:S01]  /*5590*/  FFMA.FTZ R8, R39, UR7, -R2 ;  /* 0x0000000727087c23 */ /* 0x000fe20008010802 */
[----:B------:R-:W-:Y:S01]  /*55a0*/  FSEL R16, R65, -INF , !P1 ;  /* 0xff80000041107808 */ /* 0x000fe20004800000 */
[----:B------:R-:W-:Y:S01]  /*55b0*/  HMMA.16816.F32.BF16 R148, R4, R156, RZ ;  /* 0x0000009c0494723c */ /* 0x000fe200000418ff */
[----:B------:R-:W-:Y:S01]  /*55c0*/  ISETP.GE.AND P1, PT, R9, R227, PT ;  /* 0x000000e30900720c */ /* 0x000fe20003f26270 */
[----:B------:R3:W-:Y:S01]  /*55d0*/  MUFU.EX2 R236, R8 ;  /* 0x0000000800ec7308 */ /* 0x0007e20000000800 */
[----:B------:R-:W-:-:S02]  /*55e0*/  FSEL R139, R18, -INF , !P5 ;  /* 0xff800000128b7808 */ /* 0x000fc40006800000 */
[----:B------:R-:W-:Y:S02]  /*55f0*/  FSEL R27, R27, -INF , !P0 ;  /* 0xff8000001b1b7808 */ /* 0x000fe40004000000 */
[----:B------:R-:W-:Y:S01]  /*5600*/  ISETP.GT.AND P5, PT, R33, R12, PT ;  /* 0x0000000c2100720c */ /* 0x000fe20003fa4270 */
[C---:B------:R-:W-:Y:S01]  /*5610*/  HMMA.16816.F32.BF16 R164, R4.reuse, R172, RZ ;  /* 0x000000ac04a4723c */ /* 0x040fe200000418ff */
[-C--:B------:R-:W-:Y:S02]  /*5620*/  ISETP.GE.AND P0, PT, R13, R227.reuse, PT ;  /* 0x000000e30d00720c */ /* 0x080fe40003f06270 */
[----:B------:R-:W-:Y:S02]  /*5630*/  FSEL R32, R20, -INF , !P1 ;  /* 0xff80000014207808 */ /* 0x000fe40004800000 */
[----:B------:R-:W-:Y:S02]  /*5640*/  FSEL R20, R75, -INF , !P5 ;  /* 0xff8000004b147808 */ /* 0x000fe40006800000 */
[----:B------:R-:W-:Y:S01]  /*5650*/  FSEL R132, R19, -INF , !P0 ;  /* 0xff80000013847808 */ /* 0x000fe20004000000 */
[----:B------:R-:W-:Y:S01]  /*5660*/  HMMA.16816.F32.BF16 R40, R4, R52, RZ ;  /* 0x000000340428723c */ /* 0x000fe200000418ff */
[----:B------:R-:W-:Y:S01]  /*5670*/  ISETP.GE.AND P5, PT, R3, R226, PT ;  /* 0x000000e20300720c */ /* 0x000fe20003fa6270 */
[----:B------:R-:W-:Y:S01]  /*5680*/  IMAD.U32 R3, RZ, RZ, UR32 ;  /* 0x00000020ff037e24 */ /* 0x000fe2000f8e00ff */
[----:B------:R-:W-:-:S02]  /*5690*/  ISETP.GE.AND P1, PT, R11, R227, PT ;  /* 0x000000e30b00720c */ /* 0x000fc40003f26270 */
[----:B------:R-:W-:Y:S01]  /*56a0*/  ISETP.GE.AND P0, PT, R10, R227, PT ;  /* 0x000000e30a00720c */ /* 0x000fe20003f06270 */
[----:B------:R-:W-:Y:S01]  /*56b0*/  VIADD R213, R3, 0x1715609d ;  /* 0x1715609d03d57836 */ /* 0x000fe20000000000 */
[----:B------:R-:W-:Y:S01]  /*56c0*/  FSEL R138, R17, -INF , !P1 ;  /* 0xff800000118a7808 */ /* 0x000fe20004800000 */
[----:B------:R-:W-:Y:S01]  /*56d0*/  FFMA.FTZ R3, R44, UR7, -R2 ;  /* 0x000000072c037c23 */ /* 0x000fe20008010802 */
[----:B------:R-:W-:Y:S01]  /*56e0*/  FSEL R137, R16, -INF , !P0 ;  /* 0xff80000010897808 */ /* 0x000fe20004000000 */
[----:B-1----:R-:W-:Y:S01]  /*56f0*/  HMMA.16816.F32.BF16 R56, R4, R68, RZ ;  /* 0x000000440438723c */ /* 0x002fe200000418ff */
[C---:B------:R-:W-:Y:S01]  /*5700*/  ISETP.GT.AND P1, PT, R33.reuse, R11, PT ;  /* 0x0000000b2100720c */ /* 0x040fe20003f24270 */
[----:B------:R1:W-:Y:S01]  /*5710*/  MUFU.EX2 R235, R3 ;  /* 0x0000000300eb7308 */ /* 0x0003e20000000800 */
[----:B------:R-:W-:Y:S02]  /*5720*/  ISETP.GT.AND P0, PT, R33, R10, PT ;  /* 0x0000000a2100720c */ /* 0x000fe40003f04270 */
[----:B------:R-:W-:-:S02]  /*5730*/  FSEL R33, R30, -INF , !P2 ;  /* 0xff8000001e217808 */ /* 0x000fc40005000000 */
[----:B------:R-:W-:Y:S01]  /*5740*/  FSEL R30, R21, -INF , !P5 ;  /* 0xff800000151e7808 */ /* 0x000fe20006800000 */
[C---:B------:R-:W-:Y:S01]  /*5750*/  HMMA.16816.F32.BF16 R72, R4.reuse, R80, RZ ;  /* 0x000000500448723c */ /* 0x040fe200000418ff */
[----:B------:R-:W-:Y:S02]  /*5760*/  ISETP.GE.AND P5, PT, R10, R226, PT ;  /* 0x000000e20a00720c */ /* 0x000fe40003fa6270 */
[----:B------:R-:W-:Y:S02]  /*5770*/  LOP3.LUT R10, R213, R60, R51, 0x96, !PT ;  /* 0x0000003cd50a7212 */ /* 0x000fe400078e9633 */
[----:B---3--:R-:W-:Y:S02]  /*5780*/  FMNMX3.FTZ R8, R64, R27, R26, !PT ;  /* 0x0000001b40087276 */ /* 0x008fe4000781001a */
[----:B------:R-:W-:Y:S01]  /*5790*/  FSEL R19, R66, -INF , !P1 ;  /* 0xff80000042137808 */ /* 0x000fe20004800000 */
[----:B------:R-:W-:Y:S01]  /*57a0*/  HMMA.16816.F32.BF16 R88, R4, R96, RZ ;  /* 0x000000600458723c */ /* 0x000fe200000418ff */
[----:B------:R-:W-:-:S02]  /*57b0*/  FSEL R31, R31, -INF , !P6 ;  /* 0xff8000001f1f7808 */ /* 0x000fc40007000000 */
[-C--:B------:R-:W-:Y:S01]  /*57c0*/  ISETP.GE.AND P1, PT, R9, R226.reuse, PT ;  /* 0x000000e20900720c */ /* 0x080fe20003f26270 */
[----:B------:R-:W-:Y:S01]  /*57d0*/  FFMA.FTZ R9, R48, UR7, -R2 ;  /* 0x0000000730097c23 */ /* 0x000fe20008010802 */
[----:B------:R-:W-:Y:S01]  /*57e0*/  ISETP.GE.AND P6, PT, R11, R226, PT ;  /* 0x000000e20b00720c */ /* 0x000fe20003fc6270 */
[----:B------:R-:W-:Y:S01]  /*57f0*/  IMAD.WIDE.U32 R10, R10, -0x2daee0ad, RZ ;  /* 0xd2511f530a0a7825 */ /* 0x000fe200078e00ff */
[----:B------:R-:W-:Y:S01]  /*5800*/  FMNMX3.FTZ R8, R8, R32, R132, !PT ;  /* 0x0000002008087276 */ /* 0x000fe20007810084 */
[----:B------:R3:W-:Y:S01]  /*5810*/  MUFU.EX2 R234, R9 ;  /* 0x0000000900ea7308 */ /* 0x0007e20000000800 */
[----:B------:R-:W-:Y:S01]  /*5820*/  ISETP.GE.AND P2, PT, R12, R226, PT ;  /* 0x000000e20c00720c */ /* 0x000fe20003f46270 */
[----:B------:R-:W-:Y:S01]  /*5830*/  IMAD.MOV.U32 R16, RZ, RZ, R10 ;  /* 0x000000ffff107224 */ /* 0x000fe200078e000a */
[----:B-1----:R-:W-:Y:S01]  /*5840*/  FMNMX3.FTZ R3, R8, R139, R138, !PT ;  /* 0x0000008b08037276 */ /* 0x002fe2000781008a */
[----:B------:R-:W-:Y:S01]  /*5850*/  FFMA.FTZ R8, R45, UR7, -R2 ;  /* 0x000000072d087c23 */ /* 0x000fe20008010802 */
[----:B------:R-:W-:Y:S01]  /*5860*/  PRMT R12, R10, 0x7773, RZ ;  /* 0x000077730a0c7816 */ /* 0x000fe200000000ff */
[----:B------:R-:W-:Y:S01]  /*5870*/  HMMA.16816.F32.BF16 R104, R4, R116, RZ ;  /* 0x000000740468723c */ /* 0x000fe200000418ff */
[----:B------:R-:W-:Y:S01]  /*5880*/  LOP3.LUT R2, R62, UR6, R11, 0x96, !PT ;  /* 0x000000063e027c12 */ /* 0x000fe2000f8e960b */
[----:B------:R1:W-:Y:S01]  /*5890*/  MUFU.EX2 R220, R8 ;  /* 0x0000000800dc7308 */ /* 0x0003e20000000800 */
[----:B------:R-:W-:-:S02]  /*58a0*/  FMNMX.FTZ R3, R137, R3, !PT ;  /* 0x0000000389037209 */ /* 0x000fc40007810000 */
[----:B------:R-:W-:Y:S02]  /*58b0*/  FSEL R18, R67, -INF , !P0 ;  /* 0xff80000043127808 */ /* 0x000fe40004000000 */
[----:B------:R-:W-:Y:S01]  /*58c0*/  ISETP.GE.AND P0, PT, R13, R226, PT ;  /* 0x000000e20d00720c */ /* 0x000fe20003f06270 */
[C---:B--2---:R-:W-:Y:S01]  /*58d0*/  HMMA.16816.F32.BF16 R120, R4.reuse, R128, RZ ;  /* 0x000000800478723c */ /* 0x044fe200000418ff */
[----:B------:R-:W2:Y:S01]  /*58e0*/  SHFL.BFLY PT, R13, R3, 0x2, 0x1f ;  /* 0x0c401f00030d7f89 */ /* 0x000ea200000e0000 */
[C---:B------:R-:W-:Y:S02]  /*58f0*/  PRMT R21, R10.reuse, 0x7771, RZ ;  /* 0x000077710a157816 */ /* 0x040fe400000000ff */
[----:B---3--:R-:W-:Y:S02]  /*5900*/  PRMT R9, R10, 0x7772, RZ ;  /* 0x000077720a097816 */ /* 0x008fe400000000ff */
[C---:B------:R-:W-:Y:S02]  /*5910*/  PRMT R11, R2.reuse, 0x7632, R11 ;  /* 0x00007632020b7816 */ /* 0x040fe4000000000b */
[----:B------:R-:W-:Y:S01]  /*5920*/  PRMT R17, R9, 0x5410, R12 ;  /* 0x0000541009117816 */ /* 0x000fe2000000000c */
[----:B------:R-:W-:Y:S01]  /*5930*/  HMMA.16816.F32.BF16 R152, R4, R158, RZ ;  /* 0x0000009e0498723c */ /* 0x000fe200000418ff */
[C---:B------:R-:W-:Y:S01]  /*5940*/  LOP3.LUT R9, R2.reuse, 0xffff, RZ, 0xc0, !PT ;  /* 0x0000ffff02097812 */ /* 0x040fe200078ec0ff */
[----:B-1----:R-:W-:Y:S01]  /*5950*/  FFMA.FTZ R8, R35, UR7, -R0 ;  /* 0x0000000723087c23 */ /* 0x002fe20008010800 */
[----:B------:R-:W-:-:S02]  /*5960*/  LOP3.LUT R12, R2, 0xff, RZ, 0xc0, !PT ;  /* 0x000000ff020c7812 */ /* 0x000fc400078ec0ff */
[----:B------:R-:W-:Y:S01]  /*5970*/  SHF.R.U32.HI R10, RZ, 0x8, R9 ;  /* 0x00000008ff0a7819 */ /* 0x000fe20000011609 */
[----:B------:R1:W-:Y:S01]  /*5980*/  MUFU.EX2 R202, R8 ;  /* 0x0000000800ca7308 */ /* 0x0003e20000000800 */
[----:B------:R-:W-:Y:S01]  /*5990*/  SHF.R.U32.HI R9, RZ, 0x18, R2 ;  /* 0x00000018ff097819 */ /* 0x000fe20000011602 */
[----:B------:R-:W-:Y:S01]  /*59a0*/  FFMA.FTZ R2, R36, UR7, -R0 ;  /* 0x0000000724027c23 */ /* 0x000fe20008010800 */
[----:B------:R-:W-:Y:S01]  /*59b0*/  LOP3.LUT R16, R16, 0xff, RZ, 0xc0, !PT ;  /* 0x000000ff10107812 */ /* 0x000fe200078ec0ff */
[----:B------:R-:W-:Y:S01]  /*59c0*/  HMMA.16816.F32.BF16 R168, R4, R174, RZ ;  /* 0x000000ae04a8723c */ /* 0x000fe200000418ff */
[----:B------:R-:W-:Y:S02]  /*59d0*/  FSEL R210, R22, -INF , !P0 ;  /* 0xff80000016d27808 */ /* 0x000fe40004000000 */
[----:B------:R-:W-:Y:S01]  /*59e0*/  FSEL R211, R20, -INF , !P2 ;  /* 0xff80000014d37808 */ /* 0x000fe20005000000 */
[----:B------:R3:W4:Y:S01]  /*59f0*/  MUFU.EX2 R201, R2 ;  /* 0x0000000200c97308 */ /* 0x0007220000000800 */
[----:B------:R-:W-:-:S02]  /*5a00*/  FSEL R207, R19, -INF , !P6 ;  /* 0xff80000013cf7808 */ /* 0x000fc40007000000 */
[----:B------:R-:W-:Y:S01]  /*5a10*/  PRMT R10, R12, 0x5410, R10 ;  /* 0x000054100c0a7816 */ /* 0x000fe2000000000a */
[----:B------:R-:W-:Y:S01]  /*5a20*/  HMMA.16816.F32.BF16 R48, R4, R54, RZ ;  /* 0x000000360430723c */ /* 0x000fe200000418ff */
[----:B------:R-:W-:Y:S02]  /*5a30*/  FSEL R209, R18, -INF , !P5 ;  /* 0xff80000012d17808 */ /* 0x000fe40006800000 */
[----:B-1----:R-:W-:Y:S02]  /*5a40*/  LOP3.LUT R8, R11, 0xff, RZ, 0xc0, !PT ;  /* 0x000000ff0b087812 */ /* 0x002fe400078ec0ff */
[----:B------:R-:W-:-:S03]  /*5a50*/  PRMT R11, R16, 0x5410, R21 ;  /* 0x00005410100b7816 */ /* 0x000fc60000000015 */
[C---:B------:R-:W-:Y:S01]  /*5a60*/  HMMA.16816.F32.BF16 R60, R4.reuse, R70, RZ ;  /* 0x00000046043c723c */ /* 0x040fe200000418ff */
[----:B------:R-:W-:Y:S02]  /*5a70*/  FSEL R21, R25, -INF , !P1 ;  /* 0xff80000019157808 */ /* 0x000fe40004800000 */
[----:B------:R-:W-:Y:S01]  /*5a80*/  PRMT R8, R8, 0x5410, R9 ;  /* 0x0000541008087816 */ /* 0x000fe20000000009 */
[--C-:B---3--:R-:W-:Y:S01]  /*5a90*/  FFMA.FTZ R2, R38, UR7, -R0.reuse ;  /* 0x0000000726027c23 */ /* 0x108fe20008010800 */
[----:B------:R-:W-:Y:S01]  /*5aa0*/  FFMA.FTZ R0, R37, UR7, -R0 ;  /* 0x0000000725007c23 */ /* 0x000fe20008010800 */
[----:B--2---:R-:W-:Y:S02]  /*5ab0*/  FMNMX.FTZ R16, R3, R13, !PT ;  /* 0x0000000d03107209 */ /* 0x004fe40007810000 */
[----:B------:R-:W-:Y:S01]  /*5ac0*/  HMMA.16816.F32.BF16 R76, R4, R82, RZ ;  /* 0x00000052044c723c */ /* 0x000fe200000418ff */
[----:B------:R1:W-:Y:S01]  /*5ad0*/  MUFU.EX2 R200, R2 ;  /* 0x0000000200c87308 */ /* 0x0003e20000000800 */
[----:B------:R-:W-:-:S02]  /*5ae0*/  HSET2.LE.AND R9, R11, R15, PT ;  /* 0x0000000f0b097233 */ /* 0x000fc40003803000 */
[----:B------:R-:W-:Y:S02]  /*5af0*/  HSET2.LE.AND R3, R8, R15, PT ;  /* 0x0000000f08037233 */ /* 0x000fe40003803000 */
[----:B----4-:R-:W-:Y:S02]  /*5b00*/  F2FP.BF16.F32.PACK_AB R8, R201, R202 ;  /* 0x000000cac908723e */ /* 0x010fe400000010ff */
[C---:B------:R-:W-:Y:S01]  /*5b10*/  HMMA.16816.F32.BF16 R92, R4.reuse, R98, RZ ;  /* 0x00000062045c723c */ /* 0x040fe200000418ff */
[----:B------:R2:W3:Y:S01]  /*5b20*/  MUFU.EX2 R25, R0 ;  /* 0x0000000000197308 */ /* 0x0004e20000000800 */
[----:B------:R-:W-:Y:S02]  /*5b30*/  LOP3.LUT R125, R8, R3, RZ, 0xc0, !PT ;  /* 0x00000003087d7212 */ /* 0x000fe400078ec0ff */
[----:B------:R-:W4:Y:S04]  /*5b40*/  SHFL.BFLY PT, R3, R16, 0x1, 0x1f ;  /* 0x0c201f0010037f89 */ /* 0x000f2800000e0000 */
[----:B------:R-:W-:Y:S01]  /*5b50*/  HMMA.16816.F32.BF16 R108, R4, R118, RZ ;  /* 0x00000076046c723c */ /* 0x000fe200000418ff */
[----:B-1----:R-:W-:-:S07]  /*5b60*/  FMNMX3.FTZ R2, R33, R31, R30, !PT ;  /* 0x0000001f21027276 */ /* 0x002fce000781001e */
[----:B------:R-:W-:Y:S01]  /*5b70*/  HMMA.16816.F32.BF16 R36, R4, R130, RZ ;  /* 0x000000820424723c */ /* 0x000fe200000418ff */
[----:B--2---:R-:W-:Y:S02]  /*5b80*/  FMNMX3.FTZ R0, R2, R21, R210, !PT ;  /* 0x0000001502007276 */ /* 0x004fe400078100d2 */
[----:B------:R-:W-:Y:S02]  /*5b90*/  LOP3.LUT R2, R17, 0xff00ff, RZ, 0xc0, !PT ;  /* 0x00ff00ff11027812 */ /* 0x000fe400078ec0ff */
[----:B------:R-:W-:Y:S02]  /*5ba0*/  FMNMX3.FTZ R0, R0, R211, R207, !PT ;  /* 0x000000d300007276 */ /* 0x000fe400078100cf */
[----:B---3--:R-:W-:Y:S02]  /*5bb0*/  F2FP.BF16.F32.PACK_AB R12, R25, R200 ;  /* 0x000000c8190c723e */ /* 0x008fe400000010ff */
[----:B------:R-:W-:Y:S02]  /*5bc0*/  HSET2.LE.AND R11, R2, R15, PT ;  /* 0x0000000f020b7233 */ /* 0x000fe40003803000 */
[----:B------:R-:W-:-:S02]  /*5bd0*/  FMNMX.FTZ R13, R209, R0, !PT ;  /* 0x00000000d10d7209 */ /* 0x000fc40007810000 */
[----:B------:R-:W-:Y:S02]  /*5be0*/  HSET2.LE.AND R0, R10, R15, PT ;  /* 0x0000000f0a007233 */ /* 0x000fe40003803000 */
[----:B------:R-:W-:Y:S02]  /*5bf0*/  F2FP.BF16.F32.PACK_AB R2, R235, R236 ;  /* 0x000000eceb02723e */ /* 0x000fe400000010ff */
[----:B----4-:R-:W-:Y:S02]  /*5c00*/  FMNMX.FTZ R134, R16, R3, !PT ;  /* 0x0000000310867209 */ /* 0x010fe40007810000 */
[----:B------:R-:W-:Y:S02]  /*5c10*/  LOP3.LUT R124, R2, R0, RZ, 0xc0, !PT ;  /* 0x00000000027c7212 */ /* 0x000fe400078ec0ff */
[----:B------:R-:W1:Y:S01]  /*5c20*/  SHFL.BFLY PT, R2, R13, 0x2, 0x1f ;  /* 0x0c401f000d027f89 */ /* 0x000e6200000e0000 */
[----:B------:R-:W-:Y:S02]  /*5c30*/  LOP3.LUT R0, R100, UR32, R85, 0x96, !PT ;  /* 0x0000002064007c12 */ /* 0x000fe4000f8e9655 */
[----:B------:R-:W-:-:S02]  /*5c40*/  LOP3.LUT R3, R47, R84, R29, 0x96, !PT ;  /* 0x000000542f037212 */ /* 0x000fc400078e961d */
[----:B------:R-:W-:Y:S01]  /*5c50*/  F2FP.BF16.F32.PACK_AB R10, R220, R234 ;  /* 0x000000eadc0a723e */ /* 0x000fe200000010ff */
[----:B------:R-:W-:Y:S01]  /*5c60*/  IMAD.WIDE.U32 R86, R0, -0x2daee0ad, RZ ;  /* 0xd2511f5300567825 */ /* 0x000fe200078e00ff */
[----:B------:R-:W-:Y:S02]  /*5c70*/  LOP3.LUT R127, R12, R11, RZ, 0xc0, !PT ;  /* 0x0000000b0c7f7212 */ /* 0x000fe400078ec0ff */
[----:B------:R-:W-:Y:S01]  /*5c80*/  LOP3.LUT R126, R10, R9, RZ, 0xc0, !PT ;  /* 0x000000090a7e7212 */ /* 0x000fe200078ec0ff */
[----:B------:R-:W-:Y:S01]  /*5c90*/  IMAD.WIDE.U32 R4, R3, -0x2daee0ad, RZ ;  /* 0xd2511f5303047825 */ /* 0x000fe200078e00ff */
[----:B------:R-:W-:Y:S01]  /*5ca0*/  FSETP.NEU.FTZ.AND P0, PT, R134, -INF , PT ;  /* 0xff8000008600780b */ /* 0x000fe20003f1d000 */
[----:B------:R-:W-:Y:S03]  /*5cb0*/  STL.64 [R1+0x48], R86 ;  /* 0x0000485601007387 */ /* 0x000fe60000100a00 */
[----:B------:R-:W-:Y:S01]  /*5cc0*/  LOP3.LUT R3, R228, R86, R5, 0x96, !PT ;  /* 0x00000056e4037212 */ /* 0x000fe200078e9605 */
[----:B------:R-:W-:Y:S04]  /*5cd0*/  HMMA.16816.F32.BF16 R148, R124, R184, R148 ;  /* 0x000000b87c94723c */ /* 0x000fe80000041894 */
[----:B------:R-:W-:Y:S01]  /*5ce0*/  IMAD.WIDE.U32 R8, R3, -0x326172a9, RZ ;  /* 0xcd9e8d5703087825 */ /* 0x000fe200078e00ff */
[----:B-1----:R-:W-:-:S03]  /*5cf0*/  FMNMX.FTZ R0, R13, R2, !PT ;  /* 0x000000020d007209 */ /* 0x002fc60007810000 */
[----:B------:R-:W-:Y:S01]  /*5d00*/  HMMA.16816.F32.BF16 R164, R124, R180, R164 ;  /* 0x000000b47ca4723c */ /* 0x000fe200000418a4 */
[----:B------:R-:W-:Y:S01]  /*5d10*/  LOP3.LUT R2, R46, R102, R87, 0x96, !PT ;  /* 0x000000662e027212 */ /* 0x000fe200078e9657 */
[----:B------:R-:W1:Y:S04]  /*5d20*/  SHFL.BFLY PT, R7, R0, 0x1, 0x1f ;  /* 0x0c201f0000077f89 */ /* 0x000e6800000e0000 */
[----:B------:R-:W-:-:S04]  /*5d30*/  IMAD.WIDE.U32 R248, R2, -0x326172a9, RZ ;  /* 0xcd9e8d5702f87825 */ /* 0x000fc800078e00ff */
[----:B------:R-:W-:Y:S01]  /*5d40*/  FMUL.FTZ R2, R134, UR7 ;  /* 0x0000000786027c20 */ /* 0x000fe20008410000 */
[C---:B------:R-:W-:Y:S01]  /*5d50*/  HMMA.16816.F32.BF16 R40, R124.reuse, R188, R40 ;  /* 0x000000bc7c28723c */ /* 0x040fe20000041828 */
[----:B------:R-:W-:Y:S01]  /*5d60*/  LOP3.LUT R6, R217, R28, R249, 0x96, !PT ;  /* 0x0000001cd9067212 */ /* 0x000fe200078e96f9 */
[----:B------:R2:W-:Y:S02]  /*5d70*/  STL.64 [R1+0x38], R248 ;  /* 0x000038f801007387 */ /* 0x0005e40000100a00 */
[----:B------:R-:W-:Y:S02]  /*5d80*/  FSEL R2, R2, RZ, P0 ;  /* 0x000000ff02027208 */ /* 0x000fe40000000000 */
[----:B------:R-:W-:Y:S02]  /*5d90*/  IMAD.WIDE.U32 R10, R6, -0x2daee0ad, RZ ;  /* 0xd2511f53060a7825 */ /* 0x000fe400078e00ff */
[----:B------:R-:W-:Y:S02]  /*5da0*/  HMMA.16816.F32.BF16 R56, R124, R192, R56 ;  /* 0x000000c07c38723c */ /* 0x000fe40000041838 */
[--C-:B------:R-:W-:Y:S01]  /*5db0*/  FFMA.FTZ R3, R27, UR7, -R2.reuse ;  /* 0x000000071b037c23 */ /* 0x100fe20008010802 */
[----:B------:R-:W-:Y:S01]  /*5dc0*/  FFMA.FTZ R6, R64, UR7, -R2 ;  /* 0x0000000740067c23 */ /* 0x000fe20008010802 */
[----:B------:R-:W-:-:S02]  /*5dd0*/  LOP3.LUT R4, R219, R4, R11, 0x96, !PT ;  /* 0x00000004db047212 */ /* 0x000fc400078e960b */
[----:B------:R3:W-:Y:S02]  /*5de0*/  MUFU.EX2 R23, R3 ;  /* 0x0000000300177308 */ /* 0x0007e40000000800 */
[C---:B------:R-:W-:Y:S01]  /*5df0*/  HMMA.16816.F32.BF16 R72, R124.reuse, R196, R72 ;  /* 0x000000c47c48723c */ /* 0x040fe20000041848 */
[----:B------:R-:W-:Y:S01]  /*5e00*/  IMAD.WIDE.U32 R28, R4, -0x326172a9, RZ ;  /* 0xcd9e8d57041c7825 */ /* 0x000fe200078e00ff */
[----:B------:R-:W-:Y:S02]  /*5e10*/  LOP3.LUT R4, R230, R248, R9, 0x96, !PT ;  /* 0x000000f8e6047212 */ /* 0x000fe400078e9609 */
[----:B-1----:R-:W-:Y:S02]  /*5e20*/  FMNMX.FTZ R133, R0, R7, !PT ;  /* 0x0000000700857209 */ /* 0x002fe40007810000 */
[----:B------:R1:W-:Y:S01]  /*5e30*/  MUFU.EX2 R24, R6 ;  /* 0x0000000600187308 */ /* 0x0003e20000000800 */
[----:B------:R-:W-:Y:S02]  /*5e40*/  LOP3.LUT R0, R229, R8, R29, 0x96, !PT ;  /* 0x00000008e5007212 */ /* 0x000fe400078e961d */
[----:B------:R-:W-:Y:S01]  /*5e50*/  FSETP.NEU.FTZ.AND P0, PT, R133, -INF , PT ;  /* 0xff8000008500780b */ /* 0x000fe20003f1d000 */
[----:B------:R-:W-:Y:S01]  /*5e60*/  HMMA.16816.F32.BF16 R88, R124, R112, R88 ;  /* 0x000000707c58723c */ /* 0x000fe20000041858 */
[----:B---3--:R-:W-:Y:S01]  /*5e70*/  FFMA.FTZ R3, R26, UR7, -R2 ;  /* 0x000000071a037c23 */ /* 0x008fe20008010802 */
[----:B------:R-:W-:-:S06]  /*5e80*/  IMAD.WIDE.U32 R26, R0, -0x2daee0ad, RZ ;  /* 0xd2511f53001a7825 */ /* 0x000fcc00078e00ff */
[----:B------:R-:W-:Y:S01]  /*5e90*/  HMMA.16816.F32.BF16 R104, R124, R140, R104 ;  /* 0x0000008c7c68723c */ /* 0x000fe20000041868 */
[----:B------:R3:W-:Y:S01]  /*5ea0*/  MUFU.EX2 R22, R3 ;  /* 0x0000000300167308 */ /* 0x0007e20000000800 */
[----:B-1----:R-:W-:-:S04]  /*5eb0*/  IMAD.WIDE.U32 R6, R4, -0x2daee0ad, RZ ;  /* 0xd2511f5304067825 */ /* 0x002fc800078e00ff */
[----:B------:R-:W-:Y:S02]  /*5ec0*/  FMUL.FTZ R4, R133, UR7 ;  /* 0x0000000785047c20 */ /* 0x000fe40008410000 */
[----:B------:R-:W-:Y:S03]  /*5ed0*/  HMMA.16816.F32.BF16 R120, R124, R176, R120 ;  /* 0x000000b07c78723c */ /* 0x000fe60000041878 */
[----:B------:R-:W-:Y:S02]  /*5ee0*/  FSEL R0, R4, RZ, P0 ;  /* 0x000000ff04007208 */ /* 0x000fe40000000000 */
[----:B------:R-:W-:-:S03]  /*5ef0*/  LOP3.LUT R4, R231, R10, R7, 0x96, !PT ;  /* 0x0000000ae7047212 */ /* 0x000fc600078e9607 */
[----:B------:R-:W-:Y:S01]  /*5f00*/  FFMA.FTZ R5, R33, UR7, -R0 ;  /* 0x0000000721057c23 */ /* 0x000fe20008010800 */
[C---:B------:R-:W-:Y:S01]  /*5f10*/  HMMA.16816.F32.BF16 R152, R124.reuse, R186, R152 ;  /* 0x000000ba7c98723c */ /* 0x040fe20000041898 */
[----:B---3--:R-:W-:Y:S01]  /*5f20*/  FFMA.FTZ R3, R32, UR7, -R2 ;  /* 0x0000000720037c23 */ /* 0x008fe20008010802 */
[----:B------:R-:W-:Y:S01]  /*5f30*/  IMAD.WIDE.U32 R12, R4, -0x326172a9, RZ ;  /* 0xcd9e8d57040c7825 */ /* 0x000fe200078e00ff */
[----:B------:R-:W-:Y:S05]  /*5f40*/  MUFU.EX2 R16, R5 ;  /* 0x0000000500107308 */ /* 0x000fea0000000800 */
[C---:B------:R-:W-:Y:S03]  /*5f50*/  HMMA.16816.F32.BF16 R168, R124.reuse, R182, R168 ;  /* 0x000000b67ca8723c */ /* 0x040fe600000418a8 */
[----:B------:R1:W3:Y:S05]  /*5f60*/  MUFU.EX2 R20, R3 ;  /* 0x0000000300147308 */ /* 0x0002ea0000000800 */
[C---:B------:R-:W-:Y:S08]  /*5f70*/  HMMA.16816.F32.BF16 R44, R124.reuse, R190, R48 ;  /* 0x000000be7c2c723c */ /* 0x040ff00000041830 */
[----:B------:R-:W-:Y:S01]  /*5f80*/  HMMA.16816.F32.BF16 R60, R124, R194, R60 ;  /* 0x000000c27c3c723c */ /* 0x000fe2000004183c */
[----:B-1----:R-:W-:-:S07]  /*5f90*/  LOP3.LUT R3, R232, R6, R27, 0x96, !PT ;  /* 0x00000006e8037212 */ /* 0x002fce00078e961b */
[----:B------:R-:W-:Y:S01]  /*5fa0*/  HMMA.16816.F32.BF16 R76, R124, R198, R76 ;  /* 0x000000c67c4c723c */ /* 0x000fe2000004184c */
[----:B------:R-:W-:-:S04]  /*5fb0*/  IMAD.WIDE.U32 R6, R3, -0x326172a9, RZ ;  /* 0xcd9e8d5703067825 */ /* 0x000fc800078e00ff */
[----:B------:R-:W-:Y:S01]  /*5fc0*/  FFMA.FTZ R3, R30, UR7, -R0 ;  /* 0x000000071e037c23 */ /* 0x000fe20008010800 */
[----:B------:R-:W-:Y:S01]  /*5fd0*/  IMAD.MOV.U32 R4, RZ, RZ, R6 ;  /* 0x000000ffff047224 */ /* 0x000fe200078e0006 */
[C---:B------:R-:W-:Y:S02]  /*5fe0*/  PRMT R10, R6.reuse, 0x7771, RZ ;  /* 0x00007771060a7816 */ /* 0x040fe400000000ff */
[----:B------:R1:W-:Y:S01]  /*5ff0*/  MUFU.EX2 R18, R3 ;  /* 0x0000000300127308 */ /* 0x0003e20000000800 */
[----:B------:R-:W-:Y:S01]  /*6000*/  PRMT R9, R6, 0x7773, RZ ;  /* 0x0000777306097816 */ /* 0x000fe200000000ff */
[C---:B------:R-:W-:Y:S01]  /*6010*/  HMMA.16816.F32.BF16 R92, R124.reuse, R114, R92 ;  /* 0x000000727c5c723c */ /* 0x040fe2000004185c */
[----:B------:R-:W-:Y:S01]  /*6020*/  LOP3.LUT R5, R4, 0xff, RZ, 0xc0, !PT ;  /* 0x000000ff04057812 */ /* 0x000fe200078ec0ff */
[----:B------:R-:W-:Y:S01]  /*6030*/  FFMA.FTZ R4, R21, UR7, -R0 ;  /* 0x0000000715047c23 */ /* 0x000fe20008010800 */
[----:B------:R-:W-:Y:S02]  /*6040*/  PRMT R6, R6, 0x7772, RZ ;  /* 0x0000777206067816 */ /* 0x000fe400000000ff */
[----:B------:R-:W-:Y:S01]  /*6050*/  PRMT R10, R5, 0x5410, R10 ;  /* 0x00005410050a7816 */ /* 0x000fe2000000000a */
[----:B------:R4:W5:Y:S01]  /*6060*/  MUFU.EX2 R17, R4 ;  /* 0x0000000400117308 */ /* 0x0009620000000800 */
[----:B------:R-:W-:Y:S01]  /*6070*/  PRMT R9, R6, 0x5410, R9 ;  /* 0x0000541006097816 */ /* 0x000fe20000000009 */
[----:B------:R-:W-:Y:S03]  /*6080*/  HMMA.16816.F32.BF16 R108, R124, R142, R108 ;  /* 0x0000008e7c6c723c */ /* 0x000fe6000004186c */
[----:B------:R-:W-:-:S02]  /*6090*/  LOP3.LUT R9, R9, 0xff00ff, RZ, 0xc0, !PT ;  /* 0x00ff00ff09097812 */ /* 0x000fc400078ec0ff */
[----:B-1----:R-:W-:-:S03]  /*60a0*/  LOP3.LUT R3, R233, R12, R7, 0x96, !PT ;  /* 0x0000000ce9037212 */ /* 0x002fc600078e9607 */
[----:B------:R-:W-:Y:S01]  /*60b0*/  HMMA.16816.F32.BF16 R124, R124, R178, R36 ;  /* 0x000000b27c7c723c */ /* 0x000fe20000041824 */
[C---:B------:R-:W-:Y:S02]  /*60c0*/  LOP3.LUT R5, R3.reuse, 0xffff, RZ, 0xc0, !PT ;  /* 0x0000ffff03057812 */ /* 0x040fe400078ec0ff */
[----:B------:R-:W-:Y:S01]  /*60d0*/  PRMT R6, R3, 0x7632, R6 ;  /* 0x0000763203067816 */ /* 0x000fe20000000006 */
[----:B----4-:R-:W-:Y:S01]  /*60e0*/  FFMA.FTZ R4, R31, UR7, -R0 ;  /* 0x000000071f047c23 */ /* 0x010fe20008010800 */
[----:B------:R-:W-:Y:S02]  /*60f0*/  LOP3.LUT R8, R3, 0xff, RZ, 0xc0, !PT ;  /* 0x000000ff03087812 */ /* 0x000fe400078ec0ff */
[----:B------:R-:W-:Y:S01]  /*6100*/  SHF.R.U32.HI R7, RZ, 0x18, R3 ;  /* 0x00000018ff077819 */ /* 0x000fe20000011603 */
[----:B------:R1:W4:Y:S01]  /*6110*/  MUFU.EX2 R14, R4 ;  /* 0x00000004000e7308 */ /* 0x0003220000000800 */
[----:B------:R-:W-:Y:S02]  /*6120*/  HSET2.LE.AND R3, R10, R15, PT ;  /* 0x0000000f0a037233 */ /* 0x000fe40003803000 */
[----:B-1----:R-:W-:-:S02]  /*6130*/  SHF.R.U32.HI R4, RZ, 0x8, R5 ;  /* 0x00000008ff047819 */ /* 0x002fc40000011605 */
[----:B------:R-:W-:Y:S02]  /*6140*/  LOP3.LUT R5, R6, 0xff, RZ, 0xc0, !PT ;  /* 0x000000ff06057812 */ /* 0x000fe400078ec0ff */
[----:B------:R-:W-:Y:S02]  /*6150*/  PRMT R4, R8, 0x5410, R4 ;  /* 0x0000541008047816 */ /* 0x000fe40000000004 */
[----:B---3--:R-:W-:Y:S02]  /*6160*/  F2FP.BF16.F32.PACK_AB R6, R20, R22 ;  /* 0x000000161406723e */ /* 0x008fe400000010ff */
[----:B------:R-:W-:Y:S02]  /*6170*/  PRMT R8, R5, 0x5410, R7 ;  /* 0x0000541005087816 */ /* 0x000fe40000000007 */
[----:B------:R-:W-:Y:S02]  /*6180*/  LOP3.LUT R6, R6, R3, RZ, 0xc0, !PT ;  /* 0x0000000306067212 */ /* 0x000fe400078ec0ff */
[----:B------:R-:W-:-:S02]  /*6190*/  HSET2.LE.AND R4, R4, R15, PT ;  /* 0x0000000f04047233 */ /* 0x000fc40003803000 */
[--C-:B------:R-:W-:Y:S02]  /*61a0*/  HSET2.LE.AND R3, R9, R15.reuse, PT ;  /* 0x0000000f09037233 */ /* 0x100fe40003803000 */
[----:B------:R-:W-:Y:S02]  /*61b0*/  F2FP.BF16.F32.PACK_AB R5, R23, R24 ;  /* 0x000000181705723e */ /* 0x000fe400000010ff */
[----:B------:R-:W-:Y:S02]  /*61c0*/  HSET2.LE.AND R8, R8, R15, PT ;  /* 0x0000000f08087233 */ /* 0x000fe40003803000 */
[----:B-----5:R-:W-:Y:S02]  /*61d0*/  F2FP.BF16.F32.PACK_AB R7, R17, R18 ;  /* 0x000000121107723e */ /* 0x020fe400000010ff */
[----:B----4-:R-:W-:Y:S02]  /*61e0*/  F2FP.BF16.F32.PACK_AB R9, R14, R16 ;  /* 0x000000100e09723e */ /* 0x010fe400000010ff */
[----:B------:R-:W-:-:S02]  /*61f0*/  LOP3.LUT R4, R5, R4, RZ, 0xc0, !PT ;  /* 0x0000000405047212 */ /* 0x000fc400078ec0ff */
[----:B------:R-:W-:Y:S01]  /*6200*/  LOP3.LUT R7, R7, R3, RZ, 0xc0, !PT ;  /* 0x0000000307077212 */ /* 0x000fe200078ec0ff */
[--C-:B------:R-:W-:Y:S01]  /*6210*/  FFMA.FTZ R3, R132, UR7, -R2.reuse ;  /* 0x0000000784037c23 */ /* 0x100fe20008010802 */
[----:B------:R-:W-:Y:S02]  /*6220*/  LOP3.LUT R5, R9, R8, RZ, 0xc0, !PT ;  /* 0x0000000809057212 */ /* 0x000fe400078ec0ff */
[----:B------:R-:W-:Y:S01]  /*6230*/  LOP3.LUT R8, R213, R28, R13, 0x96, !PT ;  /* 0x0000001cd5087212 */ /* 0x000fe200078e960d */
[----:B------:R1:W-:Y:S04]  /*6240*/  MUFU.EX2 R12, R3 ;  /* 0x00000003000c7308 */ /* 0x0003e80000000800 */
        /* <DEDUP_REMOVED lines=8> */
[----:B------:R1:W-:Y:S03]  /*62d0*/  MUFU.EX2 R9, R3 ;  /* 0x0000000300097308 */ /* 0x0003e60000000800 */
        /* <DEDUP_REMOVED lines=11> */
[----:B------:R-:W-:-:S04]  /*6390*/  IMAD.WIDE.U32 R6, R8, -0x2daee0ad, RZ ;  /* 0xd2511f5308067825 */ /* 0x000fc800078e00ff */
[--C-:B------:R-:W-:Y:S01]  /*63a0*/  FFMA.FTZ R4, R139, UR7, -R2.reuse ;  /* 0x000000078b047c23 */ /* 0x100fe20008010802 */
[----:B------:R-:W-:-:S03]  /*63b0*/  FFMA.FTZ R5, R138, UR7, -R2 ;  /* 0x000000078a057c23 */ /* 0x000fc60008010802 */
[----:B------:R3:W-:Y:S01]  /*63c0*/  MUFU.EX2 R13, R4 ;  /* 0x00000004000d7308 */ /* 0x0007e20000000800 */
[----:B------:R-:W-:Y:S02]  /*63d0*/  LOP3.LUT R2, R26, UR6, R7, 0x96, !PT ;  /* 0x000000061a027c12 */ /* 0x000fe4000f8e9607 */
[C---:B------:R-:W-:Y:S02]  /*63e0*/  PRMT R7, R6.reuse, 0x7772, RZ ;  /* 0x0000777206077816 */ /* 0x040fe400000000ff */
[----:B------:R-:W-:Y:S02]  /*63f0*/  PRMT R19, R6, 0x7771, RZ ;  /* 0x0000777106137816 */ /* 0x000fe400000000ff */
[----:B-1----:R-:W-:Y:S01]  /*6400*/  LOP3.LUT R3, R2, 0xffff, RZ, 0xc0, !PT ;  /* 0x0000ffff02037812 */ /* 0x002fe200078ec0ff */
[----:B------:R1:W4:Y:S03]  /*6410*/  MUFU.EX2 R11, R5 ;  /* 0x00000005000b7308 */ /* 0x0003260000000800 */
[----:B------:R-:W-:-:S02]  /*6420*/  SHF.R.U32.HI R3, RZ, 0x8, R3 ;  /* 0x00000008ff037819 */ /* 0x000fc40000011603 */
[----:B---3--:R-:W-:-:S04]  /*6430*/  PRMT R4, R6, 0x7773, RZ ;  /* 0x0000777306047816 */ /* 0x008fc800000000ff */
[----:B------:R-:W-:Y:S01]  /*6440*/  PRMT R7, R7, 0x5410, R4 ;  /* 0x0000541007077816 */ /* 0x000fe20000000004 */
[----:B-1----:R-:W-:Y:S01]  /*6450*/  IMAD.MOV.U32 R5, RZ, RZ, R6 ;  /* 0x000000ffff057224 */ /* 0x002fe200078e0006 */
[----:B------:R-:W-:-:S04]  /*6460*/  SHF.R.U32.HI R6, RZ, 0x18, R2 ;  /* 0x00000018ff067819 */ /* 0x000fc80000011602 */
[----:B------:R-:W-:Y:S02]  /*6470*/  LOP3.LUT R4, R5, 0xff, RZ, 0xc0, !PT ;  /* 0x000000ff05047812 */ /* 0x000fe400078ec0ff */
[----:B------:R-:W-:Y:S02]  /*6480*/  PRMT R5, R2, 0x7632, R5 ;  /* 0x0000763202057816 */ /* 0x000fe40000000005 */
[----:B------:R-:W-:Y:S02]  /*6490*/  PRMT R19, R4, 0x5410, R19 ;  /* 0x0000541004137816 */ /* 0x000fe40000000013 */
[----:B------:R-:W-:Y:S01]  /*64a0*/  LOP3.LUT R4, R2, 0xff, RZ, 0xc0, !PT ;  /* 0x000000ff02047812 */ /* 0x000fe200078ec0ff */
[----:B------:R-:W-:Y:S01]  /*64b0*/  FFMA.FTZ R2, R209, UR7, -R0 ;  /* 0x00000007d1027c23 */ /* 0x000fe20008010800 */
[----:B------:R-:W-:Y:S02]  /*64c0*/  LOP3.LUT R5, R5, 0xff, RZ, 0xc0, !PT ;  /* 0x000000ff05057812 */ /* 0x000fe400078ec0ff */
[----:B------:R-:W-:Y:S01]  /*64d0*/  PRMT R4, R4, 0x5410, R3 ;  /* 0x0000541004047816 */ /* 0x000fe20000000003 */
[----:B------:R1:W3:Y:S01]  /*64e0*/  MUFU.EX2 R8, R2 ;  /* 0x0000000200087308 */ /* 0x0002e20000000800 */
[----:B------:R-:W-:-:S02]  /*64f0*/  PRMT R5, R5, 0x5410, R6 ;  /* 0x0000541005057816 */ /* 0x000fc40000000006 */
[----:B------:R-:W-:Y:S02]  /*6500*/  LOP3.LUT R3, R7, 0xff00ff, RZ, 0xc0, !PT ;  /* 0x00ff00ff07037812 */ /* 0x000fe400078ec0ff */
[--C-:B------:R-:W-:Y:S02]  /*6510*/  HSET2.LE.AND R4, R4, R15.reuse, PT ;  /* 0x0000000f04047233 */ /* 0x100fe40003803000 */
[--C-:B------:R-:W-:Y:S02]  /*6520*/  HSET2.LE.AND R5, R5, R15.reuse, PT ;  /* 0x0000000f05057233 */ /* 0x100fe40003803000 */
[----:B------:R-:W-:Y:S01]  /*6530*/  HSET2.LE.AND R3, R3, R15, PT ;  /* 0x0000000f03037233 */ /* 0x000fe20003803000 */
[--C-:B-1----:R-:W-:Y:S01]  /*6540*/  FFMA.FTZ R2, R210, UR7, -R0.reuse ;  /* 0x00000007d2027c23 */ /* 0x102fe20008010800 */
[----:B------:R-:W-:-:S03]  /*6550*/  FFMA.FTZ R0, R211, UR7, -R0 ;  /* 0x00000007d3007c23 */ /* 0x000fc60008010800 */
[----:B------:R1:W-:Y:S08]  /*6560*/  MUFU.EX2 R7, R2 ;  /* 0x0000000200077308 */ /* 0x0003f00000000800 */
[----:B------:R4:W5:Y:S01]  /*6570*/  MUFU.EX2 R6, R0 ;  /* 0x0000000000067308 */ /* 0x0009620000000800 */
[----:B-1----:R-:W-:Y:S02]  /*6580*/  HSET2.LE.AND R2, R19, R15, PT ;  /* 0x0000000f13027233 */ /* 0x002fe40003803000 */
[----:B----4-:R-:W-:-:S04]  /*6590*/  F2FP.BF16.F32.PACK_AB R0, R10, R11 ;  /* 0x0000000b0a00723e */ /* 0x010fc800000010ff */
[----:B------:R-:W-:Y:S01]  /*65a0*/  LOP3.LUT R130, R0, R2, RZ, 0xc0, !PT ;  /* 0x0000000200827212 */ /* 0x000fe200078ec0ff */
[----:B------:R-:W-:Y:S01]  /*65b0*/  FADD.FTZ R2, R16, R14 ;  /* 0x0000000e10027221 */ /* 0x000fe20000010000 */
[----:B---3--:R-:W-:-:S03]  /*65c0*/  F2FP.BF16.F32.PACK_AB R0, R8, R9 ;  /* 0x000000090800723e */ /* 0x008fc600000010ff */
[----:B------:R-:W-:Y:S01]  /*65d0*/  FADD.FTZ R2, R18, R2 ;  /* 0x0000000212027221 */ /* 0x000fe20000010000 */
[----:B------:R-:W-:Y:S01]  /*65e0*/  LOP3.LUT R131, R0, R3, RZ, 0xc0, !PT ;  /* 0x0000000300837212 */ /* 0x000fe200078ec0ff */
[----:B------:R-:W-:Y:S01]  /*65f0*/  FADD.FTZ R3, R24, R23 ;  /* 0x0000001718037221 */ /* 0x000fe20000010000 */
[----:B------:R-:W-:Y:S01]  /*6600*/  F2FP.BF16.F32.PACK_AB R0, R13, R12 ;  /* 0x0000000c0d00723e */ /* 0x000fe200000010ff */
[----:B------:R-:W-:Y:S02]  /*6610*/  FADD.FTZ R2, R17, R2 ;  /* 0x0000000211027221 */ /* 0x000fe40000010000 */
[----:B------:R-:W-:Y:S01]  /*6620*/  FADD.FTZ R3, R22, R3 ;  /* 0x0000000316037221 */ /* 0x000fe20000010000 */
[----:B------:R-:W-:Y:S01]  /*6630*/  LOP3.LUT R128, R0, R4, RZ, 0xc0, !PT ;  /* 0x0000000400807212 */ /* 0x000fe200078ec0ff */
[----:B------:R-:W-:Y:S01]  /*6640*/  FADD.FTZ R4, R240, R239 ;  /* 0x000000eff0047221 */ /* 0x000fe20000010000 */
[----:B-----5:R-:W-:Y:S01]  /*6650*/  F2FP.BF16.F32.PACK_AB R0, R6, R7 ;  /* 0x000000070600723e */ /* 0x020fe200000010ff */
[----:B------:R-:W-:Y:S01]  /*6660*/  FADD.FTZ R3, R20, R3 ;  /* 0x0000000314037221 */ /* 0x000fe20000010000 */
[----:B------:R-:W-:Y:S01]  /*6670*/  FADD.FTZ R2, R7, R2 ;  /* 0x0000000207027221 */ /* 0x000fe20000010000 */
[----:B------:R-:W-:Y:S01]  /*6680*/  FADD.FTZ R4, R237, R4 ;  /* 0x00000004ed047221 */ /* 0x000fe20000010000 */
[----:B------:R-:W-:Y:S01]  /*6690*/  LOP3.LUT R129, R0, R5, RZ, 0xc0, !PT ;  /* 0x0000000500817212 */ /* 0x000fe200078ec0ff */
        /* <DEDUP_REMOVED lines=16> */
[----:B------:R-:W-:-:S02]  /*67a0*/  FADD.FTZ R0, R201, R0 ;  /* 0x00000000c9007221 */ /* 0x000fc40000010000 */
[----:B------:R-:W-:Y:S01]  /*67b0*/  FADD.FTZ R239, R220, R2 ;  /* 0x00000002dcef7221 */ /* 0x000fe20000010000 */
[----:B------:R2:W-:Y:S01]  /*67c0*/  STL [R1+0x24], R210 ;  /* 0x000024d201007387 */ /* 0x0005e20000100800 */
[----:B------:R-:W-:-:S03]  /*67d0*/  FADD.FTZ R0, R200, R0 ;  /* 0x00000000c8007221 */ /* 0x000fc60000010000 */
[----:B------:R2:W-:Y:S01]  /*67e0*/  STL [R1+0x20], R244 ;  /* 0x000020f401007387 */ /* 0x0005e20000100800 */
        /* <DEDUP_REMOVED lines=19> */
[----:B--2---:R-:W-:-:S15]  /*6920*/  BRA.U !UP0, `(.L_x_1781) ;  /* 0x000000f508387547 */ /* 0x004fde000b800000 */
[----:B------:R-:W2:Y:S01]  /*6930*/  LDL R137, [R1+0x8] ;  /* 0x0000080001897983 */ /* 0x000ea20000100800 */
[----:B------:R-:W1:Y:S01]  /*6940*/  LDCU UR10, c[0x0][0x440] ;  /* 0x00008800ff0a77ac */ /* 0x000e620008000800 */
[----:B------:R-:W-:-:S04]  /*6950*/  DEPBAR.LE SB0, 0x0 ;  /* 0x000080000000791a */ /* 0x000fc80000000000 */
[----:B------:R-:W3:Y:S04]  /*6960*/  LDL R132, [R1+0x4] ;  /* 0x0000040001847983 */ /* 0x000ee80000100800 */
[----:B------:R-:W4:Y:S01]  /*6970*/  LDL R21, [R1] ;  /* 0x0000000001157983 */ /* 0x000f220000100800 */
[----:B------:R-:W-:-:S03]  /*6980*/  UIADD3 UR7, UPT, UPT, UR21, -0x2, URZ ;  /* 0xfffffffe15077890 */ /* 0x000fc6000fffe0ff */
[----:B------:R-:W5:Y:S01]  /*6990*/  LDL.64 R138, [R1+0x58] ;  /* 0x00005800018a7983 */ /* 0x000f620000100a00 */
[----:B------:R-:W-:Y:S01]  /*69a0*/  UIMAD.WIDE.U32 UR12, UR7, UR8, URZ ;  /* 0x00000008070c72a5 */ /* 0x000fe2000f8e00ff */
[----:B------:R-:W-:Y:S01]  /*69b0*/  IMAD.SHL.U32 R215, R218, 0x20, RZ ;  /* 0x00000020dad77824 */ /* 0x000fe200078e00ff */
[----:B------:R-:W-:Y:S01]  /*69c0*/  SHF.R.U32.HI R214, RZ, 0x1, R218 ;  /* 0x00000001ffd67819 */ /* 0x000fe200000116da */
[----:B------:R-:W-:Y:S01]  /*69d0*/  IMAD.MOV.U32 R240, RZ, RZ, 0x40 ;  /* 0x00000040fff07424 */ /* 0x000fe200078e00ff */
[----:B-1----:R-:W-:Y:S01]  /*69e0*/  ISETP.GE.AND P2, PT, R212, UR10, PT ;  /* 0x0000000ad4007c0c */ /* 0x002fe2000bf46270 */
[----:B------:R-:W-:Y:S01]  /*69f0*/  USHF.L.U32 UR11, UR12, 0x5, URZ ;  /* 0x000000050c0b7899 */ /* 0x000fe200080006ff */
[----:B------:R-:W-:Y:S01]  /*6a00*/  LOP3.LUT R8, R214, 0x8, RZ, 0xc0, !PT ;  /* 0x00000008d6087812 */ /* 0x000fe200078ec0ff */
[----:B------:R-:W-:Y:S01]  /*6a10*/  UIMAD UR7, UR7, UR9, UR13 ;  /* 0x00000009070772a4 */ /* 0x000fe2000f8e020d */
[----:B------:R-:W-:Y:S02]  /*6a20*/  LOP3.LUT R215, R215, 0x7c00, RZ, 0xc0, !PT ;  /* 0x00007c00d7d77812 */ /* 0x000fe400078ec0ff */
[----:B------:R-:W-:Y:S01]  /*6a30*/  LOP3.LUT R209, R252, R8, RZ, 0x3c, !PT ;  /* 0x00000008fcd17212 */ /* 0x000fe200078e3cff */
[----:B------:R-:W-:Y:S01]  /*6a40*/  USHF.L.U64.HI UR7, UR12, 0x5, UR7 ;  /* 0x000000050c077899 */ /* 0x000fe20008010207 */
[----:B------:R-:W-:Y:S01]  /*6a50*/  IMAD.U32 R4, RZ, RZ, UR11 ;  /* 0x0000000bff047e24 */ /* 0x000fe2000f8e00ff */
[----:B------:R-:W-:Y:S01]  /*6a60*/  SEL R17, R216, 0xffffffe0, !P3 ;  /* 0xffffffe0d8117807 */ /* 0x000fe20005800000 */
[----:B------:R-:W-:Y:S01]  /*6a70*/  IMAD.U32 R2, RZ, RZ, UR11 ;  /* 0x0000000bff027e24 */ /* 0x000fe2000f8e00ff */
[----:B------:R-:W-:Y:S01]  /*6a80*/  SEL R240, R240, 0xffffffc0, !P4 ;  /* 0xffffffc0f0f07807 */ /* 0x000fe20006000000 */
[----:B------:R-:W-:-:S02]  /*6a90*/  IMAD.U32 R6, RZ, RZ, UR11 ;  /* 0x0000000bff067e24 */ /* 0x000fc4000f8e00ff */
[----:B------:R-:W-:Y:S02]  /*6aa0*/  IMAD.U32 R0, RZ, RZ, UR7 ;  /* 0x00000007ff007e24 */ /* 0x000fe4000f8e00ff */
[----:B------:R-:W-:Y:S02]  /*6ab0*/  IMAD.U32 R3, RZ, RZ, UR11 ;  /* 0x0000000bff037e24 */ /* 0x000fe4000f8e00ff */
[C---:B------:R-:W-:Y:S02]  /*6ac0*/  IMAD.IADD R18, R208.reuse, 0x1, R17 ;  /* 0x00000001d0127824 */ /* 0x040fe400078e0211 */
[----:B------:R-:W-:Y:S01]  /*6ad0*/  IMAD.IADD R19, R208, 0x1, R240 ;  /* 0x00000001d0137824 */ /* 0x000fe200078e02f0 */
[----:B------:R-:W-:Y:S01]  /*6ae0*/  BAR.SYNC.DEFER_BLOCKING 0x0 ;  /* 0x0000000000007b1d */ /* 0x000fe20000010000 */
[----:B--2---:R-:W-:Y:S01]  /*6af0*/  ISETP.GE.AND P1, PT, R137, UR10, PT ;  /* 0x0000000a89007c0c */ /* 0x004fe2000bf26270 */
[----:B------:R-:W-:-:S04]  /*6b00*/  ULEA UR10, UP0, UR8, UR11, 0x4 ;  /* 0x0000000b080a7291 */ /* 0x000fc8000f8020ff */
[----:B------:R-:W-:Y:S01]  /*6b10*/  ULEA.HI.X UR11, UR8, UR7, UR9, 0x4, UP0 ;  /* 0x00000007080b7291 */ /* 0x000fe200080f2409 */
[----:B---3--:R-:W-:Y:S01]  /*6b20*/  @!P2 LEA R4, P0, R4, R132, 0x1 ;  /* 0x000000840404a211 */ /* 0x008fe200078008ff */
[----:B------:R-:W-:-:S03]  /*6b30*/  IMAD.U32 R10, RZ, RZ, UR10 ;  /* 0x0000000aff0a7e24 */ /* 0x000fc6000f8e00ff */
[-CC-:B----4-:R-:W-:Y:S01]  /*6b40*/  @!P2 LEA.HI.X R5, R2, R21.reuse, R0.reuse, 0x1, P0 ;  /* 0x000000150205a211 */ /* 0x190fe200000f0c00 */
[----:B------:R-:W-:Y:S01]  /*6b50*/  IMAD.U32 R2, RZ, RZ, UR10 ;  /* 0x0000000aff027e24 */ /* 0x000fe2000f8e00ff */
[----:B------:R-:W-:Y:S01]  /*6b60*/  UIADD3 UR10, UPT, UPT, UR21, -0x2, URZ ;  /* 0xfffffffe150a7890 */ /* 0x000fe2000fffe0ff */
[-C--:B------:R-:W-:Y:S01]  /*6b70*/  @!P1 LEA R6, P0, R6, R132.reuse, 0x1 ;  /* 0x0000008406069211 */ /* 0x080fe200078008ff */
[----:B------:R-:W-:Y:S01]  /*6b80*/  IMAD.U32 R9, RZ, RZ, UR11 ;  /* 0x0000000bff097e24 */ /* 0x000fe2000f8e00ff */
[----:B------:R-:W-:Y:S01]  /*6b90*/  @!PT LDS RZ, [RZ] ;  /* 0x00000000fffff984 */ /* 0x000fe20000000800 */
[----:B------:R-:W-:Y:S01]  /*6ba0*/  @!PT LDS RZ, [RZ] ;  /* 0x00000000fffff984 */ /* 0x000fe20000000800 */
[----:B------:R-:W-:Y:S01]  /*6bb0*/  @!PT LDS RZ, [RZ] ;  /* 0x00000000fffff984 */ /* 0x000fe20000000800 */
[----:B------:R-:W-:Y:S01]  /*6bc0*/  @!P2 LDGSTS.E.BYPASS.LTC128B.128 [R222+0xa000], desc[UR26][R4.64] ;  /* 0x0a00000004deafae */ /* 0x000fe2000b981a1a */
[----:B------:R-:W-:Y:S01]  /*6bd0*/  LEA R2, P5, R2, R132, 0x1 ;  /* 0x0000008402027211 */ /* 0x000fe200078a08ff */
[----:B------:R-:W-:Y:S01]  /*6be0*/  UISETP.GT.U32.AND UP0, UPT, UR10, UR19, UPT ;  /* 0x000000130a00728c */ /* 0x000fe2000bf04070 */
[----:B------:R-:W-:Y:S01]  /*6bf0*/  @!P1 LEA.HI.X R7, R3, R21, R0, 0x1, P0 ;  /* 0x0000001503079211 */ /* 0x000fe200000f0c00 */
[----:B------:R-:W-:Y:S01]  /*6c00*/  @P2 STS.128 [R222+0xa000], RZ ;  /* 0x00a000ffde002388 */ /* 0x000fe20000000c00 */
[----:B------:R-:W-:-:S02]  /*6c10*/  LOP3.LUT R0, R215, 0x200, R245, 0xf8, !PT ;  /* 0x00000200d7007812 */ /* 0x000fc400078ef8f5 */
[----:B------:R-:W-:Y:S01]  /*6c20*/  LEA.HI.X R3, R10, R21, R9, 0x1, P5 ;  /* 0x000000150a037211 */ /* 0x000fe200028f0c09 */
[----:B------:R-:W-:Y:S01]  /*6c30*/  @!PT LDS RZ, [RZ] ;  /* 0x00000000fffff984 */ /* 0x000fe20000000800 */
[----:B------:R-:W-:Y:S01]  /*6c40*/  @!PT LDS RZ, [RZ] ;  /* 0x00000000fffff984 */ /* 0x000fe20000000800 */
[----:B------:R-:W-:Y:S01]  /*6c50*/  @!PT LDS RZ, [RZ] ;  /* 0x00000000fffff984 */ /* 0x000fe20000000800 */
[----:B------:R1:W-:Y:S01]  /*6c60*/  @!P1 LDGSTS.E.BYPASS.LTC128B.128 [R222+0xb000], desc[UR26][R6.64+0x80] ;  /* 0x0b00008006de9fae */ /* 0x0003e2000b981a1a */
[----:B------:R-:W-:-:S03]  /*6c70*/  LOP3.LUT R0, R0, R209, RZ, 0xfc, !PT ;  /* 0x000000d100007212 */ /* 0x000fc600078efcff */
[----:B------:R-:W-:Y:S01]  /*6c80*/  @P1 STS.128 [R222+0xb000], RZ ;  /* 0x00b000ffde001388 */ /* 0x000fe20000000c00 */
[----:B------:R-:W-:-:S03]  /*6c90*/  LEA R0, R0, UR5, 0x1 ;  /* 0x0000000500007c11 */ /* 0x000fc6000f8e08ff */
[----:B------:R-:W-:Y:S01]  /*6ca0*/  @!PT LDS RZ, [RZ] ;  /* 0x00000000fffff984 */ /* 0x000fe20000000800 */
[----:B------:R-:W-:Y:S01]  /*6cb0*/  @!PT LDS RZ, [RZ] ;  /* 0x00000000fffff984 */ /* 0x000fe20000000800 */
[----:B------:R-:W-:Y:S01]  /*6cc0*/  @!PT LDS RZ, [RZ] ;  /* 0x00000000fffff984 */ /* 0x000fe20000000800 */
[----:B------:R-:W-:Y:S02]  /*6cd0*/  @!P2 LDGSTS.E.BYPASS.LTC128B.128 [R222+0xa800], desc[UR26][R2.64] ;  /* 0x0a80000002deafae */ /* 0x000fe4000b981a1a */
[--C-:B------:R-:W-:Y:S02]  /*6ce0*/  IMAD.IADD R16, R17, 0x1, R0.reuse ;  /* 0x0000000111107824 */ /* 0x100fe400078e0200 */
[----:B------:R-:W-:Y:S04]  /*6cf0*/  @P2 STS.128 [R222+0xa800], RZ ;  /* 0x00a800ffde002388 */ /* 0x000fe80000000c00 */
[----:B------:R-:W-:Y:S01]  /*6d00*/  @!PT LDS RZ, [RZ] ;  /* 0x00000000fffff984 */ /* 0x000fe20000000800 */
[----:B------:R-:W-:Y:S01]  /*6d10*/  @!PT LDS RZ, [RZ] ;  /* 0x00000000fffff984 */ /* 0x000fe20000000800 */
[----:B------:R-:W-:Y:S01]  /*6d20*/  @!PT LDS RZ, [RZ] ;  /* 0x00000000fffff984 */ /* 0x000fe20000000800 */
[----:B------:R2:W-:Y:S04]  /*6d30*/  @!P1 LDGSTS.E.BYPASS.LTC128B.128 [R222+0xb800], desc[UR26][R2.64+0x80] ;  /* 0x0b80008002de9fae */ /* 0x0005e8000b981a1a */
[----:B------:R-:W-:Y:S04]  /*6d40*/  @P1 STS.128 [R222+0xb800], RZ ;  /* 0x00b800ffde001388 */ /* 0x000fe80000000c00 */
[----:B------:R-:W-:Y:S04]  /*6d50*/  LDSM.16.M88.4 R8, [R0] ;  /* 0x000000000008783b */ /* 0x000fe80000000200 */
[----:B------:R-:W3:Y:S04]  /*6d60*/  LDSM.16.M88.4 R12, [R208+0x8000] ;  /* 0x00800000d00c783b */ /* 0x000ee80000000200 */
[----:B-1----:R-:W1:Y:S04]  /*6d70*/  LDSM.16.M88.4 R4, [R0+0x2000] ;  /* 0x002000000004783b */ /* 0x002e680000000200 */
[----:B------:R-:W4:Y:S04]  /*6d80*/  LDSM.16.M88.4 R20, [R208+0x8800] ;  /* 0x00880000d014783b */ /* 0x000f280000000200 */
[----:B------:R-:W-:Y:S01]  /*6d90*/  LDSM.16.M88.4 R28, [R18+0x8000] ;  /* 0x00800000121c783b */ /* 0x000fe20000000200 */
[----:B--2---:R-:W-:-:S03]  /*6da0*/  IMAD.IADD R2, R240, 0x1, R0 ;  /* 0x00000001f0027824 */ /* 0x004fc600078e0200 */
[----:B------:R-:W-:Y:S01]  /*6db0*/  LDSM.16.M88.4 R24, [R18+0x8800] ;  /* 0x008800001218783b */ /* 0x000fe20000000200 */
[----:B------:R-:W-:-:S03]  /*6dc0*/  IMAD.IADD R3, R17, 0x1, R2 ;  /* 0x0000000111037824 */ /* 0x000fc600078e0202 */
[----:B------:R-:W-:Y:S01]  /*6dd0*/  LDSM.16.M88.4 R140, [R19+0x8000] ;  /* 0x00800000138c783b */ /* 0x000fe20000000200 */
[----:B------:R-:W-:-:S03]  /*6de0*/  IMAD.IADD R17, R17, 0x1, R19 ;  /* 0x0000000111117824 */ /* 0x000fc600078e0213 */
[----:B------:R-:W0:Y:S01]  /*6df0*/  LDGDEPBAR ;  /* 0x00000000000079af */ /* 0x000e220000000000 */
[-C--:B---3--:R-:W-:Y:S08]  /*6e00*/  HMMA.16816.F32.BF16 R200, R8, R12.reuse, RZ ;  /* 0x0000000c08c8723c */ /* 0x088ff000000418ff */
[C---:B-1----:R-:W-:Y:S08]  /*6e10*/  HMMA.16816.F32.BF16 R180, R4.reuse, R12, RZ ;  /* 0x0000000c04b4723c */ /* 0x042ff000000418ff */
[-C--:B------:R-:W-:Y:S08]  /*6e20*/  HMMA.16816.F32.BF16 R176, R4, R14.reuse, RZ ;  /* 0x0000000e04b0723c */ /* 0x080ff000000418ff */
[C---:B------:R-:W-:Y:S01]  /*6e30*/  HMMA.16816.F32.BF16 R196, R8.reuse, R14, RZ ;  /* 0x0000000e08c4723c */ /* 0x040fe200000418ff */
[----:B------:R-:W1:Y:S07]  /*6e40*/  LDSM.16.M88.4 R12, [R16+0x2000] ;  /* 0x00200000100c783b */ /* 0x000e6e0000000200 */
[C---:B----4-:R-:W-:Y:S08]  /*6e50*/  HMMA.16816.F32.BF16 R192, R8.reuse, R20, RZ ;  /* 0x0000001408c0723c */ /* 0x050ff000000418ff */
[----:B------:R-:W-:Y:S01]  /*6e60*/  HMMA.16816.F32.BF16 R184, R8, R22, RZ ;  /* 0x0000001608b8723c */ /* 0x000fe200000418ff */
[----:B------:R-:W2:Y:S07]  /*6e70*/  LDSM.16.M88.4 R8, [R16] ;  /* 0x000000001008783b */ /* 0x000eae0000000200 */
[C---:B------:R-:W-:Y:S08]  /*6e80*/  HMMA.16816.F32.BF16 R32, R4.reuse, R20, RZ ;  /* 0x000000140420723c */ /* 0x040ff000000418ff */
[----:B------:R-:W-:Y:S01]  /*6e90*/  HMMA.16816.F32.BF16 R188, R4, R22, RZ ;  /* 0x0000001604bc723c */ /* 0x000fe200000418ff */
[----:B------:R-:W3:Y:S04]  /*6ea0*/  LDSM.16.M88.4 R4, [R2+0x2000] ;  /* 0x002000000204783b */ /* 0x000ee80000000200 */
[----:B------:R-:W4:Y:S03]  /*6eb0*/  LDSM.16.M88.4 R20, [R19+0x8800] ;  /* 0x008800001314783b */ /* 0x000f260000000200 */
[C---:B-1----:R-:W-:Y:S08]  /*6ec0*/  HMMA.16816.F32.BF16 R180, R12.reuse, R28, R180 ;  /* 0x0000001c0cb4723c */ /* 0x042ff000000418b4 */
[C---:B------:R-:W-:Y:S08]  /*6ed0*/  HMMA.16816.F32.BF16 R32, R12.reuse, R24, R32 ;  /* 0x000000180c20723c */ /* 0x040ff00000041820 */
[C---:B------:R-:W-:Y:S08]  /*6ee0*/  HMMA.16816.F32.BF16 R176, R12.reuse, R30, R176 ;  /* 0x0000001e0cb0723c */ /* 0x040ff000000418b0 */
[----:B------:R-:W-:Y:S08]  /*6ef0*/  HMMA.16816.F32.BF16 R12, R12, R26, R188 ;  /* 0x0000001a0c0c723c */ /* 0x000ff000000418bc */
[C---:B--2---:R-:W-:Y:S08]  /*6f00*/  HMMA.16816.F32.BF16 R204, R8.reuse, R28, R200 ;  /* 0x0000001c08cc723c */ /* 0x044ff000000418c8 */
[C---:B------:R-:W-:Y:S08]  /*6f10*/  HMMA.16816.F32.BF16 R200, R8.reuse, R24, R192 ;  /* 0x0000001808c8723c */ /* 0x040ff000000418c0 */
[C---:B------:R-:W-:Y:S01]  /*6f20*/  HMMA.16816.F32.BF16 R192, R8.reuse, R30, R196 ;  /* 0x0000001e08c0723c */ /* 0x040fe200000418c4 */
[----:B------:R-:W-:Y:S07]  /*6f30*/  LDSM.16.M88.4 R28, [R17+0x8800] ;  /* 0x00880000111c783b */ /* 0x000fee0000000200 */
[----:B------:R-:W-:Y:S01]  /*6f40*/  HMMA.16816.F32.BF16 R188, R8, R26, R184 ;  /* 0x0000001a08bc723c */ /* 0x000fe200000418b8 */
[----:B------:R-:W1:Y:S07]  /*6f50*/  LDSM.16.M88.4 R8, [R2] ;  /* 0x000000000208783b */ /* 0x000e6e0000000200 */
[C---:B---3--:R-:W-:Y:S08]  /*6f60*/  HMMA.16816.F32.BF16 R184, R4.reuse, R140, R180 ;  /* 0x0000008c04b8723c */ /* 0x048ff000000418b4 */
[C---:B----4-:R-:W-:Y:S01]  /*6f70*/  HMMA.16816.F32.BF16 R180, R4.reuse, R20, R32 ;  /* 0x0000001404b4723c */ /* 0x050fe20000041820 */
[----:B------:R-:W-:Y:S07]  /*6f80*/  LDSM.16.M88.4 R32, [R17+0x8000] ;  /* 0x008000001120783b */ /* 0x000fee0000000200 */
[C---:B------:R-:W-:Y:S08]  /*6f90*/  HMMA.16816.F32.BF16 R176, R4.reuse, R142, R176 ;  /* 0x0000008e04b0723c */ /* 0x040ff000000418b0 */
[----:B------:R-:W-:Y:S01]  /*6fa0*/  HMMA.16816.F32.BF16 R24, R4, R22, R12 ;  /* 0x000000160418723c */ /* 0x000fe2000004180c */
[----:B------:R-:W2:Y:S04]  /*6fb0*/  LDSM.16.M88.4 R4, [R3+0x2000] ;  /* 0x002000000304783b */ /* 0x000ea80000000200 */
[----:B------:R-:W3:Y:S03]  /*6fc0*/  LDSM.16.M88.4 R12, [R3] ;  /* 0x00000000030c783b */ /* 0x000ee60000000200 */
[C---:B-1----:R-:W-:Y:S08]  /*6fd0*/  HMMA.16816.F32.BF16 R204, R8.reuse, R140, R204 ;  /* 0x0000008c08cc723c */ /* 0x042ff000000418cc */
[C---:B------:R-:W-:Y:S08]  /*6fe0*/  HMMA.16816.F32.BF16 R140, R8.reuse, R142, R192 ;  /* 0x0000008e088c723c */ /* 0x040ff000000418c0 */
[C---:B------:R-:W-:Y:S08]  /*6ff0*/  HMMA.16816.F32.BF16 R200, R8.reuse, R20, R200 ;  /* 0x0000001408c8723c */ /* 0x040ff000000418c8 */
[----:B------:R-:W-:Y:S01]  /*7000*/  HMMA.16816.F32.BF16 R196, R8, R22, R188 ;  /* 0x0000001608c4723c */ /* 0x000fe200000418bc */
[----:B------:R-:W-:Y:S04]  /*7010*/  LDSM.16.M88.4 R8, [R0+0x6000] ;  /* 0x006000000008783b */ /* 0x000fe80000000200 */
[----:B------:R-:W1:Y:S03]  /*7020*/  LDSM.16.M88.4 R20, [R208+0x9800] ;  /* 0x00980000d014783b */ /* 0x000e660000000200 */
[C---:B--2---:R-:W-:Y:S08]  /*7030*/  HMMA.16816.F32.BF16 R192, R4.reuse, R32, R184 ;  /* 0x0000002004c0723c */ /* 0x044ff000000418b8 */
[C---:B------:R-:W-:Y:S08]  /*7040*/  HMMA.16816.F32.BF16 R184, R4.reuse, R28, R180 ;  /* 0x0000001c04b8723c */ /* 0x040ff000000418b4 */
[C---:B------:R-:W-:Y:S08]  /*7050*/  HMMA.16816.F32.BF16 R188, R4.reuse, R34, R176 ;  /* 0x0000002204bc723c */ /* 0x040ff000000418b0 */
[----:B------:R-:W-:Y:S01]  /*7060*/  HMMA.16816.F32.BF16 R180, R4, R30, R24 ;  /* 0x0000001e04b4723c */ /* 0x000fe20000041818 */
[----:B------:R-:W2:Y:S04]  /*7070*/  LDSM.16.M88.4 R24, [R208+0x9000] ;  /* 0x00900000d018783b */ /* 0x000ea80000000200 */
[----:B------:R4:W5:Y:S03]  /*7080*/  LDSM.16.M88.4 R4, [R0+0x4000] ;  /* 0x004000000004783b */ /* 0x0009660000000200 */
[C---:B---3--:R-:W-:Y:S08]  /*7090*/  HMMA.16816.F32.BF16 R176, R12.reuse, R32, R204 ;  /* 0x000000200cb0723c */ /* 0x048ff000000418cc */
[C---:B------:R-:W-:Y:S08]  /*70a0*/  HMMA.16816.F32.BF16 R140, R12.reuse, R34, R140 ;  /* 0x000000220c8c723c */ /* 0x040ff0000004188c */
[----:B------:R-:W-:Y:S01]  /*70b0*/  HMMA.16816.F32.BF16 R32, R12, R28, R200 ;  /* 0x0000001c0c20723c */ /* 0x000fe200000418c8 */
[----:B----4-:R-:W-:-:S07]  /*70c0*/  IMAD.U32 R0, RZ, RZ, UR21 ;  /* 0x00000015ff007e24 */ /* 0x010fce000f8e00ff */
[----:B------:R-:W-:Y:S01]  /*70d0*/  HMMA.16816.F32.BF16 R12, R12, R30, R196 ;  /* 0x0000001e0c0c723c */ /* 0x000fe200000418c4 */
[----:B------:R-:W-:Y:S07]  /*70e0*/  LDSM.16.M88.4 R28, [R19+0x9800] ;  /* 0x00980000131c783b */ /* 0x000fee0000000200 */
[C---:B-1----:R-:W-:Y:S08]  /*70f0*/  HMMA.16816.F32.BF16 R204, R8.reuse, R20, R184 ;  /* 0x0000001408cc723c */ /* 0x042ff000000418b8 */
[C---:B------:R-:W-:Y:S08]  /*7100*/  HMMA.16816.F32.BF16 R196, R8.reuse, R22, R180 ;  /* 0x0000001608c4723c */ /* 0x040ff000000418b4 */
[C---:B--2---:R-:W-:Y:S08]  /*7110*/  HMMA.16816.F32.BF16 R192, R8.reuse, R24, R192 ;  /* 0x0000001808c0723c */ /* 0x044ff000000418c0 */
[----:B------:R-:W-:Y:S01]  /*7120*/  HMMA.16816.F32.BF16 R200, R8, R26, R188 ;  /* 0x0000001a08c8723c */ /* 0x000fe200000418bc */
[----:B------:R-:W-:Y:S07]  /*7130*/  LDSM.16.M88.4 R8, [R16+0x4000] ;  /* 0x004000001008783b */ /* 0x000fee0000000200 */
[C---:B-----5:R-:W-:Y:S08]  /*7140*/  HMMA.16816.F32.BF16 R184, R4.reuse, R24, R176 ;  /* 0x0000001804b8723c */ /* 0x060ff000000418b0 */
[C---:B------:R-:W-:Y:S01]  /*7150*/  HMMA.16816.F32.BF16 R180, R4.reuse, R26, R140 ;  /* 0x0000001a04b4723c */ /* 0x040fe2000004188c */
[----:B------:R-:W1:Y:S07]  /*7160*/  LDSM.16.M88.4 R24, [R18+0x9000] ;  /* 0x009000001218783b */ /* 0x000e6e0000000200 */
[C---:B------:R-:W-:Y:S01]  /*7170*/  HMMA.16816.F32.BF16 R176, R4.reuse, R20, R32 ;  /* 0x0000001404b0723c */ /* 0x040fe20000041820 */
[----:B------:R-:W-:Y:S07]  /*7180*/  LDSM.16.M88.4 R32, [R19+0x9000] ;  /* 0x009000001320783b */ /* 0x000fee0000000200 */
[----:B------:R-:W-:Y:S01]  /*7190*/  HMMA.16816.F32.BF16 R140, R4, R22, R12 ;  /* 0x00000016048c723c */ /* 0x000fe2000004180c */
[----:B------:R-:W2:Y:S04]  /*71a0*/  LDSM.16.M88.4 R20, [R18+0x9800] ;  /* 0x009800001214783b */ /* 0x000ea80000000200 */
[----:B------:R-:W3:Y:S04]  /*71b0*/  LDSM.16.M88.4 R4, [R16+0x6000] ;  /* 0x006000001004783b */ /* 0x000ee80000000200 */
[----:B------:R-:W4:Y:S01]  /*71c0*/  LDSM.16.M88.4 R12, [R2+0x4000] ;  /* 0x00400000020c783b */ /* 0x000f220000000200 */
[C---:B-1----:R-:W-:Y:S08]  /*71d0*/  HMMA.16816.F32.BF16 R184, R8.reuse, R24, R184 ;  /* 0x0000001808b8723c */ /* 0x042ff000000418b8 */
[C---:B------:R-:W-:Y:S08]  /*71e0*/  HMMA.16816.F32.BF16 R180, R8.reuse, R26, R180 ;  /* 0x0000001a08b4723c */ /* 0x040ff000000418b4 */
[C---:B--2---:R-:W-:Y:S08]  /*71f0*/  HMMA.16816.F32.BF16 R176, R8.reuse, R20, R176 ;  /* 0x0000001408b0723c */ /* 0x044ff000000418b0 */
[----:B------:R-:W-:Y:S01]  /*7200*/  HMMA.16816.F32.BF16 R140, R8, R22, R140 ;  /* 0x00000016088c723c */ /* 0x000fe2000004188c */
[----:B------:R-:W1:Y:S07]  /*7210*/  LDSM.16.M88.4 R8, [R2+0x6000] ;  /* 0x006000000208783b */ /* 0x000e6e0000000200 */
[C---:B---3--:R-:W-:Y:S08]  /*7220*/  HMMA.16816.F32.BF16 R188, R4.reuse, R24, R192 ;  /* 0x0000001804bc723c */ /* 0x048ff000000418c0 */
[C---:B------:R-:W-:Y:S08]  /*7230*/  HMMA.16816.F32.BF16 R200, R4.reuse, R26, R200 ;  /* 0x0000001a04c8723c */ /* 0x040ff000000418c8 */
[C---:B------:R-:W-:Y:S08]  /*7240*/  HMMA.16816.F32.BF16 R204, R4.reuse, R20, R204 ;  /* 0x0000001404cc723c */ /* 0x040ff000000418cc */
[----:B------:R-:W-:Y:S01]  /*7250*/  HMMA.16816.F32.BF16 R196, R4, R22, R196 ;  /* 0x0000001604c4723c */ /* 0x000fe200000418c4 */
[----:B------:R-:W-:Y:S04]  /*7260*/  LDSM.16.M88.4 R20, [R17+0x9000] ;  /* 0x009000001114783b */ /* 0x000fe80000000200 */
[----:B------:R-:W2:Y:S03]  /*7270*/  LDSM.16.M88.4 R4, [R3+0x4000] ;  /* 0x004000000304783b */ /* 0x000ea60000000200 */
[C---:B----4-:R-:W-:Y:S01]  /*7280*/  HMMA.16816.F32.BF16 R192, R12.reuse, R32, R184 ;  /* 0x000000200cc0723c */ /* 0x050fe200000418b8 */
[----:B------:R-:W3:Y:S07]  /*7290*/  LDSM.16.M88.4 R16, [R17+0x9800] ;  /* 0x009800001110783b */ /* 0x000eee0000000200 */
[C---:B------:R-:W-:Y:S08]  /*72a0*/  HMMA.16816.F32.BF16 R184, R12.reuse, R34, R180 ;  /* 0x000000220cb8723c */ /* 0x040ff000000418b4 */
[C---:B------:R-:W-:Y:S08]  /*72b0*/  HMMA.16816.F32.BF16 R180, R12.reuse, R28, R176 ;  /* 0x0000001c0cb4723c */ /* 0x040ff000000418b0 */
[----:B------:R-:W-:Y:S01]  /*72c0*/  HMMA.16816.F32.BF16 R176, R12, R30, R140 ;  /* 0x0000001e0cb0723c */ /* 0x000fe2000004188c */
[----:B------:R4:W5:Y:S01]  /*72d0*/  LDSM.16.M88.4 R12, [R3+0x6000] ;  /* 0x00600000030c783b */ /* 0x0009620000000200 */
[----:B------:R-:W-:-:S06]  /*72e0*/  DEPBAR.LE SB0, 0x0 ;  /* 0x000080000000791a */ /* 0x000fcc0000000000 */
[C---:B-1----:R-:W-:Y:S08]  /*72f0*/  HMMA.16816.F32.BF16 R24, R8.reuse, R32, R188 ;  /* 0x000000200818723c */ /* 0x042ff000000418bc */
[C---:B------:R-:W-:Y:S08]  /*7300*/  HMMA.16816.F32.BF16 R140, R8.reuse, R34, R200 ;  /* 0x00000022088c723c */ /* 0x040ff000000418c8 */
[----:B------:R-:W-:Y:S08]  /*7310*/  HMMA.16816.F32.BF16 R32, R8, R28, R204 ;  /* 0x0000001c0820723c */ /* 0x000ff000000418cc */
[C---:B--2---:R-:W-:Y:S08]  /*7320*/  HMMA.16816.F32.BF16 R192, R4.reuse, R20, R192 ;  /* 0x0000001404c0723c */ /* 0x044ff000000418c0 */
[C---:B------:R-:W-:Y:S08]  /*7330*/  HMMA.16816.F32.BF16 R184, R4.reuse, R22, R184 ;  /* 0x0000001604b8723c */ /* 0x040ff000000418b8 */
[C---:B---3--:R-:W-:Y:S08]  /*7340*/  HMMA.16816.F32.BF16 R180, R4.reuse, R16, R180 ;  /* 0x0000001004b4723c */ /* 0x048ff000000418b4 */
[----:B------:R-:W-:Y:S01]  /*7350*/  HMMA.16816.F32.BF16 R176, R4, R18, R176 ;  /* 0x0000001204b0723c */ /* 0x000fe200000418b0 */
[----:B------:R-:W-:-:S02]  /*7360*/  IMAD R5, R0, 0x20, R243 ;  /* 0x0000002000057824 */ /* 0x000fc400078e02f3 */
[----:B------:R-:W-:Y:S02]  /*7370*/  VIADD R6, R223, 0x40 ;  /* 0x00000040df067836 */ /* 0x000fe40000000000 */
[C---:B------:R-:W-:Y:S02]  /*7380*/  VIADD R4, R5.reuse, 0xffffffc8 ;  /* 0xffffffc805047836 */ /* 0x040fe40000000000 */
[----:B------:R-:W-:Y:S01]  /*7390*/  VIADD R0, R5, 0xffffffc9 ;  /* 0xffffffc905007836 */ /* 0x000fe20000000000 */
[----:B------:R-:W-:Y:S01]  /*73a0*/  HMMA.16816.F32.BF16 R188, R8, R30, R196 ;  /* 0x0000001e08bc723c */ /* 0x000fe200000418c4 */
[----:B------:R-:W-:Y:S02]  /*73b0*/  VIADD R9, R223, 0x8 ;  /* 0x00000008df097836 */ /* 0x000fe40000000000 */
[C---:B------:R-:W-:Y:S02]  /*73c0*/  VIADD R10, R5.reuse, 0xffffffc0 ;  /* 0xffffffc0050a7836 */ /* 0x040fe40000000000 */
[----:B------:R-:W-:Y:S01]  /*73d0*/  VIADD R11, R5, 0xffffffc1 ;  /* 0xffffffc1050b7836 */ /* 0x000fe20000000000 */
[----:B------:R-:W-:Y:S01]  /*73e0*/  ISETP.GT.AND P6, PT, R9, R4, PT ;  /* 0x000000040900720c */ /* 0x000fe20003fc4270 */
[----:B----4-:R-:W-:Y:S01]  /*73f0*/  VIADD R3, R5, 0xffffffd0 ;  /* 0xffffffd005037836 */ /* 0x010fe20000000000 */
[C---:B-----5:R-:W-:Y:S01]  /*7400*/  HMMA.16816.F32.BF16 R24, R12.reuse, R20, R24 ;  /* 0x000000140c18723c */ /* 0x060fe20000041818 */
[----:B------:R-:W-:Y:S01]  /*7410*/  ISETP.GT.AND P5, PT, R9, R10, PT ;  /* 0x0000000a0900720c */ /* 0x000fe20003fa4270 */
[----:B------:R-:W-:Y:S01]  /*7420*/  VIADD R8, R5, 0xffffffd1 ;  /* 0xffffffd105087836 */ /* 0x000fe20000000000 */
[----:B------:R-:W-:Y:S01]  /*7430*/  BAR.SYNC.DEFER_BLOCKING 0x0 ;  /* 0x0000000000007b1d */ /* 0x000fe20000010000 */
[----:B------:R-:W-:Y:S01]  /*7440*/  ISETP.GT.AND P0, PT, R9, R11, PT ;  /* 0x0000000b0900720c */ /* 0x000fe20003f04270 */
[C---:B------:R-:W-:Y:S01]  /*7450*/  VIADD R2, R5.reuse, 0xffffffd8 ;  /* 0xffffffd805027836 */ /* 0x040fe20000000000 */
[----:B------:R-:W-:Y:S01]  /*7460*/  FSEL R29, R186, -INF , !P6 ;  /* 0xff800000ba1d7808 */ /* 0x000fe20007000000 */
[----:B------:R-:W-:Y:S01]  /*7470*/  VIADD R7, R5, 0xffffffd9 ;  /* 0xffffffd905077836 */ /* 0x000fe20000000000 */
[----:B------:R-:W-:Y:S01]  /*7480*/  HMMA.16816.F32.BF16 R140, R12, R22, R140 ;  /* 0x000000160c8c723c */ /* 0x000fe2000004188c */
[----:B------:R-:W-:-:S02]  /*7490*/  FSEL R23, R194, -INF , !P5 ;  /* 0xff800000c2177808 */ /* 0x000fc40006800000 */
[----:B------:R-:W-:Y:S02]  /*74a0*/  ISETP.GT.AND P5, PT, R9, R0, PT ;  /* 0x000000000900720c */ /* 0x000fe40003fa4270 */
[----:B------:R-:W-:Y:S02]  /*74b0*/  FSEL R22, R195, -INF , !P0 ;  /* 0xff800000c3167808 */ /* 0x000fe40004000000 */
[----:B------:R-:W-:Y:S01]  /*74c0*/  ISETP.GT.AND P0, PT, R9, R3, PT ;  /* 0x000000030900720c */ /* 0x000fe20003f04270 */
[----:B------:R-:W-:Y:S01]  /*74d0*/  HMMA.16816.F32.BF16 R32, R12, R16, R32 ;  /* 0x000000100c20723c */ /* 0x000fe20000041820 */
[----:B------:R-:W-:Y:S02]  /*74e0*/  FSEL R187, R187, -INF , !P5 ;  /* 0xff800000bbbb7808 */ /* 0x000fe40006800000 */
[C---:B------:R-:W-:Y:S02]  /*74f0*/  ISETP.GT.AND P6, PT, R9.reuse, R8, PT ;  /* 0x000000080900720c */ /* 0x040fe40003fc4270 */
[----:B------:R-:W-:-:S02]  /*7500*/  ISETP.GT.AND P5, PT, R9, R2, PT ;  /* 0x000000020900720c */ /* 0x000fc40003fa4270 */
[----:B------:R-:W-:Y:S01]  /*7510*/  FSEL R182, R182, -INF , !P0 ;  /* 0xff800000b6b67808 */ /* 0x000fe20004000000 */
[----:B------:R-:W-:Y:S01]  /*7520*/  HMMA.16816.F32.BF16 R188, R12, R18, R188 ;  /* 0x000000120cbc723c */ /* 0x000fe200000418bc */
[----:B------:R-:W-:Y:S02]  /*7530*/  ISETP.GT.AND P0, PT, R9, R7, PT ;  /* 0x000000070900720c */ /* 0x000fe40003f04270 */
[----:B------:R-:W-:Y:S02]  /*7540*/  FSEL R183, R183, -INF , !P6 ;  /* 0xff800000b7b77808 */ /* 0x000fe40007000000 */
[----:B------:R-:W-:Y:S02]  /*7550*/  FSEL R178, R178, -INF , !P5 ;  /* 0xff800000b2b27808 */ /* 0x000fe40006800000 */
        /* <DEDUP_REMOVED lines=13> */
[----:B------:R-:W-:Y:S01]  /*7630*/  ISETP.GT.AND P5, PT, R6, R7, PT ;  /* 0x000000070600720c */ /* 0x000fe20003fa4270 */
[----:B------:R-:W-:Y:S01]  /*7640*/  VIADD R6, R223, 0x48 ;  /* 0x00000048df067836 */ /* 0x000fe20000000000 */
[----:B------:R-:W-:Y:S01]  /*7650*/  FSEL R132, R33, -INF , !P0 ;  /* 0xff80000021847808 */ /* 0x000fe20004000000 */
[----:B------:R-:W-:Y:S01]  /*7660*/  IMAD.U32 R33, RZ, RZ, UR32 ;  /* 0x00000020ff217e24 */ /* 0x000fe2000f8e00ff */
[----:B------:R-:W-:-:S02]  /*7670*/  ISETP.GT.AND P0, PT, R223, R10, PT ;  /* 0x0000000adf00720c */ /* 0x000fc40003f04270 */
[----:B------:R-:W-:Y:S02]  /*7680*/  FSEL R189, R189, -INF , !P5 ;  /* 0xff800000bdbd7808 */ /* 0x000fe40006800000 */
[----:B------:R-:W-:Y:S02]  /*7690*/  FSEL R9, R192, -INF , !P0 ;  /* 0xff800000c0097808 */ /* 0x000fe40004000000 */
[-C--:B------:R-:W-:Y:S02]  /*76a0*/  ISETP.GT.AND P0, PT, R6, R11.reuse, PT ;  /* 0x0000000b0600720c */ /* 0x080fe40003f04270 */
[----:B------:R-:W-:Y:S02]  /*76b0*/  ISETP.GT.AND P5, PT, R223, R11, PT ;  /* 0x0000000bdf00720c */ /* 0x000fe40003fa4270 */
[----:B------:R-:W-:Y:S02]  /*76c0*/  FSEL R18, R27, -INF , !P0 ;  /* 0xff8000001b127808 */ /* 0x000fe40004000000 */
[----:B------:R-:W-:-:S02]  /*76d0*/  FSEL R188, R188, -INF , !P6 ;  /* 0xff800000bcbc7808 */ /* 0x000fc40007000000 */
[----:B------:R-:W-:Y:S02]  /*76e0*/  FSEL R13, R193, -INF , !P5 ;  /* 0xff800000c10d7808 */ /* 0x000fe40006800000 */
[----:B------:R-:W-:Y:S02]  /*76f0*/  ISETP.GT.AND P0, PT, R223, R4, PT ;  /* 0x00000004df00720c */ /* 0x000fe40003f04270 */
[----:B------:R-:W-:Y:S02]  /*7700*/  ISETP.GT.AND P6, PT, R6, R10, PT ;  /* 0x0000000a0600720c */ /* 0x000fe40003fc4270 */
[----:B------:R-:W-:Y:S02]  /*7710*/  ISETP.GE.AND P5, PT, R10, R226, PT ;  /* 0x000000e20a00720c */ /* 0x000fe40003fa6270 */
[----:B------:R-:W-:Y:S02]  /*7720*/  FSEL R17, R184, -INF , !P0 ;  /* 0xff800000b8117808 */ /* 0x000fe40004000000 */
[----:B------:R-:W-:-:S02]  /*7730*/  FSEL R12, R26, -INF , !P6 ;  /* 0xff8000001a0c7808 */ /* 0x000fc40007000000 */
[----:B------:R-:W-:Y:S02]  /*7740*/  FSEL R23, R23, -INF , !P5 ;  /* 0xff80000017177808 */ /* 0x000fe40006800000 */
[C---:B------:R-:W-:Y:S02]  /*7750*/  ISETP.GE.AND P0, PT, R10.reuse, R224, PT ;  /* 0x000000e00a00720c */ /* 0x040fe40003f06270 */
[----:B------:R-:W-:Y:S02]  /*7760*/  ISETP.GE.AND P5, PT, R10, R225, PT ;  /* 0x000000e10a00720c */ /* 0x000fe40003fa6270 */
[----:B------:R-:W-:Y:S02]  /*7770*/  FSEL R30, R12, -INF , !P0 ;  /* 0xff8000000c1e7808 */ /* 0x000fe40004000000 */
[----:B------:R-:W-:Y:S02]  /*7780*/  FSEL R28, R14, -INF , !P5 ;  /* 0xff8000000e1c7808 */ /* 0x000fe40006800000 */
[----:B------:R-:W-:-:S02]  /*7790*/  ISETP.GT.AND P0, PT, R223, R8, PT ;  /* 0x00000008df00720c */ /* 0x000fc40003f04270 */
[----:B------:R-:W-:Y:S02]  /*77a0*/  ISETP.GT.AND P5, PT, R223, R3, PT ;  /* 0x00000003df00720c */ /* 0x000fe40003fa4270 */
[----:B------:R-:W-:Y:S02]  /*77b0*/  FSEL R14, R181, -INF , !P0 ;  /* 0xff800000b50e7808 */ /* 0x000fe40004000000 */
[----:B------:R-:W-:Y:S02]  /*77c0*/  FSEL R15, R180, -INF , !P5 ;  /* 0xff800000b40f7808 */ /* 0x000fe40006800000 */
[----:B------:R-:W-:Y:S02]  /*77d0*/  ISETP.GT.AND P0, PT, R223, R2, PT ;  /* 0x00000002df00720c */ /* 0x000fe40003f04270 */
[----:B------:R-:W-:Y:S02]  /*77e0*/  ISETP.GE.AND P5, PT, R11, R226, PT ;  /* 0x000000e20b00720c */ /* 0x000fe40003fa6270 */
[----:B------:R-:W-:-:S02]  /*77f0*/  ISETP.GE.AND P6, PT, R10, R227, PT ;  /* 0x000000e30a00720c */ /* 0x000fc40003fc6270 */
[----:B------:R-:W-:Y:S02]  /*7800*/  FSEL R12, R176, -INF , !P0 ;  /* 0xff800000b00c7808 */ /* 0x000fe40004000000 */
[----:B------:R-:W-:Y:S02]  /*7810*/  FSEL R22, R22, -INF , !P5 ;  /* 0xff80000016167808 */ /* 0x000fe40006800000 */
[C---:B------:R-:W-:Y:S02]  /*7820*/  ISETP.GE.AND P0, PT, R11.reuse, R224, PT ;  /* 0x000000e00b00720c */ /* 0x040fe40003f06270 */
[----:B------:R-:W-:Y:S02]  /*7830*/  ISETP.GE.AND P5, PT, R11, R225, PT ;  /* 0x000000e10b00720c */ /* 0x000fe40003fa6270 */
[----:B------:R-:W-:Y:S01]  /*7840*/  FSEL R21, R9, -INF , !P6 ;  /* 0xff80000009157808 */ /* 0x000fe20007000000 */
[----:B------:R-:W-:Y:S01]  /*7850*/  IMAD.U32 R9, RZ, RZ, UR33 ;  /* 0x00000021ff097e24 */ /* 0x000fe2000f8e00ff */
[----:B------:R-:W-:-:S02]  /*7860*/  ISETP.GT.AND P6, PT, R223, R0, PT ;  /* 0x00000000df00720c */ /* 0x000fc40003fc4270 */
[----:B------:R-:W-:Y:S02]  /*7870*/  FSEL R31, R18, -INF , !P0 ;  /* 0xff800000121f7808 */ /* 0x000fe40004000000 */
[----:B------:R-:W-:Y:S02]  /*7880*/  FSEL R27, R25, -INF , !P5 ;  /* 0xff800000191b7808 */ /* 0x000fe40006800000 */
[C---:B------:R-:W-:Y:S02]  /*7890*/  ISETP.GE.AND P0, PT, R4.reuse, R226, PT ;  /* 0x000000e20400720c */ /* 0x040fe40003f06270 */
[-C--:B------:R-:W-:Y:S02]  /*78a0*/  ISETP.GE.AND P5, PT, R4, R227.reuse, PT ;  /* 0x000000e30400720c */ /* 0x080fe40003fa6270 */
[----:B------:R-:W-:Y:S02]  /*78b0*/  FSEL R16, R185, -INF , !P6 ;  /* 0xff800000b9107808 */ /* 0x000fe40007000000 */
[----:B------:R-:W-:-:S02]  /*78c0*/  ISETP.GE.AND P6, PT, R11, R227, PT ;  /* 0x000000e30b00720c */ /* 0x000fc40003fc6270 */
[----:B------:R-:W-:Y:S02]  /*78d0*/  FSEL R26, R29, -INF , !P0 ;  /* 0xff8000001d1a7808 */ /* 0x000fe40004000000 */
[----:B------:R-:W-:Y:S02]  /*78e0*/  FSEL R25, R17, -INF , !P5 ;  /* 0xff80000011197808 */ /* 0x000fe40006800000 */
[-C--:B------:R-:W-:Y:S02]  /*78f0*/  ISETP.GE.AND P0, PT, R3, R227.reuse, PT ;  /* 0x000000e30300720c */ /* 0x080fe40003f06270 */
[----:B------:R-:W-:Y:S02]  /*7900*/  ISETP.GE.AND P5, PT, R0, R227, PT ;  /* 0x000000e30000720c */ /* 0x000fe40003fa6270 */
[----:B------:R-:W-:Y:S02]  /*7910*/  FSEL R20, R13, -INF , !P6 ;  /* 0xff8000000d147808 */ /* 0x000fe40007000000 */
[----:B------:R-:W-:-:S02]  /*7920*/  FSEL R195, R15, -INF , !P0 ;  /* 0xff8000000fc37808 */ /* 0x000fc40004000000 */
[----:B------:R-:W-:Y:S02]  /*7930*/  FSEL R24, R16, -INF , !P5 ;  /* 0xff80000010187808 */ /* 0x000fe40006800000 */
[----:B------:R-:W-:Y:S02]  /*7940*/  LOP3.LUT R32, R9, UR10, R139, 0x96, !PT ;  /* 0x0000000a09207c12 */ /* 0x000fe4000f8e968b */
[----:B------:R-:W-:Y:S02]  /*7950*/  ISETP.GE.AND P0, PT, R2, R227, PT ;  /* 0x000000e30200720c */ /* 0x000fe40003f06270 */
[----:B------:R-:W-:Y:S02]  /*7960*/  ISETP.GT.AND P6, PT, R223, R7, PT ;  /* 0x00000007df00720c */ /* 0x000fe40003fc4270 */
[----:B------:R-:W-:Y:S02]  /*7970*/  ISETP.GE.AND P5, PT, R8, R227, PT ;  /* 0x000000e30800720c */ /* 0x000fe40003fa6270 */
[----:B------:R-:W-:-:S02]  /*7980*/  FMNMX3.FTZ R9, R134, R21, R20, !PT ;  /* 0x0000001586097276 */ /* 0x000fc40007810014 */
[----:B------:R-:W-:Y:S02]  /*7990*/  FSEL R193, R12, -INF , !P0 ;  /* 0xff8000000cc17808 */ /* 0x000fe40004000000 */
[----:B------:R-:W-:Y:S02]  /*79a0*/  FSEL R10, R177, -INF , !P6 ;  /* 0xff800000b10a7808 */ /* 0x000fe40007000000 */
[----:B------:R-:W-:Y:S02]  /*79b0*/  FSEL R194, R14, -INF , !P5 ;  /* 0xff8000000ec27808 */ /* 0x000fe40006800000 */
[----:B------:R-:W-:Y:S02]  /*79c0*/  ISETP.GE.AND P0, PT, R7, R227, PT ;  /* 0x000000e30700720c */ /* 0x000fe40003f06270 */
[----:B------:R-:W-:Y:S02]  /*79d0*/  FMNMX3.FTZ R9, R9, R25, R24, !PT ;  /* 0x0000001909097276 */ /* 0x000fe40007810018 */
[----:B------:R-:W-:-:S02]  /*79e0*/  ISETP.GE.AND P6, PT, R4, R225, PT ;  /* 0x000000e10400720c */ /* 0x000fc40003fc6270 */
[----:B------:R-:W-:Y:S02]  /*79f0*/  ISETP.GT.AND P5, PT, R6, R4, PT ;  /* 0x000000040600720c */ /* 0x000fe40003fa4270 */
[----:B------:R-:W-:Y:S02]  /*7a00*/  FSEL R192, R10, -INF , !P0 ;  /* 0xff8000000ac07808 */ /* 0x000fe40004000000 */
[----:B------:R-:W-:Y:S01]  /*7a10*/  FMNMX3.FTZ R29, R9, R195, R194, !PT ;  /* 0x000000c3091d7276 */ /* 0x000fe200078100c2 */
[----:B------:R-:W-:Y:S08]  /*7a20*/  BRA.U !UP0, `(.L_x_1782) ;  /* 0x0000000108d47547 */ /* 0x000ff0000b800000 */
[----:B------:R-:W-:Y:S01]  /*7a30*/  IMAD.U32 R10, RZ, RZ, UR21 ;  /* 0x00000015ff0a7e24 */ /* 0x000fe2000f8e00ff */
[----:B------:R-:W-:Y:S01]  /*7a40*/  MOV R12, UR21 ;  /* 0x00000015000c7c02 */ /* 0x000fe20008000f00 */
[----:B------:R-:W-:Y:S01]  /*7a50*/  IMAD.U32 R13, RZ, RZ, UR31 ;  /* 0x0000001fff0d7e24 */ /* 0x000fe2000f8e00ff */
[----:B------:R-:W-:Y:S01]  /*7a60*/  MOV R14, UR21 ;  /* 0x00000015000e7c02 */ /* 0x000fe20008000f00 */
[----:B------:R-:W-:-:S04]  /*7a70*/  @!P2 VIADD R10, R10, 0xfffffffd ;  /* 0xfffffffd0a0aa836 */ /* 0x000fc80000000000 */
[C---:B------:R-:W-:Y:S02]  /*7a80*/  @!P2 IMAD R9, R10.reuse, UR4, RZ ;  /* 0x000000040a09ac24 */ /* 0x040fe4000f8e02ff */
[----:B------:R-:W-:-:S04]  /*7a90*/  @!P2 IMAD.WIDE.U32 R10, R10, UR14, RZ ;  /* 0x0000000e0a0aac25 */ /* 0x000fc8000f8e00ff */
[----:B------:R-:W-:Y:S01]  /*7aa0*/  @!P2 IMAD.IADD R9, R11, 0x1, R9 ;  /* 0x000000010b09a824 */ /* 0x000fe200078e0209 */
[-C--:B------:R-:W-:Y:S01]  /*7ab0*/  @!P2 LEA R18, P0, R10, R242.reuse, 0x1 ;  /* 0x000000f20a12a211 */ /* 0x080fe200078008ff */
[----:B------:R-:W-:Y:S01]  /*7ac0*/  @!P1 VIADD R11, R12, 0xfffffffd ;  /* 0xfffffffd0c0b9836 */ /* 0x000fe20000000000 */
[----:B------:R-:W-:Y:S02]  /*7ad0*/  MOV R12, UR37 ;  /* 0x00000025000c7c02 */ /* 0x000fe40008000f00 */
[----:B------:R-:W-:Y:S02]  /*7ae0*/  @!P2 LEA.HI.X R19, R10, R241, R9, 0x1, P0 ;  /* 0x000000f10a13a211 */ /* 0x000fe400000f0c09 */
[----:B------:R-:W-:Y:S01]  /*7af0*/  @!P2 IADD3 R9, PT, PT, R14, -0x3, RZ ;  /* 0xfffffffd0e09a810 */ /* 0x000fe20007ffe0ff */
[C---:B------:R-:W-:Y:S02]  /*7b00*/  @!P1 IMAD R14, R11.reuse, UR4, RZ ;  /* 0x000000040b0e9c24 */ /* 0x040fe4000f8e02ff */
[----:B------:R-:W-:Y:S01]  /*7b10*/  @!P1 IMAD.WIDE.U32 R10, R11, UR14, RZ ;  /* 0x0000000e0b0a9c25 */ /* 0x000fe2000f8e00ff */
[----:B------:R-:W-:Y:S01]  /*7b20*/  @!PT LDS RZ, [RZ] ;  /* 0x00000000fffff984 */ /* 0x000fe20000000800 */
[----:B------:R-:W-:Y:S01]  /*7b30*/  @!PT LDS RZ, [RZ] ;  /* 0x00000000fffff984 */ /* 0x000fe20000000800 */
[----:B------:R-:W-:Y:S01]  /*7b40*/  @!PT LDS RZ, [RZ] ;  /* 0x00000000fffff984 */ /* 0x000fe20000000800 */
[----:B------:R1:W-:Y:S03]  /*7b50*/  @!P2 LDGSTS.E.BYPASS.LTC128B.128 [R222+0x8000], desc[UR26][R18.64] ;  /* 0x0800000012deafae */ /* 0x0003e6000b981a1a */
[----:B------:R-:W-:Y:S01]  /*7b60*/  @!P2 IMAD.WIDE.U32 R12, R9, UR14, R12 ;  /* 0x0000000e090cac25 */ /* 0x000fe2000f8e000c */
[----:B------:R-:W-:Y:S01]  /*7b70*/  @!P1 LEA R16, P0, R10, R242, 0x1 ;  /* 0x000000f20a109211 */ /* 0x000fe200078008ff */
[----:B------:R1:W-:Y:S02]  /*7b80*/  @P2 STS.128 [R222+0x8000], RZ ;  /* 0x008000ffde002388 */ /* 0x0003e40000000c00 */
[----:B------:R-:W-:-:S02]  /*7b90*/  @!P1 IMAD.IADD R11, R11, 0x1, R14 ;  /* 0x000000010b0b9824 */ /* 0x000fc400078e020e */
[----:B------:R-:W-:-:S03]  /*7ba0*/  @!P2 IMAD R9, R9, UR4, RZ ;  /* 0x000000040909ac24 */ /* 0x000fc6000f8e02ff */
[----:B------:R-:W-:Y:S01]  /*7bb0*/  @!P1 LEA.HI.X R17, R10, R241, R11, 0x1, P0 ;  /* 0x000000f10a119211 */ /* 0x000fe200000f0c0b */
[----:B------:R-:W-:Y:S01]  /*7bc0*/  IMAD.U32 R11, RZ, RZ, UR31 ;  /* 0x0000001fff0b7e24 */ /* 0x000fe2000f8e00ff */
[----:B------:R-:W-:Y:S02]  /*7bd0*/  @!P2 IADD3 R9, PT, PT, R9, R13, RZ ;  /* 0x0000000d0909a210 */ /* 0x000fe40007ffe0ff */
[CC--:B------:R-:W-:Y:S01]  /*7be0*/  @!P2 LEA R14, P0, R12.reuse, R242.reuse, 0x1 ;  /* 0x000000f20c0ea211 */ /* 0x0c0fe200078008ff */
[----:B------:R-:W-:Y:S01]  /*7bf0*/  @!PT LDS RZ, [RZ] ;  /* 0x00000000fffff984 */ /* 0x000fe20000000800 */
[----:B------:R-:W-:Y:S01]  /*7c00*/  @!PT LDS RZ, [RZ] ;  /* 0x00000000fffff984 */ /* 0x000fe20000000800 */
[----:B------:R-:W-:Y:S01]  /*7c10*/  @!PT LDS RZ, [RZ] ;  /* 0x00000000fffff984 */ /* 0x000fe20000000800 */
[----:B------:R1:W-:Y:S01]  /*7c20*/  @!P1 LDGSTS.E.BYPASS.LTC128B.128 [R222+0x9000], desc[UR26][R16.64+0x80] ;  /* 0x0900008010de9fae */ /* 0x0003e2000b981a1a */
[----:B------:R-:W-:Y:S02]  /*7c30*/  MOV R10, UR37 ;  /* 0x00000025000a7c02 */ /* 0x000fe40008000f00 */
[----:B------:R-:W-:Y:S01]  /*7c40*/  @!P2 LEA.HI.X R15, R12, R241, R9, 0x1, P0 ;  /* 0x000000f10c0fa211 */ /* 0x000fe200000f0c09 */
[----:B------:R-:W-:Y:S01]  /*7c50*/  IMAD.U32 R9, RZ, RZ, UR21 ;  /* 0x00000015ff097e24 */ /* 0x000fe2000f8e00ff */
[----:B------:R1:W-:Y:S04]  /*7c60*/  @P1 STS.128 [R222+0x9000], RZ ;  /* 0x009000ffde001388 */ /* 0x0003e80000000c00 */
[----:B------:R-:W-:Y:S01]  /*7c70*/  @!P1 IADD3 R9, PT, PT, R9, -0x3, RZ ;  /* 0xfffffffd09099810 */ /* 0x000fe20007ffe0ff */
[----:B------:R-:W-:Y:S01]  /*7c80*/  @!PT LDS RZ, [RZ] ;  /* 0x00000000fffff984 */ /* 0x000fe20000000800 */
[----:B------:R-:W-:Y:S01]  /*7c90*/  @!PT LDS RZ, [RZ] ;  /* 0x00000000fffff984 */ /* 0x000fe20000000800 */
[----:B------:R-:W-:Y:S01]  /*7ca0*/  @!PT LDS RZ, [RZ] ;  /* 0x00000000fffff984 */ /* 0x000fe20000000800 */
[----:B------:R1:W-:Y:S04]  /*7cb0*/  @!P2 LDGSTS.E.BYPASS.LTC128B.128 [R222+0x8800], desc[UR26][R14.64] ;  /* 0x088000000edeafae */ /* 0x0003e8000b981a1a */
[C---:B------:R-:W-:Y:S01]  /*7cc0*/  @!P1 IMAD.WIDE.U32 R10, R9.reuse, UR14, R10 ;  /* 0x0000000e090a9c25 */ /* 0x040fe2000f8e000a */
[----:B------:R1:W-:Y:S03]  /*7cd0*/  @P2 STS.128 [R222+0x8800], RZ ;  /* 0x008800ffde002388 */ /* 0x0003e60000000c00 */
[----:B------:R-:W-:Y:S01]  /*7ce0*/  @!P1 IMAD R9, R9, UR4, RZ ;  /* 0x0000000409099c24 */ /* 0x000fe2000f8e02ff */
[----:B------:R-:W-:-:S04]  /*7cf0*/  @!P1 LEA R12, P0, R10, R242, 0x1 ;  /* 0x000000f20a0c9211 */ /* 0x000fc800078008ff */
[----:B------:R-:W-:-:S04]  /*7d00*/  @!P1 IADD3 R9, PT, PT, R9, R11, RZ ;  /* 0x0000000b09099210 */ /* 0x000fc80007ffe0ff */
[----:B------:R-:W-:-:S05]  /*7d10*/  @!P1 LEA.HI.X R13, R10, R241, R9, 0x1, P0 ;  /* 0x000000f10a0d9211 */ /* 0x000fca00000f0c09 */
[----:B------:R-:W-:Y:S01]  /*7d20*/  @!PT LDS RZ, [RZ] ;  /* 0x00000000fffff984 */ /* 0x000fe20000000800 */
[----:B------:R-:W-:Y:S01]  /*7d30*/  @!PT LDS RZ, [RZ] ;  /* 0x00000000fffff984 */ /* 0x000fe20000000800 */
[----:B------:R-:W-:Y:S01]  /*7d40*/  @!PT LDS RZ, [RZ] ;  /* 0x00000000fffff984 */ /* 0x000fe20000000800 */
[----:B------:R1:W-:Y:S04]  /*7d50*/  @!P1 LDGSTS.E.BYPASS.LTC128B.128 [R222+0x9800], desc[UR26][R12.64+0x80] ;  /* 0x098000800cde9fae */ /* 0x0003e8000b981a1a */
[----:B------:R1:W-:Y:S04]  /*7d60*/  @P1 STS.128 [R222+0x9800], RZ ;  /* 0x009800ffde001388 */ /* 0x0003e80000000c00 */
[----:B------:R-:W0:Y:S02]  /*7d70*/  LDGDEPBAR ;  /* 0x00000000000079af */ /* 0x000e240000000000 */
.L_x_1782:
[----:B------:R-:W2:Y:S01]  /*7d80*/  LDL.64 R176, [R1+0x48] ;  /* 0x0000480001b07983 */ /* 0x000ea20000100a00 */
[--C-:B-1----:R-:W-:Y:S01]  /*7d90*/  SHF.R.U32.HI R14, RZ, 0x5, R218.reuse ;  /* 0x00000005ff0e7819 */ /* 0x102fe200000116da */
[----:B------:R-:W-:Y:S01]  /*7da0*/  IMAD.WIDE.U32 R10, R32, -0x326172a9, RZ ;  /* 0xcd9e8d57200a7825 */ /* 0x000fe200078e00ff */
[----:B------:R-:W-:Y:S01]  /*7db0*/  SHF.R.U32.HI R15, RZ, 0x5, R218 ;  /* 0x00000005ff0f7819 */ /* 0x000fe200000116da */
[----:B------:R-:W1:Y:S01]  /*7dc0*/  S2R R16, SR_CTAID.X ;  /* 0x0000000000107919 */ /* 0x000e620000002500 */
[----:B------:R-:W-:Y:S01]  /*7dd0*/  FMNMX3.FTZ R9, R29, R193, R192, !PT ;  /* 0x000000c11d097276 */ /* 0x000fe200078100c0 */
[----:B------:R-:W3:Y:S01]  /*7de0*/  LDCU UR7, c[0x0][0x45c] ;  /* 0x00008b80ff0777ac */ /* 0x000ee20008000800 */
[----:B------:R-:W-:Y:S01]  /*7df0*/  ISETP.GE.AND P0, PT, R4, R224, PT ;  /* 0x000000e00400720c */ /* 0x000fe20003f06270 */
[----:B------:R-:W4:Y:S01]  /*7e00*/  S2R R18, SR_CTAID.X ;  /* 0x0000000000127919 */ /* 0x000f220000002500 */
[----:B------:R-:W-:Y:S02]  /*7e10*/  IADD3 R4, PT, PT, R33, -0x61c88647, RZ ;  /* 0x9e3779b921047810 */ /* 0x000fe40007ffe0ff */
[----:B------:R-:W-:Y:S01]  /*7e20*/  FSEL R12, R140, -INF , !P6 ;  /* 0xff8000008c0c7808 */ /* 0x000fe20007000000 */
[----:B------:R-:W5:Y:S01]  /*7e30*/  SHFL.BFLY PT, R13, R9, 0x2, 0x1f ;  /* 0x0c401f00090d7f89 */ /* 0x000f6200000e0000 */
[----:B------:R-:W-:Y:S01]  /*7e40*/  ISETP.GT.AND P6, PT, R6, R0, PT ;  /* 0x000000000600720c */ /* 0x000fe20003fc4270 */
[----:B-1----:R-:W-:-:S02]  /*7e50*/  IMAD R16, R16, 0x8, R14 ;  /* 0x0000000810107824 */ /* 0x002fc400078e020e */
[----:B----4-:R-:W-:-:S03]  /*7e60*/  IMAD R18, R18, 0x8, R15 ;  /* 0x0000000812127824 */ /* 0x010fc600078e020f */
[----:B------:R-:W-:Y:S01]  /*7e70*/  IADD3 R16, PT, PT, R16, 0x4, RZ ;  /* 0x0000000410107810 */ /* 0x000fe20007ffe0ff */
[----:B------:R-:W-:-:S04]  /*7e80*/  IMAD.WIDE.U32 R18, R18, -0x326172a9, RZ ;  /* 0xcd9e8d5712127825 */ /* 0x000fc800078e00ff */
[----:B------:R-:W-:Y:S01]  /*7e90*/  IMAD.WIDE.U32 R16, R16, -0x326172a9, RZ ;  /* 0xcd9e8d5710107825 */ /* 0x000fe200078e00ff */
[C-C-:B------:R-:W-:Y:S02]  /*7ea0*/  LOP3.LUT R15, R4.reuse, R18, R11.reuse, 0x96, !PT ;  /* 0x00000012040f7212 */ /* 0x140fe400078e960b */
[----:B------:R-:W-:Y:S02]  /*7eb0*/  LOP3.LUT R19, R4, R16, R11, 0x96, !PT ;  /* 0x0000001004137212 */ /* 0x000fe400078e960b */
[----:B------:R-:W-:Y:S02]  /*7ec0*/  FSEL R4, R142, -INF , !P5 ;  /* 0xff8000008e047808 */ /* 0x000fe40006800000 */
[----:B------:R-:W-:Y:S02]  /*7ed0*/  ISETP.GE.AND P5, PT, R0, R226, PT ;  /* 0x000000e20000720c */ /* 0x000fe40003fa6270 */
[----:B------:R-:W-:Y:S02]  /*7ee0*/  FSEL R11, R143, -INF , !P6 ;  /* 0xff8000008f0b7808 */ /* 0x000fe40007000000 */
[----:B------:R-:W-:-:S02]  /*7ef0*/  FSEL R29, R4, -INF , !P0 ;  /* 0xff800000041d7808 */ /* 0x000fc40004000000 */
[CC--:B------:R-:W-:Y:S02]  /*7f00*/  LOP3.LUT R18, R217.reuse, R10.reuse, R249, 0x96, !PT ;  /* 0x0000000ad9127212 */ /* 0x0c0fe400078e96f9 */
[----:B------:R-:W-:Y:S02]  /*7f10*/  LOP3.LUT R16, R217, R10, R247, 0x96, !PT ;  /* 0x0000000ad9107212 */ /* 0x000fe400078e96f7 */
[-C--:B------:R-:W-:Y:S02]  /*7f20*/  ISETP.GE.AND P0, PT, R3, R226.reuse, PT ;  /* 0x000000e20300720c */ /* 0x080fe40003f06270 */
[----:B------:R-:W-:Y:S02]  /*7f30*/  ISETP.GE.AND P6, PT, R8, R226, PT ;  /* 0x000000e20800720c */ /* 0x000fe40003fc6270 */
[----:B------:R-:W-:Y:S02]  /*7f40*/  FSEL R10, R187, -INF , !P5 ;  /* 0xff800000bb0a7808 */ /* 0x000fe40006800000 */
        /* <DEDUP_REMOVED lines=9> */
[----:B-----5:R-:W-:Y:S02]  /*7fe0*/  FMNMX.FTZ R17, R9, R13, !PT ;  /* 0x0000000d09117209 */ /* 0x020fe40007810000 */
[-C--:B------:R-:W-:Y:S02]  /*7ff0*/  ISETP.GE.AND P5, PT, R0, R225.reuse, PT ;  /* 0x000000e10000720c */ /* 0x080fe40003fa6270 */
[----:B------:R-:W-:Y:S01]  /*8000*/  FMNMX3.FTZ R4, R4, R178, R179, !PT ;  /* 0x000000b204047276 */ /* 0x000fe200078100b3 */
[----:B------:R-:W1:Y:S01]  /*8010*/  SHFL.BFLY PT, R14, R17, 0x1, 0x1f ;  /* 0x0c201f00110e7f89 */ /* 0x000e6200000e0000 */
[----:B------:R-:W-:-:S02]  /*8020*/  ISETP.GE.AND P6, PT, R3, R225, PT ;  /* 0x000000e10300720c */ /* 0x000fc40003fc6270 */
[----:B------:R-:W-:Y:S02]  /*8030*/  ISETP.GE.AND P0, PT, R0, R224, PT ;  /* 0x000000e00000720c */ /* 0x000fe40003f06270 */
[----:B------:R-:W-:Y:S01]  /*8040*/  FSEL R9, R141, -INF , !P5 ;  /* 0xff8000008d097808 */ /* 0x000fe20006800000 */
[----:B------:R-:W4:Y:S01]  /*8050*/  SHFL.BFLY PT, R13, R4, 0x2, 0x1f ;  /* 0x0c401f00040d7f89 */ /* 0x000f2200000e0000 */
[----:B------:R-:W-:Y:S02]  /*8060*/  ISETP.GT.AND P5, PT, R6, R3, PT ;  /* 0x000000030600720c */ /* 0x000fe40003fa4270 */
[----:B------:R-:W-:Y:S02]  /*8070*/  FSEL R137, R137, -INF , !P6 ;  /* 0xff80000089897808 */ /* 0x000fe40007000000 */
[----:B------:R-:W-:Y:S02]  /*8080*/  FSEL R11, R11, -INF , !P0 ;  /* 0xff8000000b0b7808 */ /* 0x000fe40004000000 */
[----:B------:R-:W-:-:S02]  /*8090*/  ISETP.GE.AND P6, PT, R8, R225, PT ;  /* 0x000000e10800720c */ /* 0x000fc40003fc6270 */
[----:B------:R-:W-:Y:S02]  /*80a0*/  ISETP.GE.AND P0, PT, R3, R224, PT ;  /* 0x000000e00300720c */ /* 0x000fe40003f06270 */
[----:B------:R-:W-:Y:S02]  /*80b0*/  FSEL R0, R34, -INF , !P5 ;  /* 0xff80000022007808 */ /* 0x000fe40006800000 */
[----:B------:R-:W-:Y:S02]  /*80c0*/  FSEL R180, R132, -INF , !P6 ;  /* 0xff80000084b47808 */ /* 0x000fe40007000000 */
[----:B------:R-:W-:Y:S02]  /*80d0*/  FSEL R252, R0, -INF , !P0 ;  /* 0xff80000000fc7808 */ /* 0x000fe40004000000 */
[----:B------:R-:W-:Y:S02]  /*80e0*/  ISETP.GE.AND P6, PT, R2, R225, PT ;  /* 0x000000e10200720c */ /* 0x000fe40003fc6270 */
[----:B------:R-:W-:-:S02]  /*80f0*/  FMNMX3.FTZ R0, R135, R28, R27, !PT ;  /* 0x0000001c87007276 */ /* 0x000fc4000781001b */
[----:B------:R-:W-:Y:S02]  /*8100*/  FSEL R184, R188, -INF , !P6 ;  /* 0xff800000bcb87808 */ /* 0x000fe40007000000 */
[----:B------:R-:W-:Y:S02]  /*8110*/  ISETP.GE.AND P6, PT, R7, R225, PT ;  /* 0x000000e10700720c */ /* 0x000fe40003fc6270 */
[----:B------:R-:W-:Y:S02]  /*8120*/  FMNMX3.FTZ R0, R0, R12, R9, !PT ;  /* 0x0000000c00007276 */ /* 0x000fe40007810009 */
[----:B------:R-:W-:Y:S02]  /*8130*/  ISETP.GT.AND P5, PT, R6, R8, PT ;  /* 0x000000080600720c */ /* 0x000fe40003fa4270 */
[----:B------:R-:W-:Y:S02]  /*8140*/  FSEL R181, R189, -INF , !P6 ;  /* 0xff800000bdb57808 */ /* 0x000fe40007000000 */
[----:B------:R-:W-:-:S02]  /*8150*/  FMNMX3.FTZ R0, R0, R137, R180, !PT ;  /* 0x0000008900007276 */ /* 0x000fc400078100b4 */
[----:B------:R-:W-:Y:S02]  /*8160*/  ISETP.GE.AND P0, PT, R8, R224, PT ;  /* 0x000000e00800720c */ /* 0x000fe40003f06270 */
[----:B------:R-:W-:Y:S02]  /*8170*/  FSEL R3, R35, -INF , !P5 ;  /* 0xff80000023037808 */ /* 0x000fe40006800000 */
[----:B------:R-:W-:Y:S02]  /*8180*/  FMNMX3.FTZ R0, R0, R184, R181, !PT ;  /* 0x000000b800007276 */ /* 0x000fe400078100b5 */
[----:B-1----:R-:W-:Y:S01]  /*8190*/  FMNMX.FTZ R220, R17, R14, !PT ;  /* 0x0000000e11dc7209 */ /* 0x002fe20007810000 */
[----:B------:R-:W-:Y:S01]  /*81a0*/  IMAD.WIDE.U32 R14, R15, -0x2daee0ad, RZ ;  /* 0xd2511f530f0e7825 */ /* 0x000fe200078e00ff */
[----:B------:R-:W-:Y:S02]  /*81b0*/  FSEL R243, R3, -INF , !P0 ;  /* 0xff80000003f37808 */ /* 0x000fe40004000000 */
[----:B----4-:R-:W-:-:S02]  /*81c0*/  FMNMX.FTZ R3, R4, R13, !PT ;  /* 0x0000000d04037209 */ /* 0x010fc40007810000 */
[C---:B------:R-:W-:Y:S01]  /*81d0*/  ISETP.GT.AND P5, PT, R6.reuse, R2, PT ;  /* 0x000000020600720c */ /* 0x040fe20003fa4270 */
[----:B------:R-:W1:Y:S01]  /*81e0*/  SHFL.BFLY PT, R13, R0, 0x2, 0x1f ;  /* 0x0c401f00000d7f89 */ /* 0x000e6200000e0000 */
[----:B------:R-:W-:Y:S02]  /*81f0*/  ISETP.GT.AND P6, PT, R6, R7, PT ;  /* 0x000000070600720c */ /* 0x000fe40003fc4270 */
[----:B------:R-:W-:Y:S02]  /*8200*/  FSEL R8, R190, -INF , !P5 ;  /* 0xff800000be087808 */ /* 0x000fe40006800000 */
[-C--:B------:R-:W-:Y:S01]  /*8210*/  ISETP.GE.AND P0, PT, R7, R224.reuse, PT ;  /* 0x000000e00700720c */ /* 0x080fe20003f06270 */
[----:B------:R-:W-:Y:S01]  /*8220*/  IMAD.WIDE.U32 R6, R19, -0x2daee0ad, RZ ;  /* 0xd2511f5313067825 */ /* 0x000fe200078e00ff */
[----:B------:R-:W-:-:S03]  /*8230*/  ISETP.GE.AND P5, PT, R2, R224, PT ;  /* 0x000000e00200720c */ /* 0x000fc60003fa6270 */
[----:B------:R-:W-:Y:S01]  /*8240*/  IMAD.WIDE.U32 R140, R18, -0x2daee0ad, RZ ;  /* 0xd2511f53128c7825 */ /* 0x000fe200078e00ff */
[----:B------:R-:W-:-:S03]  /*8250*/  FSEL R186, R8, -INF , !P5 ;  /* 0xff80000008ba7808 */ /* 0x000fc60006800000 */
[----:B------:R-:W-:Y:S01]  /*8260*/  IMAD.WIDE.U32 R138, R16, -0x2daee0ad, RZ ;  /* 0xd2511f53108a7825 */ /* 0x000fe200078e00ff */
[----:B------:R-:W-:-:S04]  /*8270*/  LOP3.LUT R8, R228, R250, R7, 0x96, !PT ;  /* 0x000000fae4087212 */ /* 0x000fc800078e9607 */
[----:B------:R-:W-:Y:S02]  /*8280*/  LOP3.LUT R7, R219, R6, R139, 0x96, !PT ;  /* 0x00000006db077212 */ /* 0x000fe400078e968b */
[----:B------:R-:W-:-:S04]  /*8290*/  FSEL R6, R191, -INF , !P6 ;  /* 0xff800000bf067808 */ /* 0x000fc80007000000 */
[----:B------:R-:W-:Y:S01]  /*82a0*/  FSEL R197, R6, -INF , !P0 ;  /* 0xff80000006c57808 */ /* 0x000fe20004000000 */
[----:B------:R-:W4:Y:S01]  /*82b0*/  SHFL.BFLY PT, R17, R3, 0x1, 0x1f ;  /* 0x0c201f0003117f89 */ /* 0x000f2200000e0000 */
[----:B-1----:R-:W-:Y:S02]  /*82c0*/  FMNMX.FTZ R0, R0, R13, !PT ;  /* 0x0000000d00007209 */ /* 0x002fe40007810000 */
[----:B------:R-:W-:-:S05]  /*82d0*/  LOP3.LUT R14, R219, R14, R141, 0x96, !PT ;  /* 0x0000000edb0e7212 */ /* 0x000fca00078e968d */
[----:B------:R-:W-:Y:S02]  /*82e0*/  IMAD.WIDE.U32 R34, R14, -0x326172a9, RZ ;  /* 0xcd9e8d570e227825 */ /* 0x000fe400078e00ff */
[----:B------:R-:W1:Y:S02]  /*82f0*/  SHFL.BFLY PT, R14, R0, 0x1, 0x1f ;  /* 0x0c201f00000e7f89 */ /* 0x000e6400000e0000 */
[C---:B---3--:R-:W-:Y:S01]  /*8300*/  FMUL.FTZ R2, R220.reuse, UR7 ;  /* 0x00000007dc027c20 */ /* 0x048fe20008410000 */
[----:B------:R-:W-:Y:S01]  /*8310*/  IMAD.WIDE.U32 R32, R7, -0x326172a9, RZ ;  /* 0xcd9e8d5707207825 */ /* 0x000fe200078e00ff */
[----:B------:R-:W-:-:S04]  /*8320*/  FSETP.NEU.FTZ.AND P5, PT, R220, -INF , PT ;  /* 0xff800000dc00780b */ /* 0x000fc80003fbd000 */
[----:B------:R-:W-:Y:S02]  /*8330*/  FSEL R2, R2, RZ, P5 ;  /* 0x000000ff02027208 */ /* 0x000fe40002800000 */
[----:B----4-:R-:W-:-:S03]  /*8340*/  FMNMX.FTZ R219, R3, R17, !PT ;  /* 0x0000001103db7209 */ /* 0x010fc60007810000 */
[--C-:B------:R-:W-:Y:S01]  /*8350*/  FFMA.FTZ R21, R21, UR7, -R2.reuse ;  /* 0x0000000715157c23 */ /* 0x100fe20008010802 */
[----:B------:R-:W-:-:S03]  /*8360*/  FFMA.FTZ R20, R20, UR7, -R2 ;  /* 0x0000000714147c23 */ /* 0x000fc60008010802 */
[----:B------:R-:W-:Y:S01]  /*8370*/  MUFU.EX2 R202, R21 ;  /* 0x0000001500ca7308 */ /* 0x000fe20000000800 */
[----:B------:R-:W-:Y:S01]  /*8380*/  FMUL.FTZ R6, R219, UR7 ;  /* 0x00000007db067c20 */ /* 0x000fe20008410000 */
[----:B-1----:R-:W-:-:S06]  /*8390*/  FMNMX.FTZ R217, R0, R14, !PT ;  /* 0x0000000e00d97209 */ /* 0x002fcc0007810000 */
[----:B------:R1:W-:Y:S01]  /*83a0*/  MUFU.EX2 R191, R20 ;  /* 0x0000001400bf7308 */ /* 0x0003e20000000800 */
[----:B------:R-:W-:Y:S02]  /*83b0*/  FSETP.NEU.FTZ.AND P6, PT, R219, -INF , PT ;  /* 0xff800000db00780b */ /* 0x000fe40003fdd000 */
[----:B------:R-:W-:Y:S02]  /*83c0*/  FSETP.NEU.FTZ.AND P0, PT, R217, -INF , PT ;  /* 0xff800000d900780b */ /* 0x000fe40003f1d000 */
[----:B------:R-:W-:-:S05]  /*83d0*/  FSEL R6, R6, RZ, P6 ;  /* 0x000000ff06067208 */ /* 0x000fca0003000000 */
[--C-:B------:R-:W-:Y:S01]  /*83e0*/  FFMA.FTZ R0, R26, UR7, -R6.reuse ;  /* 0x000000071a007c23 */ /* 0x100fe20008010806 */
[----:B------:R-:W-:-:S03]  /*83f0*/  FFMA.FTZ R10, R10, UR7, -R6 ;  /* 0x000000070a0a7c23 */ /* 0x000fc60008010806 */
[----:B------:R3:W-:Y:S01]  /*8400*/  MUFU.EX2 R132, R0 ;  /* 0x0000000000847308 */ /* 0x0007e20000000800 */
[----:B--2---:R-:W-:-:S05]  /*8410*/  LOP3.LUT R4, R228, R176, R15, 0x96, !PT ;  /* 0x000000b0e4047212 */ /* 0x004fca00078e960f */
[----:B------:R-:W-:Y:S01]  /*8420*/  IMAD.WIDE.U32 R18, R4, -0x326172a9, RZ ;  /* 0xcd9e8d5704127825 */ /* 0x000fe200078e00ff */
[----:B------:R-:W-:-:S04]  /*8430*/  FMNMX3.FTZ R4, R136, R30, R31, !PT ;  /* 0x0000001e88047276 */ /* 0x000fc8000781001f */
[----:B------:R-:W-:-:S04]  /*8440*/  FMNMX3.FTZ R4, R4, R29, R11, !PT ;  /* 0x0000001d04047276 */ /* 0x000fc8000781000b */
[----:B------:R-:W-:-:S04]  /*8450*/  FMNMX3.FTZ R4, R4, R252, R243, !PT ;  /* 0x000000fc04047276 */ /* 0x000fc800078100f3 */
[----:B------:R-:W-:-:S05]  /*8460*/  FMNMX3.FTZ R4, R4, R186, R197, !PT ;  /* 0x000000ba04047276 */ /* 0x000fca00078100c5 */
[----:B------:R-:W2:Y:S01]  /*8470*/  SHFL.BFLY PT, R13, R4, 0x2, 0x1f ;  /* 0x0c401f00040d7f89 */ /* 0x000ea200000e0000 */
[----:B------:R-:W-:Y:S02]  /*8480*/  LOP3.LUT R16, R230, R248, R19, 0x96, !PT ;  /* 0x000000f8e6107212 */ /* 0x000fe400078e9613 */
[----:B------:R-:W-:Y:S01]  /*8490*/  LOP3.LUT R15, R229, R18, R35, 0x96, !PT ;  /* 0x00000012e50f7212 */ /* 0x000fe200078e9623 */
[----:B------:R-:W-:-:S05]  /*84a0*/  IMAD.WIDE.U32 R18, R8, -0x326172a9, RZ ;  /* 0xcd9e8d5708127825 */ /* 0x000fca00078e00ff */
[----:B------:R-:W-:Y:S02]  /*84b0*/  LOP3.LUT R3, R230, R246, R19, 0x96, !PT ;  /* 0x000000f6e6037212 */ /* 0x000fe400078e9613 */
[----:B------:R-:W-:Y:S01]  /*84c0*/  LOP3.LUT R7, R229, R18, R33, 0x96, !PT ;  /* 0x00000012e5077212 */ /* 0x000fe200078e9621 */
[----:B------:R-:W-:-:S04]  /*84d0*/  IMAD.WIDE.U32 R18, R16, -0x2daee0ad, RZ ;  /* 0xd2511f5310127825 */ /* 0x000fc800078e00ff */
[----:B------:R-:W-:Y:S01]  /*84e0*/  IMAD.WIDE.U32 R198, R15, -0x2daee0ad, RZ ;  /* 0xd2511f530fc67825 */ /* 0x000fe200078e00ff */
[----:B--2---:R-:W-:-:S03]  /*84f0*/  FMNMX.FTZ R4, R4, R13, !PT ;  /* 0x0000000d04047209 */ /* 0x004fc60007810000 */
[----:B------:R-:W-:Y:S01]  /*8500*/  IMAD.WIDE.U32 R16, R3, -0x2daee0ad, RZ ;  /* 0xd2511f5303107825 */ /* 0x000fe200078e00ff */
[----:B------:R-:W-:Y:S01]  /*8510*/  LOP3.LUT R3, R231, R140, R19, 0x96, !PT ;  /* 0x0000008ce7037212 */ /* 0x000fe200078e9613 */
[----:B------:R-:W2:Y:S02]  /*8520*/  SHFL.BFLY PT, R13, R4, 0x1, 0x1f ;  /* 0x0c201f00040d7f89 */ /* 0x000ea400000e0000 */
[----:B------:R-:W-:Y:S01]  /*8530*/  IMAD.WIDE.U32 R142, R7, -0x2daee0ad, RZ ;  /* 0xd2511f53078e7825 */ /* 0x000fe200078e00ff */
[C---:B------:R-:W-:Y:S02]  /*8540*/  LOP3.LUT R7, R232.reuse, R18, R199, 0x96, !PT ;  /* 0x00000012e8077212 */ /* 0x040fe400078e96c7 */
[----:B------:R-:W-:Y:S01]  /*8550*/  LOP3.LUT R8, R231, R138, R17, 0x96, !PT ;  /* 0x0000008ae7087212 */ /* 0x000fe200078e9611 */
[----:B-1----:R-:W-:Y:S01]  /*8560*/  IMAD.WIDE.U32 R20, R3, -0x326172a9, RZ ;  /* 0xcd9e8d5703147825 */ /* 0x002fe200078e00ff */
[----:B------:R-:W-:-:S03]  /*8570*/  LOP3.LUT R3, R232, R16, R143, 0x96, !PT ;  /* 0x00000010e8037212 */ /* 0x000fc600078e968f */
[----:B------:R-:W-:-:S04]  /*8580*/  IMAD.WIDE.U32 R16, R7, -0x326172a9, RZ ;  /* 0xcd9e8d5707107825 */ /* 0x000fc800078e00ff */
[----:B------:R-:W-:-:S05]  /*8590*/  FMUL.FTZ R7, R217, UR7 ;  /* 0x00000007d9077c20 */ /* 0x000fca0008410000 */
[----:B------:R-:W-:Y:S01]  /*85a0*/  FSEL R7, R7, RZ, P0 ;  /* 0x000000ff07077208 */ /* 0x000fe20000000000 */
[----:B------:R-:W-:-:S04]  /*85b0*/  IMAD.WIDE.U32 R18, R8, -0x326172a9, RZ ;  /* 0xcd9e8d5708127825 */ /* 0x000fc800078e00ff */
[----:B------:R-:W-:-:S04]  /*85c0*/  IMAD.WIDE.U32 R14, R3, -0x326172a9, RZ ;  /* 0xcd9e8d57030e7825 */ /* 0x000fc800078e00ff */
[----:B------:R-:W-:Y:S01]  /*85d0*/  FFMA.FTZ R8, R28, UR7, -R7 ;  /* 0x000000071c087c23 */ /* 0x000fe20008010807 */
[----:B------:R-:W-:Y:S01]  /*85e0*/  LOP3.LUT R3, R233, R20, R17, 0x96, !PT ;  /* 0x00000014e9037212 */ /* 0x000fe200078e9611 */
[----:B------:R1:W-:Y:S01]  /*85f0*/  MUFU.EX2 R196, R10 ;  /* 0x0000000a00c47308 */ /* 0x0003e20000000800 */
[----:B------:R-:W-:Y:S02]  /*8600*/  LOP3.LUT R139, R213, R34, R21, 0x96, !PT ;  /* 0x00000022d58b7212 */ /* 0x000fe400078e9615 */
[----:B---3--:R-:W-:Y:S02]  /*8610*/  LOP3.LUT R0, R233, R18, R15, 0x96, !PT ;  /* 0x00000012e9007212 */ /* 0x008fe400078e960f */
[----:B------:R-:W-:Y:S02]  /*8620*/  LOP3.LUT R138, R213, R32, R19, 0x96, !PT ;  /* 0x00000020d58a7212 */ /* 0x000fe400078e9613 */
[C---:B------:R-:W-:Y:S01]  /*8630*/  PRMT R20, R16.reuse, 0x7771, RZ ;  /* 0x0000777110147816 */ /* 0x040fe200000000ff */
[----:B------:R3:W-:Y:S01]  /*8640*/  MUFU.EX2 R204, R8 ;  /* 0x0000000800cc7308 */ /* 0x0007e20000000800 */
[----:B------:R-:W-:-:S02]  /*8650*/  PRMT R18, R16, 0x7773, RZ ;  /* 0x0000777310127816 */ /* 0x000fc400000000ff */
[----:B------:R-:W-:Y:S02]  /*8660*/  PRMT R15, R16, 0x7772, RZ ;  /* 0x00007772100f7816 */ /* 0x000fe400000000ff */
[----:B------:R-:W-:Y:S02]  /*8670*/  PRMT R17, R14, 0x7773, RZ ;  /* 0x000077730e117816 */ /* 0x000fe400000000ff */
[----:B--2---:R-:W-:Y:S02]  /*8680*/  FMNMX.FTZ R213, R4, R13, !PT ;  /* 0x0000000d04d57209 */ /* 0x004fe40007810000 */
[----:B-1----:R-:W-:Y:S02]  /*8690*/  MOV R10, R16 ;  /* 0x00000010000a7202 */ /* 0x002fe40000000f00 */
[----:B------:R-:W-:Y:S01]  /*86a0*/  PRMT R16, R14, 0x7772, RZ ;  /* 0x000077720e107816 */ /* 0x000fe200000000ff */
[----:B------:R-:W-:Y:S01]  /*86b0*/  FFMA.FTZ R23, R23, UR7, -R6 ;  /* 0x0000000717177c23 */ /* 0x000fe20008010806 */
[----:B------:R-:W-:Y:S01]  /*86c0*/  LOP3.LUT R10, R10, 0xff, RZ, 0xc0, !PT ;  /* 0x000000ff0a0a7812 */ /* 0x000fe200078ec0ff */
[----:B---3--:R-:W-:Y:S01]  /*86d0*/  FFMA.FTZ R8, R27, UR7, -R7 ;  /* 0x000000071b087c23 */ /* 0x008fe20008010807 */
[----:B------:R-:W-:Y:S01]  /*86e0*/  PRMT R28, R16, 0x5410, R17 ;  /* 0x00005410101c7816 */ /* 0x000fe20000000011 */
[----:B------:R-:W-:Y:S01]  /*86f0*/  FMUL.FTZ R16, R213, UR7 ;  /* 0x00000007d5107c20 */ /* 0x000fe20008410000 */
[----:B------:R-:W1:Y:S01]  /*8700*/  S2UR UR5, SR_CgaCtaId ;  /* 0x00000000000579c3 */ /* 0x000e620000008800 */
[----:B------:R2:W-:Y:S01]  /*8710*/  MUFU.EX2 R190, R8 ;  /* 0x0000000800be7308 */ /* 0x0005e20000000800 */
[----:B------:R-:W-:Y:S01]  /*8720*/  LOP3.LUT R4, R3, 0xffff, RZ, 0xc0, !PT ;  /* 0x0000ffff03047812 */ /* 0x000fe200078ec0ff */
[----:B------:R-:W-:-:S02]  /*8730*/  IMAD.MOV.U32 R19, RZ, RZ, R14 ;  /* 0x000000ffff137224 */ /* 0x000fc400078e000e */
[----:B------:R-:W-:-:S04]  /*8740*/  FFMA.FTZ R9, R9, UR7, -R7 ;  /* 0x0000000709097c23 */ /* 0x000fc80008010807 */
[----:B------:R3:W-:Y:S01]  /*8750*/  MUFU.EX2 R200, R23 ;  /* 0x0000001700c87308 */ /* 0x0007e20000000800 */
[----:B------:R-:W-:Y:S02]  /*8760*/  SHF.R.U32.HI R4, RZ, 0x8, R4 ;  /* 0x00000008ff047819 */ /* 0x000fe40000011604 */
[----:B--2---:R-:W-:Y:S02]  /*8770*/  FSEL R8, R220, RZ, P5 ;  /* 0x000000ffdc087208 */ /* 0x004fe40002800000 */
[----:B------:R-:W-:Y:S02]  /*8780*/  FSETP.NEU.FTZ.AND P5, PT, R213, -INF , PT ;  /* 0xff800000d500780b */ /* 0x000fe40003fbd000 */
[----:B---3--:R-:W-:Y:S02]  /*8790*/  PRMT R23, R14, 0x7771, RZ ;  /* 0x000077710e177816 */ /* 0x008fe400000000ff */
[----:B------:R-:W-:Y:S02]  /*87a0*/  PRMT R14, R10, 0x5410, R20 ;  /* 0x000054100a0e7816 */ /* 0x000fe40000000014 */
[----:B------:R-:W2:Y:S01]  /*87b0*/  LDC R20, c[0x0][0x4f8] ;  /* 0x00013e00ff147b82 */ /* 0x000ea20000000800 */
[----:B------:R-:W-:-:S02]  /*87c0*/  LOP3.LUT R10, R3, 0xff, RZ, 0xc0, !PT ;  /* 0x000000ff030a7812 */ /* 0x000fc400078ec0ff */
[----:B------:R-:W-:Y:S01]  /*87d0*/  FSEL R16, R16, RZ, P5 ;  /* 0x000000ff10107208 */ /* 0x000fe20002800000 */
[----:B------:R3:W-:Y:S01]  /*87e0*/  MUFU.EX2 R185, R9 ;  /* 0x0000000900b97308 */ /* 0x0007e20000000800 */
[----:B------:R-:W-:Y:S02]  /*87f0*/  LOP3.LUT R13, R19, 0xff, RZ, 0xc0, !PT ;  /* 0x000000ff130d7812 */ /* 0x000fe400078ec0ff */
[----:B------:R-:W-:Y:S01]  /*8800*/  PRMT R19, R10, 0x5410, R4 ;  /* 0x000054100a137816 */ /* 0x000fe20000000004 */
[----:B------:R-:W-:Y:S01]  /*8810*/  FFMA.FTZ R4, R30, UR7, -R16 ;  /* 0x000000071e047c23 */ /* 0x000fe20008010810 */
[----:B------:R-:W-:Y:S01]  /*8820*/  SHF.R.U32.HI R17, RZ, 0x18, R3 ;  /* 0x00000018ff117819 */ /* 0x000fe20000011603 */
[----:B------:R-:W-:Y:S02]  /*8830*/  FFMA.FTZ R12, R12, UR7, -R7 ;  /* 0x000000070c0c7c23 */ /* 0x000fe40008010807 */
[----:B------:R4:W-:Y:S01]  /*8840*/  MUFU.EX2 R203, R4 ;  /* 0x0000000400cb7308 */ /* 0x0009e20000000800 */
[----:B------:R-:W-:Y:S01]  /*8850*/  PRMT R23, R13, 0x5410, R23 ;  /* 0x000054100d177816 */ /* 0x000fe20000000017 */
[----:B------:R-:W-:Y:S01]  /*8860*/  FFMA.FTZ R25, R25, UR7, -R2 ;  /* 0x0000000719197c23 */ /* 0x000fe20008010802 */
[----:B---3--:R-:W-:-:S02]  /*8870*/  PRMT R9, R3, 0x7632, R9 ;  /* 0x0000763203097816 */ /* 0x008fc40000000009 */
[----:B------:R-:W-:Y:S01]  /*8880*/  LOP3.LUT R3, R0, 0xffff, RZ, 0xc0, !PT ;  /* 0x0000ffff00037812 */ /* 0x000fe200078ec0ff */
[----:B------:R-:W-:Y:S01]  /*8890*/  FFMA.FTZ R24, R24, UR7, -R2 ;  /* 0x0000000718187c23 */ /* 0x000fe20008010802 */
[----:B------:R-:W-:Y:S02]  /*88a0*/  LOP3.LUT R9, R9, 0xff, RZ, 0xc0, !PT ;  /* 0x000000ff09097812 */ /* 0x000fe400078ec0ff */
[C---:B------:R-:W-:Y:S02]  /*88b0*/  LOP3.LUT R13, R0.reuse, 0xff, RZ, 0xc0, !PT ;  /* 0x000000ff000d7812 */ /* 0x040fe400078ec0ff */
[----:B----4-:R-:W-:Y:S01]  /*88c0*/  SHF.R.U32.HI R4, RZ, 0x8, R3 ;  /* 0x00000008ff047819 */ /* 0x010fe20000011603 */
[----:B------:R-:W-:Y:S01]  /*88d0*/  FFMA.FTZ R3, R31, UR7, -R16 ;  /* 0x000000071f037c23 */ /* 0x000fe20008010810 */
[----:B------:R-:W-:Y:S01]  /*88e0*/  PRMT R10, R0, 0x7632, R10 ;  /* 0x00007632000a7816 */ /* 0x000fe2000000000a */
[----:B------:R3:W-:Y:S01]  /*88f0*/  MUFU.EX2 R187, R12 ;  /* 0x0000000c00bb7308 */ /* 0x0007e20000000800 */
[----:B------:R-:W-:Y:S01]  /*8900*/  PRMT R17, R9, 0x5410, R17 ;  /* 0x0000541009117816 */ /* 0x000fe20000000011 */
[----:B------:R-:W-:Y:S01]  /*8910*/  UMOV UR11, 0x400 ;  /* 0x00000400000b7882 */ /* 0x000fe20000000000 */
[----:B------:R-:W-:-:S02]  /*8920*/  PRMT R13, R13, 0x5410, R4 ;  /* 0x000054100d0d7816 */ /* 0x000fc40000000004 */
[----:B------:R-:W-:-:S03]  /*8930*/  LOP3.LUT R9, R10, 0xff, RZ, 0xc0, !PT ;  /* 0x000000ff0a097812 */ /* 0x000fc600078ec0ff */
[----:B------:R4:W-:Y:S01]  /*8940*/  MUFU.EX2 R199, R3 ;  /* 0x0000000300c77308 */ /* 0x0009e20000000800 */
[----:B------:R-:W-:Y:S01]  /*8950*/  FSEL R4, R219, RZ, P6 ;  /* 0x000000ffdb047208 */ /* 0x000fe20003000000 */
[----:B-1----:R-:W-:Y:S01]  /*8960*/  ULEA UR5, UR5, UR11, 0x18 ;  /* 0x0000000b05057291 */ /* 0x002fe2000f8ec0ff */
[----:B------:R-:W-:-:S05]  /*8970*/  PRMT R15, R15, 0x5410, R18 ;  /* 0x000054100f0f7816 */ /* 0x000fca0000000012 */
[----:B------:R-:W-:Y:S01]  /*8980*/  MUFU.EX2 R189, R25 ;  /* 0x0000001900bd7308 */ /* 0x000fe20000000800 */
[----:B---3--:R-:W-:Y:S01]  /*8990*/  SHF.R.U32.HI R12, RZ, 0x18, R0 ;  /* 0x00000018ff0c7819 */ /* 0x008fe20000011600 */
[----:B------:R-:W-:-:S06]  /*89a0*/  FFMA.FTZ R0, R29, UR7, -R16 ;  /* 0x000000071d007c23 */ /* 0x000fcc0008010810 */
[----:B------:R-:W1:Y:S01]  /*89b0*/  MUFU.EX2 R188, R24 ;  /* 0x0000001800bc7308 */ /* 0x000e620000000800 */
[----:B----4-:R-:W-:Y:S01]  /*89c0*/  FSEL R3, R217, RZ, P0 ;  /* 0x000000ffd9037208 */ /* 0x010fe20000000000 */
[----:B------:R-:W-:Y:S01]  /*89d0*/  FFMA.FTZ R11, R11, UR7, -R16 ;  /* 0x000000070b0b7c23 */ /* 0x000fe20008010810 */
[----:B------:R-:W-:Y:S01]  /*89e0*/  PRMT R18, R9, 0x5410, R12 ;  /* 0x0000541009127816 */ /* 0x000fe2000000000c */
[----:B------:R-:W-:Y:S02]  /*89f0*/  FADD.FTZ R9, R133, -R4 ;  /* 0x8000000485097221 */ /* 0x000fe40000010000 */
[----:B------:R-:W-:Y:S02]  /*8a00*/  FADD.FTZ R10, R135, -R3 ;  /* 0x80000003870a7221 */ /* 0x000fe40000010000 */
[----:B------:R3:W-:Y:S01]  /*8a10*/  MUFU.EX2 R177, R0 ;  /* 0x0000000000b17308 */ /* 0x0007e20000000800 */
[----:B------:R-:W-:Y:S01]  /*8a20*/  FSEL R3, R213, RZ, P5 ;  /* 0x000000ffd5037208 */ /* 0x000fe20002800000 */
[----:B------:R-:W-:Y:S01]  /*8a30*/  FFMA.FTZ R22, R22, UR7, -R6 ;  /* 0x0000000716167c23 */ /* 0x000fe20008010806 */
[----:B--2---:R-:W-:Y:S01]  /*8a40*/  LOP3.LUT R4, R20, 0xff, RZ, 0xc0, !PT ;  /* 0x000000ff14047812 */ /* 0x004fe200078ec0ff */
[----:B------:R-:W-:-:S03]  /*8a50*/  FADD.FTZ R8, R134, -R8 ;  /* 0x8000000886087221 */ /* 0x000fc60000010000 */
[----:B------:R-:W-:Y:S01]  /*8a60*/  LEA R4, R4, R4, 0x10 ;  /* 0x0000000404047211 */ /* 0x000fe200078e80ff */
[----:B------:R2:W-:Y:S01]  /*8a70*/  MUFU.EX2 R176, R11 ;  /* 0x0000000b00b07308 */ /* 0x0005e20000000800 */
[----:B------:R-:W-:Y:S01]  /*8a80*/  FMUL.FTZ R8, R8, UR7 ;  /* 0x0000000708087c20 */ /* 0x000fe20008410000 */
[----:B---3--:R-:W-:-:S06]  /*8a90*/  LOP3.LUT R0, R209, 0x200, R245, 0xf8, !PT ;  /* 0x00000200d1007812 */ /* 0x008fcc00078ef8f5 */
[----:B------:R-:W3:Y:S01]  /*8aa0*/  MUFU.EX2 R201, R22 ;  /* 0x0000001600c97308 */ /* 0x000ee20000000800 */
[----:B------:R-:W-:Y:S01]  /*8ab0*/  LEA R135, R0, UR5, 0x1 ;  /* 0x0000000500877c11 */ /* 0x000fe2000f8e08ff */
[----:B--2---:R-:W-:Y:S01]  /*8ac0*/  FADD.FTZ R11, R136, -R3 ;  /* 0x80000003880b7221 */ /* 0x004fe20000010000 */
[----:B------:R-:W-:-:S03]  /*8ad0*/  LOP3.LUT R3, R15, 0xff00ff, RZ, 0xc0, !PT ;  /* 0x00ff00ff0f037812 */ /* 0x000fc600078ec0ff */
[----:B------:R-:W2:Y:S01]  /*8ae0*/  LDSM.16.MT88.4 R24, [R135+0xa000] ;  /* 0x00a000008718783b */ /* 0x000ea20000004200 */
[--C-:B------:R-:W-:Y:S01]  /*8af0*/  HSET2.LE.AND R14, R14, R4.reuse, PT ;  /* 0x000000040e0e7233 */ /* 0x100fe20003803000 */
[----:B------:R4:W5:Y:S01]  /*8b00*/  MUFU.EX2 R22, R8 ;  /* 0x0000000800167308 */ /* 0x0009620000000800 */
[----:B-1----:R-:W-:Y:S01]  /*8b10*/  F2FP.BF16.F32.PACK_AB R0, R188, R189 ;  /* 0x000000bdbc00723e */ /* 0x002fe200000010ff */
[----:B------:R-:W-:Y:S01]  /*8b20*/  IMAD.MOV.U32 R136, RZ, RZ, R202 ;  /* 0x000000ffff887224 */ /* 0x000fe200078e00ca */
[--C-:B------:R-:W-:Y:S02]  /*8b30*/  HSET2.LE.AND R3, R3, R4.reuse, PT ;  /* 0x0000000403037233 */ /* 0x100fe40003803000 */
[----:B------:R-:W-:Y:S02]  /*8b40*/  LOP3.LUT R14, R0, R14, RZ, 0xc0, !PT ;  /* 0x0000000e000e7212 */ /* 0x000fe400078ec0ff */
[----:B------:R-:W-:Y:S01]  /*8b50*/  HSET2.LE.AND R0, R19, R4, PT ;  /* 0x0000000413007233 */ /* 0x000fe20003803000 */
[----:B------:R-:W-:Y:S01]  /*8b60*/  FMUL.FTZ R19, R11, UR7 ;  /* 0x000000070b137c20 */ /* 0x000fe20008410000 */
[----:B------:R-:W-:Y:S01]  /*8b70*/  FMUL.FTZ R9, R9, UR7 ;  /* 0x0000000709097c20 */ /* 0x000fe20008410000 */
[----:B----4-:R-:W-:-:S04]  /*8b80*/  F2FP.BF16.F32.PACK_AB R8, R196, R132 ;  /* 0x00000084c408723e */ /* 0x010fc800000010ff */
[----:B------:R-:W-:Y:S02]  /*8b90*/  LOP3.LUT R15, R8, R3, RZ, 0xc0, !PT ;  /* 0x00000003080f7212 */ /* 0x000fe400078ec0ff */
[----:B------:R-:W-:Y:S01]  /*8ba0*/  F2FP.BF16.F32.PACK_AB R3, R191, R136 ;  /* 0x00000088bf03723e */ /* 0x000fe200000010ff */
[----:B------:R-:W-:-:S03]  /*8bb0*/  FMUL.FTZ R10, R10, UR7 ;  /* 0x000000070a0a7c20 */ /* 0x000fc60008410000 */
[----:B------:R-:W-:Y:S02]  /*8bc0*/  LOP3.LUT R12, R3, R0, RZ, 0xc0, !PT ;  /* 0x00000000030c7212 */ /* 0x000fe400078ec0ff */
[--C-:B------:R-:W-:Y:S01]  /*8bd0*/  HSET2.LE.AND R0, R17, R4.reuse, PT ;  /* 0x0000000411007233 */ /* 0x100fe20003803000 */
[----:B------:R1:W4:Y:S01]  /*8be0*/  MUFU.EX2 R21, R9 ;  /* 0x0000000900157308 */ /* 0x0003220000000800 */
[----:B---3--:R-:W-:Y:S02]  /*8bf0*/  F2FP.BF16.F32.PACK_AB R3, R201, R200 ;  /* 0x000000c8c903723e */ /* 0x008fe400000010ff */
[----:B------:R-:W-:Y:S02]  /*8c00*/  HSET2.LE.AND R8, R13, R4, PT ;  /* 0x000000040d087233 */ /* 0x000fe40003803000 */
[----:B------:R-:W-:-:S03]  /*8c10*/  LOP3.LUT R13, R3, R0, RZ, 0xc0, !PT ;  /* 0x00000000030d7212 */ /* 0x000fc600078ec0ff */
[----:B------:R3:W2:Y:S01]  /*8c20*/  MUFU.EX2 R20, R10 ;  /* 0x0000000a00147308 */ /* 0x0006a20000000800 */
[----:B------:R-:W-:Y:S02]  /*8c30*/  HSET2.LE.AND R0, R18, R4, PT ;  /* 0x0000000412007233 */ /* 0x000fe40003803000 */
[----:B------:R-:W-:-:S05]  /*8c40*/  LOP3.LUT R11, R28, 0xff00ff, RZ, 0xc0, !PT ;  /* 0x00ff00ff1c0b7812 */ /* 0x000fca00078ec0ff */
[----:B------:R-:W2:Y:S01]  /*8c50*/  MUFU.EX2 R19, R19 ;  /* 0x0000001300137308 */ /* 0x000ea20000000800 */
[----:B-1----:R-:W-:Y:S02]  /*8c60*/  F2FP.BF16.F32.PACK_AB R9, R190, R204 ;  /* 0x000000ccbe09723e */ /* 0x002fe400000010ff */
[----:B------:R-:W-:Y:S02]  /*8c70*/  F2FP.BF16.F32.PACK_AB R3, R199, R203 ;  /* 0x000000cbc703723e */ /* 0x000fe400000010ff */
[----:B------:R-:W-:Y:S02]  /*8c80*/  LOP3.LUT R8, R9, R8, RZ, 0xc0, !PT ;  /* 0x0000000809087212 */ /* 0x000fe400078ec0ff */
[----:B------:R-:W-:Y:S02]  /*8c90*/  LOP3.LUT R9, R3, R0, RZ, 0xc0, !PT ;  /* 0x0000000003097212 */ /* 0x000fe400078ec0ff */
[----:B------:R-:W-:Y:S02]  /*8ca0*/  HSET2.LE.AND R11, R11, R4, PT ;  /* 0x000000040b0b7233 */ /* 0x000fe40003803000 */
[----:B------:R-:W-:-:S02]  /*8cb0*/  F2FP.BF16.F32.PACK_AB R3, R176, R177 ;  /* 0x000000b1b003723e */ /* 0x000fc400000010ff */
[----:B---3--:R-:W-:Y:S02]  /*8cc0*/  HSET2.LE.AND R10, R23, R4, PT ;  /* 0x00000004170a7233 */ /* 0x008fe40003803000 */
[----:B------:R-:W-:Y:S02]  /*8cd0*/  F2FP.BF16.F32.PACK_AB R0, R185, R187 ;  /* 0x000000bbb900723e */ /* 0x000fe400000010ff */
[----:B------:R-:W-:Y:S02]  /*8ce0*/  LOP3.LUT R11, R3, R11, RZ, 0xc0, !PT ;  /* 0x0000000b030b7212 */ /* 0x000fe400078ec0ff */
[----:B------:R-:W-:Y:S01]  /*8cf0*/  SEL R3, R216, 0xffffffe0, !P3 ;  /* 0xffffffe0d8037807 */ /* 0x000fe20005800000 */
[-C--:B-----5:R-:W-:Y:S01]  /*8d00*/  FMUL.FTZ R144, R144, R22.reuse ;  /* 0x0000001690907220 */ /* 0x0a0fe20000410000 */
[----:B------:R-:W-:Y:S01]  /*8d10*/  FMUL.FTZ R145, R145, R22 ;  /* 0x0000001691917220 */ /* 0x000fe20000410000 */
[-C--:B----4-:R-:W-:Y:S01]  /*8d20*/  FMUL.FTZ R146, R146, R21.reuse ;  /* 0x0000001592927220 */ /* 0x090fe20000410000 */
[----:B------:R-:W-:Y:S01]  /*8d30*/  FMUL.FTZ R147, R147, R21 ;  /* 0x0000001593937220 */ /* 0x000fe20000410000 */
[----:B------:R-:W-:Y:S01]  /*8d40*/  LOP3.LUT R10, R0, R10, RZ, 0xc0, !PT ;  /* 0x0000000a000a7212 */ /* 0x000fe200078ec0ff */
[-C--:B--2---:R-:W-:Y:S01]  /*8d50*/  FMUL.FTZ R148, R148, R20.reuse ;  /* 0x0000001494947220 */ /* 0x084fe20000410000 */
[----:B------:R-:W-:Y:S01]  /*8d60*/  FMUL.FTZ R149, R149, R20 ;  /* 0x0000001495957220 */ /* 0x000fe20000410000 */
[-C--:B------:R-:W-:Y:S01]  /*8d70*/  FMUL.FTZ R150, R150, R19.reuse ;  /* 0x0000001396967220 */ /* 0x080fe20000410000 */
[----:B------:R-:W-:Y:S01]  /*8d80*/  FMUL.FTZ R151, R151, R19 ;  /* 0x0000001397977220 */ /* 0x000fe20000410000 */
[C---:B------:R-:W-:Y:S01]  /*8d90*/  IMAD.IADD R134, R135.reuse, 0x1, R3 ;  /* 0x0000000187867824 */ /* 0x040fe200078e0203 */
[C---:B------:R-:W-:Y:S01]  /*8da0*/  IADD3 R0, PT, PT, R135.reuse, 0xa000, RZ ;  /* 0x0000a00087007810 */ /* 0x040fe20007ffe0ff */
[-C--:B------:R-:W-:Y:S03]  /*8db0*/  HMMA.16816.F32.BF16 R248, R12, R24.reuse, R144 ;  /* 0x000000180cf8723c */ /* 0x080fe60000041890 */
[----:B------:R-:W1:Y:S05]  /*8dc0*/  LDSM.16.MT88.4 R28, [R134+0xa000] ;  /* 0x00a00000861c783b */ /* 0x000e6a0000004200 */
[----:B------:R-:W-:Y:S01]  /*8dd0*/  HMMA.16816.F32.BF16 R148, R8, R24, R148 ;  /* 0x000000180894723c */ /* 0x000fe20000041894 */
[----:B------:R-:W-:Y:S01]  /*8de0*/  VIADD R25, R135, 0xa040 ;  /* 0x0000a04087197836 */ /* 0x000fe20000000000 */
[----:B------:R-:W-:-:S05]  /*8df0*/  @P4 IADD3 R25, PT, PT, R0, -0x40, RZ ;  /* 0xffffffc000194810 */ /* 0x000fca0007ffe0ff */
        /* <DEDUP_REMOVED lines=43> */
[----:B------:R-:W-:Y:S01]  /*90b0*/  IMAD.IADD R132, R3, 0x1, R25 ;  /* 0x0000000103847824 */ /* 0x000fe200078e0219 */
[----:B------:R-:W-:Y:S01]  /*90c0*/  MOV R202, R244 ;  /* 0x000000f400ca7202 */ /* 0x000fe20000000f00 */
[----:B------:R-:W-:Y:S01]  /*90d0*/  IMAD.MOV.U32 R17, RZ, RZ, R210 ;  /* 0x000000ffff117224 */ /* 0x000fe200078e00d2 */
[----:B------:R-:W-:-:S03]  /*90e0*/  MOV R133, R211 ;  /* 0x000000d300857202 */ /* 0x000fc60000000f00 */
[-C--:B------:R-:W-:Y:S08]  /*90f0*/  HMMA.16816.F32.BF16 R152, R8, R26.reuse, R152 ;  /* 0x0000001a0898723c */ /* 0x080ff00000041898 */
[----:B------:R-:W-:Y:S01]  /*9100*/  HMMA.16816.F32.BF16 R244, R12, R26, R156 ;  /* 0x0000001a0cf4723c */ /* 0x000fe2000004189c */
[----:B------:R-:W-:Y:S01]  /*9110*/  MOV R26, R239 ;  /* 0x000000ef001a7202 */ /* 0x000fe20000000f00 */
[----:B------:R-:W-:-:S06]  /*9120*/  IMAD.MOV.U32 R156, RZ, RZ, R204 ;  /* 0x000000ffff9c7224 */ /* 0x000fcc00078e00cc */
[-C--:B------:R-:W-:Y:S08]  /*9130*/  HMMA.16816.F32.BF16 R236, R12, R28.reuse, R160 ;  /* 0x0000001c0cec723c */ /* 0x080ff000000418a0 */
[C---:B------:R-:W-:Y:S08]  /*9140*/  HMMA.16816.F32.BF16 R164, R8.reuse, R28, R164 ;  /* 0x0000001c08a4723c */ /* 0x040ff000000418a4 */
[----:B------:R-:W-:Y:S01]  /*9150*/  HMMA.16816.F32.BF16 R168, R8, R30, R168 ;  /* 0x0000001e08a8723c */ /* 0x000fe200000418a8 */
[----:B------:R-:W1:Y:S07]  /*9160*/  LDSM.16.MT88.4 R28, [R132] ;  /* 0x00000000841c783b */ /* 0x000e6e0000004200 */
[-C--:B--2---:R-:W-:Y:S01]  /*9170*/  HMMA.16816.F32.BF16 R228, R12, R32.reuse, R36 ;  /* 0x000000200ce4723c */ /* 0x084fe20000041824 */
[----:B------:R-:W2:Y:S07]  /*9180*/  LDSM.16.MT88.4 R36, [R135+0xb000] ;  /* 0x00b000008724783b */ /* 0x000eae0000004200 */
[C---:B------:R-:W-:Y:S01]  /*9190*/  HMMA.16816.F32.BF16 R204, R8.reuse, R32, R40 ;  /* 0x0000002008cc723c */ /* 0x040fe20000041828 */
[----:B------:R-:W-:Y:S07]  /*91a0*/  LDSM.16.MT88.4 R40, [R25+0x1000] ;  /* 0x001000001928783b */ /* 0x000fee0000004200 */
[-C--:B------:R-:W-:Y:S01]  /*91b0*/  HMMA.16816.F32.BF16 R160, R8, R34.reuse, R44 ;  /* 0x0000002208a0723c */ /* 0x080fe2000004182c */
[----:B------:R-:W-:Y:S07]  /*91c0*/  LDSM.16.MT88.4 R44, [R132+0x1000] ;  /* 0x00100000842c783b */ /* 0x000fee0000004200 */
[----:B------:R-:W-:Y:S01]  /*91d0*/  HMMA.16816.F32.BF16 R208, R12, R34, R48 ;  /* 0x000000220cd0723c */ /* 0x000fe20000041830 */
[----:B------:R-:W3:Y:S01]  /*91e0*/  LDSM.16.MT88.4 R32, [R134+0xb000] ;  /* 0x00b000008620783b */ /* 0x000ee20000004200 */
[----:B------:R-:W-:-:S04]  /*91f0*/  FFMA.FTZ R0, R195, UR7, -R2 ;  /* 0x00000007c3007c23 */ /* 0x000fc80008010802 */
        /* <DEDUP_REMOVED lines=14> */
[--C-:B----4-:R-:W-:Y:S01]  /*92e0*/  FFMA.FTZ R0, R194, UR7, -R2.reuse ;  /* 0x00000007c2007c23 */ /* 0x110fe20008010802 */
        /* <DEDUP_REMOVED lines=37> */
[-C--:B------:R-:W-:Y:S01]  /*9540*/  FMUL.FTZ R96, R96, R22.reuse ;  /* 0x0000001660607220 */ /* 0x080fe20000410000 */
[----:B------:R-:W-:Y:S01]  /*9550*/  FMUL.FTZ R97, R97, R22 ;  /* 0x0000001661617220 */ /* 0x000fe20000410000 */
[----:B----4-:R-:W-:-:S05]  /*9560*/  FFMA.FTZ R0, R193, UR7, -R2 ;  /* 0x00000007c1007c23 */ /* 0x010fca0008010802 */
[----:B------:R-:W-:Y:S01]  /*9570*/  HMMA.16816.F32.BF16 R60, R8, R30, R60 ;  /* 0x0000001e083c723c */ /* 0x000fe2000004183c */
[-C--:B------:R-:W-:Y:S01]  /*9580*/  FMUL.FTZ R98, R98, R21.reuse ;  /* 0x0000001562627220 */ /* 0x080fe20000410000 */
[----:B------:R1:W-:Y:S01]  /*9590*/  MUFU.EX2 R193, R0 ;  /* 0x0000000000c17308 */ /* 0x0003e20000000800 */
[----:B------:R-:W-:Y:S01]  /*95a0*/  FMUL.FTZ R99, R99, R21 ;  /* 0x0000001563637220 */ /* 0x000fe20000410000 */
[----:B------:R-:W-:-:S04]  /*95b0*/  MOV R3, R188 ;  /* 0x000000bc00037202 */ /* 0x000fc80000000f00 */
[----:B--2---:R-:W-:Y:S01]  /*95c0*/  HMMA.16816.F32.BF16 R72, R8, R36, R72 ;  /* 0x000000240848723c */ /* 0x004fe20000041848 */
[----:B------:R-:W-:Y:S01]  /*95d0*/  MOV R50, R142 ;  /* 0x0000008e00327202 */ /* 0x000fe20000000f00 */
[----:B------:R-:W-:-:S06]  /*95e0*/  IMAD.MOV.U32 R51, RZ, RZ, R143 ;  /* 0x000000ffff337224 */ /* 0x000fcc00078e008f */
[----:B------:R-:W-:Y:S01]  /*95f0*/  HMMA.16816.F32.BF16 R76, R8, R38, R76 ;  /* 0x00000026084c723c */ /* 0x000fe2000004184c */
[----:B-1----:R-:W-:-:S07]  /*9600*/  FFMA.FTZ R0, R192, UR7, -R2 ;  /* 0x00000007c0007c23 */ /* 0x002fce0008010802 */
[----:B---3--:R-:W-:Y:S01]  /*9610*/  HMMA.16816.F32.BF16 R88, R8, R32, R88 ;  /* 0x000000200858723c */ /* 0x008fe20000041858 */
[----:B------:R1:W-:Y:S01]  /*9620*/  MUFU.EX2 R192, R0 ;  /* 0x0000000000c07308 */ /* 0x0003e20000000800 */
[----:B------:R-:W-:-:S06]  /*9630*/  MOV R173, R189 ;  /* 0x000000bd00ad7202 */ /* 0x000fcc0000000f00 */
[C---:B------:R-:W-:Y:S08]  /*9640*/  HMMA.16816.F32.BF16 R92, R8.reuse, R34, R92 ;  /* 0x00000022085c723c */ /* 0x040ff0000004185c */
[----:B------:R-:W-:Y:S01]  /*9650*/  HMMA.16816.F32.BF16 R104, R8, R40, R104 ;  /* 0x000000280868723c */ /* 0x000fe20000041868 */
[----:B-1----:R-:W-:-:S07]  /*9660*/  FFMA.FTZ R0, R182, UR7, -R6 ;  /* 0x00000007b6007c23 */ /* 0x002fce0008010806 */
[C---:B------:R-:W-:Y:S08]  /*9670*/  HMMA.16816.F32.BF16 R108, R8.reuse, R42, R108 ;  /* 0x0000002a086c723c */ /* 0x040ff0000004186c */
[C---:B------:R-:W-:Y:S08]  /*9680*/  HMMA.16816.F32.BF16 R120, R8.reuse, R44, R120 ;  /* 0x0000002c0878723c */ /* 0x040ff00000041878 */
[----:B------:R-:W-:Y:S01]  /*9690*/  HMMA.16816.F32.BF16 R144, R8, R46, R124 ;  /* 0x0000002e0890723c */ /* 0x000fe2000004187c */
[----:B------:R-:W-:Y:S01]  /*96a0*/  IMAD.WIDE.U32 R8, R139, -0x2daee0ad, RZ ;  /* 0xd2511f538b087825 */ /* 0x000fe200078e00ff */
[----:B------:R-:W-:-:S03]  /*96b0*/  MOV R158, R191 ;  /* 0x000000bf009e7202 */ /* 0x000fc60000000f00 */
[----:B------:R-:W-:Y:S01]  /*96c0*/  FMUL.FTZ R84, R84, R22 ;  /* 0x0000001654547220 */ /* 0x000fe20000410000 */
[----:B------:R-:W-:Y:S02]  /*96d0*/  LOP3.LUT R2, R198, UR6, R9, 0x96, !PT ;  /* 0x00000006c6027c12 */ /* 0x000fe4000f8e9609 */
[C---:B------:R-:W-:Y:S01]  /*96e0*/  HMMA.16816.F32.BF16 R68, R12.reuse, R36, R68 ;  /* 0x000000240c44723c */ /* 0x040fe20000041844 */
[----:B------:R-:W-:Y:S02]  /*96f0*/  MOV R23, R8 ;  /* 0x0000000800177202 */ /* 0x000fe40000000f00 */
[C---:B------:R-:W-:Y:S02]  /*9700*/  PRMT R24, R8.reuse, 0x7771, RZ ;  /* 0x0000777108187816 */ /* 0x040fe400000000ff */
[C---:B------:R-:W-:Y:S02]  /*9710*/  PRMT R18, R8.reuse, 0x7773, RZ ;  /* 0x0000777308127816 */ /* 0x040fe400000000ff */
[----:B------:R-:W-:Y:S01]  /*9720*/  PRMT R11, R8, 0x7772, RZ ;  /* 0x00007772080b7816 */ /* 0x000fe200000000ff */
[----:B------:R-:W-:Y:S01]  /*9730*/  HMMA.16816.F32.BF16 R140, R12, R38, R80 ;  /* 0x000000260c8c723c */ /* 0x000fe20000041850 */
[----:B------:R-:W-:Y:S01]  /*9740*/  MOV R198, R3 ;  /* 0x0000000300c67202 */ /* 0x000fe20000000f00 */
[----:B------:R-:W-:-:S04]  /*9750*/  IMAD.WIDE.U32 R8, R138, -0x2daee0ad, RZ ;  /* 0xd2511f538a087825 */ /* 0x000fc800078e00ff */
[----:B------:R-:W-:Y:S01]  /*9760*/  FFMA.FTZ R3, R178, UR7, -R6 ;  /* 0x00000007b2037c23 */ /* 0x000fe20008010806 */
[----:B------:R-:W-:Y:S01]  /*9770*/  FMUL.FTZ R85, R85, R22 ;  /* 0x0000001655557220 */ /* 0x000fe20000410000 */
[-C--:B------:R-:W-:Y:S01]  /*9780*/  FMUL.FTZ R86, R86, R21.reuse ;  /* 0x0000001556567220 */ /* 0x080fe20000410000 */
[----:B------:R-:W-:Y:S01]  /*9790*/  FMUL.FTZ R87, R87, R21 ;  /* 0x0000001557577220 */ /* 0x000fe20000410000 */
[C---:B------:R-:W-:Y:S01]  /*97a0*/  HMMA.16816.F32.BF16 R36, R12.reuse, R34, R96 ;  /* 0x000000220c24723c */ /* 0x040fe20000041860 */
[----:B------:R1:W-:Y:S01]  /*97b0*/  MUFU.EX2 R34, R0 ;  /* 0x0000000000227308 */ /* 0x0003e20000000800 */
[----:B------:R-:W-:Y:S01]  /*97c0*/  MOV R159, R200 ;  /* 0x000000c8009f7202 */ /* 0x000fe20000000f00 */
        /* <DEDUP_REMOVED lines=9> */
[-C--:B------:R-:W-:Y:S01]  /*9860*/  FMUL.FTZ R64, R64, R22.reuse ;  /* 0x0000001640407220 */ /* 0x080fe20000410000 */
[----:B------:R-:W-:Y:S01]  /*9870*/  FMUL.FTZ R65, R65, R22 ;  /* 0x0000001641417220 */ /* 0x000fe20000410000 */
[-C--:B------:R-:W-:Y:S01]  /*9880*/  FMUL.FTZ R66, R66, R21.reuse ;  /* 0x0000001542427220 */ /* 0x080fe20000410000 */
[----:B------:R-:W-:Y:S01]  /*9890*/  FMUL.FTZ R67, R67, R21 ;  /* 0x0000001543437220 */ /* 0x000fe20000410000 */
[----:B------:R-:W-:Y:S01]  /*98a0*/  MOV R157, R202 ;  /* 0x000000ca009d7202 */ /* 0x000fe20000000f00 */
[----:B-1----:R-:W-:Y:S01]  /*98b0*/  FFMA.FTZ R0, R183, UR7, -R6 ;  /* 0x00000007b7007c23 */ /* 0x002fe20008010806 */
[----:B------:R-:W-:Y:S01]  /*98c0*/  MOV R183, R173 ;  /* 0x000000ad00b77202 */ /* 0x000fe20000000f00 */
[----:B------:R-:W-:-:S02]  /*98d0*/  IMAD.MOV.U32 R173, RZ, RZ, R133 ;  /* 0x000000ffffad7224 */ /* 0x000fc400078e0085 */
[-C--:B------:R-:W-:Y:S01]  /*98e0*/  FMUL.FTZ R52, R52, R22.reuse ;  /* 0x0000001634347220 */ /* 0x080fe20000410000 */
[----:B------:R1:W-:Y:S01]  /*98f0*/  MUFU.EX2 R133, R3 ;  /* 0x0000000300857308 */ /* 0x0003e20000000800 */
[----:B------:R-:W-:Y:S01]  /*9900*/  PRMT R17, R8, 0x7771, RZ ;  /* 0x0000777108117816 */ /* 0x000fe200000000ff */
        /* <DEDUP_REMOVED lines=12> */
[----:B------:R-:W-:Y:S01]  /*99d0*/  LDSM.16.MT88.4 R80, [R135+0xb800] ;  /* 0x00b800008750783b */ /* 0x000fe20000004200 */
[----:B-1----:R-:W-:Y:S01]  /*99e0*/  FFMA.FTZ R3, R179, UR7, -R6 ;  /* 0x00000007b3037c23 */ /* 0x002fe20008010806 */
[----:B------:R-:W-:-:S02]  /*99f0*/  LOP3.LUT R6, R10, 0xff, RZ, 0xc0, !PT ;  /* 0x000000ff0a067812 */ /* 0x000fc400078ec0ff */
[----:B------:R-:W-:Y:S01]  /*9a00*/  LDSM.16.MT88.4 R96, [R134+0xb800] ;  /* 0x00b800008660783b */ /* 0x000fe20000004200 */
[----:B------:R-:W-:Y:S01]  /*9a10*/  MOV R179, R174 ;  /* 0x000000ae00b37202 */ /* 0x000fe20000000f00 */
[----:B------:R1:W3:Y:S01]  /*9a20*/  MUFU.EX2 R33, R3 ;  /* 0x0000000300217308 */ /* 0x0002e20000000800 */
[----:B--2---:R-:W-:Y:S02]  /*9a30*/  LOP3.LUT R0, R50, UR6, R9, 0x96, !PT ;  /* 0x0000000632007c12 */ /* 0x004fe4000f8e9609 */
[C---:B------:R-:W-:Y:S01]  /*9a40*/  PRMT R9, R8.reuse, 0x7773, RZ ;  /* 0x0000777308097816 */ /* 0x040fe200000000ff */
[----:B------:R-:W-:Y:S01]  /*9a50*/  IMAD.MOV.U32 R174, RZ, RZ, R175 ;  /* 0x000000ffffae7224 */ /* 0x000fe200078e00af */
[----:B------:R-:W-:Y:S02]  /*9a60*/  PRMT R8, R8, 0x7772, RZ ;  /* 0x0000777208087816 */ /* 0x000fe400000000ff */
[----:B------:R-:W-:Y:S01]  /*9a70*/  MOV R178, R27 ;  /* 0x0000001b00b27202 */ /* 0x000fe20000000f00 */
[----:B------:R-:W-:Y:S01]  /*9a80*/  HMMA.16816.F32.BF16 R200, R12, R30, R64 ;  /* 0x0000001e0cc8723c */ /* 0x000fe20000041840 */
[----:B------:R-:W-:Y:S01]  /*9a90*/  MOV R175, R26 ;  /* 0x0000001a00af7202 */ /* 0x000fe20000000f00 */
[----:B------:R-:W2:Y:S01]  /*9aa0*/  LDSM.16.MT88.4 R48, [R25+0x800] ;  /* 0x000800001930783b */ /* 0x000ea20000004200 */
[----:B------:R-:W-:Y:S01]  /*9ab0*/  PRMT R26, R8, 0x5410, R9 ;  /* 0x00005410081a7816 */ /* 0x000fe20000000009 */
[----:B-1----:R-:W-:Y:S01]  /*9ac0*/  FFMA.FTZ R3, R137, UR7, -R7 ;  /* 0x0000000789037c23 */ /* 0x002fe20008010807 */
[----:B------:R-:W-:-:S03]  /*9ad0*/  PRMT R17, R6, 0x5410, R17 ;  /* 0x0000541006117816 */ /* 0x000fc60000000011 */
[----:B------:R-:W-:Y:S01]  /*9ae0*/  HMMA.16816.F32.BF16 R188, R12, R28, R52 ;  /* 0x0000001c0cbc723c */ /* 0x000fe20000041834 */
[----:B------:R-:W-:Y:S01]  /*9af0*/  LOP3.LUT R8, R23, 0xff, RZ, 0xc0, !PT ;  /* 0x000000ff17087812 */ /* 0x000fe200078ec0ff */
[----:B------:R1:W-:Y:S01]  /*9b00*/  MUFU.EX2 R32, R3 ;  /* 0x0000000300207308 */ /* 0x0003e20000000800 */
[----:B------:R-:W-:Y:S01]  /*9b10*/  LOP3.LUT R6, R2, 0xffff, RZ, 0xc0, !PT ;  /* 0x0000ffff02067812 */ /* 0x000fe200078ec0ff */
[----:B------:R-:W-:Y:S01]  /*9b20*/  LDSM.16.MT88.4 R64, [R132+0x800] ;  /* 0x000800008440783b */ /* 0x000fe20000004200 */
[----:B------:R-:W-:Y:S02]  /*9b30*/  PRMT R27, R11, 0x5410, R18 ;  /* 0x000054100b1b7816 */ /* 0x000fe40000000012 */
[----:B------:R-:W-:Y:S02]  /*9b40*/  PRMT R18, R8, 0x5410, R24 ;  /* 0x0000541008127816 */ /* 0x000fe40000000018 */
[----:B------:R-:W-:Y:S02]  /*9b50*/  LOP3.LUT R9, R2, 0xff, RZ, 0xc0, !PT ;  /* 0x000000ff02097812 */ /* 0x000fe400078ec0ff */
[----:B------:R-:W-:-:S02]  /*9b60*/  SHF.R.U32.HI R6, RZ, 0x8, R6 ;  /* 0x00000008ff067819 */ /* 0x000fc40000011606 */
[----:B------:R-:W-:Y:S02]  /*9b70*/  SHF.R.U32.HI R8, RZ, 0x18, R2 ;  /* 0x00000018ff087819 */ /* 0x000fe40000011602 */
[----:B-1----:R-:W-:Y:S01]  /*9b80*/  PRMT R3, R2, 0x7632, R3 ;  /* 0x0000763202037816 */ /* 0x002fe20000000003 */
[----:B------:R-:W-:-:S03]  /*9b90*/  FFMA.FTZ R2, R180, UR7, -R7 ;  /* 0x00000007b4027c23 */ /* 0x000fc60008010807 */
[----:B------:R-:W-:Y:S02]  /*9ba0*/  LOP3.LUT R3, R3, 0xff, RZ, 0xc0, !PT ;  /* 0x000000ff03037812 */ /* 0x000fe400078ec0ff */
[----:B------:R-:W-:Y:S02]  /*9bb0*/  PRMT R24, R9, 0x5410, R6 ;  /* 0x0000541009187816 */ /* 0x000fe40000000006 */
[----:B------:R-:W-:Y:S02]  /*9bc0*/  PRMT R9, R3, 0x5410, R8 ;  /* 0x0000541003097816 */ /* 0x000fe40000000008 */
[C---:B------:R-:W-:Y:S01]  /*9bd0*/  LOP3.LUT R3, R0.reuse, 0xffff, RZ, 0xc0, !PT ;  /* 0x0000ffff00037812 */ /* 0x040fe200078ec0ff */
[----:B------:R1:W4:Y:S01]  /*9be0*/  MUFU.EX2 R31, R2 ;  /* 0x00000002001f7308 */ /* 0x0003220000000800 */
[----:B------:R-:W-:Y:S02]  /*9bf0*/  LOP3.LUT R6, R0, 0xff, RZ, 0xc0, !PT ;  /* 0x000000ff00067812 */ /* 0x000fe400078ec0ff */
[----:B------:R-:W-:-:S04]  /*9c00*/  SHF.R.U32.HI R3, RZ, 0x8, R3 ;  /* 0x00000008ff037819 */ /* 0x000fc80000011603 */
[----:B------:R-:W-:Y:S02]  /*9c10*/  PRMT R11, R6, 0x5410, R3 ;  /* 0x00005410060b7816 */ /* 0x000fe40000000003 */
[----:B------:R-:W-:Y:S02]  /*9c20*/  PRMT R6, R0, 0x7632, R6 ;  /* 0x0000763200067816 */ /* 0x000fe40000000006 */
[----:B------:R-:W-:Y:S01]  /*9c30*/  SHF.R.U32.HI R3, RZ, 0x18, R0 ;  /* 0x00000018ff037819 */ /* 0x000fe20000011600 */
[----:B-1----:R-:W-:Y:S01]  /*9c40*/  FFMA.FTZ R2, R184, UR7, -R7 ;  /* 0x00000007b8027c23 */ /* 0x002fe20008010807 */
[----:B------:R-:W-:-:S03]  /*9c50*/  FFMA.FTZ R0, R252, UR7, -R16 ;  /* 0x00000007fc007c23 */ /* 0x000fc60008010810 */
[----:B------:R1:W-:Y:S01]  /*9c60*/  MUFU.EX2 R30, R2 ;  /* 0x00000002001e7308 */ /* 0x0003e20000000800 */
[----:B------:R-:W-:-:S07]  /*9c70*/  FFMA.FTZ R23, R197, UR7, -R16 ;  /* 0x00000007c5177c23 */ /* 0x000fce0008010810 */
[----:B------:R5:W-:Y:S01]  /*9c80*/  MUFU.EX2 R28, R0 ;  /* 0x00000000001c7308 */ /* 0x000be20000000800 */
[----:B-1----:R-:W-:-:S07]  /*9c90*/  FFMA.FTZ R2, R181, UR7, -R7 ;  /* 0x00000007b5027c23 */ /* 0x002fce0008010807 */
[----:B------:R1:W-:Y:S01]  /*9ca0*/  MUFU.EX2 R29, R2 ;  /* 0x00000002001d7308 */ /* 0x0003e20000000800 */
[----:B------:R-:W-:Y:S01]  /*9cb0*/  LOP3.LUT R7, R26, 0xff00ff, RZ, 0xc0, !PT ;  /* 0x00ff00ff1a077812 */ /* 0x000fe200078ec0ff */
[----:B-----5:R-:W-:-:S06]  /*9cc0*/  FFMA.FTZ R0, R243, UR7, -R16 ;  /* 0x00000007f3007c23 */ /* 0x020fcc0008010810 */
[----:B------:R3:W5:Y:S01]  /*9cd0*/  MUFU.EX2 R26, R0 ;  /* 0x00000000001a7308 */ /* 0x0007620000000800 */
[----:B-1----:R-:W-:Y:S02]  /*9ce0*/  LOP3.LUT R2, R6, 0xff, RZ, 0xc0, !PT ;  /* 0x000000ff06027812 */ /* 0x002fe400078ec0ff */
[----:B------:R-:W-:Y:S02]  /*9cf0*/  LOP3.LUT R6, R27, 0xff00ff, RZ, 0xc0, !PT ;  /* 0x00ff00ff1b067812 */ /* 0x000fe400078ec0ff */
[----:B------:R-:W-:Y:S01]  /*9d00*/  PRMT R10, R2, 0x5410, R3 ;  /* 0x00005410020a7816 */ /* 0x000fe20000000003 */
[----:B------:R-:W-:Y:S02]  /*9d10*/  FFMA.FTZ R3, R186, UR7, -R16 ;  /* 0x00000007ba037c23 */ /* 0x000fe40008010810 */
[----:B------:R-:W-:Y:S02]  /*9d20*/  HSET2.LE.AND R6, R6, R4, PT ;  /* 0x0000000406067233 */ /* 0x000fe40003803000 */
[----:B---3--:R-:W-:-:S02]  /*9d30*/  F2FP.BF16.F32.PACK_AB R0, R33, R133 ;  /* 0x000000852100723e */ /* 0x008fc400000010ff */
[--C-:B------:R-:W-:Y:S02]  /*9d40*/  HSET2.LE.AND R16, R11, R4.reuse, PT ;  /* 0x000000040b107233 */ /* 0x100fe40003803000 */
[----:B------:R-:W-:Y:S02]  /*9d50*/  HSET2.LE.AND R8, R24, R4, PT ;  /* 0x0000000418087233 */ /* 0x000fe40003803000 */
[----:B------:R-:W-:Y:S01]  /*9d60*/  LOP3.LUT R11, R0, R6, RZ, 0xc0, !PT ;  /* 0x00000006000b7212 */ /* 0x000fe200078ec0ff */
[----:B------:R1:W-:Y:S01]  /*9d70*/  MUFU.EX2 R24, R3 ;  /* 0x0000000300187308 */ /* 0x0003e20000000800 */
[----:B------:R-:W-:Y:S01]  /*9d80*/  MOV R180, R172 ;  /* 0x000000ac00b47202 */ /* 0x000fe20000000f00 */
[----:B------:R-:W-:Y:S01]  /*9d90*/  IMAD.MOV.U32 R184, RZ, RZ, R173 ;  /* 0x000000ffffb87224 */ /* 0x000fe200078e00ad */
[----:B------:R-:W-:-:S05]  /*9da0*/  MOV R181, R174 ;  /* 0x000000ae00b57202 */ /* 0x000fca0000000f00 */
[----:B------:R3:W2:Y:S01]  /*9db0*/  MUFU.EX2 R6, R23 ;  /* 0x0000001700067308 */ /* 0x0006a20000000800 */
[----:B------:R-:W-:Y:S02]  /*9dc0*/  MOV R252, R175 ;  /* 0x000000af00fc7202 */ /* 0x000fe40000000f00 */
[--C-:B------:R-:W-:Y:S01]  /*9dd0*/  HSET2.LE.AND R2, R18, R4.reuse, PT ;  /* 0x0000000412027233 */ /* 0x100fe20003803000 */
[----:B------:R-:W2:Y:S01]  /*9de0*/  LDSM.16.MT88.4 R172, [R134+0xa800] ;  /* 0x00a8000086ac783b */ /* 0x000ea20000004200 */
[--C-:B------:R-:W-:Y:S02]  /*9df0*/  HSET2.LE.AND R18, R7, R4.reuse, PT ;  /* 0x0000000407127233 */ /* 0x100fe40003803000 */
[----:B-1----:R-:W-:Y:S02]  /*9e00*/  F2FP.BF16.F32.PACK_AB R3, R192, R193 ;  /* 0x000000c1c003723e */ /* 0x002fe400000010ff */
[----:B------:R-:W-:Y:S02]  /*9e10*/  HSET2.LE.AND R7, R10, R4, PT ;  /* 0x000000040a077233 */ /* 0x000fe40003803000 */
[----:B------:R-:W-:-:S02]  /*9e20*/  LOP3.LUT R10, R3, R2, RZ, 0xc0, !PT ;  /* 0x00000002030a7212 */ /* 0x000fc400078ec0ff */
[----:B----4-:R-:W-:Y:S01]  /*9e30*/  F2FP.BF16.F32.PACK_AB R2, R31, R32 ;  /* 0x000000201f02723e */ /* 0x010fe200000010ff */
[----:B------:R-:W-:Y:S01]  /*9e40*/  IMAD.MOV.U32 R243, RZ, RZ, R156 ;  /* 0x000000fffff37224 */ /* 0x000fe200078e009c */
[----:B---3--:R-:W-:Y:S01]  /*9e50*/  MOV R23, R136 ;  /* 0x0000008800177202 */ /* 0x008fe20000000f00 */
[----:B------:R-:W-:Y:S01]  /*9e60*/  IMAD.MOV.U32 R27, RZ, RZ, R159 ;  /* 0x000000ffff1b7224 */ /* 0x000fe200078e009f */
[----:B-----5:R-:W-:Y:S01]  /*9e70*/  F2FP.BF16.F32.PACK_AB R0, R26, R28 ;  /* 0x0000001c1a00723e */ /* 0x020fe200000010ff */
[C---:B------:R-:W-:Y:S01]  /*9e80*/  HMMA.16816.F32.BF16 R52, R12.reuse, R42, R112 ;  /* 0x0000002a0c34723c */ /* 0x040fe20000041870 */
[----:B------:R-:W-:Y:S01]  /*9e90*/  MOV R186, R157 ;  /* 0x0000009d00ba7202 */ /* 0x000fe20000000f00 */
[----:B------:R-:W-:Y:S01]  /*9ea0*/  LDSM.16.MT88.4 R112, [R25+0x1800] ;  /* 0x001800001970783b */ /* 0x000fe20000004200 */
[----:B------:R-:W-:Y:S02]  /*9eb0*/  MOV R197, R158 ;  /* 0x0000009e00c57202 */ /* 0x000fe40000000f00 */
[--C-:B------:R-:W-:Y:S01]  /*9ec0*/  HSET2.LE.AND R17, R17, R4.reuse, PT ;  /* 0x0000000411117233 */ /* 0x100fe20003803000 */
[----:B------:R-:W1:Y:S01]  /*9ed0*/  LDSM.16.MT88.4 R156, [R135+0xa800] ;  /* 0x00a80000879c783b */ /* 0x000e620000004200 */
[----:B------:R-:W-:Y:S01]  /*9ee0*/  HSET2.LE.AND R9, R9, R4, PT ;  /* 0x0000000409097233 */ /* 0x000fe20003803000 */
[----:B------:R-:W-:Y:S01]  /*9ef0*/  HMMA.16816.F32.BF16 R136, R12, R46, R128 ;  /* 0x0000002e0c88723c */ /* 0x000fe20000041880 */
[----:B------:R-:W-:Y:S01]  /*9f00*/  F2FP.BF16.F32.PACK_AB R4, R194, R195 ;  /* 0x000000c3c204723e */ /* 0x000fe200000010ff */
[----:B------:R-:W3:Y:S01]  /*9f10*/  LDSM.16.MT88.4 R128, [R132+0x1800] ;  /* 0x001800008480783b */ /* 0x000ee20000004200 */
[----:B------:R-:W-:-:S02]  /*9f20*/  F2FP.BF16.F32.PACK_AB R3, R35, R34 ;  /* 0x000000222303723e */ /* 0x000fc400000010ff */
[----:B------:R-:W-:Y:S02]  /*9f30*/  LOP3.LUT R124, R2, R16, RZ, 0xc0, !PT ;  /* 0x00000010027c7212 */ /* 0x000fe400078ec0ff */
[----:B------:R-:W-:Y:S02]  /*9f40*/  LOP3.LUT R125, R0, R7, RZ, 0xc0, !PT ;  /* 0x00000007007d7212 */ /* 0x000fe400078ec0ff */
[----:B------:R-:W-:Y:S02]  /*9f50*/  F2FP.BF16.F32.PACK_AB R2, R29, R30 ;  /* 0x0000001e1d02723e */ /* 0x000fe400000010ff */
[----:B--2---:R-:W-:Y:S02]  /*9f60*/  F2FP.BF16.F32.PACK_AB R0, R6, R24 ;  /* 0x000000180600723e */ /* 0x004fe400000010ff */
[----:B------:R-:W-:Y:S01]  /*9f70*/  LOP3.LUT R8, R4, R8, RZ, 0xc0, !PT ;  /* 0x0000000804087212 */ /* 0x000fe200078ec0ff */
[----:B------:R-:W-:Y:S01]  /*9f80*/  FFMA.FTZ R4, R27, R22, R23 ;  /* 0x000000161b047223 */ /* 0x000fe20000010017 */
[----:B------:R-:W-:Y:S01]  /*9f90*/  LOP3.LUT R9, R3, R9, RZ, 0xc0, !PT ;  /* 0x0000000903097212 */ /* 0x000fe200078ec0ff */
[----:B------:R-:W-:Y:S01]  /*9fa0*/  FFMA.FTZ R3, R186, R21, R197 ;  /* 0x00000015ba037223 */ /* 0x000fe200000100c5 */
[----:B------:R-:W-:Y:S01]  /*9fb0*/  LOP3.LUT R126, R2, R17, RZ, 0xc0, !PT ;  /* 0x00000011027e7212 */ /* 0x000fe200078ec0ff */
[----:B------:R-:W-:Y:S01]  /*9fc0*/  FFMA.FTZ R2, R252, R20, R243 ;  /* 0x00000014fc027223 */ /* 0x000fe200000100f3 */
[----:B------:R-:W-:Y:S01]  /*9fd0*/  LOP3.LUT R127, R0, R18, RZ, 0xc0, !PT ;  /* 0x00000012007f7212 */ /* 0x000fe200078ec0ff */
[----:B------:R-:W-:Y:S01]  /*9fe0*/  FFMA.FTZ R0, R184, R19, R181 ;  /* 0x00000013b8007223 */ /* 0x000fe200000100b5 */
        /* <DEDUP_REMOVED lines=17> */
[----:B------:R-:W-:-:S06]  /*a100*/  FADD.FTZ R7, R196, R3 ;  /* 0x00000003c4077221 */ /* 0x000fcc0000010000 */
        /* <DEDUP_REMOVED lines=17> */
[C---:B------:R-:W-:Y:S08]  /*a220*/  HMMA.16816.F32.BF16 R164, R124.reuse, R172, R164 ;  /* 0x000000ac7ca4723c */ /* 0x040ff000000418a4 */
[----:B------:R-:W-:Y:S08]  /*a230*/  HMMA.16816.F32.BF16 R168, R124, R174, R168 ;  /* 0x000000ae7ca8723c */ /* 0x000ff000000418a8 */
[----:B------:R-:W-:Y:S01]  /*a240*/  HMMA.16816.F32.BF16 R160, R8, R172, R236 ;  /* 0x000000ac08a0723c */ /* 0x000fe200000418ec */
[----:B------:R-:W-:-:S07]  /*a250*/  FADD.FTZ R236, R33, R3 ;  /* 0x0000000321ec7221 */ /* 0x000fce0000010000 */
[----:B------:R-:W-:Y:S01]  /*a260*/  HMMA.16816.F32.BF16 R172, R8, R174, R232 ;  /* 0x000000ae08ac723c */ /* 0x000fe200000418e8 */
[----:B------:R-:W-:Y:S01]  /*a270*/  FADD.FTZ R235, R192, R4 ;  /* 0x00000004c0eb7221 */ /* 0x000fe20000010000 */
[----:B------:R-:W-:Y:S01]  /*a280*/  FADD.FTZ R234, R29, R2 ;  /* 0x000000021dea7221 */ /* 0x000fe20000010000 */
[----:B------:R-:W-:-:S03]  /*a290*/  FADD.FTZ R233, R6, R0 ;  /* 0x0000000006e97221 */ /* 0x000fc60000010000 */
[----:B------:R2:W-:Y:S02]  /*a2a0*/  STL [R1+0x24], R235 ;  /* 0x000024eb01007387 */ /* 0x0005e40000100800 */
[C---:B-1----:R-:W-:Y:S02]  /*a2b0*/  HMMA.16816.F32.BF16 R148, R124.reuse, R156, R148 ;  /* 0x0000009c7c94723c */ /* 0x042fe40000041894 */
[----:B------:R2:W-:Y:S04]  /*a2c0*/  STL [R1+0x20], R236 ;  /* 0x000020ec01007387 */ /* 0x0005e80000100800 */
[----:B------:R2:W-:Y:S02]  /*a2d0*/  STL [R1+0x2c], R234 ;  /* 0x00002cea01007387 */ /* 0x0005e40000100800 */
[C---:B------:R-:W-:Y:S02]  /*a2e0*/  HMMA.16816.F32.BF16 R152, R124.reuse, R158, R152 ;  /* 0x0000009e7c98723c */ /* 0x040fe40000041898 */
[----:B------:R2:W-:Y:S06]  /*a2f0*/  STL [R1+0x28], R233 ;  /* 0x000028e901007387 */ /* 0x0005ec0000100800 */
        /* <DEDUP_REMOVED lines=9> */
[----:B---3--:R-:W-:Y:S08]  /*a390*/  HMMA.16816.F32.BF16 R120, R124, R128, R120 ;  /* 0x000000807c78723c */ /* 0x008ff00000041878 */
        /* <DEDUP_REMOVED lines=15> */
[----:B------:R-:W-:-:S04]  /*a490*/  MOV R134, R220 ;  /* 0x000000dc00867202 */ /* 0x000fc80000000f00 */
[C---:B------:R-:W-:Y:S08]  /*a4a0*/  HMMA.16816.F32.BF16 R116, R8.reuse, R128, R116 ;  /* 0x000000800874723c */ /* 0x040ff00000041874 */
[----:B------:R-:W-:Y:S01]  /*a4b0*/  HMMA.16816.F32.BF16 R128, R8, R130, R136 ;  /* 0x000000820880723c */ /* 0x000fe20000041888 */
[----:B------:R-:W-:Y:S01]  /*a4c0*/  MOV R136, R213 ;  /* 0x000000d500887202 */ /* 0x000fe20000000f00 */
[----:B------:R-:W-:-:S03]  /*a4d0*/  NOP ;  /* 0x0000000000007918 */ /* 0x000fc60000000000 */
[----:B--2---:R-:W-:-:S15]  /*a4e0*/  BRA.U !UP0, `(.L_x_1781) ;  /* 0x000000b908487547 */ /* 0x004fde000b800000 */
[----:B------:R-:W2:Y:S04]  /*a4f0*/  LDL R182, [R1+0x4] ;  /* 0x0000040001b67983 */ /* 0x000ea80000100800 */
[----:B------:R-:W3:Y:S04]  /*a500*/  LDL R198, [R1] ;  /* 0x0000000001c67983 */ /* 0x000ee80000100800 */
[----:B------:R-:W4:Y:S01]  /*a510*/  LDL R250, [R1+0xc] ;  /* 0x00000c0001fa7983 */ /* 0x000f220000100800 */
[----:B------:R-:W-:Y:S01]  /*a520*/  UIADD3 UR10, UPT, UPT, UR21, -0x3, URZ ;  /* 0xfffffffd150a7890 */ /* 0x000fe2000fffe0ff */
[----:B------:R-:W-:-:S04]  /*a530*/  DEPBAR.LE SB0, 0x0 ;  /* 0x000080000000791a */ /* 0x000fc80000000000 */
[----:B------:R-:W-:Y:S01]  /*a540*/  UIMAD.WIDE.U32 UR12, UR10, UR8, URZ ;  /* 0x000000080a0c72a5 */ /* 0x000fe2000f8e00ff */
[C---:B------:R-:W-:Y:S01]  /*a550*/  IMAD.SHL.U32 R215, R218.reuse, 0x20, RZ ;  /* 0x00000020dad77824 */ /* 0x040fe200078e00ff */
[----:B------:R-:W-:Y:S01]  /*a560*/  SHF.R.U32.HI R214, RZ, 0x1, R218 ;  /* 0x00000001ffd67819 */ /* 0x000fe200000116da */
[----:B------:R-:W-:Y:S01]  /*a570*/  IMAD.SHL.U32 R251, R218, 0x40, RZ ;  /* 0x00000040dafb7824 */ /* 0x000fe200078e00ff */
[----:B------:R-:W-:Y:S01]  /*a580*/  USHF.L.U32 UR7, UR12, 0x5, URZ ;  /* 0x000000050c077899 */ /* 0x000fe200080006ff */
[----:B------:R-:W-:Y:S01]  /*a590*/  IMAD.MOV.U32 R204, RZ, RZ, 0x20 ;  /* 0x00000020ffcc7424 */ /* 0x000fe200078e00ff */
[----:B------:R-:W-:Y:S01]  /*a5a0*/  UIMAD UR10, UR10, UR9, UR13 ;  /* 0x000000090a0a72a4 */ /* 0x000fe2000f8e020d */
[----:B------:R-:W-:Y:S01]  /*a5b0*/  LOP3.LUT R215, R215, 0x7c00, RZ, 0xc0, !PT ;  /* 0x00007c00d7d77812 */ /* 0x000fe200078ec0ff */
[----:B------:R-:W-:Y:S01]  /*a5c0*/  ULEA UR11, UP0, UR8, UR7, 0x4 ;  /* 0x00000007080b7291 */ /* 0x000fe2000f8020ff */
[----:B------:R-:W-:Y:S01]  /*a5d0*/  LOP3.LUT R232, R214, 0x8, RZ, 0xc0, !PT ;  /* 0x00000008d6e87812 */ /* 0x000fe200078ec0ff */
[----:B------:R-:W-:Y:S01]  /*a5e0*/  USHF.L.U64.HI UR10, UR12, 0x5, UR10 ;  /* 0x000000050c0a7899 */ /* 0x000fe2000801020a */
[----:B------:R-:W-:Y:S01]  /*a5f0*/  IMAD.U32 R0, RZ, RZ, UR7 ;  /* 0x00000007ff007e24 */ /* 0x000fe2000f8e00ff */
[----:B------:R-:W-:-:S02]  /*a600*/  SEL R204, R204, 0xffffffe0, !P3 ;  /* 0xffffffe0cccc7807 */ /* 0x000fc40005800000 */
[----:B------:R-:W-:Y:S01]  /*a610*/  ULEA.HI.X UR7, UR8, UR10, UR9, 0x4, UP0 ;  /* 0x0000000a08077291 */ /* 0x000fe200080f2409 */
[----:B------:R-:W-:Y:S02]  /*a620*/  IMAD.U32 R4, RZ, RZ, UR11 ;  /* 0x0000000bff047e24 */ /* 0x000fe4000f8e00ff */
[----:B------:R-:W-:Y:S01]  /*a630*/  IMAD.U32 R3, RZ, RZ, UR10 ;  /* 0x0000000aff037e24 */ /* 0x000fe2000f8e00ff */
[----:B------:R-:W-:Y:S02]  /*a640*/  UIADD3 UR10, UPT, UPT, UR21, -0x3, URZ ;  /* 0xfffffffd150a7890 */ /* 0x000fe4000fffe0ff */
[----:B------:R-:W-:Y:S02]  /*a650*/  IMAD.U32 R10, RZ, RZ, UR7 ;  /* 0x00000007ff0a7e24 */ /* 0x000fe4000f8e00ff */
[----:B------:R-:W-:Y:S01]  /*a660*/  UISETP.GT.U32.AND UP0, UPT, UR10, UR19, UPT ;  /* 0x000000130a00728c */ /* 0x000fe2000bf04070 */
[----:B------:R-:W-:Y:S01]  /*a670*/  BAR.SYNC.DEFER_BLOCKING 0x0 ;  /* 0x0000000000007b1d */ /* 0x000fe20000010000 */
[----:B--2---:R-:W-:-:S02]  /*a680*/  @!P2 LEA R6, P6, R0, R182, 0x1 ;  /* 0x000000b60006a211 */ /* 0x004fc400078c08ff */
[C---:B------:R-:W-:Y:S02]  /*a690*/  @!P1 LEA R8, P0, R0.reuse, R182, 0x1 ;  /* 0x000000b600089211 */ /* 0x040fe400078008ff */
[CCC-:B---3--:R-:W-:Y:S02]  /*a6a0*/  @!P2 LEA.HI.X R7, R0.reuse, R198.reuse, R3.reuse, 0x1, P6 ;  /* 0x000000c60007a211 */ /* 0x1c8fe400030f0c03 */
[----:B------:R-:W-:Y:S02]  /*a6b0*/  @!P1 LEA.HI.X R9, R0, R198, R3, 0x1, P0 ;  /* 0x000000c600099211 */ /* 0x000fe400000f0c03 */
[C---:B------:R-:W-:Y:S01]  /*a6c0*/  LEA R2, P5, R4.reuse, R182, 0x1 ;  /* 0x000000b604027211 */ /* 0x040fe200078a08ff */
[----:B------:R-:W-:Y:S01]  /*a6d0*/  @!PT LDS RZ, [RZ] ;  /* 0x00000000fffff984 */ /* 0x000fe20000000800 */
[----:B------:R-:W-:Y:S01]  /*a6e0*/  @!PT LDS RZ, [RZ] ;  /* 0x00000000fffff984 */ /* 0x000fe20000000800 */
[----:B------:R-:W-:Y:S01]  /*a6f0*/  @!PT LDS RZ, [RZ] ;  /* 0x00000000fffff984 */ /* 0x000fe20000000800 */
[----:B------:R-:W-:Y:S01]  /*a700*/  @!P2 LDGSTS.E.BYPASS.LTC128B.128 [R222+0xa000], desc[UR26][R6.64] ;  /* 0x0a00000006deafae */ /* 0x000fe2000b981a1a */
[----:B------:R-:W-:Y:S02]  /*a710*/  LOP3.LUT R0, R215, 0x200, R251, 0xf8, !PT ;  /* 0x00000200d7007812 */ /* 0x000fe400078ef8fb */
[----:B------:R-:W-:Y:S01]  /*a720*/  LEA.HI.X R3, R4, R198, R10, 0x1, P5 ;  /* 0x000000c604037211 */ /* 0x000fe200028f0c0a */
[----:B------:R-:W-:Y:S01]  /*a730*/  @P2 STS.128 [R222+0xa000], RZ ;  /* 0x00a000ffde002388 */ /* 0x000fe20000000c00 */
[----:B----4-:R-:W-:-:S03]  /*a740*/  LOP3.LUT R0, R0, R250, R232, 0xf6, !PT ;  /* 0x000000fa00007212 */ /* 0x010fc600078ef6e8 */
[----:B------:R-:W-:Y:S01]  /*a750*/  @!PT LDS RZ, [RZ] ;  /* 0x00000000fffff984 */ /* 0x000fe20000000800 */
[----:B------:R-:W-:Y:S01]  /*a760*/  @!PT LDS RZ, [RZ] ;  /* 0x00000000fffff984 */ /* 0x000fe20000000800 */
[----:B------:R-:W-:Y:S01]  /*a770*/  @!PT LDS RZ, [RZ] ;  /* 0x00000000fffff984 */ /* 0x000fe20000000800 */
[----:B------:R1:W-:Y:S01]  /*a780*/  @!P1 LDGSTS.E.BYPASS.LTC128B.128 [R222+0xb000], desc[UR26][R8.64+0x80] ;  /* 0x0b00008008de9fae */ /* 0x0003e2000b981a1a */
[----:B------:R-:W-:-:S03]  /*a790*/  LEA R0, R0, UR5, 0x1 ;  /* 0x0000000500007c11 */ /* 0x000fc6000f8e08ff */
[----:B------:R-:W-:Y:S02]  /*a7a0*/  @P1 STS.128 [R222+0xb000], RZ ;  /* 0x00b000ffde001388 */ /* 0x000fe40000000c00 */
[----:B------:R-:W-:Y:S02]  /*a7b0*/  IMAD.IADD R4, R204, 0x1, R0 ;  /* 0x00000001cc047824 */ /* 0x000fe400078e0200 */
        /* <DEDUP_REMOVED lines=15> */
[----:B--2---:R-:W-:-:S03]  /*a8b0*/  VIADD R3, R221, UR5 ;  /* 0x00000005dd037c36 */ /* 0x004fc60008000000 */
[----:B------:R-:W0:Y:S01]  /*a8c0*/  LDGDEPBAR ;  /* 0x00000000000079af */ /* 0x000e220000000000 */
[----:B------:R-:W-:Y:S02]  /*a8d0*/  IMAD.IADD R2, R240, 0x1, R0 ;  /* 0x00000001f0027824 */ /* 0x000fe400078e0200 */
[C---:B------:R-:W-:Y:S02]  /*a8e0*/  IMAD.IADD R6, R3.reuse, 0x1, R204 ;  /* 0x0000000103067824 */ /* 0x040fe400078e02cc */
[----:B------:R-:W-:Y:S02]  /*a8f0*/  IMAD.IADD R3, R3, 0x1, R240 ;  /* 0x0000000103037824 */ /* 0x000fe400078e02f0 */
[C---:B------:R-:W-:Y:S01]  /*a900*/  IMAD.IADD R7, R204.reuse, 0x1, R2 ;  /* 0x00000001cc077824 */ /* 0x040fe200078e0202 */
[----:B------:R-:W2:Y:S04]  /*a910*/  LDSM.16.M88.4 R32, [R6+0x8000] ;  /* 0x008000000620783b */ /* 0x000ea80000000200 */
[----:B------:R-:W5:Y:S04]  /*a920*/  LDSM.16.M88.4 R24, [R6+0x8800] ;  /* 0x008800000618783b */ /* 0x000f680000000200 */
[----:B------:R-:W-:Y:S01]  /*a930*/  LDSM.16.M88.4 R132, [R3+0x8000] ;  /* 0x008000000384783b */ /* 0x000fe20000000200 */
[-C--:B---3--:R-:W-:Y:S08]  /*a940*/  HMMA.16816.F32.BF16 R196, R16, R12.reuse, RZ ;  /* 0x0000000c10c4723c */ /* 0x088ff000000418ff */
[C---:B-1----:R-:W-:Y:S08]  /*a950*/  HMMA.16816.F32.BF16 R140, R8.reuse, R12, RZ ;  /* 0x0000000c088c723c */ /* 0x042ff000000418ff */
[-C--:B------:R-:W-:Y:S08]  /*a960*/  HMMA.16816.F32.BF16 R188, R8, R14.reuse, RZ ;  /* 0x0000000e08bc723c */ /* 0x080ff000000418ff */
[----:B------:R-:W-:Y:S01]  /*a970*/  HMMA.16816.F32.BF16 R192, R16, R14, RZ ;  /* 0x0000000e10c0723c */ /* 0x000fe200000418ff */
[----:B------:R-:W1:Y:S07]  /*a980*/  LDSM.16.M88.4 R12, [R4] ;  /* 0x00000000040c783b */ /* 0x000e6e0000000200 */
[C---:B----4-:R-:W-:Y:S08]  /*a990*/  HMMA.16816.F32.BF16 R180, R8.reuse, R28, RZ ;  /* 0x0000001c08b4723c */ /* 0x050ff000000418ff */
[----:B------:R-:W-:Y:S01]  /*a9a0*/  HMMA.16816.F32.BF16 R176, R8, R30, RZ ;  /* 0x0000001e08b0723c */ /* 0x000fe200000418ff */
[----:B------:R-:W-:Y:S07]  /*a9b0*/  LDSM.16.M88.4 R8, [R2+0x2000] ;  /* 0x002000000208783b */ /* 0x000fee0000000200 */
[C---:B------:R-:W-:Y:S08]  /*a9c0*/  HMMA.16816.F32.BF16 R184, R16.reuse, R28, RZ ;  /* 0x0000001c10b8723c */ /* 0x040ff000000418ff */
[----:B------:R-:W-:Y:S01]  /*a9d0*/  HMMA.16816.F32.BF16 R136, R16, R30, RZ ;  /* 0x0000001e1088723c */ /* 0x000fe200000418ff */
[----:B------:R-:W3:Y:S07]  /*a9e0*/  LDSM.16.M88.4 R16, [R3+0x8800] ;  /* 0x008800000310783b */ /* 0x000eee0000000200 */
[C---:B--2---:R-:W-:Y:S08]  /*a9f0*/  HMMA.16816.F32.BF16 R28, R20.reuse, R32, R140 ;  /* 0x00000020141c723c */ /* 0x044ff0000004188c */
[C---:B-----5:R-:W-:Y:S08]  /*aa00*/  HMMA.16816.F32.BF16 R140, R20.reuse, R24, R180 ;  /* 0x00000018148c723c */ /* 0x060ff000000418b4 */
[C---:B------:R-:W-:Y:S08]  /*aa10*/  HMMA.16816.F32.BF16 R188, R20.reuse, R34, R188 ;  /* 0x0000002214bc723c */ /* 0x040ff000000418bc */
[----:B------:R-:W-:Y:S08]  /*aa20*/  HMMA.16816.F32.BF16 R20, R20, R26, R176 ;  /* 0x0000001a1414723c */ /* 0x000ff000000418b0 */
[C---:B-1----:R-:W-:Y:S08]  /*aa30*/  HMMA.16816.F32.BF16 R200, R12.reuse, R32, R196 ;  /* 0x000000200cc8723c */ /* 0x042ff000000418c4 */
[----:B------:R-:W-:Y:S01]  /*aa40*/  HMMA.16816.F32.BF16 R196, R12, R24, R184 ;  /* 0x000000180cc4723c */ /* 0x000fe200000418b8 */
[----:B------:R-:W-:-:S07]  /*aa50*/  IMAD.IADD R24, R204, 0x1, R3 ;  /* 0x00000001cc187824 */ /* 0x000fce00078e0203 */
[C---:B------:R-:W-:Y:S08]  /*aa60*/  HMMA.16816.F32.BF16 R180, R12.reuse, R26, R136 ;  /* 0x0000001a0cb4723c */ /* 0x040ff00000041888 */
[----:B------:R-:W-:Y:S01]  /*aa70*/  HMMA.16816.F32.BF16 R184, R12, R34, R192 ;  /* 0x000000220cb8723c */ /* 0x000fe200000418c0 */
[----:B------:R-:W1:Y:S04]  /*aa80*/  LDSM.16.M88.4 R12, [R2] ;  /* 0x00000000020c783b */ /* 0x000e680000000200 */
[----:B------:R-:W-:Y:S03]  /*aa90*/  LDSM.16.M88.4 R32, [R24+0x8000] ;  /* 0x008000001820783b */ /* 0x000fe60000000200 */
[C---:B---3--:R-:W-:Y:S08]  /*aaa0*/  HMMA.16816.F32.BF16 R136, R8.reuse, R16, R140 ;  /* 0x000000100888723c */ /* 0x048ff0000004188c */
[C---:B------:R-:W-:Y:S01]  /*aab0*/  HMMA.16816.F32.BF16 R176, R8.reuse, R132, R28 ;  /* 0x0000008408b0723c */ /* 0x040fe2000004181c */
[----:B------:R-:W-:Y:S07]  /*aac0*/  LDSM.16.M88.4 R28, [R24+0x8800] ;  /* 0x00880000181c783b */ /* 0x000fee0000000200 */
[C---:B------:R-:W-:Y:S08]  /*aad0*/  HMMA.16816.F32.BF16 R140, R8.reuse, R134, R188 ;  /* 0x00000086088c723c */ /* 0x040ff000000418bc */
[----:B------:R-:W-:Y:S01]  /*aae0*/  HMMA.16816.F32.BF16 R20, R8, R18, R20 ;  /* 0x000000120814723c */ /* 0x000fe20000041814 */
[----:B------:R-:W2:Y:S07]  /*aaf0*/  LDSM.16.M88.4 R8, [R7+0x2000] ;  /* 0x002000000708783b */ /* 0x000eae0000000200 */
[C---:B-1----:R-:W-:Y:S08]  /*ab00*/  HMMA.16816.F32.BF16 R204, R12.reuse, R132, R200 ;  /* 0x000000840ccc723c */ /* 0x042ff000000418c8 */
[C---:B------:R-:W-:Y:S01]  /*ab10*/  HMMA.16816.F32.BF16 R200, R12.reuse, R134, R184 ;  /* 0x000000860cc8723c */ /* 0x040fe200000418b8 */
[----:B------:R-:W-:Y:S07]  /*ab20*/  LDSM.16.M88.4 R132, [R221+UR5+0x9800] ;  /* 0x00980005dd84783b */ /* 0x000fee0008000200 */
[C---:B------:R-:W-:Y:S08]  /*ab30*/  HMMA.16816.F32.BF16 R196, R12.reuse, R16, R196 ;  /* 0x000000100cc4723c */ /* 0x040ff000000418c4 */
[----:B------:R-:W-:Y:S01]  /*ab40*/  HMMA.16816.F32.BF16 R180, R12, R18, R180 ;  /* 0x000000120cb4723c */ /* 0x000fe200000418b4 */
[----:B------:R-:W1:Y:S04]  /*ab50*/  LDSM.16.M88.4 R12, [R7] ;  /* 0x00000000070c783b */ /* 0x000e680000000200 */
[----:B------:R-:W-:Y:S03]  /*ab60*/  LDSM.16.M88.4 R16, [R0+0x4000] ;  /* 0x004000000010783b */ /* 0x000fe60000000200 */
[C---:B--2---:R-:W-:Y:S08]  /*ab70*/  HMMA.16816.F32.BF16 R188, R8.reuse, R34, R140 ;  /* 0x0000002208bc723c */ /* 0x044ff0000004188c */
[C---:B------:R-:W-:Y:S08]  /*ab80*/  HMMA.16816.F32.BF16 R192, R8.reuse, R32, R176 ;  /* 0x0000002008c0723c */ /* 0x040ff000000418b0 */
[C---:B------:R-:W-:Y:S08]  /*ab90*/  HMMA.16816.F32.BF16 R184, R8.reuse, R28, R136 ;  /* 0x0000001c08b8723c */ /* 0x040ff00000041888 */
[----:B------:R-:W-:Y:S01]  /*aba0*/  HMMA.16816.F32.BF16 R140, R8, R30, R20 ;  /* 0x0000001e088c723c */ /* 0x000fe20000041814 */
[----:B------:R2:W3:Y:S04]  /*abb0*/  LDSM.16.M88.4 R8, [R0+0x6000] ;  /* 0x006000000008783b */ /* 0x0004e80000000200 */
[----:B------:R-:W4:Y:S03]  /*abc0*/  LDSM.16.M88.4 R20, [R221+UR5+0x9000] ;  /* 0x00900005dd14783b */ /* 0x000f260008000200 */
[C---:B-1----:R-:W-:Y:S08]  /*abd0*/  HMMA.16816.F32.BF16 R136, R12.reuse, R32, R204 ;  /* 0x000000200c88723c */ /* 0x042ff000000418cc */
[----:B------:R-:W-:Y:S01]  /*abe0*/  HMMA.16816.F32.BF16 R176, R12, R34, R200 ;  /* 0x000000220cb0723c */ /* 0x000fe200000418c8 */
[----:B------:R-:W-:Y:S01]  /*abf0*/  LDSM.16.M88.4 R32, [R6+0x9800] ;  /* 0x009800000620783b */ /* 0x000fe20000000200 */
[----:B--2---:R-:W-:-:S06]  /*ac00*/  VIADD R0, R223, 0x48 ;  /* 0x00000048df007836 */ /* 0x004fcc0000000000 */
[C---:B------:R-:W-:Y:S08]  /*ac10*/  HMMA.16816.F32.BF16 R200, R12.reuse, R28, R196 ;  /* 0x0000001c0cc8723c */ /* 0x040ff000000418c4 */
[----:B------:R-:W-:Y:S01]  /*ac20*/  HMMA.16816.F32.BF16 R180, R12, R30, R180 ;  /* 0x0000001e0cb4723c */ /* 0x000fe200000418b4 */
[----:B------:R1:W-:Y:S04]  /*ac30*/  LDSM.16.M88.4 R28, [R6+0x9000] ;  /* 0x00900000061c783b */ /* 0x0003e80000000200 */
[----:B------:R-:W-:Y:S03]  /*ac40*/  LDSM.16.M88.4 R12, [R4+0x4000] ;  /* 0x00400000040c783b */ /* 0x000fe60000000200 */
[C---:B---3--:R-:W-:Y:S08]  /*ac50*/  HMMA.16816.F32.BF16 R184, R8.reuse, R132, R184 ;  /* 0x0000008408b8723c */ /* 0x048ff000000418b8 */
[C---:B----4-:R-:W-:Y:S08]  /*ac60*/  HMMA.16816.F32.BF16 R228, R8.reuse, R20, R192 ;  /* 0x0000001408e4723c */ /* 0x050ff000000418c0 */
[----:B------:R-:W-:Y:S01]  /*ac70*/  HMMA.16816.F32.BF16 R208, R8, R22, R188 ;  /* 0x0000001608d0723c */ /* 0x000fe200000418bc */
[----:B-1----:R-:W-:-:S07]  /*ac80*/  VIADD R6, R5, 0xffffffb0 ;  /* 0xffffffb005067836 */ /* 0x002fce0000000000 */
[----:B------:R-:W-:Y:S01]  /*ac90*/  HMMA.16816.F32.BF16 R204, R8, R134, R140 ;  /* 0x0000008608cc723c */ /* 0x000fe2000004188c */
[----:B------:R-:W1:Y:S07]  /*aca0*/  LDSM.16.M88.4 R8, [R4+0x6000] ;  /* 0x006000000408783b */ /* 0x000e6e0000000200 */
[C---:B------:R-:W-:Y:S01]  /*acb0*/  HMMA.16816.F32.BF16 R196, R16.reuse, R20, R136 ;  /* 0x0000001410c4723c */ /* 0x040fe20000041888 */
[----:B------:R-:W-:Y:S07]  /*acc0*/  LDSM.16.M88.4 R136, [R3+0x9000] ;  /* 0x009000000388783b */ /* 0x000fee0000000200 */
[C---:B------:R-:W-:Y:S08]  /*acd0*/  HMMA.16816.F32.BF16 R188, R16.reuse, R132, R200 ;  /* 0x0000008410bc723c */ /* 0x040ff000000418c8 */
[C---:B------:R-:W-:Y:S01]  /*ace0*/  HMMA.16816.F32.BF16 R192, R16.reuse, R22, R176 ;  /* 0x0000001610c0723c */ /* 0x040fe200000418b0 */
[----:B------:R-:W-:Y:S07]  /*acf0*/  LDSM.16.M88.4 R20, [R2+0x6000] ;  /* 0x006000000214783b */ /* 0x000fee0000000200 */
[----:B------:R-:W-:Y:S01]  /*ad00*/  HMMA.16816.F32.BF16 R180, R16, R134, R180 ;  /* 0x0000008610b4723c */ /* 0x000fe200000418b4 */
[----:B------:R2:W3:Y:S04]  /*ad10*/  LDSM.16.M88.4 R16, [R2+0x4000] ;  /* 0x004000000210783b */ /* 0x0004e80000000200 */
[----:B------:R-:W4:Y:S03]  /*ad20*/  LDSM.16.M88.4 R132, [R3+0x9800] ;  /* 0x009800000384783b */ /* 0x000f260000000200 */
[----:B-1----:R-:W-:Y:S08]  /*ad30*/  HMMA.16816.F32.BF16 R140, R8, R30, R208 ;  /* 0x0000001e088c723c */ /* 0x002ff000000418d0 */
[----:B------:R-:W-:Y:S01]  /*ad40*/  HMMA.16816.F32.BF16 R208, R12, R28, R196 ;  /* 0x0000001c0cd0723c */ /* 0x000fe200000418c4 */
[----:B--2---:R-:W-:-:S07]  /*ad50*/  VIADD R2, R5, 0xffffffa0 ;  /* 0xffffffa005027836 */ /* 0x004fce0000000000 */
[----:B------:R-:W-:Y:S01]  /*ad60*/  HMMA.16816.F32.BF16 R196, R12, R32, R188 ;  /* 0x000000200cc4723c */ /* 0x000fe200000418bc */
[----:B------:R-:W-:-:S07]  /*ad70*/  ISETP.GT.AND P6, PT, R223, R2, PT ;  /* 0x00000002df00720c */ /* 0x000fce0003fc4270 */
[----:B------:R-:W-:Y:S08]  /*ad80*/  HMMA.16816.F32.BF16 R176, R8, R28, R228 ;  /* 0x0000001c08b0723c */ /* 0x000ff000000418e4 */
[C---:B------:R-:W-:Y:S01]  /*ad90*/  HMMA.16816.F32.BF16 R200, R12.reuse, R30, R192 ;  /* 0x0000001e0cc8723c */ /* 0x040fe200000418c0 */
[----:B------:R-:W-:Y:S04]  /*ada0*/  LDSM.16.M88.4 R28, [R24+0x9000] ;  /* 0x00900000181c783b */ /* 0x000fe80000000200 */
[----:B------:R-:W-:Y:S03]  /*adb0*/  LDSM.16.M88.4 R24, [R24+0x9800] ;  /* 0x009800001818783b */ /* 0x000fe60000000200 */
[----:B------:R-:W-:Y:S01]  /*adc0*/  HMMA.16816.F32.BF16 R188, R12, R34, R180 ;  /* 0x000000220cbc723c */ /* 0x000fe200000418b4 */
[----:B------:R-:W1:Y:S07]  /*add0*/  LDSM.16.M88.4 R12, [R7+0x4000] ;  /* 0x00400000070c783b */ /* 0x000e6e0000000200 */
[C---:B------:R-:W-:Y:S08]  /*ade0*/  HMMA.16816.F32.BF16 R184, R8.reuse, R32, R184 ;  /* 0x0000002008b8723c */ /* 0x040ff000000418b8 */
[----:B------:R-:W-:Y:S01]  /*adf0*/  HMMA.16816.F32.BF16 R204, R8, R34, R204 ;  /* 0x0000002208cc723c */ /* 0x000fe200000418cc */
[----:B------:R2:W5:Y:S01]  /*ae00*/  LDSM.16.M88.4 R8, [R7+0x6000] ;  /* 0x006000000708783b */ /* 0x0005620000000200 */
[----:B------:R-:W-:-:S06]  /*ae10*/  DEPBAR.LE SB0, 0x0 ;  /* 0x000080000000791a */ /* 0x000fcc0000000000 */
[-C--:B---3--:R-:W-:Y:S08]  /*ae20*/  HMMA.16816.F32.BF16 R32, R16, R136.reuse, R208 ;  /* 0x000000881020723c */ /* 0x088ff000000418d0 */
[C---:B------:R-:W-:Y:S08]  /*ae30*/  HMMA.16816.F32.BF16 R180, R20.reuse, R136, R176 ;  /* 0x0000008814b4723c */ /* 0x040ff000000418b0 */
[----:B------:R-:W-:Y:S01]  /*ae40*/  HMMA.16816.F32.BF16 R192, R20, R138, R140 ;  /* 0x0000008a14c0723c */ /* 0x000fe2000004188c */
[----:B--2---:R-:W-:-:S07]  /*ae50*/  VIADD R7, R5, 0xffffffa9 ;  /* 0xffffffa905077836 */ /* 0x004fce0000000000 */
[C---:B----4-:R-:W-:Y:S08]  /*ae60*/  HMMA.16816.F32.BF16 R184, R20.reuse, R132, R184 ;  /* 0x0000008414b8723c */ /* 0x050ff000000418b8 */
[----:B------:R-:W-:Y:S08]  /*ae70*/  HMMA.16816.F32.BF16 R140, R20, R134, R204 ;  /* 0x00000086148c723c */ /* 0x000ff000000418cc */
[C---:B------:R-:W-:Y:S08]  /*ae80*/  HMMA.16816.F32.BF16 R136, R16.reuse, R138, R200 ;  /* 0x0000008a1088723c */ /* 0x040ff000000418c8 */
[C---:B------:R-:W-:Y:S08]  /*ae90*/  HMMA.16816.F32.BF16 R20, R16.reuse, R132, R196 ;  /* 0x000000841014723c */ /* 0x040ff000000418c4 */
[----:B------:R-:W-:Y:S08]  /*aea0*/  HMMA.16816.F32.BF16 R176, R16, R134, R188 ;  /* 0x0000008610b0723c */ /* 0x000ff000000418bc */
[-C--:B-1----:R-:W-:Y:S08]  /*aeb0*/  HMMA.16816.F32.BF16 R16, R12, R28.reuse, R32 ;  /* 0x0000001c0c10723c */ /* 0x082ff00000041820 */
[C---:B-----5:R-:W-:Y:S08]  /*aec0*/  HMMA.16816.F32.BF16 R132, R8.reuse, R28, R180 ;  /* 0x0000001c0884723c */ /* 0x060ff000000418b4 */
[----:B------:R-:W-:Y:S03]  /*aed0*/  HMMA.16816.F32.BF16 R192, R8, R30, R192 ;  /* 0x0000001e08c0723c */ /* 0x000fe600000418c0 */
[----:B------:R-:W-:Y:S01]  /*aee0*/  FSEL R3, R16, -INF , !P6 ;  /* 0xff80000010037808 */ /* 0x000fe20007000000 */
[----:B------:R-:W-:Y:S01]  /*aef0*/  BAR.SYNC.DEFER_BLOCKING 0x0 ;  /* 0x0000000000007b1d */ /* 0x000fe20000010000 */
[----:B------:R-:W-:-:S03]  /*af00*/  ISETP.GT.AND P6, PT, R0, R2, PT ;  /* 0x000000020000720c */ /* 0x000fc60003fc4270 */
[----:B------:R-:W-:Y:S03]  /*af10*/  HMMA.16816.F32.BF16 R184, R8, R24, R184 ;  /* 0x0000001808b8723c */ /* 0x000fe600000418b8 */
[----:B------:R-:W-:Y:S02]  /*af20*/  FSEL R16, R134, -INF , !P6 ;  /* 0xff80000086107808 */ /* 0x000fe40007000000 */
[----:B------:R-:W-:-:S03]  /*af30*/  ISETP.GE.AND P6, PT, R2, R227, PT ;  /* 0x000000e30200720c */ /* 0x000fc60003fc6270 */
[----:B------:R-:W-:Y:S01]  /*af40*/  HMMA.16816.F32.BF16 R180, R8, R26, R140 ;  /* 0x0000001a08b4723c */ /* 0x000fe2000004188c */
[C---:B------:R-:W-:Y:S02]  /*af50*/  VIADD R9, R223.reuse, 0x8 ;  /* 0x00000008df097836 */ /* 0x040fe40000000000 */
[----:B------:R-:W-:Y:S02]  /*af60*/  VIADD R10, R223, 0x40 ;  /* 0x00000040df0a7836 */ /* 0x000fe40000000000 */
[----:B------:R-:W-:Y:S01]  /*af70*/  VIADD R11, R5, 0xffffffa1 ;  /* 0xffffffa1050b7836 */ /* 0x000fe20000000000 */
[-C--:B------:R-:W-:Y:S01]  /*af80*/  ISETP.GT.AND P0, PT, R9, R2.reuse, PT ;  /* 0x000000020900720c */ /* 0x080fe20003f04270 */
[----:B------:R-:W-:Y:S01]  /*af90*/  VIADD R8, R5, 0xffffffa8 ;  /* 0xffffffa805087836 */ /* 0x000fe20000000000 */
[----:B------:R-:W-:Y:S01]  /*afa0*/  ISETP.GT.AND P5, PT, R10, R2, PT ;  /* 0x000000020a00720c */ /* 0x000fe20003fa4270 */
[----:B------:R-:W-:Y:S01]  /*afb0*/  HMMA.16816.F32.BF16 R136, R12, R30, R136 ;  /* 0x0000001e0c88723c */ /* 0x000fe20000041888 */
[----:B------:R-:W-:-:S02]  /*afc0*/  FSEL R4, R18, -INF , !P0 ;  /* 0xff80000012047808 */ /* 0x000fc40004000000 */
[-C--:B------:R-:W-:Y:S02]  /*afd0*/  ISETP.GT.AND P0, PT, R223, R11.reuse, PT ;  /* 0x0000000bdf00720c */ /* 0x080fe40003f04270 */
[----:B------:R-:W-:Y:S02]  /*afe0*/  FSEL R18, R132, -INF , !P5 ;  /* 0xff80000084127808 */ /* 0x000fe40006800000 */
[----:B------:R-:W-:Y:S01]  /*aff0*/  ISETP.GT.AND P5, PT, R9, R11, PT ;  /* 0x0000000b0900720c */ /* 0x000fe20003fa4270 */
[----:B------:R-:W-:Y:S01]  /*b000*/  HMMA.16816.F32.BF16 R20, R12, R24, R20 ;  /* 0x000000180c14723c */ /* 0x000fe20000041814 */
[----:B------:R-:W-:Y:S02]  /*b010*/  FSEL R17, R17, -INF , !P0 ;  /* 0xff80000011117808 */ /* 0x000fe40004000000 */
[----:B------:R-:W-:Y:S02]  /*b020*/  ISETP.GE.AND P0, PT, R2, R226, PT ;  /* 0x000000e20200720c */ /* 0x000fe40003f06270 */
[----:B------:R-:W-:-:S02]  /*b030*/  FSEL R28, R19, -INF , !P5 ;  /* 0xff800000131c7808 */ /* 0x000fc40006800000 */
[----:B------:R-:W-:Y:S01]  /*b040*/  FSEL R19, R3, -INF , !P6 ;  /* 0xff80000003137808 */ /* 0x000fe20007000000 */
[----:B------:R-:W-:Y:S01]  /*b050*/  HMMA.16816.F32.BF16 R24, R12, R26, R176 ;  /* 0x0000001a0c18723c */ /* 0x000fe200000418b0 */
[----:B------:R-:W-:Y:S01]  /*b060*/  ISETP.GE.AND P6, PT, R2, R225, PT ;  /* 0x000000e10200720c */ /* 0x000fe20003fc6270 */
[C---:B------:R-:W-:Y:S01]  /*b070*/  VIADD R3, R5.reuse, 0xffffffb8 ;  /* 0xffffffb805037836 */ /* 0x040fe20000000000 */
[-C--:B------:R-:W-:Y:S02]  /*b080*/  ISETP.GT.AND P5, PT, R10, R11.reuse, PT ;  /* 0x0000000b0a00720c */ /* 0x080fe40003fa4270 */
[----:B------:R-:W-:Y:S01]  /*b090*/  FSEL R29, R4, -INF , !P0 ;  /* 0xff800000041d7808 */ /* 0x000fe20004000000 */
[----:B------:R-:W-:Y:S01]  /*b0a0*/  VIADD R4, R5, 0xffffffb1 ;  /* 0xffffffb105047836 */ /* 0x000fe20000000000 */
[----:B------:R-:W-:Y:S02]  /*b0b0*/  ISETP.GT.AND P0, PT, R0, R11, PT ;  /* 0x0000000b0000720c */ /* 0x000fe40003f04270 */
[----:B------:R-:W-:-:S02]  /*b0c0*/  FSEL R32, R18, -INF , !P6 ;  /* 0xff80000012207808 */ /* 0x000fc40007000000 */
[----:B------:R-:W-:Y:S02]  /*b0d0*/  FSEL R30, R133, -INF , !P5 ;  /* 0xff800000851e7808 */ /* 0x000fe40006800000 */
[----:B------:R-:W-:Y:S02]  /*b0e0*/  ISETP.GE.AND P6, PT, R11, R227, PT ;  /* 0x000000e30b00720c */ /* 0x000fe40003fc6270 */
[----:B------:R-:W-:Y:S01]  /*b0f0*/  ISETP.GE.AND P5, PT, R2, R224, PT ;  /* 0x000000e00200720c */ /* 0x000fe20003fa6270 */
[----:B------:R-:W-:Y:S01]  /*b100*/  VIADD R2, R5, 0xffffffb9 ;  /* 0xffffffb905027836 */ /* 0x000fe20000000000 */
[----:B------:R-:W-:Y:S02]  /*b110*/  FSEL R12, R135, -INF , !P0 ;  /* 0xff800000870c7808 */ /* 0x000fe40004000000 */
[----:B------:R-:W-:Y:S02]  /*b120*/  ISETP.GE.AND P0, PT, R11, R226, PT ;  /* 0x000000e20b00720c */ /* 0x000fe40003f06270 */
[----:B------:R-:W-:-:S02]  /*b130*/  FSEL R18, R17, -INF , !P6 ;  /* 0xff80000011127808 */ /* 0x000fc40007000000 */
[----:B------:R-:W-:Y:S02]  /*b140*/  FSEL R141, R16, -INF , !P5 ;  /* 0xff800000108d7808 */ /* 0x000fe40006800000 */
[----:B------:R-:W-:Y:S02]  /*b150*/  ISETP.GE.AND P6, PT, R11, R225, PT ;  /* 0x000000e10b00720c */ /* 0x000fe40003fc6270 */
[C---:B------:R-:W-:Y:S02]  /*b160*/  ISETP.GT.AND P5, PT, R9.reuse, R8, PT ;  /* 0x000000080900720c */ /* 0x040fe40003fa4270 */
[----:B------:R-:W-:Y:S02]  /*b170*/  FSEL R28, R28, -INF , !P0 ;  /* 0xff8000001c1c7808 */ /* 0x000fe40004000000 */
[----:B------:R-:W-:Y:S02]  /*b180*/  ISETP.GT.AND P0, PT, R9, R7, PT ;  /* 0x000000070900720c */ /* 0x000fe40003f04270 */
[----:B------:R-:W-:-:S02]  /*b190*/  FSEL R140, R30, -INF , !P6 ;  /* 0xff8000001e8c7808 */ /* 0x000fc40007000000 */
[C---:B------:R-:W-:Y:S02]  /*b1a0*/  ISETP.GT.AND P6, PT, R9.reuse, R6, PT ;  /* 0x000000060900720c */ /* 0x040fe40003fc4270 */
[----:B------:R-:W-:Y:S02]  /*b1b0*/  FSEL R15, R138, -INF , !P5 ;  /* 0xff8000008a0f7808 */ /* 0x000fe40006800000 */
[----:B------:R-:W-:Y:S02]  /*b1c0*/  ISETP.GT.AND P5, PT, R9, R4, PT ;  /* 0x000000040900720c */ /* 0x000fe40003fa4270 */
[----:B------:R-:W-:Y:S02]  /*b1d0*/  FSEL R17, R139, -INF , !P0 ;  /* 0xff8000008b117808 */ /* 0x000fe40004000000 */
[----:B------:R-:W-:Y:S02]  /*b1e0*/  ISETP.GT.AND P0, PT, R9, R3, PT ;  /* 0x000000030900720c */ /* 0x000fe40003f04270 */
[----:B------:R-:W-:-:S02]  /*b1f0*/  FSEL R134, R22, -INF , !P6 ;  /* 0xff80000016867808 */ /* 0x000fc40007000000 */
[----:B------:R-:W-:Y:S02]  /*b200*/  ISETP.GT.AND P6, PT, R9, R2, PT ;  /* 0x000000020900720c */ /* 0x000fe40003fc4270 */
[----:B------:R-:W-:Y:S02]  /*b210*/  FSEL R133, R23, -INF , !P5 ;  /* 0xff80000017857808 */ /* 0x000fe40006800000 */
[----:B------:R-:W-:Y:S02]  /*b220*/  ISETP.GT.AND P5, PT, R10, R8, PT ;  /* 0x000000080a00720c */ /* 0x000fe40003fa4270 */
[----:B------:R-:W-:Y:S02]  /*b230*/  FSEL R132, R26, -INF , !P0 ;  /* 0xff8000001a847808 */ /* 0x000fe40004000000 */
[----:B------:R-:W-:Y:S02]  /*b240*/  ISETP.GT.AND P0, PT, R10, R7, PT ;  /* 0x000000070a00720c */ /* 0x000fe40003f04270 */
[----:B------:R-:W-:-:S02]  /*b250*/  FSEL R135, R27, -INF , !P6 ;  /* 0xff8000001b877808 */ /* 0x000fc40007000000 */
[----:B------:R-:W-:Y:S02]  /*b260*/  ISETP.GT.AND P6, PT, R10, R6, PT ;  /* 0x000000060a00720c */ /* 0x000fe40003fc4270 */
[----:B------:R-:W-:Y:S02]  /*b270*/  FSEL R13, R192, -INF , !P5 ;  /* 0xff800000c00d7808 */ /* 0x000fe40006800000 */
[C---:B------:R-:W-:Y:S02]  /*b280*/  ISETP.GT.AND P5, PT, R10.reuse, R4, PT ;  /* 0x000000040a00720c */ /* 0x040fe40003fa4270 */
[----:B------:R-:W-:Y:S02]  /*b290*/  FSEL R14, R193, -INF , !P0 ;  /* 0xff800000c10e7808 */ /* 0x000fe40004000000 */
[----:B------:R-:W-:Y:S02]  /*b2a0*/  ISETP.GT.AND P0, PT, R10, R3, PT ;  /* 0x000000030a00720c */ /* 0x000fe40003f04270 */
[----:B------:R-:W-:-:S02]  /*b2b0*/  FSEL R16, R184, -INF , !P6 ;  /* 0xff800000b8107808 */ /* 0x000fc40007000000 */
[----:B------:R-:W-:Y:S02]  /*b2c0*/  ISETP.GT.AND P6, PT, R10, R2, PT ;  /* 0x000000020a00720c */ /* 0x000fe40003fc4270 */
        /* <DEDUP_REMOVED lines=8> */
[----:B------:R-:W-:Y:S02]  /*b350*/  ISETP.GE.AND P5, PT, R8, R226, PT ;  /* 0x000000e20800720c */ /* 0x000fe40003fa6270 */
[----:B------:R-:W-:Y:S02]  /*b360*/  ISETP.GT.AND P0, PT, R0, R8, PT ;  /* 0x000000080000720c */ /* 0x000fe40003f04270 */
        /* <DEDUP_REMOVED lines=27> */
[----:B------:R-:W-:Y:S02]  /*b520*/  ISETP.GE.AND P0, PT, R6, R225, PT ;  /* 0x000000e10600720c */ /* 0x000fe40003f06270 */
[----:B------:R-:W-:Y:S02]  /*b530*/  FSEL R199, R134, -INF , !P5 ;  /* 0xff80000086c77808 */ /* 0x000fe40006800000 */
[----:B------:R-:W-:Y:S02]  /*b540*/  FSEL R7, R21, -INF , !P6 ;  /* 0xff80000015077808 */ /* 0x000fe40007000000 */
[----:B------:R-:W-:-:S02]  /*b550*/  ISETP.GE.AND P5, PT, R4, R227, PT ;  /* 0x000000e30400720c */ /* 0x000fc40003fa6270 */
[----:B------:R-:W-:Y:S02]  /*b560*/  FSEL R200, R16, -INF , !P0 ;  /* 0xff80000010c87808 */ /* 0x000fe40004000000 */
[C---:B------:R-:W-:Y:S02]  /*b570*/  ISETP.GT.AND P6, PT, R223.reuse, R3, PT ;  /* 0x00000003df00720c */ /* 0x040fe40003fc4270 */
[----:B------:R-:W-:Y:S02]  /*b580*/  ISETP.GT.AND P0, PT, R223, R2, PT ;  /* 0x00000002df00720c */ /* 0x000fe40003f04270 */
[----:B------:R-:W-:Y:S02]  /*b590*/  FMNMX3.FTZ R134, R220, R19, R18, !PT ;  /* 0x00000013dc867276 */ /* 0x000fe40007810012 */
[----:B------:R-:W-:Y:S02]  /*b5a0*/  FSEL R196, R7, -INF , !P5 ;  /* 0xff80000007c47808 */ /* 0x000fe40006800000 */
[----:B------:R-:W-:-:S02]  /*b5b0*/  ISETP.GE.AND P5, PT, R6, R224, PT ;  /* 0x000000e00600720c */ /* 0x000fc40003fa6270 */
        /* <DEDUP_REMOVED lines=9> */
[----:B------:R-:W-:Y:S01]  /*b650*/  FMNMX3.FTZ R134, R134, R195, R194, !PT ;  /* 0x000000c386867276 */ /* 0x000fe200078100c2 */
[----:B------:R-:W-:Y:S10]  /*b660*/  BRA.U !UP0, `(.L_x_1783) ;  /* 0x0000000108d47547 */ /* 0x000ff4000b800000 */
[----:B------:R-:W-:Y:S01]  /*b670*/  IMAD.U32 R6, RZ, RZ, UR21 ;  /* 0x00000015ff067e24 */ /* 0x000fe2000f8e00ff */
[----:B------:R-:W-:Y:S01]  /*b680*/  MOV R9, UR21 ;  /* 0x0000001500097c02 */ /* 0x000fe20008000f00 */
[----:B------:R-:W-:Y:S01]  /*b690*/  IMAD.U32 R10, RZ, RZ, UR37 ;  /* 0x00000025ff0a7e24 */ /* 0x000fe2000f8e00ff */
[----:B------:R-:W-:Y:S01]  /*b6a0*/  MOV R13, UR21 ;  /* 0x00000015000d7c02 */ /* 0x000fe20008000f00 */
[----:B------:R-:W-:Y:S01]  /*b6b0*/  @!P2 VIADD R6, R6, 0xfffffffc ;  /* 0xfffffffc0606a836 */ /* 0x000fe20000000000 */
[----:B------:R-:W-:Y:S02]  /*b6c0*/  MOV R16, UR21 ;  /* 0x0000001500107c02 */ /* 0x000fe40008000f00 */
[----:B------:R-:W-:Y:S01]  /*b6d0*/  MOV R11, UR31 ;  /* 0x0000001f000b7c02 */ /* 0x000fe20008000f00 */
[C---:B------:R-:W-:Y:S02]  /*b6e0*/  @!P2 IMAD R8, R6.reuse, UR4, RZ ;  /* 0x000000040608ac24 */ /* 0x040fe4000f8e02ff */
[----:B------:R-:W-:-:S04]  /*b6f0*/  @!P2 IMAD.WIDE.U32 R6, R6, UR14, RZ ;  /* 0x0000000e0606ac25 */ /* 0x000fc8000f8e00ff */
[----:B------:R-:W-:Y:S01]  /*b700*/  @!P2 IMAD.IADD R8, R7, 0x1, R8 ;  /* 0x000000010708a824 */ /* 0x000fe200078e0208 */
[C---:B------:R-:W-:Y:S01]  /*b710*/  @!P2 LEA R14, P0, R6.reuse, R242, 0x1 ;  /* 0x000000f2060ea211 */ /* 0x040fe200078008ff */
[----:B------:R-:W-:Y:S02]  /*b720*/  @!P1 VIADD R7, R9, 0xfffffffc ;  /* 0xfffffffc09079836 */ /* 0x000fe40000000000 */
[----:B------:R-:W-:Y:S01]  /*b730*/  IMAD.U32 R9, RZ, RZ, UR31 ;  /* 0x0000001fff097e24 */ /* 0x000fe2000f8e00ff */
        /* <DEDUP_REMOVED lines=11> */
[CC--:B------:R-:W-:Y:S01]  /*b7f0*/  @!P1 LEA R12, P0, R6.reuse, R242.reuse, 0x1 ;  /* 0x000000f2060c9211 */ /* 0x0c0fe200078008ff */
[C---:B------:R-:W-:Y:S01]  /*b800*/  @!P2 IMAD.WIDE.U32 R8, R13.reuse, UR14, R8 ;  /* 0x0000000e0d08ac25 */ /* 0x040fe2000f8e0008 */
[----:B------:R1:W-:Y:S03]  /*b810*/  @P2 STS.128 [R222+0x8000], RZ ;  /* 0x008000ffde002388 */ /* 0x0003e60000000c00 */
[----:B------:R-:W-:Y:S01]  /*b820*/  @!P2 IMAD R17, R13, UR4, RZ ;  /* 0x000000040d11ac24 */ /* 0x000fe2000f8e02ff */
[----:B------:R-:W-:Y:S01]  /*b830*/  @!P1 LEA.HI.X R13, R6, R241, R7, 0x1, P0 ;  /* 0x000000f1060d9211 */ /* 0x000fe200000f0c07 */
[----:B------:R-:W-:Y:S01]  /*b840*/  @!P1 IMAD.WIDE.U32 R6, R16, UR14, R10 ;  /* 0x0000000e10069c25 */ /* 0x000fe2000f8e000a */
[----:B------:R-:W-:-:S02]  /*b850*/  @!P2 LEA R10, P0, R8, R242, 0x1 ;  /* 0x000000f2080aa211 */ /* 0x000fc400078008ff */
[----:B------:R-:W-:Y:S01]  /*b860*/  @!P2 IADD3 R9, PT, PT, R17, R9, RZ ;  /* 0x000000091109a210 */ /* 0x000fe20007ffe0ff */
[----:B------:R-:W-:Y:S01]  /*b870*/  @!P1 IMAD R16, R16, UR4, RZ ;  /* 0x0000000410109c24 */ /* 0x000fe2000f8e02ff */
[----:B------:R-:W-:Y:S01]  /*b880*/  @!PT LDS RZ, [RZ] ;  /* 0x00000000fffff984 */ /* 0x000fe20000000800 */
[----:B------:R-:W-:Y:S01]  /*b890*/  @!PT LDS RZ, [RZ] ;  /* 0x00000000fffff984 */ /* 0x000fe20000000800 */
[----:B------:R-:W-:Y:S01]  /*b8a0*/  @!PT LDS RZ, [RZ] ;  /* 0x00000000fffff984 */ /* 0x000fe20000000800 */
[----:B------:R1:W-:Y:S02]  /*b8b0*/  @!P1 LDGSTS.E.BYPASS.LTC128B.128 [R222+0x9000], desc[UR26][R12.64+0x80] ;  /* 0x090000800cde9fae */ /* 0x0003e4000b981a1a */
[----:B------:R-:W-:Y:S02]  /*b8c0*/  @!P2 LEA.HI.X R11, R8, R241, R9, 0x1, P0 ;  /* 0x000000f1080ba211 */ /* 0x000fe400000f0c09 */
[----:B------:R-:W-:Y:S01]  /*b8d0*/  @!P1 IADD3 R7, PT, PT, R16, R7, RZ ;  /* 0x0000000710079210 */ /* 0x000fe20007ffe0ff */
[----:B------:R1:W-:Y:S01]  /*b8e0*/  @P1 STS.128 [R222+0x9000], RZ ;  /* 0x009000ffde001388 */ /* 0x0003e20000000c00 */
[----:B------:R-:W-:-:S03]  /*b8f0*/  @!P1 LEA R8, P0, R6, R242, 0x1 ;  /* 0x000000f206089211 */ /* 0x000fc600078008ff */
[----:B------:R-:W-:Y:S01]  /*b900*/  @!PT LDS RZ, [RZ] ;  /* 0x00000000fffff984 */ /* 0x000fe20000000800 */
[----:B------:R-:W-:Y:S01]  /*b910*/  @!PT LDS RZ, [RZ] ;  /* 0x00000000fffff984 */ /* 0x000fe20000000800 */
[----:B------:R-:W-:Y:S01]  /*b920*/  @!PT LDS RZ, [RZ] ;  /* 0x00000000fffff984 */ /* 0x000fe20000000800 */
[----:B------:R1:W-:Y:S01]  /*b930*/  @!P2 LDGSTS.E.BYPASS.LTC128B.128 [R222+0x8800], desc[UR26][R10.64] ;  /* 0x088000000adeafae */ /* 0x0003e2000b981a1a */
[----:B------:R-:W-:-:S03]  /*b940*/  @!P1 LEA.HI.X R9, R6, R241, R7, 0x1, P0 ;  /* 0x000000f106099211 */ /* 0x000fc600000f0c07 */
[----:B------:R1:W-:Y:S04]  /*b950*/  @P2 STS.128 [R222+0x8800], RZ ;  /* 0x008800ffde002388 */ /* 0x0003e80000000c00 */
[----:B------:R-:W-:Y:S01]  /*b960*/  @!PT LDS RZ, [RZ] ;  /* 0x00000000fffff984 */ /* 0x000fe20000000800 */
[----:B------:R-:W-:Y:S01]  /*b970*/  @!PT LDS RZ, [RZ] ;  /* 0x00000000fffff984 */ /* 0x000fe20000000800 */
[----:B------:R-:W-:Y:S01]  /*b980*/  @!PT LDS RZ, [RZ] ;  /* 0x00000000fffff984 */ /* 0x000fe20000000800 */
[----:B------:R1:W-:Y:S04]  /*b990*/  @!P1 LDGSTS.E.BYPASS.LTC128B.128 [R222+0x9800], desc[UR26][R8.64+0x80] ;  /* 0x0980008008de9fae */ /* 0x0003e8000b981a1a */
[----:B------:R1:W-:Y:S04]  /*b9a0*/  @P1 STS.128 [R222+0x9800], RZ ;  /* 0x009800ffde001388 */ /* 0x0003e80000000c00 */
[----:B------:R-:W0:Y:S02]  /*b9b0*/  LDGDEPBAR ;  /* 0x00000000000079af */ /* 0x000e240000000000 */
.L_x_1783:
[----:B-1----:R-:W2:Y:S04]  /*b9c0*/  LDL.64 R10, [R1+0x58] ;  /* 0x00005800010a7983 */ /* 0x002ea80000100a00 */
[----:B------:R-:W3:Y:S04]  /*b9d0*/  LDL.64 R24, [R1+0x40] ;  /* 0x0000400001187983 */ /* 0x000ee80000100a00 */
[----:B------:R-:W4:Y:S04]  /*b9e0*/  LDL.64 R142, [R1+0x38] ;  /* 0x00003800018e7983 */ /* 0x000f280000100a00 */
[----:B------:R-:W5:Y:S04]  /*b9f0*/  LDL.64 R176, [R1+0x50] ;  /* 0x0000500001b07983 */ /* 0x000f680000100a00 */
[----:B------:R-:W5:Y:S01]  /*ba00*/  LDL.64 R184, [R1+0x48] ;  /* 0x0000480001b87983 */ /* 0x000f620000100a00 */
[----:B------:R-:W-:Y:S01]  /*ba10*/  ISETP.GT.AND P0, PT, R0, R4, PT ;  /* 0x000000040000720c */ /* 0x000fe20003f04270 */
[----:B------:R-:W1:Y:S01]  /*ba20*/  LDCU UR7, c[0x0][0x45c] ;  /* 0x00008b80ff0777ac */ /* 0x000e620008000800 */
[----:B------:R-:W1:Y:S01]  /*ba30*/  S2R R188, SR_CTAID.X ;  /* 0x0000000000bc7919 */ /* 0x000e620000002500 */
[----:B------:R-:W-:-:S02]  /*ba40*/  FSEL R198, R20, -INF , !P5 ;  /* 0xff80000014c67808 */ /* 0x000fc40006800000 */
[----:B------:R-:W-:Y:S01]  /*ba50*/  FSEL R179, R133, -INF , !P6 ;  /* 0xff80000085b37808 */ /* 0x000fe20007000000 */
[----:B------:R-:W1:Y:S01]  /*ba60*/  SHFL.BFLY PT, R6, R134, 0x2, 0x1f ;  /* 0x0c401f0086067f89 */ /* 0x000e6200000e0000 */
[CC--:B------:R-:W-:Y:S02]  /*ba70*/  ISETP.GE.AND P5, PT, R4.reuse, R225.reuse, PT ;  /* 0x000000e10400720c */ /* 0x0c0fe40003fa6270 */
[----:B------:R-:W-:Y:S02]  /*ba80*/  ISETP.GE.AND P6, PT, R4, R224, PT ;  /* 0x000000e00400720c */ /* 0x000fe40003fc6270 */
[----:B------:R-:W-:Y:S02]  /*ba90*/  FSEL R4, R187, -INF , !P0 ;  /* 0xff800000bb047808 */ /* 0x000fe40004000000 */
[----:B------:R-:W-:Y:S02]  /*baa0*/  ISETP.GE.AND P0, PT, R3, R225, PT ;  /* 0x000000e10300720c */ /* 0x000fe40003f06270 */
[----:B------:R-:W-:-:S02]  /*bab0*/  FSEL R203, R4, -INF , !P6 ;  /* 0xff80000004cb7808 */ /* 0x000fc40007000000 */
[----:B------:R-:W-:Y:S02]  /*bac0*/  ISETP.GT.AND P6, PT, R0, R3, PT ;  /* 0x000000030000720c */ /* 0x000fe40003fc4270 */
[----:B------:R-:W-:Y:S02]  /*bad0*/  FSEL R193, R30, -INF , !P0 ;  /* 0xff8000001ec17808 */ /* 0x000fe40004000000 */
[----:B------:R-:W-:Y:S02]  /*bae0*/  FMNMX3.FTZ R8, R219, R29, R28, !PT ;  /* 0x0000001ddb087276 */ /* 0x000fe4000781001c */
[----:B------:R-:W-:Y:S02]  /*baf0*/  ISETP.GE.AND P0, PT, R2, R226, PT ;  /* 0x000000e20200720c */ /* 0x000fe40003f06270 */
[----:B------:R-:W-:Y:S02]  /*bb00*/  FSEL R192, R31, -INF , !P5 ;  /* 0xff8000001fc07808 */ /* 0x000fe40006800000 */
[----:B------:R-:W-:-:S02]  /*bb10*/  FSEL R17, R182, -INF , !P6 ;  /* 0xff800000b6117808 */ /* 0x000fc40007000000 */
[----:B------:R-:W-:Y:S02]  /*bb20*/  SHF.R.U32.HI R12, RZ, 0x5, R218 ;  /* 0x00000005ff0c7819 */ /* 0x000fe400000116da */
[----:B------:R-:W-:Y:S02]  /*bb30*/  ISETP.GE.AND P5, PT, R3, R226, PT ;  /* 0x000000e20300720c */ /* 0x000fe40003fa6270 */
[----:B------:R-:W-:Y:S02]  /*bb40*/  ISETP.GE.AND P6, PT, R2, R225, PT ;  /* 0x000000e10200720c */ /* 0x000fe40003fc6270 */
[----:B------:R-:W-:Y:S02]  /*bb50*/  FMNMX3.FTZ R8, R8, R26, R27, !PT ;  /* 0x0000001a08087276 */ /* 0x000fe4000781001b */
[----:B------:R-:W-:Y:S02]  /*bb60*/  FSEL R180, R135, -INF , !P0 ;  /* 0xff80000087b47808 */ /* 0x000fe40004000000 */
[----:B------:R-:W-:-:S02]  /*bb70*/  ISETP.GT.AND P0, PT, R0, R2, PT ;  /* 0x000000020000720c */ /* 0x000fc40003f04270 */
[----:B------:R-:W-:Y:S02]  /*bb80*/  MOV R0, UR33 ;  /* 0x0000002100007c02 */ /* 0x000fe40008000f00 */
[----:B------:R-:W-:Y:S02]  /*bb90*/  SHF.R.U32.HI R7, RZ, 0x5, R218 ;  /* 0x00000005ff077819 */ /* 0x000fe400000116da */
[----:B------:R-:W-:Y:S02]  /*bba0*/  FSEL R178, R132, -INF , !P5 ;  /* 0xff80000084b27808 */ /* 0x000fe40006800000 */
[----:B------:R-:W-:Y:S02]  /*bbb0*/  FMNMX3.FTZ R8, R8, R199, R179, !PT ;  /* 0x000000c708087276 */ /* 0x000fe400078100b3 */
[----:B------:R-:W-:Y:S02]  /*bbc0*/  FSEL R181, R35, -INF , !P6 ;  /* 0xff80000023b57808 */ /* 0x000fe40007000000 */
[----:B------:R-:W-:Y:S01]  /*bbd0*/  ISETP.GE.AND P6, PT, R2, R224, PT ;  /* 0x000000e00200720c */ /* 0x000fe20003fc6270 */
[----:B-1----:R-:W-:Y:S01]  /*bbe0*/  IMAD R188, R188, 0x8, R7 ;  /* 0x00000008bcbc7824 */ /* 0x002fe200078e0207 */
[----:B------:R-:W-:-:S02]  /*bbf0*/  FMNMX3.FTZ R8, R8, R178, R180, !PT ;  /* 0x000000b208087276 */ /* 0x000fc400078100b4 */
[----:B------:R-:W-:Y:S01]  /*bc00*/  MOV R4, UR32 ;  /* 0x0000002000047c02 */ /* 0x000fe20008000f00 */
[----:B------:R-:W-:Y:S01]  /*bc10*/  IMAD.WIDE.U32 R188, R188, -0x326172a9, RZ ;  /* 0xcd9e8d57bcbc7825 */ /* 0x000fe200078e00ff */
[----:B------:R-:W-:Y:S01]  /*bc20*/  ISETP.GE.AND P5, PT, R3, R224, PT ;  /* 0x000000e00300720c */ /* 0x000fe20003fa6270 */
[----:B------:R-:W1:Y:S01]  /*bc30*/  SHFL.BFLY PT, R133, R8, 0x2, 0x1f ;  /* 0x0c401f0008857f89 */ /* 0x000e6200000e0000 */
[----:B------:R-:W-:Y:S02]  /*bc40*/  FMNMX.FTZ R134, R134, R6, !PT ;  /* 0x0000000686867209 */ /* 0x000fe40007810000 */
[----:B------:R-:W-:Y:S02]  /*bc50*/  IADD3 R4, PT, PT, R4, -0x61c88647, RZ ;  /* 0x9e3779b904047810 */ /* 0x000fe40007ffe0ff */
[----:B------:R-:W-:Y:S01]  /*bc60*/  MOV R9, UR33 ;  /* 0x0000002100097c02 */ /* 0x000fe20008000f00 */
[----:B------:R-:W1:Y:S01]  /*bc70*/  SHFL.BFLY PT, R15, R134, 0x1, 0x1f ;  /* 0x0c201f00860f7f89 */ /* 0x000e6200000e0000 */
[----:B------:R-:W-:-:S02]  /*bc80*/  MOV R6, UR33 ;  /* 0x0000002100067c02 */ /* 0x000fc40008000f00 */
[----:B------:R-:W-:Y:S02]  /*bc90*/  FSEL R202, R17, -INF , !P5 ;  /* 0xff80000011ca7808 */ /* 0x000fe40006800000 */
[----:B-1----:R-:W-:Y:S02]  /*bca0*/  FMNMX.FTZ R133, R8, R133, !PT ;  /* 0x0000008508857209 */ /* 0x002fe40007810000 */
[----:B------:R-:W-:Y:S02]  /*bcb0*/  MOV R8, UR32 ;  /* 0x0000002000087c02 */ /* 0x000fe40008000f00 */
[----:B------:R-:W-:Y:S01]  /*bcc0*/  FMNMX.FTZ R134, R134, R15, !PT ;  /* 0x0000000f86867209 */ /* 0x000fe20007810000 */
[----:B------:R-:W1:Y:S01]  /*bcd0*/  SHFL.BFLY PT, R20, R133, 0x1, 0x1f ;  /* 0x0c201f0085147f89 */ /* 0x000e6200000e0000 */
[----:B------:R-:W-:Y:S02]  /*bce0*/  IADD3 R8, PT, PT, R8, 0x78dde6e4, RZ ;  /* 0x78dde6e408087810 */ /* 0x000fe40007ffe0ff */
[----:B------:R-:W-:-:S02]  /*bcf0*/  FSETP.NEU.FTZ.AND P5, PT, R134, -INF , PT ;  /* 0xff8000008600780b */ /* 0x000fc40003fbd000 */
[----:B-1----:R-:W-:Y:S01]  /*bd00*/  FMNMX.FTZ R133, R133, R20, !PT ;  /* 0x0000001485857209 */ /* 0x002fe20007810000 */
[----:B------:R-:W1:Y:S01]  /*bd10*/  S2UR UR5, SR_CgaCtaId ;  /* 0x00000000000579c3 */ /* 0x000e620000008800 */
[----:B--2---:R-:W2:Y:S01]  /*bd20*/  S2R R10, SR_CTAID.X ;  /* 0x00000000000a7919 */ /* 0x004ea20000002500 */
[----:B------:R-:W-:-:S05]  /*bd30*/  LOP3.LUT R2, R0, UR10, R11, 0x96, !PT ;  /* 0x0000000a00027c12 */ /* 0x000fca000f8e960b */
[----:B------:R-:W-:-:S04]  /*bd40*/  IMAD.WIDE.U32 R2, R2, -0x326172a9, RZ ;  /* 0xcd9e8d5702027825 */ /* 0x000fc800078e00ff */
[----:B------:R-:W-:Y:S01]  /*bd50*/  IMAD.U32 R0, RZ, RZ, UR32 ;  /* 0x00000020ff007e24 */ /* 0x000fe2000f8e00ff */
[----:B------:R-:W-:-:S03]  /*bd60*/  LOP3.LUT R7, R4, R188, R3, 0x96, !PT ;  /* 0x000000bc04077212 */ /* 0x000fc600078e9603 */
[----:B------:R-:W-:Y:S01]  /*bd70*/  VIADD R0, R0, 0x3c6ef372 ;  /* 0x3c6ef37200007836 */ /* 0x000fe20000000000 */
[----:B--2---:R-:W-:-:S04]  /*bd80*/  LEA R10, R10, R12, 0x3 ;  /* 0x0000000c0a0a7211 */ /* 0x004fc800078e18ff */
[----:B------:R-:W-:-:S05]  /*bd90*/  IADD3 R10, PT, PT, R10, 0x4, RZ ;  /* 0x000000040a0a7810 */ /* 0x000fca0007ffe0ff */
[----:B------:R-:W-:-:S03]  /*bda0*/  IMAD.WIDE.U32 R10, R10, -0x326172a9, RZ ;  /* 0xcd9e8d570a0a7825 */ /* 0x000fc600078e00ff */
[----:B------:R-:W-:Y:S02]  /*bdb0*/  LOP3.LUT R3, R4, R10, R3, 0x96, !PT ;  /* 0x0000000a04037212 */ /* 0x000fe400078e9603 */
[----:B------:R-:W-:Y:S02]  /*bdc0*/  IADD3 R4, PT, PT, R9, 0x76cf5d0a, RZ ;  /* 0x76cf5d0a09047810 */ /* 0x000fe40007ffe0ff */
[----:B------:R-:W-:Y:S02]  /*bdd0*/  FMNMX3.FTZ R9, R217, R32, R140, !PT ;  /* 0x00000020d9097276 */ /* 0x000fe4000781008c */
[CC--:B----4-:R-:W-:Y:S02]  /*bde0*/  LOP3.LUT R10, R0.reuse, R2.reuse, R143, 0x96, !PT ;  /* 0x00000002000a7212 */ /* 0x0d0fe400078e968f */
[----:B------:R-:W-:Y:S02]  /*bdf0*/  FMNMX3.FTZ R9, R9, R33, R34, !PT ;  /* 0x0000002109097276 */ /* 0x000fe40007810022 */
[----:B---3--:R-:W-:Y:S01]  /*be00*/  LOP3.LUT R12, R0, R2, R25, 0x96, !PT ;  /* 0x00000002000c7212 */ /* 0x008fe200078e9619 */
[----:B------:R-:W-:Y:S01]  /*be10*/  VIADD R0, R6, 0x32370b8f ;  /* 0x32370b8f06007836 */ /* 0x000fe20000000000 */
[----:B------:R-:W-:Y:S01]  /*be20*/  FMNMX3.FTZ R9, R9, R200, R192, !PT ;  /* 0x000000c809097276 */ /* 0x000fe200078100c0 */
[----:B------:R-:W-:-:S04]  /*be30*/  IMAD.WIDE.U32 R6, R7, -0x2daee0ad, RZ ;  /* 0xd2511f5307067825 */ /* 0x000fc800078e00ff */
[----:B------:R-:W-:Y:S01]  /*be40*/  IMAD.WIDE.U32 R2, R3, -0x2daee0ad, RZ ;  /* 0xd2511f5303027825 */ /* 0x000fe200078e00ff */
[----:B------:R-:W-:-:S03]  /*be50*/  FMNMX3.FTZ R9, R9, R193, R181, !PT ;  /* 0x000000c109097276 */ /* 0x000fc600078100b5 */
[----:B------:R-:W-:Y:S01]  /*be60*/  IMAD.WIDE.U32 R10, R10, -0x2daee0ad, RZ ;  /* 0xd2511f530a0a7825 */ /* 0x000fe200078e00ff */
[C---:B-----5:R-:W-:Y:S02]  /*be70*/  LOP3.LUT R7, R4.reuse, R184, R7, 0x96, !PT ;  /* 0x000000b804077212 */ /* 0x060fe400078e9607 */
[----:B------:R-:W-:Y:S01]  /*be80*/  LOP3.LUT R3, R4, R176, R3, 0x96, !PT ;  /* 0x000000b004037212 */ /* 0x000fe200078e9603 */
[----:B------:R-:W-:Y:S01]  /*be90*/  IMAD.WIDE.U32 R12, R12, -0x2daee0ad, RZ ;  /* 0xd2511f530c0c7825 */ /* 0x000fe200078e00ff */
[----:B------:R-:W-:Y:S02]  /*bea0*/  MOV R4, UR32 ;  /* 0x0000002000047c02 */ /* 0x000fe40008000f00 */
[C---:B------:R-:W-:Y:S02]  /*beb0*/  LOP3.LUT R16, R0.reuse, R6, R11, 0x96, !PT ;  /* 0x0000000600107212 */ /* 0x040fe400078e960b */
[----:B------:R-:W2:Y:S01]  /*bec0*/  SHFL.BFLY PT, R11, R9, 0x2, 0x1f ;  /* 0x0c401f00090b7f89 */ /* 0x000ea200000e0000 */
[----:B------:R-:W-:Y:S01]  /*bed0*/  LOP3.LUT R14, R0, R2, R13, 0x96, !PT ;  /* 0x00000002000e7212 */ /* 0x000fe200078e960d */
[----:B------:R-:W-:-:S02]  /*bee0*/  VIADD R4, R4, 0xdaa66d2b ;  /* 0xdaa66d2b04047836 */ /* 0x000fc40000000000 */
[----:B------:R-:W-:-:S04]  /*bef0*/  IMAD.WIDE.U32 R6, R7, -0x326172a9, RZ ;  /* 0xcd9e8d5707067825 */ /* 0x000fc800078e00ff */
[----:B------:R-:W-:Y:S01]  /*bf00*/  IMAD.WIDE.U32 R2, R3, -0x326172a9, RZ ;  /* 0xcd9e8d5703027825 */ /* 0x000fe200078e00ff */
[----:B------:R-:W-:-:S03]  /*bf10*/  LOP3.LUT R7, R4, R142, R7, 0x96, !PT ;  /* 0x0000008e04077212 */ /* 0x000fc600078e9607 */
[----:B------:R-:W-:Y:S01]  /*bf20*/  IMAD.WIDE.U32 R16, R16, -0x326172a9, RZ ;  /* 0xcd9e8d5710107825 */ /* 0x000fe200078e00ff */
[----:B------:R-:W-:-:S03]  /*bf30*/  LOP3.LUT R13, R4, R24, R3, 0x96, !PT ;  /* 0x00000018040d7212 */ /* 0x000fc600078e9603 */
[----:B------:R-:W-:Y:S01]  /*bf40*/  IMAD.WIDE.U32 R14, R14, -0x326172a9, RZ ;  /* 0xcd9e8d570e0e7825 */ /* 0x000fe200078e00ff */
[----:B------:R-:W-:-:S03]  /*bf50*/  FMNMX3.FTZ R4, R213, R141, R138, !PT ;  /* 0x0000008dd5047276 */ /* 0x000fc6000781008a */
[----:B------:R-:W-:Y:S01]  /*bf60*/  FMUL.FTZ R0, R134, UR7 ;  /* 0x0000000786007c20 */ /* 0x000fe20008410000 */
[C---:B------:R-:W-:Y:S02]  /*bf70*/  LOP3.LUT R21, R8.reuse, R6, R17, 0x96, !PT ;  /* 0x0000000608157212 */ /* 0x040fe400078e9611 */
[----:B------:R-:W-:Y:S02]  /*bf80*/  LOP3.LUT R17, R8, R2, R15, 0x96, !PT ;  /* 0x0000000208117212 */ /* 0x000fe400078e960f */
[----:B------:R-:W-:Y:S02]  /*bf90*/  FSEL R3, R183, -INF , !P0 ;  /* 0xff800000b7037808 */ /* 0x000fe40004000000 */
[----:B------:R-:W-:Y:S02]  /*bfa0*/  FMNMX3.FTZ R2, R4, R139, R137, !PT ;  /* 0x0000008b04027276 */ /* 0x000fe40007810089 */
[----:B------:R-:W-:Y:S02]  /*bfb0*/  FSEL R0, R0, RZ, P5 ;  /* 0x000000ff00007208 */ /* 0x000fe40002800000 */
[----:B------:R-:W-:-:S02]  /*bfc0*/  FSEL R201, R3, -INF , !P6 ;  /* 0xff80000003c97808 */ /* 0x000fc40007000000 */
[----:B------:R-:W-:Y:S01]  /*bfd0*/  FMNMX3.FTZ R2, R2, R198, R203, !PT ;  /* 0x000000c602027276 */ /* 0x000fe200078100cb */
[----:B------:R-:W-:-:S03]  /*bfe0*/  FFMA.FTZ R6, R19, UR7, -R0 ;  /* 0x0000000713067c23 */ /* 0x000fc60008010800 */
[----:B------:R-:W-:Y:S01]  /*bff0*/  FMNMX3.FTZ R136, R2, R202, R201, !PT ;  /* 0x000000ca02887276 */ /* 0x000fe200078100c9 */
[----:B------:R3:W-:Y:S01]  /*c000*/  MUFU.EX2 R185, R6 ;  /* 0x0000000600b97308 */ /* 0x0007e20000000800 */
[----:B--2---:R-:W-:Y:S02]  /*c010*/  FMNMX.FTZ R9, R9, R11, !PT ;  /* 0x0000000b09097209 */ /* 0x004fe40007810000 */
[----:B------:R-:W-:Y:S01]  /*c020*/  MOV R4, UR33 ;  /* 0x0000002100047c02 */ /* 0x000fe20008000f00 */
[----:B------:R-:W2:Y:S04]  /*c030*/  SHFL.BFLY PT, R15, R136, 0x2, 0x1f ;  /* 0x0c401f00880f7f89 */ /* 0x000ea800000e0000 */
[----:B------:R-:W4:Y:S01]  /*c040*/  SHFL.BFLY PT, R135, R9, 0x1, 0x1f ;  /* 0x0c201f0009877f89 */ /* 0x000f2200000e0000 */
[----:B------:R-:W-:-:S02]  /*c050*/  VIADD R4, R4, 0xed9eba14 ;  /* 0xed9eba1404047836 */ /* 0x000fc40000000000 */
[----:B---3--:R-:W-:-:S04]  /*c060*/  FFMA.FTZ R6, R18, UR7, -R0 ;  /* 0x0000000712067c23 */ /* 0x008fc80008010800 */
[----:B------:R3:W5:Y:S01]  /*c070*/  MUFU.EX2 R19, R6 ;  /* 0x0000000600137308 */ /* 0x0007620000000800 */
[----:B------:R-:W-:Y:S01]  /*c080*/  FFMA.FTZ R2, R22, UR7, -R0 ;  /* 0x0000000716027c23 */ /* 0x000fe20008010800 */
[----:B------:R-:W-:Y:S02]  /*c090*/  FSETP.NEU.FTZ.AND P6, PT, R133, -INF , PT ;  /* 0xff8000008500780b */ /* 0x000fe40003fdd000 */
[----:B------:R-:W-:-:S04]  /*c0a0*/  MOV R8, UR33 ;  /* 0x0000002100087c02 */ /* 0x000fc80008000f00 */
[----:B------:R1:W-:Y:S01]  /*c0b0*/  MUFU.EX2 R35, R2 ;  /* 0x0000000200237308 */ /* 0x0003e20000000800 */
[----:B---3--:R-:W-:-:S05]  /*c0c0*/  IMAD.WIDE.U32 R6, R7, -0x2daee0ad, RZ ;  /* 0xd2511f5307067825 */ /* 0x008fca00078e00ff */
[----:B------:R-:W-:Y:S01]  /*c0d0*/  LOP3.LUT R11, R4, R10, R7, 0x96, !PT ;  /* 0x0000000a040b7212 */ /* 0x000fe200078e9607 */
[----:B------:R-:W-:Y:S01]  /*c0e0*/  FMUL.FTZ R7, R133, UR7 ;  /* 0x0000000785077c20 */ /* 0x000fe20008410000 */
[----:B-1----:R-:W-:-:S04]  /*c0f0*/  IMAD.WIDE.U32 R2, R13, -0x2daee0ad, RZ ;  /* 0xd2511f530d027825 */ /* 0x002fc800078e00ff */
[----:B------:R-:W-:Y:S01]  /*c100*/  FFMA.FTZ R10, R23, UR7, -R0 ;  /* 0x00000007170a7c23 */ /* 0x000fe20008010800 */
[----:B------:R-:W-:Y:S02]  /*c110*/  FSEL R7, R7, RZ, P6 ;  /* 0x000000ff07077208 */ /* 0x000fe40003000000 */
[----:B------:R-:W-:Y:S01]  /*c120*/  LOP3.LUT R12, R4, R12, R3, 0x96, !PT ;  /* 0x0000000c040c7212 */ /* 0x000fe200078e9603 */
[----:B------:R-:W-:Y:S01]  /*c130*/  VIADD R3, R8, 0xa9066899 ;  /* 0xa906689908037836 */ /* 0x000fe20000000000 */
[----:B------:R1:W-:Y:S01]  /*c140*/  MUFU.EX2 R132, R10 ;  /* 0x0000000a00847308 */ /* 0x0003e20000000800 */
[----:B------:R-:W-:Y:S01]  /*c150*/  FFMA.FTZ R8, R29, UR7, -R7 ;  /* 0x000000071d087c23 */ /* 0x000fe20008010807 */
[----:B------:R-:W-:Y:S01]  /*c160*/  IMAD.WIDE.U32 R142, R21, -0x2daee0ad, RZ ;  /* 0xd2511f53158e7825 */ /* 0x000fe200078e00ff */
[----:B--2---:R-:W-:Y:S02]  /*c170*/  FMNMX.FTZ R136, R136, R15, !PT ;  /* 0x0000000f88887209 */ /* 0x004fe40007810000 */
[----:B----4-:R-:W-:Y:S01]  /*c180*/  FMNMX.FTZ R135, R9, R135, !PT ;  /* 0x0000008709877209 */ /* 0x010fe20007810000 */
[----:B------:R-:W-:-:S02]  /*c190*/  IMAD.WIDE.U32 R176, R17, -0x2daee0ad, RZ ;  /* 0xd2511f5311b07825 */ /* 0x000fc400078e00ff */
[----:B------:R2:W3:Y:S01]  /*c1a0*/  MUFU.EX2 R25, R8 ;  /* 0x0000000800197308 */ /* 0x0004e20000000800 */
[----:B------:R-:W4:Y:S01]  /*c1b0*/  SHFL.BFLY PT, R17, R136, 0x1, 0x1f ;  /* 0x0c201f0088117f89 */ /* 0x000f2200000e0000 */
[----:B-1----:R-:W-:-:S04]  /*c1c0*/  MOV R10, UR32 ;  /* 0x00000020000a7c02 */ /* 0x002fc80008000f00 */
[----:B------:R-:W-:Y:S01]  /*c1d0*/  IADD3 R4, PT, PT, R10, 0x1715609d, RZ ;  /* 0x1715609d0a047810 */ /* 0x000fe20007ffe0ff */
[----:B------:R-:W-:Y:S01]  /*c1e0*/  IMAD.WIDE.U32 R10, R11, -0x326172a9, RZ ;  /* 0xcd9e8d570b0a7825 */ /* 0x000fe200078e00ff */
[----:B--2---:R-:W-:-:S03]  /*c1f0*/  LOP3.LUT R8, R3, R6, R143, 0x96, !PT ;  /* 0x0000000603087212 */ /* 0x004fc600078e968f */
[----:B------:R-:W-:Y:S01]  /*c200*/  FFMA.FTZ R6, R28, UR7, -R7 ;  /* 0x000000071c067c23 */ /* 0x000fe20008010807 */
[----:B------:R-:W-:Y:S01]  /*c210*/  IMAD.WIDE.U32 R12, R12, -0x326172a9, RZ ;  /* 0xcd9e8d570c0c7825 */ /* 0x000fe200078e00ff */
[----:B------:R-:W-:Y:S02]  /*c220*/  LOP3.LUT R3, R3, R2, R177, 0x96, !PT ;  /* 0x0000000203037212 */ /* 0x000fe400078e96b1 */
[----:B------:R1:W-:Y:S01]  /*c230*/  MUFU.EX2 R30, R6 ;  /* 0x00000006001e7308 */ /* 0x0003e20000000800 */
[----:B------:R-:W-:Y:S01]  /*c240*/  LOP3.LUT R143, R4, R16, R11, 0x96, !PT ;  /* 0x00000010048f7212 */ /* 0x000fe200078e960b */
[C---:B------:R-:W-:Y:S01]  /*c250*/  FMUL.FTZ R16, R135.reuse, UR7 ;  /* 0x0000000787107c20 */ /* 0x040fe20008410000 */
[----:B------:R-:W-:Y:S01]  /*c260*/  FSETP.NEU.FTZ.AND P0, PT, R135, -INF , PT ;  /* 0xff8000008700780b */ /* 0x000fe20003f1d000 */
[----:B------:R-:W-:Y:S01]  /*c270*/  IMAD.WIDE.U32 R8, R8, -0x326172a9, RZ ;  /* 0xcd9e8d5708087825 */ /* 0x000fe200078e00ff */
[----:B------:R-:W-:-:S03]  /*c280*/  LOP3.LUT R177, R4, R14, R13, 0x96, !PT ;  /* 0x0000000e04b17212 */ /* 0x000fc600078e960d */
[----:B------:R-:W-:Y:S01]  /*c290*/  FFMA.FTZ R4, R26, UR7, -R7 ;  /* 0x000000071a047c23 */ /* 0x000fe20008010807 */
[----:B------:R-:W-:Y:S01]  /*c2a0*/  FSEL R16, R16, RZ, P0 ;  /* 0x000000ff10107208 */ /* 0x000fe20000000000 */
[----:B------:R-:W-:Y:S01]  /*c2b0*/  IMAD.WIDE.U32 R2, R3, -0x326172a9, RZ ;  /* 0xcd9e8d5703027825 */ /* 0x000fe200078e00ff */
[----:B-1----:R-:W-:Y:S01]  /*c2c0*/  MOV R6, UR32 ;  /* 0x0000002000067c02 */ /* 0x002fe20008000f00 */
[----:B------:R1:W-:Y:S04]  /*c2d0*/  MUFU.EX2 R183, R4 ;  /* 0x0000000400b77308 */ /* 0x0003e80000000800 */
[----:B------:R-:W-:-:S05]  /*c2e0*/  VIADD R6, R6, 0xb54cda56 ;  /* 0xb54cda5606067836 */ /* 0x000fca0000000000 */
[C---:B------:R-:W-:Y:S02]  /*c2f0*/  LOP3.LUT R3, R6.reuse, R12, R3, 0x96, !PT ;  /* 0x0000000c06037212 */ /* 0x040fe400078e9603 */
[----:B------:R-:W-:Y:S02]  /*c300*/  MOV R12, R8 ;  /* 0x00000008000c7202 */ /* 0x000fe40000000f00 */
[----:B-1----:R-:W-:Y:S01]  /*c310*/  LOP3.LUT R4, R6, R10, R9, 0x96, !PT ;  /* 0x0000000a06047212 */ /* 0x002fe200078e9609 */
[----:B------:R-:W-:Y:S01]  /*c320*/  FFMA.FTZ R6, R32, UR7, -R16 ;  /* 0x0000000720067c23 */ /* 0x000fe20008010810 */
[----:B------:R-:W-:Y:S01]  /*c330*/  FFMA.FTZ R11, R27, UR7, -R7 ;  /* 0x000000071b0b7c23 */ /* 0x000fe20008010807 */
[C---:B------:R-:W-:Y:S02]  /*c340*/  PRMT R14, R8.reuse, 0x7771, RZ ;  /* 0x00007771080e7816 */ /* 0x040fe400000000ff */
[----:B------:R1:W-:Y:S01]  /*c350*/  MUFU.EX2 R182, R6 ;  /* 0x0000000600b67308 */ /* 0x0003e20000000800 */
[----:B------:R-:W-:-:S02]  /*c360*/  PRMT R13, R8, 0x7773, RZ ;  /* 0x00007773080d7816 */ /* 0x000fc400000000ff */
[----:B------:R-:W-:Y:S02]  /*c370*/  MOV R10, R2 ;  /* 0x00000002000a7202 */ /* 0x000fe40000000f00 */
[C---:B------:R-:W-:Y:S02]  /*c380*/  PRMT R15, R2.reuse, 0x7771, RZ ;  /* 0x00007771020f7816 */ /* 0x040fe400000000ff */
[----:B------:R-:W-:Y:S01]  /*c390*/  PRMT R9, R2, 0x7773, RZ ;  /* 0x0000777302097816 */ /* 0x000fe200000000ff */
[----:B------:R2:W3:Y:S01]  /*c3a0*/  MUFU.EX2 R24, R11 ;  /* 0x0000000b00187308 */ /* 0x0004e20000000800 */
[----:B----4-:R-:W-:Y:S02]  /*c3b0*/  FMNMX.FTZ R136, R136, R17, !PT ;  /* 0x0000001188887209 */ /* 0x010fe40007810000 */
[----:B------:R-:W-:Y:S02]  /*c3c0*/  PRMT R2, R2, 0x7772, RZ ;  /* 0x0000777202027816 */ /* 0x000fe400000000ff */
[----:B-1----:R-:W-:-:S04]  /*c3d0*/  LOP3.LUT R6, R12, 0xff, RZ, 0xc0, !PT ;  /* 0x000000ff0c067812 */ /* 0x002fc800078ec0ff */
[----:B------:R-:W-:Y:S01]  /*c3e0*/  PRMT R14, R6, 0x5410, R14 ;  /* 0x00005410060e7816 */ /* 0x000fe2000000000e */
[----:B------:R-:W-:Y:S01]  /*c3f0*/  FFMA.FTZ R6, R33, UR7, -R16 ;  /* 0x0000000721067c23 */ /* 0x000fe20008010810 */
[----:B--2---:R-:W-:-:S03]  /*c400*/  PRMT R11, R8, 0x7772, RZ ;  /* 0x00007772080b7816 */ /* 0x004fc600000000ff */
[----:B------:R1:W-:Y:S01]  /*c410*/  MUFU.EX2 R184, R6 ;  /* 0x0000000600b87308 */ /* 0x0003e20000000800 */
[--C-:B------:R-:W-:Y:S01]  /*c420*/  FFMA.FTZ R8, R140, UR7, -R16.reuse ;  /* 0x000000078c087c23 */ /* 0x100fe20008010810 */
[----:B------:R-:W-:Y:S01]  /*c430*/  PRMT R23, R2, 0x5410, R9 ;  /* 0x0000541002177816 */ /* 0x000fe20000000009 */
[----:B------:R-:W-:Y:S01]  /*c440*/  FMUL.FTZ R17, R136, UR7 ;  /* 0x0000000788117c20 */ /* 0x000fe20008410000 */
[----:B------:R-:W-:Y:S02]  /*c450*/  PRMT R20, R11, 0x5410, R13 ;  /* 0x000054100b147816 */ /* 0x000fe4000000000d */
[----:B------:R-:W-:Y:S02]  /*c460*/  FSEL R11, R134, RZ, P5 ;  /* 0x000000ff860b7208 */ /* 0x000fe40002800000 */
[----:B------:R-:W-:Y:S02]  /*c470*/  LOP3.LUT R2, R4, 0xffff, RZ, 0xc0, !PT ;  /* 0x0000ffff04027812 */ /* 0x000fe400078ec0ff */
[----:B------:R-:W-:Y:S01]  /*c480*/  FSETP.NEU.FTZ.AND P5, PT, R136, -INF , PT ;  /* 0xff8000008800780b */ /* 0x000fe20003fbd000 */
[----:B------:R2:W-:Y:S01]  /*c490*/  MUFU.EX2 R28, R8 ;  /* 0x00000008001c7308 */ /* 0x0005e20000000800 */
[----:B------:R-:W-:Y:S01]  /*c4a0*/  LOP3.LUT R9, R10, 0xff, RZ, 0xc0, !PT ;  /* 0x000000ff0a097812 */ /* 0x000fe200078ec0ff */
[----:B-1----:R-:W-:Y:S01]  /*c4b0*/  FFMA.FTZ R6, R34, UR7, -R16 ;  /* 0x0000000722067c23 */ /* 0x002fe20008010810 */
[----:B------:R-:W-:-:S02]  /*c4c0*/  SHF.R.U32.HI R2, RZ, 0x8, R2 ;  /* 0x00000008ff027819 */ /* 0x000fc40000011602 */
[----:B------:R-:W-:-:S03]  /*c4d0*/  FSEL R17, R17, RZ, P5 ;  /* 0x000000ff11117208 */ /* 0x000fc60002800000 */
[----:B------:R1:W4:Y:S01]  /*c4e0*/  MUFU.EX2 R21, R6 ;  /* 0x0000000600157308 */ /* 0x0003220000000800 */
[----:B------:R-:W-:Y:S02]  /*c4f0*/  PRMT R22, R9, 0x5410, R15 ;  /* 0x0000541009167816 */ /* 0x000fe4000000000f */
[----:B------:R-:W-:Y:S01]  /*c500*/  SHF.R.U32.HI R9, RZ, 0x18, R4 ;  /* 0x00000018ff097819 */ /* 0x000fe20000011604 */
[----:B------:R-:W4:Y:S01]  /*c510*/  LDC R15, c[0x0][0x4f8] ;  /* 0x00013e00ff0f7b82 */ /* 0x000f220000000800 */
[----:B--2---:R-:W-:-:S04]  /*c520*/  LOP3.LUT R8, R4, 0xff, RZ, 0xc0, !PT ;  /* 0x000000ff04087812 */ /* 0x004fc800078ec0ff */
[----:B------:R-:W-:Y:S01]  /*c530*/  PRMT R12, R8, 0x5410, R2 ;  /* 0x00005410080c7816 */ /* 0x000fe20000000002 */
[----:B------:R-:W-:Y:S01]  /*c540*/  FFMA.FTZ R8, R141, UR7, -R17 ;  /* 0x000000078d087c23 */ /* 0x000fe20008010811 */
[----:B-1----:R-:W-:Y:S02]  /*c550*/  PRMT R6, R4, 0x7632, R6 ;  /* 0x0000763204067816 */ /* 0x002fe40000000006 */
[C---:B------:R-:W-:Y:S02]  /*c560*/  LOP3.LUT R2, R3.reuse, 0xffff, RZ, 0xc0, !PT ;  /* 0x0000ffff03027812 */ /* 0x040fe400078ec0ff */
[----:B------:R-:W-:Y:S02]  /*c570*/  LOP3.LUT R4, R6, 0xff, RZ, 0xc0, !PT ;  /* 0x000000ff06047812 */ /* 0x000fe400078ec0ff */
[----:B-----5:R-:W-:Y:S02]  /*c580*/  MOV R141, R19 ;  /* 0x00000013008d7202 */ /* 0x020fe40000000f00 */
[C---:B------:R-:W-:Y:S01]  /*c590*/  PRMT R6, R3.reuse, 0x7632, R6 ;  /* 0x0000763203067816 */ /* 0x040fe20000000006 */
[----:B------:R1:W-:Y:S01]  /*c5a0*/  MUFU.EX2 R252, R8 ;  /* 0x0000000800fc7308 */ /* 0x0003e20000000800 */
[----:B------:R-:W-:Y:S01]  /*c5b0*/  PRMT R19, R4, 0x5410, R9 ;  /* 0x0000541004137816 */ /* 0x000fe20000000009 */
[----:B------:R-:W-:Y:S01]  /*c5c0*/  FFMA.FTZ R4, R138, UR7, -R17 ;  /* 0x000000078a047c23 */ /* 0x000fe20008010811 */
[----:B------:R-:W-:-:S02]  /*c5d0*/  LOP3.LUT R10, R3, 0xff, RZ, 0xc0, !PT ;  /* 0x000000ff030a7812 */ /* 0x000fc400078ec0ff */
[----:B------:R-:W-:-:S03]  /*c5e0*/  SHF.R.U32.HI R3, RZ, 0x18, R3 ;  /* 0x00000018ff037819 */ /* 0x000fc60000011603 */
[----:B------:R2:W-:Y:S01]  /*c5f0*/  MUFU.EX2 R243, R4 ;  /* 0x0000000400f37308 */ /* 0x0005e20000000800 */
[----:B-1----:R-:W-:Y:S02]  /*c600*/  SHF.R.U32.HI R8, RZ, 0x8, R2 ;  /* 0x00000008ff087819 */ /* 0x002fe40000011602 */
[----:B------:R-:W-:-:S04]  /*c610*/  LOP3.LUT R2, R6, 0xff, RZ, 0xc0, !PT ;  /* 0x000000ff06027812 */ /* 0x000fc800078ec0ff */
[----:B------:R-:W-:Y:S02]  /*c620*/  PRMT R18, R2, 0x5410, R3 ;  /* 0x0000541002127816 */ /* 0x000fe40000000003 */
[----:B--2---:R-:W-:Y:S01]  /*c630*/  FSEL R4, R135, RZ, P0 ;  /* 0x000000ff87047208 */ /* 0x004fe20000000000 */
[----:B------:R-:W-:Y:S01]  /*c640*/  FFMA.FTZ R2, R139, UR7, -R17 ;  /* 0x000000078b027c23 */ /* 0x000fe20008010811 */
[----:B------:R-:W-:Y:S01]  /*c650*/  PRMT R13, R10, 0x5410, R8 ;  /* 0x000054100a0d7816 */ /* 0x000fe20000000008 */
[----:B------:R-:W-:Y:S02]  /*c660*/  UMOV UR11, 0x400 ;  /* 0x00000400000b7882 */ /* 0x000fe40000000000 */
[----:B------:R-:W-:Y:S02]  /*c670*/  FADD.FTZ R10, R217, -R4 ;  /* 0x80000004d90a7221 */ /* 0x000fe40000010000 */
[----:B------:R1:W-:Y:S01]  /*c680*/  MUFU.EX2 R217, R2 ;  /* 0x0000000200d97308 */ /* 0x0003e20000000800 */
[----:B------:R-:W-:Y:S01]  /*c690*/  ULEA UR5, UR5, UR11, 0x18 ;  /* 0x0000000b05057291 */ /* 0x000fe2000f8ec0ff */
[----:B------:R-:W-:Y:S01]  /*c6a0*/  FSEL R4, R136, RZ, P5 ;  /* 0x000000ff88047208 */ /* 0x000fe20002800000 */
[----:B------:R-:W-:Y:S01]  /*c6b0*/  FADD.FTZ R8, R220, -R11 ;  /* 0x8000000bdc087221 */ /* 0x000fe20000010000 */
[----:B---3--:R-:W-:Y:S01]  /*c6c0*/  IMAD.MOV.U32 R140, RZ, RZ, R25 ;  /* 0x000000ffff8c7224 */ /* 0x008fe200078e0019 */
[----:B-1----:R-:W-:-:S04]  /*c6d0*/  LOP3.LUT R2, R250, R232, RZ, 0x3c, !PT ;  /* 0x000000e8fa027212 */ /* 0x002fc800078e3cff */
[----:B------:R-:W-:Y:S01]  /*c6e0*/  LOP3.LUT R2, R2, 0x200, R251, 0xf8, !PT ;  /* 0x0000020002027812 */ /* 0x000fe200078ef8fb */
[----:B------:R-:W-:-:S03]  /*c6f0*/  FADD.FTZ R11, R213, -R4 ;  /* 0x80000004d50b7221 */ /* 0x000fc60000010000 */
[----:B------:R-:W-:Y:S01]  /*c700*/  LEA R138, R2, UR5, 0x1 ;  /* 0x00000005028a7c11 */ /* 0x000fe2000f8e08ff */
[----:B------:R-:W-:Y:S01]  /*c710*/  IMAD.MOV.U32 R213, RZ, RZ, R24 ;  /* 0x000000ffffd57224 */ /* 0x000fe200078e0018 */
[----:B------:R-:W-:-:S03]  /*c720*/  FSEL R6, R133, RZ, P6 ;  /* 0x000000ff85067208 */ /* 0x000fc60003000000 */
[----:B------:R-:W1:Y:S01]  /*c730*/  LDSM.16.MT88.4 R24, [R138+0xa000] ;  /* 0x00a000008a18783b */ /* 0x000e620000004200 */
[----:B------:R-:W-:Y:S01]  /*c740*/  FFMA.FTZ R3, R137, UR7, -R17 ;  /* 0x0000000789037c23 */ /* 0x000fe20008010811 */
[----:B------:R-:W-:Y:S01]  /*c750*/  FADD.FTZ R9, R219, -R6 ;  /* 0x80000006db097221 */ /* 0x000fe20000010000 */
[----:B----4-:R-:W-:Y:S01]  /*c760*/  LOP3.LUT R6, R15, 0xff, RZ, 0xc0, !PT ;  /* 0x000000ff0f067812 */ /* 0x010fe200078ec0ff */
[----:B------:R-:W-:Y:S01]  /*c770*/  FMUL.FTZ R8, R8, UR7 ;  /* 0x0000000708087c20 */ /* 0x000fe20008410000 */
[----:B------:R2:W-:Y:S01]  /*c780*/  MUFU.EX2 R219, R3 ;  /* 0x0000000300db7308 */ /* 0x0005e20000000800 */
[----:B------:R-:W-:Y:S01]  /*c790*/  FMUL.FTZ R9, R9, UR7 ;  /* 0x0000000709097c20 */ /* 0x000fe20008410000 */
[----:B------:R-:W-:Y:S02]  /*c7a0*/  LEA R6, R6, R6, 0x10 ;  /* 0x0000000606067211 */ /* 0x000fe400078e80ff */
[----:B------:R-:W-:Y:S02]  /*c7b0*/  MOV R220, R21 ;  /* 0x0000001500dc7202 */ /* 0x000fe40000000f00 */
[----:B------:R-:W-:-:S02]  /*c7c0*/  F2FP.BF16.F32.PACK_AB R2, R132, R35 ;  /* 0x000000238402723e */ /* 0x000fc400000010ff */
[----:B------:R-:W-:Y:S01]  /*c7d0*/  HSET2.LE.AND R14, R14, R6, PT ;  /* 0x000000060e0e7233 */ /* 0x000fe20003803000 */
[----:B------:R-:W3:Y:S01]  /*c7e0*/  MUFU.EX2 R21, R8 ;  /* 0x0000000800157308 */ /* 0x000ee20000000800 */
[----:B------:R-:W-:Y:S02]  /*c7f0*/  F2FP.BF16.F32.PACK_AB R4, R213, R183 ;  /* 0x000000b7d504723e */ /* 0x000fe400000010ff */
[----:B--2---:R-:W-:-:S05]  /*c800*/  LOP3.LUT R3, R20, 0xff00ff, RZ, 0xc0, !PT ;  /* 0x00ff00ff14037812 */ /* 0x004fca00078ec0ff */
[----:B------:R-:W2:Y:S01]  /*c810*/  MUFU.EX2 R20, R9 ;  /* 0x0000000900147308 */ /* 0x000ea20000000800 */
[--C-:B------:R-:W-:Y:S02]  /*c820*/  HSET2.LE.AND R3, R3, R6.reuse, PT ;  /* 0x0000000603037233 */ /* 0x100fe40003803000 */
[----:B------:R-:W-:Y:S02]  /*c830*/  LOP3.LUT R14, R2, R14, RZ, 0xc0, !PT ;  /* 0x0000000e020e7212 */ /* 0x000fe400078ec0ff */
[----:B------:R-:W-:Y:S02]  /*c840*/  HSET2.LE.AND R2, R12, R6, PT ;  /* 0x000000060c027233 */ /* 0x000fe40003803000 */
[----:B------:R-:W-:Y:S02]  /*c850*/  LOP3.LUT R15, R4, R3, RZ, 0xc0, !PT ;  /* 0x00000003040f7212 */ /* 0x000fe400078ec0ff */
[----:B------:R-:W-:-:S04]  /*c860*/  F2FP.BF16.F32.PACK_AB R3, R141, R185 ;  /* 0x000000b98d03723e */ /* 0x000fc800000010ff */
[----:B------:R-:W-:Y:S02]  /*c870*/  LOP3.LUT R12, R3, R2, RZ, 0xc0, !PT ;  /* 0x00000002030c7212 */ /* 0x000fe400078ec0ff */
[--C-:B------:R-:W-:Y:S02]  /*c880*/  HSET2.LE.AND R2, R19, R6.reuse, PT ;  /* 0x0000000613027233 */ /* 0x100fe40003803000 */
[----:B------:R-:W-:Y:S02]  /*c890*/  F2FP.BF16.F32.PACK_AB R3, R30, R140 ;  /* 0x0000008c1e03723e */ /* 0x000fe400000010ff */
[--C-:B------:R-:W-:Y:S01]  /*c8a0*/  HSET2.LE.AND R4, R13, R6.reuse, PT ;  /* 0x000000060d047233 */ /* 0x100fe20003803000 */
[-C--:B---3--:R-:W-:Y:S01]  /*c8b0*/  FMUL.FTZ R144, R144, R21.reuse ;  /* 0x0000001590907220 */ /* 0x088fe20000410000 */
[----:B------:R-:W-:Y:S01]  /*c8c0*/  F2FP.BF16.F32.PACK_AB R8, R28, R182 ;  /* 0x000000b61c08723e */ /* 0x000fe200000010ff */
[----:B------:R-:W-:Y:S01]  /*c8d0*/  FMUL.FTZ R145, R145, R21 ;  /* 0x0000001591917220 */ /* 0x000fe20000410000 */
[----:B------:R-:W-:Y:S01]  /*c8e0*/  LOP3.LUT R13, R3, R2, RZ, 0xc0, !PT ;  /* 0x00000002030d7212 */ /* 0x000fe200078ec0ff */
[-C--:B--2---:R-:W-:Y:S01]  /*c8f0*/  FMUL.FTZ R146, R146, R20.reuse ;  /* 0x0000001492927220 */ /* 0x084fe20000410000 */
[----:B------:R-:W-:Y:S01]  /*c900*/  FMUL.FTZ R147, R147, R20 ;  /* 0x0000001493937220 */ /* 0x000fe20000410000 */
[----:B------:R-:W-:Y:S01]  /*c910*/  LOP3.LUT R8, R8, R4, RZ, 0xc0, !PT ;  /* 0x0000000408087212 */ /* 0x000fe200078ec0ff */
[----:B------:R-:W-:Y:S01]  /*c920*/  FMUL.FTZ R10, R10, UR7 ;  /* 0x000000070a0a7c20 */ /* 0x000fe20008410000 */
[----:B------:R-:W-:Y:S01]  /*c930*/  FMUL.FTZ R4, R11, UR7 ;  /* 0x000000070b047c20 */ /* 0x000fe20008410000 */
[----:B------:R-:W-:-:S02]  /*c940*/  HSET2.LE.AND R2, R18, R6, PT ;  /* 0x0000000612027233 */ /* 0x000fc40003803000 */
[----:B------:R-:W2:Y:S01]  /*c950*/  MUFU.EX2 R19, R10 ;  /* 0x0000000a00137308 */ /* 0x000ea20000000800 */
[----:B-1----:R-:W-:Y:S01]  /*c960*/  HMMA.16816.F32.BF16 R188, R12, R24, R144 ;  /* 0x000000180cbc723c */ /* 0x002fe20000041890 */
[----:B------:R-:W-:-:S06]  /*c970*/  LOP3.LUT R11, R23, 0xff00ff, RZ, 0xc0, !PT ;  /* 0x00ff00ff170b7812 */ /* 0x000fcc00078ec0ff */
[----:B------:R1:W3:Y:S01]  /*c980*/  MUFU.EX2 R18, R4 ;  /* 0x0000000400127308 */ /* 0x0002e20000000800 */
[----:B------:R-:W-:Y:S02]  /*c990*/  F2FP.BF16.F32.PACK_AB R3, R243, R252 ;  /* 0x000000fcf303723e */ /* 0x000fe400000010ff */
[----:B------:R-:W-:Y:S02]  /*c9a0*/  HSET2.LE.AND R11, R11, R6, PT ;  /* 0x000000060b0b7233 */ /* 0x000fe40003803000 */
[----:B------:R-:W-:Y:S02]  /*c9b0*/  LOP3.LUT R9, R3, R2, RZ, 0xc0, !PT ;  /* 0x0000000203097212 */ /* 0x000fe400078ec0ff */
[----:B------:R-:W-:Y:S01]  /*c9c0*/  F2FP.BF16.F32.PACK_AB R3, R219, R217 ;  /* 0x000000d9db03723e */ /* 0x000fe200000010ff */
[-C--:B------:R-:W-:Y:S01]  /*c9d0*/  FMUL.FTZ R156, R156, R21.reuse ;  /* 0x000000159c9c7220 */ /* 0x080fe20000410000 */
[----:B------:R-:W-:Y:S01]  /*c9e0*/  F2FP.BF16.F32.PACK_AB R2, R220, R184 ;  /* 0x000000b8dc02723e */ /* 0x000fe200000010ff */
[----:B------:R-:W-:Y:S01]  /*c9f0*/  FMUL.FTZ R157, R157, R21 ;  /* 0x000000159d9d7220 */ /* 0x000fe20000410000 */
[-C--:B------:R-:W-:Y:S01]  /*ca00*/  FMUL.FTZ R158, R158, R20.reuse ;  /* 0x000000149e9e7220 */ /* 0x080fe20000410000 */
[----:B------:R-:W-:Y:S01]  /*ca10*/  FMUL.FTZ R159, R159, R20 ;  /* 0x000000149f9f7220 */ /* 0x000fe20000410000 */
[----:B------:R-:W-:-:S02]  /*ca20*/  LOP3.LUT R11, R3, R11, RZ, 0xc0, !PT ;  /* 0x0000000b030b7212 */ /* 0x000fc400078ec0ff */
[----:B-1----:R-:W-:Y:S01]  /*ca30*/  HSET2.LE.AND R4, R22, R6, PT ;  /* 0x0000000616047233 */ /* 0x002fe20003803000 */
[-C--:B--2---:R-:W-:Y:S01]  /*ca40*/  FMUL.FTZ R148, R148, R19.reuse ;  /* 0x0000001394947220 */ /* 0x084fe20000410000 */
[----:B------:R-:W-:Y:S01]  /*ca50*/  FMUL.FTZ R149, R149, R19 ;  /* 0x0000001395957220 */ /* 0x000fe20000410000 */
[-C--:B---3--:R-:W-:Y:S01]  /*ca60*/  FMUL.FTZ R150, R150, R18.reuse ;  /* 0x0000001296967220 */ /* 0x088fe20000410000 */
[----:B------:R-:W-:Y:S01]  /*ca70*/  SEL R3, R216, 0xffffffe0, !P3 ;  /* 0xffffffe0d8037807 */ /* 0x000fe20005800000 */
[----:B------:R-:W-:Y:S01]  /*ca80*/  FMUL.FTZ R151, R151, R18 ;  /* 0x0000001297977220 */ /* 0x000fe20000410000 */
[----:B------:R-:W-:Y:S01]  /*ca90*/  LOP3.LUT R10, R2, R4, RZ, 0xc0, !PT ;  /* 0x00000004020a7212 */ /* 0x000fe200078ec0ff */
[----:B------:R-:W-:Y:S01]  /*caa0*/  IMAD.MOV.U32 R2, RZ, RZ, R191 ;  /* 0x000000ffff027224 */ /* 0x000fe200078e00bf */
[C---:B------:R-:W-:Y:S01]  /*cab0*/  IADD3 R137, PT, PT, R138.reuse, R3, RZ ;  /* 0x000000038a897210 */ /* 0x040fe20007ffe0ff */
[----:B------:R-:W-:Y:S02]  /*cac0*/  HMMA.16816.F32.BF16 R248, R12, R26, R156 ;  /* 0x0000001a0cf8723c */ /* 0x000fe4000004189c */
[----:B------:R-:W-:Y:S01]  /*cad0*/  IMAD.MOV.U32 R159, RZ, RZ, R2 ;  /* 0x000000ffff9f7224 */ /* 0x000fe200078e0002 */
[----:B------:R-:W-:-:S02]  /*cae0*/  IADD3 R2, PT, PT, R138, 0xa000, RZ ;  /* 0x0000a0008a027810 */ /* 0x000fc40007ffe0ff */
[----:B------:R-:W-:-:S03]  /*caf0*/  MOV R23, R30 ;  /* 0x0000001e00177202 */ /* 0x000fc60000000f00 */
[----:B------:R-:W-:Y:S01]  /*cb00*/  HMMA.16816.F32.BF16 R148, R8, R24, R148 ;  /* 0x000000180894723c */ /* 0x000fe20000041894 */
[----:B------:R-:W-:Y:S01]  /*cb10*/  MOV R24, R28 ;  /* 0x0000001c00187202 */ /* 0x000fe20000000f00 */
[----:B------:R-:W-:Y:S01]  /*cb20*/  VIADD R25, R138, 0xa040 ;  /* 0x0000a0408a197836 */ /* 0x000fe20000000000 */
[----:B------:R-:W1:Y:S01]  /*cb30*/  LDSM.16.MT88.4 R28, [R137+0xa000] ;  /* 0x00a00000891c783b */ /* 0x000e620000004200 */
[----:B------:R-:W-:Y:S02]  /*cb40*/  @P4 IADD3 R25, PT, PT, R2, -0x40, RZ ;  /* 0xffffffc002194810 */ /* 0x000fe40007ffe0ff */
[----:B------:R-:W-:-:S03]  /*cb50*/  MOV R157, R35 ;  /* 0x00000023009d7202 */ /* 0x000fc60000000f00 */
        /* <DEDUP_REMOVED lines=42> */
[----:B------:R-:W-:-:S04]  /*ce00*/  IMAD.MOV.U32 R156, RZ, RZ, R235 ;  /* 0x000000ffff9c7224 */ /* 0x000fc800078e00eb */
[----:B------:R-:W-:Y:S01]  /*ce10*/  HMMA.16816.F32.BF16 R152, R8, R26, R152 ;  /* 0x0000001a0898723c */ /* 0x000fe20000041898 */
[----:B------:R-:W-:-:S07]  /*ce20*/  MOV R27, R234 ;  /* 0x000000ea001b7202 */ /* 0x000fce0000000f00 */
        /* <DEDUP_REMOVED lines=12> */
[----:B------:R-:W-:Y:S01]  /*cef0*/  FFMA.FTZ R2, R197, UR7, -R0 ;  /* 0x00000007c5027c23 */ /* 0x000fe20008010800 */
[----:B------:R-:W-:-:S03]  /*cf00*/  MOV R51, R141 ;  /* 0x0000008d00337202 */ /* 0x000fc60000000f00 */
[----:B------:R4:W-:Y:S01]  /*cf10*/  MUFU.EX2 R141, R2 ;  /* 0x00000002008d7308 */ /* 0x0009e20000000800 */
[----:B------:R-:W-:Y:S02]  /*cf20*/  MOV R172, R175 ;  /* 0x000000af00ac7202 */ /* 0x000fe40000000f00 */
[----:B------:R-:W-:Y:S01]  /*cf30*/  MOV R175, R182 ;  /* 0x000000b600af7202 */ /* 0x000fe20000000f00 */
[-C--:B------:R-:W-:Y:S01]  /*cf40*/  FMUL.FTZ R56, R56, R19.reuse ;  /* 0x0000001338387220 */ /* 0x080fe20000410000 */
[----:B------:R-:W-:Y:S01]  /*cf50*/  MOV R174, R184 ;  /* 0x000000b800ae7202 */ /* 0x000fe20000000f00 */
[----:B------:R-:W-:Y:S01]  /*cf60*/  FMUL.FTZ R57, R57, R19 ;  /* 0x0000001339397220 */ /* 0x000fe20000410000 */
[----:B------:R-:W-:Y:S01]  /*cf70*/  MOV R4, R190 ;  /* 0x000000be00047202 */ /* 0x000fe20000000f00 */
[----:B------:R-:W-:Y:S01]  /*cf80*/  FMUL.FTZ R58, R58, R18 ;  /* 0x000000123a3a7220 */ /* 0x000fe20000410000 */
[----:B----4-:R-:W-:-:S04]  /*cf90*/  FFMA.FTZ R2, R196, UR7, -R0 ;  /* 0x00000007c4027c23 */ /* 0x010fc80008010800 */
        /* <DEDUP_REMOVED lines=14> */
[--C-:B----4-:R-:W-:Y:S01]  /*d080*/  FFMA.FTZ R2, R195, UR7, -R0.reuse ;  /* 0x00000007c3027c23 */ /* 0x110fe20008010800 */
[----:B------:R-:W-:Y:S01]  /*d090*/  MOV R195, R183 ;  /* 0x000000b700c37202 */ /* 0x000fe20000000f00 */
[----:B------:R-:W-:Y:S01]  /*d0a0*/  FFMA.FTZ R0, R194, UR7, -R0 ;  /* 0x00000007c2007c23 */ /* 0x000fe20008010800 */
        /* <DEDUP_REMOVED lines=25> */
[----:B------:R-:W-:Y:S01]  /*d240*/  MOV R22, R189 ;  /* 0x000000bd00167202 */ /* 0x000fe20000000f00 */
        /* <DEDUP_REMOVED lines=9> */
[----:B------:R-:W-:-:S02]  /*d2e0*/  IMAD.MOV.U32 R196, RZ, RZ, R174 ;  /* 0x000000ffffc47224 */ /* 0x000fc400078e00ae */
[-C--:B------:R-:W-:Y:S01]  /*d2f0*/  FMUL.FTZ R96, R96, R21.reuse ;  /* 0x0000001560607220 */ /* 0x080fe20000410000 */
[----:B------:R-:W-:Y:S02]  /*d300*/  IMAD.MOV.U32 R194, RZ, RZ, R157 ;  /* 0x000000ffffc27224 */ /* 0x000fe400078e009d */
[----:B----4-:R-:W-:Y:S02]  /*d310*/  IMAD.WIDE.U32 R2, R143, -0x2daee0ad, RZ ;  /* 0xd2511f538f027825 */ /* 0x010fe400078e00ff */
[----:B------:R4:W-:Y:S02]  /*d320*/  MUFU.EX2 R143, R0 ;  /* 0x00000000008f7308 */ /* 0x0009e40000000800 */
[----:B------:R-:W-:Y:S01]  /*d330*/  FMUL.FTZ R97, R97, R21 ;  /* 0x0000001561617220 */ /* 0x000fe20000410000 */
[-C--:B------:R-:W-:Y:S01]  /*d340*/  FMUL.FTZ R98, R98, R20.reuse ;  /* 0x0000001462627220 */ /* 0x080fe20000410000 */
[----:B------:R-:W-:Y:S01]  /*d350*/  FMUL.FTZ R99, R99, R20 ;  /* 0x0000001463637220 */ /* 0x000fe20000410000 */
[----:B------:R-:W-:Y:S01]  /*d360*/  MOV R173, R27 ;  /* 0x0000001b00ad7202 */ /* 0x000fe20000000f00 */
[----:B------:R-:W-:Y:S01]  /*d370*/  IMAD.MOV.U32 R174, RZ, RZ, R156 ;  /* 0x000000ffffae7224 */ /* 0x000fe200078e009c */
[----:B------:R-:W-:Y:S01]  /*d380*/  MOV R27, R158 ;  /* 0x0000009e001b7202 */ /* 0x000fe20000000f00 */
[----:B------:R-:W-:Y:S01]  /*d390*/  IMAD.MOV.U32 R157, RZ, RZ, R4 ;  /* 0x000000ffff9d7224 */ /* 0x000fe200078e0004 */
[----:B------:R-:W-:Y:S01]  /*d3a0*/  MOV R156, R159 ;  /* 0x0000009f009c7202 */ /* 0x000fe20000000f00 */
[----:B-1----:R-:W-:Y:S01]  /*d3b0*/  HMMA.16816.F32.BF16 R56, R8, R28, R56 ;  /* 0x0000001c0838723c */ /* 0x002fe20000041838 */
[----:B------:R-:W-:Y:S01]  /*d3c0*/  LOP3.LUT R4, R142, UR6, R3, 0x96, !PT ;  /* 0x000000068e047c12 */ /* 0x000fe2000f8e9603 */
[----:B------:R-:W-:Y:S01]  /*d3d0*/  IMAD.MOV.U32 R158, RZ, RZ, R140 ;  /* 0x000000ffff9e7224 */ /* 0x000fe200078e008c */
[----:B------:R-:W-:-:S02]  /*d3e0*/  MOV R142, R24 ;  /* 0x00000018008e7202 */ /* 0x000fc40000000f00 */
[----:B------:R-:W-:Y:S01]  /*d3f0*/  MOV R159, R22 ;  /* 0x00000016009f7202 */ /* 0x000fe20000000f00 */
[--C-:B----4-:R-:W-:Y:S02]  /*d400*/  FFMA.FTZ R0, R199, UR7, -R7.reuse ;  /* 0x00000007c7007c23 */ /* 0x110fe40008010807 */
[C---:B------:R-:W-:Y:S01]  /*d410*/  HMMA.16816.F32.BF16 R60, R8.reuse, R30, R60 ;  /* 0x0000001e083c723c */ /* 0x040fe2000004183c */
[----:B------:R-:W-:Y:S02]  /*d420*/  MOV R199, R23 ;  /* 0x0000001700c77202 */ /* 0x000fe40000000f00 */
[----:B------:R-:W-:Y:S01]  /*d430*/  MOV R23, R2 ;  /* 0x0000000200177202 */ /* 0x000fe20000000f00 */
[----:B------:R1:W-:Y:S01]  /*d440*/  MUFU.EX2 R140, R0 ;  /* 0x00000000008c7308 */ /* 0x0003e20000000800 */
[C---:B------:R-:W-:Y:S02]  /*d450*/  PRMT R24, R2.reuse, 0x7771, RZ ;  /* 0x0000777102187816 */ /* 0x040fe400000000ff */
[----:B------:R-:W-:Y:S01]  /*d460*/  PRMT R22, R2, 0x7773, RZ ;  /* 0x0000777302167816 */ /* 0x000fe200000000ff */
[C---:B--2---:R-:W-:Y:S08]  /*d470*/  HMMA.16816.F32.BF16 R72, R8.reuse, R36, R72 ;  /* 0x000000240848723c */ /* 0x044ff00000041848 */
[----:B------:R-:W-:Y:S01]  /*d480*/  HMMA.16816.F32.BF16 R76, R8, R38, R76 ;  /* 0x00000026084c723c */ /* 0x000fe2000004184c */
[----:B-1----:R-:W-:-:S07]  /*d490*/  FFMA.FTZ R0, R179, UR7, -R7 ;  /* 0x00000007b3007c23 */ /* 0x002fce0008010807 */
[C---:B---3--:R-:W-:Y:S08]  /*d4a0*/  HMMA.16816.F32.BF16 R88, R8.reuse, R32, R88 ;  /* 0x000000200858723c */ /* 0x048ff00000041858 */
[C---:B------:R-:W-:Y:S08]  /*d4b0*/  HMMA.16816.F32.BF16 R92, R8.reuse, R34, R92 ;  /* 0x00000022085c723c */ /* 0x040ff0000004185c */
[C---:B------:R-:W-:Y:S08]  /*d4c0*/  HMMA.16816.F32.BF16 R104, R8.reuse, R40, R104 ;  /* 0x000000280868723c */ /* 0x040ff00000041868 */
[C---:B------:R-:W-:Y:S08]  /*d4d0*/  HMMA.16816.F32.BF16 R108, R8.reuse, R42, R108 ;  /* 0x0000002a086c723c */ /* 0x040ff0000004186c */
[C---:B------:R-:W-:Y:S08]  /*d4e0*/  HMMA.16816.F32.BF16 R120, R8.reuse, R44, R120 ;  /* 0x0000002c0878723c */ /* 0x040ff00000041878 */
[----:B------:R-:W-:Y:S01]  /*d4f0*/  HMMA.16816.F32.BF16 R144, R8, R46, R124 ;  /* 0x0000002e0890723c */ /* 0x000fe2000004187c */
[----:B------:R-:W-:Y:S01]  /*d500*/  PRMT R10, R2, 0x7772, RZ ;  /* 0x00007772020a7816 */ /* 0x000fe200000000ff */
[----:B------:R-:W-:-:S06]  /*d510*/  IMAD.WIDE.U32 R2, R177, -0x2daee0ad, RZ ;  /* 0xd2511f53b1027825 */ /* 0x000fcc00078e00ff */
[----:B------:R-:W-:Y:S01]  /*d520*/  HMMA.16816.F32.BF16 R68, R12, R36, R68 ;  /* 0x000000240c44723c */ /* 0x000fe20000041844 */
[----:B------:R-:W-:-:S07]  /*d530*/  IMAD.MOV.U32 R26, RZ, RZ, R185 ;  /* 0x000000ffff1a7224 */ /* 0x000fce00078e00b9 */
[C---:B------:R-:W-:Y:S01]  /*d540*/  HMMA.16816.F32.BF16 R160, R12.reuse, R38, R80 ;  /* 0x000000260ca0723c */ /* 0x040fe20000041850 */
[----:B------:R-:W-:Y:S01]  /*d550*/  MOV R9, R2 ;  /* 0x0000000200097202 */ /* 0x000fe20000000f00 */
[----:B------:R-:W-:Y:S01]  /*d560*/  IMAD.MOV.U32 R139, RZ, RZ, R188 ;  /* 0x000000ffff8b7224 */ /* 0x000fe200078e00bc */
[----:B------:R-:W-:Y:S01]  /*d570*/  PRMT R11, R2, 0x7771, RZ ;  /* 0x00007771020b7816 */ /* 0x000fe200000000ff */
[-C--:B------:R-:W-:Y:S01]  /*d580*/  FMUL.FTZ R84, R84, R21.reuse ;  /* 0x0000001554547220 */ /* 0x080fe20000410000 */
[C---:B------:R-:W-:Y:S01]  /*d590*/  PRMT R8, R2.reuse, 0x7773, RZ ;  /* 0x0000777302087816 */ /* 0x040fe200000000ff */
[-C--:B------:R-:W-:Y:S02]  /*d5a0*/  FMUL.FTZ R85, R85, R21.reuse ;  /* 0x0000001555557220 */ /* 0x080fe40000410000 */
[C---:B------:R-:W-:Y:S01]  /*d5b0*/  HMMA.16816.F32.BF16 R36, R12.reuse, R34, R96 ;  /* 0x000000220c24723c */ /* 0x040fe20000041860 */
        /* <DEDUP_REMOVED lines=12> */
[----:B------:R-:W2:Y:S01]  /*d680*/  LDSM.16.MT88.4 R80, [R138+0xb800] ;  /* 0x00b800008a50783b */ /* 0x000ea20000004200 */
[----:B------:R-:W-:Y:S01]  /*d690*/  MOV R177, R172 ;  /* 0x000000ac00b17202 */ /* 0x000fe20000000f00 */
[-C--:B------:R-:W-:Y:S01]  /*d6a0*/  FMUL.FTZ R100, R100, R21.reuse ;  /* 0x0000001564647220 */ /* 0x080fe20000410000 */
[-C--:B------:R-:W-:Y:S01]  /*d6b0*/  FMUL.FTZ R101, R101, R21.reuse ;  /* 0x0000001565657220 */ /* 0x080fe20000410000 */
[-C--:B------:R-:W-:Y:S01]  /*d6c0*/  FMUL.FTZ R102, R102, R20.reuse ;  /* 0x0000001466667220 */ /* 0x080fe20000410000 */
[----:B-1----:R-:W-:Y:S01]  /*d6d0*/  LOP3.LUT R0, R176, UR6, R3, 0x96, !PT ;  /* 0x00000006b0007c12 */ /* 0x002fe2000f8e9603 */
[--C-:B------:R-:W-:Y:S01]  /*d6e0*/  FFMA.FTZ R3, R178, UR7, -R7.reuse ;  /* 0x00000007b2037c23 */ /* 0x100fe20008010807 */
[----:B------:R-:W-:Y:S01]  /*d6f0*/  FFMA.FTZ R7, R180, UR7, -R7 ;  /* 0x00000007b4077c23 */ /* 0x000fe20008010807 */
[----:B------:R-:W-:Y:S01]  /*d700*/  FMUL.FTZ R103, R103, R20 ;  /* 0x0000001467677220 */ /* 0x000fe20000410000 */
[-C--:B------:R-:W-:Y:S01]  /*d710*/  FMUL.FTZ R112, R112, R21.reuse ;  /* 0x0000001570707220 */ /* 0x080fe20000410000 */
[----:B------:R1:W-:Y:S01]  /*d720*/  MUFU.EX2 R35, R3 ;  /* 0x0000000300237308 */ /* 0x0003e20000000800 */
[----:B------:R-:W-:Y:S01]  /*d730*/  IMAD.MOV.U32 R178, RZ, RZ, R175 ;  /* 0x000000ffffb27224 */ /* 0x000fe200078e00af */
[----:B------:R-:W-:Y:S01]  /*d740*/  MOV R175, R26 ;  /* 0x0000001a00af7202 */ /* 0x000fe20000000f00 */
[----:B------:R-:W-:Y:S01]  /*d750*/  IMAD.MOV.U32 R180, RZ, RZ, R27 ;  /* 0x000000ffffb47224 */ /* 0x000fe200078e001b */
[----:B------:R-:W-:Y:S01]  /*d760*/  PRMT R27, R2, 0x5410, R8 ;  /* 0x00005410021b7816 */ /* 0x000fe20000000008 */
[-C--:B------:R-:W-:Y:S01]  /*d770*/  FMUL.FTZ R113, R113, R21.reuse ;  /* 0x0000001571717220 */ /* 0x080fe20000410000 */
[----:B------:R-:W-:Y:S01]  /*d780*/  LOP3.LUT R2, R9, 0xff, RZ, 0xc0, !PT ;  /* 0x000000ff09027812 */ /* 0x000fe200078ec0ff */
        /* <DEDUP_REMOVED lines=10> */
[----:B-1----:R-:W-:Y:S01]  /*d830*/  LOP3.LUT R3, R23, 0xff, RZ, 0xc0, !PT ;  /* 0x000000ff17037812 */ /* 0x002fe200078ec0ff */
[----:B------:R-:W-:Y:S01]  /*d840*/  FMUL.FTZ R131, R131, R20 ;  /* 0x0000001483837220 */ /* 0x000fe20000410000 */
[----:B------:R-:W-:Y:S01]  /*d850*/  IMAD.MOV.U32 R179, RZ, RZ, R51 ;  /* 0x000000ffffb37224 */ /* 0x000fe200078e0033 */
[----:B------:R-:W-:Y:S01]  /*d860*/  LDSM.16.MT88.4 R96, [R137+0xb800] ;  /* 0x00b800008960783b */ /* 0x000fe20000004200 */
[----:B------:R-:W-:Y:S01]  /*d870*/  PRMT R26, R3, 0x5410, R24 ;  /* 0x00005410031a7816 */ /* 0x000fe20000000018 */
[----:B------:R-:W-:Y:S01]  /*d880*/  FFMA.FTZ R3, R200, UR7, -R16 ;  /* 0x00000007c8037c23 */ /* 0x000fe20008010810 */
[----:B------:R-:W-:Y:S01]  /*d890*/  MOV R200, R158 ;  /* 0x0000009e00c87202 */ /* 0x000fe20000000f00 */
[----:B------:R1:W3:Y:S01]  /*d8a0*/  MUFU.EX2 R33, R7 ;  /* 0x0000000700217308 */ /* 0x0002e20000000800 */
[----:B------:R-:W-:Y:S01]  /*d8b0*/  MOV R158, R159 ;  /* 0x0000009f009e7202 */ /* 0x000fe20000000f00 */
[----:B------:R-:W-:Y:S01]  /*d8c0*/  IMAD.MOV.U32 R159, RZ, RZ, R139 ;  /* 0x000000ffff9f7224 */ /* 0x000fe200078e008b */
[----:B------:R-:W-:Y:S01]  /*d8d0*/  PRMT R24, R2, 0x5410, R11 ;  /* 0x0000541002187816 */ /* 0x000fe2000000000b */
[----:B------:R-:W-:Y:S01]  /*d8e0*/  HMMA.16816.F32.BF16 R184, R12, R30, R64 ;  /* 0x0000001e0cb8723c */ /* 0x000fe20000041840 */
[C---:B------:R-:W-:Y:S01]  /*d8f0*/  LOP3.LUT R2, R4.reuse, 0xffff, RZ, 0xc0, !PT ;  /* 0x0000ffff04027812 */ /* 0x040fe200078ec0ff */
[----:B------:R-:W-:Y:S02]  /*d900*/  LDSM.16.MT88.4 R48, [R25+0x800] ;  /* 0x000800001930783b */ /* 0x000fe40000004200 */
[----:B------:R4:W-:Y:S01]  /*d910*/  MUFU.EX2 R139, R3 ;  /* 0x00000003008b7308 */ /* 0x0009e20000000800 */
[----:B------:R-:W-:Y:S01]  /*d920*/  LOP3.LUT R8, R4, 0xff, RZ, 0xc0, !PT ;  /* 0x000000ff04087812 */ /* 0x000fe200078ec0ff */
[----:B------:R-:W-:Y:S01]  /*d930*/  LDSM.16.MT88.4 R64, [R132+0x800] ;  /* 0x000800008440783b */ /* 0x000fe20000004200 */
[----:B-1----:R-:W-:-:S02]  /*d940*/  SHF.R.U32.HI R7, RZ, 0x18, R4 ;  /* 0x00000018ff077819 */ /* 0x002fc40000011604 */
[----:B----4-:R-:W-:Y:S02]  /*d950*/  PRMT R3, R4, 0x7632, R3 ;  /* 0x0000763204037816 */ /* 0x010fe40000000003 */
[----:B------:R-:W-:Y:S02]  /*d960*/  SHF.R.U32.HI R4, RZ, 0x8, R2 ;  /* 0x00000008ff047819 */ /* 0x000fe40000011602 */
[----:B------:R-:W-:Y:S01]  /*d970*/  LOP3.LUT R2, R3, 0xff, RZ, 0xc0, !PT ;  /* 0x000000ff03027812 */ /* 0x000fe200078ec0ff */
[----:B------:R-:W-:-:S03]  /*d980*/  FFMA.FTZ R3, R192, UR7, -R16 ;  /* 0x00000007c0037c23 */ /* 0x000fc60008010810 */
[----:B------:R-:W-:Y:S01]  /*d990*/  PRMT R9, R2, 0x5410, R7 ;  /* 0x0000541002097816 */ /* 0x000fe20000000007 */
[----:B------:R1:W-:Y:S01]  /*d9a0*/  MUFU.EX2 R32, R3 ;  /* 0x0000000300207308 */ /* 0x0003e20000000800 */
[----:B------:R-:W-:-:S04]  /*d9b0*/  LOP3.LUT R2, R0, 0xffff, RZ, 0xc0, !PT ;  /* 0x0000ffff00027812 */ /* 0x000fc800078ec0ff */
[----:B------:R-:W-:Y:S01]  /*d9c0*/  SHF.R.U32.HI R2, RZ, 0x8, R2 ;  /* 0x00000008ff027819 */ /* 0x000fe20000011602 */
[----:B-1----:R-:W-:-:S04]  /*d9d0*/  FFMA.FTZ R3, R193, UR7, -R16 ;  /* 0x00000007c1037c23 */ /* 0x002fc80008010810 */
[----:B------:R1:W-:Y:S02]  /*d9e0*/  MUFU.EX2 R31, R3 ;  /* 0x00000003001f7308 */ /* 0x0003e40000000800 */
[----:B-1----:R-:W-:-:S04]  /*d9f0*/  LOP3.LUT R3, R0, 0xff, RZ, 0xc0, !PT ;  /* 0x000000ff00037812 */ /* 0x002fc800078ec0ff */
[--C-:B------:R-:W-:Y:S02]  /*da00*/  PRMT R23, R3, 0x5410, R2.reuse ;  /* 0x0000541003177816 */ /* 0x100fe40000000002 */
[----:B------:R-:W-:Y:S02]  /*da10*/  PRMT R2, R0, 0x7632, R2 ;  /* 0x0000763200027816 */ /* 0x000fe40000000002 */
[----:B------:R-:W-:Y:S02]  /*da20*/  SHF.R.U32.HI R3, RZ, 0x18, R0 ;  /* 0x00000018ff037819 */ /* 0x000fe40000011600 */
[----:B------:R-:W-:Y:S01]  /*da30*/  LOP3.LUT R0, R2, 0xff, RZ, 0xc0, !PT ;  /* 0x000000ff02007812 */ /* 0x000fe200078ec0ff */
[----:B------:R-:W-:-:S03]  /*da40*/  FFMA.FTZ R2, R198, UR7, -R17 ;  /* 0x00000007c6027c23 */ /* 0x000fc60008010811 */
[----:B------:R-:W-:Y:S01]  /*da50*/  PRMT R11, R0, 0x5410, R3 ;  /* 0x00005410000b7816 */ /* 0x000fe20000000003 */
[--C-:B------:R-:W-:Y:S01]  /*da60*/  FFMA.FTZ R0, R203, UR7, -R17.reuse ;  /* 0x00000007cb007c23 */ /* 0x100fe20008010811 */
[----:B------:R-:W-:Y:S01]  /*da70*/  HMMA.16816.F32.BF16 R188, R12, R28, R52 ;  /* 0x0000001c0cbc723c */ /* 0x000fe20000041834 */
[----:B------:R-:W-:Y:S01]  /*da80*/  LOP3.LUT R7, R27, 0xff00ff, RZ, 0xc0, !PT ;  /* 0x00ff00ff1b077812 */ /* 0x000fe200078ec0ff */
[----:B------:R-:W-:Y:S01]  /*da90*/  MUFU.EX2 R29, R2 ;  /* 0x00000002001d7308 */ /* 0x000fe20000000800 */
[----:B------:R-:W-:Y:S01]  /*daa0*/  PRMT R8, R8, 0x5410, R4 ;  /* 0x0000541008087816 */ /* 0x000fe20000000004 */
[----:B------:R-:W-:Y:S01]  /*dab0*/  FFMA.FTZ R4, R181, UR7, -R16 ;  /* 0x00000007b5047c23 */ /* 0x000fe20008010810 */
[----:B------:R-:W-:Y:S01]  /*dac0*/  PRMT R28, R10, 0x5410, R22 ;  /* 0x000054100a1c7816 */ /* 0x000fe20000000016 */
[----:B------:R-:W-:-:S04]  /*dad0*/  FFMA.FTZ R22, R201, UR7, -R17 ;  /* 0x00000007c9167c23 */ /* 0x000fc80008010811 */
[----:B------:R3:W1:Y:S01]  /*dae0*/  MUFU.EX2 R27, R0 ;  /* 0x00000000001b7308 */ /* 0x0006620000000800 */
[----:B------:R-:W-:Y:S01]  /*daf0*/  FFMA.FTZ R10, R202, UR7, -R17 ;  /* 0x00000007ca0a7c23 */ /* 0x000fe20008010811 */
[----:B------:R-:W-:Y:S02]  /*db00*/  LOP3.LUT R3, R28, 0xff00ff, RZ, 0xc0, !PT ;  /* 0x00ff00ff1c037812 */ /* 0x000fe400078ec0ff */
[----:B------:R-:W-:-:S04]  /*db10*/  HSET2.LE.AND R16, R24, R6, PT ;  /* 0x0000000618107233 */ /* 0x000fc80003803000 */
[----:B------:R4:W5:Y:S01]  /*db20*/  MUFU.EX2 R30, R4 ;  /* 0x00000004001e7308 */ /* 0x0009620000000800 */
[----:B------:R-:W-:Y:S02]  /*db30*/  MOV R176, R173 ;  /* 0x000000ad00b07202 */ /* 0x000fe40000000f00 */
[----:B------:R-:W-:-:S05]  /*db40*/  MOV R192, R174 ;  /* 0x000000ae00c07202 */ /* 0x000fca0000000f00 */
[----:B------:R2:W-:Y:S01]  /*db50*/  MUFU.EX2 R24, R10 ;  /* 0x0000000a00187308 */ /* 0x0005e20000000800 */
[----:B------:R-:W-:Y:S02]  /*db60*/  MOV R193, R175 ;  /* 0x000000af00c17202 */ /* 0x000fe40000000f00 */
[----:B---3--:R-:W-:Y:S01]  /*db70*/  F2FP.BF16.F32.PACK_AB R0, R33, R35 ;  /* 0x000000232100723e */ /* 0x008fe200000010ff */
[----:B------:R-:W3:Y:S04]  /*db80*/  LDSM.16.MT88.4 R172, [R137+0xa800] ;  /* 0x00a8000089ac783b */ /* 0x000ee80000004200 */
[----:B------:R-:W5:Y:S01]  /*db90*/  MUFU.EX2 R22, R22 ;  /* 0x0000001600167308 */ /* 0x000f620000000800 */
[--C-:B----4-:R-:W-:Y:S02]  /*dba0*/  HSET2.LE.AND R4, R3, R6.reuse, PT ;  /* 0x0000000603047233 */ /* 0x110fe40003803000 */
[----:B------:R-:W-:-:S02]  /*dbb0*/  HSET2.LE.AND R17, R7, R6, PT ;  /* 0x0000000607117233 */ /* 0x000fc40003803000 */
[--C-:B------:R-:W-:Y:S02]  /*dbc0*/  HSET2.LE.AND R2, R26, R6.reuse, PT ;  /* 0x000000061a027233 */ /* 0x100fe40003803000 */
[--C-:B------:R-:W-:Y:S02]  /*dbd0*/  HSET2.LE.AND R8, R8, R6.reuse, PT ;  /* 0x0000000608087233 */ /* 0x100fe40003803000 */
[--C-:B------:R-:W-:Y:S02]  /*dbe0*/  HSET2.LE.AND R9, R9, R6.reuse, PT ;  /* 0x0000000609097233 */ /* 0x100fe40003803000 */
[--C-:B------:R-:W-:Y:S02]  /*dbf0*/  HSET2.LE.AND R7, R23, R6.reuse, PT ;  /* 0x0000000617077233 */ /* 0x100fe40003803000 */
[----:B------:R-:W-:Y:S02]  /*dc00*/  F2FP.BF16.F32.PACK_AB R3, R143, R183 ;  /* 0x000000b78f03723e */ /* 0x000fe400000010ff */
[----:B------:R-:W-:-:S02]  /*dc10*/  HSET2.LE.AND R6, R11, R6, PT ;  /* 0x000000060b067233 */ /* 0x000fc40003803000 */
[----:B------:R-:W-:Y:S02]  /*dc20*/  LOP3.LUT R11, R0, R4, RZ, 0xc0, !PT ;  /* 0x00000004000b7212 */ /* 0x000fe400078ec0ff */
[----:B-1----:R-:W-:Y:S01]  /*dc30*/  F2FP.BF16.F32.PACK_AB R0, R27, R29 ;  /* 0x0000001d1b00723e */ /* 0x002fe200000010ff */
[C---:B------:R-:W-:Y:S01]  /*dc40*/  HMMA.16816.F32.BF16 R100, R12.reuse, R40, R100 ;  /* 0x000000280c64723c */ /* 0x040fe20000041864 */
[----:B--2---:R-:W-:Y:S01]  /*dc50*/  LOP3.LUT R10, R3, R2, RZ, 0xc0, !PT ;  /* 0x00000002030a7212 */ /* 0x004fe200078ec0ff */
[----:B------:R-:W-:Y:S01]  /*dc60*/  IMAD.MOV.U32 R181, RZ, RZ, R156 ;  /* 0x000000ffffb57224 */ /* 0x000fe200078e009c */
[----:B------:R-:W-:Y:S02]  /*dc70*/  F2FP.BF16.F32.PACK_AB R2, R32, R139 ;  /* 0x0000008b2002723e */ /* 0x000fe400000010ff */
[----:B------:R-:W-:Y:S02]  /*dc80*/  MOV R198, R157 ;  /* 0x0000009d00c67202 */ /* 0x000fe40000000f00 */
[----:B------:R-:W-:Y:S01]  /*dc90*/  MOV R203, R158 ;  /* 0x0000009e00cb7202 */ /* 0x000fe20000000f00 */
[----:B------:R-:W-:Y:S01]  /*dca0*/  HMMA.16816.F32.BF16 R52, R12, R42, R112 ;  /* 0x0000002a0c34723c */ /* 0x000fe20000041870 */
[----:B------:R-:W-:Y:S01]  /*dcb0*/  MOV R202, R159 ;  /* 0x0000009f00ca7202 */ /* 0x000fe20000000f00 */
[----:B------:R-:W-:Y:S01]  /*dcc0*/  LDSM.16.MT88.4 R112, [R25+0x1800] ;  /* 0x001800001970783b */ /* 0x000fe20000004200 */
[----:B------:R-:W-:-:S02]  /*dcd0*/  LOP3.LUT R125, R0, R6, RZ, 0xc0, !PT ;  /* 0x00000006007d7212 */ /* 0x000fc400078ec0ff */
[----:B-----5:R-:W-:Y:S01]  /*dce0*/  F2FP.BF16.F32.PACK_AB R0, R30, R31 ;  /* 0x0000001f1e00723e */ /* 0x020fe200000010ff */
[----:B------:R-:W1:Y:S02]  /*dcf0*/  LDSM.16.MT88.4 R156, [R138+0xa800] ;  /* 0x00a800008a9c783b */ /* 0x000e640000004200 */
[----:B------:R-:W-:Y:S01]  /*dd00*/  HMMA.16816.F32.BF16 R116, R12, R44, R116 ;  /* 0x0000002c0c74723c */ /* 0x000fe20000041874 */
[----:B------:R-:W-:Y:S02]  /*dd10*/  F2FP.BF16.F32.PACK_AB R4, R34, R140 ;  /* 0x0000008c2204723e */ /* 0x000fe400000010ff */
[----:B------:R-:W-:Y:S02]  /*dd20*/  F2FP.BF16.F32.PACK_AB R3, R182, R141 ;  /* 0x0000008db603723e */ /* 0x000fe400000010ff */
[----:B------:R-:W-:-:S03]  /*dd30*/  LOP3.LUT R124, R2, R7, RZ, 0xc0, !PT ;  /* 0x00000007027c7212 */ /* 0x000fc600078ec0ff */
[----:B------:R-:W-:Y:S01]  /*dd40*/  HMMA.16816.F32.BF16 R12, R12, R46, R128 ;  /* 0x0000002e0c0c723c */ /* 0x000fe20000041880 */
[----:B------:R-:W2:Y:S01]  /*dd50*/  LDSM.16.MT88.4 R128, [R132+0x1800] ;  /* 0x001800008480783b */ /* 0x000ea20000004200 */
[----:B------:R-:W-:Y:S02]  /*dd60*/  F2FP.BF16.F32.PACK_AB R2, R22, R24 ;  /* 0x000000181602723e */ /* 0x000fe400000010ff */
        /* <DEDUP_REMOVED lines=33> */
[----:B------:R-:W-:Y:S08]  /*df80*/  HMMA.16816.F32.BF16 R76, R124, R82, R76 ;  /* 0x000000527c4c723c */ /* 0x000ff0000004184c */
[C---:B------:R-:W-:Y:S08]  /*df90*/  HMMA.16816.F32.BF16 R68, R8.reuse, R80, R68 ;  /* 0x000000500844723c */ /* 0x040ff00000041844 */
[----:B------:R-:W-:Y:S08]  /*dfa0*/  HMMA.16816.F32.BF16 R80, R8, R82, R160 ;  /* 0x000000520850723c */ /* 0x000ff000000418a0 */
[C---:B---3--:R-:W-:Y:S08]  /*dfb0*/  HMMA.16816.F32.BF16 R164, R124.reuse, R172, R164 ;  /* 0x000000ac7ca4723c */ /* 0x048ff000000418a4 */
[----:B------:R-:W-:Y:S08]  /*dfc0*/  HMMA.16816.F32.BF16 R168, R124, R174, R168 ;  /* 0x000000ae7ca8723c */ /* 0x000ff000000418a8 */
[----:B------:R-:W-:Y:S01]  /*dfd0*/  HMMA.16816.F32.BF16 R160, R8, R172, R244 ;  /* 0x000000ac08a0723c */ /* 0x000fe200000418f4 */
[----:B------:R-:W-:-:S07]  /*dfe0*/  FADD.FTZ R244, R33, R3 ;  /* 0x0000000321f47221 */ /* 0x000fce0000010000 */
[----:B------:R-:W-:Y:S01]  /*dff0*/  HMMA.16816.F32.BF16 R172, R8, R174, R236 ;  /* 0x000000ae08ac723c */ /* 0x000fe200000418ec */
[----:B------:R-:W-:Y:S01]  /*e000*/  FADD.FTZ R239, R143, R6 ;  /* 0x000000068fef7221 */ /* 0x000fe20000010000 */
[----:B------:R-:W-:Y:S01]  /*e010*/  FADD.FTZ R237, R30, R2 ;  /* 0x000000021eed7221 */ /* 0x000fe20000010000 */
[----:B------:R-:W-:-:S05]  /*e020*/  FADD.FTZ R238, R22, R0 ;  /* 0x0000000016ee7221 */ /* 0x000fca0000010000 */
[C---:B------:R-:W-:Y:S01]  /*e030*/  HMMA.16816.F32.BF16 R40, R124.reuse, R48, R208 ;  /* 0x000000307c28723c */ /* 0x040fe200000418d0 */
[----:B------:R-:W-:Y:S01]  /*e040*/  IMAD.MOV.U32 R208, RZ, RZ, R202 ;  /* 0x000000ffffd07224 */ /* 0x000fe200078e00ca */
[----:B------:R-:W-:Y:S02]  /*e050*/  MOV R209, R203 ;  /* 0x000000cb00d17202 */ /* 0x000fe40000000f00 */
[----:B------:R-:W-:Y:S02]  /*e060*/  MOV R210, R198 ;  /* 0x000000c600d27202 */ /* 0x000fe40000000f00 */
[----:B------:R-:W-:Y:S01]  /*e070*/  MOV R211, R181 ;  /* 0x000000b500d37202 */ /* 0x000fe20000000f00 */
[----:B------:R3:W-:Y:S01]  /*e080*/  STL [R1+0x24], R239 ;  /* 0x000024ef01007387 */ /* 0x0007e20000100800 */
[C---:B-1----:R-:W-:Y:S03]  /*e090*/  HMMA.16816.F32.BF16 R148, R124.reuse, R156, R148 ;  /* 0x0000009c7c94723c */ /* 0x042fe60000041894 */
[----:B------:R3:W-:Y:S04]  /*e0a0*/  STL [R1+0x20], R244 ;  /* 0x000020f401007387 */ /* 0x0007e80000100800 */
[----:B------:R3:W-:Y:S01]  /*e0b0*/  STL [R1+0x2c], R237 ;  /* 0x00002ced01007387 */ /* 0x0007e20000100800 */
[C---:B------:R-:W-:Y:S03]  /*e0c0*/  HMMA.16816.F32.BF16 R152, R124.reuse, R158, R152 ;  /* 0x0000009e7c98723c */ /* 0x040fe60000041898 */
[----:B------:R3:W-:Y:S05]  /*e0d0*/  STL [R1+0x28], R238 ;  /* 0x000028ee01007387 */ /* 0x0007ea0000100800 */
[C---:B------:R-:W-:Y:S08]  /*e0e0*/  HMMA.16816.F32.BF16 R44, R124.reuse, R50, R204 ;  /* 0x000000327c2c723c */ /* 0x040ff000000418cc */
[C---:B------:R-:W-:Y:S08]  /*e0f0*/  HMMA.16816.F32.BF16 R56, R124.reuse, R64, R56 ;  /* 0x000000407c38723c */ /* 0x040ff00000041838 */
[C---:B------:R-:W-:Y:S08]  /*e100*/  HMMA.16816.F32.BF16 R60, R124.reuse, R66, R60 ;  /* 0x000000427c3c723c */ /* 0x040ff0000004183c */
[C---:B------:R-:W-:Y:S08]  /*e110*/  HMMA.16816.F32.BF16 R88, R124.reuse, R96, R88 ;  /* 0x000000607c58723c */ /* 0x040ff00000041858 */
[C---:B------:R-:W-:Y:S08]  /*e120*/  HMMA.16816.F32.BF16 R92, R124.reuse, R98, R92 ;  /* 0x000000627c5c723c */ /* 0x040ff0000004185c */
[C---:B------:R-:W-:Y:S08]  /*e130*/  HMMA.16816.F32.BF16 R104, R124.reuse, R112, R104 ;  /* 0x000000707c68723c */ /* 0x040ff00000041868 */
[C---:B------:R-:W-:Y:S08]  /*e140*/  HMMA.16816.F32.BF16 R108, R124.reuse, R114, R108 ;  /* 0x000000727c6c723c */ /* 0x040ff0000004186c */
[----:B--2---:R-:W-:Y:S08]  /*e150*/  HMMA.16816.F32.BF16 R120, R124, R128, R120 ;  /* 0x000000807c78723c */ /* 0x004ff00000041878 */
        /* <DEDUP_REMOVED lines=14> */
[----:B---3--:R-:W-:-:S15]  /*e240*/  BRA.U !UP0, `(.L_x_1781) ;  /* 0x0000007908f07547 */ /* 0x008fde000b800000 */
        /* <DEDUP_REMOVED lines=9> */
[----:B------:R-:W-:Y:S02]  /*e2e0*/  USHF.L.U32 UR7, UR12, 0x5, URZ ;  /* 0x000000050c077899 */ /* 0x000fe400080006ff */
[----:B------:R-:W-:Y:S01]  /*e2f0*/  UIMAD UR10, UR10, UR9, UR13 ;  /* 0x000000090a0a72a4 */ /* 0x000fe2000f8e020d */
[----:B------:R-:W-:Y:S01]  /*e300*/  LOP3.LUT R215, R215, 0x7c00, RZ, 0xc0, !PT ;  /* 0x00007c00d7d77812 */ /* 0x000fe200078ec0ff */
[----:B------:R-:W-:Y:S01]  /*e310*/  ULEA UR11, UP0, UR8, UR7, 0x4 ;  /* 0x00000007080b7291 */ /* 0x000fe2000f8020ff */
[----:B------:R-:W-:Y:S01]  /*e320*/  LOP3.LUT R236, R214, 0x8, RZ, 0xc0, !PT ;  /* 0x00000008d6ec7812 */ /* 0x000fe200078ec0ff */
[----:B------:R-:W-:Y:S01]  /*e330*/  USHF.L.U64.HI UR10, UR12, 0x5, UR10 ;  /* 0x000000050c0a7899 */ /* 0x000fe2000801020a */
[----:B------:R-:W-:-:S03]  /*e340*/  IMAD.U32 R0, RZ, RZ, UR7 ;  /* 0x00000007ff007e24 */ /* 0x000fc6000f8e00ff */
        /* <DEDUP_REMOVED lines=8> */
[CC--:B------:R-:W-:Y:S02]  /*e3d0*/  @!P1 LEA R8, P0, R0.reuse, R213.reuse, 0x1 ;  /* 0x000000d500089211 */ /* 0x0c0fe400078008ff */
[CCC-:B---3--:R-:W-:Y:S02]  /*e3e0*/  @!P2 LEA.HI.X R7, R0.reuse, R220.reuse, R3.reuse, 0x1, P6 ;  /* 0x000000dc0007a211 */ /* 0x1c8fe400030f0c03 */
[-C--:B------:R-:W-:Y:S02]  /*e3f0*/  @!P1 LEA.HI.X R9, R0, R220.reuse, R3, 0x1, P0 ;  /* 0x000000dc00099211 */ /* 0x080fe400000f0c03 */
[C---:B------:R-:W-:Y:S01]  /*e400*/  LEA R2, P5, R4.reuse, R213, 0x1 ;  /* 0x000000d504027211 */ /* 0x040fe200078a08ff */
[----:B------:R-:W-:Y:S01]  /*e410*/  @!PT LDS RZ, [RZ] ;  /* 0x00000000fffff984 */ /* 0x000fe20000000800 */
[----:B------:R-:W-:Y:S01]  /*e420*/  @!PT LDS RZ, [RZ] ;  /* 0x00000000fffff984 */ /* 0x000fe20000000800 */
[----:B------:R-:W-:Y:S01]  /*e430*/  @!PT LDS RZ, [RZ] ;  /* 0x00000000fffff984 */ /* 0x000fe20000000800 */
[----:B------:R1:W-:Y:S01]  /*e440*/  @!P2 LDGSTS.E.BYPASS.LTC128B.128 [R222+0xa000], desc[UR26][R6.64] ;  /* 0x0a00000006deafae */ /* 0x0003e2000b981a1a */
        /* <DEDUP_REMOVED lines=18> */
[----:B------:R3:W-:Y:S01]  /*e570*/  @!P1 LDGSTS.E.BYPASS.LTC128B.128 [R222+0xb800], desc[UR26][R2.64+0x80] ;  /* 0x0b80008002de9fae */ /* 0x0007e2000b981a1a */
[----:B-1----:R-:W-:-:S03]  /*e580*/  IMAD.MOV.U32 R6, RZ, RZ, 0x20 ;  /* 0x00000020ff067424 */ /* 0x002fc600078e00ff */
[----:B------:R-:W-:Y:S04]  /*e590*/  @P1 STS.128 [R222+0xb800], RZ ;  /* 0x00b800ffde001388 */ /* 0x000fe80000000c00 */
[----:B------:R-:W-:Y:S01]  /*e5a0*/  LDSM.16.M88.4 R12, [R0] ;  /* 0x00000000000c783b */ /* 0x000fe20000000200 */
[----:B------:R-:W-:-:S03]  /*e5b0*/  SEL R6, R6, 0xffffffe0, !P3 ;  /* 0xffffffe006067807 */ /* 0x000fc60005800000 */
[----:B------:R-:W1:Y:S02]  /*e5c0*/  LDSM.16.M88.4 R28, [R221+UR5+0x8000] ;  /* 0x00800005dd1c783b */ /* 0x000e640008000200 */
[----:B------:R-:W-:Y:S02]  /*e5d0*/  IMAD.IADD R7, R6, 0x1, R0 ;  /* 0x0000000106077824 */ /* 0x000fe400078e0200 */
[----:B--2---:R-:W2:Y:S04]  /*e5e0*/  LDSM.16.M88.4 R8, [R0+0x2000] ;  /* 0x002000000008783b */ /* 0x004ea80000000200 */
[----:B------:R-:W4:Y:S04]  /*e5f0*/  LDSM.16.M88.4 R24, [R221+UR5+0x8800] ;  /* 0x00880005dd18783b */ /* 0x000f280008000200 */
[----:B------:R-:W-:Y:S01]  /*e600*/  LDSM.16.M88.4 R16, [R7+0x2000] ;  /* 0x002000000710783b */ /* 0x000fe20000000200 */
[----:B---3--:R-:W-:-:S03]  /*e610*/  VIADD R3, R221, UR5 ;  /* 0x00000005dd037c36 */ /* 0x008fc60008000000 */
[----:B------:R-:W0:Y:S01]  /*e620*/  LDGDEPBAR ;  /* 0x00000000000079af */ /* 0x000e220000000000 */
[----:B------:R-:W-:Y:S02]  /*e630*/  IMAD.IADD R2, R240, 0x1, R0 ;  /* 0x00000001f0027824 */ /* 0x000fe400078e0200 */
[C---:B------:R-:W-:Y:S02]  /*e640*/  IMAD.IADD R20, R3.reuse, 0x1, R6 ;  /* 0x0000000103147824 */ /* 0x040fe400078e0206 */
[----:B------:R-:W-:Y:S02]  /*e650*/  IMAD.IADD R3, R3, 0x1, R240 ;  /* 0x0000000103037824 */ /* 0x000fe400078e02f0 */
[C---:B------:R-:W-:Y:S01]  /*e660*/  IMAD.IADD R4, R6.reuse, 0x1, R2 ;  /* 0x0000000106047824 */ /* 0x040fe200078e0202 */
[----:B------:R-:W3:Y:S01]  /*e670*/  LDSM.16.M88.4 R176, [R20+0x8000] ;  /* 0x0080000014b0783b */ /* 0x000ee20000000200 */
[----:B------:R-:W-:-:S03]  /*e680*/  IMAD.IADD R6, R6, 0x1, R3 ;  /* 0x0000000106067824 */ /* 0x000fc600078e0203 */
[----:B------:R-:W5:Y:S01]  /*e690*/  LDSM.16.M88.4 R140, [R20+0x8800] ;  /* 0x00880000148c783b */ /* 0x000f620000000200 */
[-C--:B-1----:R-:W-:Y:S08]  /*e6a0*/  HMMA.16816.F32.BF16 R208, R12, R28.reuse, RZ ;  /* 0x0000001c0cd0723c */ /* 0x082ff000000418ff */
[C---:B--2---:R-:W-:Y:S08]  /*e6b0*/  HMMA.16816.F32.BF16 R180, R8.reuse, R28, RZ ;  /* 0x0000001c08b4723c */ /* 0x044ff000000418ff */
[-C--:B------:R-:W-:Y:S08]  /*e6c0*/  HMMA.16816.F32.BF16 R32, R8, R30.reuse, RZ ;  /* 0x0000001e0820723c */ /* 0x080ff000000418ff */
[----:B------:R-:W-:Y:S08]  /*e6d0*/  HMMA.16816.F32.BF16 R204, R12, R30, RZ ;  /* 0x0000001e0ccc723c */ /* 0x000ff000000418ff */
[C---:B----4-:R-:W-:Y:S08]  /*e6e0*/  HMMA.16816.F32.BF16 R28, R8.reuse, R24, RZ ;  /* 0x00000018081c723c */ /* 0x050ff000000418ff */
[----:B------:R-:W-:Y:S08]  /*e6f0*/  HMMA.16816.F32.BF16 R8, R8, R26, RZ ;  /* 0x0000001a0808723c */ /* 0x000ff000000418ff */
[C---:B------:R-:W-:Y:S08]  /*e700*/  HMMA.16816.F32.BF16 R184, R12.reuse, R24, RZ ;  /* 0x000000180cb8723c */ /* 0x040ff000000418ff */
[----:B------:R-:W-:Y:S01]  /*e710*/  HMMA.16816.F32.BF16 R200, R12, R26, RZ ;  /* 0x0000001a0cc8723c */ /* 0x000fe200000418ff */
[----:B------:R-:W1:Y:S04]  /*e720*/  LDSM.16.M88.4 R12, [R7] ;  /* 0x00000000070c783b */ /* 0x000e680000000200 */
[----:B------:R-:W-:Y:S03]  /*e730*/  LDSM.16.M88.4 R24, [R3+0x8000] ;  /* 0x008000000318783b */ /* 0x000fe60000000200 */
[C---:B---3--:R-:W-:Y:S08]  /*e740*/  HMMA.16816.F32.BF16 R196, R16.reuse, R176, R180 ;  /* 0x000000b010c4723c */ /* 0x048ff000000418b4 */
[C---:B-----5:R-:W-:Y:S01]  /*e750*/  HMMA.16816.F32.BF16 R180, R16.reuse, R142, R8 ;  /* 0x0000008e10b4723c */ /* 0x060fe20000041808 */
[----:B------:R-:W2:Y:S07]  /*e760*/  LDSM.16.M88.4 R8, [R2+0x2000] ;  /* 0x002000000208783b */ /* 0x000eae0000000200 */
[C---:B------:R-:W-:Y:S08]  /*e770*/  HMMA.16816.F32.BF16 R192, R16.reuse, R140, R28 ;  /* 0x0000008c10c0723c */ /* 0x040ff0000004181c */
[----:B------:R-:W-:Y:S01]  /*e780*/  HMMA.16816.F32.BF16 R188, R16, R178, R32 ;  /* 0x000000b210bc723c */ /* 0x000fe20000041820 */
[----:B------:R-:W3:Y:S04]  /*e790*/  LDSM.16.M88.4 R32, [R3+0x8800] ;  /* 0x008800000320783b */ /* 0x000ee80000000200 */
[----:B------:R-:W4:Y:S03]  /*e7a0*/  LDSM.16.M88.4 R16, [R2] ;  /* 0x000000000210783b */ /* 0x000f260000000200 */
[C---:B-1----:R-:W-:Y:S08]  /*e7b0*/  HMMA.16816.F32.BF16 R28, R12.reuse, R176, R208 ;  /* 0x000000b00c1c723c */ /* 0x042ff000000418d0 */
[C---:B------:R-:W-:Y:S08]  /*e7c0*/  HMMA.16816.F32.BF16 R176, R12.reuse, R178, R204 ;  /* 0x000000b20cb0723c */ /* 0x040ff000000418cc */
[C---:B------:R-:W-:Y:S08]  /*e7d0*/  HMMA.16816.F32.BF16 R184, R12.reuse, R140, R184 ;  /* 0x0000008c0cb8723c */ /* 0x040ff000000418b8 */
[----:B------:R-:W-:Y:S01]  /*e7e0*/  HMMA.16816.F32.BF16 R140, R12, R142, R200 ;  /* 0x0000008e0c8c723c */ /* 0x000fe200000418c8 */
[----:B------:R-:W-:Y:S07]  /*e7f0*/  LDSM.16.M88.4 R12, [R4] ;  /* 0x00000000040c783b */ /* 0x000fee0000000200 */
[C---:B--2---:R-:W-:Y:S08]  /*e800*/  HMMA.16816.F32.BF16 R228, R8.reuse, R24, R196 ;  /* 0x0000001808e4723c */ /* 0x044ff000000418c4 */
[C---:B---3--:R-:W-:Y:S08]  /*e810*/  HMMA.16816.F32.BF16 R232, R8.reuse, R32, R192 ;  /* 0x0000002008e8723c */ /* 0x048ff000000418c0 */
[C---:B------:R-:W-:Y:S08]  /*e820*/  HMMA.16816.F32.BF16 R208, R8.reuse, R26, R188 ;  /* 0x0000001a08d0723c */ /* 0x040ff000000418bc */
[----:B------:R-:W-:Y:S01]  /*e830*/  HMMA.16816.F32.BF16 R204, R8, R34, R180 ;  /* 0x0000002208cc723c */ /* 0x000fe200000418b4 */
[----:B------:R-:W-:Y:S07]  /*e840*/  LDSM.16.M88.4 R8, [R4+0x2000] ;  /* 0x002000000408783b */ /* 0x000fee0000000200 */
[C---:B----4-:R-:W-:Y:S01]  /*e850*/  HMMA.16816.F32.BF16 R200, R16.reuse, R24, R28 ;  /* 0x0000001810c8723c */ /* 0x050fe2000004181c */
[----:B------:R-:W1:Y:S07]  /*e860*/  LDSM.16.M88.4 R28, [R6+0x8000] ;  /* 0x00800000061c783b */ /* 0x000e6e0000000200 */
[C---:B------:R-:W-:Y:S01]  /*e870*/  HMMA.16816.F32.BF16 R196, R16.reuse, R26, R176 ;  /* 0x0000001a10c4723c */ /* 0x040fe200000418b0 */
[----:B------:R-:W2:Y:S04]  /*e880*/  LDSM.16.M88.4 R24, [R6+0x8800] ;  /* 0x008800000618783b */ /* 0x000ea80000000200 */
[----:B------:R-:W-:Y:S03]  /*e890*/  LDSM.16.M88.4 R176, [R221+UR5+0x9000] ;  /* 0x00900005ddb0783b */ /* 0x000fe60008000200 */
[C---:B------:R-:W-:Y:S08]  /*e8a0*/  HMMA.16816.F32.BF16 R192, R16.reuse, R32, R184 ;  /* 0x0000002010c0723c */ /* 0x040ff000000418b8 */
[----:B------:R-:W-:Y:S01]  /*e8b0*/  HMMA.16816.F32.BF16 R32, R16, R34, R140 ;  /* 0x000000221020723c */ /* 0x000fe2000004188c */
[----:B------:R-:W3:Y:S04]  /*e8c0*/  LDSM.16.M88.4 R16, [R0+0x6000] ;  /* 0x006000000010783b */ /* 0x000ee80000000200 */
[----:B------:R-:W4:Y:S03]  /*e8d0*/  LDSM.16.M88.4 R140, [R221+UR5+0x9800] ;  /* 0x00980005dd8c783b */ /* 0x000f260008000200 */
[C---:B-1----:R-:W-:Y:S08]  /*e8e0*/  HMMA.16816.F32.BF16 R188, R8.reuse, R28, R228 ;  /* 0x0000001c08bc723c */ /* 0x042ff000000418e4 */
[C---:B------:R-:W-:Y:S08]  /*e8f0*/  HMMA.16816.F32.BF16 R184, R8.reuse, R30, R208 ;  /* 0x0000001e08b8723c */ /* 0x040ff000000418d0 */
[C---:B--2---:R-:W-:Y:S08]  /*e900*/  HMMA.16816.F32.BF16 R180, R8.reuse, R24, R232 ;  /* 0x0000001808b4723c */ /* 0x044ff000000418e8 */
[----:B------:R-:W-:Y:S08]  /*e910*/  HMMA.16816.F32.BF16 R8, R8, R26, R204 ;  /* 0x0000001a0808723c */ /* 0x000ff000000418cc */
[C---:B------:R-:W-:Y:S08]  /*e920*/  HMMA.16816.F32.BF16 R232, R12.reuse, R28, R200 ;  /* 0x0000001c0ce8723c */ /* 0x040ff000000418c8 */
[C---:B------:R-:W-:Y:S01]  /*e930*/  HMMA.16816.F32.BF16 R228, R12.reuse, R30, R196 ;  /* 0x0000001e0ce4723c */ /* 0x040fe200000418c4 */
[----:B------:R-:W-:Y:S07]  /*e940*/  LDSM.16.M88.4 R28, [R20+0x9000] ;  /* 0x00900000141c783b */ /* 0x000fee0000000200 */
[C---:B------:R-:W-:Y:S08]  /*e950*/  HMMA.16816.F32.BF16 R208, R12.reuse, R24, R192 ;  /* 0x000000180cd0723c */ /* 0x040ff000000418c0 */
[----:B------:R-:W-:Y:S01]  /*e960*/  HMMA.16816.F32.BF16 R204, R12, R26, R32 ;  /* 0x0000001a0ccc723c */ /* 0x000fe20000041820 */
[----:B------:R1:W2:Y:S04]  /*e970*/  LDSM.16.M88.4 R12, [R0+0x4000] ;  /* 0x00400000000c783b */ /* 0x0002a80000000200 */
[----:B------:R-:W-:Y:S03]  /*e980*/  LDSM.16.M88.4 R32, [R20+0x9800] ;  /* 0x009800001420783b */ /* 0x000fe60000000200 */
[C---:B---3--:R-:W-:Y:S01]  /*e990*/  HMMA.16816.F32.BF16 R200, R16.reuse, R176, R188 ;  /* 0x000000b010c8723c */ /* 0x048fe200000418bc */
[----:B------:R-:W-:Y:S04]  /*e9a0*/  LDSM.16.M88.4 R24, [R7+0x4000] ;  /* 0x004000000718783b */ /* 0x000fe80000000200 */
[----:B------:R-:W-:Y:S03]  /*e9b0*/  LDSM.16.M88.4 R20, [R2+0x6000] ;  /* 0x006000000214783b */ /* 0x000fe60000000200 */
[C---:B------:R-:W-:Y:S08]  /*e9c0*/  HMMA.16816.F32.BF16 R196, R16.reuse, R178, R184 ;  /* 0x000000b210c4723c */ /* 0x040ff000000418b8 */
[----:B----4-:R-:W-:Y:S01]  /*e9d0*/  HMMA.16816.F32.BF16 R180, R16, R140, R180 ;  /* 0x0000008c10b4723c */ /* 0x010fe200000418b4 */
[----:B-1----:R-:W-:-:S07]  /*e9e0*/  VIADD R0, R5, 0xffffff99 ;  /* 0xffffff9905007836 */ /* 0x002fce0000000000 */
[----:B------:R-:W-:Y:S01]  /*e9f0*/  HMMA.16816.F32.BF16 R16, R16, R142, R8 ;  /* 0x0000008e1010723c */ /* 0x000fe20000041808 */
[----:B------:R1:W3:Y:S07]  /*ea00*/  LDSM.16.M88.4 R8, [R7+0x6000] ;  /* 0x006000000708783b */ /* 0x0002ee0000000200 */
[C---:B--2---:R-:W-:Y:S08]  /*ea10*/  HMMA.16816.F32.BF16 R188, R12.reuse, R176, R232 ;  /* 0x000000b00cbc723c */ /* 0x044ff000000418e8 */
[----:B------:R-:W-:Y:S01]  /*ea20*/  HMMA.16816.F32.BF16 R192, R12, R178, R228 ;  /* 0x000000b20cc0723c */ /* 0x000fe200000418e4 */
[----:B------:R-:W2:Y:S01]  /*ea30*/  LDSM.16.M88.4 R176, [R3+0x9000] ;  /* 0x0090000003b0783b */ /* 0x000ea20000000200 */
[----:B-1----:R-:W-:-:S06]  /*ea40*/  VIADD R7, R5, 0xffffff90 ;  /* 0xffffff9005077836 */ /* 0x002fcc0000000000 */
[C---:B------:R-:W-:Y:S08]  /*ea50*/  HMMA.16816.F32.BF16 R184, R12.reuse, R140, R208 ;  /* 0x0000008c0cb8723c */ /* 0x040ff000000418d0 */
[----:B------:R-:W-:Y:S01]  /*ea60*/  HMMA.16816.F32.BF16 R12, R12, R142, R204 ;  /* 0x0000008e0c0c723c */ /* 0x000fe200000418cc */
[----:B------:R1:W4:Y:S07]  /*ea70*/  LDSM.16.M88.4 R140, [R3+0x9800] ;  /* 0x00980000038c783b */ /* 0x00032e0000000200 */
[C---:B---3--:R-:W-:Y:S01]  /*ea80*/  HMMA.16816.F32.BF16 R208, R8.reuse, R34, R16 ;  /* 0x0000002208d0723c */ /* 0x048fe20000041810 */
[----:B------:R3:W5:Y:S07]  /*ea90*/  LDSM.16.M88.4 R16, [R2+0x4000] ;  /* 0x004000000210783b */ /* 0x00076e0000000200 */
[C---:B------:R-:W-:Y:S08]  /*eaa0*/  HMMA.16816.F32.BF16 R232, R8.reuse, R28, R200 ;  /* 0x0000001c08e8723c */ /* 0x040ff000000418c8 */
[----:B------:R-:W-:Y:S01]  /*eab0*/  HMMA.16816.F32.BF16 R200, R8, R32, R180 ;  /* 0x0000002008c8723c */ /* 0x000fe200000418b4 */
[----:B-1----:R-:W-:-:S07]  /*eac0*/  VIADD R3, R5, 0xffffff91 ;  /* 0xffffff9105037836 */ /* 0x002fce0000000000 */
[----:B------:R-:W-:Y:S01]  /*ead0*/  HMMA.16816.F32.BF16 R228, R8, R30, R196 ;  /* 0x0000001e08e4723c */ /* 0x000fe200000418c4 */
[----:B------:R-:W-:Y:S01]  /*eae0*/  LDSM.16.M88.4 R8, [R4+0x6000] ;  /* 0x006000000408783b */ /* 0x000fe20000000200 */
[----:B---3--:R-:W-:-:S06]  /*eaf0*/  VIADD R2, R5, 0xffffff98 ;  /* 0xffffff9805027836 */ /* 0x008fcc0000000000 */
[C---:B------:R-:W-:Y:S08]  /*eb00*/  HMMA.16816.F32.BF16 R180, R24.reuse, R32, R184 ;  /* 0x0000002018b4723c */ /* 0x040ff000000418b8 */
[C---:B------:R-:W-:Y:S08]  /*eb10*/  HMMA.16816.F32.BF16 R204, R24.reuse, R28, R188 ;  /* 0x0000001c18cc723c */ /* 0x040ff000000418bc */
[C---:B------:R-:W-:Y:S01]  /*eb20*/  HMMA.16816.F32.BF16 R196, R24.reuse, R30, R192 ;  /* 0x0000001e18c4723c */ /* 0x040fe200000418c0 */
[----:B------:R-:W-:Y:S07]  /*eb30*/  LDSM.16.M88.4 R28, [R6+0x9000] ;  /* 0x00900000061c783b */ /* 0x000fee0000000200 */
[----:B------:R-:W-:Y:S01]  /*eb40*/  HMMA.16816.F32.BF16 R184, R24, R34, R12 ;  /* 0x0000002218b8723c */ /* 0x000fe2000004180c */
[----:B------:R1:W3:Y:S04]  /*eb50*/  LDSM.16.M88.4 R24, [R6+0x9800] ;  /* 0x009800000618783b */ /* 0x0002e80000000200 */
[----:B------:R5:W3:Y:S01]  /*eb60*/  LDSM.16.M88.4 R12, [R4+0x4000] ;  /* 0x00400000040c783b */ /* 0x000ae20000000200 */
[----:B------:R-:W-:-:S04]  /*eb70*/  DEPBAR.LE SB0, 0x0 ;  /* 0x000080000000791a */ /* 0x000fc80000000000 */
[C---:B--2---:R-:W-:Y:S08]  /*eb80*/  HMMA.16816.F32.BF16 R192, R20.reuse, R176, R232 ;  /* 0x000000b014c0723c */ /* 0x044ff000000418e8 */
[----:B------:R-:W-:Y:S01]  /*eb90*/  HMMA.16816.F32.BF16 R188, R20, R178, R228 ;  /* 0x000000b214bc723c */ /* 0x000fe200000418e4 */
[----:B-1----:R-:W-:-:S07]  /*eba0*/  VIADD R6, R223, 0x8 ;  /* 0x00000008df067836 */ /* 0x002fce0000000000 */
[----:B----4-:R-:W-:Y:S01]  /*ebb0*/  HMMA.16816.F32.BF16 R200, R20, R140, R200 ;  /* 0x0000008c14c8723c */ /* 0x010fe200000418c8 */
[----:B-----5:R-:W-:-:S07]  /*ebc0*/  VIADD R4, R223, 0x40 ;  /* 0x00000040df047836 */ /* 0x020fce0000000000 */
[----:B------:R-:W-:Y:S08]  /*ebd0*/  HMMA.16816.F32.BF16 R32, R20, R142, R208 ;  /* 0x0000008e1420723c */ /* 0x000ff000000418d0 */
[C---:B------:R-:W-:Y:S08]  /*ebe0*/  HMMA.16816.F32.BF16 R20, R16.reuse, R176, R204 ;  /* 0x000000b01014723c */ /* 0x040ff000000418cc */
[C---:B------:R-:W-:Y:S08]  /*ebf0*/  HMMA.16816.F32.BF16 R176, R16.reuse, R178, R196 ;  /* 0x000000b210b0723c */ /* 0x040ff000000418c4 */
[C---:B------:R-:W-:Y:S08]  /*ec00*/  HMMA.16816.F32.BF16 R180, R16.reuse, R140, R180 ;  /* 0x0000008c10b4723c */ /* 0x040ff000000418b4 */
[----:B------:R-:W-:Y:S08]  /*ec10*/  HMMA.16816.F32.BF16 R16, R16, R142, R184 ;  /* 0x0000008e1010723c */ /* 0x000ff000000418b8 */
[----:B---3--:R-:W-:Y:S08]  /*ec20*/  HMMA.16816.F32.BF16 R184, R8, R26, R32 ;  /* 0x0000001a08b8723c */ /* 0x008ff00000041820 */
[C---:B------:R-:W-:Y:S08]  /*ec30*/  HMMA.16816.F32.BF16 R32, R12.reuse, R28, R20 ;  /* 0x0000001c0c20723c */ /* 0x040ff00000041814 */
[C---:B------:R-:W-:Y:S08]  /*ec40*/  HMMA.16816.F32.BF16 R176, R12.reuse, R30, R176 ;  /* 0x0000001e0cb0723c */ /* 0x040ff000000418b0 */
[----:B------:R-:W-:Y:S08]  /*ec50*/  HMMA.16816.F32.BF16 R20, R12, R24, R180 ;  /* 0x000000180c14723c */ /* 0x000ff000000418b4 */
[C---:B------:R-:W-:Y:S08]  /*ec60*/  HMMA.16816.F32.BF16 R192, R8.reuse, R28, R192 ;  /* 0x0000001c08c0723c */ /* 0x040ff000000418c0 */
[C---:B------:R-:W-:Y:S08]  /*ec70*/  HMMA.16816.F32.BF16 R188, R8.reuse, R30, R188 ;  /* 0x0000001e08bc723c */ /* 0x040ff000000418bc */
[----:B------:R-:W-:Y:S01]  /*ec80*/  HMMA.16816.F32.BF16 R200, R8, R24, R200 ;  /* 0x0000001808c8723c */ /* 0x000fe200000418c8 */
[----:B------:R-:W-:-:S02]  /*ec90*/  VIADD R11, R5, 0xffffff80 ;  /* 0xffffff80050b7836 */ /* 0x000fc40000000000 */
[C---:B------:R-:W-:Y:S02]  /*eca0*/  VIADD R10, R5.reuse, 0xffffff81 ;  /* 0xffffff81050a7836 */ /* 0x040fe40000000000 */
[C---:B------:R-:W-:Y:S01]  /*ecb0*/  VIADD R9, R5.reuse, 0xffffff88 ;  /* 0xffffff8805097836 */ /* 0x040fe20000000000 */
[----:B------:R-:W-:Y:S01]  /*ecc0*/  BAR.SYNC.DEFER_BLOCKING 0x0 ;  /* 0x0000000000007b1d */ /* 0x000fe20000010000 */
[----:B------:R-:W-:Y:S01]  /*ecd0*/  VIADD R8, R5, 0xffffff89 ;  /* 0xffffff8905087836 */ /* 0x000fe20000000000 */
[----:B------:R-:W-:Y:S01]  /*ece0*/  HMMA.16816.F32.BF16 R16, R12, R26, R16 ;  /* 0x0000001a0c10723c */ /* 0x000fe20000041810 */
[C---:B------:R-:W-:Y:S02]  /*ecf0*/  ISETP.GT.AND P6, PT, R6.reuse, R11, PT ;  /* 0x0000000b0600720c */ /* 0x040fe40003fc4270 */
[----:B------:R-:W-:Y:S02]  /*ed00*/  ISETP.GT.AND P5, PT, R6, R10, PT ;  /* 0x0000000a0600720c */ /* 0x000fe40003fa4270 */
[----:B------:R-:W-:-:S02]  /*ed10*/  FSEL R14, R34, -INF , !P6 ;  /* 0xff800000220e7808 */ /* 0x000fc40007000000 */
[C---:B------:R-:W-:Y:S02]  /*ed20*/  ISETP.GT.AND P0, PT, R6.reuse, R9, PT ;  /* 0x000000090600720c */ /* 0x040fe40003f04270 */
[C---:B------:R-:W-:Y:S02]  /*ed30*/  ISETP.GT.AND P6, PT, R6.reuse, R8, PT ;  /* 0x000000080600720c */ /* 0x040fe40003fc4270 */
[----:B------:R-:W-:Y:S02]  /*ed40*/  FSEL R25, R35, -INF , !P5 ;  /* 0xff80000023197808 */ /* 0x000fe40006800000 */
[----:B------:R-:W-:Y:S02]  /*ed50*/  ISETP.GT.AND P5, PT, R6, R7, PT ;  /* 0x000000070600720c */ /* 0x000fe40003fa4270 */
[----:B------:R-:W-:Y:S02]  /*ed60*/  FSEL R27, R178, -INF , !P0 ;  /* 0xff800000b21b7808 */ /* 0x000fe40004000000 */
[----:B------:R-:W-:-:S02]  /*ed70*/  FSEL R28, R179, -INF , !P6 ;  /* 0xff800000b31c7808 */ /* 0x000fc40007000000 */
[----:B------:R-:W-:Y:S02]  /*ed80*/  ISETP.GT.AND P6, PT, R6, R2, PT ;  /* 0x000000020600720c */ /* 0x000fe40003fc4270 */
[----:B------:R-:W-:Y:S02]  /*ed90*/  FSEL R178, R22, -INF , !P5 ;  /* 0xff80000016b27808 */ /* 0x000fe40006800000 */
[----:B------:R-:W-:Y:S02]  /*eda0*/  ISETP.GT.AND P5, PT, R4, R11, PT ;  /* 0x0000000b0400720c */ /* 0x000fe40003fa4270 */
[----:B------:R-:W-:Y:S02]  /*edb0*/  ISETP.GT.AND P0, PT, R6, R3, PT ;  /* 0x000000030600720c */ /* 0x000fe40003f04270 */
        /* <DEDUP_REMOVED lines=10> */
[----:B------:R-:W-:Y:S02]  /*ee60*/  FSEL R13, R193, -INF , !P0 ;  /* 0xff800000c10d7808 */ /* 0x000fe40004000000 */
[C---:B------:R-:W-:Y:S02]  /*ee70*/  ISETP.GT.AND P0, PT, R4.reuse, R7, PT ;  /* 0x000000070400720c */ /* 0x040fe40003f04270 */
[----:B------:R-:W-:Y:S02]  /*ee80*/  FSEL R132, R201, -INF , !P6 ;  /* 0xff800000c9847808 */ /* 0x000fe40007000000 */
[----:B------:R-:W-:Y:S01]  /*ee90*/  ISETP.GT.AND P6, PT, R4, R0, PT ;  /* 0x000000000400720c */ /* 0x000fe20003fc4270 */
[----:B------:R-:W-:Y:S01]  /*eea0*/  VIADD R4, R223, 0x48 ;  /* 0x00000048df047836 */ /* 0x000fe20000000000 */
        /* <DEDUP_REMOVED lines=9> */
[----:B------:R-:W-:Y:S02]  /*ef40*/  ISETP.GT.AND P0, PT, R4, R11, PT ;  /* 0x0000000b0400720c */ /* 0x000fe40003f04270 */
[----:B------:R-:W-:Y:S02]  /*ef50*/  FSEL R19, R5, -INF , !P6 ;  /* 0xff80000005137808 */ /* 0x000fe40007000000 */
[----:B------:R-:W-:Y:S02]  /*ef60*/  ISETP.GT.AND P6, PT, R223, R10, PT ;  /* 0x0000000adf00720c */ /* 0x000fe40003fc4270 */
[----:B------:R-:W-:-:S02]  /*ef70*/  FSEL R24, R14, -INF , !P5 ;  /* 0xff8000000e187808 */ /* 0x000fc40006800000 */
[C---:B------:R-:W-:Y:S02]  /*ef80*/  ISETP.GE.AND P5, PT, R11.reuse, R225, PT ;  /* 0x000000e10b00720c */ /* 0x040fe40003fa6270 */
[----:B------:R-:W-:Y:S02]  /*ef90*/  FSEL R6, R194, -INF , !P0 ;  /* 0xff800000c2067808 */ /* 0x000fe40004000000 */
[----:B------:R-:W-:Y:S02]  /*efa0*/  ISETP.GE.AND P0, PT, R11, R224, PT ;  /* 0x000000e00b00720c */ /* 0x000fe40003f06270 */
[----:B------:R-:W-:Y:S02]  /*efb0*/  FSEL R5, R33, -INF , !P6 ;  /* 0xff80000021057808 */ /* 0x000fe40007000000 */
[----:B------:R-:W-:Y:S02]  /*efc0*/  FSEL R29, R12, -INF , !P5 ;  /* 0xff8000000c1d7808 */ /* 0x000fe40006800000 */
[----:B------:R-:W-:-:S02]  /*efd0*/  ISETP.GE.AND P6, PT, R10, R227, PT ;  /* 0x000000e30a00720c */ /* 0x000fc40003fc6270 */
[----:B------:R-:W-:Y:S02]  /*efe0*/  ISETP.GE.AND P5, PT, R10, R225, PT ;  /* 0x000000e10a00720c */ /* 0x000fe40003fa6270 */
[----:B------:R-:W-:Y:S02]  /*eff0*/  FSEL R33, R6, -INF , !P0 ;  /* 0xff80000006217808 */ /* 0x000fe40004000000 */
[----:B------:R-:W-:Y:S02]  /*f000*/  ISETP.GE.AND P0, PT, R10, R226, PT ;  /* 0x000000e20a00720c */ /* 0x000fe40003f06270 */
[----:B------:R-:W-:Y:S02]  /*f010*/  FSEL R18, R5, -INF , !P6 ;  /* 0xff80000005127808 */ /* 0x000fe40007000000 */
[----:B------:R-:W-:Y:S02]  /*f020*/  ISETP.GT.AND P6, PT, R4, R10, PT ;  /* 0x0000000a0400720c */ /* 0x000fe40003fc4270 */
        /* <DEDUP_REMOVED lines=8> */
[----:B------:R-:W-:Y:S02]  /*f0b0*/  ISETP.GT.AND P0, PT, R4, R9, PT ;  /* 0x000000090400720c */ /* 0x000fe40003f04270 */
[----:B------:R-:W-:Y:S02]  /*f0c0*/  FSEL R22, R5, -INF , !P6 ;  /* 0xff80000005167808 */ /* 0x000fe40007000000 */
[----:B------:R-:W-:Y:S02]  /*f0d0*/  ISETP.GT.AND P6, PT, R223, R8, PT ;  /* 0x00000008df00720c */ /* 0x000fe40003fc4270 */
[----:B------:R-:W-:Y:S02]  /*f0e0*/  FSEL R6, R190, -INF , !P0 ;  /* 0xff800000be067808 */ /* 0x000fe40004000000 */
[----:B------:R-:W-:-:S02]  /*f0f0*/  ISETP.GE.AND P5, PT, R9, R226, PT ;  /* 0x000000e20900720c */ /* 0x000fc40003fa6270 */
        /* <DEDUP_REMOVED lines=16> */
[-C--:B------:R-:W-:Y:S02]  /*f200*/  ISETP.GT.AND P5, PT, R223, R7.reuse, PT ;  /* 0x00000007df00720c */ /* 0x080fe40003fa4270 */
[----:B------:R-:W-:-:S02]  /*f210*/  ISETP.GT.AND P0, PT, R4, R7, PT ;  /* 0x000000070400720c */ /* 0x000fc40003f04270 */
[C---:B------:R-:W-:Y:S02]  /*f220*/  ISETP.GE.AND P6, PT, R7.reuse, R227, PT ;  /* 0x000000e30700720c */ /* 0x040fe40003fc6270 */
[----:B------:R-:W-:Y:S02]  /*f230*/  FSEL R5, R20, -INF , !P5 ;  /* 0xff80000014057808 */ /* 0x000fe40006800000 */
[----:B------:R-:W-:Y:S02]  /*f240*/  FSEL R26, R202, -INF , !P0 ;  /* 0xff800000ca1a7808 */ /* 0x000fe40004000000 */
[C---:B------:R-:W-:Y:S02]  /*f250*/  ISETP.GE.AND P0, PT, R7.reuse, R225, PT ;  /* 0x000000e10700720c */ /* 0x040fe40003f06270 */
[----:B------:R-:W-:Y:S02]  /*f260*/  ISETP.GE.AND P5, PT, R7, R226, PT ;  /* 0x000000e20700720c */ /* 0x000fe40003fa6270 */
[----:B------:R-:W-:-:S02]  /*f270*/  FSEL R193, R5, -INF , !P6 ;  /* 0xff80000005c17808 */ /* 0x000fc40007000000 */
[----:B------:R-:W-:Y:S02]  /*f280*/  ISETP.GT.AND P6, PT, R223, R3, PT ;  /* 0x00000003df00720c */ /* 0x000fe40003fc4270 */
[----:B------:R-:W-:Y:S02]  /*f290*/  FSEL R196, R143, -INF , !P0 ;  /* 0xff8000008fc47808 */ /* 0x000fe40004000000 */
[----:B------:R-:W-:Y:S02]  /*f2a0*/  ISETP.GT.AND P0, PT, R223, R0, PT ;  /* 0x00000000df00720c */ /* 0x000fe40003f04270 */
[----:B------:R-:W-:Y:S02]  /*f2b0*/  FSEL R195, R178, -INF , !P5 ;  /* 0xff800000b2c37808 */ /* 0x000fe40006800000 */
[----:B------:R-:W-:Y:S02]  /*f2c0*/  FSEL R5, R21, -INF , !P6 ;  /* 0xff80000015057808 */ /* 0x000fe40007000000 */
[----:B------:R-:W-:-:S02]  /*f2d0*/  ISETP.GE.AND P5, PT, R3, R227, PT ;  /* 0x000000e30300720c */ /* 0x000fc40003fa6270 */
[----:B------:R-:W-:Y:S02]  /*f2e0*/  ISETP.GT.AND P6, PT, R223, R2, PT ;  /* 0x00000002df00720c */ /* 0x000fe40003fc4270 */
[----:B------:R-:W-:Y:S02]  /*f2f0*/  FSEL R6, R17, -INF , !P0 ;  /* 0xff80000011067808 */ /* 0x000fe40004000000 */
[----:B------:R-:W-:Y:S02]  /*f300*/  FMNMX3.FTZ R17, R134, R19, R18, !PT ;  /* 0x0000001386117276 */ /* 0x000fe40007810012 */
[----:B------:R-:W-:Y:S02]  /*f310*/  FSEL R192, R5, -INF , !P5 ;  /* 0xff80000005c07808 */ /* 0x000fe40006800000 */
[----:B------:R-:W-:Y:S02]  /*f320*/  FSEL R5, R16, -INF , !P6 ;  /* 0xff80000010057808 */ /* 0x000fe40007000000 */
[----:B------:R-:W-:-:S02]  /*f330*/  ISETP.GE.AND P6, PT, R2, R227, PT ;  /* 0x000000e30200720c */ /* 0x000fc40003fc6270 */
[----:B------:R-:W-:Y:S02]  /*f340*/  ISETP.GE.AND P0, PT, R0, R227, PT ;  /* 0x000000e30000720c */ /* 0x000fe40003f06270 */
[----:B------:R-:W-:Y:S02]  /*f350*/  FMNMX3.FTZ R17, R17, R22, R23, !PT ;  /* 0x0000001611117276 */ /* 0x000fe40007810017 */
[----:B------:R-:W-:Y:S02]  /*f360*/  FSEL R191, R5, -INF , !P6 ;  /* 0xff80000005bf7808 */ /* 0x000fe40007000000 */
[----:B------:R-:W-:Y:S02]  /*f370*/  FSEL R190, R6, -INF , !P0 ;  /* 0xff80000006be7808 */ /* 0x000fe40004000000 */
[----:B------:R-:W-:Y:S02]  /*f380*/  FMNMX3.FTZ R17, R17, R193, R192, !PT ;  /* 0x000000c111117276 */ /* 0x000fe400078100c0 */
[----:B------:R-:W-:-:S02]  /*f390*/  ISETP.GE.AND P5, PT, R7, R224, PT ;  /* 0x000000e00700720c */ /* 0x000fc40003fa6270 */
        /* <DEDUP_REMOVED lines=56> */
.L_x_1784:
[----:B-1----:R-:W2:Y:S04]  /*f720*/  LDL.64 R10, [R1+0x58] ;  /* 0x00005800010a7983 */ /* 0x002ea80000100a00 */
[----:B------:R-:W3:Y:S04]  /*f730*/  LDL.64 R180, [R1+0x40] ;  /* 0x0000400001b47983 */ /* 0x000ee80000100a00 */
[----:B------:R-:W4:Y:S04]  /*f740*/  LDL.64 R182, [R1+0x38] ;  /* 0x0000380001b67983 */ /* 0x000f280000100a00 */
[----:B------:R-:W5:Y:S04]  /*f750*/  LDL.64 R14, [R1+0x48] ;  /* 0x00004800010e7983 */ /* 0x000f680000100a00 */
[----:B------:R-:W5:Y:S01]  /*f760*/  LDL.64 R184, [R1+0x50] ;  /* 0x0000500001b87983 */ /* 0x000f620000100a00 */
[----:B------:R-:W1:Y:S03]  /*f770*/  S2R R200, SR_CTAID.X ;  /* 0x0000000000c87919 */ /* 0x000e660000002500 */
[----:B------:R-:W1:Y:S01]  /*f780*/  SHFL.BFLY PT, R7, R17, 0x2, 0x1f ;  /* 0x0c401f0011077f89 */ /* 0x000e6200000e0000 */
[----:B------:R-:W-:Y:S01]  /*f790*/  ISETP.GT.AND P0, PT, R4, R3, PT ;  /* 0x000000030400720c */ /* 0x000fe20003f04270 */
[----:B------:R-:W5:Y:S01]  /*f7a0*/  LDCU UR7, c[0x0][0x45c] ;  /* 0x00008b80ff0777ac */ /* 0x000f620008000800 */
        /* <DEDUP_REMOVED lines=11> */
[----:B------:R-:W-:Y:S02]  /*f860*/  SHF.R.U32.HI R12, RZ, 0x5, R218 ;  /* 0x00000005ff0c7819 */ /* 0x000fe400000116da */
[----:B------:R-:W-:-:S02]  /*f870*/  ISETP.GE.AND P5, PT, R2, R224, PT ;  /* 0x000000e00200720c */ /* 0x000fc40003fa6270 */
[----:B------:R-:W-:Y:S02]  /*f880*/  FSEL R189, R35, -INF , !P0 ;  /* 0xff80000023bd7808 */ /* 0x000fe40004000000 */
[----:B------:R-:W-:Y:S02]  /*f890*/  ISETP.GE.AND P0, PT, R0, R226, PT ;  /* 0x000000e20000720c */ /* 0x000fe40003f06270 */
[----:B------:R-:W-:Y:S02]  /*f8a0*/  MOV R2, UR33 ;  /* 0x0000002100027c02 */ /* 0x000fe40008000f00 */
[----:B------:R-:W-:Y:S02]  /*f8b0*/  SHF.R.U32.HI R9, RZ, 0x5, R218 ;  /* 0x00000005ff097819 */ /* 0x000fe400000116da */
[----:B------:R-:W-:Y:S02]  /*f8c0*/  FSEL R20, R186, -INF , !P6 ;  /* 0xff800000ba147808 */ /* 0x000fe40007000000 */
[----:B------:R-:W-:-:S02]  /*f8d0*/  FMNMX3.FTZ R8, R133, R24, R25, !PT ;  /* 0x0000001885087276 */ /* 0x000fc40007810019 */
[----:B------:R-:W-:Y:S01]  /*f8e0*/  ISETP.GE.AND P6, PT, R0, R225, PT ;  /* 0x000000e10000720c */ /* 0x000fe20003fc6270 */
[----:B-1----:R-:W-:Y:S01]  /*f8f0*/  IMAD R200, R200, 0x8, R9 ;  /* 0x00000008c8c87824 */ /* 0x002fe200078e0209 */
[----:B------:R-:W-:Y:S02]  /*f900*/  FSEL R178, R137, -INF , !P0 ;  /* 0xff80000089b27808 */ /* 0x000fe40004000000 */
[----:B------:R-:W-:Y:S02]  /*f910*/  ISETP.GT.AND P0, PT, R4, R0, PT ;  /* 0x000000000400720c */ /* 0x000fe40003f04270 */
[----:B------:R-:W-:Y:S02]  /*f920*/  FMNMX3.FTZ R8, R8, R27, R28, !PT ;  /* 0x0000001b08087276 */ /* 0x000fe4000781001c */
[----:B------:R-:W-:Y:S02]  /*f930*/  FSEL R179, R140, -INF , !P6 ;  /* 0xff8000008cb37808 */ /* 0x000fe40007000000 */
[----:B------:R-:W-:-:S02]  /*f940*/  MOV R4, UR32 ;  /* 0x0000002000047c02 */ /* 0x000fc40008000f00 */
[----:B------:R-:W-:Y:S01]  /*f950*/  ISETP.GE.AND P6, PT, R0, R224, PT ;  /* 0x000000e00000720c */ /* 0x000fe20003fc6270 */
[----:B------:R-:W-:Y:S01]  /*f960*/  IMAD.U32 R0, RZ, RZ, UR32 ;  /* 0x00000020ff007e24 */ /* 0x000fe2000f8e00ff */
[----:B------:R-:W-:Y:S01]  /*f970*/  FMNMX.FTZ R7, R17, R7, !PT ;  /* 0x0000000711077209 */ /* 0x000fe20007810000 */
[----:B------:R-:W-:Y:S01]  /*f980*/  IMAD.WIDE.U32 R200, R200, -0x326172a9, RZ ;  /* 0xcd9e8d57c8c87825 */ /* 0x000fe200078e00ff */
[----:B------:R-:W-:Y:S02]  /*f990*/  FMNMX3.FTZ R8, R8, R195, R177, !PT ;  /* 0x000000c308087276 */ /* 0x000fe400078100b1 */
[----:B------:R-:W-:Y:S01]  /*f9a0*/  IADD3 R4, PT, PT, R4, -0x61c88647, RZ ;  /* 0x9e3779b904047810 */ /* 0x000fe20007ffe0ff */
[----:B------:R-:W-:Y:S01]  /*f9b0*/  VIADD R0, R0, 0x3c6ef372 ;  /* 0x3c6ef37200007836 */ /* 0x000fe20000000000 */
[----:B------:R-:W1:Y:S01]  /*f9c0*/  SHFL.BFLY PT, R17, R7, 0x1, 0x1f ;  /* 0x0c201f0007117f89 */ /* 0x000e6200000e0000 */
[----:B------:R-:W-:Y:S02]  /*f9d0*/  MOV R5, UR33 ;  /* 0x0000002100057c02 */ /* 0x000fe40008000f00 */
[----:B------:R-:W-:-:S02]  /*f9e0*/  FMNMX3.FTZ R8, R8, R176, R178, !PT ;  /* 0x000000b008087276 */ /* 0x000fc400078100b2 */
[----:B------:R-:W-:-:S03]  /*f9f0*/  MOV R6, UR33 ;  /* 0x0000002100067c02 */ /* 0x000fc60008000f00 */
[----:B------:R-:W5:Y:S01]  /*fa00*/  SHFL.BFLY PT, R16, R8, 0x2, 0x1f ;  /* 0x0c401f0008107f89 */ /* 0x000f6200000e0000 */
[----:B------:R-:W-:Y:S02]  /*fa10*/  IADD3 R6, PT, PT, R6, 0x76cf5d0a, RZ ;  /* 0x76cf5d0a06067810 */ /* 0x000fe40007ffe0ff */
[----:B-1----:R-:W-:Y:S02]  /*fa20*/  FMNMX.FTZ R220, R7, R17, !PT ;  /* 0x0000001107dc7209 */ /* 0x002fe40007810000 */
[----:B------:R-:W-:Y:S02]  /*fa30*/  FSEL R198, R20, -INF , !P5 ;  /* 0xff80000014c67808 */ /* 0x000fe40006800000 */
[----:B------:R-:W-:Y:S01]  /*fa40*/  FSETP.NEU.FTZ.AND P5, PT, R220, -INF , PT ;  /* 0xff800000dc00780b */ /* 0x000fe20003fbd000 */
[----:B------:R-:W1:Y:S01]  /*fa50*/  S2UR UR5, SR_CgaCtaId ;  /* 0x00000000000579c3 */ /* 0x000e620000008800 */
[----:B------:R-:W-:Y:S01]  /*fa60*/  UMOV UR11, 0x400 ;  /* 0x00000400000b7882 */ /* 0x000fe20000000000 */
[----:B--2---:R-:W2:Y:S01]  /*fa70*/  S2R R10, SR_CTAID.X ;  /* 0x00000000000a7919 */ /* 0x004ea20000002500 */
[----:B------:R-:W-:-:S05]  /*fa80*/  LOP3.LUT R2, R2, UR10, R11, 0x96, !PT ;  /* 0x0000000a02027c12 */ /* 0x000fca000f8e960b */
[----:B------:R-:W-:-:S05]  /*fa90*/  IMAD.WIDE.U32 R2, R2, -0x326172a9, RZ ;  /* 0xcd9e8d5702027825 */ /* 0x000fca00078e00ff */
[----:B------:R-:W-:Y:S02]  /*faa0*/  LOP3.LUT R9, R4, R200, R3, 0x96, !PT ;  /* 0x000000c804097212 */ /* 0x000fe400078e9603 */
[----:B--2---:R-:W-:-:S04]  /*fab0*/  LEA R10, R10, R12, 0x3 ;  /* 0x0000000c0a0a7211 */ /* 0x004fc800078e18ff */
[----:B------:R-:W-:-:S05]  /*fac0*/  IADD3 R10, PT, PT, R10, 0x4, RZ ;  /* 0x000000040a0a7810 */ /* 0x000fca0007ffe0ff */
[----:B------:R-:W-:Y:S01]  /*fad0*/  IMAD.WIDE.U32 R10, R10, -0x326172a9, RZ ;  /* 0xcd9e8d570a0a7825 */ /* 0x000fe200078e00ff */
[----:B---3--:R-:W-:Y:S02]  /*fae0*/  LOP3.LUT R12, R0, R2, R181, 0x96, !PT ;  /* 0x00000002000c7212 */ /* 0x008fe400078e96b5 */
[----:B------:R-:W-:Y:S02]  /*faf0*/  LOP3.LUT R3, R4, R10, R3, 0x96, !PT ;  /* 0x0000000a04037212 */ /* 0x000fe400078e9603 */
[----:B----4-:R-:W-:Y:S01]  /*fb00*/  LOP3.LUT R10, R0, R2, R183, 0x96, !PT ;  /* 0x00000002000a7212 */ /* 0x010fe200078e96b7 */
[----:B------:R-:W-:Y:S02]  /*fb10*/  VIADD R0, R5, 0x32370b8f ;  /* 0x32370b8f05007836 */ /* 0x000fe40000000000 */
[----:B------:R-:W-:Y:S01]  /*fb20*/  IMAD.WIDE.U32 R4, R9, -0x2daee0ad, RZ ;  /* 0xd2511f5309047825 */ /* 0x000fe200078e00ff */
[----:B------:R-:W-:-:S03]  /*fb30*/  FMNMX3.FTZ R9, R135, R29, R30, !PT ;  /* 0x0000001d87097276 */ /* 0x000fc6000781001e */
[----:B------:R-:W-:Y:S01]  /*fb40*/  IMAD.WIDE.U32 R2, R3, -0x2daee0ad, RZ ;  /* 0xd2511f5303027825 */ /* 0x000fe200078e00ff */
[----:B-----5:R-:W-:-:S03]  /*fb50*/  LOP3.LUT R15, R6, R14, R5, 0x96, !PT ;  /* 0x0000000e060f7212 */ /* 0x020fc600078e9605 */
[----:B------:R-:W-:Y:S01]  /*fb60*/  IMAD.WIDE.U32 R12, R12, -0x2daee0ad, RZ ;  /* 0xd2511f530c0c7825 */ /* 0x000fe200078e00ff */
[----:B------:R-:W-:-:S03]  /*fb70*/  FMNMX3.FTZ R5, R9, R31, R32, !PT ;  /* 0x0000001f09057276 */ /* 0x000fc60007810020 */
[----:B------:R-:W-:Y:S01]  /*fb80*/  IMAD.WIDE.U32 R10, R10, -0x2daee0ad, RZ ;  /* 0xd2511f530a0a7825 */ /* 0x000fe200078e00ff */
[C---:B------:R-:W-:Y:S02]  /*fb90*/  LOP3.LUT R9, R0.reuse, R2, R13, 0x96, !PT ;  /* 0x0000000200097212 */ /* 0x040fe400078e960d */
[----:B------:R-:W-:Y:S02]  /*fba0*/  FMNMX3.FTZ R13, R5, R196, R188, !PT ;  /* 0x000000c4050d7276 */ /* 0x000fe400078100bc */
[----:B------:R-:W-:Y:S02]  /*fbb0*/  LOP3.LUT R14, R0, R4, R11, 0x96, !PT ;  /* 0x00000004000e7212 */ /* 0x000fe400078e960b */
[----:B------:R-:W-:Y:S02]  /*fbc0*/  FMNMX3.FTZ R13, R13, R189, R179, !PT ;  /* 0x000000bd0d0d7276 */ /* 0x000fe400078100b3 */
[----:B------:R-:W-:Y:S02]  /*fbd0*/  LOP3.LUT R4, R6, R184, R3, 0x96, !PT ;  /* 0x000000b806047212 */ /* 0x000fe400078e9603 */
[----:B------:R-:W-:Y:S01]  /*fbe0*/  MOV R3, UR32 ;  /* 0x0000002000037c02 */ /* 0x000fe20008000f00 */
[----:B------:R-:W2:Y:S01]  /*fbf0*/  SHFL.BFLY PT, R17, R13, 0x2, 0x1f ;  /* 0x0c401f000d117f89 */ /* 0x000ea200000e0000 */
[----:B------:R-:W-:Y:S01]  /*fc00*/  IMAD.WIDE.U32 R6, R15, -0x326172a9, RZ ;  /* 0xcd9e8d570f067825 */ /* 0x000fe200078e00ff */
[----:B------:R-:W-:-:S03]  /*fc10*/  MOV R0, UR32 ;  /* 0x0000002000007c02 */ /* 0x000fc60008000f00 */
[----:B------:R-:W-:Y:S02]  /*fc20*/  VIADD R3, R3, 0xdaa66d2b ;  /* 0xdaa66d2b03037836 */ /* 0x000fe40000000000 */
[----:B------:R-:W-:Y:S01]  /*fc30*/  IMAD.WIDE.U32 R4, R4, -0x326172a9, RZ ;  /* 0xcd9e8d5704047825 */ /* 0x000fe200078e00ff */
[----:B------:R-:W-:Y:S02]  /*fc40*/  FMNMX.FTZ R11, R8, R16, !PT ;  /* 0x00000010080b7209 */ /* 0x000fe40007810000 */
[----:B------:R-:W-:Y:S01]  /*fc50*/  IADD3 R0, PT, PT, R0, 0x78dde6e4, RZ ;  /* 0x78dde6e400007810 */ /* 0x000fe20007ffe0ff */
[----:B------:R-:W-:Y:S01]  /*fc60*/  IMAD.WIDE.U32 R8, R9, -0x326172a9, RZ ;  /* 0xcd9e8d5709087825 */ /* 0x000fe200078e00ff */
[C---:B------:R-:W-:Y:S02]  /*fc70*/  LOP3.LUT R7, R3.reuse, R182, R7, 0x96, !PT ;  /* 0x000000b603077212 */ /* 0x040fe400078e9607 */
[----:B------:R-:W-:Y:S02]  /*fc80*/  LOP3.LUT R5, R3, R180, R5, 0x96, !PT ;  /* 0x000000b403057212 */ /* 0x000fe400078e9605 */
[----:B------:R-:W-:-:S02]  /*fc90*/  FMNMX3.FTZ R3, R136, R33, R34, !PT ;  /* 0x0000002188037276 */ /* 0x000fc40007810022 */
[----:B------:R-:W-:Y:S02]  /*fca0*/  LOP3.LUT R21, R0, R4, R9, 0x96, !PT ;  /* 0x0000000400157212 */ /* 0x000fe400078e9609 */
[----:B------:R-:W-:Y:S02]  /*fcb0*/  FSEL R4, R187, -INF , !P0 ;  /* 0xff800000bb047808 */ /* 0x000fe40004000000 */
[----:B------:R-:W-:Y:S02]  /*fcc0*/  FMNMX3.FTZ R3, R3, R138, R139, !PT ;  /* 0x0000008a03037276 */ /* 0x000fe4000781008b */
[----:B------:R-:W-:Y:S02]  /*fcd0*/  FSEL R197, R4, -INF , !P6 ;  /* 0xff80000004c57808 */ /* 0x000fe40007000000 */
[----:B------:R-:W-:Y:S01]  /*fce0*/  FMNMX3.FTZ R3, R3, R194, R199, !PT ;  /* 0x000000c203037276 */ /* 0x000fe200078100c7 */
[----:B------:R-:W-:Y:S01]  /*fcf0*/  FMUL.FTZ R2, R220, UR7 ;  /* 0x00000007dc027c20 */ /* 0x000fe20008410000 */
[----:B------:R-:W3:Y:S01]  /*fd00*/  SHFL.BFLY PT, R20, R11, 0x1, 0x1f ;  /* 0x0c201f000b147f89 */ /* 0x000ee200000e0000 */
[----:B------:R-:W-:Y:S01]  /*fd10*/  IMAD.WIDE.U32 R14, R14, -0x326172a9, RZ ;  /* 0xcd9e8d570e0e7825 */ /* 0x000fe200078e00ff */
[----:B------:R-:W-:-:S02]  /*fd20*/  FMNMX3.FTZ R16, R3, R198, R197, !PT ;  /* 0x000000c603107276 */ /* 0x000fc400078100c5 */
[----:B------:R-:W-:Y:S02]  /*fd30*/  FSEL R2, R2, RZ, P5 ;  /* 0x000000ff02027208 */ /* 0x000fe40002800000 */
[----:B------:R-:W-:Y:S02]  /*fd40*/  LOP3.LUT R26, R0, R6, R15, 0x96, !PT ;  /* 0x00000006001a7212 */ /* 0x000fe400078e960f */
[----:B------:R-:W-:Y:S02]  /*fd50*/  MOV R0, UR33 ;  /* 0x0000002100007c02 */ /* 0x000fe40008000f00 */
[----:B--2---:R-:W-:Y:S02]  /*fd60*/  FMNMX.FTZ R15, R13, R17, !PT ;  /* 0x000000110d0f7209 */ /* 0x004fe40007810000 */
[----:B------:R-:W2:Y:S01]  /*fd70*/  SHFL.BFLY PT, R17, R16, 0x2, 0x1f ;  /* 0x0c401f0010117f89 */ /* 0x000ea200000e0000 */
[----:B------:R-:W-:Y:S01]  /*fd80*/  FFMA.FTZ R18, R18, UR7, -R2 ;  /* 0x0000000712127c23 */ /* 0x000fe20008010802 */
[----:B------:R-:W-:-:S02]  /*fd90*/  VIADD R0, R0, 0xed9eba14 ;  /* 0xed9eba1400007836 */ /* 0x000fc40000000000 */
[----:B------:R-:W-:-:S04]  /*fda0*/  IMAD.WIDE.U32 R6, R7, -0x2daee0ad, RZ ;  /* 0xd2511f5307067825 */ /* 0x000fc800078e00ff */
[----:B------:R-:W-:Y:S01]  /*fdb0*/  FFMA.FTZ R3, R22, UR7, -R2 ;  /* 0x0000000716037c23 */ /* 0x000fe20008010802 */
[----:B------:R4:W-:Y:S01]  /*fdc0*/  MUFU.EX2 R182, R18 ;  /* 0x0000001200b67308 */ /* 0x0009e20000000800 */
[----:B------:R-:W-:Y:S01]  /*fdd0*/  IMAD.WIDE.U32 R4, R5, -0x2daee0ad, RZ ;  /* 0xd2511f5305047825 */ /* 0x000fe200078e00ff */
[----:B------:R-:W-:-:S03]  /*fde0*/  LOP3.LUT R10, R0, R10, R7, 0x96, !PT ;  /* 0x0000000a000a7212 */ /* 0x000fc600078e9607 */
[----:B------:R-:W-:-:S03]  /*fdf0*/  FFMA.FTZ R7, R23, UR7, -R2 ;  /* 0x0000000717077c23 */ /* 0x000fc60008010802 */
[----:B------:R5:W-:Y:S01]  /*fe00*/  MUFU.EX2 R202, R3 ;  /* 0x0000000300ca7308 */ /* 0x000be20000000800 */
[----:B------:R-:W-:Y:S01]  /*fe10*/  LOP3.LUT R12, R0, R12, R5, 0x96, !PT ;  /* 0x0000000c000c7212 */ /* 0x000fe200078e9605 */
[----:B----4-:R-:W4:Y:S06]  /*fe20*/  SHFL.BFLY PT, R18, R15, 0x1, 0x1f ;  /* 0x0c201f000f127f89 */ /* 0x010f2c00000e0000 */
[----:B------:R1:W4:Y:S01]  /*fe30*/  MUFU.EX2 R185, R7 ;  /* 0x0000000700b97308 */ /* 0x0003220000000800 */
[----:B---3--:R-:W-:Y:S01]  /*fe40*/  FMNMX.FTZ R219, R11, R20, !PT ;  /* 0x000000140bdb7209 */ /* 0x008fe20007810000 */
[----:B------:R-:W-:Y:S01]  /*fe50*/  IMAD.WIDE.U32 R142, R21, -0x2daee0ad, RZ ;  /* 0xd2511f53158e7825 */ /* 0x000fe200078e00ff */
[----:B-----5:R-:W-:-:S03]  /*fe60*/  MOV R3, UR33 ;  /* 0x0000002100037c02 */ /* 0x020fc60008000f00 */
[----:B------:R-:W-:-:S04]  /*fe70*/  IMAD.WIDE.U32 R12, R12, -0x326172a9, RZ ;  /* 0xcd9e8d570c0c7825 */ /* 0x000fc800078e00ff */
[----:B------:R-:W-:Y:S01]  /*fe80*/  VIADD R0, R3, 0xa9066899 ;  /* 0xa906689903007836 */ /* 0x000fe20000000000 */
[----:B-1----:R-:W-:Y:S01]  /*fe90*/  MOV R7, UR32 ;  /* 0x0000002000077c02 */ /* 0x002fe20008000f00 */
[----:B------:R-:W-:-:S03]  /*fea0*/  FMUL.FTZ R9, R219, UR7 ;  /* 0x00000007db097c20 */ /* 0x000fc60008410000 */
[----:B------:R-:W-:Y:S02]  /*feb0*/  IADD3 R3, PT, PT, R7, 0x1715609d, RZ ;  /* 0x1715609d07037810 */ /* 0x000fe40007ffe0ff */
[----:B------:R-:W-:Y:S02]  /*fec0*/  LOP3.LUT R4, R0, R4, R143, 0x96, !PT ;  /* 0x0000000400047212 */ /* 0x000fe400078e968f */
[----:B------:R-:W-:Y:S02]  /*fed0*/  FSETP.NEU.FTZ.AND P6, PT, R219, -INF , PT ;  /* 0xff800000db00780b */ /* 0x000fe40003fdd000 */
[----:B------:R-:W-:Y:S02]  /*fee0*/  LOP3.LUT R143, R3, R8, R13, 0x96, !PT ;  /* 0x00000008038f7212 */ /* 0x000fe400078e960d */
[----:B--2---:R-:W-:Y:S01]  /*fef0*/  FMNMX.FTZ R8, R16, R17, !PT ;  /* 0x0000001110087209 */ /* 0x004fe20007810000 */
[----:B------:R-:W-:Y:S01]  /*ff00*/  IMAD.WIDE.U32 R140, R26, -0x2daee0ad, RZ ;  /* 0xd2511f531a8c7825 */ /* 0x000fe200078e00ff */
[----:B------:R-:W-:-:S03]  /*ff10*/  FSEL R9, R9, RZ, P6 ;  /* 0x000000ff09097208 */ /* 0x000fc60003000000 */
[----:B------:R-:W1:Y:S01]  /*ff20*/  SHFL.BFLY PT, R17, R8, 0x1, 0x1f ;  /* 0x0c201f0008117f89 */ /* 0x000e6200000e0000 */
[----:B------:R-:W-:Y:S01]  /*ff30*/  IMAD.WIDE.U32 R10, R10, -0x326172a9, RZ ;  /* 0xcd9e8d570a0a7825 */ /* 0x000fe200078e00ff */
[----:B------:R-:W-:-:S03]  /*ff40*/  LOP3.LUT R6, R0, R6, R141, 0x96, !PT ;  /* 0x0000000600067212 */ /* 0x000fc600078e968d */
[----:B------:R-:W-:Y:S01]  /*ff50*/  FFMA.FTZ R5, R24, UR7, -R9 ;  /* 0x0000000718057c23 */ /* 0x000fe20008010809 */
[----:B------:R-:W-:Y:S02]  /*ff60*/  MOV R0, UR32 ;  /* 0x0000002000007c02 */ /* 0x000fe40008000f00 */
[----:B----4-:R-:W-:Y:S01]  /*ff70*/  FMNMX.FTZ R217, R15, R18, !PT ;  /* 0x000000120fd97209 */ /* 0x010fe20007810000 */
[----:B------:R2:W-:Y:S01]  /*ff80*/  MUFU.EX2 R137, R5 ;  /* 0x0000000500897308 */ /* 0x0005e20000000800 */
[----:B------:R-:W-:Y:S01]  /*ff90*/  LOP3.LUT R141, R3, R14, R11, 0x96, !PT ;  /* 0x0000000e038d7212 */ /* 0x000fe200078e960b */
[--C-:B------:R-:W-:Y:S01]  /*ffa0*/  FFMA.FTZ R3, R27, UR7, -R9.reuse ;  /* 0x000000071b037c23 */ /* 0x100fe20008010809 */
[----:B------:R-:W-:Y:S02]  /*ffb0*/  VIADD R0, R0, 0xb54cda56 ;  /* 0xb54cda5600007836 */ /* 0x000fe40000000000 */
[C---:B------:R-:W-:Y:S01]  /*ffc0*/  FMUL.FTZ R11, R217.reuse, UR7 ;  /* 0x00000007d90b7c20 */ /* 0x040fe20008410000 */
[----:B------:R-:W-:Y:S01]  /*ffd0*/  IMAD.WIDE.U32 R6, R6, -0x326172a9, RZ ;  /* 0xcd9e8d5706067825 */ /* 0x000fe200078e00ff */
[----:B------:R-:W-:Y:S01]  /*ffe0*/  FSETP.NEU.FTZ.AND P0, PT, R217, -INF , PT ;  /* 0xff800000d900780b */ /* 0x000fe20003f1d000 */
[----:B------:R3:W-:Y:S02]  /*fff0*/  MUFU.EX2 R201, R3 ;  /* 0x0000000300c97308 */ /* 0x0007e40000000800 */
[--C-:B------:R-:W-:Y:S01]  /*10000*/  FFMA.FTZ R13, R28, UR7, -R9.reuse ;  /* 0x000000071c0d7c23 */ /* 0x100fe20008010809 */
[----:B--2---:R-:W-:-:S05]  /*10010*/  FFMA.FTZ R5, R25, UR7, -R9 ;  /* 0x0000000719057c23 */ /* 0x004fca0008010809 */
[----:B------:R2:W-:Y:S01]  /*10020*/  MUFU.EX2 R180, R5 ;  /* 0x0000000500b47308 */ /* 0x0005e20000000800 */
[----:B---3--:R-:W-:Y:S02]  /*10030*/  LOP3.LUT R3, R0, R10, R7, 0x96, !PT ;  /* 0x0000000a00037212 */ /* 0x008fe400078e9607 */
[----:B------:R-:W-:-:S05]  /*10040*/  FSEL R10, R11, RZ, P0 ;  /* 0x000000ff0b0a7208 */ /* 0x000fca0000000000 */
[----:B------:R3:W4:Y:S01]  /*10050*/  MUFU.EX2 R132, R13 ;  /* 0x0000000d00847308 */ /* 0x0007220000000800 */
[----:B--2---:R-:W-:-:S04]  /*10060*/  IMAD.WIDE.U32 R4, R4, -0x326172a9, RZ ;  /* 0xcd9e8d5704047825 */ /* 0x004fc800078e00ff */
[----:B------:R-:W-:Y:S01]  /*10070*/  FFMA.FTZ R19, R19, UR7, -R2 ;  /* 0x0000000713137c23 */ /* 0x000fe20008010802 */
[----:B------:R-:W-:Y:S01]  /*10080*/  LOP3.LUT R0, R0, R12, R5, 0x96, !PT ;  /* 0x0000000c00007212 */ /* 0x000fe200078e9605 */
[----:B------:R-:W-:Y:S01]  /*10090*/  FFMA.FTZ R5, R29, UR7, -R10 ;  /* 0x000000071d057c23 */ /* 0x000fe2000801080a */
[----:B---3--:R-:W-:Y:S02]  /*100a0*/  MOV R13, R6 ;  /* 0x00000006000d7202 */ /* 0x008fe40000000f00 */
[----:B------:R-:W-:Y:S01]  /*100b0*/  MOV R11, R4 ;  /* 0x00000004000b7202 */ /* 0x000fe20000000f00 */
[----:B------:R2:W-:Y:S01]  /*100c0*/  MUFU.EX2 R203, R5 ;  /* 0x0000000500cb7308 */ /* 0x0005e20000000800 */
[C---:B------:R-:W-:Y:S02]  /*100d0*/  PRMT R15, R4.reuse, 0x7771, RZ ;  /* 0x00007771040f7816 */ /* 0x040fe400000000ff */
[----:B------:R-:W-:Y:S02]  /*100e0*/  PRMT R7, R4, 0x7773, RZ ;  /* 0x0000777304077816 */ /* 0x000fe400000000ff */
[----:B------:R-:W-:-:S02]  /*100f0*/  PRMT R14, R6, 0x7773, RZ ;  /* 0x00007773060e7816 */ /* 0x000fc400000000ff */
[----:B------:R-:W-:Y:S02]  /*10100*/  PRMT R12, R6, 0x7772, RZ ;  /* 0x00007772060c7816 */ /* 0x000fe400000000ff */
[----:B------:R-:W-:Y:S02]  /*10110*/  PRMT R4, R4, 0x7772, RZ ;  /* 0x0000777204047816 */ /* 0x000fe400000000ff */
[----:B------:R-:W-:Y:S02]  /*10120*/  PRMT R16, R6, 0x7771, RZ ;  /* 0x0000777106107816 */ /* 0x000fe400000000ff */
[----:B-1----:R-:W-:Y:S01]  /*10130*/  FMNMX.FTZ R213, R8, R17, !PT ;  /* 0x0000001108d57209 */ /* 0x002fe20007810000 */
[----:B------:R1:W3:Y:S01]  /*10140*/  MUFU.EX2 R186, R19 ;  /* 0x0000001300ba7308 */ /* 0x0002e20000000800 */
[----:B--2---:R-:W-:Y:S02]  /*10150*/  LOP3.LUT R5, R13, 0xff, RZ, 0xc0, !PT ;  /* 0x000000ff0d057812 */ /* 0x004fe400078ec0ff */
[----:B------:R-:W-:Y:S01]  /*10160*/  PRMT R23, R4, 0x5410, R7 ;  /* 0x0000541004177816 */ /* 0x000fe20000000007 */
[----:B------:R-:W-:Y:S01]  /*10170*/  FMUL.FTZ R17, R213, UR7 ;  /* 0x00000007d5117c20 */ /* 0x000fe20008410000 */
[----:B------:R-:W-:-:S02]  /*10180*/  LOP3.LUT R7, R11, 0xff, RZ, 0xc0, !PT ;  /* 0x000000ff0b077812 */ /* 0x000fc400078ec0ff */
[----:B------:R-:W-:Y:S02]  /*10190*/  FSEL R11, R220, RZ, P5 ;  /* 0x000000ffdc0b7208 */ /* 0x000fe40002800000 */
[----:B------:R-:W-:Y:S01]  /*101a0*/  FSETP.NEU.FTZ.AND P5, PT, R213, -INF , PT ;  /* 0xff800000d500780b */ /* 0x000fe20003fbd000 */
[----:B------:R-:W-:Y:S01]  /*101b0*/  FFMA.FTZ R6, R30, UR7, -R10 ;  /* 0x000000071e067c23 */ /* 0x000fe2000801080a */
[----:B-1----:R-:W-:Y:S02]  /*101c0*/  PRMT R19, R12, 0x5410, R14 ;  /* 0x000054100c137816 */ /* 0x002fe4000000000e */
[----:B------:R-:W-:Y:S01]  /*101d0*/  PRMT R14, R5, 0x5410, R16 ;  /* 0x00005410050e7816 */ /* 0x000fe20000000010 */
[----:B------:R-:W-:Y:S01]  /*101e0*/  FFMA.FTZ R5, R31, UR7, -R10 ;  /* 0x000000071f057c23 */ /* 0x000fe2000801080a */
[----:B------:R-:W-:Y:S02]  /*101f0*/  LOP3.LUT R4, R3, 0xffff, RZ, 0xc0, !PT ;  /* 0x0000ffff03047812 */ /* 0x000fe400078ec0ff */
[----:B------:R-:W-:Y:S01]  /*10200*/  FSEL R17, R17, RZ, P5 ;  /* 0x000000ff11117208 */ /* 0x000fe20002800000 */
[----:B------:R1:W-:Y:S01]  /*10210*/  MUFU.EX2 R252, R5 ;  /* 0x0000000500fc7308 */ /* 0x0003e20000000800 */
[----:B------:R-:W-:-:S02]  /*10220*/  PRMT R22, R7, 0x5410, R15 ;  /* 0x0000541007167816 */ /* 0x000fc4000000000f */
[----:B------:R-:W-:Y:S01]  /*10230*/  SHF.R.U32.HI R4, RZ, 0x8, R4 ;  /* 0x00000008ff047819 */ /* 0x000fe20000011604 */
[----:B------:R-:W2:Y:S04]  /*10240*/  LDC R15, c[0x0][0x4f8] ;  /* 0x00013e00ff0f7b82 */ /* 0x000ea80000000800 */
[----:B------:R5:W3:Y:S01]  /*10250*/  MUFU.EX2 R204, R6 ;  /* 0x0000000600cc7308 */ /* 0x000ae20000000800 */
[----:B------:R-:W-:Y:S01]  /*10260*/  SHF.R.U32.HI R7, RZ, 0x18, R3 ;  /* 0x00000018ff077819 */ /* 0x000fe20000011603 */
[----:B-1----:R-:W-:-:S06]  /*10270*/  FFMA.FTZ R5, R32, UR7, -R10 ;  /* 0x0000000720057c23 */ /* 0x002fcc000801080a */
[----:B------:R1:W-:Y:S01]  /*10280*/  MUFU.EX2 R251, R5 ;  /* 0x0000000500fb7308 */ /* 0x0003e20000000800 */
[----:B-----5:R-:W-:-:S04]  /*10290*/  LOP3.LUT R6, R3, 0xff, RZ, 0xc0, !PT ;  /* 0x000000ff03067812 */ /* 0x020fc800078ec0ff */
[--C-:B------:R-:W-:Y:S02]  /*102a0*/  PRMT R12, R6, 0x5410, R4.reuse ;  /* 0x00005410060c7816 */ /* 0x100fe40000000004 */
[----:B------:R-:W-:Y:S02]  /*102b0*/  PRMT R4, R3, 0x7632, R4 ;  /* 0x0000763203047816 */ /* 0x000fe40000000004 */
[----:B------:R-:W-:Y:S01]  /*102c0*/  LOP3.LUT R3, R0, 0xffff, RZ, 0xc0, !PT ;  /* 0x0000ffff00037812 */ /* 0x000fe200078ec0ff */
[----:B-1----:R-:W-:-:S04]  /*102d0*/  FFMA.FTZ R5, R33, UR7, -R17 ;  /* 0x0000000721057c23 */ /* 0x002fc80008010811 */
[----:B------:R1:W-:Y:S01]  /*102e0*/  MUFU.EX2 R250, R5 ;  /* 0x0000000500fa7308 */ /* 0x0003e20000000800 */
[----:B------:R-:W-:Y:S02]  /*102f0*/  LOP3.LUT R8, R0, 0xff, RZ, 0xc0, !PT ;  /* 0x000000ff00087812 */ /* 0x000fe400078ec0ff */
[----:B------:R-:W-:Y:S02]  /*10300*/  SHF.R.U32.HI R6, RZ, 0x8, R3 ;  /* 0x00000008ff067819 */ /* 0x000fe40000011603 */
[----:B------:R-:W-:Y:S02]  /*10310*/  LOP3.LUT R4, R4, 0xff, RZ, 0xc0, !PT ;  /* 0x000000ff04047812 */ /* 0x000fe400078ec0ff */
[----:B-1----:R-:W-:Y:S02]  /*10320*/  PRMT R5, R0, 0x7632, R5 ;  /* 0x0000763200057816 */ /* 0x002fe40000000005 */
[----:B------:R-:W-:Y:S02]  /*10330*/  SHF.R.U32.HI R0, RZ, 0x18, R0 ;  /* 0x00000018ff007819 */ /* 0x000fe40000011600 */
[----:B------:R-:W-:-:S04]  /*10340*/  LOP3.LUT R3, R5, 0xff, RZ, 0xc0, !PT ;  /* 0x000000ff05037812 */ /* 0x000fc800078ec0ff */
[----:B------:R-:W-:Y:S01]  /*10350*/  PRMT R16, R3, 0x5410, R0 ;  /* 0x0000541003107816 */ /* 0x000fe20000000000 */
[----:B------:R-:W-:Y:S01]  /*10360*/  FFMA.FTZ R0, R138, UR7, -R17 ;  /* 0x000000078a007c23 */ /* 0x000fe20008010811 */
[----:B------:R-:W-:Y:S01]  /*10370*/  PRMT R18, R4, 0x5410, R7 ;  /* 0x0000541004127816 */ /* 0x000fe20000000007 */
[----:B------:R-:W-:Y:S02]  /*10380*/  FFMA.FTZ R4, R34, UR7, -R17 ;  /* 0x0000000722047c23 */ /* 0x000fe40008010811 */
[----:B------:R1:W-:Y:S01]  /*10390*/  MUFU.EX2 R243, R0 ;  /* 0x0000000000f37308 */ /* 0x0003e20000000800 */
[----:B------:R-:W-:Y:S01]  /*103a0*/  PRMT R13, R8, 0x5410, R6 ;  /* 0x00005410080d7816 */ /* 0x000fe20000000006 */
[----:B------:R-:W-:Y:S01]  /*103b0*/  ULEA UR5, UR5, UR11, 0x18 ;  /* 0x0000000b05057291 */ /* 0x000fe2000f8ec0ff */
[----:B--2---:R-:W-:Y:S01]  /*103c0*/  LOP3.LUT R8, R15, 0xff, RZ, 0xc0, !PT ;  /* 0x000000ff0f087812 */ /* 0x004fe200078ec0ff */
[----:B------:R-:W-:Y:S01]  /*103d0*/  FADD.FTZ R6, R134, -R11 ;  /* 0x8000000b86067221 */ /* 0x000fe20000010000 */
[----:B------:R-:W-:-:S03]  /*103e0*/  FFMA.FTZ R3, R139, UR7, -R17 ;  /* 0x000000078b037c23 */ /* 0x000fc60008010811 */
[----:B------:R2:W5:Y:S01]  /*103f0*/  MUFU.EX2 R249, R4 ;  /* 0x0000000400f97308 */ /* 0x0005620000000800 */
[----:B-1----:R-:W-:-:S04]  /*10400*/  LOP3.LUT R0, R248, R236, RZ, 0x3c, !PT ;  /* 0x000000ecf8007212 */ /* 0x002fc800078e3cff */
[----:B------:R-:W-:Y:S02]  /*10410*/  LOP3.LUT R15, R0, 0x200, R247, 0xf8, !PT ;  /* 0x00000200000f7812 */ /* 0x000fe400078ef8f7 */
[----:B--2---:R-:W-:Y:S02]  /*10420*/  FSEL R4, R217, RZ, P0 ;  /* 0x000000ffd9047208 */ /* 0x004fe40000000000 */
[----:B------:R-:W-:Y:S01]  /*10430*/  LEA R134, R15, UR5, 0x1 ;  /* 0x000000050f867c11 */ /* 0x000fe2000f8e08ff */
[----:B------:R-:W-:Y:S01]  /*10440*/  IMAD R8, R8, 0x10000, R8 ;  /* 0x0001000008087824 */ /* 0x000fe200078e0208 */
[----:B------:R1:W2:Y:S01]  /*10450*/  MUFU.EX2 R248, R3 ;  /* 0x0000000300f87308 */ /* 0x0002a20000000800 */
[----:B------:R-:W-:Y:S01]  /*10460*/  FADD.FTZ R7, R135, -R4 ;  /* 0x8000000487077221 */ /* 0x000fe20000010000 */
[----:B------:R-:W-:Y:S01]  /*10470*/  FSEL R4, R213, RZ, P5 ;  /* 0x000000ffd5047208 */ /* 0x000fe20002800000 */
[----:B------:R-:W2:Y:S01]  /*10480*/  LDSM.16.MT88.4 R24, [R134+0xa000] ;  /* 0x00a000008618783b */ /* 0x000ea20000004200 */
[----:B------:R-:W-:-:S02]  /*10490*/  FSEL R5, R219, RZ, P6 ;  /* 0x000000ffdb057208 */ /* 0x000fc40003000000 */
[----:B------:R-:W-:Y:S01]  /*104a0*/  HSET2.LE.AND R14, R14, R8, PT ;  /* 0x000000080e0e7233 */ /* 0x000fe20003803000 */
[----:B------:R-:W-:Y:S01]  /*104b0*/  FADD.FTZ R11, R136, -R4 ;  /* 0x80000004880b7221 */ /* 0x000fe20000010000 */
[----:B------:R-:W-:Y:S02]  /*104c0*/  F2FP.BF16.F32.PACK_AB R0, R185, R202 ;  /* 0x000000cab900723e */ /* 0x000fe400000010ff */
[----:B----4-:R-:W-:Y:S02]  /*104d0*/  F2FP.BF16.F32.PACK_AB R4, R132, R201 ;  /* 0x000000c98404723e */ /* 0x010fe400000010ff */
[----:B-1----:R-:W-:Y:S01]  /*104e0*/  LOP3.LUT R3, R19, 0xff00ff, RZ, 0xc0, !PT ;  /* 0x00ff00ff13037812 */ /* 0x002fe200078ec0ff */
[----:B------:R-:W-:-:S04]  /*104f0*/  FADD.FTZ R5, R133, -R5 ;  /* 0x8000000585057221 */ /* 0x000fc80000010000 */
[--C-:B------:R-:W-:Y:S01]  /*10500*/  HSET2.LE.AND R3, R3, R8.reuse, PT ;  /* 0x0000000803037233 */ /* 0x100fe20003803000 */
[----:B------:R1:W-:Y:S01]  /*10510*/  STL [R1+0x10], R15 ;  /* 0x0000100f01007387 */ /* 0x0003e20000100800 */
[----:B------:R-:W-:Y:S02]  /*10520*/  LOP3.LUT R14, R0, R14, RZ, 0xc0, !PT ;  /* 0x0000000e000e7212 */ /* 0x000fe400078ec0ff */
[----:B------:R-:W-:Y:S01]  /*10530*/  HSET2.LE.AND R0, R12, R8, PT ;  /* 0x000000080c007233 */ /* 0x000fe20003803000 */
[----:B------:R-:W-:Y:S01]  /*10540*/  FMUL.FTZ R6, R6, UR7 ;  /* 0x0000000706067c20 */ /* 0x000fe20008410000 */
[----:B------:R-:W-:Y:S01]  /*10550*/  FMUL.FTZ R5, R5, UR7 ;  /* 0x0000000705057c20 */ /* 0x000fe20008410000 */
[----:B------:R-:W-:Y:S01]  /*10560*/  FMUL.FTZ R7, R7, UR7 ;  /* 0x0000000707077c20 */ /* 0x000fe20008410000 */
[----:B------:R-:W-:Y:S01]  /*10570*/  FMUL.FTZ R11, R11, UR7 ;  /* 0x000000070b0b7c20 */ /* 0x000fe20008410000 */
[----:B------:R-:W4:Y:S08]  /*10580*/  MUFU.EX2 R21, R6 ;  /* 0x0000000600157308 */ /* 0x000f300000000800 */
[----:B------:R5:W4:Y:S01]  /*10590*/  MUFU.EX2 R20, R5 ;  /* 0x0000000500147308 */ /* 0x000b220000000800 */
[----:B-1----:R-:W-:-:S02]  /*105a0*/  LOP3.LUT R15, R4, R3, RZ, 0xc0, !PT ;  /* 0x00000003040f7212 */ /* 0x002fc400078ec0ff */
[----:B---3--:R-:W-:-:S05]  /*105b0*/  F2FP.BF16.F32.PACK_AB R3, R182, R186 ;  /* 0x000000bab603723e */ /* 0x008fca00000010ff */
[----:B------:R1:W3:Y:S01]  /*105c0*/  MUFU.EX2 R19, R7 ;  /* 0x0000000700137308 */ /* 0x0002e20000000800 */
[----:B------:R-:W-:Y:S02]  /*105d0*/  LOP3.LUT R12, R3, R0, RZ, 0xc0, !PT ;  /* 0x00000000030c7212 */ /* 0x000fe400078ec0ff */
[----:B------:R-:W-:Y:S02]  /*105e0*/  HSET2.LE.AND R0, R18, R8, PT ;  /* 0x0000000812007233 */ /* 0x000fe40003803000 */
[----:B------:R-:W-:-:S03]  /*105f0*/  F2FP.BF16.F32.PACK_AB R3, R180, R137 ;  /* 0x00000089b403723e */ /* 0x000fc600000010ff */
[----:B------:R-:W3:Y:S01]  /*10600*/  MUFU.EX2 R18, R11 ;  /* 0x0000000b00127308 */ /* 0x000ee20000000800 */
[--C-:B------:R-:W-:Y:S02]  /*10610*/  HSET2.LE.AND R4, R13, R8.reuse, PT ;  /* 0x000000080d047233 */ /* 0x100fe40003803000 */
[----:B------:R-:W-:Y:S02]  /*10620*/  LOP3.LUT R13, R3, R0, RZ, 0xc0, !PT ;  /* 0x00000000030d7212 */ /* 0x000fe400078ec0ff */
[----:B-----5:R-:W-:Y:S02]  /*10630*/  F2FP.BF16.F32.PACK_AB R5, R204, R203 ;  /* 0x000000cbcc05723e */ /* 0x020fe400000010ff */
[----:B------:R-:W-:Y:S02]  /*10640*/  HSET2.LE.AND R0, R16, R8, PT ;  /* 0x0000000810007233 */ /* 0x000fe40003803000 */
[----:B-1----:R-:W-:Y:S02]  /*10650*/  LOP3.LUT R7, R23, 0xff00ff, RZ, 0xc0, !PT ;  /* 0x00ff00ff17077812 */ /* 0x002fe400078ec0ff */
[----:B------:R-:W-:-:S02]  /*10660*/  F2FP.BF16.F32.PACK_AB R3, R249, R250 ;  /* 0x000000faf903723e */ /* 0x000fc400000010ff */
[----:B------:R-:W-:Y:S02]  /*10670*/  LOP3.LUT R4, R5, R4, RZ, 0xc0, !PT ;  /* 0x0000000405047212 */ /* 0x000fe400078ec0ff */
[----:B------:R-:W-:Y:S02]  /*10680*/  LOP3.LUT R5, R3, R0, RZ, 0xc0, !PT ;  /* 0x0000000003057212 */ /* 0x000fe400078ec0ff */
[--C-:B------:R-:W-:Y:S02]  /*10690*/  HSET2.LE.AND R7, R7, R8.reuse, PT ;  /* 0x0000000807077233 */ /* 0x100fe40003803000 */
[----:B--2---:R-:W-:Y:S02]  /*106a0*/  F2FP.BF16.F32.PACK_AB R3, R248, R243 ;  /* 0x000000f3f803723e */ /* 0x004fe400000010ff */
[----:B------:R-:W-:Y:S02]  /*106b0*/  HSET2.LE.AND R6, R22, R8, PT ;  /* 0x0000000816067233 */ /* 0x000fe40003803000 */
[----:B------:R-:W-:-:S02]  /*106c0*/  F2FP.BF16.F32.PACK_AB R0, R251, R252 ;  /* 0x000000fcfb00723e */ /* 0x000fc400000010ff */
[----:B------:R-:W-:Y:S01]  /*106d0*/  LOP3.LUT R7, R3, R7, RZ, 0xc0, !PT ;  /* 0x0000000703077212 */ /* 0x000fe200078ec0ff */
[-C--:B----4-:R-:W-:Y:S01]  /*106e0*/  FMUL.FTZ R144, R144, R21.reuse ;  /* 0x0000001590907220 */ /* 0x090fe20000410000 */
[----:B------:R-:W-:Y:S01]  /*106f0*/  SEL R3, R216, 0xffffffe0, !P3 ;  /* 0xffffffe0d8037807 */ /* 0x000fe20005800000 */
[----:B------:R-:W-:Y:S01]  /*10700*/  FMUL.FTZ R145, R145, R21 ;  /* 0x0000001591917220 */ /* 0x000fe20000410000 */
[-C--:B------:R-:W-:Y:S01]  /*10710*/  FMUL.FTZ R146, R146, R20.reuse ;  /* 0x0000001492927220 */ /* 0x080fe20000410000 */
[----:B------:R-:W-:Y:S01]  /*10720*/  FMUL.FTZ R147, R147, R20 ;  /* 0x0000001493937220 */ /* 0x000fe20000410000 */
[----:B------:R-:W-:Y:S01]  /*10730*/  LOP3.LUT R6, R0, R6, RZ, 0xc0, !PT ;  /* 0x0000000600067212 */ /* 0x000fe200078ec0ff */
[-C--:B---3--:R-:W-:Y:S01]  /*10740*/  FMUL.FTZ R148, R148, R19.reuse ;  /* 0x0000001394947220 */ /* 0x088fe20000410000 */
[----:B------:R-:W-:Y:S01]  /*10750*/  FMUL.FTZ R149, R149, R19 ;  /* 0x0000001395957220 */ /* 0x000fe20000410000 */
[-C--:B------:R-:W-:Y:S01]  /*10760*/  FMUL.FTZ R150, R150, R18.reuse ;  /* 0x0000001296967220 */ /* 0x080fe20000410000 */
[----:B------:R-:W-:Y:S01]  /*10770*/  FMUL.FTZ R151, R151, R18 ;  /* 0x0000001297977220 */ /* 0x000fe20000410000 */
[C---:B------:R-:W-:Y:S01]  /*10780*/  IADD3 R133, PT, PT, R134.reuse, R3, RZ ;  /* 0x0000000386857210 */ /* 0x040fe20007ffe0ff */
[----:B------:R-:W-:Y:S01]  /*10790*/  VIADD R0, R134, 0xa000 ;  /* 0x0000a00086007836 */ /* 0x000fe20000000000 */
[----:B------:R-:W-:-:S02]  /*107a0*/  MOV R181, R244 ;  /* 0x000000f400b57202 */ /* 0x000fc40000000f00 */
[-C--:B------:R-:W-:Y:S01]  /*107b0*/  HMMA.16816.F32.BF16 R244, R12, R24.reuse, R144 ;  /* 0x000000180cf4723c */ /* 0x080fe20000041890 */
[----:B------:R-:W1:Y:S07]  /*107c0*/  LDSM.16.MT88.4 R28, [R133+0xa000] ;  /* 0x00a00000851c783b */ /* 0x000e6e0000004200 */
[----:B------:R-:W-:Y:S01]  /*107d0*/  HMMA.16816.F32.BF16 R148, R4, R24, R148 ;  /* 0x000000180494723c */ /* 0x000fe20000041894 */
[----:B------:R-:W-:Y:S02]  /*107e0*/  IADD3 R24, PT, PT, R134, 0xa040, RZ ;  /* 0x0000a04086187810 */ /* 0x000fe40007ffe0ff */
[----:B------:R-:W-:-:S05]  /*107f0*/  @P4 IADD3 R24, PT, PT, R0, -0x40, RZ ;  /* 0xffffffc000184810 */ /* 0x000fca0007ffe0ff */
[----:B------:R-:W2:Y:S01]  /*10800*/  LDSM.16.MT88.4 R32, [R24] ;  /* 0x000000001820783b */ /* 0x000ea20000004200 */
        /* <DEDUP_REMOVED lines=36> */
[C---:B-1----:R-:W-:Y:S01]  /*10a50*/  HMMA.16816.F32.BF16 R228, R12.reuse, R30, R172 ;  /* 0x0000001e0ce4723c */ /* 0x042fe200000418ac */
[----:B------:R-:W-:Y:S01]  /*10a60*/  MOV R200, R237 ;  /* 0x000000ed00c87202 */ /* 0x000fe20000000f00 */
[----:B------:R-:W-:Y:S01]  /*10a70*/  IMAD.MOV.U32 R175, RZ, RZ, R132 ;  /* 0x000000ffffaf7224 */ /* 0x000fe200078e0084 */
[----:B------:R-:W-:Y:S01]  /*10a80*/  IADD3 R132, PT, PT, R3, R24, RZ ;  /* 0x0000001803847210 */ /* 0x000fe20007ffe0ff */
        /* <DEDUP_REMOVED lines=20> */
[-C--:B------:R-:W-:Y:S01]  /*10bd0*/  FMUL.FTZ R152, R152, R19.reuse ;  /* 0x0000001398987220 */ /* 0x080fe20000410000 */
[----:B------:R-:W-:Y:S01]  /*10be0*/  FMUL.FTZ R153, R153, R19 ;  /* 0x0000001399997220 */ /* 0x000fe20000410000 */
[-C--:B------:R-:W-:Y:S01]  /*10bf0*/  FMUL.FTZ R154, R154, R18.reuse ;  /* 0x000000129a9a7220 */ /* 0x080fe20000410000 */
[----:B------:R-:W-:Y:S01]  /*10c00*/  FMUL.FTZ R155, R155, R18 ;  /* 0x000000129b9b7220 */ /* 0x000fe20000410000 */
[----:B------:R-:W-:Y:S01]  /*10c10*/  MOV R135, R184 ;  /* 0x000000b800877202 */ /* 0x000fe20000000f00 */
[----:B------:R-:W-:-:S02]  /*10c20*/  IMAD.MOV.U32 R157, RZ, RZ, R182 ;  /* 0x000000ffff9d7224 */ /* 0x000fc400078e00b6 */
[--C-:B------:R-:W-:Y:S01]  /*10c30*/  FFMA.FTZ R0, R193, UR7, -R2.reuse ;  /* 0x00000007c1007c23 */ /* 0x100fe20008010802 */
[-C--:B------:R-:W-:Y:S01]  /*10c40*/  FMUL.FTZ R56, R56, R19.reuse ;  /* 0x0000001338387220 */ /* 0x080fe20000410000 */
[----:B------:R-:W-:Y:S01]  /*10c50*/  FMUL.FTZ R57, R57, R19 ;  /* 0x0000001339397220 */ /* 0x000fe20000410000 */
[----:B------:R-:W-:Y:S01]  /*10c60*/  FMUL.FTZ R58, R58, R18 ;  /* 0x000000123a3a7220 */ /* 0x000fe20000410000 */
[C---:B------:R-:W-:Y:S01]  /*10c70*/  HMMA.16816.F32.BF16 R152, R4.reuse, R26, R152 ;  /* 0x0000001a0498723c */ /* 0x040fe20000041898 */
[----:B------:R-:W-:Y:S01]  /*10c80*/  MOV R26, R180 ;  /* 0x000000b4001a7202 */ /* 0x000fe20000000f00 */
[----:B------:R-:W-:Y:S01]  /*10c90*/  FMUL.FTZ R59, R59, R18 ;  /* 0x000000123b3b7220 */ /* 0x000fe20000410000 */
[----:B------:R-:W-:Y:S01]  /*10ca0*/  MOV R193, R175 ;  /* 0x000000af00c17202 */ /* 0x000fe20000000f00 */
[----:B------:R-:W-:Y:S01]  /*10cb0*/  FMUL.FTZ R60, R60, R19 ;  /* 0x000000133c3c7220 */ /* 0x000fe20000410000 */
[----:B------:R-:W-:Y:S01]  /*10cc0*/  MOV R175, R26 ;  /* 0x0000001a00af7202 */ /* 0x000fe20000000f00 */
[----:B------:R-:W-:Y:S01]  /*10cd0*/  IMAD.MOV.U32 R26, RZ, RZ, R157 ;  /* 0x000000ffff1a7224 */ /* 0x000fe200078e009d */
[----:B------:R-:W-:Y:S01]  /*10ce0*/  MOV R157, R135 ;  /* 0x00000087009d7202 */ /* 0x000fe20000000f00 */
        /* <DEDUP_REMOVED lines=52> */
[----:B------:R-:W-:Y:S01]  /*11030*/  IMAD.MOV.U32 R27, RZ, RZ, R185 ;  /* 0x000000ffff1b7224 */ /* 0x000fe200078e00b9 */
[----:B------:R-:W-:Y:S01]  /*11040*/  MOV R11, R137 ;  /* 0x00000089000b7202 */ /* 0x000fe20000000f00 */
[C---:B-1----:R-:W-:Y:S01]  /*11050*/  HMMA.16816.F32.BF16 R56, R4.reuse, R28, R56 ;  /* 0x0000001c0438723c */ /* 0x042fe20000041838 */
[-C--:B------:R-:W-:Y:S01]  /*11060*/  FMUL.FTZ R84, R84, R21.reuse ;  /* 0x0000001554547220 */ /* 0x080fe20000410000 */
[-C--:B------:R-:W-:Y:S01]  /*11070*/  FMUL.FTZ R85, R85, R21.reuse ;  /* 0x0000001555557220 */ /* 0x080fe20000410000 */
[-C--:B------:R-:W-:Y:S01]  /*11080*/  FMUL.FTZ R86, R86, R20.reuse ;  /* 0x0000001456567220 */ /* 0x080fe20000410000 */
[----:B------:R-:W-:Y:S01]  /*11090*/  FMUL.FTZ R87, R87, R20 ;  /* 0x0000001457577220 */ /* 0x000fe20000410000 */
[----:B------:R-:W-:Y:S01]  /*110a0*/  MOV R25, R186 ;  /* 0x000000ba00197202 */ /* 0x000fe20000000f00 */
[----:B----4-:R-:W-:Y:S01]  /*110b0*/  FFMA.FTZ R0, R190, UR7, -R2 ;  /* 0x00000007be007c23 */ /* 0x010fe20008010802 */
[----:B------:R-:W-:Y:S01]  /*110c0*/  IMAD.WIDE.U32 R2, R141, -0x2daee0ad, RZ ;  /* 0xd2511f538d027825 */ /* 0x000fe200078e00ff */
[C---:B------:R-:W-:Y:S03]  /*110d0*/  HMMA.16816.F32.BF16 R60, R4.reuse, R30, R60 ;  /* 0x0000001e043c723c */ /* 0x040fe6000004183c */
[----:B------:R-:W-:Y:S01]  /*110e0*/  FMUL.FTZ R64, R64, R21 ;  /* 0x0000001540407220 */ /* 0x000fe20000410000 */
[----:B------:R1:W-:Y:S01]  /*110f0*/  MUFU.EX2 R141, R0 ;  /* 0x00000000008d7308 */ /* 0x0003e20000000800 */
[----:B------:R-:W-:Y:S01]  /*11100*/  MOV R190, R27 ;  /* 0x0000001b00be7202 */ /* 0x000fe20000000f00 */
[-C--:B------:R-:W-:Y:S01]  /*11110*/  FMUL.FTZ R65, R65, R21.reuse ;  /* 0x0000001541417220 */ /* 0x080fe20000410000 */
[----:B------:R-:W-:Y:S01]  /*11120*/  MOV R27, R16 ;  /* 0x00000010001b7202 */ /* 0x000fe20000000f00 */
[-C--:B------:R-:W-:Y:S01]  /*11130*/  FMUL.FTZ R66, R66, R20.reuse ;  /* 0x0000001442427220 */ /* 0x080fe20000410000 */
[-C--:B------:R-:W-:Y:S01]  /*11140*/  FMUL.FTZ R67, R67, R20.reuse ;  /* 0x0000001443437220 */ /* 0x080fe20000410000 */
[C---:B--2---:R-:W-:Y:S01]  /*11150*/  HMMA.16816.F32.BF16 R72, R4.reuse, R36, R72 ;  /* 0x000000240448723c */ /* 0x044fe20000041848 */
[----:B------:R-:W-:Y:S01]  /*11160*/  PRMT R16, R2, 0x7773, RZ ;  /* 0x0000777302107816 */ /* 0x000fe200000000ff */
[-C--:B------:R-:W-:Y:S01]  /*11170*/  FMUL.FTZ R52, R52, R21.reuse ;  /* 0x0000001534347220 */ /* 0x080fe20000410000 */
[----:B------:R-:W-:Y:S01]  /*11180*/  FMUL.FTZ R53, R53, R21 ;  /* 0x0000001535357220 */ /* 0x000fe20000410000 */
[-C--:B------:R-:W-:Y:S01]  /*11190*/  FMUL.FTZ R54, R54, R20.reuse ;  /* 0x0000001436367220 */ /* 0x080fe20000410000 */
[-C--:B------:R-:W-:Y:S01]  /*111a0*/  FMUL.FTZ R55, R55, R20.reuse ;  /* 0x0000001437377220 */ /* 0x080fe20000410000 */
[----:B------:R-:W-:Y:S01]  /*111b0*/  MOV R158, R183 ;  /* 0x000000b7009e7202 */ /* 0x000fe20000000f00 */
[----:B------:R-:W-:Y:S01]  /*111c0*/  FMUL.FTZ R100, R100, R21 ;  /* 0x0000001564647220 */ /* 0x000fe20000410000 */
[C---:B------:R-:W-:Y:S01]  /*111d0*/  HMMA.16816.F32.BF16 R76, R4.reuse, R38, R76 ;  /* 0x00000026044c723c */ /* 0x040fe2000004184c */
[----:B------:R-:W-:Y:S01]  /*111e0*/  MOV R156, R181 ;  /* 0x000000b5009c7202 */ /* 0x000fe20000000f00 */
[-C--:B------:R-:W-:Y:S01]  /*111f0*/  FMUL.FTZ R101, R101, R21.reuse ;  /* 0x0000001565657220 */ /* 0x080fe20000410000 */
[----:B-1----:R-:W-:Y:S01]  /*11200*/  FFMA.FTZ R0, R195, UR7, -R9 ;  /* 0x00000007c3007c23 */ /* 0x002fe20008010809 */
[----:B------:R-:W-:Y:S01]  /*11210*/  IMAD.MOV.U32 R195, RZ, RZ, R23 ;  /* 0x000000ffffc37224 */ /* 0x000fe200078e0017 */
[----:B------:R-:W-:Y:S01]  /*11220*/  PRMT R23, R2, 0x7771, RZ ;  /* 0x0000777102177816 */ /* 0x000fe200000000ff */
        /* <DEDUP_REMOVED lines=16> */
[----:B------:R-:W-:Y:S02]  /*11330*/  LDSM.16.MT88.4 R48, [R24+0x800] ;  /* 0x000800001830783b */ /* 0x000fe40000004200 */
[C---:B------:R-:W-:Y:S08]  /*11340*/  HMMA.16816.F32.BF16 R104, R4.reuse, R40, R104 ;  /* 0x000000280468723c */ /* 0x040ff00000041868 */
[C---:B------:R-:W-:Y:S08]  /*11350*/  HMMA.16816.F32.BF16 R108, R4.reuse, R42, R108 ;  /* 0x0000002a046c723c */ /* 0x040ff0000004186c */
[C---:B------:R-:W-:Y:S08]  /*11360*/  HMMA.16816.F32.BF16 R120, R4.reuse, R44, R120 ;  /* 0x0000002c0478723c */ /* 0x040ff00000041878 */
[----:B------:R-:W-:Y:S01]  /*11370*/  HMMA.16816.F32.BF16 R144, R4, R46, R124 ;  /* 0x0000002e0490723c */ /* 0x000fe2000004187c */
[----:B------:R-:W-:-:S02]  /*11380*/  LOP3.LUT R4, R140, UR6, R3, 0x96, !PT ;  /* 0x000000068c047c12 */ /* 0x000fc4000f8e9603 */
[----:B------:R-:W-:Y:S02]  /*11390*/  MOV R140, R22 ;  /* 0x00000016008c7202 */ /* 0x000fe40000000f00 */
[----:B------:R-:W-:-:S03]  /*113a0*/  MOV R22, R2 ;  /* 0x0000000200167202 */ /* 0x000fc60000000f00 */
[----:B------:R-:W-:Y:S01]  /*113b0*/  HMMA.16816.F32.BF16 R68, R12, R36, R68 ;  /* 0x000000240c44723c */ /* 0x000fe20000041844 */
[----:B------:R-:W-:Y:S01]  /*113c0*/  PRMT R5, R2, 0x7772, RZ ;  /* 0x0000777202057816 */ /* 0x000fe200000000ff */
[----:B------:R-:W-:-:S06]  /*113d0*/  IMAD.WIDE.U32 R2, R143, -0x2daee0ad, RZ ;  /* 0xd2511f538f027825 */ /* 0x000fcc00078e00ff */
[----:B------:R-:W-:Y:S01]  /*113e0*/  HMMA.16816.F32.BF16 R136, R12, R38, R80 ;  /* 0x000000260c88723c */ /* 0x000fe20000041850 */
[----:B------:R-:W-:Y:S01]  /*113f0*/  IMAD.MOV.U32 R7, RZ, RZ, R2 ;  /* 0x000000ffff077224 */ /* 0x000fe200078e0002 */
[----:B------:R-:W-:-:S06]  /*11400*/  PRMT R6, R2, 0x7773, RZ ;  /* 0x0000777302067816 */ /* 0x000fcc00000000ff */
[C---:B------:R-:W-:Y:S08]  /*11410*/  HMMA.16816.F32.BF16 R84, R12.reuse, R32, R84 ;  /* 0x000000200c54723c */ /* 0x040ff00000041854 */
[C---:B------:R-:W-:Y:S08]  /*11420*/  HMMA.16816.F32.BF16 R184, R12.reuse, R30, R64 ;  /* 0x0000001e0cb8723c */ /* 0x040ff00000041840 */
[C---:B------:R-:W-:Y:S01]  /*11430*/  HMMA.16816.F32.BF16 R180, R12.reuse, R28, R52 ;  /* 0x0000001c0cb4723c */ /* 0x040fe20000041834 */
[----:B------:R-:W-:Y:S01]  /*11440*/  IMAD.MOV.U32 R143, RZ, RZ, R175 ;  /* 0x000000ffff8f7224 */ /* 0x000fe200078e00af */
[----:B------:R-:W-:Y:S04]  /*11450*/  LDSM.16.MT88.4 R64, [R132+0x800] ;  /* 0x000800008440783b */ /* 0x000fe80000004200 */
[----:B------:R-:W-:Y:S02]  /*11460*/  LDSM.16.MT88.4 R80, [R134+0xb800] ;  /* 0x00b800008650783b */ /* 0x000fe40000004200 */
[----:B------:R-:W-:Y:S01]  /*11470*/  HMMA.16816.F32.BF16 R36, R12, R34, R96 ;  /* 0x000000220c24723c */ /* 0x000fe20000041860 */
[----:B------:R1:W-:Y:S01]  /*11480*/  MUFU.EX2 R35, R0 ;  /* 0x0000000000237308 */ /* 0x0003e20000000800 */
[----:B------:R-:W-:Y:S01]  /*11490*/  LDSM.16.MT88.4 R96, [R133+0xb800] ;  /* 0x00b800008560783b */ /* 0x000fe20000004200 */
[----:B-1----:R-:W-:-:S06]  /*114a0*/  FFMA.FTZ R0, R177, UR7, -R9 ;  /* 0x00000007b1007c23 */ /* 0x002fcc0008010809 */
[----:B------:R1:W-:Y:S02]  /*114b0*/  MUFU.EX2 R32, R0 ;  /* 0x0000000000207308 */ /* 0x0003e40000000800 */
[----:B-1----:R-:W-:Y:S01]  /*114c0*/  LOP3.LUT R0, R142, UR6, R3, 0x96, !PT ;  /* 0x000000068e007c12 */ /* 0x002fe2000f8e9603 */
[----:B------:R-:W-:Y:S01]  /*114d0*/  FFMA.FTZ R3, R176, UR7, -R9 ;  /* 0x00000007b0037c23 */ /* 0x000fe20008010809 */
[----:B------:R-:W-:Y:S02]  /*114e0*/  MOV R176, R157 ;  /* 0x0000009d00b07202 */ /* 0x000fe40000000f00 */
[----:B------:R-:W-:Y:S02]  /*114f0*/  MOV R157, R11 ;  /* 0x0000000b009d7202 */ /* 0x000fe40000000f00 */
[----:B------:R1:W-:Y:S01]  /*11500*/  MUFU.EX2 R33, R3 ;  /* 0x0000000300217308 */ /* 0x0003e20000000800 */
[----:B------:R-:W-:Y:S02]  /*11510*/  MOV R142, R26 ;  /* 0x0000001a008e7202 */ /* 0x000fe40000000f00 */
[----:B------:R-:W-:-:S02]  /*11520*/  PRMT R11, R2, 0x7771, RZ ;  /* 0x00007771020b7816 */ /* 0x000fc400000000ff */
[----:B------:R-:W-:Y:S02]  /*11530*/  PRMT R2, R2, 0x7772, RZ ;  /* 0x0000777202027816 */ /* 0x000fe400000000ff */
[----:B------:R-:W-:Y:S01]  /*11540*/  PRMT R26, R5, 0x5410, R16 ;  /* 0x00005410051a7816 */ /* 0x000fe20000000010 */
[----:B------:R-:W-:Y:S01]  /*11550*/  FFMA.FTZ R5, R178, UR7, -R9 ;  /* 0x00000007b2057c23 */ /* 0x000fe20008010809 */
[----:B------:R-:W-:Y:S02]  /*11560*/  MOV R178, R159 ;  /* 0x0000009f00b27202 */ /* 0x000fe40000000f00 */
[----:B------:R-:W-:Y:S02]  /*11570*/  MOV R159, R25 ;  /* 0x00000019009f7202 */ /* 0x000fe40000000f00 */
[----:B------:R-:W-:Y:S02]  /*11580*/  PRMT R25, R2, 0x5410, R6 ;  /* 0x0000541002197816 */ /* 0x000fe40000000006 */
[----:B-1----:R-:W-:-:S02]  /*11590*/  LOP3.LUT R3, R22, 0xff, RZ, 0xc0, !PT ;  /* 0x000000ff16037812 */ /* 0x002fc400078ec0ff */
[----:B------:R-:W-:Y:S02]  /*115a0*/  LOP3.LUT R2, R7, 0xff, RZ, 0xc0, !PT ;  /* 0x000000ff07027812 */ /* 0x000fe400078ec0ff */
[----:B------:R-:W-:Y:S01]  /*115b0*/  PRMT R16, R3, 0x5410, R23 ;  /* 0x0000541003107816 */ /* 0x000fe20000000017 */
[----:B------:R-:W-:Y:S01]  /*115c0*/  FFMA.FTZ R3, R196, UR7, -R10 ;  /* 0x00000007c4037c23 */ /* 0x000fe2000801080a */
[----:B------:R-:W-:Y:S02]  /*115d0*/  PRMT R11, R2, 0x5410, R11 ;  /* 0x00005410020b7816 */ /* 0x000fe4000000000b */
[C---:B------:R-:W-:Y:S01]  /*115e0*/  LOP3.LUT R2, R4.reuse, 0xffff, RZ, 0xc0, !PT ;  /* 0x0000ffff04027812 */ /* 0x040fe200078ec0ff */
[----:B------:R1:W-:Y:S01]  /*115f0*/  MUFU.EX2 R34, R3 ;  /* 0x0000000300227308 */ /* 0x0003e20000000800 */
[----:B------:R-:W-:-:S07]  /*11600*/  LOP3.LUT R6, R4, 0xff, RZ, 0xc0, !PT ;  /* 0x000000ff04067812 */ /* 0x000fce00078ec0ff */
[----:B------:R2:W3:Y:S01]  /*11610*/  MUFU.EX2 R31, R5 ;  /* 0x00000005001f7308 */ /* 0x0004e20000000800 */
[----:B-1----:R-:W-:Y:S02]  /*11620*/  PRMT R3, R4, 0x7632, R3 ;  /* 0x0000763204037816 */ /* 0x002fe40000000003 */
[----:B--2---:R-:W-:Y:S02]  /*11630*/  SHF.R.U32.HI R5, RZ, 0x18, R4 ;  /* 0x00000018ff057819 */ /* 0x004fe40000011604 */
[----:B------:R-:W-:Y:S02]  /*11640*/  SHF.R.U32.HI R4, RZ, 0x8, R2 ;  /* 0x00000008ff047819 */ /* 0x000fe40000011602 */
[----:B------:R-:W-:Y:S01]  /*11650*/  LOP3.LUT R2, R3, 0xff, RZ, 0xc0, !PT ;  /* 0x000000ff03027812 */ /* 0x000fe200078ec0ff */
[----:B------:R-:W-:-:S03]  /*11660*/  FFMA.FTZ R3, R188, UR7, -R10 ;  /* 0x00000007bc037c23 */ /* 0x000fc6000801080a */
[----:B------:R-:W-:Y:S01]  /*11670*/  PRMT R9, R2, 0x5410, R5 ;  /* 0x0000541002097816 */ /* 0x000fe20000000005 */
[----:B------:R1:W2:Y:S01]  /*11680*/  MUFU.EX2 R30, R3 ;  /* 0x00000003001e7308 */ /* 0x0002a20000000800 */
[----:B------:R-:W-:-:S04]  /*11690*/  LOP3.LUT R2, R0, 0xffff, RZ, 0xc0, !PT ;  /* 0x0000ffff00027812 */ /* 0x000fc800078ec0ff */
[----:B------:R-:W-:Y:S01]  /*116a0*/  SHF.R.U32.HI R2, RZ, 0x8, R2 ;  /* 0x00000008ff027819 */ /* 0x000fe20000011602 */
[----:B-1----:R-:W-:-:S04]  /*116b0*/  FFMA.FTZ R3, R189, UR7, -R10 ;  /* 0x00000007bd037c23 */ /* 0x002fc8000801080a */
[----:B------:R1:W-:Y:S01]  /*116c0*/  MUFU.EX2 R29, R3 ;  /* 0x00000003001d7308 */ /* 0x0003e20000000800 */
[----:B------:R-:W-:Y:S01]  /*116d0*/  PRMT R23, R6, 0x5410, R4 ;  /* 0x0000541006177816 */ /* 0x000fe20000000004 */
[----:B------:R-:W-:Y:S01]  /*116e0*/  FFMA.FTZ R4, R179, UR7, -R10 ;  /* 0x00000007b3047c23 */ /* 0x000fe2000801080a */
        /* <DEDUP_REMOVED lines=8> */
[----:B------:R1:W-:Y:S01]  /*11770*/  MUFU.EX2 R28, R4 ;  /* 0x00000004001c7308 */ /* 0x0003e20000000800 */
[--C-:B------:R-:W-:Y:S01]  /*11780*/  FFMA.FTZ R6, R198, UR7, -R17.reuse ;  /* 0x00000007c6067c23 */ /* 0x100fe20008010811 */
[----:B------:R-:W-:Y:S01]  /*11790*/  MOV R196, R27 ;  /* 0x0000001b00c47202 */ /* 0x000fe20000000f00 */
[----:B------:R-:W-:Y:S01]  /*117a0*/  FFMA.FTZ R17, R197, UR7, -R17 ;  /* 0x00000007c5117c23 */ /* 0x000fe20008010811 */
[C---:B------:R-:W-:Y:S01]  /*117b0*/  HMMA.16816.F32.BF16 R100, R12.reuse, R40, R100 ;  /* 0x000000280c64723c */ /* 0x040fe20000041864 */
[----:B------:R-:W-:Y:S01]  /*117c0*/  MOV R177, R174 ;  /* 0x000000ae00b17202 */ /* 0x000fe20000000f00 */
[----:B------:R-:W-:Y:S01]  /*117d0*/  IMAD.MOV.U32 R188, RZ, RZ, R156 ;  /* 0x000000ffffbc7224 */ /* 0x000fe200078e009c */
[----:B------:R-:W-:Y:S01]  /*117e0*/  MOV R189, R157 ;  /* 0x0000009d00bd7202 */ /* 0x000fe20000000f00 */
[----:B------:R4:W-:Y:S01]  /*117f0*/  MUFU.EX2 R27, R2 ;  /* 0x00000002001b7308 */ /* 0x0009e20000000800 */
[----:B------:R-:W-:Y:S01]  /*11800*/  MOV R179, R158 ;  /* 0x0000009e00b37202 */ /* 0x000fe20000000f00 */
[----:B------:R-:W-:Y:S01]  /*11810*/  LDSM.16.MT88.4 R172, [R133+0xa800] ;  /* 0x00a8000085ac783b */ /* 0x000fe20000004200 */
[----:B------:R-:W-:Y:S01]  /*11820*/  MOV R194, R159 ;  /* 0x0000009f00c27202 */ /* 0x000fe20000000f00 */
[----:B------:R-:W-:Y:S01]  /*11830*/  HMMA.16816.F32.BF16 R52, R12, R42, R112 ;  /* 0x0000002a0c34723c */ /* 0x000fe20000041870 */
[----:B------:R-:W-:Y:S01]  /*11840*/  HSET2.LE.AND R5, R23, R8, PT ;  /* 0x0000000817057233 */ /* 0x000fe20003803000 */
[----:B------:R-:W5:Y:S01]  /*11850*/  LDSM.16.MT88.4 R156, [R134+0xa800] ;  /* 0x00a80000869c783b */ /* 0x000f620000004200 */
[----:B-1----:R-:W-:-:S03]  /*11860*/  LOP3.LUT R4, R25, 0xff00ff, RZ, 0xc0, !PT ;  /* 0x00ff00ff19047812 */ /* 0x002fc600078ec0ff */
[----:B------:R-:W1:Y:S01]  /*11870*/  LDSM.16.MT88.4 R112, [R24+0x1800] ;  /* 0x001800001870783b */ /* 0x000e620000004200 */
[----:B------:R3:W2:Y:S01]  /*11880*/  MUFU.EX2 R25, R0 ;  /* 0x0000000000197308 */ /* 0x0006a20000000800 */
[----:B------:R-:W-:Y:S01]  /*11890*/  HMMA.16816.F32.BF16 R116, R12, R44, R116 ;  /* 0x0000002c0c74723c */ /* 0x000fe20000041874 */
[----:B----4-:R-:W-:-:S07]  /*118a0*/  LOP3.LUT R2, R26, 0xff00ff, RZ, 0xc0, !PT ;  /* 0x00ff00ff1a027812 */ /* 0x010fce00078ec0ff */
[----:B------:R-:W-:Y:S01]  /*118b0*/  HMMA.16816.F32.BF16 R12, R12, R46, R128 ;  /* 0x0000002e0c0c723c */ /* 0x000fe20000041880 */
[----:B------:R-:W4:Y:S01]  /*118c0*/  LDSM.16.MT88.4 R128, [R132+0x1800] ;  /* 0x001800008480783b */ /* 0x000f220000004200 */
[----:B------:R5:W-:Y:S01]  /*118d0*/  MUFU.EX2 R23, R6 ;  /* 0x0000000600177308 */ /* 0x000be20000000800 */
[----:B------:R-:W-:-:S07]  /*118e0*/  HSET2.LE.AND R2, R2, R8, PT ;  /* 0x0000000802027233 */ /* 0x000fce0003803000 */
[----:B------:R-:W1:Y:S01]  /*118f0*/  MUFU.EX2 R17, R17 ;  /* 0x0000001100117308 */ /* 0x000e620000000800 */
[----:B---3--:R-:W-:Y:S02]  /*11900*/  F2FP.BF16.F32.PACK_AB R0, R31, R33 ;  /* 0x000000211f00723e */ /* 0x008fe400000010ff */
[--C-:B------:R-:W-:Y:S02]  /*11910*/  HSET2.LE.AND R3, R16, R8.reuse, PT ;  /* 0x0000000810037233 */ /* 0x100fe40003803000 */
[--C-:B------:R-:W-:Y:S02]  /*11920*/  HSET2.LE.AND R10, R9, R8.reuse, PT ;  /* 0x00000008090a7233 */ /* 0x100fe40003803000 */
[--C-:B------:R-:W-:Y:S02]  /*11930*/  HSET2.LE.AND R11, R11, R8.reuse, PT ;  /* 0x000000080b0b7233 */ /* 0x100fe40003803000 */
[--C-:B------:R-:W-:Y:S02]  /*11940*/  HSET2.LE.AND R16, R4, R8.reuse, PT ;  /* 0x0000000804107233 */ /* 0x100fe40003803000 */
[----:B------:R-:W-:-:S02]  /*11950*/  HSET2.LE.AND R9, R22, R8, PT ;  /* 0x0000000816097233 */ /* 0x000fc40003803000 */
[----:B------:R-:W-:Y:S02]  /*11960*/  F2FP.BF16.F32.PACK_AB R4, R141, R191 ;  /* 0x000000bf8d04723e */ /* 0x000fe400000010ff */
[----:B------:R-:W-:Y:S02]  /*11970*/  HSET2.LE.AND R8, R7, R8, PT ;  /* 0x0000000807087233 */ /* 0x000fe40003803000 */
[----:B------:R-:W-:Y:S02]  /*11980*/  LOP3.LUT R7, R0, R2, RZ, 0xc0, !PT ;  /* 0x0000000200077212 */ /* 0x000fe400078ec0ff */
[----:B--2---:R-:W-:Y:S02]  /*11990*/  F2FP.BF16.F32.PACK_AB R2, R30, R34 ;  /* 0x000000221e02723e */ /* 0x004fe400000010ff */
[----:B------:R-:W-:Y:S02]  /*119a0*/  F2FP.BF16.F32.PACK_AB R0, R25, R27 ;  /* 0x0000001b1900723e */ /* 0x000fe400000010ff */
[----:B-----5:R-:W-:-:S02]  /*119b0*/  LOP3.LUT R6, R4, R3, RZ, 0xc0, !PT ;  /* 0x0000000304067212 */ /* 0x020fc400078ec0ff */
[----:B------:R-:W-:Y:S02]  /*119c0*/  F2FP.BF16.F32.PACK_AB R4, R192, R135 ;  /* 0x00000087c004723e */ /* 0x000fe400000010ff */
[----:B------:R-:W-:Y:S02]  /*119d0*/  F2FP.BF16.F32.PACK_AB R3, R32, R35 ;  /* 0x000000232003723e */ /* 0x000fe400000010ff */
[----:B------:R-:W-:Y:S02]  /*119e0*/  LOP3.LUT R124, R2, R9, RZ, 0xc0, !PT ;  /* 0x00000009027c7212 */ /* 0x000fe400078ec0ff */
[----:B------:R-:W-:Y:S02]  /*119f0*/  LOP3.LUT R125, R0, R8, RZ, 0xc0, !PT ;  /* 0x00000008007d7212 */ /* 0x000fe400078ec0ff */
[----:B------:R-:W-:Y:S02]  /*11a00*/  F2FP.BF16.F32.PACK_AB R2, R28, R29 ;  /* 0x0000001d1c02723e */ /* 0x000fe400000010ff */
[----:B-1----:R-:W-:Y:S01]  /*11a10*/  F2FP.BF16.F32.PACK_AB R0, R17, R23 ;  /* 0x000000171100723e */ /* 0x002fe200000010ff */
[----:B------:R-:W-:Y:S01]  /*11a20*/  FFMA.FTZ R8, R179, R21, R194 ;  /* 0x00000015b3087223 */ /* 0x000fe200000100c2 */
[----:B------:R-:W-:-:S02]  /*11a30*/  LOP3.LUT R4, R4, R5, RZ, 0xc0, !PT ;  /* 0x0000000504047212 */ /* 0x000fc400078ec0ff */
        /* <DEDUP_REMOVED lines=42> */
[----:B----4-:R-:W-:Y:S08]  /*11ce0*/  HMMA.16816.F32.BF16 R120, R124, R128, R120 ;  /* 0x000000807c78723c */ /* 0x010ff00000041878 */
        /* <DEDUP_REMOVED lines=12> */
[----:B------:R-:W-:-:S07]  /*11db0*/  FADD.FTZ R238, R31, R3 ;  /* 0x000000031fee7221 */ /* 0x000fce0000010000 */
[C---:B------:R-:W-:Y:S08]  /*11dc0*/  HMMA.16816.F32.BF16 R80, R4.reuse, R82, R136 ;  /* 0x000000520450723c */ /* 0x040ff00000041888 */
[C---:B------:R-:W-:Y:S08]  /*11dd0*/  HMMA.16816.F32.BF16 R172, R4.reuse, R174, R228 ;  /* 0x000000ae04ac723c */ /* 0x040ff000000418e4 */
[C---:B------:R-:W-:Y:S08]  /*11de0*/  HMMA.16816.F32.BF16 R48, R4.reuse, R50, R204 ;  /* 0x000000320430723c */ /* 0x040ff000000418cc */
[C---:B------:R-:W-:Y:S08]  /*11df0*/  HMMA.16816.F32.BF16 R64, R4.reuse, R66, R184 ;  /* 0x000000420440723c */ /* 0x040ff000000418b8 */
[----:B------:R-:W-:Y:S01]  /*11e00*/  HMMA.16816.F32.BF16 R128, R4, R130, R12 ;  /* 0x000000820480723c */ /* 0x000fe2000004180c */
[----:B------:R-:W-:Y:S01]  /*11e10*/  FADD.FTZ R4, R191, R2 ;  /* 0x00000002bf047221 */ /* 0x000fe20000010000 */
[----:B------:R-:W-:-:S03]  /*11e20*/  FADD.FTZ R2, R29, R8 ;  /* 0x000000081d027221 */ /* 0x000fc60000010000 */
[----:B------:R-:W-:Y:S01]  /*11e30*/  FADD.FTZ R239, R141, R4 ;  /* 0x000000048def7221 */ /* 0x000fe20000010000 */
[----:B------:R-:W-:Y:S01]  /*11e40*/  FADD.FTZ R237, R28, R2 ;  /* 0x000000021ced7221 */ /* 0x000fe20000010000 */
[----:B------:R-:W-:-:S03]  /*11e50*/  FADD.FTZ R236, R17, R0 ;  /* 0x0000000011ec7221 */ /* 0x000fc60000010000 */
[----:B------:R1:W-:Y:S04]  /*11e60*/  STL [R1+0x24], R239 ;  /* 0x000024ef01007387 */ /* 0x0003e80000100800 */
[----:B------:R1:W-:Y:S04]  /*11e70*/  STL [R1+0x20], R238 ;  /* 0x000020ee01007387 */ /* 0x0003e80000100800 */
[----:B------:R1:W-:Y:S04]  /*11e80*/  STL [R1+0x2c], R237 ;  /* 0x00002ced01007387 */ /* 0x0003e80000100800 */
[----:B------:R1:W-:Y:S01]  /*11e90*/  STL [R1+0x28], R236 ;  /* 0x000028ec01007387 */ /* 0x0003e20000100800 */
[----:B------:R-:W-:Y:S01]  /*11ea0*/  IMAD.MOV.U32 R136, RZ, RZ, R213 ;  /* 0x000000ffff887224 */ /* 0x000fe200078e00d5 */
[----:B------:R-:W-:-:S02]  /*11eb0*/  MOV R135, R217 ;  /* 0x000000d900877202 */ /* 0x000fc40000000f00 */
[----:B------:R-:W-:Y:S02]  /*11ec0*/  MOV R133, R219 ;  /* 0x000000db00857202 */ /* 0x000fe40000000f00 */
[----:B------:R-:W-:Y:S01]  /*11ed0*/  MOV R134, R220 ;  /* 0x000000dc00867202 */ /* 0x000fe20000000f00 */
[----:B------:R-:W-:Y:S06]  /*11ee0*/  BRA.U !UP0, `(.L_x_1781) ;  /* 0x0000003d08c87547 */ /* 0x000fec000b800000 */
[----:B------:R-:W2:Y:S01]  /*11ef0*/  LDL R140, [R1+0x4] ;  /* 0x00000400018c7983 */ /* 0x000ea20000100800 */
[----:B------:R-:W-:Y:S01]  /*11f00*/  UIADD3 UR10, UPT, UPT, UR21, -0x5, URZ ;  /* 0xfffffffb150a7890 */ /* 0x000fe2000fffe0ff */
[----:B------:R-:W-:-:S04]  /*11f10*/  DEPBAR.LE SB0, 0x0 ;  /* 0x000080000000791a */ /* 0x000fc80000000000 */
[----:B------:R-:W3:Y:S04]  /*11f20*/  LDL.LU R190, [R1+0xc] ;  /* 0x00000c0001be7983 */ /* 0x000ee80000300800 */
[----:B------:R-:W4:Y:S04]  /*11f30*/  LDL R193, [R1] ;  /* 0x0000000001c17983 */ /* 0x000f280000100800 */
[----:B------:R-:W5:Y:S04]  /*11f40*/  LDL.64 R176, [R1+0x38] ;  /* 0x0000380001b07983 */ /* 0x000f680000100a00 */
[----:B------:R-:W5:Y:S04]  /*11f50*/  LDL.64 R194, [R1+0x58] ;  /* 0x0000580001c27983 */ /* 0x000f680000100a00 */
[----:B------:R-:W5:Y:S01]  /*11f60*/  LDL.64 R142, [R1+0x40] ;  /* 0x00004000018e7983 */ /* 0x000f620000100a00 */
[----:B------:R-:W-:Y:S01]  /*11f70*/  UIMAD.WIDE.U32 UR12, UR10, UR8, URZ ;  /* 0x000000080a0c72a5 */ /* 0x000fe2000f8e00ff */
[----:B------:R-:W-:-:S03]  /*11f80*/  IMAD.SHL.U32 R215, R218, 0x20, RZ ;  /* 0x00000020dad77824 */ /* 0x000fc600078e00ff */
[----:B------:R-:W-:Y:S02]  /*11f90*/  UIMAD UR10, UR10, UR9, UR13 ;  /* 0x000000090a0a72a4 */ /* 0x000fe4000f8e020d */
[----:B------:R-:W-:Y:S02]  /*11fa0*/  USHF.L.U32 UR7, UR12, 0x5, URZ ;  /* 0x000000050c077899 */ /* 0x000fe400080006ff */
[----:B------:R-:W-:Y:S02]  /*11fb0*/  USHF.L.U64.HI UR10, UR12, 0x5, UR10 ;  /* 0x000000050c0a7899 */ /* 0x000fe4000801020a */
[----:B------:R-:W-:Y:S01]  /*11fc0*/  ULEA UR11, UP0, UR8, UR7, 0x4 ;  /* 0x00000007080b7291 */ /* 0x000fe2000f8020ff */
[----:B------:R-:W-:Y:S02]  /*11fd0*/  IMAD.SHL.U32 R178, R218, 0x40, RZ ;  /* 0x00000040dab27824 */ /* 0x000fe400078e00ff */
[----:B------:R-:W-:Y:S01]  /*11fe0*/  IMAD.U32 R0, RZ, RZ, UR7 ;  /* 0x00000007ff007e24 */ /* 0x000fe2000f8e00ff */
[----:B------:R-:W-:Y:S01]  /*11ff0*/  SHF.R.U32.HI R214, RZ, 0x1, R218 ;  /* 0x00000001ffd67819 */ /* 0x000fe200000116da */
[----:B------:R-:W-:Y:S01]  /*12000*/  ULEA.HI.X UR8, UR8, UR10, UR9, 0x4, UP0 ;  /* 0x0000000a08087291 */ /* 0x000fe200080f2409 */
[----:B------:R-:W-:Y:S01]  /*12010*/  LOP3.LUT R215, R215, 0x7c00, RZ, 0xc0, !PT ;  /* 0x00007c00d7d77812 */ /* 0x000fe200078ec0ff */
[----:B------:R-:W-:Y:S01]  /*12020*/  IMAD.U32 R8, RZ, RZ, UR11 ;  /* 0x0000000bff087e24 */ /* 0x000fe2000f8e00ff */
[----:B------:R-:W-:-:S02]  /*12030*/  MOV R3, UR10 ;  /* 0x0000000a00037c02 */ /* 0x000fc40008000f00 */
[----:B------:R-:W-:Y:S02]  /*12040*/  LOP3.LUT R21, R214, 0x8, RZ, 0xc0, !PT ;  /* 0x00000008d6157812 */ /* 0x000fe400078ec0ff */
[----:B------:R-:W-:Y:S01]  /*12050*/  LOP3.LUT R5, R215, 0x200, R178, 0xf8, !PT ;  /* 0x00000200d7057812 */ /* 0x000fe200078ef8b2 */
[----:B------:R-:W-:Y:S01]  /*12060*/  IMAD.U32 R9, RZ, RZ, UR8 ;  /* 0x00000008ff097e24 */ /* 0x000fe2000f8e00ff */
[----:B------:R-:W1:Y:S01]  /*12070*/  S2R R178, SR_CTAID.X ;  /* 0x0000000000b27919 */ /* 0x000e620000002500 */
[----:B------:R-:W-:Y:S01]  /*12080*/  IMAD.MOV.U32 R22, RZ, RZ, 0x20 ;  /* 0x00000020ff167424 */ /* 0x000fe200078e00ff */
[----:B------:R-:W1:Y:S04]  /*12090*/  S2R R188, SR_CTAID.X ;  /* 0x0000000000bc7919 */ /* 0x000e680000002500 */
[----:B------:R-:W-:Y:S01]  /*120a0*/  SEL R22, R22, 0xffffffe0, !P3 ;  /* 0xffffffe016167807 */ /* 0x000fe20005800000 */
[----:B------:R-:W-:Y:S01]  /*120b0*/  BAR.SYNC.DEFER_BLOCKING 0x0 ;  /* 0x0000000000007b1d */ /* 0x000fe20000010000 */
[----:B------:R-:W-:-:S04]  /*120c0*/  UIADD3 UR10, UPT, UPT, UR21, -0x5, URZ ;  /* 0xfffffffb150a7890 */ /* 0x000fc8000fffe0ff */
[----:B------:R-:W-:Y:S01]  /*120d0*/  UISETP.GT.U32.AND UP0, UPT, UR10, UR19, UPT ;  /* 0x000000130a00728c */ /* 0x000fe2000bf04070 */
[CC--:B--2---:R-:W-:Y:S02]  /*120e0*/  @!P2 LEA R6, P6, R0.reuse, R140.reuse, 0x1 ;  /* 0x0000008c0006a211 */ /* 0x0c4fe400078c08ff */
[-C--:B------:R-:W-:Y:S02]  /*120f0*/  @!P1 LEA R4, P0, R0, R140.reuse, 0x1 ;  /* 0x0000008c00049211 */ /* 0x080fe400078008ff */
[----:B------:R-:W-:Y:S02]  /*12100*/  LEA R2, P5, R8, R140, 0x1 ;  /* 0x0000008c08027211 */ /* 0x000fe400078a08ff */
[----:B---3--:R-:W-:Y:S02]  /*12110*/  LOP3.LUT R21, R5, R190, R21, 0xf6, !PT ;  /* 0x000000be05157212 */ /* 0x008fe400078ef615 */
[CCC-:B----4-:R-:W-:Y:S02]  /*12120*/  @!P2 LEA.HI.X R7, R0.reuse, R193.reuse, R3.reuse, 0x1, P6 ;  /* 0x000000c10007a211 */ /* 0x1d0fe400030f0c03 */
[----:B------:R-:W-:-:S02]  /*12130*/  @!P1 LEA.HI.X R5, R0, R193, R3, 0x1, P0 ;  /* 0x000000c100059211 */ /* 0x000fc400000f0c03 */
[----:B------:R-:W-:Y:S01]  /*12140*/  LEA.HI.X R3, R8, R193, R9, 0x1, P5 ;  /* 0x000000c108037211 */ /* 0x000fe200028f0c09 */
[----:B------:R-:W-:Y:S01]  /*12150*/  @!PT LDS RZ, [RZ] ;  /* 0x00000000fffff984 */ /* 0x000fe20000000800 */
[----:B------:R-:W-:Y:S01]  /*12160*/  @!PT LDS RZ, [RZ] ;  /* 0x00000000fffff984 */ /* 0x000fe20000000800 */
[----:B------:R-:W-:Y:S01]  /*12170*/  @!PT LDS RZ, [RZ] ;  /* 0x00000000fffff984 */ /* 0x000fe20000000800 */
[----:B------:R-:W-:Y:S01]  /*12180*/  @!P2 LDGSTS.E.BYPASS.LTC128B.128 [R222+0xa000], desc[UR26][R6.64] ;  /* 0x0a00000006deafae */ /* 0x000fe2000b981a1a */
[----:B------:R-:W-:-:S03]  /*12190*/  LEA R21, R21, UR5, 0x1 ;  /* 0x0000000515157c11 */ /* 0x000fc6000f8e08ff */
        /* <DEDUP_REMOVED lines=18> */
[----:B--2---:R-:W2:Y:S04]  /*122c0*/  LDSM.16.M88.4 R4, [R21+0x2000] ;  /* 0x002000001504783b */ /* 0x004ea80000000200 */
[----:B------:R-:W2:Y:S01]  /*122d0*/  LDSM.16.M88.4 R28, [R221+UR5+0x8800] ;  /* 0x00880005dd1c783b */ /* 0x000ea20008000200 */
[----:B------:R-:W-:Y:S01]  /*122e0*/  IADD3 R0, PT, PT, R221, UR5, RZ ;  /* 0x00000005dd007c10 */ /* 0x000fe2000fffe0ff */
[----:B------:R-:W-:Y:S01]  /*122f0*/  IMAD.IADD R20, R22, 0x1, R21 ;  /* 0x0000000116147824 */ /* 0x000fe200078e0215 */
[----:B------:R-:W-:Y:S01]  /*12300*/  SHF.R.U32.HI R190, RZ, 0x5, R218 ;  /* 0x00000005ffbe7819 */ /* 0x000fe200000116da */
[----:B-----5:R-:W-:Y:S01]  /*12310*/  IMAD.MOV.U32 R249, RZ, RZ, R177 ;  /* 0x000000fffff97224 */ /* 0x020fe200078e00b1 */
[----:B------:R-:W-:Y:S01]  /*12320*/  MOV R248, R176 ;  /* 0x000000b000f87202 */ /* 0x000fe20000000f00 */
[----:B------:R-:W-:Y:S01]  /*12330*/  IMAD.MOV.U32 R251, RZ, RZ, R195 ;  /* 0x000000fffffb7224 */ /* 0x000fe200078e00c3 */
[----:B------:R-:W-:Y:S01]  /*12340*/  LDSM.16.M88.4 R12, [R20+0x2000] ;  /* 0x00200000140c783b */ /* 0x000fe20000000200 */
[----:B---3--:R-:W-:-:S03]  /*12350*/  IMAD.IADD R2, R0, 0x1, R22 ;  /* 0x0000000100027824 */ /* 0x008fc600078e0216 */
[----:B------:R-:W-:Y:S04]  /*12360*/  LDSM.16.M88.4 R16, [R20] ;  /* 0x000000001410783b */ /* 0x000fe80000000200 */
[----:B------:R-:W3:Y:S04]  /*12370*/  LDSM.16.M88.4 R32, [R2+0x8000] ;  /* 0x008000000220783b */ /* 0x000ee80000000200 */
[----:B------:R-:W5:Y:S01]  /*12380*/  LDSM.16.M88.4 R132, [R2+0x8800] ;  /* 0x008800000284783b */ /* 0x000f620000000200 */
[----:B-1----:R-:W-:Y:S01]  /*12390*/  IMAD R178, R178, 0x8, R190 ;  /* 0x00000008b2b27824 */ /* 0x002fe200078e02be */
[----:B------:R-:W-:-:S02]  /*123a0*/  IADD3 R0, PT, PT, R0, R240, RZ ;  /* 0x000000f000007210 */ /* 0x000fc40007ffe0ff */
[----:B------:R-:W-:Y:S01]  /*123b0*/  SHF.R.U32.HI R140, RZ, 0x5, R218 ;  /* 0x00000005ff8c7819 */ /* 0x000fe200000116da */
[----:B------:R-:W-:Y:S01]  /*123c0*/  IMAD.WIDE.U32 R178, R178, -0x326172a9, RZ ;  /* 0xcd9e8d57b2b27825 */ /* 0x000fe200078e00ff */
[----:B------:R-:W-:Y:S01]  /*123d0*/  MOV R250, R194 ;  /* 0x000000c200fa7202 */ /* 0x000fe20000000f00 */
[----:B------:R-:W-:Y:S02]  /*123e0*/  LDSM.16.M88.4 R136, [R0+0x8800] ;  /* 0x008800000088783b */ /* 0x000fe40000000200 */
[----:B------:R-:W-:Y:S01]  /*123f0*/  IMAD.MOV.U32 R244, RZ, RZ, R178 ;  /* 0x000000fffff47224 */ /* 0x000fe200078e00b2 */
[----:B------:R-:W-:Y:S01]  /*12400*/  MOV R245, R179 ;  /* 0x000000b300f57202 */ /* 0x000fe20000000f00 */
[----:B------:R-:W0:Y:S01]  /*12410*/  LDGDEPBAR ;  /* 0x00000000000079af */ /* 0x000e220000000000 */
[-C--:B----4-:R-:W-:Y:S08]  /*12420*/  HMMA.16816.F32.BF16 R200, R8, R24.reuse, RZ ;  /* 0x0000001808c8723c */ /* 0x090ff000000418ff */
[----:B--2---:R-:W-:Y:S01]  /*12430*/  HMMA.16816.F32.BF16 R196, R4, R24, RZ ;  /* 0x0000001804c4723c */ /* 0x004fe200000418ff */
[----:B------:R-:W-:Y:S01]  /*12440*/  IMAD.IADD R25, R240, 0x1, R21 ;  /* 0x00000001f0197824 */ /* 0x000fe200078e0215 */
[----:B------:R-:W-:-:S06]  /*12450*/  LEA R188, R188, R140, 0x3 ;  /* 0x0000008cbcbc7211 */ /* 0x000fcc00078e18ff */
[C---:B------:R-:W-:Y:S08]  /*12460*/  HMMA.16816.F32.BF16 R184, R4.reuse, R28, RZ ;  /* 0x0000001c04b8723c */ /* 0x040ff000000418ff */
[----:B------:R-:W-:Y:S08]  /*12470*/  HMMA.16816.F32.BF16 R180, R4, R30, RZ ;  /* 0x0000001e04b4723c */ /* 0x000ff000000418ff */
[----:B------:R-:W-:Y:S08]  /*12480*/  HMMA.16816.F32.BF16 R176, R8, R28, RZ ;  /* 0x0000001c08b0723c */ /* 0x000ff000000418ff */
[----:B------:R-:W-:Y:S01]  /*12490*/  HMMA.16816.F32.BF16 R192, R4, R26, RZ ;  /* 0x0000001a04c0723c */ /* 0x000fe200000418ff */
[----:B------:R-:W1:Y:S07]  /*124a0*/  LDSM.16.M88.4 R4, [R25+0x2000] ;  /* 0x002000001904783b */ /* 0x000e6e0000000200 */
[----:B------:R-:W-:Y:S01]  /*124b0*/  HMMA.16816.F32.BF16 R28, R8, R30, RZ ;  /* 0x0000001e081c723c */ /* 0x000fe200000418ff */
[----:B------:R-:W-:-:S04]  /*124c0*/  VIADD R188, R188, 0x4 ;  /* 0x00000004bcbc7836 */ /* 0x000fc80000000000 */
[----:B------:R-:W-:-:S04]  /*124d0*/  IMAD.WIDE.U32 R188, R188, -0x326172a9, RZ ;  /* 0xcd9e8d57bcbc7825 */ /* 0x000fc800078e00ff */
[----:B------:R-:W-:Y:S02]  /*124e0*/  IMAD.MOV.U32 R246, RZ, RZ, R188 ;  /* 0x000000fffff67224 */ /* 0x000fe400078e00bc */
[----:B------:R-:W-:Y:S02]  /*124f0*/  IMAD.MOV.U32 R247, RZ, RZ, R189 ;  /* 0x000000fffff77224 */ /* 0x000fe400078e00bd */
[C---:B------:R-:W-:Y:S01]  /*12500*/  IMAD.IADD R3, R22.reuse, 0x1, R25 ;  /* 0x0000000116037824 */ /* 0x040fe200078e0219 */
[----:B------:R-:W-:Y:S01]  /*12510*/  HMMA.16816.F32.BF16 R188, R8, R26, RZ ;  /* 0x0000001a08bc723c */ /* 0x000fe200000418ff */
[----:B------:R-:W-:Y:S01]  /*12520*/  IMAD.IADD R24, R22, 0x1, R0 ;  /* 0x0000000116187824 */ /* 0x000fe200078e0200 */
[----:B------:R-:W-:Y:S01]  /*12530*/  MOV R26, R142 ;  /* 0x0000008e001a7202 */ /* 0x000fe20000000f00 */
[----:B------:R-:W-:Y:S01]  /*12540*/  IMAD.MOV.U32 R27, RZ, RZ, R143 ;  /* 0x000000ffff1b7224 */ /* 0x000fe200078e008f */
[----:B------:R-:W-:Y:S04]  /*12550*/  LDSM.16.M88.4 R8, [R25] ;  /* 0x000000001908783b */ /* 0x000fe80000000200 */
[----:B------:R-:W2:Y:S01]  /*12560*/  LDSM.16.M88.4 R140, [R0+0x8000] ;  /* 0x00800000008c783b */ /* 0x000ea20000000200 */
[C---:B---3--:R-:W-:Y:S08]  /*12570*/  HMMA.16816.F32.BF16 R232, R12.reuse, R32, R196 ;  /* 0x000000200ce8723c */ /* 0x048ff000000418c4 */
[C---:B-----5:R-:W-:Y:S08]  /*12580*/  HMMA.16816.F32.BF16 R204, R12.reuse, R132, R184 ;  /* 0x000000840ccc723c */ /* 0x060ff000000418b8 */
[C---:B------:R-:W-:Y:S08]  /*12590*/  HMMA.16816.F32.BF16 R228, R12.reuse, R34, R192 ;  /* 0x000000220ce4723c */ /* 0x040ff000000418c0 */
[-C--:B------:R-:W-:Y:S01]  /*125a0*/  HMMA.16816.F32.BF16 R196, R12, R134.reuse, R180 ;  /* 0x000000860cc4723c */ /* 0x080fe200000418b4 */
[----:B------:R-:W-:Y:S07]  /*125b0*/  LDSM.16.M88.4 R12, [R3+0x2000] ;  /* 0x00200000030c783b */ /* 0x000fee0000000200 */
[C---:B------:R-:W-:Y:S01]  /*125c0*/  HMMA.16816.F32.BF16 R184, R16.reuse, R134, R28 ;  /* 0x0000008610b8723c */ /* 0x040fe2000004181c */
[----:B------:R-:W3:Y:S07]  /*125d0*/  LDSM.16.M88.4 R28, [R24+0x8800] ;  /* 0x00880000181c783b */ /* 0x000eee0000000200 */
[C---:B------:R-:W-:Y:S08]  /*125e0*/  HMMA.16816.F32.BF16 R200, R16.reuse, R32, R200 ;  /* 0x0000002010c8723c */ /* 0x040ff000000418c8 */
[C---:B------:R-:W-:Y:S01]  /*125f0*/  HMMA.16816.F32.BF16 R192, R16.reuse, R34, R188 ;  /* 0x0000002210c0723c */ /* 0x040fe200000418bc */
[----:B------:R-:W4:Y:S07]  /*12600*/  LDSM.16.M88.4 R32, [R24+0x8000] ;  /* 0x008000001820783b */ /* 0x000f2e0000000200 */
[----:B------:R-:W-:Y:S01]  /*12610*/  HMMA.16816.F32.BF16 R208, R16, R132, R176 ;  /* 0x0000008410d0723c */ /* 0x000fe200000418b0 */
[----:B------:R-:W5:Y:S07]  /*12620*/  LDSM.16.M88.4 R16, [R3] ;  /* 0x000000000310783b */ /* 0x000f6e0000000200 */
[C---:B-1----:R-:W-:Y:S08]  /*12630*/  HMMA.16816.F32.BF16 R132, R4.reuse, R136, R204 ;  /* 0x000000880484723c */ /* 0x042ff000000418cc */
[C---:B------:R-:W-:Y:S08]  /*12640*/  HMMA.16816.F32.BF16 R188, R4.reuse, R138, R196 ;  /* 0x0000008a04bc723c */ /* 0x040ff000000418c4 */
[C---:B--2---:R-:W-:Y:S08]  /*12650*/  HMMA.16816.F32.BF16 R180, R4.reuse, R140, R232 ;  /* 0x0000008c04b4723c */ /* 0x044ff000000418e8 */
[----:B------:R-:W-:Y:S01]  /*12660*/  HMMA.16816.F32.BF16 R176, R4, R142, R228 ;  /* 0x0000008e04b0723c */ /* 0x000fe200000418e4 */
[----:B------:R-:W-:Y:S07]  /*12670*/  LDSM.16.M88.4 R4, [R21+0x6000] ;  /* 0x006000001504783b */ /* 0x000fee0000000200 */
[C---:B------:R-:W-:Y:S08]  /*12680*/  HMMA.16816.F32.BF16 R196, R8.reuse, R140, R200 ;  /* 0x0000008c08c4723c */ /* 0x040ff000000418c8 */
[C---:B------:R-:W-:Y:S08]  /*12690*/  HMMA.16816.F32.BF16 R192, R8.reuse, R142, R192 ;  /* 0x0000008e08c0723c */ /* 0x040ff000000418c0 */
[C---:B------:R-:W-:Y:S08]  /*126a0*/  HMMA.16816.F32.BF16 R140, R8.reuse, R136, R208 ;  /* 0x00000088088c723c */ /* 0x040ff000000418d0 */
[----:B------:R-:W-:Y:S01]  /*126b0*/  HMMA.16816.F32.BF16 R184, R8, R138, R184 ;  /* 0x0000008a08b8723c */ /* 0x000fe200000418b8 */
[----:B------:R-:W1:Y:S04]  /*126c0*/  LDSM.16.M88.4 R136, [R221+UR5+0x9000] ;  /* 0x00900005dd88783b */ /* 0x000e680008000200 */
[----:B------:R-:W-:Y:S03]  /*126d0*/  LDSM.16.M88.4 R8, [R21+0x4000] ;  /* 0x004000001508783b */ /* 0x000fe60000000200 */
[C---:B---3--:R-:W-:Y:S01]  /*126e0*/  HMMA.16816.F32.BF16 R200, R12.reuse, R28, R132 ;  /* 0x0000001c0cc8723c */ /* 0x048fe20000041884 */
[----:B------:R-:W2:Y:S07]  /*126f0*/  LDSM.16.M88.4 R132, [R221+UR5+0x9800] ;  /* 0x00980005dd84783b */ /* 0x000eae0008000200 */
[C---:B----4-:R-:W-:Y:S08]  /*12700*/  HMMA.16816.F32.BF16 R204, R12.reuse, R34, R176 ;  /* 0x000000220ccc723c */ /* 0x050ff000000418b0 */
[C---:B------:R-:W-:Y:S08]  /*12710*/  HMMA.16816.F32.BF16 R208, R12.reuse, R32, R180 ;  /* 0x000000200cd0723c */ /* 0x040ff000000418b4 */
[----:B------:R-:W-:Y:S01]  /*12720*/  HMMA.16816.F32.BF16 R188, R12, R30, R188 ;  /* 0x0000001e0cbc723c */ /* 0x000fe200000418bc */
[----:B------:R-:W-:Y:S04]  /*12730*/  LDSM.16.M88.4 R12, [R20+0x6000] ;  /* 0x00600000140c783b */ /* 0x000fe80000000200 */
[----:B------:R-:W-:Y:S03]  /*12740*/  LDSM.16.M88.4 R20, [R20+0x4000] ;  /* 0x004000001414783b */ /* 0x000fe60000000200 */
[C---:B-----5:R-:W-:Y:S01]  /*12750*/  HMMA.16816.F32.BF16 R176, R16.reuse, R28, R140 ;  /* 0x0000001c10b0723c */ /* 0x060fe2000004188c */
[----:B------:R-:W-:Y:S07]  /*12760*/  LDSM.16.M88.4 R140, [R2+0x9800] ;  /* 0x00980000028c783b */ /* 0x000fee0000000200 */
[C---:B------:R-:W-:Y:S01]  /*12770*/  HMMA.16816.F32.BF16 R184, R16.reuse, R30, R184 ;  /* 0x0000001e10b8723c */ /* 0x040fe200000418b8 */
[----:B------:R-:W3:Y:S07]  /*12780*/  LDSM.16.M88.4 R28, [R2+0x9000] ;  /* 0x00900000021c783b */ /* 0x000eee0000000200 */
[C---:B------:R-:W-:Y:S08]  /*12790*/  HMMA.16816.F32.BF16 R180, R16.reuse, R32, R196 ;  /* 0x0000002010b4723c */ /* 0x040ff000000418c4 */
[----:B------:R-:W-:Y:S01]  /*127a0*/  HMMA.16816.F32.BF16 R32, R16, R34, R192 ;  /* 0x000000221020723c */ /* 0x000fe200000418c0 */
[----:B------:R-:W-:Y:S07]  /*127b0*/  LDSM.16.M88.4 R16, [R25+0x6000] ;  /* 0x006000001910783b */ /* 0x000fee0000000200 */
[C---:B-1----:R-:W-:Y:S08]  /*127c0*/  HMMA.16816.F32.BF16 R208, R4.reuse, R136, R208 ;  /* 0x0000008804d0723c */ /* 0x042ff000000418d0 */
[C---:B------:R-:W-:Y:S08]  /*127d0*/  HMMA.16816.F32.BF16 R196, R4.reuse, R138, R204 ;  /* 0x0000008a04c4723c */ /* 0x040ff000000418cc */
[C---:B--2---:R-:W-:Y:S08]  /*127e0*/  HMMA.16816.F32.BF16 R192, R4.reuse, R132, R200 ;  /* 0x0000008404c0723c */ /* 0x044ff000000418c8 */
[----:B------:R-:W-:Y:S08]  /*127f0*/  HMMA.16816.F32.BF16 R188, R4, R134, R188 ;  /* 0x0000008604bc723c */ /* 0x000ff000000418bc */
[C---:B------:R-:W-:Y:S08]  /*12800*/  HMMA.16816.F32.BF16 R180, R8.reuse, R136, R180 ;  /* 0x0000008808b4723c */ /* 0x040ff000000418b4 */
[C---:B------:R-:W-:Y:S01]  /*12810*/  HMMA.16816.F32.BF16 R4, R8.reuse, R138, R32 ;  /* 0x0000008a0804723c */ /* 0x040fe20000041820 */
[----:B------:R-:W1:Y:S04]  /*12820*/  LDSM.16.M88.4 R136, [R0+0x9000] ;  /* 0x009000000088783b */ /* 0x000e680000000200 */
[----:B------:R-:W2:Y:S03]  /*12830*/  LDSM.16.M88.4 R32, [R0+0x9800] ;  /* 0x009800000020783b */ /* 0x000ea60000000200 */
[C---:B------:R-:W-:Y:S08]  /*12840*/  HMMA.16816.F32.BF16 R176, R8.reuse, R132, R176 ;  /* 0x0000008408b0723c */ /* 0x040ff000000418b0 */
[----:B------:R-:W-:Y:S01]  /*12850*/  HMMA.16816.F32.BF16 R132, R8, R134, R184 ;  /* 0x000000860884723c */ /* 0x000fe200000418b8 */
[----:B------:R-:W4:Y:S01]  /*12860*/  LDSM.16.M88.4 R8, [R25+0x4000] ;  /* 0x004000001908783b */ /* 0x000f220000000200 */
[----:B------:R-:W-:Y:S01]  /*12870*/  MOV R234, R26 ;  /* 0x0000001a00ea7202 */ /* 0x000fe20000000f00 */
[----:B------:R-:W-:-:S05]  /*12880*/  IMAD.MOV.U32 R235, RZ, RZ, R27 ;  /* 0x000000ffffeb7224 */ /* 0x000fca00078e001b */
[C---:B---3--:R-:W-:Y:S08]  /*12890*/  HMMA.16816.F32.BF16 R184, R12.reuse, R28, R208 ;  /* 0x0000001c0cb8723c */ /* 0x048ff000000418d0 */
[C---:B------:R-:W-:Y:S08]  /*128a0*/  HMMA.16816.F32.BF16 R208, R12.reuse, R30, R196 ;  /* 0x0000001e0cd0723c */ /* 0x040ff000000418c4 */
[----:B------:R-:W-:Y:S08]  /*128b0*/  HMMA.16816.F32.BF16 R204, R12, R140, R192 ;  /* 0x0000008c0ccc723c */ /* 0x000ff000000418c0 */
[C---:B------:R-:W-:Y:S08]  /*128c0*/  HMMA.16816.F32.BF16 R196, R20.reuse, R28, R180 ;  /* 0x0000001c14c4723c */ /* 0x040ff000000418b4 */
[----:B------:R-:W-:Y:S01]  /*128d0*/  HMMA.16816.F32.BF16 R192, R20, R30, R4 ;  /* 0x0000001e14c0723c */ /* 0x000fe20000041804 */
[----:B------:R-:W-:Y:S04]  /*128e0*/  LDSM.16.M88.4 R28, [R24+0x9000] ;  /* 0x00900000181c783b */ /* 0x000fe80000000200 */
[----:B------:R-:W3:Y:S03]  /*128f0*/  LDSM.16.M88.4 R4, [R3+0x6000] ;  /* 0x006000000304783b */ /* 0x000ee60000000200 */
[----:B------:R-:W-:Y:S01]  /*12900*/  HMMA.16816.F32.BF16 R200, R12, R142, R188 ;  /* 0x0000008e0cc8723c */ /* 0x000fe200000418bc */
[----:B------:R-:W5:Y:S04]  /*12910*/  LDSM.16.M88.4 R24, [R24+0x9800] ;  /* 0x009800001818783b */ /* 0x000f680000000200 */
[----:B------:R3:W5:Y:S01]  /*12920*/  LDSM.16.M88.4 R12, [R3+0x4000] ;  /* 0x00400000030c783b */ /* 0x0007620000000200 */
[----:B------:R-:W-:Y:S01]  /*12930*/  IMAD.U32 R2, RZ, RZ, UR33 ;  /* 0x00000021ff027e24 */ /* 0x000fe2000f8e00ff */
[----:B------:R-:W-:-:S04]  /*12940*/  DEPBAR.LE SB0, 0x0 ;  /* 0x000080000000791a */ /* 0x000fc80000000000 */
[C---:B------:R-:W-:Y:S08]  /*12950*/  HMMA.16816.F32.BF16 R188, R20.reuse, R140, R176 ;  /* 0x0000008c14bc723c */ /* 0x040ff000000418b0 */
[----:B------:R-:W-:Y:S08]  /*12960*/  HMMA.16816.F32.BF16 R140, R20, R142, R132 ;  /* 0x0000008e148c723c */ /* 0x000ff00000041884 */
[C---:B-1----:R-:W-:Y:S08]  /*12970*/  HMMA.16816.F32.BF16 R184, R16.reuse, R136, R184 ;  /* 0x0000008810b8723c */ /* 0x042ff000000418b8 */
[C---:B------:R-:W-:Y:S08]  /*12980*/  HMMA.16816.F32.BF16 R180, R16.reuse, R138, R208 ;  /* 0x0000008a10b4723c */ /* 0x040ff000000418d0 */
[C---:B--2---:R-:W-:Y:S08]  /*12990*/  HMMA.16816.F32.BF16 R176, R16.reuse, R32, R204 ;  /* 0x0000002010b0723c */ /* 0x044ff000000418cc */
[----:B------:R-:W-:Y:S08]  /*129a0*/  HMMA.16816.F32.BF16 R132, R16, R34, R200 ;  /* 0x000000221084723c */ /* 0x000ff000000418c8 */
[C---:B----4-:R-:W-:Y:S08]  /*129b0*/  HMMA.16816.F32.BF16 R20, R8.reuse, R136, R196 ;  /* 0x000000880814723c */ /* 0x050ff000000418c4 */
[C---:B------:R-:W-:Y:S08]  /*129c0*/  HMMA.16816.F32.BF16 R136, R8.reuse, R138, R192 ;  /* 0x0000008a0888723c */ /* 0x040ff000000418c0 */
[----:B------:R-:W-:Y:S01]  /*129d0*/  HMMA.16816.F32.BF16 R16, R8, R32, R188 ;  /* 0x000000200810723c */ /* 0x000fe200000418bc */
[----:B------:R-:W-:-:S07]  /*129e0*/  LOP3.LUT R2, R2, UR10, R251, 0x96, !PT ;  /* 0x0000000a02027c12 */ /* 0x000fce000f8e96fb */
[----:B------:R-:W-:Y:S01]  /*129f0*/  HMMA.16816.F32.BF16 R8, R8, R34, R140 ;  /* 0x000000220808723c */ /* 0x000fe2000004188c */
[----:B------:R-:W-:Y:S01]  /*12a00*/  MOV R0, UR32 ;  /* 0x0000002000007c02 */ /* 0x000fe20008000f00 */
[----:B---3--:R-:W-:-:S06]  /*12a10*/  IMAD.WIDE.U32 R2, R2, -0x326172a9, RZ ;  /* 0xcd9e8d5702027825 */ /* 0x008fcc00078e00ff */
[C---:B------:R-:W-:Y:S08]  /*12a20*/  HMMA.16816.F32.BF16 R184, R4.reuse, R28, R184 ;  /* 0x0000001c04b8723c */ /* 0x040ff000000418b8 */
[C---:B------:R-:W-:Y:S08]  /*12a30*/  HMMA.16816.F32.BF16 R180, R4.reuse, R30, R180 ;  /* 0x0000001e04b4723c */ /* 0x040ff000000418b4 */
[C---:B-----5:R-:W-:Y:S08]  /*12a40*/  HMMA.16816.F32.BF16 R192, R4.reuse, R24, R176 ;  /* 0x0000001804c0723c */ /* 0x060ff000000418b0 */
[----:B------:R-:W-:Y:S01]  /*12a50*/  HMMA.16816.F32.BF16 R196, R4, R26, R132 ;  /* 0x0000001a04c4723c */ /* 0x000fe20000041884 */
[----:B------:R-:W-:Y:S01]  /*12a60*/  IMAD.SHL.U32 R7, R218, 0x2, RZ ;  /* 0x00000002da077824 */ /* 0x000fe200078e00ff */
[----:B------:R-:W-:Y:S01]  /*12a70*/  IADD3 R4, PT, PT, R0, -0x61c88647, RZ ;  /* 0x9e3779b900047810 */ /* 0x000fe20007ffe0ff */
[----:B------:R-:W-:-:S05]  /*12a80*/  IMAD.U32 R6, RZ, RZ, UR21 ;  /* 0x00000015ff067e24 */ /* 0x000fca000f8e00ff */
[C---:B------:R-:W-:Y:S01]  /*12a90*/  HMMA.16816.F32.BF16 R32, R12.reuse, R28, R20 ;  /* 0x0000001c0c20723c */ /* 0x040fe20000041814 */
[----:B------:R1:W-:Y:S07]  /*12aa0*/  STL [R1+0x34], R7 ;  /* 0x0000340701007387 */ /* 0x0003ee0000100800 */
[----:B------:R-:W-:Y:S01]  /*12ab0*/  HMMA.16816.F32.BF16 R136, R12, R30, R136 ;  /* 0x0000001e0c88723c */ /* 0x000fe20000041888 */
[----:B------:R-:W-:-:S07]  /*12ac0*/  IMAD.U32 R5, RZ, RZ, UR32 ;  /* 0x00000020ff057e24 */ /* 0x000fce000f8e00ff */
[----:B------:R-:W-:Y:S01]  /*12ad0*/  HMMA.16816.F32.BF16 R176, R12, R24, R16 ;  /* 0x000000180cb0723c */ /* 0x000fe20000041810 */
[C-C-:B------:R-:W-:Y:S02]  /*12ae0*/  LOP3.LUT R188, R4.reuse, R244, R3.reuse, 0x96, !PT ;  /* 0x000000f404bc7212 */ /* 0x140fe400078e9603 */
[----:B------:R-:W-:Y:S01]  /*12af0*/  LOP3.LUT R191, R4, R246, R3, 0x96, !PT ;  /* 0x000000f604bf7212 */ /* 0x000fe200078e9603 */
[----:B------:R-:W-:Y:S01]  /*12b00*/  VIADD R0, R5, 0x3c6ef372 ;  /* 0x3c6ef37205007836 */ /* 0x000fe20000000000 */
[----:B-1----:R-:W-:-:S03]  /*12b10*/  LOP3.LUT R7, R7, 0x6, RZ, 0xc0, !PT ;  /* 0x0000000607077812 */ /* 0x002fc600078ec0ff */
[----:B------:R-:W-:Y:S01]  /*12b20*/  HMMA.16816.F32.BF16 R140, R12, R26, R8 ;  /* 0x0000001a0c8c723c */ /* 0x000fe20000041808 */
[----:B------:R-:W-:Y:S02]  /*12b30*/  MOV R233, R249 ;  /* 0x000000f900e97202 */ /* 0x000fe40000000f00 */
[----:B------:R-:W-:Y:S01]  /*12b40*/  LEA R3, R6, R7, 0x5 ;  /* 0x0000000706037211 */ /* 0x000fe200078e28ff */
[----:B------:R-:W-:Y:S01]  /*12b50*/  VIADD R10, R223, 0x8 ;  /* 0x00000008df0a7836 */ /* 0x000fe20000000000 */
[----:B------:R1:W-:Y:S02]  /*12b60*/  STL [R1+0x30], R7 ;  /* 0x0000300701007387 */ /* 0x0003e40000100800 */
[C---:B------:R-:W-:Y:S01]  /*12b70*/  IADD3 R11, PT, PT, R3.reuse, -0xa0, RZ ;  /* 0xffffff60030b7810 */ /* 0x040fe20007ffe0ff */
[C---:B------:R-:W-:Y:S01]  /*12b80*/  VIADD R5, R3.reuse, 0xffffff70 ;  /* 0xffffff7003057836 */ /* 0x040fe20000000000 */
[CC--:B------:R-:W-:Y:S01]  /*12b90*/  LOP3.LUT R189, R0.reuse, R2.reuse, R233, 0x96, !PT ;  /* 0x0000000200bd7212 */ /* 0x0c0fe200078e96e9 */
[C---:B------:R-:W-:Y:S01]  /*12ba0*/  VIADD R4, R3.reuse, 0xffffff71 ;  /* 0xffffff7103047836 */ /* 0x040fe20000000000 */
[----:B------:R-:W-:Y:S01]  /*12bb0*/  LOP3.LUT R190, R0, R2, R235, 0x96, !PT ;  /* 0x0000000200be7212 */ /* 0x000fe200078e96eb */
[C---:B------:R-:W-:Y:S01]  /*12bc0*/  VIADD R2, R3.reuse, 0xffffff61 ;  /* 0xffffff6103027836 */ /* 0x040fe20000000000 */
[C---:B------:R-:W-:Y:S01]  /*12bd0*/  IADD3 R6, PT, PT, R3.reuse, -0x97, RZ ;  /* 0xffffff6903067810 */ /* 0x040fe20007ffe0ff */
[----:B------:R-:W-:Y:S01]  /*12be0*/  IMAD.MOV.U32 R232, RZ, RZ, R248 ;  /* 0x000000ffffe87224 */ /* 0x000fe200078e00f8 */
[----:B------:R-:W-:Y:S01]  /*12bf0*/  IADD3 R8, PT, PT, R3, -0x88, RZ ;  /* 0xffffff7803087810 */ /* 0x000fe20007ffe0ff */
[C---:B------:R-:W-:Y:S01]  /*12c00*/  VIADD R0, R223.reuse, 0x40 ;  /* 0x00000040df007836 */ /* 0x040fe20000000000 */
[----:B------:R-:W-:Y:S01]  /*12c10*/  BAR.SYNC.DEFER_BLOCKING 0x0 ;  /* 0x0000000000007b1d */ /* 0x000fe20000010000 */
[C---:B------:R-:W-:Y:S01]  /*12c20*/  VIADD R9, R223.reuse, 0x48 ;  /* 0x00000048df097836 */ /* 0x040fe20000000000 */
[----:B------:R-:W-:-:S02]  /*12c30*/  ISETP.GT.AND P6, PT, R223, R11, PT ;  /* 0x0000000bdf00720c */ /* 0x000fc40003fc4270 */
[----:B------:R-:W-:Y:S01]  /*12c40*/  ISETP.GT.AND P5, PT, R10, R11, PT ;  /* 0x0000000b0a00720c */ /* 0x000fe20003fa4270 */
[C---:B-1----:R-:W-:Y:S02]  /*12c50*/  VIADD R7, R3.reuse, 0xffffff68 ;  /* 0xffffff6803077836 */ /* 0x042fe40000000000 */
[----:B------:R-:W-:Y:S01]  /*12c60*/  VIADD R3, R3, 0xffffff79 ;  /* 0xffffff7903037836 */ /* 0x000fe20000000000 */
[----:B------:R-:W-:Y:S09]  /*12c70*/  BRA.U !UP0, `(.L_x_1785) ;  /* 0x0000000108d47547 */ /* 0x000ff2000b800000 */
        /* <DEDUP_REMOVED lines=53> */
.L_x_1785:
[----:B------:R-:W2:Y:S01]  /*12fd0*/  LDL.LU R200, [R1+0x10] ;  /* 0x0000100001c87983 */ /* 0x000ea20000300800 */
[-C--:B------:R-:W-:Y:S01]  /*12fe0*/  ISETP.GT.AND P0, PT, R9, R11.reuse, PT ;  /* 0x0000000b0900720c */ /* 0x080fe20003f04270 */
[----:B------:R-:W3:Y:S02]  /*12ff0*/  LDCU UR4, c[0x0][0x45c] ;  /* 0x00008b80ff0477ac */ /* 0x000ee40008000800 */
[----:B------:R-:W4:Y:S04]  /*13000*/  LDL.64 R204, [R1+0x48] ;  /* 0x0000480001cc7983 */ /* 0x000f280000100a00 */
[----:B------:R-:W5:Y:S01]  /*13010*/  LDL.64 R202, [R1+0x50] ;  /* 0x0000500001ca7983 */ /* 0x000f620000100a00 */
[----:B------:R-:W-:Y:S02]  /*13020*/  ISETP.GT.AND P1, PT, R0, R11, PT ;  /* 0x0000000b0000720c */ /* 0x000fe40003f24270 */
[----:B-1----:R-:W-:-:S02]  /*13030*/  FSEL R15, R186, -INF , !P0 ;  /* 0xff800000ba0f7808 */ /* 0x002fc40004000000 */
[----:B------:R-:W-:Y:S02]  /*13040*/  ISETP.GT.AND P0, PT, R10, R4, PT ;  /* 0x000000040a00720c */ /* 0x000fe40003f04270 */
[----:B------:R-:W-:Y:S02]  /*13050*/  FSEL R12, R184, -INF , !P1 ;  /* 0xff800000b80c7808 */ /* 0x000fe40004800000 */
[C---:B------:R-:W-:Y:S02]  /*13060*/  ISETP.GT.AND P1, PT, R10.reuse, R5, PT ;  /* 0x000000050a00720c */ /* 0x040fe40003f24270 */
[----:B------:R-:W-:Y:S02]  /*13070*/  FSEL R31, R179, -INF , !P0 ;  /* 0xff800000b31f7808 */ /* 0x000fe40004000000 */
[----:B------:R-:W-:Y:S02]  /*13080*/  ISETP.GT.AND P2, PT, R10, R2, PT ;  /* 0x000000020a00720c */ /* 0x000fe40003f44270 */
[----:B------:R-:W-:-:S02]  /*13090*/  ISETP.GT.AND P0, PT, R0, R6, PT ;  /* 0x000000060000720c */ /* 0x000fc40003f04270 */
[----:B------:R-:W-:Y:S02]  /*130a0*/  FSEL R14, R32, -INF , !P6 ;  /* 0xff800000200e7808 */ /* 0x000fe40007000000 */
[----:B------:R-:W-:Y:S02]  /*130b0*/  FSEL R13, R34, -INF , !P5 ;  /* 0xff800000220d7808 */ /* 0x000fe40006800000 */
[----:B------:R-:W-:Y:S02]  /*130c0*/  FSEL R25, R178, -INF , !P1 ;  /* 0xff800000b2197808 */ /* 0x000fe40004800000 */
[CC--:B------:R-:W-:Y:S02]  /*130d0*/  ISETP.GT.AND P6, PT, R10.reuse, R7.reuse, PT ;  /* 0x000000070a00720c */ /* 0x0c0fe40003fc4270 */
[----:B------:R-:W-:Y:S02]  /*130e0*/  ISETP.GT.AND P5, PT, R10, R6, PT ;  /* 0x000000060a00720c */ /* 0x000fe40003fa4270 */
[----:B------:R-:W-:-:S02]  /*130f0*/  ISETP.GT.AND P1, PT, R0, R7, PT ;  /* 0x000000070000720c */ /* 0x000fc40003f24270 */
[----:B------:R-:W-:Y:S02]  /*13100*/  FSEL R18, R35, -INF , !P2 ;  /* 0xff80000023127808 */ /* 0x000fe40005000000 */
[----:B------:R-:W-:Y:S02]  /*13110*/  FSEL R32, R181, -INF , !P0 ;  /* 0xff800000b5207808 */ /* 0x000fe40004000000 */
[----:B------:R-:W-:Y:S02]  /*13120*/  ISETP.GT.AND P2, PT, R10, R8, PT ;  /* 0x000000080a00720c */ /* 0x000fe40003f44270 */
[----:B------:R-:W-:Y:S02]  /*13130*/  ISETP.GT.AND P0, PT, R223, R2, PT ;  /* 0x00000002df00720c */ /* 0x000fe40003f04270 */
[----:B------:R-:W-:Y:S02]  /*13140*/  FSEL R23, R138, -INF , !P6 ;  /* 0xff8000008a177808 */ /* 0x000fe40007000000 */
[----:B------:R-:W-:-:S02]  /*13150*/  FSEL R24, R139, -INF , !P5 ;  /* 0xff8000008b187808 */ /* 0x000fc40006800000 */
[----:B------:R-:W-:Y:S02]  /*13160*/  FSEL R26, R180, -INF , !P1 ;  /* 0xff800000b41a7808 */ /* 0x000fe40004800000 */
[----:B------:R-:W-:Y:S02]  /*13170*/  ISETP.GT.AND P6, PT, R10, R3, PT ;  /* 0x000000030a00720c */ /* 0x000fe40003fc4270 */
        /* <DEDUP_REMOVED lines=8> */
[C---:B------:R-:W-:Y:S02]  /*13200*/  ISETP.GT.AND P5, PT, R0.reuse, R5, PT ;  /* 0x000000050000720c */ /* 0x040fe40003fa4270 */
[----:B------:R-:W-:-:S02]  /*13210*/  ISETP.GT.AND P1, PT, R0, R8, PT ;  /* 0x000000080000720c */ /* 0x000fc40003f24270 */
[----:B------:R-:W-:Y:S02]  /*13220*/  FSEL R29, R143, -INF , !P6 ;  /* 0xff8000008f1d7808 */ /* 0x000fe40007000000 */
[----:B------:R-:W-:Y:S02]  /*13230*/  FSEL R135, R197, -INF , !P0 ;  /* 0xff800000c5877808 */ /* 0x000fe40004000000 */
[----:B------:R-:W-:Y:S02]  /*13240*/  ISETP.GT.AND P6, PT, R223, R6, PT ;  /* 0x00000006df00720c */ /* 0x000fe40003fc4270 */
        /* <DEDUP_REMOVED lines=8> */
[----:B------:R-:W-:-:S02]  /*132d0*/  FSEL R138, R13, -INF , !P0 ;  /* 0xff8000000d8a7808 */ /* 0x000fc40004000000 */
[----:B------:R-:W-:Y:S02]  /*132e0*/  FSEL R137, R15, -INF , !P2 ;  /* 0xff8000000f897808 */ /* 0x000fe40005000000 */
[----:B------:R-:W-:Y:S02]  /*132f0*/  ISETP.GE.AND P0, PT, R2, R226, PT ;  /* 0x000000e20200720c */ /* 0x000fe40003f06270 */
[----:B------:R-:W-:Y:S02]  /*13300*/  ISETP.GT.AND P2, PT, R223, R5, PT ;  /* 0x00000005df00720c */ /* 0x000fe40003f44270 */
[----:B------:R-:W-:Y:S02]  /*13310*/  FSEL R22, R187, -INF , !P5 ;  /* 0xff800000bb167808 */ /* 0x000fe40006800000 */
[----:B------:R-:W-:Y:S02]  /*13320*/  FSEL R136, R14, -INF , !P1 ;  /* 0xff8000000e887808 */ /* 0x000fe40004800000 */
[----:B------:R-:W-:-:S02]  /*13330*/  ISETP.GE.AND P5, PT, R11, R225, PT ;  /* 0x000000e10b00720c */ /* 0x000fc40003fa6270 */
[-C--:B------:R-:W-:Y:S02]  /*13340*/  ISETP.GE.AND P1, PT, R2, R227.reuse, PT ;  /* 0x000000e30200720c */ /* 0x080fe40003f26270 */
[----:B------:R-:W-:Y:S02]  /*13350*/  FSEL R0, R176, -INF , !P2 ;  /* 0xff800000b0007808 */ /* 0x000fe40005000000 */
[----:B------:R-:W-:Y:S02]  /*13360*/  FSEL R21, R18, -INF , !P0 ;  /* 0xff80000012157808 */ /* 0x000fe40004000000 */
[----:B------:R-:W-:Y:S02]  /*13370*/  ISETP.GE.AND P2, PT, R7, R227, PT ;  /* 0x000000e30700720c */ /* 0x000fe40003f46270 */
[C---:B------:R-:W-:Y:S02]  /*13380*/  ISETP.GT.AND P0, PT, R223.reuse, R8, PT ;  /* 0x00000008df00720c */ /* 0x040fe40003f04270 */
[----:B------:R-:W-:-:S02]  /*13390*/  ISETP.GT.AND P6, PT, R223, R4, PT ;  /* 0x00000004df00720c */ /* 0x000fc40003fc4270 */
[----:B------:R-:W-:Y:S02]  /*133a0*/  FSEL R27, R12, -INF , !P5 ;  /* 0xff8000000c1b7808 */ /* 0x000fe40006800000 */
[----:B------:R-:W-:Y:S02]  /*133b0*/  FSEL R16, R10, -INF , !P1 ;  /* 0xff8000000a107808 */ /* 0x000fe40004800000 */
[C---:B------:R-:W-:Y:S02]  /*133c0*/  ISETP.GE.AND P5, PT, R2.reuse, R225, PT ;  /* 0x000000e10200720c */ /* 0x040fe40003fa6270 */
[----:B------:R-:W-:Y:S02]  /*133d0*/  ISETP.GE.AND P1, PT, R2, R224, PT ;  /* 0x000000e00200720c */ /* 0x000fe40003f26270 */
[----:B------:R-:W-:Y:S02]  /*133e0*/  FSEL R11, R17, -INF , !P2 ;  /* 0xff800000110b7808 */ /* 0x000fe40005000000 */
[----:B------:R-:W-:-:S02]  /*133f0*/  FSEL R2, R140, -INF , !P0 ;  /* 0xff8000008c027808 */ /* 0x000fc40004000000 */
[----:B------:R-:W-:Y:S02]  /*13400*/  FSEL R10, R177, -INF , !P6 ;  /* 0xff800000b10a7808 */ /* 0x000fe40007000000 */
[----:B------:R-:W-:Y:S02]  /*13410*/  ISETP.GT.AND P2, PT, R223, R3, PT ;  /* 0x00000003df00720c */ /* 0x000fe40003f44270 */
[-C--:B------:R-:W-:Y:S02]  /*13420*/  ISETP.GE.AND P0, PT, R5, R227.reuse, PT ;  /* 0x000000e30500720c */ /* 0x080fe40003f06270 */
[----:B------:R-:W-:Y:S02]  /*13430*/  ISETP.GE.AND P6, PT, R6, R227, PT ;  /* 0x000000e30600720c */ /* 0x000fe40003fc6270 */
[----:B------:R-:W-:Y:S02]  /*13440*/  FSEL R12, R141, -INF , !P2 ;  /* 0xff8000008d0c7808 */ /* 0x000fe40005000000 */
[----:B------:R-:W-:-:S02]  /*13450*/  FSEL R246, R0, -INF , !P0 ;  /* 0xff80000000f67808 */ /* 0x000fc40004000000 */
[----:B------:R-:W-:Y:S02]  /*13460*/  FSEL R17, R19, -INF , !P6 ;  /* 0xff80000013117808 */ /* 0x000fe40007000000 */
[-C--:B------:R-:W-:Y:S02]  /*13470*/  ISETP.GE.AND P2, PT, R4, R227.reuse, PT ;  /* 0x000000e30400720c */ /* 0x080fe40003f46270 */
[----:B------:R-:W-:Y:S02]  /*13480*/  FMNMX3.FTZ R0, R220, R136, R16, !PT ;  /* 0x00000088dc007276 */ /* 0x000fe40007810010 */
[-C--:B------:R-:W-:Y:S02]  /*13490*/  ISETP.GE.AND P0, PT, R8, R227.reuse, PT ;  /* 0x000000e30800720c */ /* 0x080fe40003f06270 */
[----:B------:R-:W-:Y:S02]  /*134a0*/  FSEL R248, R10, -INF , !P2 ;  /* 0xff8000000af87808 */ /* 0x000fe40005000000 */
[----:B------:R-:W-:-:S02]  /*134b0*/  ISETP.GE.AND P6, PT, R3, R227, PT ;  /* 0x000000e30300720c */ /* 0x000fc40003fc6270 */
[----:B------:R-:W-:Y:S02]  /*134c0*/  FMNMX3.FTZ R0, R0, R11, R17, !PT ;  /* 0x0000000b00007276 */ /* 0x000fe40007810011 */
[----:B------:R-:W-:Y:S02]  /*134d0*/  FSEL R247, R2, -INF , !P0 ;  /* 0xff80000002f77808 */ /* 0x000fe40004000000 */
[----:B------:R-:W-:Y:S02]  /*134e0*/  FSEL R245, R12, -INF , !P6 ;  /* 0xff8000000cf57808 */ /* 0x000fe40007000000 */
[----:B------:R-:W-:Y:S02]  /*134f0*/  FMNMX3.FTZ R0, R0, R246, R248, !PT ;  /* 0x000000f600007276 */ /* 0x000fe400078100f8 */
[----:B------:R-:W-:Y:S02]  /*13500*/  FSEL R33, R22, -INF , !P1 ;  /* 0xff80000016217808 */ /* 0x000fe40004800000 */
[----:B------:R-:W-:-:S02]  /*13510*/  FMNMX3.FTZ R134, R0, R247, R245, !PT ;  /* 0x000000f700867276 */ /* 0x000fc400078100f5 */
[C---:B------:R-:W-:Y:S02]  /*13520*/  ISETP.GE.AND P0, PT, R7.reuse, R225, PT ;  /* 0x000000e10700720c */ /* 0x040fe40003f06270 */
[----:B------:R-:W-:Y:S02]  /*13530*/  FSEL R28, R20, -INF , !P5 ;  /* 0xff800000141c7808 */ /* 0x000fe40006800000 */
[-C--:B------:R-:W-:Y:S02]  /*13540*/  ISETP.GE.AND P1, PT, R6, R226.reuse, PT ;  /* 0x000000e20600720c */ /* 0x080fe40003f26270 */
[C---:B------:R-:W-:Y:S02]  /*13550*/  ISETP.GE.AND P2, PT, R7.reuse, R226, PT ;  /* 0x000000e20700720c */ /* 0x040fe40003f46270 */
[----:B------:R-:W-:Y:S02]  /*13560*/  ISETP.GE.AND P6, PT, R7, R224, PT ;  /* 0x000000e00700720c */ /* 0x000fe40003fc6270 */
[----:B------:R-:W-:-:S02]  /*13570*/  ISETP.GT.AND P5, PT, R9, R7, PT ;  /* 0x000000070900720c */ /* 0x000fc40003fa4270 */
[----:B------:R-:W1:Y:S01]  /*13580*/  SHFL.BFLY PT, R7, R134, 0x2, 0x1f ;  /* 0x0c401f0086077f89 */ /* 0x000e6200000e0000 */
[----:B------:R-:W-:Y:S02]  /*13590*/  FSEL R26, R26, -INF , !P0 ;  /* 0xff8000001a1a7808 */ /* 0x000fe40004000000 */
[----:B------:R-:W-:Y:S02]  /*135a0*/  FSEL R24, R24, -INF , !P1 ;  /* 0xff80000018187808 */ /* 0x000fe40004800000 */
        /* <DEDUP_REMOVED lines=12> */
[----:B------:R-:W-:Y:S02]  /*13670*/  FSEL R2, R182, -INF , !P5 ;  /* 0xff800000b6027808 */ /* 0x000fe40006800000 */
[----:B------:R-:W-:Y:S02]  /*13680*/  FMNMX3.FTZ R0, R0, R244, R249, !PT ;  /* 0x000000f400007276 */ /* 0x000fe400078100f9 */
[----:B------:R-:W-:Y:S02]  /*13690*/  ISETP.GE.AND P2, PT, R6, R225, PT ;  /* 0x000000e10600720c */ /* 0x000fe40003f46270 */
[----:B------:R-:W-:Y:S01]  /*136a0*/  ISETP.GT.AND P0, PT, R9, R6, PT ;  /* 0x000000060900720c */ /* 0x000fe20003f04270 */
[----:B------:R-:W3:Y:S01]  /*136b0*/  SHFL.BFLY PT, R133, R0, 0x2, 0x1f ;  /* 0x0c401f0000857f89 */ /* 0x000ee200000e0000 */
[----:B------:R-:W-:-:S02]  /*136c0*/  FSEL R31, R2, -INF , !P6 ;  /* 0xff800000021f7808 */ /* 0x000fc40007000000 */
[----:B------:R-:W-:Y:S02]  /*136d0*/  ISETP.GE.AND P5, PT, R6, R224, PT ;  /* 0x000000e00600720c */ /* 0x000fe40003fa6270 */
[----:B------:R-:W-:Y:S02]  /*136e0*/  FSEL R25, R32, -INF , !P2 ;  /* 0xff80000020197808 */ /* 0x000fe40005000000 */
[----:B------:R-:W-:Y:S02]  /*136f0*/  FSEL R2, R183, -INF , !P0 ;  /* 0xff800000b7027808 */ /* 0x000fe40004000000 */
[----:B------:R-:W-:Y:S02]  /*13700*/  ISETP.GT.AND P2, PT, R9, R5, PT ;  /* 0x000000050900720c */ /* 0x000fe40003f44270 */
[----:B-1----:R-:W-:Y:S02]  /*13710*/  FMNMX.FTZ R134, R134, R7, !PT ;  /* 0x0000000786867209 */ /* 0x002fe40007810000 */
[----:B------:R-:W-:-:S02]  /*13720*/  FSEL R32, R2, -INF , !P5 ;  /* 0xff80000002207808 */ /* 0x000fc40006800000 */
[----:B------:R-:W-:Y:S02]  /*13730*/  FSEL R2, R194, -INF , !P2 ;  /* 0xff800000c2027808 */ /* 0x000fe40005000000 */
[CC--:B------:R-:W-:Y:S02]  /*13740*/  ISETP.GE.AND P0, PT, R4.reuse, R225.reuse, PT ;  /* 0x000000e10400720c */ /* 0x0c0fe40003f06270 */
[----:B------:R-:W-:Y:S02]  /*13750*/  ISETP.GE.AND P5, PT, R4, R224, PT ;  /* 0x000000e00400720c */ /* 0x000fe40003fa6270 */
[----:B------:R-:W-:Y:S02]  /*13760*/  ISETP.GT.AND P2, PT, R9, R4, PT ;  /* 0x000000040900720c */ /* 0x000fe40003f44270 */
[----:B------:R-:W1:Y:S01]  /*13770*/  SHFL.BFLY PT, R4, R134, 0x1, 0x1f ;  /* 0x0c201f0086047f89 */ /* 0x000e6200000e0000 */
[----:B------:R-:W-:Y:S02]  /*13780*/  ISETP.GE.AND P6, PT, R5, R225, PT ;  /* 0x000000e10500720c */ /* 0x000fe40003fc6270 */
[----:B------:R-:W-:-:S02]  /*13790*/  FSEL R30, R195, -INF , !P2 ;  /* 0xff800000c31e7808 */ /* 0x000fc40005000000 */
[----:B------:R-:W-:Y:S02]  /*137a0*/  FSEL R176, R34, -INF , !P6 ;  /* 0xff80000022b07808 */ /* 0x000fe40007000000 */
[-C--:B------:R-:W-:Y:S02]  /*137b0*/  ISETP.GE.AND P6, PT, R8, R225.reuse, PT ;  /* 0x000000e10800720c */ /* 0x080fe40003fc6270 */
[----:B------:R-:W-:Y:S01]  /*137c0*/  ISETP.GE.AND P2, PT, R3, R225, PT ;  /* 0x000000e10300720c */ /* 0x000fe20003f46270 */
[----:B------:R-:W-:Y:S01]  /*137d0*/  IMAD.U32 R6, RZ, RZ, UR33 ;  /* 0x00000021ff067e24 */ /* 0x000fe2000f8e00ff */
[----:B------:R-:W-:Y:S02]  /*137e0*/  ISETP.GE.AND P1, PT, R5, R224, PT ;  /* 0x000000e00500720c */ /* 0x000fe40003f26270 */
[----:B---3--:R-:W-:Y:S01]  /*137f0*/  FMNMX.FTZ R133, R0, R133, !PT ;  /* 0x0000008500857209 */ /* 0x008fe20007810000 */
[----:B------:R-:W-:Y:S01]  /*13800*/  IMAD.U32 R0, RZ, RZ, UR33 ;  /* 0x00000021ff007e24 */ /* 0x000fe2000f8e00ff */
[----:B------:R-:W-:-:S02]  /*13810*/  FSEL R192, R132, -INF , !P6 ;  /* 0xff80000084c07808 */ /* 0x000fc40007000000 */
[----:B------:R-:W-:Y:S01]  /*13820*/  FSEL R181, R135, -INF , !P2 ;  /* 0xff80000087b57808 */ /* 0x000fe20005000000 */
[----:B------:R-:W-:Y:S01]  /*13830*/  VIADD R6, R6, 0x76cf5d0a ;  /* 0x76cf5d0a06067836 */ /* 0x000fe20000000000 */
[----:B------:R-:W-:Y:S01]  /*13840*/  FSEL R193, R2, -INF , !P1 ;  /* 0xff80000002c17808 */ /* 0x000fe20004800000 */
[----:B------:R-:W-:Y:S01]  /*13850*/  VIADD R0, R0, 0x32370b8f ;  /* 0x32370b8f00007836 */ /* 0x000fe20000000000 */
[----:B------:R-:W-:Y:S01]  /*13860*/  ISETP.GT.AND P6, PT, R9, R3, PT ;  /* 0x000000030900720c */ /* 0x000fe20003fc4270 */
[----:B------:R-:W-:Y:S01]  /*13870*/  IMAD.WIDE.U32 R14, R189, -0x2daee0ad, RZ ;  /* 0xd2511f53bd0e7825 */ /* 0x000fe200078e00ff */
[----:B------:R-:W-:-:S03]  /*13880*/  ISETP.GE.AND P2, PT, R3, R224, PT ;  /* 0x000000e00300720c */ /* 0x000fc60003f46270 */
[----:B------:R-:W-:Y:S01]  /*13890*/  IMAD.WIDE.U32 R2, R188, -0x2daee0ad, RZ ;  /* 0xd2511f53bc027825 */ /* 0x000fe200078e00ff */
[----:B------:R-:W-:Y:S02]  /*138a0*/  FSEL R177, R35, -INF , !P0 ;  /* 0xff80000023b17808 */ /* 0x000fe40004000000 */
[----:B-1----:R-:W-:Y:S02]  /*138b0*/  FMNMX.FTZ R134, R134, R4, !PT ;  /* 0x0000000486867209 */ /* 0x002fe40007810000 */
[----:B------:R-:W-:Y:S01]  /*138c0*/  ISETP.GT.AND P0, PT, R9, R8, PT ;  /* 0x000000080900720c */ /* 0x000fe20003f04270 */
[----:B------:R-:W-:Y:S01]  /*138d0*/  IMAD.WIDE.U32 R12, R190, -0x2daee0ad, RZ ;  /* 0xd2511f53be0c7825 */ /* 0x000fe200078e00ff */
[----:B------:R-:W-:-:S03]  /*138e0*/  LOP3.LUT R22, R0, R2, R15, 0x96, !PT ;  /* 0x0000000200167212 */ /* 0x000fc600078e960f */
[----:B------:R-:W-:Y:S01]  /*138f0*/  FMUL.FTZ R19, R134, UR4 ;  /* 0x0000000486137c20 */ /* 0x000fe20008410000 */
[----:B------:R-:W-:Y:S02]  /*13900*/  FMNMX3.FTZ R7, R217, R27, R28, !PT ;  /* 0x0000001bd9077276 */ /* 0x000fe4000781001c */
[----:B------:R-:W-:Y:S02]  /*13910*/  FSEL R15, R198, -INF , !P0 ;  /* 0xff800000c60f7808 */ /* 0x000fe40004000000 */
[----:B------:R-:W-:Y:S02]  /*13920*/  FSETP.NEU.FTZ.AND P0, PT, R134, -INF , PT ;  /* 0xff8000008600780b */ /* 0x000fe40003f1d000 */
[----:B------:R-:W-:Y:S02]  /*13930*/  FMNMX3.FTZ R7, R7, R26, R25, !PT ;  /* 0x0000001a07077276 */ /* 0x000fe40007810019 */
[----:B------:R-:W-:Y:S02]  /*13940*/  FSEL R19, R19, RZ, P0 ;  /* 0x000000ff13137208 */ /* 0x000fe40000000000 */
[----:B------:R-:W-:-:S02]  /*13950*/  ISETP.GE.AND P1, PT, R8, R224, PT ;  /* 0x000000e00800720c */ /* 0x000fc40003f26270 */
[----:B------:R-:W-:Y:S02]  /*13960*/  FMNMX3.FTZ R7, R7, R176, R177, !PT ;  /* 0x000000b007077276 */ /* 0x000fe400078100b1 */
[----:B------:R-:W-:Y:S02]  /*13970*/  FSEL R188, R30, -INF , !P5 ;  /* 0xff8000001ebc7808 */ /* 0x000fe40006800000 */
[----:B----4-:R-:W-:Y:S01]  /*13980*/  LOP3.LUT R4, R6, R204, R3, 0x96, !PT ;  /* 0x000000cc06047212 */ /* 0x010fe200078e9603 */
[----:B------:R-:W-:-:S03]  /*13990*/  IMAD.WIDE.U32 R2, R191, -0x2daee0ad, RZ ;  /* 0xd2511f53bf027825 */ /* 0x000fc600078e00ff */
[----:B------:R-:W-:Y:S02]  /*139a0*/  LOP3.LUT R13, R0, R2, R13, 0x96, !PT ;  /* 0x00000002000d7212 */ /* 0x000fe400078e960d */
[----:B------:R-:W-:Y:S02]  /*139b0*/  FMNMX3.FTZ R0, R213, R137, R33, !PT ;  /* 0x00000089d5007276 */ /* 0x000fe40007810021 */
[----:B------:R-:W-:Y:S02]  /*139c0*/  FSEL R2, R199, -INF , !P6 ;  /* 0xff800000c7027808 */ /* 0x000fe40007000000 */
[----:B------:R-:W-:Y:S02]  /*139d0*/  FMNMX3.FTZ R0, R0, R31, R32, !PT ;  /* 0x0000001f00007276 */ /* 0x000fe40007810020 */
[----:B-----5:R-:W-:Y:S01]  /*139e0*/  LOP3.LUT R8, R6, R202, R3, 0x96, !PT ;  /* 0x000000ca06087212 */ /* 0x020fe200078e9603 */
[----:B------:R-:W-:Y:S01]  /*139f0*/  FFMA.FTZ R3, R136, UR4, -R19 ;  /* 0x0000000488037c23 */ /* 0x000fe20008010813 */
[----:B------:R-:W-:-:S02]  /*13a00*/  FMNMX3.FTZ R7, R7, R192, R181, !PT ;  /* 0x000000c007077276 */ /* 0x000fc400078100b5 */
[----:B------:R-:W-:Y:S02]  /*13a10*/  FSEL R189, R15, -INF , !P1 ;  /* 0xff8000000fbd7808 */ /* 0x000fe40004800000 */
[----:B------:R-:W-:Y:S02]  /*13a20*/  FSEL R190, R2, -INF , !P2 ;  /* 0xff80000002be7808 */ /* 0x000fe40005000000 */
[----:B------:R-:W-:Y:S01]  /*13a30*/  FMNMX3.FTZ R0, R0, R193, R188, !PT ;  /* 0x000000c100007276 */ /* 0x000fe200078100bc */
[----:B------:R1:W-:Y:S01]  /*13a40*/  MUFU.EX2 R243, R3 ;  /* 0x0000000300f37308 */ /* 0x0003e20000000800 */
[----:B------:R-:W3:Y:S04]  /*13a50*/  SHFL.BFLY PT, R20, R7, 0x2, 0x1f ;  /* 0x0c401f0007147f89 */ /* 0x000ee800000e0000 */
[----:B------:R-:W4:Y:S01]  /*13a60*/  SHFL.BFLY PT, R29, R133, 0x1, 0x1f ;  /* 0x0c201f00851d7f89 */ /* 0x000f2200000e0000 */
[----:B-1----:R-:W-:Y:S01]  /*13a70*/  IMAD.WIDE.U32 R2, R8, -0x326172a9, RZ ;  /* 0xcd9e8d5708027825 */ /* 0x002fe200078e00ff */
[----:B------:R-:W-:-:S05]  /*13a80*/  FMNMX3.FTZ R8, R0, R189, R190, !PT ;  /* 0x000000bd00087276 */ /* 0x000fca00078100be */
[----:B------:R-:W1:Y:S01]  /*13a90*/  SHFL.BFLY PT, R136, R8, 0x2, 0x1f ;  /* 0x0c401f0008887f89 */ /* 0x000e6200000e0000 */
[----:B---3--:R-:W-:Y:S01]  /*13aa0*/  FMNMX.FTZ R7, R7, R20, !PT ;  /* 0x0000001407077209 */ /* 0x008fe20007810000 */
[--C-:B------:R-:W-:Y:S01]  /*13ab0*/  FFMA.FTZ R11, R11, UR4, -R19.reuse ;  /* 0x000000040b0b7c23 */ /* 0x100fe20008010813 */
[----:B----4-:R-:W-:Y:S01]  /*13ac0*/  FMNMX.FTZ R133, R133, R29, !PT ;  /* 0x0000001d85857209 */ /* 0x010fe20007810000 */
[----:B------:R-:W-:Y:S02]  /*13ad0*/  IMAD.U32 R9, RZ, RZ, UR32 ;  /* 0x00000020ff097e24 */ /* 0x000fe4000f8e00ff */
[--C-:B------:R-:W-:Y:S01]  /*13ae0*/  FFMA.FTZ R16, R16, UR4, -R19.reuse ;  /* 0x0000000410107c23 */ /* 0x100fe20008010813 */
[----:B------:R-:W3:Y:S01]  /*13af0*/  SHFL.BFLY PT, R135, R7, 0x1, 0x1f ;  /* 0x0c201f0007877f89 */ /* 0x000ee200000e0000 */
[----:B------:R-:W-:Y:S02]  /*13b00*/  IMAD.U32 R10, RZ, RZ, UR32 ;  /* 0x00000020ff0a7e24 */ /* 0x000fe4000f8e00ff */
[C---:B------:R-:W-:Y:S01]  /*13b10*/  FMUL.FTZ R20, R133.reuse, UR4 ;  /* 0x0000000485147c20 */ /* 0x040fe20008410000 */
[----:B------:R-:W-:Y:S01]  /*13b20*/  FSETP.NEU.FTZ.AND P5, PT, R133, -INF , PT ;  /* 0xff8000008500780b */ /* 0x000fe20003fbd000 */
[----:B------:R-:W-:Y:S01]  /*13b30*/  IMAD.WIDE.U32 R4, R4, -0x326172a9, RZ ;  /* 0xcd9e8d5704047825 */ /* 0x000fe200078e00ff */
[----:B------:R4:W-:Y:S03]  /*13b40*/  MUFU.EX2 R240, R16 ;  /* 0x0000001000f07308 */ /* 0x0009e60000000800 */
[----:B------:R-:W-:Y:S01]  /*13b50*/  FFMA.FTZ R0, R17, UR4, -R19 ;  /* 0x0000000411007c23 */ /* 0x000fe20008010813 */
[----:B------:R-:W-:Y:S01]  /*13b60*/  IADD3 R9, PT, PT, R9, 0x78dde6e4, RZ ;  /* 0x78dde6e409097810 */ /* 0x000fe20007ffe0ff */
[----:B------:R-:W-:Y:S01]  /*13b70*/  IMAD.WIDE.U32 R22, R22, -0x326172a9, RZ ;  /* 0xcd9e8d5716167825 */ /* 0x000fe200078e00ff */
[----:B------:R-:W-:-:S02]  /*13b80*/  FSEL R20, R20, RZ, P5 ;  /* 0x000000ff14147208 */ /* 0x000fc40002800000 */
[----:B-1----:R-:W-:Y:S01]  /*13b90*/  FMNMX.FTZ R136, R8, R136, !PT ;  /* 0x0000008808887209 */ /* 0x002fe20007810000 */
[----:B------:R1:W-:Y:S01]  /*13ba0*/  MUFU.EX2 R221, R11 ;  /* 0x0000000b00dd7308 */ /* 0x0003e20000000800 */
[----:B------:R-:W-:Y:S01]  /*13bb0*/  VIADD R10, R10, 0xdaa66d2b ;  /* 0xdaa66d2b0a0a7836 */ /* 0x000fe20000000000 */
[----:B------:R-:W-:Y:S01]  /*13bc0*/  LOP3.LUT R23, R9, R4, R23, 0x96, !PT ;  /* 0x0000000409177212 */ /* 0x000fe200078e9617 */
[----:B----4-:R-:W-:-:S03]  /*13bd0*/  IMAD.WIDE.U32 R16, R13, -0x326172a9, RZ ;  /* 0xcd9e8d570d107825 */ /* 0x010fc600078e00ff */
[C---:B------:R-:W-:Y:S02]  /*13be0*/  LOP3.LUT R5, R10.reuse, R232, R5, 0x96, !PT ;  /* 0x000000e80a057212 */ /* 0x040fe400078e9605 */
[----:B------:R4:W5:Y:S01]  /*13bf0*/  MUFU.EX2 R203, R0 ;  /* 0x0000000000cb7308 */ /* 0x0009620000000800 */
[----:B------:R-:W-:Y:S02]  /*13c00*/  LOP3.LUT R3, R10, R234, R3, 0x96, !PT ;  /* 0x000000ea0a037212 */ /* 0x000fe400078e9603 */
[----:B------:R-:W-:Y:S01]  /*13c10*/  LOP3.LUT R9, R9, R2, R17, 0x96, !PT ;  /* 0x0000000209097212 */ /* 0x000fe200078e9611 */
[----:B-1----:R-:W1:Y:S01]  /*13c20*/  SHFL.BFLY PT, R11, R136, 0x1, 0x1f ;  /* 0x0c201f00880b7f89 */ /* 0x002e6200000e0000 */
[----:B------:R-:W-:Y:S01]  /*13c30*/  FFMA.FTZ R2, R138, UR4, -R20 ;  /* 0x000000048a027c23 */ /* 0x000fe20008010814 */
[----:B------:R-:W-:Y:S02]  /*13c40*/  IMAD.U32 R6, RZ, RZ, UR33 ;  /* 0x00000021ff067e24 */ /* 0x000fe4000f8e00ff */
[----:B------:R-:W-:Y:S01]  /*13c50*/  IMAD.WIDE.U32 R4, R5, -0x2daee0ad, RZ ;  /* 0xd2511f5305047825 */ /* 0x000fe200078e00ff */
[----:B------:R2:W-:Y:S03]  /*13c60*/  MUFU.EX2 R202, R2 ;  /* 0x0000000200ca7308 */ /* 0x0005e60000000800 */
[----:B----4-:R-:W-:-:S02]  /*13c70*/  IMAD.U32 R0, RZ, RZ, UR33 ;  /* 0x00000021ff007e24 */ /* 0x010fc4000f8e00ff */
[----:B------:R-:W-:Y:S02]  /*13c80*/  VIADD R6, R6, 0xed9eba14 ;  /* 0xed9eba1406067836 */ /* 0x000fe40000000000 */
[----:B------:R-:W-:Y:S02]  /*13c90*/  VIADD R0, R0, 0xa9066899 ;  /* 0xa906689900007836 */ /* 0x000fe40000000000 */
[----:B------:R-:W-:-:S04]  /*13ca0*/  IMAD.WIDE.U32 R182, R23, -0x2daee0ad, RZ ;  /* 0xd2511f5317b67825 */ /* 0x000fc800078e00ff */
[----:B------:R-:W-:-:S04]  /*13cb0*/  IMAD.WIDE.U32 R138, R9, -0x2daee0ad, RZ ;  /* 0xd2511f53098a7825 */ /* 0x000fc800078e00ff */
[----:B--2---:R-:W-:Y:S01]  /*13cc0*/  IMAD.WIDE.U32 R2, R3, -0x2daee0ad, RZ ;  /* 0xd2511f5303027825 */ /* 0x004fe200078e00ff */
[----:B------:R-:W-:Y:S02]  /*13cd0*/  LOP3.LUT R14, R6, R14, R5, 0x96, !PT ;  /* 0x0000000e060e7212 */ /* 0x000fe400078e9605 */
[----:B------:R-:W-:Y:S02]  /*13ce0*/  LOP3.LUT R4, R0, R4, R183, 0x96, !PT ;  /* 0x0000000400047212 */ /* 0x000fe400078e96b7 */
[----:B------:R-:W-:Y:S02]  /*13cf0*/  LOP3.LUT R9, R6, R12, R3, 0x96, !PT ;  /* 0x0000000c06097212 */ /* 0x000fe400078e9603 */
[----:B------:R-:W-:Y:S01]  /*13d00*/  LOP3.LUT R2, R0, R2, R139, 0x96, !PT ;  /* 0x0000000200027212 */ /* 0x000fe200078e968b */
[----:B------:R-:W-:Y:S02]  /*13d10*/  IMAD.U32 R0, RZ, RZ, UR32 ;  /* 0x00000020ff007e24 */ /* 0x000fe4000f8e00ff */
[----:B------:R-:W-:Y:S01]  /*13d20*/  IMAD.U32 R10, RZ, RZ, UR32 ;  /* 0x00000020ff0a7e24 */ /* 0x000fe2000f8e00ff */
[----:B---3--:R-:W-:Y:S01]  /*13d30*/  FMNMX.FTZ R135, R7, R135, !PT ;  /* 0x0000008707877209 */ /* 0x008fe20007810000 */
[----:B------:R-:W-:Y:S01]  /*13d40*/  IMAD.WIDE.U32 R6, R14, -0x326172a9, RZ ;  /* 0xcd9e8d570e067825 */ /* 0x000fe200078e00ff */
[----:B------:R-:W-:Y:S01]  /*13d50*/  IADD3 R0, PT, PT, R0, 0x1715609d, RZ ;  /* 0x1715609d00007810 */ /* 0x000fe20007ffe0ff */
[----:B------:R-:W2:Y:S02]  /*13d60*/  LDC R12, c[0x0][0x4f8] ;  /* 0x00013e00ff0c7b82 */ /* 0x000ea40000000800 */
[----:B------:R-:W-:Y:S01]  /*13d70*/  IMAD.WIDE.U32 R8, R9, -0x326172a9, RZ ;  /* 0xcd9e8d5709087825 */ /* 0x000fe200078e00ff */
[----:B-1----:R-:W-:-:S03]  /*13d80*/  FMNMX.FTZ R136, R136, R11, !PT ;  /* 0x0000000b88887209 */ /* 0x002fc60007810000 */
[----:B------:R-:W-:Y:S02]  /*13d90*/  VIADD R10, R10, 0xb54cda56 ;  /* 0xb54cda560a0a7836 */ /* 0x000fe40000000000 */
[----:B------:R-:W-:Y:S01]  /*13da0*/  IMAD.WIDE.U32 R2, R2, -0x326172a9, RZ ;  /* 0xcd9e8d5702027825 */ /* 0x000fe200078e00ff */
[C---:B------:R-:W-:Y:S02]  /*13db0*/  LOP3.LUT R191, R0.reuse, R22, R7, 0x96, !PT ;  /* 0x0000001600bf7212 */ /* 0x040fe400078e9607 */
[----:B------:R-:W-:Y:S01]  /*13dc0*/  LOP3.LUT R252, R0, R16, R9, 0x96, !PT ;  /* 0x0000001000fc7212 */ /* 0x000fe200078e9609 */
[----:B------:R-:W-:Y:S01]  /*13dd0*/  IMAD.WIDE.U32 R4, R4, -0x326172a9, RZ ;  /* 0xcd9e8d5704047825 */ /* 0x000fe200078e00ff */
[----:B------:R-:W-:-:S03]  /*13de0*/  LOP3.LUT R0, R10, R8, R3, 0x96, !PT ;  /* 0x000000080a007212 */ /* 0x000fc600078e9603 */
[----:B------:R-:W-:Y:S01]  /*13df0*/  FMUL.FTZ R14, R136, UR4 ;  /* 0x00000004880e7c20 */ /* 0x000fe20008410000 */
[C---:B------:R-:W-:Y:S01]  /*13e00*/  PRMT R9, R2.reuse, 0x7771, RZ ;  /* 0x0000777102097816 */ /* 0x040fe200000000ff */
[----:B------:R-:W-:Y:S01]  /*13e10*/  IMAD.MOV.U32 R7, RZ, RZ, R2 ;  /* 0x000000ffff077224 */ /* 0x000fe200078e0002 */
[C---:B------:R-:W-:Y:S01]  /*13e20*/  PRMT R3, R2.reuse, 0x7773, RZ ;  /* 0x0000777302037816 */ /* 0x040fe200000000ff */
[----:B------:R-:W-:Y:S01]  /*13e30*/  IMAD.MOV.U32 R8, RZ, RZ, R4 ;  /* 0x000000ffff087224 */ /* 0x000fe200078e0004 */
[----:B------:R-:W-:Y:S02]  /*13e40*/  PRMT R2, R2, 0x7772, RZ ;  /* 0x0000777202027816 */ /* 0x000fe400000000ff */
[----:B------:R-:W-:Y:S02]  /*13e50*/  FSETP.NEU.FTZ.AND P1, PT, R136, -INF , PT ;  /* 0xff8000008800780b */ /* 0x000fe40003f3d000 */
[----:B------:R-:W-:Y:S02]  /*13e60*/  LOP3.LUT R5, R10, R6, R5, 0x96, !PT ;  /* 0x000000060a057212 */ /* 0x000fe400078e9605 */
[----:B------:R-:W-:Y:S01]  /*13e70*/  PRMT R22, R2, 0x5410, R3 ;  /* 0x0000541002167816 */ /* 0x000fe20000000003 */
[----:B------:R-:W-:Y:S01]  /*13e80*/  FMUL.FTZ R13, R135, UR4 ;  /* 0x00000004870d7c20 */ /* 0x000fe20008410000 */
[----:B------:R-:W-:-:S02]  /*13e90*/  PRMT R10, R4, 0x7771, RZ ;  /* 0x00007771040a7816 */ /* 0x000fc400000000ff */
[----:B------:R-:W-:Y:S02]  /*13ea0*/  LOP3.LUT R3, R8, 0xff, RZ, 0xc0, !PT ;  /* 0x000000ff08037812 */ /* 0x000fe400078ec0ff */
[----:B------:R-:W-:Y:S02]  /*13eb0*/  FSEL R14, R14, RZ, P1 ;  /* 0x000000ff0e0e7208 */ /* 0x000fe40000800000 */
[----:B------:R-:W-:Y:S02]  /*13ec0*/  FSETP.NEU.FTZ.AND P2, PT, R135, -INF , PT ;  /* 0xff8000008700780b */ /* 0x000fe40003f5d000 */
[C---:B------:R-:W-:Y:S02]  /*13ed0*/  PRMT R6, R4.reuse, 0x7773, RZ ;  /* 0x0000777304067816 */ /* 0x040fe400000000ff */
[----:B------:R-:W-:Y:S02]  /*13ee0*/  PRMT R4, R4, 0x7772, RZ ;  /* 0x0000777204047816 */ /* 0x000fe400000000ff */
[----:B------:R-:W-:-:S02]  /*13ef0*/  LOP3.LUT R2, R0, 0xffff, RZ, 0xc0, !PT ;  /* 0x0000ffff00027812 */ /* 0x000fc400078ec0ff */
[----:B------:R-:W-:Y:S01]  /*13f00*/  PRMT R10, R3, 0x5410, R10 ;  /* 0x00005410030a7816 */ /* 0x000fe2000000000a */
[----:B------:R-:W-:Y:S01]  /*13f10*/  FFMA.FTZ R3, R137, UR4, -R14 ;  /* 0x0000000489037c23 */ /* 0x000fe2000801080e */
[----:B------:R-:W-:Y:S01]  /*13f20*/  FSEL R13, R13, RZ, P2 ;  /* 0x000000ff0d0d7208 */ /* 0x000fe20001000000 */
[----:B------:R-:W-:Y:S01]  /*13f30*/  IMAD.MOV.U32 R204, RZ, RZ, R200 ;  /* 0x000000ffffcc7224 */ /* 0x000fe200078e00c8 */
[----:B------:R-:W-:Y:S01]  /*13f40*/  PRMT R16, R4, 0x5410, R6 ;  /* 0x0000541004107816 */ /* 0x000fe20000000006 */
[----:B------:R-:W-:Y:S01]  /*13f50*/  FFMA.FTZ R21, R21, UR4, -R20 ;  /* 0x0000000415157c23 */ /* 0x000fe20008010814 */
[----:B------:R-:W-:Y:S01]  /*13f60*/  LOP3.LUT R4, R0, 0xff, RZ, 0xc0, !PT ;  /* 0x000000ff00047812 */ /* 0x000fe200078ec0ff */
[----:B------:R1:W-:Y:S01]  /*13f70*/  MUFU.EX2 R180, R3 ;  /* 0x0000000300b47308 */ /* 0x0003e20000000800 */
[----:B------:R-:W-:Y:S02]  /*13f80*/  SHF.R.U32.HI R2, RZ, 0x8, R2 ;  /* 0x00000008ff027819 */ /* 0x000fe40000011602 */
[----:B------:R-:W-:Y:S01]  /*13f90*/  LOP3.LUT R6, R7, 0xff, RZ, 0xc0, !PT ;  /* 0x000000ff07067812 */ /* 0x000fe200078ec0ff */
[----:B------:R-:W-:Y:S01]  /*13fa0*/  FFMA.FTZ R24, R24, UR4, -R20 ;  /* 0x0000000418187c23 */ /* 0x000fe20008010814 */
[----:B------:R-:W-:Y:S01]  /*13fb0*/  SHF.R.U32.HI R7, RZ, 0x18, R0 ;  /* 0x00000018ff077819 */ /* 0x000fe20000011600 */
[--C-:B------:R-:W-:Y:S01]  /*13fc0*/  FFMA.FTZ R27, R27, UR4, -R13.reuse ;  /* 0x000000041b1b7c23 */ /* 0x100fe2000801080d */
[--C-:B------:R-:W-:Y:S01]  /*13fd0*/  FFMA.FTZ R26, R26, UR4, -R13.reuse ;  /* 0x000000041a1a7c23 */ /* 0x100fe2000801080d */
[----:B------:R-:W-:Y:S01]  /*13fe0*/  FFMA.FTZ R25, R25, UR4, -R13 ;  /* 0x0000000419197c23 */ /* 0x000fe2000801080d */
[----:B------:R3:W-:Y:S01]  /*13ff0*/  MUFU.EX2 R201, R21 ;  /* 0x0000001500c97308 */ /* 0x0007e20000000800 */
[----:B------:R-:W-:-:S02]  /*14000*/  PRMT R11, R4, 0x5410, R2 ;  /* 0x00005410040b7816 */ /* 0x000fc40000000002 */
[----:B------:R-:W-:Y:S02]  /*14010*/  LEA R137, R204, UR5, 0x1 ;  /* 0x00000005cc897c11 */ /* 0x000fe4000f8e08ff */
[C---:B------:R-:W-:Y:S02]  /*14020*/  PRMT R4, R5.reuse, 0x7632, R4 ;  /* 0x0000763205047816 */ /* 0x040fe40000000004 */
[----:B-1----:R-:W-:Y:S02]  /*14030*/  PRMT R3, R0, 0x7632, R3 ;  /* 0x0000763200037816 */ /* 0x002fe40000000003 */
[C---:B------:R-:W-:Y:S01]  /*14040*/  LOP3.LUT R0, R5.reuse, 0xffff, RZ, 0xc0, !PT ;  /* 0x0000ffff05007812 */ /* 0x040fe200078ec0ff */
[----:B------:R-:W-:Y:S01]  /*14050*/  MUFU.EX2 R187, R24 ;  /* 0x0000001800bb7308 */ /* 0x000fe20000000800 */
[----:B------:R-:W-:Y:S02]  /*14060*/  LOP3.LUT R8, R5, 0xff, RZ, 0xc0, !PT ;  /* 0x000000ff05087812 */ /* 0x000fe400078ec0ff */
[----:B---3--:R-:W-:-:S02]  /*14070*/  PRMT R21, R6, 0x5410, R9 ;  /* 0x0000541006157816 */ /* 0x008fc40000000009 */
[----:B------:R-:W-:-:S03]  /*14080*/  LOP3.LUT R6, R3, 0xff, RZ, 0xc0, !PT ;  /* 0x000000ff03067812 */ /* 0x000fc600078ec0ff */
[----:B------:R-:W-:Y:S01]  /*14090*/  MUFU.EX2 R186, R27 ;  /* 0x0000001b00ba7308 */ /* 0x000fe20000000800 */
[----:B------:R-:W-:Y:S01]  /*140a0*/  SHF.R.U32.HI R3, RZ, 0x8, R0 ;  /* 0x00000008ff037819 */ /* 0x000fe20000011600 */
[----:B------:R-:W-:Y:S01]  /*140b0*/  FFMA.FTZ R2, R33, UR4, -R14 ;  /* 0x0000000421027c23 */ /* 0x000fe2000801080e */
[----:B------:R-:W-:Y:S01]  /*140c0*/  LOP3.LUT R0, R4, 0xff, RZ, 0xc0, !PT ;  /* 0x000000ff04007812 */ /* 0x000fe200078ec0ff */
[----:B------:R-:W-:Y:S01]  /*140d0*/  FFMA.FTZ R18, R18, UR4, -R20 ;  /* 0x0000000412127c23 */ /* 0x000fe20008010814 */
[----:B------:R-:W-:-:S03]  /*140e0*/  FSEL R4, R134, RZ, P0 ;  /* 0x000000ff86047208 */ /* 0x000fc60000000000 */
[----:B------:R-:W-:Y:S01]  /*140f0*/  MUFU.EX2 R184, R26 ;  /* 0x0000001a00b87308 */ /* 0x000fe20000000800 */
[----:B------:R-:W-:Y:S01]  /*14100*/  FFMA.FTZ R28, R28, UR4, -R13 ;  /* 0x000000041c1c7c23 */ /* 0x000fe2000801080d */
[----:B------:R-:W-:Y:S02]  /*14110*/  PRMT R15, R8, 0x5410, R3 ;  /* 0x00005410080f7816 */ /* 0x000fe40000000003 */
[----:B------:R-:W-:-:S04]  /*14120*/  SHF.R.U32.HI R5, RZ, 0x18, R5 ;  /* 0x00000018ff057819 */ /* 0x000fc80000011605 */
[----:B------:R1:W-:Y:S01]  /*14130*/  MUFU.EX2 R183, R25 ;  /* 0x0000001900b77308 */ /* 0x0003e20000000800 */
[----:B------:R-:W-:Y:S01]  /*14140*/  FSEL R3, R133, RZ, P5 ;  /* 0x000000ff85037208 */ /* 0x000fe20002800000 */
[----:B------:R-:W-:Y:S01]  /*14150*/  FADD.FTZ R4, R220, -R4 ;  /* 0x80000004dc047221 */ /* 0x000fe20000010000 */
[----:B--2---:R-:W-:Y:S02]  /*14160*/  LOP3.LUT R12, R12, 0xff, RZ, 0xc0, !PT ;  /* 0x000000ff0c0c7812 */ /* 0x004fe400078ec0ff */
[----:B------:R-:W-:-:S03]  /*14170*/  PRMT R8, R0, 0x5410, R5 ;  /* 0x0000541000087816 */ /* 0x000fc60000000005 */
[----:B------:R2:W-:Y:S01]  /*14180*/  MUFU.EX2 R179, R2 ;  /* 0x0000000200b37308 */ /* 0x0005e20000000800 */
[----:B------:R-:W-:Y:S01]  /*14190*/  FADD.FTZ R5, R219, -R3 ;  /* 0x80000003db057221 */ /* 0x000fe20000010000 */
[----:B-1----:R-:W1:Y:S06]  /*141a0*/  LDSM.16.MT88.4 R24, [R137+0xa000] ;  /* 0x00a000008918783b */ /* 0x002e6c0000004200 */
[----:B------:R3:W4:Y:S01]  /*141b0*/  MUFU.EX2 R200, R18 ;  /* 0x0000001200c87308 */ /* 0x0007220000000800 */
[----:B------:R-:W-:Y:S01]  /*141c0*/  FFMA.FTZ R0, R32, UR4, -R14 ;  /* 0x0000000420007c23 */ /* 0x000fe2000801080e */
[----:B------:R-:W-:-:S02]  /*141d0*/  IMAD R12, R12, 0x10000, R12 ;  /* 0x000100000c0c7824 */ /* 0x000fc400078e020c */
[----:B--2---:R-:W-:-:S04]  /*141e0*/  FFMA.FTZ R2, R31, UR4, -R14 ;  /* 0x000000041f027c23 */ /* 0x004fc8000801080e */
[----:B------:R-:W2:Y:S01]  /*141f0*/  MUFU.EX2 R185, R28 ;  /* 0x0000001c00b97308 */ /* 0x000ea20000000800 */
[----:B------:R-:W-:Y:S01]  /*14200*/  FMUL.FTZ R5, R5, UR4 ;  /* 0x0000000405057c20 */ /* 0x000fe20008410000 */
[----:B------:R-:W-:-:S06]  /*14210*/  PRMT R9, R6, 0x5410, R7 ;  /* 0x0000541006097816 */ /* 0x000fcc0000000007 */
[----:B------:R5:W-:Y:S01]  /*14220*/  MUFU.EX2 R178, R2 ;  /* 0x0000000200b27308 */ /* 0x000be20000000800 */
[----:B---3--:R-:W-:Y:S01]  /*14230*/  FMUL.FTZ R18, R4, UR4 ;  /* 0x0000000404127c20 */ /* 0x008fe20008410000 */
[----:B------:R-:W-:Y:S02]  /*14240*/  FSEL R3, R136, RZ, P1 ;  /* 0x000000ff88037208 */ /* 0x000fe40000800000 */
[----:B------:R-:W-:-:S04]  /*14250*/  LOP3.LUT R4, R16, 0xff00ff, RZ, 0xc0, !PT ;  /* 0x00ff00ff10047812 */ /* 0x000fc800078ec0ff */
[----:B------:R3:W-:Y:S01]  /*14260*/  MUFU.EX2 R139, R0 ;  /* 0x00000000008b7308 */ /* 0x0007e20000000800 */
[----:B-----5:R-:W-:-:S07]  /*14270*/  FSEL R2, R135, RZ, P2 ;  /* 0x000000ff87027208 */ /* 0x020fce0001000000 */
[----:B------:R-:W5:Y:S01]  /*14280*/  MUFU.EX2 R18, R18 ;  /* 0x0000001200127308 */ /* 0x000f620000000800 */
[----:B------:R-:W-:Y:S01]  /*14290*/  FADD.FTZ R6, R217, -R2 ;  /* 0x80000002d9067221 */ /* 0x000fe20000010000 */
[----:B------:R-:W-:Y:S02]  /*142a0*/  F2FP.BF16.F32.PACK_AB R2, R203, R221 ;  /* 0x000000ddcb02723e */ /* 0x000fe400000010ff */
[----:B---3--:R-:W-:-:S04]  /*142b0*/  HSET2.LE.AND R0, R10, R12, PT ;  /* 0x0000000c0a007233 */ /* 0x008fc80003803000 */
[----:B------:R3:W1:Y:S01]  /*142c0*/  MUFU.EX2 R17, R5 ;  /* 0x0000000500117308 */ /* 0x0006620000000800 */
[----:B------:R-:W-:Y:S01]  /*142d0*/  FADD.FTZ R7, R213, -R3 ;  /* 0x80000003d5077221 */ /* 0x000fe20000010000 */
[--C-:B------:R-:W-:Y:S02]  /*142e0*/  HSET2.LE.AND R3, R11, R12.reuse, PT ;  /* 0x0000000c0b037233 */ /* 0x100fe40003803000 */
[----:B------:R-:W-:Y:S01]  /*142f0*/  LOP3.LUT R10, R2, R0, RZ, 0xc0, !PT ;  /* 0x00000000020a7212 */ /* 0x000fe200078ec0ff */
[----:B------:R-:W-:Y:S01]  /*14300*/  FMUL.FTZ R16, R6, UR4 ;  /* 0x0000000406107c20 */ /* 0x000fe20008410000 */
[----:B------:R-:W-:Y:S02]  /*14310*/  HSET2.LE.AND R0, R4, R12, PT ;  /* 0x0000000c04007233 */ /* 0x000fe40003803000 */
[----:B----4-:R-:W-:Y:S02]  /*14320*/  F2FP.BF16.F32.PACK_AB R2, R187, R200 ;  /* 0x000000c8bb02723e */ /* 0x010fe400000010ff */
[----:B--2---:R-:W-:-:S02]  /*14330*/  F2FP.BF16.F32.PACK_AB R4, R185, R186 ;  /* 0x000000bab904723e */ /* 0x004fc400000010ff */
[----:B------:R-:W-:Y:S02]  /*14340*/  F2FP.BF16.F32.PACK_AB R6, R179, R180 ;  /* 0x000000b4b306723e */ /* 0x000fe400000010ff */
[--C-:B---3--:R-:W-:Y:S02]  /*14350*/  HSET2.LE.AND R5, R9, R12.reuse, PT ;  /* 0x0000000c09057233 */ /* 0x108fe40003803000 */
[----:B------:R-:W-:Y:S02]  /*14360*/  LOP3.LUT R11, R2, R0, RZ, 0xc0, !PT ;  /* 0x00000000020b7212 */ /* 0x000fe400078ec0ff */
[----:B------:R-:W-:Y:S02]  /*14370*/  LOP3.LUT R4, R4, R3, RZ, 0xc0, !PT ;  /* 0x0000000304047212 */ /* 0x000fe400078ec0ff */
[----:B------:R-:W-:Y:S02]  /*14380*/  LOP3.LUT R5, R6, R5, RZ, 0xc0, !PT ;  /* 0x0000000506057212 */ /* 0x000fe400078ec0ff */
[----:B------:R-:W-:-:S02]  /*14390*/  HSET2.LE.AND R0, R15, R12, PT ;  /* 0x0000000c0f007233 */ /* 0x000fc40003803000 */
[----:B------:R-:W-:Y:S02]  /*143a0*/  HSET2.LE.AND R3, R8, R12, PT ;  /* 0x0000000c08037233 */ /* 0x000fe40003803000 */
[----:B------:R-:W-:Y:S02]  /*143b0*/  F2FP.BF16.F32.PACK_AB R2, R240, R243 ;  /* 0x000000f3f002723e */ /* 0x000fe400000010ff */
[----:B------:R-:W-:Y:S01]  /*143c0*/  F2FP.BF16.F32.PACK_AB R6, R201, R202 ;  /* 0x000000cac906723e */ /* 0x000fe200000010ff */
[----:B-----5:R-:W-:Y:S01]  /*143d0*/  FMUL.FTZ R144, R144, R18 ;  /* 0x0000001290907220 */ /* 0x020fe20000410000 */
[----:B------:R-:W-:Y:S01]  /*143e0*/  LOP3.LUT R8, R2, R0, RZ, 0xc0, !PT ;  /* 0x0000000002087212 */ /* 0x000fe200078ec0ff */
[----:B------:R-:W-:Y:S01]  /*143f0*/  FMUL.FTZ R145, R145, R18 ;  /* 0x0000001291917220 */ /* 0x000fe20000410000 */
[----:B------:R-:W-:Y:S01]  /*14400*/  LOP3.LUT R9, R6, R3, RZ, 0xc0, !PT ;  /* 0x0000000306097212 */ /* 0x000fe200078ec0ff */
[-C--:B-1----:R-:W-:Y:S01]  /*14410*/  FMUL.FTZ R146, R146, R17.reuse ;  /* 0x0000001192927220 */ /* 0x082fe20000410000 */
[----:B------:R-:W-:-:S07]  /*14420*/  FMUL.FTZ R147, R147, R17 ;  /* 0x0000001193937220 */ /* 0x000fce0000410000 */
[----:B------:R-:W-:Y:S01]  /*14430*/  HMMA.16816.F32.BF16 R28, R8, R24, R144 ;  /* 0x00000018081c723c */ /* 0x000fe20000041890 */
[----:B------:R-:W-:Y:S01]  /*14440*/  SEL R23, R216, 0xffffffe0, !P3 ;  /* 0xffffffe0d8177807 */ /* 0x000fe20005800000 */
[-C--:B------:R-:W-:Y:S01]  /*14450*/  FMUL.FTZ R156, R156, R18.reuse ;  /* 0x000000129c9c7220 */ /* 0x080fe20000410000 */
[----:B------:R-:W-:Y:S01]  /*14460*/  HSET2.LE.AND R0, R21, R12, PT ;  /* 0x0000000c15007233 */ /* 0x000fe20003803000 */
[----:B------:R-:W-:Y:S01]  /*14470*/  FMUL.FTZ R157, R157, R18 ;  /* 0x000000129d9d7220 */ /* 0x000fe20000410000 */
[-C--:B------:R-:W-:Y:S01]  /*14480*/  FMUL.FTZ R158, R158, R17.reuse ;  /* 0x000000119e9e7220 */ /* 0x080fe20000410000 */
[----:B------:R-:W-:Y:S01]  /*14490*/  FMUL.FTZ R159, R159, R17 ;  /* 0x000000119f9f7220 */ /* 0x000fe20000410000 */
[----:B------:R-:W-:Y:S01]  /*144a0*/  F2FP.BF16.F32.PACK_AB R2, R183, R184 ;  /* 0x000000b8b702723e */ /* 0x000fe200000010ff */
[----:B------:R-:W-:-:S03]  /*144b0*/  IMAD.IADD R132, R137, 0x1, R23 ;  /* 0x0000000189847824 */ /* 0x000fc600078e0217 */
[----:B------:R-:W-:Y:S01]  /*144c0*/  LOP3.LUT R6, R2, R0, RZ, 0xc0, !PT ;  /* 0x0000000002067212 */ /* 0x000fe200078ec0ff */
[----:B------:R-:W-:Y:S01]  /*144d0*/  VIADD R0, R137, 0xa000 ;  /* 0x0000a00089007836 */ /* 0x000fe20000000000 */
[----:B------:R-:W1:Y:S01]  /*144e0*/  LDSM.16.MT88.4 R32, [R132+0xa000] ;  /* 0x00a000008420783b */ /* 0x000e620000004200 */
[----:B------:R-:W-:Y:S01]  /*144f0*/  FMUL.FTZ R15, R7, UR4 ;  /* 0x00000004070f7c20 */ /* 0x000fe20008410000 */
[----:B------:R-:W-:-:S04]  /*14500*/  LOP3.LUT R7, R22, 0xff00ff, RZ, 0xc0, !PT ;  /* 0x00ff00ff16077812 */ /* 0x000fc800078ec0ff */
[----:B------:R-:W-:Y:S01]  /*14510*/  IMAD.MOV.U32 R2, RZ, RZ, R28 ;  /* 0x000000ffff027224 */ /* 0x000fe200078e001c */
[----:B------:R-:W-:Y:S01]  /*14520*/  MOV R213, R31 ;  /* 0x0000001f00d57202 */ /* 0x000fe20000000f00 */
[----:B------:R-:W-:Y:S02]  /*14530*/  IMAD.MOV.U32 R195, RZ, RZ, R30 ;  /* 0x000000ffffc37224 */ /* 0x000fe400078e001e */
[----:B------:R-:W-:Y:S02]  /*14540*/  IMAD.MOV.U32 R194, RZ, RZ, R29 ;  /* 0x000000ffffc27224 */ /* 0x000fe400078e001d */
[----:B------:R-:W-:Y:S01]  /*14550*/  HMMA.16816.F32.BF16 R28, R8, R26, R156 ;  /* 0x0000001a081c723c */ /* 0x000fe2000004189c */
[----:B------:R-:W-:Y:S02]  /*14560*/  VIADD R22, R137, 0xa040 ;  /* 0x0000a04089167836 */ /* 0x000fe40000000000 */
[----:B------:R-:W-:-:S05]  /*14570*/  @P4 VIADD R22, R0, 0xffffffc0 ;  /* 0xffffffc000164836 */ /* 0x000fca0000000000 */
[----:B------:R-:W2:Y:S01]  /*14580*/  LDSM.16.MT88.4 R140, [R22] ;  /* 0x00000000168c783b */ /* 0x000ea20000004200 */
[----:B------:R-:W-:Y:S01]  /*14590*/  IMAD.IADD R23, R23, 0x1, R22 ;  /* 0x0000000117177824 */ /* 0x000fe200078e0216 */
[----:B------:R-:W3:Y:S08]  /*145a0*/  MUFU.EX2 R16, R16 ;  /* 0x0000001000107308 */ /* 0x000ef00000000800 */
[----:B------:R-:W4:Y:S01]  /*145b0*/  MUFU.EX2 R15, R15 ;  /* 0x0000000f000f7308 */ /* 0x000f220000000800 */
[----:B------:R-:W-:Y:S01]  /*145c0*/  IMAD.MOV.U32 R0, RZ, RZ, R28 ;  /* 0x000000ffff007224 */ /* 0x000fe200078e001c */
[----:B------:R-:W-:Y:S01]  /*145d0*/  MOV R158, R29 ;  /* 0x0000001d009e7202 */ /* 0x000fe20000000f00 */
[----:B------:R-:W-:-:S02]  /*145e0*/  IMAD.MOV.U32 R157, RZ, RZ, R30 ;  /* 0x000000ffff9d7224 */ /* 0x000fc400078e001e */
[----:B------:R-:W-:Y:S02]  /*145f0*/  IMAD.MOV.U32 R156, RZ, RZ, R31 ;  /* 0x000000ffff9c7224 */ /* 0x000fe400078e001f */
[----:B------:R-:W5:Y:S01]  /*14600*/  LDSM.16.MT88.4 R28, [R23] ;  /* 0x00000000171c783b */ /* 0x000f620000004200 */
[----:B------:R-:W-:Y:S02]  /*14610*/  HSET2.LE.AND R3, R7, R12, PT ;  /* 0x0000000c07037233 */ /* 0x000fe40003803000 */
[----:B------:R-:W-:Y:S01]  /*14620*/  F2FP.BF16.F32.PACK_AB R7, R139, R178 ;  /* 0x000000b28b07723e */ /* 0x000fe200000010ff */
[-C--:B---3--:R-:W-:Y:S01]  /*14630*/  FMUL.FTZ R148, R148, R16.reuse ;  /* 0x0000001094947220 */ /* 0x088fe20000410000 */
[-C--:B------:R-:W-:Y:S01]  /*14640*/  FMUL.FTZ R149, R149, R16.reuse ;  /* 0x0000001095957220 */ /* 0x080fe20000410000 */
[-C--:B------:R-:W-:Y:S01]  /*14650*/  FMUL.FTZ R152, R152, R16.reuse ;  /* 0x0000001098987220 */ /* 0x080fe20000410000 */
[----:B------:R-:W-:Y:S01]  /*14660*/  LOP3.LUT R7, R7, R3, RZ, 0xc0, !PT ;  /* 0x0000000307077212 */ /* 0x000fe200078ec0ff */
[----:B------:R-:W-:Y:S01]  /*14670*/  FMUL.FTZ R153, R153, R16 ;  /* 0x0000001099997220 */ /* 0x000fe20000410000 */
[-C--:B------:R-:W-:Y:S01]  /*14680*/  FMUL.FTZ R160, R160, R18.reuse ;  /* 0x00000012a0a07220 */ /* 0x080fe20000410000 */
[-C--:B----4-:R-:W-:Y:S01]  /*14690*/  FMUL.FTZ R150, R150, R15.reuse ;  /* 0x0000000f96967220 */ /* 0x090fe20000410000 */
[-C--:B------:R-:W-:Y:S01]  /*146a0*/  FMUL.FTZ R151, R151, R15.reuse ;  /* 0x0000000f97977220 */ /* 0x080fe20000410000 */
[-C--:B------:R-:W-:Y:S01]  /*146b0*/  FMUL.FTZ R154, R154, R15.reuse ;  /* 0x0000000f9a9a7220 */ /* 0x080fe20000410000 */
[----:B------:R-:W-:Y:S01]  /*146c0*/  FMUL.FTZ R155, R155, R15 ;  /* 0x0000000f9b9b7220 */ /* 0x000fe20000410000 */
[----:B------:R-:W-:Y:S01]  /*146d0*/  FMUL.FTZ R161, R161, R18 ;  /* 0x00000012a1a17220 */ /* 0x000fe20000410000 */
[-C--:B------:R-:W-:Y:S01]  /*146e0*/  FMUL.FTZ R162, R162, R17.reuse ;  /* 0x00000011a2a27220 */ /* 0x080fe20000410000 */
[----:B------:R-:W-:-:S02]  /*146f0*/  FMUL.FTZ R163, R163, R17 ;  /* 0x00000011a3a37220 */ /* 0x000fc40000410000 */
[----:B------:R-:W-:Y:S01]  /*14700*/  HMMA.16816.F32.BF16 R148, R4, R24, R148 ;  /* 0x000000180494723c */ /* 0x000fe20000041894 */
[-C--:B------:R-:W-:Y:S01]  /*14710*/  FMUL.FTZ R44, R44, R16.reuse ;  /* 0x000000102c2c7220 */ /* 0x080fe20000410000 */
[----:B------:R-:W-:Y:S01]  /*14720*/  FMUL.FTZ R45, R45, R16 ;  /* 0x000000102d2d7220 */ /* 0x000fe20000410000 */
[-C--:B------:R-:W-:Y:S01]  /*14730*/  FMUL.FTZ R46, R46, R15.reuse ;  /* 0x0000000f2e2e7220 */ /* 0x080fe20000410000 */
[----:B------:R-:W-:-:S04]  /*14740*/  FMUL.FTZ R47, R47, R15 ;  /* 0x0000000f2f2f7220 */ /* 0x000fc80000410000 */
[----:B------:R-:W-:Y:S08]  /*14750*/  HMMA.16816.F32.BF16 R152, R4, R26, R152 ;  /* 0x0000001a0498723c */ /* 0x000ff00000041898 */
[----:B-1----:R-:W-:Y:S01]  /*14760*/  HMMA.16816.F32.BF16 R24, R8, R32, R160 ;  /* 0x000000200818723c */ /* 0x002fe200000418a0 */
[-C--:B------:R-:W-:Y:S01]  /*14770*/  FMUL.FTZ R40, R40, R16.reuse ;  /* 0x0000001028287220 */ /* 0x080fe20000410000 */
[-C--:B------:R-:W-:Y:S01]  /*14780*/  FMUL.FTZ R41, R41, R16.reuse ;  /* 0x0000001029297220 */ /* 0x080fe20000410000 */
[-C--:B------:R-:W-:Y:S01]  /*14790*/  FMUL.FTZ R42, R42, R15.reuse ;  /* 0x0000000f2a2a7220 */ /* 0x080fe20000410000 */
[----:B------:R-:W-:Y:S01]  /*147a0*/  FMUL.FTZ R43, R43, R15 ;  /* 0x0000000f2b2b7220 */ /* 0x000fe20000410000 */
[----:B------:R-:W-:-:S03]  /*147b0*/  FMUL.FTZ R56, R56, R16 ;  /* 0x0000001038387220 */ /* 0x000fc60000410000 */
[----:B--2---:R-:W-:Y:S01]  /*147c0*/  HMMA.16816.F32.BF16 R208, R4, R142, R44 ;  /* 0x0000008e04d0723c */ /* 0x004fe2000004182c */
[----:B------:R-:W1:Y:S01]  /*147d0*/  LDSM.16.MT88.4 R44, [R23+0x1000] ;  /* 0x00100000172c783b */ /* 0x000e620000004200 */
[----:B------:R-:W-:Y:S01]  /*147e0*/  FMUL.FTZ R57, R57, R16 ;  /* 0x0000001039397220 */ /* 0x000fe20000410000 */
[-C--:B------:R-:W-:Y:S01]  /*147f0*/  FMUL.FTZ R58, R58, R15.reuse ;  /* 0x0000000f3a3a7220 */ /* 0x080fe20000410000 */
[----:B------:R-:W-:Y:S01]  /*14800*/  FMUL.FTZ R59, R59, R15 ;  /* 0x0000000f3b3b7220 */ /* 0x000fe20000410000 */
[----:B------:R-:W-:-:S03]  /*14810*/  IMAD.MOV.U32 R159, RZ, RZ, R2 ;  /* 0x000000ffff9f7224 */ /* 0x000fc600078e0002 */
[C---:B------:R-:W-:Y:S01]  /*14820*/  HMMA.16816.F32.BF16 R228, R4.reuse, R140, R40 ;  /* 0x0000008c04e4723c */ /* 0x040fe20000041828 */
[----:B------:R-:W-:Y:S02]  /*14830*/  LDSM.16.MT88.4 R40, [R132+0xb000] ;  /* 0x00b000008428783b */ /* 0x000fe40000004200 */
[----:B------:R-:W-:Y:S01]  /*14840*/  IMAD.MOV.U32 R160, RZ, RZ, R26 ;  /* 0x000000ffffa07224 */ /* 0x000fe200078e001a */
[----:B------:R-:W-:Y:S01]  /*14850*/  MOV R2, R25 ;  /* 0x0000001900027202 */ /* 0x000fe20000000f00 */
[----:B------:R-:W-:Y:S02]  /*14860*/  IMAD.MOV.U32 R21, RZ, RZ, R27 ;  /* 0x000000ffff157224 */ /* 0x000fe400078e001b */
[----:B------:R-:W-:Y:S01]  /*14870*/  IMAD.MOV.U32 R3, RZ, RZ, R24 ;  /* 0x000000ffff037224 */ /* 0x000fe200078e0018 */
[----:B-----5:R-:W-:Y:S01]  /*14880*/  HMMA.16816.F32.BF16 R196, R4, R28, R56 ;  /* 0x0000001c04c4723c */ /* 0x020fe20000041838 */
[----:B------:R-:W2:Y:S04]  /*14890*/  LDSM.16.MT88.4 R24, [R137+0xb000] ;  /* 0x00b000008918783b */ /* 0x000ea80000004200 */
[----:B------:R-:W3:Y:S01]  /*148a0*/  LDSM.16.MT88.4 R56, [R22+0x1000] ;  /* 0x001000001638783b */ /* 0x000ee20000004200 */
        /* <DEDUP_REMOVED lines=17> */
[----:B------:R-:W-:Y:S01]  /*149c0*/  HMMA.16816.F32.BF16 R232, R8, R140, R36 ;  /* 0x0000008c08e8723c */ /* 0x000fe20000041824 */
[----:B------:R-:W-:-:S02]  /*149d0*/  IMAD.MOV.U32 R205, RZ, RZ, R238 ;  /* 0x000000ffffcd7224 */ /* 0x000fc400078e00ee */
[----:B------:R-:W-:Y:S02]  /*149e0*/  IMAD.MOV.U32 R206, RZ, RZ, R237 ;  /* 0x000000ffffce7224 */ /* 0x000fe400078e00ed */
[----:B------:R-:W-:Y:S02]  /*149f0*/  IMAD.MOV.U32 R207, RZ, RZ, R236 ;  /* 0x000000ffffcf7224 */ /* 0x000fe400078e00ec */
[----:B------:R-:W-:Y:S01]  /*14a00*/  IMAD.MOV.U32 R141, RZ, RZ, R0 ;  /* 0x000000ffff8d7224 */ /* 0x000fe200078e0000 */
[----:B-1----:R-:W-:Y:S01]  /*14a10*/  HMMA.16816.F32.BF16 R144, R4, R46, R124 ;  /* 0x0000002e0490723c */ /* 0x002fe2000004187c */
[----:B------:R-:W-:Y:S02]  /*14a20*/  IMAD.MOV.U32 R126, RZ, RZ, R3 ;  /* 0x000000ffff7e7224 */ /* 0x000fe400078e0003 */
[----:B------:R-:W-:Y:S01]  /*14a30*/  FFMA.FTZ R0, R176, UR4, -R13 ;  /* 0x00000004b0007c23 */ /* 0x000fe2000801080d */
[-C--:B------:R-:W-:Y:S01]  /*14a40*/  FMUL.FTZ R164, R164, R16.reuse ;  /* 0x00000010a4a47220 */ /* 0x080fe20000410000 */
[----:B------:R-:W-:Y:S01]  /*14a50*/  FMUL.FTZ R165, R165, R16 ;  /* 0x00000010a5a57220 */ /* 0x000fe20000410000 */
[----:B------:R-:W-:-:S02]  /*14a60*/  FMUL.FTZ R166, R166, R15 ;  /* 0x0000000fa6a67220 */ /* 0x000fc40000410000 */
[----:B------:R-:W-:Y:S01]  /*14a70*/  HMMA.16816.F32.BF16 R236, R8, R34, R172 ;  /* 0x0000002208ec723c */ /* 0x000fe200000418ac */
[----:B------:R-:W-:Y:S02]  /*14a80*/  IMAD.MOV.U32 R172, RZ, RZ, R2 ;  /* 0x000000ffffac7224 */ /* 0x000fe400078e0002 */
[----:B------:R-:W-:Y:S01]  /*14a90*/  FMUL.FTZ R167, R167, R15 ;  /* 0x0000000fa7a77220 */ /* 0x000fe20000410000 */
[----:B------:R-:W-:-:S04]  /*14aa0*/  IMAD.WIDE.U32 R2, R252, -0x2daee0ad, RZ ;  /* 0xd2511f53fc027825 */ /* 0x000fc800078e00ff */
        /* <DEDUP_REMOVED lines=36> */
[----:B------:R-:W-:Y:S01]  /*14cf0*/  HMMA.16816.F32.BF16 R168, R4, R34, R168 ;  /* 0x0000002204a8723c */ /* 0x000fe200000418a8 */
[----:B------:R1:W-:Y:S01]  /*14d00*/  MUFU.EX2 R35, R0 ;  /* 0x0000000000237308 */ /* 0x0003e20000000800 */
        /* <DEDUP_REMOVED lines=8> */
[----:B-1----:R-:W-:-:S03]  /*14d90*/  IMAD.MOV.U32 R0, RZ, RZ, R2 ;  /* 0x000000ffff007224 */ /* 0x002fc600078e0002 */
[----:B------:R-:W-:Y:S01]  /*14da0*/  HMMA.16816.F32.BF16 R60, R4, R30, R60 ;  /* 0x0000001e043c723c */ /* 0x000fe2000004183c */
[-C--:B------:R-:W-:Y:S01]  /*14db0*/  FMUL.FTZ R64, R64, R18.reuse ;  /* 0x0000001240407220 */ /* 0x080fe20000410000 */
[----:B------:R-:W-:Y:S01]  /*14dc0*/  FMUL.FTZ R65, R65, R18 ;  /* 0x0000001241417220 */ /* 0x000fe20000410000 */
[-C--:B------:R-:W-:Y:S01]  /*14dd0*/  FMUL.FTZ R66, R66, R17.reuse ;  /* 0x0000001142427220 */ /* 0x080fe20000410000 */
[----:B------:R-:W-:Y:S01]  /*14de0*/  FMUL.FTZ R67, R67, R17 ;  /* 0x0000001143437220 */ /* 0x000fe20000410000 */
[----:B------:R-:W-:-:S03]  /*14df0*/  PRMT R21, R2, 0x7773, RZ ;  /* 0x0000777302157816 */ /* 0x000fc600000000ff */
[----:B--2---:R-:W-:Y:S01]  /*14e00*/  HMMA.16816.F32.BF16 R72, R4, R24, R72 ;  /* 0x000000180448723c */ /* 0x004fe20000041848 */
[----:B------:R-:W-:-:S07]  /*14e10*/  IMAD.MOV.U32 R33, RZ, RZ, R188 ;  /* 0x000000ffff217224 */ /* 0x000fce00078e00bc */
[----:B------:R-:W-:Y:S01]  /*14e20*/  HMMA.16816.F32.BF16 R76, R4, R26, R76 ;  /* 0x0000001a044c723c */ /* 0x000fe2000004184c */
[----:B------:R-:W-:-:S07]  /*14e30*/  IMAD.MOV.U32 R173, RZ, RZ, R160 ;  /* 0x000000ffffad7224 */ /* 0x000fce00078e00a0 */
[C---:B------:R-:W-:Y:S08]  /*14e40*/  HMMA.16816.F32.BF16 R88, R4.reuse, R40, R88 ;  /* 0x000000280458723c */ /* 0x040ff00000041858 */
[C---:B------:R-:W-:Y:S08]  /*14e50*/  HMMA.16816.F32.BF16 R92, R4.reuse, R42, R92 ;  /* 0x0000002a045c723c */ /* 0x040ff0000004185c */
[C---:B---3--:R-:W-:Y:S08]  /*14e60*/  HMMA.16816.F32.BF16 R104, R4.reuse, R56, R104 ;  /* 0x000000380468723c */ /* 0x048ff00000041868 */
[C---:B------:R-:W-:Y:S08]  /*14e70*/  HMMA.16816.F32.BF16 R108, R4.reuse, R58, R108 ;  /* 0x0000003a046c723c */ /* 0x040ff0000004186c */
[----:B------:R-:W-:Y:S01]  /*14e80*/  HMMA.16816.F32.BF16 R120, R4, R44, R120 ;  /* 0x0000002c0478723c */ /* 0x000fe20000041878 */
[----:B------:R-:W-:Y:S01]  /*14e90*/  FFMA.FTZ R4, R177, UR4, -R13 ;  /* 0x00000004b1047c23 */ /* 0x000fe2000801080d */
[----:B------:R-:W-:-:S02]  /*14ea0*/  LOP3.LUT R5, R0, 0xff, RZ, 0xc0, !PT ;  /* 0x000000ff00057812 */ /* 0x000fc400078ec0ff */
[----:B------:R-:W-:-:S04]  /*14eb0*/  LOP3.LUT R0, R138, UR6, R3, 0x96, !PT ;  /* 0x000000068a007c12 */ /* 0x000fc8000f8e9603 */
[C---:B------:R-:W-:Y:S01]  /*14ec0*/  HMMA.16816.F32.BF16 R204, R8.reuse, R142, R48 ;  /* 0x0000008e08cc723c */ /* 0x040fe20000041830 */
[----:B------:R-:W-:Y:S02]  /*14ed0*/  MOV R50, R193 ;  /* 0x000000c100327202 */ /* 0x000fe40000000f00 */
[C---:B------:R-:W-:Y:S01]  /*14ee0*/  PRMT R7, R2.reuse, 0x7772, RZ ;  /* 0x0000777202077816 */ /* 0x040fe200000000ff */
[----:B------:R1:W2:Y:S01]  /*14ef0*/  MUFU.EX2 R34, R4 ;  /* 0x0000000400227308 */ /* 0x0002a20000000800 */
[----:B------:R-:W-:Y:S01]  /*14f00*/  PRMT R2, R2, 0x7771, RZ ;  /* 0x0000777102027816 */ /* 0x000fe200000000ff */
[----:B------:R-:W-:Y:S01]  /*14f10*/  FFMA.FTZ R6, R32, UR4, -R13 ;  /* 0x0000000420067c23 */ /* 0x000fe2000801080d */
[C---:B------:R-:W-:Y:S01]  /*14f20*/  PRMT R3, R0.reuse, 0x7632, R3 ;  /* 0x0000763200037816 */ /* 0x040fe20000000003 */
[----:B------:R-:W-:Y:S01]  /*14f30*/  IMAD.MOV.U32 R51, RZ, RZ, R189 ;  /* 0x000000ffff337224 */ /* 0x000fe200078e00bd */
[----:B------:R-:W-:Y:S01]  /*14f40*/  PRMT R21, R7, 0x5410, R21 ;  /* 0x0000541007157816 */ /* 0x000fe20000000015 */
[----:B------:R-:W-:Y:S01]  /*14f50*/  IMAD.MOV.U32 R127, RZ, RZ, R191 ;  /* 0x000000ffff7f7224 */ /* 0x000fe200078e00bf */
[----:B------:R-:W-:Y:S01]  /*14f60*/  PRMT R7, R5, 0x5410, R2 ;  /* 0x0000541005077816 */ /* 0x000fe20000000002 */
[----:B------:R-:W-:Y:S01]  /*14f70*/  IMAD.MOV.U32 R140, RZ, RZ, R190 ;  /* 0x000000ffff8c7224 */ /* 0x000fe200078e00be */
[----:B------:R-:W-:Y:S01]  /*14f80*/  LOP3.LUT R2, R0, 0xffff, RZ, 0xc0, !PT ;  /* 0x0000ffff00027812 */ /* 0x000fe200078ec0ff */
[----:B------:R-:W-:Y:S01]  /*14f90*/  IMAD.MOV.U32 R32, RZ, RZ, R33 ;  /* 0x000000ffff207224 */ /* 0x000fe200078e0021 */
[----:B------:R-:W-:Y:S01]  /*14fa0*/  HMMA.16816.F32.BF16 R188, R8, R30, R64 ;  /* 0x0000001e08bc723c */ /* 0x000fe20000041840 */
[-C--:B------:R-:W-:Y:S01]  /*14fb0*/  FMUL.FTZ R128, R128, R18.reuse ;  /* 0x0000001280807220 */ /* 0x080fe20000410000 */
[----:B------:R-:W-:Y:S01]  /*14fc0*/  FMUL.FTZ R129, R129, R18 ;  /* 0x0000001281817220 */ /* 0x000fe20000410000 */
[-C--:B------:R-:W-:Y:S01]  /*14fd0*/  FMUL.FTZ R130, R130, R17.reuse ;  /* 0x0000001182827220 */ /* 0x080fe20000410000 */
[----:B-1----:R-:W-:Y:S01]  /*14fe0*/  FFMA.FTZ R4, R50, UR4, -R14 ;  /* 0x0000000432047c23 */ /* 0x002fe2000801080e */
[----:B------:R-:W-:Y:S01]  /*14ff0*/  FMUL.FTZ R131, R131, R17 ;  /* 0x0000001183837220 */ /* 0x000fe20000410000 */
[----:B------:R1:W-:Y:S01]  /*15000*/  MUFU.EX2 R33, R6 ;  /* 0x0000000600217308 */ /* 0x0003e20000000800 */
[----:B------:R-:W-:-:S02]  /*15010*/  SHF.R.U32.HI R5, RZ, 0x18, R0 ;  /* 0x00000018ff057819 */ /* 0x000fc40000011600 */
[----:B------:R-:W-:Y:S01]  /*15020*/  LOP3.LUT R3, R3, 0xff, RZ, 0xc0, !PT ;  /* 0x000000ff03037812 */ /* 0x000fe200078ec0ff */
[----:B------:R-:W-:Y:S01]  /*15030*/  IMAD.MOV.U32 R49, RZ, RZ, R141 ;  /* 0x000000ffff317224 */ /* 0x000fe200078e008d */
[----:B------:R-:W-:Y:S01]  /*15040*/  SHF.R.U32.HI R2, RZ, 0x8, R2 ;  /* 0x00000008ff027819 */ /* 0x000fe20000011602 */
[----:B------:R-:W-:Y:S02]  /*15050*/  IMAD.MOV.U32 R50, RZ, RZ, R172 ;  /* 0x000000ffff327224 */ /* 0x000fe400078e00ac */
[-C--:B------:R-:W-:Y:S01]  /*15060*/  FMUL.FTZ R52, R52, R18.reuse ;  /* 0x0000001234347220 */ /* 0x080fe20000410000 */
[----:B------:R3:W-:Y:S01]  /*15070*/  MUFU.EX2 R31, R4 ;  /* 0x00000004001f7308 */ /* 0x0007e20000000800 */
[----:B------:R-:W-:Y:S01]  /*15080*/  PRMT R3, R3, 0x5410, R5 ;  /* 0x0000541003037816 */ /* 0x000fe20000000005 */
[----:B------:R-:W-:Y:S01]  /*15090*/  FFMA.FTZ R5, R140, UR4, -R14 ;  /* 0x000000048c057c23 */ /* 0x000fe2000801080e */
[----:B------:R-:W-:Y:S01]  /*150a0*/  FMUL.FTZ R53, R53, R18 ;  /* 0x0000001235357220 */ /* 0x000fe20000410000 */
[----:B------:R-:W-:Y:S01]  /*150b0*/  HMMA.16816.F32.BF16 R140, R8, R46, R128 ;  /* 0x0000002e088c723c */ /* 0x000fe20000041880 */
[-C--:B------:R-:W-:Y:S01]  /*150c0*/  FMUL.FTZ R54, R54, R17.reuse ;  /* 0x0000001136367220 */ /* 0x080fe20000410000 */
[----:B------:R-:W-:Y:S01]  /*150d0*/  FMUL.FTZ R55, R55, R17 ;  /* 0x0000001137377220 */ /* 0x000fe20000410000 */
[----:B------:R-:W-:Y:S01]  /*150e0*/  MOV R175, R195 ;  /* 0x000000c300af7202 */ /* 0x000fe20000000f00 */
[----:B------:R-:W-:Y:S01]  /*150f0*/  IMAD.MOV.U32 R174, RZ, RZ, R194 ;  /* 0x000000ffffae7224 */ /* 0x000fe200078e00c2 */
[----:B-1----:R-:W-:Y:S01]  /*15100*/  LOP3.LUT R6, R0, 0xff, RZ, 0xc0, !PT ;  /* 0x000000ff00067812 */ /* 0x002fe200078ec0ff */
[----:B------:R-:W-:Y:S01]  /*15110*/  FFMA.FTZ R0, R32, UR4, -R14 ;  /* 0x0000000420007c23 */ /* 0x000fe2000801080e */
[----:B------:R-:W-:-:S02]  /*15120*/  IMAD.MOV.U32 R131, RZ, RZ, R49 ;  /* 0x000000ffff837224 */ /* 0x000fc400078e0031 */
[-C--:B------:R-:W-:Y:S01]  /*15130*/  FMUL.FTZ R68, R68, R18.reuse ;  /* 0x0000001244447220 */ /* 0x080fe20000410000 */
[----:B------:R-:W-:Y:S02]  /*15140*/  IMAD.MOV.U32 R176, RZ, RZ, R124 ;  /* 0x000000ffffb07224 */ /* 0x000fe400078e007c */
[-C--:B------:R-:W-:Y:S01]  /*15150*/  FMUL.FTZ R69, R69, R18.reuse ;  /* 0x0000001245457220 */ /* 0x080fe20000410000 */
[-C--:B------:R-:W-:Y:S01]  /*15160*/  FMUL.FTZ R70, R70, R17.reuse ;  /* 0x0000001146467220 */ /* 0x080fe20000410000 */
[----:B------:R-:W-:Y:S01]  /*15170*/  FMUL.FTZ R71, R71, R17 ;  /* 0x0000001147477220 */ /* 0x000fe20000410000 */
[----:B---3--:R-:W-:Y:S01]  /*15180*/  FFMA.FTZ R4, R51, UR4, -R14 ;  /* 0x0000000433047c23 */ /* 0x008fe2000801080e */
[----:B------:R-:W-:Y:S01]  /*15190*/  MOV R51, R173 ;  /* 0x000000ad00337202 */ /* 0x000fe20000000f00 */
[----:B------:R1:W3:Y:S01]  /*151a0*/  MUFU.EX2 R32, R0 ;  /* 0x0000000000207308 */ /* 0x0002e20000000800 */
[----:B------:R-:W-:Y:S02]  /*151b0*/  IMAD.MOV.U32 R128, RZ, RZ, R50 ;  /* 0x000000ffff807224 */ /* 0x000fe400078e0032 */
[-C--:B------:R-:W-:Y:S01]  /*151c0*/  FMUL.FTZ R80, R80, R18.reuse ;  /* 0x0000001250507220 */ /* 0x080fe20000410000 */
[----:B------:R-:W-:Y:S01]  /*151d0*/  FMUL.FTZ R81, R81, R18 ;  /* 0x0000001251517220 */ /* 0x000fe20000410000 */
[----:B------:R-:W-:-:S02]  /*151e0*/  IMAD.MOV.U32 R129, RZ, RZ, R51 ;  /* 0x000000ffff817224 */ /* 0x000fc400078e0033 */
[-C--:B------:R-:W-:Y:S01]  /*151f0*/  FMUL.FTZ R82, R82, R17.reuse ;  /* 0x0000001152527220 */ /* 0x080fe20000410000 */
[----:B------:R-:W4:Y:S01]  /*15200*/  LDSM.16.MT88.4 R48, [R22+0x800] ;  /* 0x000800001630783b */ /* 0x000f220000004200 */
        /* <DEDUP_REMOVED lines=10> */
[----:B-1----:R-:W-:Y:S01]  /*152b0*/  PRMT R0, R6, 0x5410, R2 ;  /* 0x0000541006007816 */ /* 0x002fe20000000002 */
[----:B------:R-:W-:Y:S01]  /*152c0*/  FFMA.FTZ R2, R181, UR4, -R13 ;  /* 0x00000004b5027c23 */ /* 0x000fe2000801080d */
[-C--:B------:R-:W-:Y:S01]  /*152d0*/  FMUL.FTZ R100, R100, R18.reuse ;  /* 0x0000001264647220 */ /* 0x080fe20000410000 */
[-C--:B------:R-:W-:Y:S01]  /*152e0*/  FMUL.FTZ R101, R101, R18.reuse ;  /* 0x0000001265657220 */ /* 0x080fe20000410000 */
[-C--:B------:R-:W-:Y:S01]  /*152f0*/  FMUL.FTZ R102, R102, R17.reuse ;  /* 0x0000001166667220 */ /* 0x080fe20000410000 */
[----:B------:R2:W1:Y:S01]  /*15300*/  MUFU.EX2 R30, R2 ;  /* 0x00000002001e7308 */ /* 0x0004620000000800 */
[----:B------:R-:W-:Y:S01]  /*15310*/  HSET2.LE.AND R0, R0, R12, PT ;  /* 0x0000000c00007233 */ /* 0x000fe20003803000 */
[-C--:B------:R-:W-:Y:S01]  /*15320*/  FMUL.FTZ R103, R103, R17.reuse ;  /* 0x0000001167677220 */ /* 0x080fe20000410000 */
[-C--:B------:R-:W-:Y:S01]  /*15330*/  FMUL.FTZ R112, R112, R18.reuse ;  /* 0x0000001270707220 */ /* 0x080fe20000410000 */
[-C--:B------:R-:W-:Y:S01]  /*15340*/  FMUL.FTZ R113, R113, R18.reuse ;  /* 0x0000001271717220 */ /* 0x080fe20000410000 */
[-C--:B------:R-:W-:Y:S01]  /*15350*/  FMUL.FTZ R114, R114, R17.reuse ;  /* 0x0000001172727220 */ /* 0x080fe20000410000 */
[-C--:B------:R-:W-:Y:S01]  /*15360*/  FMUL.FTZ R115, R115, R17.reuse ;  /* 0x0000001173737220 */ /* 0x080fe20000410000 */
[-C--:B------:R-:W-:Y:S01]  /*15370*/  FMUL.FTZ R116, R116, R18.reuse ;  /* 0x0000001274747220 */ /* 0x080fe20000410000 */
[----:B------:R5:W-:Y:S01]  /*15380*/  MUFU.EX2 R29, R4 ;  /* 0x00000004001d7308 */ /* 0x000be20000000800 */
[----:B------:R-:W-:Y:S01]  /*15390*/  FMUL.FTZ R117, R117, R18 ;  /* 0x0000001275757220 */ /* 0x000fe20000410000 */
[-C--:B------:R-:W-:Y:S01]  /*153a0*/  FMUL.FTZ R118, R118, R17.reuse ;  /* 0x0000001176767220 */ /* 0x080fe20000410000 */
[----:B------:R-:W-:Y:S01]  /*153b0*/  FMUL.FTZ R119, R119, R17 ;  /* 0x0000001177777220 */ /* 0x000fe20000410000 */
[----:B------:R-:W4:Y:S04]  /*153c0*/  LDSM.16.MT88.4 R64, [R23+0x800] ;  /* 0x000800001740783b */ /* 0x000f280000004200 */
[----:B------:R-:W5:Y:S01]  /*153d0*/  MUFU.EX2 R28, R5 ;  /* 0x00000005001c7308 */ /* 0x000f620000000800 */
[----:B--2---:R-:W-:-:S04]  /*153e0*/  F2FP.BF16.F32.PACK_AB R2, R34, R35 ;  /* 0x000000232202723e */ /* 0x004fc800000010ff */
[----:B------:R-:W-:Y:S02]  /*153f0*/  LOP3.LUT R124, R2, R0, RZ, 0xc0, !PT ;  /* 0x00000000027c7212 */ /* 0x000fe400078ec0ff */
[--C-:B------:R-:W-:Y:S02]  /*15400*/  HSET2.LE.AND R0, R3, R12.reuse, PT ;  /* 0x0000000c03007233 */ /* 0x100fe40003803000 */
[----:B---3--:R-:W-:Y:S01]  /*15410*/  F2FP.BF16.F32.PACK_AB R2, R32, R31 ;  /* 0x0000001f2002723e */ /* 0x008fe200000010ff */
[----:B------:R-:W-:Y:S01]  /*15420*/  IMAD.MOV.U32 R130, RZ, RZ, R125 ;  /* 0x000000ffff827224 */ /* 0x000fe200078e007d */
[----:B------:R-:W-:Y:S02]  /*15430*/  LOP3.LUT R3, R21, 0xff00ff, RZ, 0xc0, !PT ;  /* 0x00ff00ff15037812 */ /* 0x000fe400078ec0ff */
[----:B------:R-:W-:Y:S02]  /*15440*/  LOP3.LUT R125, R2, R0, RZ, 0xc0, !PT ;  /* 0x00000000027d7212 */ /* 0x000fe400078ec0ff */
[----:B------:R-:W-:-:S02]  /*15450*/  HSET2.LE.AND R0, R7, R12, PT ;  /* 0x0000000c07007233 */ /* 0x000fc40003803000 */
[----:B-1----:R-:W-:Y:S01]  /*15460*/  F2FP.BF16.F32.PACK_AB R2, R30, R33 ;  /* 0x000000211e02723e */ /* 0x002fe200000010ff */
        /* <DEDUP_REMOVED lines=8> */
[----:B------:R-:W-:Y:S01]  /*154f0*/  LOP3.LUT R126, R2, R0, RZ, 0xc0, !PT ;  /* 0x00000000027e7212 */ /* 0x000fe200078ec0ff */
[----:B-----5:R-:W-:Y:S01]  /*15500*/  FFMA.FTZ R4, R247, UR4, -R19 ;  /* 0x00000004f7047c23 */ /* 0x020fe20008010813 */
[----:B------:R-:W-:-:S02]  /*15510*/  HSET2.LE.AND R0, R3, R12, PT ;  /* 0x0000000c03007233 */ /* 0x000fc40003803000 */
[----:B------:R-:W-:Y:S01]  /*15520*/  MOV R6, R156 ;  /* 0x0000009c00067202 */ /* 0x000fe20000000f00 */
[----:B------:R-:W-:Y:S01]  /*15530*/  FFMA.FTZ R7, R245, UR4, -R19 ;  /* 0x00000004f5077c23 */ /* 0x000fe20008010813 */
[----:B------:R-:W-:Y:S01]  /*15540*/  F2FP.BF16.F32.PACK_AB R2, R28, R29 ;  /* 0x0000001d1c02723e */ /* 0x000fe200000010ff */
[----:B------:R-:W-:Y:S01]  /*15550*/  IMAD.MOV.U32 R9, RZ, RZ, R127 ;  /* 0x000000ffff097224 */ /* 0x000fe200078e007f */
[----:B------:R-:W-:Y:S02]  /*15560*/  LDSM.16.MT88.4 R80, [R137+0xb800] ;  /* 0x00b800008950783b */ /* 0x000fe40000004200 */
[----:B------:R-:W-:Y:S01]  /*15570*/  LOP3.LUT R127, R2, R0, RZ, 0xc0, !PT ;  /* 0x00000000027f7212 */ /* 0x000fe200078ec0ff */
[----:B------:R-:W-:Y:S01]  /*15580*/  FFMA.FTZ R0, R246, UR4, -R19 ;  /* 0x00000004f6007c23 */ /* 0x000fe20008010813 */
[----:B------:R-:W-:Y:S01]  /*15590*/  IMAD.WIDE.U32 R2, R9, -0x2daee0ad, RZ ;  /* 0xd2511f5309027825 */ /* 0x000fe200078e00ff */
[----:B------:R-:W-:Y:S02]  /*155a0*/  LDSM.16.MT88.4 R96, [R132+0xb800] ;  /* 0x00b800008460783b */ /* 0x000fe40000004200 */
[----:B------:R1:W-:Y:S02]  /*155b0*/  MUFU.EX2 R11, R0 ;  /* 0x00000000000b7308 */ /* 0x0003e40000000800 */
[----:B----4-:R-:W-:Y:S01]  /*155c0*/  HMMA.16816.F32.BF16 R44, R124, R50, R208 ;  /* 0x000000327c2c723c */ /* 0x010fe200000418d0 */
[----:B------:R-:W-:Y:S01]  /*155d0*/  MOV R211, R6 ;  /* 0x0000000600d37202 */ /* 0x000fe20000000f00 */
[----:B------:R-:W-:-:S02]  /*155e0*/  IMAD.MOV.U32 R6, RZ, RZ, R2 ;  /* 0x000000ffff067224 */ /* 0x000fc400078e0002 */
[----:B------:R-:W-:Y:S01]  /*155f0*/  IMAD.MOV.U32 R14, RZ, RZ, R158 ;  /* 0x000000ffff0e7224 */ /* 0x000fe200078e009e */
[----:B------:R-:W-:Y:S01]  /*15600*/  PRMT R5, R2, 0x7771, RZ ;  /* 0x0000777102057816 */ /* 0x000fe200000000ff */
[----:B------:R-:W-:Y:S01]  /*15610*/  IMAD.MOV.U32 R177, RZ, RZ, R174 ;  /* 0x000000ffffb17224 */ /* 0x000fe200078e00ae */
[----:B------:R-:W-:Y:S01]  /*15620*/  LDSM.16.MT88.4 R112, [R22+0x1800] ;  /* 0x001800001670783b */ /* 0x000fe20000004200 */
[----:B------:R-:W-:Y:S02]  /*15630*/  IMAD.MOV.U32 R252, RZ, RZ, R175 ;  /* 0x000000fffffc7224 */ /* 0x000fe400078e00af */
[----:B------:R-:W-:Y:S01]  /*15640*/  IMAD.MOV.U32 R138, RZ, RZ, R159 ;  /* 0x000000ffff8a7224 */ /* 0x000fe200078e009f */
[----:B------:R-:W-:Y:S01]  /*15650*/  HMMA.16816.F32.BF16 R40, R124, R48, R228 ;  /* 0x000000307c28723c */ /* 0x000fe200000418e4 */
[----:B------:R-:W-:Y:S01]  /*15660*/  IMAD.MOV.U32 R181, RZ, RZ, R157 ;  /* 0x000000ffffb57224 */ /* 0x000fe200078e009d */
[----:B------:R-:W-:Y:S01]  /*15670*/  LDSM.16.MT88.4 R24, [R23+0x1800] ;  /* 0x001800001718783b */ /* 0x000fe20000004200 */
[----:B-1----:R-:W-:-:S02]  /*15680*/  FFMA.FTZ R0, R248, UR4, -R19 ;  /* 0x00000004f8007c23 */ /* 0x002fc40008010813 */
[----:B------:R1:W-:Y:S01]  /*15690*/  MUFU.EX2 R19, R4 ;  /* 0x0000000400137308 */ /* 0x0003e20000000800 */
[----:B------:R-:W-:Y:S01]  /*156a0*/  IMAD.MOV.U32 R209, RZ, RZ, R14 ;  /* 0x000000ffffd17224 */ /* 0x000fe200078e000e */
[----:B------:R-:W-:Y:S01]  /*156b0*/  MOV R228, R10 ;  /* 0x0000000a00e47202 */ /* 0x000fe20000000f00 */
[----:B------:R-:W-:Y:S01]  /*156c0*/  IMAD.MOV.U32 R231, RZ, RZ, R130 ;  /* 0x000000ffffe77224 */ /* 0x000fe200078e0082 */
[----:B------:R-:W2:Y:S04]  /*156d0*/  LDSM.16.MT88.4 R156, [R137+0xa800] ;  /* 0x00a80000899c783b */ /* 0x000ea80000004200 */
[----:B------:R3:W-:Y:S01]  /*156e0*/  MUFU.EX2 R13, R0 ;  /* 0x00000000000d7308 */ /* 0x0007e20000000800 */
[----:B------:R-:W-:Y:S01]  /*156f0*/  IMAD.MOV.U32 R208, RZ, RZ, R131 ;  /* 0x000000ffffd07224 */ /* 0x000fe200078e0083 */
[----:B------:R-:W4:Y:S01]  /*15700*/  LDSM.16.MT88.4 R172, [R132+0xa800] ;  /* 0x00a8000084ac783b */ /* 0x000f220000004200 */
[----:B-1----:R-:W-:-:S02]  /*15710*/  PRMT R4, R2, 0x7773, RZ ;  /* 0x0000777302047816 */ /* 0x002fc400000000ff */
[----:B---3--:R-:W-:Y:S02]  /*15720*/  LOP3.LUT R0, R182, UR6, R3, 0x96, !PT ;  /* 0x00000006b6007c12 */ /* 0x008fe4000f8e9603 */
[----:B------:R-:W-:Y:S02]  /*15730*/  PRMT R3, R2, 0x7772, RZ ;  /* 0x0000777202037816 */ /* 0x000fe400000000ff */
[----:B------:R-:W-:Y:S02]  /*15740*/  LOP3.LUT R2, R6, 0xff, RZ, 0xc0, !PT ;  /* 0x000000ff06027812 */ /* 0x000fe400078ec0ff */
[----:B------:R-:W-:Y:S01]  /*15750*/  PRMT R8, R3, 0x5410, R4 ;  /* 0x0000541003087816 */ /* 0x000fe20000000004 */
[----:B------:R-:W-:Y:S01]  /*15760*/  FFMA.FTZ R3, R244, UR4, -R20 ;  /* 0x00000004f4037c23 */ /* 0x000fe20008010814 */
[----:B------:R1:W3:Y:S01]  /*15770*/  MUFU.EX2 R14, R7 ;  /* 0x00000007000e7308 */ /* 0x0002e20000000800 */
[----:B------:R-:W-:-:S07]  /*15780*/  LOP3.LUT R6, R0, 0xff, RZ, 0xc0, !PT ;  /* 0x000000ff00067812 */ /* 0x000fce00078ec0ff */
[----:B------:R5:W-:Y:S01]  /*15790*/  MUFU.EX2 R10, R3 ;  /* 0x00000003000a7308 */ /* 0x000be20000000800 */
[----:B-1----:R-:W-:Y:S02]  /*157a0*/  PRMT R7, R2, 0x5410, R5 ;  /* 0x0000541002077816 */ /* 0x002fe40000000005 */
[C---:B------:R-:W-:Y:S02]  /*157b0*/  LOP3.LUT R2, R0.reuse, 0xffff, RZ, 0xc0, !PT ;  /* 0x0000ffff00027812 */ /* 0x040fe400078ec0ff */
[----:B------:R-:W-:Y:S02]  /*157c0*/  SHF.R.U32.HI R5, RZ, 0x18, R0 ;  /* 0x00000018ff057819 */ /* 0x000fe40000011600 */
[----:B-----5:R-:W-:Y:S02]  /*157d0*/  PRMT R3, R0, 0x7632, R3 ;  /* 0x0000763200037816 */ /* 0x020fe40000000003 */
[----:B------:R-:W-:Y:S01]  /*157e0*/  SHF.R.U32.HI R4, RZ, 0x8, R2 ;  /* 0x00000008ff047819 */ /* 0x000fe20000011602 */
[----:B------:R-:W-:Y:S01]  /*157f0*/  FFMA.FTZ R2, R249, UR4, -R20 ;  /* 0x00000004f9027c23 */ /* 0x000fe20008010814 */
[----:B------:R-:W-:-:S03]  /*15800*/  LOP3.LUT R0, R3, 0xff, RZ, 0xc0, !PT ;  /* 0x000000ff03007812 */ /* 0x000fc600078ec0ff */
[----:B------:R1:W5:Y:S01]  /*15810*/  MUFU.EX2 R9, R2 ;  /* 0x0000000200097308 */ /* 0x0003620000000800 */
[----:B------:R-:W-:Y:S01]  /*15820*/  PRMT R5, R0, 0x5410, R5 ;  /* 0x0000541000057816 */ /* 0x000fe20000000005 */
[----:B------:R-:W-:Y:S01]  /*15830*/  FFMA.FTZ R0, R250, UR4, -R20 ;  /* 0x00000004fa007c23 */ /* 0x000fe20008010814 */
[----:B------:R-:W-:-:S05]  /*15840*/  LOP3.LUT R3, R8, 0xff00ff, RZ, 0xc0, !PT ;  /* 0x00ff00ff08037812 */ /* 0x000fca00078ec0ff */
[----:B------:R2:W-:Y:S01]  /*15850*/  MUFU.EX2 R8, R0 ;  /* 0x0000000000087308 */ /* 0x0005e20000000800 */
[----:B------:R-:W-:Y:S02]  /*15860*/  PRMT R4, R6, 0x5410, R4 ;  /* 0x0000541006047816 */ /* 0x000fe40000000004 */
[--C-:B------:R-:W-:Y:S02]  /*15870*/  HSET2.LE.AND R3, R3, R12.reuse, PT ;  /* 0x0000000c03037233 */ /* 0x100fe40003803000 */
[----:B-1----:R-:W-:Y:S01]  /*15880*/  HSET2.LE.AND R2, R7, R12, PT ;  /* 0x0000000c07027233 */ /* 0x002fe20003803000 */
[----:B--2---:R-:W-:-:S04]  /*15890*/  FFMA.FTZ R0, R251, UR4, -R20 ;  /* 0x00000004fb007c23 */ /* 0x004fc80008010814 */
[----:B------:R3:W1:Y:S01]  /*158a0*/  MUFU.EX2 R6, R0 ;  /* 0x0000000000067308 */ /* 0x0006620000000800 */
[--C-:B------:R-:W-:Y:S01]  /*158b0*/  HSET2.LE.AND R4, R4, R12.reuse, PT ;  /* 0x0000000c04047233 */ /* 0x100fe20003803000 */
[----:B------:R-:W-:Y:S01]  /*158c0*/  IMAD.MOV.U32 R229, RZ, RZ, R128 ;  /* 0x000000ffffe57224 */ /* 0x000fe200078e0080 */
[----:B------:R-:W-:Y:S02]  /*158d0*/  HSET2.LE.AND R5, R5, R12, PT ;  /* 0x0000000c05057233 */ /* 0x000fe40003803000 */
[----:B---3--:R-:W-:-:S04]  /*158e0*/  F2FP.BF16.F32.PACK_AB R0, R14, R19 ;  /* 0x000000130e00723e */ /* 0x008fc800000010ff */
[----:B------:R-:W-:Y:S02]  /*158f0*/  LOP3.LUT R130, R0, R2, RZ, 0xc0, !PT ;  /* 0x0000000200827212 */ /* 0x000fe400078ec0ff */
[----:B-----5:R-:W-:-:S04]  /*15900*/  F2FP.BF16.F32.PACK_AB R0, R9, R10 ;  /* 0x0000000a0900723e */ /* 0x020fc800000010ff */
[----:B------:R-:W-:Y:S02]  /*15910*/  LOP3.LUT R131, R0, R3, RZ, 0xc0, !PT ;  /* 0x0000000300837212 */ /* 0x000fe400078ec0ff */
[----:B------:R-:W-:-:S04]  /*15920*/  F2FP.BF16.F32.PACK_AB R0, R13, R11 ;  /* 0x0000000b0d00723e */ /* 0x000fc800000010ff */
[----:B------:R-:W-:Y:S02]  /*15930*/  LOP3.LUT R128, R0, R4, RZ, 0xc0, !PT ;  /* 0x0000000400807212 */ /* 0x000fe400078ec0ff */
[----:B-1----:R-:W-:Y:S01]  /*15940*/  F2FP.BF16.F32.PACK_AB R0, R6, R8 ;  /* 0x000000080600723e */ /* 0x002fe200000010ff */
[----:B------:R-:W-:Y:S02]  /*15950*/  IMAD.MOV.U32 R230, RZ, RZ, R129 ;  /* 0x000000ffffe67224 */ /* 0x000fe400078e0081 */
[----:B------:R-:W-:Y:S01]  /*15960*/  FFMA.FTZ R2, R213, R18, R243 ;  /* 0x00000012d5027223 */ /* 0x000fe200000100f3 */
[----:B------:R-:W-:Y:S01]  /*15970*/  LOP3.LUT R129, R0, R5, RZ, 0xc0, !PT ;  /* 0x0000000500817212 */ /* 0x000fe200078ec0ff */
[----:B------:R-:W-:Y:S01]  /*15980*/  FFMA.FTZ R0, R217, R17, R202 ;  /* 0x00000011d9007223 */ /* 0x000fe200000100ca */
[----:B------:R-:W-:Y:S01]  /*15990*/  FFMA.FTZ R4, R219, R16, R186 ;  /* 0x00000010db047223 */ /* 0x000fe200000100ba */
        /* <DEDUP_REMOVED lines=27> */
[----:B------:R-:W-:-:S02]  /*15b50*/  IMAD.MOV.U32 R196, RZ, RZ, R138 ;  /* 0x000000ffffc47224 */ /* 0x000fc400078e008a */
[----:B------:R-:W-:Y:S01]  /*15b60*/  FADD.FTZ R3, R9, R6 ;  /* 0x0000000609037221 */ /* 0x000fe20000010000 */
[----:B------:R-:W-:Y:S02]  /*15b70*/  IMAD.MOV.U32 R197, RZ, RZ, R177 ;  /* 0x000000ffffc57224 */ /* 0x000fe400078e00b1 */
[----:B------:R-:W-:Y:S01]  /*15b80*/  FADD.FTZ R2, R30, R2 ;  /* 0x000000021e027221 */ /* 0x000fe20000010000 */
[----:B------:R-:W-:Y:S02]  /*15b90*/  IMAD.MOV.U32 R198, RZ, RZ, R252 ;  /* 0x000000ffffc67224 */ /* 0x000fe400078e00fc */
[----:B------:R-:W-:Y:S02]  /*15ba0*/  IMAD.MOV.U32 R199, RZ, RZ, R176 ;  /* 0x000000ffffc77224 */ /* 0x000fe400078e00b0 */
[----:B------:R-:W-:Y:S01]  /*15bb0*/  FADD.FTZ R0, R28, R0 ;  /* 0x000000001c007221 */ /* 0x000fe20000010000 */
[----:B------:R-:W-:Y:S01]  /*15bc0*/  IMAD.MOV.U32 R210, RZ, RZ, R181 ;  /* 0x000000ffffd27224 */ /* 0x000fe200078e00b5 */
[----:B------:R2:W-:Y:S01]  /*15bd0*/  STL [R1+0x24], R4 ;  /* 0x0000240401007387 */ /* 0x0005e20000100800 */
[C---:B------:R-:W-:Y:S03]  /*15be0*/  HMMA.16816.F32.BF16 R148, R124.reuse, R156, R148 ;  /* 0x0000009c7c94723c */ /* 0x040fe60000041894 */
[----:B------:R2:W-:Y:S04]  /*15bf0*/  STL [R1+0x20], R3 ;  /* 0x0000200301007387 */ /* 0x0005e80000100800 */
[----:B------:R2:W-:Y:S01]  /*15c00*/  STL [R1+0x2c], R2 ;  /* 0x00002c0201007387 */ /* 0x0005e20000100800 */
[C---:B------:R-:W-:Y:S03]  /*15c10*/  HMMA.16816.F32.BF16 R152, R124.reuse, R158, R152 ;  /* 0x0000009e7c98723c */ /* 0x040fe60000041898 */
[----:B------:R2:W-:Y:S05]  /*15c20*/  STL [R1+0x28], R0 ;  /* 0x0000280001007387 */ /* 0x0005ea0000100800 */
        /* <DEDUP_REMOVED lines=27> */
[----:B------:R-:W-:Y:S01]  /*15de0*/  @UP0 UIADD3 UR21, UPT, UPT, UR21, -0x6, URZ ;  /* 0xfffffffa15150890 */ /* 0x000fe2000fffe0ff */
[----:B------:R-:W-:-:S03]  /*15df0*/  NOP ;  /* 0x0000000000007918 */ /* 0x000fc60000000000 */
[----:B--2---:R-:W-:-:S15]  /*15e00*/  BRA.U UP0, `(.L_x_1786) ;  /* 0x0000000100047547 */ /* 0x004fde000b800000 */
.L_x_1781:
[----:B------:R-:W-:-:S12]  /*15e10*/  UIADD3 UR21, UPT, UPT, UR10, -0x1, URZ ;  /* 0xffffffff0a157890 */ /* 0x000fd8000fffe0ff */
.L_x_1786:
[----:B------:R-:W-:-:S09]  /*15e20*/  UISETP.GE.AND UP0, UPT, UR21, UR19, UPT ;  /* 0x000000131500728c */ /* 0x000fd2000bf06270 */
[----:B------:R-:W-:Y:S05]  /*15e30*/  BRA.U !UP0, `(.L_x_1787) ;  /* 0x0000003d08487547 */ /* 0x000fea000b800000 */
[----:B------:R-:W2:Y:S01]  /*15e40*/  LDL.LU.64 R2, [R1+0x58] ;  /* 0x0000580001027983 */ /* 0x000ea20000300a00 */
[----:B------:R-:W-:Y:S01]  /*15e50*/  IMAD.U32 R0, RZ, RZ, UR32 ;  /* 0x00000020ff007e24 */ /* 0x000fe2000f8e00ff */
[----:B------:R-:W3:Y:S01]  /*15e60*/  S2UR UR12, SR_CgaCtaId ;  /* 0x00000000000c79c3 */ /* 0x000ee20000008800 */
[----:B------:R-:W4:Y:S01]  /*15e70*/  LDCU.64 UR4, c[0x0][0x3b8] ;  /* 0x00007700ff0477ac */ /* 0x000f220008000a00 */
[----:B------:R-:W5:Y:S01]  /*15e80*/  S2R R218, SR_TID.X ;  /* 0x0000000000da7919 */ /* 0x000f620000002100 */
[----:B------:R-:W-:Y:S01]  /*15e90*/  VIADD R0, R0, 0x9e3779b9 ;  /* 0x9e3779b900007836 */ /* 0x000fe20000000000 */
[----:B------:R-:W-:Y:S01]  /*15ea0*/  MOV R132, R135 ;  /* 0x0000008700847202 */ /* 0x000fe20000000f00 */
[----:B------:R-:W1:Y:S01]  /*15eb0*/  LDCU UR10, c[0x0][0x440] ;  /* 0x00008800ff0a77ac */ /* 0x000e620008000800 */
[----:B------:R-:W5:Y:S01]  /*15ec0*/  S2R R6, SR_CTAID.X ;  /* 0x0000000000067919 */ /* 0x000f620000002500 */
[----:B------:R-:W-:Y:S01]  /*15ed0*/  IMAD.MOV.U32 R137, RZ, RZ, R136 ;  /* 0x000000ffff897224 */ /* 0x000fe200078e0088 */
[----:B------:R-:W2:Y:S01]  /*15ee0*/  LDC.64 R244, c[0x0][0x3c0] ;  /* 0x0000f000fff47b82 */ /* 0x000ea20000000a00 */
[----:B------:R-:W-:Y:S01]  /*15ef0*/  IMAD.MOV.U32 R139, RZ, RZ, R133 ;  /* 0x000000ffff8b7224 */ /* 0x000fe200078e0085 */
[----:B------:R-:W-:Y:S01]  /*15f00*/  IADD3 R229, PT, PT, R223, 0x40, RZ ;  /* 0x00000040dfe57810 */ /* 0x000fe20007ffe0ff */
[----:B------:R-:W-:Y:S01]  /*15f10*/  IMAD.MOV.U32 R138, RZ, RZ, R134 ;  /* 0x000000ffff8a7224 */ /* 0x000fe200078e0086 */
[----:B------:R-:W2:Y:S01]  /*15f20*/  LDCU UR11, c[0x0][0x440] ;  /* 0x00008800ff0b77ac */ /* 0x000ea20008000800 */
[----:B------:R-:W-:-:S02]  /*15f30*/  IMAD.MOV.U32 R221, RZ, RZ, 0x40 ;  /* 0x00000040ffdd7424 */ /* 0x000fc400078e00ff */
[C---:B------:R-:W-:Y:S02]  /*15f40*/  VIADD R230, R223.reuse, 0x8 ;  /* 0x00000008dfe67836 */ /* 0x040fe40000000000 */
[----:B------:R-:W-:Y:S01]  /*15f50*/  VIADD R228, R223, 0x48 ;  /* 0x00000048dfe47836 */ /* 0x000fe20000000000 */
[----:B----4-:R-:W-:Y:S02]  /*15f60*/  USHF.L.U64.HI UR8, UR4, 0x5, UR5 ;  /* 0x0000000504087899 */ /* 0x010fe40008010205 */
[----:B------:R-:W-:Y:S01]  /*15f70*/  USHF.L.U64.HI UR9, UR4, 0x4, UR5 ;  /* 0x0000000404097899 */ /* 0x000fe20008010205 */
[----:B-1----:R-:W-:Y:S02]  /*15f80*/  ISETP.GE.AND P5, PT, R212, UR10, PT ;  /* 0x0000000ad4007c0c */ /* 0x002fe4000bfa6270 */
[----:B------:R-:W-:Y:S01]  /*15f90*/  UMOV UR5, 0x400 ;  /* 0x0000040000057882 */ /* 0x000fe20000000000 */
[----:B------:R-:W-:Y:S02]  /*15fa0*/  USHF.L.U32 UR7, UR4, 0x5, URZ ;  /* 0x0000000504077899 */ /* 0x000fe400080006ff */
[----:B------:R-:W-:Y:S01]  /*15fb0*/  USHF.L.U32 UR10, UR4, 0x4, URZ ;  /* 0x00000004040a7899 */ /* 0x000fe200080006ff */
[----:B------:R-:W1:Y:S01]  /*15fc0*/  LDCU UR4, c[0x0][0x45c] ;  /* 0x00008b80ff0477ac */ /* 0x000e620008000800 */
[----:B---3--:R-:W-:Y:S01]  /*15fd0*/  ULEA UR5, UR12, UR5, 0x18 ;  /* 0x000000050c057291 */ /* 0x008fe2000f8ec0ff */
[----:B-----5:R-:W-:-:S02]  /*15fe0*/  SHF.R.U32.HI R4, RZ, 0x5, R218 ;  /* 0x00000005ff047819 */ /* 0x020fc400000116da */
[----:B------:R-:W-:-:S05]  /*15ff0*/  SHF.R.U32.HI R5, RZ, 0x5, R218 ;  /* 0x00000005ff057819 */ /* 0x000fca00000116da */
[----:B------:R-:W-:-:S04]  /*16000*/  IMAD R6, R6, 0x8, R5 ;  /* 0x0000000806067824 */ /* 0x000fc800078e0205 */
[----:B------:R-:W-:Y:S01]  /*16010*/  IMAD.WIDE.U32 R6, R6, -0x326172a9, RZ ;  /* 0xcd9e8d5706067825 */ /* 0x000fe200078e00ff */
[----:B--2---:R-:W-:-:S05]  /*16020*/  LOP3.LUT R2, R3, UR33, RZ, 0x3c, !PT ;  /* 0x0000002103027c12 */ /* 0x004fca000f8e3cff */
[----:B------:R2:W-:Y:S02]  /*16030*/  STL [R1+0x1c], R2 ;  /* 0x00001c0201007387 */ /* 0x0005e40000100800 */
[----:B--2---:R-:W2:Y:S02]  /*16040*/  S2R R2, SR_CTAID.X ;  /* 0x0000000000027919 */ /* 0x004ea40000002500 */
[----:B--2---:R-:W-:Y:S01]  /*16050*/  IMAD R2, R2, 0x8, R4 ;  /* 0x0000000802027824 */ /* 0x004fe200078e0204 */
[----:B------:R-:W-:-:S04]  /*16060*/  LOP3.LUT R4, R6, R0, RZ, 0x3c, !PT ;  /* 0x0000000006047212 */ /* 0x000fc800078e3cff */
[----:B------:R-:W-:Y:S01]  /*16070*/  IADD3 R2, PT, PT, R2, 0x4, RZ ;  /* 0x0000000402027810 */ /* 0x000fe20007ffe0ff */
[----:B------:R2:W-:Y:S04]  /*16080*/  STL [R1+0x18], R4 ;  /* 0x0000180401007387 */ /* 0x0005e80000100800 */
[----:B------:R-:W-:-:S03]  /*16090*/  IMAD.WIDE.U32 R2, R2, -0x326172a9, RZ ;  /* 0xcd9e8d5702027825 */ /* 0x000fc600078e00ff */
[----:B------:R-:W-:-:S05]  /*160a0*/  LOP3.LUT R0, R2, R0, RZ, 0x3c, !PT ;  /* 0x0000000002007212 */ /* 0x000fca00078e3cff */
[----:B------:R3:W-:Y:S04]  /*160b0*/  STL [R1+0x14], R0 ;  /* 0x0000140001007387 */ /* 0x0007e80000100800 */
[----:B------:R-:W4:Y:S04]  /*160c0*/  LDL.64 R2, [R1+0x40] ;  /* 0x0000400001027983 */ /* 0x000f280000100a00 */
[----:B--2---:R-:W2:Y:S01]  /*160d0*/  LDL.64 R4, [R1+0x38] ;  /* 0x0000380001047983 */ /* 0x004ea20000100a00 */
[----:B---3--:R-:W-:-:S05]  /*160e0*/  MOV R0, UR32 ;  /* 0x0000002000007c02 */ /* 0x008fca0008000f00 */
[----:B------:R-:W-:Y:S01]  /*160f0*/  VIADD R0, R0, 0x3c6ef372 ;  /* 0x3c6ef37200007836 */ /* 0x000fe20000000000 */
[C---:B------:R-:W-:Y:S02]  /*16100*/  LOP3.LUT P0, RZ, R218.reuse, 0x2, RZ, 0xc0, !PT ;  /* 0x00000002daff7812 */ /* 0x040fe4000780c0ff */
[----:B------:R-:W-:Y:S02]  /*16110*/  SHF.L.U32 R219, R218, 0x6, RZ ;  /* 0x00000006dadb7819 */ /* 0x000fe400000006ff */
[----:B------:R-:W-:Y:S02]  /*16120*/  SEL R217, R216, 0xffffffe0, !P0 ;  /* 0xffffffe0d8d97807 */ /* 0x000fe40004000000 */
[----:B------:R-:W-:Y:S02]  /*16130*/  LOP3.LUT R220, R219, 0x400, RZ, 0xc0, !PT ;  /* 0x00000400dbdc7812 */ /* 0x000fe400078ec0ff */
[-C--:B--2---:R-:W-:Y:S02]  /*16140*/  LOP3.LUT R4, R5, R0.reuse, RZ, 0x3c, !PT ;  /* 0x0000000005047212 */ /* 0x084fe400078e3cff */
[----:B----4-:R-:W-:-:S03]  /*16150*/  LOP3.LUT R0, R3, R0, RZ, 0x3c, !PT ;  /* 0x0000000003007212 */ /* 0x010fc600078e3cff */
[----:B------:R2:W-:Y:S04]  /*16160*/  STL [R1+0x10], R4 ;  /* 0x0000100401007387 */ /* 0x0005e80000100800 */
[----:B------:R2:W-:Y:S01]  /*16170*/  STL [R1+0xc], R0 ;  /* 0x00000c0001007387 */ /* 0x0005e20000100800 */
[----:B-1----:R-:W-:Y:S05]  /*16180*/  BRA `(.L_x_1788) ;  /* 0x0000000000d47947 */ /* 0x002fea0003800000 */
.L_x_1790:
[----:B------:R-:W-:Y:S01]  /*16190*/  ISETP.GE.AND P5, PT, R212, UR11, PT ;  /* 0x0000000bd4007c0c */ /* 0x000fe2000bfa6270 */
[----:B------:R-:W-:Y:S01]  /*161a0*/  UIADD3 UR14, UPT, UPT, UR21, -0x1, URZ ;  /* 0xffffffff150e7890 */ /* 0x000fe2000fffe0ff */
[----:B------:R-:W-:Y:S01]  /*161b0*/  MOV R13, UR7 ;  /* 0x00000007000d7c02 */ /* 0x000fe20008000f00 */
[----:B------:R-:W-:Y:S02]  /*161c0*/  IMAD.U32 R8, RZ, RZ, UR10 ;  /* 0x0000000aff087e24 */ /* 0x000fe4000f8e00ff */
[----:B------:R-:W-:Y:S01]  /*161d0*/  IMAD.U32 R9, RZ, RZ, UR9 ;  /* 0x00000009ff097e24 */ /* 0x000fe2000f8e00ff */
[----:B------:R-:W-:Y:S01]  /*161e0*/  UIMAD UR13, UR8, UR14, URZ ;  /* 0x0000000e080d72a4 */ /* 0x000fe2000f8e02ff */
[----:B------:R-:W-:Y:S01]  /*161f0*/  IMAD.U32 R11, RZ, RZ, UR9 ;  /* 0x00000009ff0b7e24 */ /* 0x000fe2000f8e00ff */
[----:B------:R-:W-:Y:S01]  /*16200*/  UIMAD.WIDE.U32 UR16, UR7, UR14, URZ ;  /* 0x0000000e071072a5 */ /* 0x000fe2000f8e00ff */
[----:B------:R-:W-:Y:S03]  /*16210*/  IMAD.U32 R10, RZ, RZ, UR10 ;  /* 0x0000000aff0a7e24 */ /* 0x000fe6000f8e00ff */
[----:B------:R-:W-:Y:S01]  /*16220*/  UIADD3 UR12, UPT, UPT, UR17, UR13, URZ ;  /* 0x0000000d110c7290 */ /* 0x000fe2000fffe0ff */
[----:B------:R-:W-:Y:S01]  /*16230*/  @!P5 IMAD.WIDE.U32 R8, R13, UR14, R8 ;  /* 0x0000000e0d08dc25 */ /* 0x000fe2000f8e0008 */
[----:B------:R-:W-:Y:S03]  /*16240*/  MOV R15, UR16 ;  /* 0x00000010000f7c02 */ /* 0x000fe60008000f00 */
[----:B------:R-:W-:Y:S01]  /*16250*/  @!P5 VIADD R2, R9, UR13 ;  /* 0x0000000d0902dc36 */ /* 0x000fe20008000000 */
[CC--:B------:R-:W-:Y:S01]  /*16260*/  @!P5 LEA R29, P2, R8.reuse, R242.reuse, 0x1 ;  /* 0x000000f2081dd211 */ /* 0x0c0fe200078408ff */
[----:B------:R-:W-:Y:S02]  /*16270*/  IMAD.U32 R14, RZ, RZ, UR16 ;  /* 0x00000010ff0e7e24 */ /* 0x000fe4000f8e00ff */
[----:B------:R-:W-:Y:S01]  /*16280*/  IMAD.U32 R12, RZ, RZ, UR16 ;  /* 0x00000010ff0c7e24 */ /* 0x000fe2000f8e00ff */
[-C--:B------:R-:W-:Y:S01]  /*16290*/  @!P5 LEA.HI.X R28, R8, R241.reuse, R2, 0x1, P2 ;  /* 0x000000f1081cd211 */ /* 0x080fe200010f0c02 */
[----:B------:R-:W-:Y:S01]  /*162a0*/  @!P3 IMAD.WIDE.U32 R8, R13, UR14, R10 ;  /* 0x0000000e0d08bc25 */ /* 0x000fe2000f8e000a */
[-C--:B------:R-:W-:Y:S02]  /*162b0*/  @!P5 LEA R15, P2, R15, R242.reuse, 0x1 ;  /* 0x000000f20f0fd211 */ /* 0x080fe400078408ff */
[----:B------:R-:W-:Y:S01]  /*162c0*/  MOV R2, UR12 ;  /* 0x0000000c00027c02 */ /* 0x000fe20008000f00 */
[----:B------:R-:W-:Y:S03]  /*162d0*/  IMAD.U32 R10, RZ, RZ, UR16 ;  /* 0x00000010ff0a7e24 */ /* 0x000fe6000f8e00ff */
[-CC-:B------:R-:W-:Y:S02]  /*162e0*/  @!P5 LEA.HI.X R14, R14, R241.reuse, R2.reuse, 0x1, P2 ;  /* 0x000000f10e0ed211 */ /* 0x180fe400010f0c02 */
[-C--:B------:R-:W-:Y:S04]  /*162f0*/  @!P3 LEA R12, P2, R12, R242.reuse, 0x1 ;  /* 0x000000f20c0cb211 */ /* 0x080fe800078408ff */
[-C--:B------:R-:W-:Y:S02]  /*16300*/  @!P3 LEA.HI.X R13, R10, R241.reuse, R2, 0x1, P2 ;  /* 0x000000f10a0db211 */ /* 0x080fe400010f0c02 */
[C---:B------:R-:W-:Y:S02]  /*16310*/  @!P3 LEA R10, P2, R8.reuse, R242, 0x1 ;  /* 0x000000f2080ab211 */ /* 0x040fe400078408ff */
[----:B------:R-:W-:Y:S02]  /*16320*/  @!P3 IADD3 R2, PT, PT, R9, UR13, RZ ;  /* 0x0000000d0902bc10 */ /* 0x000fe4000fffe0ff */
        /* <DEDUP_REMOVED lines=27> */
.L_x_1788:
[----:B--2---:R-:W2:Y:S01]  /*164e0*/  LDL R4, [R1+0x4] ;  /* 0x0000040001047983 */ /* 0x004ea20000100800 */
[----:B------:R-:W-:Y:S01]  /*164f0*/  IMAD.SHL.U32 R0, R218, 0x8, RZ ;  /* 0x00000008da007824 */ /* 0x000fe200078e00ff */
[----:B------:R-:W-:Y:S04]  /*16500*/  DEPBAR.LE SB0, 0x0 ;  /* 0x000080000000791a */ /* 0x000fe80000000000 */
[----:B------:R-:W3:Y:S01]  /*16510*/  LDL R11, [R1] ;  /* 0x00000000010b7983 */ /* 0x000ee20000100800 */
[----:B------:R-:W-:Y:S01]  /*16520*/  LOP3.LUT R212, R0, 0x38, RZ, 0xc0, !PT ;  /* 0x0000003800d47812 */ /* 0x000fe200078ec0ff */
[----:B------:R-:W-:Y:S01]  /*16530*/  IMAD.WIDE.U32 R2, R244, UR21, RZ ;  /* 0x00000015f4027c25 */ /* 0x000fe2000f8e00ff */
[----:B------:R-:W-:Y:S01]  /*16540*/  SHF.R.U32.HI R214, RZ, 0x1, R218 ;  /* 0x00000001ffd67819 */ /* 0x000fe200000116da */
[----:B------:R-:W-:Y:S01]  /*16550*/  BAR.SYNC.DEFER_BLOCKING 0x0 ;  /* 0x0000000000007b1d */ /* 0x000fe20000010000 */
[----:B------:R-:W-:Y:S01]  /*16560*/  LOP3.LUT R0, R212, 0x40, RZ, 0xfc, !PT ;  /* 0x00000040d4007812 */ /* 0x000fe200078efcff */
[----:B------:R-:W-:Y:S01]  /*16570*/  IMAD R3, R245, UR21, R3 ;  /* 0x00000015f5037c24 */ /* 0x000fe2000f8e0203 */
[C---:B------:R-:W-:Y:S01]  /*16580*/  LOP3.LUT P4, RZ, R218.reuse, 0x4, RZ, 0xc0, !PT ;  /* 0x00000004daff7812 */ /* 0x040fe2000788c0ff */
[----:B------:R-:W-:Y:S01]  /*16590*/  IMAD.SHL.U32 R10, R218, 0x20, RZ ;  /* 0x00000020da0a7824 */ /* 0x000fe200078e00ff */
[----:B------:R-:W-:Y:S01]  /*165a0*/  ISETP.GE.AND P3, PT, R0, UR11, PT ;  /* 0x0000000b00007c0c */ /* 0x000fe2000bf66270 */
[----:B------:R-:W-:Y:S01]  /*165b0*/  IMAD.SHL.U32 R234, R218, 0x2, RZ ;  /* 0x00000002daea7824 */ /* 0x000fe200078e00ff */
[----:B------:R-:W-:Y:S01]  /*165c0*/  UISETP.GT.AND UP0, UPT, UR21, UR19, UPT ;  /* 0x000000131500728c */ /* 0x000fe2000bf04270 */
[----:B------:R1:W-:Y:S01]  /*165d0*/  STL [R1+0x8], R0 ;  /* 0x0000080001007387 */ /* 0x0003e20000100800 */
[----:B------:R-:W-:Y:S05]  /*165e0*/  LOP3.LUT R215, R10, 0x7c00, RZ, 0xc0, !PT ;  /* 0x00007c000ad77812 */ /* 0x000fea00078ec0ff */
[----:B------:R-:W4:Y:S06]  /*165f0*/  LDL R235, [R1+0x1c] ;  /* 0x00001c0001eb7983 */ /* 0x000f2c0000100800 */
[----:B------:R-:W5:Y:S06]  /*16600*/  LDL R136, [R1+0xc] ;  /* 0x00000c0001887983 */ /* 0x000f6c0000100800 */
[----:B------:R-:W5:Y:S06]  /*16610*/  LDL R233, [R1+0x18] ;  /* 0x0000180001e97983 */ /* 0x000f6c0000100800 */
[----:B------:R-:W5:Y:S06]  /*16620*/  LDL R231, [R1+0x14] ;  /* 0x0000140001e77983 */ /* 0x000f6c0000100800 */
[----:B------:R-:W5:Y:S06]  /*16630*/  LDL R232, [R1+0x10] ;  /* 0x0000100001e87983 */ /* 0x000f6c0000100800 */
[----:B------:R-:W-:Y:S01]  /*16640*/  STL [R1+0x34], R234 ;  /* 0x000034ea01007387 */ /* 0x000fe20000100800 */
[C---:B-1----:R-:W-:Y:S01]  /*16650*/  IMAD.SHL.U32 R0, R2.reuse, 0x20, RZ ;  /* 0x0000002002007824 */ /* 0x042fe200078e00ff */
[----:B------:R-:W-:Y:S04]  /*16660*/  SHF.L.U64.HI R2, R2, 0x5, R3 ;  /* 0x0000000502027819 */ /* 0x000fe80000010203 */
[C---:B------:R-:W-:Y:S04]  /*16670*/  LEA R3, P1, R244.reuse, R0, 0x4 ;  /* 0x00000000f4037211 */ /* 0x040fe800078220ff */
[----:B------:R-:W-:Y:S02]  /*16680*/  LEA.HI.X R5, R244, R2, R245, 0x4, P1 ;  /* 0x00000002f4057211 */ /* 0x000fe400008f24f5 */
[CC--:B--2---:R-:W-:Y:S02]  /*16690*/  @!P5 LEA R8, P2, R0.reuse, R4.reuse, 0x1 ;  /* 0x000000040008d211 */ /* 0x0c4fe400078408ff */
[CC--:B------:R-:W-:Y:S02]  /*166a0*/  @!P3 LEA R6, P0, R0.reuse, R4.reuse, 0x1 ;  /* 0x000000040006b211 */ /* 0x0c0fe400078008ff */
[C---:B------:R-:W-:Y:S02]  /*166b0*/  LEA R4, P1, R3.reuse, R4, 0x1 ;  /* 0x0000000403047211 */ /* 0x040fe400078208ff */
[CCC-:B---3--:R-:W-:Y:S02]  /*166c0*/  @!P5 LEA.HI.X R9, R0.reuse, R11.reuse, R2.reuse, 0x1, P2 ;  /* 0x0000000b0009d211 */ /* 0x1c8fe400010f0c02 */
[-C--:B------:R-:W-:Y:S02]  /*166d0*/  @!P3 LEA.HI.X R7, R0, R11.reuse, R2, 0x1, P0 ;  /* 0x0000000b0007b211 */ /* 0x080fe400000f0c02 */
[----:B------:R-:W-:Y:S01]  /*166e0*/  LEA.HI.X R5, R3, R11, R5, 0x1, P1 ;  /* 0x0000000b03057211 */ /* 0x000fe200008f0c05 */
[----:B------:R-:W-:Y:S01]  /*166f0*/  @!PT LDS RZ, [RZ] ;  /* 0x00000000fffff984 */ /* 0x000fe20000000800 */
[----:B------:R-:W-:Y:S01]  /*16700*/  @!PT LDS RZ, [RZ] ;  /* 0x00000000fffff984 */ /* 0x000fe20000000800 */
[----:B------:R-:W-:Y:S01]  /*16710*/  @!PT LDS RZ, [RZ] ;  /* 0x00000000fffff984 */ /* 0x000fe20000000800 */
[----:B------:R-:W-:Y:S01]  /*16720*/  @!P5 LDGSTS.E.BYPASS.LTC128B.128 [R222+0xa000], desc[UR26][R8.64] ;  /* 0x0a00000008dedfae */ /* 0x000fe2000b981a1a */
[--C-:B------:R-:W-:Y:S02]  /*16730*/  LOP3.LUT R0, R212, 0x1c0, R219.reuse, 0xf8, !PT ;  /* 0x000001c0d4007812 */ /* 0x100fe400078ef8db */
[----:B------:R-:W-:Y:S03]  /*16740*/  LOP3.LUT R2, R214, 0x8, RZ, 0xc0, !PT ;  /* 0x00000008d6027812 */ /* 0x000fe600078ec0ff */
[----:B------:R-:W-:Y:S01]  /*16750*/  @P5 STS.128 [R222+0xa000], RZ ;  /* 0x00a000ffde005388 */ /* 0x000fe20000000c00 */
[----:B------:R-:W-:Y:S02]  /*16760*/  LOP3.LUT R3, R215, 0x200, R219, 0xf8, !PT ;  /* 0x00000200d7037812 */ /* 0x000fe400078ef8db */
        /* <DEDUP_REMOVED lines=8> */
[----:B------:R-:W-:Y:S01]  /*167f0*/  SEL R3, R221, 0xffffffc0, !P4 ;  /* 0xffffffc0dd037807 */ /* 0x000fe20006000000 */
[----:B------:R-:W-:Y:S01]  /*16800*/  IMAD R2, R2, 0x2, R220 ;  /* 0x0000000202027824 */ /* 0x000fe200078e02dc */
[----:B------:R-:W-:Y:S03]  /*16810*/  LEA R0, R0, UR5, 0x1 ;  /* 0x0000000500007c11 */ /* 0x000fe6000f8e08ff */
[----:B------:R-:W-:Y:S01]  /*16820*/  @!PT LDS RZ, [RZ] ;  /* 0x00000000fffff984 */ /* 0x000fe20000000800 */
[----:B------:R-:W-:Y:S01]  /*16830*/  @!PT LDS RZ, [RZ] ;  /* 0x00000000fffff984 */ /* 0x000fe20000000800 */
[----:B------:R-:W-:Y:S01]  /*16840*/  @!PT LDS RZ, [RZ] ;  /* 0x00000000fffff984 */ /* 0x000fe20000000800 */
[----:B------:R-:W-:Y:S01]  /*16850*/  @!P5 LDGSTS.E.BYPASS.LTC128B.128 [R222+0xa800], desc[UR26][R4.64] ;  /* 0x0a80000004dedfae */ /* 0x000fe2000b981a1a */
[----:B------:R-:W-:Y:S05]  /*16860*/  VIADD R134, R2, UR5 ;  /* 0x0000000502867c36 */ /* 0x000fea0008000000 */
[----:B------:R-:W-:Y:S01]  /*16870*/  @P5 STS.128 [R222+0xa800], RZ ;  /* 0x00a800ffde005388 */ /* 0x000fe20000000c00 */
[--C-:B------:R-:W-:Y:S02]  /*16880*/  IMAD.IADD R204, R217, 0x1, R0.reuse ;  /* 0x00000001d9cc7824 */ /* 0x100fe400078e0200 */
[C---:B------:R-:W-:Y:S03]  /*16890*/  IMAD.IADD R135, R134.reuse, 0x1, R217 ;  /* 0x0000000186877824 */ /* 0x040fe600078e02d9 */
[----:B------:R-:W-:Y:S01]  /*168a0*/  @!PT LDS RZ, [RZ] ;  /* 0x00000000fffff984 */ /* 0x000fe20000000800 */
[----:B------:R-:W-:Y:S01]  /*168b0*/  @!PT LDS RZ, [RZ] ;  /* 0x00000000fffff984 */ /* 0x000fe20000000800 */
[----:B------:R-:W-:Y:S01]  /*168c0*/  @!PT LDS RZ, [RZ] ;  /* 0x00000000fffff984 */ /* 0x000fe20000000800 */
[----:B------:R1:W-:Y:S01]  /*168d0*/  @!P3 LDGSTS.E.BYPASS.LTC128B.128 [R222+0xb800], desc[UR26][R4.64+0x80] ;  /* 0x0b80008004debfae */ /* 0x0003e2000b981a1a */
[----:B------:R-:W-:Y:S02]  /*168e0*/  IMAD.IADD R133, R3, 0x1, R0 ;  /* 0x0000000103857824 */ /* 0x000fe400078e0200 */
[----:B------:R-:W-:Y:S03]  /*168f0*/  IMAD.IADD R3, R134, 0x1, R3 ;  /* 0x0000000186037824 */ /* 0x000fe600078e0203 */
[----:B------:R-:W-:Y:S01]  /*16900*/  @P3 STS.128 [R222+0xb800], RZ ;  /* 0x00b800ffde003388 */ /* 0x000fe20000000c00 */
[C---:B------:R-:W-:Y:S02]  /*16910*/  IMAD.IADD R208, R217.reuse, 0x1, R133 ;  /* 0x00000001d9d07824 */ /* 0x040fe400078e0285 */
[----:B------:R-:W-:Y:S03]  /*16920*/  IMAD.IADD R134, R217, 0x1, R3 ;  /* 0x00000001d9867824 */ /* 0x000fe600078e0203 */
[----:B------:R-:W-:Y:S06]  /*16930*/  LDSM.16.M88.4 R32, [R0] ;  /* 0x000000000020783b */ /* 0x000fec0000000200 */
[----:B------:R-:W1:Y:S06]  /*16940*/  LDSM.16.M88.4 R16, [R2+UR5+0x8000] ;  /* 0x008000050210783b */ /* 0x000e6c0008000200 */
[----:B------:R-:W2:Y:S06]  /*16950*/  LDSM.16.M88.4 R28, [R0+0x2000] ;  /* 0x00200000001c783b */ /* 0x000eac0000000200 */
[----:B------:R-:W3:Y:S06]  /*16960*/  LDSM.16.M88.4 R140, [R2+UR5+0x8800] ;  /* 0x00880005028c783b */ /* 0x000eec0008000200 */
[----:B------:R-:W0:Y:S06]  /*16970*/  LDGDEPBAR ;  /* 0x00000000000079af */ /* 0x000e2c0000000000 */
[----:B------:R-:W-:Y:S06]  /*16980*/  LDSM.16.M88.4 R176, [R204] ;  /* 0x00000000ccb0783b */ /* 0x000fec0000000200 */
[----:B------:R-:W4:Y:S06]  /*16990*/  LDSM.16.M88.4 R180, [R135+0x8000] ;  /* 0x0080000087b4783b */ /* 0x000f2c0000000200 */
[----:B------:R-:W5:Y:S01]  /*169a0*/  LDSM.16.M88.4 R184, [R204+0x2000] ;  /* 0x00200000ccb8783b */ /* 0x000f620000000200 */
[-C--:B-1----:R-:W-:Y:S05]  /*169b0*/  HMMA.16816.F32.BF16 R4, R32, R16.reuse, RZ ;  /* 0x000000102004723c */ /* 0x082fea00000418ff */
[----:B------:R-:W1:Y:S06]  /*169c0*/  LDSM.16.M88.4 R188, [R135+0x8800] ;  /* 0x0088000087bc783b */ /* 0x000e6c0000000200 */
[----:B------:R-:W-:Y:S01]  /*169d0*/  LDSM.16.M88.4 R192, [R3+0x8000] ;  /* 0x0080000003c0783b */ /* 0x000fe20000000200 */
[C---:B--2---:R-:W-:Y:S05]  /*169e0*/  HMMA.16816.F32.BF16 R8, R28.reuse, R16, RZ ;  /* 0x000000101c08723c */ /* 0x044fea00000418ff */
[----:B------:R-:W-:Y:S03]  /*169f0*/  LDSM.16.M88.4 R196, [R133+0x2000] ;  /* 0x0020000085c4783b */ /* 0x000fe60000000200 */
[-C--:B------:R-:W-:Y:S03]  /*16a00*/  HMMA.16816.F32.BF16 R12, R28, R18.reuse, RZ ;  /* 0x000000121c0c723c */ /* 0x080fe600000418ff */
[----:B------:R-:W-:Y:S05]  /*16a10*/  LDSM.16.M88.4 R200, [R3+0x8800] ;  /* 0x0088000003c8783b */ /* 0x000fea0000000200 */
[C---:B------:R-:W-:Y:S08]  /*16a20*/  HMMA.16816.F32.BF16 R16, R32.reuse, R18, RZ ;  /* 0x000000122010723c */ /* 0x040ff000000418ff */
[-C--:B---3--:R-:W-:Y:S08]  /*16a30*/  HMMA.16816.F32.BF16 R20, R32, R140.reuse, RZ ;  /* 0x0000008c2014723c */ /* 0x088ff000000418ff */
[C---:B------:R-:W-:Y:S08]  /*16a40*/  HMMA.16816.F32.BF16 R24, R28.reuse, R140, RZ ;  /* 0x0000008c1c18723c */ /* 0x040ff000000418ff */
[-C--:B------:R-:W-:Y:S08]  /*16a50*/  HMMA.16816.F32.BF16 R28, R28, R142.reuse, RZ ;  /* 0x0000008e1c1c723c */ /* 0x080ff000000418ff */
[----:B------:R-:W-:Y:S01]  /*16a60*/  HMMA.16816.F32.BF16 R32, R32, R142, RZ ;  /* 0x0000008e2020723c */ /* 0x000fe200000418ff */
[----:B------:R-:W2:Y:S07]  /*16a70*/  LDSM.16.M88.4 R140, [R133] ;  /* 0x00000000858c783b */ /* 0x000eae0000000200 */
[-C--:B----4-:R-:W-:Y:S08]  /*16a80*/  HMMA.16816.F32.BF16 R4, R176, R180.reuse, R4 ;  /* 0x000000b4b004723c */ /* 0x090ff00000041804 */
        /* <DEDUP_REMOVED lines=9> */
[----:B------:R-:W1:Y:S06]  /*16b20*/  LDSM.16.M88.4 R176, [R208] ;  /* 0x00000000d0b0783b */ /* 0x000e6c0000000200 */
[----:B------:R-:W3:Y:S01]  /*16b30*/  LDSM.16.M88.4 R188, [R134+0x8800] ;  /* 0x0088000086bc783b */ /* 0x000ee20000000200 */
[-C--:B--2---:R-:W-:Y:S08]  /*16b40*/  HMMA.16816.F32.BF16 R4, R140, R192.reuse, R4 ;  /* 0x000000c08c04723c */ /* 0x084ff00000041804 */
[C---:B------:R-:W-:Y:S08]  /*16b50*/  HMMA.16816.F32.BF16 R8, R196.reuse, R192, R8 ;  /* 0x000000c0c408723c */ /* 0x040ff00000041808 */
        /* <DEDUP_REMOVED lines=8> */
[----:B------:R2:W4:Y:S06]  /*16be0*/  LDSM.16.M88.4 R140, [R0+0x4000] ;  /* 0x00400000008c783b */ /* 0x00052c0000000200 */
[----:B------:R5:W4:Y:S01]  /*16bf0*/  LDSM.16.M88.4 R200, [R2+UR5+0x9800] ;  /* 0x0098000502c8783b */ /* 0x000b220008000200 */
[-C--:B-1----:R-:W-:Y:S08]  /*16c00*/  HMMA.16816.F32.BF16 R4, R176, R180.reuse, R4 ;  /* 0x000000b4b004723c */ /* 0x082ff00000041804 */
[C---:B------:R-:W-:Y:S08]  /*16c10*/  HMMA.16816.F32.BF16 R8, R184.reuse, R180, R8 ;  /* 0x000000b4b808723c */ /* 0x040ff00000041808 */
[-C--:B------:R-:W-:Y:S01]  /*16c20*/  HMMA.16816.F32.BF16 R12, R184, R182.reuse, R12 ;  /* 0x000000b6b80c723c */ /* 0x080fe2000004180c */
[----:B--2---:R-:W-:Y:S02]  /*16c30*/  IMAD.U32 R0, RZ, RZ, UR21 ;  /* 0x00000015ff007e24 */ /* 0x004fe4000f8e00ff */
[----:B-----5:R-:W-:Y:S05]  /*16c40*/  LOP3.LUT R2, R235, UR21, RZ, 0x3c, !PT ;  /* 0x00000015eb027c12 */ /* 0x020fea000f8e3cff */
[C---:B------:R-:W-:Y:S01]  /*16c50*/  HMMA.16816.F32.BF16 R16, R176.reuse, R182, R16 ;  /* 0x000000b6b010723c */ /* 0x040fe20000041810 */
[----:B------:R-:W-:Y:S06]  /*16c60*/  LDSM.16.M88.4 R180, [R204+0x4000] ;  /* 0x00400000ccb4783b */ /* 0x000fec0000000200 */
[----:B------:R-:W-:Y:S01]  /*16c70*/  LDSM.16.M88.4 R204, [R204+0x6000] ;  /* 0x00600000cccc783b */ /* 0x000fe20000000200 */
[-C--:B---3--:R-:W-:Y:S08]  /*16c80*/  HMMA.16816.F32.BF16 R20, R176, R188.reuse, R20 ;  /* 0x000000bcb014723c */ /* 0x088ff00000041814 */
[C---:B------:R-:W-:Y:S08]  /*16c90*/  HMMA.16816.F32.BF16 R24, R184.reuse, R188, R24 ;  /* 0x000000bcb818723c */ /* 0x040ff00000041818 */
[-C--:B------:R-:W-:Y:S01]  /*16ca0*/  HMMA.16816.F32.BF16 R28, R184, R190.reuse, R28 ;  /* 0x000000beb81c723c */ /* 0x080fe2000004181c */
[----:B------:R-:W1:Y:S07]  /*16cb0*/  LDSM.16.M88.4 R184, [R135+0x9000] ;  /* 0x0090000087b8783b */ /* 0x000e6e0000000200 */
[----:B------:R-:W-:Y:S01]  /*16cc0*/  HMMA.16816.F32.BF16 R32, R176, R190, R32 ;  /* 0x000000beb020723c */ /* 0x000fe20000041820 */
[----:B------:R-:W2:Y:S06]  /*16cd0*/  LDSM.16.M88.4 R176, [R135+0x9800] ;  /* 0x0098000087b0783b */ /* 0x000eac0000000200 */
[----:B------:R-:W-:Y:S01]  /*16ce0*/  LDSM.16.M88.4 R188, [R133+0x4000] ;  /* 0x0040000085bc783b */ /* 0x000fe20000000200 */
[-C--:B----4-:R-:W-:Y:S08]  /*16cf0*/  HMMA.16816.F32.BF16 R4, R140, R192.reuse, R4 ;  /* 0x000000c08c04723c */ /* 0x090ff00000041804 */
[C---:B------:R-:W-:Y:S08]  /*16d00*/  HMMA.16816.F32.BF16 R8, R196.reuse, R192, R8 ;  /* 0x000000c0c408723c */ /* 0x040ff00000041808 */
[-C--:B------:R-:W-:Y:S08]  /*16d10*/  HMMA.16816.F32.BF16 R12, R196, R194.reuse, R12 ;  /* 0x000000c2c40c723c */ /* 0x080ff0000004180c */
[C---:B------:R-:W-:Y:S01]  /*16d20*/  HMMA.16816.F32.BF16 R16, R140.reuse, R194, R16 ;  /* 0x000000c28c10723c */ /* 0x040fe20000041810 */
[----:B------:R-:W3:Y:S07]  /*16d30*/  LDSM.16.M88.4 R192, [R3+0x9000] ;  /* 0x0090000003c0783b */ /* 0x000eee0000000200 */
[-C--:B------:R-:W-:Y:S08]  /*16d40*/  HMMA.16816.F32.BF16 R20, R140, R200.reuse, R20 ;  /* 0x000000c88c14723c */ /* 0x080ff00000041814 */
[C---:B------:R-:W-:Y:S08]  /*16d50*/  HMMA.16816.F32.BF16 R24, R196.reuse, R200, R24 ;  /* 0x000000c8c418723c */ /* 0x040ff00000041818 */
[-C--:B------:R-:W-:Y:S01]  /*16d60*/  HMMA.16816.F32.BF16 R28, R196, R202.reuse, R28 ;  /* 0x000000cac41c723c */ /* 0x080fe2000004181c */
[----:B------:R4:W5:Y:S07]  /*16d70*/  LDSM.16.M88.4 R196, [R133+0x6000] ;  /* 0x0060000085c4783b */ /* 0x00096e0000000200 */
[----:B------:R-:W-:Y:S01]  /*16d80*/  HMMA.16816.F32.BF16 R32, R140, R202, R32 ;  /* 0x000000ca8c20723c */ /* 0x000fe20000041820 */
[----:B------:R2:W5:Y:S06]  /*16d90*/  LDSM.16.M88.4 R140, [R3+0x9800] ;  /* 0x00980000038c783b */ /* 0x00056c0000000200 */
[----:B------:R-:W-:Y:S01]  /*16da0*/  LDSM.16.M88.4 R200, [R134+0x9000] ;  /* 0x0090000086c8783b */ /* 0x000fe20000000200 */
[-C--:B-1----:R-:W-:Y:S08]  /*16db0*/  HMMA.16816.F32.BF16 R4, R180, R184.reuse, R4 ;  /* 0x000000b8b404723c */ /* 0x082ff00000041804 */
[C---:B------:R-:W-:Y:S04]  /*16dc0*/  HMMA.16816.F32.BF16 R8, R204.reuse, R184, R8 ;  /* 0x000000b8cc08723c */ /* 0x040fe80000041808 */
[----:B----4-:R-:W-:Y:S04]  /*16dd0*/  LOP3.LUT R133, R234, 0x6, RZ, 0xc0, !PT ;  /* 0x00000006ea857812 */ /* 0x010fe800078ec0ff */
[-C--:B------:R-:W-:Y:S01]  /*16de0*/  HMMA.16816.F32.BF16 R12, R204, R186.reuse, R12 ;  /* 0x000000bacc0c723c */ /* 0x080fe2000004180c */
[----:B------:R1:W-:Y:S02]  /*16df0*/  STL [R1+0x30], R133 ;  /* 0x0000308501007387 */ /* 0x0003e40000100800 */
[----:B------:R-:W-:Y:S02]  /*16e00*/  IMAD R0, R0, 0x20, R133 ;  /* 0x0000002000007824 */ /* 0x000fe400078e0285 */
[----:B--2---:R-:W-:Y:S03]  /*16e10*/  IMAD.WIDE.U32 R2, R2, -0x326172a9, RZ ;  /* 0xcd9e8d5702027825 */ /* 0x004fe600078e00ff */
[CC--:B------:R-:W-:Y:S01]  /*16e20*/  ISETP.GT.AND P6, PT, R223.reuse, R0.reuse, PT ;  /* 0x00000000df00720c */ /* 0x0c0fe20003fc4270 */
[C---:B------:R-:W-:Y:S01]  /*16e30*/  HMMA.16816.F32.BF16 R16, R180.reuse, R186, R16 ;  /* 0x000000bab410723c */ /* 0x040fe20000041810 */
[----:B------:R-:W2:Y:S03]  /*16e40*/  LDSM.16.M88.4 R184, [R208+0x4000] ;  /* 0x00400000d0b8783b */ /* 0x000ea60000000200 */
[----:B------:R-:W-:Y:S03]  /*16e50*/  ISETP.GT.AND P1, PT, R230, R0, PT ;  /* 0x00000000e600720c */ /* 0x000fe60003f24270 */
[----:B------:R-:W4:Y:S01]  /*16e60*/  LDSM.16.M88.4 R208, [R208+0x6000] ;  /* 0x00600000d0d0783b */ /* 0x000f220000000200 */
[-C--:B------:R-:W-:Y:S08]  /*16e70*/  HMMA.16816.F32.BF16 R20, R180, R176.reuse, R20 ;  /* 0x000000b0b414723c */ /* 0x080ff00000041814 */
[C---:B------:R-:W-:Y:S04]  /*16e80*/  HMMA.16816.F32.BF16 R24, R204.reuse, R176, R24 ;  /* 0x000000b0cc18723c */ /* 0x040fe80000041818 */
[C---:B-1----:R-:W-:Y:S04]  /*16e90*/  VIADD R133, R0.reuse, 0x8 ;  /* 0x0000000800857836 */ /* 0x042fe80000000000 */
[-C--:B------:R-:W-:Y:S08]  /*16ea0*/  HMMA.16816.F32.BF16 R28, R204, R178.reuse, R28 ;  /* 0x000000b2cc1c723c */ /* 0x080ff0000004181c */
[----:B------:R-:W-:Y:S01]  /*16eb0*/  HMMA.16816.F32.BF16 R32, R180, R178, R32 ;  /* 0x000000b2b420723c */ /* 0x000fe20000041820 */
[----:B------:R1:W4:Y:S01]  /*16ec0*/  LDSM.16.M88.4 R176, [R134+0x9800] ;  /* 0x0098000086b0783b */ /* 0x0003220000000200 */
[----:B------:R-:W-:Y:S04]  /*16ed0*/  DEPBAR.LE SB0, 0x0 ;  /* 0x000080000000791a */ /* 0x000fe80000000000 */
[----:B------:R-:W-:Y:S02]  /*16ee0*/  BAR.SYNC.DEFER_BLOCKING 0x0 ;  /* 0x0000000000007b1d */ /* 0x000fe40000010000 */
[-C--:B---3--:R-:W-:Y:S08]  /*16ef0*/  HMMA.16816.F32.BF16 R4, R188, R192.reuse, R4 ;  /* 0x000000c0bc04723c */ /* 0x088ff00000041804 */
[C---:B-----5:R-:W-:Y:S08]  /*16f00*/  HMMA.16816.F32.BF16 R8, R196.reuse, R192, R8 ;  /* 0x000000c0c408723c */ /* 0x060ff00000041808 */
[-C--:B------:R-:W-:Y:S03]  /*16f10*/  HMMA.16816.F32.BF16 R12, R196, R194.reuse, R12 ;  /* 0x000000c2c40c723c */ /* 0x080fe6000004180c */
[----:B-1----:R-:W-:Y:S05]  /*16f20*/  VIADD R134, R0, 0x1 ;  /* 0x0000000100867836 */ /* 0x002fea0000000000 */
[-C--:B------:R-:W-:Y:S01]  /*16f30*/  ISETP.GT.AND P2, PT, R223, R134.reuse, PT ;  /* 0x00000086df00720c */ /* 0x080fe20003f44270 */
[C---:B------:R-:W-:Y:S04]  /*16f40*/  HMMA.16816.F32.BF16 R16, R188.reuse, R194, R16 ;  /* 0x000000c2bc10723c */ /* 0x040fe80000041810 */
[----:B------:R-:W-:Y:S04]  /*16f50*/  ISETP.GT.AND P0, PT, R230, R134, PT ;  /* 0x00000086e600720c */ /* 0x000fe80003f04270 */
[-C--:B------:R-:W-:Y:S08]  /*16f60*/  HMMA.16816.F32.BF16 R20, R188, R140.reuse, R20 ;  /* 0x0000008cbc14723c */ /* 0x080ff00000041814 */
[C---:B------:R-:W-:Y:S08]  /*16f70*/  HMMA.16816.F32.BF16 R24, R196.reuse, R140, R24 ;  /* 0x0000008cc418723c */ /* 0x040ff00000041818 */
[-C--:B------:R-:W-:Y:S08]  /*16f80*/  HMMA.16816.F32.BF16 R28, R196, R142.reuse, R28 ;  /* 0x0000008ec41c723c */ /* 0x080ff0000004181c */
[----:B------:R-:W-:Y:S04]  /*16f90*/  HMMA.16816.F32.BF16 R32, R188, R142, R32 ;  /* 0x0000008ebc20723c */ /* 0x000fe80000041820 */
[C---:B------:R-:W-:Y:S02]  /*16fa0*/  LOP3.LUT R190, R2.reuse, R136, RZ, 0x3c, !PT ;  /* 0x0000008802be7212 */ /* 0x040fe400078e3cff */
[C---:B------:R-:W-:Y:S02]  /*16fb0*/  LOP3.LUT R188, R3.reuse, R233, RZ, 0x3c, !PT ;  /* 0x000000e903bc7212 */ /* 0x040fe400078e3cff */
[----:B------:R-:W-:Y:S01]  /*16fc0*/  LOP3.LUT R191, R3, R231, RZ, 0x3c, !PT ;  /* 0x000000e703bf7212 */ /* 0x000fe200078e3cff */
[-C--:B--2---:R-:W-:Y:S05]  /*16fd0*/  HMMA.16816.F32.BF16 R4, R184, R200.reuse, R4 ;  /* 0x000000c8b804723c */ /* 0x084fea0000041804 */
[----:B------:R-:W-:Y:S01]  /*16fe0*/  LOP3.LUT R189, R2, R232, RZ, 0x3c, !PT ;  /* 0x000000e802bd7212 */ /* 0x000fe200078e3cff */
[C---:B------:R-:W-:Y:S02]  /*16ff0*/  VIADD R3, R0.reuse, 0x19 ;  /* 0x0000001900037836 */ /* 0x040fe40000000000 */
[C---:B----4-:R-:W-:Y:S08]  /*17000*/  HMMA.16816.F32.BF16 R8, R208.reuse, R200, R8 ;  /* 0x000000c8d008723c */ /* 0x050ff00000041808 */
[-C--:B------:R-:W-:Y:S03]  /*17010*/  HMMA.16816.F32.BF16 R12, R208, R202.reuse, R12 ;  /* 0x000000cad00c723c */ /* 0x080fe6000004180c */
[----:B------:R-:W-:Y:S01]  /*17020*/  FSEL R183, R5, -INF , !P2 ;  /* 0xff80000005b77808 */ /* 0x000fe20005000000 */
[C---:B------:R-:W-:Y:S01]  /*17030*/  VIADD R5, R0.reuse, 0x11 ;  /* 0x0000001100057836 */ /* 0x040fe20000000000 */
[----:B------:R-:W-:Y:S01]  /*17040*/  FSEL R181, R7, -INF , !P0 ;  /* 0xff80000007b57808 */ /* 0x000fe20004000000 */
[----:B------:R-:W-:Y:S01]  /*17050*/  VIADD R7, R0, 0x9 ;  /* 0x0000000900077836 */ /* 0x000fe20000000000 */
[-C--:B------:R-:W-:Y:S01]  /*17060*/  ISETP.GT.AND P2, PT, R229, R134.reuse, PT ;  /* 0x00000086e500720c */ /* 0x080fe20003f44270 */
[C---:B------:R-:W-:Y:S04]  /*17070*/  HMMA.16816.F32.BF16 R16, R184.reuse, R202, R16 ;  /* 0x000000cab810723c */ /* 0x040fe80000041810 */
[C---:B------:R-:W-:Y:S02]  /*17080*/  ISETP.GT.AND P0, PT, R228.reuse, R134, PT ;  /* 0x00000086e400720c */ /* 0x040fe40003f04270 */
[----:B------:R-:W-:Y:S02]  /*17090*/  FSEL R136, R9, -INF , !P2 ;  /* 0xff80000009887808 */ /* 0x000fe40005000000 */
[----:B------:R-:W-:Y:S01]  /*170a0*/  FSEL R11, R11, -INF , !P0 ;  /* 0xff8000000b0b7808 */ /* 0x000fe20004000000 */
[-C--:B------:R-:W-:Y:S03]  /*170b0*/  HMMA.16816.F32.BF16 R20, R184, R176.reuse, R20 ;  /* 0x000000b0b814723c */ /* 0x080fe60000041814 */
[CC--:B------:R-:W-:Y:S02]  /*170c0*/  ISETP.GT.AND P2, PT, R229.reuse, R7.reuse, PT ;  /* 0x00000007e500720c */ /* 0x0c0fe40003f44270 */
[----:B------:R-:W-:Y:S02]  /*170d0*/  ISETP.GT.AND P0, PT, R228, R7, PT ;  /* 0x00000007e400720c */ /* 0x000fe40003f04270 */
[----:B------:R-:W-:Y:S01]  /*170e0*/  FSEL R142, R4, -INF , !P6 ;  /* 0xff800000048e7808 */ /* 0x000fe20007000000 */
[C---:B------:R-:W-:Y:S04]  /*170f0*/  HMMA.16816.F32.BF16 R24, R208.reuse, R176, R24 ;  /* 0x000000b0d018723c */ /* 0x040fe80000041818 */
[----:B------:R-:W-:Y:S01]  /*17100*/  FSEL R182, R6, -INF , !P1 ;  /* 0xff80000006b67808 */ /* 0x000fe20004800000 */
[C---:B------:R-:W-:Y:S01]  /*17110*/  VIADD R6, R0.reuse, 0x10 ;  /* 0x0000001000067836 */ /* 0x040fe20000000000 */
[-C--:B------:R-:W-:Y:S01]  /*17120*/  ISETP.GT.AND P6, PT, R229, R0.reuse, PT ;  /* 0x00000000e500720c */ /* 0x080fe20003fc4270 */
[----:B------:R-:W-:Y:S01]  /*17130*/  VIADD R4, R0, 0x18 ;  /* 0x0000001800047836 */ /* 0x000fe20000000000 */
[C---:B------:R-:W-:Y:S01]  /*17140*/  ISETP.GT.AND P1, PT, R228.reuse, R0, PT ;  /* 0x00000000e400720c */ /* 0x040fe20003f24270 */
[-C--:B------:R-:W-:Y:S03]  /*17150*/  HMMA.16816.F32.BF16 R28, R208, R178.reuse, R28 ;  /* 0x000000b2d01c723c */ /* 0x080fe6000004181c */
[----:B------:R-:W-:Y:S02]  /*17160*/  FSEL R13, R13, -INF , !P2 ;  /* 0xff8000000d0d7808 */ /* 0x000fe40005000000 */
[----:B------:R-:W-:Y:S02]  /*17170*/  FSEL R15, R15, -INF , !P0 ;  /* 0xff8000000f0f7808 */ /* 0x000fe40004000000 */
[CC--:B------:R-:W-:Y:S01]  /*17180*/  ISETP.GT.AND P2, PT, R229.reuse, R5.reuse, PT ;  /* 0x00000005e500720c */ /* 0x0c0fe20003f44270 */
[----:B------:R-:W-:Y:S04]  /*17190*/  HMMA.16816.F32.BF16 R32, R184, R178, R32 ;  /* 0x000000b2b820723c */ /* 0x000fe80000041820 */
[----:B------:R-:W-:Y:S02]  /*171a0*/  ISETP.GT.AND P0, PT, R228, R5, PT ;  /* 0x00000005e400720c */ /* 0x000fe40003f04270 */
[----:B------:R-:W-:Y:S02]  /*171b0*/  FSEL R140, R8, -INF , !P6 ;  /* 0xff800000088c7808 */ /* 0x000fe40007000000 */
[----:B------:R-:W-:Y:S02]  /*171c0*/  FSEL R135, R10, -INF , !P1 ;  /* 0xff8000000a877808 */ /* 0x000fe40004800000 */
[-C--:B------:R-:W-:Y:S02]  /*171d0*/  ISETP.GT.AND P6, PT, R229, R133.reuse, PT ;  /* 0x00000085e500720c */ /* 0x080fe40003fc4270 */
[C---:B------:R-:W-:Y:S02]  /*171e0*/  ISETP.GT.AND P1, PT, R228.reuse, R133, PT ;  /* 0x00000085e400720c */ /* 0x040fe40003f24270 */
[----:B------:R-:W-:Y:S02]  /*171f0*/  FSEL R9, R25, -INF , !P2 ;  /* 0xff80000019097808 */ /* 0x000fe40005000000 */
[----:B------:R-:W-:Y:S02]  /*17200*/  FSEL R2, R27, -INF , !P0 ;  /* 0xff8000001b027808 */ /* 0x000fe40004000000 */
[CC--:B------:R-:W-:Y:S02]  /*17210*/  ISETP.GT.AND P2, PT, R229.reuse, R3.reuse, PT ;  /* 0x00000003e500720c */ /* 0x0c0fe40003f44270 */
[----:B------:R-:W-:Y:S02]  /*17220*/  ISETP.GT.AND P0, PT, R228, R3, PT ;  /* 0x00000003e400720c */ /* 0x000fe40003f04270 */
[----:B------:R-:W-:Y:S02]  /*17230*/  FSEL R12, R12, -INF , !P6 ;  /* 0xff8000000c0c7808 */ /* 0x000fe40007000000 */
[----:B------:R-:W-:Y:S02]  /*17240*/  FSEL R14, R14, -INF , !P1 ;  /* 0xff8000000e0e7808 */ /* 0x000fe40004800000 */
[-C--:B------:R-:W-:Y:S02]  /*17250*/  ISETP.GT.AND P6, PT, R229, R6.reuse, PT ;  /* 0x00000006e500720c */ /* 0x080fe40003fc4270 */
[----:B------:R-:W-:Y:S02]  /*17260*/  ISETP.GT.AND P1, PT, R228, R6, PT ;  /* 0x00000006e400720c */ /* 0x000fe40003f24270 */
[----:B------:R-:W-:Y:S02]  /*17270*/  FSEL R29, R29, -INF , !P2 ;  /* 0xff8000001d1d7808 */ /* 0x000fe40005000000 */
[----:B------:R-:W-:Y:S02]  /*17280*/  FSEL R31, R31, -INF , !P0 ;  /* 0xff8000001f1f7808 */ /* 0x000fe40004000000 */
[CC--:B------:R-:W-:Y:S02]  /*17290*/  ISETP.GE.AND P0, PT, R0.reuse, R225.reuse, PT ;  /* 0x000000e10000720c */ /* 0x0c0fe40003f06270 */
[-C--:B------:R-:W-:Y:S02]  /*172a0*/  ISETP.GE.AND P2, PT, R0, R224.reuse, PT ;  /* 0x000000e00000720c */ /* 0x080fe40003f46270 */
[----:B------:R-:W-:Y:S02]  /*172b0*/  FSEL R10, R24, -INF , !P6 ;  /* 0xff800000180a7808 */ /* 0x000fe40007000000 */
[----:B------:R-:W-:Y:S02]  /*172c0*/  FSEL R8, R26, -INF , !P1 ;  /* 0xff8000001a087808 */ /* 0x000fe40004800000 */
[----:B------:R-:W-:Y:S02]  /*172d0*/  FSEL R24, R140, -INF , !P0 ;  /* 0xff8000008c187808 */ /* 0x000fe40004000000 */
[----:B------:R-:W-:Y:S02]  /*172e0*/  FSEL R26, R135, -INF , !P2 ;  /* 0xff800000871a7808 */ /* 0x000fe40005000000 */
[----:B------:R-:W-:Y:S02]  /*172f0*/  ISETP.GE.AND P0, PT, R134, R224, PT ;  /* 0x000000e08600720c */ /* 0x000fe40003f06270 */
[-C--:B------:R-:W-:Y:S02]  /*17300*/  ISETP.GE.AND P2, PT, R7, R225.reuse, PT ;  /* 0x000000e10700720c */ /* 0x080fe40003f46270 */
[----:B------:R-:W-:Y:S02]  /*17310*/  FSEL R27, R11, -INF , !P0 ;  /* 0xff8000000b1b7808 */ /* 0x000fe40004000000 */
[----:B------:R-:W-:Y:S02]  /*17320*/  FSEL R177, R13, -INF , !P2 ;  /* 0xff8000000db17808 */ /* 0x000fe40005000000 */
[----:B------:R-:W-:Y:S02]  /*17330*/  ISETP.GT.AND P6, PT, R229, R4, PT ;  /* 0x00000004e500720c */ /* 0x000fe40003fc4270 */
[-C--:B------:R-:W-:Y:S02]  /*17340*/  ISETP.GE.AND P0, PT, R133, R224.reuse, PT ;  /* 0x000000e08500720c */ /* 0x080fe40003f06270 */
[----:B------:R-:W-:Y:S02]  /*17350*/  ISETP.GE.AND P2, PT, R7, R224, PT ;  /* 0x000000e00700720c */ /* 0x000fe40003f46270 */
[----:B------:R-:W-:Y:S02]  /*17360*/  FSEL R28, R28, -INF , !P6 ;  /* 0xff8000001c1c7808 */ /* 0x000fe40007000000 */
[----:B------:R-:W-:Y:S02]  /*17370*/  FSEL R180, R14, -INF , !P0 ;  /* 0xff8000000eb47808 */ /* 0x000fe40004000000 */
[----:B------:R-:W-:Y:S02]  /*17380*/  FSEL R176, R15, -INF , !P2 ;  /* 0xff8000000fb07808 */ /* 0x000fe40005000000 */
[-C--:B------:R-:W-:Y:S02]  /*17390*/  ISETP.GE.AND P6, PT, R134, R225.reuse, PT ;  /* 0x000000e18600720c */ /* 0x080fe40003fc6270 */
[-C--:B------:R-:W-:Y:S02]  /*173a0*/  ISETP.GE.AND P0, PT, R6, R225.reuse, PT ;  /* 0x000000e10600720c */ /* 0x080fe40003f06270 */
[-C--:B------:R-:W-:Y:S02]  /*173b0*/  ISETP.GE.AND P2, PT, R5, R225.reuse, PT ;  /* 0x000000e10500720c */ /* 0x080fe40003f46270 */
[----:B------:R-:W-:Y:S02]  /*173c0*/  FSEL R25, R136, -INF , !P6 ;  /* 0xff80000088197808 */ /* 0x000fe40007000000 */
[----:B------:R-:W-:Y:S02]  /*173d0*/  FSEL R203, R10, -INF , !P0 ;  /* 0xff8000000acb7808 */ /* 0x000fe40004000000 */
[----:B------:R-:W-:Y:S02]  /*173e0*/  FSEL R206, R9, -INF , !P2 ;  /* 0xff80000009ce7808 */ /* 0x000fe40005000000 */
[----:B------:R-:W-:Y:S02]  /*173f0*/  ISETP.GT.AND P1, PT, R228, R4, PT ;  /* 0x00000004e400720c */ /* 0x000fe40003f24270 */
[----:B------:R-:W-:Y:S02]  /*17400*/  ISETP.GE.AND P6, PT, R133, R225, PT ;  /* 0x000000e18500720c */ /* 0x000fe40003fc6270 */
[-C--:B------:R-:W-:Y:S02]  /*17410*/  ISETP.GE.AND P0, PT, R6, R224.reuse, PT ;  /* 0x000000e00600720c */ /* 0x080fe40003f06270 */
[----:B------:R-:W-:Y:S02]  /*17420*/  ISETP.GE.AND P2, PT, R5, R224, PT ;  /* 0x000000e00500720c */ /* 0x000fe40003f46270 */
[----:B------:R-:W-:Y:S02]  /*17430*/  FSEL R30, R30, -INF , !P1 ;  /* 0xff8000001e1e7808 */ /* 0x000fe40004800000 */
[----:B------:R-:W-:Y:S02]  /*17440*/  FSEL R143, R12, -INF , !P6 ;  /* 0xff8000000c8f7808 */ /* 0x000fe40007000000 */
[----:B------:R-:W-:Y:S02]  /*17450*/  FSEL R208, R8, -INF , !P0 ;  /* 0xff80000008d07808 */ /* 0x000fe40004000000 */
[----:B------:R-:W-:Y:S02]  /*17460*/  FSEL R209, R2, -INF , !P2 ;  /* 0xff80000002d17808 */ /* 0x000fe40005000000 */
[C---:B------:R-:W-:Y:S02]  /*17470*/  ISETP.GE.AND P1, PT, R0.reuse, R227, PT ;  /* 0x000000e30000720c */ /* 0x040fe40003f26270 */
[----:B------:R-:W-:Y:S02]  /*17480*/  ISETP.GE.AND P6, PT, R0, R226, PT ;  /* 0x000000e20000720c */ /* 0x000fe40003fc6270 */
[-C--:B------:R-:W-:Y:S02]  /*17490*/  ISETP.GE.AND P0, PT, R4, R225.reuse, PT ;  /* 0x000000e10400720c */ /* 0x080fe40003f06270 */
[----:B------:R-:W-:Y:S02]  /*174a0*/  ISETP.GE.AND P2, PT, R3, R225, PT ;  /* 0x000000e10300720c */ /* 0x000fe40003f46270 */
[----:B------:R-:W-:Y:S02]  /*174b0*/  FMNMX3.FTZ R2, R132, R24, R25, !PT ;  /* 0x0000001884027276 */ /* 0x000fe40007810019 */
[----:B------:R-:W-:Y:S02]  /*174c0*/  FMNMX3.FTZ R0, R137, R26, R27, !PT ;  /* 0x0000001a89007276 */ /* 0x000fe4000781001b */
[----:B------:R-:W-:Y:S02]  /*174d0*/  FSEL R211, R28, -INF , !P0 ;  /* 0xff8000001cd37808 */ /* 0x000fe40004000000 */
[----:B------:R-:W-:Y:S02]  /*174e0*/  FSEL R231, R29, -INF , !P2 ;  /* 0xff8000001de77808 */ /* 0x000fe40005000000 */
        /* <DEDUP_REMOVED lines=8> */
[----:B------:R-:W-:Y:S02]  /*17570*/  ISETP.GT.AND P0, PT, R223, R133, PT ;  /* 0x00000085df00720c */ /* 0x000fe40003f04270 */
[----:B------:R-:W-:Y:S02]  /*17580*/  FMNMX3.FTZ R135, R2, R211, R231, !PT ;  /* 0x000000d302877276 */ /* 0x000fe400078100e7 */
[----:B------:R-:W-:Y:S01]  /*17590*/  FMNMX3.FTZ R0, R0, R140, R141, !PT ;  /* 0x0000008c00007276 */ /* 0x000fe2000781008d */
[----:B------:R-:W-:Y:S08]  /*175a0*/  BRA.U.ANY UP0, `(.L_x_1790) ;  /* 0xffffffe900f87547 */ /* 0x000ff0000b93ffff */
.L_x_1789:
[----:B------:R-:W3:Y:S01]  /*175b0*/  LDL.64 R186, [R1+0x48] ;  /* 0x0000480001ba7983 */ /* 0x000ee20000100a00 */
[----:B------:R-:W-:Y:S01]  /*175c0*/  ISETP.GT.AND P2, PT, R223, R7, PT ;  /* 0x00000007df00720c */ /* 0x000fe20003f44270 */
[----:B------:R-:W-:Y:S01]  /*175d0*/  UISETP.GT.AND UP0, UPT, UR21, UR19, UPT ;  /* 0x000000131500728c */ /* 0x000fe2000bf04270 */
[----:B--2---:R-:W-:Y:S01]  /*175e0*/  FSEL R10, R16, -INF , !P0 ;  /* 0xff800000100a7808 */ /* 0x004fe20004000000 */
[----:B------:R-:W-:Y:S01]  /*175f0*/  UIADD3 UR21, UPT, UPT, UR21, -0x1, URZ ;  /* 0xffffffff15157890 */ /* 0x000fe2000fffe0ff */
[C---:B------:R-:W-:Y:S01]  /*17600*/  ISETP.GT.AND P3, PT, R230.reuse, R133, PT ;  /* 0x00000085e600720c */ /* 0x040fe20003f64270 */
[----:B------:R-:W2:Y:S01]  /*17610*/  LDL.64 R184, [R1+0x50] ;  /* 0x0000500001b87983 */ /* 0x000ea20000100a00 */
[----:B------:R-:W-:Y:S02]  /*17620*/  ISETP.GT.AND P0, PT, R230, R7, PT ;  /* 0x00000007e600720c */ /* 0x000fe40003f04270 */
[----:B------:R-:W-:Y:S02]  /*17630*/  FSEL R9, R17, -INF , !P2 ;  /* 0xff80000011097808 */ /* 0x000fe40005000000 */
[-C--:B------:R-:W-:Y:S01]  /*17640*/  ISETP.GT.AND P2, PT, R223, R6.reuse, PT ;  /* 0x00000006df00720c */ /* 0x080fe20003f44270 */
[----:B------:R-:W4:Y:S01]  /*17650*/  LDL.64 R178, [R1+0x38] ;  /* 0x0000380001b27983 */ /* 0x000f220000100a00 */
[----:B------:R-:W-:Y:S02]  /*17660*/  FSEL R16, R18, -INF , !P3 ;  /* 0xff80000012107808 */ /* 0x000fe40005800000 */
[----:B------:R-:W-:Y:S02]  /*17670*/  FSEL R15, R19, -INF , !P0 ;  /* 0xff800000130f7808 */ /* 0x000fe40004000000 */
[----:B------:R-:W-:Y:S01]  /*17680*/  ISETP.GT.AND P3, PT, R230, R6, PT ;  /* 0x00000006e600720c */ /* 0x000fe20003f64270 */
[----:B------:R-:W5:Y:S01]  /*17690*/  LDL.64 R30, [R1+0x40] ;  /* 0x00004000011e7983 */ /* 0x000f620000100a00 */
[CC--:B------:R-:W-:Y:S02]  /*176a0*/  ISETP.GT.AND P0, PT, R223.reuse, R5.reuse, PT ;  /* 0x00000005df00720c */ /* 0x0c0fe40003f04270 */
[----:B------:R-:W-:Y:S02]  /*176b0*/  FSEL R20, R20, -INF , !P2 ;  /* 0xff80000014147808 */ /* 0x000fe40005000000 */
[----:B------:R-:W-:Y:S01]  /*176c0*/  ISETP.GT.AND P2, PT, R230, R5, PT ;  /* 0x00000005e600720c */ /* 0x000fe20003f44270 */
[----:B------:R-:W1:Y:S01]  /*176d0*/  SHFL.BFLY PT, R2, R0, 0x2, 0x1f ;  /* 0x0c401f0000027f89 */ /* 0x000e6200000e0000 */
[----:B------:R-:W-:Y:S02]  /*176e0*/  FSEL R22, R22, -INF , !P3 ;  /* 0xff80000016167808 */ /* 0x000fe40005800000 */
[----:B------:R-:W-:Y:S05]  /*176f0*/  ISETP.GT.AND P3, PT, R223, R3, PT ;  /* 0x00000003df00720c */ /* 0x000fea0003f64270 */
[----:B------:R-:W1:Y:S01]  /*17700*/  SHFL.BFLY PT, R8, R135, 0x2, 0x1f ;  /* 0x0c401f0087087f89 */ /* 0x000e6200000e0000 */
[----:B------:R-:W-:Y:S02]  /*17710*/  FSEL R21, R21, -INF , !P0 ;  /* 0xff80000015157808 */ /* 0x000fe40004000000 */
[-C--:B------:R-:W-:Y:S02]  /*17720*/  ISETP.GT.AND P0, PT, R223, R4.reuse, PT ;  /* 0x00000004df00720c */ /* 0x080fe40003f04270 */
[----:B------:R-:W-:Y:S02]  /*17730*/  FSEL R23, R23, -INF , !P2 ;  /* 0xff80000017177808 */ /* 0x000fe40005000000 */
[----:B------:R-:W-:Y:S02]  /*17740*/  FSEL R33, R33, -INF , !P3 ;  /* 0xff80000021217808 */ /* 0x000fe40005800000 */
[----:B------:R-:W-:Y:S02]  /*17750*/  ISETP.GT.AND P2, PT, R230, R4, PT ;  /* 0x00000004e600720c */ /* 0x000fe40003f44270 */
[----:B------:R-:W-:Y:S02]  /*17760*/  FSEL R32, R32, -INF , !P0 ;  /* 0xff80000020207808 */ /* 0x000fe40004000000 */
[----:B------:R-:W-:Y:S02]  /*17770*/  ISETP.GE.AND P3, PT, R134, R227, PT ;  /* 0x000000e38600720c */ /* 0x000fe40003f66270 */
[----:B------:R-:W-:Y:S02]  /*17780*/  ISETP.GT.AND P0, PT, R230, R3, PT ;  /* 0x00000003e600720c */ /* 0x000fe40003f04270 */
[----:B------:R-:W-:Y:S02]  /*17790*/  FSEL R34, R34, -INF , !P2 ;  /* 0xff80000022227808 */ /* 0x000fe40005000000 */
[-C--:B------:R-:W-:Y:S02]  /*177a0*/  ISETP.GE.AND P2, PT, R134, R226.reuse, PT ;  /* 0x000000e28600720c */ /* 0x080fe40003f46270 */
[----:B------:R-:W-:Y:S02]  /*177b0*/  FSEL R13, R183, -INF , !P3 ;  /* 0xff800000b70d7808 */ /* 0x000fe40005800000 */
[----:B------:R-:W-:Y:S02]  /*177c0*/  FSEL R35, R35, -INF , !P0 ;  /* 0xff80000023237808 */ /* 0x000fe40004000000 */
[-C--:B------:R-:W-:Y:S02]  /*177d0*/  ISETP.GE.AND P3, PT, R7, R227.reuse, PT ;  /* 0x000000e30700720c */ /* 0x080fe40003f66270 */
[CC--:B------:R-:W-:Y:S02]  /*177e0*/  ISETP.GE.AND P0, PT, R133.reuse, R227.reuse, PT ;  /* 0x000000e38500720c */ /* 0x0c0fe40003f06270 */
[----:B------:R-:W-:Y:S02]  /*177f0*/  FSEL R14, R142, -INF , !P1 ;  /* 0xff8000008e0e7808 */ /* 0x000fe40004800000 */
[----:B------:R-:W-:Y:S02]  /*17800*/  FSEL R12, R182, -INF , !P6 ;  /* 0xff800000b60c7808 */ /* 0x000fe40007000000 */
[-C--:B------:R-:W-:Y:S02]  /*17810*/  ISETP.GE.AND P1, PT, R133, R226.reuse, PT ;  /* 0x000000e28500720c */ /* 0x080fe40003f26270 */
[----:B------:R-:W-:Y:S02]  /*17820*/  FSEL R17, R181, -INF , !P2 ;  /* 0xff800000b5117808 */ /* 0x000fe40005000000 */
[----:B------:R-:W-:Y:S02]  /*17830*/  ISETP.GE.AND P6, PT, R7, R226, PT ;  /* 0x000000e20700720c */ /* 0x000fe40003fc6270 */
[----:B------:R-:W-:Y:S02]  /*17840*/  FSEL R7, R9, -INF , !P3 ;  /* 0xff80000009077808 */ /* 0x000fe40005800000 */
[----:B------:R-:W-:Y:S01]  /*17850*/  FSEL R28, R10, -INF , !P0 ;  /* 0xff8000000a1c7808 */ /* 0x000fe20004000000 */
[----:B------:R-:W-:Y:S01]  /*17860*/  IMAD.WIDE.U32 R10, R190, -0x2daee0ad, RZ ;  /* 0xd2511f53be0a7825 */ /* 0x000fe200078e00ff */
[CC--:B------:R-:W-:Y:S02]  /*17870*/  ISETP.GE.AND P3, PT, R5.reuse, R227.reuse, PT ;  /* 0x000000e30500720c */ /* 0x0c0fe40003f66270 */
[----:B------:R-:W-:Y:S02]  /*17880*/  FSEL R16, R16, -INF , !P1 ;  /* 0xff80000010107808 */ /* 0x000fe40004800000 */
[----:B------:R-:W-:Y:S02]  /*17890*/  FMNMX3.FTZ R134, R138, R14, R13, !PT ;  /* 0x0000000e8a867276 */ /* 0x000fe4000781000d */
[CC--:B------:R-:W-:Y:S02]  /*178a0*/  ISETP.GE.AND P2, PT, R6.reuse, R227.reuse, PT ;  /* 0x000000e30600720c */ /* 0x0c0fe40003f46270 */
[-C--:B------:R-:W-:Y:S02]  /*178b0*/  ISETP.GE.AND P0, PT, R6, R226.reuse, PT ;  /* 0x000000e20600720c */ /* 0x080fe40003f06270 */
[----:B------:R-:W-:Y:S02]  /*178c0*/  ISETP.GE.AND P1, PT, R5, R226, PT ;  /* 0x000000e20500720c */ /* 0x000fe40003f26270 */
[----:B------:R-:W-:Y:S02]  /*178d0*/  FSEL R15, R15, -INF , !P6 ;  /* 0xff8000000f0f7808 */ /* 0x000fe40007000000 */
[----:B------:R-:W-:Y:S02]  /*178e0*/  FSEL R234, R21, -INF , !P3 ;  /* 0xff80000015ea7808 */ /* 0x000fe40005800000 */
[-C--:B------:R-:W-:Y:S02]  /*178f0*/  ISETP.GE.AND P6, PT, R4, R227.reuse, PT ;  /* 0x000000e30400720c */ /* 0x080fe40003fc6270 */
[C---:B------:R-:W-:Y:S02]  /*17900*/  ISETP.GE.AND P3, PT, R3.reuse, R227, PT ;  /* 0x000000e30300720c */ /* 0x040fe40003f66270 */
[----:B------:R-:W-:Y:S02]  /*17910*/  FSEL R238, R22, -INF , !P0 ;  /* 0xff80000016ee7808 */ /* 0x000fe40004000000 */
[----:B------:R-:W-:Y:S02]  /*17920*/  FMNMX3.FTZ R134, R134, R28, R7, !PT ;  /* 0x0000001c86867276 */ /* 0x000fe40007810007 */
[----:B------:R-:W-:Y:S02]  /*17930*/  FSEL R232, R20, -INF , !P2 ;  /* 0xff80000014e87808 */ /* 0x000fe40005000000 */
[-C--:B------:R-:W-:Y:S01]  /*17940*/  ISETP.GE.AND P2, PT, R4, R226.reuse, PT ;  /* 0x000000e20400720c */ /* 0x080fe20003f46270 */
[----:B------:R-:W-:Y:S01]  /*17950*/  IMAD.WIDE.U32 R4, R188, -0x2daee0ad, RZ ;  /* 0xd2511f53bc047825 */ /* 0x000fe200078e00ff */
[----:B------:R-:W-:Y:S02]  /*17960*/  ISETP.GE.AND P0, PT, R3, R226, PT ;  /* 0x000000e20300720c */ /* 0x000fe40003f06270 */
[----:B------:R-:W-:Y:S02]  /*17970*/  FSEL R239, R23, -INF , !P1 ;  /* 0xff80000017ef7808 */ /* 0x000fe40004800000 */
[----:B------:R-:W-:Y:S02]  /*17980*/  FSEL R202, R32, -INF , !P6 ;  /* 0xff80000020ca7808 */ /* 0x000fe40007000000 */
[----:B------:R-:W-:Y:S02]  /*17990*/  FSEL R204, R33, -INF , !P3 ;  /* 0xff80000021cc7808 */ /* 0x000fe40005800000 */
[----:B------:R-:W-:Y:S02]  /*179a0*/  FMNMX3.FTZ R134, R134, R232, R234, !PT ;  /* 0x000000e886867276 */ /* 0x000fe400078100ea */
[----:B------:R-:W-:Y:S02]  /*179b0*/  FSEL R205, R34, -INF , !P2 ;  /* 0xff80000022cd7808 */ /* 0x000fe40005000000 */
[----:B------:R-:W-:Y:S02]  /*179c0*/  FSEL R207, R35, -INF , !P0 ;  /* 0xff80000023cf7808 */ /* 0x000fe40004000000 */
[----:B------:R-:W-:Y:S02]  /*179d0*/  FMNMX3.FTZ R134, R134, R202, R204, !PT ;  /* 0x000000ca86867276 */ /* 0x000fe400078100cc */
[----:B------:R-:W-:Y:S03]  /*179e0*/  MOV R6, UR33 ;  /* 0x0000002100067c02 */ /* 0x000fe60008000f00 */
[----:B------:R-:W1:Y:S01]  /*179f0*/  SHFL.BFLY PT, R20, R134, 0x2, 0x1f ;  /* 0x0c401f0086147f89 */ /* 0x000e6200000e0000 */
[----:B------:R-:W-:Y:S02]  /*17a00*/  IADD3 R6, PT, PT, R6, 0x32370b8f, RZ ;  /* 0x32370b8f06067810 */ /* 0x000fe40007ffe0ff */
[----:B-1----:R-:W-:Y:S02]  /*17a10*/  FMNMX.FTZ R0, R0, R2, !PT ;  /* 0x0000000200007209 */ /* 0x002fe40007810000 */
[----:B------:R-:W-:Y:S03]  /*17a20*/  FMNMX.FTZ R135, R135, R8, !PT ;  /* 0x0000000887877209 */ /* 0x000fe60007810000 */
[----:B------:R-:W1:Y:S08]  /*17a30*/  SHFL.BFLY PT, R2, R0, 0x1, 0x1f ;  /* 0x0c201f0000027f89 */ /* 0x000e7000000e0000 */
[----:B------:R-:W1:Y:S01]  /*17a40*/  SHFL.BFLY PT, R8, R135, 0x1, 0x1f ;  /* 0x0c201f0087087f89 */ /* 0x000e6200000e0000 */
[----:B------:R-:W-:Y:S02]  /*17a50*/  FMNMX.FTZ R134, R134, R20, !PT ;  /* 0x0000001486867209 */ /* 0x000fe40007810000 */
[----:B-1----:R-:W-:Y:S02]  /*17a60*/  FMNMX.FTZ R136, R0, R2, !PT ;  /* 0x0000000200887209 */ /* 0x002fe40007810000 */
[----:B------:R-:W-:Y:S02]  /*17a70*/  FMNMX3.FTZ R0, R139, R12, R17, !PT ;  /* 0x0000000c8b007276 */ /* 0x000fe40007810011 */
[----:B------:R-:W-:Y:S01]  /*17a80*/  FMNMX.FTZ R135, R135, R8, !PT ;  /* 0x0000000887877209 */ /* 0x000fe20007810000 */
[----:B------:R-:W-:Y:S01]  /*17a90*/  IMAD.WIDE.U32 R8, R189, -0x2daee0ad, RZ ;  /* 0xd2511f53bd087825 */ /* 0x000fe200078e00ff */
[----:B------:R-:W-:Y:S02]  /*17aa0*/  FMNMX3.FTZ R0, R0, R16, R15, !PT ;  /* 0x0000001000007276 */ /* 0x000fe4000781000f */
[C---:B------:R-:W-:Y:S01]  /*17ab0*/  FSETP.NEU.FTZ.AND P1, PT, R135.reuse, -INF , PT ;  /* 0xff8000008700780b */ /* 0x040fe20003f3d000 */
[----:B------:R-:W-:Y:S01]  /*17ac0*/  FMUL.FTZ R142, R135, UR4 ;  /* 0x00000004878e7c20 */ /* 0x000fe20008410000 */
[----:B------:R-:W-:Y:S01]  /*17ad0*/  FMNMX3.FTZ R133, R0, R238, R239, !PT ;  /* 0x000000ee00857276 */ /* 0x000fe200078100ef */
[----:B------:R-:W-:Y:S01]  /*17ae0*/  FMUL.FTZ R189, R136, UR4 ;  /* 0x0000000488bd7c20 */ /* 0x000fe20008410000 */
[----:B------:R-:W-:Y:S02]  /*17af0*/  LOP3.LUT R4, R6, R4, R9, 0x96, !PT ;  /* 0x0000000406047212 */ /* 0x000fe400078e9609 */
[----:B------:R-:W-:Y:S02]  /*17b00*/  FMNMX3.FTZ R133, R133, R205, R207, !PT ;  /* 0x000000cd85857276 */ /* 0x000fe400078100cf */
[----:B------:R-:W-:Y:S01]  /*17b10*/  FSEL R142, R142, RZ, P1 ;  /* 0x000000ff8e8e7208 */ /* 0x000fe20000800000 */
[----:B------:R-:W-:Y:S01]  /*17b20*/  IMAD.WIDE.U32 R194, R4, -0x326172a9, RZ ;  /* 0xcd9e8d5704c27825 */ /* 0x000fe200078e00ff */
[----:B------:R-:W-:Y:S01]  /*17b30*/  MOV R2, UR33 ;  /* 0x0000002100027c02 */ /* 0x000fe20008000f00 */
[----:B------:R-:W1:Y:S01]  /*17b40*/  SHFL.BFLY PT, R21, R133, 0x2, 0x1f ;  /* 0x0c401f0085157f89 */ /* 0x000e6200000e0000 */
[----:B------:R-:W-:Y:S01]  /*17b50*/  FSETP.NEU.FTZ.AND P0, PT, R136, -INF , PT ;  /* 0xff8000008800780b */ /* 0x000fe20003f1d000 */
[--C-:B------:R-:W-:Y:S01]  /*17b60*/  FFMA.FTZ R4, R143, UR4, -R142.reuse ;  /* 0x000000048f047c23 */ /* 0x100fe2000801088e */
[--C-:B------:R-:W-:Y:S01]  /*17b70*/  FFMA.FTZ R24, R24, UR4, -R142.reuse ;  /* 0x0000000418187c23 */ /* 0x100fe2000801088e */
[----:B------:R-:W-:Y:S01]  /*17b80*/  VIADD R0, R2, 0x76cf5d0a ;  /* 0x76cf5d0a02007836 */ /* 0x000fe20000000000 */
[----:B------:R-:W-:Y:S01]  /*17b90*/  FSEL R189, R189, RZ, P0 ;  /* 0x000000ffbdbd7208 */ /* 0x000fe20000000000 */
[----:B------:R5:W-:Y:S01]  /*17ba0*/  MUFU.EX2 R248, R4 ;  /* 0x0000000400f87308 */ /* 0x000be20000000800 */
[----:B------:R-:W-:Y:S04]  /*17bb0*/  IMAD.WIDE.U32 R2, R191, -0x2daee0ad, RZ ;  /* 0xd2511f53bf027825 */ /* 0x000fe800078e00ff */
[--C-:B------:R-:W-:Y:S01]  /*17bc0*/  FFMA.FTZ R25, R25, UR4, -R142.reuse ;  /* 0x0000000419197c23 */ /* 0x100fe2000801088e */
[--C-:B------:R-:W-:Y:S01]  /*17bd0*/  FFMA.FTZ R26, R26, UR4, -R189.reuse ;  /* 0x000000041a1a7c23 */ /* 0x100fe200080108bd */
[----:B------:R-:W-:Y:S01]  /*17be0*/  FFMA.FTZ R27, R27, UR4, -R189 ;  /* 0x000000041b1b7c23 */ /* 0x000fe200080108bd */
[----:B------:R-:W-:Y:S01]  /*17bf0*/  LOP3.LUT R18, R6, R2, R11, 0x96, !PT ;  /* 0x0000000206127212 */ /* 0x000fe200078e960b */
[--C-:B------:R-:W-:Y:S01]  /*17c00*/  FFMA.FTZ R143, R209, UR4, -R189.reuse ;  /* 0x00000004d18f7c23 */ /* 0x100fe200080108bd */
[----:B------:R-:W-:Y:S01]  /*17c10*/  MOV R2, UR32 ;  /* 0x0000002000027c02 */ /* 0x000fe20008000f00 */
[----:B------:R-:W1:Y:S01]  /*17c20*/  SHFL.BFLY PT, R11, R134, 0x1, 0x1f ;  /* 0x0c201f00860b7f89 */ /* 0x000e6200000e0000 */
[----:B------:R-:W-:Y:S01]  /*17c30*/  MOV R6, UR33 ;  /* 0x0000002100067c02 */ /* 0x000fe20008000f00 */
[----:B------:R-:W-:Y:S01]  /*17c40*/  IMAD.WIDE.U32 R198, R18, -0x326172a9, RZ ;  /* 0xcd9e8d5712c67825 */ /* 0x000fe200078e00ff */
[----:B------:R-:W-:Y:S01]  /*17c50*/  IADD3 R2, PT, PT, R2, -0x255992d5, RZ ;  /* 0xdaa66d2b02027810 */ /* 0x000fe20007ffe0ff */
[----:B------:R-:W-:Y:S04]  /*17c60*/  MUFU.EX2 R250, R26 ;  /* 0x0000001a00fa7308 */ /* 0x000fe80000000800 */
[----:B------:R-:W5:Y:S01]  /*17c70*/  LDL.LU R209, [R1+0x20] ;  /* 0x0000200001d17983 */ /* 0x000f620000300800 */
[----:B------:R-:W-:Y:S01]  /*17c80*/  FFMA.FTZ R140, R140, UR4, -R189 ;  /* 0x000000048c8c7c23 */ /* 0x000fe200080108bd */
[----:B-1----:R-:W-:Y:S04]  /*17c90*/  FMNMX.FTZ R133, R133, R21, !PT ;  /* 0x0000001585857209 */ /* 0x002fe80007810000 */
[----:B------:R-:W-:Y:S10]  /*17ca0*/  MUFU.EX2 R249, R27 ;  /* 0x0000001b00f97308 */ /* 0x000ff40000000800 */
[----:B------:R-:W-:Y:S01]  /*17cb0*/  MUFU.EX2 R252, R24 ;  /* 0x0000001800fc7308 */ /* 0x000fe20000000800 */
[----:B------:R-:W-:Y:S04]  /*17cc0*/  FMNMX.FTZ R134, R134, R11, !PT ;  /* 0x0000000b86867209 */ /* 0x000fe80007810000 */
[----:B------:R-:W-:Y:S05]  /*17cd0*/  FSETP.NEU.FTZ.AND P3, PT, R134, -INF , PT ;  /* 0xff8000008600780b */ /* 0x000fea0003f7d000 */
[----:B------:R-:W1:Y:S01]  /*17ce0*/  MUFU.EX2 R251, R25 ;  /* 0x0000001900fb7308 */ /* 0x000e620000000800 */
[-C--:B---3--:R-:W-:Y:S01]  /*17cf0*/  LOP3.LUT R5, R186, R0.reuse, R5, 0x96, !PT ;  /* 0x00000000ba057212 */ /* 0x088fe200078e9605 */
[----:B------:R-:W-:Y:S01]  /*17d00*/  FMUL.FTZ R187, R134, UR4 ;  /* 0x0000000486bb7c20 */ /* 0x000fe20008410000 */
[----:B------:R-:W3:Y:S03]  /*17d10*/  LDC R186, c[0x0][0x4f8] ;  /* 0x00013e00ffba7b82 */ /* 0x000ee60000000800 */
[----:B------:R-:W-:Y:S01]  /*17d20*/  IMAD.WIDE.U32 R22, R5, -0x326172a9, RZ ;  /* 0xcd9e8d5705167825 */ /* 0x000fe200078e00ff */
[----:B--2---:R-:W-:Y:S02]  /*17d30*/  LOP3.LUT R19, R184, R0, R3, 0x96, !PT ;  /* 0x00000000b8137212 */ /* 0x004fe400078e9603 */
[----:B------:R-:W-:Y:S01]  /*17d40*/  FSEL R187, R187, RZ, P3 ;  /* 0x000000ffbbbb7208 */ /* 0x000fe20001800000 */
[----:B------:R-:W-:Y:S02]  /*17d50*/  IMAD.U32 R0, RZ, RZ, UR32 ;  /* 0x00000020ff007e24 */ /* 0x000fe4000f8e00ff */
[----:B------:R-:W-:Y:S01]  /*17d60*/  IMAD.WIDE.U32 R20, R19, -0x326172a9, RZ ;  /* 0xcd9e8d5713147825 */ /* 0x000fe200078e00ff */
[-C--:B----4-:R-:W-:Y:S01]  /*17d70*/  LOP3.LUT R5, R178, R2.reuse, R23, 0x96, !PT ;  /* 0x00000002b2057212 */ /* 0x090fe200078e9617 */
[----:B------:R-:W2:Y:S01]  /*17d80*/  SHFL.BFLY PT, R19, R133, 0x1, 0x1f ;  /* 0x0c201f0085137f89 */ /* 0x000ea200000e0000 */
[----:B------:R-:W-:Y:S01]  /*17d90*/  IADD3 R0, PT, PT, R0, 0x78dde6e4, RZ ;  /* 0x78dde6e400007810 */ /* 0x000fe20007ffe0ff */
[----:B------:R-:W-:Y:S02]  /*17da0*/  IMAD.U32 R3, RZ, RZ, UR33 ;  /* 0x00000021ff037e24 */ /* 0x000fe4000f8e00ff */
[--C-:B------:R-:W-:Y:S01]  /*17db0*/  FFMA.FTZ R7, R7, UR4, -R187.reuse ;  /* 0x0000000407077c23 */ /* 0x100fe200080108bb */
[----:B------:R-:W-:Y:S01]  /*17dc0*/  FFMA.FTZ R14, R14, UR4, -R187 ;  /* 0x000000040e0e7c23 */ /* 0x000fe200080108bb */
[----:B-----5:R-:W-:Y:S01]  /*17dd0*/  LOP3.LUT R4, R30, R2, R21, 0x96, !PT ;  /* 0x000000021e047212 */ /* 0x020fe200078e9615 */
[----:B------:R-:W-:Y:S01]  /*17de0*/  FFMA.FTZ R13, R13, UR4, -R187 ;  /* 0x000000040d0d7c23 */ /* 0x000fe200080108bb */
[C---:B------:R-:W-:Y:S01]  /*17df0*/  LOP3.LUT R2, R0.reuse, R20, R199, 0x96, !PT ;  /* 0x0000001400027212 */ /* 0x040fe200078e96c7 */
[----:B------:R-:W-:Y:S01]  /*17e00*/  MUFU.EX2 R237, R7 ;  /* 0x0000000700ed7308 */ /* 0x000fe20000000800 */
[----:B------:R-:W-:Y:S01]  /*17e10*/  LOP3.LUT R9, R0, R22, R195, 0x96, !PT ;  /* 0x0000001600097212 */ /* 0x000fe200078e96c3 */
[----:B------:R-:W-:Y:S04]  /*17e20*/  IMAD.WIDE.U32 R22, R5, -0x2daee0ad, RZ ;  /* 0xd2511f5305167825 */ /* 0x000fe800078e00ff */
[----:B------:R-:W-:Y:S01]  /*17e30*/  FFMA.FTZ R5, R177, UR4, -R142 ;  /* 0x00000004b1057c23 */ /* 0x000fe2000801088e */
[----:B------:R-:W-:Y:S01]  /*17e40*/  IADD3 R3, PT, PT, R3, -0x126145ec, RZ ;  /* 0xed9eba1403037810 */ /* 0x000fe20007ffe0ff */
[----:B------:R-:W-:Y:S04]  /*17e50*/  IMAD.WIDE.U32 R200, R2, -0x2daee0ad, RZ ;  /* 0xd2511f5302c87825 */ /* 0x000fe800078e00ff */
[----:B------:R-:W-:Y:S01]  /*17e60*/  FFMA.FTZ R2, R180, UR4, -R189 ;  /* 0x00000004b4027c23 */ /* 0x000fe200080108bd */
[----:B------:R4:W-:Y:S01]  /*17e70*/  MUFU.EX2 R247, R5 ;  /* 0x0000000500f77308 */ /* 0x0009e20000000800 */
[----:B------:R-:W-:Y:S01]  /*17e80*/  LOP3.LUT R8, R3, R8, R23, 0x96, !PT ;  /* 0x0000000803087212 */ /* 0x000fe200078e9617 */
[----:B------:R-:W-:Y:S02]  /*17e90*/  VIADD R0, R6, 0xa9066899 ;  /* 0xa906689906007836 */ /* 0x000fe40000000000 */
[----:B------:R-:W-:Y:S01]  /*17ea0*/  FFMA.FTZ R6, R28, UR4, -R187 ;  /* 0x000000041c067c23 */ /* 0x000fe200080108bb */
[----:B------:R-:W-:Y:S01]  /*17eb0*/  IMAD.WIDE.U32 R196, R9, -0x2daee0ad, RZ ;  /* 0xd2511f5309c47825 */ /* 0x000fe200078e00ff */
[----:B---3--:R-:W-:Y:S02]  /*17ec0*/  LOP3.LUT R186, R186, 0xff, RZ, 0xc0, !PT ;  /* 0x000000ffbaba7812 */ /* 0x008fe400078ec0ff */
[----:B-1----:R-:W-:Y:S02]  /*17ed0*/  F2FP.BF16.F32.PACK_AB R180, R251, R252 ;  /* 0x000000fcfbb4723e */ /* 0x002fe400000010ff */
[----:B------:R1:W-:Y:S01]  /*17ee0*/  MUFU.EX2 R246, R2 ;  /* 0x0000000200f67308 */ /* 0x0003e20000000800 */
[----:B------:R-:W-:Y:S01]  /*17ef0*/  IMAD.WIDE.U32 R20, R4, -0x2daee0ad, RZ ;  /* 0xd2511f5304147825 */ /* 0x000fe200078e00ff */
[----:B------:R-:W-:Y:S02]  /*17f00*/  LOP3.LUT R4, R0, R22, R197, 0x96, !PT ;  /* 0x0000001600047212 */ /* 0x000fe400078e96c5 */
[----:B--2---:R-:W-:Y:S01]  /*17f10*/  FMNMX.FTZ R133, R133, R19, !PT ;  /* 0x0000001385857209 */ /* 0x004fe20007810000 */
[----:B------:R-:W-:Y:S01]  /*17f20*/  IMAD.WIDE.U32 R190, R8, -0x326172a9, RZ ;  /* 0xcd9e8d5708be7825 */ /* 0x000fe200078e00ff */
[----:B------:R-:W-:Y:S04]  /*17f30*/  LOP3.LUT R10, R3, R10, R21, 0x96, !PT ;  /* 0x0000000a030a7212 */ /* 0x000fe800078e9615 */
[----:B------:R-:W2:Y:S01]  /*17f40*/  MUFU.EX2 R236, R6 ;  /* 0x0000000600ec7308 */ /* 0x000ea20000000800 */
[----:B------:R-:W-:Y:S01]  /*17f50*/  LOP3.LUT R3, R0, R20, R201, 0x96, !PT ;  /* 0x0000001400037212 */ /* 0x000fe200078e96c9 */
[----:B----4-:R-:W-:Y:S01]  /*17f60*/  IMAD.WIDE.U32 R4, R4, -0x326172a9, RZ ;  /* 0xcd9e8d5704047825 */ /* 0x010fe200078e00ff */
[----:B------:R-:W-:Y:S02]  /*17f70*/  MOV R0, UR32 ;  /* 0x0000002000007c02 */ /* 0x000fe40008000f00 */
[C---:B------:R-:W-:Y:S01]  /*17f80*/  FSETP.NEU.FTZ.AND P2, PT, R133.reuse, -INF , PT ;  /* 0xff8000008500780b */ /* 0x040fe20003f5d000 */
[----:B------:R-:W-:Y:S01]  /*17f90*/  IMAD.WIDE.U32 R192, R10, -0x326172a9, RZ ;  /* 0xcd9e8d570ac07825 */ /* 0x000fe200078e00ff */
[----:B------:R-:W-:Y:S03]  /*17fa0*/  IADD3 R0, PT, PT, R0, -0x4ab325aa, RZ ;  /* 0xb54cda5600007810 */ /* 0x000fe60007ffe0ff */
[----:B------:R-:W-:Y:S01]  /*17fb0*/  MUFU.EX2 R210, R14 ;  /* 0x0000000e00d27308 */ /* 0x000fe20000000800 */
[----:B-1----:R-:W-:Y:S01]  /*17fc0*/  FFMA.FTZ R2, R176, UR4, -R189 ;  /* 0x00000004b0027c23 */ /* 0x002fe200080108bd */
[C---:B------:R-:W-:Y:S01]  /*17fd0*/  PRMT R11, R4.reuse, 0x7773, RZ ;  /* 0x00007773040b7816 */ /* 0x040fe200000000ff */
[----:B------:R-:W-:Y:S01]  /*17fe0*/  IMAD.MOV.U32 R9, RZ, RZ, R4 ;  /* 0x000000ffff097224 */ /* 0x000fe200078e0004 */
[C---:B------:R-:W-:Y:S01]  /*17ff0*/  PRMT R8, R4.reuse, 0x7772, RZ ;  /* 0x0000777204087816 */ /* 0x040fe200000000ff */
[----:B------:R-:W-:Y:S01]  /*18000*/  FMUL.FTZ R188, R133, UR4 ;  /* 0x0000000485bc7c20 */ /* 0x000fe20008410000 */
[----:B------:R-:W-:Y:S04]  /*18010*/  PRMT R18, R4, 0x7771, RZ ;  /* 0x0000777104127816 */ /* 0x000fe800000000ff */
[----:B------:R1:W-:Y:S01]  /*18020*/  MUFU.EX2 R243, R2 ;  /* 0x0000000200f37308 */ /* 0x0003e20000000800 */
[----:B------:R-:W-:Y:S02]  /*18030*/  LOP3.LUT R4, R0, R190, R5, 0x96, !PT ;  /* 0x000000be00047212 */ /* 0x000fe400078e9605 */
[----:B------:R-:W-:Y:S02]  /*18040*/  PRMT R11, R8, 0x5410, R11 ;  /* 0x00005410080b7816 */ /* 0x000fe4000000000b */
[----:B------:R-:W-:Y:S02]  /*18050*/  LOP3.LUT R8, R9, 0xff, RZ, 0xc0, !PT ;  /* 0x000000ff09087812 */ /* 0x000fe400078ec0ff */
[----:B------:R-:W-:Y:S03]  /*18060*/  LEA R186, R186, R186, 0x10 ;  /* 0x000000bababa7211 */ /* 0x000fe600078e80ff */
[----:B------:R-:W-:Y:S01]  /*18070*/  MUFU.EX2 R201, R13 ;  /* 0x0000000d00c97308 */ /* 0x000fe20000000800 */
[----:B------:R-:W-:Y:S02]  /*18080*/  PRMT R18, R8, 0x5410, R18 ;  /* 0x0000541008127816 */ /* 0x000fe40000000012 */
[----:B------:R-:W-:Y:S02]  /*18090*/  FSEL R188, R188, RZ, P2 ;  /* 0x000000ffbcbc7208 */ /* 0x000fe40001000000 */
[----:B--2---:R-:W-:Y:S03]  /*180a0*/  F2FP.BF16.F32.PACK_AB R178, R237, R236 ;  /* 0x000000ecedb2723e */ /* 0x004fe600000010ff */
[--C-:B------:R-:W-:Y:S01]  /*180b0*/  FFMA.FTZ R16, R16, UR4, -R188.reuse ;  /* 0x0000000410107c23 */ /* 0x100fe200080108bc */
[----:B-1----:R-:W-:Y:S04]  /*180c0*/  IMAD.WIDE.U32 R2, R3, -0x326172a9, RZ ;  /* 0xcd9e8d5703027825 */ /* 0x002fe800078e00ff */
[--C-:B------:R-:W-:Y:S01]  /*180d0*/  FFMA.FTZ R15, R15, UR4, -R188.reuse ;  /* 0x000000040f0f7c23 */ /* 0x100fe200080108bc */
[----:B------:R-:W-:Y:S01]  /*180e0*/  MUFU.EX2 R235, R16 ;  /* 0x0000001000eb7308 */ /* 0x000fe20000000800 */
[--C-:B------:R-:W-:Y:S01]  /*180f0*/  FFMA.FTZ R17, R17, UR4, -R188.reuse ;  /* 0x0000000411117c23 */ /* 0x100fe200080108bc */
[----:B------:R-:W-:Y:S01]  /*18100*/  LOP3.LUT R0, R0, R192, R3, 0x96, !PT ;  /* 0x000000c000007212 */ /* 0x000fe200078e9603 */
[----:B------:R-:W-:Y:S01]  /*18110*/  FFMA.FTZ R12, R12, UR4, -R188 ;  /* 0x000000040c0c7c23 */ /* 0x000fe200080108bc */
[C---:B------:R-:W-:Y:S02]  /*18120*/  PRMT R5, R2.reuse, 0x7773, RZ ;  /* 0x0000777302057816 */ /* 0x040fe400000000ff */
[----:B------:R-:W-:Y:S02]  /*18130*/  PRMT R3, R2, 0x7772, RZ ;  /* 0x0000777202037816 */ /* 0x000fe400000000ff */
[----:B------:R-:W-:Y:S02]  /*18140*/  MOV R6, R2 ;  /* 0x0000000200067202 */ /* 0x000fe40000000f00 */
[----:B------:R-:W-:Y:S01]  /*18150*/  MUFU.EX2 R233, R15 ;  /* 0x0000000f00e97308 */ /* 0x000fe20000000800 */
[--C-:B------:R-:W-:Y:S02]  /*18160*/  PRMT R183, R3, 0x5410, R5.reuse ;  /* 0x0000541003b77816 */ /* 0x100fe40000000005 */
[----:B------:R-:W-:Y:S02]  /*18170*/  PRMT R5, R0, 0x7632, R5 ;  /* 0x0000763200057816 */ /* 0x000fe40000000005 */
[----:B------:R-:W-:Y:S02]  /*18180*/  PRMT R10, R2, 0x7771, RZ ;  /* 0x00007771020a7816 */ /* 0x000fe400000000ff */
[----:B------:R-:W-:Y:S03]  /*18190*/  LOP3.LUT R7, R6, 0xff, RZ, 0xc0, !PT ;  /* 0x000000ff06077812 */ /* 0x000fe600078ec0ff */
[----:B------:R-:W-:Y:S01]  /*181a0*/  MUFU.EX2 R197, R17 ;  /* 0x0000001100c57308 */ /* 0x000fe20000000800 */
[C---:B------:R-:W-:Y:S02]  /*181b0*/  LOP3.LUT R6, R0.reuse, 0xff, RZ, 0xc0, !PT ;  /* 0x000000ff00067812 */ /* 0x040fe400078ec0ff */
[----:B------:R-:W-:Y:S02]  /*181c0*/  LOP3.LUT R2, R0, 0xffff, RZ, 0xc0, !PT ;  /* 0x0000ffff00027812 */ /* 0x000fe400078ec0ff */
[----:B------:R-:W-:Y:S02]  /*181d0*/  SHF.R.U32.HI R3, RZ, 0x18, R0 ;  /* 0x00000018ff037819 */ /* 0x000fe40000011600 */
[----:B------:R-:W-:Y:S03]  /*181e0*/  LOP3.LUT R0, R5, 0xff, RZ, 0xc0, !PT ;  /* 0x000000ff05007812 */ /* 0x000fe600078ec0ff */
[----:B------:R-:W-:Y:S01]  /*181f0*/  MUFU.EX2 R199, R12 ;  /* 0x0000000c00c77308 */ /* 0x000fe20000000800 */
[----:B------:R-:W-:Y:S02]  /*18200*/  SHF.R.U32.HI R2, RZ, 0x8, R2 ;  /* 0x00000008ff027819 */ /* 0x000fe40000011602 */
[----:B------:R-:W-:Y:S02]  /*18210*/  PRMT R181, R0, 0x5410, R3 ;  /* 0x0000541000b57816 */ /* 0x000fe40000000003 */
[----:B------:R-:W-:Y:S02]  /*18220*/  LOP3.LUT R0, R4, 0xffff, RZ, 0xc0, !PT ;  /* 0x0000ffff04007812 */ /* 0x000fe400078ec0ff */
[----:B------:R-:W-:Y:S02]  /*18230*/  PRMT R10, R7, 0x5410, R10 ;  /* 0x00005410070a7816 */ /* 0x000fe4000000000a */
[----:B------:R-:W-:Y:S02]  /*18240*/  SHF.R.U32.HI R3, RZ, 0x8, R0 ;  /* 0x00000008ff037819 */ /* 0x000fe40000011600 */
[----:B------:R-:W-:Y:S02]  /*18250*/  FSEL R0, R135, RZ, P1 ;  /* 0x000000ff87007208 */ /* 0x000fe40000800000 */
[--C-:B------:R-:W-:Y:S02]  /*18260*/  PRMT R7, R6, 0x5410, R2.reuse ;  /* 0x0000541006077816 */ /* 0x100fe40000000002 */
[----:B------:R-:W-:Y:S01]  /*18270*/  PRMT R2, R4, 0x7632, R2 ;  /* 0x0000763204027816 */ /* 0x000fe20000000002 */
[----:B------:R-:W-:Y:S01]  /*18280*/  FADD.FTZ R0, -R0, R132 ;  /* 0x0000008400007221 */ /* 0x000fe20000010100 */
[----:B------:R-:W-:Y:S02]  /*18290*/  LOP3.LUT R5, R4, 0xff, RZ, 0xc0, !PT ;  /* 0x000000ff04057812 */ /* 0x000fe400078ec0ff */
[----:B------:R-:W-:Y:S01]  /*182a0*/  SHF.R.U32.HI R4, RZ, 0x18, R4 ;  /* 0x00000018ff047819 */ /* 0x000fe20000011604 */
[----:B------:R-:W-:Y:S01]  /*182b0*/  FMUL.FTZ R0, R0, UR4 ;  /* 0x0000000400007c20 */ /* 0x000fe20008410000 */
[----:B------:R-:W-:Y:S02]  /*182c0*/  LOP3.LUT R2, R2, 0xff, RZ, 0xc0, !PT ;  /* 0x000000ff02027812 */ /* 0x000fe400078ec0ff */
[----:B------:R-:W-:Y:S01]  /*182d0*/  PRMT R9, R5, 0x5410, R3 ;  /* 0x0000541005097816 */ /* 0x000fe20000000003 */
[----:B------:R1:W2:Y:S01]  /*182e0*/  MUFU.EX2 R132, R0 ;  /* 0x0000000000847308 */ /* 0x0002a20000000800 */
[----:B------:R-:W-:Y:S02]  /*182f0*/  FSEL R3, R136, RZ, P0 ;  /* 0x000000ff88037208 */ /* 0x000fe40000000000 */
[----:B------:R-:W-:Y:S02]  /*18300*/  PRMT R8, R2, 0x5410, R4 ;  /* 0x0000541002087816 */ /* 0x000fe40000000004 */
[----:B------:R-:W-:Y:S01]  /*18310*/  FSEL R2, R134, RZ, P3 ;  /* 0x000000ff86027208 */ /* 0x000fe20001800000 */
[----:B------:R-:W-:Y:S01]  /*18320*/  FADD.FTZ R4, -R3, R137 ;  /* 0x0000008903047221 */ /* 0x000fe20000010100 */
[----:B------:R-:W-:Y:S02]  /*18330*/  LOP3.LUT R5, R213, 0x200, R219, 0xf8, !PT ;  /* 0x00000200d5057812 */ /* 0x000fe400078ef8db */
[--C-:B------:R-:W-:Y:S01]  /*18340*/  HSET2.LE.AND R181, R181, R186.reuse, PT ;  /* 0x000000bab5b57233 */ /* 0x100fe20003803000 */
[----:B------:R-:W-:Y:S01]  /*18350*/  FADD.FTZ R3, -R2, R138 ;  /* 0x0000008a02037221 */ /* 0x000fe20000010100 */
[----:B------:R-:W-:Y:S01]  /*18360*/  FSEL R2, R133, RZ, P2 ;  /* 0x000000ff85027208 */ /* 0x000fe20001000000 */
[--C-:B------:R-:W-:Y:S01]  /*18370*/  FFMA.FTZ R138, R203, UR4, -R142.reuse ;  /* 0x00000004cb8a7c23 */ /* 0x100fe2000801088e */
[----:B------:R-:W-:Y:S02]  /*18380*/  LEA R185, R5, UR5, 0x1 ;  /* 0x0000000505b97c11 */ /* 0x000fe4000f8e08ff */
[--C-:B------:R-:W-:Y:S01]  /*18390*/  HSET2.LE.AND R5, R7, R186.reuse, PT ;  /* 0x000000ba07057233 */ /* 0x100fe20003803000 */
[----:B------:R-:W-:Y:S01]  /*183a0*/  MUFU.EX2 R240, R138 ;  /* 0x0000008a00f07308 */ /* 0x000fe20000000800 */
[----:B-1----:R-:W-:Y:S01]  /*183b0*/  FADD.FTZ R0, -R2, R139 ;  /* 0x0000008b02007221 */ /* 0x002fe20000010100 */
[----:B------:R-:W-:Y:S01]  /*183c0*/  FMUL.FTZ R2, R3, UR4 ;  /* 0x0000000403027c20 */ /* 0x000fe20008410000 */
[----:B------:R-:W1:Y:S01]  /*183d0*/  LDSM.16.MT88.4 R20, [R185+0xa000] ;  /* 0x00a00000b914783b */ /* 0x000e620000004200 */
[----:B------:R-:W-:Y:S01]  /*183e0*/  LOP3.LUT R6, R11, 0xff00ff, RZ, 0xc0, !PT ;  /* 0x00ff00ff0b067812 */ /* 0x000fe200078ec0ff */
[----:B------:R-:W-:Y:S01]  /*183f0*/  FMUL.FTZ R0, R0, UR4 ;  /* 0x0000000400007c20 */ /* 0x000fe20008410000 */
[----:B------:R-:W-:Y:S01]  /*18400*/  LOP3.LUT R180, R180, R5, RZ, 0xc0, !PT ;  /* 0x00000005b4b47212 */ /* 0x000fe200078ec0ff */
[----:B------:R-:W-:Y:S03]  /*18410*/  IMAD.IADD R184, R185, 0x1, R217 ;  /* 0x00000001b9b87824 */ /* 0x000fe600078e02d9 */
[----:B------:R3:W4:Y:S01]  /*18420*/  MUFU.EX2 R3, R2 ;  /* 0x0000000200037308 */ /* 0x0007220000000800 */
[--C-:B------:R-:W-:Y:S01]  /*18430*/  HSET2.LE.AND R5, R18, R186.reuse, PT ;  /* 0x000000ba12057233 */ /* 0x100fe20003803000 */
[C---:B--2---:R-:W-:Y:S01]  /*18440*/  FMUL.FTZ R12, R132.reuse, R152 ;  /* 0x00000098840c7220 */ /* 0x044fe20000410000 */
[--C-:B------:R-:W-:Y:S01]  /*18450*/  HSET2.LE.AND R6, R6, R186.reuse, PT ;  /* 0x000000ba06067233 */ /* 0x100fe20003803000 */
[C---:B------:R-:W-:Y:S01]  /*18460*/  FMUL.FTZ R13, R132.reuse, R153 ;  /* 0x00000099840d7220 */ /* 0x040fe20000410000 */
[----:B------:R-:W-:Y:S01]  /*18470*/  F2FP.BF16.F32.PACK_AB R179, R233, R235 ;  /* 0x000000ebe9b3723e */ /* 0x000fe200000010ff */
[----:B------:R-:W-:Y:S01]  /*18480*/  FMUL.FTZ R24, R132, R164 ;  /* 0x000000a484187220 */ /* 0x000fe20000410000 */
[----:B------:R-:W-:Y:S01]  /*18490*/  LOP3.LUT R178, R178, R5, RZ, 0xc0, !PT ;  /* 0x00000005b2b27212 */ /* 0x000fe200078ec0ff */
[C---:B------:R-:W-:Y:S01]  /*184a0*/  FMUL.FTZ R25, R132.reuse, R165 ;  /* 0x000000a584197220 */ /* 0x040fe20000410000 */
[----:B------:R-:W-:Y:S01]  /*184b0*/  LOP3.LUT R179, R179, R6, RZ, 0xc0, !PT ;  /* 0x00000006b3b37212 */ /* 0x000fe200078ec0ff */
[C---:B------:R-:W-:Y:S01]  /*184c0*/  FMUL.FTZ R29, R132.reuse, R169 ;  /* 0x000000a9841d7220 */ /* 0x040fe20000410000 */
[--C-:B------:R-:W-:Y:S01]  /*184d0*/  HSET2.LE.AND R5, R9, R186.reuse, PT ;  /* 0x000000ba09057233 */ /* 0x100fe20003803000 */
[C---:B------:R-:W-:Y:S01]  /*184e0*/  FMUL.FTZ R40, R132.reuse, R40 ;  /* 0x0000002884287220 */ /* 0x040fe20000410000 */
[--C-:B------:R-:W-:Y:S01]  /*184f0*/  HSET2.LE.AND R6, R8, R186.reuse, PT ;  /* 0x000000ba08067233 */ /* 0x100fe20003803000 */
[C---:B------:R-:W-:Y:S01]  /*18500*/  FMUL.FTZ R41, R132.reuse, R41 ;  /* 0x0000002984297220 */ /* 0x040fe20000410000 */
[----:B------:R-:W-:Y:S01]  /*18510*/  F2FP.BF16.F32.PACK_AB R176, R201, R210 ;  /* 0x000000d2c9b0723e */ /* 0x000fe200000010ff */
[----:B------:R-:W-:Y:S01]  /*18520*/  FMUL.FTZ R44, R132, R44 ;  /* 0x0000002c842c7220 */ /* 0x000fe20000410000 */
[----:B---3--:R-:W-:Y:S01]  /*18530*/  F2FP.BF16.F32.PACK_AB R2, R249, R250 ;  /* 0x000000faf902723e */ /* 0x008fe200000010ff */
[----:B----4-:R-:W-:Y:S01]  /*18540*/  FMUL.FTZ R16, R3, R156 ;  /* 0x0000009c03107220 */ /* 0x010fe20000410000 */
[----:B------:R-:W-:Y:S01]  /*18550*/  F2FP.BF16.F32.PACK_AB R177, R197, R199 ;  /* 0x000000c7c5b1723e */ /* 0x000fe200000010ff */
[C---:B------:R-:W-:Y:S01]  /*18560*/  FMUL.FTZ R17, R3.reuse, R157 ;  /* 0x0000009d03117220 */ /* 0x040fe20000410000 */
[----:B------:R-:W-:Y:S01]  /*18570*/  LOP3.LUT R181, R2, R181, RZ, 0xc0, !PT ;  /* 0x000000b502b57212 */ /* 0x000fe200078ec0ff */
[C---:B------:R-:W-:Y:S01]  /*18580*/  FMUL.FTZ R32, R3.reuse, R172 ;  /* 0x000000ac03207220 */ /* 0x040fe20000410000 */
[----:B------:R2:W3:Y:S01]  /*18590*/  MUFU.EX2 R2, R0 ;  /* 0x0000000000027308 */ /* 0x0004e20000000800 */
[----:B------:R-:W-:Y:S01]  /*185a0*/  LOP3.LUT R176, R176, R5, RZ, 0xc0, !PT ;  /* 0x00000005b0b07212 */ /* 0x000fe200078ec0ff */
[----:B------:R-:W-:Y:S01]  /*185b0*/  FMUL.FTZ R5, R3, R145 ;  /* 0x0000009103057220 */ /* 0x000fe20000410000 */
[----:B------:R-:W-:Y:S01]  /*185c0*/  LOP3.LUT R177, R177, R6, RZ, 0xc0, !PT ;  /* 0x00000006b1b17212 */ /* 0x000fe200078ec0ff */
[----:B------:R-:W-:Y:S01]  /*185d0*/  FMUL.FTZ R33, R3, R173 ;  /* 0x000000ad03217220 */ /* 0x000fe20000410000 */
[----:B------:R-:W-:Y:S01]  /*185e0*/  LOP3.LUT R183, R183, 0xff00ff, RZ, 0xc0, !PT ;  /* 0x00ff00ffb7b77812 */ /* 0x000fe200078ec0ff */
[C---:B------:R-:W-:Y:S01]  /*185f0*/  FMUL.FTZ R36, R3.reuse, R36 ;  /* 0x0000002403247220 */ /* 0x040fe20000410000 */
[--C-:B------:R-:W-:Y:S01]  /*18600*/  HSET2.LE.AND R182, R10, R186.reuse, PT ;  /* 0x000000ba0ab67233 */ /* 0x100fe20003803000 */
[----:B------:R-:W-:Y:S01]  /*18610*/  FMUL.FTZ R37, R3, R37 ;  /* 0x0000002503257220 */ /* 0x000fe20000410000 */
[----:B------:R-:W-:Y:S01]  /*18620*/  F2FP.BF16.F32.PACK_AB R8, R247, R248 ;  /* 0x000000f8f708723e */ /* 0x000fe200000010ff */
[----:B------:R-:W-:Y:S01]  /*18630*/  FMUL.FTZ R45, R132, R45 ;  /* 0x0000002d842d7220 */ /* 0x000fe20000410000 */
[--C-:B------:R-:W-:Y:S01]  /*18640*/  HSET2.LE.AND R183, R183, R186.reuse, PT ;  /* 0x000000bab7b77233 */ /* 0x100fe20003803000 */
[--C-:B------:R-:W-:Y:S01]  /*18650*/  FFMA.FTZ R138, R206, UR4, -R142.reuse ;  /* 0x00000004ce8a7c23 */ /* 0x100fe2000801088e */
[----:B------:R-:W-:Y:S01]  /*18660*/  F2FP.BF16.F32.PACK_AB R9, R243, R246 ;  /* 0x000000f6f309723e */ /* 0x000fe200000010ff */
[C---:B------:R-:W-:Y:S01]  /*18670*/  FMUL.FTZ R48, R3.reuse, R48 ;  /* 0x0000003003307220 */ /* 0x040fe20000410000 */
[----:B------:R-:W-:Y:S01]  /*18680*/  LOP3.LUT R182, R8, R182, RZ, 0xc0, !PT ;  /* 0x000000b608b67212 */ /* 0x000fe200078ec0ff */
[----:B------:R-:W-:Y:S01]  /*18690*/  FMUL.FTZ R8, R132, R148 ;  /* 0x0000009484087220 */ /* 0x000fe20000410000 */
[----:B--2---:R-:W-:Y:S01]  /*186a0*/  FMUL.FTZ R0, R4, UR4 ;  /* 0x0000000404007c20 */ /* 0x004fe20008410000 */
[----:B------:R-:W-:Y:S01]  /*186b0*/  FMUL.FTZ R4, R3, R144 ;  /* 0x0000009003047220 */ /* 0x000fe20000410000 */
[C---:B---3--:R-:W-:Y:S01]  /*186c0*/  FMUL.FTZ R6, R2.reuse, R146 ;  /* 0x0000009202067220 */ /* 0x048fe20000410000 */
[----:B------:R-:W-:Y:S01]  /*186d0*/  FMUL.FTZ R7, R2, R147 ;  /* 0x0000009302077220 */ /* 0x000fe20000410000 */
[----:B------:R-:W-:Y:S01]  /*186e0*/  LOP3.LUT R183, R9, R183, RZ, 0xc0, !PT ;  /* 0x000000b709b77212 */ /* 0x000fe200078ec0ff */
[----:B------:R-:W2:Y:S01]  /*186f0*/  LDSM.16.MT88.4 R144, [R184+0xa000] ;  /* 0x00a00000b890783b */ /* 0x000ea20000004200 */
[----:B------:R-:W3:Y:S01]  /*18700*/  MUFU.EX2 R0, R0 ;  /* 0x0000000000007308 */ /* 0x000ee20000000800 */
[----:B------:R-:W-:Y:S01]  /*18710*/  FMUL.FTZ R9, R132, R149 ;  /* 0x0000009584097220 */ /* 0x000fe20000410000 */
[C---:B------:R-:W-:Y:S01]  /*18720*/  FMUL.FTZ R18, R2.reuse, R158 ;  /* 0x0000009e02127220 */ /* 0x040fe20000410000 */
[C---:B------:R-:W-:Y:S01]  /*18730*/  FMUL.FTZ R19, R2.reuse, R159 ;  /* 0x0000009f02137220 */ /* 0x040fe20000410000 */
[-C--:B-1----:R-:W-:Y:S01]  /*18740*/  HMMA.16816.F32.BF16 R4, R176, R20.reuse, R4 ;  /* 0x00000014b004723c */ /* 0x082fe20000041804 */
[----:B------:R-:W-:Y:S02]  /*18750*/  MOV R137, UR32 ;  /* 0x0000002000897c02 */ /* 0x000fe40008000f00 */
[----:B------:R-:W-:Y:S03]  /*18760*/  LDSM.16.MT88.4 R156, [R185+0xa800] ;  /* 0x00a80000b99c783b */ /* 0x000fe60000004200 */
[----:B------:R-:W-:Y:S01]  /*18770*/  MUFU.EX2 R206, R143 ;  /* 0x0000008f00ce7308 */ /* 0x000fe20000000800 */
[----:B------:R-:W-:Y:S01]  /*18780*/  IADD3 R28, PT, PT, R185, 0xa000, RZ ;  /* 0x0000a000b91c7810 */ /* 0x000fe20007ffe0ff */
[C---:B------:R-:W-:Y:S01]  /*18790*/  FMUL.FTZ R34, R2.reuse, R174 ;  /* 0x000000ae02227220 */ /* 0x040fe20000410000 */
[C---:B------:R-:W-:Y:S01]  /*187a0*/  FMUL.FTZ R35, R2.reuse, R175 ;  /* 0x000000af02237220 */ /* 0x040fe20000410000 */
[C---:B------:R-:W-:Y:S01]  /*187b0*/  FMUL.FTZ R38, R2.reuse, R38 ;  /* 0x0000002602267220 */ /* 0x040fe20000410000 */
[C---:B------:R-:W-:Y:S01]  /*187c0*/  FMUL.FTZ R39, R2.reuse, R39 ;  /* 0x0000002702277220 */ /* 0x040fe20000410000 */
[C---:B------:R-:W-:Y:S01]  /*187d0*/  FMUL.FTZ R49, R3.reuse, R49 ;  /* 0x0000003103317220 */ /* 0x040fe20000410000 */
[----:B------:R-:W-:Y:S01]  /*187e0*/  LDSM.16.MT88.4 R172, [R184+0xa800] ;  /* 0x00a80000b8ac783b */ /* 0x000fe20000004200 */
[----:B------:R-:W-:Y:S01]  /*187f0*/  FMUL.FTZ R50, R2, R50 ;  /* 0x0000003202327220 */ /* 0x000fe20000410000 */
        /* <DEDUP_REMOVED lines=8> */
[C---:B------:R-:W-:Y:S01]  /*18880*/  HMMA.16816.F32.BF16 R8, R180.reuse, R20, R8 ;  /* 0x00000014b408723c */ /* 0x040fe20000041808 */
[----:B------:R1:W-:Y:S03]  /*18890*/  MUFU.EX2 R213, R138 ;  /* 0x0000008a00d57308 */ /* 0x0003e60000000800 */
[----:B------:R-:W-:Y:S01]  /*188a0*/  FMUL.FTZ R20, R3, R160 ;  /* 0x000000a003147220 */ /* 0x000fe20000410000 */
[----:B------:R-:W-:Y:S01]  /*188b0*/  IADD3 R160, PT, PT, R185, 0xa040, RZ ;  /* 0x0000a040b9a07810 */ /* 0x000fe20007ffe0ff */
[----:B------:R-:W-:Y:S02]  /*188c0*/  @P4 VIADD R160, R28, 0xffffffc0 ;  /* 0xffffffc01ca04836 */ /* 0x000fe40000000000 */
[----:B------:R-:W-:Y:S01]  /*188d0*/  FMUL.FTZ R21, R3, R161 ;  /* 0x000000a103157220 */ /* 0x000fe20000410000 */
[-C--:B------:R-:W-:Y:S02]  /*188e0*/  HMMA.16816.F32.BF16 R12, R180, R22.reuse, R12 ;  /* 0x00000016b40c723c */ /* 0x080fe4000004180c */
[----:B------:R-:W3:Y:S01]  /*188f0*/  LDSM.16.MT88.4 R148, [R160] ;  /* 0x00000000a094783b */ /* 0x000ee20000004200 */
[----:B------:R-:W-:Y:S01]  /*18900*/  FMUL.FTZ R28, R132, R168 ;  /* 0x000000a8841c7220 */ /* 0x000fe20000410000 */
[----:B------:R-:W-:Y:S01]  /*18910*/  IADD3 R168, PT, PT, R217, R160, RZ ;  /* 0x000000a0d9a87210 */ /* 0x000fe20007ffe0ff */
[C---:B------:R-:W-:Y:S01]  /*18920*/  FMUL.FTZ R42, R0.reuse, R42 ;  /* 0x0000002a002a7220 */ /* 0x040fe20000410000 */
[----:B------:R-:W-:Y:S02]  /*18930*/  FMUL.FTZ R43, R0, R43 ;  /* 0x0000002b002b7220 */ /* 0x000fe40000410000 */
[C---:B------:R-:W-:Y:S04]  /*18940*/  HMMA.16816.F32.BF16 R16, R176.reuse, R22, R16 ;  /* 0x00000016b010723c */ /* 0x040fe80000041810 */
        /* <DEDUP_REMOVED lines=8> */
[-C--:B--2---:R-:W-:Y:S03]  /*189d0*/  HMMA.16816.F32.BF16 R20, R176, R144.reuse, R20 ;  /* 0x00000090b014723c */ /* 0x084fe60000041814 */
[----:B------:R-:W-:Y:S01]  /*189e0*/  FMUL.FTZ R55, R2, R55 ;  /* 0x0000003702377220 */ /* 0x000fe20000410000 */
        /* <DEDUP_REMOVED lines=10> */
[----:B------:R-:W-:Y:S02]  /*18a90*/  VIADD R137, R137, 0x1715609d ;  /* 0x1715609d89897836 */ /* 0x000fe40000000000 */
[C---:B------:R-:W-:Y:S01]  /*18aa0*/  FMUL.FTZ R64, R3.reuse, R64 ;  /* 0x0000004003407220 */ /* 0x040fe20000410000 */
[----:B------:R-:W-:Y:S01]  /*18ab0*/  FMUL.FTZ R65, R3, R65 ;  /* 0x0000004103417220 */ /* 0x000fe20000410000 */
[C---:B------:R-:W-:Y:S01]  /*18ac0*/  FMUL.FTZ R66, R2.reuse, R66 ;  /* 0x0000004202427220 */ /* 0x040fe20000410000 */
[C---:B------:R-:W-:Y:S01]  /*18ad0*/  FMUL.FTZ R67, R2.reuse, R67 ;  /* 0x0000004302437220 */ /* 0x040fe20000410000 */
[C---:B------:R-:W-:Y:S01]  /*18ae0*/  HMMA.16816.F32.BF16 R32, R176.reuse, R146, R32 ;  /* 0x00000092b020723c */ /* 0x040fe20000041820 */
[----:B------:R-:W2:Y:S03]  /*18af0*/  LDSM.16.MT88.4 R144, [R168] ;  /* 0x00000000a890783b */ /* 0x000ea60000004200 */
[----:B------:R-:W-:Y:S01]  /*18b00*/  LOP3.LUT R139, R137, R194, R191, 0x96, !PT ;  /* 0x000000c2898b7212 */ /* 0x000fe200078e96bf */
[C---:B------:R-:W-:Y:S01]  /*18b10*/  FMUL.FTZ R68, R3.reuse, R68 ;  /* 0x0000004403447220 */ /* 0x040fe20000410000 */
[C---:B------:R-:W-:Y:S01]  /*18b20*/  FMUL.FTZ R69, R3.reuse, R69 ;  /* 0x0000004503457220 */ /* 0x040fe20000410000 */
[C---:B------:R-:W-:Y:S01]  /*18b30*/  FMUL.FTZ R70, R2.reuse, R70 ;  /* 0x0000004602467220 */ /* 0x040fe20000410000 */
[-C--:B---3--:R-:W-:Y:S03]  /*18b40*/  HMMA.16816.F32.BF16 R36, R176, R148.reuse, R36 ;  /* 0x00000094b024723c */ /* 0x088fe60000041824 */
        /* <DEDUP_REMOVED lines=12> */
[C---:B------:R-:W-:Y:S01]  /*18c10*/  FMUL.FTZ R81, R3.reuse, R81 ;  /* 0x0000005103517220 */ /* 0x040fe20000410000 */
        /* <DEDUP_REMOVED lines=8> */
[C---:B------:R-:W-:Y:S01]  /*18ca0*/  FMUL.FTZ R92, R132.reuse, R92 ;  /* 0x0000005c845c7220 */ /* 0x040fe20000410000 */
[----:B------:R-:W-:Y:S01]  /*18cb0*/  FMUL.FTZ R93, R132, R93 ;  /* 0x0000005d845d7220 */ /* 0x000fe20000410000 */
[-C--:B--2---:R-:W-:Y:S03]  /*18cc0*/  HMMA.16816.F32.BF16 R52, R176, R144.reuse, R52 ;  /* 0x00000090b034723c */ /* 0x084fe60000041834 */
[----:B-1----:R-:W-:Y:S01]  /*18cd0*/  FFMA.FTZ R138, R208, UR4, -R189 ;  /* 0x00000004d08a7c23 */ /* 0x002fe200080108bd */
        /* <DEDUP_REMOVED lines=14> */
[----:B------:R-:W-:Y:S01]  /*18dc0*/  FMUL.FTZ R109, R132, R109 ;  /* 0x0000006d846d7220 */ /* 0x000fe20000410000 */
[C---:B------:R-:W-:Y:S01]  /*18dd0*/  FMUL.FTZ R110, R0.reuse, R110 ;  /* 0x0000006e006e7220 */ /* 0x040fe20000410000 */
[C---:B------:R-:W-:Y:S01]  /*18de0*/  HMMA.16816.F32.BF16 R64, R176.reuse, R146, R64 ;  /* 0x00000092b040723c */ /* 0x040fe20000041840 */
[----:B------:R-:W2:Y:S03]  /*18df0*/  LDSM.16.MT88.4 R144, [R184+0xb000] ;  /* 0x00b00000b890783b */ /* 0x000ea60000004200 */
[----:B-1----:R-:W-:Y:S04]  /*18e00*/  IMAD.WIDE.U32 R138, R139, -0x2daee0ad, RZ ;  /* 0xd2511f538b8a7825 */ /* 0x002fe800078e00ff */
[----:B------:R-:W-:Y:S01]  /*18e10*/  FMUL.FTZ R111, R0, R111 ;  /* 0x0000006f006f7220 */ /* 0x000fe20000410000 */
[C---:B------:R-:W-:Y:S01]  /*18e20*/  FMUL.FTZ R120, R132.reuse, R120 ;  /* 0x0000007884787220 */ /* 0x040fe20000410000 */
[-C--:B---3--:R-:W-:Y:S03]  /*18e30*/  HMMA.16816.F32.BF16 R68, R176, R148.reuse, R68 ;  /* 0x00000094b044723c */ /* 0x088fe60000041844 */
[----:B------:R-:W-:Y:S01]  /*18e40*/  MOV R152, R138 ;  /* 0x0000008a00987202 */ /* 0x000fe20000000f00 */
[----:B------:R-:W-:Y:S01]  /*18e50*/  FMUL.FTZ R121, R132, R121 ;  /* 0x0000007984797220 */ /* 0x000fe20000410000 */
[----:B------:R-:W-:Y:S01]  /*18e60*/  PRMT R155, R138, 0x7773, RZ ;  /* 0x000077738a9b7816 */ /* 0x000fe200000000ff */
[----:B------:R-:W-:Y:S01]  /*18e70*/  FMUL.FTZ R122, R0, R122 ;  /* 0x0000007a007a7220 */ /* 0x000fe20000410000 */
[C---:B------:R-:W-:Y:S01]  /*18e80*/  PRMT R154, R138.reuse, 0x7772, RZ ;  /* 0x000077728a9a7816 */ /* 0x040fe200000000ff */
[C---:B------:R-:W-:Y:S04]  /*18e90*/  HMMA.16816.F32.BF16 R72, R180.reuse, R148, R72 ;  /* 0x00000094b448723c */ /* 0x040fe80000041848 */
[----:B------:R-:W-:Y:S01]  /*18ea0*/  PRMT R153, R138, 0x7771, RZ ;  /* 0x000077718a997816 */ /* 0x000fe200000000ff */
[----:B------:R-:W-:Y:S01]  /*18eb0*/  FFMA.FTZ R138, R202, UR4, -R187 ;  /* 0x00000004ca8a7c23 */ /* 0x000fe200080108bb */
[----:B------:R-:W-:Y:S01]  /*18ec0*/  PRMT R154, R154, 0x5410, R155 ;  /* 0x000054109a9a7816 */ /* 0x000fe2000000009b */
        /* <DEDUP_REMOVED lines=10> */
[C---:B------:R-:W-:Y:S01]  /*18f70*/  FMUL.FTZ R85, R3.reuse, R85 ;  /* 0x0000005503557220 */ /* 0x040fe20000410000 */
[C---:B------:R-:W-:Y:S01]  /*18f80*/  FMUL.FTZ R86, R2.reuse, R86 ;  /* 0x0000005602567220 */ /* 0x040fe20000410000 */
[C---:B------:R-:W-:Y:S01]  /*18f90*/  FMUL.FTZ R87, R2.reuse, R87 ;  /* 0x0000005702577220 */ /* 0x040fe20000410000 */
[C---:B------:R-:W-:Y:S01]  /*18fa0*/  FMUL.FTZ R100, R3.reuse, R100 ;  /* 0x0000006403647220 */ /* 0x040fe20000410000 */
[C---:B------:R-:W-:Y:S01]  /*18fb0*/  FMUL.FTZ R101, R3.reuse, R101 ;  /* 0x0000006503657220 */ /* 0x040fe20000410000 */
[----:B------:R-:W-:Y:S01]  /*18fc0*/  FMUL.FTZ R102, R2, R102 ;  /* 0x0000006602667220 */ /* 0x000fe20000410000 */
[----:B-1----:R-:W-:Y:S01]  /*18fd0*/  FFMA.FTZ R138, R204, UR4, -R187 ;  /* 0x00000004cc8a7c23 */ /* 0x002fe200080108bb */
[C---:B------:R-:W-:Y:S01]  /*18fe0*/  FMUL.FTZ R103, R2.reuse, R103 ;  /* 0x0000006702677220 */ /* 0x040fe20000410000 */
[C---:B------:R-:W-:Y:S01]  /*18ff0*/  FMUL.FTZ R116, R3.reuse, R116 ;  /* 0x0000007403747220 */ /* 0x040fe20000410000 */
[-C--:B--2---:R-:W-:Y:S01]  /*19000*/  HMMA.16816.F32.BF16 R84, R176, R144.reuse, R84 ;  /* 0x00000090b054723c */ /* 0x084fe20000041854 */
[----:B------:R1:W2:Y:S02]  /*19010*/  MUFU.EX2 R194, R138 ;  /* 0x0000008a00c27308 */ /* 0x0002a40000000800 */
[----:B------:R-:W-:Y:S01]  /*19020*/  FMUL.FTZ R117, R3, R117 ;  /* 0x0000007503757220 */ /* 0x000fe20000410000 */
[C---:B------:R-:W-:Y:S01]  /*19030*/  FMUL.FTZ R118, R2.reuse, R118 ;  /* 0x0000007602767220 */ /* 0x040fe20000410000 */
[----:B------:R-:W-:Y:S01]  /*19040*/  FMUL.FTZ R119, R2, R119 ;  /* 0x0000007702777220 */ /* 0x000fe20000410000 */
[----:B------:R-:W-:Y:S01]  /*19050*/  FFMA.FTZ R189, R141, UR4, -R189 ;  /* 0x000000048dbd7c23 */ /* 0x000fe200080108bd */
[----:B------:R-:W-:Y:S01]  /*19060*/  FMUL.FTZ R128, R3, R128 ;  /* 0x0000008003807220 */ /* 0x000fe20000410000 */
[C---:B------:R-:W-:Y:S04]  /*19070*/  HMMA.16816.F32.BF16 R88, R180.reuse, R144, R88 ;  /* 0x00000090b458723c */ /* 0x040fe80000041858 */
[----:B------:R-:W-:Y:S01]  /*19080*/  LOP3.LUT R145, R137, R198, R193, 0x96, !PT ;  /* 0x000000c689917212 */ /* 0x000fe200078e96c1 */
[--C-:B------:R-:W-:Y:S01]  /*19090*/  FFMA.FTZ R137, R211, UR4, -R142.reuse ;  /* 0x00000004d3897c23 */ /* 0x100fe2000801088e */
[----:B------:R-:W-:Y:S01]  /*190a0*/  FFMA.FTZ R144, R231, UR4, -R142 ;  /* 0x00000004e7907c23 */ /* 0x000fe2000801088e */
[----:B------:R-:W4:Y:S01]  /*190b0*/  LDL.LU R211, [R1+0x24] ;  /* 0x0000240001d37983 */ /* 0x000f220000300800 */
[-C--:B------:R-:W-:Y:S01]  /*190c0*/  HMMA.16816.F32.BF16 R92, R180, R146.reuse, R92 ;  /* 0x00000092b45c723c */ /* 0x080fe2000004185c */
[----:B------:R5:W-:Y:S02]  /*190d0*/  MUFU.EX2 R203, R137 ;  /* 0x0000008900cb7308 */ /* 0x000be40000000800 */
[--C-:B-1----:R-:W-:Y:S01]  /*190e0*/  FFMA.FTZ R138, R205, UR4, -R188.reuse ;  /* 0x00000004cd8a7c23 */ /* 0x102fe200080108bc */
[----:B------:R-:W-:Y:S01]  /*190f0*/  IMAD.WIDE.U32 R142, R145, -0x2daee0ad, RZ ;  /* 0xd2511f53918e7825 */ /* 0x000fe200078e00ff */
[----:B------:R-:W4:Y:S03]  /*19100*/  LDL.LU R231, [R1+0x28] ;  /* 0x0000280001e77983 */ /* 0x000f260000300800 */
[C---:B------:R-:W-:Y:S01]  /*19110*/  FMUL.FTZ R129, R3.reuse, R129 ;  /* 0x0000008103817220 */ /* 0x040fe20000410000 */
[C---:B------:R-:W-:Y:S02]  /*19120*/  HMMA.16816.F32.BF16 R96, R176.reuse, R146, R96 ;  /* 0x00000092b060723c */ /* 0x040fe40000041860 */
[----:B------:R1:W-:Y:S02]  /*19130*/  MUFU.EX2 R193, R138 ;  /* 0x0000008a00c17308 */ /* 0x0003e40000000800 */
[----:B------:R-:W-:Y:S01]  /*19140*/  LOP3.LUT R139, R196, UR6, R139, 0x96, !PT ;  /* 0x00000006c48b7c12 */ /* 0x000fe2000f8e968b */
[C---:B------:R-:W-:Y:S01]  /*19150*/  FMUL.FTZ R130, R2.reuse, R130 ;  /* 0x0000008202827220 */ /* 0x040fe20000410000 */
[----:B------:R-:W-:Y:S01]  /*19160*/  FMUL.FTZ R131, R2, R131 ;  /* 0x0000008302837220 */ /* 0x000fe20000410000 */
[C---:B------:R-:W-:Y:S01]  /*19170*/  FMUL.FTZ R112, R3.reuse, R112 ;  /* 0x0000007003707220 */ /* 0x040fe20000410000 */
[-C--:B---3--:R-:W-:Y:S04]  /*19180*/  HMMA.16816.F32.BF16 R100, R176, R148.reuse, R100 ;  /* 0x00000094b064723c */ /* 0x088fe80000041864 */
[----:B------:R3:W-:Y:S01]  /*19190*/  MUFU.EX2 R198, R144 ;  /* 0x0000009000c67308 */ /* 0x0007e20000000800 */
[----:B-----5:R-:W-:Y:S01]  /*191a0*/  LOP3.LUT R137, R200, UR6, R143, 0x96, !PT ;  /* 0x00000006c8897c12 */ /* 0x020fe2000f8e968f */
[----:B------:R-:W-:Y:S01]  /*191b0*/  FMUL.FTZ R113, R3, R113 ;  /* 0x0000007103717220 */ /* 0x000fe20000410000 */
[----:B------:R-:W5:Y:S01]  /*191c0*/  LDL.LU R200, [R1+0x2c] ;  /* 0x00002c0001c87983 */ /* 0x000f620000300800 */
[C---:B------:R-:W-:Y:S01]  /*191d0*/  FMUL.FTZ R114, R2.reuse, R114 ;  /* 0x0000007202727220 */ /* 0x040fe20000410000 */
[----:B------:R-:W-:Y:S01]  /*191e0*/  FMUL.FTZ R115, R2, R115 ;  /* 0x0000007302737220 */ /* 0x000fe20000410000 */
[C---:B------:R-:W-:Y:S04]  /*191f0*/  HMMA.16816.F32.BF16 R104, R180.reuse, R148, R104 ;  /* 0x00000094b468723c */ /* 0x040fe80000041868 */
[----:B------:R2:W-:Y:S01]  /*19200*/  MUFU.EX2 R196, R140 ;  /* 0x0000008c00c47308 */ /* 0x0005e20000000800 */
[----:B-1----:R-:W-:Y:S01]  /*19210*/  FFMA.FTZ R138, R207, UR4, -R188 ;  /* 0x00000004cf8a7c23 */ /* 0x002fe200080108bc */
[----:B------:R-:W-:Y:S01]  /*19220*/  PRMT R149, R142, 0x7773, RZ ;  /* 0x000077738e957816 */ /* 0x000fe200000000ff */
[----:B------:R-:W-:Y:S01]  /*19230*/  FFMA.FTZ R2, R2, R209, R199 ;  /* 0x000000d102027223 */ /* 0x000fe200000100c7 */
[----:B------:R-:W-:Y:S01]  /*19240*/  PRMT R148, R142, 0x7772, RZ ;  /* 0x000077728e947816 */ /* 0x000fe200000000ff */
[-C--:B------:R-:W-:Y:S05]  /*19250*/  HMMA.16816.F32.BF16 R108, R180, R150.reuse, R108 ;  /* 0x00000096b46c723c */ /* 0x080fea000004186c */
[----:B------:R1:W1:Y:S01]  /*19260*/  MUFU.EX2 R192, R138 ;  /* 0x0000008a00c07308 */ /* 0x0002620000000800 */
[----:B---3--:R-:W3:Y:S01]  /*19270*/  LDSM.16.MT88.4 R144, [R168+0x1000] ;  /* 0x00100000a890783b */ /* 0x008ee20000004200 */
[----:B------:R-:W-:Y:S01]  /*19280*/  MOV R143, R142 ;  /* 0x0000008e008f7202 */ /* 0x000fe20000000f00 */
[----:B------:R-:W-:Y:S01]  /*19290*/  FADD.FTZ R2, R197, R2 ;  /* 0x00000002c5027221 */ /* 0x000fe20000010000 */
[----:B------:R-:W-:Y:S02]  /*192a0*/  PRMT R155, R148, 0x5410, R149 ;  /* 0x00005410949b7816 */ /* 0x000fe40000000095 */
[C---:B------:R-:W-:Y:S01]  /*192b0*/  LOP3.LUT R148, R139.reuse, 0xff, RZ, 0xc0, !PT ;  /* 0x000000ff8b947812 */ /* 0x040fe200078ec0ff */
[C---:B------:R-:W-:Y:S03]  /*192c0*/  HMMA.16816.F32.BF16 R112, R176.reuse, R150, R112 ;  /* 0x00000096b070723c */ /* 0x040fe60000041870 */
[----:B------:R-:W-:Y:S01]  /*192d0*/  MUFU.EX2 R189, R189 ;  /* 0x000000bd00bd7308 */ /* 0x000fe20000000800 */
[----:B--2---:R-:W-:Y:S02]  /*192e0*/  LOP3.LUT R140, R152, 0xff, RZ, 0xc0, !PT ;  /* 0x000000ff988c7812 */ /* 0x004fe400078ec0ff */
[----:B------:R-:W-:Y:S02]  /*192f0*/  PRMT R152, R142, 0x7771, RZ ;  /* 0x000077718e987816 */ /* 0x000fe400000000ff */
[----:B------:R-:W-:Y:S01]  /*19300*/  PRMT R153, R140, 0x5410, R153 ;  /* 0x000054108c997816 */ /* 0x000fe20000000099 */
[--C-:B-1----:R-:W-:Y:S01]  /*19310*/  FFMA.FTZ R138, R232, UR4, -R187.reuse ;  /* 0x00000004e88a7c23 */ /* 0x102fe200080108bb */
[C---:B------:R-:W-:Y:S01]  /*19320*/  LOP3.LUT R140, R139.reuse, 0xffff, RZ, 0xc0, !PT ;  /* 0x0000ffff8b8c7812 */ /* 0x040fe200078ec0ff */
[----:B------:R-:W-:Y:S01]  /*19330*/  FFMA.FTZ R187, R234, UR4, -R187 ;  /* 0x00000004eabb7c23 */ /* 0x000fe200080108bb */
[----:B------:R-:W-:Y:S01]  /*19340*/  PRMT R142, R139, 0x7632, R142 ;  /* 0x000076328b8e7816 */ /* 0x000fe2000000008e */
[----:B------:R1:W-:Y:S01]  /*19350*/  MUFU.EX2 R191, R138 ;  /* 0x0000008a00bf7308 */ /* 0x0003e20000000800 */
[----:B------:R-:W-:Y:S02]  /*19360*/  SHF.R.U32.HI R140, RZ, 0x8, R140 ;  /* 0x00000008ff8c7819 */ /* 0x000fe4000001168c */
[----:B------:R-:W-:Y:S02]  /*19370*/  SHF.R.U32.HI R139, RZ, 0x18, R139 ;  /* 0x00000018ff8b7819 */ /* 0x000fe4000001168b */
[----:B------:R-:W-:Y:S02]  /*19380*/  LOP3.LUT R142, R142, 0xff, RZ, 0xc0, !PT ;  /* 0x000000ff8e8e7812 */ /* 0x000fe400078ec0ff */
[----:B------:R-:W-:Y:S03]  /*19390*/  PRMT R151, R148, 0x5410, R140 ;  /* 0x0000541094977816 */ /* 0x000fe6000000008c */
[----:B------:R-:W2:Y:S01]  /*193a0*/  MUFU.EX2 R190, R187 ;  /* 0x000000bb00be7308 */ /* 0x000ea20000000800 */
[--C-:B------:R-:W-:Y:S02]  /*193b0*/  PRMT R148, R142, 0x5410, R139.reuse ;  /* 0x000054108e947816 */ /* 0x100fe4000000008b */
[C---:B------:R-:W-:Y:S02]  /*193c0*/  LOP3.LUT R142, R137.reuse, 0xff, RZ, 0xc0, !PT ;  /* 0x000000ff898e7812 */ /* 0x040fe400078ec0ff */
[C---:B------:R-:W-:Y:S02]  /*193d0*/  PRMT R139, R137.reuse, 0x7632, R139 ;  /* 0x00007632898b7816 */ /* 0x040fe4000000008b */
[----:B------:R-:W-:Y:S02]  /*193e0*/  SHF.R.U32.HI R140, RZ, 0x18, R137 ;  /* 0x00000018ff8c7819 */ /* 0x000fe40000011689 */
[----:B-1----:R-:W-:Y:S01]  /*193f0*/  LOP3.LUT R138, R137, 0xffff, RZ, 0xc0, !PT ;  /* 0x0000ffff898a7812 */ /* 0x002fe200078ec0ff */
[--C-:B------:R-:W-:Y:S01]  /*19400*/  FFMA.FTZ R137, R238, UR4, -R188.reuse ;  /* 0x00000004ee897c23 */ /* 0x100fe200080108bc */
[----:B------:R-:W-:Y:S01]  /*19410*/  FFMA.FTZ R188, R239, UR4, -R188 ;  /* 0x00000004efbc7c23 */ /* 0x000fe200080108bc */
[-C--:B---3--:R-:W-:Y:S02]  /*19420*/  HMMA.16816.F32.BF16 R116, R176, R144.reuse, R116 ;  /* 0x00000090b074723c */ /* 0x088fe40000041874 */
[----:B------:R1:W-:Y:S01]  /*19430*/  MUFU.EX2 R187, R137 ;  /* 0x0000008900bb7308 */ /* 0x0003e20000000800 */
[----:B------:R-:W-:Y:S02]  /*19440*/  LOP3.LUT R150, R155, 0xff00ff, RZ, 0xc0, !PT ;  /* 0x00ff00ff9b967812 */ /* 0x000fe400078ec0ff */
[----:B------:R-:W-:Y:S02]  /*19450*/  LOP3.LUT R143, R143, 0xff, RZ, 0xc0, !PT ;  /* 0x000000ff8f8f7812 */ /* 0x000fe400078ec0ff */
[----:B------:R-:W-:Y:S01]  /*19460*/  LOP3.LUT R139, R139, 0xff, RZ, 0xc0, !PT ;  /* 0x000000ff8b8b7812 */ /* 0x000fe200078ec0ff */
[C---:B------:R-:W-:Y:S04]  /*19470*/  HMMA.16816.F32.BF16 R120, R180.reuse, R144, R120 ;  /* 0x00000090b478723c */ /* 0x040fe80000041878 */
[----:B------:R-:W3:Y:S01]  /*19480*/  MUFU.EX2 R188, R188 ;  /* 0x000000bc00bc7308 */ /* 0x000ee20000000800 */
[----:B------:R-:W-:Y:S02]  /*19490*/  SHF.R.U32.HI R138, RZ, 0x8, R138 ;  /* 0x00000008ff8a7819 */ /* 0x000fe4000001168a */
[----:B------:R-:W-:Y:S01]  /*194a0*/  PRMT R149, R143, 0x5410, R152 ;  /* 0x000054108f957816 */ /* 0x000fe20000000098 */
[-C--:B------:R-:W-:Y:S01]  /*194b0*/  HMMA.16816.F32.BF16 R124, R180, R146.reuse, R124 ;  /* 0x00000092b47c723c */ /* 0x080fe2000004187c */
[----:B------:R-:W-:Y:S02]  /*194c0*/  LDSM.16.MT88.4 R180, [R184+0xb800] ;  /* 0x00b80000b8b4783b */ /* 0x000fe40000004200 */
[----:B------:R-:W-:Y:S02]  /*194d0*/  LOP3.LUT R143, R154, 0xff00ff, RZ, 0xc0, !PT ;  /* 0x00ff00ff9a8f7812 */ /* 0x000fe400078ec0ff */
[----:B------:R-:W-:Y:S02]  /*194e0*/  PRMT R138, R142, 0x5410, R138 ;  /* 0x000054108e8a7816 */ /* 0x000fe4000000008a */
[--C-:B------:R-:W-:Y:S01]  /*194f0*/  HSET2.LE.AND R144, R148, R186.reuse, PT ;  /* 0x000000ba94907233 */ /* 0x100fe20003803000 */
[----:B------:R-:W-:Y:S04]  /*19500*/  HMMA.16816.F32.BF16 R128, R176, R146, R128 ;  /* 0x00000092b080723c */ /* 0x000fe80000041880 */
[----:B------:R-:W-:Y:S02]  /*19510*/  PRMT R145, R139, 0x5410, R140 ;  /* 0x000054108b917816 */ /* 0x000fe4000000008c */
[--C-:B------:R-:W-:Y:S02]  /*19520*/  HSET2.LE.AND R142, R153, R186.reuse, PT ;  /* 0x000000ba998e7233 */ /* 0x100fe40003803000 */
[--C-:B------:R-:W-:Y:S02]  /*19530*/  HSET2.LE.AND R139, R151, R186.reuse, PT ;  /* 0x000000ba978b7233 */ /* 0x100fe40003803000 */
[--C-:B------:R-:W-:Y:S02]  /*19540*/  HSET2.LE.AND R148, R138, R186.reuse, PT ;  /* 0x000000ba8a947233 */ /* 0x100fe40003803000 */
[--C-:B------:R-:W-:Y:S02]  /*19550*/  HSET2.LE.AND R143, R143, R186.reuse, PT ;  /* 0x000000ba8f8f7233 */ /* 0x100fe40003803000 */
[----:B-1----:R-:W-:Y:S02]  /*19560*/  F2FP.BF16.F32.PACK_AB R137, R194, R195 ;  /* 0x000000c3c289723e */ /* 0x002fe400000010ff */
[----:B------:R-:W-:Y:S02]  /*19570*/  F2FP.BF16.F32.PACK_AB R138, R192, R193 ;  /* 0x000000c1c08a723e */ /* 0x000fe400000010ff */
[----:B--2---:R-:W-:Y:S02]  /*19580*/  F2FP.BF16.F32.PACK_AB R140, R190, R191 ;  /* 0x000000bfbe8c723e */ /* 0x004fe400000010ff */
[----:B---3--:R-:W-:Y:S02]  /*19590*/  F2FP.BF16.F32.PACK_AB R141, R188, R187 ;  /* 0x000000bbbc8d723e */ /* 0x008fe400000010ff */
[--C-:B------:R-:W-:Y:S02]  /*195a0*/  HSET2.LE.AND R145, R145, R186.reuse, PT ;  /* 0x000000ba91917233 */ /* 0x100fe40003803000 */
[----:B------:R-:W-:Y:S01]  /*195b0*/  LOP3.LUT R142, R137, R142, RZ, 0xc0, !PT ;  /* 0x0000008e898e7212 */ /* 0x000fe200078ec0ff */
[----:B------:R-:W-:Y:S01]  /*195c0*/  IMAD.MOV.U32 R137, RZ, RZ, R136 ;  /* 0x000000ffff897224 */ /* 0x000fe200078e0088 */
[----:B------:R-:W-:Y:S02]  /*195d0*/  LOP3.LUT R143, R138, R143, RZ, 0xc0, !PT ;  /* 0x0000008f8a8f7212 */ /* 0x000fe400078ec0ff */
[----:B------:R-:W-:Y:S02]  /*195e0*/  LOP3.LUT R140, R140, R139, RZ, 0xc0, !PT ;  /* 0x0000008b8c8c7212 */ /* 0x000fe400078ec0ff */
[----:B------:R-:W-:Y:S02]  /*195f0*/  LOP3.LUT R141, R141, R144, RZ, 0xc0, !PT ;  /* 0x000000908d8d7212 */ /* 0x000fe400078ec0ff */
[----:B------:R-:W-:Y:S02]  /*19600*/  F2FP.BF16.F32.PACK_AB R177, R206, R208 ;  /* 0x000000d0ceb1723e */ /* 0x000fe400000010ff */
[--C-:B------:R-:W-:Y:S02]  /*19610*/  HSET2.LE.AND R149, R149, R186.reuse, PT ;  /* 0x000000ba95957233 */ /* 0x100fe40003803000 */
[----:B------:R-:W-:Y:S02]  /*19620*/  HSET2.LE.AND R150, R150, R186, PT ;  /* 0x000000ba96967233 */ /* 0x000fe40003803000 */
[----:B------:R-:W-:Y:S02]  /*19630*/  F2FP.BF16.F32.PACK_AB R176, R213, R240 ;  /* 0x000000f0d5b0723e */ /* 0x000fe400000010ff */
[----:B------:R-:W-:Y:S02]  /*19640*/  F2FP.BF16.F32.PACK_AB R178, R198, R203 ;  /* 0x000000cbc6b2723e */ /* 0x000fe400000010ff */
[----:B------:R-:W-:Y:S02]  /*19650*/  F2FP.BF16.F32.PACK_AB R179, R189, R196 ;  /* 0x000000c4bdb3723e */ /* 0x000fe400000010ff */
[----:B------:R-:W-:Y:S02]  /*19660*/  LOP3.LUT R177, R177, R145, RZ, 0xc0, !PT ;  /* 0x00000091b1b17212 */ /* 0x000fe400078ec0ff */
[-C--:B------:R-:W-:Y:S01]  /*19670*/  HMMA.16816.F32.BF16 R144, R140, R156.reuse, R4 ;  /* 0x0000009c8c90723c */ /* 0x080fe20000041804 */
[----:B------:R-:W1:Y:S04]  /*19680*/  LDSM.16.MT88.4 R4, [R160+0x800] ;  /* 0x00080000a004783b */ /* 0x000e680000004200 */
[----:B------:R-:W-:Y:S02]  /*19690*/  LOP3.LUT R176, R176, R148, RZ, 0xc0, !PT ;  /* 0x00000094b0b07212 */ /* 0x000fe400078ec0ff */
[----:B------:R-:W-:Y:S02]  /*196a0*/  LOP3.LUT R178, R178, R149, RZ, 0xc0, !PT ;  /* 0x00000095b2b27212 */ /* 0x000fe400078ec0ff */
[----:B------:R-:W-:Y:S02]  /*196b0*/  LOP3.LUT R179, R179, R150, RZ, 0xc0, !PT ;  /* 0x00000096b3b37212 */ /* 0x000fe400078ec0ff */
[----:B------:R-:W-:Y:S02]  /*196c0*/  MOV R139, R133 ;  /* 0x00000085008b7202 */ /* 0x000fe40000000f00 */
[----:B------:R-:W-:Y:S03]  /*196d0*/  MOV R138, R134 ;  /* 0x00000086008a7202 */ /* 0x000fe60000000f00 */
[C---:B------:R-:W-:Y:S01]  /*196e0*/  HMMA.16816.F32.BF16 R148, R176.reuse, R156, R8 ;  /* 0x0000009cb094723c */ /* 0x040fe20000041808 */
[----:B------:R-:W2:Y:S07]  /*196f0*/  LDSM.16.MT88.4 R8, [R168+0x800] ;  /* 0x00080000a808783b */ /* 0x000eae0000004200 */
[-C--:B------:R-:W-:Y:S01]  /*19700*/  HMMA.16816.F32.BF16 R152, R176, R158.reuse, R12 ;  /* 0x0000009eb098723c */ /* 0x080fe2000004180c */
[----:B------:R-:W3:Y:S07]  /*19710*/  LDSM.16.MT88.4 R12, [R185+0xb800] ;  /* 0x00b80000b90c783b */ /* 0x000eee0000004200 */
[C---:B------:R-:W-:Y:S01]  /*19720*/  HMMA.16816.F32.BF16 R156, R140.reuse, R158, R16 ;  /* 0x0000009e8c9c723c */ /* 0x040fe20000041810 */
[----:B------:R1:W5:Y:S07]  /*19730*/  LDSM.16.MT88.4 R16, [R160+0x1800] ;  /* 0x00180000a010783b */ /* 0x00036e0000004200 */
[-C--:B-1----:R-:W-:Y:S01]  /*19740*/  HMMA.16816.F32.BF16 R160, R140, R172.reuse, R20 ;  /* 0x000000ac8ca0723c */ /* 0x082fe20000041814 */
[----:B------:R1:W5:Y:S07]  /*19750*/  LDSM.16.MT88.4 R20, [R168+0x1800] ;  /* 0x00180000a814783b */ /* 0x00036e0000004200 */
[C---:B------:R-:W-:Y:S08]  /*19760*/  HMMA.16816.F32.BF16 R164, R176.reuse, R172, R24 ;  /* 0x000000acb0a4723c */ /* 0x040ff00000041818 */
[-C--:B-1----:R-:W-:Y:S08]  /*19770*/  HMMA.16816.F32.BF16 R168, R176, R174.reuse, R28 ;  /* 0x000000aeb0a8723c */ /* 0x082ff0000004181c */
[C---:B------:R-:W-:Y:S08]  /*19780*/  HMMA.16816.F32.BF16 R172, R140.reuse, R174, R32 ;  /* 0x000000ae8cac723c */ /* 0x040ff00000041820 */
[-C--:B------:R-:W-:Y:S08]  /*19790*/  HMMA.16816.F32.BF16 R36, R140, R4.reuse, R36 ;  /* 0x000000048c24723c */ /* 0x080ff00000041824 */
[C---:B------:R-:W-:Y:S04]  /*197a0*/  HMMA.16816.F32.BF16 R40, R176.reuse, R4, R40 ;  /* 0x00000004b028723c */ /* 0x040fe80000041828 */
[----:B------:R-:W-:Y:S04]  /*197b0*/  FADD.FTZ R5, R235, R2 ;  /* 0x00000002eb057221 */ /* 0x000fe80000010000 */
[-C--:B------:R-:W-:Y:S08]  /*197c0*/  HMMA.16816.F32.BF16 R44, R176, R6.reuse, R44 ;  /* 0x00000006b02c723c */ /* 0x080ff0000004182c */
[C---:B------:R-:W-:Y:S08]  /*197d0*/  HMMA.16816.F32.BF16 R48, R140.reuse, R6, R48 ;  /* 0x000000068c30723c */ /* 0x040ff00000041830 */
[-C--:B--2---:R-:W-:Y:S08]  /*197e0*/  HMMA.16816.F32.BF16 R52, R140, R8.reuse, R52 ;  /* 0x000000088c34723c */ /* 0x084ff00000041834 */
[C---:B------:R-:W-:Y:S08]  /*197f0*/  HMMA.16816.F32.BF16 R56, R176.reuse, R8, R56 ;  /* 0x00000008b038723c */ /* 0x040ff00000041838 */
[-C--:B------:R-:W-:Y:S08]  /*19800*/  HMMA.16816.F32.BF16 R60, R176, R10.reuse, R60 ;  /* 0x0000000ab03c723c */ /* 0x080ff0000004183c */
[C---:B------:R-:W-:Y:S04]  /*19810*/  HMMA.16816.F32.BF16 R64, R140.reuse, R10, R64 ;  /* 0x0000000a8c40723c */ /* 0x040fe80000041840 */
[----:B----4-:R-:W-:Y:S04]  /*19820*/  FFMA.FTZ R3, R3, R211, R210 ;  /* 0x000000d303037223 */ /* 0x010fe800000100d2 */
[-C--:B---3--:R-:W-:Y:S03]  /*19830*/  HMMA.16816.F32.BF16 R68, R140, R12.reuse, R68 ;  /* 0x0000000c8c44723c */ /* 0x088fe60000041844 */
[----:B------:R-:W-:Y:S01]  /*19840*/  FADD.FTZ R3, R201, R3 ;  /* 0x00000003c9037221 */ /* 0x000fe20000010000 */
[----:B------:R-:W-:Y:S03]  /*19850*/  FFMA.FTZ R0, R0, R231, R250 ;  /* 0x000000e700007223 */ /* 0x000fe600000100fa */
[----:B------:R-:W-:Y:S01]  /*19860*/  FADD.FTZ R3, R236, R3 ;  /* 0x00000003ec037221 */ /* 0x000fe20000010000 */
[C---:B------:R-:W-:Y:S04]  /*19870*/  HMMA.16816.F32.BF16 R72, R176.reuse, R12, R72 ;  /* 0x0000000cb048723c */ /* 0x040fe80000041848 */
[----:B------:R-:W-:Y:S01]  /*19880*/  FADD.FTZ R3, R237, R3 ;  /* 0x00000003ed037221 */ /* 0x000fe20000010000 */
[----:B------:R-:W-:Y:S03]  /*19890*/  FADD.FTZ R0, R249, R0 ;  /* 0x00000000f9007221 */ /* 0x000fe60000010000 */
[-C--:B------:R-:W-:Y:S03]  /*198a0*/  HMMA.16816.F32.BF16 R76, R176, R14.reuse, R76 ;  /* 0x0000000eb04c723c */ /* 0x080fe6000004184c */
[----:B------:R-:W-:Y:S01]  /*198b0*/  FADD.FTZ R6, R191, R3 ;  /* 0x00000003bf067221 */ /* 0x000fe20000010000 */
[----:B-----5:R-:W-:Y:S01]  /*198c0*/  FFMA.FTZ R132, R132, R200, R252 ;  /* 0x000000c884847223 */ /* 0x020fe200000100fc */
[----:B------:R-:W-:Y:S02]  /*198d0*/  FADD.FTZ R0, R246, R0 ;  /* 0x00000000f6007221 */ /* 0x000fe40000010000 */
[----:B------:R-:W-:Y:S01]  /*198e0*/  FADD.FTZ R6, R190, R6 ;  /* 0x00000006be067221 */ /* 0x000fe20000010000 */
[C---:B------:R-:W-:Y:S04]  /*198f0*/  HMMA.16816.F32.BF16 R80, R140.reuse, R14, R80 ;  /* 0x0000000e8c50723c */ /* 0x040fe80000041850 */
[----:B------:R-:W-:Y:S01]  /*19900*/  FADD.FTZ R4, R251, R132 ;  /* 0x00000084fb047221 */ /* 0x000fe20000010000 */
[----:B------:R-:W-:Y:S01]  /*19910*/  FADD.FTZ R0, R243, R0 ;  /* 0x00000000f3007221 */ /* 0x000fe20000010000 */
[----:B------:R-:W-:Y:S02]  /*19920*/  MOV R132, R135 ;  /* 0x0000008700847202 */ /* 0x000fe40000000f00 */
        /* <DEDUP_REMOVED lines=10> */
[----:B------:R-:W-:Y:S03]  /*199d0*/  FADD.FTZ R3, R187, R4 ;  /* 0x00000004bb037221 */ /* 0x000fe60000010000 */
[----:B------:R-:W-:Y:S01]  /*199e0*/  FADD.FTZ R4, R203, R2 ;  /* 0x00000002cb047221 */ /* 0x000fe20000010000 */
[C---:B------:R-:W-:Y:S04]  /*199f0*/  HMMA.16816.F32.BF16 R96, R140.reuse, R182, R96 ;  /* 0x000000b68c60723c */ /* 0x040fe80000041860 */
[----:B------:R-:W-:Y:S01]  /*19a00*/  FADD.FTZ R4, R198, R4 ;  /* 0x00000004c6047221 */ /* 0x000fe20000010000 */
[----:B------:R-:W-:Y:S01]  /*19a10*/  FADD.FTZ R2, R195, R6 ;  /* 0x00000006c3027221 */ /* 0x000fe20000010000 */
[----:B------:R-:W-:Y:S01]  /*19a20*/  FADD.FTZ R5, R188, R3 ;  /* 0x00000003bc057221 */ /* 0x000fe20000010000 */
[----:B------:R-:W-:Y:S01]  /*19a30*/  FADD.FTZ R3, R196, R0 ;  /* 0x00000000c4037221 */ /* 0x000fe20000010000 */
[-C--:B------:R-:W-:Y:S01]  /*19a40*/  HMMA.16816.F32.BF16 R100, R140, R16.reuse, R100 ;  /* 0x000000108c64723c */ /* 0x080fe20000041864 */
[----:B------:R3:W-:Y:S02]  /*19a50*/  STL [R1+0x2c], R4 ;  /* 0x00002c0401007387 */ /* 0x0007e40000100800 */
[----:B------:R-:W-:Y:S01]  /*19a60*/  FADD.FTZ R3, R189, R3 ;  /* 0x00000003bd037221 */ /* 0x000fe20000010000 */
[----:B------:R-:W-:Y:S01]  /*19a70*/  FADD.FTZ R2, R194, R2 ;  /* 0x00000002c2027221 */ /* 0x000fe20000010000 */
[----:B------:R-:W-:Y:S03]  /*19a80*/  FADD.FTZ R0, R193, R5 ;  /* 0x00000005c1007221 */ /* 0x000fe60000010000 */
[C---:B------:R-:W-:Y:S01]  /*19a90*/  HMMA.16816.F32.BF16 R104, R176.reuse, R16, R104 ;  /* 0x00000010b068723c */ /* 0x040fe20000041868 */
[----:B------:R3:W-:Y:S03]  /*19aa0*/  STL [R1+0x28], R3 ;  /* 0x0000280301007387 */ /* 0x0007e60000100800 */
[----:B------:R-:W-:Y:S01]  /*19ab0*/  FADD.FTZ R0, R192, R0 ;  /* 0x00000000c0007221 */ /* 0x000fe20000010000 */
[----:B------:R3:W-:Y:S03]  /*19ac0*/  STL [R1+0x24], R2 ;  /* 0x0000240201007387 */ /* 0x0007e60000100800 */
[-C--:B------:R-:W-:Y:S01]  /*19ad0*/  HMMA.16816.F32.BF16 R108, R176, R18.reuse, R108 ;  /* 0x00000012b06c723c */ /* 0x080fe2000004186c */
[----:B------:R3:W-:Y:S07]  /*19ae0*/  STL [R1+0x20], R0 ;  /* 0x0000200001007387 */ /* 0x0007ee0000100800 */
[C---:B------:R-:W-:Y:S08]  /*19af0*/  HMMA.16816.F32.BF16 R112, R140.reuse, R18, R112 ;  /* 0x000000128c70723c */ /* 0x040ff00000041870 */
[-C--:B------:R-:W-:Y:S08]  /*19b00*/  HMMA.16816.F32.BF16 R116, R140, R20.reuse, R116 ;  /* 0x000000148c74723c */ /* 0x080ff00000041874 */
[C---:B------:R-:W-:Y:S08]  /*19b10*/  HMMA.16816.F32.BF16 R120, R176.reuse, R20, R120 ;  /* 0x00000014b078723c */ /* 0x040ff00000041878 */
[-C--:B------:R-:W-:Y:S08]  /*19b20*/  HMMA.16816.F32.BF16 R124, R176, R22.reuse, R124 ;  /* 0x00000016b07c723c */ /* 0x080ff0000004187c */
[----:B------:R-:W-:Y:S01]  /*19b30*/  HMMA.16816.F32.BF16 R128, R140, R22, R128 ;  /* 0x000000168c80723c */ /* 0x000fe20000041880 */
[----:B------:R-:W-:Y:S08]  /*19b40*/  @!UPT UIADD3 URZ, UPT, UPT, URZ, URZ, URZ ;  /* 0x000000fffffff290 */ /* 0x000ff0000fffe0ff */
[----:B---3--:R-:W-:Y:S11]  /*19b50*/  BRA.U UP0, `(.L_x_1788) ;  /* 0xffffffc900607547 */ /* 0x008ff6000b83ffff */
.L_x_1787:
[----:B------:R-:W2:Y:S01]  /*19b60*/  LDL.LU R3, [R1+0x24] ;  /* 0x0000240001037983 */ /* 0x000ea20000300800 */
[----:B------:R-:W3:Y:S03]  /*19b70*/  LDCU UR4, c[0x0][0x4fc] ;  /* 0x00009f80ff0477ac */ /* 0x000ee60008000800 */
[----:B------:R-:W4:Y:S01]  /*19b80*/  LDL.LU R2, [R1+0x20] ;  /* 0x0000200001027983 */ /* 0x000f220000300800 */
[----:B------:R-:W-:Y:S01]  /*19b90*/  UISETP.NE.AND UP3, UPT, UR20, -0x1, UPT ;  /* 0xffffffff1400788c */ /* 0x000fe2000bf65270 */
[----:B------:R-:W5:Y:S01]  /*19ba0*/  S2UR UR12, SR_CTAID.Y ;  /* 0x00000000000c79c3 */ /* 0x000f620000002600 */
[----:B------:R-:W1:Y:S01]  /*19bb0*/  LDCU.U8 UR8, c[0x0][0x549] ;  /* 0x0000a920ff0877ac */ /* 0x000e620008000000 */
[----:B------:R-:W3:Y:S01]  /*19bc0*/  LDL.LU R8, [R1+0x2c] ;  /* 0x00002c0001087983 */ /* 0x000ee20000300800 */
[----:B------:R-:W5:Y:S03]  /*19bd0*/  LDCU UR10, c[0x0][0x434] ;  /* 0x00008680ff0a77ac */ /* 0x000f660008000800 */
[----:B------:R-:W3:Y:S01]  /*19be0*/  LDL.LU R5, [R1+0x28] ;  /* 0x0000280001057983 */ /* 0x000ee20000300800 */
[----:B------:R-:W5:Y:S03]  /*19bf0*/  LDCU.U8 UR11, c[0x0][0x548] ;  /* 0x0000a900ff0b77ac */ /* 0x000f660008000000 */
[----:B------:R-:W3:Y:S01]  /*19c00*/  LDL.LU R7, [R1+0x34] ;  /* 0x0000340001077983 */ /* 0x000ee20000300800 */
[----:B------:R-:W5:Y:S03]  /*19c10*/  @!UP3 LDCU.64 UR6, c[0x0][0x400] ;  /* 0x00008000ff06b7ac */ /* 0x000f660008000a00 */
[----:B------:R-:W3:Y:S01]  /*19c20*/  LDL.LU R6, [R1+0x30] ;  /* 0x0000300001067983 */ /* 0x000ee20000300800 */
[----:B------:R-:W-:-:S02]  /*19c30*/  UISETP.NE.AND UP2, UPT, UR20, -0x1, UPT ;  /* 0xffffffff1400788c */ /* 0x000fc4000bf45270 */
[----:B-1----:R-:W-:Y:S01]  /*19c40*/  UISETP.NE.AND UP1, UPT, UR8, URZ, UPT ;  /* 0x000000ff0800728c */ /* 0x002fe2000bf25270 */
[----:B------:R-:W1:Y:S01]  /*19c50*/  S2UR UR8, SR_CTAID.X ;  /* 0x00000000000879c3 */ /* 0x000e620000002500 */
[----:B------:R-:W1:Y:S02]  /*19c60*/  LDCU UR13, c[0x0][0x434] ;  /* 0x00008680ff0d77ac */ /* 0x000e640008000800 */
[----:B-----5:R-:W-:-:S07]  /*19c70*/  UISETP.NE.AND UP0, UPT, UR11, URZ, !UP1 ;  /* 0x000000ff0b00728c */ /* 0x020fce000cf05270 */
[----:B------:R-:W1:Y:S01]  /*19c80*/  @UP1 LDCU UR9, c[0x0][0x430] ;  /* 0x00008600ff0917ac */ /* 0x000e620008000800 */
[----:B------:R-:W-:Y:S01]  /*19c90*/  @!UP3 UIMAD.WIDE.U32 UR14, UR12, UR6, URZ ;  /* 0x000000060c0eb2a5 */ /* 0x000fe2000f8e00ff */
[----:B------:R-:W2:Y:S03]  /*19ca0*/  S2UR UR6, SR_CTAID.Z ;  /* 0x00000000000679c3 */ /* 0x000ea60000002700 */
[----:B------:R-:W-:Y:S02]  /*19cb0*/  @!UP3 UIMAD UR7, UR12, UR7, UR15 ;  /* 0x000000070c07b2a4 */ /* 0x000fe4000f8e020f */
[----:B-1----:R-:W-:Y:S01]  /*19cc0*/  @UP1 UIMAD UR13, UR9, UR10, URZ ;  /* 0x0000000a090d12a4 */ /* 0x002fe2000f8e02ff */
[----:B--2---:R-:W1:Y:S04]  /*19cd0*/  SHFL.BFLY PT, R0, R3, 0x2, 0x1f ;  /* 0x0c401f0003007f89 */ /* 0x004e6800000e0000 */
[----:B----4-:R-:W2:Y:S01]  /*19ce0*/  SHFL.BFLY PT, R4, R2, 0x2, 0x1f ;  /* 0x0c401f0002047f89 */ /* 0x010ea200000e0000 */
[----:B-1----:R-:W-:-:S03]  /*19cf0*/  FADD.FTZ R0, R0, R3 ;  /* 0x0000000300007221 */ /* 0x002fc60000010000 */
[----:B---3--:R-:W1:Y:S01]  /*19d00*/  SHFL.BFLY PT, R3, R8, 0x2, 0x1f ;  /* 0x0c401f0008037f89 */ /* 0x008e6200000e0000 */
[----:B--2---:R-:W-:-:S03]  /*19d10*/  FADD.FTZ R4, R4, R2 ;  /* 0x0000000204047221 */ /* 0x004fc60000010000 */
[----:B------:R-:W2:Y:S04]  /*19d20*/  SHFL.BFLY PT, R2, R5, 0x2, 0x1f ;  /* 0x0c401f0005027f89 */ /* 0x000ea800000e0000 */
[----:B------:R-:W3:Y:S04]  /*19d30*/  SHFL.BFLY PT, R137, R0, 0x1, 0x1f ;  /* 0x0c201f0000897f89 */ /* 0x000ee800000e0000 */
[----:B------:R-:W4:Y:S01]  /*19d40*/  SHFL.BFLY PT, R139, R4, 0x1, 0x1f ;  /* 0x0c201f00048b7f89 */ /* 0x000f2200000e0000 */
[----:B-1----:R-:W-:Y:S01]  /*19d50*/  FADD.FTZ R3, R3, R8 ;  /* 0x0000000803037221 */ /* 0x002fe20000010000 */
[----:B--2---:R-:W-:-:S04]  /*19d60*/  FADD.FTZ R2, R2, R5 ;  /* 0x0000000502027221 */ /* 0x004fc80000010000 */
[----:B------:R-:W1:Y:S01]  /*19d70*/  SHFL.BFLY PT, R132, R3, 0x1, 0x1f ;  /* 0x0c201f0003847f89 */ /* 0x000e6200000e0000 */
[----:B---3--:R-:W-:-:S03]  /*19d80*/  FADD.FTZ R137, R0, R137 ;  /* 0x0000008900897221 */ /* 0x008fc60000010000 */
[----:B------:R-:W2:Y:S01]  /*19d90*/  SHFL.BFLY PT, R138, R2, 0x1, 0x1f ;  /* 0x0c201f00028a7f89 */ /* 0x000ea200000e0000 */
[----:B------:R-:W3:Y:S01]  /*19da0*/  MUFU.RCP R0, R137 ;  /* 0x0000008900007308 */ /* 0x000ee20000001000 */
[----:B------:R-:W-:Y:S01]  /*19db0*/  FSETP.NE.FTZ.AND P3, PT, R137, RZ, PT ;  /* 0x000000ff8900720b */ /* 0x000fe20003f75000 */
[----:B----4-:R-:W-:Y:S01]  /*19dc0*/  FADD.FTZ R139, R4, R139 ;  /* 0x0000008b048b7221 */ /* 0x010fe20000010000 */
[----:B------:R-:W-:-:S04]  /*19dd0*/  SHF.L.U32 R4, R218, 0x4, RZ ;  /* 0x00000004da047819 */ /* 0x000fc800000006ff */
[----:B------:R-:W-:Y:S01]  /*19de0*/  FSETP.NE.FTZ.AND P2, PT, R139, RZ, PT ;  /* 0x000000ff8b00720b */ /* 0x000fe20003f55000 */
[----:B------:R-:W-:Y:S01]  /*19df0*/  MUFU.RCP R5, R139 ;  /* 0x0000008b00057308 */ /* 0x000fe20000001000 */
[----:B------:R-:W-:-:S04]  /*19e00*/  LOP3.LUT R4, R4, 0x1c0, RZ, 0xc0, !PT ;  /* 0x000001c004047812 */ /* 0x000fc800078ec0ff */
[----:B------:R-:W-:Y:S02]  /*19e10*/  LOP3.LUT R4, R4, 0x38, R7, 0xf8, !PT ;  /* 0x0000003804047812 */ /* 0x000fe400078ef807 */
[----:B---3--:R-:W-:Y:S01]  /*19e20*/  FSEL R0, R0, 1, P3 ;  /* 0x3f80000000007808 */ /* 0x008fe20001800000 */
[----:B-1----:R-:W-:Y:S01]  /*19e30*/  FADD.FTZ R132, R3, R132 ;  /* 0x0000008403847221 */ /* 0x002fe20000010000 */
[----:B------:R-:W-:Y:S01]  /*19e40*/  LOP3.LUT R215, R4, R6, R215, 0xfe, !PT ;  /* 0x0000000604d77212 */ /* 0x000fe200078efed7 */
[----:B--2---:R-:W-:Y:S02]  /*19e50*/  FADD.FTZ R138, R2, R138 ;  /* 0x0000008a028a7221 */ /* 0x004fe40000010000 */
[----:B------:R-:W-:Y:S01]  /*19e60*/  FMUL.FTZ R0, R0, UR4 ;  /* 0x0000000400007c20 */ /* 0x000fe20008410000 */
[----:B------:R-:W1:Y:S01]  /*19e70*/  MUFU.RCP R2, R132 ;  /* 0x0000008400027308 */ /* 0x000e620000001000 */
[----:B------:R-:W-:Y:S02]  /*19e80*/  FSETP.NE.FTZ.AND P1, PT, R132, RZ, PT ;  /* 0x000000ff8400720b */ /* 0x000fe40003f35000 */
        /* <DEDUP_REMOVED lines=34> */
[----:B-1----:R-:W-:-:S02]  /*1a0b0*/  FSEL R2, R2, 1, P1 ;  /* 0x3f80000002027808 */ /* 0x002fc40000800000 */
[----:B------:R-:W-:Y:S02]  /*1a0c0*/  FSEL R5, R5, 1, P2 ;  /* 0x3f80000005057808 */ /* 0x000fe40001000000 */
[----:B------:R-:W-:Y:S01]  /*1a0d0*/  F2FP.BF16.F32.PACK_AB R65, R145, R144 ;  /* 0x000000909141723e */ /* 0x000fe200000010ff */
[----:B------:R-:W-:Y:S01]  /*1a0e0*/  FMUL.FTZ R2, R2, UR4 ;  /* 0x0000000402027c20 */ /* 0x000fe20008410000 */
[----:B------:R-:W-:Y:S01]  /*1a0f0*/  F2FP.BF16.F32.PACK_AB R14, R14, R160 ;  /* 0x000000a00e0e723e */ /* 0x000fe200000010ff */
[----:B------:R-:W-:Y:S01]  /*1a100*/  FMUL.FTZ R3, R5, UR4 ;  /* 0x0000000405037c20 */ /* 0x000fe20008410000 */
[----:B------:R-:W-:Y:S01]  /*1a110*/  F2FP.BF16.F32.PACK_AB R10, R10, R172 ;  /* 0x000000ac0a0a723e */ /* 0x000fe200000010ff */
[C---:B------:R-:W-:Y:S01]  /*1a120*/  FMUL.FTZ R29, R2.reuse, R60 ;  /* 0x0000003c021d7220 */ /* 0x040fe20000410000 */
[C---:B------:R-:W-:Y:S01]  /*1a130*/  FMUL.FTZ R7, R2.reuse, R40 ;  /* 0x0000002802077220 */ /* 0x040fe20000410000 */
[C---:B------:R-:W-:Y:S01]  /*1a140*/  FMUL.FTZ R30, R3.reuse, R66 ;  /* 0x00000042031e7220 */ /* 0x040fe20000410000 */
[C---:B------:R-:W-:Y:S01]  /*1a150*/  FMUL.FTZ R67, R3.reuse, R67 ;  /* 0x0000004303437220 */ /* 0x040fe20000410000 */
[----:B------:R-:W-:Y:S01]  /*1a160*/  FMUL.FTZ R17, R2, R41 ;  /* 0x0000002902117220 */ /* 0x000fe20000410000 */
[C---:B------:R-:W-:Y:S01]  /*1a170*/  FMUL.FTZ R146, R3.reuse, R146 ;  /* 0x0000009203927220 */ /* 0x040fe20000410000 */
[C---:B------:R-:W-:Y:S01]  /*1a180*/  FMUL.FTZ R5, R3.reuse, R147 ;  /* 0x0000009303057220 */ /* 0x040fe20000410000 */
[----:B--2---:R-:W-:Y:S01]  /*1a190*/  FSEL R0, R0, 1, P0 ;  /* 0x3f80000000007808 */ /* 0x004fe20000000000 */
[----:B------:R-:W-:Y:S01]  /*1a1a0*/  FMUL.FTZ R26, R2, R56 ;  /* 0x00000038021a7220 */ /* 0x000fe20000410000 */
[C---:B------:R-:W-:Y:S01]  /*1a1b0*/  FMUL.FTZ R158, R3.reuse, R158 ;  /* 0x0000009e039e7220 */ /* 0x040fe20000410000 */
[----:B------:R-:W-:Y:S01]  /*1a1c0*/  FMUL.FTZ R159, R3, R159 ;  /* 0x0000009f039f7220 */ /* 0x000fe20000410000 */
[----:B------:R-:W-:Y:S01]  /*1a1d0*/  F2FP.BF16.F32.PACK_AB R17, R17, R7 ;  /* 0x000000071111723e */ /* 0x000fe200000010ff */
[----:B------:R-:W-:Y:S01]  /*1a1e0*/  FMUL.FTZ R0, R0, UR4 ;  /* 0x0000000400007c20 */ /* 0x000fe20008410000 */
[----:B------:R-:W-:Y:S01]  /*1a1f0*/  LEA R7, R215, UR5, 0x1 ;  /* 0x00000005d7077c11 */ /* 0x000fe2000f8e08ff */
[----:B------:R-:W-:Y:S01]  /*1a200*/  FMUL.FTZ R25, R2, R44 ;  /* 0x0000002c02197220 */ /* 0x000fe20000410000 */
[----:B------:R-:W-:Y:S01]  /*1a210*/  F2FP.BF16.F32.PACK_AB R5, R5, R146 ;  /* 0x000000920505723e */ /* 0x000fe200000010ff */
[C---:B------:R-:W-:Y:S01]  /*1a220*/  FMUL.FTZ R58, R0.reuse, R58 ;  /* 0x0000003a003a7220 */ /* 0x040fe20000410000 */
[C---:B------:R-:W-:Y:S01]  /*1a230*/  FMUL.FTZ R60, R0.reuse, R59 ;  /* 0x0000003b003c7220 */ /* 0x040fe20000410000 */
[C---:B------:R-:W-:Y:S01]  /*1a240*/  FMUL.FTZ R4, R0.reuse, R62 ;  /* 0x0000003e00047220 */ /* 0x040fe20000410000 */
[----:B------:R-:W-:Y:S01]  /*1a250*/  FMUL.FTZ R56, R0, R63 ;  /* 0x0000003f00387220 */ /* 0x000fe20000410000 */
[C---:B------:R-:W-:Y:S01]  /*1a260*/  FMUL.FTZ R162, R3.reuse, R162 ;  /* 0x000000a203a27220 */ /* 0x040fe20000410000 */
[C---:B------:R-:W-:Y:S01]  /*1a270*/  FMUL.FTZ R13, R3.reuse, R163 ;  /* 0x000000a3030d7220 */ /* 0x040fe20000410000 */
[----:B------:R-:W-:Y:S01]  /*1a280*/  F2FP.BF16.F32.PACK_AB R60, R60, R58 ;  /* 0x0000003a3c3c723e */ /* 0x000fe200000010ff */
[----:B------:R-:W-:Y:S01]  /*1a290*/  FMUL.FTZ R174, R3, R174 ;  /* 0x000000ae03ae7220 */ /* 0x000fe20000410000 */
        /* <DEDUP_REMOVED lines=8> */
[----:B------:R-:W-:Y:S01]  /*1a320*/  LOP3.LUT P4, RZ, R218, 0x8, RZ, 0xc0, !PT ;  /* 0x00000008daff7812 */ /* 0x000fe2000788c0ff */
[C---:B------:R-:W-:Y:S01]  /*1a330*/  FMUL.FTZ R54, R3.reuse, R54 ;  /* 0x0000003603367220 */ /* 0x040fe20000410000 */
[C---:B------:R-:W-:Y:S01]  /*1a340*/  FMUL.FTZ R55, R3.reuse, R55 ;  /* 0x0000003703377220 */ /* 0x040fe20000410000 */
[C---:B------:R-:W-:Y:S01]  /*1a350*/  FMUL.FTZ R70, R3.reuse, R70 ;  /* 0x0000004603467220 */ /* 0x040fe20000410000 */
[----:B------:R-:W-:Y:S01]  /*1a360*/  SEL R216, R216, 0xffffffe0, !P4 ;  /* 0xffffffe0d8d87807 */ /* 0x000fe20006000000 */
        /* <DEDUP_REMOVED lines=73> */
[----:B------:R1:W-:Y:S01]  /*1a800*/  STS [R7+0x400], R5 ;  /* 0x0004000507007388 */ /* 0x0003e20000000800 */
[----:B------:R-:W-:Y:S01]  /*1a810*/  IADD3 R4, PT, PT, R7, R67, RZ ;  /* 0x0000004307047210 */ /* 0x000fe20007ffe0ff */
[----:B------:R-:W2:Y:S01]  /*1a820*/  @UP3 LDCU.64 UR4, c[0x0][0x408] ;  /* 0x00008100ff0437ac */ /* 0x000ea20008000a00 */
[----:B------:R-:W-:Y:S01]  /*1a830*/  F2FP.BF16.F32.PACK_AB R2, R157, R156 ;  /* 0x0000009c9d02723e */ /* 0x000fe200000010ff */
[----:B------:R-:W-:Y:S01]  /*1a840*/  STS [R7], R65 ;  /* 0x0000004107007388 */ /* 0x000fe20000000800 */
[----:B------:R-:W-:-:S02]  /*1a850*/  F2FP.BF16.F32.PACK_AB R66, R66, R148 ;  /* 0x000000944242723e */ /* 0x000fc400000010ff */
        /* <DEDUP_REMOVED lines=11> */
[----:B------:R-:W-:Y:S01]  /*1a910*/  F2FP.BF16.F32.PACK_AB R21, R21, R168 ;  /* 0x000000a81515723e */ /* 0x000fe200000010ff */
[----:B--2---:R-:W-:Y:S01]  /*1a920*/  @UP3 UIMAD.WIDE.U32 UR16, UR20, UR4, URZ ;  /* 0x00000004141032a5 */ /* 0x004fe2000f8e00ff */
[----:B------:R-:W-:Y:S01]  /*1a930*/  F2FP.BF16.F32.PACK_AB R20, R20, R170 ;  /* 0x000000aa1414723e */ /* 0x000fe200000010ff */
[----:B------:R-:W-:Y:S01]  /*1a940*/  STS [R4+0x2000], R3 ;  /* 0x0020000304007388 */ /* 0x000fe20000000800 */
[----:B-1----:R-:W-:Y:S01]  /*1a950*/  IADD3 R5, PT, PT, R7, R216, RZ ;  /* 0x000000d807057210 */ /* 0x002fe20007ffe0ff */
[----:B------:R-:W-:Y:S01]  /*1a960*/  @UP3 UIMAD UR7, UR20, UR5, UR17 ;  /* 0x00000005140732a4 */ /* 0x000fe2000f8e0211 */
[----:B------:R-:W-:Y:S01]  /*1a970*/  F2FP.BF16.F32.PACK_AB R19, R19, R16 ;  /* 0x000000101313723e */ /* 0x000fe200000010ff */
[----:B------:R1:W-:Y:S01]  /*1a980*/  STS [R4+0x2400], R8 ;  /* 0x0024000804007388 */ /* 0x0003e20000000800 */
[----:B------:R-:W-:Y:S01]  /*1a990*/  F2FP.BF16.F32.PACK_AB R18, R18, R38 ;  /* 0x000000261212723e */ /* 0x000fe200000010ff */
[----:B------:R-:W-:Y:S01]  /*1a9a0*/  @!UP2 UIMAD UR20, UR12, UR10, URZ ;  /* 0x0000000a0c14a2a4 */ /* 0x000fe2000f8e02ff */
[----:B------:R-:W-:Y:S01]  /*1a9b0*/  F2FP.BF16.F32.PACK_AB R16, R31, R35 ;  /* 0x000000231f10723e */ /* 0x000fe200000010ff */
[----:B------:R-:W-:Y:S01]  /*1a9c0*/  STS [R5], R14 ;  /* 0x0000000e05007388 */ /* 0x000fe20000000800 */
[C---:B---3--:R-:W-:Y:S01]  /*1a9d0*/  IADD3 R0, PT, PT, R7.reuse, 0x40, RZ ;  /* 0x0000004007007810 */ /* 0x048fe20007ffe0ff */
[----:B------:R-:W2:Y:S01]  /*1a9e0*/  @UP1 LDCU UR5, c[0x0][0x430] ;  /* 0x00008600ff0517ac */ /* 0x000ea20008000800 */
[----:B------:R-:W-:Y:S01]  /*1a9f0*/  @P4 IADD3 R0, PT, PT, R7, -0x40, RZ ;  /* 0xffffffc007004810 */ /* 0x000fe20007ffe0ff */
[----:B------:R-:W-:Y:S01]  /*1aa00*/  STS [R5+0x400], R13 ;  /* 0x0004000d05007388 */ /* 0x000fe20000000800 */
[----:B----4-:R-:W-:Y:S01]  /*1aa10*/  IADD3 R2, PT, PT, R67, R5, RZ ;  /* 0x0000000543027210 */ /* 0x010fe20007ffe0ff */
[----:B------:R-:W-:Y:S01]  /*1aa20*/  @UP1 UMOV UR4, 0x1 ;  /* 0x0000000100041882 */ /* 0x000fe20000000000 */
[----:B------:R-:W-:Y:S01]  /*1aa30*/  F2FP.BF16.F32.PACK_AB R15, R15, R50 ;  /* 0x000000320f0f723e */ /* 0x000fe200000010ff */
[----:B------:R-:W-:Y:S01]  /*1aa40*/  @UP3 UMOV UR14, UR16 ;  /* 0x00000010000e3c82 */ /* 0x000fe20008000000 */
[----:B------:R-:W-:Y:S01]  /*1aa50*/  F2FP.BF16.F32.PACK_AB R23, R23, R42 ;  /* 0x0000002a1717723e */ /* 0x000fe200000010ff */
[----:B------:R-:W-:Y:S01]  /*1aa60*/  STS [R2], R10 ;  /* 0x0000000a02007388 */ /* 0x000fe20000000800 */
[----:B------:R-:W-:Y:S01]  /*1aa70*/  F2FP.BF16.F32.PACK_AB R22, R22, R25 ;  /* 0x000000191616723e */ /* 0x000fe200000010ff */
[----:B------:R-:W-:Y:S01]  /*1aa80*/  USHF.R.S32.HI UR9, URZ, 0x1f, UR20 ;  /* 0x0000001fff097899 */ /* 0x000fe20008011414 */
[----:B-----5:R-:W-:Y:S01]  /*1aa90*/  IADD3 R6, PT, PT, R67, R0, RZ ;  /* 0x0000000043067210 */ /* 0x020fe20007ffe0ff */
[----:B------:R-:W-:Y:S01]  /*1aaa0*/  STS [R2+0x400], R9 ;  /* 0x0004000902007388 */ /* 0x000fe20000000800 */
[----:B------:R-:W-:-:S02]  /*1aab0*/  F2FP.BF16.F32.PACK_AB R64, R64, R46 ;  /* 0x0000002e4040723e */ /* 0x000fc400000010ff */
[----:B------:R-:W-:Y:S01]  /*1aac0*/  F2FP.BF16.F32.PACK_AB R63, R140, R141 ;  /* 0x0000008d8c3f723e */ /* 0x000fe200000010ff */
[----:B------:R-:W-:Y:S01]  /*1aad0*/  STS [R5+0x2000], R12 ;  /* 0x0020000c05007388 */ /* 0x000fe20000000800 */
[----:B------:R-:W-:Y:S02]  /*1aae0*/  F2FP.BF16.F32.PACK_AB R62, R55, R54 ;  /* 0x00000036373e723e */ /* 0x000fe400000010ff */
[----:B-1----:R-:W-:Y:S01]  /*1aaf0*/  IADD3 R8, PT, PT, R216, R0, RZ ;  /* 0x00000000d8087210 */ /* 0x002fe20007ffe0ff */
        /* <DEDUP_REMOVED lines=77> */
[----:B-1----:R-:W1:Y:S03]  /*1afd0*/  @P3 LDC R2, c[0x0][0x458] ;  /* 0x00011600ff023b82 */ /* 0x002e660000000800 */
[----:B------:R-:W-:Y:S04]  /*1afe0*/  STS [R6+0x6000], R33 ;  /* 0x0060002106007388 */ /* 0x000fe80000000800 */
[----:B------:R-:W-:Y:S04]  /*1aff0*/  STS [R6+0x6400], R32 ;  /* 0x0064002006007388 */ /* 0x000fe80000000800 */
[----:B------:R-:W-:Y:S04]  /*1b000*/  STS [R8+0x4000], R31 ;  /* 0x0040001f08007388 */ /* 0x000fe80000000800 */
[----:B------:R-:W-:Y:S04]  /*1b010*/  STS [R8+0x4400], R30 ;  /* 0x0044001e08007388 */ /* 0x000fe80000000800 */
[----:B------:R-:W-:Y:S04]  /*1b020*/  STS [R3+0x4000], R27 ;  /* 0x0040001b03007388 */ /* 0x000fe80000000800 */
[----:B------:R-:W-:Y:S01]  /*1b030*/  STS [R3+0x4400], R26 ;  /* 0x0044001a03007388 */ /* 0x000fe20000000800 */
[----:B---3--:R3:W4:Y:S03]  /*1b040*/  @P3 MUFU.LG2 R0, R137 ;  /* 0x0000008900003308 */ /* 0x0087260000000c00 */
[----:B------:R-:W-:Y:S04]  /*1b050*/  STS [R8+0x6000], R29 ;  /* 0x0060001d08007388 */ /* 0x000fe80000000800 */
[----:B------:R-:W-:Y:S04]  /*1b060*/  STS [R8+0x6400], R28 ;  /* 0x0064001c08007388 */ /* 0x000fe80000000800 */
[----:B------:R-:W-:Y:S04]  /*1b070*/  STS [R3+0x6000], R25 ;  /* 0x0060001903007388 */ /* 0x000fe80000000800 */
[----:B------:R5:W-:Y:S02]  /*1b080*/  STS [R3+0x6400], R24 ;  /* 0x0064001803007388 */ /* 0x000be40000000800 */
[----:B-----5:R3:W1:Y:S01]  /*1b090*/  @P2 MUFU.LG2 R3, R139 ;  /* 0x0000008b00032308 */ /* 0x0206620000000c00 */
[----:B--2-4-:R-:W-:Y:S05]  /*1b0a0*/  BRA.U UP1, `(.L_x_1791) ;  /* 0x0000000101207547 */ /* 0x014fea000b800000 */
[----:B------:R-:W-:Y:S01]  /*1b0b0*/  UISETP.NE.AND UP1, UPT, UR11, URZ, UPT ;  /* 0x000000ff0b00728c */ /* 0x000fe2000bf25270 */
[----:B------:R-:W2:Y:S10]  /*1b0c0*/  LDCU UR5, c[0x0][0x3e0] ;  /* 0x00007c00ff0577ac */ /* 0x000eb40008000800 */
[----:B------:R-:W2:Y:S01]  /*1b0d0*/  @UP1 LDCU UR4, c[0x0][0x454] ;  /* 0x00008a80ff0417ac */ /* 0x000ea20008000800 */
[----:B------:R-:W4:Y:S01]  /*1b0e0*/  @UP1 LDCU UR13, c[0x0][0x454] ;  /* 0x00008a80ff0d17ac */ /* 0x000f220008000800 */
[----:B--2---:R-:W-:-:S02]  /*1b0f0*/  @UP1 UIMAD UR4, UR4, UR5, URZ ;  /* 0x00000005040412a4 */ /* 0x004fc4000f8e02ff */
[----:B------:R-:W-:-:S03]  /*1b100*/  @!UP1 UIMAD UR4, UR10, UR5, URZ ;  /* 0x000000050a0492a4 */ /* 0x000fc6000f8e02ff */
[----:B------:R-:W-:Y:S01]  /*1b110*/  @UP1 UMOV UR5, 0x1 ;  /* 0x0000000100051882 */ /* 0x000fe20000000000 */
[----:B----4-:R-:W-:-:S08]  /*1b120*/  @!UP1 UMOV UR5, 0x1 ;  /* 0x0000000100059882 */ /* 0x010fd00000000000 */
.L_x_1791:
[----:B------:R-:W-:Y:S01]  /*1b130*/  BAR.SYNC.DEFER_BLOCKING 0x0 ;  /* 0x0000000000007b1d */ /* 0x000fe20000010000 */
[----:B------:R-:W-:Y:S01]  /*1b140*/  @P3 FMUL.FTZ R0, R0, 0.69314718246459960938 ;  /* 0x3f31721800003820 */ /* 0x000fe20000410000 */
[----:B------:R-:W-:Y:S01]  /*1b150*/  MOV R17, 0x7f800000 ;  /* 0x7f80000000117802 */ /* 0x000fe20000000f00 */
[----:B------:R-:W-:Y:S01]  /*1b160*/  UIMAD UR13, UR6, UR13, URZ ;  /* 0x0000000d060d72a4 */ /* 0x000fe2000f8e02ff */
[----:B-1----:R-:W-:Y:S01]  /*1b170*/  @P2 FMUL.FTZ R3, R3, 0.69314718246459960938 ;  /* 0x3f31721803032820 */ /* 0x002fe20000410000 */
[----:B------:R-:W-:-:S03]  /*1b180*/  @P3 FFMA.FTZ R17, R134, R2, R0 ;  /* 0x0000000286113223 */ /* 0x000fc60000010000 */
[----:B------:R-:W1:Y:S01]  /*1b190*/  @P2 LDC R8, c[0x0][0x458] ;  /* 0x00011600ff082b82 */ /* 0x000e620000000800 */
[----:B------:R-:W2:Y:S01]  /*1b1a0*/  @P1 MUFU.LG2 R5, R132 ;  /* 0x0000008400051308 */ /* 0x000ea20000000c00 */
[----:B------:R-:W-:Y:S01]  /*1b1b0*/  LOP3.LUT P3, RZ, R218, 0x3, RZ, 0xc0, !PT ;  /* 0x00000003daff7812 */ /* 0x000fe2000786c0ff */
[----:B------:R-:W-:Y:S01]  /*1b1c0*/  UIMAD UR11, UR8, UR5, URZ ;  /* 0x00000005080b72a4 */ /* 0x000fe2000f8e02ff */
[----:B------:R-:W-:Y:S01]  /*1b1d0*/  BSSY.RECONVERGENT B0, `(.L_x_1792) ;  /* 0x000003c000007945 */ /* 0x000fe20003800200 */
[----:B------:R-:W-:Y:S01]  /*1b1e0*/  USEL UR20, UR20, URZ, UP0 ;  /* 0x000000ff14147287 */ /* 0x000fe20008000000 */
[----:B------:R-:W-:Y:S01]  /*1b1f0*/  MOV R16, 0x7f800000 ;  /* 0x7f80000000107802 */ /* 0x000fe20000000f00 */
[----:B------:R-:W-:Y:S01]  /*1b200*/  @!UP0 UIMAD UR13, UR12, UR4, UR13 ;  /* 0x000000040c0d82a4 */ /* 0x000fe2000f8e020d */
[----:B------:R-:W4:Y:S01]  /*1b210*/  @P1 LDC R7, c[0x0][0x458] ;  /* 0x00011600ff071b82 */ /* 0x000f220000000800 */
[----:B------:R-:W5:Y:S01]  /*1b220*/  @P0 MUFU.LG2 R4, R138 ;  /* 0x0000008a00040308 */ /* 0x000f620000000c00 */
[----:B------:R-:W-:Y:S01]  /*1b230*/  USHF.L.U32 UR11, UR11, 0x7, URZ ;  /* 0x000000070b0b7899 */ /* 0x000fe200080006ff */
[----:B------:R-:W-:Y:S01]  /*1b240*/  MOV R15, 0x7f800000 ;  /* 0x7f800000000f7802 */ /* 0x000fe20000000f00 */
[----:B------:R-:W-:Y:S01]  /*1b250*/  USEL UR9, UR9, URZ, UP0 ;  /* 0x000000ff09097287 */ /* 0x000fe20008000000 */
[----:B------:R-:W-:Y:S01]  /*1b260*/  MOV R14, 0x7f800000 ;  /* 0x7f800000000e7802 */ /* 0x000fe20000000f00 */
[----:B------:R-:W-:-:S02]  /*1b270*/  USHF.R.S32.HI UR10, URZ, 0x1f, UR13 ;  /* 0x0000001fff0a7899 */ /* 0x000fc4000801140d */
[----:B------:R-:W3:Y:S01]  /*1b280*/  @P0 LDC R6, c[0x0][0x458] ;  /* 0x00011600ff060b82 */ /* 0x000ee20000000800 */
[----:B------:R-:W-:Y:S01]  /*1b290*/  USHF.R.S32.HI UR4, URZ, 0x1f, UR11 ;  /* 0x0000001fff047899 */ /* 0x000fe2000801140b */
[----:B------:R1:W3:Y:S01]  /*1b2a0*/  LDS.128 R20, [R222+0x3800] ;  /* 0x00380000de147984 */ /* 0x0002e20000000c00 */
[----:B------:R-:W-:Y:S01]  /*1b2b0*/  UIADD3 UR20, UP1, UP0, UR11, UR20, UR13 ;  /* 0x000000140b147290 */ /* 0x000fe2000f83e00d */
[----:B--2---:R-:W-:-:S03]  /*1b2c0*/  @P1 FMUL.FTZ R2, R5, 0.69314718246459960938 ;  /* 0x3f31721805021820 */ /* 0x004fc60000410000 */
[----:B------:R-:W-:Y:S01]  /*1b2d0*/  UIADD3.X UR4, UPT, UPT, UR4, UR9, UR10, UP1, UP0 ;  /* 0x0000000904047290 */ /* 0x000fe20008fe040a */
[----:B-1----:R-:W-:Y:S01]  /*1b2e0*/  @P2 FFMA.FTZ R16, R133, R8, R3 ;  /* 0x0000000885102223 */ /* 0x002fe20000010003 */
[----:B-----5:R-:W-:Y:S01]  /*1b2f0*/  @P0 FMUL.FTZ R0, R4, 0.69314718246459960938 ;  /* 0x3f31721804000820 */ /* 0x020fe20000410000 */
[----:B----4-:R-:W-:-:S03]  /*1b300*/  @P1 FFMA.FTZ R15, R135, R7, R2 ;  /* 0x00000007870f1223 */ /* 0x010fc60000010002 */
[----:B---3--:R-:W-:Y:S01]  /*1b310*/  @P0 FFMA.FTZ R14, R136, R6, R0 ;  /* 0x00000006880e0223 */ /* 0x008fe20000010000 */
        /* <DEDUP_REMOVED lines=39> */
.L_x_1793:
[----:B------:R-:W-:Y:S05]  /*1b590*/  BSYNC.RECONVERGENT B0 ;  /* 0x0000000000007941 */ /* 0x000fea0003800200 */
.L_x_1792:
[----:B------:R2:W5:Y:S01]  /*1b5a0*/  LDL R25, [R1+0x8] ;  /* 0x0000080001197983 */ /* 0x0005620000100800 */
[----:B------:R-:W-:Y:S01]  /*1b5b0*/  SHF.R.U32.HI R10, RZ, 0x3, R218 ;  /* 0x00000003ff0a7819 */ /* 0x000fe200000116da */
[----:B------:R-:W3:Y:S01]  /*1b5c0*/  LDCU.64 UR4, c[0x0][0x410] ;  /* 0x00008200ff0477ac */ /* 0x000ee20008000a00 */
[----:B------:R-:W-:Y:S01]  /*1b5d0*/  BSSY.RECONVERGENT B0, `(.L_x_1794) ;  /* 0x0000027000007945 */ /* 0x000fe20003800200 */
[----:B-1----:R2:W1:Y:S01]  /*1b5e0*/  LDS.128 R16, [R222] ;  /* 0x00000000de107984 */ /* 0x0024620000000c00 */
[C---:B------:R-:W-:Y:S01]  /*1b5f0*/  IADD3 R4, PT, PT, R10.reuse, 0x50, RZ ;  /* 0x000000500a047810 */ /* 0x040fe20007ffe0ff */
[C---:B------:R-:W-:Y:S01]  /*1b600*/  VIADD R2, R10.reuse, 0x10 ;  /* 0x000000100a027836 */ /* 0x040fe20000000000 */
[----:B------:R-:W-:Y:S01]  /*1b610*/  UIMAD.WIDE.U32 UR8, UR8, 0x80, URZ ;  /* 0x00000080080878a5 */ /* 0x000fe2000f8e00ff */
        /* <DEDUP_REMOVED lines=11> */
[----:B------:R-:W-:Y:S02]  /*1b6d0*/  ISETP.GE.AND P1, PT, R10, UR18, PT ;  /* 0x000000120a007c0c */ /* 0x000fe4000bf26270 */
[----:B------:R-:W-:Y:S01]  /*1b6e0*/  ISETP.GE.AND P3, PT, R0, UR18, PT ;  /* 0x0000001200007c0c */ /* 0x000fe2000bf66270 */
[----:B---3--:R-:W-:Y:S01]  /*1b6f0*/  IMAD.U32 R0, RZ, RZ, UR4 ;  /* 0x00000004ff007e24 */ /* 0x008fe2000f8e00ff */
[----:B------:R-:W-:-:S03]  /*1b700*/  LOP3.LUT R11, R10, UR8, RZ, 0xfc, !PT ;  /* 0x000000080a0b7c12 */ /* 0x000fc6000f8efcff */
[----:B------:R-:W-:Y:S01]  /*1b710*/  IMAD.WIDE.U32 R8, R0, UR6, R2 ;  /* 0x0000000600087c25 */ /* 0x000fe2000f8e0002 */
[----:B------:R-:W-:-:S05]  /*1b720*/  MOV R0, UR5 ;  /* 0x0000000500007c02 */ /* 0x000fca0008000f00 */
        /* <DEDUP_REMOVED lines=17> */
.L_x_1795:
[----:B------:R-:W-:Y:S05]  /*1b840*/  BSYNC.RECONVERGENT B0 ;  /* 0x0000000000007941 */ /* 0x000fea0003800200 */
.L_x_1794:
        /* <DEDUP_REMOVED lines=23> */
.L_x_1797:
[----:B------:R-:W-:Y:S05]  /*1b9c0*/  BSYNC.RECONVERGENT B0 ;  /* 0x0000000000007941 */ /* 0x000fea0003800200 */
.L_x_1796:
        /* <DEDUP_REMOVED lines=22> */
.L_x_1799:
[----:B------:R-:W-:Y:S05]  /*1bb30*/  BSYNC.RECONVERGENT B0 ;  /* 0x0000000000007941 */ /* 0x000fea0003800200 */
.L_x_1798:
        /* <DEDUP_REMOVED lines=21> */
.L_x_1801:
[----:B------:R-:W-:Y:S05]  /*1bc90*/  BSYNC.RECONVERGENT B0 ;  /* 0x0000000000007941 */ /* 0x000fea0003800200 */
.L_x_1800:
        /* <DEDUP_REMOVED lines=21> */
.L_x_1803:
[----:B------:R-:W-:Y:S05]  /*1bdf0*/  BSYNC.RECONVERGENT B0 ;  /* 0x0000000000007941 */ /* 0x000fea0003800200 */
.L_x_1802:
        /* <DEDUP_REMOVED lines=21> */
.L_x_1805:
[----:B------:R-:W-:Y:S05]  /*1bf50*/  BSYNC.RECONVERGENT B0 ;  /* 0x0000000000007941 */ /* 0x000fea0003800200 */
.L_x_1804:
        /* <DEDUP_REMOVED lines=21> */
.L_x_1807:
[----:B------:R-:W-:Y:S05]  /*1c0b0*/  BSYNC.RECONVERGENT B0 ;  /* 0x0000000000007941 */ /* 0x000fea0003800200 */
.L_x_1806:
[----:B------:R-:W-:Y:S05]  /*1c0c0*/  @P0 EXIT ;  /* 0x000000000000094d */ /* 0x000fea0003800000 */
[----:B------:R-:W4:Y:S01]  /*1c0d0*/  LDCU.64 UR6, c[0x0][0x408] ;  /* 0x00008100ff0677ac */ /* 0x000f220008000a00 */
[----:B-12---:R-:W1:Y:S01]  /*1c0e0*/  LDS.128 R220, [R222+0x7800] ;  /* 0x00780000dedc7984 */ /* 0x006e620000000c00 */
[----:B------:R-:W-:Y:S01]  /*1c0f0*/  IADD3 R6, P0, PT, R11, 0x70, RZ ;  /* 0x000000700b067810 */ /* 0x000fe20007f1e0ff */
[----:B------:R-:W-:Y:S01]  /*1c100*/  IMAD.MOV.U32 R2, RZ, RZ, R8 ;  /* 0x000000ffff027224 */ /* 0x000fe200078e0008 */
[----:B------:R-:W2:Y:S01]  /*1c110*/  LDCU UR10, c[0x0][0x440] ;  /* 0x00008800ff0a77ac */ /* 0x000ea20008000800 */
[----:B------:R-:W-:Y:S02]  /*1c120*/  MOV R3, R7 ;  /* 0x0000000700037202 */ /* 0x000fe40000000f00 */
[----:B------:R-:W-:Y:S01]  /*1c130*/  IMAD.X R0, RZ, RZ, UR9, P0 ;  /* 0x00000009ff007e24 */ /* 0x000fe200080e06ff */
[----:B------:R-:W3:Y:S03]  /*1c140*/  LDCU.64 UR4, c[0x0][0x3f0] ;  /* 0x00007e00ff0477ac */ /* 0x000ee60008000a00 */
[----:B----4-:R-:W-:-:S02]  /*1c150*/  IMAD R0, R0, UR6, RZ ;  /* 0x0000000600007c24 */ /* 0x010fc4000f8e02ff */
[----:B------:R-:W-:Y:S01]  /*1c160*/  IMAD.WIDE.U32 R4, R6, UR6, R2 ;  /* 0x0000000606047c25 */ /* 0x000fe2000f8e0002 */
[----:B--2---:R-:W-:-:S03]  /*1c170*/  ISETP.GE.AND P1, PT, R212, UR10, PT ;  /* 0x0000000ad4007c0c */ /* 0x004fc6000bf26270 */
[----:B------:R-:W-:Y:S01]  /*1c180*/  IMAD R0, R6, UR7, R0 ;  /* 0x0000000706007c24 */ /* 0x000fe2000f8e0200 */
[----:B-----5:R-:W-:Y:S02]  /*1c190*/  ISETP.GE.AND P0, PT, R25, UR10, PT ;  /* 0x0000000a19007c0c */ /* 0x020fe4000bf06270 */
[----:B---3--:R-:W-:Y:S01]  /*1c1a0*/  LEA R2, P2, R4, UR4, 0x1 ;  /* 0x0000000404027c11 */ /* 0x008fe2000f8408ff */
[----:B------:R-:W-:-:S05]  /*1c1b0*/  IMAD.IADD R0, R0, 0x1, R5 ;  /* 0x0000000100007824 */ /* 0x000fca00078e0205 */
[----:B------:R-:W-:-:S05]  /*1c1c0*/  LEA.HI.X R3, R4, UR5, R0, 0x1, P2 ;  /* 0x0000000504037c11 */ /* 0x000fca00090f0c00 */
[----:B------:R2:W-:Y:S01]  /*1c1d0*/  @!P1 STG.E.128 desc[UR26][R2.64], R20 ;  /* 0x0000001402009986 */ /* 0x0005e2000c101d1a */
[----:B------:R-:W-:Y:S05]  /*1c1e0*/  @P0 EXIT ;  /* 0x000000000000094d */ /* 0x000fea0003800000 */
[----:B-1----:R-:W-:Y:S01]  /*1c1f0*/  STG.E.128 desc[UR26][R2.64+0x80], R220 ;  /* 0x000080dc02007986 */ /* 0x002fe2000c101d1a */
[----:B------:R-:W-:Y:S05]  /*1c200*/  EXIT ;  /* 0x000000000000794d */ /* 0x000fea0003800000 */
.L_x_1808:
        /* <DEDUP_REMOVED lines=15> */
.L_x_2863:


//--------------------- .text._ZN5flash16flash_fwd_kernelI23Flash_fwd_kernel_traitsILi128ELi128ELi32ELi4ELb0ELb0EN7cutlass10bfloat16_tE19Flash_kernel_traitsILi128ELi128ELi32ELi4ES3_EELb1ELb0ELb0ELb0ELb1ELb1ELb0ELb0EEEvNS_16Flash_fwd_paramsE --------------------------
	.section	.text._ZN5flash16flash_fwd_kernelI23Flash_fwd_kernel_traitsILi128ELi128ELi32ELi4ELb0ELb0EN7cutlass10bfloat16_tE19Flash_kernel_traitsILi128ELi128ELi32ELi4ES3_EELb1ELb0ELb0ELb0ELb1ELb1ELb0ELb0EEEvNS_16Flash_fwd_paramsE,"ax",@progbits
	.align	128
        .global         _ZN5flash16flash_fwd_kernelI23Flash_fwd_kernel_traitsILi128ELi128ELi32ELi4ELb0ELb0EN7cutlass10bfloat16_tE19Flash_kernel_traitsILi128ELi128ELi32ELi4ES3_EELb1ELb0ELb0ELb0ELb1ELb1ELb0ELb0EEEvNS_16Flash_fwd_paramsE
        .type           _ZN5flash16flash_fwd_kernelI23Flash_fwd_kernel_traitsILi128ELi128ELi32ELi4ELb0ELb0EN7cutlass10bfloat16_tE19Flash_kernel_traitsILi128ELi128ELi32ELi4ES3_EELb1ELb0ELb0ELb0ELb1ELb1ELb0ELb0EEEvNS_16Flash_fwd_paramsE,@function
        .size           _ZN5flash16flash_fwd_kernelI23Flash_fwd_kernel_traitsILi128ELi128ELi32ELi4ELb0ELb0EN7cutlass10bfloat16_tE19Flash_kernel_traitsILi128ELi128ELi32ELi4ES3_EELb1ELb0ELb0ELb0ELb1ELb1ELb0ELb0EEEvNS_16Flash_fwd_paramsE,(.L_x_2864 - _ZN5flash16flash_fwd_kernelI23Flash_fwd_kernel_traitsILi128ELi128ELi32ELi4ELb0ELb0EN7cutlass10bfloat16_tE19Flash_kernel_traitsILi128ELi128ELi32ELi4ES3_EELb1ELb0ELb0ELb0ELb1ELb1ELb0ELb0EEEvNS_16Flash_fwd_paramsE)
        .other          _ZN5flash16flash_fwd_kernelI23Flash_fwd_kernel_traitsILi128ELi128ELi32ELi4ELb0ELb0EN7cutlass10bfloat16_tE19Flash_kernel_traitsILi128ELi128ELi32ELi4ES3_EELb1ELb0ELb0ELb0ELb1ELb1ELb0ELb0EEEvNS_16Flash_fwd_paramsE,@"STO_CUDA_ENTRY STV_DEFAULT"
_ZN5flash16flash_fwd_kernelI23Flash_fwd_kernel_traitsILi128ELi128ELi32ELi4ELb0ELb0EN7cutlass10bfloat16_tE19Flash_kernel_traitsILi128ELi128ELi32ELi4ES3_EELb1ELb0ELb0ELb0ELb1ELb1ELb0ELb0EEEvNS_16Flash_fwd_paramsE:
.text._ZN5flash16flash_fwd_kernelI23Flash_fwd_kernel_traitsILi128ELi128ELi32ELi4ELb0ELb0EN7cutlass10bfloat16_tE19Flash_kernel_traitsILi128ELi128ELi32ELi4ES3_EELb1ELb0ELb0ELb0ELb1ELb1ELb0ELb0EEEvNS_16Flash_fwd_paramsE:
[----:B------:R-:W1:Y:S01]  /*0000*/  LDC R1, c[0x0][0x37c] ;  /* 0x0000df00ff017b82 */ /* 0x000e620000000800 */
[----:B------:R-:W2:Y:S07]  /*0010*/  LDCU.U8 UR4, c[0x0][0x524] ;  /* 0x0000a480ff0477ac */ /* 0x000eae0008000000 */
[----:B------:R-:W3:Y:S01]  /*0020*/  LDC R38, c[0x0][0x518] ;  /* 0x00014600ff267b82 */ /* 0x000ee20000000800 */
[----:B-1----:R-:W-:Y:S01]  /*0030*/  VIADD R1, R1, 0xffffffe0 ;  /* 0xffffffe001017836 */ /* 0x002fe20000000000 */
[----:B------:R-:W1:Y:S01]  /*0040*/  LDCU.64 UR26, c[0x0][0x510] ;  /* 0x0000a200ff1a77ac */ /* 0x000e620008000a00 */
[----:B------:R-:W4:Y:S05]  /*0050*/  LDCU.64 UR24, c[0x0][0x358] ;  /* 0x00006b00ff1877ac */ /* 0x000f2a0008000a00 */
[----:B------:R-:W3:Y:S01]  /*0060*/  LDC R39, c[0x0][0x51c] ;  /* 0x00014700ff277b82 */ /* 0x000ee20000000800 */
[----:B--2---:R-:W-:Y:S01]  /*0070*/  ISETP.NE.AND P2, PT, RZ, UR4, PT ;  /* 0x00000004ff007c0c */ /* 0x004fe2000bf45270 */
[----:B------:R-:W2:Y:S01]  /*0080*/  LDCU.64 UR4, c[0x0][0x470] ;  /* 0x00008e00ff0477ac */ /* 0x000ea20008000a00 */
[----:B-1----:R-:W-:-:S02]  /*0090*/  IMAD.U32 R2, RZ, RZ, UR26 ;  /* 0x0000001aff027e24 */ /* 0x002fc4000f8e00ff */
[----:B------:R-:W-:-:S09]  /*00a0*/  IMAD.U32 R3, RZ, RZ, UR27 ;  /* 0x0000001bff037e24 */ /* 0x000fd2000f8e00ff */
[----:B----4-:R3:W4:Y:S01]  /*00b0*/  @P2 LDG.E.64 R4, desc[UR24][R2.64] ;  /* 0x0000001802042981 */ /* 0x010722000c1e1b00 */
[----:B------:R-:W-:Y:S01]  /*00c0*/  S2UR UR28, SR_CTAID.X ;  /* 0x00000000001c79c3 */ /* 0x000fe20000002500 */
[----:B------:R-:W1:Y:S07]  /*00d0*/  S2R R192, SR_TID.X ;  /* 0x0000000000c07919 */ /* 0x000e6e0000002100 */
[----:B------:R-:W-:Y:S08]  /*00e0*/  S2UR UR22, SR_CTAID.Y ;  /* 0x00000000001679c3 */ /* 0x000ff00000002600 */
[----:B------:R-:W1:Y:S01]  /*00f0*/  S2UR UR21, SR_CTAID.Z ;  /* 0x00000000001579c3 */ /* 0x000e620000002700 */
[----:B---3--:R-:W-:Y:S01]  /*0100*/  @P2 MOV R2, R38 ;  /* 0x0000002600022202 */ /* 0x008fe20000000f00 */
[----:B------:R-:W-:-:S06]  /*0110*/  @P2 IMAD.MOV.U32 R3, RZ, RZ, R39 ;  /* 0x000000ffff032224 */ /* 0x000fcc00078e0027 */
[----:B------:R-:W3:Y:S01]  /*0120*/  @P2 LDC R0, c[0x0][0x520] ;  /* 0x00014800ff002b82 */ /* 0x000ee20000000800 */
[----:B------:R-:W3:Y:S01]  /*0130*/  @P2 LDG.E.64 R2, desc[UR24][R2.64] ;  /* 0x0000001802022981 */ /* 0x000ee2000c1e1b00 */
[----:B--2---:R-:W-:-:S04]  /*0140*/  UISETP.NE.U32.AND UP0, UPT, UR4, URZ, UPT ;  /* 0x000000ff0400728c */ /* 0x004fc8000bf05070 */
[----:B------:R-:W-:Y:S01]  /*0150*/  UISETP.NE.AND.EX UP0, UPT, UR5, URZ, UPT, UP0 ;  /* 0x000000ff0500728c */ /* 0x000fe2000bf05300 */
[----:B------:R-:W2:Y:S01]  /*0160*/  LDCU.64 UR4, c[0x0][0x478] ;  /* 0x00008f00ff0477ac */ /* 0x000ea20008000a00 */
[----:B-1----:R-:W-:-:S04]  /*0170*/  ULOP3.LUT UR6, UR21, UR28, UR22, 0xfe, !UPT ;  /* 0x0000001c15067292 */ /* 0x002fc8000f8efe16 */
[----:B------:R-:W-:Y:S02]  /*0180*/  PLOP3.LUT P0, PT, PT, PT, UP0, 0x80, 0x8 ;  /* 0x000000000008781c */ /* 0x000fe40003f0f008 */
[----:B------:R-:W-:-:S05]  /*0190*/  LOP3.LUT P3, RZ, R192, UR6, RZ, 0xfc, !PT ;  /* 0x00000006c0ff7c12 */ /* 0x000fca000f86fcff */
[----:B------:R-:W1:Y:S01]  /*01a0*/  @UP0 LDCU.64 UR6, c[0x0][0x470] ;  /* 0x00008e00ff0607ac */ /* 0x000e620008000a00 */
[----:B--2---:R-:W-:-:S04]  /*01b0*/  UISETP.NE.U32.AND UP1, UPT, UR4, URZ, UPT ;  /* 0x000000ff0400728c */ /* 0x004fc8000bf25070 */
[----:B------:R-:W-:-:S03]  /*01c0*/  UISETP.NE.AND.EX UP1, UPT, UR5, URZ, UPT, UP1 ;  /* 0x000000ff0500728c */ /* 0x000fc6000bf25310 */
[----:B------:R-:W2:Y:S01]  /*01d0*/  @!P3 LDC.64 R8, c[0x0][0x528] ;  /* 0x00014a00ff08bb82 */ /* 0x000ea20000000a00 */
[----:B-1----:R-:W-:-:S07]  /*01e0*/  @UP0 UIMAD.WIDE.U32 UR6, UR22, 0x4, UR6 ;  /* 0x00000004160608a5 */ /* 0x002fce000f8e0006 */
[----:B------:R-:W1:Y:S01]  /*01f0*/  @UP1 LDCU.64 UR4, c[0x0][0x478] ;  /* 0x00008f00ff0417ac */ /* 0x000e620008000a00 */
[----:B------:R-:W-:Y:S01]  /*0200*/  IMAD.U32 R6, RZ, RZ, UR6 ;  /* 0x00000006ff067e24 */ /* 0x000fe2000f8e00ff */
[----:B------:R-:W-:Y:S01]  /*0210*/  MOV R7, UR7 ;  /* 0x0000000700077c02 */ /* 0x000fe20008000f00 */
[----:B-1----:R-:W-:Y:S01]  /*0220*/  @UP1 UIMAD.WIDE.U32 UR4, UR22, 0x4, UR4 ;  /* 0x00000004160418a5 */ /* 0x002fe2000f8e0004 */
[----:B----4-:R-:W-:Y:S02]  /*0230*/  @P2 R2UR UR26, R4 ;  /* 0x00000000041a22ca */ /* 0x010fe400000e0000 */
[----:B------:R-:W-:-:S11]  /*0240*/  @P2 R2UR UR27, R5 ;  /* 0x00000000051b22ca */ /* 0x000fd600000e0000 */
[----:B------:R-:W-:Y:S02]  /*0250*/  IMAD.U32 R4, RZ, RZ, UR26 ;  /* 0x0000001aff047e24 */ /* 0x000fe4000f8e00ff */
[----:B------:R-:W-:-:S05]  /*0260*/  MOV R5, UR27 ;  /* 0x0000001b00057c02 */ /* 0x000fca0008000f00 */
[----:B--2---:R-:W-:Y:S01]  /*0270*/  @!P3 STG.E.64 desc[UR24][R8.64], R4 ;  /* 0x000000040800b986 */ /* 0x004fe2000c101b18 */
[----:B---3--:R-:W-:-:S05]  /*0280*/  @P2 IADD3 R38, P1, PT, R2, R0, RZ ;  /* 0x0000000002262210 */ /* 0x008fca0007f3e0ff */
[----:B------:R-:W-:Y:S01]  /*0290*/  @P2 IMAD.X R39, RZ, RZ, R3, P1 ;  /* 0x000000ffff272224 */ /* 0x000fe200008e0603 */
[----:B------:R-:W-:Y:S01]  /*02a0*/  PLOP3.LUT P2, PT, PT, PT, UP1, 0x80, 0x8 ;  /* 0x000000000008781c */ /* 0x000fe20003f4f018 */
[----:B------:R-:W-:Y:S02]  /*02b0*/  @!P3 IMAD.MOV.U32 R2, RZ, RZ, R38 ;  /* 0x000000ffff02b224 */ /* 0x000fe400078e0026 */
[----:B------:R-:W-:-:S05]  /*02c0*/  @!P3 IMAD.MOV.U32 R3, RZ, RZ, R39 ;  /* 0x000000ffff03b224 */ /* 0x000fca00078e0027 */
[----:B------:R1:W-:Y:S04]  /*02d0*/  @!P3 STG.E.64 desc[UR24][R8.64+0x8], R2 ;  /* 0x000008020800b986 */ /* 0x0003e8000c101b18 */
[----:B------:R2:W5:Y:S01]  /*02e0*/  @P0 LDG.E R6, desc[UR24][R6.64] ;  /* 0x0000001806060981 */ /* 0x000562000c1e1900 */
[----:B-1----:R-:W-:Y:S01]  /*02f0*/  MOV R2, UR4 ;  /* 0x0000000400027c02 */ /* 0x002fe20008000f00 */
[----:B------:R-:W-:Y:S01]  /*0300*/  IMAD.U32 R3, RZ, RZ, UR5 ;  /* 0x00000005ff037e24 */ /* 0x000fe2000f8e00ff */
[----:B------:R-:W1:Y:S04]  /*0310*/  LDCU UR4, c[0x0][0x434] ;  /* 0x00008680ff0477ac */ /* 0x000e680008000800 */
[----:B------:R2:W5:Y:S01]  /*0320*/  @P2 LDG.E R7, desc[UR24][R2.64] ;  /* 0x0000001802072981 */ /* 0x000562000c1e1900 */
[----:B------:R-:W-:-:S04]  /*0330*/  USHF.L.U32 UR20, UR28, 0x7, URZ ;  /* 0x000000071c147899 */ /* 0x000fc800080006ff */
[----:B-1----:R-:W-:-:S06]  /*0340*/  UISETP.GE.AND UP0, UPT, UR20, UR4, UPT ;  /* 0x000000041400728c */ /* 0x002fcc000bf06270 */
[----:B------:R-:W-:-:S13]  /*0350*/  PLOP3.LUT P1, PT, PT, PT, UP0, 0x80, 0x8 ;  /* 0x000000000008781c */ /* 0x000fda0003f2f008 */
[----:B--2---:R-:W-:Y:S05]  /*0360*/  @P1 EXIT ;  /* 0x000000000000194d */ /* 0x004fea0003800000 */
[----:B------:R-:W1:Y:S01]  /*0370*/  LDC R12, c[0x0][0x3e8] ;  /* 0x0000fa00ff0c7b82 */ /* 0x000e620000000800 */
[----:B------:R-:W2:Y:S01]  /*0380*/  S2R R4, SR_CTAID.Z ;  /* 0x0000000000047919 */ /* 0x000ea20000002700 */
[----:B------:R-:W-:Y:S01]  /*0390*/  UMOV UR29, URZ ;  /* 0x000000ff001d7c82 */ /* 0x000fe20008000000 */
[----:B------:R-:W3:Y:S01]  /*03a0*/  LDCU.128 UR4, c[0x0][0x3b0] ;  /* 0x00007600ff0477ac */ /* 0x000ee20008000c00 */
[----:B-----5:R-:W-:Y:S01]  /*03b0*/  @P0 R2UR UR29, R6 ;  /* 0x00000000061d02ca */ /* 0x020fe200000e0000 */
[C---:B------:R-:W-:Y:S01]  /*03c0*/  IMAD.SHL.U32 R8, R192.reuse, 0x8, RZ ;  /* 0x00000008c0087824 */ /* 0x040fe200078e00ff */
[----:B------:R-:W-:Y:S01]  /*03d0*/  @P2 R2UR UR31, R7 ;  /* 0x00000000071f22ca */ /* 0x000fe200000e0000 */
[----:B------:R-:W4:Y:S01]  /*03e0*/  @!UP1 LDCU.64 UR12, c[0x0][0x488] ;  /* 0x00009100ff0c97ac */ /* 0x000f220008000a00 */
[----:B------:R-:W2:Y:S01]  /*03f0*/  LDC.64 R26, c[0x0][0x3c0] ;  /* 0x0000f000ff1a7b82 */ /* 0x000ea20000000a00 */
[----:B------:R-:W-:Y:S01]  /*0400*/  IMAD.SHL.U32 R37, R192, 0x40, RZ ;  /* 0x00000040c0257824 */ /* 0x000fe200078e00ff */
[----:B------:R-:W-:Y:S01]  /*0410*/  SHF.R.U32.HI R15, RZ, 0x3, R192 ;  /* 0x00000003ff0f7819 */ /* 0x000fe200000116c0 */
[----:B------:R-:W4:Y:S01]  /*0420*/  LDCU.128 UR8, c[0x0][0x3a0] ;  /* 0x00007400ff0877ac */ /* 0x000f220008000c00 */
[----:B------:R-:W-:Y:S01]  /*0430*/  IMAD.MOV.U32 R226, RZ, RZ, 0x20 ;  /* 0x00000020ffe27424 */ /* 0x000fe200078e00ff */
[----:B------:R-:W2:Y:S03]  /*0440*/  @!UP1 LDCU.64 UR16, c[0x0][0x438] ;  /* 0x00008700ff1097ac */ /* 0x000ea60008000a00 */
[----:B------:R-:W2:Y:S01]  /*0450*/  LDC.64 R16, c[0x0][0x3c8] ;  /* 0x0000f200ff107b82 */ /* 0x000ea20000000a00 */
[----:B------:R-:W-:-:S02]  /*0460*/  USHF.R.S32.HI UR23, URZ, 0x1f, UR29 ;  /* 0x0000001fff177899 */ /* 0x000fc4000801141d */
[----:B------:R-:W-:Y:S02]  /*0470*/  @UP1 UIADD3 UR31, UPT, UPT, UR31, -UR29, URZ ;  /* 0x8000001d1f1f1290 */ /* 0x000fe4000fffe0ff */
[----:B---3--:R-:W-:Y:S01]  /*0480*/  UIMAD UR14, UR23, UR6, URZ ;  /* 0x00000006170e72a4 */ /* 0x008fe2000f8e02ff */
[----:B-1----:R-:W-:Y:S01]  /*0490*/  IABS R10, R12 ;  /* 0x0000000c000a7213 */ /* 0x002fe20000000000 */
[----:B----4-:R-:W-:Y:S02]  /*04a0*/  @!UP1 UISETP.NE.U32.AND UP0, UPT, UR12, URZ, UPT ;  /* 0x000000ff0c00928c */ /* 0x010fe4000bf05070 */
[----:B------:R-:W-:Y:S01]  /*04b0*/  UIMAD UR12, UR29, UR7, UR14 ;  /* 0x000000071d0c72a4 */ /* 0x000fe2000f8e020e */
[----:B------:R-:W1:Y:S01]  /*04c0*/  I2F.RP R2, R10 ;  /* 0x0000000a00027306 */ /* 0x000e620000209400 */
[----:B------:R-:W-:Y:S01]  /*04d0*/  IMAD.U32 R7, RZ, RZ, UR8 ;  /* 0x00000008ff077e24 */ /* 0x000fe2000f8e00ff */
[----:B------:R-:W-:Y:S01]  /*04e0*/  @!UP1 UISETP.NE.AND.EX UP0, UPT, UR13, URZ, UPT, UP0 ;  /* 0x000000ff0d00928c */ /* 0x000fe2000bf05300 */
[----:B------:R-:W-:Y:S01]  /*04f0*/  IMAD.U32 R9, RZ, RZ, UR9 ;  /* 0x00000009ff097e24 */ /* 0x000fe2000f8e00ff */
[----:B------:R-:W-:Y:S01]  /*0500*/  USHF.L.U64.HI UR30, UR6, 0x5, UR7 ;  /* 0x00000005061e7899 */ /* 0x000fe20008010207 */
[----:B--2---:R-:W-:Y:S01]  /*0510*/  IABS R4, R4 ;  /* 0x0000000400047213 */ /* 0x004fe20000000000 */
[----:B------:R-:W-:Y:S01]  /*0520*/  @!UP1 USEL UR17, UR17, URZ, UP0 ;  /* 0x000000ff11119287 */ /* 0x000fe20008000000 */
[----:B------:R-:W-:Y:S01]  /*0530*/  IMAD.U32 R13, RZ, RZ, UR10 ;  /* 0x0000000aff0d7e24 */ /* 0x000fe2000f8e00ff */
[----:B------:R-:W-:Y:S01]  /*0540*/  UIMAD.WIDE.U32 UR34, UR28, 0x80, URZ ;  /* 0x000000801c2278a5 */ /* 0x000fe2000f8e00ff */
[----:B------:R-:W-:Y:S01]  /*0550*/  IMAD.U32 R14, RZ, RZ, UR11 ;  /* 0x0000000bff0e7e24 */ /* 0x000fe2000f8e00ff */
[----:B------:R-:W-:Y:S01]  /*0560*/  @!UP1 UIADD3 UR31, UPT, UPT, UR17, UR16, -UR29 ;  /* 0x00000010111f9290 */ /* 0x000fe2000fffe81d */
[----:B------:R-:W2:Y:S01]  /*0570*/  LDCU.128 UR8, c[0x0][0x380] ;  /* 0x00007000ff0877ac */ /* 0x000ea20008000c00 */
[----:B-1----:R-:W1:Y:S02]  /*0580*/  MUFU.RCP R2, R2 ;  /* 0x0000000200027308 */ /* 0x002e640000001000 */
[----:B------:R-:W-:-:S03]  /*0590*/  UIADD3 UR32, UPT, UPT, UR31, 0x1f, URZ ;  /* 0x0000001f1f207890 */ /* 0x000fc6000fffe0ff */
[----:B------:R-:W3:Y:S01]  /*05a0*/  LDCU.128 UR16, c[0x0][0x3d0] ;  /* 0x00007a00ff1077ac */ /* 0x000ee20008000c00 */
[----:B------:R-:W-:Y:S01]  /*05b0*/  UISETP.GE.AND UP1, UPT, UR31, 0x21, UPT ;  /* 0x000000211f00788c */ /* 0x000fe2000bf26270 */
[----:B-1----:R-:W-:-:S04]  /*05c0*/  VIADD R2, R2, 0xffffffe ;  /* 0x0ffffffe02027836 */ /* 0x002fc80000000000 */
[----:B------:R-:W1:Y:S02]  /*05d0*/  F2I.FTZ.U32.TRUNC.NTZ R3, R2 ;  /* 0x0000000200037305 */ /* 0x000e64000021f000 */
[----:B-1----:R-:W-:Y:S02]  /*05e0*/  IMAD.MOV R0, RZ, RZ, -R3 ;  /* 0x000000ffff007224 */ /* 0x002fe400078e0a03 */
[----:B------:R-:W-:Y:S02]  /*05f0*/  IMAD.MOV.U32 R2, RZ, RZ, RZ ;  /* 0x000000ffff027224 */ /* 0x000fe400078e00ff */
[----:B------:R-:W-:-:S04]  /*0600*/  IMAD R0, R0, R10, RZ ;  /* 0x0000000a00007224 */ /* 0x000fc800078e02ff */
[----:B------:R-:W-:-:S04]  /*0610*/  IMAD.HI.U32 R2, R3, R0, R2 ;  /* 0x0000000003027227 */ /* 0x000fc800078e0002 */
[----:B------:R-:W-:Y:S02]  /*0620*/  IMAD.MOV.U32 R3, RZ, RZ, R4 ;  /* 0x000000ffff037224 */ /* 0x000fe400078e0004 */
[----:B------:R-:W-:Y:S02]  /*0630*/  IMAD.U32 R4, RZ, RZ, UR6 ;  /* 0x00000006ff047e24 */ /* 0x000fe4000f8e00ff */
[----:B------:R-:W-:Y:S01]  /*0640*/  IMAD.HI.U32 R0, R2, R3, RZ ;  /* 0x0000000302007227 */ /* 0x000fe200078e00ff */
[----:B------:R-:W-:-:S03]  /*0650*/  LOP3.LUT R2, R8, 0x38, RZ, 0xc0, !PT ;  /* 0x0000003808027812 */ /* 0x000fc600078ec0ff */
[----:B------:R-:W-:-:S04]  /*0660*/  IMAD.MOV R6, RZ, RZ, -R0 ;  /* 0x000000ffff067224 */ /* 0x000fc800078e0a00 */
[----:B------:R-:W-:Y:S02]  /*0670*/  IMAD R6, R10, R6, R3 ;  /* 0x000000060a067224 */ /* 0x000fe400078e0203 */
[----:B------:R-:W-:-:S03]  /*0680*/  IMAD.MOV.U32 R3, RZ, RZ, RZ ;  /* 0x000000ffff037224 */ /* 0x000fc600078e00ff */
[----:B------:R-:W-:Y:S01]  /*0690*/  ISETP.GT.U32.AND P0, PT, R10, R6, PT ;  /* 0x000000060a00720c */ /* 0x000fe20003f04070 */
[----:B------:R-:W-:-:S05]  /*06a0*/  IMAD.WIDE.U32 R4, R4, UR29, R2 ;  /* 0x0000001d04047c25 */ /* 0x000fca000f8e0002 */
[----:B------:R-:W-:Y:S01]  /*06b0*/  IADD3 R5, PT, PT, R5, UR12, RZ ;  /* 0x0000000c05057c10 */ /* 0x000fe2000fffe0ff */
[----:B------:R-:W1:Y:S02]  /*06c0*/  LDCU.128 UR12, c[0x0][0x390] ;  /* 0x00007200ff0c77ac */ /* 0x000e640008000c00 */
[----:B------:R-:W-:Y:S01]  /*06d0*/  IMAD.WIDE.U32 R4, R7, UR22, R4 ;  /* 0x0000001607047c25 */ /* 0x000fe2000f8e0004 */
[----:B------:R-:W-:-:S03]  /*06e0*/  LOP3.LUT R7, R8, 0x1f8, RZ, 0xc0, !PT ;  /* 0x000001f808077812 */ /* 0x000fc600078ec0ff */
[----:B------:R-:W-:Y:S01]  /*06f0*/  @!P0 IMAD.IADD R6, R6, 0x1, -R10 ;  /* 0x0000000106068824 */ /* 0x000fe200078e0a0a */
[----:B------:R-:W-:Y:S01]  /*0700*/  LOP3.LUT R7, R7, 0x38, R192, 0x78, !PT ;  /* 0x0000003807077812 */ /* 0x000fe200078e78c0 */
[----:B------:R-:W-:Y:S01]  /*0710*/  IMAD R5, R9, UR22, R5 ;  /* 0x0000001609057c24 */ /* 0x000fe2000f8e0205 */
[----:B------:R-:W-:Y:S01]  /*0720*/  LOP3.LUT R9, R12, UR21, RZ, 0x3c, !PT ;  /* 0x000000150c097c12 */ /* 0x000fe2000f8e3cff */
[----:B------:R-:W-:Y:S01]  /*0730*/  @!P0 VIADD R0, R0, 0x1 ;  /* 0x0000000100008836 */ /* 0x000fe20000000000 */
[----:B------:R-:W-:Y:S01]  /*0740*/  ISETP.GE.U32.AND P2, PT, R6, R10, PT ;  /* 0x0000000a0600720c */ /* 0x000fe20003f46070 */
[----:B------:R-:W-:Y:S01]  /*0750*/  IMAD.WIDE.U32 R4, R15, UR6, R4 ;  /* 0x000000060f047c25 */ /* 0x000fe2000f8e0004 */
[----:B------:R-:W-:Y:S02]  /*0760*/  ISETP.GE.AND P1, PT, R9, RZ, PT ;  /* 0x000000ff0900720c */ /* 0x000fe40003f26270 */
[----:B------:R-:W-:Y:S01]  /*0770*/  ISETP.NE.AND P0, PT, R12, RZ, PT ;  /* 0x000000ff0c00720c */ /* 0x000fe20003f05270 */
[----:B-1----:R-:W-:Y:S01]  /*0780*/  IMAD.U32 R10, RZ, RZ, UR14 ;  /* 0x0000000eff0a7e24 */ /* 0x002fe2000f8e00ff */
[----:B------:R-:W-:Y:S01]  /*0790*/  LOP3.LUT R6, R37, 0x1c0, RZ, 0xc0, !PT ;  /* 0x000001c025067812 */ /* 0x000fe200078ec0ff */
[----:B------:R-:W-:Y:S01]  /*07a0*/  USHF.L.U64.HI UR14, UR6, 0x4, UR7 ;  /* 0x00000004060e7899 */ /* 0x000fe20008010207 */
[----:B------:R-:W-:Y:S01]  /*07b0*/  IMAD R5, R15, UR7, R5 ;  /* 0x000000070f057c24 */ /* 0x000fe2000f8e0205 */
[----:B------:R-:W-:Y:S01]  /*07c0*/  LOP3.LUT R228, R7, 0x1e00, R8, 0xf8, !PT ;  /* 0x00001e0007e47812 */ /* 0x000fe200078ef808 */
[----:B------:R-:W-:Y:S01]  /*07d0*/  IMAD.WIDE.U32 R10, R10, UR22, R2 ;  /* 0x000000160a0a7c25 */ /* 0x000fe2000f8e0002 */
[----:B------:R-:W-:-:S02]  /*07e0*/  LOP3.LUT R31, R6, 0x38, R8, 0xf8, !PT ;  /* 0x00000038061f7812 */ /* 0x000fc400078ef808 */
[----:B------:R-:W-:Y:S01]  /*07f0*/  @P2 IADD3 R0, PT, PT, R0, 0x1, RZ ;  /* 0x0000000100002810 */ /* 0x000fe20007ffe0ff */
[C---:B------:R-:W-:Y:S01]  /*0800*/  IMAD R6, R26.reuse, UR23, RZ ;  /* 0x000000171a067c24 */ /* 0x040fe2000f8e02ff */
[----:B------:R-:W-:Y:S01]  /*0810*/  USHF.R.S32.HI UR23, URZ, 0x1f, UR32 ;  /* 0x0000001fff177899 */ /* 0x000fe20008011420 */
[----:B------:R-:W-:-:S03]  /*0820*/  IMAD.WIDE.U32 R2, R26, UR29, R2 ;  /* 0x0000001d1a027c25 */ /* 0x000fc6000f8e0002 */
[----:B------:R-:W-:Y:S01]  /*0830*/  ULEA.HI UR7, UR23, UR32, URZ, 0x5 ;  /* 0x0000002017077291 */ /* 0x000fe2000f8f28ff */
[----:B------:R-:W-:Y:S01]  /*0840*/  @!P1 IMAD.MOV R0, RZ, RZ, -R0 ;  /* 0x000000ffff009224 */ /* 0x000fe200078e0a00 */
[----:B------:R-:W-:Y:S01]  /*0850*/  @!P0 LOP3.LUT R0, RZ, R12, RZ, 0x33, !PT ;  /* 0x0000000cff008212 */ /* 0x000fe200078e33ff */
[----:B------:R-:W-:Y:S01]  /*0860*/  IMAD R6, R27, UR29, R6 ;  /* 0x0000001d1b067c24 */ /* 0x000fe2000f8e0206 */
[----:B------:R-:W-:Y:S01]  /*0870*/  ULEA.HI.SX32 UR29, UR7, 0xffffffff, 0x1b ;  /* 0xffffffff071d7891 */ /* 0x000fe2000f8fdaff */
[----:B------:R-:W-:Y:S01]  /*0880*/  IMAD.U32 R9, RZ, RZ, UR15 ;  /* 0x0000000fff097e24 */ /* 0x000fe2000f8e00ff */
[----:B------:R-:W-:Y:S01]  /*0890*/  SHF.R.S32.HI R12, RZ, 0x1f, R0 ;  /* 0x0000001fff0c7819 */ /* 0x000fe20000011400 */
[----:B------:R-:W-:Y:S01]  /*08a0*/  IMAD.IADD R3, R3, 0x1, R6 ;  /* 0x0000000103037824 */ /* 0x000fe200078e0206 */
[----:B------:R-:W-:Y:S01]  /*08b0*/  USHF.L.U32 UR23, UR6, 0x5, URZ ;  /* 0x0000000506177899 */ /* 0x000fe200080006ff */
[----:B------:R-:W-:Y:S01]  /*08c0*/  IMAD R11, R9, UR22, R11 ;  /* 0x00000016090b7c24 */ /* 0x000fe2000f8e020b */
[----:B------:R-:W-:Y:S01]  /*08d0*/  USHF.R.S32.HI UR32, URZ, 0x1f, UR29 ;  /* 0x0000001fff207899 */ /* 0x000fe2000801141d */
[----:B---3--:R-:W-:Y:S01]  /*08e0*/  IMAD R8, R12, UR16, RZ ;  /* 0x000000100c087c24 */ /* 0x008fe2000f8e02ff */
[----:B------:R-:W-:Y:S01]  /*08f0*/  UIMAD UR15, UR30, UR29, URZ ;  /* 0x0000001d1e0f72a4 */ /* 0x000fe2000f8e02ff */
[----:B------:R-:W-:Y:S01]  /*0900*/  IMAD.WIDE.U32 R6, R13, UR22, R2 ;  /* 0x000000160d067c25 */ /* 0x000fe2000f8e0002 */
[----:B------:R-:W-:-:S02]  /*0910*/  USHF.L.U32 UR6, UR6, 0x4, URZ ;  /* 0x0000000406067899 */ /* 0x000fc400080006ff */
[----:B------:R-:W-:Y:S01]  /*0920*/  UIMAD UR15, UR32, UR23, UR15 ;  /* 0x00000017200f72a4 */ /* 0x000fe2000f8e020f */
[----:B------:R-:W-:-:S04]  /*0930*/  IMAD.WIDE.U32 R2, R0, UR16, R4 ;  /* 0x0000001000027c25 */ /* 0x000fc8000f8e0004 */
[----:B------:R-:W-:Y:S01]  /*0940*/  IMAD R4, R0, UR17, R8 ;  /* 0x0000001100047c24 */ /* 0x000fe2000f8e0208 */
[----:B------:R-:W-:Y:S01]  /*0950*/  UIMAD.WIDE.U32 UR16, UR23, UR29, URZ ;  /* 0x0000001d171072a5 */ /* 0x000fe2000f8e00ff */
[----:B--2---:R-:W-:Y:S01]  /*0960*/  LEA R243, P0, R2, UR10, 0x1 ;  /* 0x0000000a02f37c11 */ /* 0x004fe2000f8008ff */
[----:B------:R-:W-:Y:S02]  /*0970*/  IMAD.WIDE.U32 R10, R16, UR21, R10 ;  /* 0x00000015100a7c25 */ /* 0x000fe4000f8e000a */
[----:B------:R-:W-:Y:S02]  /*0980*/  UIADD3 UR15, UPT, UPT, UR17, UR15, URZ ;  /* 0x0000000f110f7290 */ /* 0x000fe4000fffe0ff */
[----:B------:R-:W-:Y:S01]  /*0990*/  IMAD.IADD R4, R3, 0x1, R4 ;  /* 0x0000000103047824 */ /* 0x000fe200078e0204 */
[----:B------:R-:W-:Y:S01]  /*09a0*/  UIADD3 UR10, UP0, UPT, UR6, UR16, URZ ;  /* 0x00000010060a7290 */ /* 0x000fe2000ff1e0ff */
[----:B------:R-:W-:Y:S02]  /*09b0*/  IMAD R3, R14, UR22, R7 ;  /* 0x000000160e037c24 */ /* 0x000fe4000f8e0207 */
[----:B------:R-:W-:Y:S01]  /*09c0*/  IMAD.U32 R5, RZ, RZ, UR17 ;  /* 0x00000011ff057e24 */ /* 0x000fe2000f8e00ff */
[----:B------:R-:W-:Y:S01]  /*09d0*/  LEA.HI.X R242, R2, UR11, R4, 0x1, P0 ;  /* 0x0000000b02f27c11 */ /* 0x000fe200080f0c04 */
[----:B------:R-:W-:Y:S01]  /*09e0*/  IMAD.U32 R4, RZ, RZ, UR16 ;  /* 0x00000010ff047e24 */ /* 0x000fe2000f8e00ff */
[----:B------:R-:W-:Y:S01]  /*09f0*/  UIADD3.X UR11, UPT, UPT, UR15, UR14, URZ, UP0, !UPT ;  /* 0x0000000e0f0b7290 */ /* 0x000fe200087fe4ff */
[----:B------:R-:W-:Y:S01]  /*0a00*/  IMAD.MOV.U32 R2, RZ, RZ, R6 ;  /* 0x000000ffff027224 */ /* 0x000fe200078e0006 */
[----:B------:R-:W-:Y:S01]  /*0a10*/  MOV R7, UR10 ;  /* 0x0000000a00077c02 */ /* 0x000fe20008000f00 */
[----:B------:R-:W-:Y:S01]  /*0a20*/  IMAD.U32 R5, RZ, RZ, UR15 ;  /* 0x0000000fff057e24 */ /* 0x000fe2000f8e00ff */
[CC--:B------:R-:W-:Y:S01]  /*0a30*/  LEA R18, P1, R4.reuse, R243.reuse, 0x1 ;  /* 0x000000f304127211 */ /* 0x0c0fe200078208ff */
[----:B------:R-:W-:Y:S01]  /*0a40*/  IMAD.WIDE.U32 R2, R15, R26, R2 ;  /* 0x0000001a0f027225 */ /* 0x000fe200078e0002 */
[----:B------:R-:W-:Y:S01]  /*0a50*/  UIMAD UR15, UR35, UR4, URZ ;  /* 0x00000004230f72a4 */ /* 0x000fe2000f8e02ff */
[----:B------:R-:W-:Y:S01]  /*0a60*/  LEA R20, P0, R7, R243, 0x1 ;  /* 0x000000f307147211 */ /* 0x000fe200078008ff */
[----:B------:R-:W-:Y:S01]  /*0a70*/  USHF.L.U64.HI UR16, UR4, 0x4, UR5 ;  /* 0x0000000404107899 */ /* 0x000fe20008010205 */
[----:B------:R-:W-:Y:S01]  /*0a80*/  LEA.HI.X R19, R4, R242, R5, 0x1, P1 ;  /* 0x000000f204137211 */ /* 0x000fe200008f0c05 */
[C---:B------:R-:W-:Y:S01]  /*0a90*/  IMAD R3, R15.reuse, R27, R3 ;  /* 0x0000001b0f037224 */ /* 0x040fe200078e0203 */
[----:B------:R-:W-:Y:S01]  /*0aa0*/  USHF.L.U32 UR10, UR4, 0x4, URZ ;  /* 0x00000004040a7899 */ /* 0x000fe200080006ff */
[----:B------:R-:W-:Y:S01]  /*0ab0*/  IMAD R4, R12, UR18, RZ ;  /* 0x000000120c047c24 */ /* 0x000fe2000f8e02ff */
[----:B------:R-:W-:Y:S01]  /*0ac0*/  USHF.L.U32 UR17, UR4, 0x5, URZ ;  /* 0x0000000504117899 */ /* 0x000fe200080006ff */
[----:B------:R-:W-:Y:S01]  /*0ad0*/  IMAD.WIDE.U32 R2, R0, UR18, R2 ;  /* 0x0000001200027c25 */ /* 0x000fe2000f8e0002 */
[----:B------:R-:W-:Y:S01]  /*0ae0*/  USHF.L.U32 UR18, UR4, 0x6, URZ ;  /* 0x0000000604127899 */ /* 0x000fe200080006ff */
[----:B------:R-:W-:-:S02]  /*0af0*/  LOP3.LUT R15, R15, UR34, RZ, 0xfc, !PT ;  /* 0x000000220f0f7c12 */ /* 0x000fc4000f8efcff */
[----:B------:R-:W-:Y:S01]  /*0b00*/  IMAD.U32 R6, RZ, RZ, UR11 ;  /* 0x0000000bff067e24 */ /* 0x000fe2000f8e00ff */
[----:B------:R-:W-:Y:S01]  /*0b10*/  USHF.L.U64.HI UR11, UR4, 0x5, UR5 ;  /* 0x00000005040b7899 */ /* 0x000fe20008010205 */
[----:B------:R-:W-:Y:S01]  /*0b20*/  IMAD R13, R0, UR19, R4 ;  /* 0x00000013000d7c24 */ /* 0x000fe2000f8e0204 */
[----:B------:R-:W-:Y:S01]  /*0b30*/  USHF.L.U64.HI UR19, UR4, 0x6, UR5 ;  /* 0x0000000604137899 */ /* 0x000fe20008010205 */
[----:B------:R-:W-:Y:S01]  /*0b40*/  IMAD.U32 R0, RZ, RZ, UR15 ;  /* 0x0000000fff007e24 */ /* 0x000fe2000f8e00ff */
[----:B------:R-:W-:Y:S01]  /*0b50*/  LEA.HI.X R21, R7, R242, R6, 0x1, P0 ;  /* 0x000000f207157211 */ /* 0x000fe200000f0c06 */
[----:B------:R-:W-:Y:S01]  /*0b60*/  IMAD.U32 R8, RZ, RZ, UR10 ;  /* 0x0000000aff087e24 */ /* 0x000fe2000f8e00ff */
[----:B------:R-:W-:Y:S01]  /*0b70*/  MOV R4, UR18 ;  /* 0x0000001200047c02 */ /* 0x000fe20008000f00 */
[----:B------:R-:W-:Y:S01]  /*0b80*/  IMAD R12, R15, UR5, R0 ;  /* 0x000000050f0c7c24 */ /* 0x000fe2000f8e0200 */
[----:B------:R-:W1:Y:S01]  /*0b90*/  S2UR UR5, SR_CgaCtaId ;  /* 0x00000000000579c3 */ /* 0x000e620000008800 */
[----:B------:R-:W-:Y:S01]  /*0ba0*/  IMAD.U32 R9, RZ, RZ, UR16 ;  /* 0x00000010ff097e24 */ /* 0x000fe2000f8e00ff */
[----:B------:R-:W-:Y:S01]  /*0bb0*/  LEA R245, P0, R2, UR12, 0x1 ;  /* 0x0000000c02f57c11 */ /* 0x000fe2000f8008ff */
[----:B------:R-:W-:-:S02]  /*0bc0*/  IMAD.U32 R6, RZ, RZ, UR17 ;  /* 0x00000011ff067e24 */ /* 0x000fc4000f8e00ff */
[----:B------:R-:W-:Y:S02]  /*0bd0*/  IMAD.U32 R7, RZ, RZ, UR11 ;  /* 0x0000000bff077e24 */ /* 0x000fe4000f8e00ff */
[----:B------:R-:W-:Y:S02]  /*0be0*/  IMAD.U32 R5, RZ, RZ, UR19 ;  /* 0x00000013ff057e24 */ /* 0x000fe4000f8e00ff */
[----:B------:R-:W-:Y:S02]  /*0bf0*/  IMAD.IADD R13, R3, 0x1, R13 ;  /* 0x00000001030d7824 */ /* 0x000fe400078e020d */
[----:B------:R-:W-:-:S03]  /*0c00*/  IMAD.WIDE.U32 R6, R15, UR4, R6 ;  /* 0x000000040f067c25 */ /* 0x000fc6000f8e0006 */
[----:B------:R-:W-:Y:S01]  /*0c10*/  LEA.HI.X R244, R2, UR13, R13, 0x1, P0 ;  /* 0x0000000d02f47c11 */ /* 0x000fe200080f0c0d */
[----:B------:R-:W-:Y:S01]  /*0c20*/  IMAD.WIDE.U32 R4, R15, UR4, R4 ;  /* 0x000000040f047c25 */ /* 0x000fe2000f8e0004 */
[----:B------:R-:W-:-:S03]  /*0c30*/  IADD3 R13, P1, P0, R10, UR10, R6 ;  /* 0x0000000a0a0d7c10 */ /* 0x000fc6000f83e006 */
[----:B------:R-:W-:-:S04]  /*0c40*/  IMAD.WIDE.U32 R8, R15, UR4, R8 ;  /* 0x000000040f087c25 */ /* 0x000fc8000f8e0008 */
[----:B------:R-:W-:Y:S01]  /*0c50*/  IMAD R3, R17, UR21, R11 ;  /* 0x0000001511037c24 */ /* 0x000fe2000f8e020b */
[----:B------:R-:W-:Y:S01]  /*0c60*/  IADD3 R8, P4, PT, R10, R8, RZ ;  /* 0x000000080a087210 */ /* 0x000fe20007f9e0ff */
[----:B------:R-:W-:Y:S01]  /*0c70*/  IMAD.IADD R2, R12, 0x1, R7 ;  /* 0x000000010c027824 */ /* 0x000fe200078e0207 */
[----:B------:R-:W-:Y:S01]  /*0c80*/  IADD3 R7, P3, PT, R4, UR17, RZ ;  /* 0x0000001104077c10 */ /* 0x000fe2000ff7e0ff */
[----:B------:R-:W-:Y:S01]  /*0c90*/  IMAD.IADD R0, R12, 0x1, R5 ;  /* 0x000000010c007824 */ /* 0x000fe200078e0205 */
[----:B------:R-:W-:Y:S02]  /*0ca0*/  IADD3 R11, P2, PT, R10, R6, RZ ;  /* 0x000000060a0b7210 */ /* 0x000fe40007f5e0ff */
[----:B------:R-:W-:Y:S02]  /*0cb0*/  IADD3.X R9, PT, PT, R3, R12, R9, P4, !PT ;  /* 0x0000000c03097210 */ /* 0x000fe400027fe409 */
[----:B------:R-:W-:Y:S02]  /*0cc0*/  IADD3.X R5, PT, PT, R0, UR11, RZ, P3, !PT ;  /* 0x0000000b00057c10 */ /* 0x000fe40009ffe4ff */
[----:B------:R-:W-:-:S02]  /*0cd0*/  IADD3 R6, P5, PT, R10, R4, RZ ;  /* 0x000000040a067210 */ /* 0x000fc40007fbe0ff */
[----:B------:R-:W-:Y:S01]  /*0ce0*/  IADD3 R23, P4, P3, R10, UR10, R4 ;  /* 0x0000000a0a177c10 */ /* 0x000fe2000fb9e004 */
[----:B------:R-:W-:Y:S01]  /*0cf0*/  IMAD.X R4, R2, 0x1, R3, P2 ;  /* 0x0000000102047824 */ /* 0x000fe200010e0603 */
[----:B------:R-:W-:Y:S01]  /*0d00*/  IADD3.X R25, PT, PT, R3, UR16, R2, P1, P0 ;  /* 0x0000001003197c10 */ /* 0x000fe20008fe0402 */
[----:B------:R-:W-:Y:S01]  /*0d10*/  IMAD.MOV.U32 R2, RZ, RZ, R10 ;  /* 0x000000ffff027224 */ /* 0x000fe200078e000a */
[----:B------:R-:W-:Y:S02]  /*0d20*/  IADD3 R24, P2, PT, R7, R10, RZ ;  /* 0x0000000a07187210 */ /* 0x000fe40007f5e0ff */
[----:B------:R-:W-:Y:S01]  /*0d30*/  IADD3 R22, P1, P0, R10, UR10, R7 ;  /* 0x0000000a0a167c10 */ /* 0x000fe2000f83e007 */
[----:B------:R-:W-:Y:S01]  /*0d40*/  IMAD.X R7, R0, 0x1, R3, P5 ;  /* 0x0000000100077824 */ /* 0x000fe200028e0603 */
[----:B------:R-:W-:Y:S02]  /*0d50*/  IADD3.X R29, PT, PT, R3, UR16, R0, P4, P3 ;  /* 0x00000010031d7c10 */ /* 0x000fe4000a7e6400 */
[----:B------:R-:W-:-:S02]  /*0d60*/  IADD3.X R30, PT, PT, R5, R3, RZ, P2, !PT ;  /* 0x00000003051e7210 */ /* 0x000fc400017fe4ff */
[----:B------:R-:W-:Y:S01]  /*0d70*/  IADD3.X R28, PT, PT, R3, UR16, R5, P1, P0 ;  /* 0x00000010031c7c10 */ /* 0x000fe20008fe0405 */
[----:B------:R-:W-:Y:S01]  /*0d80*/  IMAD.WIDE.U32 R2, R15, UR4, R2 ;  /* 0x000000040f027c25 */ /* 0x000fe2000f8e0002 */
[----:B------:R-:W-:Y:S01]  /*0d90*/  UMOV UR4, 0x400 ;  /* 0x0000040000047882 */ /* 0x000fe20000000000 */
[----:B------:R-:W-:Y:S01]  /*0da0*/  LEA R14, P3, R11, UR8, 0x1 ;  /* 0x000000080b0e7c11 */ /* 0x000fe2000f8608ff */
[----:B-1----:R-:W-:Y:S01]  /*0db0*/  ULEA UR5, UR5, UR4, 0x18 ;  /* 0x0000000405057291 */ /* 0x002fe2000f8ec0ff */
[----:B------:R-:W-:Y:S01]  /*0dc0*/  LEA R10, P1, R13, UR8, 0x1 ;  /* 0x000000080d0a7c11 */ /* 0x000fe2000f8208ff */
[----:B------:R-:W-:Y:S01]  /*0dd0*/  IMAD.IADD R0, R3, 0x1, R12 ;  /* 0x0000000103007824 */ /* 0x000fe200078e020c */
[----:B------:R-:W-:Y:S02]  /*0de0*/  LEA R16, P4, R8, UR8, 0x1 ;  /* 0x0000000808107c11 */ /* 0x000fe4000f8808ff */
[----:B------:R-:W-:Y:S02]  /*0df0*/  LEA R12, P2, R2, UR8, 0x1 ;  /* 0x00000008020c7c11 */ /* 0x000fe4000f8408ff */
[----:B------:R-:W-:-:S02]  /*0e00*/  LEA.HI.X R15, R11, UR9, R4, 0x1, P3 ;  /* 0x000000090b0f7c11 */ /* 0x000fc400098f0c04 */
[----:B------:R-:W-:Y:S02]  /*0e10*/  LEA.HI.X R11, R13, UR9, R25, 0x1, P1 ;  /* 0x000000090d0b7c11 */ /* 0x000fe400088f0c19 */
[----:B------:R-:W-:Y:S02]  /*0e20*/  LEA.HI.X R17, R8, UR9, R9, 0x1, P4 ;  /* 0x0000000908117c11 */ /* 0x000fe4000a0f0c09 */
[----:B------:R-:W-:Y:S01]  /*0e30*/  LEA.HI.X R13, R2, UR9, R0, 0x1, P2 ;  /* 0x00000009020d7c11 */ /* 0x000fe200090f0c00 */
[----:B------:R-:W-:Y:S01]  /*0e40*/  IMAD R0, R26, UR32, RZ ;  /* 0x000000201a007c24 */ /* 0x000fe2000f8e02ff */
[----:B------:R-:W-:Y:S02]  /*0e50*/  LEA R36, R228, UR5, 0x1 ;  /* 0x00000005e4247c11 */ /* 0x000fe4000f8e08ff */
[----:B------:R-:W-:Y:S01]  /*0e60*/  LEA R8, P0, R6, UR8, 0x1 ;  /* 0x0000000806087c11 */ /* 0x000fe2000f8008ff */
[----:B------:R-:W-:Y:S01]  /*0e70*/  IMAD R0, R27, UR29, R0 ;  /* 0x0000001d1b007c24 */ /* 0x000fe2000f8e0200 */
[----:B------:R-:W-:Y:S01]  /*0e80*/  LEA R4, P1, R24, UR8, 0x1 ;  /* 0x0000000818047c11 */ /* 0x000fe2000f8208ff */
[----:B------:R-:W-:Y:S01]  /*0e90*/  @!PT LDS RZ, [RZ] ;  /* 0x00000000fffff984 */ /* 0x000fe20000000800 */
[----:B------:R-:W-:Y:S01]  /*0ea0*/  @!PT LDS RZ, [RZ] ;  /* 0x00000000fffff984 */ /* 0x000fe20000000800 */
[----:B------:R-:W-:Y:S01]  /*0eb0*/  @!PT LDS RZ, [RZ] ;  /* 0x00000000fffff984 */ /* 0x000fe20000000800 */
[----:B------:R-:W-:Y:S01]  /*0ec0*/  LDGSTS.E.BYPASS.LTC128B.128 [R36], desc[UR24][R12.64] ;  /* 0x000000000c247fae */ /* 0x000fe2000b981a18 */
[----:B------:R-:W-:-:S02]  /*0ed0*/  LEA.HI.X R9, R6, UR9, R7, 0x1, P0 ;  /* 0x0000000906097c11 */ /* 0x000fc400080f0c07 */
[C---:B------:R-:W-:Y:S01]  /*0ee0*/  LEA R6, P2, R23.reuse, UR8, 0x1 ;  /* 0x0000000817067c11 */ /* 0x040fe2000f8408ff */
[----:B------:R-:W-:Y:S01]  /*0ef0*/  LDGSTS.E.BYPASS.LTC128B.128 [R36+0x4000], desc[UR24][R12.64+0x80] ;  /* 0x040000800c247fae */ /* 0x000fe2000b981a18 */
[----:B------:R-:W-:Y:S02]  /*0f00*/  LEA R2, P0, R22, UR8, 0x1 ;  /* 0x0000000816027c11 */ /* 0x000fe4000f8008ff */
[----:B------:R-:W-:Y:S01]  /*0f10*/  LEA.HI.X R7, R23, UR9, R29, 0x1, P2 ;  /* 0x0000000917077c11 */ /* 0x000fe200090f0c1d */
[----:B------:R-:W-:Y:S01]  /*0f20*/  LDGSTS.E.BYPASS.LTC128B.128 [R36+0x800], desc[UR24][R16.64] ;  /* 0x0080000010247fae */ /* 0x000fe2000b981a18 */
[----:B------:R-:W-:Y:S02]  /*0f30*/  LEA.HI.X R5, R24, UR9, R30, 0x1, P1 ;  /* 0x0000000918057c11 */ /* 0x000fe400088f0c1e */
[----:B------:R-:W-:Y:S01]  /*0f40*/  LEA.HI.X R3, R22, UR9, R28, 0x1, P0 ;  /* 0x0000000916037c11 */ /* 0x000fe200080f0c1c */
[----:B------:R-:W-:Y:S04]  /*0f50*/  LDGSTS.E.BYPASS.LTC128B.128 [R36+0x4800], desc[UR24][R16.64+0x80] ;  /* 0x0480008010247fae */ /* 0x000fe8000b981a18 */
[----:B------:R-:W-:Y:S04]  /*0f60*/  LDGSTS.E.BYPASS.LTC128B.128 [R36+0x1000], desc[UR24][R14.64] ;  /* 0x010000000e247fae */ /* 0x000fe8000b981a18 */
[----:B------:R-:W-:Y:S04]  /*0f70*/  LDGSTS.E.BYPASS.LTC128B.128 [R36+0x5000], desc[UR24][R14.64+0x80] ;  /* 0x050000800e247fae */ /* 0x000fe8000b981a18 */
[----:B------:R-:W-:Y:S04]  /*0f80*/  LDGSTS.E.BYPASS.LTC128B.128 [R36+0x1800], desc[UR24][R10.64] ;  /* 0x018000000a247fae */ /* 0x000fe8000b981a18 */
[----:B------:R-:W-:Y:S04]  /*0f90*/  LDGSTS.E.BYPASS.LTC128B.128 [R36+0x5800], desc[UR24][R10.64+0x80] ;  /* 0x058000800a247fae */ /* 0x000fe8000b981a18 */
[----:B------:R-:W-:Y:S04]  /*0fa0*/  LDGSTS.E.BYPASS.LTC128B.128 [R36+0x2000], desc[UR24][R8.64] ;  /* 0x0200000008247fae */ /* 0x000fe8000b981a18 */
[----:B------:R1:W-:Y:S04]  /*0fb0*/  LDGSTS.E.BYPASS.LTC128B.128 [R36+0x6000], desc[UR24][R8.64+0x80] ;  /* 0x0600008008247fae */ /* 0x0003e8000b981a18 */
[----:B------:R-:W-:Y:S04]  /*0fc0*/  LDGSTS.E.BYPASS.LTC128B.128 [R36+0x2800], desc[UR24][R6.64] ;  /* 0x0280000006247fae */ /* 0x000fe8000b981a18 */
[----:B------:R2:W-:Y:S04]  /*0fd0*/  LDGSTS.E.BYPASS.LTC128B.128 [R36+0x6800], desc[UR24][R6.64+0x80] ;  /* 0x0680008006247fae */ /* 0x0005e8000b981a18 */
[----:B------:R-:W-:Y:S04]  /*0fe0*/  LDGSTS.E.BYPASS.LTC128B.128 [R36+0x3000], desc[UR24][R4.64] ;  /* 0x0300000004247fae */ /* 0x000fe8000b981a18 */
[----:B------:R-:W-:Y:S04]  /*0ff0*/  LDGSTS.E.BYPASS.LTC128B.128 [R36+0x7000], desc[UR24][R4.64+0x80] ;  /* 0x0700008004247fae */ /* 0x000fe8000b981a18 */
[----:B------:R-:W-:Y:S04]  /*1000*/  LDGSTS.E.BYPASS.LTC128B.128 [R36+0x3800], desc[UR24][R2.64] ;  /* 0x0380000002247fae */ /* 0x000fe8000b981a18 */
[----:B------:R3:W-:Y:S01]  /*1010*/  LDGSTS.E.BYPASS.LTC128B.128 [R36+0x7800], desc[UR24][R2.64+0x80] ;  /* 0x0780008002247fae */ /* 0x0007e2000b981a18 */
[----:B-1----:R-:W-:-:S03]  /*1020*/  LOP3.LUT R9, R37, 0x200, RZ, 0xc0, !PT ;  /* 0x0000020025097812 */ /* 0x002fc600078ec0ff */
[----:B------:R-:W-:Y:S04]  /*1030*/  LDGSTS.E.BYPASS.LTC128B.128 [R36+0x8000], desc[UR24][R18.64] ;  /* 0x0800000012247fae */ /* 0x000fe8000b981a18 */
[----:B------:R1:W-:Y:S01]  /*1040*/  LDGSTS.E.BYPASS.LTC128B.128 [R36+0x9000], desc[UR24][R18.64+0x80] ;  /* 0x0900008012247fae */ /* 0x0003e2000b981a18 */
[----:B--2---:R-:W-:-:S03]  /*1050*/  IMAD.SHL.U32 R7, R192, 0x20, RZ ;  /* 0x00000020c0077824 */ /* 0x004fc600078e00ff */
[----:B------:R-:W-:Y:S04]  /*1060*/  LDGSTS.E.BYPASS.LTC128B.128 [R36+0x8800], desc[UR24][R20.64] ;  /* 0x0880000014247fae */ /* 0x000fe8000b981a18 */
[----:B------:R-:W-:Y:S01]  /*1070*/  LDGSTS.E.BYPASS.LTC128B.128 [R36+0x9800], desc[UR24][R20.64+0x80] ;  /* 0x0980008014247fae */ /* 0x000fe2000b981a18 */
[----:B------:R-:W-:-:S03]  /*1080*/  LOP3.LUT R9, R9, 0x7c00, R7, 0xf8, !PT ;  /* 0x00007c0009097812 */ /* 0x000fc600078ef807 */
[----:B------:R-:W0:Y:S01]  /*1090*/  LDGDEPBAR ;  /* 0x00000000000079af */ /* 0x000e220000000000 */
[----:B---3--:R-:W-:-:S04]  /*10a0*/  IMAD.WIDE.U32 R2, R26, UR29, RZ ;  /* 0x0000001d1a027c25 */ /* 0x008fc8000f8e00ff */
[C---:B------:R-:W-:Y:S01]  /*10b0*/  IMAD.SHL.U32 R4, R2.reuse, 0x20, RZ ;  /* 0x0000002002047824 */ /* 0x040fe200078e00ff */
[----:B------:R-:W-:Y:S01]  /*10c0*/  LEA R6, P1, R2, R245, 0x6 ;  /* 0x000000f502067211 */ /* 0x000fe200078230ff */
[----:B------:R-:W-:Y:S01]  /*10d0*/  IMAD.IADD R5, R3, 0x1, R0 ;  /* 0x0000000103057824 */ /* 0x000fe200078e0200 */
[----:B------:R-:W-:Y:S02]  /*10e0*/  SHF.R.U32.HI R0, RZ, 0x1, R192 ;  /* 0x00000001ff007819 */ /* 0x000fe400000116c0 */
[----:B------:R-:W-:Y:S02]  /*10f0*/  LEA R8, P0, R26, R4, 0x4 ;  /* 0x000000041a087211 */ /* 0x000fe400078020ff */
[----:B------:R-:W-:Y:S02]  /*1100*/  SHF.L.U64.HI R3, R2, 0x5, R5 ;  /* 0x0000000502037819 */ /* 0x000fe40000010205 */
[----:B------:R-:W-:Y:S02]  /*1110*/  LOP3.LUT R84, R31, 0x8, R0, 0x78, !PT ;  /* 0x000000081f547812 */ /* 0x000fe400078e7800 */
[----:B------:R-:W-:Y:S01]  /*1120*/  LEA.HI.X R10, R26, R3, R27, 0x4, P0 ;  /* 0x000000031a0a7211 */ /* 0x000fe200000f241b */
[----:B------:R-:W-:-:S04]  /*1130*/  DEPBAR.LE SB0, 0x0 ;  /* 0x000080000000791a */ /* 0x000fc80000000000 */
[----:B------:R-:W-:Y:S01]  /*1140*/  LEA.HI.X R7, R2, R244, R5, 0x6, P1 ;  /* 0x000000f402077211 */ /* 0x000fe200008f3405 */
[----:B------:R-:W-:Y:S01]  /*1150*/  BAR.SYNC.DEFER_BLOCKING 0x0 ;  /* 0x0000000000007b1d */ /* 0x000fe20000010000 */
[C---:B------:R-:W-:Y:S02]  /*1160*/  LEA R4, P0, R8.reuse, R245, 0x1 ;  /* 0x000000f508047211 */ /* 0x040fe400078008ff */
[----:B------:R-:W-:Y:S02]  /*1170*/  LOP3.LUT R0, R37, 0x400, RZ, 0xc0, !PT ;  /* 0x0000040025007812 */ /* 0x000fe400078ec0ff */
[----:B------:R-:W-:Y:S02]  /*1180*/  LOP3.LUT R2, R31, 0x8, R192, 0x78, !PT ;  /* 0x000000081f027812 */ /* 0x000fe400078e78c0 */
[----:B------:R-:W-:Y:S02]  /*1190*/  LOP3.LUT R3, R9, R84, RZ, 0xfc, !PT ;  /* 0x0000005409037212 */ /* 0x000fe400078efcff */
[----:B------:R-:W-:Y:S01]  /*11a0*/  LEA.HI.X R5, R8, R244, R10, 0x1, P0 ;  /* 0x000000f408057211 */ /* 0x000fe200000f0c0a */
[----:B------:R-:W-:Y:S01]  /*11b0*/  IMAD R219, R2, 0x2, R0 ;  /* 0x0000000202db7824 */ /* 0x000fe200078e0200 */
[----:B------:R-:W-:Y:S01]  /*11c0*/  LEA R217, R3, UR5, 0x1 ;  /* 0x0000000503d97c11 */ /* 0x000fe2000f8e08ff */
[----:B------:R-:W-:Y:S01]  /*11d0*/  IMAD.MOV.U32 R3, RZ, RZ, 0x40 ;  /* 0x00000040ff037424 */ /* 0x000fe200078e00ff */
[----:B------:R-:W-:Y:S01]  /*11e0*/  R2P PR, R192, 0x6 ;  /* 0x00000006c0007804 */ /* 0x000fe20000000000 */
[----:B------:R-:W-:-:S04]  /*11f0*/  VIADD R2, R219, UR5 ;  /* 0x00000005db027c36 */ /* 0x000fc80008000000 */
[----:B------:R-:W-:Y:S02]  /*1200*/  SEL R0, R226, 0xffffffe0, !P1 ;  /* 0xffffffe0e2007807 */ /* 0x000fe40004800000 */
[----:B------:R-:W-:Y:S02]  /*1210*/  PLOP3.LUT P3, PT, P2, PT, PT, 0x80, 0x8 ;  /* 0x000000000008781c */ /* 0x000fe4000176f070 */
[C---:B------:R-:W-:Y:S01]  /*1220*/  IADD3 R223, PT, PT, R0.reuse, R2, RZ ;  /* 0x0000000200df7210 */ /* 0x040fe20007ffe0ff */
[----:B------:R-:W-:Y:S01]  /*1230*/  IMAD.IADD R224, R0, 0x1, R217 ;  /* 0x0000000100e07824 */ /* 0x000fe200078e02d9 */
[----:B------:R-:W-:Y:S01]  /*1240*/  @!PT LDS RZ, [RZ] ;  /* 0x00000000fffff984 */ /* 0x000fe20000000800 */
[----:B------:R-:W-:Y:S01]  /*1250*/  @!PT LDS RZ, [RZ] ;  /* 0x00000000fffff984 */ /* 0x000fe20000000800 */
[----:B------:R-:W-:Y:S01]  /*1260*/  @!PT LDS RZ, [RZ] ;  /* 0x00000000fffff984 */ /* 0x000fe20000000800 */
[----:B------:R-:W-:Y:S01]  /*1270*/  LDGSTS.E.BYPASS.LTC128B.128 [R36+0xa000], desc[UR24][R6.64] ;  /* 0x0a00000006247fae */ /* 0x000fe2000b981a18 */
[----:B------:R-:W-:-:S03]  /*1280*/  SEL R3, R3, 0xffffffc0, !P3 ;  /* 0xffffffc003037807 */ /* 0x000fc60005800000 */
[----:B------:R-:W-:Y:S02]  /*1290*/  LDGSTS.E.BYPASS.LTC128B.128 [R36+0xb000], desc[UR24][R6.64+0x80] ;  /* 0x0b00008006247fae */ /* 0x000fe4000b981a18 */
[C---:B------:R-:W-:Y:S02]  /*12a0*/  IMAD.IADD R220, R3.reuse, 0x1, R217 ;  /* 0x0000000103dc7824 */ /* 0x040fe400078e02d9 */
[----:B------:R-:W-:Y:S01]  /*12b0*/  LDGSTS.E.BYPASS.LTC128B.128 [R36+0xa800], desc[UR24][R4.64] ;  /* 0x0a80000004247fae */ /* 0x000fe2000b981a18 */
[----:B------:R-:W-:Y:S02]  /*12c0*/  IMAD.IADD R218, R3, 0x1, R2 ;  /* 0x0000000103da7824 */ /* 0x000fe400078e0202 */
[C---:B------:R-:W-:Y:S01]  /*12d0*/  IMAD.IADD R222, R0.reuse, 0x1, R220 ;  /* 0x0000000100de7824 */ /* 0x040fe200078e02dc */
[----:B------:R2:W-:Y:S01]  /*12e0*/  LDGSTS.E.BYPASS.LTC128B.128 [R36+0xb800], desc[UR24][R4.64+0x80] ;  /* 0x0b80008004247fae */ /* 0x0005e2000b981a18 */
[----:B------:R-:W-:-:S03]  /*12f0*/  IMAD.IADD R221, R0, 0x1, R218 ;  /* 0x0000000100dd7824 */ /* 0x000fc600078e02da */
[----:B------:R-:W-:Y:S04]  /*1300*/  LDSM.16.M88.4 R12, [R217+0x2000] ;  /* 0x00200000d90c783b */ /* 0x000fe80000000200 */
[----:B------:R-:W3:Y:S04]  /*1310*/  LDSM.16.M88.4 R28, [R219+UR5+0x8800] ;  /* 0x00880005db1c783b */ /* 0x000ee80008000200 */
[----:B-1----:R-:W-:Y:S04]  /*1320*/  LDSM.16.M88.4 R16, [R217] ;  /* 0x00000000d910783b */ /* 0x002fe80000000200 */
[----:B------:R-:W1:Y:S04]  /*1330*/  LDSM.16.M88.4 R24, [R219+UR5+0x8000] ;  /* 0x00800005db18783b */ /* 0x000e680008000200 */
[----:B------:R-:W-:Y:S04]  /*1340*/  LDSM.16.M88.4 R8, [R224+0x2000] ;  /* 0x00200000e008783b */ /* 0x000fe80000000200 */
[----:B------:R-:W4:Y:S04]  /*1350*/  LDSM.16.M88.4 R32, [R223+0x8800] ;  /* 0x00880000df20783b */ /* 0x000f280000000200 */
[----:B------:R-:W4:Y:S04]  /*1360*/  LDSM.16.M88.4 R40, [R223+0x8000] ;  /* 0x00800000df28783b */ /* 0x000f280000000200 */
[----:B--2---:R-:W2:Y:S04]  /*1370*/  LDSM.16.M88.4 R4, [R224] ;  /* 0x00000000e004783b */ /* 0x004ea80000000200 */
[----:B------:R-:W-:Y:S04]  /*1380*/  LDSM.16.M88.4 R20, [R220+0x2000] ;  /* 0x00200000dc14783b */ /* 0x000fe80000000200 */
[----:B------:R-:W2:Y:S04]  /*1390*/  LDSM.16.M88.4 R68, [R218+0x8800] ;  /* 0x00880000da44783b */ /* 0x000ea80000000200 */
[----:B------:R-:W2:Y:S01]  /*13a0*/  LDSM.16.M88.4 R44, [R218+0x8000] ;  /* 0x00800000da2c783b */ /* 0x000ea20000000200 */
[----:B---3--:R-:W-:Y:S03]  /*13b0*/  HMMA.16816.F32.BF16 R52, R12, R28, RZ ;  /* 0x0000001c0c34723c */ /* 0x008fe600000418ff */
[----:B------:R-:W0:Y:S05]  /*13c0*/  LDGDEPBAR ;  /* 0x00000000000079af */ /* 0x000e2a0000000000 */
[-C--:B-1----:R-:W-:Y:S08]  /*13d0*/  HMMA.16816.F32.BF16 R76, R16, R24.reuse, RZ ;  /* 0x00000018104c723c */ /* 0x082ff000000418ff */
[C---:B------:R-:W-:Y:S08]  /*13e0*/  HMMA.16816.F32.BF16 R48, R12.reuse, R24, RZ ;  /* 0x000000180c30723c */ /* 0x040ff000000418ff */
[-C--:B------:R-:W-:Y:S08]  /*13f0*/  HMMA.16816.F32.BF16 R60, R12, R26.reuse, RZ ;  /* 0x0000001a0c3c723c */ /* 0x080ff000000418ff */
[----:B------:R-:W-:Y:S08]  /*1400*/  HMMA.16816.F32.BF16 R72, R16, R26, RZ ;  /* 0x0000001a1048723c */ /* 0x000ff000000418ff */
[----:B------:R-:W-:Y:S08]  /*1410*/  HMMA.16816.F32.BF16 R24, R12, R30, RZ ;  /* 0x0000001e0c18723c */ /* 0x000ff000000418ff */
[C---:B------:R-:W-:Y:S08]  /*1420*/  HMMA.16816.F32.BF16 R64, R16.reuse, R28, RZ ;  /* 0x0000001c1040723c */ /* 0x040ff000000418ff */
[----:B------:R-:W-:Y:S01]  /*1430*/  HMMA.16816.F32.BF16 R56, R16, R30, RZ ;  /* 0x0000001e1038723c */ /* 0x000fe200000418ff */
[----:B------:R-:W1:Y:S07]  /*1440*/  LDSM.16.M88.4 R16, [R220] ;  /* 0x00000000dc10783b */ /* 0x000e6e0000000200 */
[C---:B----4-:R-:W-:Y:S08]  /*1450*/  HMMA.16816.F32.BF16 R28, R8.reuse, R32, R52 ;  /* 0x00000020081c723c */ /* 0x050ff00000041834 */
[C---:B------:R-:W-:Y:S08]  /*1460*/  HMMA.16816.F32.BF16 R12, R8.reuse, R40, R48 ;  /* 0x00000028080c723c */ /* 0x040ff00000041830 */
[C---:B------:R-:W-:Y:S08]  /*1470*/  HMMA.16816.F32.BF16 R52, R8.reuse, R42, R60 ;  /* 0x0000002a0834723c */ /* 0x040ff0000004183c */
[----:B------:R-:W-:Y:S01]  /*1480*/  HMMA.16816.F32.BF16 R8, R8, R34, R24 ;  /* 0x000000220808723c */ /* 0x000fe20000041818 */
[----:B------:R-:W-:Y:S07]  /*1490*/  LDSM.16.M88.4 R24, [R221+0x8800] ;  /* 0x00880000dd18783b */ /* 0x000fee0000000200 */
[C---:B--2---:R-:W-:Y:S08]  /*14a0*/  HMMA.16816.F32.BF16 R48, R4.reuse, R40, R76 ;  /* 0x000000280430723c */ /* 0x044ff0000004184c */
[C---:B------:R-:W-:Y:S08]  /*14b0*/  HMMA.16816.F32.BF16 R76, R4.reuse, R32, R64 ;  /* 0x00000020044c723c */ /* 0x040ff00000041840 */
[C---:B------:R-:W-:Y:S08]  /*14c0*/  HMMA.16816.F32.BF16 R40, R4.reuse, R42, R72 ;  /* 0x0000002a0428723c */ /* 0x040ff00000041848 */
[----:B------:R-:W-:Y:S01]  /*14d0*/  HMMA.16816.F32.BF16 R56, R4, R34, R56 ;  /* 0x000000220438723c */ /* 0x000fe20000041838 */
[----:B------:R-:W-:Y:S04]  /*14e0*/  LDSM.16.M88.4 R4, [R222+0x2000] ;  /* 0x00200000de04783b */ /* 0x000fe80000000200 */
[----:B------:R-:W-:Y:S03]  /*14f0*/  LDSM.16.M88.4 R32, [R219+UR5+0x9000] ;  /* 0x00900005db20783b */ /* 0x000fe60008000200 */
[C---:B------:R-:W-:Y:S01]  /*1500*/  HMMA.16816.F32.BF16 R80, R20.reuse, R68, R28 ;  /* 0x000000441450723c */ /* 0x040fe2000004181c */
[----:B------:R-:W2:Y:S07]  /*1510*/  LDSM.16.M88.4 R28, [R221+0x8000] ;  /* 0x00800000dd1c783b */ /* 0x000eae0000000200 */
[C---:B------:R-:W-:Y:S01]  /*1520*/  HMMA.16816.F32.BF16 R60, R20.reuse, R70, R8 ;  /* 0x00000046143c723c */ /* 0x040fe20000041808 */
[----:B------:R-:W3:Y:S07]  /*1530*/  LDSM.16.M88.4 R8, [R222] ;  /* 0x00000000de08783b */ /* 0x000eee0000000200 */
[----:B------:R-:W-:Y:S08]  /*1540*/  HMMA.16816.F32.BF16 R64, R20, R46, R52 ;  /* 0x0000002e1440723c */ /* 0x000ff00000041834 */
[-C--:B-1----:R-:W-:Y:S08]  /*1550*/  HMMA.16816.F32.BF16 R52, R16, R44.reuse, R48 ;  /* 0x0000002c1034723c */ /* 0x082ff00000041830 */
[----:B------:R-:W-:Y:S01]  /*1560*/  HMMA.16816.F32.BF16 R72, R20, R44, R12 ;  /* 0x0000002c1448723c */ /* 0x000fe2000004180c */
[----:B------:R-:W-:Y:S04]  /*1570*/  LDSM.16.M88.4 R12, [R217+0x6000] ;  /* 0x00600000d90c783b */ /* 0x000fe80000000200 */
[----:B------:R-:W-:Y:S03]  /*1580*/  LDSM.16.M88.4 R20, [R217+0x4000] ;  /* 0x00400000d914783b */ /* 0x000fe60000000200 */
[C---:B------:R-:W-:Y:S01]  /*1590*/  HMMA.16816.F32.BF16 R48, R16.reuse, R46, R40 ;  /* 0x0000002e1030723c */ /* 0x040fe20000041828 */
[----:B------:R-:W1:Y:S07]  /*15a0*/  LDSM.16.M88.4 R40, [R219+UR5+0x9800] ;  /* 0x00980005db28783b */ /* 0x000e6e0008000200 */
[C---:B------:R-:W-:Y:S08]  /*15b0*/  HMMA.16816.F32.BF16 R44, R16.reuse, R68, R76 ;  /* 0x00000044102c723c */ /* 0x040ff0000004184c */
[----:B------:R-:W-:Y:S08]  /*15c0*/  HMMA.16816.F32.BF16 R16, R16, R70, R56 ;  /* 0x000000461010723c */ /* 0x000ff00000041838 */
[C---:B--2---:R-:W-:Y:S08]  /*15d0*/  HMMA.16816.F32.BF16 R56, R4.reuse, R28, R72 ;  /* 0x0000001c0438723c */ /* 0x044ff00000041848 */
[----:B------:R-:W-:Y:S08]  /*15e0*/  HMMA.16816.F32.BF16 R64, R4, R30, R64 ;  /* 0x0000001e0440723c */ /* 0x000ff00000041840 */
[C---:B---3--:R-:W-:Y:S08]  /*15f0*/  HMMA.16816.F32.BF16 R76, R8.reuse, R28, R52 ;  /* 0x0000001c084c723c */ /* 0x048ff00000041834 */
[----:B------:R-:W-:Y:S01]  /*1600*/  HMMA.16816.F32.BF16 R68, R8, R30, R48 ;  /* 0x0000001e0844723c */ /* 0x000fe20000041830 */
[----:B------:R-:W-:Y:S07]  /*1610*/  LDSM.16.M88.4 R48, [R223+0x9800] ;  /* 0x00980000df30783b */ /* 0x000fee0000000200 */
[C---:B------:R-:W-:Y:S08]  /*1620*/  HMMA.16816.F32.BF16 R80, R4.reuse, R24, R80 ;  /* 0x000000180450723c */ /* 0x040ff00000041850 */
[----:B------:R-:W-:Y:S01]  /*1630*/  HMMA.16816.F32.BF16 R72, R4, R26, R60 ;  /* 0x0000001a0448723c */ /* 0x000fe2000004183c */
[----:B------:R-:W-:Y:S07]  /*1640*/  LDSM.16.M88.4 R4, [R224+0x6000] ;  /* 0x00600000e004783b */ /* 0x000fee0000000200 */
[C---:B------:R-:W-:Y:S01]  /*1650*/  HMMA.16816.F32.BF16 R28, R8.reuse, R24, R44 ;  /* 0x00000018081c723c */ /* 0x040fe2000004182c */
[----:B------:R-:W2:Y:S07]  /*1660*/  LDSM.16.M88.4 R44, [R223+0x9000] ;  /* 0x00900000df2c783b */ /* 0x000eae0000000200 */
[----:B------:R-:W-:Y:S01]  /*1670*/  HMMA.16816.F32.BF16 R24, R8, R26, R16 ;  /* 0x0000001a0818723c */ /* 0x000fe20000041810 */
[----:B------:R-:W3:Y:S04]  /*1680*/  LDSM.16.M88.4 R8, [R224+0x4000] ;  /* 0x00400000e008783b */ /* 0x000ee80000000200 */
[----:B------:R-:W-:Y:S03]  /*1690*/  LDSM.16.M88.4 R16, [R220+0x6000] ;  /* 0x00600000dc10783b */ /* 0x000fe60000000200 */
[C---:B-1----:R-:W-:Y:S08]  /*16a0*/  HMMA.16816.F32.BF16 R60, R12.reuse, R40, R80 ;  /* 0x000000280c3c723c */ /* 0x042ff00000041850 */
[C---:B------:R-:W-:Y:S08]  /*16b0*/  HMMA.16816.F32.BF16 R52, R12.reuse, R42, R72 ;  /* 0x0000002a0c34723c */ /* 0x040ff00000041848 */
[C---:B------:R-:W-:Y:S08]  /*16c0*/  HMMA.16816.F32.BF16 R56, R12.reuse, R32, R56 ;  /* 0x000000200c38723c */ /* 0x040ff00000041838 */
[----:B------:R-:W-:Y:S01]  /*16d0*/  HMMA.16816.F32.BF16 R64, R12, R34, R64 ;  /* 0x000000220c40723c */ /* 0x000fe20000041840 */
[----:B------:R-:W-:Y:S07]  /*16e0*/  LDSM.16.M88.4 R12, [R220+0x4000] ;  /* 0x00400000dc0c783b */ /* 0x000fee0000000200 */
[C---:B------:R-:W-:Y:S08]  /*16f0*/  HMMA.16816.F32.BF16 R72, R20.reuse, R32, R76 ;  /* 0x000000201448723c */ /* 0x040ff0000004184c */
[C---:B------:R-:W-:Y:S01]  /*1700*/  HMMA.16816.F32.BF16 R80, R20.reuse, R34, R68 ;  /* 0x000000221450723c */ /* 0x040fe20000041844 */
[----:B------:R-:W1:Y:S07]  /*1710*/  LDSM.16.M88.4 R32, [R218+0x9000] ;  /* 0x00900000da20783b */ /* 0x000e6e0000000200 */
[C---:B------:R-:W-:Y:S01]  /*1720*/  HMMA.16816.F32.BF16 R76, R20.reuse, R40, R28 ;  /* 0x00000028144c723c */ /* 0x040fe2000004181c */
[----:B------:R-:W4:Y:S07]  /*1730*/  LDSM.16.M88.4 R28, [R218+0x9800] ;  /* 0x00980000da1c783b */ /* 0x000f2e0000000200 */
[----:B------:R-:W-:Y:S01]  /*1740*/  HMMA.16816.F32.BF16 R40, R20, R42, R24 ;  /* 0x0000002a1428723c */ /* 0x000fe20000041818 */
[----:B------:R-:W-:Y:S04]  /*1750*/  LDSM.16.M88.4 R20, [R221+0x9000] ;  /* 0x00900000dd14783b */ /* 0x000fe80000000200 */
[----:B------:R-:W-:Y:S03]  /*1760*/  LDSM.16.M88.4 R24, [R221+0x9800] ;  /* 0x00980000dd18783b */ /* 0x000fe60000000200 */
[C---:B--2---:R-:W-:Y:S08]  /*1770*/  HMMA.16816.F32.BF16 R56, R4.reuse, R44, R56 ;  /* 0x0000002c0438723c */ /* 0x044ff00000041838 */
[C---:B------:R-:W-:Y:S08]  /*1780*/  HMMA.16816.F32.BF16 R64, R4.reuse, R46, R64 ;  /* 0x0000002e0440723c */ /* 0x040ff00000041840 */
[C---:B------:R-:W-:Y:S08]  /*1790*/  HMMA.16816.F32.BF16 R68, R4.reuse, R48, R60 ;  /* 0x000000300444723c */ /* 0x040ff0000004183c */
[----:B------:R-:W-:Y:S01]  /*17a0*/  HMMA.16816.F32.BF16 R52, R4, R50, R52 ;  /* 0x000000320434723c */ /* 0x000fe20000041834 */
[----:B------:R-:W2:Y:S07]  /*17b0*/  LDSM.16.M88.4 R4, [R222+0x6000] ;  /* 0x00600000de04783b */ /* 0x000eae0000000200 */
[C---:B---3--:R-:W-:Y:S08]  /*17c0*/  HMMA.16816.F32.BF16 R60, R8.reuse, R44, R72 ;  /* 0x0000002c083c723c */ /* 0x048ff00000041848 */
[C---:B------:R-:W-:Y:S08]  /*17d0*/  HMMA.16816.F32.BF16 R72, R8.reuse, R46, R80 ;  /* 0x0000002e0848723c */ /* 0x040ff00000041850 */
[C---:B------:R-:W-:Y:S08]  /*17e0*/  HMMA.16816.F32.BF16 R76, R8.reuse, R48, R76 ;  /* 0x00000030084c723c */ /* 0x040ff0000004184c */
[----:B------:R-:W-:Y:S01]  /*17f0*/  HMMA.16816.F32.BF16 R48, R8, R50, R40 ;  /* 0x000000320830723c */ /* 0x000fe20000041828 */
[----:B------:R-:W3:Y:S01]  /*1800*/  LDSM.16.M88.4 R8, [R222+0x4000] ;  /* 0x00400000de08783b */ /* 0x000ee20000000200 */
[----:B------:R-:W-:-:S06]  /*1810*/  DEPBAR.LE SB0, 0x0 ;  /* 0x000080000000791a */ /* 0x000fcc0000000000 */
[C---:B-1----:R-:W-:Y:S08]  /*1820*/  HMMA.16816.F32.BF16 R56, R16.reuse, R32, R56 ;  /* 0x000000201038723c */ /* 0x042ff00000041838 */
[C---:B------:R-:W-:Y:S08]  /*1830*/  HMMA.16816.F32.BF16 R64, R16.reuse, R34, R64 ;  /* 0x000000221040723c */ /* 0x040ff00000041840 */
[C---:B----4-:R-:W-:Y:S08]  /*1840*/  HMMA.16816.F32.BF16 R68, R16.reuse, R28, R68 ;  /* 0x0000001c1044723c */ /* 0x050ff00000041844 */
[----:B------:R-:W-:Y:S08]  /*1850*/  HMMA.16816.F32.BF16 R44, R16, R30, R52 ;  /* 0x0000001e102c723c */ /* 0x000ff00000041834 */
[C---:B------:R-:W-:Y:S08]  /*1860*/  HMMA.16816.F32.BF16 R40, R12.reuse, R32, R60 ;  /* 0x000000200c28723c */ /* 0x040ff0000004183c */
[C---:B------:R-:W-:Y:S08]  /*1870*/  HMMA.16816.F32.BF16 R32, R12.reuse, R34, R72 ;  /* 0x000000220c20723c */ /* 0x040ff00000041848 */
[C---:B------:R-:W-:Y:S08]  /*1880*/  HMMA.16816.F32.BF16 R16, R12.reuse, R28, R76 ;  /* 0x0000001c0c10723c */ /* 0x040ff0000004184c */
[----:B------:R-:W-:Y:S08]  /*1890*/  HMMA.16816.F32.BF16 R12, R12, R30, R48 ;  /* 0x0000001e0c0c723c */ /* 0x000ff00000041830 */
[C---:B--2---:R-:W-:Y:S01]  /*18a0*/  HMMA.16816.F32.BF16 R28, R4.reuse, R20, R56 ;  /* 0x00000014041c723c */ /* 0x044fe20000041838 */
[----:B------:R-:W1:Y:S07]  /*18b0*/  S2R R56, SR_CTAID.X ;  /* 0x0000000000387919 */ /* 0x000e6e0000002500 */
[C---:B------:R-:W-:Y:S08]  /*18c0*/  HMMA.16816.F32.BF16 R48, R4.reuse, R22, R64 ;  /* 0x000000160430723c */ /* 0x040ff00000041840 */
[C---:B------:R-:W-:Y:S08]  /*18d0*/  HMMA.16816.F32.BF16 R68, R4.reuse, R24, R68 ;  /* 0x000000180444723c */ /* 0x040ff00000041844 */
[----:B------:R-:W-:Y:S03]  /*18e0*/  HMMA.16816.F32.BF16 R44, R4, R26, R44 ;  /* 0x0000001a042c723c */ /* 0x000fe6000004182c */
[----:B------:R-:W-:-:S05]  /*18f0*/  FMNMX3.FTZ R2, R28, R29, R48, !PT ;  /* 0x0000001d1c027276 */ /* 0x000fca0007810030 */
[----:B---3--:R-:W-:Y:S03]  /*1900*/  HMMA.16816.F32.BF16 R52, R8, R20, R40 ;  /* 0x000000140834723c */ /* 0x008fe60000041828 */
[----:B------:R-:W-:-:S05]  /*1910*/  FMNMX3.FTZ R2, R2, R49, R68, !PT ;  /* 0x0000003102027276 */ /* 0x000fca0007810044 */
[----:B------:R-:W-:Y:S03]  /*1920*/  HMMA.16816.F32.BF16 R64, R8, R22, R32 ;  /* 0x000000160840723c */ /* 0x000fe60000041820 */
[----:B------:R-:W-:-:S05]  /*1930*/  FMNMX3.FTZ R2, R2, R69, R44, !PT ;  /* 0x0000004502027276 */ /* 0x000fca000781002c */
[C---:B------:R-:W-:Y:S08]  /*1940*/  HMMA.16816.F32.BF16 R204, R8.reuse, R24, R16 ;  /* 0x0000001808cc723c */ /* 0x040ff00000041810 */
[----:B------:R-:W-:Y:S01]  /*1950*/  HMMA.16816.F32.BF16 R168, R8, R26, R12 ;  /* 0x0000001a08a8723c */ /* 0x000fe2000004180c */
[----:B------:R-:W-:Y:S01]  /*1960*/  FMNMX.FTZ R8, R45, R2, !PT ;  /* 0x000000022d087209 */ /* 0x000fe20007810000 */
[----:B------:R-:W-:Y:S06]  /*1970*/  BAR.SYNC.DEFER_BLOCKING 0x0 ;  /* 0x0000000000007b1d */ /* 0x000fec0000010000 */
[----:B-1----:R-:W-:-:S12]  /*1980*/  BRA.U !UP1, `(.L_x_1809) ;  /* 0x00000001095c7547 */ /* 0x002fd8000b800000 */
        /* <DEDUP_REMOVED lines=8> */
[----:B------:R-:W-:Y:S01]  /*1a10*/  MOV R7, UR9 ;  /* 0x0000000900077c02 */ /* 0x000fe20008000f00 */
[----:B------:R-:W-:Y:S01]  /*1a20*/  IMAD.U32 R5, RZ, RZ, UR4 ;  /* 0x00000004ff057e24 */ /* 0x000fe2000f8e00ff */
[----:B------:R-:W-:-:S02]  /*1a30*/  LEA R4, P1, R6, R243, 0x1 ;  /* 0x000000f306047211 */ /* 0x000fc400078208ff */
[C---:B------:R-:W-:Y:S02]  /*1a40*/  LEA R2, P0, R7.reuse, R243, 0x1 ;  /* 0x000000f307027211 */ /* 0x040fe400078008ff */
[----:B------:R-:W-:Y:S02]  /*1a50*/  MOV R3, UR8 ;  /* 0x0000000800037c02 */ /* 0x000fe40008000f00 */
        /* <DEDUP_REMOVED lines=10> */
.L_x_1809:
[----:B------:R-:W2:Y:S01]  /*1b00*/  LDCU UR4, c[0x0][0x3e0] ;  /* 0x00007c00ff0477ac */ /* 0x000ea20008000800 */
[----:B-1----:R-:W1:Y:S01]  /*1b10*/  SHFL.BFLY PT, R5, R8, 0x2, 0x1f ;  /* 0x0c401f0008057f89 */ /* 0x002e6200000e0000 */
[----:B------:R-:W-:Y:S01]  /*1b20*/  FMNMX3.FTZ R3, R30, R31, R50, !PT ;  /* 0x0000001f1e037276 */ /* 0x000fe20007810032 */
[----:B------:R-:W3:Y:S01]  /*1b30*/  LDC R227, c[0x0][0x4f8] ;  /* 0x00013e00ffe37b82 */ /* 0x000ee20000000800 */
[----:B------:R-:W-:Y:S01]  /*1b40*/  SHF.R.U32.HI R2, RZ, 0x5, R192 ;  /* 0x00000005ff027819 */ /* 0x000fe200000116c0 */
[----:B------:R-:W-:Y:S01]  /*1b50*/  UIADD3 UR28, UPT, UPT, UR26, -0x61c88647, URZ ;  /* 0x9e3779b91a1c7890 */ /* 0x000fe2000fffe0ff */
[----:B------:R-:W-:Y:S01]  /*1b60*/  FMNMX3.FTZ R3, R3, R51, R70, !PT ;  /* 0x0000003303037276 */ /* 0x000fe20007810046 */
[----:B------:R-:W-:Y:S01]  /*1b70*/  UIADD3 UR18, UPT, UPT, UR27, 0x32370b8f, URZ ;  /* 0x32370b8f1b127890 */ /* 0x000fe2000fffe0ff */
[----:B------:R-:W-:Y:S01]  /*1b80*/  LOP3.LUT R4, R192, 0x1f, RZ, 0xc0, !PT ;  /* 0x0000001fc0047812 */ /* 0x000fe200078ec0ff */
[----:B------:R-:W-:Y:S01]  /*1b90*/  IMAD R20, R56, 0x8, R2 ;  /* 0x0000000838147824 */ /* 0x000fe200078e0202 */
[----:B------:R-:W-:Y:S01]  /*1ba0*/  FMNMX3.FTZ R3, R3, R71, R46, !PT ;  /* 0x0000004703037276 */ /* 0x000fe2000781002e */
[----:B------:R-:W-:-:S02]  /*1bb0*/  UIADD3 UR19, UPT, UPT, UR26, -0x255992d5, URZ ;  /* 0xdaa66d2b1a137890 */ /* 0x000fc4000fffe0ff */
[----:B------:R-:W-:Y:S01]  /*1bc0*/  UIADD3 UR17, UPT, UPT, UR26, 0x78dde6e4, URZ ;  /* 0x78dde6e41a117890 */ /* 0x000fe2000fffe0ff */
[----:B------:R-:W-:Y:S01]  /*1bd0*/  FMNMX.FTZ R3, R47, R3, !PT ;  /* 0x000000032f037209 */ /* 0x000fe20007810000 */
[----:B------:R-:W-:Y:S02]  /*1be0*/  UIADD3 UR13, UPT, UPT, UR27, -0x56f99767, URZ ;  /* 0xa90668991b0d7890 */ /* 0x000fe4000fffe0ff */
[----:B------:R-:W-:Y:S02]  /*1bf0*/  UIADD3 UR16, UPT, UPT, UR27, -0x126145ec, URZ ;  /* 0xed9eba141b107890 */ /* 0x000fe4000fffe0ff */
[----:B--2---:R-:W-:Y:S01]  /*1c00*/  UIMAD UR4, UR22, UR4, UR21 ;  /* 0x00000004160472a4 */ /* 0x004fe2000f8e0215 */
[----:B------:R-:W2:Y:S01]  /*1c10*/  SHFL.BFLY PT, R7, R3, 0x2, 0x1f ;  /* 0x0c401f0003077f89 */ /* 0x000ea200000e0000 */
[----:B------:R-:W-:Y:S02]  /*1c20*/  UIADD3 UR22, UPT, UPT, UR26, 0x3c6ef372, URZ ;  /* 0x3c6ef3721a167890 */ /* 0x000fe4000fffe0ff */
[----:B------:R-:W-:Y:S01]  /*1c30*/  USHF.L.U32 UR8, UR4, 0x5, URZ ;  /* 0x0000000504087899 */ /* 0x000fe200080006ff */
[----:B-1----:R-:W-:Y:S01]  /*1c40*/  FMNMX.FTZ R2, R8, R5, !PT ;  /* 0x0000000508027209 */ /* 0x002fe20007810000 */
[----:B------:R-:W-:-:S02]  /*1c50*/  VIADD R5, R20, 0x4 ;  /* 0x0000000414057836 */ /* 0x000fc40000000000 */
[----:B------:R-:W-:Y:S01]  /*1c60*/  USHF.R.S32.HI UR4, URZ, 0x1f, UR8 ;  /* 0x0000001fff047899 */ /* 0x000fe20008011408 */
[----:B---3--:R-:W-:Y:S01]  /*1c70*/  LOP3.LUT R227, R227, 0xff, RZ, 0xc0, !PT ;  /* 0x000000ffe3e37812 */ /* 0x008fe200078ec0ff */
[----:B------:R-:W-:Y:S01]  /*1c80*/  UIADD3 UR21, UPT, UPT, UR27, 0x76cf5d0a, URZ ;  /* 0x76cf5d0a1b157890 */ /* 0x000fe2000fffe0ff */
[----:B------:R-:W-:Y:S01]  /*1c90*/  IADD3 R4, P1, P0, R38, UR8, R4 ;  /* 0x0000000826047c10 */ /* 0x000fe2000f83e004 */
[----:B------:R-:W-:Y:S01]  /*1ca0*/  IMAD.WIDE.U32 R132, R5, -0x326172a9, RZ ;  /* 0xcd9e8d5705847825 */ /* 0x000fe200078e00ff */
[----:B------:R-:W1:Y:S01]  /*1cb0*/  SHFL.BFLY PT, R6, R2, 0x1, 0x1f ;  /* 0x0c201f0002067f89 */ /* 0x000e6200000e0000 */
[----:B------:R-:W-:Y:S01]  /*1cc0*/  UIADD3 UR8, UPT, UPT, UR27, -0x4498517b, URZ ;  /* 0xbb67ae851b087890 */ /* 0x000fe2000fffe0ff */
[----:B------:R-:W-:Y:S01]  /*1cd0*/  IADD3.X R19, PT, PT, R39, UR4, RZ, P1, P0 ;  /* 0x0000000427137c10 */ /* 0x000fe20008fe04ff */
[----:B------:R-:W-:Y:S01]  /*1ce0*/  IMAD.WIDE.U32 R208, R4, -0x2daee0ad, RZ ;  /* 0xd2511f5304d07825 */ /* 0x000fe200078e00ff */
[----:B------:R-:W-:Y:S02]  /*1cf0*/  UIADD3 UR12, UPT, UPT, UR26, -0x4ab325aa, URZ ;  /* 0xb54cda561a0c7890 */ /* 0x000fe4000fffe0ff */
[----:B------:R-:W-:Y:S01]  /*1d00*/  LOP3.LUT R5, R19, UR26, R133, 0x96, !PT ;  /* 0x0000001a13057c12 */ /* 0x000fe2000f8e9685 */
[----:B------:R-:W-:Y:S01]  /*1d10*/  IMAD.U32 R4, RZ, RZ, UR29 ;  /* 0x0000001dff047e24 */ /* 0x000fe2000f8e00ff */
[----:B------:R-:W3:Y:S01]  /*1d20*/  LDCU UR4, c[0x0][0x45c] ;  /* 0x00008b80ff0477ac */ /* 0x000ee20008000800 */
[----:B------:R-:W-:-:S02]  /*1d30*/  IMAD R227, R227, 0x10000, R227 ;  /* 0x00010000e3e37824 */ /* 0x000fc400078e02e3 */
[----:B------:R-:W-:Y:S01]  /*1d40*/  IMAD.WIDE.U32 R10, R5, -0x2daee0ad, RZ ;  /* 0xd2511f53050a7825 */ /* 0x000fe200078e00ff */
[----:B------:R-:W-:Y:S01]  /*1d50*/  LOP3.LUT R5, R4, UR27, R209, 0x96, !PT ;  /* 0x0000001b04057c12 */ /* 0x000fe2000f8e96d1 */
[----:B------:R-:W-:Y:S01]  /*1d60*/  UIADD3 UR15, UPT, UPT, UR26, 0x1715609d, URZ ;  /* 0x1715609d1a0f7890 */ /* 0x000fe2000fffe0ff */
[----:B--2---:R-:W-:Y:S01]  /*1d70*/  FMNMX.FTZ R7, R3, R7, !PT ;  /* 0x0000000703077209 */ /* 0x004fe20007810000 */
[----:B------:R-:W-:Y:S01]  /*1d80*/  UIADD3 UR11, UPT, UPT, UR27, 0x646e171e, URZ ;  /* 0x646e171e1b0b7890 */ /* 0x000fe2000fffe0ff */
[----:B------:R-:W-:Y:S01]  /*1d90*/  LOP3.LUT R4, R208, UR8, R11, 0x96, !PT ;  /* 0x00000008d0047c12 */ /* 0x000fe2000f8e960b */
[----:B------:R-:W-:Y:S01]  /*1da0*/  IMAD.WIDE.U32 R100, R5, -0x326172a9, RZ ;  /* 0xcd9e8d5705647825 */ /* 0x000fe200078e00ff */
[----:B------:R2:W-:Y:S03]  /*1db0*/  STL.64 [R1+0x18], R10 ;  /* 0x0000180a01007387 */ /* 0x0005e60000100a00 */
[----:B------:R-:W-:Y:S01]  /*1dc0*/  IMAD.WIDE.U32 R250, R4, -0x326172a9, RZ ;  /* 0xcd9e8d5704fa7825 */ /* 0x000fe200078e00ff */
[----:B------:R-:W-:Y:S01]  /*1dd0*/  LOP3.LUT R3, R132, UR28, R101, 0x96, !PT ;  /* 0x0000001c84037c12 */ /* 0x000fe2000f8e9665 */
[----:B------:R-:W4:Y:S01]  /*1de0*/  SHFL.BFLY PT, R8, R7, 0x1, 0x1f ;  /* 0x0c201f0007087f89 */ /* 0x000f2200000e0000 */
[----:B-1----:R-:W-:Y:S01]  /*1df0*/  FMNMX.FTZ R134, R2, R6, !PT ;  /* 0x0000000602867209 */ /* 0x002fe20007810000 */
[----:B------:R-:W-:Y:S01]  /*1e00*/  IMAD.WIDE.U32 R20, R20, -0x326172a9, RZ ;  /* 0xcd9e8d5714147825 */ /* 0x000fe200078e00ff */
[----:B------:R-:W-:Y:S01]  /*1e10*/  LOP3.LUT R4, R100, UR22, R251, 0x96, !PT ;  /* 0x0000001664047c12 */ /* 0x000fe2000f8e96fb */
[----:B------:R-:W-:Y:S01]  /*1e20*/  STL.64 [R1+0x10], R250 ;  /* 0x000010fa01007387 */ /* 0x000fe20000100a00 */
[----:B------:R-:W-:Y:S01]  /*1e30*/  FSETP.NEU.FTZ.AND P0, PT, R134, -INF , PT ;  /* 0xff8000008600780b */ /* 0x000fe20003f1d000 */
[----:B------:R-:W-:-:S04]  /*1e40*/  IMAD.WIDE.U32 R2, R3, -0x2daee0ad, RZ ;  /* 0xd2511f5303027825 */ /* 0x000fc800078e00ff */
[----:B---3--:R-:W-:Y:S01]  /*1e50*/  FMUL.FTZ R6, R134, UR4 ;  /* 0x0000000486067c20 */ /* 0x008fe20008410000 */
[----:B------:R-:W-:Y:S01]  /*1e60*/  IMAD.WIDE.U32 R4, R4, -0x2daee0ad, RZ ;  /* 0xd2511f5304047825 */ /* 0x000fe200078e00ff */
[----:B------:R-:W-:-:S03]  /*1e70*/  LOP3.LUT R3, R10, UR21, R3, 0x96, !PT ;  /* 0x000000150a037c12 */ /* 0x000fc6000f8e9603 */
[----:B------:R-:W-:Y:S02]  /*1e80*/  FSEL R9, R6, RZ, P0 ;  /* 0x000000ff06097208 */ /* 0x000fe40000000000 */
[----:B------:R-:W-:-:S03]  /*1e90*/  LOP3.LUT R2, R2, UR18, R5, 0x96, !PT ;  /* 0x0000001202027c12 */ /* 0x000fc6000f8e9605 */
[----:B------:R-:W-:Y:S02]  /*1ea0*/  FFMA.FTZ R5, R29, UR4, -R9 ;  /* 0x000000041d057c23 */ /* 0x000fe40008010809 */
[----:B------:R-:W-:Y:S02]  /*1eb0*/  IMAD.WIDE.U32 R16, R2, -0x326172a9, RZ ;  /* 0xcd9e8d5702107825 */ /* 0x000fe400078e00ff */
[----:B------:R-:W-:Y:S02]  /*1ec0*/  MUFU.EX2 R239, R5 ;  /* 0x0000000500ef7308 */ /* 0x000fe40000000800 */
[----:B--2---:R-:W-:-:S04]  /*1ed0*/  IMAD.WIDE.U32 R10, R3, -0x326172a9, RZ ;  /* 0xcd9e8d57030a7825 */ /* 0x004fc800078e00ff */
[----:B------:R-:W-:Y:S01]  /*1ee0*/  FFMA.FTZ R3, R28, UR4, -R9 ;  /* 0x000000041c037c23 */ /* 0x000fe20008010809 */
[----:B------:R-:W-:-:S03]  /*1ef0*/  LOP3.LUT R2, R10, UR17, R17, 0x96, !PT ;  /* 0x000000110a027c12 */ /* 0x000fc6000f8e9611 */
[----:B------:R1:W-:Y:S02]  /*1f00*/  MUFU.EX2 R240, R3 ;  /* 0x0000000300f07308 */ /* 0x0003e40000000800 */
[----:B------:R-:W-:Y:S01]  /*1f10*/  IMAD.WIDE.U32 R22, R2, -0x2daee0ad, RZ ;  /* 0xd2511f5302167825 */ /* 0x000fe200078e00ff */
[----:B----4-:R-:W-:-:S04]  /*1f20*/  FMNMX.FTZ R2, R7, R8, !PT ;  /* 0x0000000807027209 */ /* 0x010fc80007810000 */
[----:B------:R-:W-:Y:S02]  /*1f30*/  FSETP.NEU.FTZ.AND P0, PT, R2, -INF , PT ;  /* 0xff8000000200780b */ /* 0x000fe40003f1d000 */
[----:B-1----:R-:W-:-:S05]  /*1f40*/  LOP3.LUT R3, R250, UR19, R11, 0x96, !PT ;  /* 0x00000013fa037c12 */ /* 0x002fca000f8e960b */
[----:B------:R-:W-:Y:S01]  /*1f50*/  IMAD.WIDE.U32 R10, R3, -0x2daee0ad, RZ ;  /* 0xd2511f53030a7825 */ /* 0x000fe200078e00ff */
[----:B------:R-:W-:-:S04]  /*1f60*/  LOP3.LUT R3, R84, 0x200, R37, 0xf8, !PT ;  /* 0x0000020054037812 */ /* 0x000fc800078ef825 */
[----:B------:R-:W-:Y:S01]  /*1f70*/  LEA R216, R3, UR5, 0x1 ;  /* 0x0000000503d87c11 */ /* 0x000fe2000f8e08ff */
[----:B------:R-:W-:Y:S01]  /*1f80*/  FMUL.FTZ R3, R2, UR4 ;  /* 0x0000000402037c20 */ /* 0x000fe20008410000 */
[----:B------:R-:W-:Y:S02]  /*1f90*/  LOP3.LUT R6, R10, UR13, R23, 0x96, !PT ;  /* 0x0000000d0a067c12 */ /* 0x000fe4000f8e9617 */
[----:B------:R-:W-:Y:S01]  /*1fa0*/  LOP3.LUT R5, R4, UR16, R11, 0x96, !PT ;  /* 0x0000001004057c12 */ /* 0x000fe2000f8e960b */
[----:B------:R-:W-:Y:S01]  /*1fb0*/  FFMA.FTZ R4, R48, UR4, -R9 ;  /* 0x0000000430047c23 */ /* 0x000fe20008010809 */
[----:B------:R-:W-:Y:S01]  /*1fc0*/  FSEL R8, R3, RZ, P0 ;  /* 0x000000ff03087208 */ /* 0x000fe20000000000 */
[----:B------:R-:W-:Y:S01]  /*1fd0*/  IMAD.WIDE.U32 R6, R6, -0x326172a9, RZ ;  /* 0xcd9e8d5706067825 */ /* 0x000fe200078e00ff */
[----:B------:R-:W1:Y:S01]  /*1fe0*/  LDSM.16.MT88.4 R32, [R216+0xa000] ;  /* 0x00a00000d820783b */ /* 0x000e620000004200 */
[----:B------:R2:W-:Y:S02]  /*1ff0*/  MUFU.EX2 R237, R4 ;  /* 0x0000000400ed7308 */ /* 0x0005e40000000800 */
[----:B------:R-:W-:Y:S01]  /*2000*/  VIADD R15, R216, 0xa000 ;  /* 0x0000a000d80f7836 */ /* 0x000fe20000000000 */
[----:B------:R-:W-:Y:S01]  /*2010*/  PRMT R10, R6, 0x7773, RZ ;  /* 0x00007773060a7816 */ /* 0x000fe200000000ff */
[----:B------:R-:W-:-:S04]  /*2020*/  IMAD.WIDE.U32 R12, R5, -0x326172a9, RZ ;  /* 0xcd9e8d57050c7825 */ /* 0x000fc800078e00ff */
[----:B------:R-:W-:Y:S01]  /*2030*/  FFMA.FTZ R5, R30, UR4, -R8 ;  /* 0x000000041e057c23 */ /* 0x000fe20008010808 */
[----:B------:R-:W-:Y:S01]  /*2040*/  LDSM.16.MT88.4 R96, [R216+0xb000] ;  /* 0x00b00000d860783b */ /* 0x000fe20000004200 */
[----:B------:R-:W-:Y:S02]  /*2050*/  VIADD R3, R216, 0xa040 ;  /* 0x0000a040d8037836 */ /* 0x000fe40000000000 */
[----:B------:R3:W-:Y:S01]  /*2060*/  MUFU.EX2 R235, R5 ;  /* 0x0000000500eb7308 */ /* 0x0007e20000000800 */
[----:B------:R-:W-:Y:S01]  /*2070*/  IMAD.MOV.U32 R14, RZ, RZ, R6 ;  /* 0x000000ffff0e7224 */ /* 0x000fe200078e0006 */
[----:B------:R-:W-:Y:S01]  /*2080*/  STL [R1+0xc], R15 ;  /* 0x00000c0f01007387 */ /* 0x000fe20000100800 */
[----:B------:R-:W-:Y:S02]  /*2090*/  @P3 VIADD R3, R15, 0xffffffc0 ;  /* 0xffffffc00f033836 */ /* 0x000fe40000000000 */
[C---:B------:R-:W-:Y:S01]  /*20a0*/  IMAD.IADD R18, R0.reuse, 0x1, R216 ;  /* 0x0000000100127824 */ /* 0x040fe200078e02d8 */
[----:B------:R-:W-:Y:S01]  /*20b0*/  LDSM.16.MT88.4 R200, [R216+0xa800] ;  /* 0x00a80000d8c8783b */ /* 0x000fe20000004200 */
[----:B------:R-:W-:-:S02]  /*20c0*/  IMAD.IADD R225, R0, 0x1, R3 ;  /* 0x0000000100e17824 */ /* 0x000fc400078e0203 */
[----:B--2---:R-:W-:Y:S01]  /*20d0*/  FFMA.FTZ R4, R49, UR4, -R9 ;  /* 0x0000000431047c23 */ /* 0x004fe20008010809 */
[----:B------:R-:W-:Y:S01]  /*20e0*/  LOP3.LUT R0, R14, 0xff, RZ, 0xc0, !PT ;  /* 0x000000ff0e007812 */ /* 0x000fe200078ec0ff */
[----:B------:R-:W-:Y:S02]  /*20f0*/  LDSM.16.MT88.4 R80, [R3] ;  /* 0x000000000350783b */ /* 0x000fe40000004200 */
[----:B------:R2:W4:Y:S02]  /*2100*/  MUFU.EX2 R238, R4 ;  /* 0x0000000400ee7308 */ /* 0x0005240000000800 */
[----:B------:R-:W-:Y:S01]  /*2110*/  LDSM.16.MT88.4 R84, [R225] ;  /* 0x00000000e154783b */ /* 0x000fe20000004200 */
[----:B---3--:R-:W-:-:S03]  /*2120*/  FFMA.FTZ R5, R50, UR4, -R8 ;  /* 0x0000000432057c23 */ /* 0x008fc60008010808 */
[----:B------:R-:W-:Y:S02]  /*2130*/  LDSM.16.MT88.4 R112, [R18+0xb000] ;  /* 0x00b000001270783b */ /* 0x000fe40000004200 */
[----:B------:R3:W-:Y:S02]  /*2140*/  MUFU.EX2 R234, R5 ;  /* 0x0000000500ea7308 */ /* 0x0007e40000000800 */
[----:B------:R-:W-:Y:S04]  /*2150*/  LDSM.16.MT88.4 R164, [R3+0x1000] ;  /* 0x0010000003a4783b */ /* 0x000fe80000004200 */
[----:B------:R-:W-:Y:S01]  /*2160*/  LDSM.16.MT88.4 R120, [R225+0x1000] ;  /* 0x00100000e178783b */ /* 0x000fe20000004200 */
[----:B--2---:R-:W-:-:S03]  /*2170*/  LOP3.LUT R4, R12, UR12, R7, 0x96, !PT ;  /* 0x0000000c0c047c12 */ /* 0x004fc6000f8e9607 */
[----:B------:R-:W-:Y:S01]  /*2180*/  LDSM.16.MT88.4 R196, [R3+0x800] ;  /* 0x0008000003c4783b */ /* 0x000fe20000004200 */
[C---:B------:R-:W-:Y:S02]  /*2190*/  PRMT R7, R6.reuse, 0x7772, RZ ;  /* 0x0000777206077816 */ /* 0x040fe400000000ff */
[----:B------:R-:W-:Y:S01]  /*21a0*/  PRMT R12, R6, 0x7771, RZ ;  /* 0x00007771060c7816 */ /* 0x000fe200000000ff */
[----:B------:R-:W-:Y:S01]  /*21b0*/  FFMA.FTZ R6, R51, UR4, -R8 ;  /* 0x0000000433067c23 */ /* 0x000fe20008010808 */
[----:B------:R-:W-:Y:S01]  /*21c0*/  PRMT R11, R7, 0x5410, R10 ;  /* 0x00005410070b7816 */ /* 0x000fe2000000000a */
[----:B------:R-:W2:Y:S01]  /*21d0*/  LDSM.16.MT88.4 R48, [R18+0xa000] ;  /* 0x00a000001230783b */ /* 0x000ea20000004200 */
[----:B------:R-:W-:Y:S01]  /*21e0*/  PRMT R10, R0, 0x5410, R12 ;  /* 0x00005410000a7816 */ /* 0x000fe2000000000c */
[----:B---3--:R-:W-:Y:S01]  /*21f0*/  FFMA.FTZ R5, R31, UR4, -R8 ;  /* 0x000000041f057c23 */ /* 0x008fe20008010808 */
[----:B------:R3:W5:Y:S01]  /*2200*/  MUFU.EX2 R236, R6 ;  /* 0x0000000600ec7308 */ /* 0x0007620000000800 */
[C---:B------:R-:W-:Y:S01]  /*2210*/  LOP3.LUT R0, R4.reuse, 0xffff, RZ, 0xc0, !PT ;  /* 0x0000ffff04007812 */ /* 0x040fe200078ec0ff */
[----:B------:R1:W-:Y:S01]  /*2220*/  LDSM.16.MT88.4 R172, [R3+0x1800] ;  /* 0x0018000003ac783b */ /* 0x0003e20000004200 */
[----:B------:R-:W-:-:S03]  /*2230*/  LOP3.LUT R7, R4, 0xff, RZ, 0xc0, !PT ;  /* 0x000000ff04077812 */ /* 0x000fc600078ec0ff */
[----:B------:R-:W-:Y:S02]  /*2240*/  LDSM.16.MT88.4 R184, [R18+0xa800] ;  /* 0x00a8000012b8783b */ /* 0x000fe40000004200 */
[----:B------:R4:W1:Y:S02]  /*2250*/  MUFU.EX2 R233, R5 ;  /* 0x0000000500e97308 */ /* 0x0008640000000800 */
[----:B------:R-:W-:Y:S04]  /*2260*/  LDSM.16.MT88.4 R180, [R225+0x800] ;  /* 0x00080000e1b4783b */ /* 0x000fe80000004200 */
[----:B------:R-:W-:Y:S01]  /*2270*/  LDSM.16.MT88.4 R188, [R216+0xb800] ;  /* 0x00b80000d8bc783b */ /* 0x000fe20000004200 */
[----:B---3--:R-:W-:-:S03]  /*2280*/  PRMT R6, R4, 0x7632, R6 ;  /* 0x0000763204067816 */ /* 0x008fc60000000006 */
[----:B------:R-:W-:Y:S04]  /*2290*/  LDSM.16.MT88.4 R28, [R18+0xb800] ;  /* 0x00b80000121c783b */ /* 0x000fe80000004200 */
[----:B------:R-:W-:Y:S01]  /*22a0*/  LDSM.16.MT88.4 R176, [R225+0x1800] ;  /* 0x00180000e1b0783b */ /* 0x000fe20000004200 */
[----:B----4-:R-:W-:Y:S02]  /*22b0*/  SHF.R.U32.HI R5, RZ, 0x8, R0 ;  /* 0x00000008ff057819 */ /* 0x010fe40000011600 */
[----:B------:R-:W-:Y:S02]  /*22c0*/  SHF.R.U32.HI R0, RZ, 0x18, R4 ;  /* 0x00000018ff007819 */ /* 0x000fe40000011604 */
[----:B------:R-:W-:Y:S02]  /*22d0*/  LOP3.LUT R4, R6, 0xff, RZ, 0xc0, !PT ;  /* 0x000000ff06047812 */ /* 0x000fe400078ec0ff */
[----:B------:R-:W-:-:S02]  /*22e0*/  LOP3.LUT R6, R11, 0xff00ff, RZ, 0xc0, !PT ;  /* 0x00ff00ff0b067812 */ /* 0x000fc400078ec0ff */
[----:B------:R-:W-:Y:S02]  /*22f0*/  PRMT R5, R7, 0x5410, R5 ;  /* 0x0000541007057816 */ /* 0x000fe40000000005 */
[----:B------:R-:W-:Y:S02]  /*2300*/  PRMT R4, R4, 0x5410, R0 ;  /* 0x0000541004047816 */ /* 0x000fe40000000000 */
[--C-:B------:R-:W-:Y:S02]  /*2310*/  HSET2.LE.AND R0, R10, R227.reuse, PT ;  /* 0x000000e30a007233 */ /* 0x100fe40003803000 */
[--C-:B------:R-:W-:Y:S02]  /*2320*/  HSET2.LE.AND R7, R6, R227.reuse, PT ;  /* 0x000000e306077233 */ /* 0x100fe40003803000 */
[----:B------:R-:W-:Y:S02]  /*2330*/  F2FP.BF16.F32.PACK_AB R6, R238, R237 ;  /* 0x000000edee06723e */ /* 0x000fe400000010ff */
[----:B------:R-:W-:-:S02]  /*2340*/  HSET2.LE.AND R11, R4, R227, PT ;  /* 0x000000e3040b7233 */ /* 0x000fc40003803000 */
[----:B------:R-:W-:Y:S02]  /*2350*/  HSET2.LE.AND R5, R5, R227, PT ;  /* 0x000000e305057233 */ /* 0x000fe40003803000 */
[----:B-----5:R-:W-:Y:S02]  /*2360*/  F2FP.BF16.F32.PACK_AB R4, R236, R234 ;  /* 0x000000eaec04723e */ /* 0x020fe400000010ff */
[----:B------:R-:W-:Y:S01]  /*2370*/  LOP3.LUT R6, R6, R0, RZ, 0xc0, !PT ;  /* 0x0000000006067212 */ /* 0x000fe200078ec0ff */
[----:B------:R-:W-:Y:S01]  /*2380*/  FFMA.FTZ R0, R68, UR4, -R9 ;  /* 0x0000000444007c23 */ /* 0x000fe20008010809 */
[----:B------:R-:W-:Y:S02]  /*2390*/  F2FP.BF16.F32.PACK_AB R10, R239, R240 ;  /* 0x000000f0ef0a723e */ /* 0x000fe400000010ff */
[----:B-1----:R-:W-:Y:S01]  /*23a0*/  F2FP.BF16.F32.PACK_AB R12, R233, R235 ;  /* 0x000000ebe90c723e */ /* 0x002fe200000010ff */
[----:B------:R1:W-:Y:S01]  /*23b0*/  MUFU.EX2 R213, R0 ;  /* 0x0000000000d57308 */ /* 0x0003e20000000800 */
[----:B------:R-:W-:-:S02]  /*23c0*/  LOP3.LUT R7, R4, R7, RZ, 0xc0, !PT ;  /* 0x0000000704077212 */ /* 0x000fc400078ec0ff */
[----:B------:R-:W-:Y:S01]  /*23d0*/  LOP3.LUT R4, R10, R5, RZ, 0xc0, !PT ;  /* 0x000000050a047212 */ /* 0x000fe200078ec0ff */
[--C-:B------:R-:W-:Y:S01]  /*23e0*/  FFMA.FTZ R10, R69, UR4, -R9.reuse ;  /* 0x00000004450a7c23 */ /* 0x100fe20008010809 */
[----:B------:R-:W-:Y:S01]  /*23f0*/  LOP3.LUT R5, R12, R11, RZ, 0xc0, !PT ;  /* 0x0000000b0c057212 */ /* 0x000fe200078ec0ff */
[--C-:B------:R-:W-:Y:S01]  /*2400*/  FFMA.FTZ R12, R44, UR4, -R9.reuse ;  /* 0x000000042c0c7c23 */ /* 0x100fe20008010809 */
[----:B------:R-:W-:Y:S01]  /*2410*/  FFMA.FTZ R9, R45, UR4, -R9 ;  /* 0x000000042d097c23 */ /* 0x000fe20008010809 */
[----:B------:R3:W4:Y:S01]  /*2420*/  MUFU.EX2 R214, R10 ;  /* 0x0000000a00d67308 */ /* 0x0007220000000800 */
[----:B------:R-:W-:-:S03]  /*2430*/  LOP3.LUT R3, R20, UR28, R101, 0x96, !PT ;  /* 0x0000001c14037c12 */ /* 0x000fc6000f8e9665 */
[----:B------:R-:W-:Y:S04]  /*2440*/  HMMA.16816.F32.BF16 R144, R4, R32, RZ ;  /* 0x000000200490723c */ /* 0x000fe800000418ff */
[----:B------:R5:W-:Y:S01]  /*2450*/  MUFU.EX2 R215, R12 ;  /* 0x0000000c00d77308 */ /* 0x000be20000000800 */
[----:B-1----:R-:W-:-:S03]  /*2460*/  LOP3.LUT R0, R16, UR15, R13, 0x96, !PT ;  /* 0x0000000f10007c12 */ /* 0x002fc6000f8e960d */
[----:B--2---:R-:W-:Y:S04]  /*2470*/  HMMA.16816.F32.BF16 R40, R4, R48, RZ ;  /* 0x000000300428723c */ /* 0x004fe800000418ff */
[----:B------:R1:W-:Y:S01]  /*2480*/  MUFU.EX2 R230, R9 ;  /* 0x0000000900e67308 */ /* 0x0003e20000000800 */
[----:B---3--:R-:W-:-:S03]  /*2490*/  IMAD.WIDE.U32 R10, R0, -0x2daee0ad, RZ ;  /* 0xd2511f53000a7825 */ /* 0x008fc600078e00ff */
[C---:B------:R-:W-:Y:S01]  /*24a0*/  HMMA.16816.F32.BF16 R56, R4.reuse, R80, RZ ;  /* 0x000000500438723c */ /* 0x040fe200000418ff */
[----:B------:R-:W-:Y:S01]  /*24b0*/  IMAD.MOV.U32 R15, RZ, RZ, R10 ;  /* 0x000000ffff0f7224 */ /* 0x000fe200078e000a */
[----:B------:R-:W-:Y:S02]  /*24c0*/  LOP3.LUT R0, R22, UR11, R11, 0x96, !PT ;  /* 0x0000000b16007c12 */ /* 0x000fe4000f8e960b */
[----:B------:R-:W-:Y:S02]  /*24d0*/  PRMT R14, R10, 0x7771, RZ ;  /* 0x000077710a0e7816 */ /* 0x000fe400000000ff */
[----:B-----5:R-:W-:Y:S02]  /*24e0*/  FMNMX3.FTZ R12, R52, R53, R64, !PT ;  /* 0x00000035340c7276 */ /* 0x020fe40007810040 */
[----:B------:R-:W-:Y:S01]  /*24f0*/  PRMT R13, R10, 0x7773, RZ ;  /* 0x000077730a0d7816 */ /* 0x000fe200000000ff */
[----:B------:R-:W-:Y:S01]  /*2500*/  HMMA.16816.F32.BF16 R72, R4, R84, RZ ;  /* 0x000000540448723c */ /* 0x000fe200000418ff */
[----:B------:R-:W-:Y:S01]  /*2510*/  FMNMX3.FTZ R11, R12, R65, R204, !PT ;  /* 0x000000410c0b7276 */ /* 0x000fe200078100cc */
[----:B------:R-:W-:Y:S01]  /*2520*/  FFMA.FTZ R12, R70, UR4, -R8 ;  /* 0x00000004460c7c23 */ /* 0x000fe20008010808 */
[----:B------:R-:W-:-:S02]  /*2530*/  PRMT R10, R10, 0x7772, RZ ;  /* 0x000077720a0a7816 */ /* 0x000fc400000000ff */
[----:B-1----:R-:W-:Y:S01]  /*2540*/  FMNMX3.FTZ R9, R11, R205, R168, !PT ;  /* 0x000000cd0b097276 */ /* 0x002fe200078100a8 */
[----:B------:R1:W-:Y:S01]  /*2550*/  MUFU.EX2 R211, R12 ;  /* 0x0000000c00d37308 */ /* 0x0003e20000000800 */
[----:B------:R-:W-:Y:S01]  /*2560*/  LOP3.LUT R11, R15, 0xff, RZ, 0xc0, !PT ;  /* 0x000000ff0f0b7812 */ /* 0x000fe200078ec0ff */
[C---:B------:R-:W-:Y:S01]  /*2570*/  HMMA.16816.F32.BF16 R88, R4.reuse, R96, RZ ;  /* 0x000000600458723c */ /* 0x040fe200000418ff */
[----:B------:R-:W-:Y:S02]  /*2580*/  FMNMX.FTZ R9, R169, R9, !PT ;  /* 0x00000009a9097209 */ /* 0x000fe40007810000 */
[----:B------:R-:W-:Y:S01]  /*2590*/  PRMT R15, R11, 0x5410, R14 ;  /* 0x000054100b0f7816 */ /* 0x000fe2000000000e */
[--C-:B------:R-:W-:Y:S01]  /*25a0*/  FFMA.FTZ R11, R46, UR4, -R8.reuse ;  /* 0x000000042e0b7c23 */ /* 0x100fe20008010808 */
[----:B------:R-:W-:Y:S01]  /*25b0*/  PRMT R16, R10, 0x5410, R13 ;  /* 0x000054100a107816 */ /* 0x000fe2000000000d */
[----:B------:R-:W2:Y:S01]  /*25c0*/  SHFL.BFLY PT, R17, R9, 0x2, 0x1f ;  /* 0x0c401f0009117f89 */ /* 0x000ea200000e0000 */
[C---:B------:R-:W-:Y:S01]  /*25d0*/  LOP3.LUT R10, R0.reuse, 0xffff, RZ, 0xc0, !PT ;  /* 0x0000ffff000a7812 */ /* 0x040fe200078ec0ff */
[----:B------:R3:W-:Y:S01]  /*25e0*/  MUFU.EX2 R212, R11 ;  /* 0x0000000b00d47308 */ /* 0x0007e20000000800 */
[C---:B------:R-:W-:Y:S01]  /*25f0*/  LOP3.LUT R13, R0.reuse, 0xff, RZ, 0xc0, !PT ;  /* 0x000000ff000d7812 */ /* 0x040fe200078ec0ff */
[----:B------:R-:W-:Y:S01]  /*2600*/  FFMA.FTZ R14, R47, UR4, -R8 ;  /* 0x000000042f0e7c23 */ /* 0x000fe20008010808 */
[----:B------:R-:W-:Y:S01]  /*2610*/  SHF.R.U32.HI R10, RZ, 0x8, R10 ;  /* 0x00000008ff0a7819 */ /* 0x000fe2000001160a */
[----:B------:R-:W-:Y:S01]  /*2620*/  HMMA.16816.F32.BF16 R104, R4, R112, RZ ;  /* 0x000000700468723c */ /* 0x000fe200000418ff */
[----:B-1----:R-:W-:-:S03]  /*2630*/  PRMT R12, R0, 0x7632, R12 ;  /* 0x00007632000c7816 */ /* 0x002fc6000000000c */
[----:B------:R-:W1:Y:S04]  /*2640*/  MUFU.EX2 R229, R14 ;  /* 0x0000000e00e57308 */ /* 0x000e680000000800 */
[----:B------:R-:W-:Y:S01]  /*2650*/  HMMA.16816.F32.BF16 R116, R4, R164, RZ ;  /* 0x000000a40474723c */ /* 0x000fe200000418ff */
[----:B---3--:R-:W-:Y:S02]  /*2660*/  SHF.R.U32.HI R11, RZ, 0x18, R0 ;  /* 0x00000018ff0b7819 */ /* 0x008fe40000011600 */
[----:B------:R-:W-:-:S05]  /*2670*/  LOP3.LUT R0, R12, 0xff, RZ, 0xc0, !PT ;  /* 0x000000ff0c007812 */ /* 0x000fca00078ec0ff */
[C---:B------:R-:W-:Y:S01]  /*2680*/  HMMA.16816.F32.BF16 R124, R4.reuse, R120, RZ ;  /* 0x00000078047c723c */ /* 0x040fe200000418ff */
[----:B------:R-:W-:Y:S02]  /*2690*/  PRMT R12, R13, 0x5410, R10 ;  /* 0x000054100d0c7816 */ /* 0x000fe4000000000a */
[----:B------:R-:W-:Y:S01]  /*26a0*/  PRMT R13, R0, 0x5410, R11 ;  /* 0x00005410000d7816 */ /* 0x000fe2000000000b */
[----:B------:R-:W-:Y:S01]  /*26b0*/  FFMA.FTZ R0, R71, UR4, -R8 ;  /* 0x0000000447007c23 */ /* 0x000fe20008010808 */
[----:B------:R-:W-:Y:S02]  /*26c0*/  FMNMX3.FTZ R8, R54, R55, R66, !PT ;  /* 0x0000003736087276 */ /* 0x000fe40007810042 */
[----:B------:R-:W-:Y:S01]  /*26d0*/  LOP3.LUT R10, R16, 0xff00ff, RZ, 0xc0, !PT ;  /* 0x00ff00ff100a7812 */ /* 0x000fe200078ec0ff */
[----:B------:R3:W5:Y:S01]  /*26e0*/  MUFU.EX2 R210, R0 ;  /* 0x0000000000d27308 */ /* 0x0007620000000800 */
[----:B------:R-:W-:Y:S01]  /*26f0*/  FMNMX3.FTZ R8, R8, R67, R206, !PT ;  /* 0x0000004308087276 */ /* 0x000fe200078100ce */
[----:B------:R-:W-:Y:S01]  /*2700*/  HMMA.16816.F32.BF16 R148, R4, R34, RZ ;  /* 0x000000220494723c */ /* 0x000fe200000418ff */
[----:B--2---:R-:W-:-:S02]  /*2710*/  FMNMX.FTZ R16, R9, R17, !PT ;  /* 0x0000001109107209 */ /* 0x004fc40007810000 */
[----:B------:R-:W-:Y:S02]  /*2720*/  FMNMX3.FTZ R8, R8, R207, R170, !PT ;  /* 0x000000cf08087276 */ /* 0x000fe400078100aa */
[--C-:B------:R-:W-:Y:S02]  /*2730*/  HSET2.LE.AND R11, R12, R227.reuse, PT ;  /* 0x000000e30c0b7233 */ /* 0x100fe40003803000 */
[----:B----4-:R-:W-:Y:S01]  /*2740*/  F2FP.BF16.F32.PACK_AB R12, R214, R213 ;  /* 0x000000d5d60c723e */ /* 0x010fe200000010ff */
[----:B------:R-:W-:Y:S01]  /*2750*/  HMMA.16816.F32.BF16 R24, R4, R50, RZ ;  /* 0x000000320418723c */ /* 0x000fe200000418ff */
[----:B------:R-:W-:Y:S02]  /*2760*/  HSET2.LE.AND R9, R10, R227, PT ;  /* 0x000000e30a097233 */ /* 0x000fe40003803000 */
[----:B------:R-:W-:Y:S02]  /*2770*/  LOP3.LUT R128, R12, R11, RZ, 0xc0, !PT ;  /* 0x0000000b0c807212 */ /* 0x000fe400078ec0ff */
[----:B-1----:R-:W-:-:S02]  /*2780*/  F2FP.BF16.F32.PACK_AB R10, R229, R212 ;  /* 0x000000d4e50a723e */ /* 0x002fc400000010ff */
[----:B---3--:R-:W-:Y:S01]  /*2790*/  HSET2.LE.AND R0, R15, R227, PT ;  /* 0x000000e30f007233 */ /* 0x008fe20003803000 */
[C---:B------:R-:W-:Y:S01]  /*27a0*/  HMMA.16816.F32.BF16 R60, R4.reuse, R82, RZ ;  /* 0x00000052043c723c */ /* 0x040fe200000418ff */
[----:B------:R-:W-:Y:S02]  /*27b0*/  FMNMX.FTZ R15, R171, R8, !PT ;  /* 0x00000008ab0f7209 */ /* 0x000fe40007810000 */
[----:B------:R-:W-:Y:S02]  /*27c0*/  F2FP.BF16.F32.PACK_AB R8, R230, R215 ;  /* 0x000000d7e608723e */ /* 0x000fe400000010ff */
[----:B------:R-:W-:Y:S02]  /*27d0*/  LOP3.LUT R131, R10, R9, RZ, 0xc0, !PT ;  /* 0x000000090a837212 */ /* 0x000fe400078ec0ff */
[----:B------:R-:W-:Y:S01]  /*27e0*/  LOP3.LUT R130, R8, R0, RZ, 0xc0, !PT ;  /* 0x0000000008827212 */ /* 0x000fe200078ec0ff */
[----:B------:R-:W-:Y:S01]  /*27f0*/  HMMA.16816.F32.BF16 R76, R4, R86, RZ ;  /* 0x00000056044c723c */ /* 0x000fe200000418ff */
[----:B------:R-:W1:Y:S01]  /*2800*/  SHFL.BFLY PT, R8, R15, 0x2, 0x1f ;  /* 0x0c401f000f087f89 */ /* 0x000e6200000e0000 */
[----:B------:R-:W-:-:S02]  /*2810*/  LOP3.LUT R0, R19, UR26, R21, 0x96, !PT ;  /* 0x0000001a13007c12 */ /* 0x000fc4000f8e9615 */
[----:B------:R-:W-:Y:S02]  /*2820*/  HSET2.LE.AND R13, R13, R227, PT ;  /* 0x000000e30d0d7233 */ /* 0x000fe40003803000 */
[----:B-----5:R-:W-:Y:S01]  /*2830*/  F2FP.BF16.F32.PACK_AB R14, R210, R211 ;  /* 0x000000d3d20e723e */ /* 0x020fe200000010ff */
[----:B------:R-:W-:Y:S01]  /*2840*/  IMAD.WIDE.U32 R248, R0, -0x2daee0ad, RZ ;  /* 0xd2511f5300f87825 */ /* 0x000fe200078e00ff */
[----:B------:R-:W-:Y:S02]  /*2850*/  HMMA.16816.F32.BF16 R92, R4, R98, RZ ;  /* 0x00000062045c723c */ /* 0x000fe400000418ff */
[----:B------:R-:W-:Y:S02]  /*2860*/  LOP3.LUT R129, R14, R13, RZ, 0xc0, !PT ;  /* 0x0000000d0e817212 */ /* 0x000fe400078ec0ff */
[----:B------:R-:W-:-:S04]  /*2870*/  LOP3.LUT R0, R208, UR8, R249, 0x96, !PT ;  /* 0x00000008d0007c12 */ /* 0x000fc8000f8e96f9 */
[----:B------:R-:W-:Y:S01]  /*2880*/  HMMA.16816.F32.BF16 R108, R4, R114, RZ ;  /* 0x00000072046c723c */ /* 0x000fe200000418ff */
[----:B------:R-:W-:-:S07]  /*2890*/  IMAD.WIDE.U32 R246, R0, -0x326172a9, RZ ;  /* 0xcd9e8d5700f67825 */ /* 0x000fce00078e00ff */
[C---:B------:R-:W-:Y:S08]  /*28a0*/  HMMA.16816.F32.BF16 R160, R4.reuse, R166, RZ ;  /* 0x000000a604a0723c */ /* 0x040ff000000418ff */
[----:B------:R-:W-:Y:S01]  /*28b0*/  HMMA.16816.F32.BF16 R36, R4, R122, RZ ;  /* 0x0000007a0424723c */ /* 0x000fe200000418ff */
[----:B------:R-:W2:Y:S01]  /*28c0*/  SHFL.BFLY PT, R4, R16, 0x1, 0x1f ;  /* 0x0c201f0010047f89 */ /* 0x000ea200000e0000 */
[----:B-1----:R-:W-:-:S05]  /*28d0*/  FMNMX.FTZ R6, R15, R8, !PT ;  /* 0x000000080f067209 */ /* 0x002fca0007810000 */
[----:B------:R-:W1:Y:S01]  /*28e0*/  SHFL.BFLY PT, R12, R6, 0x1, 0x1f ;  /* 0x0c201f00060c7f89 */ /* 0x000e6200000e0000 */
[C---:B------:R-:W-:Y:S08]  /*28f0*/  HMMA.16816.F32.BF16 R144, R128.reuse, R200, R144 ;  /* 0x000000c88090723c */ /* 0x040ff00000041890 */
[C---:B------:R-:W-:Y:S08]  /*2900*/  HMMA.16816.F32.BF16 R40, R128.reuse, R184, R40 ;  /* 0x000000b88028723c */ /* 0x040ff00000041828 */
[----:B------:R-:W-:Y:S01]  /*2910*/  HMMA.16816.F32.BF16 R56, R128, R196, R56 ;  /* 0x000000c48038723c */ /* 0x000fe20000041838 */
[----:B--2---:R-:W-:Y:S01]  /*2920*/  FMNMX.FTZ R136, R16, R4, !PT ;  /* 0x0000000410887209 */ /* 0x004fe20007810000 */
[----:B------:R-:W-:-:S03]  /*2930*/  IMAD.WIDE.U32 R4, R3, -0x2daee0ad, RZ ;  /* 0xd2511f5303047825 */ /* 0x000fc600078e00ff */
[C---:B------:R-:W-:Y:S01]  /*2940*/  FSETP.NEU.FTZ.AND P0, PT, R136.reuse, -INF , PT ;  /* 0xff8000008800780b */ /* 0x040fe20003f1d000 */
[----:B------:R-:W-:Y:S01]  /*2950*/  FMUL.FTZ R7, R136, UR4 ;  /* 0x0000000488077c20 */ /* 0x000fe20008410000 */
[----:B------:R-:W-:Y:S01]  /*2960*/  LOP3.LUT R0, R248, UR21, R5, 0x96, !PT ;  /* 0x00000015f8007c12 */ /* 0x000fe2000f8e9605 */
[C---:B------:R-:W-:Y:S01]  /*2970*/  HMMA.16816.F32.BF16 R72, R128.reuse, R180, R72 ;  /* 0x000000b48048723c */ /* 0x040fe20000041848 */
[----:B-1----:R-:W-:Y:S02]  /*2980*/  FMNMX.FTZ R135, R6, R12, !PT ;  /* 0x0000000c06877209 */ /* 0x002fe40007810000 */
[----:B------:R-:W-:Y:S01]  /*2990*/  FSEL R3, R7, RZ, P0 ;  /* 0x000000ff07037208 */ /* 0x000fe20000000000 */
[----:B------:R-:W-:Y:S01]  /*29a0*/  IMAD.WIDE.U32 R8, R0, -0x326172a9, RZ ;  /* 0xcd9e8d5700087825 */ /* 0x000fe200078e00ff */
[----:B------:R-:W-:Y:S02]  /*29b0*/  LOP3.LUT R7, R100, UR22, R247, 0x96, !PT ;  /* 0x0000001664077c12 */ /* 0x000fe4000f8e96f7 */
[----:B------:R-:W-:Y:S01]  /*29c0*/  FSETP.NEU.FTZ.AND P0, PT, R135, -INF , PT ;  /* 0xff8000008700780b */ /* 0x000fe20003f1d000 */
[----:B------:R-:W-:Y:S01]  /*29d0*/  FFMA.FTZ R5, R52, UR4, -R3 ;  /* 0x0000000434057c23 */ /* 0x000fe20008010803 */
[----:B------:R-:W-:Y:S01]  /*29e0*/  HMMA.16816.F32.BF16 R88, R128, R188, R88 ;  /* 0x000000bc8058723c */ /* 0x000fe20000041858 */
[----:B------:R-:W-:-:S02]  /*29f0*/  IMAD.WIDE.U32 R10, R7, -0x2daee0ad, RZ ;  /* 0xd2511f53070a7825 */ /* 0x000fc400078e00ff */
[----:B------:R1:W-:Y:S03]  /*2a00*/  MUFU.EX2 R195, R5 ;  /* 0x0000000500c37308 */ /* 0x0003e60000000800 */
[----:B------:R-:W-:Y:S01]  /*2a10*/  LOP3.LUT R0, R4, UR18, R11, 0x96, !PT ;  /* 0x0000001204007c12 */ /* 0x000fe2000f8e960b */
[----:B------:R-:W-:Y:S01]  /*2a20*/  FFMA.FTZ R4, R64, UR4, -R3 ;  /* 0x0000000440047c23 */ /* 0x000fe20008010803 */
[----:B------:R-:W-:Y:S03]  /*2a30*/  HMMA.16816.F32.BF16 R104, R128, R28, R104 ;  /* 0x0000001c8068723c */ /* 0x000fe60000041868 */
[----:B------:R-:W-:-:S04]  /*2a40*/  IMAD.WIDE.U32 R14, R0, -0x326172a9, RZ ;  /* 0xcd9e8d57000e7825 */ /* 0x000fc800078e00ff */
[----:B------:R-:W-:Y:S01]  /*2a50*/  FMUL.FTZ R0, R135, UR4 ;  /* 0x0000000487007c20 */ /* 0x000fe20008410000 */
[----:B------:R2:W-:Y:S01]  /*2a60*/  MUFU.EX2 R193, R4 ;  /* 0x0000000400c17308 */ /* 0x0005e20000000800 */
[----:B------:R-:W-:Y:S01]  /*2a70*/  LOP3.LUT R6, R8, UR17, R15, 0x96, !PT ;  /* 0x0000001108067c12 */ /* 0x000fe2000f8e960f */
[----:B------:R-:W-:Y:S02]  /*2a80*/  HMMA.16816.F32.BF16 R116, R128, R172, R116 ;  /* 0x000000ac8074723c */ /* 0x000fe40000041874 */
[----:B------:R-:W-:Y:S01]  /*2a90*/  FSEL R0, R0, RZ, P0 ;  /* 0x000000ff00007208 */ /* 0x000fe20000000000 */
[----:B-1----:R-:W-:Y:S01]  /*2aa0*/  FFMA.FTZ R5, R53, UR4, -R3 ;  /* 0x0000000435057c23 */ /* 0x002fe20008010803 */
[----:B------:R-:W-:-:S04]  /*2ab0*/  IMAD.WIDE.U32 R12, R6, -0x2daee0ad, RZ ;  /* 0xd2511f53060c7825 */ /* 0x000fc800078e00ff */
[----:B------:R-:W-:Y:S01]  /*2ac0*/  FFMA.FTZ R7, R66, UR4, -R0 ;  /* 0x0000000442077c23 */ /* 0x000fe20008010800 */
[----:B------:R1:W-:Y:S01]  /*2ad0*/  MUFU.EX2 R194, R5 ;  /* 0x0000000500c27308 */ /* 0x0003e20000000800 */
[----:B------:R-:W-:Y:S01]  /*2ae0*/  HMMA.16816.F32.BF16 R124, R128, R176, R124 ;  /* 0x000000b0807c723c */ /* 0x000fe2000004187c */
[----:B--2---:R-:W-:-:S06]  /*2af0*/  FFMA.FTZ R4, R65, UR4, -R3 ;  /* 0x0000000441047c23 */ /* 0x004fcc0008010803 */
[----:B------:R-:W-:Y:S01]  /*2b00*/  MUFU.EX2 R137, R7 ;  /* 0x0000000700897308 */ /* 0x000fe20000000800 */
[C---:B------:R-:W-:Y:S07]  /*2b10*/  HMMA.16816.F32.BF16 R148, R128.reuse, R202, R148 ;  /* 0x000000ca8094723c */ /* 0x040fee0000041894 */
[----:B------:R2:W3:Y:S01]  /*2b20*/  MUFU.EX2 R139, R4 ;  /* 0x00000004008b7308 */ /* 0x0004e20000000800 */
[----:B-1----:R-:W-:Y:S01]  /*2b30*/  LOP3.LUT R5, R246, UR19, R9, 0x96, !PT ;  /* 0x00000013f6057c12 */ /* 0x002fe2000f8e9609 */
[----:B------:R-:W-:Y:S04]  /*2b40*/  HMMA.16816.F32.BF16 R44, R128, R186, R24 ;  /* 0x000000ba802c723c */ /* 0x000fe80000041818 */
[----:B------:R-:W-:-:S04]  /*2b50*/  IMAD.WIDE.U32 R8, R5, -0x2daee0ad, RZ ;  /* 0xd2511f5305087825 */ /* 0x000fc800078e00ff */
[----:B------:R-:W-:Y:S01]  /*2b60*/  FFMA.FTZ R5, R54, UR4, -R0 ;  /* 0x0000000436057c23 */ /* 0x000fe20008010800 */
[----:B------:R-:W-:Y:S01]  /*2b70*/  HMMA.16816.F32.BF16 R60, R128, R198, R60 ;  /* 0x000000c6803c723c */ /* 0x000fe2000004183c */
[----:B------:R-:W-:Y:S02]  /*2b80*/  LOP3.LUT R6, R10, UR16, R9, 0x96, !PT ;  /* 0x000000100a067c12 */ /* 0x000fe4000f8e9609 */
[----:B------:R1:W-:Y:S03]  /*2b90*/  MUFU.EX2 R138, R5 ;  /* 0x00000005008a7308 */ /* 0x0003e60000000800 */
[----:B------:R-:W-:Y:S01]  /*2ba0*/  IMAD.WIDE.U32 R10, R6, -0x326172a9, RZ ;  /* 0xcd9e8d57060a7825 */ /* 0x000fe200078e00ff */
[----:B--2---:R-:W-:-:S03]  /*2bb0*/  LOP3.LUT R4, R8, UR13, R13, 0x96, !PT ;  /* 0x0000000d08047c12 */ /* 0x004fc6000f8e960d */
[----:B------:R-:W-:Y:S01]  /*2bc0*/  FFMA.FTZ R8, R67, UR4, -R0 ;  /* 0x0000000443087c23 */ /* 0x000fe20008010800 */
[C---:B------:R-:W-:Y:S03]  /*2bd0*/  HMMA.16816.F32.BF16 R76, R128.reuse, R182, R76 ;  /* 0x000000b6804c723c */ /* 0x040fe6000004184c */
[----:B------:R2:W4:Y:S05]  /*2be0*/  MUFU.EX2 R23, R8 ;  /* 0x0000000800177308 */ /* 0x00052a0000000800 */
[----:B------:R-:W-:Y:S01]  /*2bf0*/  HMMA.16816.F32.BF16 R92, R128, R190, R92 ;  /* 0x000000be805c723c */ /* 0x000fe2000004185c */
[----:B-1----:R-:W-:-:S04]  /*2c00*/  IMAD.WIDE.U32 R4, R4, -0x326172a9, RZ ;  /* 0xcd9e8d5704047825 */ /* 0x002fc800078e00ff */
[----:B------:R-:W-:Y:S01]  /*2c10*/  IMAD.MOV.U32 R6, RZ, RZ, R4 ;  /* 0x000000ffff067224 */ /* 0x000fe200078e0004 */
[C---:B------:R-:W-:Y:S02]  /*2c20*/  PRMT R9, R4.reuse, 0x7773, RZ ;  /* 0x0000777304097816 */ /* 0x040fe400000000ff */
[C---:B------:R-:W-:Y:S01]  /*2c30*/  HMMA.16816.F32.BF16 R108, R128.reuse, R30, R108 ;  /* 0x0000001e806c723c */ /* 0x040fe2000004186c */
[C---:B------:R-:W-:Y:S02]  /*2c40*/  PRMT R7, R4.reuse, 0x7772, RZ ;  /* 0x0000777204077816 */ /* 0x040fe400000000ff */
[----:B------:R-:W-:Y:S02]  /*2c50*/  PRMT R13, R4, 0x7771, RZ ;  /* 0x00007771040d7816 */ /* 0x000fe400000000ff */
[----:B------:R-:W-:Y:S02]  /*2c60*/  LOP3.LUT R4, R10, UR12, R5, 0x96, !PT ;  /* 0x0000000c0a047c12 */ /* 0x000fe4000f8e9605 */
[----:B------:R-:W-:Y:S01]  /*2c70*/  PRMT R10, R7, 0x5410, R9 ;  /* 0x00005410070a7816 */ /* 0x000fe20000000009 */
[----:B------:R-:W-:Y:S01]  /*2c80*/  FFMA.FTZ R7, R55, UR4, -R0 ;  /* 0x0000000437077c23 */ /* 0x000fe20008010800 */
[----:B------:R-:W-:Y:S01]  /*2c90*/  LOP3.LUT R6, R6, 0xff, RZ, 0xc0, !PT ;  /* 0x000000ff06067812 */ /* 0x000fe200078ec0ff */
[----:B------:R-:W-:Y:S01]  /*2ca0*/  HMMA.16816.F32.BF16 R160, R128, R174, R160 ;  /* 0x000000ae80a0723c */ /* 0x000fe200000418a0 */
[----:B------:R-:W-:Y:S01]  /*2cb0*/  LOP3.LUT R5, R4, 0xffff, RZ, 0xc0, !PT ;  /* 0x0000ffff04057812 */ /* 0x000fe200078ec0ff */
[----:B------:R1:W5:Y:S01]  /*2cc0*/  MUFU.EX2 R22, R7 ;  /* 0x0000000700167308 */ /* 0x0003620000000800 */
[----:B------:R-:W-:-:S02]  /*2cd0*/  PRMT R13, R6, 0x5410, R13 ;  /* 0x00005410060d7816 */ /* 0x000fc4000000000d */
[C---:B------:R-:W-:Y:S02]  /*2ce0*/  PRMT R6, R4.reuse, 0x7632, R6 ;  /* 0x0000763204067816 */ /* 0x040fe40000000006 */
[----:B------:R-:W-:Y:S01]  /*2cf0*/  LOP3.LUT R9, R4, 0xff, RZ, 0xc0, !PT ;  /* 0x000000ff04097812 */ /* 0x000fe200078ec0ff */
[----:B------:R-:W-:Y:S01]  /*2d00*/  HMMA.16816.F32.BF16 R128, R128, R178, R36 ;  /* 0x000000b28080723c */ /* 0x000fe20000041824 */
[----:B--2---:R-:W-:Y:S02]  /*2d10*/  SHF.R.U32.HI R8, RZ, 0x18, R4 ;  /* 0x00000018ff087819 */ /* 0x004fe40000011604 */
[----:B------:R-:W-:Y:S02]  /*2d20*/  LOP3.LUT R15, R10, 0xff00ff, RZ, 0xc0, !PT ;  /* 0x00ff00ff0a0f7812 */ /* 0x000fe400078ec0ff */
[----:B---3--:R-:W-:Y:S02]  /*2d30*/  F2FP.BF16.F32.PACK_AB R4, R139, R193 ;  /* 0x000000c18b04723e */ /* 0x008fe400000010ff */
[----:B-1----:R-:W-:-:S02]  /*2d40*/  SHF.R.U32.HI R7, RZ, 0x8, R5 ;  /* 0x00000008ff077819 */ /* 0x002fc40000011605 */
[----:B------:R-:W-:Y:S02]  /*2d50*/  LOP3.LUT R5, R6, 0xff, RZ, 0xc0, !PT ;  /* 0x000000ff06057812 */ /* 0x000fe400078ec0ff */
[--C-:B------:R-:W-:Y:S02]  /*2d60*/  HSET2.LE.AND R6, R13, R227.reuse, PT ;  /* 0x000000e30d067233 */ /* 0x100fe40003803000 */
[----:B------:R-:W-:Y:S02]  /*2d70*/  PRMT R9, R9, 0x5410, R7 ;  /* 0x0000541009097816 */ /* 0x000fe40000000007 */
[----:B------:R-:W-:Y:S02]  /*2d80*/  PRMT R10, R5, 0x5410, R8 ;  /* 0x00005410050a7816 */ /* 0x000fe40000000008 */
[----:B------:R-:W-:Y:S02]  /*2d90*/  LOP3.LUT R6, R4, R6, RZ, 0xc0, !PT ;  /* 0x0000000604067212 */ /* 0x000fe400078ec0ff */
[----:B------:R-:W-:-:S02]  /*2da0*/  HSET2.LE.AND R7, R15, R227, PT ;  /* 0x000000e30f077233 */ /* 0x000fc40003803000 */
[--C-:B------:R-:W-:Y:S02]  /*2db0*/  HSET2.LE.AND R5, R9, R227.reuse, PT ;  /* 0x000000e309057233 */ /* 0x100fe40003803000 */
[----:B----4-:R-:W-:Y:S02]  /*2dc0*/  F2FP.BF16.F32.PACK_AB R4, R23, R137 ;  /* 0x000000891704723e */ /* 0x010fe400000010ff */
[----:B------:R-:W-:Y:S02]  /*2dd0*/  F2FP.BF16.F32.PACK_AB R8, R194, R195 ;  /* 0x000000c3c208723e */ /* 0x000fe400000010ff */
[----:B------:R-:W-:Y:S02]  /*2de0*/  HSET2.LE.AND R9, R10, R227, PT ;  /* 0x000000e30a097233 */ /* 0x000fe40003803000 */
[----:B-----5:R-:W-:Y:S02]  /*2df0*/  F2FP.BF16.F32.PACK_AB R10, R22, R138 ;  /* 0x0000008a160a723e */ /* 0x020fe400000010ff */
[----:B------:R-:W-:-:S02]  /*2e00*/  LOP3.LUT R7, R4, R7, RZ, 0xc0, !PT ;  /* 0x0000000704077212 */ /* 0x000fc400078ec0ff */
[----:B------:R-:W-:Y:S02]  /*2e10*/  LOP3.LUT R4, R8, R5, RZ, 0xc0, !PT ;  /* 0x0000000508047212 */ /* 0x000fe400078ec0ff */
[----:B------:R-:W-:Y:S02]  /*2e20*/  LOP3.LUT R5, R10, R9, RZ, 0xc0, !PT ;  /* 0x000000090a057212 */ /* 0x000fe400078ec0ff */
[----:B------:R-:W-:-:S05]  /*2e30*/  LOP3.LUT R10, R14, UR15, R11, 0x96, !PT ;  /* 0x0000000f0e0a7c12 */ /* 0x000fca000f8e960b */
        /* <DEDUP_REMOVED lines=16> */
[--C-:B------:R-:W-:Y:S01]  /*2f40*/  FFMA.FTZ R4, R204, UR4, -R3.reuse ;  /* 0x00000004cc047c23 */ /* 0x100fe20008010803 */
[----:B------:R-:W-:-:S03]  /*2f50*/  FFMA.FTZ R6, R169, UR4, -R3 ;  /* 0x00000004a9067c23 */ /* 0x000fc60008010803 */
[----:B------:R1:W-:Y:S08]  /*2f60*/  MUFU.EX2 R13, R4 ;  /* 0x00000004000d7308 */ /* 0x0003f00000000800 */
[----:B------:R-:W-:Y:S01]  /*2f70*/  MUFU.EX2 R232, R6 ;  /* 0x0000000600e87308 */ /* 0x000fe20000000800 */
[----:B-1----:R-:W-:-:S07]  /*2f80*/  FFMA.FTZ R4, R205, UR4, -R3 ;  /* 0x00000004cd047c23 */ /* 0x002fce0008010803 */
[----:B------:R1:W-:Y:S02]  /*2f90*/  MUFU.EX2 R15, R4 ;  /* 0x00000004000f7308 */ /* 0x0003e40000000800 */
[----:B-1----:R-:W-:-:S06]  /*2fa0*/  FFMA.FTZ R4, R168, UR4, -R3 ;  /* 0x00000004a8047c23 */ /* 0x002fcc0008010803 */
[----:B------:R1:W2:Y:S02]  /*2fb0*/  MUFU.EX2 R14, R4 ;  /* 0x00000004000e7308 */ /* 0x0002a40000000800 */
[----:B-1----:R-:W-:-:S04]  /*2fc0*/  IMAD.WIDE.U32 R4, R10, -0x2daee0ad, RZ ;  /* 0xd2511f530a047825 */ /* 0x002fc800078e00ff */
[----:B------:R-:W-:Y:S01]  /*2fd0*/  IMAD.MOV.U32 R7, RZ, RZ, R4 ;  /* 0x000000ffff077224 */ /* 0x000fe200078e0004 */
[----:B------:R-:W-:Y:S01]  /*2fe0*/  LOP3.LUT R3, R12, UR11, R5, 0x96, !PT ;  /* 0x0000000b0c037c12 */ /* 0x000fe2000f8e9605 */
[----:B------:R-:W-:Y:S01]  /*2ff0*/  FFMA.FTZ R5, R206, UR4, -R0 ;  /* 0x00000004ce057c23 */ /* 0x000fe20008010800 */
[C---:B------:R-:W-:Y:S02]  /*3000*/  PRMT R8, R4.reuse, 0x7771, RZ ;  /* 0x0000777104087816 */ /* 0x040fe400000000ff */
[C---:B------:R-:W-:Y:S01]  /*3010*/  PRMT R6, R4.reuse, 0x7773, RZ ;  /* 0x0000777304067816 */ /* 0x040fe200000000ff */
[----:B------:R1:W-:Y:S01]  /*3020*/  MUFU.EX2 R11, R5 ;  /* 0x00000005000b7308 */ /* 0x0003e20000000800 */
[----:B------:R-:W-:-:S04]  /*3030*/  PRMT R4, R4, 0x7772, RZ ;  /* 0x0000777204047816 */ /* 0x000fc800000000ff */
[----:B------:R-:W-:Y:S01]  /*3040*/  PRMT R9, R4, 0x5410, R6 ;  /* 0x0000541004097816 */ /* 0x000fe20000000006 */
[----:B------:R-:W-:Y:S01]  /*3050*/  FFMA.FTZ R6, R207, UR4, -R0 ;  /* 0x00000004cf067c23 */ /* 0x000fe20008010800 */
[----:B------:R-:W-:-:S03]  /*3060*/  LOP3.LUT R4, R7, 0xff, RZ, 0xc0, !PT ;  /* 0x000000ff07047812 */ /* 0x000fc600078ec0ff */
[----:B------:R-:W-:Y:S01]  /*3070*/  MUFU.EX2 R10, R6 ;  /* 0x00000006000a7308 */ /* 0x000fe20000000800 */
[----:B------:R-:W-:Y:S02]  /*3080*/  PRMT R7, R4, 0x5410, R8 ;  /* 0x0000541004077816 */ /* 0x000fe40000000008 */
[----:B------:R-:W-:Y:S01]  /*3090*/  LOP3.LUT R4, R3, 0xffff, RZ, 0xc0, !PT ;  /* 0x0000ffff03047812 */ /* 0x000fe200078ec0ff */
[----:B-1----:R-:W-:-:S04]  /*30a0*/  FFMA.FTZ R5, R170, UR4, -R0 ;  /* 0x00000004aa057c23 */ /* 0x002fc80008010800 */
[----:B------:R1:W-:Y:S02]  /*30b0*/  MUFU.EX2 R12, R5 ;  /* 0x00000005000c7308 */ /* 0x0003e40000000800 */
[----:B-1----:R-:W-:Y:S01]  /*30c0*/  FFMA.FTZ R5, R171, UR4, -R0 ;  /* 0x00000004ab057c23 */ /* 0x002fe20008010800 */
[----:B------:R-:W-:Y:S02]  /*30d0*/  SHF.R.U32.HI R0, RZ, 0x8, R4 ;  /* 0x00000008ff007819 */ /* 0x000fe40000011604 */
[----:B------:R-:W-:-:S03]  /*30e0*/  LOP3.LUT R4, R3, 0xff, RZ, 0xc0, !PT ;  /* 0x000000ff03047812 */ /* 0x000fc600078ec0ff */
[----:B------:R-:W1:Y:S01]  /*30f0*/  MUFU.EX2 R231, R5 ;  /* 0x0000000500e77308 */ /* 0x000e620000000800 */
[--C-:B------:R-:W-:Y:S02]  /*3100*/  PRMT R8, R4, 0x5410, R0.reuse ;  /* 0x0000541004087816 */ /* 0x100fe40000000000 */
[----:B------:R-:W-:Y:S02]  /*3110*/  PRMT R0, R3, 0x7632, R0 ;  /* 0x0000763203007816 */ /* 0x000fe40000000000 */
[----:B------:R-:W-:Y:S02]  /*3120*/  SHF.R.U32.HI R4, RZ, 0x18, R3 ;  /* 0x00000018ff047819 */ /* 0x000fe40000011603 */
[----:B------:R-:W-:Y:S02]  /*3130*/  LOP3.LUT R0, R0, 0xff, RZ, 0xc0, !PT ;  /* 0x000000ff00007812 */ /* 0x000fe400078ec0ff */
[----:B------:R-:W-:Y:S02]  /*3140*/  LOP3.LUT R3, R9, 0xff00ff, RZ, 0xc0, !PT ;  /* 0x00ff00ff09037812 */ /* 0x000fe400078ec0ff */
[----:B------:R-:W-:-:S02]  /*3150*/  PRMT R6, R0, 0x5410, R4 ;  /* 0x0000541000067816 */ /* 0x000fc40000000004 */
[--C-:B------:R-:W-:Y:S02]  /*3160*/  HSET2.LE.AND R0, R7, R227.reuse, PT ;  /* 0x000000e307007233 */ /* 0x100fe40003803000 */
[----:B------:R-:W-:Y:S02]  /*3170*/  HSET2.LE.AND R4, R3, R227, PT ;  /* 0x000000e303047233 */ /* 0x000fe40003803000 */
[----:B--2---:R-:W-:Y:S02]  /*3180*/  F2FP.BF16.F32.PACK_AB R3, R232, R14 ;  /* 0x0000000ee803723e */ /* 0x004fe400000010ff */
[----:B-1----:R-:W-:Y:S02]  /*3190*/  F2FP.BF16.F32.PACK_AB R5, R231, R12 ;  /* 0x0000000ce705723e */ /* 0x002fe400000010ff */
[----:B------:R-:W-:Y:S02]  /*31a0*/  LOP3.LUT R170, R3, R0, RZ, 0xc0, !PT ;  /* 0x0000000003aa7212 */ /* 0x000fe400078ec0ff */
[----:B------:R-:W-:-:S02]  /*31b0*/  LOP3.LUT R171, R5, R4, RZ, 0xc0, !PT ;  /* 0x0000000405ab7212 */ /* 0x000fc400078ec0ff */
[--C-:B------:R-:W-:Y:S02]  /*31c0*/  HSET2.LE.AND R0, R8, R227.reuse, PT ;  /* 0x000000e308007233 */ /* 0x100fe40003803000 */
[----:B------:R-:W-:Y:S01]  /*31d0*/  HSET2.LE.AND R4, R6, R227, PT ;  /* 0x000000e306047233 */ /* 0x000fe20003803000 */
[----:B------:R-:W-:Y:S01]  /*31e0*/  FADD.FTZ R6, R240, R239 ;  /* 0x000000eff0067221 */ /* 0x000fe20000010000 */
[----:B------:R-:W-:Y:S02]  /*31f0*/  F2FP.BF16.F32.PACK_AB R3, R15, R13 ;  /* 0x0000000d0f03723e */ /* 0x000fe400000010ff */
[----:B------:R-:W-:Y:S01]  /*3200*/  F2FP.BF16.F32.PACK_AB R5, R10, R11 ;  /* 0x0000000b0a05723e */ /* 0x000fe200000010ff */
[----:B------:R-:W-:Y:S01]  /*3210*/  FADD.FTZ R6, R237, R6 ;  /* 0x00000006ed067221 */ /* 0x000fe20000010000 */
[----:B------:R-:W-:Y:S01]  /*3220*/  LOP3.LUT R168, R3, R0, RZ, 0xc0, !PT ;  /* 0x0000000003a87212 */ /* 0x000fe200078ec0ff */
        /* <DEDUP_REMOVED lines=29> */
[----:B------:R-:W-:-:S03]  /*3400*/  FADD.FTZ R229, R229, R0 ;  /* 0x00000000e5e57221 */ /* 0x000fc60000010000 */
        /* <DEDUP_REMOVED lines=15> */
[----:B------:R-:W1:Y:S01]  /*3500*/  S2UR UR10, SR_CgaCtaId ;  /* 0x00000000000a79c3 */ /* 0x000e620000008800 */
[----:B------:R-:W-:Y:S01]  /*3510*/  LOP3.LUT R3, R209, UR27, RZ, 0x3c, !PT ;  /* 0x0000001bd1037c12 */ /* 0x000fe2000f8e3cff */
[----:B------:R-:W-:Y:S01]  /*3520*/  IMAD.MOV.U32 R137, RZ, RZ, R2 ;  /* 0x000000ffff897224 */ /* 0x000fe200078e0002 */
[----:B------:R-:W-:Y:S01]  /*3530*/  LOP3.LUT R0, R20, UR28, RZ, 0x3c, !PT ;  /* 0x0000001c14007c12 */ /* 0x000fe2000f8e3cff */
[----:B------:R-:W2:Y:S01]  /*3540*/  LDCU.64 UR8, c[0x0][0x3c0] ;  /* 0x00007800ff0877ac */ /* 0x000ea20008000a00 */
[----:B------:R-:W-:Y:S01]  /*3550*/  LOP3.LUT R2, R247, UR22, RZ, 0x3c, !PT ;  /* 0x00000016f7027c12 */ /* 0x000fe2000f8e3cff */
[----:B------:R3:W-:Y:S01]  /*3560*/  STL [R1+0x8], R3 ;  /* 0x0000080301007387 */ /* 0x0007e20000100800 */
[----:B------:R-:W-:Y:S01]  /*3570*/  LOP3.LUT R252, R132, UR28, RZ, 0x3c, !PT ;  /* 0x0000001c84fc7c12 */ /* 0x000fe2000f8e3cff */
[----:B------:R-:W-:Y:S01]  /*3580*/  ULEA.HI.SX32 UR27, UR7, 0xfffffffe, 0x1b ;  /* 0xfffffffe071b7891 */ /* 0x000fe2000f8fdaff */
[----:B------:R-:W-:Y:S01]  /*3590*/  IMAD.MOV.U32 R132, RZ, RZ, R134 ;  /* 0x000000ffff847224 */ /* 0x000fe200078e0086 */
[----:B------:R4:W-:Y:S01]  /*35a0*/  STL [R1+0x4], R0 ;  /* 0x0000040001007387 */ /* 0x0009e20000100800 */
[----:B------:R-:W-:Y:S01]  /*35b0*/  UMOV UR7, 0x400 ;  /* 0x0000040000077882 */ /* 0x000fe20000000000 */
[----:B------:R-:W-:Y:S01]  /*35c0*/  LOP3.LUT R251, R251, UR22, RZ, 0x3c, !PT ;  /* 0x00000016fbfb7c12 */ /* 0x000fe2000f8e3cff */
[----:B------:R-:W-:Y:S01]  /*35d0*/  VIADD R250, R216, 0xa040 ;  /* 0x0000a040d8fa7836 */ /* 0x000fe20000000000 */
[----:B------:R4:W-:Y:S01]  /*35e0*/  STL [R1], R2 ;  /* 0x0000000201007387 */ /* 0x0009e20000100800 */
[----:B------:R-:W4:Y:S01]  /*35f0*/  LDCU UR4, c[0x0][0x45c] ;  /* 0x00008b80ff0477ac */ /* 0x000f220008000800 */
[----:B--2---:R-:W-:-:S02]  /*3600*/  USHF.L.U64.HI UR26, UR8, 0x4, UR9 ;  /* 0x00000004081a7899 */ /* 0x004fc40008010209 */
[----:B-1----:R-:W-:Y:S02]  /*3610*/  ULEA UR7, UR10, UR7, 0x18 ;  /* 0x000000070a077291 */ /* 0x002fe4000f8ec0ff */
[----:B------:R-:W-:Y:S01]  /*3620*/  USHF.L.U32 UR29, UR8, 0x4, URZ ;  /* 0x00000004081d7899 */ /* 0x000fe200080006ff */
[----:B------:R-:W1:Y:S03]  /*3630*/  LDCU.64 UR8, c[0x0][0x3c0] ;  /* 0x00007800ff0877ac */ /* 0x000e660008000a00 */
[----:B------:R-:W-:Y:S01]  /*3640*/  LEA R228, R228, UR7, 0x1 ;  /* 0x00000007e4e47c11 */ /* 0x000fe2000f8e08ff */
[----:B---3--:R-:W-:Y:S02]  /*3650*/  IMAD.MOV.U32 R3, RZ, RZ, R135 ;  /* 0x000000ffff037224 */ /* 0x008fe400078e0087 */
[----:B----4-:R-:W-:Y:S01]  /*3660*/  IMAD.MOV.U32 R0, RZ, RZ, R136 ;  /* 0x000000ffff007224 */ /* 0x010fe200078e0088 */
[----:B------:R-:W-:Y:S06]  /*3670*/  BRA `(.L_x_1811) ;  /* 0x0000000000647947 */ /* 0x000fec0003800000 */
.L_x_1813:
[----:B------:R-:W-:Y:S04]  /*3680*/  UIADD3 UR7, UPT, UPT, UR27, -0x1, URZ ;  /* 0xffffffff1b077890 */ /* 0x000fe8000fffe0ff */
        /* <DEDUP_REMOVED lines=8> */
[-C--:B------:R-:W-:Y:S01]  /*3710*/  LEA R138, P1, R138, R243.reuse, 0x1 ;  /* 0x000000f38a8a7211 */ /* 0x080fe200078208ff */
[----:B------:R-:W-:Y:S01]  /*3720*/  IMAD.U32 R174, RZ, RZ, UR10 ;  /* 0x0000000affae7e24 */ /* 0x000fe2000f8e00ff */
[----:B------:R-:W-:Y:S02]  /*3730*/  MOV R133, UR7 ;  /* 0x0000000700857c02 */ /* 0x000fe40008000f00 */
[----:B------:R-:W-:Y:S02]  /*3740*/  LEA R134, P0, R134, R243, 0x1 ;  /* 0x000000f386867211 */ /* 0x000fe400078008ff */
[-C--:B------:R-:W-:Y:S02]  /*3750*/  LEA.HI.X R139, R135, R242.reuse, R133, 0x1, P1 ;  /* 0x000000f2878b7211 */ /* 0x080fe400008f0c85 */
[----:B------:R-:W-:Y:S03]  /*3760*/  MOV R2, UR22 ;  /* 0x0000001600027c02 */ /* 0x000fe60008000f00 */
[----:B------:R-:W-:Y:S01]  /*3770*/  @!PT LDS RZ, [RZ] ;  /* 0x00000000fffff984 */ /* 0x000fe20000000800 */
[----:B------:R-:W-:Y:S01]  /*3780*/  @!PT LDS RZ, [RZ] ;  /* 0x00000000fffff984 */ /* 0x000fe20000000800 */
[----:B------:R-:W-:Y:S01]  /*3790*/  @!PT LDS RZ, [RZ] ;  /* 0x00000000fffff984 */ /* 0x000fe20000000800 */
[----:B------:R1:W-:Y:S01]  /*37a0*/  LDGSTS.E.BYPASS.LTC128B.128 [R228+0x8000], desc[UR24][R138.64] ;  /* 0x080000008ae47fae */ /* 0x0003e2000b981a18 */
[----:B------:R-:W-:Y:S03]  /*37b0*/  LEA.HI.X R135, R174, R242, R2, 0x1, P0 ;  /* 0x000000f2ae877211 */ /* 0x000fe600000f0c02 */
[----:B------:R1:W-:Y:S04]  /*37c0*/  LDGSTS.E.BYPASS.LTC128B.128 [R228+0x9000], desc[UR24][R138.64+0x80] ;  /* 0x090000808ae47fae */ /* 0x0003e8000b981a18 */
[----:B------:R1:W-:Y:S04]  /*37d0*/  LDGSTS.E.BYPASS.LTC128B.128 [R228+0x8800], desc[UR24][R134.64] ;  /* 0x0880000086e47fae */ /* 0x0003e8000b981a18 */
[----:B------:R1:W-:Y:S04]  /*37e0*/  LDGSTS.E.BYPASS.LTC128B.128 [R228+0x9800], desc[UR24][R134.64+0x80] ;  /* 0x0980008086e47fae */ /* 0x0003e8000b981a18 */
[----:B------:R-:W0:Y:S01]  /*37f0*/  LDGDEPBAR ;  /* 0x00000000000079af */ /* 0x000e220000000000 */
[----:B------:R-:W-:Y:S05]  /*3800*/  BRA `(.L_x_1812) ;  /* 0x0000000800107947 */ /* 0x000fea0003800000 */
.L_x_1811:
[----:B------:R-:W-:Y:S04]  /*3810*/  DEPBAR.LE SB0, 0x0 ;  /* 0x000080000000791a */ /* 0x000fe80000000000 */
[----:B------:R-:W-:Y:S01]  /*3820*/  BAR.SYNC.DEFER_BLOCKING 0x0 ;  /* 0x0000000000007b1d */ /* 0x000fe20000010000 */
[----:B-1----:R-:W-:Y:S04]  /*3830*/  UIMAD.WIDE.U32 UR32, UR27, UR8, URZ ;  /* 0x000000081b2072a5 */ /* 0x002fe8000f8e00ff */
        /* <DEDUP_REMOVED lines=129> */
.L_x_1812:
[----:B------:R-:W2:Y:S01]  /*4050*/  LDL R176, [R1+0x8] ;  /* 0x0000080001b07983 */ /* 0x000ea20000100800 */
[----:B------:R-:W-:Y:S01]  /*4060*/  FMNMX3.FTZ R133, R173, R34, R35, !PT ;  /* 0x00000022ad857276 */ /* 0x000fe20007810023 */
[----:B------:R-:W-:Y:S01]  /*4070*/  UISETP.GT.AND UP0, UPT, UR27, URZ, UPT ;  /* 0x000000ff1b00728c */ /* 0x000fe2000bf04270 */
[----:B------:R-:W-:Y:S01]  /*4080*/  FMNMX3.FTZ R2, R172, R12, R13, !PT ;  /* 0x0000000cac027276 */ /* 0x000fe2000781000d */
[----:B------:R-:W3:Y:S01]  /*4090*/  LDL R175, [R1+0x4] ;  /* 0x0000040001af7983 */ /* 0x000ee20000100800 */
[----:B------:R-:W-:Y:S02]  /*40a0*/  UIADD3 UR7, UPT, UPT, UR27, -0x1, URZ ;  /* 0xffffffff1b077890 */ /* 0x000fe4000fffe0ff */
[----:B------:R-:W-:Y:S01]  /*40b0*/  FMNMX3.FTZ R2, R2, R24, R25, !PT ;  /* 0x0000001802027276 */ /* 0x000fe20007810019 */
[----:B------:R-:W4:Y:S03]  /*40c0*/  LDL R174, [R1] ;  /* 0x0000000001ae7983 */ /* 0x000f260000100800 */
[----:B------:R-:W-:Y:S01]  /*40d0*/  FMNMX3.FTZ R2, R2, R28, R29, !PT ;  /* 0x0000001c02027276 */ /* 0x000fe2000781001d */
[----:B------:R-:W5:Y:S06]  /*40e0*/  LDL.64 R182, [R1+0x18] ;  /* 0x0000180001b67983 */ /* 0x000f6c0000100a00 */
[----:B------:R-:W5:Y:S06]  /*40f0*/  LDL.64 R180, [R1+0x10] ;  /* 0x0000100001b47983 */ /* 0x000f6c0000100a00 */
[----:B-1----:R-:W1:Y:S08]  /*4100*/  SHFL.BFLY PT, R135, R136, 0x2, 0x1f ;  /* 0x0c401f0088877f89 */ /* 0x002e7000000e0000 */
[----:B------:R-:W1:Y:S08]  /*4110*/  SHFL.BFLY PT, R138, R133, 0x2, 0x1f ;  /* 0x0c401f00858a7f89 */ /* 0x000e7000000e0000 */
[----:B------:R-:W1:Y:S02]  /*4120*/  SHFL.BFLY PT, R134, R2, 0x2, 0x1f ;  /* 0x0c401f0002867f89 */ /* 0x000e6400000e0000 */
[----:B-1----:R-:W-:Y:S02]  /*4130*/  FMNMX.FTZ R136, R136, R135, !PT ;  /* 0x0000008788887209 */ /* 0x002fe40007810000 */
[----:B------:R-:W-:Y:S04]  /*4140*/  FMNMX.FTZ R139, R133, R138, !PT ;  /* 0x0000008a858b7209 */ /* 0x000fe80007810000 */
[----:B------:R-:W1:Y:S01]  /*4150*/  SHFL.BFLY PT, R135, R136, 0x1, 0x1f ;  /* 0x0c201f0088877f89 */ /* 0x000e6200000e0000 */
[----:B------:R-:W-:Y:S07]  /*4160*/  FMNMX.FTZ R134, R2, R134, !PT ;  /* 0x0000008602867209 */ /* 0x000fee0007810000 */
[----:B------:R-:W1:Y:S08]  /*4170*/  SHFL.BFLY PT, R133, R139, 0x1, 0x1f ;  /* 0x0c201f008b857f89 */ /* 0x000e7000000e0000 */
[----:B------:R-:W1:Y:S02]  /*4180*/  SHFL.BFLY PT, R138, R134, 0x1, 0x1f ;  /* 0x0c201f00868a7f89 */ /* 0x000e6400000e0000 */
[----:B-1----:R-:W-:Y:S02]  /*4190*/  FMNMX.FTZ R136, R136, R135, !PT ;  /* 0x0000008788887209 */ /* 0x002fe40007810000 */
[----:B------:R-:W-:Y:S03]  /*41a0*/  FMNMX.FTZ R135, R139, R133, !PT ;  /* 0x000000858b877209 */ /* 0x000fe60007810000 */
[C---:B------:R-:W-:Y:S01]  /*41b0*/  FMUL.FTZ R185, R136.reuse, UR4 ;  /* 0x0000000488b97c20 */ /* 0x040fe20008410000 */
[C---:B------:R-:W-:Y:S01]  /*41c0*/  FSETP.NEU.FTZ.AND P0, PT, R136.reuse, -INF , PT ;  /* 0xff8000008800780b */ /* 0x040fe20003f1d000 */
[----:B------:R-:W-:Y:S01]  /*41d0*/  FADD.FTZ R0, -R136, R0 ;  /* 0x0000000088007221 */ /* 0x000fe20000010100 */
[----:B------:R-:W-:Y:S01]  /*41e0*/  FMNMX.FTZ R134, R134, R138, !PT ;  /* 0x0000008a86867209 */ /* 0x000fe20007810000 */
[----:B------:R-:W-:Y:S01]  /*41f0*/  FMUL.FTZ R186, R135, UR4 ;  /* 0x0000000487ba7c20 */ /* 0x000fe20008410000 */
[----:B------:R-:W-:Y:S01]  /*4200*/  FSEL R185, R185, RZ, P0 ;  /* 0x000000ffb9b97208 */ /* 0x000fe20000000000 */
[----:B------:R-:W-:Y:S01]  /*4210*/  FMUL.FTZ R2, R0, UR4 ;  /* 0x0000000400027c20 */ /* 0x000fe20008410000 */
[C---:B------:R-:W-:Y:S01]  /*4220*/  FSETP.NEU.FTZ.AND P0, PT, R135.reuse, -INF , PT ;  /* 0xff8000008700780b */ /* 0x040fe20003f1d000 */
[----:B------:R-:W-:Y:S01]  /*4230*/  FADD.FTZ R0, -R135, R3 ;  /* 0x0000000387007221 */ /* 0x000fe20000010100 */
[----:B------:R-:W-:Y:S01]  /*4240*/  FMUL.FTZ R187, R134, UR4 ;  /* 0x0000000486bb7c20 */ /* 0x000fe20008410000 */
        /* <DEDUP_REMOVED lines=8> */
[--C-:B------:R-:W-:Y:S01]  /*42d0*/  FFMA.FTZ R19, R19, UR4, -R186.reuse ;  /* 0x0000000413137c23 */ /* 0x100fe200080108ba */
[--C-:B------:R-:W-:Y:S01]  /*42e0*/  FFMA.FTZ R6, R6, UR4, -R186.reuse ;  /* 0x0000000406067c23 */ /* 0x100fe200080108ba */
[----:B------:R-:W-:Y:S01]  /*42f0*/  FSEL R187, R187, RZ, P0 ;  /* 0x000000ffbbbb7208 */ /* 0x000fe20000000000 */
[--C-:B------:R-:W-:Y:S03]  /*4300*/  FFMA.FTZ R32, R32, UR4, -R185.reuse ;  /* 0x0000000420207c23 */ /* 0x100fe600080108b9 */
[----:B------:R-:W-:Y:S01]  /*4310*/  MUFU.EX2 R240, R17 ;  /* 0x0000001100f07308 */ /* 0x000fe20000000800 */
[----:B------:R-:W-:Y:S01]  /*4320*/  FFMA.FTZ R33, R33, UR4, -R185 ;  /* 0x0000000421217c23 */ /* 0x000fe200080108b9 */
[--C-:B------:R-:W-:Y:S01]  /*4330*/  FFMA.FTZ R34, R34, UR4, -R186.reuse ;  /* 0x0000000422227c23 */ /* 0x100fe200080108ba */
[--C-:B------:R-:W-:Y:S01]  /*4340*/  FFMA.FTZ R13, R13, UR4, -R187.reuse ;  /* 0x000000040d0d7c23 */ /* 0x100fe200080108bb */
[--C-:B------:R-:W-:Y:S01]  /*4350*/  FFMA.FTZ R12, R12, UR4, -R187.reuse ;  /* 0x000000040c0c7c23 */ /* 0x100fe200080108bb */
[--C-:B------:R-:W-:Y:S01]  /*4360*/  FFMA.FTZ R8, R8, UR4, -R187.reuse ;  /* 0x0000000408087c23 */ /* 0x100fe200080108bb */
[----:B------:R-:W-:Y:S01]  /*4370*/  FFMA.FTZ R9, R9, UR4, -R187 ;  /* 0x0000000409097c23 */ /* 0x000fe200080108bb */
[--C-:B------:R-:W-:Y:S03]  /*4380*/  FFMA.FTZ R35, R35, UR4, -R186.reuse ;  /* 0x0000000423237c23 */ /* 0x100fe600080108ba */
[----:B------:R-:W-:Y:S01]  /*4390*/  MUFU.EX2 R239, R18 ;  /* 0x0000001200ef7308 */ /* 0x000fe20000000800 */
[--C-:B------:R-:W-:Y:S01]  /*43a0*/  FFMA.FTZ R20, R20, UR4, -R185.reuse ;  /* 0x0000000414147c23 */ /* 0x100fe200080108b9 */
[----:B------:R-:W-:Y:S01]  /*43b0*/  FFMA.FTZ R185, R21, UR4, -R185 ;  /* 0x0000000415b97c23 */ /* 0x000fe200080108b9 */
[----:B------:R-:W-:Y:S01]  /*43c0*/  FFMA.FTZ R22, R22, UR4, -R186 ;  /* 0x0000000416167c23 */ /* 0x000fe200080108ba */
[--C-:B------:R-:W-:Y:S01]  /*43d0*/  FFMA.FTZ R28, R28, UR4, -R187.reuse ;  /* 0x000000041c1c7c23 */ /* 0x100fe200080108bb */
[----:B------:R-:W-:Y:S05]  /*43e0*/  FFMA.FTZ R29, R29, UR4, -R187 ;  /* 0x000000041d1d7c23 */ /* 0x000fea00080108bb */
[----:B------:R-:W-:Y:S10]  /*43f0*/  MUFU.EX2 R237, R4 ;  /* 0x0000000400ed7308 */ /* 0x000ff40000000800 */
[----:B------:R-:W-:Y:S10]  /*4400*/  MUFU.EX2 R236, R5 ;  /* 0x0000000500ec7308 */ /* 0x000ff40000000800 */
[----:B------:R1:W1:Y:S10]  /*4410*/  MUFU.EX2 R133, R2 ;  /* 0x0000000200857308 */ /* 0x0002740000000800 */
[----:B------:R-:W-:Y:S10]  /*4420*/  MUFU.EX2 R238, R19 ;  /* 0x0000001300ee7308 */ /* 0x000ff40000000800 */
[----:B------:R-:W-:Y:S01]  /*4430*/  MUFU.EX2 R235, R6 ;  /* 0x0000000600eb7308 */ /* 0x000fe20000000800 */
[----:B-1----:R-:W-:Y:S01]  /*4440*/  FMUL.FTZ R2, R0, UR4 ;  /* 0x0000000400027c20 */ /* 0x002fe20008410000 */
[----:B------:R-:W-:Y:S01]  /*4450*/  FADD.FTZ R0, -R134, R132 ;  /* 0x0000008486007221 */ /* 0x000fe20000010100 */
[C---:B------:R-:W-:Y:S01]  /*4460*/  FMUL.FTZ R36, R133.reuse, R36 ;  /* 0x0000002485247220 */ /* 0x040fe20000410000 */
[C---:B------:R-:W-:Y:S01]  /*4470*/  FMUL.FTZ R37, R133.reuse, R37 ;  /* 0x0000002585257220 */ /* 0x040fe20000410000 */
[C---:B------:R-:W-:Y:S01]  /*4480*/  FMUL.FTZ R48, R133.reuse, R48 ;  /* 0x0000003085307220 */ /* 0x040fe20000410000 */
[----:B------:R-:W-:Y:S01]  /*4490*/  FMUL.FTZ R0, R0, UR4 ;  /* 0x0000000400007c20 */ /* 0x000fe20008410000 */
[C---:B------:R-:W-:Y:S03]  /*44a0*/  FMUL.FTZ R49, R133.reuse, R49 ;  /* 0x0000003185317220 */ /* 0x040fe60000410000 */
[----:B------:R1:W1:Y:S01]  /*44b0*/  MUFU.EX2 R132, R2 ;  /* 0x0000000200847308 */ /* 0x0002620000000800 */
[C---:B------:R-:W-:Y:S01]  /*44c0*/  FMUL.FTZ R52, R133.reuse, R52 ;  /* 0x0000003485347220 */ /* 0x040fe20000410000 */
[C---:B------:R-:W-:Y:S01]  /*44d0*/  FMUL.FTZ R53, R133.reuse, R53 ;  /* 0x0000003585357220 */ /* 0x040fe20000410000 */
[C---:B------:R-:W-:Y:S01]  /*44e0*/  FMUL.FTZ R64, R133.reuse, R64 ;  /* 0x0000004085407220 */ /* 0x040fe20000410000 */
[C---:B------:R-:W-:Y:S01]  /*44f0*/  FMUL.FTZ R65, R133.reuse, R65 ;  /* 0x0000004185417220 */ /* 0x040fe20000410000 */
[C---:B------:R-:W-:Y:S01]  /*4500*/  FMUL.FTZ R68, R133.reuse, R68 ;  /* 0x0000004485447220 */ /* 0x040fe20000410000 */
[C---:B------:R-:W-:Y:S01]  /*4510*/  FMUL.FTZ R69, R133.reuse, R69 ;  /* 0x0000004585457220 */ /* 0x040fe20000410000 */
        /* <DEDUP_REMOVED lines=11> */
[C---:B------:R-:W-:Y:S01]  /*45d0*/  FMUL.FTZ R38, R132.reuse, R38 ;  /* 0x0000002684267220 */ /* 0x040fe20000410000 */
[C---:B------:R-:W-:Y:S01]  /*45e0*/  FMUL.FTZ R39, R132.reuse, R39 ;  /* 0x0000002784277220 */ /* 0x040fe20000410000 */
[C---:B------:R-:W-:Y:S01]  /*45f0*/  FMUL.FTZ R50, R132.reuse, R50 ;  /* 0x0000003284327220 */ /* 0x040fe20000410000 */
[C---:B------:R-:W-:Y:S01]  /*4600*/  FMUL.FTZ R51, R132.reuse, R51 ;  /* 0x0000003384337220 */ /* 0x040fe20000410000 */
[C---:B------:R-:W-:Y:S01]  /*4610*/  FMUL.FTZ R54, R132.reuse, R54 ;  /* 0x0000003684367220 */ /* 0x040fe20000410000 */
[----:B------:R-:W-:Y:S03]  /*4620*/  FMUL.FTZ R55, R132, R55 ;  /* 0x0000003784377220 */ /* 0x000fe60000410000 */
[----:B------:R-:W1:Y:S01]  /*4630*/  MUFU.EX2 R215, R12 ;  /* 0x0000000c00d77308 */ /* 0x000e620000000800 */
        /* <DEDUP_REMOVED lines=15> */
[----:B------:R-:W-:Y:S01]  /*4730*/  MUFU.EX2 R211, R9 ;  /* 0x0000000900d37308 */ /* 0x000fe20000000800 */
        /* <DEDUP_REMOVED lines=21> */
[----:B-1----:R-:W-:Y:S01]  /*4890*/  FMNMX.FTZ R0, R0, R2, !PT ;  /* 0x0000000200007209 */ /* 0x002fe20007810000 */
[C---:B------:R-:W-:Y:S01]  /*48a0*/  FMUL.FTZ R108, R3.reuse, R108 ;  /* 0x0000006c036c7220 */ /* 0x040fe20000410000 */
[----:B------:R-:W-:Y:S01]  /*48b0*/  FMUL.FTZ R109, R3, R109 ;  /* 0x0000006d036d7220 */ /* 0x000fe20000410000 */
[----:B------:R1:W-:Y:S01]  /*48c0*/  MUFU.EX2 R208, R32 ;  /* 0x0000002000d07308 */ /* 0x0003e20000000800 */
[C---:B------:R-:W-:Y:S01]  /*48d0*/  FMUL.FTZ R112, R133.reuse, R112 ;  /* 0x0000007085707220 */ /* 0x040fe20000410000 */
[----:B------:R-:W2:Y:S01]  /*48e0*/  SHFL.BFLY PT, R2, R0, 0x1, 0x1f ;  /* 0x0c201f0000027f89 */ /* 0x000ea200000e0000 */
[----:B------:R-:W-:Y:S01]  /*48f0*/  FMUL.FTZ R113, R133, R113 ;  /* 0x0000007185717220 */ /* 0x000fe20000410000 */
[C---:B------:R-:W-:Y:S01]  /*4900*/  FMUL.FTZ R114, R132.reuse, R114 ;  /* 0x0000007284727220 */ /* 0x040fe20000410000 */
[C---:B------:R-:W-:Y:S01]  /*4910*/  FMUL.FTZ R115, R132.reuse, R115 ;  /* 0x0000007384737220 */ /* 0x040fe20000410000 */
[C---:B------:R-:W-:Y:S01]  /*4920*/  FMUL.FTZ R116, R3.reuse, R116 ;  /* 0x0000007403747220 */ /* 0x040fe20000410000 */
[----:B------:R-:W-:Y:S03]  /*4930*/  FMUL.FTZ R117, R3, R117 ;  /* 0x0000007503757220 */ /* 0x000fe60000410000 */
[----:B------:R2:W-:Y:S01]  /*4940*/  MUFU.EX2 R207, R33 ;  /* 0x0000002100cf7308 */ /* 0x0005e20000000800 */
[C---:B------:R-:W-:Y:S01]  /*4950*/  FMUL.FTZ R120, R133.reuse, R120 ;  /* 0x0000007885787220 */ /* 0x040fe20000410000 */
[----:B------:R-:W-:Y:S01]  /*4960*/  FMUL.FTZ R121, R133, R121 ;  /* 0x0000007985797220 */ /* 0x000fe20000410000 */
[C---:B------:R-:W-:Y:S01]  /*4970*/  FMUL.FTZ R122, R132.reuse, R122 ;  /* 0x0000007a847a7220 */ /* 0x040fe20000410000 */
[----:B------:R-:W-:Y:S01]  /*4980*/  FMUL.FTZ R123, R132, R123 ;  /* 0x0000007b847b7220 */ /* 0x000fe20000410000 */
[C---:B------:R-:W-:Y:S01]  /*4990*/  FMUL.FTZ R124, R3.reuse, R124 ;  /* 0x0000007c037c7220 */ /* 0x040fe20000410000 */
[C---:B------:R-:W-:Y:S01]  /*49a0*/  FMUL.FTZ R125, R3.reuse, R125 ;  /* 0x0000007d037d7220 */ /* 0x040fe20000410000 */
[----:B------:R-:W-:Y:S03]  /*49b0*/  FMUL.FTZ R128, R3, R128 ;  /* 0x0000008003807220 */ /* 0x000fe60000410000 */
[----:B------:R3:W-:Y:S01]  /*49c0*/  MUFU.EX2 R206, R34 ;  /* 0x0000002200ce7308 */ /* 0x0007e20000000800 */
[----:B-1----:R-:W-:Y:S01]  /*49d0*/  FMUL.FTZ R32, R133, R156 ;  /* 0x0000009c85207220 */ /* 0x002fe20000410000 */
[----:B------:R-:W-:Y:S08]  /*49e0*/  FMUL.FTZ R129, R3, R129 ;  /* 0x0000008103817220 */ /* 0x000ff00000410000 */
[----:B------:R1:W-:Y:S01]  /*49f0*/  MUFU.EX2 R205, R35 ;  /* 0x0000002300cd7308 */ /* 0x0003e20000000800 */
[----:B--2---:R-:W-:Y:S01]  /*4a00*/  FMUL.FTZ R33, R133, R157 ;  /* 0x0000009d85217220 */ /* 0x004fe20000410000 */
[----:B------:R-:W-:Y:S04]  /*4a10*/  FMNMX.FTZ R2, R0, R2, !PT ;  /* 0x0000000200027209 */ /* 0x000fe80007810000 */
[----:B------:R-:W-:Y:S04]  /*4a20*/  FSETP.NEU.FTZ.AND P0, PT, R2, -INF , PT ;  /* 0xff8000000200780b */ /* 0x000fe80003f1d000 */
[----:B------:R-:W-:Y:S01]  /*4a30*/  MUFU.EX2 R202, R22 ;  /* 0x0000001600ca7308 */ /* 0x000fe20000000800 */
[C---:B---3--:R-:W-:Y:S09]  /*4a40*/  FMUL.FTZ R34, R132.reuse, R158 ;  /* 0x0000009e84227220 */ /* 0x048ff20000410000 */
[----:B------:R-:W-:Y:S01]  /*4a50*/  MUFU.EX2 R204, R20 ;  /* 0x0000001400cc7308 */ /* 0x000fe20000000800 */
[----:B-1----:R-:W-:Y:S01]  /*4a60*/  FMUL.FTZ R35, R132, R159 ;  /* 0x0000009f84237220 */ /* 0x002fe20000410000 */
[----:B------:R-:W-:Y:S01]  /*4a70*/  LOP3.LUT R138, R176, UR27, RZ, 0x3c, !PT ;  /* 0x0000001bb08a7c12 */ /* 0x000fe2000f8e3cff */
[----:B------:R-:W-:Y:S04]  /*4a80*/  UMOV UR27, UR7 ;  /* 0x00000007001b7c82 */ /* 0x000fe80008000000 */
[----:B------:R-:W-:Y:S03]  /*4a90*/  IMAD.WIDE.U32 R172, R138, -0x326172a9, RZ ;  /* 0xcd9e8d578aac7825 */ /* 0x000fe600078e00ff */
[C---:B----4-:R-:W-:Y:S02]  /*4aa0*/  LOP3.LUT R138, R172.reuse, R174, RZ, 0x3c, !PT ;  /* 0x000000aeac8a7212 */ /* 0x050fe400078e3cff */
        /* <DEDUP_REMOVED lines=11> */
[----:B-----5:R-:W-:Y:S01]  /*4b60*/  LOP3.LUT R17, R182, UR21, R173, 0x96, !PT ;  /* 0x00000015b6117c12 */ /* 0x020fe2000f8e96ad */
[----:B------:R-:W-:Y:S01]  /*4b70*/  IMAD.WIDE.U32 R172, R138, -0x326172a9, RZ ;  /* 0xcd9e8d578aac7825 */ /* 0x000fe200078e00ff */
[----:B------:R-:W-:Y:S03]  /*4b80*/  F2FP.BF16.F32.PACK_AB R182, R233, R215 ;  /* 0x000000d7e9b6723e */ /* 0x000fe600000010ff */
[----:B------:R-:W-:Y:S01]  /*4b90*/  IMAD.WIDE.U32 R196, R16, -0x326172a9, RZ ;  /* 0xcd9e8d5710c47825 */ /* 0x000fe200078e00ff */
[----:B------:R-:W-:Y:S03]  /*4ba0*/  LOP3.LUT R18, R246, UR19, R173, 0x96, !PT ;  /* 0x00000013f6127c12 */ /* 0x000fe6000f8e96ad */
[----:B------:R-:W-:Y:S01]  /*4bb0*/  IMAD.WIDE.U32 R138, R17, -0x326172a9, RZ ;  /* 0xcd9e8d57118a7825 */ /* 0x000fe200078e00ff */
[----:B------:R-:W-:Y:S04]  /*4bc0*/  LOP3.LUT R17, R172, UR17, R195, 0x96, !PT ;  /* 0x00000011ac117c12 */ /* 0x000fe8000f8e96c3 */
[----:B------:R-:W-:Y:S01]  /*4bd0*/  LOP3.LUT R16, R180, UR19, R139, 0x96, !PT ;  /* 0x00000013b4107c12 */ /* 0x000fe2000f8e968b */
[----:B------:R-:W-:Y:S01]  /*4be0*/  IMAD.WIDE.U32 R198, R17, -0x2daee0ad, RZ ;  /* 0xd2511f5311c67825 */ /* 0x000fe200078e00ff */
[----:B------:R-:W-:Y:S01]  /*4bf0*/  LOP3.LUT R4, R138, UR17, R197, 0x96, !PT ;  /* 0x000000118a047c12 */ /* 0x000fe2000f8e96c5 */
[----:B------:R-:W1:Y:S02]  /*4c00*/  S2R R180, SR_TID.X ;  /* 0x0000000000b47919 */ /* 0x000e640000002100 */
[----:B------:R-:W-:Y:S04]  /*4c10*/  IMAD.WIDE.U32 R138, R18, -0x2daee0ad, RZ ;  /* 0xd2511f53128a7825 */ /* 0x000fe800078e00ff */
[----:B------:R-:W-:Y:S01]  /*4c20*/  IMAD.WIDE.U32 R200, R4, -0x2daee0ad, RZ ;  /* 0xd2511f5304c87825 */ /* 0x000fe200078e00ff */
[----:B------:R-:W-:Y:S02]  /*4c30*/  LOP3.LUT R4, R138, UR13, R199, 0x96, !PT ;  /* 0x0000000d8a047c12 */ /* 0x000fe4000f8e96c7 */
[----:B------:R-:W-:Y:S01]  /*4c40*/  LOP3.LUT R17, R178, UR16, R139, 0x96, !PT ;  /* 0x00000010b2117c12 */ /* 0x000fe2000f8e968b */
[----:B------:R-:W-:Y:S01]  /*4c50*/  IMAD.WIDE.U32 R18, R16, -0x2daee0ad, RZ ;  /* 0xd2511f5310127825 */ /* 0x000fe200078e00ff */
[----:B------:R-:W-:Y:S01]  /*4c60*/  MOV R139, R250 ;  /* 0x000000fa008b7202 */ /* 0x000fe20000000f00 */
[----:B------:R2:W-:Y:S02]  /*4c70*/  MUFU.EX2 R199, R29 ;  /* 0x0000001d00c77308 */ /* 0x0005e40000000800 */
[----:B------:R-:W-:Y:S01]  /*4c80*/  IMAD.WIDE.U32 R4, R4, -0x326172a9, RZ ;  /* 0xcd9e8d5704047825 */ /* 0x000fe200078e00ff */
[----:B------:R-:W-:Y:S03]  /*4c90*/  LOP3.LUT R16, R18, UR13, R201, 0x96, !PT ;  /* 0x0000000d12107c12 */ /* 0x000fe6000f8e96c9 */
[--C-:B------:R-:W-:Y:S01]  /*4ca0*/  FFMA.FTZ R18, R7, UR4, -R186.reuse ;  /* 0x0000000407127c23 */ /* 0x100fe200080108ba */
[----:B------:R-:W-:Y:S01]  /*4cb0*/  IMAD.WIDE.U32 R188, R17, -0x326172a9, RZ ;  /* 0xcd9e8d5711bc7825 */ /* 0x000fe200078e00ff */
[----:B------:R-:W-:Y:S02]  /*4cc0*/  MOV R174, R4 ;  /* 0x0000000400ae7202 */ /* 0x000fe40000000f00 */
[----:B------:R-:W-:Y:S01]  /*4cd0*/  PRMT R138, R4, 0x7771, RZ ;  /* 0x00007771048a7816 */ /* 0x000fe200000000ff */
[----:B------:R-:W-:Y:S01]  /*4ce0*/  IMAD.WIDE.U32 R6, R16, -0x326172a9, RZ ;  /* 0xcd9e8d5710067825 */ /* 0x000fe200078e00ff */
[----:B------:R-:W-:Y:S01]  /*4cf0*/  LOP3.LUT R174, R174, 0xff, RZ, 0xc0, !PT ;  /* 0x000000ffaeae7812 */ /* 0x000fe200078ec0ff */
[----:B------:R3:W-:Y:S01]  /*4d00*/  MUFU.EX2 R234, R18 ;  /* 0x0000001200ea7308 */ /* 0x0007e20000000800 */
[----:B------:R-:W-:Y:S01]  /*4d10*/  PRMT R16, R4, 0x7773, RZ ;  /* 0x0000777304107816 */ /* 0x000fe200000000ff */
[----:B------:R-:W-:Y:S01]  /*4d20*/  FFMA.FTZ R186, R23, UR4, -R186 ;  /* 0x0000000417ba7c23 */ /* 0x000fe200080108ba */
[----:B------:R-:W-:Y:S02]  /*4d30*/  PRMT R174, R174, 0x5410, R138 ;  /* 0x00005410aeae7816 */ /* 0x000fe4000000008a */
[----:B------:R-:W4:Y:S01]  /*4d40*/  LDL R138, [R1+0xc] ;  /* 0x00000c00018a7983 */ /* 0x000f220000100800 */
[----:B------:R-:W-:Y:S01]  /*4d50*/  PRMT R175, R4, 0x7772, RZ ;  /* 0x0000777204af7816 */ /* 0x000fe200000000ff */
[----:B--2---:R-:W-:Y:S01]  /*4d60*/  FMUL.FTZ R29, R133, R165 ;  /* 0x000000a5851d7220 */ /* 0x004fe20000410000 */
[----:B------:R-:W-:Y:S01]  /*4d70*/  LOP3.LUT R4, R188, UR12, R5, 0x96, !PT ;  /* 0x0000000cbc047c12 */ /* 0x000fe2000f8e9605 */
[----:B------:R-:W-:Y:S01]  /*4d80*/  FMUL.FTZ R188, R2, UR4 ;  /* 0x0000000402bc7c20 */ /* 0x000fe20008410000 */
[----:B------:R-:W-:Y:S01]  /*4d90*/  LOP3.LUT R19, R176, UR16, R19, 0x96, !PT ;  /* 0x00000010b0137c12 */ /* 0x000fe2000f8e9613 */
[----:B------:R-:W-:Y:S01]  /*4da0*/  MUFU.EX2 R201, R186 ;  /* 0x000000ba00c97308 */ /* 0x000fe20000000800 */
[----:B------:R-:W-:Y:S01]  /*4db0*/  MOV R17, R6 ;  /* 0x0000000600117202 */ /* 0x000fe20000000f00 */
[----:B------:R-:W2:Y:S01]  /*4dc0*/  LDSM.16.MT88.4 R176, [R216+0xa000] ;  /* 0x00a00000d8b0783b */ /* 0x000ea20000004200 */
[----:B------:R-:W-:Y:S01]  /*4dd0*/  FSEL R188, R188, RZ, P0 ;  /* 0x000000ffbcbc7208 */ /* 0x000fe20000000000 */
[----:B------:R-:W-:Y:S01]  /*4de0*/  IMAD.WIDE.U32 R190, R19, -0x326172a9, RZ ;  /* 0xcd9e8d5713be7825 */ /* 0x000fe200078e00ff */
[C---:B------:R-:W-:Y:S02]  /*4df0*/  PRMT R5, R6.reuse, 0x7773, RZ ;  /* 0x0000777306057816 */ /* 0x040fe400000000ff */
[----:B---3--:R-:W-:Y:S01]  /*4e00*/  PRMT R18, R6, 0x7772, RZ ;  /* 0x0000777206127816 */ /* 0x008fe200000000ff */
[--C-:B------:R-:W-:Y:S01]  /*4e10*/  FFMA.FTZ R15, R15, UR4, -R188.reuse ;  /* 0x000000040f0f7c23 */ /* 0x100fe200080108bc */
[--C-:B------:R-:W-:Y:S01]  /*4e20*/  FFMA.FTZ R14, R14, UR4, -R188.reuse ;  /* 0x000000040e0e7c23 */ /* 0x100fe200080108bc */
[----:B------:R-:W-:Y:S01]  /*4e30*/  LOP3.LUT R0, R190, UR12, R7, 0x96, !PT ;  /* 0x0000000cbe007c12 */ /* 0x000fe2000f8e9607 */
[--C-:B------:R-:W-:Y:S01]  /*4e40*/  FFMA.FTZ R10, R10, UR4, -R188.reuse ;  /* 0x000000040a0a7c23 */ /* 0x100fe200080108bc */
[----:B------:R3:W-:Y:S01]  /*4e50*/  MUFU.EX2 R213, R15 ;  /* 0x0000000f00d57308 */ /* 0x0007e20000000800 */
[----:B------:R-:W-:Y:S01]  /*4e60*/  PRMT R6, R6, 0x7771, RZ ;  /* 0x0000777106067816 */ /* 0x000fe200000000ff */
[--C-:B------:R-:W-:Y:S01]  /*4e70*/  FFMA.FTZ R11, R11, UR4, -R188.reuse ;  /* 0x000000040b0b7c23 */ /* 0x100fe200080108bc */
[----:B------:R-:W-:Y:S01]  /*4e80*/  LOP3.LUT R17, R17, 0xff, RZ, 0xc0, !PT ;  /* 0x000000ff11117812 */ /* 0x000fe200078ec0ff */
[----:B------:R-:W-:Y:S01]  /*4e90*/  FMUL.FTZ R19, R132, R155 ;  /* 0x0000009b84137220 */ /* 0x000fe20000410000 */
[----:B------:R-:W-:Y:S01]  /*4ea0*/  PRMT R18, R18, 0x5410, R5 ;  /* 0x0000541012127816 */ /* 0x000fe20000000005 */
[----:B------:R-:W-:Y:S01]  /*4eb0*/  FFMA.FTZ R26, R26, UR4, -R188 ;  /* 0x000000041a1a7c23 */ /* 0x000fe200080108bc */
[----:B------:R-:W-:Y:S03]  /*4ec0*/  PRMT R7, R0, 0x7632, R7 ;  /* 0x0000763200077816 */ /* 0x000fe60000000007 */
[----:B------:R5:W-:Y:S01]  /*4ed0*/  MUFU.EX2 R214, R14 ;  /* 0x0000000e00d67308 */ /* 0x000be20000000800 */
[----:B------:R-:W-:Y:S02]  /*4ee0*/  LOP3.LUT R5, R4, 0xffff, RZ, 0xc0, !PT ;  /* 0x0000ffff04057812 */ /* 0x000fe400078ec0ff */
[----:B------:R-:W-:Y:S02]  /*4ef0*/  PRMT R17, R17, 0x5410, R6 ;  /* 0x0000541011117816 */ /* 0x000fe40000000006 */
[C---:B------:R-:W-:Y:S02]  /*4f00*/  LOP3.LUT R6, R0.reuse, 0xffff, RZ, 0xc0, !PT ;  /* 0x0000ffff00067812 */ /* 0x040fe400078ec0ff */
[----:B------:R-:W-:Y:S03]  /*4f10*/  SHF.R.U32.HI R13, RZ, 0x18, R0 ;  /* 0x00000018ff0d7819 */ /* 0x000fe60000011600 */
[----:B------:R-:W-:Y:S01]  /*4f20*/  MUFU.EX2 R210, R10 ;  /* 0x0000000a00d27308 */ /* 0x000fe20000000800 */
[----:B---3--:R-:W-:Y:S02]  /*4f30*/  LOP3.LUT R15, R0, 0xff, RZ, 0xc0, !PT ;  /* 0x000000ff000f7812 */ /* 0x008fe400078ec0ff */
[----:B------:R-:W-:Y:S02]  /*4f40*/  PRMT R175, R175, 0x5410, R16 ;  /* 0x00005410afaf7816 */ /* 0x000fe40000000010 */
[----:B------:R-:W-:Y:S01]  /*4f50*/  LOP3.LUT R0, R7, 0xff, RZ, 0xc0, !PT ;  /* 0x000000ff07007812 */ /* 0x000fe200078ec0ff */
[----:B------:R-:W-:Y:S01]  /*4f60*/  FMUL.FTZ R7, R132, R143 ;  /* 0x0000008f84077220 */ /* 0x000fe20000410000 */
[C---:B------:R-:W-:Y:S03]  /*4f70*/  LOP3.LUT R16, R4.reuse, 0xff, RZ, 0xc0, !PT ;  /* 0x000000ff04107812 */ /* 0x040fe600078ec0ff */
[----:B------:R-:W-:Y:S01]  /*4f80*/  MUFU.EX2 R209, R11 ;  /* 0x0000000b00d17308 */ /* 0x000fe20000000800 */
[----:B------:R-:W-:Y:S02]  /*4f90*/  SHF.R.U32.HI R5, RZ, 0x8, R5 ;  /* 0x00000008ff057819 */ /* 0x000fe40000011605 */
[----:B------:R-:W-:Y:S02]  /*4fa0*/  PRMT R12, R4, 0x7632, R12 ;  /* 0x00007632040c7816 */ /* 0x000fe4000000000c */
[--C-:B------:R-:W-:Y:S02]  /*4fb0*/  HSET2.LE.AND R174, R174, R227.reuse, PT ;  /* 0x000000e3aeae7233 */ /* 0x100fe40003803000 */
[----:B-----5:R-:W-:Y:S02]  /*4fc0*/  SHF.R.U32.HI R14, RZ, 0x18, R4 ;  /* 0x00000018ff0e7819 */ /* 0x020fe40000011604 */
[----:B------:R-:W-:Y:S01]  /*4fd0*/  PRMT R5, R16, 0x5410, R5 ;  /* 0x0000541010057816 */ /* 0x000fe20000000005 */
[----:B------:R-:W-:Y:S01]  /*4fe0*/  FMUL.FTZ R16, R133, R152 ;  /* 0x0000009885107220 */ /* 0x000fe20000410000 */
[----:B------:R-:W-:Y:S02]  /*4ff0*/  PRMT R13, R0, 0x5410, R13 ;  /* 0x00005410000d7816 */ /* 0x000fe4000000000d */
[----:B------:R-:W-:Y:S02]  /*5000*/  F2FP.BF16.F32.PACK_AB R0, R240, R241 ;  /* 0x000000f1f000723e */ /* 0x000fe400000010ff */
[----:B------:R-:W-:Y:S01]  /*5010*/  LOP3.LUT R4, R12, 0xff, RZ, 0xc0, !PT ;  /* 0x000000ff0c047812 */ /* 0x000fe200078ec0ff */
[----:B------:R-:W-:Y:S01]  /*5020*/  FMUL.FTZ R12, R3, R148 ;  /* 0x00000094030c7220 */ /* 0x000fe20000410000 */
[----:B------:R-:W-:Y:S01]  /*5030*/  LOP3.LUT R174, R0, R174, RZ, 0xc0, !PT ;  /* 0x000000ae00ae7212 */ /* 0x000fe200078ec0ff */
[----:B------:R-:W-:Y:S01]  /*5040*/  FADD.FTZ R0, -R2, R137 ;  /* 0x0000008902007221 */ /* 0x000fe20000010100 */
[--C-:B------:R-:W-:Y:S02]  /*5050*/  HSET2.LE.AND R172, R5, R227.reuse, PT ;  /* 0x000000e305ac7233 */ /* 0x100fe40003803000 */
[----:B------:R-:W-:Y:S01]  /*5060*/  PRMT R4, R4, 0x5410, R14 ;  /* 0x0000541004047816 */ /* 0x000fe2000000000e */
[----:B------:R-:W-:Y:S01]  /*5070*/  FMUL.FTZ R0, R0, UR4 ;  /* 0x0000000400007c20 */ /* 0x000fe20008410000 */
[----:B------:R-:W-:Y:S02]  /*5080*/  LOP3.LUT R175, R175, 0xff00ff, RZ, 0xc0, !PT ;  /* 0x00ff00ffafaf7812 */ /* 0x000fe400078ec0ff */
[----:B------:R-:W-:Y:S02]  /*5090*/  F2FP.BF16.F32.PACK_AB R5, R236, R237 ;  /* 0x000000edec05723e */ /* 0x000fe400000010ff */
[----:B-1----:R-:W-:Y:S01]  /*50a0*/  MOV R192, R180 ;  /* 0x000000b400c07202 */ /* 0x002fe20000000f00 */
[----:B------:R-:W1:Y:S01]  /*50b0*/  MUFU.EX2 R0, R0 ;  /* 0x0000000000007308 */ /* 0x000e620000000800 */
[----:B------:R-:W-:Y:S02]  /*50c0*/  LOP3.LUT R172, R5, R172, RZ, 0xc0, !PT ;  /* 0x000000ac05ac7212 */ /* 0x000fe400078ec0ff */
[--C-:B------:R-:W-:Y:S02]  /*50d0*/  HSET2.LE.AND R175, R175, R227.reuse, PT ;  /* 0x000000e3afaf7233 */ /* 0x100fe40003803000 */
[--C-:B------:R-:W-:Y:S02]  /*50e0*/  HSET2.LE.AND R173, R4, R227.reuse, PT ;  /* 0x000000e304ad7233 */ /* 0x100fe40003803000 */
[----:B------:R-:W-:Y:S02]  /*50f0*/  F2FP.BF16.F32.PACK_AB R4, R238, R239 ;  /* 0x000000efee04723e */ /* 0x000fe400000010ff */
[----:B------:R-:W-:Y:S01]  /*5100*/  LOP3.LUT R5, R18, 0xff00ff, RZ, 0xc0, !PT ;  /* 0x00ff00ff12057812 */ /* 0x000fe200078ec0ff */
[----:B------:R-:W-:Y:S01]  /*5110*/  FMUL.FTZ R18, R132, R154 ;  /* 0x0000009a84127220 */ /* 0x000fe20000410000 */
[----:B------:R-:W-:Y:S02]  /*5120*/  LOP3.LUT P0, RZ, R192, 0x2, RZ, 0xc0, !PT ;  /* 0x00000002c0ff7812 */ /* 0x000fe4000780c0ff */
[----:B------:R-:W-:Y:S02]  /*5130*/  SHF.R.U32.HI R6, RZ, 0x8, R6 ;  /* 0x00000008ff067819 */ /* 0x000fe40000011606 */
[----:B------:R-:W-:Y:S02]  /*5140*/  LOP3.LUT R175, R4, R175, RZ, 0xc0, !PT ;  /* 0x000000af04af7212 */ /* 0x000fe400078ec0ff */
[----:B------:R-:W-:Y:S01]  /*5150*/  SEL R137, R226, 0xffffffe0, !P0 ;  /* 0xffffffe0e2897807 */ /* 0x000fe20004000000 */
[C---:B-1----:R-:W-:Y:S01]  /*5160*/  FMUL.FTZ R10, R0.reuse, R146 ;  /* 0x00000092000a7220 */ /* 0x042fe20000410000 */
[--C-:B------:R-:W-:Y:S01]  /*5170*/  HSET2.LE.AND R4, R17, R227.reuse, PT ;  /* 0x000000e311047233 */ /* 0x100fe20003803000 */
[C---:B------:R-:W-:Y:S01]  /*5180*/  FMUL.FTZ R11, R0.reuse, R147 ;  /* 0x00000093000b7220 */ /* 0x040fe20000410000 */
[--C-:B------:R-:W-:Y:S01]  /*5190*/  HSET2.LE.AND R5, R5, R227.reuse, PT ;  /* 0x000000e305057233 */ /* 0x100fe20003803000 */
[C---:B------:R-:W-:Y:S01]  /*51a0*/  FMUL.FTZ R14, R0.reuse, R150 ;  /* 0x00000096000e7220 */ /* 0x040fe20000410000 */
[----:B------:R-:W-:Y:S01]  /*51b0*/  PRMT R8, R15, 0x5410, R6 ;  /* 0x000054100f087816 */ /* 0x000fe20000000006 */
[----:B------:R-:W-:Y:S01]  /*51c0*/  FMUL.FTZ R15, R0, R151 ;  /* 0x00000097000f7220 */ /* 0x000fe20000410000 */
[----:B------:R-:W-:Y:S01]  /*51d0*/  F2FP.BF16.F32.PACK_AB R6, R234, R235 ;  /* 0x000000ebea06723e */ /* 0x000fe200000010ff */
[----:B------:R-:W-:Y:S01]  /*51e0*/  FMUL.FTZ R17, R133, R153 ;  /* 0x0000009985117220 */ /* 0x000fe20000410000 */
[----:B------:R-:W-:Y:S01]  /*51f0*/  F2FP.BF16.F32.PACK_AB R183, R213, R214 ;  /* 0x000000d6d5b7723e */ /* 0x000fe200000010ff */
[C---:B------:R-:W-:Y:S01]  /*5200*/  FMUL.FTZ R22, R0.reuse, R162 ;  /* 0x000000a200167220 */ /* 0x040fe20000410000 */
[----:B------:R-:W-:Y:S01]  /*5210*/  IADD3 R184, PT, PT, R137, R216, RZ ;  /* 0x000000d889b87210 */ /* 0x000fe20007ffe0ff */
[----:B------:R-:W-:Y:S01]  /*5220*/  FMUL.FTZ R23, R0, R163 ;  /* 0x000000a300177220 */ /* 0x000fe20000410000 */
[----:B------:R-:W-:Y:S01]  /*5230*/  LOP3.LUT R173, R6, R173, RZ, 0xc0, !PT ;  /* 0x000000ad06ad7212 */ /* 0x000fe200078ec0ff */
[----:B------:R-:W-:Y:S01]  /*5240*/  FMUL.FTZ R6, R132, R142 ;  /* 0x0000008e84067220 */ /* 0x000fe20000410000 */
[----:B------:R-:W-:Y:S01]  /*5250*/  LOP3.LUT R182, R182, R4, RZ, 0xc0, !PT ;  /* 0x00000004b6b67212 */ /* 0x000fe200078ec0ff */
[----:B------:R-:W-:Y:S01]  /*5260*/  FMUL.FTZ R4, R133, R140 ;  /* 0x0000008c85047220 */ /* 0x000fe20000410000 */
[----:B------:R-:W-:Y:S01]  /*5270*/  LOP3.LUT R183, R183, R5, RZ, 0xc0, !PT ;  /* 0x00000005b7b77212 */ /* 0x000fe200078ec0ff */
[----:B------:R-:W-:Y:S01]  /*5280*/  FMUL.FTZ R5, R133, R141 ;  /* 0x0000008d85057220 */ /* 0x000fe20000410000 */
[--C-:B------:R-:W-:Y:S01]  /*5290*/  HSET2.LE.AND R8, R8, R227.reuse, PT ;  /* 0x000000e308087233 */ /* 0x100fe20003803000 */
[----:B------:R-:W1:Y:S01]  /*52a0*/  LDSM.16.MT88.4 R140, [R184+0xa000] ;  /* 0x00a00000b88c783b */ /* 0x000e620000004200 */
[--C-:B------:R-:W-:Y:S01]  /*52b0*/  HSET2.LE.AND R9, R13, R227.reuse, PT ;  /* 0x000000e30d097233 */ /* 0x100fe20003803000 */
[----:B------:R-:W-:Y:S01]  /*52c0*/  FMUL.FTZ R13, R3, R149 ;  /* 0x00000095030d7220 */ /* 0x000fe20000410000 */
[----:B------:R-:W-:Y:S01]  /*52d0*/  F2FP.BF16.F32.PACK_AB R180, R211, R212 ;  /* 0x000000d4d3b4723e */ /* 0x000fe200000010ff */
[C---:B------:R-:W-:Y:S01]  /*52e0*/  FMUL.FTZ R42, R0.reuse, R42 ;  /* 0x0000002a002a7220 */ /* 0x040fe20000410000 */
[-C--:B--2---:R-:W-:Y:S03]  /*52f0*/  HMMA.16816.F32.BF16 R4, R172, R176.reuse, R4 ;  /* 0x000000b0ac04723c */ /* 0x084fe60000041804 */
[----:B------:R-:W-:Y:S02]  /*5300*/  LDSM.16.MT88.4 R156, [R184+0xa800] ;  /* 0x00a80000b89c783b */ /* 0x000fe40000004200 */
[----:B------:R-:W-:Y:S01]  /*5310*/  F2FP.BF16.F32.PACK_AB R181, R209, R210 ;  /* 0x000000d2d1b5723e */ /* 0x000fe200000010ff */
[----:B------:R-:W-:Y:S01]  /*5320*/  FMUL.FTZ R43, R0, R43 ;  /* 0x0000002b002b7220 */ /* 0x000fe20000410000 */
[----:B------:R-:W-:Y:S01]  /*5330*/  LOP3.LUT R180, R180, R8, RZ, 0xc0, !PT ;  /* 0x00000008b4b47212 */ /* 0x000fe200078ec0ff */
[----:B------:R-:W-:Y:S01]  /*5340*/  FMUL.FTZ R8, R3, R144 ;  /* 0x0000009003087220 */ /* 0x000fe20000410000 */
[----:B------:R-:W-:Y:S01]  /*5350*/  LOP3.LUT R181, R181, R9, RZ, 0xc0, !PT ;  /* 0x00000009b5b57212 */ /* 0x000fe200078ec0ff */
[----:B------:R-:W-:Y:S01]  /*5360*/  FMUL.FTZ R9, R3, R145 ;  /* 0x0000009103097220 */ /* 0x000fe20000410000 */
[----:B------:R-:W-:Y:S01]  /*5370*/  LOP3.LUT P3, RZ, R192, 0x4, RZ, 0xc0, !PT ;  /* 0x00000004c0ff7812 */ /* 0x000fe2000786c0ff */
[----:B------:R-:W-:Y:S01]  /*5380*/  FMUL.FTZ R46, R0, R46 ;  /* 0x0000002e002e7220 */ /* 0x000fe20000410000 */
[----:B------:R-:W-:Y:S01]  /*5390*/  LOP3.LUT R152, R196, UR15, R191, 0x96, !PT ;  /* 0x0000000fc4987c12 */ /* 0x000fe2000f8e96bf */
[C---:B------:R-:W-:Y:S01]  /*53a0*/  FMUL.FTZ R47, R0.reuse, R47 ;  /* 0x0000002f002f7220 */ /* 0x040fe20000410000 */
[C---:B------:R-:W-:Y:S01]  /*53b0*/  FMUL.FTZ R58, R0.reuse, R58 ;  /* 0x0000003a003a7220 */ /* 0x040fe20000410000 */
[----:B------:R-:W-:Y:S01]  /*53c0*/  FMUL.FTZ R59, R0, R59 ;  /* 0x0000003b003b7220 */ /* 0x000fe20000410000 */
[C---:B------:R-:W-:Y:S04]  /*53d0*/  HMMA.16816.F32.BF16 R8, R180.reuse, R176, R8 ;  /* 0x000000b0b408723c */ /* 0x040fe80000041808 */
[----:B------:R-:W-:Y:S04]  /*53e0*/  IMAD.WIDE.U32 R152, R152, -0x2daee0ad, RZ ;  /* 0xd2511f5398987825 */ /* 0x000fe800078e00ff */
        /* <DEDUP_REMOVED lines=17> */
[----:B------:R-:W-:Y:S01]  /*5500*/  PRMT R149, R152, 0x7772, RZ ;  /* 0x0000777298957816 */ /* 0x000fe200000000ff */
        /* <DEDUP_REMOVED lines=10> */
[----:B------:R-:W-:Y:S01]  /*55b0*/  PRMT R189, R152, 0x7773, RZ ;  /* 0x0000777398bd7816 */ /* 0x000fe200000000ff */
[----:B------:R1:W2:Y:S01]  /*55c0*/  MUFU.EX2 R194, R26 ;  /* 0x0000001a00c27308 */ /* 0x0002a20000000800 */
[C---:B------:R-:W-:Y:S04]  /*55d0*/  HMMA.16816.F32.BF16 R48, R172.reuse, R142, R48 ;  /* 0x0000008eac30723c */ /* 0x040fe80000041830 */
[----:B------:R-:W-:Y:S01]  /*55e0*/  PRMT R189, R149, 0x5410, R189 ;  /* 0x0000541095bd7816 */ /* 0x000fe200000000bd */
[----:B------:R-:W-:Y:S01]  /*55f0*/  IMAD.WIDE.U32 R150, R150, -0x2daee0ad, RZ ;  /* 0xd2511f5396967825 */ /* 0x000fe200078e00ff */
[----:B------:R-:W-:Y:S02]  /*5600*/  F2FP.BF16.F32.PACK_AB R178, R207, R208 ;  /* 0x000000d0cfb2723e */ /* 0x000fe400000010ff */
[----:B------:R-:W-:Y:S01]  /*5610*/  F2FP.BF16.F32.PACK_AB R179, R205, R206 ;  /* 0x000000cecdb3723e */ /* 0x000fe200000010ff */
[----:B------:R-:W-:Y:S01]  /*5620*/  FADD.FTZ R0, R209, R0 ;  /* 0x00000000d1007221 */ /* 0x000fe20000010000 */
[----:B------:R-:W-:Y:S02]  /*5630*/  PRMT R154, R150, 0x7773, RZ ;  /* 0x00007773969a7816 */ /* 0x000fe400000000ff */
[----:B------:R-:W-:Y:S01]  /*5640*/  MOV R155, R150 ;  /* 0x00000096009b7202 */ /* 0x000fe20000000f00 */
[----:B------:R-:W-:Y:S01]  /*5650*/  FADD.FTZ R0, R214, R0 ;  /* 0x00000000d6007221 */ /* 0x000fe20000010000 */
[----:B------:R-:W-:Y:S01]  /*5660*/  PRMT R176, R150, 0x7771, RZ ;  /* 0x0000777196b07816 */ /* 0x000fe200000000ff */
[----:B-1----:R-:W-:Y:S01]  /*5670*/  FMUL.FTZ R26, R132, R170 ;  /* 0x000000aa841a7220 */ /* 0x002fe20000410000 */
[----:B------:R-:W-:Y:S01]  /*5680*/  LOP3.LUT R148, R198, UR11, R151, 0x96, !PT ;  /* 0x0000000bc6947c12 */ /* 0x000fe2000f8e9697 */
[----:B------:R-:W-:Y:S01]  /*5690*/  FADD.FTZ R0, R213, R0 ;  /* 0x00000000d5007221 */ /* 0x000fe20000010000 */
[----:B------:R-:W-:Y:S02]  /*56a0*/  PRMT R151, R150, 0x7772, RZ ;  /* 0x0000777296977816 */ /* 0x000fe400000000ff */
[----:B------:R-:W-:Y:S01]  /*56b0*/  MOV R150, R152 ;  /* 0x0000009800967202 */ /* 0x000fe20000000f00 */
[----:B--2---:R-:W-:Y:S01]  /*56c0*/  FADD.FTZ R0, R194, R0 ;  /* 0x00000000c2007221 */ /* 0x004fe20000010000 */
[----:B------:R-:W-:Y:S02]  /*56d0*/  LOP3.LUT R20, R148, 0xffff, RZ, 0xc0, !PT ;  /* 0x0000ffff94147812 */ /* 0x000fe400078ec0ff */
[----:B------:R-:W-:Y:S02]  /*56e0*/  LOP3.LUT R21, R150, 0xff, RZ, 0xc0, !PT ;  /* 0x000000ff96157812 */ /* 0x000fe400078ec0ff */
[----:B----4-:R-:W-:Y:S02]  /*56f0*/  @P3 IADD3 R139, PT, PT, R138, -0x40, RZ ;  /* 0xffffffc08a8b3810 */ /* 0x010fe40007ffe0ff */
[----:B------:R-:W-:Y:S02]  /*5700*/  LOP3.LUT R138, R200, UR11, R153, 0x96, !PT ;  /* 0x0000000bc88a7c12 */ /* 0x000fe4000f8e9699 */
[----:B------:R-:W-:Y:S01]  /*5710*/  IADD3 R137, PT, PT, R137, R139, RZ ;  /* 0x0000008b89897210 */ /* 0x000fe20007ffe0ff */
[----:B------:R-:W1:Y:S01]  /*5720*/  LDSM.16.MT88.4 R144, [R139] ;  /* 0x000000008b90783b */ /* 0x000e620000004200 */
[----:B------:R2:W3:Y:S07]  /*5730*/  MUFU.EX2 R200, R28 ;  /* 0x0000001c00c87308 */ /* 0x0004ee0000000800 */
[----:B------:R-:W4:Y:S01]  /*5740*/  LDSM.16.MT88.4 R140, [R137] ;  /* 0x00000000898c783b */ /* 0x000f220000004200 */
[----:B--2---:R-:W-:Y:S01]  /*5750*/  FMUL.FTZ R28, R133, R164 ;  /* 0x000000a4851c7220 */ /* 0x004fe20000410000 */
[----:B---3--:R-:W-:Y:S01]  /*5760*/  F2FP.BF16.F32.PACK_AB R170, R199, R200 ;  /* 0x000000c8c7aa723e */ /* 0x008fe200000010ff */
        /* <DEDUP_REMOVED lines=17> */
[----:B------:R-:W-:Y:S02]  /*5880*/  PRMT R141, R152, 0x7771, RZ ;  /* 0x00007771988d7816 */ /* 0x000fe400000000ff */
[----:B------:R-:W-:Y:S02]  /*5890*/  LOP3.LUT R140, R155, 0xff, RZ, 0xc0, !PT ;  /* 0x000000ff9b8c7812 */ /* 0x000fe400078ec0ff */
[-C--:B------:R-:W-:Y:S03]  /*58a0*/  HMMA.16816.F32.BF16 R108, R180, R142.reuse, R108 ;  /* 0x0000008eb46c723c */ /* 0x080fe6000004186c */
[----:B------:R-:W-:Y:S02]  /*58b0*/  PRMT R152, R151, 0x5410, R154 ;  /* 0x0000541097987816 */ /* 0x000fe4000000009a */
[----:B------:R-:W-:Y:S02]  /*58c0*/  PRMT R151, R140, 0x5410, R176 ;  /* 0x000054108c977816 */ /* 0x000fe400000000b0 */
[----:B------:R-:W-:Y:S01]  /*58d0*/  PRMT R177, R21, 0x5410, R141 ;  /* 0x0000541015b17816 */ /* 0x000fe2000000008d */
[C---:B------:R-:W-:Y:S01]  /*58e0*/  HMMA.16816.F32.BF16 R112, R172.reuse, R142, R112 ;  /* 0x0000008eac70723c */ /* 0x040fe20000041870 */
[----:B------:R2:W3:Y:S03]  /*58f0*/  LDSM.16.MT88.4 R140, [R137+0x1000] ;  /* 0x00100000898c783b */ /* 0x0004e60000004200 */
[----:B------:R-:W-:Y:S01]  /*5900*/  FMUL.FTZ R21, R3, R161 ;  /* 0x000000a103157220 */ /* 0x000fe20000410000 */
[----:B------:R-:W-:Y:S03]  /*5910*/  F2FP.BF16.F32.PACK_AB R176, R203, R204 ;  /* 0x000000cccbb0723e */ /* 0x000fe600000010ff */
[-C--:B-1----:R-:W-:Y:S08]  /*5920*/  HMMA.16816.F32.BF16 R32, R172, R144.reuse, R32 ;  /* 0x00000090ac20723c */ /* 0x082ff00000041820 */
[C---:B------:R-:W-:Y:S04]  /*5930*/  HMMA.16816.F32.BF16 R116, R180.reuse, R144, R116 ;  /* 0x00000090b474723c */ /* 0x040fe80000041874 */
[----:B------:R-:W-:Y:S01]  /*5940*/  SHF.R.U32.HI R144, RZ, 0x8, R20 ;  /* 0x00000008ff907819 */ /* 0x000fe20000011614 */
[C---:B------:R-:W-:Y:S01]  /*5950*/  FMUL.FTZ R20, R3.reuse, R160 ;  /* 0x000000a003147220 */ /* 0x040fe20000410000 */
[C---:B------:R-:W-:Y:S01]  /*5960*/  LOP3.LUT R145, R148.reuse, 0xff, RZ, 0xc0, !PT ;  /* 0x000000ff94917812 */ /* 0x040fe200078ec0ff */
[----:B------:R-:W-:Y:S01]  /*5970*/  LDSM.16.MT88.4 R160, [R139+0x800] ;  /* 0x000800008ba0783b */ /* 0x000fe20000004200 */
[----:B--2---:R-:W-:Y:S01]  /*5980*/  PRMT R137, R148, 0x7632, R137 ;  /* 0x0000763294897816 */ /* 0x004fe20000000089 */
[----:B------:R-:W-:Y:S01]  /*5990*/  FFMA.FTZ R3, R3, R230, R212 ;  /* 0x000000e603037223 */ /* 0x000fe200000100d4 */
[----:B------:R-:W-:Y:S02]  /*59a0*/  SHF.R.U32.HI R148, RZ, 0x18, R148 ;  /* 0x00000018ff947819 */ /* 0x000fe40000011694 */
[-C--:B------:R-:W-:Y:S03]  /*59b0*/  HMMA.16816.F32.BF16 R20, R180, R146.reuse, R20 ;  /* 0x00000092b414723c */ /* 0x080fe60000041814 */
[----:B------:R-:W-:Y:S02]  /*59c0*/  LOP3.LUT R137, R137, 0xff, RZ, 0xc0, !PT ;  /* 0x000000ff89897812 */ /* 0x000fe400078ec0ff */
[----:B------:R-:W-:Y:S01]  /*59d0*/  PRMT R149, R145, 0x5410, R144 ;  /* 0x0000541091957816 */ /* 0x000fe20000000090 */
[----:B------:R-:W-:Y:S01]  /*59e0*/  FFMA.FTZ R145, R30, UR4, -R188 ;  /* 0x000000041e917c23 */ /* 0x000fe200080108bc */
[----:B------:R-:W-:Y:S01]  /*59f0*/  PRMT R150, R137, 0x5410, R148 ;  /* 0x0000541089967816 */ /* 0x000fe20000000094 */
[C---:B------:R-:W-:Y:S02]  /*5a00*/  HMMA.16816.F32.BF16 R120, R172.reuse, R146, R120 ;  /* 0x00000092ac78723c */ /* 0x040fe40000041878 */
[----:B------:R-:W-:Y:S02]  /*5a10*/  MUFU.EX2 R198, R145 ;  /* 0x0000009100c67308 */ /* 0x000fe40000000800 */
[C---:B------:R-:W-:Y:S01]  /*5a20*/  LOP3.LUT R137, R138.reuse, 0xffff, RZ, 0xc0, !PT ;  /* 0x0000ffff8a897812 */ /* 0x040fe200078ec0ff */
[----:B------:R-:W-:Y:S01]  /*5a30*/  FFMA.FTZ R148, R31, UR4, -R188 ;  /* 0x000000041f947c23 */ /* 0x000fe200080108bc */
[----:B------:R-:W-:Y:S01]  /*5a40*/  LOP3.LUT R146, R138, 0xff, RZ, 0xc0, !PT ;  /* 0x000000ff8a927812 */ /* 0x000fe200078ec0ff */
[C---:B------:R-:W-:Y:S01]  /*5a50*/  FMUL.FTZ R30, R132.reuse, R166 ;  /* 0x000000a6841e7220 */ /* 0x040fe20000410000 */
[----:B------:R-:W-:Y:S01]  /*5a60*/  SHF.R.U32.HI R137, RZ, 0x8, R137 ;  /* 0x00000008ff897819 */ /* 0x000fe20000011689 */
[----:B------:R-:W-:Y:S01]  /*5a70*/  FMUL.FTZ R31, R132, R167 ;  /* 0x000000a7841f7220 */ /* 0x000fe20000410000 */
[----:B------:R-:W-:Y:S01]  /*5a80*/  PRMT R144, R138, 0x7632, R144 ;  /* 0x000076328a907816 */ /* 0x000fe20000000090 */
[----:B------:R-:W-:Y:S01]  /*5a90*/  LDSM.16.MT88.4 R164, [R225+0x800] ;  /* 0x00080000e1a4783b */ /* 0x000fe20000004200 */
[----:B------:R-:W-:Y:S01]  /*5aa0*/  PRMT R146, R146, 0x5410, R137 ;  /* 0x0000541092927816 */ /* 0x000fe20000000089 */
[----:B------:R-:W-:Y:S01]  /*5ab0*/  FFMA.FTZ R188, R27, UR4, -R188 ;  /* 0x000000041bbc7c23 */ /* 0x000fe200080108bc */
[----:B------:R-:W-:Y:S01]  /*5ac0*/  LOP3.LUT R137, R152, 0xff00ff, RZ, 0xc0, !PT ;  /* 0x00ff00ff98897812 */ /* 0x000fe200078ec0ff */
[C---:B------:R-:W-:Y:S01]  /*5ad0*/  FMUL.FTZ R27, R132.reuse, R171 ;  /* 0x000000ab841b7220 */ /* 0x040fe20000410000 */
[-C--:B---3--:R-:W-:Y:S01]  /*5ae0*/  HMMA.16816.F32.BF16 R28, R172, R140.reuse, R28 ;  /* 0x0000008cac1c723c */ /* 0x088fe2000004181c */
[----:B------:R-:W-:Y:S02]  /*5af0*/  MUFU.EX2 R197, R148 ;  /* 0x0000009400c57308 */ /* 0x000fe40000000800 */
[----:B------:R-:W1:Y:S01]  /*5b00*/  LDSM.16.MT88.4 R152, [R216+0xa800] ;  /* 0x00a80000d898783b */ /* 0x000e620000004200 */
[----:B------:R-:W-:Y:S01]  /*5b10*/  SHF.R.U32.HI R138, RZ, 0x18, R138 ;  /* 0x00000018ff8a7819 */ /* 0x000fe2000001168a */
[----:B------:R-:W-:Y:S01]  /*5b20*/  FFMA.FTZ R132, R132, R231, R235 ;  /* 0x000000e784847223 */ /* 0x000fe200000100eb */
[----:B------:R-:W-:Y:S02]  /*5b30*/  LOP3.LUT R144, R144, 0xff, RZ, 0xc0, !PT ;  /* 0x000000ff90907812 */ /* 0x000fe400078ec0ff */
[C---:B------:R-:W-:Y:S03]  /*5b40*/  HMMA.16816.F32.BF16 R124, R180.reuse, R140, R124 ;  /* 0x0000008cb47c723c */ /* 0x040fe6000004187c */
[----:B------:R2:W3:Y:S01]  /*5b50*/  MUFU.EX2 R193, R188 ;  /* 0x000000bc00c17308 */ /* 0x0004e20000000800 */
[----:B------:R-:W-:Y:S01]  /*5b60*/  PRMT R144, R144, 0x5410, R138 ;  /* 0x0000541090907816 */ /* 0x000fe2000000008a */
[--C-:B------:R-:W-:Y:S01]  /*5b70*/  FFMA.FTZ R138, R24, UR4, -R187.reuse ;  /* 0x00000004188a7c23 */ /* 0x100fe200080108bb */
[----:B------:R-:W-:Y:S01]  /*5b80*/  FFMA.FTZ R187, R25, UR4, -R187 ;  /* 0x0000000419bb7c23 */ /* 0x000fe200080108bb */
[--C-:B------:R-:W-:Y:S01]  /*5b90*/  HSET2.LE.AND R24, R151, R227.reuse, PT ;  /* 0x000000e397187233 */ /* 0x100fe20003803000 */
[-C--:B------:R-:W-:Y:S05]  /*5ba0*/  HMMA.16816.F32.BF16 R128, R180, R142.reuse, R128 ;  /* 0x0000008eb480723c */ /* 0x080fea0000041880 */
[----:B------:R4:W-:Y:S01]  /*5bb0*/  MUFU.EX2 R195, R138 ;  /* 0x0000008a00c37308 */ /* 0x0009e20000000800 */
[----:B------:R-:W5:Y:S01]  /*5bc0*/  LDSM.16.MT88.4 R180, [R216+0xb800] ;  /* 0x00b80000d8b4783b */ /* 0x000f620000004200 */
[--C-:B------:R-:W-:Y:S01]  /*5bd0*/  HSET2.LE.AND R25, R137, R227.reuse, PT ;  /* 0x000000e389197233 */ /* 0x100fe20003803000 */
[----:B------:R-:W-:Y:S01]  /*5be0*/  FADD.FTZ R132, R234, R132 ;  /* 0x00000084ea847221 */ /* 0x000fe20000010000 */
[--C-:B------:R-:W-:Y:S02]  /*5bf0*/  HSET2.LE.AND R137, R149, R227.reuse, PT ;  /* 0x000000e395897233 */ /* 0x100fe40003803000 */
[----:B------:R-:W-:Y:S01]  /*5c00*/  LOP3.LUT R178, R178, R24, RZ, 0xc0, !PT ;  /* 0x00000018b2b27212 */ /* 0x000fe200078ec0ff */
[----:B------:R-:W-:Y:S03]  /*5c10*/  FMUL.FTZ R24, R133, R168 ;  /* 0x000000a885187220 */ /* 0x000fe60000410000 */
[----:B------:R1:W1:Y:S01]  /*5c20*/  MUFU.EX2 R196, R187 ;  /* 0x000000bb00c47308 */ /* 0x0002620000000800 */
[----:B------:R-:W-:Y:S01]  /*5c30*/  LOP3.LUT R179, R179, R25, RZ, 0xc0, !PT ;  /* 0x00000019b3b37212 */ /* 0x000fe200078ec0ff */
[----:B------:R-:W-:Y:S01]  /*5c40*/  FMUL.FTZ R25, R133, R169 ;  /* 0x000000a985197220 */ /* 0x000fe20000410000 */
[----:B------:R-:W-:Y:S01]  /*5c50*/  LOP3.LUT R140, R189, 0xff00ff, RZ, 0xc0, !PT ;  /* 0x00ff00ffbd8c7812 */ /* 0x000fe200078ec0ff */
[----:B------:R-:W-:Y:S01]  /*5c60*/  FFMA.FTZ R133, R133, R232, R237 ;  /* 0x000000e885857223 */ /* 0x000fe200000100ed */
[----:B------:R-:W-:Y:S01]  /*5c70*/  LOP3.LUT R176, R176, R137, RZ, 0xc0, !PT ;  /* 0x00000089b0b07212 */ /* 0x000fe200078ec0ff */
[----:B--2---:R-:W-:Y:S01]  /*5c80*/  LDSM.16.MT88.4 R188, [R139+0x1800] ;  /* 0x001800008bbc783b */ /* 0x004fe20000004200 */
[--C-:B------:R-:W-:Y:S01]  /*5c90*/  HSET2.LE.AND R137, R150, R227.reuse, PT ;  /* 0x000000e396897233 */ /* 0x100fe20003803000 */
[----:B---3--:R-:W-:Y:S01]  /*5ca0*/  FADD.FTZ R0, R193, R0 ;  /* 0x00000000c1007221 */ /* 0x008fe20000010000 */
[----:B------:R-:W-:Y:S04]  /*5cb0*/  HMMA.16816.F32.BF16 R24, R172, R142, R24 ;  /* 0x0000008eac18723c */ /* 0x000fe80000041818 */
[--C-:B----4-:R-:W-:Y:S01]  /*5cc0*/  HSET2.LE.AND R138, R177, R227.reuse, PT ;  /* 0x000000e3b18a7233 */ /* 0x110fe20003803000 */
[----:B------:R-:W-:Y:S01]  /*5cd0*/  LDSM.16.MT88.4 R172, [R225+0x1800] ;  /* 0x00180000e1ac783b */ /* 0x000fe20000004200 */
[----:B------:R-:W-:Y:S01]  /*5ce0*/  F2FP.BF16.F32.PACK_AB R177, R201, R202 ;  /* 0x000000cac9b1723e */ /* 0x000fe200000010ff */
[----:B------:R-:W-:Y:S01]  /*5cf0*/  FADD.FTZ R0, R198, R0 ;  /* 0x00000000c6007221 */ /* 0x000fe20000010000 */
[--C-:B------:R-:W-:Y:S02]  /*5d00*/  HSET2.LE.AND R171, R140, R227.reuse, PT ;  /* 0x000000e38cab7233 */ /* 0x100fe40003803000 */
[----:B------:R-:W-:Y:S01]  /*5d10*/  LOP3.LUT R170, R170, R138, RZ, 0xc0, !PT ;  /* 0x0000008aaaaa7212 */ /* 0x000fe200078ec0ff */
[C---:B------:R-:W-:Y:S01]  /*5d20*/  FADD.FTZ R229, R197.reuse, R0 ;  /* 0x00000000c5e57221 */ /* 0x040fe20000010000 */
[----:B------:R-:W-:Y:S01]  /*5d30*/  F2FP.BF16.F32.PACK_AB R138, R197, R198 ;  /* 0x000000c6c58a723e */ /* 0x000fe200000010ff */
[----:B-1----:R-:W1:Y:S01]  /*5d40*/  LDSM.16.MT88.4 R184, [R184+0xb800] ;  /* 0x00b80000b8b8783b */ /* 0x002e620000004200 */
[----:B------:R-:W-:Y:S02]  /*5d50*/  LOP3.LUT R177, R177, R137, RZ, 0xc0, !PT ;  /* 0x00000089b1b17212 */ /* 0x000fe400078ec0ff */
[--C-:B------:R-:W-:Y:S02]  /*5d60*/  HSET2.LE.AND R168, R146, R227.reuse, PT ;  /* 0x000000e392a87233 */ /* 0x100fe40003803000 */
[----:B------:R-:W-:Y:S02]  /*5d70*/  LOP3.LUT R171, R138, R171, RZ, 0xc0, !PT ;  /* 0x000000ab8aab7212 */ /* 0x000fe400078ec0ff */
[----:B------:R-:W-:Y:S01]  /*5d80*/  HSET2.LE.AND R169, R144, R227, PT ;  /* 0x000000e390a97233 */ /* 0x000fe20003803000 */
[-C--:B------:R-:W-:Y:S05]  /*5d90*/  HMMA.16816.F32.BF16 R140, R176, R152.reuse, R4 ;  /* 0x00000098b08c723c */ /* 0x080fea0000041804 */
[----:B------:R-:W-:Y:S01]  /*5da0*/  F2FP.BF16.F32.PACK_AB R137, R196, R195 ;  /* 0x000000c3c489723e */ /* 0x000fe200000010ff */
[----:B------:R-:W-:Y:S01]  /*5db0*/  FADD.FTZ R4, R236, R133 ;  /* 0x00000085ec047221 */ /* 0x000fe20000010000 */
        /* <DEDUP_REMOVED lines=8> */
[----:B------:R-:W-:Y:S01]  /*5e40*/  MOV R137, R2 ;  /* 0x0000000200897202 */ /* 0x000fe20000000f00 */
        /* <DEDUP_REMOVED lines=20> */
[----:B------:R-:W-:Y:S03]  /*5f90*/  MOV R3, R135 ;  /* 0x0000008700037202 */ /* 0x000fe60000000f00 */
        /* <DEDUP_REMOVED lines=29> */
.L_x_1810:
[----:B------:R-:W1:Y:S01]  /*6170*/  SHFL.BFLY PT, R0, R232, 0x2, 0x1f ;  /* 0x0c401f00e8007f89 */ /* 0x000e6200000e0000 */
[----:B------:R-:W2:Y:S01]  /*6180*/  LDCU UR4, c[0x0][0x4fc] ;  /* 0x00009f80ff0477ac */ /* 0x000ea20008000800 */
[----:B------:R-:W3:Y:S02]  /*6190*/  S2UR UR9, SR_CgaCtaId ;  /* 0x00000000000979c3 */ /* 0x000ee40000008800 */
[----:B------:R-:W4:Y:S01]  /*61a0*/  SHFL.BFLY PT, R3, R231, 0x2, 0x1f ;  /* 0x0c401f00e7037f89 */ /* 0x000f2200000e0000 */
[----:B------:R-:W1:Y:S01]  /*61b0*/  LDCU.U8 UR10, c[0x0][0x548] ;  /* 0x0000a900ff0a77ac */ /* 0x000e620008000000 */
[----:B------:R-:W1:Y:S04]  /*61c0*/  LDCU UR6, c[0x0][0x434] ;  /* 0x00008680ff0677ac */ /* 0x000e680008000800 */
[----:B------:R-:W2:Y:S08]  /*61d0*/  S2UR UR7, SR_CTAID.Z ;  /* 0x00000000000779c3 */ /* 0x000eb00000002700 */
[----:B------:R-:W2:Y:S01]  /*61e0*/  S2UR UR8, SR_CTAID.Y ;  /* 0x00000000000879c3 */ /* 0x000ea20000002600 */
[----:B-1----:R-:W-:-:S02]  /*61f0*/  FADD.FTZ R232, R0, R232 ;  /* 0x000000e800e87221 */ /* 0x002fc40000010000 */
[----:B------:R-:W1:Y:S01]  /*6200*/  SHFL.BFLY PT, R0, R230, 0x2, 0x1f ;  /* 0x0c401f00e6007f89 */ /* 0x000e6200000e0000 */
[----:B----4-:R-:W-:-:S03]  /*6210*/  FADD.FTZ R231, R3, R231 ;  /* 0x000000e703e77221 */ /* 0x010fc60000010000 */
[----:B------:R-:W4:Y:S04]  /*6220*/  SHFL.BFLY PT, R3, R229, 0x2, 0x1f ;  /* 0x0c401f00e5037f89 */ /* 0x000f2800000e0000 */
[----:B------:R-:W5:Y:S04]  /*6230*/  SHFL.BFLY PT, R4, R232, 0x1, 0x1f ;  /* 0x0c201f00e8047f89 */ /* 0x000f6800000e0000 */
[----:B------:R-:W3:Y:S01]  /*6240*/  SHFL.BFLY PT, R5, R231, 0x1, 0x1f ;  /* 0x0c201f00e7057f89 */ /* 0x000ee200000e0000 */
[----:B-1----:R-:W-:Y:S01]  /*6250*/  FADD.FTZ R230, R0, R230 ;  /* 0x000000e600e67221 */ /* 0x002fe20000010000 */
[----:B------:R-:W-:Y:S01]  /*6260*/  SHF.L.U32 R0, R192, 0x1, RZ ;  /* 0x00000001c0007819 */ /* 0x000fe200000006ff */
[----:B----4-:R-:W-:-:S03]  /*6270*/  FADD.FTZ R229, R3, R229 ;  /* 0x000000e503e57221 */ /* 0x010fc60000010000 */
[----:B------:R-:W1:Y:S01]  /*6280*/  SHFL.BFLY PT, R9, R230, 0x1, 0x1f ;  /* 0x0c201f00e6097f89 */ /* 0x000e6200000e0000 */
[----:B------:R-:W-:Y:S01]  /*6290*/  SHF.L.U32 R3, R192, 0x4, RZ ;  /* 0x00000004c0037819 */ /* 0x000fe200000006ff */
[----:B-----5:R-:W-:Y:S02]  /*62a0*/  FADD.FTZ R232, R232, R4 ;  /* 0x00000004e8e87221 */ /* 0x020fe40000010000 */
[----:B------:R-:W4:Y:S01]  /*62b0*/  SHFL.BFLY PT, R8, R229, 0x1, 0x1f ;  /* 0x0c201f00e5087f89 */ /* 0x000f2200000e0000 */
[----:B------:R-:W-:Y:S01]  /*62c0*/  LOP3.LUT R3, R3, 0x1c0, RZ, 0xc0, !PT ;  /* 0x000001c003037812 */ /* 0x000fe200078ec0ff */
[----:B------:R-:W5:Y:S01]  /*62d0*/  MUFU.RCP R6, R232 ;  /* 0x000000e800067308 */ /* 0x000f620000001000 */
[----:B---3--:R-:W-:Y:S01]  /*62e0*/  FADD.FTZ R231, R231, R5 ;  /* 0x00000005e7e77221 */ /* 0x008fe20000010000 */
[----:B------:R-:W-:Y:S02]  /*62f0*/  FSETP.NE.FTZ.AND P5, PT, R232, RZ, PT ;  /* 0x000000ffe800720b */ /* 0x000fe40003fb5000 */
[----:B------:R-:W-:-:S02]  /*6300*/  SHF.L.U32 R4, R192, 0x5, RZ ;  /* 0x00000005c0047819 */ /* 0x000fc400000006ff */
[----:B------:R-:W-:Y:S02]  /*6310*/  LOP3.LUT R5, R0, 0x6, RZ, 0xc0, !PT ;  /* 0x0000000600057812 */ /* 0x000fe400078ec0ff */
[----:B------:R-:W3:Y:S01]  /*6320*/  MUFU.RCP R7, R231 ;  /* 0x000000e700077308 */ /* 0x000ee20000001000 */
[----:B------:R-:W-:Y:S02]  /*6330*/  LOP3.LUT R3, R3, 0x38, R0, 0xf8, !PT ;  /* 0x0000003803037812 */ /* 0x000fe400078ef800 */
[----:B------:R-:W-:Y:S02]  /*6340*/  FSETP.NE.FTZ.AND P2, PT, R231, RZ, PT ;  /* 0x000000ffe700720b */ /* 0x000fe40003f55000 */
[----:B------:R-:W-:Y:S02]  /*6350*/  LOP3.LUT R5, R5, 0x7c00, R4, 0xf8, !PT ;  /* 0x00007c0005057812 */ /* 0x000fe400078ef804 */
[----:B-----5:R-:W-:Y:S01]  /*6360*/  FSEL R6, R6, 1, P5 ;  /* 0x3f80000006067808 */ /* 0x020fe20002800000 */
[----:B-1----:R-:W-:Y:S01]  /*6370*/  FADD.FTZ R230, R230, R9 ;  /* 0x00000009e6e67221 */ /* 0x002fe20000010000 */
[----:B------:R-:W-:Y:S01]  /*6380*/  LOP3.LUT R132, R5, R3, RZ, 0xfc, !PT ;  /* 0x0000000305847212 */ /* 0x000fe200078efcff */
[----:B----4-:R-:W-:-:S02]  /*6390*/  FADD.FTZ R229, R229, R8 ;  /* 0x00000008e5e57221 */ /* 0x010fc40000010000 */
[----:B--2---:R-:W-:Y:S01]  /*63a0*/  FMUL.FTZ R0, R6, UR4 ;  /* 0x0000000406007c20 */ /* 0x004fe20008410000 */
[----:B------:R-:W1:Y:S01]  /*63b0*/  MUFU.RCP R3, R230 ;  /* 0x000000e600037308 */ /* 0x000e620000001000 */
[----:B------:R-:W-:Y:S02]  /*63c0*/  FSETP.NE.FTZ.AND P1, PT, R230, RZ, PT ;  /* 0x000000ffe600720b */ /* 0x000fe40003f35000 */
        /* <DEDUP_REMOVED lines=35> */
[----:B-1----:R-:W-:Y:S01]  /*6600*/  FSEL R3, R3, 1, P1 ;  /* 0x3f80000003037808 */ /* 0x002fe20000800000 */
[----:B------:R-:W-:Y:S01]  /*6610*/  FMUL.FTZ R4, R4, UR4 ;  /* 0x0000000404047c20 */ /* 0x000fe20008410000 */
[----:B------:R-:W-:-:S02]  /*6620*/  F2FP.BF16.F32.PACK_AB R7, R7, R140 ;  /* 0x0000008c0707723e */ /* 0x000fc400000010ff */
[----:B------:R-:W-:Y:S01]  /*6630*/  F2FP.BF16.F32.PACK_AB R16, R16, R12 ;  /* 0x0000000c1010723e */ /* 0x000fe200000010ff */
[----:B------:R-:W-:Y:S01]  /*6640*/  FMUL.FTZ R3, R3, UR4 ;  /* 0x0000000403037c20 */ /* 0x000fe20008410000 */
        /* <DEDUP_REMOVED lines=15> */
[----:B------:R-:W-:Y:S01]  /*6740*/  FMUL.FTZ R0, R0, UR4 ;  /* 0x0000000400007c20 */ /* 0x000fe20008410000 */
[----:B------:R-:W-:Y:S01]  /*6750*/  UMOV UR4, 0x400 ;  /* 0x0000040000047882 */ /* 0x000fe20000000000 */
[C---:B------:R-:W-:Y:S01]  /*6760*/  FMUL.FTZ R56, R3.reuse, R56 ;  /* 0x0000003803387220 */ /* 0x040fe20000410000 */
[----:B------:R-:W-:Y:S01]  /*6770*/  ULEA UR9, UR9, UR4, 0x18 ;  /* 0x0000000409097291 */ /* 0x000fe2000f8ec0ff */
[C---:B------:R-:W-:Y:S01]  /*6780*/  FMUL.FTZ R58, R0.reuse, R58 ;  /* 0x0000003a003a7220 */ /* 0x040fe20000410000 */
[----:B------:R-:W-:Y:S01]  /*6790*/  FMUL.FTZ R23, R0, R59 ;  /* 0x0000003b00177220 */ /* 0x000fe20000410000 */
        /* <DEDUP_REMOVED lines=28> */
[----:B------:R-:W-:Y:S01]  /*6960*/  R2P PR, R192, 0x18 ;  /* 0x00000018c0007804 */ /* 0x000fe20000000000 */
        /* <DEDUP_REMOVED lines=62> */
[----:B------:R-:W-:Y:S01]  /*6d50*/  F2FP.BF16.F32.PACK_AB R0, R155, R154 ;  /* 0x0000009a9b00723e */ /* 0x000fe200000010ff */
[----:B------:R-:W1:Y:S01]  /*6d60*/  LDCU.U8 UR4, c[0x0][0x549] ;  /* 0x0000a920ff0477ac */ /* 0x000e620008000000 */
[----:B------:R-:W-:Y:S01]  /*6d70*/  F2FP.BF16.F32.PACK_AB R67, R67, R144 ;  /* 0x000000904343723e */ /* 0x000fe200000010ff */
[----:B------:R-:W-:Y:S01]  /*6d80*/  STS [R3+0x400], R5 ;  /* 0x0004000503007388 */ /* 0x000fe20000000800 */
        /* <DEDUP_REMOVED lines=9> */
[----:B------:R-:W-:-:S02]  /*6e20*/  F2FP.BF16.F32.PACK_AB R14, R14, R40 ;  /* 0x000000280e0e723e */ /* 0x000fc400000010ff */
[----:B------:R-:W-:Y:S01]  /*6e30*/  F2FP.BF16.F32.PACK_AB R13, R13, R42 ;  /* 0x0000002a0d0d723e */ /* 0x000fe200000010ff */
[----:B------:R4:W-:Y:S01]  /*6e40*/  STS [R3+0x2400], R9 ;  /* 0x0024000903007388 */ /* 0x0009e20000000800 */
[----:B------:R-:W-:Y:S01]  /*6e50*/  F2FP.BF16.F32.PACK_AB R21, R21, R44 ;  /* 0x0000002c1515723e */ /* 0x000fe200000010ff */
[----:B-1----:R-:W-:Y:S01]  /*6e60*/  UISETP.NE.AND UP1, UPT, UR4, URZ, UPT ;  /* 0x000000ff0400728c */ /* 0x002fe2000bf25270 */
[----:B------:R-:W-:Y:S01]  /*6e70*/  F2FP.BF16.F32.PACK_AB R20, R20, R46 ;  /* 0x0000002e1414723e */ /* 0x000fe200000010ff */
[----:B------:R1:W-:Y:S01]  /*6e80*/  STS [R6+0x2000], R8 ;  /* 0x0020000806007388 */ /* 0x0003e20000000800 */
[----:B------:R-:W-:Y:S02]  /*6e90*/  F2FP.BF16.F32.PACK_AB R19, R26, R30 ;  /* 0x0000001e1a13723e */ /* 0x000fe400000010ff */
[----:B------:R-:W-:Y:S01]  /*6ea0*/  F2FP.BF16.F32.PACK_AB R18, R18, R54 ;  /* 0x000000361212723e */ /* 0x000fe200000010ff */
[----:B------:R-:W-:Y:S01]  /*6eb0*/  STS [R6+0x2400], R10 ;  /* 0x0024000a06007388 */ /* 0x000fe20000000800 */
[----:B------:R-:W-:-:S02]  /*6ec0*/  F2FP.BF16.F32.PACK_AB R17, R34, R64 ;  /* 0x000000402211723e */ /* 0x000fc400000010ff */
[----:B------:R-:W-:Y:S02]  /*6ed0*/  F2FP.BF16.F32.PACK_AB R22, R22, R25 ;  /* 0x000000191616723e */ /* 0x000fe400000010ff */
[C---:B--2---:R-:W-:Y:S01]  /*6ee0*/  IADD3 R4, PT, PT, R3.reuse, R226, RZ ;  /* 0x000000e203047210 */ /* 0x044fe20007ffe0ff */
[----:B------:R-:W2:Y:S01]  /*6ef0*/  @UP1 LDCU.64 UR4, c[0x0][0x430] ;  /* 0x00008600ff0417ac */ /* 0x000ea20008000a00 */
[----:B------:R-:W-:Y:S02]  /*6f00*/  F2FP.BF16.F32.PACK_AB R24, R24, R56 ;  /* 0x000000381818723e */ /* 0x000fe400000010ff */
[C---:B---3--:R-:W-:Y:S01]  /*6f10*/  IADD3 R0, PT, PT, R3.reuse, 0x40, RZ ;  /* 0x0000004003007810 */ /* 0x048fe20007ffe0ff */
[----:B------:R-:W-:Y:S01]  /*6f20*/  STS [R4], R16 ;  /* 0x0000001004007388 */ /* 0x000fe20000000800 */
[----:B------:R-:W-:Y:S01]  /*6f30*/  IADD3 R5, PT, PT, R68, R4, RZ ;  /* 0x0000000444057210 */ /* 0x000fe20007ffe0ff */
[----:B------:R-:W3:Y:S01]  /*6f40*/  @UP1 LDCU UR11, c[0x0][0x430] ;  /* 0x00008600ff0b17ac */ /* 0x000ee20008000800 */
[----:B------:R-:W-:Y:S01]  /*6f50*/  @P4 IADD3 R0, PT, PT, R3, -0x40, RZ ;  /* 0xffffffc003004810 */ /* 0x000fe20007ffe0ff */
[----:B------:R-:W-:Y:S01]  /*6f60*/  STS [R4+0x400], R15 ;  /* 0x0004000f04007388 */ /* 0x000fe20000000800 */
[----:B------:R-:W-:-:S02]  /*6f70*/  F2FP.BF16.F32.PACK_AB R59, R59, R62 ;  /* 0x0000003e3b3b723e */ /* 0x000fc400000010ff */
[----:B----4-:R-:W-:Y:S01]  /*6f80*/  IADD3 R9, PT, PT, R226, R0, RZ ;  /* 0x00000000e2097210 */ /* 0x010fe20007ffe0ff */
[----:B------:R-:W-:Y:S01]  /*6f90*/  STS [R5], R12 ;  /* 0x0000000c05007388 */ /* 0x000fe20000000800 */
[----:B------:R-:W-:Y:S02]  /*6fa0*/  F2FP.BF16.F32.PACK_AB R57, R71, R70 ;  /* 0x000000464739723e */ /* 0x000fe400000010ff */
[C---:B-1----:R-:W-:Y:S01]  /*6fb0*/  IADD3 R8, PT, PT, R68.reuse, R0, RZ ;  /* 0x0000000044087210 */ /* 0x042fe20007ffe0ff */
[----:B------:R-:W-:Y:S01]  /*6fc0*/  STS [R5+0x400], R11 ;  /* 0x0004000b05007388 */ /* 0x000fe20000000800 */
[----:B------:R-:W-:Y:S01]  /*6fd0*/  F2FP.BF16.F32.PACK_AB R54, R81, R80 ;  /* 0x000000505136723e */ /* 0x000fe200000010ff */
[----:B--2---:R-:W-:Y:S01]  /*6fe0*/  @UP1 UIMAD UR5, UR5, UR4, URZ ;  /* 0x00000004050512a4 */ /* 0x004fe2000f8e02ff */
[----:B------:R-:W-:Y:S01]  /*6ff0*/  F2FP.BF16.F32.PACK_AB R53, R53, R82 ;  /* 0x000000523535723e */ /* 0x000fe200000010ff */
[----:B------:R-:W-:Y:S01]  /*7000*/  STS [R4+0x2000], R14 ;  /* 0x0020000e04007388 */ /* 0x000fe20000000800 */
[----:B------:R-:W-:Y:S01]  /*7010*/  IADD3 R7, PT, PT, R68, R9, RZ ;  /* 0x0000000944077210 */ /* 0x000fe20007ffe0ff */
[----:B------:R-:W-:Y:S01]  /*7020*/  @UP1 UMOV UR4, 0x1 ;  /* 0x0000000100041882 */ /* 0x000fe20000000000 */
        /* <DEDUP_REMOVED lines=54> */
[----:B-1----:R-:W-:Y:S01]  /*7390*/  MOV R22, 0x7f800000 ;  /* 0x7f80000000167802 */ /* 0x002fe20000000f00 */
[----:B------:R-:W-:Y:S01]  /*73a0*/  STS [R7+0x2400], R51 ;  /* 0x0024003307007388 */ /* 0x000fe20000000800 */
[----:B------:R-:W-:-:S03]  /*73b0*/  MOV R19, 0x7f800000 ;  /* 0x7f80000000137802 */ /* 0x000fc60000000f00 */
        /* <DEDUP_REMOVED lines=12> */
[----:B-1----:R-:W1:Y:S03]  /*7480*/  @P5 MUFU.LG2 R3, R232 ;  /* 0x000000e800035308 */ /* 0x002e660000000c00 */
[----:B------:R-:W-:Y:S04]  /*7490*/  STS [R4+0x6000], R40 ;  /* 0x0060002804007388 */ /* 0x000fe80000000800 */
[----:B------:R4:W-:Y:S01]  /*74a0*/  STS [R4+0x6400], R39 ;  /* 0x0064002704007388 */ /* 0x0009e20000000800 */
[----:B--2---:R-:W-:Y:S03]  /*74b0*/  @P1 MUFU.LG2 R6, R230 ;  /* 0x000000e600061308 */ /* 0x004fe60000000c00 */
[----:B------:R-:W-:Y:S04]  /*74c0*/  STS [R5+0x6000], R36 ;  /* 0x0060002405007388 */ /* 0x000fe80000000800 */
[----:B------:R2:W-:Y:S01]  /*74d0*/  STS [R5+0x6400], R35 ;  /* 0x0064002305007388 */ /* 0x0005e20000000800 */
[----:B-1----:R-:W-:-:S03]  /*74e0*/  @P5 FMUL.FTZ R3, R3, 0.69314718246459960938 ;  /* 0x3f31721803035820 */ /* 0x002fc60000410000 */
[----:B------:R-:W-:Y:S04]  /*74f0*/  STS [R0+0x4000], R34 ;  /* 0x0040002200007388 */ /* 0x000fe80000000800 */
[----:B------:R-:W-:Y:S04]  /*7500*/  STS [R0+0x4400], R33 ;  /* 0x0044002100007388 */ /* 0x000fe80000000800 */
[----:B------:R-:W-:Y:S04]  /*7510*/  STS [R8+0x4000], R30 ;  /* 0x0040001e08007388 */ /* 0x000fe80000000800 */
[----:B------:R-:W-:Y:S01]  /*7520*/  STS [R8+0x4400], R29 ;  /* 0x0044001d08007388 */ /* 0x000fe20000000800 */
[----:B----4-:R-:W1:Y:S03]  /*7530*/  @P2 LDC R4, c[0x0][0x458] ;  /* 0x00011600ff042b82 */ /* 0x010e660000000800 */
[----:B------:R-:W-:Y:S04]  /*7540*/  STS [R0+0x6000], R32 ;  /* 0x0060002000007388 */ /* 0x000fe80000000800 */
[----:B------:R4:W-:Y:S01]  /*7550*/  STS [R0+0x6400], R31 ;  /* 0x0064001f00007388 */ /* 0x0009e20000000800 */
[----:B--2---:R-:W2:Y:S03]  /*7560*/  @P5 LDC R5, c[0x0][0x458] ;  /* 0x00011600ff055b82 */ /* 0x004ea60000000800 */
[----:B------:R-:W-:Y:S04]  /*7570*/  STS [R8+0x6000], R28 ;  /* 0x0060001c08007388 */ /* 0x000fe80000000800 */
[----:B------:R-:W-:Y:S04]  /*7580*/  STS [R8+0x6400], R27 ;  /* 0x0064001b08007388 */ /* 0x000fe80000000800 */
[----:B------:R-:W-:Y:S04]  /*7590*/  STS [R9+0x4000], R26 ;  /* 0x0040001a09007388 */ /* 0x000fe80000000800 */
[----:B------:R-:W-:Y:S04]  /*75a0*/  STS [R9+0x4400], R25 ;  /* 0x0044001909007388 */ /* 0x000fe80000000800 */
[----:B------:R-:W-:Y:S04]  /*75b0*/  STS [R7+0x4000], R64 ;  /* 0x0040004007007388 */ /* 0x000fe80000000800 */
[----:B------:R-:W-:Y:S01]  /*75c0*/  STS [R7+0x4400], R63 ;  /* 0x0044003f07007388 */ /* 0x000fe20000000800 */
[----:B----4-:R-:W4:Y:S01]  /*75d0*/  @P2 MUFU.LG2 R0, R231 ;  /* 0x000000e700002308 */ /* 0x010f220000000c00 */
[----:B--2---:R-:W-:-:S02]  /*75e0*/  @P5 FFMA.FTZ R22, R136, R5, R3 ;  /* 0x0000000588165223 */ /* 0x004fc40000010003 */
[----:B------:R-:W-:Y:S04]  /*75f0*/  STS [R9+0x6000], R66 ;  /* 0x0060004209007388 */ /* 0x000fe80000000800 */
[----:B------:R-:W-:Y:S04]  /*7600*/  STS [R9+0x6400], R65 ;  /* 0x0064004109007388 */ /* 0x000fe80000000800 */
[----:B------:R-:W-:Y:S04]  /*7610*/  STS [R7+0x6000], R62 ;  /* 0x0060003e07007388 */ /* 0x000fe80000000800 */
[----:B------:R2:W-:Y:S01]  /*7620*/  STS [R7+0x6400], R61 ;  /* 0x0064003d07007388 */ /* 0x0005e20000000800 */
[----:B----4-:R-:W-:Y:S01]  /*7630*/  @P2 FMUL.FTZ R0, R0, 0.69314718246459960938 ;  /* 0x3f31721800002820 */ /* 0x010fe20000410000 */
[----:B--2---:R-:W2:Y:S01]  /*7640*/  @P1 LDC R7, c[0x0][0x458] ;  /* 0x00011600ff071b82 */ /* 0x004ea20000000800 */
[----:B-1-3--:R-:W-:Y:S05]  /*7650*/  BRA.U UP1, `(.L_x_1814) ;  /* 0x0000000101287547 */ /* 0x00afea000b800000 */
        /* <DEDUP_REMOVED lines=10> */
.L_x_1814:
[----:B------:R-:W-:Y:S01]  /*7700*/  UISETP.NE.AND UP1, UPT, UR10, URZ, !UP1 ;  /* 0x000000ff0a00728c */ /* 0x000fe2000cf25270 */
[----:B------:R-:W1:Y:S01]  /*7710*/  @P0 LDC R5, c[0x0][0x458] ;  /* 0x00011600ff050b82 */ /* 0x000e620000000800 */
[----:B------:R-:W3:Y:S01]  /*7720*/  @P0 MUFU.LG2 R3, R229 ;  /* 0x000000e500030308 */ /* 0x000ee20000000c00 */
[C---:B------:R-:W-:Y:S01]  /*7730*/  SHF.L.U32 R12, R192.reuse, 0x3, RZ ;  /* 0x00000003c00c7819 */ /* 0x040fe200000006ff */
[----:B----4-:R-:W-:Y:S01]  /*7740*/  UIMAD UR14, UR7, UR5, URZ ;  /* 0x00000005070e72a4 */ /* 0x010fe2000f8e02ff */
[----:B------:R-:W-:Y:S01]  /*7750*/  @P2 FFMA.FTZ R19, R135, R4, R0 ;  /* 0x0000000487132223 */ /* 0x000fe20000010000 */
[----:B------:R-:W-:Y:S01]  /*7760*/  UIMAD UR10, UR8, UR6, URZ ;  /* 0x00000006080a72a4 */ /* 0x000fe2000f8e02ff */
[----:B------:R-:W-:Y:S01]  /*7770*/  LOP3.LUT P2, RZ, R192, 0x3, RZ, 0xc0, !PT ;  /* 0x00000003c0ff7812 */ /* 0x000fe2000784c0ff */
[----:B------:R-:W-:Y:S01]  /*7780*/  UIMAD UR13, UR20, UR11, URZ ;  /* 0x0000000b140d72a4 */ /* 0x000fe2000f8e02ff */
[----:B------:R-:W4:Y:S01]  /*7790*/  LDC.64 R24, c[0x0][0x400] ;  /* 0x00010000ff187b82 */ /* 0x000f220000000a00 */
[----:B------:R-:W-:Y:S01]  /*77a0*/  LOP3.LUT R0, R12, 0x1f8, RZ, 0xc0, !PT ;  /* 0x000001f80c007812 */ /* 0x000fe200078ec0ff */
[----:B------:R-:W-:Y:S01]  /*77b0*/  @!UP1 UIMAD UR14, UR8, UR4, UR14 ;  /* 0x00000004080e92a4 */ /* 0x000fe2000f8e020e */
[----:B------:R-:W-:Y:S01]  /*77c0*/  @P1 FMUL.FTZ R4, R6, 0.69314718246459960938 ;  /* 0x3f31721806041820 */ /* 0x000fe20000410000 */
[----:B------:R-:W-:Y:S01]  /*77d0*/  USHF.R.S32.HI UR4, URZ, 0x1f, UR10 ;  /* 0x0000001fff047899 */ /* 0x000fe2000801140a */
[----:B------:R-:W-:Y:S01]  /*77e0*/  LOP3.LUT R0, R0, 0x38, R192, 0x78, !PT ;  /* 0x0000003800007812 */ /* 0x000fe200078e78c0 */
[----:B------:R-:W-:Y:S01]  /*77f0*/  USEL UR10, UR10, URZ, UP1 ;  /* 0x000000ff0a0a7287 */ /* 0x000fe20008800000 */
[----:B------:R-:W-:Y:S01]  /*7800*/  BSSY.RECONVERGENT B0, `(.L_x_1815) ;  /* 0x0000037000007945 */ /* 0x000fe20003800200 */
[----:B------:R-:W-:Y:S01]  /*7810*/  USEL UR4, UR4, URZ, UP1 ;  /* 0x000000ff04047287 */ /* 0x000fe20008800000 */
[----:B------:R-:W-:Y:S01]  /*7820*/  LOP3.LUT R0, R0, 0x1e00, R12, 0xf8, !PT ;  /* 0x00001e0000007812 */ /* 0x000fe200078ef80c */
[----:B------:R-:W-:Y:S01]  /*7830*/  USHF.R.S32.HI UR5, URZ, 0x1f, UR13 ;  /* 0x0000001fff057899 */ /* 0x000fe2000801140d */
[----:B---3--:R-:W-:Y:S01]  /*7840*/  @P0 FMUL.FTZ R3, R3, 0.69314718246459960938 ;  /* 0x3f31721803030820 */ /* 0x008fe20000410000 */
[----:B------:R-:W-:Y:S01]  /*7850*/  USHF.R.S32.HI UR12, URZ, 0x1f, UR14 ;  /* 0x0000001fff0c7899 */ /* 0x000fe2000801140e */
[----:B------:R-:W-:Y:S01]  /*7860*/  LEA R6, R0, UR9, 0x1 ;  /* 0x0000000900067c11 */ /* 0x000fe2000f8e08ff */
[----:B------:R-:W-:Y:S01]  /*7870*/  UIADD3 UR10, UP1, UP0, UR13, UR10, UR14 ;  /* 0x0000000a0d0a7290 */ /* 0x000fe2000f83e00e */
[----:B------:R-:W-:Y:S01]  /*7880*/  MOV R18, 0x7f800000 ;  /* 0x7f80000000127802 */ /* 0x000fe20000000f00 */
[----:B--2---:R-:W-:Y:S01]  /*7890*/  @P1 FFMA.FTZ R18, R134, R7, R4 ;  /* 0x0000000786121223 */ /* 0x004fe20000010004 */
[----:B------:R-:W-:Y:S01]  /*78a0*/  MOV R13, 0x7f800000 ;  /* 0x7f800000000d7802 */ /* 0x000fe20000000f00 */
[----:B------:R-:W-:Y:S01]  /*78b0*/  UIADD3.X UR12, UPT, UPT, UR5, UR4, UR12, UP1, UP0 ;  /* 0x00000004050c7290 */ /* 0x000fe20008fe040c */
[----:B-1----:R-:W-:Y:S01]  /*78c0*/  @P0 FFMA.FTZ R13, R2, R5, R3 ;  /* 0x00000005020d0223 */ /* 0x002fe20000010003 */
        /* <DEDUP_REMOVED lines=42> */
.L_x_1816:
[----:B------:R-:W-:Y:S05]  /*7b70*/  BSYNC.RECONVERGENT B0 ;  /* 0x0000000000007941 */ /* 0x000fea0003800200 */
.L_x_1815:
[----:B------:R-:W2:Y:S01]  /*7b80*/  S2UR UR14, SR_CTAID.X ;  /* 0x00000000000e79c3 */ /* 0x000ea20000002500 */
[----:B-1----:R-:W-:Y:S01]  /*7b90*/  LOP3.LUT R2, R12, 0x38, RZ, 0xc0, !PT ;  /* 0x000000380c027812 */ /* 0x002fe200078ec0ff */
[----:B------:R-:W-:Y:S01]  /*7ba0*/  IMAD.MOV.U32 R3, RZ, RZ, RZ ;  /* 0x000000ffff037224 */ /* 0x000fe200078e00ff */
[----:B------:R-:W1:Y:S01]  /*7bb0*/  LDS.128 R76, [R6] ;  /* 0x00000000064c7984 */ /* 0x000e620000000c00 */
[----:B------:R-:W3:Y:S01]  /*7bc0*/  LDCU.64 UR4, c[0x0][0x3f0] ;  /* 0x00007e00ff0477ac */ /* 0x000ee20008000a00 */
[----:B------:R-:W-:Y:S01]  /*7bd0*/  SHF.R.U32.HI R0, RZ, 0x3, R192 ;  /* 0x00000003ff007819 */ /* 0x000fe200000116c0 */
[----:B----4-:R-:W-:Y:S01]  /*7be0*/  IMAD.WIDE.U32 R2, R24, UR8, R2 ;  /* 0x0000000818027c25 */ /* 0x010fe2000f8e0002 */
[----:B------:R-:W4:Y:S01]  /*7bf0*/  LDS.128 R72, [R6+0x4000] ;  /* 0x0040000006487984 */ /* 0x000f220000000c00 */
[----:B------:R-:W5:Y:S02]  /*7c00*/  LDC.64 R4, c[0x0][0x410] ;  /* 0x00010400ff047b82 */ /* 0x000f640000000a00 */
[----:B------:R-:W-:Y:S01]  /*7c10*/  IMAD R3, R25, UR8, R3 ;  /* 0x0000000819037c24 */ /* 0x000fe2000f8e0203 */
[----:B------:R-:W4:Y:S04]  /*7c20*/  LDS.128 R68, [R6+0x800] ;  /* 0x0008000006447984 */ /* 0x000f280000000c00 */
[----:B------:R-:W4:Y:S01]  /*7c30*/  LDS.128 R64, [R6+0x4800] ;  /* 0x0048000006407984 */ /* 0x000f220000000c00 */
[----:B------:R-:W3:Y:S03]  /*7c40*/  LDC.64 R10, c[0x0][0x408] ;  /* 0x00010200ff0a7b82 */ /* 0x000ee60000000a00 */
[----:B------:R-:W4:Y:S04]  /*7c50*/  LDS.128 R60, [R6+0x1000] ;  /* 0x00100000063c7984 */ /* 0x000f280000000c00 */
[----:B------:R-:W4:Y:S01]  /*7c60*/  LDS.128 R52, [R6+0x5000] ;  /* 0x0050000006347984 */ /* 0x000f220000000c00 */
[----:B--2---:R-:W-:-:S03]  /*7c70*/  UIMAD.WIDE.U32 UR14, UR14, 0x80, URZ ;  /* 0x000000800e0e78a5 */ /* 0x004fc6000f8e00ff */
[----:B------:R-:W2:Y:S03]  /*7c80*/  LDS.128 R44, [R6+0x1800] ;  /* 0x00180000062c7984 */ /* 0x000ea60000000c00 */
[----:B------:R-:W-:Y:S01]  /*7c90*/  LOP3.LUT R0, R0, UR14, RZ, 0xfc, !PT ;  /* 0x0000000e00007c12 */ /* 0x000fe2000f8efcff */
[----:B------:R-:W2:Y:S01]  /*7ca0*/  LDS.128 R28, [R6+0x5800] ;  /* 0x00580000061c7984 */ /* 0x000ea20000000c00 */
[----:B-----5:R-:W-:-:S03]  /*7cb0*/  IMAD.WIDE.U32 R2, R4, UR7, R2 ;  /* 0x0000000704027c25 */ /* 0x020fc6000f8e0002 */
[----:B------:R-:W5:Y:S01]  /*7cc0*/  LDS.128 R40, [R6+0x2000] ;  /* 0x0020000006287984 */ /* 0x000f620000000c00 */
[----:B------:R-:W-:-:S03]  /*7cd0*/  IMAD R3, R5, UR7, R3 ;  /* 0x0000000705037c24 */ /* 0x000fc6000f8e0203 */
[----:B------:R-:W5:Y:S01]  /*7ce0*/  LDS.128 R48, [R6+0x6000] ;  /* 0x0060000006307984 */ /* 0x000f620000000c00 */
[C---:B---3--:R-:W-:Y:S01]  /*7cf0*/  IMAD R7, R10.reuse, UR15, RZ ;  /* 0x0000000f0a077c24 */ /* 0x048fe2000f8e02ff */
[----:B------:R-:W-:Y:S01]  /*7d00*/  SHF.L.U64.HI R14, R10, 0x6, R11 ;  /* 0x000000060a0e7819 */ /* 0x000fe2000001020b */
[C---:B------:R-:W-:Y:S01]  /*7d10*/  IMAD.WIDE.U32 R4, R0.reuse, R10, R2 ;  /* 0x0000000a00047225 */ /* 0x040fe200078e0002 */
[----:B------:R-:W3:Y:S03]  /*7d20*/  LDS.128 R56, [R6+0x2800] ;  /* 0x0028000006387984 */ /* 0x000ee60000000c00 */
[----:B------:R-:W-:Y:S01]  /*7d30*/  IMAD R0, R0, R11, R7 ;  /* 0x0000000b00007224 */ /* 0x000fe200078e0207 */
[----:B------:R-:W3:Y:S01]  /*7d40*/  LDS.128 R24, [R6+0x6800] ;  /* 0x0068000006187984 */ /* 0x000ee20000000c00 */
[----:B------:R-:W-:Y:S01]  /*7d50*/  LEA R2, P0, R4, UR4, 0x1 ;  /* 0x0000000404027c11 */ /* 0x000fe2000f8008ff */
[----:B------:R-:W-:-:S02]  /*7d60*/  IMAD.SHL.U32 R13, R10, 0x40, RZ ;  /* 0x000000400a0d7824 */ /* 0x000fc400078e00ff */
[----:B------:R-:W3:Y:S01]  /*7d70*/  LDS.128 R36, [R6+0x3000] ;  /* 0x0030000006247984 */ /* 0x000ee20000000c00 */
[----:B------:R-:W-:Y:S02]  /*7d80*/  IMAD.IADD R0, R5, 0x1, R0 ;  /* 0x0000000105007824 */ /* 0x000fe400078e0200 */
[----:B------:R-:W-:Y:S01]  /*7d90*/  IMAD.SHL.U32 R12, R10, 0x20, RZ ;  /* 0x000000200a0c7824 */ /* 0x000fe200078e00ff */
[----:B------:R-:W3:Y:S02]  /*7da0*/  LDS.128 R20, [R6+0x7000] ;  /* 0x0070000006147984 */ /* 0x000ee40000000c00 */
[----:B------:R-:W-:Y:S02]  /*7db0*/  LEA.HI.X R3, R4, UR5, R0, 0x1, P0 ;  /* 0x0000000504037c11 */ /* 0x000fe400080f0c00 */
[----:B------:R-:W3:Y:S01]  /*7dc0*/  LDS.128 R32, [R6+0x3800] ;  /* 0x0038000006207984 */ /* 0x000ee20000000c00 */
[C---:B------:R-:W-:Y:S02]  /*7dd0*/  LEA R4, P0, R10.reuse, R2, 0x7 ;  /* 0x000000020a047211 */ /* 0x040fe400078038ff */
[C-C-:B------:R-:W-:Y:S01]  /*7de0*/  SHF.L.U64.HI R0, R10.reuse, 0x5, R11.reuse ;  /* 0x000000050a007819 */ /* 0x140fe2000001020b */
[----:B------:R2:W3:Y:S01]  /*7df0*/  LDS.128 R16, [R6+0x7800] ;  /* 0x0078000006107984 */ /* 0x0004e20000000c00 */
[----:B------:R-:W-:-:S02]  /*7e00*/  LEA.HI.X R5, R10, R3, R11, 0x7, P0 ;  /* 0x000000030a057211 */ /* 0x000fc400000f3c0b */
[-C--:B------:R-:W-:Y:S01]  /*7e10*/  IADD3 R8, P1, PT, R12, R2.reuse, RZ ;  /* 0x000000020c087210 */ /* 0x080fe20007f3e0ff */
[----:B-1----:R-:W-:Y:S04]  /*7e20*/  STG.E.128 desc[UR24][R2.64], R76 ;  /* 0x0000004c02007986 */ /* 0x002fe8000c101d18 */
[----:B------:R-:W-:Y:S01]  /*7e30*/  IMAD.X R9, R0, 0x1, R3, P1 ;  /* 0x0000000100097824 */ /* 0x000fe200008e0603 */
[----:B----4-:R1:W-:Y:S04]  /*7e40*/  STG.E.128 desc[UR24][R2.64+0x80], R72 ;  /* 0x0000804802007986 */ /* 0x0103e8000c101d18 */
[----:B------:R-:W-:Y:S04]  /*7e50*/  STG.E.128 desc[UR24][R8.64], R68 ;  /* 0x0000004408007986 */ /* 0x000fe8000c101d18 */
[----:B------:R4:W-:Y:S01]  /*7e60*/  STG.E.128 desc[UR24][R8.64+0x80], R64 ;  /* 0x0000804008007986 */ /* 0x0009e2000c101d18 */
[----:B--2---:R-:W-:-:S04]  /*7e70*/  IADD3 R6, P0, PT, R13, R2, RZ ;  /* 0x000000020d067210 */ /* 0x004fc80007f1e0ff */
[----:B------:R-:W-:Y:S02]  /*7e80*/  IADD3.X R7, PT, PT, R14, R3, RZ, P0, !PT ;  /* 0x000000030e077210 */ /* 0x000fe400007fe4ff */
[----:B------:R-:W-:-:S03]  /*7e90*/  IADD3 R10, P0, PT, R6, R12, RZ ;  /* 0x0000000c060a7210 */ /* 0x000fc60007f1e0ff */
[----:B------:R-:W-:Y:S02]  /*7ea0*/  STG.E.128 desc[UR24][R6.64], R60 ;  /* 0x0000003c06007986 */ /* 0x000fe4000c101d18 */
[----:B------:R-:W-:Y:S02]  /*7eb0*/  IMAD.X R11, R7, 0x1, R0, P0 ;  /* 0x00000001070b7824 */ /* 0x000fe400000e0600 */
[----:B------:R2:W-:Y:S04]  /*7ec0*/  STG.E.128 desc[UR24][R6.64+0x80], R52 ;  /* 0x0000803406007986 */ /* 0x0005e8000c101d18 */
[----:B------:R-:W-:Y:S01]  /*7ed0*/  STG.E.128 desc[UR24][R10.64], R44 ;  /* 0x0000002c0a007986 */ /* 0x000fe2000c101d18 */
[----:B-1----:R-:W-:-:S03]  /*7ee0*/  IADD3 R2, P0, PT, R4, R13, RZ ;  /* 0x0000000d04027210 */ /* 0x002fc60007f1e0ff */
[----:B------:R-:W-:Y:S02]  /*7ef0*/  STG.E.128 desc[UR24][R10.64+0x80], R28 ;  /* 0x0000801c0a007986 */ /* 0x000fe4000c101d18 */
[----:B------:R-:W-:Y:S02]  /*7f00*/  IMAD.X R3, R5, 0x1, R14, P0 ;  /* 0x0000000105037824 */ /* 0x000fe400000e060e */
[----:B-----5:R-:W-:Y:S01]  /*7f10*/  STG.E.128 desc[UR24][R4.64], R40 ;  /* 0x0000002804007986 */ /* 0x020fe2000c101d18 */
[----:B----4-:R-:W-:-:S03]  /*7f20*/  IADD3 R8, P1, PT, R4, R12, RZ ;  /* 0x0000000c04087210 */ /* 0x010fc60007f3e0ff */
[----:B------:R-:W-:Y:S01]  /*7f30*/  STG.E.128 desc[UR24][R4.64+0x80], R48 ;  /* 0x0000803004007986 */ /* 0x000fe2000c101d18 */
[----:B------:R-:W-:-:S05]  /*7f40*/  IADD3.X R9, PT, PT, R5, R0, RZ, P1, !PT ;  /* 0x0000000005097210 */ /* 0x000fca0000ffe4ff */
[----:B---3--:R-:W-:Y:S04]  /*7f50*/  STG.E.128 desc[UR24][R8.64], R56 ;  /* 0x0000003808007986 */ /* 0x008fe8000c101d18 */
        /* <DEDUP_REMOVED lines=8> */
.L_x_1817:
        /* <DEDUP_REMOVED lines=10> */
.L_x_2864:


//--------------------- .text._ZN5flash16flash_fwd_kernelI23Flash_fwd_kernel_traitsILi128ELi128ELi32ELi4ELb0ELb0EN7cutlass10bfloat16_tE19Flash_kernel_traitsILi128ELi128ELi32ELi4ES3_EELb0ELb0ELb0ELb0ELb1ELb1ELb1ELb0EEEvNS_16Flash_fwd_paramsE --------------------------
	.section	.text._ZN5flash16flash_fwd_kernelI23Flash_fwd_kernel_traitsILi128ELi128ELi32ELi4ELb0ELb0EN7cutlass10bfloat16_tE19Flash_kernel_traitsILi128ELi128ELi32ELi4ES3_EELb0ELb0ELb0ELb0ELb1ELb1ELb1ELb0EEEvNS_16Flash_fwd_paramsE,"ax",@progbits
	.align	128
        .global         _ZN5flash16flash_fwd_kernelI23Flash_fwd_kernel_traitsILi128ELi128ELi32ELi4ELb0ELb0EN7cutlass10bfloat16_tE19Flash_kernel_traitsILi128ELi128ELi32ELi4ES3_EELb0ELb0ELb0ELb0ELb1ELb1ELb1ELb0EEEvNS_16Flash_fwd_paramsE
        .type           _ZN5flash16flash_fwd_kernelI23Flash_fwd_kernel_traitsILi128ELi128ELi32ELi4ELb0ELb0EN7cutlass10bfloat16_tE19Flash_kernel_traitsILi128ELi128ELi32ELi4ES3_EELb0ELb0ELb0ELb0ELb1ELb1ELb1ELb0EEEvNS_16Flash_fwd_paramsE,@function
        .size           _ZN5flash16flash_fwd_kernelI23Flash_fwd_kernel_traitsILi128ELi128ELi32ELi4ELb0ELb0EN7cutlass10bfloat16_tE19Flash_kernel_traitsILi128ELi128ELi32ELi4ES3_EELb0ELb0ELb0ELb0ELb1ELb1ELb1ELb0EEEvNS_16Flash_fwd_paramsE,(.L_x_2865 - _ZN5flash16flash_fwd_kernelI23Flash_fwd_kernel_traitsILi128ELi128ELi32ELi4ELb0ELb0EN7cutlass10bfloat16_tE19Flash_kernel_traitsILi128ELi128ELi32ELi4ES3_EELb0ELb0ELb0ELb0ELb1ELb1ELb1ELb0EEEvNS_16Flash_fwd_paramsE)
        .other          _ZN5flash16flash_fwd_kernelI23Flash_fwd_kernel_traitsILi128ELi128ELi32ELi4ELb0ELb0EN7cutlass10bfloat16_tE19Flash_kernel_traitsILi128ELi128ELi32ELi4ES3_EELb0ELb0ELb0ELb0ELb1ELb1ELb1ELb0EEEvNS_16Flash_fwd_paramsE,@"STO_CUDA_ENTRY STV_DEFAULT"
_ZN5flash16flash_fwd_kernelI23Flash_fwd_kernel_traitsILi128ELi128ELi32ELi4ELb0ELb0EN7cutlass10bfloat16_tE19Flash_kernel_traitsILi128ELi128ELi32ELi4ES3_EELb0ELb0ELb0ELb0ELb1ELb1ELb1ELb0EEEvNS_16Flash_fwd_paramsE:
.text._ZN5flash16flash_fwd_kernelI23Flash_fwd_kernel_traitsILi128ELi128ELi32ELi4ELb0ELb0EN7cutlass10bfloat16_tE19Flash_kernel_traitsILi128ELi128ELi32ELi4ES3_EELb0ELb0ELb0ELb0ELb1ELb1ELb1ELb0EEEvNS_16Flash_fwd_paramsE:
[----:B------:R-:W1:Y:S08]  /*0000*/  LDC R1, c[0x0][0x37c] ;  /* 0x0000df00ff017b82 */ /* 0x000e700000000800 */
[----:B------:R-:W2:Y:S01]  /*0010*/  LDC.64 R2, c[0x0][0x470] ;  /* 0x00011c00ff027b82 */ /* 0x000ea20000000a00 */
[----:B------:R-:W3:Y:S01]  /*0020*/  S2R R18, SR_CTAID.Y ;  /* 0x0000000000127919 */ /* 0x000ee20000002600 */
[----:B------:R-:W4:Y:S01]  /*0030*/  LDCU.64 UR18, c[0x0][0x358] ;  /* 0x00006b00ff1277ac */ /* 0x000f220008000a00 */
[----:B------:R-:W-:-:S02]  /*0040*/  IMAD.MOV.U32 R8, RZ, RZ, RZ ;  /* 0x000000ffff087224 */ /* 0x000fc400078e00ff */
[----:B-1----:R-:W-:-:S03]  /*0050*/  VIADD R1, R1, 0xfffffff0 ;  /* 0xfffffff001017836 */ /* 0x002fc60000000000 */
[----:B------:R-:W1:Y:S08]  /*0060*/  S2UR UR17, SR_CTAID.X ;  /* 0x00000000001179c3 */ /* 0x000e700000002500 */
[----:B------:R-:W1:Y:S01]  /*0070*/  LDC R0, c[0x0][0x434] ;  /* 0x00010d00ff007b82 */ /* 0x000e620000000800 */
[----:B--2---:R-:W-:-:S04]  /*0080*/  ISETP.NE.U32.AND P0, PT, R2, RZ, PT ;  /* 0x000000ff0200720c */ /* 0x004fc80003f05070 */
[----:B------:R-:W-:-:S03]  /*0090*/  ISETP.NE.AND.EX P0, PT, R3, RZ, PT, P0 ;  /* 0x000000ff0300720c */ /* 0x000fc60003f05300 */
[----:B------:R-:W2:Y:S10]  /*00a0*/  LDC.64 R2, c[0x0][0x478] ;  /* 0x00011e00ff027b82 */ /* 0x000eb40000000a00 */
[----:B------:R-:W3:Y:S01]  /*00b0*/  @P0 LDC.64 R4, c[0x0][0x470] ;  /* 0x00011c00ff040b82 */ /* 0x000ee20000000a00 */
[----:B--2---:R-:W-:-:S04]  /*00c0*/  ISETP.NE.U32.AND P2, PT, R2, RZ, PT ;  /* 0x000000ff0200720c */ /* 0x004fc80003f45070 */
[----:B------:R-:W-:Y:S01]  /*00d0*/  ISETP.NE.AND.EX P2, PT, R3, RZ, PT, P2 ;  /* 0x000000ff0300720c */ /* 0x000fe20003f45320 */
[----:B---3--:R-:W-:-:S05]  /*00e0*/  @P0 IMAD.WIDE.U32 R2, R18, 0x4, R4 ;  /* 0x0000000412020825 */ /* 0x008fca00078e0004 */
[----:B----4-:R2:W5:Y:S07]  /*00f0*/  @P0 LDG.E R8, desc[UR18][R2.64] ;  /* 0x0000001202080981 */ /* 0x01056e000c1e1900 */
[----:B--2---:R-:W2:Y:S02]  /*0100*/  @P2 LDC.64 R2, c[0x0][0x478] ;  /* 0x00011e00ff022b82 */ /* 0x004ea40000000a00 */
[----:B--2---:R-:W-:-:S05]  /*0110*/  @P2 IMAD.WIDE.U32 R2, R18, 0x4, R2 ;  /* 0x0000000412022825 */ /* 0x004fca00078e0002 */
[----:B------:R2:W5:Y:S01]  /*0120*/  @P2 LDG.E R16, desc[UR18][R2.64] ;  /* 0x0000001202102981 */ /* 0x000562000c1e1900 */
[----:B-1----:R-:W-:-:S06]  /*0130*/  USHF.L.U32 UR16, UR17, 0x7, URZ ;  /* 0x0000000711107899 */ /* 0x002fcc00080006ff */
[----:B------:R-:W-:-:S13]  /*0140*/  ISETP.LE.AND P0, PT, R0, UR16, PT ;  /* 0x0000001000007c0c */ /* 0x000fda000bf03270 */
[----:B------:R-:W-:Y:S05]  /*0150*/  @P0 EXIT ;  /* 0x000000000000094d */ /* 0x000fea0003800000 */
[----:B------:R-:W1:Y:S01]  /*0160*/  LDC R17, c[0x0][0x3e8] ;  /* 0x0000fa00ff117b82 */ /* 0x000e620000000800 */
[----:B------:R-:W3:Y:S01]  /*0170*/  S2R R28, SR_CTAID.Z ;  /* 0x00000000001c7919 */ /* 0x000ee20000002700 */
[--C-:B-----5:R-:W-:Y:S01]  /*0180*/  SHF.R.S32.HI R5, RZ, 0x1f, R8.reuse ;  /* 0x0000001fff057819 */ /* 0x120fe20000011408 */
[----:B------:R-:W4:Y:S01]  /*0190*/  LDCU.128 UR12, c[0x0][0x3a0] ;  /* 0x00007400ff0c77ac */ /* 0x000f220008000c00 */
[----:B------:R-:W-:Y:S01]  /*01a0*/  IMAD.MOV.U32 R11, RZ, RZ, RZ ;  /* 0x000000ffff0b7224 */ /* 0x000fe200078e00ff */
[----:B------:R-:W4:Y:S01]  /*01b0*/  S2R R36, SR_TID.X ;  /* 0x0000000000247919 */ /* 0x000f220000002100 */
[----:B------:R-:W-:Y:S01]  /*01c0*/  @P2 IMAD.IADD R108, R16, 0x1, -R8 ;  /* 0x00000001106c2824 */ /* 0x000fe200078e0a08 */
[----:B------:R-:W4:Y:S01]  /*01d0*/  LDCU.128 UR4, c[0x0][0x3d0] ;  /* 0x00007a00ff0477ac */ /* 0x000f220008000c00 */
[----:B------:R-:W3:Y:S01]  /*01e0*/  LDC.64 R12, c[0x0][0x3b8] ;  /* 0x0000ee00ff0c7b82 */ /* 0x000ee20000000a00 */
[----:B------:R-:W4:Y:S07]  /*01f0*/  LDCU.128 UR8, c[0x0][0x380] ;  /* 0x00007000ff0877ac */ /* 0x000f2e0008000c00 */
[----:B------:R-:W4:Y:S01]  /*0200*/  @!P2 LDC.64 R6, c[0x0][0x488] ;  /* 0x00012200ff06ab82 */ /* 0x000f220000000a00 */
[----:B-1----:R-:W-:-:S07]  /*0210*/  IABS R9, R17 ;  /* 0x0000001100097213 */ /* 0x002fce0000000000 */
[----:B------:R-:W1:Y:S01]  /*0220*/  LDC.64 R138, c[0x0][0x3c0] ;  /* 0x0000f000ff8a7b82 */ /* 0x000e620000000a00 */
[----:B--2---:R-:W2:Y:S01]  /*0230*/  I2F.RP R2, R9 ;  /* 0x0000000900027306 */ /* 0x004ea20000209400 */
[----:B---3--:R-:W-:-:S06]  /*0240*/  SHF.L.U64.HI R114, R12, 0x5, R13 ;  /* 0x000000050c727819 */ /* 0x008fcc000001020d */
[----:B------:R-:W3:Y:S01]  /*0250*/  @!P2 LDC.64 R14, c[0x0][0x438] ;  /* 0x00010e00ff0eab82 */ /* 0x000ee20000000a00 */
[----:B------:R-:W-:Y:S01]  /*0260*/  IABS R4, R28 ;  /* 0x0000001c00047213 */ /* 0x000fe20000000000 */
[C---:B------:R-:W-:Y:S01]  /*0270*/  IMAD.SHL.U32 R112, R12.reuse, 0x10, RZ ;  /* 0x000000100c707824 */ /* 0x040fe200078e00ff */
[----:B------:R-:W-:Y:S01]  /*0280*/  SHF.L.U64.HI R111, R12, 0x4, R13 ;  /* 0x000000040c6f7819 */ /* 0x000fe2000001020d */
[----:B----4-:R-:W-:Y:S01]  /*0290*/  IMAD.SHL.U32 R224, R36, 0x8, RZ ;  /* 0x0000000824e07824 */ /* 0x010fe200078e00ff */
[----:B------:R-:W-:Y:S01]  /*02a0*/  SHF.L.U32 R113, R12, 0x5, RZ ;  /* 0x000000050c717819 */ /* 0x000fe200000006ff */
[----:B------:R-:W-:Y:S01]  /*02b0*/  IMAD.SHL.U32 R110, R36, 0x40, RZ ;  /* 0x00000040246e7824 */ /* 0x000fe200078e00ff */
[----:B------:R-:W-:Y:S01]  /*02c0*/  SHF.R.U32.HI R109, RZ, 0x1, R36 ;  /* 0x00000001ff6d7819 */ /* 0x000fe20000011624 */
[----:B------:R-:W4:Y:S01]  /*02d0*/  LDC.64 R24, c[0x0][0x3c8] ;  /* 0x0000f200ff187b82 */ /* 0x000f220000000a00 */
[----:B------:R-:W-:Y:S01]  /*02e0*/  LOP3.LUT R10, R224, 0x38, RZ, 0xc0, !PT ;  /* 0x00000038e00a7812 */ /* 0x000fe200078ec0ff */
[----:B--2---:R-:W2:Y:S01]  /*02f0*/  MUFU.RCP R2, R2 ;  /* 0x0000000200027308 */ /* 0x004ea20000001000 */
[C---:B------:R-:W-:Y:S01]  /*0300*/  LOP3.LUT R32, R110.reuse, 0x1c0, RZ, 0xc0, !PT ;  /* 0x000001c06e207812 */ /* 0x040fe200078ec0ff */
[----:B------:R-:W-:Y:S01]  /*0310*/  STL [R1+0xc], R114 ;  /* 0x00000c7201007387 */ /* 0x000fe20000100800 */
[----:B------:R-:W-:-:S02]  /*0320*/  LOP3.LUT R217, R110, 0x400, RZ, 0xc0, !PT ;  /* 0x000004006ed97812 */ /* 0x000fc400078ec0ff */
[----:B------:R-:W-:Y:S01]  /*0330*/  LOP3.LUT R32, R32, 0x38, R224, 0xf8, !PT ;  /* 0x0000003820207812 */ /* 0x000fe200078ef8e0 */
[----:B------:R-:W-:Y:S03]  /*0340*/  STL [R1+0x8], R111 ;  /* 0x0000086f01007387 */ /* 0x000fe60000100800 */
[----:B------:R-:W-:Y:S01]  /*0350*/  LOP3.LUT R109, R32, 0x8, R109, 0x78, !PT ;  /* 0x00000008206d7812 */ /* 0x000fe200078e786d */
[----:B------:R-:W-:Y:S04]  /*0360*/  STL [R1], R113 ;  /* 0x0000007101007387 */ /* 0x000fe80000100800 */
[----:B------:R-:W-:Y:S01]  /*0370*/  STL [R1+0x4], R112 ;  /* 0x0000047001007387 */ /* 0x000fe20000100800 */
[----:B--2---:R-:W-:-:S04]  /*0380*/  VIADD R2, R2, 0xffffffe ;  /* 0x0ffffffe02027836 */ /* 0x004fc80000000000 */
[----:B------:R-:W2:Y:S02]  /*0390*/  F2I.FTZ.U32.TRUNC.NTZ R3, R2 ;  /* 0x0000000200037305 */ /* 0x000ea4000021f000 */
[----:B--2---:R-:W-:Y:S02]  /*03a0*/  IMAD.MOV R0, RZ, RZ, -R3 ;  /* 0x000000ffff007224 */ /* 0x004fe400078e0a03 */
[----:B------:R-:W-:Y:S02]  /*03b0*/  IMAD.MOV.U32 R2, RZ, RZ, RZ ;  /* 0x000000ffff027224 */ /* 0x000fe400078e00ff */
[----:B------:R-:W-:-:S04]  /*03c0*/  IMAD R0, R0, R9, RZ ;  /* 0x0000000900007224 */ /* 0x000fc800078e02ff */
[----:B------:R-:W-:-:S04]  /*03d0*/  IMAD.HI.U32 R2, R3, R0, R2 ;  /* 0x0000000003027227 */ /* 0x000fc800078e0002 */
[----:B------:R-:W-:-:S04]  /*03e0*/  IMAD.MOV.U32 R3, RZ, RZ, R4 ;  /* 0x000000ffff037224 */ /* 0x000fc800078e0004 */
[----:B------:R-:W-:-:S04]  /*03f0*/  IMAD.HI.U32 R4, R2, R3, RZ ;  /* 0x0000000302047227 */ /* 0x000fc800078e00ff */
[----:B------:R-:W-:Y:S01]  /*0400*/  IMAD R2, R5, R12, RZ ;  /* 0x0000000c05027224 */ /* 0x000fe200078e02ff */
[----:B------:R-:W-:-:S05]  /*0410*/  IADD3 R0, PT, PT, -R4, RZ, RZ ;  /* 0x000000ff04007210 */ /* 0x000fca0007ffe1ff */
[----:B------:R-:W-:-:S05]  /*0420*/  IMAD R0, R9, R0, R3 ;  /* 0x0000000009007224 */ /* 0x000fca00078e0203 */
[----:B------:R-:W-:-:S13]  /*0430*/  ISETP.GT.U32.AND P3, PT, R9, R0, PT ;  /* 0x000000000900720c */ /* 0x000fda0003f64070 */
[----:B------:R-:W-:Y:S02]  /*0440*/  @!P3 IMAD.IADD R0, R0, 0x1, -R9 ;  /* 0x000000010000b824 */ /* 0x000fe400078e0a09 */
[----:B------:R-:W-:Y:S01]  /*0450*/  @!P3 VIADD R4, R4, 0x1 ;  /* 0x000000010404b836 */ /* 0x000fe20000000000 */
[----:B------:R-:W-:Y:S02]  /*0460*/  ISETP.NE.AND P3, PT, R17, RZ, PT ;  /* 0x000000ff1100720c */ /* 0x000fe40003f65270 */
[----:B------:R-:W-:Y:S01]  /*0470*/  ISETP.GE.U32.AND P0, PT, R0, R9, PT ;  /* 0x000000090000720c */ /* 0x000fe20003f06070 */
[----:B------:R-:W-:Y:S01]  /*0480*/  IMAD R0, R8, R13, R2 ;  /* 0x0000000d08007224 */ /* 0x000fe200078e0202 */
[----:B------:R-:W-:Y:S01]  /*0490*/  LOP3.LUT R9, R28, R17, RZ, 0x3c, !PT ;  /* 0x000000111c097212 */ /* 0x000fe200078e3cff */
[----:B------:R-:W-:-:S03]  /*04a0*/  IMAD.WIDE.U32 R2, R8, R12, R10 ;  /* 0x0000000c08027225 */ /* 0x000fc600078e000a */
[----:B------:R-:W-:Y:S02]  /*04b0*/  ISETP.GE.AND P1, PT, R9, RZ, PT ;  /* 0x000000ff0900720c */ /* 0x000fe40003f26270 */
[----:B------:R-:W-:-:S05]  /*04c0*/  IADD3 R3, PT, PT, R3, R0, RZ ;  /* 0x0000000003037210 */ /* 0x000fca0007ffe0ff */
[----:B------:R-:W-:Y:S01]  /*04d0*/  @P0 VIADD R4, R4, 0x1 ;  /* 0x0000000104040836 */ /* 0x000fe20000000000 */
[----:B------:R-:W-:Y:S01]  /*04e0*/  @!P2 ISETP.NE.U32.AND P0, PT, R6, RZ, PT ;  /* 0x000000ff0600a20c */ /* 0x000fe20003f05070 */
[----:B------:R-:W-:-:S03]  /*04f0*/  IMAD.WIDE.U32 R2, R18, UR12, R2 ;  /* 0x0000000c12027c25 */ /* 0x000fc6000f8e0002 */
[----:B------:R-:W-:Y:S01]  /*0500*/  @!P2 ISETP.NE.AND.EX P0, PT, R7, RZ, PT, P0 ;  /* 0x000000ff0700a20c */ /* 0x000fe20003f05300 */
[----:B------:R-:W-:Y:S02]  /*0510*/  IMAD.MOV.U32 R0, RZ, RZ, R4 ;  /* 0x000000ffff007224 */ /* 0x000fe400078e0004 */
[----:B------:R-:W-:Y:S01]  /*0520*/  IMAD R3, R18, UR13, R3 ;  /* 0x0000000d12037c24 */ /* 0x000fe2000f8e0203 */
[----:B---3--:R-:W-:Y:S01]  /*0530*/  @!P2 SEL R9, R15, RZ, P0 ;  /* 0x000000ff0f09a207 */ /* 0x008fe20000000000 */
[----:B------:R-:W-:Y:S01]  /*0540*/  @!P1 IMAD.MOV R0, RZ, RZ, -R0 ;  /* 0x000000ffff009224 */ /* 0x000fe200078e0a00 */
[----:B------:R-:W-:Y:S01]  /*0550*/  @!P3 LOP3.LUT R0, RZ, R17, RZ, 0x33, !PT ;  /* 0x00000011ff00b212 */ /* 0x000fe200078e33ff */
[-C--:B-1----:R-:W-:Y:S01]  /*0560*/  IMAD R4, R5, R138.reuse, RZ ;  /* 0x0000008a05047224 */ /* 0x082fe200078e02ff */
[----:B------:R-:W-:Y:S01]  /*0570*/  SHF.R.U32.HI R17, RZ, 0x3, R36 ;  /* 0x00000003ff117819 */ /* 0x000fe20000011624 */
[----:B------:R-:W-:Y:S01]  /*0580*/  IMAD.WIDE.U32 R6, R8, R138, R10 ;  /* 0x0000008a08067225 */ /* 0x000fe200078e000a */
[----:B------:R-:W-:-:S02]  /*0590*/  @!P2 IADD3 R108, PT, PT, R9, R14, -R8 ;  /* 0x0000000e096ca210 */ /* 0x000fc40007ffe808 */
[----:B------:R-:W-:Y:S01]  /*05a0*/  SHF.R.S32.HI R15, RZ, 0x1f, R0 ;  /* 0x0000001fff0f7819 */ /* 0x000fe20000011400 */
[----:B------:R-:W-:Y:S01]  /*05b0*/  IMAD.WIDE.U32 R2, R17, R12, R2 ;  /* 0x0000000c11027225 */ /* 0x000fe200078e0002 */
[----:B------:R-:W-:-:S03]  /*05c0*/  LOP3.LUT R14, R224, 0x1f8, RZ, 0xc0, !PT ;  /* 0x000001f8e00e7812 */ /* 0x000fc600078ec0ff */
[----:B------:R-:W-:Y:S01]  /*05d0*/  IMAD R4, R8, R139, R4 ;  /* 0x0000008b08047224 */ /* 0x000fe200078e0204 */
[----:B------:R-:W-:Y:S01]  /*05e0*/  LOP3.LUT R14, R14, 0x38, R36, 0x78, !PT ;  /* 0x000000380e0e7812 */ /* 0x000fe200078e7824 */
[----:B------:R-:W-:Y:S02]  /*05f0*/  IMAD R5, R17, R13, R3 ;  /* 0x0000000d11057224 */ /* 0x000fe400078e0203 */
[----:B------:R-:W-:Y:S01]  /*0600*/  IMAD R8, R15, UR4, RZ ;  /* 0x000000040f087c24 */ /* 0x000fe2000f8e02ff */
[----:B------:R-:W-:Y:S01]  /*0610*/  IADD3 R3, PT, PT, R7, R4, RZ ;  /* 0x0000000407037210 */ /* 0x000fe20007ffe0ff */
[----:B------:R-:W-:Y:S01]  /*0620*/  IMAD.MOV.U32 R4, RZ, RZ, R2 ;  /* 0x000000ffff047224 */ /* 0x000fe200078e0002 */
[----:B------:R-:W1:Y:S01]  /*0630*/  LDC.64 R12, c[0x0][0x3b0] ;  /* 0x0000ec00ff0c7b82 */ /* 0x000e620000000a00 */
[----:B------:R-:W-:Y:S01]  /*0640*/  IMAD.MOV.U32 R2, RZ, RZ, R6 ;  /* 0x000000ffff027224 */ /* 0x000fe200078e0006 */
[----:B------:R-:W-:Y:S01]  /*0650*/  LOP3.LUT R224, R14, 0x1e00, R224, 0xf8, !PT ;  /* 0x00001e000ee07812 */ /* 0x000fe200078ef8e0 */
[----:B------:R-:W-:-:S02]  /*0660*/  VIADD R7, R108, 0x1f ;  /* 0x0000001f6c077836 */ /* 0x000fc40000000000 */
[----:B------:R-:W-:-:S03]  /*0670*/  IMAD.WIDE.U32 R2, R18, UR14, R2 ;  /* 0x0000000e12027c25 */ /* 0x000fc6000f8e0002 */
[----:B------:R-:W-:Y:S01]  /*0680*/  SHF.R.S32.HI R6, RZ, 0x1f, R7 ;  /* 0x0000001fff067819 */ /* 0x000fe20000011407 */
[----:B------:R-:W-:Y:S01]  /*0690*/  IMAD R3, R18, UR15, R3 ;  /* 0x0000000f12037c24 */ /* 0x000fe2000f8e0203 */
[----:B------:R-:W2:Y:S01]  /*06a0*/  LDCU.128 UR12, c[0x0][0x390] ;  /* 0x00007200ff0c77ac */ /* 0x000ea20008000c00 */
[----:B------:R-:W-:Y:S01]  /*06b0*/  IMAD.WIDE.U32 R4, R0, UR4, R4 ;  /* 0x0000000400047c25 */ /* 0x000fe2000f8e0004 */
[----:B------:R-:W-:Y:S01]  /*06c0*/  LEA.HI R225, R6, R7, RZ, 0x5 ;  /* 0x0000000706e17211 */ /* 0x000fe200078f28ff */
[----:B------:R-:W-:Y:S02]  /*06d0*/  UMOV UR4, 0x400 ;  /* 0x0000040000047882 */ /* 0x000fe40000000000 */
[----:B------:R-:W-:Y:S01]  /*06e0*/  IMAD R8, R0, UR5, R8 ;  /* 0x0000000500087c24 */ /* 0x000fe2000f8e0208 */
[----:B------:R-:W-:Y:S01]  /*06f0*/  LEA.HI.SX32 R34, R225, 0xffffffff, 0x1b ;  /* 0xffffffffe1227811 */ /* 0x000fe200078fdaff */
[----:B------:R-:W3:Y:S01]  /*0700*/  S2UR UR5, SR_CgaCtaId ;  /* 0x00000000000579c3 */ /* 0x000ee20000008800 */
[----:B------:R-:W-:Y:S01]  /*0710*/  LEA R250, P0, R4, UR10, 0x1 ;  /* 0x0000000a04fa7c11 */ /* 0x000fe2000f8008ff */
[----:B------:R-:W-:Y:S01]  /*0720*/  IMAD.IADD R5, R5, 0x1, R8 ;  /* 0x0000000105057824 */ /* 0x000fe200078e0208 */
[----:B------:R-:W-:Y:S01]  /*0730*/  SHF.R.S32.HI R35, RZ, 0x1f, R34 ;  /* 0x0000001fff237819 */ /* 0x000fe20000011422 */
[----:B------:R-:W-:-:S02]  /*0740*/  IMAD R6, R114, R34, RZ ;  /* 0x0000002272067224 */ /* 0x000fc400078e02ff */
[----:B------:R-:W-:Y:S01]  /*0750*/  IMAD.WIDE.U32 R8, R113, R34, RZ ;  /* 0x0000002271087225 */ /* 0x000fe200078e00ff */
[----:B------:R-:W-:Y:S01]  /*0760*/  LEA.HI.X R249, R4, UR11, R5, 0x1, P0 ;  /* 0x0000000b04f97c11 */ /* 0x000fe200080f0c05 */
[----:B------:R-:W-:Y:S02]  /*0770*/  UIMAD.WIDE.U32 UR10, UR17, 0x80, URZ ;  /* 0x00000080110a78a5 */ /* 0x000fe4000f8e00ff */
[----:B------:R-:W-:Y:S01]  /*0780*/  IMAD R6, R35, R113, R6 ;  /* 0x0000007123067224 */ /* 0x000fe200078e0206 */
[----:B------:R-:W-:Y:S01]  /*0790*/  LEA R20, P1, R8, R250, 0x1 ;  /* 0x000000fa08147211 */ /* 0x000fe200078208ff */
[----:B--2---:R-:W-:Y:S01]  /*07a0*/  IMAD.WIDE.U32 R4, R18, UR14, R10 ;  /* 0x0000000e12047c25 */ /* 0x004fe2000f8e000a */
[----:B------:R-:W-:Y:S02]  /*07b0*/  IADD3 R10, P0, PT, R112, R8, RZ ;  /* 0x00000008700a7210 */ /* 0x000fe40007f1e0ff */
[----:B------:R-:W-:Y:S01]  /*07c0*/  LOP3.LUT R37, R17, UR10, RZ, 0xfc, !PT ;  /* 0x0000000a11257c12 */ /* 0x000fe2000f8efcff */
[----:B------:R-:W-:-:S02]  /*07d0*/  IMAD.IADD R9, R9, 0x1, R6 ;  /* 0x0000000109097824 */ /* 0x000fc400078e0206 */
[----:B------:R-:W-:-:S03]  /*07e0*/  IMAD.WIDE.U32 R6, R17, R138, R2 ;  /* 0x0000008a11067225 */ /* 0x000fc600078e0002 */
[----:B------:R-:W-:Y:S01]  /*07f0*/  LEA.HI.X R21, R8, R249, R9, 0x1, P1 ;  /* 0x000000f908157211 */ /* 0x000fe200008f0c09 */
[----:B------:R-:W-:Y:S01]  /*0800*/  IMAD R3, R18, UR15, R5 ;  /* 0x0000000f12037c24 */ /* 0x000fe2000f8e0205 */
[----:B------:R-:W-:Y:S01]  /*0810*/  IADD3.X R5, PT, PT, R9, R111, RZ, P0, !PT ;  /* 0x0000006f09057210 */ /* 0x000fe200007fe4ff */
[----:B------:R-:W-:Y:S01]  /*0820*/  IMAD R11, R17, R139, R7 ;  /* 0x0000008b110b7224 */ /* 0x000fe200078e0207 */
[----:B------:R-:W-:Y:S01]  /*0830*/  LEA R22, P0, R10, R250, 0x1 ;  /* 0x000000fa0a167211 */ /* 0x000fe200078008ff */
[----:B------:R-:W-:Y:S01]  /*0840*/  IMAD.MOV.U32 R2, RZ, RZ, R4 ;  /* 0x000000ffff027224 */ /* 0x000fe200078e0004 */
[C---:B-1----:R-:W-:Y:S01]  /*0850*/  SHF.L.U64.HI R7, R12.reuse, 0x6, R13 ;  /* 0x000000060c077819 */ /* 0x042fe2000001020d */
[----:B------:R-:W-:Y:S01]  /*0860*/  IMAD R14, R12, UR11, RZ ;  /* 0x0000000b0c0e7c24 */ /* 0x000fe2000f8e02ff */
[----:B------:R-:W-:Y:S01]  /*0870*/  LEA.HI.X R23, R10, R249, R5, 0x1, P0 ;  /* 0x000000f90a177211 */ /* 0x000fe200000f0c05 */
[----:B------:R-:W-:Y:S01]  /*0880*/  IMAD.MOV.U32 R10, RZ, RZ, R6 ;  /* 0x000000ffff0a7224 */ /* 0x000fe200078e0006 */
[C---:B------:R-:W-:Y:S01]  /*0890*/  SHF.L.U32 R6, R12.reuse, 0x6, RZ ;  /* 0x000000060c067819 */ /* 0x040fe200000006ff */
[C---:B------:R-:W-:Y:S01]  /*08a0*/  IMAD.SHL.U32 R4, R12.reuse, 0x10, RZ ;  /* 0x000000100c047824 */ /* 0x040fe200078e00ff */
[C-C-:B------:R-:W-:Y:S01]  /*08b0*/  SHF.L.U64.HI R5, R12.reuse, 0x4, R13.reuse ;  /* 0x000000040c057819 */ /* 0x140fe2000001020d */
[C---:B------:R-:W-:Y:S01]  /*08c0*/  IMAD.SHL.U32 R8, R12.reuse, 0x20, RZ ;  /* 0x000000200c087824 */ /* 0x040fe200078e00ff */
[----:B------:R-:W-:Y:S01]  /*08d0*/  SHF.L.U64.HI R9, R12, 0x5, R13 ;  /* 0x000000050c097819 */ /* 0x000fe2000001020d */
[C---:B------:R-:W-:Y:S01]  /*08e0*/  IMAD R13, R37.reuse, R13, R14 ;  /* 0x0000000d250d7224 */ /* 0x040fe200078e020e */
[----:B---3--:R-:W-:Y:S01]  /*08f0*/  ULEA UR5, UR5, UR4, 0x18 ;  /* 0x0000000405057291 */ /* 0x008fe2000f8ec0ff */
[----:B------:R-:W-:-:S04]  /*0900*/  IMAD.WIDE.U32 R6, R37, R12, R6 ;  /* 0x0000000c25067225 */ /* 0x000fc800078e0006 */
[----:B----4-:R-:W-:Y:S01]  /*0910*/  IMAD.WIDE.U32 R2, R28, R24, R2 ;  /* 0x000000181c027225 */ /* 0x010fe200078e0002 */
[----:B------:R-:W-:-:S03]  /*0920*/  LEA R224, R224, UR5, 0x1 ;  /* 0x00000005e0e07c11 */ /* 0x000fc6000f8e08ff */
[----:B------:R-:W-:Y:S01]  /*0930*/  IMAD R14, R15, UR6, RZ ;  /* 0x000000060f0e7c24 */ /* 0x000fe2000f8e02ff */
[----:B------:R-:W-:Y:S01]  /*0940*/  IADD3 R24, P4, PT, R2, R6, RZ ;  /* 0x0000000602187210 */ /* 0x000fe20007f9e0ff */
[----:B------:R-:W-:-:S04]  /*0950*/  IMAD.WIDE.U32 R26, R37, R12, R4 ;  /* 0x0000000c251a7225 */ /* 0x000fc800078e0004 */
[----:B------:R-:W-:-:S04]  /*0960*/  IMAD.WIDE.U32 R16, R37, R12, R8 ;  /* 0x0000000c25107225 */ /* 0x000fc800078e0008 */
[----:B------:R-:W-:Y:S01]  /*0970*/  IMAD.WIDE.U32 R18, R0, UR6, R10 ;  /* 0x0000000600127c25 */ /* 0x000fe2000f8e000a */
[----:B------:R-:W-:Y:S01]  /*0980*/  IADD3 R10, P1, PT, R8, R6, RZ ;  /* 0x00000006080a7210 */ /* 0x000fe20007f3e0ff */
[----:B------:R-:W1:Y:S01]  /*0990*/  LDCU UR6, c[0x0][0x50c] ;  /* 0x0000a180ff0677ac */ /* 0x000e620008000800 */
[----:B------:R-:W-:Y:S01]  /*09a0*/  IADD3 R11, P2, PT, R2, R26, RZ ;  /* 0x0000001a020b7210 */ /* 0x000fe20007f5e0ff */
[----:B------:R-:W-:Y:S02]  /*09b0*/  IMAD R33, R0, UR7, R14 ;  /* 0x0000000700217c24 */ /* 0x000fe4000f8e020e */
[----:B------:R-:W-:Y:S01]  /*09c0*/  IMAD R3, R28, R25, R3 ;  /* 0x000000191c037224 */ /* 0x000fe200078e0203 */
[CC--:B------:R-:W-:Y:S01]  /*09d0*/  IADD3 R25, P6, P5, R2.reuse, R16.reuse, R4 ;  /* 0x0000001002197210 */ /* 0x0c0fe20007dde004 */
[C---:B------:R-:W-:Y:S02]  /*09e0*/  IMAD.IADD R8, R13.reuse, 0x1, R17 ;  /* 0x000000010d087824 */ /* 0x040fe400078e0211 */
[----:B------:R-:W-:Y:S01]  /*09f0*/  IMAD.IADD R0, R13, 0x1, R7 ;  /* 0x000000010d007824 */ /* 0x000fe200078e0207 */
[----:B------:R-:W-:-:S02]  /*0a00*/  IADD3 R7, P0, PT, R2, R16, RZ ;  /* 0x0000001002077210 */ /* 0x000fc40007f1e0ff */
[C---:B------:R-:W-:Y:S02]  /*0a10*/  IADD3.X R15, PT, PT, R3.reuse, R13, R27, P2, !PT ;  /* 0x0000000d030f7210 */ /* 0x040fe400017fe41b */
[--C-:B------:R-:W-:Y:S01]  /*0a20*/  IADD3 R27, P3, P2, R2, R6, R4.reuse ;  /* 0x00000006021b7210 */ /* 0x100fe20007a7e004 */
[----:B------:R-:W-:Y:S01]  /*0a30*/  IMAD.X R6, R8, 0x1, R3, P0 ;  /* 0x0000000108067824 */ /* 0x000fe200000e0603 */
[C---:B------:R-:W-:Y:S02]  /*0a40*/  IADD3.X R29, PT, PT, R3.reuse, R8, R5, P6, P5 ;  /* 0x00000008031d7210 */ /* 0x040fe400037ea405 */
[----:B------:R-:W-:Y:S02]  /*0a50*/  IADD3.X R9, PT, PT, R0, R9, RZ, P1, !PT ;  /* 0x0000000900097210 */ /* 0x000fe40000ffe4ff */
[----:B------:R-:W-:Y:S02]  /*0a60*/  IADD3 R26, P5, PT, R10, R2, RZ ;  /* 0x000000020a1a7210 */ /* 0x000fe40007fbe0ff */
[----:B------:R-:W-:Y:S01]  /*0a70*/  IADD3 R28, P1, P0, R2, R10, R4 ;  /* 0x0000000a021c7210 */ /* 0x000fe2000783e004 */
[----:B------:R-:W-:Y:S01]  /*0a80*/  IMAD.X R4, R0, 0x1, R3, P4 ;  /* 0x0000000100047824 */ /* 0x000fe200020e0603 */
[----:B------:R-:W-:Y:S01]  /*0a90*/  IADD3.X R31, PT, PT, R3, R0, R5, P3, P2 ;  /* 0x00000000031f7210 */ /* 0x000fe20001fe4405 */
[----:B------:R-:W-:Y:S01]  /*0aa0*/  IMAD.X R0, R9, 0x1, R3, P5 ;  /* 0x0000000109007824 */ /* 0x000fe200028e0603 */
[----:B------:R-:W-:Y:S01]  /*0ab0*/  IADD3.X R30, PT, PT, R3, R9, R5, P1, P0 ;  /* 0x00000009031e7210 */ /* 0x000fe20000fe0405 */
[----:B------:R-:W-:Y:S01]  /*0ac0*/  IMAD.WIDE.U32 R2, R37, R12, R2 ;  /* 0x0000000c25027225 */ /* 0x000fe200078e0002 */
[----:B------:R-:W-:-:S02]  /*0ad0*/  LEA R16, P1, R11, UR8, 0x1 ;  /* 0x000000080b107c11 */ /* 0x000fc4000f8208ff */
[----:B------:R-:W-:Y:S02]  /*0ae0*/  LEA R14, P0, R7, UR8, 0x1 ;  /* 0x00000008070e7c11 */ /* 0x000fe4000f8008ff */
[----:B------:R-:W-:Y:S02]  /*0af0*/  IADD3 R13, PT, PT, R3, R13, RZ ;  /* 0x0000000d030d7210 */ /* 0x000fe40007ffe0ff */
[C---:B------:R-:W-:Y:S02]  /*0b00*/  LEA R12, P2, R2.reuse, UR8, 0x1 ;  /* 0x00000008020c7c11 */ /* 0x040fe4000f8408ff */
[----:B------:R-:W-:Y:S02]  /*0b10*/  LEA.HI.X R17, R11, UR9, R15, 0x1, P1 ;  /* 0x000000090b117c11 */ /* 0x000fe400088f0c0f */
[----:B------:R-:W-:Y:S02]  /*0b20*/  LEA.HI.X R13, R2, UR9, R13, 0x1, P2 ;  /* 0x00000009020d7c11 */ /* 0x000fe400090f0c0d */
[----:B------:R-:W-:-:S02]  /*0b30*/  LEA.HI.X R15, R7, UR9, R6, 0x1, P0 ;  /* 0x00000009070f7c11 */ /* 0x000fc400080f0c06 */
[C---:B------:R-:W-:Y:S01]  /*0b40*/  LEA R10, P1, R25.reuse, UR8, 0x1 ;  /* 0x00000008190a7c11 */ /* 0x040fe2000f8208ff */
[----:B------:R-:W-:Y:S01]  /*0b50*/  @!PT LDS RZ, [RZ] ;  /* 0x00000000fffff984 */ /* 0x000fe20000000800 */
[----:B------:R-:W-:Y:S01]  /*0b60*/  @!PT LDS RZ, [RZ] ;  /* 0x00000000fffff984 */ /* 0x000fe20000000800 */
[----:B------:R-:W-:Y:S01]  /*0b70*/  @!PT LDS RZ, [RZ] ;  /* 0x00000000fffff984 */ /* 0x000fe20000000800 */
[----:B------:R-:W-:Y:S01]  /*0b80*/  LDGSTS.E.BYPASS.LTC128B.128 [R224], desc[UR18][R12.64] ;  /* 0x000000000ce07fae */ /* 0x000fe2000b981a12 */
[C---:B------:R-:W-:Y:S02]  /*0b90*/  LEA R8, P0, R24.reuse, UR8, 0x1 ;  /* 0x0000000818087c11 */ /* 0x040fe4000f8008ff */
[----:B------:R-:W-:Y:S01]  /*0ba0*/  LEA.HI.X R11, R25, UR9, R29, 0x1, P1 ;  /* 0x00000009190b7c11 */ /* 0x000fe200088f0c1d */
[----:B------:R-:W-:Y:S01]  /*0bb0*/  LDGSTS.E.BYPASS.LTC128B.128 [R224+0x4000], desc[UR18][R12.64+0x80] ;  /* 0x040000800ce07fae */ /* 0x000fe2000b981a12 */
[----:B------:R-:W-:Y:S02]  /*0bc0*/  LEA R6, P2, R27, UR8, 0x1 ;  /* 0x000000081b067c11 */ /* 0x000fe4000f8408ff */
[----:B------:R-:W-:Y:S01]  /*0bd0*/  LEA.HI.X R9, R24, UR9, R4, 0x1, P0 ;  /* 0x0000000918097c11 */ /* 0x000fe200080f0c04 */
[----:B------:R-:W-:Y:S01]  /*0be0*/  LDGSTS.E.BYPASS.LTC128B.128 [R224+0x800], desc[UR18][R16.64] ;  /* 0x0080000010e07fae */ /* 0x000fe2000b981a12 */
[----:B------:R-:W-:-:S02]  /*0bf0*/  LEA R4, P1, R26, UR8, 0x1 ;  /* 0x000000081a047c11 */ /* 0x000fc4000f8208ff */
[----:B------:R-:W-:Y:S01]  /*0c00*/  LEA R2, P0, R28, UR8, 0x1 ;  /* 0x000000081c027c11 */ /* 0x000fe2000f8008ff */
[----:B------:R-:W-:Y:S01]  /*0c10*/  LDGSTS.E.BYPASS.LTC128B.128 [R224+0x4800], desc[UR18][R16.64+0x80] ;  /* 0x0480008010e07fae */ /* 0x000fe2000b981a12 */
[----:B------:R-:W-:Y:S02]  /*0c20*/  LEA.HI.X R7, R27, UR9, R31, 0x1, P2 ;  /* 0x000000091b077c11 */ /* 0x000fe400090f0c1f */
[----:B------:R-:W-:Y:S01]  /*0c30*/  LEA.HI.X R5, R26, UR9, R0, 0x1, P1 ;  /* 0x000000091a057c11 */ /* 0x000fe200088f0c00 */
[----:B------:R-:W-:Y:S01]  /*0c40*/  LDGSTS.E.BYPASS.LTC128B.128 [R224+0x1000], desc[UR18][R14.64] ;  /* 0x010000000ee07fae */ /* 0x000fe2000b981a12 */
[----:B------:R-:W-:Y:S01]  /*0c50*/  LEA.HI.X R3, R28, UR9, R30, 0x1, P0 ;  /* 0x000000091c037c11 */ /* 0x000fe200080f0c1e */
[----:B------:R-:W-:Y:S01]  /*0c60*/  IMAD R0, R35, R138, RZ ;  /* 0x0000008a23007224 */ /* 0x000fe200078e02ff */
[----:B------:R-:W-:Y:S01]  /*0c70*/  LEA R248, P0, R18, UR12, 0x1 ;  /* 0x0000000c12f87c11 */ /* 0x000fe2000f8008ff */
[----:B------:R-:W-:Y:S01]  /*0c80*/  LDGSTS.E.BYPASS.LTC128B.128 [R224+0x5000], desc[UR18][R14.64+0x80] ;  /* 0x050000800ee07fae */ /* 0x000fe2000b981a12 */
[----:B------:R-:W-:-:S03]  /*0c90*/  ISETP.GE.AND P2, PT, R108, 0x21, PT ;  /* 0x000000216c00780c */ /* 0x000fc60003f46270 */
[----:B------:R-:W-:Y:S04]  /*0ca0*/  LDGSTS.E.BYPASS.LTC128B.128 [R224+0x1800], desc[UR18][R10.64] ;  /* 0x018000000ae07fae */ /* 0x000fe8000b981a12 */
[----:B------:R-:W-:Y:S04]  /*0cb0*/  LDGSTS.E.BYPASS.LTC128B.128 [R224+0x5800], desc[UR18][R10.64+0x80] ;  /* 0x058000800ae07fae */ /* 0x000fe8000b981a12 */
[----:B------:R-:W-:Y:S04]  /*0cc0*/  LDGSTS.E.BYPASS.LTC128B.128 [R224+0x2000], desc[UR18][R8.64] ;  /* 0x0200000008e07fae */ /* 0x000fe8000b981a12 */
[----:B------:R2:W-:Y:S04]  /*0cd0*/  LDGSTS.E.BYPASS.LTC128B.128 [R224+0x6000], desc[UR18][R8.64+0x80] ;  /* 0x0600008008e07fae */ /* 0x0005e8000b981a12 */
[----:B------:R-:W-:Y:S04]  /*0ce0*/  LDGSTS.E.BYPASS.LTC128B.128 [R224+0x2800], desc[UR18][R6.64] ;  /* 0x0280000006e07fae */ /* 0x000fe8000b981a12 */
[----:B------:R-:W-:Y:S04]  /*0cf0*/  LDGSTS.E.BYPASS.LTC128B.128 [R224+0x6800], desc[UR18][R6.64+0x80] ;  /* 0x0680008006e07fae */ /* 0x000fe8000b981a12 */
[----:B------:R-:W-:Y:S04]  /*0d00*/  LDGSTS.E.BYPASS.LTC128B.128 [R224+0x3000], desc[UR18][R4.64] ;  /* 0x0300000004e07fae */ /* 0x000fe8000b981a12 */
[----:B------:R3:W-:Y:S04]  /*0d10*/  LDGSTS.E.BYPASS.LTC128B.128 [R224+0x7000], desc[UR18][R4.64+0x80] ;  /* 0x0700008004e07fae */ /* 0x0007e8000b981a12 */
[----:B------:R-:W-:Y:S04]  /*0d20*/  LDGSTS.E.BYPASS.LTC128B.128 [R224+0x3800], desc[UR18][R2.64] ;  /* 0x0380000002e07fae */ /* 0x000fe8000b981a12 */
[----:B------:R4:W-:Y:S01]  /*0d30*/  LDGSTS.E.BYPASS.LTC128B.128 [R224+0x7800], desc[UR18][R2.64+0x80] ;  /* 0x0780008002e07fae */ /* 0x0009e2000b981a12 */
[----:B--2---:R-:W-:-:S03]  /*0d40*/  LOP3.LUT R8, R110, 0x200, RZ, 0xc0, !PT ;  /* 0x000002006e087812 */ /* 0x004fc600078ec0ff */
[----:B------:R-:W-:Y:S04]  /*0d50*/  LDGSTS.E.BYPASS.LTC128B.128 [R224+0x8000], desc[UR18][R20.64] ;  /* 0x0800000014e07fae */ /* 0x000fe8000b981a12 */
[----:B------:R-:W-:Y:S04]  /*0d60*/  LDGSTS.E.BYPASS.LTC128B.128 [R224+0x9000], desc[UR18][R20.64+0x80] ;  /* 0x0900008014e07fae */ /* 0x000fe8000b981a12 */
[----:B------:R-:W-:Y:S04]  /*0d70*/  LDGSTS.E.BYPASS.LTC128B.128 [R224+0x8800], desc[UR18][R22.64] ;  /* 0x0880000016e07fae */ /* 0x000fe8000b981a12 */
[----:B------:R-:W-:Y:S01]  /*0d80*/  LDGSTS.E.BYPASS.LTC128B.128 [R224+0x9800], desc[UR18][R22.64+0x80] ;  /* 0x0980008016e07fae */ /* 0x000fe2000b981a12 */
[----:B---3--:R-:W-:-:S03]  /*0d90*/  IMAD R4, R34, R139, R0 ;  /* 0x0000008b22047224 */ /* 0x008fc600078e0200 */
[----:B------:R-:W0:Y:S01]  /*0da0*/  LDGDEPBAR ;  /* 0x00000000000079af */ /* 0x000e220000000000 */
[----:B------:R-:W-:Y:S02]  /*0db0*/  IMAD.IADD R0, R19, 0x1, R33 ;  /* 0x0000000113007824 */ /* 0x000fe400078e0221 */
[----:B------:R-:W-:-:S03]  /*0dc0*/  IMAD.SHL.U32 R5, R36, 0x20, RZ ;  /* 0x0000002024057824 */ /* 0x000fc600078e00ff */
[----:B------:R-:W-:Y:S01]  /*0dd0*/  LEA.HI.X R247, R18, UR13, R0, 0x1, P0 ;  /* 0x0000000d12f77c11 */ /* 0x000fe200080f0c00 */
[----:B----4-:R-:W-:Y:S01]  /*0de0*/  IMAD.WIDE.U32 R2, R34, R138, RZ ;  /* 0x0000008a22027225 */ /* 0x010fe200078e00ff */
[----:B------:R-:W-:-:S03]  /*0df0*/  LOP3.LUT R8, R8, 0x7c00, R5, 0xf8, !PT ;  /* 0x00007c0008087812 */ /* 0x000fc600078ef805 */
[----:B------:R-:W-:Y:S01]  /*0e00*/  IMAD.IADD R0, R3, 0x1, R4 ;  /* 0x0000000103007824 */ /* 0x000fe200078e0204 */
[C---:B------:R-:W-:Y:S02]  /*0e10*/  LEA R6, P0, R2.reuse, R248, 0x6 ;  /* 0x000000f802067211 */ /* 0x040fe400078030ff */
[C---:B------:R-:W-:Y:S02]  /*0e20*/  SHF.L.U32 R3, R2.reuse, 0x5, RZ ;  /* 0x0000000502037819 */ /* 0x040fe400000006ff */
[C-C-:B------:R-:W-:Y:S02]  /*0e30*/  LEA.HI.X R7, R2.reuse, R247, R0.reuse, 0x6, P0 ;  /* 0x000000f702077211 */ /* 0x140fe400000f3400 */
[----:B------:R-:W-:Y:S02]  /*0e40*/  SHF.L.U64.HI R4, R2, 0x5, R0 ;  /* 0x0000000502047819 */ /* 0x000fe40000010200 */
[----:B------:R-:W-:Y:S02]  /*0e50*/  LEA R3, P0, R138, R3, 0x4 ;  /* 0x000000038a037211 */ /* 0x000fe400078020ff */
[----:B------:R-:W-:Y:S01]  /*0e60*/  LOP3.LUT R0, R32, 0x8, R36, 0x78, !PT ;  /* 0x0000000820007812 */ /* 0x000fe200078e7824 */
[----:B------:R-:W-:-:S04]  /*0e70*/  DEPBAR.LE SB0, 0x0 ;  /* 0x000080000000791a */ /* 0x000fc80000000000 */
[----:B------:R-:W-:Y:S01]  /*0e80*/  BAR.SYNC.DEFER_BLOCKING 0x0 ;  /* 0x0000000000007b1d */ /* 0x000fe20000010000 */
[----:B------:R-:W-:Y:S01]  /*0e90*/  LEA.HI.X R5, R138, R4, R139, 0x4, P0 ;  /* 0x000000048a057211 */ /* 0x000fe200000f248b */
[----:B------:R-:W-:Y:S01]  /*0ea0*/  IMAD R217, R0, 0x2, R217 ;  /* 0x0000000200d97824 */ /* 0x000fe200078e02d9 */
[C---:B------:R-:W-:Y:S01]  /*0eb0*/  LEA R4, P0, R3.reuse, R248, 0x1 ;  /* 0x000000f803047211 */ /* 0x040fe200078008ff */
[----:B------:R-:W-:Y:S01]  /*0ec0*/  IMAD.MOV.U32 R0, RZ, RZ, 0x20 ;  /* 0x00000020ff007424 */ /* 0x000fe200078e00ff */
[----:B------:R-:W-:Y:S02]  /*0ed0*/  LOP3.LUT R2, R8, R109, RZ, 0xfc, !PT ;  /* 0x0000006d08027212 */ /* 0x000fe400078efcff */
[----:B------:R-:W-:Y:S01]  /*0ee0*/  LEA.HI.X R5, R3, R247, R5, 0x1, P0 ;  /* 0x000000f703057211 */ /* 0x000fe200000f0c05 */
[----:B------:R-:W-:Y:S01]  /*0ef0*/  VIADD R3, R217, UR5 ;  /* 0x00000005d9037c36 */ /* 0x000fe20008000000 */
[----:B------:R-:W-:Y:S01]  /*0f00*/  LEA R213, R2, UR5, 0x1 ;  /* 0x0000000502d57c11 */ /* 0x000fe2000f8e08ff */
[----:B------:R-:W-:Y:S01]  /*0f10*/  IMAD.MOV.U32 R2, RZ, RZ, 0x40 ;  /* 0x00000040ff027424 */ /* 0x000fe200078e00ff */
[----:B------:R-:W-:-:S04]  /*0f20*/  LOP3.LUT P0, RZ, R36, 0x2, RZ, 0xc0, !PT ;  /* 0x0000000224ff7812 */ /* 0x000fc8000780c0ff */
[----:B------:R-:W-:Y:S02]  /*0f30*/  SEL R0, R0, 0xffffffe0, !P0 ;  /* 0xffffffe000007807 */ /* 0x000fe40004000000 */
[----:B------:R-:W-:Y:S02]  /*0f40*/  LOP3.LUT P0, RZ, R36, 0x4, RZ, 0xc0, !PT ;  /* 0x0000000424ff7812 */ /* 0x000fe4000780c0ff */
[----:B------:R-:W-:Y:S01]  /*0f50*/  IADD3 R223, PT, PT, R213, R0, RZ ;  /* 0x00000000d5df7210 */ /* 0x000fe20007ffe0ff */
[----:B------:R-:W-:Y:S01]  /*0f60*/  IMAD.IADD R222, R3, 0x1, R0 ;  /* 0x0000000103de7824 */ /* 0x000fe200078e0200 */
[----:B------:R-:W-:Y:S01]  /*0f70*/  SEL R2, R2, 0xffffffc0, !P0 ;  /* 0xffffffc002027807 */ /* 0x000fe20004000000 */
[----:B------:R-:W-:Y:S01]  /*0f80*/  @!PT LDS RZ, [RZ] ;  /* 0x00000000fffff984 */ /* 0x000fe20000000800 */
[----:B------:R-:W-:Y:S01]  /*0f90*/  @!PT LDS RZ, [RZ] ;  /* 0x00000000fffff984 */ /* 0x000fe20000000800 */
[----:B------:R-:W-:Y:S01]  /*0fa0*/  @!PT LDS RZ, [RZ] ;  /* 0x00000000fffff984 */ /* 0x000fe20000000800 */
[----:B------:R-:W-:Y:S03]  /*0fb0*/  LDGSTS.E.BYPASS.LTC128B.128 [R224+0xa000], desc[UR18][R6.64] ;  /* 0x0a00000006e07fae */ /* 0x000fe6000b981a12 */
[----:B------:R-:W-:Y:S01]  /*0fc0*/  IADD3 R216, PT, PT, R213, R2, RZ ;  /* 0x00000002d5d87210 */ /* 0x000fe20007ffe0ff */
[----:B------:R-:W-:Y:S01]  /*0fd0*/  IMAD.IADD R215, R3, 0x1, R2 ;  /* 0x0000000103d77824 */ /* 0x000fe200078e0202 */
[----:B------:R-:W-:Y:S03]  /*0fe0*/  LDGSTS.E.BYPASS.LTC128B.128 [R224+0xb000], desc[UR18][R6.64+0x80] ;  /* 0x0b00008006e07fae */ /* 0x000fe6000b981a12 */
[C---:B------:R-:W-:Y:S01]  /*0ff0*/  IMAD.IADD R220, R0.reuse, 0x1, R215 ;  /* 0x0000000100dc7824 */ /* 0x040fe200078e02d7 */
[----:B------:R-:W-:Y:S01]  /*1000*/  LDGSTS.E.BYPASS.LTC128B.128 [R224+0xa800], desc[UR18][R4.64] ;  /* 0x0a80000004e07fae */ /* 0x000fe2000b981a12 */
[----:B------:R-:W-:-:S03]  /*1010*/  IMAD.IADD R221, R0, 0x1, R216 ;  /* 0x0000000100dd7824 */ /* 0x000fc600078e02d8 */
[----:B------:R2:W-:Y:S04]  /*1020*/  LDGSTS.E.BYPASS.LTC128B.128 [R224+0xb800], desc[UR18][R4.64+0x80] ;  /* 0x0b80008004e07fae */ /* 0x0005e8000b981a12 */
[----:B------:R-:W-:Y:S04]  /*1030*/  LDSM.16.M88.4 R12, [R213] ;  /* 0x00000000d50c783b */ /* 0x000fe80000000200 */
[----:B------:R-:W3:Y:S04]  /*1040*/  LDSM.16.M88.4 R16, [R217+UR5+0x8000] ;  /* 0x00800005d910783b */ /* 0x000ee80008000200 */
[----:B------:R-:W-:Y:S04]  /*1050*/  LDSM.16.M88.4 R24, [R223] ;  /* 0x00000000df18783b */ /* 0x000fe80000000200 */
[----:B------:R-:W-:Y:S04]  /*1060*/  LDSM.16.M88.4 R40, [R222+0x8000] ;  /* 0x00800000de28783b */ /* 0x000fe80000000200 */
[----:B------:R-:W4:Y:S04]  /*1070*/  LDSM.16.M88.4 R8, [R213+0x2000] ;  /* 0x00200000d508783b */ /* 0x000f280000000200 */
[----:B------:R-:W1:Y:S04]  /*1080*/  LDSM.16.M88.4 R44, [R217+UR5+0x8800] ;  /* 0x00880005d92c783b */ /* 0x000e680008000200 */
[----:B------:R-:W-:Y:S04]  /*1090*/  LDSM.16.M88.4 R52, [R215+0x8000] ;  /* 0x00800000d734783b */ /* 0x000fe80000000200 */
[----:B------:R-:W1:Y:S04]  /*10a0*/  LDSM.16.M88.4 R32, [R216] ;  /* 0x00000000d820783b */ /* 0x000e680000000200 */
[----:B--2---:R-:W2:Y:S04]  /*10b0*/  LDSM.16.M88.4 R4, [R223+0x2000] ;  /* 0x00200000df04783b */ /* 0x004ea80000000200 */
[----:B------:R-:W2:Y:S04]  /*10c0*/  LDSM.16.M88.4 R48, [R222+0x8800] ;  /* 0x00880000de30783b */ /* 0x000ea80000000200 */
[----:B------:R-:W-:Y:S01]  /*10d0*/  LDSM.16.M88.4 R80, [R220+0x8000] ;  /* 0x00800000dc50783b */ /* 0x000fe20000000200 */
[C---:B---3--:R-:W-:Y:S03]  /*10e0*/  HMMA.16816.F32.BF16 R20, R12.reuse, R16, RZ ;  /* 0x000000100c14723c */ /* 0x048fe600000418ff */
[----:B------:R-:W3:Y:S04]  /*10f0*/  LDSM.16.M88.4 R36, [R221] ;  /* 0x00000000dd24783b */ /* 0x000ee80000000200 */
[----:B------:R-:W-:Y:S01]  /*1100*/  LDSM.16.M88.4 R68, [R215+0x8800] ;  /* 0x00880000d744783b */ /* 0x000fe20000000200 */
[----:B------:R-:W-:Y:S03]  /*1110*/  HMMA.16816.F32.BF16 R96, R12, R18, RZ ;  /* 0x000000120c60723c */ /* 0x000fe600000418ff */
[----:B------:R-:W-:Y:S04]  /*1120*/  LDSM.16.M88.4 R100, [R217+UR5+0x9000] ;  /* 0x00900005d964783b */ /* 0x000fe80008000200 */
[----:B------:R-:W-:Y:S01]  /*1130*/  LDSM.16.M88.4 R88, [R213+0x4000] ;  /* 0x00400000d558783b */ /* 0x000fe20000000200 */
[----:B----4-:R-:W-:Y:S03]  /*1140*/  HMMA.16816.F32.BF16 R28, R8, R16, RZ ;  /* 0x00000010081c723c */ /* 0x010fe600000418ff */
[----:B------:R-:W-:Y:S04]  /*1150*/  LDSM.16.M88.4 R84, [R222+0x9000] ;  /* 0x00900000de54783b */ /* 0x000fe80000000200 */
[----:B------:R-:W0:Y:S01]  /*1160*/  LDGDEPBAR ;  /* 0x00000000000079af */ /* 0x000e220000000000 */
[----:B------:R-:W-:Y:S03]  /*1170*/  HMMA.16816.F32.BF16 R72, R24, R40, R20 ;  /* 0x000000281848723c */ /* 0x000fe60000041814 */
[----:B------:R-:W4:Y:S05]  /*1180*/  LDSM.16.M88.4 R20, [R216+0x2000] ;  /* 0x00200000d814783b */ /* 0x000f2a0000000200 */
[C---:B-1----:R-:W-:Y:S08]  /*1190*/  HMMA.16816.F32.BF16 R56, R8.reuse, R44, RZ ;  /* 0x0000002c0838723c */ /* 0x042ff000000418ff */
[C---:B------:R-:W-:Y:S01]  /*11a0*/  HMMA.16816.F32.BF16 R60, R8.reuse, R18, RZ ;  /* 0x00000012083c723c */ /* 0x040fe200000418ff */
[----:B------:R-:W-:Y:S07]  /*11b0*/  LDSM.16.M88.4 R16, [R213+0x6000] ;  /* 0x00600000d510783b */ /* 0x000fee0000000200 */
[----:B------:R-:W-:Y:S08]  /*11c0*/  HMMA.16816.F32.BF16 R8, R8, R46, RZ ;  /* 0x0000002e0808723c */ /* 0x000ff000000418ff */
[----:B------:R-:W-:Y:S08]  /*11d0*/  HMMA.16816.F32.BF16 R72, R32, R52, R72 ;  /* 0x000000342048723c */ /* 0x000ff00000041848 */
[----:B------:R-:W-:Y:S08]  /*11e0*/  HMMA.16816.F32.BF16 R64, R12, R44, RZ ;  /* 0x0000002c0c40723c */ /* 0x000ff000000418ff */
[----:B--2---:R-:W-:Y:S01]  /*11f0*/  HMMA.16816.F32.BF16 R76, R4, R40, R28 ;  /* 0x00000028044c723c */ /* 0x004fe2000004181c */
[----:B------:R-:W1:Y:S07]  /*1200*/  LDSM.16.M88.4 R28, [R221+0x2000] ;  /* 0x00200000dd1c783b */ /* 0x000e6e0000000200 */
[----:B------:R-:W-:Y:S08]  /*1210*/  HMMA.16816.F32.BF16 R92, R12, R46, RZ ;  /* 0x0000002e0c5c723c */ /* 0x000ff000000418ff */
[C---:B------:R-:W-:Y:S08]  /*1220*/  HMMA.16816.F32.BF16 R56, R4.reuse, R48, R56 ;  /* 0x000000300438723c */ /* 0x040ff00000041838 */
[C---:B------:R-:W-:Y:S08]  /*1230*/  HMMA.16816.F32.BF16 R12, R4.reuse, R42, R60 ;  /* 0x0000002a040c723c */ /* 0x040ff0000004183c */
[----:B------:R-:W-:Y:S08]  /*1240*/  HMMA.16816.F32.BF16 R8, R4, R50, R8 ;  /* 0x000000320408723c */ /* 0x000ff00000041808 */
[----:B---3--:R-:W-:Y:S08]  /*1250*/  HMMA.16816.F32.BF16 R44, R36, R80, R72 ;  /* 0x00000050242c723c */ /* 0x008ff00000041848 */
[C---:B------:R-:W-:Y:S08]  /*1260*/  HMMA.16816.F32.BF16 R60, R24.reuse, R42, R96 ;  /* 0x0000002a183c723c */ /* 0x040ff00000041860 */
[C---:B------:R-:W-:Y:S01]  /*1270*/  HMMA.16816.F32.BF16 R104, R24.reuse, R48, R64 ;  /* 0x000000301868723c */ /* 0x040fe20000041840 */
[----:B------:R-:W2:Y:S07]  /*1280*/  LDSM.16.M88.4 R64, [R223+0x4000] ;  /* 0x00400000df40783b */ /* 0x000eae0000000200 */
[----:B------:R-:W-:Y:S01]  /*1290*/  HMMA.16816.F32.BF16 R48, R24, R50, R92 ;  /* 0x000000321830723c */ /* 0x000fe2000004185c */
[----:B------:R-:W3:Y:S07]  /*12a0*/  LDSM.16.M88.4 R24, [R220+0x8800] ;  /* 0x00880000dc18783b */ /* 0x000eee0000000200 */
[C---:B----4-:R-:W-:Y:S01]  /*12b0*/  HMMA.16816.F32.BF16 R4, R20.reuse, R52, R76 ;  /* 0x000000341404723c */ /* 0x050fe2000004184c */
[----:B------:R-:W-:Y:S07]  /*12c0*/  LDSM.16.M88.4 R76, [R215+0x9000] ;  /* 0x00900000d74c783b */ /* 0x000fee0000000200 */
[C---:B------:R-:W-:Y:S01]  /*12d0*/  HMMA.16816.F32.BF16 R72, R20.reuse, R68, R56 ;  /* 0x000000441448723c */ /* 0x040fe20000041838 */
[----:B------:R-:W-:Y:S07]  /*12e0*/  LDSM.16.M88.4 R56, [R216+0x4000] ;  /* 0x00400000d838783b */ /* 0x000fee0000000200 */
[C---:B------:R-:W-:Y:S01]  /*12f0*/  HMMA.16816.F32.BF16 R40, R20.reuse, R54, R12 ;  /* 0x000000361428723c */ /* 0x040fe2000004180c */
[----:B------:R-:W4:Y:S07]  /*1300*/  LDSM.16.M88.4 R12, [R223+0x6000] ;  /* 0x00600000df0c783b */ /* 0x000f2e0000000200 */
[----:B------:R-:W-:Y:S01]  /*1310*/  HMMA.16816.F32.BF16 R92, R20, R70, R8 ;  /* 0x00000046145c723c */ /* 0x000fe20000041808 */
[----:B------:R-:W4:Y:S07]  /*1320*/  LDSM.16.M88.4 R8, [R216+0x6000] ;  /* 0x00600000d808783b */ /* 0x000f2e0000000200 */
[----:B------:R-:W-:Y:S08]  /*1330*/  HMMA.16816.F32.BF16 R20, R88, R100, R44 ;  /* 0x000000645814723c */ /* 0x000ff0000004182c */
[----:B------:R-:W-:Y:S01]  /*1340*/  HMMA.16816.F32.BF16 R44, R32, R54, R60 ;  /* 0x00000036202c723c */ /* 0x000fe2000004183c */
[----:B------:R-:W-:Y:S07]  /*1350*/  LDSM.16.M88.4 R60, [R217+UR5+0x9800] ;  /* 0x00980005d93c783b */ /* 0x000fee0008000200 */
[----:B-1----:R-:W-:Y:S08]  /*1360*/  HMMA.16816.F32.BF16 R4, R28, R80, R4 ;  /* 0x000000501c04723c */ /* 0x002ff00000041804 */
[----:B------:R-:W-:Y:S08]  /*1370*/  HMMA.16816.F32.BF16 R52, R32, R68, R104 ;  /* 0x000000442034723c */ /* 0x000ff00000041868 */
[----:B------:R-:W-:Y:S08]  /*1380*/  HMMA.16816.F32.BF16 R44, R36, R82, R44 ;  /* 0x00000052242c723c */ /* 0x000ff0000004182c */
[----:B------:R-:W-:Y:S01]  /*1390*/  HMMA.16816.F32.BF16 R96, R32, R70, R48 ;  /* 0x000000462060723c */ /* 0x000fe20000041830 */
[----:B------:R-:W-:Y:S07]  /*13a0*/  LDSM.16.M88.4 R48, [R221+0x4000] ;  /* 0x00400000dd30783b */ /* 0x000fee0000000200 */
[----:B------:R-:W-:Y:S08]  /*13b0*/  HMMA.16816.F32.BF16 R32, R28, R82, R40 ;  /* 0x000000521c20723c */ /* 0x000ff00000041828 */
[----:B------:R-:W-:Y:S08]  /*13c0*/  HMMA.16816.F32.BF16 R4, R16, R100, R4 ;  /* 0x000000641004723c */ /* 0x000ff00000041804 */
[----:B--2---:R-:W-:Y:S01]  /*13d0*/  HMMA.16816.F32.BF16 R40, R64, R84, R20 ;  /* 0x000000544028723c */ /* 0x004fe20000041814 */
[----:B------:R-:W1:Y:S07]  /*13e0*/  LDSM.16.M88.4 R20, [R220+0x9000] ;  /* 0x00900000dc14783b */ /* 0x000e6e0000000200 */
[----:B------:R-:W-:Y:S08]  /*13f0*/  HMMA.16816.F32.BF16 R44, R88, R102, R44 ;  /* 0x00000066582c723c */ /* 0x000ff0000004182c */
[C---:B---3--:R-:W-:Y:S08]  /*1400*/  HMMA.16816.F32.BF16 R72, R28.reuse, R24, R72 ;  /* 0x000000181c48723c */ /* 0x048ff00000041848 */
[----:B------:R-:W-:Y:S08]  /*1410*/  HMMA.16816.F32.BF16 R92, R28, R26, R92 ;  /* 0x0000001a1c5c723c */ /* 0x000ff0000004185c */
[----:B----4-:R-:W-:Y:S01]  /*1420*/  HMMA.16816.F32.BF16 R28, R12, R84, R4 ;  /* 0x000000540c1c723c */ /* 0x010fe20000041804 */
[----:B------:R-:W2:Y:S07]  /*1430*/  LDSM.16.M88.4 R4, [R221+0x6000] ;  /* 0x00600000dd04783b */ /* 0x000eae0000000200 */
[----:B------:R-:W-:Y:S08]  /*1440*/  HMMA.16816.F32.BF16 R40, R56, R76, R40 ;  /* 0x0000004c3828723c */ /* 0x000ff00000041828 */
[----:B------:R-:W-:Y:S08]  /*1450*/  HMMA.16816.F32.BF16 R80, R36, R24, R52 ;  /* 0x000000182450723c */ /* 0x000ff00000041834 */
[----:B------:R-:W-:Y:S08]  /*1460*/  HMMA.16816.F32.BF16 R32, R16, R102, R32 ;  /* 0x000000661020723c */ /* 0x000ff00000041820 */
[----:B------:R-:W-:Y:S01]  /*1470*/  HMMA.16816.F32.BF16 R52, R64, R86, R44 ;  /* 0x000000564034723c */ /* 0x000fe2000004182c */
[----:B------:R-:W3:Y:S07]  /*1480*/  LDSM.16.M88.4 R44, [R222+0x9800] ;  /* 0x00980000de2c783b */ /* 0x000eee0000000200 */
[----:B------:R-:W-:Y:S08]  /*1490*/  HMMA.16816.F32.BF16 R28, R8, R76, R28 ;  /* 0x0000004c081c723c */ /* 0x000ff0000004181c */
[----:B-1----:R-:W-:Y:S08]  /*14a0*/  HMMA.16816.F32.BF16 R68, R48, R20, R40 ;  /* 0x000000143044723c */ /* 0x002ff00000041828 */
[----:B------:R-:W-:Y:S08]  /*14b0*/  HMMA.16816.F32.BF16 R96, R36, R26, R96 ;  /* 0x0000001a2460723c */ /* 0x000ff00000041860 */
[----:B------:R-:W-:Y:S03]  /*14c0*/  HMMA.16816.F32.BF16 R40, R12, R86, R32 ;  /* 0x000000560c28723c */ /* 0x000fe60000041820 */
[----:B------:R-:W-:-:S04]  /*14d0*/  FMUL.FTZ R3, R68, UR6 ;  /* 0x0000000644037c20 */ /* 0x000fc80008410000 */
[----:B------:R1:W-:Y:S01]  /*14e0*/  MUFU.TANH R85, R3 ;  /* 0x0000000300557308 */ /* 0x0003e20000002400 */
[----:B------:R-:W-:Y:S01]  /*14f0*/  HMMA.16816.F32.BF16 R24, R56, R78, R52 ;  /* 0x0000004e3818723c */ /* 0x000fe20000041834 */
[----:B------:R-:W4:Y:S07]  /*1500*/  LDSM.16.M88.4 R52, [R215+0x9800] ;  /* 0x00980000d734783b */ /* 0x000f2e0000000200 */
[C---:B------:R-:W-:Y:S08]  /*1510*/  HMMA.16816.F32.BF16 R32, R16.reuse, R60, R72 ;  /* 0x0000003c1020723c */ /* 0x040ff00000041848 */
[----:B------:R-:W-:Y:S01]  /*1520*/  HMMA.16816.F32.BF16 R72, R16, R62, R92 ;  /* 0x0000003e1048723c */ /* 0x000fe2000004185c */
[----:B-1----:R-:W-:-:S04]  /*1530*/  FMUL.FTZ R3, R69, UR6 ;  /* 0x0000000645037c20 */ /* 0x002fc80008410000 */
[----:B------:R1:W-:Y:S03]  /*1540*/  MUFU.TANH R84, R3 ;  /* 0x0000000300547308 */ /* 0x0003e60000002400 */
[----:B--2---:R-:W-:Y:S08]  /*1550*/  HMMA.16816.F32.BF16 R36, R4, R20, R28 ;  /* 0x000000140424723c */ /* 0x004ff0000004181c */
[----:B------:R-:W-:Y:S01]  /*1560*/  HMMA.16816.F32.BF16 R28, R8, R78, R40 ;  /* 0x0000004e081c723c */ /* 0x000fe20000041828 */
[----:B------:R-:W2:Y:S01]  /*1570*/  LDSM.16.M88.4 R40, [R220+0x9800] ;  /* 0x00980000dc28783b */ /* 0x000ea20000000200 */
[----:B------:R-:W-:-:S04]  /*1580*/  DEPBAR.LE SB0, 0x0 ;  /* 0x000080000000791a */ /* 0x000fc80000000000 */
[----:B-1----:R-:W-:Y:S02]  /*1590*/  FMUL.FTZ R3, R70, UR6 ;  /* 0x0000000646037c20 */ /* 0x002fe40008410000 */
[C---:B---3--:R-:W-:Y:S02]  /*15a0*/  HMMA.16816.F32.BF16 R16, R12.reuse, R44, R32 ;  /* 0x0000002c0c10723c */ /* 0x048fe40000041820 */
[----:B------:R1:W-:Y:S06]  /*15b0*/  MUFU.TANH R86, R3 ;  /* 0x0000000300567308 */ /* 0x0003ec0000002400 */
[----:B------:R-:W-:Y:S08]  /*15c0*/  HMMA.16816.F32.BF16 R12, R12, R46, R72 ;  /* 0x0000002e0c0c723c */ /* 0x000ff00000041848 */
[----:B------:R-:W-:Y:S01]  /*15d0*/  HMMA.16816.F32.BF16 R32, R88, R60, R80 ;  /* 0x0000003c5820723c */ /* 0x000fe20000041850 */
[----:B-1----:R-:W-:-:S04]  /*15e0*/  FMUL.FTZ R3, R71, UR6 ;  /* 0x0000000647037c20 */ /* 0x002fc80008410000 */
[----:B------:R1:W-:Y:S03]  /*15f0*/  MUFU.TANH R87, R3 ;  /* 0x0000000300577308 */ /* 0x0003e60000002400 */
[----:B----4-:R-:W-:Y:S08]  /*1600*/  HMMA.16816.F32.BF16 R16, R8, R52, R16 ;  /* 0x000000340810723c */ /* 0x010ff00000041810 */
[----:B------:R-:W-:Y:S01]  /*1610*/  HMMA.16816.F32.BF16 R68, R48, R22, R24 ;  /* 0x000000163044723c */ /* 0x000fe20000041818 */
[----:B-1----:R-:W-:-:S07]  /*1620*/  FMUL.FTZ R3, R36, UR6 ;  /* 0x0000000624037c20 */ /* 0x002fce0008410000 */
[----:B------:R-:W-:Y:S01]  /*1630*/  HMMA.16816.F32.BF16 R28, R4, R22, R28 ;  /* 0x00000016041c723c */ /* 0x000fe2000004181c */
[----:B------:R1:W-:Y:S07]  /*1640*/  MUFU.TANH R76, R3 ;  /* 0x00000003004c7308 */ /* 0x0003ee0000002400 */
[----:B------:R-:W-:Y:S08]  /*1650*/  HMMA.16816.F32.BF16 R8, R8, R54, R12 ;  /* 0x000000360808723c */ /* 0x000ff0000004180c */
[----:B------:R-:W-:Y:S03]  /*1660*/  HMMA.16816.F32.BF16 R20, R88, R62, R96 ;  /* 0x0000003e5814723c */ /* 0x000fe60000041860 */
[----:B------:R-:W-:Y:S01]  /*1670*/  FMUL.FTZ R28, R28, UR6 ;  /* 0x000000061c1c7c20 */ /* 0x000fe20008410000 */
[----:B-1----:R-:W-:Y:S01]  /*1680*/  FMUL.FTZ R3, R37, UR6 ;  /* 0x0000000625037c20 */ /* 0x002fe20008410000 */
[----:B------:R-:W-:Y:S01]  /*1690*/  FMUL.FTZ R29, R29, UR6 ;  /* 0x000000061d1d7c20 */ /* 0x000fe20008410000 */
[----:B------:R-:W-:Y:S01]  /*16a0*/  FMUL.FTZ R30, R30, UR6 ;  /* 0x000000061e1e7c20 */ /* 0x000fe20008410000 */
[----:B------:R-:W-:Y:S01]  /*16b0*/  FMUL.FTZ R31, R31, UR6 ;  /* 0x000000061f1f7c20 */ /* 0x000fe20008410000 */
[----:B------:R1:W-:Y:S01]  /*16c0*/  MUFU.TANH R36, R3 ;  /* 0x0000000300247308 */ /* 0x0003e20000002400 */
[----:B--2---:R-:W-:Y:S07]  /*16d0*/  HMMA.16816.F32.BF16 R24, R4, R40, R16 ;  /* 0x000000280418723c */ /* 0x004fee0000041810 */
[----:B------:R-:W2:Y:S01]  /*16e0*/  MUFU.TANH R28, R28 ;  /* 0x0000001c001c7308 */ /* 0x000ea20000002400 */
[----:B------:R-:W-:Y:S07]  /*16f0*/  HMMA.16816.F32.BF16 R12, R64, R44, R32 ;  /* 0x0000002c400c723c */ /* 0x000fee0000041820 */
[----:B------:R-:W-:Y:S01]  /*1700*/  MUFU.TANH R29, R29 ;  /* 0x0000001d001d7308 */ /* 0x000fe20000002400 */
[----:B-1----:R-:W-:Y:S01]  /*1710*/  FMUL.FTZ R3, R38, UR6 ;  /* 0x0000000626037c20 */ /* 0x002fe20008410000 */
[----:B------:R-:W-:Y:S02]  /*1720*/  HMMA.16816.F32.BF16 R16, R4, R42, R8 ;  /* 0x0000002a0410723c */ /* 0x000fe40000041808 */
[----:B------:R-:W-:-:S04]  /*1730*/  FMUL.FTZ R24, R24, UR6 ;  /* 0x0000000618187c20 */ /* 0x000fc80008410000 */
[----:B------:R1:W-:Y:S02]  /*1740*/  MUFU.TANH R38, R3 ;  /* 0x0000000300267308 */ /* 0x0003e40000002400 */
[----:B------:R-:W-:Y:S06]  /*1750*/  HMMA.16816.F32.BF16 R20, R64, R46, R20 ;  /* 0x0000002e4014723c */ /* 0x000fec0000041814 */
[----:B------:R-:W3:Y:S02]  /*1760*/  MUFU.TANH R63, R24 ;  /* 0x00000018003f7308 */ /* 0x000ee40000002400 */
[----:B------:R-:W-:Y:S06]  /*1770*/  HMMA.16816.F32.BF16 R4, R56, R52, R12 ;  /* 0x000000343804723c */ /* 0x000fec000004180c */
[----:B------:R-:W-:Y:S01]  /*1780*/  MUFU.TANH R30, R30 ;  /* 0x0000001e001e7308 */ /* 0x000fe20000002400 */
[----:B-1----:R-:W-:-:S05]  /*1790*/  FMUL.FTZ R3, R39, UR6 ;  /* 0x0000000627037c20 */ /* 0x002fca0008410000 */
[----:B------:R-:W-:Y:S02]  /*17a0*/  HMMA.16816.F32.BF16 R8, R56, R54, R20 ;  /* 0x000000363808723c */ /* 0x000fe40000041814 */
[----:B------:R1:W-:Y:S06]  /*17b0*/  MUFU.TANH R37, R3 ;  /* 0x0000000300257308 */ /* 0x0003ec0000002400 */
[C---:B------:R-:W-:Y:S01]  /*17c0*/  HMMA.16816.F32.BF16 R12, R48.reuse, R40, R4 ;  /* 0x00000028300c723c */ /* 0x040fe20000041804 */
[----:B------:R-:W-:Y:S01]  /*17d0*/  FMUL.FTZ R4, R18, UR6 ;  /* 0x0000000612047c20 */ /* 0x000fe20008410000 */
[----:B------:R-:W-:Y:S08]  /*17e0*/  MUFU.TANH R31, R31 ;  /* 0x0000001f001f7308 */ /* 0x000ff00000002400 */
[----:B------:R-:W-:Y:S01]  /*17f0*/  MUFU.TANH R54, R4 ;  /* 0x0000000400367308 */ /* 0x000fe20000002400 */
[----:B-1----:R-:W-:Y:S01]  /*1800*/  FMUL.FTZ R3, R68, UR6 ;  /* 0x0000000644037c20 */ /* 0x002fe20008410000 */
[----:B------:R-:W-:Y:S01]  /*1810*/  HMMA.16816.F32.BF16 R20, R48, R42, R8 ;  /* 0x0000002a3014723c */ /* 0x000fe20000041808 */
[----:B------:R-:W-:-:S05]  /*1820*/  FMUL.FTZ R11, R19, UR6 ;  /* 0x00000006130b7c20 */ /* 0x000fca0008410000 */
        /* <DEDUP_REMOVED lines=12> */
[----:B------:R1:W4:Y:S02]  /*18f0*/  MUFU.TANH R53, R3 ;  /* 0x0000000300357308 */ /* 0x0003240000002400 */
[----:B-1----:R-:W-:-:S06]  /*1900*/  FMUL.FTZ R3, R17, UR6 ;  /* 0x0000000611037c20 */ /* 0x002fcc0008410000 */
[----:B------:R2:W1:Y:S02]  /*1910*/  MUFU.TANH R52, R3 ;  /* 0x0000000300347308 */ /* 0x0004640000002400 */
[----:B--2---:R-:W-:-:S04]  /*1920*/  FMNMX3.FTZ R3, R76, R36, R28, !PT ;  /* 0x000000244c037276 */ /* 0x004fc8000781001c */
[----:B---3--:R-:W-:-:S04]  /*1930*/  FMNMX3.FTZ R3, R3, R29, R63, !PT ;  /* 0x0000001d03037276 */ /* 0x008fc8000781003f */
[----:B----4-:R-:W-:-:S04]  /*1940*/  FMNMX3.FTZ R3, R3, R61, R53, !PT ;  /* 0x0000003d03037276 */ /* 0x010fc80007810035 */
[----:B-1----:R-:W-:Y:S01]  /*1950*/  FMNMX.FTZ R10, R52, R3, !PT ;  /* 0x00000003340a7209 */ /* 0x002fe20007810000 */
[----:B------:R-:W-:Y:S06]  /*1960*/  BAR.SYNC.DEFER_BLOCKING 0x0 ;  /* 0x0000000000007b1d */ /* 0x000fec0000010000 */
[----:B------:R-:W-:Y:S05]  /*1970*/  @!P2 BRA `(.L_x_1818) ;  /* 0x000000000048a947 */ /* 0x000fea0003800000 */
[----:B------:R-:W-:-:S05]  /*1980*/  LEA.HI.SX32 R3, R225, 0xfffffffe, 0x1b ;  /* 0xfffffffee1037811 */ /* 0x000fca00078fdaff */
[-C--:B------:R-:W-:Y:S02]  /*1990*/  IMAD R6, R114, R3.reuse, RZ ;  /* 0x0000000372067224 */ /* 0x080fe400078e02ff */
[----:B------:R-:W-:-:S04]  /*19a0*/  IMAD.WIDE.U32 R4, R113, R3, RZ ;  /* 0x0000000371047225 */ /* 0x000fc800078e00ff */
[----:B------:R-:W-:Y:S01]  /*19b0*/  IMAD.IADD R3, R5, 0x1, R6 ;  /* 0x0000000105037824 */ /* 0x000fe200078e0206 */
[----:B------:R-:W-:Y:S02]  /*19c0*/  IADD3 R5, P0, PT, R112, R4, RZ ;  /* 0x0000000470057210 */ /* 0x000fe40007f1e0ff */
[----:B------:R-:W-:-:S03]  /*19d0*/  LEA R8, P1, R4, R250, 0x1 ;  /* 0x000000fa04087211 */ /* 0x000fc600078208ff */
[----:B------:R-:W-:Y:S01]  /*19e0*/  IMAD.X R7, R3, 0x1, R111, P0 ;  /* 0x0000000103077824 */ /* 0x000fe200000e066f */
[C---:B------:R-:W-:Y:S02]  /*19f0*/  LEA R6, P0, R5.reuse, R250, 0x1 ;  /* 0x000000fa05067211 */ /* 0x040fe400078008ff */
        /* <DEDUP_REMOVED lines=10> */
.L_x_1818:
[----:B-1----:R-:W1:Y:S01]  /*1aa0*/  SHFL.BFLY PT, R6, R10, 0x2, 0x1f ;  /* 0x0c401f000a067f89 */ /* 0x002e6200000e0000 */
[----:B------:R-:W2:Y:S01]  /*1ab0*/  MUFU.TANH R48, R11 ;  /* 0x0000000b00307308 */ /* 0x000ea20000002400 */
[----:B------:R-:W-:Y:S01]  /*1ac0*/  FMUL.FTZ R3, R71, UR6 ;  /* 0x0000000647037c20 */ /* 0x000fe20008410000 */
[----:B------:R-:W-:Y:S01]  /*1ad0*/  FMUL.FTZ R4, R12, UR6 ;  /* 0x000000060c047c20 */ /* 0x000fe20008410000 */
[----:B------:R-:W-:Y:S01]  /*1ae0*/  FMUL.FTZ R5, R13, UR6 ;  /* 0x000000060d057c20 */ /* 0x000fe20008410000 */
[----:B------:R-:W3:Y:S04]  /*1af0*/  LDCU UR4, c[0x0][0x45c] ;  /* 0x00008b80ff0477ac */ /* 0x000ee80008000800 */
[----:B------:R4:W-:Y:S08]  /*1b00*/  MUFU.TANH R9, R3 ;  /* 0x0000000300097308 */ /* 0x0009f00000002400 */
[----:B------:R2:W5:Y:S08]  /*1b10*/  MUFU.TANH R50, R4 ;  /* 0x0000000400327308 */ /* 0x0005700000002400 */
[----:B------:R3:W-:Y:S01]  /*1b20*/  MUFU.TANH R49, R5 ;  /* 0x0000000500317308 */ /* 0x0007e20000002400 */
[----:B----4-:R-:W-:-:S04]  /*1b30*/  FMNMX3.FTZ R3, R38, R37, R30, !PT ;  /* 0x0000002526037276 */ /* 0x010fc8000781001e */
[----:B------:R-:W-:-:S04]  /*1b40*/  FMNMX3.FTZ R3, R3, R31, R62, !PT ;  /* 0x0000001f03037276 */ /* 0x000fc8000781003e */
[----:B------:R-:W-:-:S04]  /*1b50*/  FMNMX3.FTZ R3, R3, R60, R54, !PT ;  /* 0x0000003c03037276 */ /* 0x000fc80007810036 */
[----:B--2---:R-:W-:Y:S02]  /*1b60*/  FMNMX.FTZ R4, R48, R3, !PT ;  /* 0x0000000330047209 */ /* 0x004fe40007810000 */
[----:B-1----:R-:W-:Y:S01]  /*1b70*/  FMNMX.FTZ R3, R10, R6, !PT ;  /* 0x000000060a037209 */ /* 0x002fe20007810000 */
[----:B---3--:R-:W-:Y:S02]  /*1b80*/  FMUL.FTZ R5, R14, UR6 ;  /* 0x000000060e057c20 */ /* 0x008fe40008410000 */
[----:B------:R-:W1:Y:S02]  /*1b90*/  SHFL.BFLY PT, R6, R4, 0x2, 0x1f ;  /* 0x0c401f0004067f89 */ /* 0x000e6400000e0000 */
[----:B------:R2:W-:Y:S02]  /*1ba0*/  MUFU.TANH R137, R5 ;  /* 0x0000000500897308 */ /* 0x0005e40000002400 */
[----:B------:R-:W3:Y:S01]  /*1bb0*/  SHFL.BFLY PT, R7, R3, 0x1, 0x1f ;  /* 0x0c201f0003077f89 */ /* 0x000ee200000e0000 */
[----:B--2---:R-:W-:-:S05]  /*1bc0*/  FMUL.FTZ R5, R15, UR6 ;  /* 0x000000060f057c20 */ /* 0x004fca0008410000 */
[----:B------:R2:W-:Y:S01]  /*1bd0*/  MUFU.TANH R227, R5 ;  /* 0x0000000500e37308 */ /* 0x0005e20000002400 */
[----:B-1----:R-:W-:Y:S02]  /*1be0*/  FMNMX.FTZ R4, R4, R6, !PT ;  /* 0x0000000604047209 */ /* 0x002fe40007810000 */
[----:B---3--:R-:W-:Y:S01]  /*1bf0*/  FMNMX.FTZ R134, R3, R7, !PT ;  /* 0x0000000703867209 */ /* 0x008fe20007810000 */
[----:B------:R-:W-:Y:S02]  /*1c00*/  FMUL.FTZ R3, R23, UR6 ;  /* 0x0000000617037c20 */ /* 0x000fe40008410000 */
[----:B------:R-:W1:Y:S01]  /*1c10*/  SHFL.BFLY PT, R133, R4, 0x1, 0x1f ;  /* 0x0c201f0004857f89 */ /* 0x000e6200000e0000 */
[C---:B------:R-:W-:Y:S01]  /*1c20*/  FSETP.NEU.FTZ.AND P0, PT, R134.reuse, -INF , PT ;  /* 0xff8000008600780b */ /* 0x040fe20003f1d000 */
[----:B------:R-:W-:Y:S01]  /*1c30*/  FMUL.FTZ R13, R134, UR4 ;  /* 0x00000004860d7c20 */ /* 0x000fe20008410000 */
[----:B------:R3:W-:Y:S04]  /*1c40*/  MUFU.TANH R226, R3 ;  /* 0x0000000300e27308 */ /* 0x0007e80000002400 */
[----:B------:R-:W-:Y:S01]  /*1c50*/  FSEL R13, R13, RZ, P0 ;  /* 0x000000ff0d0d7208 */ /* 0x000fe20000000000 */
[----:B--2---:R-:W-:-:S04]  /*1c60*/  FMUL.FTZ R5, R20, UR6 ;  /* 0x0000000614057c20 */ /* 0x004fc80008410000 */
[----:B------:R2:W4:Y:S01]  /*1c70*/  MUFU.TANH R14, R5 ;  /* 0x00000005000e7308 */ /* 0x0005220000002400 */
[----:B---3--:R-:W-:Y:S01]  /*1c80*/  FFMA.FTZ R3, R76, UR4, -R13 ;  /* 0x000000044c037c23 */ /* 0x008fe2000801080d */
[----:B-1----:R-:W-:-:S06]  /*1c90*/  FMNMX.FTZ R133, R4, R133, !PT ;  /* 0x0000008504857209 */ /* 0x002fcc0007810000 */
[----:B------:R1:W-:Y:S01]  /*1ca0*/  MUFU.EX2 R251, R3 ;  /* 0x0000000300fb7308 */ /* 0x0003e20000000800 */
[----:B------:R-:W-:Y:S01]  /*1cb0*/  FFMA.FTZ R4, R29, UR4, -R13 ;  /* 0x000000041d047c23 */ /* 0x000fe2000801080d */
[C---:B------:R-:W-:Y:S01]  /*1cc0*/  FSETP.NEU.FTZ.AND P0, PT, R133.reuse, -INF , PT ;  /* 0xff8000008500780b */ /* 0x040fe20003f1d000 */
[----:B------:R-:W-:Y:S01]  /*1cd0*/  FMUL.FTZ R12, R133, UR4 ;  /* 0x00000004850c7c20 */ /* 0x000fe20008410000 */
[----:B--2---:R-:W-:-:S04]  /*1ce0*/  FMUL.FTZ R5, R21, UR6 ;  /* 0x0000000615057c20 */ /* 0x004fc80008410000 */
[----:B------:R-:W-:Y:S01]  /*1cf0*/  MUFU.EX2 R252, R4 ;  /* 0x0000000400fc7308 */ /* 0x000fe20000000800 */
[----:B------:R-:W-:-:S05]  /*1d00*/  FSEL R12, R12, RZ, P0 ;  /* 0x000000ff0c0c7208 */ /* 0x000fca0000000000 */
[----:B------:R-:W-:Y:S02]  /*1d10*/  FFMA.FTZ R6, R38, UR4, -R12 ;  /* 0x0000000426067c23 */ /* 0x000fe4000801080c */
[----:B------:R2:W3:Y:S01]  /*1d20*/  MUFU.TANH R51, R5 ;  /* 0x0000000500337308 */ /* 0x0004e20000002400 */
[----:B-1----:R-:W-:-:S07]  /*1d30*/  FFMA.FTZ R3, R36, UR4, -R13 ;  /* 0x0000000424037c23 */ /* 0x002fce000801080d */
[----:B------:R1:W-:Y:S08]  /*1d40*/  MUFU.EX2 R246, R3 ;  /* 0x0000000300f67308 */ /* 0x0003f00000000800 */
[----:B------:R5:W-:Y:S01]  /*1d50*/  MUFU.EX2 R243, R6 ;  /* 0x0000000600f37308 */ /* 0x000be20000000800 */
[----:B--2---:R-:W-:-:S07]  /*1d60*/  FMUL.FTZ R5, R22, UR6 ;  /* 0x0000000616057c20 */ /* 0x004fce0008410000 */
[----:B------:R2:W3:Y:S01]  /*1d70*/  MUFU.TANH R55, R5 ;  /* 0x0000000500377308 */ /* 0x0004e20000002400 */
[----:B-1----:R-:W-:-:S07]  /*1d80*/  FFMA.FTZ R3, R28, UR4, -R13 ;  /* 0x000000041c037c23 */ /* 0x002fce000801080d */
[----:B------:R1:W-:Y:S01]  /*1d90*/  MUFU.EX2 R244, R3 ;  /* 0x0000000300f47308 */ /* 0x0003e20000000800 */
[----:B-----5:R-:W-:-:S07]  /*1da0*/  FFMA.FTZ R6, R37, UR4, -R12 ;  /* 0x0000000425067c23 */ /* 0x020fce000801080c */
[----:B------:R5:W5:Y:S01]  /*1db0*/  MUFU.EX2 R241, R6 ;  /* 0x0000000600f17308 */ /* 0x000b620000000800 */
[----:B--2---:R-:W-:-:S04]  /*1dc0*/  FMNMX3.FTZ R5, R85, R84, R68, !PT ;  /* 0x0000005455057276 */ /* 0x004fc80007810044 */
[----:B------:R-:W-:-:S04]  /*1dd0*/  FMNMX3.FTZ R5, R5, R78, R50, !PT ;  /* 0x0000004e05057276 */ /* 0x000fc80007810032 */
[----:B----4-:R-:W-:Y:S02]  /*1de0*/  FMNMX3.FTZ R5, R5, R49, R14, !PT ;  /* 0x0000003105057276 */ /* 0x010fe4000781000e */
[----:B-1----:R-:W-:Y:S02]  /*1df0*/  FMNMX3.FTZ R3, R86, R87, R77, !PT ;  /* 0x0000005756037276 */ /* 0x002fe4000781004d */
[----:B---3--:R-:W-:Y:S02]  /*1e00*/  FMNMX.FTZ R5, R51, R5, !PT ;  /* 0x0000000533057209 */ /* 0x008fe40007810000 */
[----:B------:R-:W-:-:S03]  /*1e10*/  FMNMX3.FTZ R3, R3, R9, R137, !PT ;  /* 0x0000000903037276 */ /* 0x000fc60007810089 */
[----:B------:R-:W1:Y:S01]  /*1e20*/  SHFL.BFLY PT, R8, R5, 0x2, 0x1f ;  /* 0x0c401f0005087f89 */ /* 0x000e6200000e0000 */
[----:B------:R-:W-:Y:S02]  /*1e30*/  FMNMX3.FTZ R4, R3, R227, R55, !PT ;  /* 0x000000e303047276 */ /* 0x000fe40007810037 */
[----:B------:R-:W-:Y:S02]  /*1e40*/  LOP3.LUT R3, R109, 0x200, R110, 0xf8, !PT ;  /* 0x000002006d037812 */ /* 0x000fe400078ef86e */
[----:B------:R-:W-:Y:S02]  /*1e50*/  FMNMX.FTZ R4, R226, R4, !PT ;  /* 0x00000004e2047209 */ /* 0x000fe40007810000 */
[----:B------:R-:W-:-:S03]  /*1e60*/  LEA R212, R3, UR5, 0x1 ;  /* 0x0000000503d47c11 */ /* 0x000fc6000f8e08ff */
[----:B------:R-:W2:Y:S01]  /*1e70*/  SHFL.BFLY PT, R7, R4, 0x2, 0x1f ;  /* 0x0c401f0004077f89 */ /* 0x000ea200000e0000 */
[-C--:B------:R-:W-:Y:S01]  /*1e80*/  IADD3 R214, PT, PT, R2, R212.reuse, RZ ;  /* 0x000000d402d67210 */ /* 0x080fe20007ffe0ff */
[--C-:B------:R-:W-:Y:S01]  /*1e90*/  FFMA.FTZ R2, R31, UR4, -R12.reuse ;  /* 0x000000041f027c23 */ /* 0x100fe2000801080c */
[C---:B------:R-:W-:Y:S01]  /*1ea0*/  IADD3 R219, PT, PT, R0.reuse, R212, RZ ;  /* 0x000000d400db7210 */ /* 0x040fe20007ffe0ff */
[----:B------:R-:W-:Y:S01]  /*1eb0*/  LDSM.16.MT88.4 R44, [R212+0xa000] ;  /* 0x00a00000d42c783b */ /* 0x000fe20000004200 */
[----:B------:R-:W-:Y:S01]  /*1ec0*/  IADD3 R218, PT, PT, R0, R214, RZ ;  /* 0x000000d600da7210 */ /* 0x000fe20007ffe0ff */
[----:B------:R2:W-:Y:S02]  /*1ed0*/  MUFU.EX2 R245, R2 ;  /* 0x0000000200f57308 */ /* 0x0005e40000000800 */
[----:B------:R-:W-:Y:S04]  /*1ee0*/  LDSM.16.MT88.4 R20, [R214+0xb000] ;  /* 0x00b00000d614783b */ /* 0x000fe80000004200 */
[----:B------:R-:W-:Y:S01]  /*1ef0*/  LDSM.16.MT88.4 R16, [R218+0xb000] ;  /* 0x00b00000da10783b */ /* 0x000fe20000004200 */
[----:B-1----:R-:W-:Y:S01]  /*1f00*/  FMNMX.FTZ R3, R5, R8, !PT ;  /* 0x0000000805037209 */ /* 0x002fe20007810000 */
[----:B------:R-:W-:-:S02]  /*1f10*/  FFMA.FTZ R5, R30, UR4, -R12 ;  /* 0x000000041e057c23 */ /* 0x000fc4000801080c */
[----:B------:R-:W-:Y:S02]  /*1f20*/  LDSM.16.MT88.4 R40, [R219+0xa000] ;  /* 0x00a00000db28783b */ /* 0x000fe40000004200 */
[----:B------:R1:W3:Y:S02]  /*1f30*/  MUFU.EX2 R242, R5 ;  /* 0x0000000500f27308 */ /* 0x0002e40000000800 */
[----:B-----5:R-:W4:Y:S01]  /*1f40*/  SHFL.BFLY PT, R6, R3, 0x1, 0x1f ;  /* 0x0c201f0003067f89 */ /* 0x020f2200000e0000 */
[----:B--2---:R-:W-:-:S03]  /*1f50*/  FMNMX.FTZ R2, R4, R7, !PT ;  /* 0x0000000704027209 */ /* 0x004fc60007810000 */
[----:B------:R-:W-:Y:S01]  /*1f60*/  LDSM.16.MT88.4 R36, [R214+0xa000] ;  /* 0x00a00000d624783b */ /* 0x000fe20000004200 */
[----:B------:R-:W-:-:S03]  /*1f70*/  F2FP.BF16.F32.PACK_AB R4, R246, R251 ;  /* 0x000000fbf604723e */ /* 0x000fc600000010ff */
[----:B------:R-:W2:Y:S04]  /*1f80*/  SHFL.BFLY PT, R8, R2, 0x1, 0x1f ;  /* 0x0c201f0002087f89 */ /* 0x000ea800000e0000 */
[----:B------:R-:W5:Y:S01]  /*1f90*/  LDSM.16.MT88.4 R32, [R218+0xa000] ;  /* 0x00a00000da20783b */ /* 0x000f620000004200 */
[----:B-1----:R-:W-:-:S03]  /*1fa0*/  F2FP.BF16.F32.PACK_AB R5, R241, R243 ;  /* 0x000000f3f105723e */ /* 0x002fc600000010ff */
[----:B------:R-:W1:Y:S01]  /*1fb0*/  LDSM.16.MT88.4 R28, [R212+0xb000] ;  /* 0x00b00000d41c783b */ /* 0x000e620000004200 */
[----:B---3--:R-:W-:-:S03]  /*1fc0*/  F2FP.BF16.F32.PACK_AB R7, R245, R242 ;  /* 0x000000f2f507723e */ /* 0x008fc600000010ff */
[----:B------:R-:W3:Y:S01]  /*1fd0*/  LDSM.16.MT88.4 R24, [R219+0xb000] ;  /* 0x00b00000db18783b */ /* 0x000ee20000004200 */
[----:B----4-:R-:W-:-:S03]  /*1fe0*/  FMNMX.FTZ R136, R3, R6, !PT ;  /* 0x0000000603887209 */ /* 0x010fc60007810000 */
[----:B------:R-:W-:Y:S01]  /*1ff0*/  LDSM.16.MT88.4 R80, [R212+0xb800] ;  /* 0x00b80000d450783b */ /* 0x000fe20000004200 */
[----:B------:R-:W-:Y:S02]  /*2000*/  F2FP.BF16.F32.PACK_AB R6, R252, R244 ;  /* 0x000000f4fc06723e */ /* 0x000fe400000010ff */
[C---:B------:R-:W-:Y:S01]  /*2010*/  FSETP.NEU.FTZ.AND P0, PT, R136.reuse, -INF , PT ;  /* 0xff8000008800780b */ /* 0x040fe20003f1d000 */
[----:B------:R-:W-:Y:S01]  /*2020*/  FMUL.FTZ R0, R136, UR4 ;  /* 0x0000000488007c20 */ /* 0x000fe20008410000 */
[----:B------:R-:W-:Y:S01]  /*2030*/  LDSM.16.MT88.4 R96, [R219+0xb800] ;  /* 0x00b80000db60783b */ /* 0x000fe20000004200 */
[----:B--2---:R-:W-:Y:S02]  /*2040*/  FMNMX.FTZ R135, R2, R8, !PT ;  /* 0x0000000802877209 */ /* 0x004fe40007810000 */
[----:B------:R-:W-:Y:S01]  /*2050*/  HMMA.16816.F32.BF16 R104, R4, R20, RZ ;  /* 0x000000140468723c */ /* 0x000fe200000418ff */
[----:B------:R-:W-:Y:S01]  /*2060*/  FSEL R0, R0, RZ, P0 ;  /* 0x000000ff00007208 */ /* 0x000fe20000000000 */
[----:B------:R-:W-:Y:S01]  /*2070*/  LDSM.16.MT88.4 R156, [R212+0xa800] ;  /* 0x00a80000d49c783b */ /* 0x000fe20000004200 */
[----:B------:R-:W-:-:S03]  /*2080*/  FSETP.NEU.FTZ.AND P0, PT, R135, -INF , PT ;  /* 0xff8000008700780b */ /* 0x000fc60003f1d000 */
[--C-:B------:R-:W-:Y:S01]  /*2090*/  FFMA.FTZ R3, R85, UR4, -R0.reuse ;  /* 0x0000000455037c23 */ /* 0x100fe20008010800 */
[--C-:B------:R-:W-:Y:S01]  /*20a0*/  FFMA.FTZ R2, R84, UR4, -R0.reuse ;  /* 0x0000000454027c23 */ /* 0x100fe20008010800 */
[C---:B------:R-:W-:Y:S01]  /*20b0*/  HMMA.16816.F32.BF16 R120, R4.reuse, R16, RZ ;  /* 0x000000100478723c */ /* 0x040fe200000418ff */
[----:B------:R-:W-:Y:S01]  /*20c0*/  LDSM.16.MT88.4 R172, [R219+0xa800] ;  /* 0x00a80000dbac783b */ /* 0x000fe20000004200 */
[----:B------:R2:W-:Y:S03]  /*20d0*/  MUFU.EX2 R238, R3 ;  /* 0x0000000300ee7308 */ /* 0x0005e60000000800 */
[----:B------:R-:W-:Y:S03]  /*20e0*/  LDSM.16.MT88.4 R64, [R218+0xa800] ;  /* 0x00a80000da40783b */ /* 0x000fe60000004200 */
[C---:B------:R-:W-:Y:S01]  /*20f0*/  HMMA.16816.F32.BF16 R144, R4.reuse, R44, RZ ;  /* 0x0000002c0490723c */ /* 0x040fe200000418ff */
[----:B------:R-:W-:Y:S01]  /*2100*/  LDSM.16.MT88.4 R112, [R214+0xb800] ;  /* 0x00b80000d670783b */ /* 0x000fe20000004200 */
[----:B------:R4:W5:Y:S06]  /*2110*/  MUFU.EX2 R237, R2 ;  /* 0x0000000200ed7308 */ /* 0x00096c0000000800 */
[----:B------:R-:W-:Y:S01]  /*2120*/  HMMA.16816.F32.BF16 R164, R4, R40, RZ ;  /* 0x0000002804a4723c */ /* 0x000fe200000418ff */
[----:B--2---:R-:W-:-:S04]  /*2130*/  FFMA.FTZ R3, R68, UR4, -R0 ;  /* 0x0000000444037c23 */ /* 0x004fc80008010800 */
[----:B------:R2:W-:Y:S03]  /*2140*/  MUFU.EX2 R239, R3 ;  /* 0x0000000300ef7308 */ /* 0x0005e60000000800 */
[----:B------:R-:W-:Y:S01]  /*2150*/  HMMA.16816.F32.BF16 R56, R4, R36, RZ ;  /* 0x000000240438723c */ /* 0x000fe200000418ff */
[----:B----4-:R-:W-:Y:S01]  /*2160*/  FMUL.FTZ R2, R135, UR4 ;  /* 0x0000000487027c20 */ /* 0x010fe20008410000 */
[----:B-----5:R-:W-:-:S04]  /*2170*/  F2FP.BF16.F32.PACK_AB R8, R237, R238 ;  /* 0x000000eeed08723e */ /* 0x020fc800000010ff */
[----:B------:R-:W-:Y:S02]  /*2180*/  FSEL R2, R2, RZ, P0 ;  /* 0x000000ff02027208 */ /* 0x000fe40000000000 */
[----:B------:R-:W-:Y:S01]  /*2190*/  HMMA.16816.F32.BF16 R68, R4, R32, RZ ;  /* 0x000000200444723c */ /* 0x000fe200000418ff */
[----:B--2---:R-:W-:-:S07]  /*21a0*/  FFMA.FTZ R3, R78, UR4, -R0 ;  /* 0x000000044e037c23 */ /* 0x004fce0008010800 */
[C---:B-1----:R-:W-:Y:S01]  /*21b0*/  HMMA.16816.F32.BF16 R72, R4.reuse, R28, RZ ;  /* 0x0000001c0448723c */ /* 0x042fe200000418ff */
[----:B------:R1:W2:Y:S07]  /*21c0*/  MUFU.EX2 R240, R3 ;  /* 0x0000000300f07308 */ /* 0x0002ae0000000800 */
[C---:B---3--:R-:W-:Y:S08]  /*21d0*/  HMMA.16816.F32.BF16 R88, R4.reuse, R24, RZ ;  /* 0x000000180458723c */ /* 0x048ff000000418ff */
[----:B------:R-:W-:Y:S01]  /*21e0*/  HMMA.16816.F32.BF16 R152, R4, R46, RZ ;  /* 0x0000002e0498723c */ /* 0x000fe200000418ff */
[----:B-1----:R-:W-:Y:S01]  /*21f0*/  FFMA.FTZ R3, R86, UR4, -R2 ;  /* 0x0000000456037c23 */ /* 0x002fe20008010802 */
[----:B--2---:R-:W-:-:S03]  /*2200*/  F2FP.BF16.F32.PACK_AB R10, R240, R239 ;  /* 0x000000eff00a723e */ /* 0x004fc600000010ff */
        /* <DEDUP_REMOVED lines=12> */
[----:B------:R-:W3:Y:S01]  /*22d0*/  LDSM.16.MT88.4 R4, [R214+0xa800] ;  /* 0x00a80000d604783b */ /* 0x000ee20000004200 */
[----:B-1----:R-:W-:Y:S01]  /*22e0*/  FFMA.FTZ R3, R9, UR4, -R2 ;  /* 0x0000000409037c23 */ /* 0x002fe20008010802 */
[----:B--2---:R-:W-:-:S03]  /*22f0*/  F2FP.BF16.F32.PACK_AB R9, R234, R236 ;  /* 0x000000ecea09723e */ /* 0x004fc600000010ff */
        /* <DEDUP_REMOVED lines=34> */
[----:B------:R-:W-:Y:S01]  /*2520*/  HMMA.16816.F32.BF16 R184, R8, R18, RZ ;  /* 0x0000001208b8723c */ /* 0x000fe200000418ff */
[----:B------:R-:W2:Y:S01]  /*2530*/  LDSM.16.MT88.4 R8, [R218+0xb800] ;  /* 0x00b80000da08783b */ /* 0x000ea20000004200 */
[----:B-1----:R-:W-:-:S04]  /*2540*/  FFMA.FTZ R3, R48, UR4, -R12 ;  /* 0x0000000430037c23 */ /* 0x002fc8000801080c */
[----:B------:R1:W4:Y:S02]  /*2550*/  MUFU.EX2 R20, R3 ;  /* 0x0000000300147308 */ /* 0x0003240000000800 */
[----:B-1----:R-:W-:Y:S01]  /*2560*/  FFMA.FTZ R3, R50, UR4, -R0 ;  /* 0x0000000432037c23 */ /* 0x002fe20008010800 */
[----:B----4-:R-:W-:-:S05]  /*2570*/  F2FP.BF16.F32.PACK_AB R127, R20, R21 ;  /* 0x00000015147f723e */ /* 0x010fca00000010ff */
[----:B------:R1:W-:Y:S02]  /*2580*/  MUFU.EX2 R16, R3 ;  /* 0x0000000300107308 */ /* 0x0003e40000000800 */
[C---:B---3--:R-:W-:Y:S08]  /*2590*/  HMMA.16816.F32.BF16 R44, R124.reuse, R6, R76 ;  /* 0x000000067c2c723c */ /* 0x048ff0000004184c */
[----:B------:R-:W-:Y:S01]  /*25a0*/  HMMA.16816.F32.BF16 R76, R124, R82, R92 ;  /* 0x000000527c4c723c */ /* 0x000fe2000004185c */
[----:B-1----:R-:W-:-:S07]  /*25b0*/  FFMA.FTZ R3, R49, UR4, -R0 ;  /* 0x0000000431037c23 */ /* 0x002fce0008010800 */
[C---:B------:R-:W-:Y:S01]  /*25c0*/  HMMA.16816.F32.BF16 R40, R124.reuse, R4, R56 ;  /* 0x000000047c28723c */ /* 0x040fe20000041838 */
[----:B------:R1:W3:Y:S07]  /*25d0*/  MUFU.EX2 R15, R3 ;  /* 0x00000003000f7308 */ /* 0x0002ee0000000800 */
[C---:B------:R-:W-:Y:S08]  /*25e0*/  HMMA.16816.F32.BF16 R92, R124.reuse, R98, R108 ;  /* 0x000000627c5c723c */ /* 0x040ff0000004186c */
[----:B------:R-:W-:Y:S01]  /*25f0*/  HMMA.16816.F32.BF16 R144, R124, R156, R144 ;  /* 0x0000009c7c90723c */ /* 0x000fe20000041890 */
[--C-:B-1----:R-:W-:Y:S01]  /*2600*/  FFMA.FTZ R3, R14, UR4, -R0.reuse ;  /* 0x000000040e037c23 */ /* 0x102fe20008010800 */
[----:B------:R-:W-:-:S03]  /*2610*/  FFMA.FTZ R0, R51, UR4, -R0 ;  /* 0x0000000433007c23 */ /* 0x000fc60008010800 */
[----:B------:R-:W-:Y:S03]  /*2620*/  MUFU.EX2 R14, R3 ;  /* 0x00000003000e7308 */ /* 0x000fe60000000800 */
[C---:B------:R-:W-:Y:S05]  /*2630*/  HMMA.16816.F32.BF16 R164, R124.reuse, R172, R164 ;  /* 0x000000ac7ca4723c */ /* 0x040fea00000418a4 */
[----:B------:R1:W-:Y:S03]  /*2640*/  MUFU.EX2 R13, R0 ;  /* 0x00000000000d7308 */ /* 0x0003e60000000800 */
[C---:B------:R-:W-:Y:S08]  /*2650*/  HMMA.16816.F32.BF16 R56, R124.reuse, R64, R68 ;  /* 0x000000407c38723c */ /* 0x040ff00000041844 */
[----:B------:R-:W-:Y:S01]  /*2660*/  HMMA.16816.F32.BF16 R72, R124, R80, R72 ;  /* 0x000000507c48723c */ /* 0x000fe20000041848 */
[----:B-1----:R-:W-:-:S07]  /*2670*/  FFMA.FTZ R0, R137, UR4, -R2 ;  /* 0x0000000489007c23 */ /* 0x002fce0008010802 */
[C---:B------:R-:W-:Y:S01]  /*2680*/  HMMA.16816.F32.BF16 R88, R124.reuse, R96, R88 ;  /* 0x000000607c58723c */ /* 0x040fe20000041858 */
[----:B------:R1:W-:Y:S07]  /*2690*/  MUFU.EX2 R12, R0 ;  /* 0x00000000000c7308 */ /* 0x0003ee0000000800 */
[C---:B------:R-:W-:Y:S08]  /*26a0*/  HMMA.16816.F32.BF16 R104, R124.reuse, R112, R104 ;  /* 0x000000707c68723c */ /* 0x040ff00000041868 */
[----:B--2---:R-:W-:Y:S01]  /*26b0*/  HMMA.16816.F32.BF16 R120, R124, R8, R120 ;  /* 0x000000087c78723c */ /* 0x004fe20000041878 */
[----:B-1----:R-:W-:-:S04]  /*26c0*/  FFMA.FTZ R0, R227, UR4, -R2 ;  /* 0x00000004e3007c23 */ /* 0x002fc80008010802 */
[----:B------:R1:W2:Y:S03]  /*26d0*/  MUFU.EX2 R3, R0 ;  /* 0x0000000000037308 */ /* 0x0002a60000000800 */
[C---:B------:R-:W-:Y:S08]  /*26e0*/  HMMA.16816.F32.BF16 R152, R124.reuse, R158, R152 ;  /* 0x0000009e7c98723c */ /* 0x040ff00000041898 */
[----:B------:R-:W-:Y:S01]  /*26f0*/  HMMA.16816.F32.BF16 R168, R124, R174, R168 ;  /* 0x000000ae7ca8723c */ /* 0x000fe200000418a8 */
[--C-:B-1----:R-:W-:Y:S01]  /*2700*/  FFMA.FTZ R0, R55, UR4, -R2.reuse ;  /* 0x0000000437007c23 */ /* 0x102fe20008010802 */
[----:B------:R-:W-:-:S06]  /*2710*/  FFMA.FTZ R2, R226, UR4, -R2 ;  /* 0x00000004e2027c23 */ /* 0x000fcc0008010802 */
[C---:B------:R-:W-:Y:S01]  /*2720*/  HMMA.16816.F32.BF16 R60, R124.reuse, R66, R84 ;  /* 0x000000427c3c723c */ /* 0x040fe20000041854 */
[----:B------:R-:W-:Y:S07]  /*2730*/  MUFU.EX2 R0, R0 ;  /* 0x0000000000007308 */ /* 0x000fee0000000800 */
[C---:B------:R-:W-:Y:S01]  /*2740*/  HMMA.16816.F32.BF16 R108, R124.reuse, R114, R140 ;  /* 0x000000727c6c723c */ /* 0x040fe2000004188c */
[----:B------:R-:W1:Y:S07]  /*2750*/  MUFU.EX2 R2, R2 ;  /* 0x0000000200027308 */ /* 0x000e6e0000000800 */
[----:B------:R-:W-:Y:S01]  /*2760*/  HMMA.16816.F32.BF16 R124, R124, R10, R128 ;  /* 0x0000000a7c7c723c */ /* 0x000fe20000041880 */
[----:B---3--:R-:W-:-:S02]  /*2770*/  F2FP.BF16.F32.PACK_AB R128, R15, R16 ;  /* 0x000000100f80723e */ /* 0x008fc400000010ff */
[----:B--2---:R-:W-:Y:S02]  /*2780*/  F2FP.BF16.F32.PACK_AB R129, R3, R12 ;  /* 0x0000000c0381723e */ /* 0x004fe400000010ff */
[----:B------:R-:W-:Y:S02]  /*2790*/  F2FP.BF16.F32.PACK_AB R130, R13, R14 ;  /* 0x0000000e0d82723e */ /* 0x000fe400000010ff */
        /* <DEDUP_REMOVED lines=47> */
[C---:B------:R-:W-:Y:S01]  /*2a90*/  SHF.L.U64.HI R251, R138.reuse, 0x4, R139 ;  /* 0x000000048afb7819 */ /* 0x040fe2000001028b */
[----:B------:R-:W-:Y:S01]  /*2aa0*/  IMAD.SHL.U32 R252, R138, 0x10, RZ ;  /* 0x000000108afc7824 */ /* 0x000fe200078e00ff */
[----:B------:R-:W-:Y:S01]  /*2ab0*/  LEA.HI.SX32 R225, R225, 0xfffffffe, 0x1b ;  /* 0xfffffffee1e17811 */ /* 0x000fe200078fdaff */
[----:B------:R-:W-:Y:S01]  /*2ac0*/  IMAD.MOV.U32 R138, RZ, RZ, R134 ;  /* 0x000000ffff8a7224 */ /* 0x000fe200078e0086 */
[----:B------:R-:W-:Y:S01]  /*2ad0*/  MOV R137, R133 ;  /* 0x0000008500897202 */ /* 0x000fe20000000f00 */
[----:B------:R-:W-:Y:S01]  /*2ae0*/  IMAD.MOV.U32 R3, RZ, RZ, R136 ;  /* 0x000000ffff037224 */ /* 0x000fe200078e0088 */
[----:B------:R-:W-:Y:S01]  /*2af0*/  MOV R132, R135 ;  /* 0x0000008700847202 */ /* 0x000fe20000000f00 */
[----:B------:R-:W1:Y:S01]  /*2b00*/  LDCU UR8, c[0x0][0x50c] ;  /* 0x0000a180ff0877ac */ /* 0x000e620008000800 */
[----:B------:R-:W2:Y:S01]  /*2b10*/  LDCU UR4, c[0x0][0x45c] ;  /* 0x00008b80ff0477ac */ /* 0x000ea20008000800 */
[----:B------:R-:W3:Y:S01]  /*2b20*/  LDCU.64 UR6, c[0x0][0x3c0] ;  /* 0x00007800ff0677ac */ /* 0x000ee20008000a00 */
[----:B------:R-:W-:Y:S05]  /*2b30*/  BRA `(.L_x_1820) ;  /* 0x00000000005c7947 */ /* 0x000fea0003800000 */
.L_x_1822:
[----:B------:R-:W5:Y:S01]  /*2b40*/  LDL R226, [R1+0xc] ;  /* 0x00000c0001e27983 */ /* 0x000f620000100800 */
[----:B------:R-:W-:Y:S03]  /*2b50*/  VIADD R4, R225, 0xffffffff ;  /* 0xffffffffe1047836 */ /* 0x000fe60000000000 */
[----:B------:R-:W3:Y:S04]  /*2b60*/  LDL R135, [R1] ;  /* 0x0000000001877983 */ /* 0x000ee80000100800 */
[----:B------:R-:W2:Y:S04]  /*2b70*/  LDL R134, [R1+0x4] ;  /* 0x0000040001867983 */ /* 0x000ea80000100800 */
[----:B------:R-:W4:Y:S01]  /*2b80*/  LDL R133, [R1+0x8] ;  /* 0x0000080001857983 */ /* 0x000f220000100800 */
[-C--:B-----5:R-:W-:Y:S02]  /*2b90*/  IMAD R0, R226, R4.reuse, RZ ;  /* 0x00000004e2007224 */ /* 0x0a0fe400078e02ff */
[----:B---3--:R-:W-:Y:S04]  /*2ba0*/  IMAD.WIDE.U32 R4, R135, R4, RZ ;  /* 0x0000000487047225 */ /* 0x008fe800078e00ff */
[----:B------:R-:W-:Y:S01]  /*2bb0*/  IMAD.IADD R0, R5, 0x1, R0 ;  /* 0x0000000105007824 */ /* 0x000fe200078e0200 */
[----:B------:R-:W-:Y:S02]  /*2bc0*/  LEA R8, P1, R4, R250, 0x1 ;  /* 0x000000fa04087211 */ /* 0x000fe400078208ff */
[----:B--2---:R-:W-:Y:S02]  /*2bd0*/  IADD3 R2, P0, PT, R134, R4, RZ ;  /* 0x0000000486027210 */ /* 0x004fe40007f1e0ff */
[-C--:B------:R-:W-:Y:S03]  /*2be0*/  LEA.HI.X R9, R4, R249.reuse, R0, 0x1, P1 ;  /* 0x000000f904097211 */ /* 0x080fe600008f0c00 */
[----:B----4-:R-:W-:Y:S01]  /*2bf0*/  IMAD.X R5, R0, 0x1, R133, P0 ;  /* 0x0000000100057824 */ /* 0x010fe200000e0685 */
        /* <DEDUP_REMOVED lines=11> */
.L_x_1820:
[----:B------:R-:W-:Y:S04]  /*2cb0*/  DEPBAR.LE SB0, 0x0 ;  /* 0x000080000000791a */ /* 0x000fe80000000000 */
[----:B------:R-:W-:Y:S01]  /*2cc0*/  BAR.SYNC.DEFER_BLOCKING 0x0 ;  /* 0x0000000000007b1d */ /* 0x000fe20000010000 */
[C---:B---3--:R-:W-:Y:S04]  /*2cd0*/  IMAD.WIDE.U32 R8, R225.reuse, UR6, RZ ;  /* 0x00000006e1087c25 */ /* 0x048fe8000f8e00ff */
[C---:B------:R-:W-:Y:S01]  /*2ce0*/  IMAD R0, R225.reuse, UR7, R9 ;  /* 0x00000007e1007c24 */ /* 0x040fe2000f8e0209 */
[C---:B------:R-:W-:Y:S02]  /*2cf0*/  LEA R6, P1, R8.reuse, R248, 0x6 ;  /* 0x000000f808067211 */ /* 0x040fe400078230ff */
[C---:B------:R-:W-:Y:S02]  /*2d00*/  LEA R2, P0, R8.reuse, R252, 0x5 ;  /* 0x000000fc08027211 */ /* 0x040fe400078028ff */
        /* <DEDUP_REMOVED lines=8> */
[----:B------:R-:W-:Y:S08]  /*2d90*/  LDGSTS.E.BYPASS.LTC128B.128 [R224+0xa000], desc[UR18][R6.64] ;  /* 0x0a00000006e07fae */ /* 0x000ff0000b981a12 */
[----:B------:R-:W-:Y:S08]  /*2da0*/  LDGSTS.E.BYPASS.LTC128B.128 [R224+0xb000], desc[UR18][R6.64+0x80] ;  /* 0x0b00008006e07fae */ /* 0x000ff0000b981a12 */
[----:B------:R-:W-:Y:S08]  /*2db0*/  LDGSTS.E.BYPASS.LTC128B.128 [R224+0xa800], desc[UR18][R4.64] ;  /* 0x0a80000004e07fae */ /* 0x000ff0000b981a12 */
[----:B------:R3:W-:Y:S08]  /*2dc0*/  LDGSTS.E.BYPASS.LTC128B.128 [R224+0xb800], desc[UR18][R4.64+0x80] ;  /* 0x0b80008004e07fae */ /* 0x0007f0000b981a12 */
[----:B------:R-:W-:Y:S08]  /*2dd0*/  LDSM.16.M88.4 R32, [R213] ;  /* 0x00000000d520783b */ /* 0x000ff00000000200 */
[----:B------:R-:W3:Y:S08]  /*2de0*/  LDSM.16.M88.4 R16, [R217+UR5+0x8000] ;  /* 0x00800005d910783b */ /* 0x000ef00008000200 */
[----:B------:R-:W4:Y:S08]  /*2df0*/  LDSM.16.M88.4 R28, [R213+0x2000] ;  /* 0x00200000d51c783b */ /* 0x000f300000000200 */
[----:B------:R-:W5:Y:S08]  /*2e00*/  LDSM.16.M88.4 R140, [R217+UR5+0x8800] ;  /* 0x00880005d98c783b */ /* 0x000f700008000200 */
[----:B------:R-:W0:Y:S08]  /*2e10*/  LDGDEPBAR ;  /* 0x00000000000079af */ /* 0x000e300000000000 */
[----:B------:R-:W-:Y:S08]  /*2e20*/  LDSM.16.M88.4 R176, [R223] ;  /* 0x00000000dfb0783b */ /* 0x000ff00000000200 */
[----:B------:R-:W1:Y:S01]  /*2e30*/  LDSM.16.M88.4 R180, [R222+0x8000] ;  /* 0x00800000deb4783b */ /* 0x000e620000000200 */
[-C--:B---3--:R-:W-:Y:S07]  /*2e40*/  HMMA.16816.F32.BF16 R4, R32, R16.reuse, RZ ;  /* 0x000000102004723c */ /* 0x088fee00000418ff */
[----:B------:R-:W3:Y:S01]  /*2e50*/  LDSM.16.M88.4 R184, [R223+0x2000] ;  /* 0x00200000dfb8783b */ /* 0x000ee20000000200 */
[C---:B----4-:R-:W-:Y:S07]  /*2e60*/  HMMA.16816.F32.BF16 R8, R28.reuse, R16, RZ ;  /* 0x000000101c08723c */ /* 0x050fee00000418ff */
[----:B------:R-:W4:Y:S01]  /*2e70*/  LDSM.16.M88.4 R188, [R222+0x8800] ;  /* 0x00880000debc783b */ /* 0x000f220000000200 */
[-C--:B------:R-:W-:Y:S07]  /*2e80*/  HMMA.16816.F32.BF16 R12, R28, R18.reuse, RZ ;  /* 0x000000121c0c723c */ /* 0x080fee00000418ff */
[----:B------:R-:W-:Y:S01]  /*2e90*/  LDSM.16.M88.4 R192, [R216] ;  /* 0x00000000d8c0783b */ /* 0x000fe20000000200 */
[C---:B------:R-:W-:Y:S07]  /*2ea0*/  HMMA.16816.F32.BF16 R16, R32.reuse, R18, RZ ;  /* 0x000000122010723c */ /* 0x040fee00000418ff */
[----:B------:R-:W2:Y:S01]  /*2eb0*/  LDSM.16.M88.4 R196, [R215+0x8000] ;  /* 0x00800000d7c4783b */ /* 0x000ea20000000200 */
[-C--:B-----5:R-:W-:Y:S07]  /*2ec0*/  HMMA.16816.F32.BF16 R20, R32, R140.reuse, RZ ;  /* 0x0000008c2014723c */ /* 0x0a0fee00000418ff */
[----:B------:R-:W5:Y:S01]  /*2ed0*/  LDSM.16.M88.4 R200, [R216+0x2000] ;  /* 0x00200000d8c8783b */ /* 0x000f620000000200 */
[C---:B------:R-:W-:Y:S07]  /*2ee0*/  HMMA.16816.F32.BF16 R24, R28.reuse, R140, RZ ;  /* 0x0000008c1c18723c */ /* 0x040fee00000418ff */
[----:B------:R-:W5:Y:S01]  /*2ef0*/  LDSM.16.M88.4 R204, [R215+0x8800] ;  /* 0x00880000d7cc783b */ /* 0x000f620000000200 */
[-C--:B------:R-:W-:Y:S07]  /*2f00*/  HMMA.16816.F32.BF16 R28, R28, R142.reuse, RZ ;  /* 0x0000008e1c1c723c */ /* 0x080fee00000418ff */
[----:B------:R-:W-:Y:S01]  /*2f10*/  LDSM.16.M88.4 R208, [R221+0x2000] ;  /* 0x00200000ddd0783b */ /* 0x000fe20000000200 */
[----:B------:R-:W-:Y:S07]  /*2f20*/  HMMA.16816.F32.BF16 R32, R32, R142, RZ ;  /* 0x0000008e2020723c */ /* 0x000fee00000418ff */
[----:B------:R-:W-:Y:S01]  /*2f30*/  LDSM.16.M88.4 R140, [R221] ;  /* 0x00000000dd8c783b */ /* 0x000fe20000000200 */
[-C--:B-1----:R-:W-:Y:S08]  /*2f40*/  HMMA.16816.F32.BF16 R4, R176, R180.reuse, R4 ;  /* 0x000000b4b004723c */ /* 0x082ff00000041804 */
[C---:B---3--:R-:W-:Y:S08]  /*2f50*/  HMMA.16816.F32.BF16 R8, R184.reuse, R180, R8 ;  /* 0x000000b4b808723c */ /* 0x048ff00000041808 */
[-C--:B------:R-:W-:Y:S08]  /*2f60*/  HMMA.16816.F32.BF16 R12, R184, R182.reuse, R12 ;  /* 0x000000b6b80c723c */ /* 0x080ff0000004180c */
[C---:B------:R-:W-:Y:S01]  /*2f70*/  HMMA.16816.F32.BF16 R16, R176.reuse, R182, R16 ;  /* 0x000000b6b010723c */ /* 0x040fe20000041810 */
[----:B------:R-:W1:Y:S07]  /*2f80*/  LDSM.16.M88.4 R180, [R220+0x8000] ;  /* 0x00800000dcb4783b */ /* 0x000e6e0000000200 */
[-C--:B----4-:R-:W-:Y:S08]  /*2f90*/  HMMA.16816.F32.BF16 R20, R176, R188.reuse, R20 ;  /* 0x000000bcb014723c */ /* 0x090ff00000041814 */
[C---:B------:R-:W-:Y:S08]  /*2fa0*/  HMMA.16816.F32.BF16 R24, R184.reuse, R188, R24 ;  /* 0x000000bcb818723c */ /* 0x040ff00000041818 */
[-C--:B------:R-:W-:Y:S01]  /*2fb0*/  HMMA.16816.F32.BF16 R28, R184, R190.reuse, R28 ;  /* 0x000000beb81c723c */ /* 0x080fe2000004181c */
[----:B------:R-:W-:Y:S07]  /*2fc0*/  LDSM.16.M88.4 R184, [R213+0x4000] ;  /* 0x00400000d5b8783b */ /* 0x000fee0000000200 */
[----:B------:R-:W-:Y:S01]  /*2fd0*/  HMMA.16816.F32.BF16 R32, R176, R190, R32 ;  /* 0x000000beb020723c */ /* 0x000fe20000041820 */
[----:B------:R-:W3:Y:S07]  /*2fe0*/  LDSM.16.M88.4 R176, [R220+0x8800] ;  /* 0x00880000dcb0783b */ /* 0x000eee0000000200 */
[-C--:B--2---:R-:W-:Y:S01]  /*2ff0*/  HMMA.16816.F32.BF16 R4, R192, R196.reuse, R4 ;  /* 0x000000c4c004723c */ /* 0x084fe20000041804 */
[----:B------:R-:W2:Y:S07]  /*3000*/  LDSM.16.M88.4 R188, [R217+UR5+0x9000] ;  /* 0x00900005d9bc783b */ /* 0x000eae0008000200 */
[C---:B-----5:R-:W-:Y:S08]  /*3010*/  HMMA.16816.F32.BF16 R8, R200.reuse, R196, R8 ;  /* 0x000000c4c808723c */ /* 0x060ff00000041808 */
[-C--:B------:R-:W-:Y:S08]  /*3020*/  HMMA.16816.F32.BF16 R12, R200, R198.reuse, R12 ;  /* 0x000000c6c80c723c */ /* 0x080ff0000004180c */
[C---:B------:R-:W-:Y:S01]  /*3030*/  HMMA.16816.F32.BF16 R16, R192.reuse, R198, R16 ;  /* 0x000000c6c010723c */ /* 0x040fe20000041810 */
[----:B------:R-:W4:Y:S07]  /*3040*/  LDSM.16.M88.4 R196, [R213+0x6000] ;  /* 0x00600000d5c4783b */ /* 0x000f2e0000000200 */
        /* <DEDUP_REMOVED lines=17> */
[----:B------:R-:W3:Y:S07]  /*3160*/  LDSM.16.M88.4 R140, [R223+0x6000] ;  /* 0x00600000df8c783b */ /* 0x000eee0000000200 */
[-C--:B--2---:R-:W-:Y:S01]  /*3170*/  HMMA.16816.F32.BF16 R4, R184, R188.reuse, R4 ;  /* 0x000000bcb804723c */ /* 0x084fe20000041804 */
[----:B------:R-:W2:Y:S07]  /*3180*/  LDSM.16.M88.4 R176, [R222+0x9800] ;  /* 0x00980000deb0783b */ /* 0x000eae0000000200 */
[C---:B----4-:R-:W-:Y:S08]  /*3190*/  HMMA.16816.F32.BF16 R8, R196.reuse, R188, R8 ;  /* 0x000000bcc408723c */ /* 0x050ff00000041808 */
        /* <DEDUP_REMOVED lines=8> */
[----:B------:R-:W4:Y:S07]  /*3220*/  LDSM.16.M88.4 R184, [R216+0x6000] ;  /* 0x00600000d8b8783b */ /* 0x000f2e0000000200 */
[-C--:B-1----:R-:W-:Y:S01]  /*3230*/  HMMA.16816.F32.BF16 R4, R180, R200.reuse, R4 ;  /* 0x000000c8b404723c */ /* 0x082fe20000041804 */
[----:B------:R-:W1:Y:S07]  /*3240*/  LDSM.16.M88.4 R192, [R221+0x4000] ;  /* 0x00400000ddc0783b */ /* 0x000e6e0000000200 */
[C---:B---3--:R-:W-:Y:S08]  /*3250*/  HMMA.16816.F32.BF16 R8, R140.reuse, R200, R8 ;  /* 0x000000c88c08723c */ /* 0x048ff00000041808 */
[-C--:B------:R-:W-:Y:S08]  /*3260*/  HMMA.16816.F32.BF16 R12, R140, R202.reuse, R12 ;  /* 0x000000ca8c0c723c */ /* 0x080ff0000004180c */
[C---:B------:R-:W-:Y:S08]  /*3270*/  HMMA.16816.F32.BF16 R16, R180.reuse, R202, R16 ;  /* 0x000000cab410723c */ /* 0x040ff00000041810 */
[-C--:B--2---:R-:W-:Y:S08]  /*3280*/  HMMA.16816.F32.BF16 R20, R180, R176.reuse, R20 ;  /* 0x000000b0b414723c */ /* 0x084ff00000041814 */
[C---:B------:R-:W-:Y:S08]  /*3290*/  HMMA.16816.F32.BF16 R24, R140.reuse, R176, R24 ;  /* 0x000000b08c18723c */ /* 0x040ff00000041818 */
[-C--:B------:R-:W-:Y:S01]  /*32a0*/  HMMA.16816.F32.BF16 R28, R140, R178.reuse, R28 ;  /* 0x000000b28c1c723c */ /* 0x080fe2000004181c */
[----:B------:R-:W2:Y:S07]  /*32b0*/  LDSM.16.M88.4 R140, [R221+0x6000] ;  /* 0x00600000dd8c783b */ /* 0x000eae0000000200 */
[----:B------:R-:W-:Y:S08]  /*32c0*/  HMMA.16816.F32.BF16 R32, R180, R178, R32 ;  /* 0x000000b2b420723c */ /* 0x000ff00000041820 */
[-C--:B------:R-:W-:Y:S08]  /*32d0*/  HMMA.16816.F32.BF16 R4, R204, R208.reuse, R4 ;  /* 0x000000d0cc04723c */ /* 0x080ff00000041804 */
[C---:B----4-:R-:W-:Y:S08]  /*32e0*/  HMMA.16816.F32.BF16 R8, R184.reuse, R208, R8 ;  /* 0x000000d0b808723c */ /* 0x050ff00000041808 */
        /* <DEDUP_REMOVED lines=90> */
.L_x_1821:
        /* <DEDUP_REMOVED lines=9> */
[----:B------:R-:W-:Y:S07]  /*3920*/  FMNMX3.FTZ R0, R0, R139, R140, !PT ;  /* 0x0000008b00007276 */ /* 0x000fee000781008c */
[----:B------:R-:W-:Y:S01]  /*3930*/  SHFL.BFLY PT, R134, R4, 0x2, 0x1f ;  /* 0x0c401f0004867f89 */ /* 0x000fe200000e0000 */
[----:B------:R-:W-:Y:S07]  /*3940*/  FMNMX3.FTZ R0, R0, R142, R141, !PT ;  /* 0x0000008e00007276 */ /* 0x000fee000781008d */
        /* <DEDUP_REMOVED lines=16> */
[----:B-----5:R-:W-:Y:S02]  /*3a50*/  FMNMX.FTZ R133, R2, R4, !PT ;  /* 0x0000000402857209 */ /* 0x020fe40007810000 */
[----:B------:R1:W3:Y:S01]  /*3a60*/  MUFU.EX2 R132, R3 ;  /* 0x0000000300847308 */ /* 0x0002e20000000800 */
[----:B------:R-:W-:Y:S01]  /*3a70*/  FMUL.FTZ R143, R134, UR4 ;  /* 0x00000004868f7c20 */ /* 0x000fe20008410000 */
[----:B-1----:R-:W-:Y:S01]  /*3a80*/  FMUL.FTZ R3, R0, UR4 ;  /* 0x0000000400037c20 */ /* 0x002fe20008410000 */
[----:B------:R-:W-:Y:S01]  /*3a90*/  FADD.FTZ R0, -R134, R138 ;  /* 0x0000008a86007221 */ /* 0x000fe20000010100 */
[----:B------:R-:W-:Y:S01]  /*3aa0*/  FMUL.FTZ R138, R135, UR4 ;  /* 0x00000004878a7c20 */ /* 0x000fe20008410000 */
[C---:B---3--:R-:W-:Y:S01]  /*3ab0*/  FMUL.FTZ R16, R132.reuse, R156 ;  /* 0x0000009c84107220 */ /* 0x048fe20000410000 */
[----:B------:R-:W-:Y:S01]  /*3ac0*/  FMUL.FTZ R17, R132, R157 ;  /* 0x0000009d84117220 */ /* 0x000fe20000410000 */
[----:B------:R-:W-:Y:S01]  /*3ad0*/  FMUL.FTZ R2, R0, UR4 ;  /* 0x0000000400027c20 */ /* 0x000fe20008410000 */
[----:B------:R-:W-:Y:S01]  /*3ae0*/  FADD.FTZ R0, -R133, R137 ;  /* 0x0000008985007221 */ /* 0x000fe20000010100 */
[----:B------:R-:W-:Y:S01]  /*3af0*/  FMUL.FTZ R137, R136, UR4 ;  /* 0x0000000488897c20 */ /* 0x000fe20008410000 */
[----:B------:R-:W1:Y:S01]  /*3b00*/  MUFU.EX2 R3, R3 ;  /* 0x0000000300037308 */ /* 0x000e620000000800 */
[----:B------:R-:W-:Y:S01]  /*3b10*/  FMUL.FTZ R32, R132, R172 ;  /* 0x000000ac84207220 */ /* 0x000fe20000410000 */
[----:B------:R-:W-:Y:S01]  /*3b20*/  FMUL.FTZ R0, R0, UR4 ;  /* 0x0000000400007c20 */ /* 0x000fe20008410000 */
[C---:B------:R-:W-:Y:S01]  /*3b30*/  FMUL.FTZ R33, R132.reuse, R173 ;  /* 0x000000ad84217220 */ /* 0x040fe20000410000 */
[----:B------:R-:W-:Y:S01]  /*3b40*/  FSEL R137, R137, RZ, P0 ;  /* 0x000000ff89897208 */ /* 0x000fe20000000000 */
[C---:B------:R-:W-:Y:S01]  /*3b50*/  FMUL.FTZ R36, R132.reuse, R36 ;  /* 0x0000002484247220 */ /* 0x040fe20000410000 */
[----:B------:R-:W-:Y:S01]  /*3b60*/  FSETP.NEU.FTZ.AND P0, PT, R135, -INF , PT ;  /* 0xff8000008700780b */ /* 0x000fe20003f1d000 */
[----:B------:R-:W-:Y:S03]  /*3b70*/  FMUL.FTZ R37, R132, R37 ;  /* 0x0000002584257220 */ /* 0x000fe60000410000 */
[----:B------:R-:W3:Y:S01]  /*3b80*/  MUFU.EX2 R2, R2 ;  /* 0x0000000200027308 */ /* 0x000ee20000000800 */
[----:B------:R-:W-:Y:S01]  /*3b90*/  FFMA.FTZ R4, R180, UR4, -R137 ;  /* 0x00000004b4047c23 */ /* 0x000fe20008010889 */
[----:B------:R-:W-:Y:S01]  /*3ba0*/  FSEL R138, R138, RZ, P0 ;  /* 0x000000ff8a8a7208 */ /* 0x000fe20000000000 */
[----:B------:R-:W-:Y:S01]  /*3bb0*/  FMUL.FTZ R180, R133, UR4 ;  /* 0x0000000485b47c20 */ /* 0x000fe20008410000 */
[----:B------:R-:W-:Y:S01]  /*3bc0*/  FSETP.NEU.FTZ.AND P0, PT, R134, -INF , PT ;  /* 0xff8000008600780b */ /* 0x000fe20003f1d000 */
[C---:B------:R-:W-:Y:S01]  /*3bd0*/  FMUL.FTZ R48, R132.reuse, R48 ;  /* 0x0000003084307220 */ /* 0x040fe20000410000 */
[----:B------:R-:W-:Y:S01]  /*3be0*/  FMUL.FTZ R49, R132, R49 ;  /* 0x0000003184317220 */ /* 0x000fe20000410000 */
[----:B------:R-:W-:Y:S03]  /*3bf0*/  FFMA.FTZ R5, R15, UR4, -R138 ;  /* 0x000000040f057c23 */ /* 0x000fe6000801088a */
[----:B------:R4:W-:Y:S01]  /*3c00*/  MUFU.EX2 R240, R4 ;  /* 0x0000000400f07308 */ /* 0x0009e20000000800 */
[----:B------:R-:W-:Y:S01]  /*3c10*/  FSEL R143, R143, RZ, P0 ;  /* 0x000000ff8f8f7208 */ /* 0x000fe20000000000 */
[----:B-1----:R-:W-:Y:S01]  /*3c20*/  FMUL.FTZ R6, R3, R150 ;  /* 0x0000009603067220 */ /* 0x002fe20000410000 */
[----:B------:R-:W-:Y:S01]  /*3c30*/  FSETP.NEU.FTZ.AND P0, PT, R133, -INF , PT ;  /* 0xff8000008500780b */ /* 0x000fe20003f1d000 */
[C---:B------:R-:W-:Y:S01]  /*3c40*/  FMUL.FTZ R18, R3.reuse, R158 ;  /* 0x0000009e03127220 */ /* 0x040fe20000410000 */
[----:B------:R-:W-:Y:S01]  /*3c50*/  FMUL.FTZ R19, R3, R159 ;  /* 0x0000009f03137220 */ /* 0x000fe20000410000 */
[----:B------:R-:W-:Y:S01]  /*3c60*/  FFMA.FTZ R7, R185, UR4, -R143 ;  /* 0x00000004b9077c23 */ /* 0x000fe2000801088f */
[----:B------:R-:W-:Y:S03]  /*3c70*/  FSEL R180, R180, RZ, P0 ;  /* 0x000000ffb4b47208 */ /* 0x000fe60000000000 */
[----:B------:R1:W-:Y:S01]  /*3c80*/  MUFU.EX2 R237, R5 ;  /* 0x0000000500ed7308 */ /* 0x0003e20000000800 */
[C---:B---3--:R-:W-:Y:S01]  /*3c90*/  FMUL.FTZ R8, R2.reuse, R144 ;  /* 0x0000009002087220 */ /* 0x048fe20000410000 */
[C---:B------:R-:W-:Y:S01]  /*3ca0*/  FMUL.FTZ R9, R2.reuse, R145 ;  /* 0x0000009102097220 */ /* 0x040fe20000410000 */
[C---:B------:R-:W-:Y:S01]  /*3cb0*/  FMUL.FTZ R24, R2.reuse, R164 ;  /* 0x000000a402187220 */ /* 0x040fe20000410000 */
[C---:B------:R-:W-:Y:S01]  /*3cc0*/  FMUL.FTZ R25, R2.reuse, R165 ;  /* 0x000000a502197220 */ /* 0x040fe20000410000 */
[C---:B------:R-:W-:Y:S01]  /*3cd0*/  FMUL.FTZ R28, R2.reuse, R168 ;  /* 0x000000a8021c7220 */ /* 0x040fe20000410000 */
[----:B------:R-:W-:Y:S01]  /*3ce0*/  FMUL.FTZ R29, R2, R169 ;  /* 0x000000a9021d7220 */ /* 0x000fe20000410000 */
[----:B------:R-:W-:Y:S03]  /*3cf0*/  LDSM.16.MT88.4 R156, [R218+0xa000] ;  /* 0x00a00000da9c783b */ /* 0x000fe60000004200 */
[----:B------:R3:W-:Y:S01]  /*3d00*/  MUFU.EX2 R231, R7 ;  /* 0x0000000700e77308 */ /* 0x0007e20000000800 */
[--C-:B----4-:R-:W-:Y:S01]  /*3d10*/  FFMA.FTZ R4, R178, UR4, -R137.reuse ;  /* 0x00000004b2047c23 */ /* 0x110fe20008010889 */
[C---:B--2---:R-:W-:Y:S01]  /*3d20*/  FMUL.FTZ R34, R3.reuse, R174 ;  /* 0x000000ae03227220 */ /* 0x044fe20000410000 */
[----:B------:R-:W-:Y:S01]  /*3d30*/  FMUL.FTZ R35, R3, R175 ;  /* 0x000000af03237220 */ /* 0x000fe20000410000 */
[--C-:B------:R-:W-:Y:S01]  /*3d40*/  FFMA.FTZ R139, R139, UR4, -R180.reuse ;  /* 0x000000048b8b7c23 */ /* 0x100fe200080108b4 */
[--C-:B------:R-:W-:Y:S01]  /*3d50*/  FFMA.FTZ R140, R140, UR4, -R180.reuse ;  /* 0x000000048c8c7c23 */ /* 0x100fe200080108b4 */
[--C-:B------:R-:W-:Y:S01]  /*3d60*/  FFMA.FTZ R142, R142, UR4, -R180.reuse ;  /* 0x000000048e8e7c23 */ /* 0x100fe200080108b4 */
[----:B------:R-:W-:Y:S03]  /*3d70*/  LDSM.16.MT88.4 R172, [R219+0xa800] ;  /* 0x00a80000dbac783b */ /* 0x000fe60000004200 */
[----:B------:R2:W-:Y:S01]  /*3d80*/  MUFU.EX2 R242, R4 ;  /* 0x0000000400f27308 */ /* 0x0005e20000000800 */
[----:B-1----:R-:W-:Y:S01]  /*3d90*/  FMUL.FTZ R5, R132, R149 ;  /* 0x0000009584057220 */ /* 0x002fe20000410000 */
[----:B------:R-:W-:Y:S01]  /*3da0*/  FFMA.FTZ R141, R141, UR4, -R180 ;  /* 0x000000048d8d7c23 */ /* 0x000fe200080108b4 */
[C---:B------:R-:W-:Y:S01]  /*3db0*/  FMUL.FTZ R38, R3.reuse, R38 ;  /* 0x0000002603267220 */ /* 0x040fe20000410000 */
[C---:B------:R-:W-:Y:S01]  /*3dc0*/  FMUL.FTZ R39, R3.reuse, R39 ;  /* 0x0000002703277220 */ /* 0x040fe20000410000 */
[C---:B------:R-:W-:Y:S01]  /*3dd0*/  FMUL.FTZ R40, R2.reuse, R40 ;  /* 0x0000002802287220 */ /* 0x040fe20000410000 */
[C---:B------:R-:W-:Y:S01]  /*3de0*/  FMUL.FTZ R41, R2.reuse, R41 ;  /* 0x0000002902297220 */ /* 0x040fe20000410000 */
[C---:B------:R-:W-:Y:S03]  /*3df0*/  FMUL.FTZ R44, R2.reuse, R44 ;  /* 0x0000002c022c7220 */ /* 0x040fe60000410000 */
[----:B------:R-:W1:Y:S01]  /*3e00*/  MUFU.EX2 R0, R0 ;  /* 0x0000000000007308 */ /* 0x000e620000000800 */
[C---:B---3--:R-:W-:Y:S01]  /*3e10*/  FMUL.FTZ R7, R3.reuse, R151 ;  /* 0x0000009703077220 */ /* 0x048fe20000410000 */
[----:B------:R-:W-:Y:S01]  /*3e20*/  FMUL.FTZ R45, R2, R45 ;  /* 0x0000002d022d7220 */ /* 0x000fe20000410000 */
[C---:B------:R-:W-:Y:S01]  /*3e30*/  FMUL.FTZ R50, R3.reuse, R50 ;  /* 0x0000003203327220 */ /* 0x040fe20000410000 */
[C---:B------:R-:W-:Y:S01]  /*3e40*/  FMUL.FTZ R51, R3.reuse, R51 ;  /* 0x0000003303337220 */ /* 0x040fe20000410000 */
[C---:B------:R-:W-:Y:S01]  /*3e50*/  FMUL.FTZ R52, R132.reuse, R52 ;  /* 0x0000003484347220 */ /* 0x040fe20000410000 */
[----:B------:R-:W-:Y:S01]  /*3e60*/  FMUL.FTZ R53, R132, R53 ;  /* 0x0000003584357220 */ /* 0x000fe20000410000 */
[C---:B------:R-:W-:Y:S01]  /*3e70*/  FMUL.FTZ R54, R3.reuse, R54 ;  /* 0x0000003603367220 */ /* 0x040fe20000410000 */
[----:B------:R-:W-:Y:S01]  /*3e80*/  FMUL.FTZ R55, R3, R55 ;  /* 0x0000003703377220 */ /* 0x000fe20000410000 */
[--C-:B--2---:R-:W-:Y:S01]  /*3e90*/  FFMA.FTZ R4, R177, UR4, -R138.reuse ;  /* 0x00000004b1047c23 */ /* 0x104fe2000801088a */
[C---:B------:R-:W-:Y:S01]  /*3ea0*/  FMUL.FTZ R56, R2.reuse, R56 ;  /* 0x0000003802387220 */ /* 0x040fe20000410000 */
[C---:B------:R-:W-:Y:S01]  /*3eb0*/  FMUL.FTZ R57, R2.reuse, R57 ;  /* 0x0000003902397220 */ /* 0x040fe20000410000 */
[C---:B------:R-:W-:Y:S01]  /*3ec0*/  FMUL.FTZ R60, R2.reuse, R60 ;  /* 0x0000003c023c7220 */ /* 0x040fe20000410000 */
[----:B------:R2:W-:Y:S01]  /*3ed0*/  MUFU.EX2 R236, R4 ;  /* 0x0000000400ec7308 */ /* 0x0005e20000000800 */
[----:B------:R-:W-:Y:S01]  /*3ee0*/  FMUL.FTZ R61, R2, R61 ;  /* 0x0000003d023d7220 */ /* 0x000fe20000410000 */
        /* <DEDUP_REMOVED lines=16> */
[C---:B------:R-:W-:Y:S01]  /*3ff0*/  FMUL.FTZ R62, R0.reuse, R62 ;  /* 0x0000003e003e7220 */ /* 0x040fe20000410000 */
[----:B------:R-:W-:Y:S01]  /*4000*/  FMUL.FTZ R63, R0, R63 ;  /* 0x0000003f003f7220 */ /* 0x000fe20000410000 */
[C---:B------:R-:W-:Y:S01]  /*4010*/  FMUL.FTZ R66, R3.reuse, R66 ;  /* 0x0000004203427220 */ /* 0x040fe20000410000 */
[----:B------:R1:W2:Y:S01]  /*4020*/  MUFU.EX2 R238, R4 ;  /* 0x0000000400ee7308 */ /* 0x0002a20000000800 */
        /* <DEDUP_REMOVED lines=17> */
[----:B--2---:R-:W-:Y:S01]  /*4140*/  F2FP.BF16.F32.PACK_AB R149, R238, R236 ;  /* 0x000000ecee95723e */ /* 0x004fe200000010ff */
[----:B------:R-:W-:Y:S01]  /*4150*/  FMUL.FTZ R14, R0, R154 ;  /* 0x0000009a000e7220 */ /* 0x000fe20000410000 */
[C---:B------:R-:W-:Y:S01]  /*4160*/  FMUL.FTZ R83, R3.reuse, R83 ;  /* 0x0000005303537220 */ /* 0x040fe20000410000 */
[----:B------:R1:W-:Y:S01]  /*4170*/  MUFU.EX2 R239, R4 ;  /* 0x0000000400ef7308 */ /* 0x0003e20000000800 */
        /* <DEDUP_REMOVED lines=17> */
[----:B------:R-:W-:Y:S01]  /*4290*/  FMUL.FTZ R13, R2, R153 ;  /* 0x00000099020d7220 */ /* 0x000fe20000410000 */
[C---:B------:R-:W-:Y:S01]  /*42a0*/  FMUL.FTZ R100, R132.reuse, R100 ;  /* 0x0000006484647220 */ /* 0x040fe20000410000 */
[C---:B------:R-:W-:Y:S01]  /*42b0*/  FMUL.FTZ R101, R132.reuse, R101 ;  /* 0x0000006584657220 */ /* 0x040fe20000410000 */
[----:B------:R1:W2:Y:S01]  /*42c0*/  MUFU.EX2 R241, R4 ;  /* 0x0000000400f17308 */ /* 0x0002a20000000800 */
        /* <DEDUP_REMOVED lines=11> */
[C---:B------:R-:W-:Y:S01]  /*4380*/  FMUL.FTZ R128, R132.reuse, R128 ;  /* 0x0000008084807220 */ /* 0x040fe20000410000 */
[----:B------:R-:W-:Y:S01]  /*4390*/  FMUL.FTZ R129, R132, R129 ;  /* 0x0000008184817220 */ /* 0x000fe20000410000 */
[C---:B------:R-:W-:Y:S01]  /*43a0*/  FMUL.FTZ R130, R3.reuse, R130 ;  /* 0x0000008203827220 */ /* 0x040fe20000410000 */
[----:B------:R-:W-:Y:S01]  /*43b0*/  FMUL.FTZ R131, R3, R131 ;  /* 0x0000008303837220 */ /* 0x000fe20000410000 */
[----:B------:R-:W-:Y:S01]  /*43c0*/  FMUL.FTZ R108, R2, R108 ;  /* 0x0000006c026c7220 */ /* 0x000fe20000410000 */
[----:B-1----:R-:W-:Y:S01]  /*43d0*/  FFMA.FTZ R4, R12, UR4, -R138 ;  /* 0x000000040c047c23 */ /* 0x002fe2000801088a */
[----:B--2---:R-:W-:Y:S01]  /*43e0*/  F2FP.BF16.F32.PACK_AB R150, R241, R239 ;  /* 0x000000eff196723e */ /* 0x004fe200000010ff */
[C---:B------:R-:W-:Y:S01]  /*43f0*/  FMUL.FTZ R12, R2.reuse, R152 ;  /* 0x00000098020c7220 */ /* 0x040fe20000410000 */
[----:B------:R-:W-:Y:S01]  /*4400*/  FMUL.FTZ R109, R2, R109 ;  /* 0x0000006d026d7220 */ /* 0x000fe20000410000 */
[----:B------:R1:W2:Y:S01]  /*4410*/  MUFU.EX2 R235, R4 ;  /* 0x0000000400eb7308 */ /* 0x0002a20000000800 */
[----:B------:R-:W-:Y:S01]  /*4420*/  LDSM.16.MT88.4 R152, [R214+0xa000] ;  /* 0x00a00000d698783b */ /* 0x000fe20000004200 */
        /* <DEDUP_REMOVED lines=16> */
[----:B--2---:R-:W-:Y:S02]  /*4530*/  F2FP.BF16.F32.PACK_AB R151, R237, R235 ;  /* 0x000000ebed97723e */ /* 0x004fe400000010ff */
[----:B------:R-:W-:Y:S01]  /*4540*/  ISETP.GT.AND P0, PT, R225, RZ, PT ;  /* 0x000000ffe100720c */ /* 0x000fe20003f04270 */
        /* <DEDUP_REMOVED lines=13> */
[----:B------:R-:W-:Y:S01]  /*4620*/  LDSM.16.MT88.4 R184, [R218+0xa800] ;  /* 0x00a80000dab8783b */ /* 0x000fe20000004200 */
[----:B------:R-:W-:Y:S05]  /*4630*/  FADD.FTZ R0, R230, R0 ;  /* 0x00000000e6007221 */ /* 0x000fea0000010000 */
[----:B------:R2:W3:Y:S02]  /*4640*/  MUFU.EX2 R233, R4 ;  /* 0x0000000400e97308 */ /* 0x0004e40000000800 */
[--C-:B--2---:R-:W-:Y:S01]  /*4650*/  FFMA.FTZ R4, R183, UR4, -R180.reuse ;  /* 0x00000004b7047c23 */ /* 0x104fe200080108b4 */
[----:B---3--:R-:W-:Y:S07]  /*4660*/  F2FP.BF16.F32.PACK_AB R146, R233, R231 ;  /* 0x000000e7e992723e */ /* 0x008fee00000010ff */
[----:B------:R2:W3:Y:S02]  /*4670*/  MUFU.EX2 R227, R4 ;  /* 0x0000000400e37308 */ /* 0x0004e40000000800 */
[----:B--2---:R-:W-:Y:S01]  /*4680*/  FFMA.FTZ R4, R182, UR4, -R180 ;  /* 0x00000004b6047c23 */ /* 0x004fe200080108b4 */
[----:B---3--:R-:W-:Y:S01]  /*4690*/  FADD.FTZ R0, R227, R0 ;  /* 0x00000000e3007221 */ /* 0x008fe20000010000 */
[----:B------:R-:W-:Y:S06]  /*46a0*/  LDSM.16.MT88.4 R180, [R214+0xa800] ;  /* 0x00a80000d6b4783b */ /* 0x000fec0000004200 */
[----:B------:R2:W3:Y:S02]  /*46b0*/  MUFU.EX2 R229, R4 ;  /* 0x0000000400e57308 */ /* 0x0004e40000000800 */
[----:B--2---:R-:W-:Y:S01]  /*46c0*/  FMUL.FTZ R4, R132, R148 ;  /* 0x0000009484047220 */ /* 0x004fe20000410000 */
[----:B------:R-:W-:Y:S01]  /*46d0*/  F2FP.BF16.F32.PACK_AB R148, R242, R240 ;  /* 0x000000f0f294723e */ /* 0x000fe200000010ff */
[C---:B---3--:R-:W-:Y:S01]  /*46e0*/  FADD.FTZ R0, R229.reuse, R0 ;  /* 0x00000000e5007221 */ /* 0x048fe20000010000 */
[----:B------:R-:W-:Y:S05]  /*46f0*/  F2FP.BF16.F32.PACK_AB R147, R229, R227 ;  /* 0x000000e3e593723e */ /* 0x000fea00000010ff */
[-C--:B------:R-:W-:Y:S08]  /*4700*/  HMMA.16816.F32.BF16 R4, R148, R20.reuse, R4 ;  /* 0x000000149404723c */ /* 0x080ff00000041804 */
[C---:B------:R-:W-:Y:S04]  /*4710*/  HMMA.16816.F32.BF16 R8, R144.reuse, R20, R8 ;  /* 0x000000149008723c */ /* 0x040fe80000041808 */
[C---:B------:R-:W-:Y:S01]  /*4720*/  FMUL.FTZ R21, R132.reuse, R161 ;  /* 0x000000a184157220 */ /* 0x040fe20000410000 */
[C---:B------:R-:W-:Y:S01]  /*4730*/  FMUL.FTZ R20, R132.reuse, R160 ;  /* 0x000000a084147220 */ /* 0x040fe20000410000 */
[--C-:B------:R-:W-:Y:S01]  /*4740*/  FFMA.FTZ R160, R191, UR4, -R137.reuse ;  /* 0x00000004bfa07c23 */ /* 0x100fe20008010889 */
        /* <DEDUP_REMOVED lines=38> */
[----:B------:R-:W-:Y:S02]  /*49b0*/  FFMA.FTZ R138, R192, UR4, -R138 ;  /* 0x00000004c08a7c23 */ /* 0x000fe4000801088a */
[-C--:B------:R-:W-:Y:S01]  /*49c0*/  HMMA.16816.F32.BF16 R92, R144, R158.reuse, R92 ;  /* 0x0000009e905c723c */ /* 0x080fe2000004185c */
[----:B------:R2:W-:Y:S07]  /*49d0*/  MUFU.EX2 R210, R156 ;  /* 0x0000009c00d27308 */ /* 0x0005ee0000000800 */
[C---:B------:R-:W-:Y:S03]  /*49e0*/  HMMA.16816.F32.BF16 R96, R148.reuse, R158, R96 ;  /* 0x0000009e9460723c */ /* 0x040fe60000041860 */
[----:B------:R-:W3:Y:S05]  /*49f0*/  MUFU.EX2 R209, R157 ;  /* 0x0000009d00d17308 */ /* 0x000eea0000000800 */
[-C--:B-1----:R-:W-:Y:S05]  /*4a00*/  HMMA.16816.F32.BF16 R100, R148, R152.reuse, R100 ;  /* 0x000000989464723c */ /* 0x082fea0000041864 */
[----:B------:R-:W-:Y:S01]  /*4a10*/  MUFU.EX2 R205, R138 ;  /* 0x0000008a00cd7308 */ /* 0x000fe20000000800 */
[--C-:B--2---:R-:W-:Y:S01]  /*4a20*/  FFMA.FTZ R156, R189, UR4, -R137.reuse ;  /* 0x00000004bd9c7c23 */ /* 0x104fe20008010889 */
[----:B------:R-:W-:Y:S02]  /*4a30*/  FFMA.FTZ R137, R188, UR4, -R137 ;  /* 0x00000004bc897c23 */ /* 0x000fe40008010889 */
[----:B------:R-:W-:Y:S01]  /*4a40*/  LDSM.16.MT88.4 R188, [R212+0xb800] ;  /* 0x00b80000d4bc783b */ /* 0x000fe20000004200 */
[C---:B------:R-:W-:Y:S05]  /*4a50*/  HMMA.16816.F32.BF16 R104, R144.reuse, R152, R104 ;  /* 0x000000989068723c */ /* 0x040fea0000041868 */
[----:B------:R1:W-:Y:S03]  /*4a60*/  MUFU.EX2 R207, R156 ;  /* 0x0000009c00cf7308 */ /* 0x0003e60000000800 */
[-C--:B------:R-:W-:Y:S07]  /*4a70*/  HMMA.16816.F32.BF16 R108, R144, R154.reuse, R108 ;  /* 0x0000009a906c723c */ /* 0x080fee000004186c */
[----:B------:R2:W-:Y:S01]  /*4a80*/  MUFU.EX2 R208, R137 ;  /* 0x0000008900d07308 */ /* 0x0005e20000000800 */
[C---:B------:R-:W-:Y:S09]  /*4a90*/  HMMA.16816.F32.BF16 R112, R148.reuse, R154, R112 ;  /* 0x0000009a9470723c */ /* 0x040ff20000041870 */
[----:B------:R3:W-:Y:S01]  /*4aa0*/  MUFU.EX2 R138, R141 ;  /* 0x0000008d008a7308 */ /* 0x0007e20000000800 */
[----:B-1----:R-:W1:Y:S01]  /*4ab0*/  LDSM.16.MT88.4 R156, [R218+0xb000] ;  /* 0x00b00000da9c783b */ /* 0x002e620000004200 */
[--C-:B--2---:R-:W-:Y:S07]  /*4ac0*/  FFMA.FTZ R137, R199, UR4, -R143.reuse ;  /* 0x00000004c7897c23 */ /* 0x104fee000801088f */
[----:B------:R-:W-:Y:S01]  /*4ad0*/  LDSM.16.MT88.4 R196, [R214+0xb800] ;  /* 0x00b80000d6c4783b */ /* 0x000fe20000004200 */
[----:B------:R2:W-:Y:S01]  /*4ae0*/  MUFU.EX2 R204, R137 ;  /* 0x0000008900cc7308 */ /* 0x0005e20000000800 */
[----:B---3--:R-:W-:Y:S01]  /*4af0*/  F2FP.BF16.F32.PACK_AB R141, R209, R210 ;  /* 0x000000d2d18d723e */ /* 0x008fe200000010ff */
[--C-:B--2---:R-:W-:Y:S08]  /*4b00*/  FFMA.FTZ R137, R200, UR4, -R143.reuse ;  /* 0x00000004c8897c23 */ /* 0x104ff0000801088f */
[----:B------:R2:W3:Y:S01]  /*4b10*/  MUFU.EX2 R203, R137 ;  /* 0x0000008900cb7308 */ /* 0x0004e20000000800 */
[-C--:B-1----:R-:W-:Y:S08]  /*4b20*/  HMMA.16816.F32.BF16 R116, R148, R156.reuse, R116 ;  /* 0x0000009c9474723c */ /* 0x082ff00000041874 */
[C---:B------:R-:W-:Y:S04]  /*4b30*/  HMMA.16816.F32.BF16 R120, R144.reuse, R156, R120 ;  /* 0x0000009c9078723c */ /* 0x040fe80000041878 */
[--C-:B--2---:R-:W-:Y:S01]  /*4b40*/  FFMA.FTZ R137, R193, UR4, -R143.reuse ;  /* 0x00000004c1897c23 */ /* 0x104fe2000801088f */
[----:B------:R-:W-:Y:S01]  /*4b50*/  FFMA.FTZ R143, R194, UR4, -R143 ;  /* 0x00000004c28f7c23 */ /* 0x000fe2000801088f */
[----:B---3--:R-:W-:Y:S01]  /*4b60*/  F2FP.BF16.F32.PACK_AB R176, R203, R204 ;  /* 0x000000cccbb0723e */ /* 0x008fe200000010ff */
[----:B------:R-:W1:Y:S01]  /*4b70*/  LDSM.16.MT88.4 R192, [R219+0xb800] ;  /* 0x00b80000dbc0783b */ /* 0x000e620000004200 */
[-C--:B------:R-:W-:Y:S01]  /*4b80*/  HMMA.16816.F32.BF16 R124, R144, R158.reuse, R124 ;  /* 0x0000009e907c723c */ /* 0x080fe2000004187c */
[----:B------:R-:W-:Y:S07]  /*4b90*/  MUFU.EX2 R200, R137 ;  /* 0x0000008900c87308 */ /* 0x000fee0000000800 */
[----:B------:R-:W-:Y:S03]  /*4ba0*/  HMMA.16816.F32.BF16 R128, R148, R158, R128 ;  /* 0x0000009e9480723c */ /* 0x000fe60000041880 */
[----:B------:R2:W3:Y:S10]  /*4bb0*/  MUFU.EX2 R139, R143 ;  /* 0x0000008f008b7308 */ /* 0x0004f40000000800 */
[----:B------:R4:W5:Y:S01]  /*4bc0*/  MUFU.EX2 R137, R142 ;  /* 0x0000008e00897308 */ /* 0x0009620000000800 */
[----:B--2---:R-:W-:Y:S02]  /*4bd0*/  F2FP.BF16.F32.PACK_AB R143, R205, R206 ;  /* 0x000000cecd8f723e */ /* 0x004fe400000010ff */
[----:B---3--:R-:W-:Y:S02]  /*4be0*/  F2FP.BF16.F32.PACK_AB R178, R139, R200 ;  /* 0x000000c88bb2723e */ /* 0x008fe400000010ff */
[----:B----4-:R-:W-:Y:S02]  /*4bf0*/  F2FP.BF16.F32.PACK_AB R142, R208, R207 ;  /* 0x000000cfd08e723e */ /* 0x010fe400000010ff */
[----:B-----5:R-:W-:Y:S05]  /*4c00*/  F2FP.BF16.F32.PACK_AB R179, R138, R137 ;  /* 0x000000898ab3723e */ /* 0x020fea00000010ff */
        /* <DEDUP_REMOVED lines=63> */
[----:B------:R-:W-:Y:S06]  /*5000*/  @P0 BRA `(.L_x_1820) ;  /* 0xffffffdc00280947 */ /* 0x000fec000383ffff */
.L_x_1819:
[----:B------:R-:W1:Y:S01]  /*5010*/  SHFL.BFLY PT, R0, R246, 0x2, 0x1f ;  /* 0x0c401f00f6007f89 */ /* 0x000e6200000e0000 */
[----:B------:R-:W2:Y:S01]  /*5020*/  S2UR UR4, SR_CgaCtaId ;  /* 0x00000000000479c3 */ /* 0x000ea20000008800 */
[----:B------:R-:W-:Y:S01]  /*5030*/  UMOV UR5, 0x400 ;  /* 0x0000040000057882 */ /* 0x000fe20000000000 */
[----:B------:R-:W3:Y:S01]  /*5040*/  LDCU.U8 UR9, c[0x0][0x548] ;  /* 0x0000a900ff0977ac */ /* 0x000ee20008000000 */
[----:B------:R-:W4:Y:S01]  /*5050*/  SHFL.BFLY PT, R3, R245, 0x2, 0x1f ;  /* 0x0c401f00f5037f89 */ /* 0x000f2200000e0000 */
[----:B------:R-:W1:Y:S03]  /*5060*/  LDCU UR6, c[0x0][0x434] ;  /* 0x00008680ff0677ac */ /* 0x000e660008000800 */
[----:B------:R-:W5:Y:S01]  /*5070*/  SHFL.BFLY PT, R2, R243, 0x2, 0x1f ;  /* 0x0c401f00f3027f89 */ /* 0x000f6200000e0000 */
[----:B------:R-:W3:Y:S01]  /*5080*/  S2UR UR8, SR_CTAID.Y ;  /* 0x00000000000879c3 */ /* 0x000ee20000002600 */
[----:B------:R-:W3:Y:S07]  /*5090*/  S2R R141, SR_TID.X ;  /* 0x00000000008d7919 */ /* 0x000eee0000002100 */
[----:B------:R-:W3:Y:S01]  /*50a0*/  S2UR UR7, SR_CTAID.Z ;  /* 0x00000000000779c3 */ /* 0x000ee20000002700 */
[----:B-1----:R-:W-:Y:S01]  /*50b0*/  FADD.FTZ R246, R0, R246 ;  /* 0x000000f600f67221 */ /* 0x002fe20000010000 */
[----:B--2---:R-:W-:Y:S01]  /*50c0*/  ULEA UR4, UR4, UR5, 0x18 ;  /* 0x0000000504047291 */ /* 0x004fe2000f8ec0ff */
[----:B------:R-:W1:Y:S01]  /*50d0*/  SHFL.BFLY PT, R0, R244, 0x2, 0x1f ;  /* 0x0c401f00f4007f89 */ /* 0x000e6200000e0000 */
[----:B----4-:R-:W-:-:S03]  /*50e0*/  FADD.FTZ R245, R3, R245 ;  /* 0x000000f503f57221 */ /* 0x010fc60000010000 */
[----:B------:R-:W2:Y:S01]  /*50f0*/  SHFL.BFLY PT, R4, R246, 0x1, 0x1f ;  /* 0x0c201f00f6047f89 */ /* 0x000ea200000e0000 */
[----:B-----5:R-:W-:-:S03]  /*5100*/  FADD.FTZ R243, R2, R243 ;  /* 0x000000f302f37221 */ /* 0x020fc60000010000 */
[----:B------:R-:W4:Y:S04]  /*5110*/  SHFL.BFLY PT, R3, R245, 0x1, 0x1f ;  /* 0x0c201f00f5037f89 */ /* 0x000f2800000e0000 */
[----:B------:R-:W5:Y:S01]  /*5120*/  SHFL.BFLY PT, R6, R243, 0x1, 0x1f ;  /* 0x0c201f00f3067f89 */ /* 0x000f6200000e0000 */
[C---:B---3--:R-:W-:Y:S02]  /*5130*/  SHF.L.U32 R7, R141.reuse, 0x4, RZ ;  /* 0x000000048d077819 */ /* 0x048fe400000006ff */
[----:B------:R-:W-:Y:S02]  /*5140*/  SHF.L.U32 R8, R141, 0x5, RZ ;  /* 0x000000058d087819 */ /* 0x000fe400000006ff */
[----:B------:R-:W-:Y:S01]  /*5150*/  LOP3.LUT R7, R7, 0x1c0, RZ, 0xc0, !PT ;  /* 0x000001c007077812 */ /* 0x000fe200078ec0ff */
[----:B-1----:R-:W-:Y:S01]  /*5160*/  FADD.FTZ R244, R0, R244 ;  /* 0x000000f400f47221 */ /* 0x002fe20000010000 */
[----:B--2---:R-:W-:-:S04]  /*5170*/  FADD.FTZ R246, R246, R4 ;  /* 0x00000004f6f67221 */ /* 0x004fc80000010000 */
[----:B------:R-:W1:Y:S01]  /*5180*/  SHFL.BFLY PT, R2, R244, 0x1, 0x1f ;  /* 0x0c201f00f4027f89 */ /* 0x000e6200000e0000 */
[----:B------:R-:W2:Y:S01]  /*5190*/  MUFU.RCP R0, R246 ;  /* 0x000000f600007308 */ /* 0x000ea20000001000 */
[----:B----4-:R-:W-:Y:S01]  /*51a0*/  FADD.FTZ R245, R245, R3 ;  /* 0x00000003f5f57221 */ /* 0x010fe20000010000 */
[----:B------:R-:W-:Y:S02]  /*51b0*/  SHF.L.U32 R3, R141, 0x1, RZ ;  /* 0x000000018d037819 */ /* 0x000fe400000006ff */
[----:B------:R-:W-:Y:S01]  /*51c0*/  FSETP.NE.FTZ.AND P6, PT, R246, RZ, PT ;  /* 0x000000fff600720b */ /* 0x000fe20003fd5000 */
[----:B-----5:R-:W-:Y:S01]  /*51d0*/  FADD.FTZ R243, R243, R6 ;  /* 0x00000006f3f37221 */ /* 0x020fe20000010000 */
[----:B------:R-:W-:Y:S02]  /*51e0*/  LOP3.LUT R4, R3, 0x6, RZ, 0xc0, !PT ;  /* 0x0000000603047812 */ /* 0x000fe400078ec0ff */
[----:B------:R-:W-:Y:S01]  /*51f0*/  LOP3.LUT R3, R7, 0x38, R3, 0xf8, !PT ;  /* 0x0000003807037812 */ /* 0x000fe200078ef803 */
[----:B------:R-:W3:Y:S01]  /*5200*/  MUFU.RCP R5, R245 ;  /* 0x000000f500057308 */ /* 0x000ee20000001000 */
[----:B------:R-:W-:-:S02]  /*5210*/  LOP3.LUT R4, R4, 0x7c00, R8, 0xf8, !PT ;  /* 0x00007c0004047812 */ /* 0x000fc400078ef808 */
[----:B------:R-:W-:Y:S02]  /*5220*/  FSETP.NE.FTZ.AND P5, PT, R245, RZ, PT ;  /* 0x000000fff500720b */ /* 0x000fe40003fb5000 */
[----:B------:R-:W-:Y:S02]  /*5230*/  LOP3.LUT R140, R4, R3, RZ, 0xfc, !PT ;  /* 0x00000003048c7212 */ /* 0x000fe400078efcff */
        /* <DEDUP_REMOVED lines=36> */
[----:B---3--:R-:W-:-:S02]  /*5480*/  FSEL R3, R5, 1, P5 ;  /* 0x3f80000005037808 */ /* 0x008fc40002800000 */
[----:B------:R-:W-:Y:S02]  /*5490*/  FSETP.NE.FTZ.AND P1, PT, R244, RZ, PT ;  /* 0x000000fff400720b */ /* 0x000fe40003f35000 */
[----:B------:R-:W-:Y:S01]  /*54a0*/  F2FP.BF16.F32.PACK_AB R4, R4, R148 ;  /* 0x000000940404723e */ /* 0x000fe200000010ff */
[C---:B------:R-:W-:Y:S01]  /*54b0*/  FMUL.FTZ R28, R3.reuse, R54 ;  /* 0x00000036031c7220 */ /* 0x040fe20000410000 */
[----:B------:R-:W-:Y:S01]  /*54c0*/  FMUL.FTZ R26, R3, R55 ;  /* 0x00000037031a7220 */ /* 0x000fe20000410000 */
[----:B------:R-:W2:Y:S01]  /*54d0*/  MUFU.RCP R0, R243 ;  /* 0x000000f300007308 */ /* 0x000ea20000001000 */
        /* <DEDUP_REMOVED lines=14> */
[----:B------:R-:W-:Y:S01]  /*55c0*/  FMUL.FTZ R55, R2, R61 ;  /* 0x0000003d02377220 */ /* 0x000fe20000410000 */
[C---:B------:R-:W-:Y:S01]  /*55d0*/  FMUL.FTZ R11, R3.reuse, R175 ;  /* 0x000000af030b7220 */ /* 0x040fe20000410000 */
[----:B--2---:R-:W-:Y:S01]  /*55e0*/  FSEL R0, R0, 1, P0 ;  /* 0x3f80000000007808 */ /* 0x004fe20000000000 */
        /* <DEDUP_REMOVED lines=39> */
[C---:B------:R-:W-:Y:S01]  /*5860*/  FMUL.FTZ R52, R3.reuse, R71 ;  /* 0x0000004703347220 */ /* 0x040fe20000410000 */
        /* <DEDUP_REMOVED lines=74> */
[----:B------:R5:W-:Y:S01]  /*5d10*/  STS [R5+0x2400], R9 ;  /* 0x0024000905007388 */ /* 0x000be20000000800 */
[----:B------:R-:W-:-:S02]  /*5d20*/  F2FP.BF16.F32.PACK_AB R18, R18, R17 ;  /* 0x000000111212723e */ /* 0x000fc400000010ff */
[----:B------:R-:W-:Y:S02]  /*5d30*/  F2FP.BF16.F32.PACK_AB R17, R49, R37 ;  /* 0x000000253111723e */ /* 0x000fe400000010ff */
[----:B--2---:R-:W-:Y:S01]  /*5d40*/  IADD3 R3, PT, PT, R0, R10, RZ ;  /* 0x0000000a00037210 */ /* 0x004fe20007ffe0ff */
[----:B------:R-:W2:Y:S01]  /*5d50*/  @UP1 LDCU.64 UR4, c[0x0][0x430] ;  /* 0x00008600ff0417ac */ /* 0x000ea20008000a00 */
[----:B------:R-:W-:Y:S02]  /*5d60*/  F2FP.BF16.F32.PACK_AB R22, R22, R25 ;  /* 0x000000191616723e */ /* 0x000fe400000010ff */
[----:B---3--:R-:W-:Y:S01]  /*5d70*/  IADD3 R2, PT, PT, R0, 0x40, RZ ;  /* 0x0000004000027810 */ /* 0x008fe20007ffe0ff */
[----:B------:R-:W-:Y:S01]  /*5d80*/  STS [R3], R16 ;  /* 0x0000001003007388 */ /* 0x000fe20000000800 */
[----:B------:R-:W-:Y:S01]  /*5d90*/  IADD3 R4, PT, PT, R6, R3, RZ ;  /* 0x0000000306047210 */ /* 0x000fe20007ffe0ff */
[----:B------:R-:W3:Y:S01]  /*5da0*/  @UP1 LDCU UR12, c[0x0][0x430] ;  /* 0x00008600ff0c17ac */ /* 0x000ee20008000800 */
[----:B------:R-:W-:Y:S01]  /*5db0*/  @P4 IADD3 R2, PT, PT, R0, -0x40, RZ ;  /* 0xffffffc000024810 */ /* 0x000fe20007ffe0ff */
[----:B------:R-:W-:Y:S01]  /*5dc0*/  STS [R3+0x400], R15 ;  /* 0x0004000f03007388 */ /* 0x000fe20000000800 */
[----:B------:R-:W-:-:S02]  /*5dd0*/  F2FP.BF16.F32.PACK_AB R24, R24, R40 ;  /* 0x000000281818723e */ /* 0x000fc400000010ff */
[----:B----4-:R-:W-:Y:S01]  /*5de0*/  IADD3 R8, PT, PT, R10, R2, RZ ;  /* 0x000000020a087210 */ /* 0x010fe20007ffe0ff */
[----:B------:R4:W-:Y:S01]  /*5df0*/  STS [R4], R12 ;  /* 0x0000000c04007388 */ /* 0x0009e20000000800 */
[----:B------:R-:W-:Y:S02]  /*5e00*/  F2FP.BF16.F32.PACK_AB R23, R23, R42 ;  /* 0x0000002a1717723e */ /* 0x000fe400000010ff */
[----:B-1----:R-:W-:Y:S01]  /*5e10*/  IADD3 R7, PT, PT, R6, R2, RZ ;  /* 0x0000000206077210 */ /* 0x002fe20007ffe0ff */
[----:B------:R-:W-:Y:S01]  /*5e20*/  STS [R4+0x400], R11 ;  /* 0x0004000b04007388 */ /* 0x000fe20000000800 */
[----:B------:R-:W-:Y:S01]  /*5e30*/  F2FP.BF16.F32.PACK_AB R63, R45, R44 ;  /* 0x0000002c2d3f723e */ /* 0x000fe200000010ff */
[----:B--2---:R-:W-:Y:S01]  /*5e40*/  @UP1 UIMAD UR5, UR5, UR4, URZ ;  /* 0x00000004050512a4 */ /* 0x004fe2000f8e02ff */
[----:B------:R-:W-:Y:S01]  /*5e50*/  F2FP.BF16.F32.PACK_AB R62, R47, R46 ;  /* 0x0000002e2f3e723e */ /* 0x000fe200000010ff */
[----:B------:R-:W-:Y:S01]  /*5e60*/  STS [R3+0x2000], R14 ;  /* 0x0020000e03007388 */ /* 0x000fe20000000800 */
[----:B------:R-:W-:Y:S01]  /*5e70*/  F2FP.BF16.F32.PACK_AB R61, R53, R132 ;  /* 0x00000084353d723e */ /* 0x000fe200000010ff */
[----:B-----5:R-:W-:Y:S01]  /*5e80*/  @P1 MUFU.LG2 R9, R244 ;  /* 0x000000f400091308 */ /* 0x020fe20000000c00 */
[----:B------:R-:W-:Y:S01]  /*5e90*/  F2FP.BF16.F32.PACK_AB R60, R26, R28 ;  /* 0x0000001c1a3c723e */ /* 0x000fe200000010ff */
[----:B------:R1:W-:Y:S01]  /*5ea0*/  STS [R3+0x2400], R13 ;  /* 0x0024000d03007388 */ /* 0x0003e20000000800 */
[----:B------:R-:W-:Y:S01]  /*5eb0*/  F2FP.BF16.F32.PACK_AB R59, R57, R56 ;  /* 0x00000038393b723e */ /* 0x000fe200000010ff */
[----:B------:R-:W-:Y:S01]  /*5ec0*/  @UP1 UMOV UR4, 0x1 ;  /* 0x0000000100041882 */ /* 0x000fe20000000000 */
[----:B------:R-:W-:Y:S01]  /*5ed0*/  F2FP.BF16.F32.PACK_AB R57, R137, R138 ;  /* 0x0000008a8939723e */ /* 0x000fe200000010ff */
[----:B------:R-:W-:Y:S01]  /*5ee0*/  STS [R4+0x2000], R21 ;  /* 0x0020001504007388 */ /* 0x000fe20000000800 */
[----:B------:R-:W-:-:S02]  /*5ef0*/  F2FP.BF16.F32.PACK_AB R56, R29, R32 ;  /* 0x000000201d38723e */ /* 0x000fc400000010ff */
[----:B------:R-:W-:Y:S01]  /*5f00*/  IADD3 R6, PT, PT, R6, R8, RZ ;  /* 0x0000000806067210 */ /* 0x000fe20007ffe0ff */
[----:B------:R-:W-:Y:S01]  /*5f10*/  STS [R4+0x2400], R20 ;  /* 0x0024001404007388 */ /* 0x000fe20000000800 */
[----:B------:R-:W-:Y:S02]  /*5f20*/  F2FP.BF16.F32.PACK_AB R53, R69, R139 ;  /* 0x0000008b4535723e */ /* 0x000fe400000010ff */
[----:B------:R-:W-:Y:S01]  /*5f30*/  F2FP.BF16.F32.PACK_AB R52, R52, R70 ;  /* 0x000000463434723e */ /* 0x000fe200000010ff */
[----:B------:R-:W-:Y:S01]  /*5f40*/  STS [R2], R19 ;  /* 0x0000001302007388 */ /* 0x000fe20000000800 */
[----:B------:R-:W-:Y:S01]  /*5f50*/  F2FP.BF16.F32.PACK_AB R49, R81, R80 ;  /* 0x000000505131723e */ /* 0x000fe200000010ff */
[----:B----4-:R-:W2:Y:S01]  /*5f60*/  @P0 LDC R12, c[0x0][0x458] ;  /* 0x00011600ff0c0b82 */ /* 0x010ea20000000800 */
        /* <DEDUP_REMOVED lines=8> */
[----:B------:R-:W-:Y:S01]  /*5ff0*/  F2FP.BF16.F32.PACK_AB R45, R85, R84 ;  /* 0x00000054552d723e */ /* 0x000fe200000010ff */
[----:B-1----:R-:W1:Y:S01]  /*6000*/  @P1 LDC R13, c[0x0][0x458] ;  /* 0x00011600ff0d1b82 */ /* 0x002e620000000800 */
        /* <DEDUP_REMOVED lines=35> */
[----:B----4-:R-:W-:Y:S02]  /*6240*/  MOV R23, 0x7f800000 ;  /* 0x7f80000000177802 */ /* 0x010fe40000000f00 */
[----:B------:R-:W-:Y:S01]  /*6250*/  MOV R22, 0x7f800000 ;  /* 0x7f80000000167802 */ /* 0x000fe20000000f00 */
        /* <DEDUP_REMOVED lines=12> */
[----:B----4-:R-:W4:Y:S03]  /*6320*/  @P6 MUFU.LG2 R0, R246 ;  /* 0x000000f600006308 */ /* 0x010f260000000c00 */
[----:B------:R-:W-:Y:S04]  /*6330*/  STS [R3+0x6000], R43 ;  /* 0x0060002b03007388 */ /* 0x000fe80000000800 */
[----:B------:R3:W-:Y:S01]  /*6340*/  STS [R3+0x6400], R42 ;  /* 0x0064002a03007388 */ /* 0x0007e20000000800 */
[----:B-----5:R-:W1:Y:S03]  /*6350*/  @P5 LDC R5, c[0x0][0x458] ;  /* 0x00011600ff055b82 */ /* 0x020e660000000800 */
[----:B------:R-:W-:Y:S04]  /*6360*/  STS [R4+0x6000], R39 ;  /* 0x0060002704007388 */ /* 0x000fe80000000800 */
[----:B------:R5:W-:Y:S01]  /*6370*/  STS [R4+0x6400], R38 ;  /* 0x0064002604007388 */ /* 0x000be20000000800 */
[----:B----4-:R-:W-:-:S03]  /*6380*/  @P6 FMUL.FTZ R0, R0, 0.69314718246459960938 ;  /* 0x3f31721800006820 */ /* 0x010fc60000410000 */
[----:B------:R-:W-:Y:S04]  /*6390*/  STS [R2+0x4000], R37 ;  /* 0x0040002502007388 */ /* 0x000fe80000000800 */
[----:B------:R-:W-:Y:S04]  /*63a0*/  STS [R2+0x4400], R36 ;  /* 0x0044002402007388 */ /* 0x000fe80000000800 */
[----:B------:R-:W-:Y:S04]  /*63b0*/  STS [R7+0x4000], R33 ;  /* 0x0040002107007388 */ /* 0x000fe80000000800 */
[----:B------:R-:W-:Y:S01]  /*63c0*/  STS [R7+0x4400], R32 ;  /* 0x0044002007007388 */ /* 0x000fe20000000800 */
[----:B---3--:R-:W-:-:S03]  /*63d0*/  SHF.L.U32 R3, R141, 0x3, RZ ;  /* 0x000000038d037819 */ /* 0x008fc600000006ff */
[----:B------:R-:W-:Y:S04]  /*63e0*/  STS [R2+0x6000], R35 ;  /* 0x0060002302007388 */ /* 0x000fe80000000800 */
[----:B------:R3:W-:Y:S01]  /*63f0*/  STS [R2+0x6400], R34 ;  /* 0x0064002202007388 */ /* 0x0007e20000000800 */
[----:B-----5:R4:W1:Y:S03]  /*6400*/  @P5 MUFU.LG2 R4, R245 ;  /* 0x000000f500045308 */ /* 0x0208660000000c00 */
[----:B------:R-:W-:Y:S04]  /*6410*/  STS [R7+0x6000], R31 ;  /* 0x0060001f07007388 */ /* 0x000fe80000000800 */
[----:B------:R-:W-:Y:S04]  /*6420*/  STS [R7+0x6400], R30 ;  /* 0x0064001e07007388 */ /* 0x000fe80000000800 */
[----:B------:R-:W-:Y:S04]  /*6430*/  STS [R8+0x4000], R29 ;  /* 0x0040001d08007388 */ /* 0x000fe80000000800 */
[----:B------:R5:W-:Y:S04]  /*6440*/  STS [R8+0x4400], R28 ;  /* 0x0044001c08007388 */ /* 0x000be80000000800 */
[----:B------:R-:W-:Y:S04]  /*6450*/  STS [R6+0x4000], R26 ;  /* 0x0040001a06007388 */ /* 0x000fe80000000800 */
[----:B------:R-:W-:Y:S01]  /*6460*/  STS [R6+0x4400], R25 ;  /* 0x0044001906007388 */ /* 0x000fe20000000800 */
[----:B---3--:R-:W3:Y:S03]  /*6470*/  @P6 LDC R2, c[0x0][0x458] ;  /* 0x00011600ff026b82 */ /* 0x008ee60000000800 */
[----:B------:R-:W-:Y:S04]  /*6480*/  STS [R8+0x6000], R27 ;  /* 0x0060001b08007388 */ /* 0x000fe80000000800 */
[----:B------:R-:W-:Y:S04]  /*6490*/  STS [R8+0x6400], R66 ;  /* 0x0064004208007388 */ /* 0x000fe80000000800 */
[----:B------:R-:W-:Y:S04]  /*64a0*/  STS [R6+0x6000], R65 ;  /* 0x0060004106007388 */ /* 0x000fe80000000800 */
[----:B------:R2:W-:Y:S01]  /*64b0*/  STS [R6+0x6400], R64 ;  /* 0x0064004006007388 */ /* 0x0005e20000000800 */
[----:B-----5:R-:W1:Y:S01]  /*64c0*/  LDC.64 R28, c[0x0][0x410] ;  /* 0x00010400ff1c7b82 */ /* 0x020e620000000a00 */
[----:B---3--:R-:W-:Y:S01]  /*64d0*/  @P6 FFMA.FTZ R23, R136, R2, R0 ;  /* 0x0000000288176223 */ /* 0x008fe20000010000 */
[----:B------:R-:W-:-:S06]  /*64e0*/  LOP3.LUT R2, R3, 0x38, RZ, 0xc0, !PT ;  /* 0x0000003803027812 */ /* 0x000fcc00078ec0ff */
[----:B--2---:R-:W2:Y:S01]  /*64f0*/  LDC.64 R6, c[0x0][0x400] ;  /* 0x00010000ff067b82 */ /* 0x004ea20000000a00 */
[----:B----4-:R-:W-:Y:S05]  /*6500*/  BRA.U UP1, `(.L_x_1823) ;  /* 0x0000000101287547 */ /* 0x010fea000b800000 */
[----:B------:R-:W-:Y:S01]  /*6510*/  UISETP.NE.AND UP0, UPT, UR9, URZ, UPT ;  /* 0x000000ff0900728c */ /* 0x000fe2000bf05270 */
[----:B------:R-:W3:Y:S10]  /*6520*/  LDCU UR13, c[0x0][0x3e0] ;  /* 0x00007c00ff0d77ac */ /* 0x000ef40008000800 */
[----:B------:R-:W3:Y:S01]  /*6530*/  @UP0 LDCU UR4, c[0x0][0x454] ;  /* 0x00008a80ff0407ac */ /* 0x000ee20008000800 */
[----:B------:R-:W4:Y:S01]  /*6540*/  @!UP0 LDCU UR12, c[0x0][0x434] ;  /* 0x00008680ff0c87ac */ /* 0x000f220008000800 */
[----:B------:R-:W5:Y:S02]  /*6550*/  @UP0 LDCU UR5, c[0x0][0x454] ;  /* 0x00008a80ff0507ac */ /* 0x000f640008000800 */
[----:B-----5:R-:W1:Y:S01]  /*6560*/  @!UP0 LDCU UR5, c[0x0][0x434] ;  /* 0x00008680ff0587ac */ /* 0x020e620008000800 */
[----:B---3--:R-:W-:-:S02]  /*6570*/  @UP0 UIMAD UR4, UR4, UR13, URZ ;  /* 0x0000000d040402a4 */ /* 0x008fc4000f8e02ff */
[----:B----4-:R-:W-:-:S03]  /*6580*/  @!UP0 UIMAD UR4, UR12, UR13, URZ ;  /* 0x0000000d0c0482a4 */ /* 0x010fc6000f8e02ff */
[----:B------:R-:W-:Y:S01]  /*6590*/  @UP0 UMOV UR12, 0x1 ;  /* 0x00000001000c0882 */ /* 0x000fe20000000000 */
[----:B------:R-:W-:-:S08]  /*65a0*/  @!UP0 UMOV UR12, 0x1 ;  /* 0x00000001000c8882 */ /* 0x000fd00000000000 */
.L_x_1823:
[----:B------:R-:W-:Y:S01]  /*65b0*/  UISETP.NE.AND UP1, UPT, UR9, URZ, !UP1 ;  /* 0x000000ff0900728c */ /* 0x000fe2000cf25270 */
[----:B------:R-:W3:Y:S01]  /*65c0*/  @P0 MUFU.LG2 R8, R243 ;  /* 0x000000f300080308 */ /* 0x000ee20000000c00 */
[----:B------:R-:W4:Y:S01]  /*65d0*/  LDC.64 R10, c[0x0][0x408] ;  /* 0x00010200ff0a7b82 */ /* 0x000f220000000a00 */
[----:B-1----:R-:W-:Y:S01]  /*65e0*/  UIMAD UR15, UR7, UR5, URZ ;  /* 0x00000005070f72a4 */ /* 0x002fe2000f8e02ff */
[----:B------:R-:W-:Y:S01]  /*65f0*/  LOP3.LUT P2, RZ, R141, 0x3, RZ, 0xc0, !PT ;  /* 0x000000038dff7812 */ /* 0x000fe2000784c0ff */
[----:B------:R-:W-:Y:S01]  /*6600*/  UIMAD UR9, UR8, UR6, URZ ;  /* 0x00000006080972a4 */ /* 0x000fe2000f8e02ff */
[----:B------:R-:W-:Y:S01]  /*6610*/  MOV R3, RZ ;  /* 0x000000ff00037202 */ /* 0x000fe20000000f00 */
[----:B------:R-:W-:Y:S01]  /*6620*/  UIMAD UR14, UR16, UR12, URZ ;  /* 0x0000000c100e72a4 */ /* 0x000fe2000f8e02ff */
[----:B------:R-:W-:Y:S01]  /*6630*/  @P5 FMUL.FTZ R0, R4, 0.69314718246459960938 ;  /* 0x3f31721804005820 */ /* 0x000fe20000410000 */
[----:B------:R-:W-:Y:S01]  /*6640*/  @P1 FMUL.FTZ R4, R9, 0.69314718246459960938 ;  /* 0x3f31721809041820 */ /* 0x000fe20000410000 */
[----:B------:R-:W-:Y:S01]  /*6650*/  BSSY.RECONVERGENT B0, `(.L_x_1824) ;  /* 0x000003c000007945 */ /* 0x000fe20003800200 */
[----:B------:R-:W-:Y:S01]  /*6660*/  @!UP1 UIMAD UR15, UR8, UR4, UR15 ;  /* 0x00000004080f92a4 */ /* 0x000fe2000f8e020f */
[----:B--2---:R-:W-:Y:S01]  /*6670*/  IMAD.WIDE.U32 R2, R6, UR8, R2 ;  /* 0x0000000806027c25 */ /* 0x004fe2000f8e0002 */
[----:B------:R-:W-:-:S03]  /*6680*/  USHF.R.S32.HI UR4, URZ, 0x1f, UR9 ;  /* 0x0000001fff047899 */ /* 0x000fc60008011409 */
[----:B------:R-:W-:Y:S01]  /*6690*/  @P5 FFMA.FTZ R22, R135, R5, R0 ;  /* 0x0000000587165223 */ /* 0x000fe20000010000 */
[----:B------:R-:W-:Y:S01]  /*66a0*/  USEL UR9, UR9, URZ, UP1 ;  /* 0x000000ff09097287 */ /* 0x000fe20008800000 */
[----:B------:R-:W-:Y:S01]  /*66b0*/  IMAD R3, R7, UR8, R3 ;  /* 0x0000000807037c24 */ /* 0x000fe2000f8e0203 */
[----:B------:R-:W-:Y:S01]  /*66c0*/  USEL UR4, UR4, URZ, UP1 ;  /* 0x000000ff04047287 */ /* 0x000fe20008800000 */
[----:B---3--:R-:W-:Y:S01]  /*66d0*/  @P0 FMUL.FTZ R0, R8, 0.69314718246459960938 ;  /* 0x3f31721808000820 */ /* 0x008fe20000410000 */
[----:B------:R-:W-:Y:S01]  /*66e0*/  USHF.R.S32.HI UR5, URZ, 0x1f, UR14 ;  /* 0x0000001fff057899 */ /* 0x000fe2000801140e */
[----:B------:R-:W-:Y:S01]  /*66f0*/  MOV R17, 0x7f800000 ;  /* 0x7f80000000117802 */ /* 0x000fe20000000f00 */
[----:B------:R-:W-:Y:S01]  /*6700*/  USHF.R.S32.HI UR13, URZ, 0x1f, UR15 ;  /* 0x0000001fff0d7899 */ /* 0x000fe2000801140f */
[----:B------:R-:W-:Y:S01]  /*6710*/  MOV R16, 0x7f800000 ;  /* 0x7f80000000107802 */ /* 0x000fe20000000f00 */
[----:B------:R-:W-:Y:S01]  /*6720*/  UIADD3 UR9, UP1, UP0, UR14, UR9, UR15 ;  /* 0x000000090e097290 */ /* 0x000fe2000f83e00f */
[----:B------:R-:W-:Y:S01]  /*6730*/  @P1 FFMA.FTZ R17, R134, R13, R4 ;  /* 0x0000000d86111223 */ /* 0x000fe20000010004 */
[----:B------:R-:W-:Y:S01]  /*6740*/  @P0 FFMA.FTZ R16, R133, R12, R0 ;  /* 0x0000000c85100223 */ /* 0x000fe20000010000 */
[----:B------:R-:W-:Y:S01]  /*6750*/  IMAD.WIDE.U32 R12, R28, UR7, R2 ;  /* 0x000000071c0c7c25 */ /* 0x000fe2000f8e0002 */
        /* <DEDUP_REMOVED lines=43> */
.L_x_1825:
[----:B------:R-:W-:Y:S05]  /*6a10*/  BSYNC.RECONVERGENT B0 ;  /* 0x0000000000007941 */ /* 0x000fea0003800200 */
.L_x_1824:
[----:B-1----:R-:W1:Y:S01]  /*6a20*/  S2R R4, SR_TID.X ;  /* 0x0000000000047919 */ /* 0x002e620000002100 */
[----:B------:R-:W2:Y:S01]  /*6a30*/  LDCU.64 UR4, c[0x0][0x3f0] ;  /* 0x00007e00ff0477ac */ /* 0x000ea20008000a00 */
[C---:B----4-:R-:W-:Y:S01]  /*6a40*/  IMAD R0, R10.reuse, UR11, RZ ;  /* 0x0000000b0a007c24 */ /* 0x050fe2000f8e02ff */
[C---:B------:R-:W-:Y:S01]  /*6a50*/  SHF.L.U64.HI R78, R10.reuse, 0x6, R11 ;  /* 0x000000060a4e7819 */ /* 0x040fe2000001020b */
[----:B------:R-:W3:Y:S01]  /*6a60*/  LDS.128 R40, [R224] ;  /* 0x00000000e0287984 */ /* 0x000ee20000000c00 */
[----:B------:R-:W-:Y:S01]  /*6a70*/  IMAD R3, R29, UR7, R13 ;  /* 0x000000071d037c24 */ /* 0x000fe2000f8e020d */
[C---:B------:R-:W-:Y:S01]  /*6a80*/  SHF.L.U64.HI R77, R10.reuse, 0x5, R11 ;  /* 0x000000050a4d7819 */ /* 0x040fe2000001020b */
[----:B------:R-:W-:Y:S01]  /*6a90*/  IMAD.MOV.U32 R2, RZ, RZ, R12 ;  /* 0x000000ffff027224 */ /* 0x000fe200078e000c */
[----:B------:R-:W4:Y:S01]  /*6aa0*/  LDS.128 R24, [R224+0x4000] ;  /* 0x00400000e0187984 */ /* 0x000f220000000c00 */
[----:B------:R-:W-:-:S03]  /*6ab0*/  IMAD.SHL.U32 R76, R10, 0x20, RZ ;  /* 0x000000200a4c7824 */ /* 0x000fc600078e00ff */
[----:B------:R-:W5:Y:S04]  /*6ac0*/  LDS.128 R72, [R224+0x800] ;  /* 0x00080000e0487984 */ /* 0x000f680000000c00 */
[----:B------:R-:W5:Y:S04]  /*6ad0*/  LDS.128 R56, [R224+0x4800] ;  /* 0x00480000e0387984 */ /* 0x000f680000000c00 */
[----:B------:R-:W5:Y:S04]  /*6ae0*/  LDS.128 R68, [R224+0x1000] ;  /* 0x00100000e0447984 */ /* 0x000f680000000c00 */
[----:B------:R-:W5:Y:S04]  /*6af0*/  LDS.128 R52, [R224+0x5000] ;  /* 0x00500000e0347984 */ /* 0x000f680000000c00 */
[----:B------:R-:W5:Y:S01]  /*6b00*/  LDS.128 R64, [R224+0x1800] ;  /* 0x00180000e0407984 */ /* 0x000f620000000c00 */
[----:B-1----:R-:W-:-:S03]  /*6b10*/  SHF.R.U32.HI R4, RZ, 0x3, R4 ;  /* 0x00000003ff047819 */ /* 0x002fc60000011604 */
[----:B------:R-:W1:Y:S01]  /*6b20*/  LDS.128 R48, [R224+0x5800] ;  /* 0x00580000e0307984 */ /* 0x000e620000000c00 */
[----:B------:R-:W-:-:S03]  /*6b30*/  LOP3.LUT R4, R4, UR10, RZ, 0xfc, !PT ;  /* 0x0000000a04047c12 */ /* 0x000fc6000f8efcff */
[----:B------:R-:W1:Y:S02]  /*6b40*/  LDS.128 R36, [R224+0x2000] ;  /* 0x00200000e0247984 */ /* 0x000e640000000c00 */
[C---:B------:R-:W-:Y:S02]  /*6b50*/  IMAD R0, R4.reuse, R11, R0 ;  /* 0x0000000b04007224 */ /* 0x040fe400078e0200 */
[----:B------:R-:W1:Y:S01]  /*6b60*/  LDS.128 R44, [R224+0x6000] ;  /* 0x00600000e02c7984 */ /* 0x000e620000000c00 */
[----:B------:R-:W-:-:S03]  /*6b70*/  IMAD.WIDE.U32 R4, R4, R10, R2 ;  /* 0x0000000a04047225 */ /* 0x000fc600078e0002 */
[----:B------:R-:W1:Y:S01]  /*6b80*/  LDS.128 R60, [R224+0x2800] ;  /* 0x00280000e03c7984 */ /* 0x000e620000000c00 */
[----:B------:R-:W-:Y:S01]  /*6b90*/  IMAD.IADD R0, R5, 0x1, R0 ;  /* 0x0000000105007824 */ /* 0x000fe200078e0200 */
[C---:B--2---:R-:W-:Y:S02]  /*6ba0*/  LEA R2, P0, R4.reuse, UR4, 0x1 ;  /* 0x0000000404027c11 */ /* 0x044fe4000f8008ff */
[----:B------:R-:W2:Y:S02]  /*6bb0*/  LDS.128 R20, [R224+0x6800] ;  /* 0x00680000e0147984 */ /* 0x000ea40000000c00 */
[----:B------:R-:W-:Y:S01]  /*6bc0*/  LEA.HI.X R3, R4, UR5, R0, 0x1, P0 ;  /* 0x0000000504037c11 */ /* 0x000fe200080f0c00 */
[C---:B------:R-:W-:Y:S01]  /*6bd0*/  IMAD.SHL.U32 R0, R10.reuse, 0x40, RZ ;  /* 0x000000400a007824 */ /* 0x040fe200078e00ff */
[----:B------:R-:W2:Y:S01]  /*6be0*/  LDS.128 R32, [R224+0x3000] ;  /* 0x00300000e0207984 */ /* 0x000ea20000000c00 */
[-C--:B------:R-:W-:Y:S02]  /*6bf0*/  LEA R4, P0, R10, R2.reuse, 0x7 ;  /* 0x000000020a047211 */ /* 0x080fe400078038ff */
[----:B------:R-:W-:Y:S01]  /*6c00*/  IADD3 R8, P1, PT, R76, R2, RZ ;  /* 0x000000024c087210 */ /* 0x000fe20007f3e0ff */
[----:B------:R-:W2:Y:S01]  /*6c10*/  LDS.128 R16, [R224+0x7000] ;  /* 0x00700000e0107984 */ /* 0x000ea20000000c00 */
[----:B------:R-:W-:-:S02]  /*6c20*/  LEA.HI.X R5, R10, R3, R11, 0x7, P0 ;  /* 0x000000030a057211 */ /* 0x000fc400000f3c0b */
[----:B------:R-:W-:Y:S01]  /*6c30*/  IADD3 R6, P0, PT, R0, R2, RZ ;  /* 0x0000000200067210 */ /* 0x000fe20007f1e0ff */
[----:B------:R-:W2:Y:S01]  /*6c40*/  LDS.128 R28, [R224+0x3800] ;  /* 0x00380000e01c7984 */ /* 0x000ea20000000c00 */
[----:B------:R-:W-:-:S03]  /*6c50*/  IMAD.X R9, R77, 0x1, R3, P1 ;  /* 0x000000014d097824 */ /* 0x000fc600008e0603 */
[----:B------:R-:W2:Y:S01]  /*6c60*/  LDS.128 R12, [R224+0x7800] ;  /* 0x00780000e00c7984 */ /* 0x000ea20000000c00 */
[----:B------:R-:W-:Y:S01]  /*6c70*/  IMAD.X R7, R78, 0x1, R3, P0 ;  /* 0x000000014e077824 */ /* 0x000fe200000e0603 */
[----:B------:R-:W-:Y:S02]  /*6c80*/  IADD3 R10, P0, PT, R6, R76, RZ ;  /* 0x0000004c060a7210 */ /* 0x000fe40007f1e0ff */
[----:B---3--:R-:W-:Y:S03]  /*6c90*/  STG.E.128 desc[UR18][R2.64], R40 ;  /* 0x0000002802007986 */ /* 0x008fe6000c101d12 */
[----:B------:R-:W-:Y:S01]  /*6ca0*/  IMAD.X R11, R7, 0x1, R77, P0 ;  /* 0x00000001070b7824 */ /* 0x000fe200000e064d */
[----:B----4-:R3:W-:Y:S04]  /*6cb0*/  STG.E.128 desc[UR18][R2.64+0x80], R24 ;  /* 0x0000801802007986 */ /* 0x0107e8000c101d12 */
[----:B-----5:R-:W-:Y:S04]  /*6cc0*/  STG.E.128 desc[UR18][R8.64], R72 ;  /* 0x0000004808007986 */ /* 0x020fe8000c101d12 */
[----:B------:R4:W-:Y:S04]  /*6cd0*/  STG.E.128 desc[UR18][R8.64+0x80], R56 ;  /* 0x0000803808007986 */ /* 0x0009e8000c101d12 */
[----:B------:R-:W-:Y:S04]  /*6ce0*/  STG.E.128 desc[UR18][R6.64], R68 ;  /* 0x0000004406007986 */ /* 0x000fe8000c101d12 */
[----:B------:R5:W-:Y:S04]  /*6cf0*/  STG.E.128 desc[UR18][R6.64+0x80], R52 ;  /* 0x0000803406007986 */ /* 0x000be8000c101d12 */
[----:B------:R-:W-:Y:S04]  /*6d00*/  STG.E.128 desc[UR18][R10.64], R64 ;  /* 0x000000400a007986 */ /* 0x000fe8000c101d12 */
[----:B-1----:R-:W-:Y:S04]  /*6d10*/  STG.E.128 desc[UR18][R10.64+0x80], R48 ;  /* 0x000080300a007986 */ /* 0x002fe8000c101d12 */
[----:B------:R-:W-:Y:S04]  /*6d20*/  STG.E.128 desc[UR18][R4.64], R36 ;  /* 0x0000002404007986 */ /* 0x000fe8000c101d12 */
[----:B------:R-:W-:Y:S01]  /*6d30*/  STG.E.128 desc[UR18][R4.64+0x80], R44 ;  /* 0x0000802c04007986 */ /* 0x000fe2000c101d12 */
[----:B---3--:R-:W-:-:S05]  /*6d40*/  IADD3 R2, P0, PT, R4, R0, RZ ;  /* 0x0000000004027210 */ /* 0x008fca0007f1e0ff */
[----:B------:R-:W-:Y:S01]  /*6d50*/  IMAD.X R3, R5, 0x1, R78, P0 ;  /* 0x0000000105037824 */ /* 0x000fe200000e064e */
[----:B----4-:R-:W-:-:S05]  /*6d60*/  IADD3 R8, P1, PT, R4, R76, RZ ;  /* 0x0000004c04087210 */ /* 0x010fca0007f3e0ff */
[----:B------:R-:W-:Y:S01]  /*6d70*/  IMAD.X R9, R5, 0x1, R77, P1 ;  /* 0x0000000105097824 */ /* 0x000fe200008e064d */
[----:B-----5:R-:W-:-:S04]  /*6d80*/  IADD3 R6, P0, PT, R2, R76, RZ ;  /* 0x0000004c02067210 */ /* 0x020fc80007f1e0ff */
[----:B------:R-:W-:Y:S01]  /*6d90*/  STG.E.128 desc[UR18][R8.64], R60 ;  /* 0x0000003c08007986 */ /* 0x000fe2000c101d12 */
[----:B------:R-:W-:-:S03]  /*6da0*/  IMAD.X R7, R3, 0x1, R77, P0 ;  /* 0x0000000103077824 */ /* 0x000fc600000e064d */
[----:B--2---:R-:W-:Y:S04]  /*6db0*/  STG.E.128 desc[UR18][R8.64+0x80], R20 ;  /* 0x0000801408007986 */ /* 0x004fe8000c101d12 */
[----:B------:R-:W-:Y:S04]  /*6dc0*/  STG.E.128 desc[UR18][R2.64], R32 ;  /* 0x0000002002007986 */ /* 0x000fe8000c101d12 */
[----:B------:R-:W-:Y:S04]  /*6dd0*/  STG.E.128 desc[UR18][R2.64+0x80], R16 ;  /* 0x0000801002007986 */ /* 0x000fe8000c101d12 */
[----:B------:R-:W-:Y:S04]  /*6de0*/  STG.E.128 desc[UR18][R6.64], R28 ;  /* 0x0000001c06007986 */ /* 0x000fe8000c101d12 */
[----:B------:R-:W-:Y:S01]  /*6df0*/  STG.E.128 desc[UR18][R6.64+0x80], R12 ;  /* 0x0000800c06007986 */ /* 0x000fe2000c101d12 */
[----:B------:R-:W-:Y:S05]  /*6e00*/  EXIT ;  /* 0x000000000000794d */ /* 0x000fea0003800000 */
.L_x_1826:
        /* <DEDUP_REMOVED lines=15> */
.L_x_2865:


//--------------------- .text._ZN5flash16flash_fwd_kernelI23Flash_fwd_kernel_traitsILi128ELi128ELi32ELi4ELb0ELb0EN7cutlass10bfloat16_tE19Flash_kernel_traitsILi128ELi128ELi32ELi4ES3_EELb1ELb0ELb0ELb1ELb0ELb0ELb0ELb0EEEvNS_16Flash_fwd_paramsE --------------------------
	.section	.text._ZN5flash16flash_fwd_kernelI23Flash_fwd_kernel_traitsILi128ELi128ELi32ELi4ELb0ELb0EN7cutlass10bfloat16_tE19Flash_kernel_traitsILi128ELi128ELi32ELi4ES3_EELb1ELb0ELb0ELb1ELb0ELb0ELb0ELb0EEEvNS_16Flash_fwd_paramsE,"ax",@progbits
	.align	128
        .global         _ZN5flash16flash_fwd_kernelI23Flash_fwd_kernel_traitsILi128ELi128ELi32ELi4ELb0ELb0EN7cutlass10bfloat16_tE19Flash_kernel_traitsILi128ELi128ELi32ELi4ES3_EELb1ELb0ELb0ELb1ELb0ELb0ELb0ELb0EEEvNS_16Flash_fwd_paramsE
        .type           _ZN5flash16flash_fwd_kernelI23Flash_fwd_kernel_traitsILi128ELi128ELi32ELi4ELb0ELb0EN7cutlass10bfloat16_tE19Flash_kernel_traitsILi128ELi128ELi32ELi4ES3_EELb1ELb0ELb0ELb1ELb0ELb0ELb0ELb0EEEvNS_16Flash_fwd_paramsE,@function
        .size           _ZN5flash16flash_fwd_kernelI23Flash_fwd_kernel_traitsILi128ELi128ELi32ELi4ELb0ELb0EN7cutlass10bfloat16_tE19Flash_kernel_traitsILi128ELi128ELi32ELi4ES3_EELb1ELb0ELb0ELb1ELb0ELb0ELb0ELb0EEEvNS_16Flash_fwd_paramsE,(.L_x_2866 - _ZN5flash16flash_fwd_kernelI23Flash_fwd_kernel_traitsILi128ELi128ELi32ELi4ELb0ELb0EN7cutlass10bfloat16_tE19Flash_kernel_traitsILi128ELi128ELi32ELi4ES3_EELb1ELb0ELb0ELb1ELb0ELb0ELb0ELb0EEEvNS_16Flash_fwd_paramsE)
        .other          _ZN5flash16flash_fwd_kernelI23Flash_fwd_kernel_traitsILi128ELi128ELi32ELi4ELb0ELb0EN7cutlass10bfloat16_tE19Flash_kernel_traitsILi128ELi128ELi32ELi4ES3_EELb1ELb0ELb0ELb1ELb0ELb0ELb0ELb0EEEvNS_16Flash_fwd_paramsE,@"STO_CUDA_ENTRY STV_DEFAULT"
_ZN5flash16flash_fwd_kernelI23Flash_fwd_kernel_traitsILi128ELi128ELi32ELi4ELb0ELb0EN7cutlass10bfloat16_tE19Flash_kernel_traitsILi128ELi128ELi32ELi4ES3_EELb1ELb0ELb0ELb1ELb0ELb0ELb0ELb0EEEvNS_16Flash_fwd_paramsE:
.text._ZN5flash16flash_fwd_kernelI23Flash_fwd_kernel_traitsILi128ELi128ELi32ELi4ELb0ELb0EN7cutlass10bfloat16_tE19Flash_kernel_traitsILi128ELi128ELi32ELi4ES3_EELb1ELb0ELb0ELb1ELb0ELb0ELb0ELb0EEEvNS_16Flash_fwd_paramsE:
        /* <DEDUP_REMOVED lines=63> */
[----:B------:R-:W-:Y:S01]  /*03f0*/  IMAD.U32 R4, RZ, RZ, UR8 ;  /* 0x00000008ff047e24 */ /* 0x000fe2000f8e00ff */
[----:B------:R-:W-:Y:S01]  /*0400*/  UMOV UR19, 0xffffffff ;  /* 0xffffffff00137882 */ /* 0x000fe20000000000 */
[----:B------:R-:W2:Y:S03]  /*0410*/  @!UP0 LDCU UR24, c[0x0][0x434] ;  /* 0x00008680ff1887ac */ /* 0x000ea60008000800 */
[----:B------:R-:W3:Y:S01]  /*0420*/  @P1 LDG.E R5, desc[UR22][R4.64] ;  /* 0x0000001604051981 */ /* 0x000ee2000c1e1900 */
[----:B------:R-:W4:Y:S01]  /*0430*/  @!UP3 LDCU UR8, c[0x0][0x43c] ;  /* 0x00008780ff08b7ac */ /* 0x000f220008000800 */
[----:B-1----:R-:W-:-:S02]  /*0440*/  IMAD.U32 R2, RZ, RZ, UR14 ;  /* 0x0000000eff027e24 */ /* 0x002fc4000f8e00ff */
[----:B------:R-:W-:-:S05]  /*0450*/  IMAD.U32 R3, RZ, RZ, UR15 ;  /* 0x0000000fff037e24 */ /* 0x000fca000f8e00ff */
[----:B------:R-:W5:Y:S04]  /*0460*/  @P4 LDG.E R7, desc[UR22][R2.64] ;  /* 0x0000001602074981 */ /* 0x000f68000c1e1900 */
[----:B------:R1:W2:Y:S02]  /*0470*/  @P2 LDG.E R6, desc[UR22][R2.64+0x4] ;  /* 0x0000041602062981 */ /* 0x0002a4000c1e1900 */
[----:B-1----:R-:W-:Y:S01]  /*0480*/  MOV R2, UR6 ;  /* 0x0000000600027c02 */ /* 0x002fe20008000f00 */
[----:B------:R-:W-:Y:S01]  /*0490*/  IMAD.U32 R3, RZ, RZ, UR7 ;  /* 0x00000007ff037e24 */ /* 0x000fe2000f8e00ff */
[----:B------:R-:W1:Y:S04]  /*04a0*/  @!UP3 LDCU.64 UR6, c[0x0][0x488] ;  /* 0x00009100ff06b7ac */ /* 0x000e680008000a00 */
[----:B------:R4:W2:Y:S02]  /*04b0*/  @P0 LDG.E R0, desc[UR22][R2.64] ;  /* 0x0000001602000981 */ /* 0x0008a4000c1e1900 */
[----:B----4-:R-:W-:-:S02]  /*04c0*/  IMAD.U32 R2, RZ, RZ, UR11 ;  /* 0x0000000bff027e24 */ /* 0x010fc4000f8e00ff */
[----:B------:R-:W-:-:S05]  /*04d0*/  IMAD.U32 R3, RZ, RZ, UR10 ;  /* 0x0000000aff037e24 */ /* 0x000fca000f8e00ff */
[----:B------:R-:W4:Y:S01]  /*04e0*/  @!P3 LDG.E R4, desc[UR22][R2.64] ;  /* 0x000000160204b981 */ /* 0x000f22000c1e1900 */
[----:B------:R-:W-:Y:S01]  /*04f0*/  UMOV UR10, URZ ;  /* 0x000000ff000a7c82 */ /* 0x000fe20008000000 */
[----:B------:R-:W-:Y:S01]  /*0500*/  USHF.L.U32 UR28, UR20, 0x7, URZ ;  /* 0x00000007141c7899 */ /* 0x000fe200080006ff */
[----:B------:R-:W-:Y:S01]  /*0510*/  UMOV UR11, 0xffffffff ;  /* 0xffffffff000b7882 */ /* 0x000fe20000000000 */
[----:B-1----:R-:W-:-:S04]  /*0520*/  @!UP3 UISETP.NE.U32.AND UP2, UPT, UR6, URZ, UPT ;  /* 0x000000ff0600b28c */ /* 0x002fc8000bf45070 */
[----:B------:R-:W-:-:S04]  /*0530*/  @!UP3 UISETP.NE.AND.EX UP2, UPT, UR7, URZ, UPT, UP2 ;  /* 0x000000ff0700b28c */ /* 0x000fc8000bf45320 */
[----:B------:R-:W-:Y:S01]  /*0540*/  @!UP3 USEL UR8, UR8, URZ, UP2 ;  /* 0x000000ff0808b287 */ /* 0x000fe20009000000 */
[----:B---3--:R-:W-:Y:S02]  /*0550*/  @P1 R2UR UR10, R5 ;  /* 0x00000000050a12ca */ /* 0x008fe400000e0000 */
[----:B-----5:R-:W-:Y:S02]  /*0560*/  @P4 R2UR UR19, R7 ;  /* 0x00000000071342ca */ /* 0x020fe400000e0000 */
[----:B--2---:R-:W-:-:S13]  /*0570*/  @P2 R2UR UR9, R6 ;  /* 0x00000000060922ca */ /* 0x004fda00000e0000 */
        /* <DEDUP_REMOVED lines=8> */
[----:B----4-:R-:W-:Y:S01]  /*0600*/  @!P3 R2UR UR11, R4 ;  /* 0x00000000040bb2ca */ /* 0x010fe200000e0000 */
[----:B-1----:R-:W-:-:S14]  /*0610*/  BRA.U !UP0, `(.L_x_1827) ;  /* 0x0000000108187547 */ /* 0x002fdc000b800000 */
[----:B------:R-:W-:-:S13]  /*0620*/  PLOP3.LUT P1, PT, PT, PT, UP4, 0x80, 0x8 ;  /* 0x000000000008781c */ /* 0x000fda0003f2f048 */
[----:B------:R-:W2:Y:S04]  /*0630*/  @P1 LDG.E R0, desc[UR22][R2.64+0x4] ;  /* 0x0000041602001981 */ /* 0x000ea8000c1e1900 */
[----:B------:R-:W3:Y:S01]  /*0640*/  @!P1 LDG.E R2, desc[UR22][R2.64] ;  /* 0x0000001602029981 */ /* 0x000ee2000c1e1900 */
[----:B--2---:R-:W-:-:S13]  /*0650*/  @P1 R2UR UR4, R0 ;  /* 0x00000000000412ca */ /* 0x004fda00000e0000 */
[----:B------:R-:W-:-:S07]  /*0660*/  @UP4 UIADD3 UR4, UPT, UPT, UR4, -UR11, URZ ;  /* 0x8000000b04044290 */ /* 0x000fce000fffe0ff */
[----:B---3--:R-:W-:-:S15]  /*0670*/  @!P1 R2UR UR4, R2 ;  /* 0x00000000020492ca */ /* 0x008fde00000e0000 */
.L_x_1827:
[----:B------:R-:W-:Y:S01]  /*0680*/  @!UP3 UIADD3 UR21, UPT, UPT, UR8, UR4, -UR10 ;  /* 0x000000040815b290 */ /* 0x000fe2000fffe80a */
[----:B------:R-:W-:Y:S11]  /*0690*/  @!P0 EXIT ;  /* 0x000000000000894d */ /* 0x000ff60003800000 */
[----:B------:R-:W-:-:S09]  /*06a0*/  UISETP.GT.AND UP0, UPT, UR21, URZ, UPT ;  /* 0x000000ff1500728c */ /* 0x000fd2000bf04270 */
        /* <DEDUP_REMOVED lines=28> */
.L_x_1829:
        /* <DEDUP_REMOVED lines=56> */
.L_x_1831:
[----:B------:R-:W-:Y:S05]  /*0bf0*/  BSYNC.RECONVERGENT B0 ;  /* 0x0000000000007941 */ /* 0x000fea0003800200 */
.L_x_1830:
        /* <DEDUP_REMOVED lines=21> */
.L_x_1833:
[----:B------:R-:W-:Y:S05]  /*0d50*/  BSYNC.RECONVERGENT B0 ;  /* 0x0000000000007941 */ /* 0x000fea0003800200 */
.L_x_1832:
        /* <DEDUP_REMOVED lines=21> */
.L_x_1835:
[----:B------:R-:W-:Y:S05]  /*0eb0*/  BSYNC.RECONVERGENT B0 ;  /* 0x0000000000007941 */ /* 0x000fea0003800200 */
.L_x_1834:
        /* <DEDUP_REMOVED lines=20> */
.L_x_1837:
[----:B------:R-:W-:Y:S05]  /*1000*/  BSYNC.RECONVERGENT B0 ;  /* 0x0000000000007941 */ /* 0x000fea0003800200 */
.L_x_1836:
        /* <DEDUP_REMOVED lines=20> */
.L_x_1839:
[----:B------:R-:W-:Y:S05]  /*1150*/  BSYNC.RECONVERGENT B0 ;  /* 0x0000000000007941 */ /* 0x000fea0003800200 */
.L_x_1838:
        /* <DEDUP_REMOVED lines=20> */
.L_x_1841:
[----:B------:R-:W-:Y:S05]  /*12a0*/  BSYNC.RECONVERGENT B0 ;  /* 0x0000000000007941 */ /* 0x000fea0003800200 */
.L_x_1840:
        /* <DEDUP_REMOVED lines=20> */
.L_x_1843:
[----:B------:R-:W-:Y:S05]  /*13f0*/  BSYNC.RECONVERGENT B0 ;  /* 0x0000000000007941 */ /* 0x000fea0003800200 */
.L_x_1842:
        /* <DEDUP_REMOVED lines=20> */
.L_x_1845:
[----:B------:R-:W-:Y:S05]  /*1540*/  BSYNC.RECONVERGENT B0 ;  /* 0x0000000000007941 */ /* 0x000fea0003800200 */
.L_x_1844:
        /* <DEDUP_REMOVED lines=10> */
.L_x_1847:
[----:B------:R-:W-:Y:S05]  /*15f0*/  BSYNC.RECONVERGENT B0 ;  /* 0x0000000000007941 */ /* 0x000fea0003800200 */
.L_x_1846:
        /* <DEDUP_REMOVED lines=15> */
.L_x_1849:
[----:B------:R-:W-:Y:S05]  /*16f0*/  BSYNC.RECONVERGENT B0 ;  /* 0x0000000000007941 */ /* 0x000fea0003800200 */
.L_x_1848:
        /* <DEDUP_REMOVED lines=10> */
.L_x_1851:
[----:B------:R-:W-:Y:S05]  /*17a0*/  BSYNC.RECONVERGENT B0 ;  /* 0x0000000000007941 */ /* 0x000fea0003800200 */
.L_x_1850:
        /* <DEDUP_REMOVED lines=10> */
.L_x_1853:
[----:B------:R-:W-:Y:S05]  /*1850*/  BSYNC.RECONVERGENT B0 ;  /* 0x0000000000007941 */ /* 0x000fea0003800200 */
.L_x_1852:
        /* <DEDUP_REMOVED lines=10> */
.L_x_1855:
[----:B------:R-:W-:Y:S05]  /*1900*/  BSYNC.RECONVERGENT B0 ;  /* 0x0000000000007941 */ /* 0x000fea0003800200 */
.L_x_1854:
        /* <DEDUP_REMOVED lines=10> */
.L_x_1857:
[----:B------:R-:W-:Y:S05]  /*19b0*/  BSYNC.RECONVERGENT B0 ;  /* 0x0000000000007941 */ /* 0x000fea0003800200 */
.L_x_1856:
        /* <DEDUP_REMOVED lines=10> */
.L_x_1859:
[----:B------:R-:W-:Y:S05]  /*1a60*/  BSYNC.RECONVERGENT B0 ;  /* 0x0000000000007941 */ /* 0x000fea0003800200 */
.L_x_1858:
        /* <DEDUP_REMOVED lines=10> */
.L_x_1828:
        /* <DEDUP_REMOVED lines=21> */
.L_x_1860:
[----:B------:R-:W1:Y:S01]  /*1c60*/  LDCU.64 UR16, c[0x0][0x3b8] ;  /* 0x00007700ff1077ac */ /* 0x000e620008000a00 */
[----:B------:R-:W-:-:S04]  /*1c70*/  UIADD3 UR6, UPT, UPT, UR10, UR11, URZ ;  /* 0x0000000b0a067290 */ /* 0x000fc8000fffe0ff */
[----:B-1----:R-:W-:Y:S02]  /*1c80*/  UIMAD.WIDE.U32 UR34, UR6, UR16, URZ ;  /* 0x00000010062272a5 */ /* 0x002fe4000f8e00ff */
[----:B------:R-:W-:-:S04]  /*1c90*/  UIMAD UR6, UR6, UR17, URZ ;  /* 0x00000011060672a4 */ /* 0x000fc8000f8e02ff */
[----:B------:R-:W-:Y:S02]  /*1ca0*/  UIADD3 UR6, UPT, UPT, UR35, UR6, URZ ;  /* 0x0000000623067290 */ /* 0x000fe4000fffe0ff */
.L_x_1861:
        /* <DEDUP_REMOVED lines=37> */
.L_x_1862:
[----:B------:R-:W1:Y:S01]  /*1f00*/  LDCU.64 UR8, c[0x0][0x3c0] ;  /* 0x00007800ff0877ac */ /* 0x000e620008000a00 */
[----:B------:R-:W-:-:S04]  /*1f10*/  UIADD3 UR10, UPT, UPT, UR10, UR11, URZ ;  /* 0x0000000b0a0a7290 */ /* 0x000fc8000fffe0ff */
[----:B-1----:R-:W-:Y:S02]  /*1f20*/  UIMAD.WIDE.U32 UR14, UR10, UR8, URZ ;  /* 0x000000080a0e72a5 */ /* 0x002fe4000f8e00ff */
[----:B------:R-:W-:-:S04]  /*1f30*/  UIMAD UR10, UR10, UR9, URZ ;  /* 0x000000090a0a72a4 */ /* 0x000fc8000f8e02ff */
[----:B------:R-:W-:-:S12]  /*1f40*/  UIADD3 UR12, UPT, UPT, UR15, UR10, URZ ;  /* 0x0000000a0f0c7290 */ /* 0x000fd8000fffe0ff */
.L_x_1863:
[----:B------:R-:W-:Y:S01]  /*1f50*/  IMAD.SHL.U32 R226, R222, 0x8, RZ ;  /* 0x00000008dee27824 */ /* 0x000fe200078e00ff */
[----:B------:R-:W-:Y:S01]  /*1f60*/  SHF.R.U32.HI R99, RZ, 0x3, R222 ;  /* 0x00000003ff637819 */ /* 0x000fe200000116de */
[----:B------:R-:W-:Y:S01]  /*1f70*/  UIADD3 UR18, UPT, UPT, -UR28, UR24, URZ ;  /* 0x000000181c127290 */ /* 0x000fe2000fffe1ff */
[----:B------:R-:W1:Y:S01]  /*1f80*/  S2UR UR27, SR_CgaCtaId ;  /* 0x00000000001b79c3 */ /* 0x000e620000008800 */
[----:B------:R-:W2:Y:S01]  /*1f90*/  LDCU.64 UR10, c[0x0][0x3c8] ;  /* 0x00007900ff0a77ac */ /* 0x000ea20008000a00 */
[----:B------:R-:W-:Y:S01]  /*1fa0*/  LOP3.LUT R216, R226, 0x38, RZ, 0xc0, !PT ;  /* 0x00000038e2d87812 */ /* 0x000fe200078ec0ff */
[C---:B------:R-:W-:Y:S01]  /*1fb0*/  VIADD R4, R99.reuse, 0x20 ;  /* 0x0000002063047836 */ /* 0x040fe20000000000 */
[C---:B------:R-:W-:Y:S01]  /*1fc0*/  IADD3 R7, PT, PT, R99.reuse, 0x30, RZ ;  /* 0x0000003063077810 */ /* 0x040fe20007ffe0ff */
[----:B------:R-:W-:Y:S01]  /*1fd0*/  VIADD R6, R99, 0x40 ;  /* 0x0000004063067836 */ /* 0x000fe20000000000 */
[----:B------:R-:W-:Y:S01]  /*1fe0*/  IADD3 R2, P0, PT, R216, UR34, RZ ;  /* 0x00000022d8027c10 */ /* 0x000fe2000ff1e0ff */
[----:B------:R-:W-:Y:S01]  /*1ff0*/  BSSY.RECONVERGENT B0, `(.L_x_1864) ;  /* 0x0000048000007945 */ /* 0x000fe20003800200 */
[----:B------:R-:W-:-:S02]  /*2000*/  ISETP.GE.AND P1, PT, R4, UR18, PT ;  /* 0x0000001204007c0c */ /* 0x000fc4000bf26270 */
[----:B------:R-:W-:Y:S01]  /*2010*/  LOP3.LUT R4, R226, 0x1f8, RZ, 0xc0, !PT ;  /* 0x000001f8e2047812 */ /* 0x000fe200078ec0ff */
[----:B------:R-:W-:Y:S01]  /*2020*/  IMAD.X R3, RZ, RZ, UR6, P0 ;  /* 0x00000006ff037e24 */ /* 0x000fe200080e06ff */
[----:B------:R-:W3:Y:S01]  /*2030*/  LDCU.128 UR4, c[0x0][0x3d0] ;  /* 0x00007a00ff0477ac */ /* 0x000ee20008000c00 */
[----:B------:R-:W-:Y:S02]  /*2040*/  ISETP.GE.AND P6, PT, R6, UR18, PT ;  /* 0x0000001206007c0c */ /* 0x000fe4000bfc6270 */
[----:B------:R-:W-:Y:S01]  /*2050*/  LOP3.LUT R4, R4, 0x38, R222, 0x78, !PT ;  /* 0x0000003804047812 */ /* 0x000fe200078e78de */
[C---:B------:R-:W-:Y:S01]  /*2060*/  IMAD.WIDE.U32 R2, R99.reuse, UR16, R2 ;  /* 0x0000001063027c25 */ /* 0x040fe2000f8e0002 */
[----:B------:R-:W-:Y:S01]  /*2070*/  IADD3 R6, P2, PT, R216, UR14, RZ ;  /* 0x0000000ed8067c10 */ /* 0x000fe2000ff5e0ff */
[----:B------:R-:W4:Y:S01]  /*2080*/  LDCU.64 UR14, c[0x0][0x388] ;  /* 0x00007100ff0e77ac */ /* 0x000f220008000a00 */
[----:B------:R-:W-:Y:S01]  /*2090*/  LOP3.LUT R226, R4, 0x1e00, R226, 0xf8, !PT ;  /* 0x00001e0004e27812 */ /* 0x000fe200078ef8e2 */
[----:B------:R-:W-:Y:S01]  /*20a0*/  IMAD.MOV.U32 R4, RZ, RZ, R2 ;  /* 0x000000ffff047224 */ /* 0x000fe200078e0002 */
[----:B------:R-:W-:Y:S01]  /*20b0*/  SHF.R.S32.HI R2, RZ, 0x1f, R0 ;  /* 0x0000001fff027819 */ /* 0x000fe20000011400 */
[----:B------:R-:W-:Y:S01]  /*20c0*/  IMAD R5, R99, UR17, R3 ;  /* 0x0000001163057c24 */ /* 0x000fe2000f8e0203 */
[----:B------:R-:W-:Y:S01]  /*20d0*/  ISETP.GE.AND P0, PT, R7, UR18, PT ;  /* 0x0000001207007c0c */ /* 0x000fe2000bf06270 */
[----:B------:R-:W-:Y:S01]  /*20e0*/  IMAD.X R7, RZ, RZ, UR12, P2 ;  /* 0x0000000cff077e24 */ /* 0x000fe200090e06ff */
[----:B------:R-:W5:Y:S01]  /*20f0*/  LDCU.64 UR12, c[0x0][0x390] ;  /* 0x00007200ff0c77ac */ /* 0x000f620008000a00 */
[C---:B------:R-:W-:Y:S01]  /*2100*/  IADD3 R8, P2, PT, R216.reuse, UR32, RZ ;  /* 0x00000020d8087c10 */ /* 0x040fe2000ff5e0ff */
[----:B--2---:R-:W-:Y:S01]  /*2110*/  IMAD.U32 R10, RZ, RZ, UR10 ;  /* 0x0000000aff0a7e24 */ /* 0x004fe2000f8e00ff */
[C---:B------:R-:W-:Y:S01]  /*2120*/  ISETP.GE.AND P4, PT, R99.reuse, UR18, PT ;  /* 0x0000001263007c0c */ /* 0x040fe2000bf86270 */
[----:B------:R-:W-:Y:S01]  /*2130*/  IMAD.WIDE.U32 R6, R99, UR8, R6 ;  /* 0x0000000863067c25 */ /* 0x000fe2000f8e0006 */
[----:B------:R-:W-:Y:S01]  /*2140*/  IADD3.X R9, PT, PT, RZ, UR29, RZ, P2, !PT ;  /* 0x0000001dff097c10 */ /* 0x000fe200097fe4ff */
[----:B------:R-:W-:Y:S01]  /*2150*/  UMOV UR10, 0x400 ;  /* 0x00000400000a7882 */ /* 0x000fe20000000000 */
[----:B------:R-:W-:Y:S01]  /*2160*/  LOP3.LUT R233, R216, 0x40, RZ, 0xfc, !PT ;  /* 0x00000040d8e97812 */ /* 0x000fe200078efcff */
[----:B---3--:R-:W-:-:S02]  /*2170*/  IMAD R3, R2, UR4, RZ ;  /* 0x0000000402037c24 */ /* 0x008fc4000f8e02ff */
[----:B------:R-:W-:-:S04]  /*2180*/  IMAD.WIDE.U32 R4, R0, UR4, R4 ;  /* 0x0000000400047c25 */ /* 0x000fc8000f8e0004 */
[----:B------:R-:W-:Y:S01]  /*2190*/  IMAD R11, R0, UR5, R3 ;  /* 0x00000005000b7c24 */ /* 0x000fe2000f8e0203 */
[----:B----4-:R-:W-:Y:S01]  /*21a0*/  LEA R230, P2, R4, UR14, 0x1 ;  /* 0x0000000e04e67c11 */ /* 0x010fe2000f8408ff */
[----:B------:R-:W-:Y:S02]  /*21b0*/  IMAD R3, R99, UR9, R7 ;  /* 0x0000000963037c24 */ /* 0x000fe4000f8e0207 */
[----:B------:R-:W-:Y:S02]  /*21c0*/  IMAD R7, R2, UR6, RZ ;  /* 0x0000000602077c24 */ /* 0x000fe4000f8e02ff */
[----:B------:R-:W-:Y:S01]  /*21d0*/  IMAD.MOV.U32 R2, RZ, RZ, R6 ;  /* 0x000000ffff027224 */ /* 0x000fe200078e0006 */
[----:B------:R-:W-:Y:S01]  /*21e0*/  IADD3 R6, PT, PT, R5, R11, RZ ;  /* 0x0000000b05067210 */ /* 0x000fe20007ffe0ff */
[C---:B------:R-:W-:Y:S02]  /*21f0*/  IMAD R5, R0.reuse, UR7, R7 ;  /* 0x0000000700057c24 */ /* 0x040fe4000f8e0207 */
[----:B------:R-:W-:Y:S01]  /*2200*/  IMAD.WIDE.U32 R2, R0, UR6, R2 ;  /* 0x0000000600027c25 */ /* 0x000fe2000f8e0002 */
[----:B------:R-:W-:Y:S01]  /*2210*/  LEA.HI.X R229, R4, UR15, R6, 0x1, P2 ;  /* 0x0000000f04e57c11 */ /* 0x000fe200090f0c06 */
[----:B------:R-:W-:-:S02]  /*2220*/  UIMAD.WIDE.U32 UR14, UR20, 0x80, URZ ;  /* 0x00000080140e78a5 */ /* 0x000fc4000f8e00ff */
[----:B------:R-:W-:Y:S01]  /*2230*/  IMAD.IADD R0, R3, 0x1, R5 ;  /* 0x0000000103007824 */ /* 0x000fe200078e0205 */
[----:B-----5:R-:W-:Y:S01]  /*2240*/  LEA R232, P3, R2, UR12, 0x1 ;  /* 0x0000000c02e87c11 */ /* 0x020fe2000f8608ff */
[----:B-1----:R-:W-:Y:S01]  /*2250*/  ULEA UR12, UR27, UR10, 0x18 ;  /* 0x0000000a1b0c7291 */ /* 0x002fe2000f8ec0ff */
[C---:B------:R-:W-:Y:S01]  /*2260*/  VIADD R11, R99.reuse, 0x10 ;  /* 0x00000010630b7836 */ /* 0x040fe20000000000 */
[C---:B------:R-:W-:Y:S01]  /*2270*/  LOP3.LUT R12, R99.reuse, UR14, RZ, 0xfc, !PT ;  /* 0x0000000e630c7c12 */ /* 0x040fe2000f8efcff */
[----:B------:R-:W-:Y:S01]  /*2280*/  IMAD.WIDE.U32 R8, R10, UR26, R8 ;  /* 0x0000001a0a087c25 */ /* 0x000fe2000f8e0008 */
[----:B------:R-:W-:Y:S02]  /*2290*/  LEA.HI.X R231, R2, UR13, R0, 0x1, P3 ;  /* 0x0000000d02e77c11 */ /* 0x000fe400098f0c00 */
[----:B------:R-:W-:Y:S01]  /*22a0*/  MOV R0, UR11 ;  /* 0x0000000b00007c02 */ /* 0x000fe20008000f00 */
[----:B------:R-:W-:Y:S01]  /*22b0*/  VIADD R10, R99, 0x50 ;  /* 0x00000050630a7836 */ /* 0x000fe20000000000 */
[----:B------:R-:W-:-:S02]  /*22c0*/  ISETP.GE.AND P2, PT, R11, UR18, PT ;  /* 0x000000120b007c0c */ /* 0x000fc4000bf46270 */
[----:B------:R-:W-:Y:S01]  /*22d0*/  LEA R226, R226, UR12, 0x1 ;  /* 0x0000000ce2e27c11 */ /* 0x000fe2000f8e08ff */
[----:B------:R-:W-:Y:S01]  /*22e0*/  IMAD R7, R0, UR26, R9 ;  /* 0x0000001a00077c24 */ /* 0x000fe2000f8e0209 */
[----:B------:R-:W-:Y:S09]  /*22f0*/  @P4 BRA `(.L_x_1865) ;  /* 0x00000000005c4947 */ /* 0x000ff20003800000 */
        /* <DEDUP_REMOVED lines=23> */
.L_x_1865:
[----:B------:R-:W-:Y:S05]  /*2470*/  BSYNC.RECONVERGENT B0 ;  /* 0x0000000000007941 */ /* 0x000fea0003800200 */
.L_x_1864:
[----:B------:R-:W-:Y:S01]  /*2480*/  BSSY.RECONVERGENT B0, `(.L_x_1866) ;  /* 0x000001d000007945 */ /* 0x000fe20003800200 */
[----:B------:R-:W-:Y:S02]  /*2490*/  ISETP.GE.AND P5, PT, R10, UR18, PT ;  /* 0x000000120a007c0c */ /* 0x000fe4000bfa6270 */
        /* <DEDUP_REMOVED lines=27> */
.L_x_1867:
[----:B------:R-:W-:Y:S05]  /*2650*/  BSYNC.RECONVERGENT B0 ;  /* 0x0000000000007941 */ /* 0x000fea0003800200 */
.L_x_1866:
[----:B------:R-:W-:Y:S01]  /*2660*/  BSSY.RECONVERGENT B0, `(.L_x_1868) ;  /* 0x000001d000007945 */ /* 0x000fe20003800200 */
[----:B------:R-:W-:Y:S02]  /*2670*/  ISETP.GE.AND P4, PT, R10, UR18, PT ;  /* 0x000000120a007c0c */ /* 0x000fe4000bf86270 */
[----:B------:R-:W-:Y:S01]  /*2680*/  IADD3 R10, PT, PT, R99, 0x70, RZ ;  /* 0x00000070630a7810 */ /* 0x000fe20007ffe0ff */
[----:B------:R-:W-:Y:S05]  /*2690*/  @P1 BRA `(.L_x_1869) ;  /* 0x0000000000641947 */ /* 0x000fea0003800000 */
[----:B------:R-:W3:Y:S01]  /*26a0*/  LDCU.64 UR6, c[0x0][0x3b0] ;  /* 0x00007600ff0677ac */ /* 0x000ee20008000a00 */
[----:B-12---:R-:W-:Y:S01]  /*26b0*/  IADD3 R2, P1, PT, R12, 0x20, RZ ;  /* 0x000000200c027810 */ /* 0x006fe20007f3e0ff */
[----:B------:R-:W-:Y:S01]  /*26c0*/  IMAD.MOV.U32 R4, RZ, RZ, R8 ;  /* 0x000000ffff047224 */ /* 0x000fe200078e0008 */
        /* <DEDUP_REMOVED lines=22> */
.L_x_1869:
[----:B------:R-:W-:Y:S05]  /*2830*/  BSYNC.RECONVERGENT B0 ;  /* 0x0000000000007941 */ /* 0x000fea0003800200 */
.L_x_1868:
[----:B------:R-:W-:Y:S01]  /*2840*/  BSSY.RECONVERGENT B0, `(.L_x_1870) ;  /* 0x000001c000007945 */ /* 0x000fe20003800200 */
[----:B------:R-:W-:-:S03]  /*2850*/  ISETP.GE.AND P3, PT, R10, UR18, PT ;  /* 0x000000120a007c0c */ /* 0x000fc6000bf66270 */
[----:B------:R-:W-:Y:S10]  /*2860*/  @P0 BRA `(.L_x_1871) ;  /* 0x0000000000640947 */ /* 0x000ff40003800000 */
[----:B------:R-:W4:Y:S01]  /*2870*/  LDCU.64 UR6, c[0x0][0x3b0] ;  /* 0x00007600ff0677ac */ /* 0x000f220008000a00 */
[----:B-123--:R-:W-:Y:S01]  /*2880*/  IADD3 R2, P0, PT, R12, 0x30, RZ ;  /* 0x000000300c027810 */ /* 0x00efe20007f1e0ff */
[----:B------:R-:W-:Y:S01]  /*2890*/  IMAD.MOV.U32 R4, RZ, RZ, R8 ;  /* 0x000000ffff047224 */ /* 0x000fe200078e0008 */
        /* <DEDUP_REMOVED lines=22> */
.L_x_1871:
[----:B------:R-:W-:Y:S05]  /*2a00*/  BSYNC.RECONVERGENT B0 ;  /* 0x0000000000007941 */ /* 0x000fea0003800200 */
.L_x_1870:
[----:B------:R-:W-:Y:S04]  /*2a10*/  BSSY.RECONVERGENT B0, `(.L_x_1872) ;  /* 0x000001b000007945 */ /* 0x000fe80003800200 */
[----:B------:R-:W-:Y:S05]  /*2a20*/  @P6 BRA `(.L_x_1873) ;  /* 0x0000000000646947 */ /* 0x000fea0003800000 */
[----:B------:R-:W5:Y:S01]  /*2a30*/  LDCU.64 UR6, c[0x0][0x3b0] ;  /* 0x00007600ff0677ac */ /* 0x000f620008000a00 */
[----:B-1234-:R-:W-:Y:S01]  /*2a40*/  IADD3 R2, P0, PT, R12, 0x40, RZ ;  /* 0x000000400c027810 */ /* 0x01efe20007f1e0ff */
[----:B------:R-:W-:Y:S01]  /*2a50*/  IMAD.MOV.U32 R4, RZ, RZ, R8 ;  /* 0x000000ffff047224 */ /* 0x000fe200078e0008 */
        /* <DEDUP_REMOVED lines=22> */
.L_x_1873:
[----:B------:R-:W-:Y:S05]  /*2bc0*/  BSYNC.RECONVERGENT B0 ;  /* 0x0000000000007941 */ /* 0x000fea0003800200 */
.L_x_1872:
        /* <DEDUP_REMOVED lines=27> */
.L_x_1875:
[----:B------:R-:W-:Y:S05]  /*2d80*/  BSYNC.RECONVERGENT B0 ;  /* 0x0000000000007941 */ /* 0x000fea0003800200 */
.L_x_1874:
        /* <DEDUP_REMOVED lines=27> */
.L_x_1877:
[----:B------:R-:W-:Y:S05]  /*2f40*/  BSYNC.RECONVERGENT B0 ;  /* 0x0000000000007941 */ /* 0x000fea0003800200 */
.L_x_1876:
[----:B------:R-:W-:Y:S01]  /*2f50*/  UIADD3 UR4, UPT, UPT, UR21, 0x1f, URZ ;  /* 0x0000001f15047890 */ /* 0x000fe2000fffe0ff */
[----:B------:R-:W-:Y:S03]  /*2f60*/  BSSY.RECONVERGENT B0, `(.L_x_1878) ;  /* 0x000001d000007945 */ /* 0x000fe60003800200 */
[----:B------:R-:W-:-:S04]  /*2f70*/  USHF.R.S32.HI UR11, URZ, 0x1f, UR4 ;  /* 0x0000001fff0b7899 */ /* 0x000fc80008011404 */
[----:B------:R-:W-:Y:S01]  /*2f80*/  ULEA.HI UR11, UR11, UR4, URZ, 0x5 ;  /* 0x000000040b0b7291 */ /* 0x000fe2000f8f28ff */
[----:B------:R-:W-:Y:S11]  /*2f90*/  @P3 BRA `(.L_x_1879) ;  /* 0x0000000000643947 */ /* 0x000ff60003800000 */
[----:B------:R-:W5:Y:S01]  /*2fa0*/  LDCU.64 UR6, c[0x0][0x3b0] ;  /* 0x00007600ff0677ac */ /* 0x000f620008000a00 */
[----:B------:R-:W-:Y:S02]  /*2fb0*/  IADD3 R0, P0, PT, R12, 0x70, RZ ;  /* 0x000000700c007810 */ /* 0x000fe40007f1e0ff */
[----:B-1234-:R-:W-:Y:S01]  /*2fc0*/  MOV R3, R7 ;  /* 0x0000000700037202 */ /* 0x01efe20000000f00 */
[----:B------:R-:W1:Y:S02]  /*2fd0*/  LDCU UR13, c[0x0][0x440] ;  /* 0x00008800ff0d77ac */ /* 0x000e640008000800 */
[----:B------:R-:W-:Y:S01]  /*2fe0*/  IMAD.X R2, RZ, RZ, UR15, P0 ;  /* 0x0000000fff027e24 */ /* 0x000fe200080e06ff */
[----:B------:R-:W2:Y:S03]  /*2ff0*/  LDCU.64 UR4, c[0x0][0x380] ;  /* 0x00007000ff0477ac */ /* 0x000ea60008000a00 */
[----:B-----5:R-:W-:-:S02]  /*3000*/  IMAD R6, R2, UR6, RZ ;  /* 0x0000000602067c24 */ /* 0x020fc4000f8e02ff */
[----:B------:R-:W-:Y:S01]  /*3010*/  IMAD.MOV.U32 R2, RZ, RZ, R8 ;  /* 0x000000ffff027224 */ /* 0x000fe200078e0008 */
[----:B-1----:R-:W-:-:S03]  /*3020*/  ISETP.GE.AND P1, PT, R216, UR13, PT ;  /* 0x0000000dd8007c0c */ /* 0x002fc6000bf26270 */
[----:B------:R-:W-:Y:S01]  /*3030*/  IMAD.WIDE.U32 R4, R0, UR6, R2 ;  /* 0x0000000600047c25 */ /* 0x000fe2000f8e0002 */
[----:B------:R-:W-:-:S03]  /*3040*/  ISETP.GE.AND P0, PT, R233, UR13, PT ;  /* 0x0000000de9007c0c */ /* 0x000fc6000bf06270 */
[----:B------:R-:W-:Y:S01]  /*3050*/  IMAD R0, R0, UR7, R6 ;  /* 0x0000000700007c24 */ /* 0x000fe2000f8e0206 */
[----:B--2---:R-:W-:-:S03]  /*3060*/  LEA R2, P2, R4, UR4, 0x1 ;  /* 0x0000000404027c11 */ /* 0x004fc6000f8408ff */
        /* <DEDUP_REMOVED lines=12> */
.L_x_1879:
[----:B------:R-:W-:Y:S05]  /*3130*/  BSYNC.RECONVERGENT B0 ;  /* 0x0000000000007941 */ /* 0x000fea0003800200 */
.L_x_1878:
[----:B------:R-:W-:Y:S01]  /*3140*/  ULEA.HI.SX32 UR14, UR11, 0xffffffff, 0x1b ;  /* 0xffffffff0b0e7891 */ /* 0x000fe2000f8fdaff */
[----:B------:R-:W-:Y:S01]  /*3150*/  BSSY.RECONVERGENT B0, `(.L_x_1880) ;  /* 0x0000020000007945 */ /* 0x000fe20003800200 */
[----:B------:R-:W-:Y:S02]  /*3160*/  USHF.L.U64.HI UR15, UR16, 0x5, UR17 ;  /* 0x00000005100f7899 */ /* 0x000fe40008010211 */
[----:B------:R-:W-:Y:S02]  /*3170*/  UIMAD UR13, UR14, -0x20, UR21 ;  /* 0xffffffe00e0d78a4 */ /* 0x000fe4000f8e0215 */
[----:B------:R-:W-:Y:S02]  /*3180*/  USHF.L.U32 UR29, UR16, 0x5, URZ ;  /* 0x00000005101d7899 */ /* 0x000fe400080006ff */
[----:B------:R-:W-:Y:S02]  /*3190*/  USHF.R.S32.HI UR34, URZ, 0x1f, UR14 ;  /* 0x0000001fff227899 */ /* 0x000fe4000801140e */
[----:B------:R-:W-:Y:S01]  /*31a0*/  ISETP.GE.AND P4, PT, R99, UR13, PT ;  /* 0x0000000d63007c0c */ /* 0x000fe2000bf86270 */
[----:B------:R-:W-:Y:S01]  /*31b0*/  UIMAD UR5, UR15, UR14, URZ ;  /* 0x0000000e0f0572a4 */ /* 0x000fe2000f8e02ff */
[----:B------:R-:W-:Y:S01]  /*31c0*/  ISETP.GE.AND P3, PT, R11, UR13, PT ;  /* 0x0000000d0b007c0c */ /* 0x000fe2000bf66270 */
[----:B------:R-:W-:-:S02]  /*31d0*/  UIMAD.WIDE.U32 UR6, UR29, UR14, URZ ;  /* 0x0000000e1d0672a5 */ /* 0x000fc4000f8e00ff */
[----:B------:R-:W-:Y:S02]  /*31e0*/  UIMAD UR5, UR34, UR29, UR5 ;  /* 0x0000001d220572a4 */ /* 0x000fe4000f8e0205 */
[----:B------:R-:W-:Y:S02]  /*31f0*/  USHF.L.U64.HI UR32, UR16, 0x4, UR17 ;  /* 0x0000000410207899 */ /* 0x000fe40008010211 */
[----:B------:R-:W-:Y:S02]  /*3200*/  USHF.L.U32 UR33, UR16, 0x4, URZ ;  /* 0x0000000410217899 */ /* 0x000fe400080006ff */
[----:B------:R-:W-:Y:S02]  /*3210*/  UIADD3 UR5, UPT, UPT, UR7, UR5, URZ ;  /* 0x0000000507057290 */ /* 0x000fe4000fffe0ff */
[----:B------:R-:W-:Y:S10]  /*3220*/  @P4 BRA `(.L_x_1881) ;  /* 0x0000000000484947 */ /* 0x000ff40003800000 */
[----:B------:R-:W5:Y:S01]  /*3230*/  LDCU UR4, c[0x0][0x440] ;  /* 0x00008800ff0477ac */ /* 0x000f620008000800 */
[----:B------:R-:W-:Y:S02]  /*3240*/  IMAD.U32 R4, RZ, RZ, UR6 ;  /* 0x00000006ff047e24 */ /* 0x000fe4000f8e00ff */
[----:B------:R-:W-:Y:S02]  /*3250*/  IMAD.U32 R0, RZ, RZ, UR5 ;  /* 0x00000005ff007e24 */ /* 0x000fe4000f8e00ff */
[----:B------:R-:W-:Y:S01]  /*3260*/  IMAD.U32 R5, RZ, RZ, UR7 ;  /* 0x00000007ff057e24 */ /* 0x000fe2000f8e00ff */
        /* <DEDUP_REMOVED lines=14> */
.L_x_1881:
[----:B------:R-:W-:Y:S05]  /*3350*/  BSYNC.RECONVERGENT B0 ;  /* 0x0000000000007941 */ /* 0x000fea0003800200 */
.L_x_1880:
[----:B------:R-:W-:Y:S04]  /*3360*/  BSSY.RECONVERGENT B0, `(.L_x_1882) ;  /* 0x0000015000007945 */ /* 0x000fe80003800200 */
[----:B------:R-:W-:Y:S05]  /*3370*/  @P3 BRA `(.L_x_1883) ;  /* 0x00000000004c3947 */ /* 0x000fea0003800000 */
[----:B------:R-:W5:Y:S01]  /*3380*/  LDCU UR4, c[0x0][0x440] ;  /* 0x00008800ff0477ac */ /* 0x000f620008000800 */
[----:B------:R-:W-:-:S04]  /*3390*/  UIADD3 UR17, UP0, UPT, UR33, UR6, URZ ;  /* 0x0000000621117290 */ /* 0x000fc8000ff1e0ff */
[----:B------:R-:W-:Y:S02]  /*33a0*/  UIADD3.X UR16, UPT, UPT, UR32, UR5, URZ, UP0, !UPT ;  /* 0x0000000520107290 */ /* 0x000fe400087fe4ff */
[----:B------:R-:W-:-:S04]  /*33b0*/  IMAD.U32 R0, RZ, RZ, UR17 ;  /* 0x00000011ff007e24 */ /* 0x000fc8000f8e00ff */
[----:B-1234-:R-:W-:Y:S01]  /*33c0*/  IMAD.U32 R3, RZ, RZ, UR16 ;  /* 0x00000010ff037e24 */ /* 0x01efe2000f8e00ff */
        /* <DEDUP_REMOVED lines=14> */
.L_x_1883:
[----:B------:R-:W-:Y:S05]  /*34b0*/  BSYNC.RECONVERGENT B0 ;  /* 0x0000000000007941 */ /* 0x000fea0003800200 */
.L_x_1882:
[----:B------:R-:W5:Y:S01]  /*34c0*/  LDCU.64 UR6, c[0x0][0x538] ;  /* 0x0000a700ff0677ac */ /* 0x000f620008000a00 */
[----:B------:R-:W0:Y:S01]  /*34d0*/  LDGDEPBAR ;  /* 0x00000000000079af */ /* 0x000e220000000000 */
[----:B-----5:R-:W-:-:S04]  /*34e0*/  UISETP.NE.U32.AND UP1, UPT, UR6, URZ, UPT ;  /* 0x000000ff0600728c */ /* 0x020fc8000bf25070 */
[----:B------:R-:W-:Y:S01]  /*34f0*/  UISETP.NE.AND.EX UP1, UPT, UR7, URZ, UPT, UP1 ;  /* 0x000000ff0700728c */ /* 0x000fe2000bf25310 */
[----:B------:R-:W-:Y:S01]  /*3500*/  IMAD.SHL.U32 R236, R222, 0x40, RZ ;  /* 0x00000040deec7824 */ /* 0x000fe200078e00ff */
[----:B------:R-:W-:Y:S01]  /*3510*/  BSSY.RECONVERGENT B0, `(.L_x_1884) ;  /* 0x0000032000007945 */ /* 0x000fe20003800200 */
[----:B------:R-:W-:-:S04]  /*3520*/  DEPBAR.LE SB0, 0x0 ;  /* 0x000080000000791a */ /* 0x000fc80000000000 */
[----:B------:R-:W-:-:S04]  /*3530*/  PLOP3.LUT P0, PT, PT, PT, UP1, 0x80, 0x8 ;  /* 0x000000000008781c */ /* 0x000fc80003f0f018 */
        /* <DEDUP_REMOVED lines=8> */
[----:B-1234-:R-:W-:-:S04]  /*35c0*/  IMAD.U32 R2, RZ, RZ, UR6 ;  /* 0x00000006ff027e24 */ /* 0x01efc8000f8e00ff */
[----:B------:R-:W-:-:S05]  /*35d0*/  IMAD.U32 R3, RZ, RZ, UR7 ;  /* 0x00000007ff037e24 */ /* 0x000fca000f8e00ff */
[----:B------:R-:W2:Y:S01]  /*35e0*/  @P0 LDG.E R2, desc[UR22][R2.64] ;  /* 0x0000001602020981 */ /* 0x000ea2000c1e1900 */
[----:B-----5:R-:W2:Y:S01]  /*35f0*/  @P0 MUFU.RCP R0, UR4 ;  /* 0x0000000400000d08 */ /* 0x020ea20008001000 */
[----:B------:R-:W-:Y:S01]  /*3600*/  USHF.L.U64.HI UR7, UR8, 0x5, UR9 ;  /* 0x0000000508077899 */ /* 0x000fe20008010209 */
[----:B------:R-:W-:Y:S01]  /*3610*/  SHF.R.U32.HI R220, RZ, 0x1, R222 ;  /* 0x00000001ffdc7819 */ /* 0x000fe200000116de */
[----:B------:R-:W-:Y:S01]  /*3620*/  USHF.L.U32 UR16, UR8, 0x5, URZ ;  /* 0x0000000508107899 */ /* 0x000fe200080006ff */
[----:B------:R-:W-:Y:S01]  /*3630*/  LOP3.LUT R228, R216, 0x1c0, R236, 0xf8, !PT ;  /* 0x000001c0d8e47812 */ /* 0x000fe200078ef8ec */
[----:B------:R-:W-:Y:S02]  /*3640*/  UIMAD UR4, UR7, UR14, URZ ;  /* 0x0000000e070472a4 */ /* 0x000fe4000f8e02ff */
[----:B------:R-:W-:Y:S02]  /*3650*/  UIMAD.WIDE.U32 UR36, UR16, UR14, URZ ;  /* 0x0000000e102472a5 */ /* 0x000fe4000f8e00ff */
[----:B------:R-:W-:Y:S01]  /*3660*/  UIMAD UR4, UR34, UR16, UR4 ;  /* 0x00000010220472a4 */ /* 0x000fe2000f8e0204 */
[----:B------:R-:W-:-:S03]  /*3670*/  UMOV UR5, URZ ;  /* 0x000000ff00057c82 */ /* 0x000fc60008000000 */
[----:B------:R-:W-:Y:S01]  /*3680*/  UIADD3 UR4, UPT, UPT, UR37, UR4, URZ ;  /* 0x0000000425047290 */ /* 0x000fe2000fffe0ff */
[----:B------:R-:W-:Y:S01]  /*3690*/  BAR.SYNC.DEFER_BLOCKING 0x0 ;  /* 0x0000000000007b1d */ /* 0x000fe20000010000 */
[----:B--2---:R-:W-:-:S05]  /*36a0*/  @P0 FMUL.FTZ R0, R2, R0 ;  /* 0x0000000002000220 */ /* 0x004fca0000410000 */
[----:B------:R-:W-:-:S13]  /*36b0*/  @P0 R2UR UR6, R0 ;  /* 0x00000000000602ca */ /* 0x000fda00000e0000 */
[----:B------:R-:W-:Y:S01]  /*36c0*/  @UP1 UMOV UR5, UR6 ;  /* 0x0000000600051c82 */ /* 0x000fe20008000000 */
[----:B------:R-:W-:Y:S05]  /*36d0*/  @P4 BRA `(.L_x_1885) ;  /* 0x00000000004c4947 */ /* 0x000fea0003800000 */
        /* <DEDUP_REMOVED lines=19> */
.L_x_1885:
[----:B------:R2:W-:Y:S04]  /*3810*/  STS.128 [R226+0xa000], RZ ;  /* 0x00a000ffe2007388 */ /* 0x0005e80000000c00 */
[----:B------:R2:W-:Y:S02]  /*3820*/  STS.128 [R226+0xb000], RZ ;  /* 0x00b000ffe2007388 */ /* 0x0005e40000000c00 */
.L_x_1886:
[----:B------:R-:W-:Y:S05]  /*3830*/  BSYNC.RECONVERGENT B0 ;  /* 0x0000000000007941 */ /* 0x000fea0003800200 */
.L_x_1884:
[----:B------:R-:W-:Y:S01]  /*3840*/  ISETP.GE.AND P0, PT, R11, UR13, PT ;  /* 0x0000000d0b007c0c */ /* 0x000fe2000bf06270 */
[C---:B------:R-:W-:Y:S01]  /*3850*/  IMAD.SHL.U32 R221, R222.reuse, 0x20, RZ ;  /* 0x00000020dedd7824 */ /* 0x040fe200078e00ff */
[----:B------:R-:W-:Y:S01]  /*3860*/  LOP3.LUT R0, R222, 0x8, RZ, 0xc0, !PT ;  /* 0x00000008de007812 */ /* 0x000fe200078ec0ff */
[----:B------:R-:W-:Y:S01]  /*3870*/  BSSY.RECONVERGENT B0, `(.L_x_1887) ;  /* 0x000001f000007945 */ /* 0x000fe20003800200 */
[----:B-1----:R-:W-:Y:S02]  /*3880*/  LOP3.LUT R2, R236, 0x200, RZ, 0xc0, !PT ;  /* 0x00000200ec027812 */ /* 0x002fe400078ec0ff */
[----:B------:R-:W-:Y:S02]  /*3890*/  LOP3.LUT R98, R228, 0x8, R220, 0x78, !PT ;  /* 0x00000008e4627812 */ /* 0x000fe400078e78dc */
[----:B------:R-:W-:Y:S02]  /*38a0*/  LOP3.LUT R221, R221, 0x7c00, RZ, 0xc0, !PT ;  /* 0x00007c00dddd7812 */ /* 0x000fe400078ec0ff */
[----:B------:R-:W-:-:S02]  /*38b0*/  LOP3.LUT R21, R236, 0x400, RZ, 0xc0, !PT ;  /* 0x00000400ec157812 */ /* 0x000fc400078ec0ff */
[----:B------:R-:W-:Y:S01]  /*38c0*/  LOP3.LUT R0, R228, R0, RZ, 0x3c, !PT ;  /* 0x00000000e4007212 */ /* 0x000fe200078e3cff */
[----:B------:R1:W-:Y:S01]  /*38d0*/  @P0 STS.128 [R226+0xa800], RZ ;  /* 0x00a800ffe2000388 */ /* 0x0003e20000000c00 */
[----:B------:R-:W-:-:S03]  /*38e0*/  IADD3 R2, PT, PT, R98, R2, R221 ;  /* 0x0000000262027210 */ /* 0x000fc60007ffe0dd */
[----:B------:R1:W-:Y:S01]  /*38f0*/  @P0 STS.128 [R226+0xb800], RZ ;  /* 0x00b800ffe2000388 */ /* 0x0003e20000000c00 */
[----:B------:R-:W-:Y:S01]  /*3900*/  IMAD R21, R0, 0x2, R21 ;  /* 0x0000000200157824 */ /* 0x000fe200078e0215 */
[----:B------:R-:W-:Y:S01]  /*3910*/  LEA R20, R2, UR12, 0x1 ;  /* 0x0000000c02147c11 */ /* 0x000fe2000f8e08ff */
[----:B------:R-:W-:Y:S06]  /*3920*/  @P0 BRA `(.L_x_1888) ;  /* 0x00000000004c0947 */ /* 0x000fec0003800000 */
[----:B------:R-:W3:Y:S01]  /*3930*/  LDCU UR6, c[0x0][0x440] ;  /* 0x00008800ff0677ac */ /* 0x000ee20008000800 */
[----:B------:R-:W-:-:S04]  /*3940*/  ULEA UR17, UP0, UR8, UR36, 0x4 ;  /* 0x0000002408117291 */ /* 0x000fc8000f8020ff */
[----:B------:R-:W-:Y:S02]  /*3950*/  ULEA.HI.X UR13, UR8, UR4, UR9, 0x4, UP0 ;  /* 0x00000004080d7291 */ /* 0x000fe400080f2409 */
[----:B------:R-:W-:-:S04]  /*3960*/  IMAD.U32 R0, RZ, RZ, UR17 ;  /* 0x00000011ff007e24 */ /* 0x000fc8000f8e00ff */
[----:B------:R-:W-:Y:S01]  /*3970*/  IMAD.U32 R3, RZ, RZ, UR13 ;  /* 0x0000000dff037e24 */ /* 0x000fe2000f8e00ff */
[----:B------:R-:W-:Y:S02]  /*3980*/  LEA R2, P2, R0, R232, 0x1 ;  /* 0x000000e800027211 */ /* 0x000fe400078408ff */
[----:B---3--:R-:W-:Y:S02]  /*3990*/  ISETP.GE.AND P1, PT, R216, UR6, PT ;  /* 0x00000006d8007c0c */ /* 0x008fe4000bf26270 */
        /* <DEDUP_REMOVED lines=12> */
.L_x_1888:
[----:B------:R-:W-:Y:S05]  /*3a60*/  BSYNC.RECONVERGENT B0 ;  /* 0x0000000000007941 */ /* 0x000fea0003800200 */
.L_x_1887:
[----:B------:R-:W-:Y:S01]  /*3a70*/  LDSM.16.M88.4 R28, [R21+UR12+0x8000] ;  /* 0x0080000c151c783b */ /* 0x000fe20008000200 */
[----:B---3--:R-:W-:Y:S01]  /*3a80*/  IMAD.MOV.U32 R2, RZ, RZ, 0x10 ;  /* 0x00000010ff027424 */ /* 0x008fe200078e00ff */
[----:B------:R-:W-:Y:S01]  /*3a90*/  LOP3.LUT P0, RZ, R222, 0x2, RZ, 0xc0, !PT ;  /* 0x00000002deff7812 */ /* 0x000fe2000780c0ff */
[----:B------:R-:W-:Y:S01]  /*3aa0*/  VIADD R22, R21, UR12 ;  /* 0x0000000c15167c36 */ /* 0x000fe20008000000 */
[----:B------:R-:W3:Y:S01]  /*3ab0*/  LDSM.16.M88.4 R8, [R20+0x2000] ;  /* 0x002000001408783b */ /* 0x000ee20000000200 */
[----:B------:R-:W-:Y:S01]  /*3ac0*/  SHF.R.U32.HI R249, RZ, 0x2, R222 ;  /* 0x00000002fff97819 */ /* 0x000fe200000116de */
[----:B------:R-:W-:Y:S01]  /*3ad0*/  UISETP.GE.U32.AND UP1, UPT, UR21, 0x21, UPT ;  /* 0x000000211500788c */ /* 0x000fe2000bf26070 */
[----:B------:R-:W-:Y:S01]  /*3ae0*/  SEL R0, R2, 0xfffffff0, !P0 ;  /* 0xfffffff002007807 */ /* 0x000fe20004000000 */
[----:B------:R-:W4:Y:S01]  /*3af0*/  LDSM.16.M88.4 R32, [R21+UR12+0x8800] ;  /* 0x0088000c1520783b */ /* 0x000f220008000200 */
[----:B------:R-:W-:Y:S02]  /*3b00*/  LOP3.LUT P0, RZ, R222, 0x4, RZ, 0xc0, !PT ;  /* 0x00000004deff7812 */ /* 0x000fe4000780c0ff */
[----:B------:R-:W-:Y:S01]  /*3b10*/  MOV R2, 0x20 ;  /* 0x0000002000027802 */ /* 0x000fe20000000f00 */
[----:B------:R-:W5:Y:S01]  /*3b20*/  LDSM.16.M88.4 R12, [R20] ;  /* 0x00000000140c783b */ /* 0x000f620000000200 */
[C---:B------:R-:W-:Y:S01]  /*3b30*/  IMAD R44, R0.reuse, 0x2, R22 ;  /* 0x00000002002c7824 */ /* 0x040fe200078e0216 */
[----:B------:R-:W-:Y:S01]  /*3b40*/  LOP3.LUT R249, R249, 0x7, RZ, 0xc0, !PT ;  /* 0x00000007f9f97812 */ /* 0x000fe200078ec0ff */
[--C-:B------:R-:W-:Y:S01]  /*3b50*/  IMAD R45, R0, 0x2, R20.reuse ;  /* 0x00000002002d7824 */ /* 0x100fe200078e0214 */
[----:B------:R-:W-:Y:S01]  /*3b60*/  SEL R2, R2, 0xffffffe0, !P0 ;  /* 0xffffffe002027807 */ /* 0x000fe20004000000 */
[----:B------:R-:W0:Y:S04]  /*3b70*/  LDGDEPBAR ;  /* 0x00000000000079af */ /* 0x000e280000000000 */
[----:B------:R-:W-:Y:S01]  /*3b80*/  LDSM.16.M88.4 R36, [R44+0x8000] ;  /* 0x008000002c24783b */ /* 0x000fe20000000200 */
[----:B------:R-:W-:-:S02]  /*3b90*/  IMAD R3, R2, 0x2, R20 ;  /* 0x0000000202037824 */ /* 0x000fc400078e0214 */
[----:B------:R-:W-:Y:S01]  /*3ba0*/  IMAD R2, R2, 0x2, R22 ;  /* 0x0000000202027824 */ /* 0x000fe200078e0216 */
[----:B------:R-:W2:Y:S04]  /*3bb0*/  LDSM.16.M88.4 R4, [R45+0x2000] ;  /* 0x002000002d04783b */ /* 0x000ea80000000200 */
[----:B------:R-:W1:Y:S04]  /*3bc0*/  LDSM.16.M88.4 R40, [R44+0x8800] ;  /* 0x008800002c28783b */ /* 0x000e680000000200 */
[----:B------:R-:W1:Y:S04]  /*3bd0*/  LDSM.16.M88.4 R16, [R45] ;  /* 0x000000002d10783b */ /* 0x000e680000000200 */
[----:B------:R-:W-:Y:S04]  /*3be0*/  LDSM.16.M88.4 R24, [R3+0x2000] ;  /* 0x002000000318783b */ /* 0x000fe80000000200 */
[----:B------:R-:W1:Y:S01]  /*3bf0*/  LDSM.16.M88.4 R48, [R2+0x8000] ;  /* 0x008000000230783b */ /* 0x000e620000000200 */
[C---:B---3--:R-:W-:Y:S03]  /*3c00*/  HMMA.16816.F32.BF16 R68, R8.reuse, R30, RZ ;  /* 0x0000001e0844723c */ /* 0x048fe600000418ff */
[----:B------:R-:W3:Y:S05]  /*3c10*/  LDSM.16.M88.4 R76, [R2+0x8800] ;  /* 0x00880000024c783b */ /* 0x000eea0000000200 */
[----:B----4-:R-:W-:Y:S08]  /*3c20*/  HMMA.16816.F32.BF16 R52, R8, R32, RZ ;  /* 0x000000200834723c */ /* 0x010ff000000418ff */
[-C--:B-----5:R-:W-:Y:S08]  /*3c30*/  HMMA.16816.F32.BF16 R80, R12, R28.reuse, RZ ;  /* 0x0000001c0c50723c */ /* 0x0a0ff000000418ff */
[C---:B------:R-:W-:Y:S08]  /*3c40*/  HMMA.16816.F32.BF16 R56, R8.reuse, R28, RZ ;  /* 0x0000001c0838723c */ /* 0x040ff000000418ff */
[----:B------:R-:W-:Y:S08]  /*3c50*/  HMMA.16816.F32.BF16 R60, R8, R34, RZ ;  /* 0x00000022083c723c */ /* 0x000ff000000418ff */
[C---:B------:R-:W-:Y:S08]  /*3c60*/  HMMA.16816.F32.BF16 R64, R12.reuse, R32, RZ ;  /* 0x000000200c40723c */ /* 0x040ff000000418ff */
[C---:B------:R-:W-:Y:S08]  /*3c70*/  HMMA.16816.F32.BF16 R72, R12.reuse, R30, RZ ;  /* 0x0000001e0c48723c */ /* 0x040ff000000418ff */
[----:B------:R-:W-:Y:S01]  /*3c80*/  HMMA.16816.F32.BF16 R32, R12, R34, RZ ;  /* 0x000000220c20723c */ /* 0x000fe200000418ff */
[----:B------:R-:W4:Y:S07]  /*3c90*/  LDSM.16.M88.4 R12, [R3] ;  /* 0x00000000030c783b */ /* 0x000f2e0000000200 */
[C---:B--2---:R-:W-:Y:S08]  /*3ca0*/  HMMA.16816.F32.BF16 R28, R4.reuse, R38, R68 ;  /* 0x00000026041c723c */ /* 0x044ff00000041844 */
[C---:B-1----:R-:W-:Y:S08]  /*3cb0*/  HMMA.16816.F32.BF16 R8, R4.reuse, R40, R52 ;  /* 0x000000280408723c */ /* 0x042ff00000041834 */
[-C--:B------:R-:W-:Y:S08]  /*3cc0*/  HMMA.16816.F32.BF16 R56, R4, R36.reuse, R56 ;  /* 0x000000240438723c */ /* 0x080ff00000041838 */
[----:B------:R-:W-:Y:S01]  /*3cd0*/  HMMA.16816.F32.BF16 R84, R16, R36, R80 ;  /* 0x000000241054723c */ /* 0x000fe20000041850 */
[C---:B------:R-:W-:Y:S01]  /*3ce0*/  IMAD R36, R0.reuse, 0x2, R3 ;  /* 0x0000000200247824 */ /* 0x040fe200078e0203 */
[----:B------:R-:W-:-:S06]  /*3cf0*/  LEA R0, R0, R2, 0x1 ;  /* 0x0000000200007211 */ /* 0x000fcc00078e08ff */
[-C--:B------:R-:W-:Y:S01]  /*3d00*/  HMMA.16816.F32.BF16 R52, R4, R42.reuse, R60 ;  /* 0x0000002a0434723c */ /* 0x080fe2000004183c */
[----:B------:R-:W-:Y:S07]  /*3d10*/  LDSM.16.M88.4 R4, [R36+0x2000] ;  /* 0x002000002404783b */ /* 0x000fee0000000200 */
[C---:B------:R-:W-:Y:S01]  /*3d20*/  HMMA.16816.F32.BF16 R80, R16.reuse, R42, R32 ;  /* 0x0000002a1050723c */ /* 0x040fe20000041820 */
[----:B------:R-:W1:Y:S07]  /*3d30*/  LDSM.16.M88.4 R32, [R0+0x8000] ;  /* 0x008000000020783b */ /* 0x000e6e0000000200 */
[----:B------:R-:W-:Y:S08]  /*3d40*/  HMMA.16816.F32.BF16 R60, R16, R38, R72 ;  /* 0x00000026103c723c */ /* 0x000ff00000041848 */
[C---:B------:R-:W-:Y:S01]  /*3d50*/  HMMA.16816.F32.BF16 R68, R24.reuse, R50, R28 ;  /* 0x000000321844723c */ /* 0x040fe2000004181c */
[----:B------:R-:W2:Y:S07]  /*3d60*/  LDSM.16.M88.4 R28, [R0+0x8800] ;  /* 0x00880000001c783b */ /* 0x000eae0000000200 */
[----:B---3--:R-:W-:Y:S01]  /*3d70*/  HMMA.16816.F32.BF16 R88, R24, R76, R8 ;  /* 0x0000004c1858723c */ /* 0x008fe20000041808 */
[----:B------:R-:W3:Y:S07]  /*3d80*/  LDSM.16.M88.4 R8, [R36] ;  /* 0x000000002408783b */ /* 0x000eee0000000200 */
[----:B------:R-:W-:Y:S01]  /*3d90*/  HMMA.16816.F32.BF16 R92, R16, R40, R64 ;  /* 0x00000028105c723c */ /* 0x000fe20000041840 */
[----:B------:R-:W-:Y:S04]  /*3da0*/  LDSM.16.M88.4 R16, [R20+0x6000] ;  /* 0x006000001410783b */ /* 0x000fe80000000200 */
[----:B------:R-:W5:Y:S03]  /*3db0*/  LDSM.16.M88.4 R40, [R21+UR12+0x9000] ;  /* 0x0090000c1528783b */ /* 0x000f660008000200 */
[C---:B------:R-:W-:Y:S08]  /*3dc0*/  HMMA.16816.F32.BF16 R72, R24.reuse, R48, R56 ;  /* 0x000000301848723c */ /* 0x040ff00000041838 */
[----:B------:R-:W-:Y:S08]  /*3dd0*/  HMMA.16816.F32.BF16 R64, R24, R78, R52 ;  /* 0x0000004e1840723c */ /* 0x000ff00000041834 */
[C---:B----4-:R-:W-:Y:S08]  /*3de0*/  HMMA.16816.F32.BF16 R56, R12.reuse, R48, R84 ;  /* 0x000000300c38723c */ /* 0x050ff00000041854 */
[C---:B------:R-:W-:Y:S01]  /*3df0*/  HMMA.16816.F32.BF16 R52, R12.reuse, R50, R60 ;  /* 0x000000320c34723c */ /* 0x040fe2000004183c */
[----:B------:R-:W4:Y:S04]  /*3e00*/  LDSM.16.M88.4 R48, [R21+UR12+0x9800] ;  /* 0x0098000c1530783b */ /* 0x000f280008000200 */
[----:B------:R-:W4:Y:S03]  /*3e10*/  LDSM.16.M88.4 R20, [R20+0x4000] ;  /* 0x004000001414783b */ /* 0x000f260000000200 */
[C---:B------:R-:W-:Y:S08]  /*3e20*/  HMMA.16816.F32.BF16 R24, R12.reuse, R76, R92 ;  /* 0x0000004c0c18723c */ /* 0x040ff0000004185c */
[----:B------:R-:W-:Y:S08]  /*3e30*/  HMMA.16816.F32.BF16 R12, R12, R78, R80 ;  /* 0x0000004e0c0c723c */ /* 0x000ff00000041850 */
[C---:B-1----:R-:W-:Y:S08]  /*3e40*/  HMMA.16816.F32.BF16 R60, R4.reuse, R32, R72 ;  /* 0x00000020043c723c */ /* 0x042ff00000041848 */
[C---:B------:R-:W-:Y:S08]  /*3e50*/  HMMA.16816.F32.BF16 R68, R4.reuse, R34, R68 ;  /* 0x000000220444723c */ /* 0x040ff00000041844 */
[C---:B--2---:R-:W-:Y:S08]  /*3e60*/  HMMA.16816.F32.BF16 R80, R4.reuse, R28, R88 ;  /* 0x0000001c0450723c */ /* 0x044ff00000041858 */
[----:B------:R-:W-:Y:S01]  /*3e70*/  HMMA.16816.F32.BF16 R72, R4, R30, R64 ;  /* 0x0000001e0448723c */ /* 0x000fe20000041840 */
[----:B------:R-:W-:Y:S07]  /*3e80*/  LDSM.16.M88.4 R4, [R45+0x6000] ;  /* 0x006000002d04783b */ /* 0x000fee0000000200 */
[C---:B---3--:R-:W-:Y:S08]  /*3e90*/  HMMA.16816.F32.BF16 R76, R8.reuse, R32, R56 ;  /* 0x00000020084c723c */ /* 0x048ff00000041838 */
[C---:B------:R-:W-:Y:S08]  /*3ea0*/  HMMA.16816.F32.BF16 R52, R8.reuse, R34, R52 ;  /* 0x000000220834723c */ /* 0x040ff00000041834 */
[C---:B------:R-:W-:Y:S01]  /*3eb0*/  HMMA.16816.F32.BF16 R32, R8.reuse, R28, R24 ;  /* 0x0000001c0820723c */ /* 0x040fe20000041818 */
[----:B------:R-:W-:Y:S07]  /*3ec0*/  LDSM.16.M88.4 R24, [R44+0x9800] ;  /* 0x009800002c18783b */ /* 0x000fee0000000200 */
[----:B------:R-:W-:Y:S01]  /*3ed0*/  HMMA.16816.F32.BF16 R8, R8, R30, R12 ;  /* 0x0000001e0808723c */ /* 0x000fe2000004180c */
[----:B------:R-:W1:Y:S04]  /*3ee0*/  LDSM.16.M88.4 R28, [R44+0x9000] ;  /* 0x009000002c1c783b */ /* 0x000e680000000200 */
[----:B------:R-:W-:Y:S03]  /*3ef0*/  LDSM.16.M88.4 R12, [R3+0x6000] ;  /* 0x00600000030c783b */ /* 0x000fe60000000200 */
[C---:B-----5:R-:W-:Y:S08]  /*3f00*/  HMMA.16816.F32.BF16 R60, R16.reuse, R40, R60 ;  /* 0x00000028103c723c */ /* 0x060ff0000004183c */
[C---:B------:R-:W-:Y:S08]  /*3f10*/  HMMA.16816.F32.BF16 R68, R16.reuse, R42, R68 ;  /* 0x0000002a1044723c */ /* 0x040ff00000041844 */
[C---:B----4-:R-:W-:Y:S08]  /*3f20*/  HMMA.16816.F32.BF16 R64, R16.reuse, R48, R80 ;  /* 0x000000301040723c */ /* 0x050ff00000041850 */
[----:B------:R-:W-:Y:S01]  /*3f30*/  HMMA.16816.F32.BF16 R56, R16, R50, R72 ;  /* 0x000000321038723c */ /* 0x000fe20000041848 */
[----:B------:R2:W3:Y:S07]  /*3f40*/  LDSM.16.M88.4 R16, [R45+0x4000] ;  /* 0x004000002d10783b */ /* 0x0004ee0000000200 */
[C---:B------:R-:W-:Y:S08]  /*3f50*/  HMMA.16816.F32.BF16 R84, R20.reuse, R40, R76 ;  /* 0x000000281454723c */ /* 0x040ff0000004184c */
[C---:B------:R-:W-:Y:S01]  /*3f60*/  HMMA.16816.F32.BF16 R88, R20.reuse, R42, R52 ;  /* 0x0000002a1458723c */ /* 0x040fe20000041834 */
[----:B------:R-:W4:Y:S04]  /*3f70*/  LDSM.16.M88.4 R52, [R2+0x9000] ;  /* 0x009000000234783b */ /* 0x000f280000000200 */
[----:B------:R5:W4:Y:S03]  /*3f80*/  LDSM.16.M88.4 R40, [R2+0x9800] ;  /* 0x009800000228783b */ /* 0x000b260000000200 */
[C---:B------:R-:W-:Y:S01]  /*3f90*/  HMMA.16816.F32.BF16 R76, R20.reuse, R48, R32 ;  /* 0x00000030144c723c */ /* 0x040fe20000041820 */
[----:B------:R-:W-:Y:S07]  /*3fa0*/  LDSM.16.M88.4 R32, [R0+0x9000] ;  /* 0x009000000020783b */ /* 0x000fee0000000200 */
[----:B--2---:R-:W-:Y:S01]  /*3fb0*/  HMMA.16816.F32.BF16 R44, R20, R50, R8 ;  /* 0x00000032142c723c */ /* 0x004fe20000041808 */
[----:B------:R-:W2:Y:S04]  /*3fc0*/  LDSM.16.M88.4 R8, [R3+0x4000] ;  /* 0x004000000308783b */ /* 0x000ea80000000200 */
[----:B------:R3:W-:Y:S03]  /*3fd0*/  LDSM.16.M88.4 R48, [R0+0x9800] ;  /* 0x009800000030783b */ /* 0x0007e60000000200 */
[----:B-1----:R-:W-:Y:S01]  /*3fe0*/  HMMA.16816.F32.BF16 R20, R4, R28, R60 ;  /* 0x0000001c0414723c */ /* 0x002fe2000004183c */
[----:B-----5:R-:W-:-:S07]  /*3ff0*/  IMAD.SHL.U32 R2, R222, 0x2, RZ ;  /* 0x00000002de027824 */ /* 0x020fce00078e00ff */
[----:B------:R-:W-:Y:S01]  /*4000*/  HMMA.16816.F32.BF16 R80, R4, R30, R68 ;  /* 0x0000001e0450723c */ /* 0x000fe20000041844 */
[----:B------:R-:W-:Y:S01]  /*4010*/  LOP3.LUT R250, R2, 0x6, RZ, 0xc0, !PT ;  /* 0x0000000602fa7812 */ /* 0x000fe200078ec0ff */
[----:B------:R-:W-:-:S06]  /*4020*/  IMAD.U32 R2, RZ, RZ, UR21 ;  /* 0x00000015ff027e24 */ /* 0x000fcc000f8e00ff */
[----:B------:R-:W-:Y:S01]  /*4030*/  HMMA.16816.F32.BF16 R72, R4, R24, R64 ;  /* 0x000000180448723c */ /* 0x000fe20000041840 */
[----:B---3--:R-:W-:-:S07]  /*4040*/  LOP3.LUT R0, R220, 0x1f0, RZ, 0xc0, !PT ;  /* 0x000001f0dc007812 */ /* 0x008fce00078ec0ff */
[----:B------:R-:W-:Y:S01]  /*4050*/  HMMA.16816.F32.BF16 R60, R4, R26, R56 ;  /* 0x0000001a043c723c */ /* 0x000fe20000041838 */
[----:B------:R-:W1:Y:S01]  /*4060*/  LDSM.16.M88.4 R4, [R36+0x6000] ;  /* 0x006000002404783b */ /* 0x000e620000000200 */
[----:B------:R-:W-:Y:S01]  /*4070*/  IADD3 R249, PT, PT, R249, UR28, R0 ;  /* 0x0000001cf9f97c10 */ /* 0x000fe2000fffe000 */
[----:B------:R-:W-:-:S05]  /*4080*/  IMAD.U32 R0, RZ, RZ, UR14 ;  /* 0x0000000eff007e24 */ /* 0x000fca000f8e00ff */
[----:B------:R-:W-:Y:S01]  /*4090*/  HMMA.16816.F32.BF16 R64, R16, R28, R84 ;  /* 0x0000001c1040723c */ /* 0x000fe20000041854 */
[----:B------:R-:W-:-:S07]  /*40a0*/  LEA R0, R0, R250, 0x5 ;  /* 0x000000fa00007211 */ /* 0x000fce00078e28ff */
[C---:B------:R-:W-:Y:S08]  /*40b0*/  HMMA.16816.F32.BF16 R68, R16.reuse, R30, R88 ;  /* 0x0000001e1044723c */ /* 0x040ff00000041858 */
[C---:B------:R-:W-:Y:S08]  /*40c0*/  HMMA.16816.F32.BF16 R76, R16.reuse, R24, R76 ;  /* 0x00000018104c723c */ /* 0x040ff0000004184c */
[----:B------:R-:W-:Y:S01]  /*40d0*/  HMMA.16816.F32.BF16 R56, R16, R26, R44 ;  /* 0x0000001a1038723c */ /* 0x000fe2000004182c */
[----:B------:R3:W5:Y:S01]  /*40e0*/  LDSM.16.M88.4 R16, [R36+0x4000] ;  /* 0x004000002410783b */ /* 0x0007620000000200 */
[----:B------:R-:W-:-:S06]  /*40f0*/  DEPBAR.LE SB0, 0x0 ;  /* 0x000080000000791a */ /* 0x000fcc0000000000 */
[C---:B----4-:R-:W-:Y:S08]  /*4100*/  HMMA.16816.F32.BF16 R44, R12.reuse, R52, R20 ;  /* 0x000000340c2c723c */ /* 0x050ff00000041814 */
[C---:B------:R-:W-:Y:S08]  /*4110*/  HMMA.16816.F32.BF16 R28, R12.reuse, R54, R80 ;  /* 0x000000360c1c723c */ /* 0x040ff00000041850 */
[C---:B------:R-:W-:Y:S08]  /*4120*/  HMMA.16816.F32.BF16 R24, R12.reuse, R40, R72 ;  /* 0x000000280c18723c */ /* 0x040ff00000041848 */
[----:B------:R-:W-:Y:S08]  /*4130*/  HMMA.16816.F32.BF16 R12, R12, R42, R60 ;  /* 0x0000002a0c0c723c */ /* 0x000ff0000004183c */
[C---:B--2---:R-:W-:Y:S08]  /*4140*/  HMMA.16816.F32.BF16 R20, R8.reuse, R52, R64 ;  /* 0x000000340814723c */ /* 0x044ff00000041840 */
[C---:B------:R-:W-:Y:S08]  /*4150*/  HMMA.16816.F32.BF16 R52, R8.reuse, R54, R68 ;  /* 0x000000360834723c */ /* 0x040ff00000041844 */
[C---:B---3--:R-:W-:Y:S08]  /*4160*/  HMMA.16816.F32.BF16 R36, R8.reuse, R40, R76 ;  /* 0x000000280824723c */ /* 0x048ff0000004184c */
[----:B------:R-:W-:Y:S01]  /*4170*/  HMMA.16816.F32.BF16 R40, R8, R42, R56 ;  /* 0x0000002a0828723c */ /* 0x000fe20000041838 */
[----:B------:R-:W-:Y:S01]  /*4180*/  IADD3 R11, PT, PT, R2, -UR24, R249 ;  /* 0x80000018020b7c10 */ /* 0x000fe2000fffe0f9 */
[----:B------:R-:W-:-:S04]  /*4190*/  VIADD R10, R0, 0x8 ;  /* 0x00000008000a7836 */ /* 0x000fc80000000000 */
[C---:B------:R-:W-:Y:S01]  /*41a0*/  IMAD.IADD R2, R11.reuse, 0x1, -R0 ;  /* 0x000000010b027824 */ /* 0x040fe200078e0a00 */
[----:B------:R-:W-:Y:S01]  /*41b0*/  ISETP.GE.AND P1, PT, R10, UR21, PT ;  /* 0x000000150a007c0c */ /* 0x000fe2000bf26270 */
[C---:B-1----:R-:W-:Y:S01]  /*41c0*/  HMMA.16816.F32.BF16 R56, R4.reuse, R50, R12 ;  /* 0x000000320438723c */ /* 0x042fe2000004180c */
[----:B------:R-:W-:Y:S02]  /*41d0*/  VIADD R12, R0, 0x1 ;  /* 0x00000001000c7836 */ /* 0x000fe40000000000 */
[----:B------:R-:W-:Y:S01]  /*41e0*/  IABS R3, R2 ;  /* 0x0000000200037213 */ /* 0x000fe20000000000 */
[C---:B------:R-:W-:Y:S02]  /*41f0*/  VIADD R9, R11.reuse, 0x48 ;  /* 0x000000480b097836 */ /* 0x040fe40000000000 */
[----:B------:R-:W-:Y:S02]  /*4200*/  ISETP.GE.AND P2, PT, R12, UR21, PT ;  /* 0x000000150c007c0c */ /* 0x000fe4000bf46270 */
[C---:B------:R-:W-:Y:S08]  /*4210*/  HMMA.16816.F32.BF16 R44, R4.reuse, R32, R44 ;  /* 0x00000020042c723c */ /* 0x040ff0000004182c */
[C---:B------:R-:W-:Y:S08]  /*4220*/  HMMA.16816.F32.BF16 R28, R4.reuse, R34, R28 ;  /* 0x00000022041c723c */ /* 0x040ff0000004181c */
[----:B------:R-:W-:Y:S01]  /*4230*/  HMMA.16816.F32.BF16 R60, R4, R48, R24 ;  /* 0x00000030043c723c */ /* 0x000fe20000041818 */
[----:B------:R-:W-:-:S02]  /*4240*/  IMAD.IADD R4, R11, 0x1, -R12 ;  /* 0x000000010b047824 */ /* 0x000fc400078e0a0c */
[----:B------:R-:W-:-:S03]  /*4250*/  IMAD.IADD R6, R9, 0x1, -R0 ;  /* 0x0000000109067824 */ /* 0x000fc600078e0a00 */
[----:B------:R-:W-:Y:S02]  /*4260*/  IABS R2, R4 ;  /* 0x0000000400027213 */ /* 0x000fe40000000000 */
[----:B-----5:R-:W-:Y:S01]  /*4270*/  HMMA.16816.F32.BF16 R20, R16, R32, R20 ;  /* 0x000000201014723c */ /* 0x020fe20000041814 */
[----:B------:R-:W-:Y:S02]  /*4280*/  MOV R4, R3 ;  /* 0x0000000300047202 */ /* 0x000fe40000000f00 */
[----:B------:R-:W-:Y:S02]  /*4290*/  IMAD.MOV.U32 R3, RZ, RZ, R2 ;  /* 0x000000ffff037224 */ /* 0x000fe400078e0002 */
[----:B------:R-:W-:-:S03]  /*42a0*/  I2FP.F32.S32 R2, R4 ;  /* 0x0000000400027245 */ /* 0x000fc60000201400 */
[----:B------:R-:W-:Y:S01]  /*42b0*/  HMMA.16816.F32.BF16 R52, R16, R34, R52 ;  /* 0x000000221034723c */ /* 0x000fe20000041834 */
[----:B------:R-:W-:-:S07]  /*42c0*/  I2FP.F32.S32 R3, R3 ;  /* 0x0000000300037245 */ /* 0x000fce0000201400 */
[C---:B------:R-:W-:Y:S03]  /*42d0*/  HMMA.16816.F32.BF16 R92, R16.reuse, R48, R36 ;  /* 0x00000030105c723c */ /* 0x040fe60000041824 */
[----:B------:R-:W-:Y:S01]  /*42e0*/  FFMA.FTZ R21, R3, -UR5, R21 ;  /* 0x8000000503157c23 */ /* 0x000fe20008010015 */
[C---:B------:R-:W-:Y:S02]  /*42f0*/  IMAD.IADD R3, R11.reuse, 0x1, -R10 ;  /* 0x000000010b037824 */ /* 0x040fe400078e0a0a */
[C---:B------:R-:W-:Y:S02]  /*4300*/  FFMA.FTZ R24, R2.reuse, -UR5, R20 ;  /* 0x8000000502187c23 */ /* 0x040fe40008010014 */
[----:B------:R-:W-:Y:S01]  /*4310*/  HMMA.16816.F32.BF16 R76, R16, R50, R40 ;  /* 0x00000032104c723c */ /* 0x000fe20000041828 */
[C---:B------:R-:W-:Y:S02]  /*4320*/  IADD3 R17, PT, PT, R11.reuse, 0x8, RZ ;  /* 0x000000080b117810 */ /* 0x040fe40007ffe0ff */
[----:B------:R-:W-:Y:S01]  /*4330*/  FFMA.FTZ R25, R2, -UR5, R54 ;  /* 0x8000000502197c23 */ /* 0x000fe20008010036 */
[----:B------:R-:W-:Y:S01]  /*4340*/  VIADD R2, R11, 0x40 ;  /* 0x000000400b027836 */ /* 0x000fe20000000000 */
[----:B------:R-:W-:Y:S01]  /*4350*/  IABS R3, R3 ;  /* 0x0000000300037213 */ /* 0x000fe20000000000 */
[C---:B------:R-:W-:Y:S01]  /*4360*/  IMAD.IADD R4, R17.reuse, 0x1, -R0 ;  /* 0x0000000111047824 */ /* 0x040fe200078e0a00 */
[C---:B------:R-:W-:Y:S01]  /*4370*/  IADD3 R18, PT, PT, R0.reuse, 0x9, RZ ;  /* 0x0000000900127810 */ /* 0x040fe20007ffe0ff */
[----:B------:R-:W-:Y:S01]  /*4380*/  IMAD.IADD R8, R17, 0x1, -R12 ;  /* 0x0000000111087824 */ /* 0x000fe200078e0a0c */
[----:B------:R-:W-:Y:S01]  /*4390*/  IADD3 R5, PT, PT, -R0, R2, RZ ;  /* 0x0000000200057210 */ /* 0x000fe20007ffe1ff */
[----:B------:R-:W-:Y:S01]  /*43a0*/  IMAD.MOV.U32 R7, RZ, RZ, R3 ;  /* 0x000000ffff077224 */ /* 0x000fe200078e0003 */
[----:B------:R-:W-:-:S02]  /*43b0*/  IABS R4, R4 ;  /* 0x0000000400047213 */ /* 0x000fc40000000000 */
[----:B------:R-:W-:Y:S02]  /*43c0*/  IABS R3, R5 ;  /* 0x0000000500037213 */ /* 0x000fe40000000000 */
[----:B------:R-:W-:Y:S02]  /*43d0*/  IABS R5, R6 ;  /* 0x0000000600057213 */ /* 0x000fe40000000000 */
[----:B------:R-:W-:Y:S02]  /*43e0*/  IABS R6, R8 ;  /* 0x0000000800067213 */ /* 0x000fe40000000000 */
[----:B------:R-:W-:Y:S02]  /*43f0*/  I2FP.F32.S32 R8, R7 ;  /* 0x0000000700087245 */ /* 0x000fe40000201400 */
[----:B------:R-:W-:Y:S01]  /*4400*/  MOV R7, R4 ;  /* 0x0000000400077202 */ /* 0x000fe20000000f00 */
[----:B------:R-:W-:Y:S02]  /*4410*/  IMAD.MOV.U32 R4, RZ, RZ, R3 ;  /* 0x000000ffff047224 */ /* 0x000fe400078e0003 */
        /* <DEDUP_REMOVED lines=11> */
[----:B------:R-:W-:Y:S01]  /*44d0*/  IADD3 R3, PT, PT, -R10, R9, RZ ;  /* 0x000000090a037210 */ /* 0x000fe20007ffe1ff */
[----:B------:R-:W-:Y:S01]  /*44e0*/  FFMA.FTZ R15, R4, -UR5, R23 ;  /* 0x80000005040f7c23 */ /* 0x000fe20008010017 */
[----:B------:R-:W-:Y:S01]  /*44f0*/  IMAD.IADD R4, R9, 0x1, -R12 ;  /* 0x0000000109047824 */ /* 0x000fe200078e0a0c */
[----:B------:R-:W-:Y:S01]  /*4500*/  IABS R6, R6 ;  /* 0x0000000600067213 */ /* 0x000fe20000000000 */
[----:B------:R-:W-:Y:S01]  /*4510*/  IMAD.IADD R5, R2, 0x1, -R10 ;  /* 0x0000000102057824 */ /* 0x000fe200078e0a0a */
[----:B------:R-:W-:Y:S02]  /*4520*/  IABS R3, R3 ;  /* 0x0000000300037213 */ /* 0x000fe40000000000 */
[----:B------:R-:W-:Y:S01]  /*4530*/  IABS R4, R4 ;  /* 0x0000000400047213 */ /* 0x000fe20000000000 */
[----:B------:R-:W-:Y:S01]  /*4540*/  IMAD.MOV.U32 R7, RZ, RZ, R6 ;  /* 0x000000ffff077224 */ /* 0x000fe200078e0006 */
[----:B------:R-:W-:-:S03]  /*4550*/  IABS R5, R5 ;  /* 0x0000000500057213 */ /* 0x000fc60000000000 */
[----:B------:R-:W-:Y:S01]  /*4560*/  IMAD.MOV.U32 R6, RZ, RZ, R4 ;  /* 0x000000ffff067224 */ /* 0x000fe200078e0004 */
[----:B------:R-:W-:Y:S01]  /*4570*/  MOV R4, R3 ;  /* 0x0000000300047202 */ /* 0x000fe20000000f00 */
[----:B------:R-:W-:Y:S01]  /*4580*/  IMAD.IADD R3, R2, 0x1, -R18 ;  /* 0x0000000102037824 */ /* 0x000fe200078e0a12 */
[----:B------:R-:W-:Y:S02]  /*4590*/  I2FP.F32.S32 R7, R7 ;  /* 0x0000000700077245 */ /* 0x000fe40000201400 */
[----:B------:R-:W-:Y:S02]  /*45a0*/  I2FP.F32.S32 R6, R6 ;  /* 0x0000000600067245 */ /* 0x000fe40000201400 */
[----:B------:R-:W-:Y:S01]  /*45b0*/  I2FP.F32.S32 R5, R5 ;  /* 0x0000000500057245 */ /* 0x000fe20000201400 */
[----:B------:R-:W-:Y:S01]  /*45c0*/  FFMA.FTZ R14, R7, -UR5, R45 ;  /* 0x80000005070e7c23 */ /* 0x000fe2000801002d */
[----:B------:R-:W-:Y:S01]  /*45d0*/  I2FP.F32.S32 R4, R4 ;  /* 0x0000000400047245 */ /* 0x000fe20000201400 */
[----:B------:R-:W-:Y:S01]  /*45e0*/  FFMA.FTZ R13, R6, -UR5, R47 ;  /* 0x80000005060d7c23 */ /* 0x000fe2000801002f */
[----:B------:R-:W-:Y:S01]  /*45f0*/  IABS R3, R3 ;  /* 0x0000000300037213 */ /* 0x000fe20000000000 */
[----:B------:R-:W-:-:S02]  /*4600*/  FFMA.FTZ R12, R5, -UR5, R28 ;  /* 0x80000005050c7c23 */ /* 0x000fc4000801001c */
[----:B------:R-:W-:Y:S01]  /*4610*/  FFMA.FTZ R10, R4, -UR5, R30 ;  /* 0x80000005040a7c23 */ /* 0x000fe2000801001e */
[----:B------:R-:W-:Y:S01]  /*4620*/  I2FP.F32.S32 R8, R3 ;  /* 0x0000000300087245 */ /* 0x000fe20000201400 */
[----:B------:R-:W-:Y:S06]  /*4630*/  BAR.SYNC.DEFER_BLOCKING 0x0 ;  /* 0x0000000000007b1d */ /* 0x000fec0000010000 */
[----:B------:R-:W-:Y:S05]  /*4640*/  BRA.U !UP1, `(.L_x_1889) ;  /* 0x00000001099c7547 */ /* 0x000fea000b800000 */
[----:B------:R-:W-:Y:S01]  /*4650*/  ULEA.HI.SX32 UR6, UR11, 0xfffffffe, 0x1b ;  /* 0xfffffffe0b067891 */ /* 0x000fe2000f8fdaff */
[----:B------:R-:W1:Y:S03]  /*4660*/  LDCU UR4, c[0x0][0x440] ;  /* 0x00008800ff0477ac */ /* 0x000e660008000800 */
[----:B------:R-:W-:Y:S02]  /*4670*/  UIMAD.WIDE.U32 UR8, UR29, UR6, URZ ;  /* 0x000000061d0872a5 */ /* 0x000fe4000f8e00ff */
[----:B------:R-:W-:Y:S02]  /*4680*/  UIMAD UR6, UR15, UR6, URZ ;  /* 0x000000060f0672a4 */ /* 0x000fe4000f8e02ff */
[----:B------:R-:W-:Y:S02]  /*4690*/  UIADD3 UR33, UP0, UPT, UR33, UR8, URZ ;  /* 0x0000000821217290 */ /* 0x000fe4000ff1e0ff */
[----:B------:R-:W-:Y:S01]  /*46a0*/  UIADD3 UR6, UPT, UPT, UR9, UR6, URZ ;  /* 0x0000000609067290 */ /* 0x000fe2000fffe0ff */
[----:B------:R-:W-:-:S02]  /*46b0*/  IMAD.U32 R4, RZ, RZ, UR8 ;  /* 0x00000008ff047e24 */ /* 0x000fc4000f8e00ff */
[----:B------:R-:W-:Y:S02]  /*46c0*/  IMAD.U32 R5, RZ, RZ, UR9 ;  /* 0x00000009ff057e24 */ /* 0x000fe4000f8e00ff */
[----:B------:R-:W-:Y:S01]  /*46d0*/  IMAD.U32 R5, RZ, RZ, UR33 ;  /* 0x00000021ff057e24 */ /* 0x000fe2000f8e00ff */
[----:B------:R-:W-:Y:S01]  /*46e0*/  LEA R6, P3, R4, R230, 0x1 ;  /* 0x000000e604067211 */ /* 0x000fe200078608ff */
[----:B------:R-:W-:Y:S01]  /*46f0*/  IMAD.U32 R3, RZ, RZ, UR6 ;  /* 0x00000006ff037e24 */ /* 0x000fe2000f8e00ff */
[----:B-1----:R-:W-:Y:S01]  /*4700*/  ISETP.GE.AND P4, PT, R216, UR4, PT ;  /* 0x00000004d8007c0c */ /* 0x002fe2000bf86270 */
[----:B------:R-:W-:-:S03]  /*4710*/  UIADD3.X UR6, UPT, UPT, UR32, UR6, URZ, UP0, !UPT ;  /* 0x0000000620067290 */ /* 0x000fc600087fe4ff */
[----:B------:R-:W-:Y:S02]  /*4720*/  LEA.HI.X R7, R4, R229, R3, 0x1, P3 ;  /* 0x000000e504077211 */ /* 0x000fe400018f0c03 */
[----:B------:R-:W-:Y:S01]  /*4730*/  ISETP.GE.AND P3, PT, R233, UR4, PT ;  /* 0x00000004e9007c0c */ /* 0x000fe2000bf66270 */
[----:B------:R-:W-:Y:S01]  /*4740*/  IMAD.U32 R3, RZ, RZ, UR6 ;  /* 0x00000006ff037e24 */ /* 0x000fe2000f8e00ff */
[----:B------:R-:W-:-:S04]  /*4750*/  LEA R4, P5, R5, R230, 0x1 ;  /* 0x000000e605047211 */ /* 0x000fc800078a08ff */
[----:B------:R-:W-:Y:S01]  /*4760*/  LEA.HI.X R5, R5, R229, R3, 0x1, P5 ;  /* 0x000000e505057211 */ /* 0x000fe200028f0c03 */
        /* <DEDUP_REMOVED lines=21> */
.L_x_1889:
[----:B------:R-:W2:Y:S01]  /*48c0*/  LDCU UR4, c[0x0][0x3e0] ;  /* 0x00007c00ff0477ac */ /* 0x000ea20008000800 */
[C---:B------:R-:W-:Y:S01]  /*48d0*/  VIADD R40, R0.reuse, 0x10 ;  /* 0x0000001000287836 */ /* 0x040fe20000000000 */
[C---:B------:R-:W-:Y:S01]  /*48e0*/  ISETP.GE.AND P3, PT, R0.reuse, UR21, PT ;  /* 0x0000001500007c0c */ /* 0x040fe2000bf66270 */
[----:B------:R-:W-:Y:S01]  /*48f0*/  VIADD R44, R0, 0x11 ;  /* 0x00000011002c7836 */ /* 0x000fe20000000000 */
[----:B-1----:R-:W-:Y:S01]  /*4900*/  LOP3.LUT R7, R222, 0x1f, RZ, 0xc0, !PT ;  /* 0x0000001fde077812 */ /* 0x002fe200078ec0ff */
[----:B------:R-:W-:Y:S02]  /*4910*/  VIADD R45, R0, 0x18 ;  /* 0x00000018002d7836 */ /* 0x000fe40000000000 */
[----:B------:R-:W-:Y:S01]  /*4920*/  FFMA.FTZ R6, R8, -UR5, R29 ;  /* 0x8000000508067c23 */ /* 0x000fe2000801001d */
[----:B------:R-:W-:Y:S01]  /*4930*/  IMAD.IADD R4, R2, 0x1, -R40 ;  /* 0x0000000102047824 */ /* 0x000fe200078e0a28 */
[----:B------:R-:W-:Y:S01]  /*4940*/  FSEL R23, R16, -INF , !P3 ;  /* 0xff80000010177808 */ /* 0x000fe20005800000 */
[----:B------:R-:W-:Y:S01]  /*4950*/  VIADD R46, R0, 0x19 ;  /* 0x00000019002e7836 */ /* 0x000fe20000000000 */
[----:B------:R-:W-:Y:S01]  /*4960*/  ISETP.GE.AND P6, PT, R18, UR21, PT ;  /* 0x0000001512007c0c */ /* 0x000fe2000bfc6270 */
[C---:B------:R-:W-:Y:S01]  /*4970*/  IMAD.IADD R3, R2.reuse, 0x1, -R44 ;  /* 0x0000000102037824 */ /* 0x040fe200078e0a2c */
[----:B------:R-:W-:Y:S01]  /*4980*/  IABS R5, R4 ;  /* 0x0000000400057213 */ /* 0x000fe20000000000 */
[C---:B------:R-:W-:Y:S01]  /*4990*/  IMAD.IADD R0, R2.reuse, 0x1, -R45 ;  /* 0x0000000102007824 */ /* 0x040fe200078e0a2d */
[----:B------:R-:W-:Y:S01]  /*49a0*/  FSEL R8, R19, -INF , !P3 ;  /* 0xff80000013087808 */ /* 0x000fe20005800000 */
[----:B------:R-:W-:Y:S01]  /*49b0*/  IMAD.IADD R2, R2, 0x1, -R46 ;  /* 0x0000000102027824 */ /* 0x000fe200078e0a2e */
[----:B------:R-:W-:Y:S01]  /*49c0*/  IABS R4, R3 ;  /* 0x0000000300047213 */ /* 0x000fe20000000000 */
[----:B------:R-:W1:Y:S01]  /*49d0*/  LDCU UR8, c[0x0][0x45c] ;  /* 0x00008b80ff0877ac */ /* 0x000e620008000800 */
[----:B------:R-:W-:-:S02]  /*49e0*/  IABS R3, R0 ;  /* 0x0000000000037213 */ /* 0x000fc40000000000 */
[----:B------:R-:W-:Y:S01]  /*49f0*/  IABS R0, R2 ;  /* 0x0000000200007213 */ /* 0x000fe20000000000 */
[----:B--2---:R-:W-:Y:S01]  /*4a00*/  UIMAD UR4, UR25, UR4, UR26 ;  /* 0x00000004190472a4 */ /* 0x004fe2000f8e021a */
[----:B------:R-:W-:Y:S01]  /*4a10*/  I2FP.F32.S32 R5, R5 ;  /* 0x0000000500057245 */ /* 0x000fe20000201400 */
[----:B------:R-:W-:Y:S01]  /*4a20*/  IMAD.MOV.U32 R2, RZ, RZ, R3 ;  /* 0x000000ffff027224 */ /* 0x000fe200078e0003 */
[----:B------:R-:W-:Y:S01]  /*4a30*/  I2FP.F32.S32 R3, R4 ;  /* 0x0000000400037245 */ /* 0x000fe20000201400 */
[----:B------:R-:W-:Y:S01]  /*4a40*/  USHF.L.U32 UR6, UR4, 0x5, URZ ;  /* 0x0000000504067899 */ /* 0x000fe200080006ff */
[----:B------:R-:W-:Y:S01]  /*4a50*/  I2FP.F32.S32 R4, R0 ;  /* 0x0000000000047245 */ /* 0x000fe20000201400 */
[----:B------:R-:W-:Y:S01]  /*4a60*/  FFMA.FTZ R0, R5, -UR5, R60 ;  /* 0x8000000505007c23 */ /* 0x000fe2000801003c */
[----:B------:R-:W-:Y:S01]  /*4a70*/  I2FP.F32.S32 R2, R2 ;  /* 0x0000000200027245 */ /* 0x000fe20000201400 */
[----:B------:R-:W-:Y:S01]  /*4a80*/  USHF.R.S32.HI UR4, URZ, 0x1f, UR6 ;  /* 0x0000001fff047899 */ /* 0x000fe20008011406 */
[----:B------:R-:W-:Y:S01]  /*4a90*/  FSEL R16, R14, -INF , !P2 ;  /* 0xff8000000e107808 */ /* 0x000fe20005000000 */
[----:B------:R-:W-:Y:S01]  /*4aa0*/  FFMA.FTZ R3, R3, -UR5, R61 ;  /* 0x8000000503037c23 */ /* 0x000fe2000801003d */
[----:B------:R-:W-:Y:S01]  /*4ab0*/  IADD3 R7, P5, P4, R96, UR6, R7 ;  /* 0x0000000660077c10 */ /* 0x000fe2000fcbe007 */
[----:B------:R-:W-:Y:S01]  /*4ac0*/  FFMA.FTZ R2, R2, -UR5, R56 ;  /* 0x8000000502027c23 */ /* 0x000fe20008010038 */
[----:B------:R-:W-:Y:S01]  /*4ad0*/  FSEL R12, R12, -INF , !P1 ;  /* 0xff8000000c0c7808 */ /* 0x000fe20004800000 */
[----:B------:R-:W-:Y:S01]  /*4ae0*/  FFMA.FTZ R4, R4, -UR5, R57 ;  /* 0x8000000504047c23 */ /* 0x000fe20008010039 */
[----:B------:R-:W-:Y:S01]  /*4af0*/  IADD3.X R64, PT, PT, R97, UR4, RZ, P5, P4 ;  /* 0x0000000461407c10 */ /* 0x000fe2000afe84ff */
[----:B------:R-:W-:Y:S01]  /*4b00*/  IMAD.IADD R5, R9, 0x1, -R18 ;  /* 0x0000000109057824 */ /* 0x000fe200078e0a12 */
[----:B------:R-:W-:Y:S01]  /*4b10*/  ISETP.GE.AND P5, PT, R40, UR21, PT ;  /* 0x0000001528007c0c */ /* 0x000fe2000bfa6270 */
[----:B------:R-:W-:Y:S01]  /*4b20*/  IMAD.WIDE.U32 R234, R7, -0x2daee0ad, RZ ;  /* 0xd2511f5307ea7825 */ /* 0x000fe200078e00ff */
[----:B------:R-:W-:Y:S01]  /*4b30*/  FSEL R65, R24, -INF , !P3 ;  /* 0xff80000018417808 */ /* 0x000fe20005800000 */
[----:B------:R-:W-:Y:S01]  /*4b40*/  UIADD3 UR9, UPT, UPT, UR31, -0x4498517b, URZ ;  /* 0xbb67ae851f097890 */ /* 0x000fe2000fffe0ff */
[----:B------:R-:W-:Y:S01]  /*4b50*/  FSEL R85, R22, -INF , !P3 ;  /* 0xff80000016557808 */ /* 0x000fe20005800000 */
[----:B------:R-:W-:Y:S01]  /*4b60*/  UIADD3 UR4, UPT, UPT, UR30, -0x61c88647, URZ ;  /* 0x9e3779b91e047890 */ /* 0x000fe2000fffe0ff */
[----:B------:R-:W-:Y:S01]  /*4b70*/  FSEL R35, R0, -INF , !P5 ;  /* 0xff80000000237808 */ /* 0x000fe20006800000 */
[----:B------:R-:W-:Y:S01]  /*4b80*/  UIADD3 UR17, UPT, UPT, UR30, 0x3c6ef372, URZ ;  /* 0x3c6ef3721e117890 */ /* 0x000fe2000fffe0ff */
[----:B------:R-:W-:Y:S01]  /*4b90*/  ISETP.GE.AND P4, PT, R44, UR21, PT ;  /* 0x000000152c007c0c */ /* 0x000fe2000bf86270 */
[----:B------:R-:W-:Y:S01]  /*4ba0*/  UIADD3 UR15, UPT, UPT, UR31, 0x76cf5d0a, URZ ;  /* 0x76cf5d0a1f0f7890 */ /* 0x000fe2000fffe0ff */
[----:B------:R-:W-:Y:S01]  /*4bb0*/  ISETP.GE.AND P3, PT, R45, UR21, PT ;  /* 0x000000152d007c0c */ /* 0x000fe2000bf66270 */
[----:B------:R-:W-:Y:S01]  /*4bc0*/  UIADD3 UR13, UPT, UPT, UR31, 0x32370b8f, URZ ;  /* 0x32370b8f1f0d7890 */ /* 0x000fe2000fffe0ff */
[----:B------:R-:W-:Y:S01]  /*4bd0*/  FSEL R19, R6, -INF , !P6 ;  /* 0xff80000006137808 */ /* 0x000fe20007000000 */
[----:B------:R-:W-:Y:S01]  /*4be0*/  UIADD3 UR12, UPT, UPT, UR30, 0x78dde6e4, URZ ;  /* 0x78dde6e41e0c7890 */ /* 0x000fe2000fffe0ff */
[----:B------:R-:W-:Y:S01]  /*4bf0*/  FMNMX3.FTZ R0, R8, R16, R12, !PT ;  /* 0x0000001008007276 */ /* 0x000fe2000781000c */
[----:B------:R-:W-:Y:S01]  /*4c00*/  ULEA UR6, UR27, UR10, 0x18 ;  /* 0x0000000a1b067291 */ /* 0x000fe2000f8ec0ff */
[----:B------:R-:W-:Y:S01]  /*4c10*/  FSEL R66, R21, -INF , !P2 ;  /* 0xff80000015427808 */ /* 0x000fe20005000000 */
[----:B------:R-:W-:Y:S01]  /*4c20*/  UIADD3 UR26, UPT, UPT, UR31, -0x56f99767, URZ ;  /* 0xa90668991f1a7890 */ /* 0x000fe2000fffe0ff */
[----:B------:R-:W-:Y:S01]  /*4c30*/  FSEL R86, R15, -INF , !P2 ;  /* 0xff8000000f567808 */ /* 0x000fe20005000000 */
[----:B------:R-:W-:Y:S01]  /*4c40*/  UIADD3 UR28, UPT, UPT, UR31, -0x126145ec, URZ ;  /* 0xed9eba141f1c7890 */ /* 0x000fe2000fffe0ff */
[----:B------:R-:W-:Y:S01]  /*4c50*/  FSEL R24, R13, -INF , !P2 ;  /* 0xff8000000d187808 */ /* 0x000fe20005000000 */
[----:B------:R-:W-:Y:S01]  /*4c60*/  UIADD3 UR25, UPT, UPT, UR30, -0x4ab325aa, URZ ;  /* 0xb54cda561e197890 */ /* 0x000fe2000fffe0ff */
[----:B------:R-:W-:Y:S01]  /*4c70*/  ISETP.GE.AND P2, PT, R46, UR21, PT ;  /* 0x000000152e007c0c */ /* 0x000fe2000bf46270 */
[----:B------:R-:W-:Y:S01]  /*4c80*/  UIADD3 UR27, UPT, UPT, UR30, 0x1715609d, URZ ;  /* 0x1715609d1e1b7890 */ /* 0x000fe2000fffe0ff */
[----:B------:R-:W-:Y:S01]  /*4c90*/  FSEL R36, R3, -INF , !P4 ;  /* 0xff80000003247808 */ /* 0x000fe20006000000 */
[----:B------:R-:W-:Y:S01]  /*4ca0*/  IMAD.IADD R3, R9, 0x1, -R44 ;  /* 0x0000000109037824 */ /* 0x000fe200078e0a2c */
[----:B------:R-:W-:Y:S01]  /*4cb0*/  FSEL R39, R2, -INF , !P3 ;  /* 0xff80000002277808 */ /* 0x000fe20005800000 */
[----:B------:R-:W-:Y:S01]  /*4cc0*/  UIADD3 UR10, UPT, UPT, UR31, 0x646e171e, URZ ;  /* 0x646e171e1f0a7890 */ /* 0x000fe2000fffe0ff */
[----:B------:R-:W-:-:S02]  /*4cd0*/  FMNMX3.FTZ R0, R0, R19, R35, !PT ;  /* 0x0000001300007276 */ /* 0x000fc40007810023 */
[----:B------:R-:W-:Y:S01]  /*4ce0*/  FSEL R38, R4, -INF , !P2 ;  /* 0xff80000004267808 */ /* 0x000fe20005000000 */
[----:B------:R-:W-:Y:S01]  /*4cf0*/  IMAD.IADD R4, R9, 0x1, -R40 ;  /* 0x0000000109047824 */ /* 0x000fe200078e0a28 */
[----:B------:R-:W-:Y:S02]  /*4d00*/  FMNMX3.FTZ R0, R0, R36, R39, !PT ;  /* 0x0000002400007276 */ /* 0x000fe40007810027 */
[----:B------:R-:W-:Y:S02]  /*4d10*/  FSEL R67, R20, -INF , !P1 ;  /* 0xff80000014437808 */ /* 0x000fe40004800000 */
[----:B------:R-:W-:Y:S02]  /*4d20*/  FMNMX.FTZ R0, R38, R0, !PT ;  /* 0x0000000026007209 */ /* 0x000fe40007810000 */
[----:B------:R-:W-:Y:S02]  /*4d30*/  FSEL R84, R25, -INF , !P1 ;  /* 0xff80000019547808 */ /* 0x000fe40004800000 */
[----:B------:R-:W-:Y:S01]  /*4d40*/  FSEL R13, R10, -INF , !P1 ;  /* 0xff8000000a0d7808 */ /* 0x000fe20004800000 */
[----:B------:R-:W2:Y:S01]  /*4d50*/  SHFL.BFLY PT, R2, R0, 0x2, 0x1f ;  /* 0x0c401f0000027f89 */ /* 0x000ea200000e0000 */
[----:B------:R-:W-:-:S02]  /*4d60*/  IABS R4, R4 ;  /* 0x0000000400047213 */ /* 0x000fc40000000000 */
[----:B------:R-:W-:Y:S02]  /*4d70*/  IABS R5, R5 ;  /* 0x0000000500057213 */ /* 0x000fe40000000000 */
[----:B------:R-:W-:Y:S02]  /*4d80*/  IABS R3, R3 ;  /* 0x0000000300037213 */ /* 0x000fe40000000000 */
[----:B------:R-:W-:Y:S02]  /*4d90*/  SHF.R.U32.HI R37, RZ, 0x5, R222 ;  /* 0x00000005ff257819 */ /* 0x000fe400000116de */
[----:B------:R-:W-:Y:S02]  /*4da0*/  I2FP.F32.S32 R3, R3 ;  /* 0x0000000300037245 */ /* 0x000fe40000201400 */
[----:B--2---:R-:W-:-:S05]  /*4db0*/  FMNMX.FTZ R0, R0, R2, !PT ;  /* 0x0000000200007209 */ /* 0x004fca0007810000 */
[----:B------:R-:W2:Y:S02]  /*4dc0*/  SHFL.BFLY PT, R2, R0, 0x1, 0x1f ;  /* 0x0c201f0000027f89 */ /* 0x000ea400000e0000 */
[----:B--2---:R-:W-:Y:S01]  /*4dd0*/  FMNMX.FTZ R135, R0, R2, !PT ;  /* 0x0000000200877209 */ /* 0x004fe20007810000 */
[----:B------:R-:W-:-:S03]  /*4de0*/  IMAD.IADD R2, R9, 0x1, -R45 ;  /* 0x0000000109027824 */ /* 0x000fc600078e0a2d */
[C---:B------:R-:W-:Y:S01]  /*4df0*/  FSETP.NEU.FTZ.AND P1, PT, R135.reuse, -INF , PT ;  /* 0xff8000008700780b */ /* 0x040fe20003f3d000 */
[----:B-1----:R-:W-:Y:S01]  /*4e00*/  FMUL.FTZ R0, R135, UR8 ;  /* 0x0000000887007c20 */ /* 0x002fe20008410000 */
[----:B------:R-:W-:-:S04]  /*4e10*/  IABS R2, R2 ;  /* 0x0000000200027213 */ /* 0x000fc80000000000 */
[----:B------:R-:W-:Y:S01]  /*4e20*/  FSEL R15, R0, RZ, P1 ;  /* 0x000000ff000f7208 */ /* 0x000fe20000800000 */
[----:B------:R-:W-:Y:S02]  /*4e30*/  IMAD.IADD R0, R9, 0x1, -R46 ;  /* 0x0000000109007824 */ /* 0x000fe400078e0a2e */
[----:B------:R-:W-:-:S03]  /*4e40*/  IMAD.SHL.U32 R9, R99, 0x200, RZ ;  /* 0x0000020063097824 */ /* 0x000fc600078e00ff */
[----:B------:R-:W-:Y:S01]  /*4e50*/  IABS R6, R0 ;  /* 0x0000000000067213 */ /* 0x000fe20000000000 */
[----:B------:R-:W-:Y:S01]  /*4e60*/  IMAD.MOV.U32 R0, RZ, RZ, R4 ;  /* 0x000000ffff007224 */ /* 0x000fe200078e0004 */
[----:B------:R-:W-:Y:S02]  /*4e70*/  I2FP.F32.S32 R4, R5 ;  /* 0x0000000500047245 */ /* 0x000fe40000201400 */
[----:B------:R-:W-:Y:S01]  /*4e80*/  LOP3.LUT R9, R98, 0x200, R9, 0xf8, !PT ;  /* 0x0000020062097812 */ /* 0x000fe200078ef809 */
[----:B------:R-:W-:Y:S01]  /*4e90*/  IMAD.MOV.U32 R5, RZ, RZ, R6 ;  /* 0x000000ffff057224 */ /* 0x000fe200078e0006 */
[----:B------:R-:W-:Y:S02]  /*4ea0*/  I2FP.F32.S32 R0, R0 ;  /* 0x0000000000007245 */ /* 0x000fe40000201400 */
[----:B------:R-:W-:Y:S01]  /*4eb0*/  I2FP.F32.S32 R6, R2 ;  /* 0x0000000200067245 */ /* 0x000fe20000201400 */
[----:B------:R-:W-:Y:S01]  /*4ec0*/  FFMA.FTZ R2, R4, -UR5, R31 ;  /* 0x8000000504027c23 */ /* 0x000fe2000801001f */
[----:B------:R-:W-:Y:S01]  /*4ed0*/  FFMA.FTZ R4, R3, -UR5, R63 ;  /* 0x8000000503047c23 */ /* 0x000fe2000801003f */
[----:B------:R-:W-:Y:S01]  /*4ee0*/  FFMA.FTZ R0, R0, -UR5, R62 ;  /* 0x8000000500007c23 */ /* 0x000fe2000801003e */
[----:B------:R-:W-:Y:S01]  /*4ef0*/  I2FP.F32.S32 R5, R5 ;  /* 0x0000000500057245 */ /* 0x000fe20000201400 */
[----:B------:R-:W-:Y:S01]  /*4f00*/  FFMA.FTZ R3, R6, -UR5, R58 ;  /* 0x8000000506037c23 */ /* 0x000fe2000801003a */
[----:B------:R-:W-:-:S02]  /*4f10*/  FSEL R10, R2, -INF , !P6 ;  /* 0xff800000020a7808 */ /* 0x000fc40007000000 */
[----:B------:R-:W-:Y:S01]  /*4f20*/  FSEL R33, R0, -INF , !P5 ;  /* 0xff80000000217808 */ /* 0x000fe20006800000 */
[----:B------:R-:W-:Y:S01]  /*4f30*/  FFMA.FTZ R0, R5, -UR5, R59 ;  /* 0x8000000505007c23 */ /* 0x000fe2000801003b */
[----:B------:R-:W-:Y:S02]  /*4f40*/  FMNMX3.FTZ R2, R23, R24, R13, !PT ;  /* 0x0000001817027276 */ /* 0x000fe4000781000d */
[----:B------:R-:W-:Y:S02]  /*4f50*/  FSEL R31, R4, -INF , !P4 ;  /* 0xff800000041f7808 */ /* 0x000fe40006000000 */
[----:B------:R-:W-:Y:S02]  /*4f60*/  FSEL R30, R3, -INF , !P3 ;  /* 0xff800000031e7808 */ /* 0x000fe40005800000 */
[----:B------:R-:W-:Y:S02]  /*4f70*/  FMNMX3.FTZ R2, R2, R10, R33, !PT ;  /* 0x0000000a02027276 */ /* 0x000fe40007810021 */
[----:B------:R-:W-:-:S02]  /*4f80*/  FSEL R32, R0, -INF , !P2 ;  /* 0xff80000000207808 */ /* 0x000fc40005000000 */
[----:B------:R-:W-:Y:S02]  /*4f90*/  FMNMX3.FTZ R2, R2, R31, R30, !PT ;  /* 0x0000001f02027276 */ /* 0x000fe4000781001e */
[----:B------:R-:W-:Y:S01]  /*4fa0*/  LEA R34, R9, UR6, 0x1 ;  /* 0x0000000609227c11 */ /* 0x000fe2000f8e08ff */
[----:B------:R-:W-:Y:S01]  /*4fb0*/  IMAD.MOV.U32 R9, RZ, RZ, 0x20 ;  /* 0x00000020ff097424 */ /* 0x000fe200078e00ff */
[----:B------:R-:W-:-:S03]  /*4fc0*/  FMNMX.FTZ R2, R32, R2, !PT ;  /* 0x0000000220027209 */ /* 0x000fc60007810000 */
[----:B------:R-:W-:Y:S01]  /*4fd0*/  VIADD R22, R34, 0xa040 ;  /* 0x0000a04022167836 */ /* 0x000fe20000000000 */
[----:B------:R-:W-:Y:S04]  /*4fe0*/  LDSM.16.MT88.4 R152, [R34+0xa000] ;  /* 0x00a000002298783b */ /* 0x000fe80000004200 */
[----:B------:R-:W1:Y:S04]  /*4ff0*/  SHFL.BFLY PT, R0, R2, 0x2, 0x1f ;  /* 0x0c401f0002007f89 */ /* 0x000e6800000e0000 */
[----:B------:R-:W-:Y:S04]  /*5000*/  LDSM.16.MT88.4 R96, [R34+0xb000] ;  /* 0x00b000002260783b */ /* 0x000fe80000004200 */
[----:B------:R-:W-:Y:S04]  /*5010*/  LDSM.16.MT88.4 R204, [R34+0xa800] ;  /* 0x00a8000022cc783b */ /* 0x000fe80000004200 */
[----:B------:R-:W-:Y:S01]  /*5020*/  LDSM.16.MT88.4 R208, [R34+0xb800] ;  /* 0x00b8000022d0783b */ /* 0x000fe20000004200 */
[----:B-1----:R-:W-:-:S05]  /*5030*/  FMNMX.FTZ R2, R2, R0, !PT ;  /* 0x0000000002027209 */ /* 0x002fca0007810000 */
[----:B------:R-:W1:Y:S02]  /*5040*/  SHFL.BFLY PT, R0, R2, 0x1, 0x1f ;  /* 0x0c201f0002007f89 */ /* 0x000e6400000e0000 */
[----:B-1----:R-:W-:-:S04]  /*5050*/  FMNMX.FTZ R2, R2, R0, !PT ;  /* 0x0000000002027209 */ /* 0x002fc80007810000 */
[C---:B------:R-:W-:Y:S01]  /*5060*/  FSETP.NEU.FTZ.AND P1, PT, R2.reuse, -INF , PT ;  /* 0xff8000000200780b */ /* 0x040fe20003f3d000 */
[----:B------:R-:W-:-:S05]  /*5070*/  FMUL.FTZ R0, R2, UR8 ;  /* 0x0000000802007c20 */ /* 0x000fca0008410000 */
[----:B------:R-:W-:Y:S01]  /*5080*/  FSEL R14, R0, RZ, P1 ;  /* 0x000000ff000e7208 */ /* 0x000fe20000800000 */
[----:B------:R-:W-:Y:S01]  /*5090*/  IMAD.U32 R0, RZ, RZ, UR20 ;  /* 0x00000014ff007e24 */ /* 0x000fe2000f8e00ff */
[----:B------:R-:W-:-:S03]  /*50a0*/  LOP3.LUT P1, RZ, R222, 0x2, RZ, 0xc0, !PT ;  /* 0x00000002deff7812 */ /* 0x000fc6000782c0ff */
[----:B------:R-:W-:Y:S01]  /*50b0*/  IMAD R37, R0, 0x8, R37 ;  /* 0x0000000800257824 */ /* 0x000fe200078e0225 */
[----:B------:R-:W-:-:S03]  /*50c0*/  SEL R9, R9, 0xffffffe0, !P1 ;  /* 0xffffffe009097807 */ /* 0x000fc60004800000 */
[----:B------:R-:W-:-:S04]  /*50d0*/  VIADD R0, R37, 0x4 ;  /* 0x0000000425007836 */ /* 0x000fc80000000000 */
        /* <DEDUP_REMOVED lines=8> */
[----:B------:R1:W-:Y:S03]  /*5160*/  STL.64 [R1+0x10], R26 ;  /* 0x0000101a01007387 */ /* 0x0003e60000100a00 */
[----:B------:R-:W-:Y:S01]  /*5170*/  IMAD.WIDE.U32 R246, R0, -0x326172a9, RZ ;  /* 0xcd9e8d5700f67825 */ /* 0x000fe200078e00ff */
[----:B------:R-:W-:-:S03]  /*5180*/  LOP3.LUT R0, R132, UR4, R101, 0x96, !PT ;  /* 0x0000000484007c12 */ /* 0x000fc6000f8e9665 */
[----:B------:R-:W-:Y:S01]  /*5190*/  IMAD.IADD R3, R11, 0x1, -R18 ;  /* 0x000000010b037824 */ /* 0x000fe200078e0a12 */
[----:B------:R-:W-:Y:S01]  /*51a0*/  LOP3.LUT R4, R100, UR17, R247, 0x96, !PT ;  /* 0x0000001164047c12 */ /* 0x000fe2000f8e96f7 */
[----:B------:R-:W-:-:S04]  /*51b0*/  IMAD.WIDE.U32 R6, R0, -0x2daee0ad, RZ ;  /* 0xd2511f5300067825 */ /* 0x000fc800078e00ff */
[----:B------:R-:W-:Y:S01]  /*51c0*/  FFMA.FTZ R0, R8, UR8, -R15 ;  /* 0x0000000808007c23 */ /* 0x000fe2000801080f */
[----:B------:R-:W-:Y:S01]  /*51d0*/  STL.64 [R1+0x8], R246 ;  /* 0x000008f601007387 */ /* 0x000fe20000100a00 */
[----:B------:R-:W-:Y:S01]  /*51e0*/  IABS R3, R3 ;  /* 0x0000000300037213 */ /* 0x000fe20000000000 */
[----:B------:R-:W-:Y:S01]  /*51f0*/  IMAD.WIDE.U32 R4, R4, -0x2daee0ad, RZ ;  /* 0xd2511f5304047825 */ /* 0x000fe200078e00ff */
[----:B------:R2:W-:Y:S01]  /*5200*/  MUFU.EX2 R227, R0 ;  /* 0x0000000000e37308 */ /* 0x0005e20000000800 */
[----:B------:R-:W-:Y:S02]  /*5210*/  LOP3.LUT R7, R26, UR15, R7, 0x96, !PT ;  /* 0x0000000f1a077c12 */ /* 0x000fe4000f8e9607 */
[----:B------:R-:W-:Y:S02]  /*5220*/  IMAD.MOV.U32 R8, RZ, RZ, R3 ;  /* 0x000000ffff087224 */ /* 0x000fe400078e0003 */
[----:B------:R-:W-:-:S04]  /*5230*/  FFMA.FTZ R3, R16, UR8, -R15 ;  /* 0x0000000810037c23 */ /* 0x000fc8000801080f */
[----:B------:R3:W-:Y:S01]  /*5240*/  MUFU.EX2 R225, R3 ;  /* 0x0000000300e17308 */ /* 0x0007e20000000800 */
[----:B-1----:R-:W-:Y:S01]  /*5250*/  IMAD.IADD R27, R34, 0x1, R9 ;  /* 0x00000001221b7824 */ /* 0x002fe200078e0209 */
[----:B--2---:R-:W-:Y:S01]  /*5260*/  LOP3.LUT R0, R6, UR13, R5, 0x96, !PT ;  /* 0x0000000d06007c12 */ /* 0x004fe2000f8e9605 */
[----:B------:R-:W-:Y:S01]  /*5270*/  IMAD.WIDE.U32 R6, R7, -0x326172a9, RZ ;  /* 0xcd9e8d5707067825 */ /* 0x000fe200078e00ff */
[----:B------:R-:W-:Y:S02]  /*5280*/  I2FP.F32.S32 R5, R8 ;  /* 0x0000000800057245 */ /* 0x000fe40000201400 */
[----:B------:R-:W1:Y:S01]  /*5290*/  LDSM.16.MT88.4 R68, [R27+0xa000] ;  /* 0x00a000001b44783b */ /* 0x000e620000004200 */
[----:B------:R-:W-:-:S04]  /*52a0*/  IMAD.WIDE.U32 R28, R0, -0x326172a9, RZ ;  /* 0xcd9e8d57001c7825 */ /* 0x000fc800078e00ff */
[----:B------:R-:W-:Y:S01]  /*52b0*/  FFMA.FTZ R0, R12, UR8, -R15 ;  /* 0x000000080c007c23 */ /* 0x000fe2000801080f */
[----:B------:R-:W-:Y:S01]  /*52c0*/  FFMA.FTZ R16, R5, -UR5, R53 ;  /* 0x8000000505107c23 */ /* 0x000fe20008010035 */
[----:B------:R-:W-:Y:S01]  /*52d0*/  LOP3.LUT R5, R246, UR14, R7, 0x96, !PT ;  /* 0x0000000ef6057c12 */ /* 0x000fe2000f8e9607 */
[----:B------:R-:W2:Y:S01]  /*52e0*/  LDC R12, c[0x0][0x4f8] ;  /* 0x00013e00ff0c7b82 */ /* 0x000ea20000000800 */
[----:B---3--:R-:W-:Y:S01]  /*52f0*/  LOP3.LUT R3, R6, UR12, R29, 0x96, !PT ;  /* 0x0000000c06037c12 */ /* 0x008fe2000f8e961d */
[----:B------:R3:W-:Y:S01]  /*5300*/  MUFU.EX2 R223, R0 ;  /* 0x0000000000df7308 */ /* 0x0007e20000000800 */
[----:B------:R-:W-:Y:S01]  /*5310*/  FSEL R29, R16, -INF , !P6 ;  /* 0xff800000101d7808 */ /* 0x000fe20007000000 */
[----:B------:R-:W-:Y:S01]  /*5320*/  IMAD.WIDE.U32 R6, R5, -0x2daee0ad, RZ ;  /* 0xd2511f5305067825 */ /* 0x000fe200078e00ff */
[----:B------:R-:W-:Y:S03]  /*5330*/  LDSM.16.MT88.4 R112, [R27+0xb000] ;  /* 0x00b000001b70783b */ /* 0x000fe60000004200 */
[----:B------:R-:W-:Y:S01]  /*5340*/  FFMA.FTZ R16, R32, UR8, -R14 ;  /* 0x0000000820107c23 */ /* 0x000fe2000801080e */
[----:B------:R-:W-:Y:S01]  /*5350*/  IMAD.WIDE.U32 R52, R3, -0x2daee0ad, RZ ;  /* 0xd2511f5303347825 */ /* 0x000fe200078e00ff */
[----:B------:R-:W-:-:S02]  /*5360*/  LOP3.LUT R3, R4, UR28, R7, 0x96, !PT ;  /* 0x0000001c04037c12 */ /* 0x000fc4000f8e9607 */
[----:B------:R-:W-:Y:S01]  /*5370*/  MUFU.EX2 R138, R16 ;  /* 0x00000010008a7308 */ /* 0x000fe20000000800 */
[----:B------:R-:W-:Y:S01]  /*5380*/  LDSM.16.MT88.4 R196, [R27+0xa800] ;  /* 0x00a800001bc4783b */ /* 0x000fe20000004200 */
[----:B------:R-:W-:Y:S02]  /*5390*/  VIADD R5, R34, 0xa000 ;  /* 0x0000a00022057836 */ /* 0x000fe40000000000 */
[----:B------:R-:W-:-:S04]  /*53a0*/  IMAD.WIDE.U32 R20, R3, -0x326172a9, RZ ;  /* 0xcd9e8d5703147825 */ /* 0x000fc800078e00ff */
[----:B------:R-:W-:Y:S01]  /*53b0*/  FFMA.FTZ R3, R10, UR8, -R14 ;  /* 0x000000080a037c23 */ /* 0x000fe2000801080e */
[----:B------:R-:W-:Y:S01]  /*53c0*/  LDSM.16.MT88.4 R184, [R27+0xb800] ;  /* 0x00b800001bb8783b */ /* 0x000fe20000004200 */
[----:B------:R-:W-:Y:S02]  /*53d0*/  @P0 VIADD R22, R5, 0xffffffc0 ;  /* 0xffffffc005160836 */ /* 0x000fe40000000000 */
[----:B---3--:R-:W-:Y:S01]  /*53e0*/  FFMA.FTZ R0, R19, UR8, -R15 ;  /* 0x0000000813007c23 */ /* 0x008fe2000801080f */
[----:B------:R-:W-:Y:S01]  /*53f0*/  MUFU.EX2 R219, R3 ;  /* 0x0000000300db7308 */ /* 0x000fe20000000800 */
[----:B------:R-:W-:Y:S01]  /*5400*/  IMAD.IADD R26, R9, 0x1, R22 ;  /* 0x00000001091a7824 */ /* 0x000fe200078e0216 */
[----:B------:R-:W3:Y:S01]  /*5410*/  LDSM.16.MT88.4 R176, [R22] ;  /* 0x0000000016b0783b */ /* 0x000ee20000004200 */
[----:B--2---:R-:W-:Y:S01]  /*5420*/  LOP3.LUT R237, R12, 0xff, RZ, 0xc0, !PT ;  /* 0x000000ff0ced7812 */ /* 0x004fe200078ec0ff */
[----:B------:R-:W-:Y:S02]  /*5430*/  IMAD.IADD R9, R11, 0x1, -R44 ;  /* 0x000000010b097824 */ /* 0x000fe400078e0a2c */
[----:B------:R-:W2:Y:S02]  /*5440*/  LDSM.16.MT88.4 R80, [R26] ;  /* 0x000000001a50783b */ /* 0x000ea40000004200 */
[----:B------:R4:W5:Y:S01]  /*5450*/  MUFU.EX2 R224, R0 ;  /* 0x0000000000e07308 */ /* 0x0009620000000800 */
[----:B------:R-:W-:Y:S01]  /*5460*/  IMAD R12, R237, 0x10000, R237 ;  /* 0x00010000ed0c7824 */ /* 0x000fe200078e02ed */
[----:B------:R-:W-:Y:S04]  /*5470*/  LDSM.16.MT88.4 R120, [R22+0x1000] ;  /* 0x001000001678783b */ /* 0x000fe80000004200 */
[----:B------:R-:W-:Y:S04]  /*5480*/  LDSM.16.MT88.4 R172, [R26+0x1000] ;  /* 0x001000001aac783b */ /* 0x000fe80000004200 */
[----:B------:R-:W-:Y:S04]  /*5490*/  LDSM.16.MT88.4 R192, [R26+0x800] ;  /* 0x000800001ac0783b */ /* 0x000fe80000004200 */
[----:B------:R-:W-:Y:S01]  /*54a0*/  LDSM.16.MT88.4 R180, [R26+0x1800] ;  /* 0x001800001ab4783b */ /* 0x000fe20000004200 */
[----:B----4-:R-:W-:Y:S01]  /*54b0*/  LOP3.LUT R0, R6, UR26, R53, 0x96, !PT ;  /* 0x0000001a06007c12 */ /* 0x010fe2000f8e9635 */
[----:B------:R-:W-:-:S02]  /*54c0*/  FFMA.FTZ R6, R13, UR8, -R14 ;  /* 0x000000080d067c23 */ /* 0x000fc4000801080e */
[----:B------:R-:W-:Y:S02]  /*54d0*/  LDSM.16.MT88.4 R200, [R22+0x800] ;  /* 0x0008000016c8783b */ /* 0x000fe40000004200 */
[----:B------:R-:W-:Y:S01]  /*54e0*/  IMAD.WIDE.U32 R4, R0, -0x326172a9, RZ ;  /* 0xcd9e8d5700047825 */ /* 0x000fe200078e00ff */
[----:B------:R4:W1:Y:S01]  /*54f0*/  MUFU.EX2 R218, R6 ;  /* 0x0000000600da7308 */ /* 0x0008620000000800 */
[----:B------:R-:W-:Y:S03]  /*5500*/  LDSM.16.MT88.4 R188, [R22+0x1800] ;  /* 0x0018000016bc783b */ /* 0x000fe60000004200 */
[----:B------:R-:W-:Y:S01]  /*5510*/  LOP3.LUT R0, R20, UR25, R5, 0x96, !PT ;  /* 0x0000001914007c12 */ /* 0x000fe2000f8e9605 */
[----:B------:R-:W-:Y:S01]  /*5520*/  IMAD.MOV.U32 R5, RZ, RZ, R4 ;  /* 0x000000ffff057224 */ /* 0x000fe200078e0004 */
[----:B------:R-:W-:Y:S02]  /*5530*/  PRMT R7, R4, 0x7773, RZ ;  /* 0x0000777304077816 */ /* 0x000fe400000000ff */
[----:B------:R-:W-:-:S02]  /*5540*/  LOP3.LUT R3, R0, 0xffff, RZ, 0xc0, !PT ;  /* 0x0000ffff00037812 */ /* 0x000fc400078ec0ff */
[C---:B------:R-:W-:Y:S02]  /*5550*/  PRMT R8, R4.reuse, 0x7771, RZ ;  /* 0x0000777104087816 */ /* 0x040fe400000000ff */
[----:B------:R-:W-:Y:S02]  /*5560*/  SHF.R.U32.HI R3, RZ, 0x8, R3 ;  /* 0x00000008ff037819 */ /* 0x000fe40000011603 */
[----:B----4-:R-:W-:Y:S02]  /*5570*/  PRMT R6, R4, 0x7772, RZ ;  /* 0x0000777204067816 */ /* 0x010fe400000000ff */
[----:B------:R-:W-:Y:S02]  /*5580*/  LOP3.LUT R4, R0, 0xff, RZ, 0xc0, !PT ;  /* 0x000000ff00047812 */ /* 0x000fe400078ec0ff */
[----:B------:R-:W-:Y:S02]  /*5590*/  PRMT R7, R6, 0x5410, R7 ;  /* 0x0000541006077816 */ /* 0x000fe40000000007 */
[----:B------:R-:W-:Y:S01]  /*55a0*/  LOP3.LUT R6, R5, 0xff, RZ, 0xc0, !PT ;  /* 0x000000ff05067812 */ /* 0x000fe200078ec0ff */
[--C-:B------:R-:W-:Y:S01]  /*55b0*/  FFMA.FTZ R5, R23, UR8, -R14.reuse ;  /* 0x0000000817057c23 */ /* 0x100fe2000801080e */
[----:B------:R-:W-:Y:S01]  /*55c0*/  PRMT R10, R4, 0x5410, R3 ;  /* 0x00005410040a7816 */ /* 0x000fe20000000003 */
[----:B------:R-:W-:Y:S01]  /*55d0*/  FFMA.FTZ R3, R24, UR8, -R14 ;  /* 0x0000000818037c23 */ /* 0x000fe2000801080e */
[----:B------:R-:W-:Y:S01]  /*55e0*/  PRMT R8, R6, 0x5410, R8 ;  /* 0x0000541006087816 */ /* 0x000fe20000000008 */
[----:B------:R4:W-:Y:S01]  /*55f0*/  MUFU.EX2 R217, R5 ;  /* 0x0000000500d97308 */ /* 0x0009e20000000800 */
[----:B------:R-:W-:-:S02]  /*5600*/  LOP3.LUT R7, R7, 0xff00ff, RZ, 0xc0, !PT ;  /* 0x00ff00ff07077812 */ /* 0x000fc400078ec0ff */
[----:B-----5:R-:W-:-:S05]  /*5610*/  F2FP.BF16.F32.PACK_AB R6, R224, R223 ;  /* 0x000000dfe006723e */ /* 0x020fca00000010ff */
[----:B------:R5:W3:Y:S01]  /*5620*/  MUFU.EX2 R215, R3 ;  /* 0x0000000300d77308 */ /* 0x000ae20000000800 */
[----:B----4-:R-:W-:Y:S02]  /*5630*/  SHF.R.U32.HI R5, RZ, 0x18, R0 ;  /* 0x00000018ff057819 */ /* 0x010fe40000011600 */
[----:B-----5:R-:W-:Y:S02]  /*5640*/  PRMT R3, R0, 0x7632, R3 ;  /* 0x0000763200037816 */ /* 0x020fe40000000003 */
[--C-:B------:R-:W-:Y:S02]  /*5650*/  HSET2.LE.AND R0, R8, R12.reuse, PT ;  /* 0x0000000c08007233 */ /* 0x100fe40003803000 */
[----:B------:R-:W-:Y:S02]  /*5660*/  LOP3.LUT R4, R3, 0xff, RZ, 0xc0, !PT ;  /* 0x000000ff03047812 */ /* 0x000fe400078ec0ff */
[----:B------:R-:W-:Y:S02]  /*5670*/  HSET2.LE.AND R3, R7, R12, PT ;  /* 0x0000000c07037233 */ /* 0x000fe40003803000 */
[----:B-1----:R-:W-:-:S02]  /*5680*/  F2FP.BF16.F32.PACK_AB R7, R219, R218 ;  /* 0x000000dadb07723e */ /* 0x002fc400000010ff */
[----:B------:R-:W-:Y:S02]  /*5690*/  PRMT R5, R4, 0x5410, R5 ;  /* 0x0000541004057816 */ /* 0x000fe40000000005 */
[----:B------:R-:W-:Y:S02]  /*56a0*/  LOP3.LUT R6, R6, R0, RZ, 0xc0, !PT ;  /* 0x0000000006067212 */ /* 0x000fe400078ec0ff */
[----:B------:R-:W-:Y:S02]  /*56b0*/  LOP3.LUT R7, R7, R3, RZ, 0xc0, !PT ;  /* 0x0000000307077212 */ /* 0x000fe400078ec0ff */
[--C-:B------:R-:W-:Y:S02]  /*56c0*/  HSET2.LE.AND R0, R10, R12.reuse, PT ;  /* 0x0000000c0a007233 */ /* 0x100fe40003803000 */
[----:B------:R-:W-:Y:S02]  /*56d0*/  F2FP.BF16.F32.PACK_AB R3, R225, R227 ;  /* 0x000000e3e103723e */ /* 0x000fe400000010ff */
[----:B------:R-:W-:-:S02]  /*56e0*/  HSET2.LE.AND R5, R5, R12, PT ;  /* 0x0000000c05057233 */ /* 0x000fc40003803000 */
[----:B---3--:R-:W-:Y:S02]  /*56f0*/  F2FP.BF16.F32.PACK_AB R8, R215, R217 ;  /* 0x000000d9d708723e */ /* 0x008fe400000010ff */
[----:B------:R-:W-:Y:S01]  /*5700*/  LOP3.LUT R4, R3, R0, RZ, 0xc0, !PT ;  /* 0x0000000003047212 */ /* 0x000fe200078ec0ff */
[C---:B------:R-:W-:Y:S01]  /*5710*/  IMAD.IADD R0, R11.reuse, 0x1, -R40 ;  /* 0x000000010b007824 */ /* 0x040fe200078e0a28 */
[----:B------:R-:W-:Y:S01]  /*5720*/  LOP3.LUT R5, R8, R5, RZ, 0xc0, !PT ;  /* 0x0000000508057212 */ /* 0x000fe200078ec0ff */
[C---:B------:R-:W-:Y:S01]  /*5730*/  IMAD.IADD R8, R11.reuse, 0x1, -R45 ;  /* 0x000000010b087824 */ /* 0x040fe200078e0a2d */
[----:B------:R-:W-:Y:S01]  /*5740*/  IABS R10, R9 ;  /* 0x00000009000a7213 */ /* 0x000fe20000000000 */
[----:B------:R-:W-:Y:S01]  /*5750*/  IMAD.IADD R3, R11, 0x1, -R46 ;  /* 0x000000010b037824 */ /* 0x000fe200078e0a2e */
[----:B------:R-:W-:Y:S02]  /*5760*/  IABS R0, R0 ;  /* 0x0000000000007213 */ /* 0x000fe40000000000 */
[----:B------:R-:W-:Y:S01]  /*5770*/  IABS R9, R8 ;  /* 0x0000000800097213 */ /* 0x000fe20000000000 */
[----:B------:R-:W-:Y:S01]  /*5780*/  HMMA.16816.F32.BF16 R144, R4, R152, RZ ;  /* 0x000000980490723c */ /* 0x000fe200000418ff */
[----:B------:R-:W-:Y:S01]  /*5790*/  IABS R8, R3 ;  /* 0x0000000300087213 */ /* 0x000fe20000000000 */
[----:B------:R-:W-:Y:S01]  /*57a0*/  IMAD.MOV.U32 R3, RZ, RZ, R10 ;  /* 0x000000ffff037224 */ /* 0x000fe200078e000a */
[----:B------:R-:W-:Y:S01]  /*57b0*/  I2FP.F32.S32 R0, R0 ;  /* 0x0000000000007245 */ /* 0x000fe20000201400 */
[----:B------:R-:W-:-:S02]  /*57c0*/  IMAD.IADD R10, R17, 0x1, -R40 ;  /* 0x00000001110a7824 */ /* 0x000fc400078e0a28 */
[----:B------:R-:W-:Y:S01]  /*57d0*/  IMAD.MOV.U32 R11, RZ, RZ, R8 ;  /* 0x000000ffff0b7224 */ /* 0x000fe200078e0008 */
[----:B------:R-:W-:Y:S01]  /*57e0*/  I2FP.F32.S32 R3, R3 ;  /* 0x0000000300037245 */ /* 0x000fe20000201400 */
[----:B------:R-:W-:Y:S01]  /*57f0*/  FFMA.FTZ R0, R0, -UR5, R92 ;  /* 0x8000000500007c23 */ /* 0x000fe2000801005c */
[----:B------:R-:W-:Y:S01]  /*5800*/  I2FP.F32.S32 R8, R9 ;  /* 0x0000000900087245 */ /* 0x000fe20000201400 */
[C---:B------:R-:W-:Y:S01]  /*5810*/  HMMA.16816.F32.BF16 R40, R4.reuse, R68, RZ ;  /* 0x000000440428723c */ /* 0x040fe200000418ff */
[----:B------:R-:W-:Y:S01]  /*5820*/  I2FP.F32.S32 R11, R11 ;  /* 0x0000000b000b7245 */ /* 0x000fe20000201400 */
[----:B------:R-:W-:Y:S01]  /*5830*/  FFMA.FTZ R9, R3, -UR5, R93 ;  /* 0x8000000503097c23 */ /* 0x000fe2000801005d */
[----:B------:R-:W-:Y:S01]  /*5840*/  FSEL R48, R0, -INF , !P5 ;  /* 0xff80000000307808 */ /* 0x000fe20006800000 */
[----:B------:R-:W-:Y:S01]  /*5850*/  FFMA.FTZ R8, R8, -UR5, R76 ;  /* 0x8000000508087c23 */ /* 0x000fe2000801004c */
[----:B------:R-:W-:Y:S01]  /*5860*/  FMNMX3.FTZ R0, R65, R66, R67, !PT ;  /* 0x0000004241007276 */ /* 0x000fe20007810043 */
[----:B------:R-:W-:Y:S01]  /*5870*/  FFMA.FTZ R11, R11, -UR5, R77 ;  /* 0x800000050b0b7c23 */ /* 0x000fe2000801004d */
[----:B------:R-:W-:Y:S01]  /*5880*/  FSEL R49, R9, -INF , !P4 ;  /* 0xff80000009317808 */ /* 0x000fe20006000000 */
[C---:B------:R-:W-:Y:S01]  /*5890*/  IMAD.IADD R3, R17.reuse, 0x1, -R18 ;  /* 0x0000000111037824 */ /* 0x040fe200078e0a12 */
[----:B------:R-:W-:Y:S01]  /*58a0*/  FSEL R50, R8, -INF , !P3 ;  /* 0xff80000008327808 */ /* 0x000fe20005800000 */
[C---:B------:R-:W-:Y:S01]  /*58b0*/  IMAD.IADD R9, R17.reuse, 0x1, -R44 ;  /* 0x0000000111097824 */ /* 0x040fe200078e0a2c */
[----:B------:R-:W-:Y:S01]  /*58c0*/  FMNMX3.FTZ R0, R0, R29, R48, !PT ;  /* 0x0000001d00007276 */ /* 0x000fe20007810030 */
[----:B------:R-:W-:Y:S01]  /*58d0*/  IMAD.IADD R8, R17, 0x1, -R45 ;  /* 0x0000000111087824 */ /* 0x000fe200078e0a2d */
[----:B------:R-:W-:Y:S01]  /*58e0*/  FSEL R51, R11, -INF , !P2 ;  /* 0xff8000000b337808 */ /* 0x000fe20005000000 */
[----:B------:R-:W-:Y:S01]  /*58f0*/  HMMA.16816.F32.BF16 R56, R4, R176, RZ ;  /* 0x000000b00438723c */ /* 0x000fe200000418ff */
[----:B------:R-:W-:-:S02]  /*5900*/  FMNMX3.FTZ R0, R0, R49, R50, !PT ;  /* 0x0000003100007276 */ /* 0x000fc40007810032 */
[----:B------:R-:W-:Y:S02]  /*5910*/  IABS R13, R3 ;  /* 0x00000003000d7213 */ /* 0x000fe40000000000 */
[----:B------:R-:W-:Y:S02]  /*5920*/  FMNMX.FTZ R0, R51, R0, !PT ;  /* 0x0000000033007209 */ /* 0x000fe40007810000 */
[----:B------:R-:W-:Y:S01]  /*5930*/  IABS R3, R10 ;  /* 0x0000000a00037213 */ /* 0x000fe20000000000 */
[----:B------:R-:W-:Y:S01]  /*5940*/  IMAD.MOV.U32 R10, RZ, RZ, R13 ;  /* 0x000000ffff0a7224 */ /* 0x000fe200078e000d */
[----:B------:R-:W-:Y:S01]  /*5950*/  IABS R9, R9 ;  /* 0x0000000900097213 */ /* 0x000fe20000000000 */
[----:B------:R-:W1:Y:S01]  /*5960*/  SHFL.BFLY PT, R13, R0, 0x2, 0x1f ;  /* 0x0c401f00000d7f89 */ /* 0x000e6200000e0000 */
[----:B--2---:R-:W-:Y:S02]  /*5970*/  HMMA.16816.F32.BF16 R72, R4, R80, RZ ;  /* 0x000000500448723c */ /* 0x004fe400000418ff */
[----:B------:R-:W-:-:S02]  /*5980*/  I2FP.F32.S32 R11, R10 ;  /* 0x0000000a000b7245 */ /* 0x000fc40000201400 */
[----:B------:R-:W-:Y:S01]  /*5990*/  I2FP.F32.S32 R10, R3 ;  /* 0x00000003000a7245 */ /* 0x000fe20000201400 */
[----:B------:R-:W-:Y:S02]  /*59a0*/  IMAD.IADD R3, R17, 0x1, -R46 ;  /* 0x0000000111037824 */ /* 0x000fe400078e0a2e */
[----:B------:R-:W-:Y:S01]  /*59b0*/  FFMA.FTZ R25, R11, -UR5, R55 ;  /* 0x800000050b197c23 */ /* 0x000fe20008010037 */
[----:B------:R-:W-:Y:S01]  /*59c0*/  IABS R11, R8 ;  /* 0x00000008000b7213 */ /* 0x000fe20000000000 */
[----:B------:R-:W-:Y:S01]  /*59d0*/  FFMA.FTZ R24, R10, -UR5, R94 ;  /* 0x800000050a187c23 */ /* 0x000fe2000801005e */
[----:B------:R-:W-:Y:S01]  /*59e0*/  I2FP.F32.S32 R8, R9 ;  /* 0x0000000900087245 */ /* 0x000fe20000201400 */
[C---:B------:R-:W-:Y:S01]  /*59f0*/  HMMA.16816.F32.BF16 R88, R4.reuse, R96, RZ ;  /* 0x000000600458723c */ /* 0x040fe200000418ff */
[----:B------:R-:W-:Y:S01]  /*5a00*/  IABS R10, R3 ;  /* 0x00000003000a7213 */ /* 0x000fe20000000000 */
[----:B------:R-:W-:Y:S02]  /*5a10*/  IMAD.MOV.U32 R9, RZ, RZ, R11 ;  /* 0x000000ffff097224 */ /* 0x000fe400078e000b */
[----:B------:R-:W-:Y:S01]  /*5a20*/  FFMA.FTZ R3, R35, UR8, -R15 ;  /* 0x0000000823037c23 */ /* 0x000fe2000801080f */
[----:B------:R-:W-:Y:S01]  /*5a30*/  FFMA.FTZ R19, R8, -UR5, R95 ;  /* 0x8000000508137c23 */ /* 0x000fe2000801005f */
[----:B------:R-:W-:Y:S01]  /*5a40*/  I2FP.F32.S32 R8, R10 ;  /* 0x0000000a00087245 */ /* 0x000fe20000201400 */
[----:B------:R-:W-:Y:S01]  /*5a50*/  FFMA.FTZ R10, R38, UR8, -R15 ;  /* 0x00000008260a7c23 */ /* 0x000fe2000801080f */
[----:B------:R-:W-:Y:S01]  /*5a60*/  I2FP.F32.S32 R9, R9 ;  /* 0x0000000900097245 */ /* 0x000fe20000201400 */
[----:B------:R2:W-:Y:S01]  /*5a70*/  MUFU.EX2 R214, R3 ;  /* 0x0000000300d67308 */ /* 0x0005e20000000800 */
[----:B------:R-:W-:Y:S01]  /*5a80*/  FSEL R25, R25, -INF , !P6 ;  /* 0xff80000019197808 */ /* 0x000fe20007000000 */
[----:B------:R-:W-:Y:S01]  /*5a90*/  FFMA.FTZ R20, R8, -UR5, R79 ;  /* 0x8000000508147c23 */ /* 0x000fe2000801004f */
[C---:B------:R-:W-:Y:S01]  /*5aa0*/  HMMA.16816.F32.BF16 R104, R4.reuse, R112, RZ ;  /* 0x000000700468723c */ /* 0x040fe200000418ff */
[----:B-1----:R-:W-:Y:S01]  /*5ab0*/  FMNMX.FTZ R23, R0, R13, !PT ;  /* 0x0000000d00177209 */ /* 0x002fe20007810000 */
[----:B------:R-:W-:Y:S01]  /*5ac0*/  FFMA.FTZ R18, R9, -UR5, R78 ;  /* 0x8000000509127c23 */ /* 0x000fe2000801004e */
[----:B------:R-:W-:Y:S01]  /*5ad0*/  LOP3.LUT R0, R28, UR27, R21, 0x96, !PT ;  /* 0x0000001b1c007c12 */ /* 0x000fe2000f8e9615 */
[--C-:B------:R-:W-:Y:S01]  /*5ae0*/  FFMA.FTZ R21, R31, UR8, -R14.reuse ;  /* 0x000000081f157c23 */ /* 0x100fe2000801080e */
[----:B------:R1:W-:Y:S01]  /*5af0*/  MUFU.EX2 R212, R10 ;  /* 0x0000000a00d47308 */ /* 0x0003e20000000800 */
[----:B------:R-:W-:Y:S01]  /*5b00*/  FSEL R31, R19, -INF , !P4 ;  /* 0xff800000131f7808 */ /* 0x000fe20006000000 */
[----:B------:R-:W-:Y:S01]  /*5b10*/  FFMA.FTZ R13, R33, UR8, -R14 ;  /* 0x00000008210d7c23 */ /* 0x000fe2000801080e */
[----:B------:R-:W-:Y:S01]  /*5b20*/  IMAD.WIDE.U32 R8, R0, -0x2daee0ad, RZ ;  /* 0xd2511f5300087825 */ /* 0x000fe200078e00ff */
[----:B------:R-:W-:Y:S01]  /*5b30*/  FSEL R18, R18, -INF , !P3 ;  /* 0xff80000012127808 */ /* 0x000fe20005800000 */
[----:B------:R-:W3:Y:S01]  /*5b40*/  SHFL.BFLY PT, R16, R23, 0x1, 0x1f ;  /* 0x0c201f0017107f89 */ /* 0x000ee200000e0000 */
[----:B------:R-:W-:Y:S01]  /*5b50*/  FSEL R28, R20, -INF , !P2 ;  /* 0xff800000141c7808 */ /* 0x000fe20005000000 */
[----:B------:R-:W-:Y:S01]  /*5b60*/  IMAD.MOV.U32 R0, RZ, RZ, R8 ;  /* 0x000000ffff007224 */ /* 0x000fe200078e0008 */
[----:B------:R-:W-:Y:S01]  /*5b70*/  PRMT R11, R8, 0x7771, RZ ;  /* 0x00007771080b7816 */ /* 0x000fe200000000ff */
[----:B--2---:R-:W-:Y:S01]  /*5b80*/  FFMA.FTZ R3, R36, UR8, -R15 ;  /* 0x0000000824037c23 */ /* 0x004fe2000801080f */
[----:B------:R-:W-:Y:S01]  /*5b90*/  MUFU.EX2 R134, R13 ;  /* 0x0000000d00867308 */ /* 0x000fe20000000800 */
[----:B------:R-:W-:Y:S01]  /*5ba0*/  HMMA.16816.F32.BF16 R116, R4, R120, RZ ;  /* 0x000000780474723c */ /* 0x000fe200000418ff */
[----:B-1----:R-:W-:-:S06]  /*5bb0*/  PRMT R10, R8, 0x7773, RZ ;  /* 0x00007773080a7816 */ /* 0x002fcc00000000ff */
[----:B------:R1:W-:Y:S01]  /*5bc0*/  MUFU.EX2 R239, R3 ;  /* 0x0000000300ef7308 */ /* 0x0003e20000000800 */
[----:B------:R-:W-:Y:S01]  /*5bd0*/  PRMT R8, R8, 0x7772, RZ ;  /* 0x0000777208087816 */ /* 0x000fe200000000ff */
[C---:B------:R-:W-:Y:S03]  /*5be0*/  HMMA.16816.F32.BF16 R164, R4.reuse, R172, RZ ;  /* 0x000000ac04a4723c */ /* 0x040fe600000418ff */
[----:B------:R-:W-:Y:S02]  /*5bf0*/  PRMT R17, R8, 0x5410, R10 ;  /* 0x0000541008117816 */ /* 0x000fe4000000000a */
[----:B------:R-:W-:Y:S01]  /*5c00*/  FMNMX3.FTZ R8, R85, R86, R84, !PT ;  /* 0x0000005655087276 */ /* 0x000fe20007810054 */
[----:B------:R2:W-:Y:S02]  /*5c10*/  MUFU.EX2 R238, R21 ;  /* 0x0000001500ee7308 */ /* 0x0005e40000000800 */
[----:B------:R-:W-:Y:S01]  /*5c20*/  HMMA.16816.F32.BF16 R148, R4, R154, RZ ;  /* 0x0000009a0494723c */ /* 0x000fe200000418ff */
[----:B---3--:R-:W-:-:S04]  /*5c30*/  FMNMX.FTZ R137, R23, R16, !PT ;  /* 0x0000001017897209 */ /* 0x008fc80007810000 */
[----:B------:R-:W-:Y:S01]  /*5c40*/  FSETP.NEU.FTZ.AND P1, PT, R137, -INF , PT ;  /* 0xff8000008900780b */ /* 0x000fe20003f3d000 */
[----:B-1----:R-:W-:Y:S01]  /*5c50*/  FFMA.FTZ R3, R39, UR8, -R15 ;  /* 0x0000000827037c23 */ /* 0x002fe2000801080f */
[----:B------:R-:W-:Y:S01]  /*5c60*/  FFMA.FTZ R15, R30, UR8, -R14 ;  /* 0x000000081e0f7c23 */ /* 0x000fe2000801080e */
[----:B------:R-:W-:Y:S01]  /*5c70*/  FSEL R30, R24, -INF , !P5 ;  /* 0xff800000181e7808 */ /* 0x000fe20006800000 */
[----:B------:R-:W-:Y:S01]  /*5c80*/  HMMA.16816.F32.BF16 R44, R4, R70, RZ ;  /* 0x00000046042c723c */ /* 0x000fe200000418ff */
[----:B------:R1:W3:Y:S02]  /*5c90*/  MUFU.EX2 R213, R3 ;  /* 0x0000000300d57308 */ /* 0x0002e40000000800 */
[----:B------:R-:W-:Y:S01]  /*5ca0*/  FMNMX3.FTZ R8, R8, R25, R30, !PT ;  /* 0x0000001908087276 */ /* 0x000fe2000781001e */
[----:B--2---:R-:W-:-:S03]  /*5cb0*/  IMAD.WIDE.U32 R20, R37, -0x326172a9, RZ ;  /* 0xcd9e8d5725147825 */ /* 0x004fc600078e00ff */
[----:B------:R-:W-:Y:S01]  /*5cc0*/  FMNMX3.FTZ R8, R8, R31, R18, !PT ;  /* 0x0000001f08087276 */ /* 0x000fe20007810012 */
[----:B------:R-:W-:Y:S01]  /*5cd0*/  HMMA.16816.F32.BF16 R60, R4, R178, RZ ;  /* 0x000000b2043c723c */ /* 0x000fe200000418ff */
[----:B------:R2:W4:Y:S02]  /*5ce0*/  MUFU.EX2 R139, R15 ;  /* 0x0000000f008b7308 */ /* 0x0005240000000800 */
[----:B------:R-:W-:-:S05]  /*5cf0*/  FMNMX.FTZ R13, R28, R8, !PT ;  /* 0x000000081c0d7209 */ /* 0x000fca0007810000 */
[C---:B------:R-:W-:Y:S01]  /*5d00*/  HMMA.16816.F32.BF16 R76, R4.reuse, R82, RZ ;  /* 0x00000052044c723c */ /* 0x040fe200000418ff */
[----:B-1----:R-:W-:Y:S02]  /*5d10*/  LOP3.LUT R3, R0, 0xff, RZ, 0xc0, !PT ;  /* 0x000000ff00037812 */ /* 0x002fe400078ec0ff */
[----:B------:R-:W-:Y:S02]  /*5d20*/  LOP3.LUT R0, R52, UR10, R9, 0x96, !PT ;  /* 0x0000000a34007c12 */ /* 0x000fe4000f8e9609 */
[----:B------:R-:W-:Y:S02]  /*5d30*/  PRMT R11, R3, 0x5410, R11 ;  /* 0x00005410030b7816 */ /* 0x000fe4000000000b */
[C---:B------:R-:W-:Y:S01]  /*5d40*/  LOP3.LUT R3, R0.reuse, 0xffff, RZ, 0xc0, !PT ;  /* 0x0000ffff00037812 */ /* 0x040fe200078ec0ff */
[----:B------:R-:W-:Y:S01]  /*5d50*/  HMMA.16816.F32.BF16 R92, R4, R98, RZ ;  /* 0x00000062045c723c */ /* 0x000fe200000418ff */
[----:B------:R-:W-:Y:S01]  /*5d60*/  LOP3.LUT R9, R0, 0xff, RZ, 0xc0, !PT ;  /* 0x000000ff00097812 */ /* 0x000fe200078ec0ff */
[----:B--2---:R-:W1:Y:S01]  /*5d70*/  SHFL.BFLY PT, R15, R13, 0x2, 0x1f ;  /* 0x0c401f000d0f7f89 */ /* 0x004e6200000e0000 */
[----:B------:R-:W-:-:S04]  /*5d80*/  SHF.R.U32.HI R3, RZ, 0x8, R3 ;  /* 0x00000008ff037819 */ /* 0x000fc80000011603 */
[--C-:B------:R-:W-:Y:S01]  /*5d90*/  PRMT R14, R9, 0x5410, R3.reuse ;  /* 0x00005410090e7816 */ /* 0x100fe20000000003 */
[C---:B------:R-:W-:Y:S01]  /*5da0*/  HMMA.16816.F32.BF16 R108, R4.reuse, R114, RZ ;  /* 0x00000072046c723c */ /* 0x040fe200000418ff */
[----:B------:R-:W-:Y:S02]  /*5db0*/  PRMT R3, R0, 0x7632, R3 ;  /* 0x0000763200037816 */ /* 0x000fe40000000003 */
[----:B------:R-:W-:Y:S02]  /*5dc0*/  SHF.R.U32.HI R9, RZ, 0x18, R0 ;  /* 0x00000018ff097819 */ /* 0x000fe40000011600 */
[----:B------:R-:W-:Y:S02]  /*5dd0*/  LOP3.LUT R8, R3, 0xff, RZ, 0xc0, !PT ;  /* 0x000000ff03087812 */ /* 0x000fe400078ec0ff */
[----:B------:R-:W-:Y:S01]  /*5de0*/  HSET2.LE.AND R0, R11, R12, PT ;  /* 0x0000000c0b007233 */ /* 0x000fe20003803000 */
[----:B------:R-:W-:Y:S01]  /*5df0*/  HMMA.16816.F32.BF16 R160, R4, R122, RZ ;  /* 0x0000007a04a0723c */ /* 0x000fe200000418ff */
[----:B---3--:R-:W-:-:S02]  /*5e00*/  F2FP.BF16.F32.PACK_AB R3, R212, R213 ;  /* 0x000000d5d403723e */ /* 0x008fc400000010ff */
[----:B------:R-:W-:Y:S02]  /*5e10*/  PRMT R10, R8, 0x5410, R9 ;  /* 0x00005410080a7816 */ /* 0x000fe40000000009 */
[----:B------:R-:W-:Y:S02]  /*5e20*/  LOP3.LUT R170, R3, R0, RZ, 0xc0, !PT ;  /* 0x0000000003aa7212 */ /* 0x000fe400078ec0ff */
[----:B------:R-:W-:Y:S01]  /*5e30*/  LOP3.LUT R0, R17, 0xff00ff, RZ, 0xc0, !PT ;  /* 0x00ff00ff11007812 */ /* 0x000fe200078ec0ff */
[----:B------:R-:W-:Y:S01]  /*5e40*/  HMMA.16816.F32.BF16 R52, R4, R174, RZ ;  /* 0x000000ae0434723c */ /* 0x000fe200000418ff */
[----:B----4-:R-:W-:Y:S02]  /*5e50*/  F2FP.BF16.F32.PACK_AB R3, R138, R139 ;  /* 0x0000008b8a03723e */ /* 0x010fe400000010ff */
[----:B------:R-:W-:Y:S02]  /*5e60*/  LOP3.LUT R4, R64, UR30, R21, 0x96, !PT ;  /* 0x0000001e40047c12 */ /* 0x000fe4000f8e9615 */
[----:B------:R-:W-:-:S02]  /*5e70*/  HSET2.LE.AND R0, R0, R12, PT ;  /* 0x0000000c00007233 */ /* 0x000fc40003803000 */
[--C-:B------:R-:W-:Y:S01]  /*5e80*/  HSET2.LE.AND R8, R14, R12.reuse, PT ;  /* 0x0000000c0e087233 */ /* 0x100fe20003803000 */
[----:B------:R-:W-:Y:S01]  /*5e90*/  IMAD.WIDE.U32 R244, R4, -0x2daee0ad, RZ ;  /* 0xd2511f5304f47825 */ /* 0x000fe200078e00ff */
[----:B------:R-:W-:Y:S02]  /*5ea0*/  F2FP.BF16.F32.PACK_AB R9, R239, R214 ;  /* 0x000000d6ef09723e */ /* 0x000fe400000010ff */
[----:B------:R-:W-:Y:S01]  /*5eb0*/  LOP3.LUT R171, R3, R0, RZ, 0xc0, !PT ;  /* 0x0000000003ab7212 */ /* 0x000fe200078ec0ff */
[----:B------:R-:W-:Y:S01]  /*5ec0*/  FMUL.FTZ R3, R137, UR8 ;  /* 0x0000000889037c20 */ /* 0x000fe20008410000 */
[----:B-1----:R-:W-:Y:S02]  /*5ed0*/  FMNMX.FTZ R0, R13, R15, !PT ;  /* 0x0000000f0d007209 */ /* 0x002fe40007810000 */
[----:B------:R-:W-:Y:S02]  /*5ee0*/  LOP3.LUT R5, R234, UR9, R245, 0x96, !PT ;  /* 0x00000009ea057c12 */ /* 0x000fe4000f8e96f5 */
[----:B------:R-:W-:Y:S01]  /*5ef0*/  FSEL R3, R3, RZ, P1 ;  /* 0x000000ff03037208 */ /* 0x000fe20000800000 */
[----:B------:R-:W1:Y:S01]  /*5f00*/  SHFL.BFLY PT, R6, R0, 0x1, 0x1f ;  /* 0x0c201f0000067f89 */ /* 0x000e6200000e0000 */
[----:B------:R-:W-:Y:S01]  /*5f10*/  LOP3.LUT R168, R9, R8, RZ, 0xc0, !PT ;  /* 0x0000000809a87212 */ /* 0x000fe200078ec0ff */
[----:B------:R-:W-:Y:S01]  /*5f20*/  IMAD.WIDE.U32 R242, R5, -0x326172a9, RZ ;  /* 0xcd9e8d5705f27825 */ /* 0x000fe200078e00ff */
[----:B------:R-:W-:-:S03]  /*5f30*/  HSET2.LE.AND R10, R10, R12, PT ;  /* 0x0000000c0a0a7233 */ /* 0x000fc60003803000 */
[--C-:B------:R-:W-:Y:S01]  /*5f40*/  FFMA.FTZ R4, R65, UR8, -R3.reuse ;  /* 0x0000000841047c23 */ /* 0x100fe20008010803 */
[----:B------:R-:W-:Y:S01]  /*5f50*/  F2FP.BF16.F32.PACK_AB R11, R238, R134 ;  /* 0x00000086ee0b723e */ /* 0x000fe200000010ff */
[----:B------:R-:W-:Y:S02]  /*5f60*/  FFMA.FTZ R7, R67, UR8, -R3 ;  /* 0x0000000843077c23 */ /* 0x000fe40008010803 */
[----:B------:R2:W-:Y:S01]  /*5f70*/  MUFU.EX2 R35, R4 ;  /* 0x0000000400237308 */ /* 0x0005e20000000800 */
[----:B------:R-:W-:-:S07]  /*5f80*/  LOP3.LUT R169, R11, R10, RZ, 0xc0, !PT ;  /* 0x0000000a0ba97212 */ /* 0x000fce00078ec0ff */
[----:B------:R-:W-:Y:S01]  /*5f90*/  MUFU.EX2 R34, R7 ;  /* 0x0000000700227308 */ /* 0x000fe20000000800 */
[----:B------:R-:W-:Y:S01]  /*5fa0*/  HMMA.16816.F32.BF16 R144, R168, R204, R144 ;  /* 0x000000cca890723c */ /* 0x000fe20000041890 */
[----:B-1----:R-:W-:Y:S01]  /*5fb0*/  FMNMX.FTZ R136, R0, R6, !PT ;  /* 0x0000000600887209 */ /* 0x002fe20007810000 */
[----:B--2---:R-:W-:Y:S01]  /*5fc0*/  FFMA.FTZ R4, R66, UR8, -R3 ;  /* 0x0000000842047c23 */ /* 0x004fe20008010803 */
[----:B------:R-:W-:-:S05]  /*5fd0*/  LOP3.LUT R0, R20, UR4, R101, 0x96, !PT ;  /* 0x0000000414007c12 */ /* 0x000fca000f8e9665 */
[----:B------:R-:W-:Y:S01]  /*5fe0*/  HMMA.16816.F32.BF16 R40, R168, R196, R40 ;  /* 0x000000c4a828723c */ /* 0x000fe20000041828 */
[----:B------:R-:W-:Y:S01]  /*5ff0*/  LOP3.LUT R6, R100, UR17, R243, 0x96, !PT ;  /* 0x0000001164067c12 */ /* 0x000fe2000f8e96f3 */
[----:B------:R1:W-:Y:S01]  /*6000*/  MUFU.EX2 R33, R4 ;  /* 0x0000000400217308 */ /* 0x0003e20000000800 */
[----:B------:R-:W-:-:S03]  /*6010*/  FSETP.NEU.FTZ.AND P1, PT, R136, -INF , PT ;  /* 0xff8000008800780b */ /* 0x000fc60003f3d000 */
[----:B------:R-:W-:-:S04]  /*6020*/  IMAD.WIDE.U32 R8, R6, -0x2daee0ad, RZ ;  /* 0xd2511f5306087825 */ /* 0x000fc800078e00ff */
[----:B------:R-:W-:Y:S01]  /*6030*/  FFMA.FTZ R6, R29, UR8, -R3 ;  /* 0x000000081d067c23 */ /* 0x000fe20008010803 */
[C---:B------:R-:W-:Y:S03]  /*6040*/  HMMA.16816.F32.BF16 R56, R168.reuse, R200, R56 ;  /* 0x000000c8a838723c */ /* 0x040fe60000041838 */
[----:B------:R2:W3:Y:S05]  /*6050*/  MUFU.EX2 R32, R6 ;  /* 0x0000000600207308 */ /* 0x0004ea0000000800 */
[----:B------:R-:W-:Y:S01]  /*6060*/  HMMA.16816.F32.BF16 R72, R168, R192, R72 ;  /* 0x000000c0a848723c */ /* 0x000fe20000041848 */
[----:B-1----:R-:W-:-:S04]  /*6070*/  IMAD.WIDE.U32 R4, R0, -0x2daee0ad, RZ ;  /* 0xd2511f5300047825 */ /* 0x002fc800078e00ff */
[----:B------:R-:W-:Y:S01]  /*6080*/  FMUL.FTZ R0, R136, UR8 ;  /* 0x0000000888007c20 */ /* 0x000fe20008410000 */
[----:B------:R-:W-:Y:S02]  /*6090*/  LOP3.LUT R5, R244, UR15, R5, 0x96, !PT ;  /* 0x0000000ff4057c12 */ /* 0x000fe4000f8e9605 */
[----:B------:R-:W-:Y:S01]  /*60a0*/  HMMA.16816.F32.BF16 R88, R168, R208, R88 ;  /* 0x000000d0a858723c */ /* 0x000fe20000041858 */
[----:B------:R-:W-:Y:S02]  /*60b0*/  LOP3.LUT R4, R4, UR13, R9, 0x96, !PT ;  /* 0x0000000d04047c12 */ /* 0x000fe4000f8e9609 */
[----:B------:R-:W-:Y:S01]  /*60c0*/  FSEL R0, R0, RZ, P1 ;  /* 0x000000ff00007208 */ /* 0x000fe20000800000 */
[----:B------:R-:W-:-:S04]  /*60d0*/  IMAD.WIDE.U32 R10, R5, -0x326172a9, RZ ;  /* 0xcd9e8d57050a7825 */ /* 0x000fc800078e00ff */
[----:B------:R-:W-:-:S04]  /*60e0*/  IMAD.WIDE.U32 R14, R4, -0x326172a9, RZ ;  /* 0xcd9e8d57040e7825 */ /* 0x000fc800078e00ff */
[----:B------:R-:W-:Y:S01]  /*60f0*/  FFMA.FTZ R4, R85, UR8, -R0 ;  /* 0x0000000855047c23 */ /* 0x000fe20008010800 */
[----:B--2---:R-:W-:Y:S01]  /*6100*/  LOP3.LUT R6, R242, UR14, R11, 0x96, !PT ;  /* 0x0000000ef2067c12 */ /* 0x004fe2000f8e960b */
[----:B------:R-:W-:Y:S01]  /*6110*/  HMMA.16816.F32.BF16 R104, R168, R184, R104 ;  /* 0x000000b8a868723c */ /* 0x000fe20000041868 */
[----:B------:R-:W-:Y:S01]  /*6120*/  LOP3.LUT R5, R10, UR12, R15, 0x96, !PT ;  /* 0x0000000c0a057c12 */ /* 0x000fe2000f8e960f */
[----:B------:R1:W-:Y:S02]  /*6130*/  MUFU.EX2 R26, R4 ;  /* 0x00000004001a7308 */ /* 0x0003e40000000800 */
[----:B------:R-:W-:-:S04]  /*6140*/  IMAD.WIDE.U32 R6, R6, -0x2daee0ad, RZ ;  /* 0xd2511f5306067825 */ /* 0x000fc800078e00ff */
[--C-:B------:R-:W-:Y:S01]  /*6150*/  FFMA.FTZ R15, R31, UR8, -R0.reuse ;  /* 0x000000081f0f7c23 */ /* 0x100fe20008010800 */
[----:B------:R-:W-:Y:S01]  /*6160*/  IMAD.WIDE.U32 R16, R5, -0x2daee0ad, RZ ;  /* 0xd2511f5305107825 */ /* 0x000fe200078e00ff */
[C---:B------:R-:W-:Y:S04]  /*6170*/  HMMA.16816.F32.BF16 R116, R168.reuse, R188, R116 ;  /* 0x000000bca874723c */ /* 0x040fe80000041874 */
[----:B------:R-:W-:Y:S04]  /*6180*/  MUFU.EX2 R15, R15 ;  /* 0x0000000f000f7308 */ /* 0x000fe80000000800 */
[----:B------:R-:W-:Y:S01]  /*6190*/  HMMA.16816.F32.BF16 R164, R168, R180, R164 ;  /* 0x000000b4a8a4723c */ /* 0x000fe200000418a4 */
[----:B-1----:R-:W-:-:S04]  /*61a0*/  FFMA.FTZ R4, R84, UR8, -R0 ;  /* 0x0000000854047c23 */ /* 0x002fc80008010800 */
[----:B------:R1:W-:Y:S03]  /*61b0*/  MUFU.EX2 R27, R4 ;  /* 0x00000004001b7308 */ /* 0x0003e60000000800 */
[C---:B------:R-:W-:Y:S08]  /*61c0*/  HMMA.16816.F32.BF16 R148, R168.reuse, R206, R148 ;  /* 0x000000cea894723c */ /* 0x040ff00000041894 */
[----:B------:R-:W-:Y:S01]  /*61d0*/  HMMA.16816.F32.BF16 R44, R168, R198, R44 ;  /* 0x000000c6a82c723c */ /* 0x000fe2000004182c */
[----:B-1----:R-:W-:-:S07]  /*61e0*/  LOP3.LUT R4, R6, UR26, R17, 0x96, !PT ;  /* 0x0000001a06047c12 */ /* 0x002fce000f8e9611 */
[----:B------:R-:W-:Y:S01]  /*61f0*/  HMMA.16816.F32.BF16 R60, R168, R202, R60 ;  /* 0x000000caa83c723c */ /* 0x000fe2000004183c */
[----:B------:R-:W-:Y:S01]  /*6200*/  LOP3.LUT R6, R8, UR28, R7, 0x96, !PT ;  /* 0x0000001c08067c12 */ /* 0x000fe2000f8e9607 */
[----:B------:R-:W-:Y:S01]  /*6210*/  FFMA.FTZ R7, R25, UR8, -R0 ;  /* 0x0000000819077c23 */ /* 0x000fe20008010800 */
[----:B------:R-:W-:-:S03]  /*6220*/  IMAD.WIDE.U32 R4, R4, -0x326172a9, RZ ;  /* 0xcd9e8d5704047825 */ /* 0x000fc600078e00ff */
[----:B------:R1:W2:Y:S01]  /*6230*/  MUFU.EX2 R29, R7 ;  /* 0x00000007001d7308 */ /* 0x0002a20000000800 */
[----:B------:R-:W-:Y:S01]  /*6240*/  IMAD.WIDE.U32 R10, R6, -0x326172a9, RZ ;  /* 0xcd9e8d57060a7825 */ /* 0x000fe200078e00ff */
[C---:B------:R-:W-:Y:S01]  /*6250*/  PRMT R9, R4.reuse, 0x7771, RZ ;  /* 0x0000777104097816 */ /* 0x040fe200000000ff */
[----:B------:R-:W-:Y:S01]  /*6260*/  HMMA.16816.F32.BF16 R76, R168, R194, R76 ;  /* 0x000000c2a84c723c */ /* 0x000fe2000004184c */
[----:B------:R-:W-:Y:S01]  /*6270*/  PRMT R8, R4, 0x7773, RZ ;  /* 0x0000777304087816 */ /* 0x000fe200000000ff */
[----:B------:R-:W-:-:S05]  /*6280*/  IMAD.MOV.U32 R6, RZ, RZ, R4 ;  /* 0x000000ffff067224 */ /* 0x000fca00078e0004 */
[----:B------:R-:W-:Y:S01]  /*6290*/  LOP3.LUT R6, R6, 0xff, RZ, 0xc0, !PT ;  /* 0x000000ff06067812 */ /* 0x000fe200078ec0ff */
[----:B------:R-:W-:Y:S01]  /*62a0*/  HMMA.16816.F32.BF16 R92, R168, R210, R92 ;  /* 0x000000d2a85c723c */ /* 0x000fe2000004185c */
[----:B-1----:R-:W-:Y:S02]  /*62b0*/  PRMT R7, R4, 0x7772, RZ ;  /* 0x0000777204077816 */ /* 0x002fe400000000ff */
[----:B------:R-:W-:Y:S01]  /*62c0*/  LOP3.LUT R4, R10, UR25, R5, 0x96, !PT ;  /* 0x000000190a047c12 */ /* 0x000fe2000f8e9605 */
[----:B------:R-:W-:Y:S01]  /*62d0*/  FFMA.FTZ R5, R86, UR8, -R0 ;  /* 0x0000000856057c23 */ /* 0x000fe20008010800 */
[----:B------:R-:W-:-:S03]  /*62e0*/  PRMT R10, R6, 0x5410, R9 ;  /* 0x00005410060a7816 */ /* 0x000fc60000000009 */
[C---:B------:R-:W-:Y:S01]  /*62f0*/  HMMA.16816.F32.BF16 R108, R168.reuse, R186, R108 ;  /* 0x000000baa86c723c */ /* 0x040fe2000004186c */
[C---:B------:R-:W-:Y:S01]  /*6300*/  PRMT R6, R4.reuse, 0x7632, R6 ;  /* 0x0000763204067816 */ /* 0x040fe20000000006 */
[----:B------:R1:W4:Y:S01]  /*6310*/  MUFU.EX2 R25, R5 ;  /* 0x0000000500197308 */ /* 0x0003220000000800 */
[----:B------:R-:W-:Y:S02]  /*6320*/  PRMT R13, R7, 0x5410, R8 ;  /* 0x00005410070d7816 */ /* 0x000fe40000000008 */
[C---:B------:R-:W-:Y:S02]  /*6330*/  LOP3.LUT R9, R4.reuse, 0xff, RZ, 0xc0, !PT ;  /* 0x000000ff04097812 */ /* 0x040fe400078ec0ff */
[----:B------:R-:W-:Y:S01]  /*6340*/  SHF.R.U32.HI R8, RZ, 0x18, R4 ;  /* 0x00000018ff087819 */ /* 0x000fe20000011604 */
[C---:B------:R-:W-:Y:S08]  /*6350*/  HMMA.16816.F32.BF16 R160, R168.reuse, R190, R160 ;  /* 0x000000bea8a0723c */ /* 0x040ff000000418a0 */
[----:B------:R-:W-:Y:S01]  /*6360*/  HMMA.16816.F32.BF16 R168, R168, R182, R52 ;  /* 0x000000b6a8a8723c */ /* 0x000fe20000041834 */
[----:B-1----:R-:W-:-:S02]  /*6370*/  LOP3.LUT R5, R4, 0xffff, RZ, 0xc0, !PT ;  /* 0x0000ffff04057812 */ /* 0x002fc400078ec0ff */
[----:B---3--:R-:W-:Y:S02]  /*6380*/  F2FP.BF16.F32.PACK_AB R4, R32, R34 ;  /* 0x000000222004723e */ /* 0x008fe400000010ff */
[----:B------:R-:W-:Y:S02]  /*6390*/  SHF.R.U32.HI R7, RZ, 0x8, R5 ;  /* 0x00000008ff077819 */ /* 0x000fe40000011605 */
[----:B------:R-:W-:Y:S02]  /*63a0*/  LOP3.LUT R5, R6, 0xff, RZ, 0xc0, !PT ;  /* 0x000000ff06057812 */ /* 0x000fe400078ec0ff */
[----:B------:R-:W-:Y:S02]  /*63b0*/  HSET2.LE.AND R6, R10, R12, PT ;  /* 0x0000000c0a067233 */ /* 0x000fe40003803000 */
[----:B------:R-:W-:Y:S02]  /*63c0*/  PRMT R10, R9, 0x5410, R7 ;  /* 0x00005410090a7816 */ /* 0x000fe40000000007 */
[----:B------:R-:W-:-:S02]  /*63d0*/  LOP3.LUT R7, R13, 0xff00ff, RZ, 0xc0, !PT ;  /* 0x00ff00ff0d077812 */ /* 0x000fc400078ec0ff */
[----:B------:R-:W-:Y:S02]  /*63e0*/  PRMT R9, R5, 0x5410, R8 ;  /* 0x0000541005097816 */ /* 0x000fe40000000008 */
[----:B------:R-:W-:Y:S02]  /*63f0*/  LOP3.LUT R6, R4, R6, RZ, 0xc0, !PT ;  /* 0x0000000604067212 */ /* 0x000fe400078ec0ff */
[--C-:B------:R-:W-:Y:S02]  /*6400*/  HSET2.LE.AND R7, R7, R12.reuse, PT ;  /* 0x0000000c07077233 */ /* 0x100fe40003803000 */
[----:B--2---:R-:W-:Y:S02]  /*6410*/  F2FP.BF16.F32.PACK_AB R4, R29, R27 ;  /* 0x0000001b1d04723e */ /* 0x004fe400000010ff */
[----:B------:R-:W-:Y:S02]  /*6420*/  HSET2.LE.AND R5, R10, R12, PT ;  /* 0x0000000c0a057233 */ /* 0x000fe40003803000 */
[----:B------:R-:W-:-:S02]  /*6430*/  F2FP.BF16.F32.PACK_AB R8, R33, R35 ;  /* 0x000000232108723e */ /* 0x000fc400000010ff */
[----:B------:R-:W-:Y:S02]  /*6440*/  LOP3.LUT R7, R4, R7, RZ, 0xc0, !PT ;  /* 0x0000000704077212 */ /* 0x000fe400078ec0ff */
[----:B------:R-:W-:Y:S01]  /*6450*/  LOP3.LUT R4, R8, R5, RZ, 0xc0, !PT ;  /* 0x0000000508047212 */ /* 0x000fe200078ec0ff */
[----:B------:R-:W-:Y:S01]  /*6460*/  FFMA.FTZ R8, R48, UR8, -R3 ;  /* 0x0000000830087c23 */ /* 0x000fe20008010803 */
[----:B------:R-:W-:Y:S02]  /*6470*/  HSET2.LE.AND R9, R9, R12, PT ;  /* 0x0000000c09097233 */ /* 0x000fe40003803000 */
        /* <DEDUP_REMOVED lines=19> */
[----:B------:R1:W-:Y:S01]  /*65b0*/  MUFU.EX2 R17, R8 ;  /* 0x0000000800117308 */ /* 0x0003e20000000800 */
[----:B--2---:R-:W-:Y:S01]  /*65c0*/  LOP3.LUT R3, R14, UR27, R11, 0x96, !PT ;  /* 0x0000001b0e037c12 */ /* 0x004fe2000f8e960b */
[----:B------:R-:W-:-:S05]  /*65d0*/  FFMA.FTZ R11, R28, UR8, -R0 ;  /* 0x000000081c0b7c23 */ /* 0x000fca0008010800 */
[C---:B------:R-:W-:Y:S08]  /*65e0*/  HMMA.16816.F32.BF16 R156, R4.reuse, R120, RZ ;  /* 0x00000078049c723c */ /* 0x040ff000000418ff */
[----:B------:R-:W-:Y:S01]  /*65f0*/  HMMA.16816.F32.BF16 R152, R4, R154, RZ ;  /* 0x0000009a0498723c */ /* 0x000fe200000418ff */
[----:B-1----:R-:W-:-:S04]  /*6600*/  IMAD.WIDE.U32 R8, R3, -0x2daee0ad, RZ ;  /* 0xd2511f5303087825 */ /* 0x002fc800078e00ff */
[----:B------:R-:W-:Y:S01]  /*6610*/  IMAD.MOV.U32 R10, RZ, RZ, R8 ;  /* 0x000000ffff0a7224 */ /* 0x000fe200078e0008 */
[----:B------:R-:W-:Y:S02]  /*6620*/  LOP3.LUT R0, R16, UR10, R9, 0x96, !PT ;  /* 0x0000000a10007c12 */ /* 0x000fe4000f8e9609 */
[C---:B------:R-:W-:Y:S01]  /*6630*/  HMMA.16816.F32.BF16 R176, R4.reuse, R178, RZ ;  /* 0x000000b204b0723c */ /* 0x040fe200000418ff */
[C---:B------:R-:W-:Y:S01]  /*6640*/  PRMT R9, R8.reuse, 0x7773, RZ ;  /* 0x0000777308097816 */ /* 0x040fe200000000ff */
[----:B------:R1:W2:Y:S01]  /*6650*/  MUFU.EX2 R16, R11 ;  /* 0x0000000b00107308 */ /* 0x0002a20000000800 */
[C---:B------:R-:W-:Y:S02]  /*6660*/  PRMT R3, R8.reuse, 0x7772, RZ ;  /* 0x0000777208037816 */ /* 0x040fe400000000ff */
[----:B------:R-:W-:Y:S02]  /*6670*/  PRMT R14, R8, 0x7771, RZ ;  /* 0x00007771080e7816 */ /* 0x000fe400000000ff */
[----:B------:R-:W-:Y:S01]  /*6680*/  PRMT R13, R3, 0x5410, R9 ;  /* 0x00005410030d7816 */ /* 0x000fe20000000009 */
[----:B------:R-:W-:Y:S01]  /*6690*/  HMMA.16816.F32.BF16 R80, R4, R82, RZ ;  /* 0x000000520450723c */ /* 0x000fe200000418ff */
[----:B------:R-:W-:-:S02]  /*66a0*/  LOP3.LUT R3, R0, 0xffff, RZ, 0xc0, !PT ;  /* 0x0000ffff00037812 */ /* 0x000fc400078ec0ff */
[----:B------:R-:W-:Y:S02]  /*66b0*/  LOP3.LUT R9, R10, 0xff, RZ, 0xc0, !PT ;  /* 0x000000ff0a097812 */ /* 0x000fe400078ec0ff */
[----:B------:R-:W-:Y:S02]  /*66c0*/  PRMT R8, R0, 0x7632, R8 ;  /* 0x0000763200087816 */ /* 0x000fe40000000008 */
[----:B------:R-:W-:Y:S01]  /*66d0*/  SHF.R.U32.HI R10, RZ, 0x8, R3 ;  /* 0x00000008ff0a7819 */ /* 0x000fe20000011603 */
[----:B------:R-:W-:Y:S01]  /*66e0*/  HMMA.16816.F32.BF16 R96, R4, R98, RZ ;  /* 0x000000620460723c */ /* 0x000fe200000418ff */
[----:B------:R-:W-:Y:S02]  /*66f0*/  LOP3.LUT R3, R8, 0xff, RZ, 0xc0, !PT ;  /* 0x000000ff08037812 */ /* 0x000fe400078ec0ff */
[----:B-1----:R-:W-:Y:S02]  /*6700*/  LOP3.LUT R11, R0, 0xff, RZ, 0xc0, !PT ;  /* 0x000000ff000b7812 */ /* 0x002fe400078ec0ff */
[----:B------:R-:W-:-:S02]  /*6710*/  SHF.R.U32.HI R0, RZ, 0x18, R0 ;  /* 0x00000018ff007819 */ /* 0x000fc40000011600 */
[----:B------:R-:W-:Y:S01]  /*6720*/  PRMT R9, R9, 0x5410, R14 ;  /* 0x0000541009097816 */ /* 0x000fe2000000000e */
[C---:B------:R-:W-:Y:S01]  /*6730*/  HMMA.16816.F32.BF16 R112, R4.reuse, R114, RZ ;  /* 0x000000720470723c */ /* 0x040fe200000418ff */
[----:B------:R-:W-:Y:S02]  /*6740*/  PRMT R11, R11, 0x5410, R10 ;  /* 0x000054100b0b7816 */ /* 0x000fe4000000000a */
[----:B------:R-:W-:Y:S02]  /*6750*/  LOP3.LUT R10, R13, 0xff00ff, RZ, 0xc0, !PT ;  /* 0x00ff00ff0d0a7812 */ /* 0x000fe400078ec0ff */
[----:B------:R-:W-:Y:S02]  /*6760*/  PRMT R3, R3, 0x5410, R0 ;  /* 0x0000541003037816 */ /* 0x000fe40000000000 */
[----:B------:R-:W-:Y:S01]  /*6770*/  HSET2.LE.AND R0, R9, R12, PT ;  /* 0x0000000c09007233 */ /* 0x000fe20003803000 */
[----:B------:R-:W-:Y:S01]  /*6780*/  HMMA.16816.F32.BF16 R120, R4, R122, RZ ;  /* 0x0000007a0478723c */ /* 0x000fe200000418ff */
[----:B---3--:R-:W-:-:S02]  /*6790*/  F2FP.BF16.F32.PACK_AB R8, R19, R23 ;  /* 0x000000171308723e */ /* 0x008fc400000010ff */
[--C-:B------:R-:W-:Y:S02]  /*67a0*/  HSET2.LE.AND R9, R10, R12.reuse, PT ;  /* 0x0000000c0a097233 */ /* 0x100fe40003803000 */
[--C-:B------:R-:W-:Y:S02]  /*67b0*/  HSET2.LE.AND R11, R11, R12.reuse, PT ;  /* 0x0000000c0b0b7233 */ /* 0x100fe40003803000 */
[----:B------:R-:W-:Y:S01]  /*67c0*/  HSET2.LE.AND R10, R3, R12, PT ;  /* 0x0000000c030a7233 */ /* 0x000fe20003803000 */
[----:B------:R-:W-:Y:S01]  /*67d0*/  HMMA.16816.F32.BF16 R124, R4, R172, RZ ;  /* 0x000000ac047c723c */ /* 0x000fe200000418ff */
[----:B------:R-:W-:Y:S02]  /*67e0*/  LOP3.LUT R130, R8, R0, RZ, 0xc0, !PT ;  /* 0x0000000008827212 */ /* 0x000fe400078ec0ff */
[----:B--2---:R-:W-:Y:S02]  /*67f0*/  F2FP.BF16.F32.PACK_AB R3, R16, R18 ;  /* 0x000000121003723e */ /* 0x004fe400000010ff */
[----:B------:R-:W-:-:S02]  /*6800*/  F2FP.BF16.F32.PACK_AB R8, R24, R22 ;  /* 0x000000161808723e */ /* 0x000fc400000010ff */
[----:B------:R-:W-:Y:S01]  /*6810*/  F2FP.BF16.F32.PACK_AB R0, R15, R17 ;  /* 0x000000110f00723e */ /* 0x000fe200000010ff */
[----:B------:R-:W-:Y:S01]  /*6820*/  HMMA.16816.F32.BF16 R172, R4, R174, RZ ;  /* 0x000000ae04ac723c */ /* 0x000fe200000418ff */
[----:B------:R-:W-:Y:S01]  /*6830*/  LOP3.LUT R131, R3, R9, RZ, 0xc0, !PT ;  /* 0x0000000903837212 */ /* 0x000fe200078ec0ff */
        /* <DEDUP_REMOVED lines=33> */
[----:B------:R-:W-:Y:S01]  /*6a50*/  LOP3.LUT R217, R220, 0x8, RZ, 0xc0, !PT ;  /* 0x00000008dcd97812 */ /* 0x000fe200078ec0ff */
        /* <DEDUP_REMOVED lines=15> */
[----:B------:R-:W1:Y:S01]  /*6b50*/  S2R R222, SR_TID.X ;  /* 0x0000000000de7919 */ /* 0x000e620000002100 */
[----:B------:R-:W2:Y:S01]  /*6b60*/  S2UR UR30, SR_CgaCtaId ;  /* 0x00000000001e79c3 */ /* 0x000ea20000008800 */
[----:B------:R-:W3:Y:S01]  /*6b70*/  LDCU UR6, c[0x0][0x440] ;  /* 0x00008800ff0677ac */ /* 0x000ee20008000800 */
[----:B------:R-:W-:Y:S01]  /*6b80*/  LOP3.LUT R217, R228, R217, RZ, 0x3c, !PT ;  /* 0x000000d9e4d97212 */ /* 0x000fe200078e3cff */
[----:B------:R-:W-:Y:S01]  /*6b90*/  IMAD.MOV.U32 R219, RZ, RZ, 0x20 ;  /* 0x00000020ffdb7424 */ /* 0x000fe200078e00ff */
[----:B------:R-:W-:Y:S01]  /*6ba0*/  LOP3.LUT R0, R235, UR31, RZ, 0x3c, !PT ;  /* 0x0000001feb007c12 */ /* 0x000fe2000f8e3cff */
[----:B------:R-:W4:Y:S01]  /*6bb0*/  LDCU.64 UR8, c[0x0][0x3c0] ;  /* 0x00007800ff0877ac */ /* 0x000f220008000a00 */
[----:B------:R-:W-:Y:S01]  /*6bc0*/  LOP3.LUT R217, R217, 0x200, R236, 0xf8, !PT ;  /* 0x00000200d9d97812 */ /* 0x000fe200078ef8ec */
[----:B------:R-:W-:Y:S01]  /*6bd0*/  IMAD.MOV.U32 R218, RZ, RZ, 0x20 ;  /* 0x00000020ffda7424 */ /* 0x000fe200078e00ff */
[----:B------:R-:W5:Y:S01]  /*6be0*/  S2UR UR29, SR_CgaCtaId ;  /* 0x00000000001d79c3 */ /* 0x000f620000008800 */
[----:B------:R-:W-:Y:S01]  /*6bf0*/  ULEA.HI.SX32 UR11, UR11, 0xfffffffe, 0x1b ;  /* 0xfffffffe0b0b7891 */ /* 0x000fe2000f8fdaff */
[----:B------:R5:W-:Y:S01]  /*6c00*/  STL [R1], R0 ;  /* 0x0000000001007387 */ /* 0x000be20000100800 */
[----:B------:R-:W-:Y:S01]  /*6c10*/  VIADD R250, R250, UR24 ;  /* 0x00000018fafa7c36 */ /* 0x000fe20008000000 */
[----:B------:R-:W-:Y:S01]  /*6c20*/  LOP3.LUT R248, R243, UR17, RZ, 0x3c, !PT ;  /* 0x00000011f3f87c12 */ /* 0x000fe2000f8e3cff */
[----:B------:R-:W-:Y:S01]  /*6c30*/  IMAD.MOV.U32 R139, RZ, RZ, R2 ;  /* 0x000000ffff8b7224 */ /* 0x000fe200078e0002 */
[----:B------:R-:W-:Y:S01]  /*6c40*/  LOP3.LUT R247, R247, UR17, RZ, 0x3c, !PT ;  /* 0x00000011f7f77c12 */ /* 0x000fe2000f8e3cff */
[----:B------:R-:W-:Y:S01]  /*6c50*/  IMAD.MOV.U32 R138, RZ, RZ, R135 ;  /* 0x000000ffff8a7224 */ /* 0x000fe200078e0087 */
[----:B------:R-:W-:Y:S01]  /*6c60*/  UMOV UR24, 0x400 ;  /* 0x0000040000187882 */ /* 0x000fe20000000000 */
[----:B------:R-:W-:Y:S01]  /*6c70*/  IMAD.MOV.U32 R133, RZ, RZ, R136 ;  /* 0x000000ffff857224 */ /* 0x000fe200078e0088 */
[----:B------:R-:W-:Y:S01]  /*6c80*/  LOP3.LUT R252, R20, UR4, RZ, 0x3c, !PT ;  /* 0x0000000414fc7c12 */ /* 0x000fe2000f8e3cff */
[----:B------:R-:W-:Y:S01]  /*6c90*/  IMAD R227, R237, 0x10000, R237 ;  /* 0x00010000ede37824 */ /* 0x000fe200078e02ed */
[----:B---3--:R-:W-:Y:S01]  /*6ca0*/  ISETP.GE.AND P1, PT, R216, UR6, PT ;  /* 0x00000006d8007c0c */ /* 0x008fe2000bf26270 */
[----:B------:R-:W-:Y:S01]  /*6cb0*/  UMOV UR6, 0x400 ;  /* 0x0000040000067882 */ /* 0x000fe20000000000 */
[----:B------:R-:W-:Y:S01]  /*6cc0*/  IMAD.MOV.U32 R225, RZ, RZ, 0x40 ;  /* 0x00000040ffe17424 */ /* 0x000fe200078e00ff */
[----:B------:R-:W-:Y:S01]  /*6cd0*/  LOP3.LUT R251, R132, UR4, RZ, 0x3c, !PT ;  /* 0x0000000484fb7c12 */ /* 0x000fe2000f8e3cff */
[----:B--2---:R-:W-:Y:S01]  /*6ce0*/  ULEA UR6, UR30, UR6, 0x18 ;  /* 0x000000061e067291 */ /* 0x004fe2000f8ec0ff */
[----:B------:R-:W-:Y:S01]  /*6cf0*/  IMAD.U32 R228, RZ, RZ, UR11 ;  /* 0x0000000bffe47e24 */ /* 0x000fe2000f8e00ff */
[----:B----4-:R-:W-:Y:S01]  /*6d00*/  USHF.L.U64.HI UR9, UR8, 0x4, UR9 ;  /* 0x0000000408097899 */ /* 0x010fe20008010209 */
[----:B------:R-:W-:Y:S01]  /*6d10*/  VIADD R249, R249, UR21 ;  /* 0x00000015f9f97c36 */ /* 0x000fe20008000000 */
[----:B------:R-:W-:-:S02]  /*6d20*/  USHF.L.U32 UR8, UR8, 0x4, URZ ;  /* 0x0000000408087899 */ /* 0x000fc400080006ff */
[----:B------:R-:W-:Y:S01]  /*6d30*/  LEA R217, R217, UR6, 0x1 ;  /* 0x00000006d9d97c11 */ /* 0x000fe2000f8e08ff */
[C---:B-1----:R-:W-:Y:S01]  /*6d40*/  IMAD.SHL.U32 R223, R222.reuse, 0x40, RZ ;  /* 0x00000040dedf7824 */ /* 0x042fe200078e00ff */
[C---:B------:R-:W-:Y:S01]  /*6d50*/  LOP3.LUT P6, RZ, R222.reuse, 0x2, RZ, 0xc0, !PT ;  /* 0x00000002deff7812 */ /* 0x040fe200078cc0ff */
[----:B------:R-:W1:Y:S01]  /*6d60*/  LDCU UR21, c[0x0][0x440] ;  /* 0x00008800ff1577ac */ /* 0x000e620008000800 */
[----:B------:R-:W-:Y:S01]  /*6d70*/  LOP3.LUT P0, RZ, R222, 0x2, RZ, 0xc0, !PT ;  /* 0x00000002deff7812 */ /* 0x000fe2000780c0ff */
[----:B-----5:R-:W-:Y:S01]  /*6d80*/  IMAD.MOV.U32 R0, RZ, RZ, R137 ;  /* 0x000000ffff007224 */ /* 0x020fe200078e0089 */
[----:B------:R-:W-:Y:S01]  /*6d90*/  SEL R219, R219, 0xffffffe0, !P6 ;  /* 0xffffffe0dbdb7807 */ /* 0x000fe20007000000 */
[----:B------:R-:W-:Y:S01]  /*6da0*/  VIADD R246, R217, 0xa000 ;  /* 0x0000a000d9f67836 */ /* 0x000fe20000000000 */
[----:B------:R-:W-:Y:S01]  /*6db0*/  SEL R218, R218, 0xffffffe0, !P0 ;  /* 0xffffffe0dada7807 */ /* 0x000fe20004000000 */
[----:B------:R-:W2:Y:S01]  /*6dc0*/  LDCU UR4, c[0x0][0x45c] ;  /* 0x00008b80ff0477ac */ /* 0x000ea20008000800 */
[----:B------:R-:W-:Y:S01]  /*6dd0*/  LOP3.LUT R224, R223, 0x400, RZ, 0xc0, !PT ;  /* 0x00000400dfe07812 */ /* 0x000fe200078ec0ff */
[----:B------:R-:W-:Y:S01]  /*6de0*/  IMAD.IADD R219, R219, 0x1, R217 ;  /* 0x00000001dbdb7824 */ /* 0x000fe200078e02d9 */
[----:B------:R-:W-:Y:S01]  /*6df0*/  ULEA UR24, UR29, UR24, 0x18 ;  /* 0x000000181d187291 */ /* 0x000fe2000f8ec0ff */
[----:B------:R-:W-:Y:S11]  /*6e00*/  BRA `(.L_x_1891) ;  /* 0x0000000000e07947 */ /* 0x000ff60003800000 */
.L_x_1893:
[----:B------:R-:W1:Y:S01]  /*6e10*/  @!P1 LDC.64 R176, c[0x0][0x3b8] ;  /* 0x0000ee00ffb09b82 */ /* 0x000e620000000a00 */
[C---:B------:R-:W-:Y:S02]  /*6e20*/  @!P1 VIADD R179, R228.reuse, 0xffffffff ;  /* 0xffffffffe4b39836 */ /* 0x040fe40000000000 */
[C---:B------:R-:W-:Y:S02]  /*6e30*/  @!P1 VIADD R180, R228.reuse, 0xffffffff ;  /* 0xffffffffe4b49836 */ /* 0x040fe40000000000 */
[----:B------:R-:W-:Y:S03]  /*6e40*/  @!P4 VIADD R178, R228, 0xffffffff ;  /* 0xffffffffe4b2c836 */ /* 0x000fe60000000000 */
[----:B------:R-:W2:Y:S08]  /*6e50*/  @!P1 LDC.64 R186, c[0x0][0x3b8] ;  /* 0x0000ee00ffba9b82 */ /* 0x000eb00000000a00 */
[----:B------:R-:W3:Y:S08]  /*6e60*/  @!P4 LDC.64 R174, c[0x0][0x3b8] ;  /* 0x0000ee00ffaecb82 */ /* 0x000ef00000000a00 */
[----:B------:R-:W4:Y:S01]  /*6e70*/  @!P4 LDC.64 R188, c[0x0][0x3b8] ;  /* 0x0000ee00ffbccb82 */ /* 0x000f220000000a00 */
[C---:B-1----:R-:W-:Y:S04]  /*6e80*/  @!P1 IMAD.WIDE.U32 R136, R179.reuse, R176, RZ ;  /* 0x000000b0b3889225 */ /* 0x042fe800078e00ff */
[----:B------:R-:W-:Y:S02]  /*6e90*/  @!P1 IMAD R137, R179, R177, R137 ;  /* 0x000000b1b3899224 */ /* 0x000fe400078e0289 */
[----:B------:R-:W-:Y:S02]  /*6ea0*/  @!P1 IMAD.SHL.U32 R179, R136, 0x20, RZ ;  /* 0x0000002088b39824 */ /* 0x000fe400078e00ff */
[----:B--2---:R-:W-:Y:S03]  /*6eb0*/  @!P1 IMAD.WIDE.U32 R172, R180, R186, RZ ;  /* 0x000000bab4ac9225 */ /* 0x004fe600078e00ff */
[----:B------:R-:W-:Y:S01]  /*6ec0*/  @!P1 LEA R179, P3, R176, R179, 0x4 ;  /* 0x000000b3b0b39211 */ /* 0x000fe200078620ff */
[----:B------:R-:W-:Y:S01]  /*6ed0*/  @!P1 IMAD R173, R180, R187, R173 ;  /* 0x000000bbb4ad9224 */ /* 0x000fe200078e02ad */
[----:B------:R-:W-:Y:S01]  /*6ee0*/  @!P1 SHF.L.U64.HI R180, R136, 0x5, R137 ;  /* 0x0000000588b49819 */ /* 0x000fe20000010289 */
[----:B---3--:R-:W-:Y:S01]  /*6ef0*/  @!P4 IMAD.WIDE.U32 R134, R178, R174, RZ ;  /* 0x000000aeb286c225 */ /* 0x008fe200078e00ff */
[----:B------:R-:W-:Y:S02]  /*6f00*/  @!P1 LEA R187, P5, R172, R230, 0x6 ;  /* 0x000000e6acbb9211 */ /* 0x000fe400078a30ff */
[----:B------:R-:W-:Y:S01]  /*6f10*/  @!P1 LEA.HI.X R176, R176, R180, R177, 0x4, P3 ;  /* 0x000000b4b0b09211 */ /* 0x000fe200018f24b1 */
[----:B------:R-:W-:Y:S01]  /*6f20*/  @!P4 IMAD R135, R178, R175, R135 ;  /* 0x000000afb287c224 */ /* 0x000fe200078e0287 */
[----:B------:R-:W-:Y:S02]  /*6f30*/  @!P4 SHF.L.U32 R137, R134, 0x5, RZ ;  /* 0x000000058689c819 */ /* 0x000fe400000006ff */
[----:B------:R-:W-:Y:S02]  /*6f40*/  @!P1 LEA.HI.X R186, R172, R229, R173, 0x6, P5 ;  /* 0x000000e5acba9211 */ /* 0x000fe400028f34ad */
[----:B------:R-:W-:Y:S01]  /*6f50*/  @!P4 SHF.L.U64.HI R136, R134, 0x5, R135 ;  /* 0x000000058688c819 */ /* 0x000fe20000010287 */
[----:B----4-:R-:W-:Y:S01]  /*6f60*/  @!P4 IMAD.WIDE.U32 R134, R178, R188, RZ ;  /* 0x000000bcb286c225 */ /* 0x010fe200078e00ff */
[----:B------:R-:W-:Y:S02]  /*6f70*/  @!P4 LEA R137, P2, R174, R137, 0x4 ;  /* 0x00000089ae89c211 */ /* 0x000fe400078420ff */
[----:B------:R-:W-:Y:S01]  /*6f80*/  @!P1 LEA R177, P5, R179, R230, 0x1 ;  /* 0x000000e6b3b19211 */ /* 0x000fe200078a08ff */
[----:B------:R-:W-:Y:S01]  /*6f90*/  @!P4 IMAD R135, R178, R189, R135 ;  /* 0x000000bdb287c224 */ /* 0x000fe200078e0287 */
[----:B------:R-:W-:Y:S01]  /*6fa0*/  @!P4 LEA.HI.X R174, R174, R136, R175, 0x4, P2 ;  /* 0x00000088aeaec211 */ /* 0x000fe200010f24af */
[----:B------:R-:W-:Y:S01]  /*6fb0*/  @!P1 IMAD.MOV.U32 R175, RZ, RZ, R186 ;  /* 0x000000ffffaf9224 */ /* 0x000fe200078e00ba */
[CC--:B------:R-:W-:Y:S02]  /*6fc0*/  @!P4 LEA R136, P2, R137.reuse, R230.reuse, 0x1 ;  /* 0x000000e68988c211 */ /* 0x0c0fe400078408ff */
[C---:B------:R-:W-:Y:S02]  /*6fd0*/  @!P4 LEA R172, P3, R134.reuse, R230, 0x6 ;  /* 0x000000e686acc211 */ /* 0x040fe400078630ff */
[-C--:B------:R-:W-:Y:S01]  /*6fe0*/  @!P4 LEA.HI.X R137, R137, R229.reuse, R174, 0x1, P2 ;  /* 0x000000e58989c211 */ /* 0x080fe200010f0cae */
[----:B------:R-:W-:Y:S01]  /*6ff0*/  @!P1 IMAD.MOV.U32 R174, RZ, RZ, R187 ;  /* 0x000000ffffae9224 */ /* 0x000fe200078e00bb */
[-C--:B------:R-:W-:Y:S02]  /*7000*/  @!P4 LEA.HI.X R173, R134, R229.reuse, R135, 0x6, P3 ;  /* 0x000000e586adc211 */ /* 0x080fe400018f3487 */
[----:B------:R-:W-:Y:S02]  /*7010*/  @!P1 LEA.HI.X R135, R179, R229, R176, 0x1, P5 ;  /* 0x000000e5b3879211 */ /* 0x000fe400028f0cb0 */
[----:B------:R-:W-:Y:S01]  /*7020*/  @!PT LDS RZ, [RZ] ;  /* 0x00000000fffff984 */ /* 0x000fe20000000800 */
[----:B------:R-:W-:Y:S01]  /*7030*/  @!PT LDS RZ, [RZ] ;  /* 0x00000000fffff984 */ /* 0x000fe20000000800 */
[----:B------:R-:W-:Y:S01]  /*7040*/  @!PT LDS RZ, [RZ] ;  /* 0x00000000fffff984 */ /* 0x000fe20000000800 */
[----:B------:R1:W-:Y:S01]  /*7050*/  @!P1 LDGSTS.E.BYPASS.LTC128B.128 [R226+0x8000], desc[UR22][R174.64] ;  /* 0x08000000aee29fae */ /* 0x0003e2000b981a16 */
[----:B------:R-:W-:Y:S04]  /*7060*/  @!P1 MOV R134, R177 ;  /* 0x000000b100869202 */ /* 0x000fe80000000f00 */
[----:B------:R1:W-:Y:S05]  /*7070*/  @P1 STS.128 [R226+0x8000], RZ ;  /* 0x008000ffe2001388 */ /* 0x0003ea0000000c00 */
[----:B------:R-:W-:Y:S01]  /*7080*/  @!PT LDS RZ, [RZ] ;  /* 0x00000000fffff984 */ /* 0x000fe20000000800 */
[----:B------:R-:W-:Y:S01]  /*7090*/  @!PT LDS RZ, [RZ] ;  /* 0x00000000fffff984 */ /* 0x000fe20000000800 */
[----:B------:R-:W-:Y:S01]  /*70a0*/  @!PT LDS RZ, [RZ] ;  /* 0x00000000fffff984 */ /* 0x000fe20000000800 */
[----:B------:R1:W-:Y:S05]  /*70b0*/  @!P4 LDGSTS.E.BYPASS.LTC128B.128 [R226+0x9000], desc[UR22][R172.64+0x80] ;  /* 0x09000080ace2cfae */ /* 0x0003ea000b981a16 */
        /* <DEDUP_REMOVED lines=11> */
[----:B------:R-:W0:Y:S01]  /*7170*/  LDGDEPBAR ;  /* 0x00000000000079af */ /* 0x000e220000000000 */
[----:B------:R-:W-:Y:S05]  /*7180*/  BRA `(.L_x_1892) ;  /* 0x0000001000107947 */ /* 0x000fea0003800000 */
.L_x_1891:
[----:B------:R-:W-:Y:S04]  /*7190*/  DEPBAR.LE SB0, 0x0 ;  /* 0x000080000000791a */ /* 0x000fe80000000000 */
[----:B------:R-:W-:Y:S01]  /*71a0*/  BAR.SYNC.DEFER_BLOCKING 0x0 ;  /* 0x0000000000007b1d */ /* 0x000fe20000010000 */
[----:B------:R-:W-:Y:S01]  /*71b0*/  IMAD.SHL.U32 R2, R222, 0x8, RZ ;  /* 0x00000008de027824 */ /* 0x000fe200078e00ff */
[--C-:B------:R-:W-:Y:S01]  /*71c0*/  SHF.R.U32.HI R220, RZ, 0x1, R222.reuse ;  /* 0x00000001ffdc7819 */ /* 0x100fe200000116de */
[----:B------:R-:W-:Y:S02]  /*71d0*/  IMAD R5, R228, UR7, RZ ;  /* 0x00000007e4057c24 */ /* 0x000fe4000f8e02ff */
[----:B------:R-:W-:Y:S01]  /*71e0*/  IMAD.U32 R8, RZ, RZ, UR8 ;  /* 0x00000008ff087e24 */ /* 0x000fe2000f8e00ff */
[----:B------:R-:W-:Y:S01]  /*71f0*/  LOP3.LUT R216, R2, 0x38, RZ, 0xc0, !PT ;  /* 0x0000003802d87812 */ /* 0x000fe200078ec0ff */
[----:B------:R-:W-:Y:S03]  /*7200*/  IMAD.WIDE.U32 R2, R228, UR16, RZ ;  /* 0x00000010e4027c25 */ /* 0x000fe6000f8e00ff */
[----:B------:R-:W-:Y:S01]  /*7210*/  LOP3.LUT R233, R216, 0x40, RZ, 0xfc, !PT ;  /* 0x00000040d8e97812 */ /* 0x000fe200078efcff */
[----:B------:R-:W-:Y:S01]  /*7220*/  IMAD.IADD R3, R3, 0x1, R5 ;  /* 0x0000000103037824 */ /* 0x000fe200078e0205 */
[-C--:B------:R-:W-:Y:S01]  /*7230*/  @!P1 LEA R6, P0, R2, R232.reuse, 0x1 ;  /* 0x000000e802069211 */ /* 0x080fe200078008ff */
[----:B------:R-:W-:Y:S01]  /*7240*/  IMAD.U32 R9, RZ, RZ, UR9 ;  /* 0x00000009ff097e24 */ /* 0x000fe2000f8e00ff */
[----:B-1----:R-:W-:Y:S01]  /*7250*/  ISETP.GE.AND P4, PT, R233, UR21, PT ;  /* 0x00000015e9007c0c */ /* 0x002fe2000bf86270 */
[----:B------:R-:W-:Y:S01]  /*7260*/  IMAD.SHL.U32 R4, R222, 0x20, RZ ;  /* 0x00000020de047824 */ /* 0x000fe200078e00ff */
[-C--:B------:R-:W-:Y:S04]  /*7270*/  @!P1 LEA.HI.X R7, R2, R231.reuse, R3, 0x1, P0 ;  /* 0x000000e702079211 */ /* 0x080fe800000f0c03 */
[----:B------:R-:W-:Y:S01]  /*7280*/  LOP3.LUT R221, R4, 0x7c00, RZ, 0xc0, !PT ;  /* 0x00007c0004dd7812 */ /* 0x000fe200078ec0ff */
[----:B------:R-:W-:Y:S01]  /*7290*/  @!PT LDS RZ, [RZ] ;  /* 0x00000000fffff984 */ /* 0x000fe20000000800 */
[----:B------:R-:W-:Y:S01]  /*72a0*/  @!PT LDS RZ, [RZ] ;  /* 0x00000000fffff984 */ /* 0x000fe20000000800 */
[----:B------:R-:W-:Y:S01]  /*72b0*/  @!PT LDS RZ, [RZ] ;  /* 0x00000000fffff984 */ /* 0x000fe20000000800 */
[----:B------:R1:W-:Y:S03]  /*72c0*/  @!P1 LDGSTS.E.BYPASS.LTC128B.128 [R226+0xa000], desc[UR22][R6.64] ;  /* 0x0a00000006e29fae */ /* 0x0003e6000b981a16 */
[----:B------:R-:W-:Y:S01]  /*72d0*/  LOP3.LUT R4, R221, 0x200, R223, 0xf8, !PT ;  /* 0x00000200dd047812 */ /* 0x000fe200078ef8df */
[----:B------:R-:W-:Y:S02]  /*72e0*/  UMOV UR6, UR24 ;  /* 0x0000001800067c82 */ /* 0x000fe40008000000 */
[----:B------:R-:W-:Y:S01]  /*72f0*/  @!P4 LEA R12, P0, R2, R232, 0x1 ;  /* 0x000000e8020cc211 */ /* 0x000fe200078008ff */
[----:B------:R-:W-:Y:S01]  /*7300*/  @P1 STS.128 [R226+0xa000], RZ ;  /* 0x00a000ffe2001388 */ /* 0x000fe20000000c00 */
[----:B------:R-:W-:Y:S02]  /*7310*/  ISETP.GE.AND P1, PT, R216, UR21, PT ;  /* 0x00000015d8007c0c */ /* 0x000fe4000bf26270 */
[-C--:B------:R-:W-:Y:S02]  /*7320*/  @!P4 LEA.HI.X R13, R2, R231.reuse, R3, 0x1, P0 ;  /* 0x000000e7020dc211 */ /* 0x080fe400000f0c03 */
[----:B------:R-:W-:Y:S02]  /*7330*/  LOP3.LUT R2, R216, 0x1c0, R223, 0xf8, !PT ;  /* 0x000001c0d8027812 */ /* 0x000fe400078ef8df */
[----:B------:R-:W-:Y:S01]  /*7340*/  LOP3.LUT R3, R220, 0x8, RZ, 0xc0, !PT ;  /* 0x00000008dc037812 */ /* 0x000fe200078ec0ff */
[----:B------:R-:W-:Y:S01]  /*7350*/  @!PT LDS RZ, [RZ] ;  /* 0x00000000fffff984 */ /* 0x000fe20000000800 */
[----:B------:R-:W-:Y:S01]  /*7360*/  @!PT LDS RZ, [RZ] ;  /* 0x00000000fffff984 */ /* 0x000fe20000000800 */
[----:B------:R-:W-:Y:S01]  /*7370*/  @!PT LDS RZ, [RZ] ;  /* 0x00000000fffff984 */ /* 0x000fe20000000800 */
[----:B------:R-:W-:Y:S03]  /*7380*/  @!P4 LDGSTS.E.BYPASS.LTC128B.128 [R226+0xb000], desc[UR22][R12.64+0x80] ;  /* 0x0b0000800ce2cfae */ /* 0x000fe6000b981a16 */
[----:B------:R-:W-:Y:S03]  /*7390*/  LOP3.LUT R4, R4, R2, R3, 0xf6, !PT ;  /* 0x0000000204047212 */ /* 0x000fe600078ef603 */
[----:B------:R-:W-:Y:S01]  /*73a0*/  @P4 STS.128 [R226+0xb000], RZ ;  /* 0x00b000ffe2004388 */ /* 0x000fe20000000c00 */
[----:B------:R-:W-:Y:S01]  /*73b0*/  LOP3.LUT R3, R2, 0x8, R222, 0x78, !PT ;  /* 0x0000000802037812 */ /* 0x000fe200078e78de */
[----:B------:R-:W-:Y:S01]  /*73c0*/  @!P1 IMAD.WIDE.U32 R8, R228, UR16, R8 ;  /* 0x00000010e4089c25 */ /* 0x000fe2000f8e0008 */
[----:B------:R-:W-:Y:S03]  /*73d0*/  LEA R2, R4, UR6, 0x1 ;  /* 0x0000000604027c11 */ /* 0x000fe6000f8e08ff */
[----:B------:R-:W-:Y:S02]  /*73e0*/  IMAD R3, R3, 0x2, R224 ;  /* 0x0000000203037824 */ /* 0x000fe400078e02e0 */
[----:B------:R-:W-:Y:S02]  /*73f0*/  IMAD.IADD R208, R218, 0x1, R2 ;  /* 0x00000001dad07824 */ /* 0x000fe400078e0202 */
[----:B------:R-:W-:Y:S02]  /*7400*/  VIADD R135, R3, UR6 ;  /* 0x0000000603877c36 */ /* 0x000fe40008000000 */
[----:B-1----:R-:W-:Y:S02]  /*7410*/  IMAD.U32 R6, RZ, RZ, UR8 ;  /* 0x00000008ff067e24 */ /* 0x002fe4000f8e00ff */
[----:B------:R-:W-:Y:S02]  /*7420*/  IMAD.U32 R7, RZ, RZ, UR9 ;  /* 0x00000009ff077e24 */ /* 0x000fe4000f8e00ff */
[----:B------:R-:W-:Y:S02]  /*7430*/  IMAD.IADD R136, R135, 0x1, R218 ;  /* 0x0000000187887824 */ /* 0x000fe400078e02da */
[----:B------:R-:W-:Y:S04]  /*7440*/  @!P4 IMAD.WIDE.U32 R6, R228, UR16, R6 ;  /* 0x00000010e406cc25 */ /* 0x000fe8000f8e0006 */
[C---:B------:R-:W-:Y:S01]  /*7450*/  @!P4 IMAD.IADD R11, R5.reuse, 0x1, R7 ;  /* 0x00000001050bc824 */ /* 0x040fe200078e0207 */
[-C--:B------:R-:W-:Y:S01]  /*7460*/  @!P4 LEA R10, P0, R6, R232.reuse, 0x1 ;  /* 0x000000e8060ac211 */ /* 0x080fe200078008ff */
[----:B------:R-:W-:Y:S01]  /*7470*/  @!P1 IMAD.IADD R7, R5, 0x1, R9 ;  /* 0x0000000105079824 */ /* 0x000fe200078e0209 */
[----:B------:R-:W-:Y:S02]  /*7480*/  @!P1 LEA R5, P2, R8, R232, 0x1 ;  /* 0x000000e808059211 */ /* 0x000fe400078408ff */
[-C--:B------:R-:W-:Y:S02]  /*7490*/  @!P4 LEA.HI.X R11, R6, R231.reuse, R11, 0x1, P0 ;  /* 0x000000e7060bc211 */ /* 0x080fe400000f0c0b */
[----:B------:R-:W-:Y:S01]  /*74a0*/  @!P1 LEA.HI.X R7, R8, R231, R7, 0x1, P2 ;  /* 0x000000e708079211 */ /* 0x000fe200010f0c07 */
[----:B------:R-:W-:Y:S01]  /*74b0*/  @!P1 IMAD.MOV.U32 R6, RZ, RZ, R5 ;  /* 0x000000ffff069224 */ /* 0x000fe200078e0005 */
[----:B------:R-:W-:Y:S02]  /*74c0*/  LOP3.LUT P0, RZ, R222, 0x4, RZ, 0xc0, !PT ;  /* 0x00000004deff7812 */ /* 0x000fe4000780c0ff */
[----:B------:R-:W-:Y:S02]  /*74d0*/  ISETP.NE.AND P2, PT, R228, RZ, PT ;  /* 0x000000ffe400720c */ /* 0x000fe40003f45270 */
[----:B------:R-:W-:Y:S01]  /*74e0*/  @!PT LDS RZ, [RZ] ;  /* 0x00000000fffff984 */ /* 0x000fe20000000800 */
[----:B------:R-:W-:Y:S01]  /*74f0*/  @!PT LDS RZ, [RZ] ;  /* 0x00000000fffff984 */ /* 0x000fe20000000800 */
[----:B------:R-:W-:Y:S01]  /*7500*/  @!PT LDS RZ, [RZ] ;  /* 0x00000000fffff984 */ /* 0x000fe20000000800 */
[----:B------:R1:W-:Y:S01]  /*7510*/  @!P1 LDGSTS.E.BYPASS.LTC128B.128 [R226+0xa800], desc[UR22][R6.64] ;  /* 0x0a80000006e29fae */ /* 0x0003e2000b981a16 */
[----:B------:R-:W-:Y:S05]  /*7520*/  SEL R134, R225, 0xffffffc0, !P0 ;  /* 0xffffffc0e1867807 */ /* 0x000fea0004000000 */
[----:B------:R-:W-:Y:S01]  /*7530*/  @P1 STS.128 [R226+0xa800], RZ ;  /* 0x00a800ffe2001388 */ /* 0x000fe20000000c00 */
[----:B------:R-:W-:Y:S05]  /*7540*/  IMAD.IADD R132, R134, 0x1, R2 ;  /* 0x0000000186847824 */ /* 0x000fea00078e0202 */
[----:B------:R-:W-:Y:S01]  /*7550*/  @!PT LDS RZ, [RZ] ;  /* 0x00000000fffff984 */ /* 0x000fe20000000800 */
[----:B------:R-:W-:Y:S01]  /*7560*/  @!PT LDS RZ, [RZ] ;  /* 0x00000000fffff984 */ /* 0x000fe20000000800 */
[----:B------:R-:W-:Y:S01]  /*7570*/  @!PT LDS RZ, [RZ] ;  /* 0x00000000fffff984 */ /* 0x000fe20000000800 */
[----:B------:R3:W-:Y:S01]  /*7580*/  @!P4 LDGSTS.E.BYPASS.LTC128B.128 [R226+0xb800], desc[UR22][R10.64+0x80] ;  /* 0x0b8000800ae2cfae */ /* 0x0007e2000b981a16 */
[----:B------:R-:W-:Y:S02]  /*7590*/  IMAD.IADD R134, R135, 0x1, R134 ;  /* 0x0000000187867824 */ /* 0x000fe400078e0286 */
[C---:B------:R-:W-:Y:S03]  /*75a0*/  IMAD.IADD R212, R218.reuse, 0x1, R132 ;  /* 0x00000001dad47824 */ /* 0x040fe600078e0284 */
[----:B------:R-:W-:Y:S01]  /*75b0*/  @P4 STS.128 [R226+0xb800], RZ ;  /* 0x00b800ffe2004388 */ /* 0x000fe20000000c00 */
[----:B------:R-:W-:Y:S05]  /*75c0*/  IMAD.IADD R135, R218, 0x1, R134 ;  /* 0x00000001da877824 */ /* 0x000fea00078e0286 */
[----:B------:R-:W-:Y:S06]  /*75d0*/  LDSM.16.M88.4 R32, [R2] ;  /* 0x000000000220783b */ /* 0x000fec0000000200 */
[----:B------:R-:W1:Y:S06]  /*75e0*/  LDSM.16.M88.4 R16, [R3+UR6+0x8000] ;  /* 0x008000060310783b */ /* 0x000e6c0008000200 */
[----:B------:R-:W3:Y:S06]  /*75f0*/  LDSM.16.M88.4 R28, [R2+0x2000] ;  /* 0x00200000021c783b */ /* 0x000eec0000000200 */
[----:B------:R-:W4:Y:S06]  /*7600*/  LDSM.16.M88.4 R172, [R3+UR6+0x8800] ;  /* 0x0088000603ac783b */ /* 0x000f2c0008000200 */
[----:B------:R-:W0:Y:S06]  /*7610*/  LDGDEPBAR ;  /* 0x00000000000079af */ /* 0x000e2c0000000000 */
[----:B------:R-:W-:Y:S06]  /*7620*/  LDSM.16.M88.4 R176, [R208] ;  /* 0x00000000d0b0783b */ /* 0x000fec0000000200 */
[----:B------:R-:W5:Y:S06]  /*7630*/  LDSM.16.M88.4 R180, [R136+0x8000] ;  /* 0x0080000088b4783b */ /* 0x000f6c0000000200 */
[----:B------:R-:W2:Y:S01]  /*7640*/  LDSM.16.M88.4 R184, [R208+0x2000] ;  /* 0x00200000d0b8783b */ /* 0x000ea20000000200 */
[-C--:B-1----:R-:W-:Y:S05]  /*7650*/  HMMA.16816.F32.BF16 R4, R32, R16.reuse, RZ ;  /* 0x000000102004723c */ /* 0x082fea00000418ff */
[----:B------:R-:W1:Y:S06]  /*7660*/  LDSM.16.M88.4 R188, [R136+0x8800] ;  /* 0x0088000088bc783b */ /* 0x000e6c0000000200 */
[----:B------:R-:W-:Y:S01]  /*7670*/  LDSM.16.M88.4 R192, [R134+0x8000] ;  /* 0x0080000086c0783b */ /* 0x000fe20000000200 */
[C---:B---3--:R-:W-:Y:S05]  /*7680*/  HMMA.16816.F32.BF16 R8, R28.reuse, R16, RZ ;  /* 0x000000101c08723c */ /* 0x048fea00000418ff */
[----:B------:R-:W-:Y:S03]  /*7690*/  LDSM.16.M88.4 R196, [R132+0x2000] ;  /* 0x0020000084c4783b */ /* 0x000fe60000000200 */
[-C--:B------:R-:W-:Y:S03]  /*76a0*/  HMMA.16816.F32.BF16 R12, R28, R18.reuse, RZ ;  /* 0x000000121c0c723c */ /* 0x080fe600000418ff */
[----:B------:R-:W-:Y:S05]  /*76b0*/  LDSM.16.M88.4 R200, [R134+0x8800] ;  /* 0x0088000086c8783b */ /* 0x000fea0000000200 */
[C---:B------:R-:W-:Y:S01]  /*76c0*/  HMMA.16816.F32.BF16 R16, R32.reuse, R18, RZ ;  /* 0x000000122010723c */ /* 0x040fe200000418ff */
[----:B------:R-:W-:Y:S07]  /*76d0*/  LDSM.16.M88.4 R204, [R212+0x2000] ;  /* 0x00200000d4cc783b */ /* 0x000fee0000000200 */
[-C--:B----4-:R-:W-:Y:S08]  /*76e0*/  HMMA.16816.F32.BF16 R20, R32, R172.reuse, RZ ;  /* 0x000000ac2014723c */ /* 0x090ff000000418ff */
[C---:B------:R-:W-:Y:S08]  /*76f0*/  HMMA.16816.F32.BF16 R24, R28.reuse, R172, RZ ;  /* 0x000000ac1c18723c */ /* 0x040ff000000418ff */
[-C--:B------:R-:W-:Y:S08]  /*7700*/  HMMA.16816.F32.BF16 R28, R28, R174.reuse, RZ ;  /* 0x000000ae1c1c723c */ /* 0x080ff000000418ff */
[----:B------:R-:W-:Y:S01]  /*7710*/  HMMA.16816.F32.BF16 R32, R32, R174, RZ ;  /* 0x000000ae2020723c */ /* 0x000fe200000418ff */
[----:B------:R-:W3:Y:S07]  /*7720*/  LDSM.16.M88.4 R172, [R132] ;  /* 0x0000000084ac783b */ /* 0x000eee0000000200 */
[-C--:B-----5:R-:W-:Y:S08]  /*7730*/  HMMA.16816.F32.BF16 R4, R176, R180.reuse, R4 ;  /* 0x000000b4b004723c */ /* 0x0a0ff00000041804 */
[C---:B--2---:R-:W-:Y:S08]  /*7740*/  HMMA.16816.F32.BF16 R8, R184.reuse, R180, R8 ;  /* 0x000000b4b808723c */ /* 0x044ff00000041808 */
        /* <DEDUP_REMOVED lines=9> */
[----:B------:R-:W-:Y:S01]  /*77e0*/  LDSM.16.M88.4 R188, [R2+0x4000] ;  /* 0x0040000002bc783b */ /* 0x000fe20000000200 */
        /* <DEDUP_REMOVED lines=8> */
[----:B------:R-:W4:Y:S07]  /*7870*/  LDSM.16.M88.4 R196, [R2+0x6000] ;  /* 0x0060000002c4783b */ /* 0x000f2e0000000200 */
[----:B------:R-:W-:Y:S01]  /*7880*/  HMMA.16816.F32.BF16 R32, R172, R202, R32 ;  /* 0x000000caac20723c */ /* 0x000fe20000041820 */
[----:B------:R-:W5:Y:S06]  /*7890*/  LDSM.16.M88.4 R172, [R3+UR6+0x9800] ;  /* 0x0098000603ac783b */ /* 0x000f6c0008000200 */
[----:B------:R-:W-:Y:S01]  /*78a0*/  LDSM.16.M88.4 R200, [R136+0x9000] ;  /* 0x0090000088c8783b */ /* 0x000fe20000000200 */
[-C--:B-1----:R-:W-:Y:S08]  /*78b0*/  HMMA.16816.F32.BF16 R4, R180, R184.reuse, R4 ;  /* 0x000000b8b404723c */ /* 0x082ff00000041804 */
[C---:B------:R-:W-:Y:S08]  /*78c0*/  HMMA.16816.F32.BF16 R8, R204.reuse, R184, R8 ;  /* 0x000000b8cc08723c */ /* 0x040ff00000041808 */
[-C--:B------:R-:W-:Y:S08]  /*78d0*/  HMMA.16816.F32.BF16 R12, R204, R186.reuse, R12 ;  /* 0x000000bacc0c723c */ /* 0x080ff0000004180c */
[C---:B------:R-:W-:Y:S01]  /*78e0*/  HMMA.16816.F32.BF16 R16, R180.reuse, R186, R16 ;  /* 0x000000bab410723c */ /* 0x040fe20000041810 */
[----:B------:R-:W1:Y:S06]  /*78f0*/  LDSM.16.M88.4 R184, [R208+0x4000] ;  /* 0x00400000d0b8783b */ /* 0x000e6c0000000200 */
[----:B------:R-:W1:Y:S01]  /*7900*/  LDSM.16.M88.4 R208, [R208+0x6000] ;  /* 0x00600000d0d0783b */ /* 0x000e620000000200 */
[-C--:B--2---:R-:W-:Y:S08]  /*7910*/  HMMA.16816.F32.BF16 R20, R180, R176.reuse, R20 ;  /* 0x000000b0b414723c */ /* 0x084ff00000041814 */
[C---:B------:R-:W-:Y:S08]  /*7920*/  HMMA.16816.F32.BF16 R24, R204.reuse, R176, R24 ;  /* 0x000000b0cc18723c */ /* 0x040ff00000041818 */
[-C--:B------:R-:W-:Y:S01]  /*7930*/  HMMA.16816.F32.BF16 R28, R204, R178.reuse, R28 ;  /* 0x000000b2cc1c723c */ /* 0x080fe2000004181c */
[----:B------:R-:W-:Y:S07]  /*7940*/  LDSM.16.M88.4 R204, [R132+0x6000] ;  /* 0x0060000084cc783b */ /* 0x000fee0000000200 */
[----:B------:R-:W-:Y:S01]  /*7950*/  HMMA.16816.F32.BF16 R32, R180, R178, R32 ;  /* 0x000000b2b420723c */ /* 0x000fe20000041820 */
[----:B------:R-:W2:Y:S06]  /*7960*/  LDSM.16.M88.4 R176, [R136+0x9800] ;  /* 0x0098000088b0783b */ /* 0x000eac0000000200 */
[----:B------:R5:W-:Y:S01]  /*7970*/  LDSM.16.M88.4 R180, [R132+0x4000] ;  /* 0x0040000084b4783b */ /* 0x000be20000000200 */
[-C--:B---3--:R-:W-:Y:S08]  /*7980*/  HMMA.16816.F32.BF16 R4, R188, R192.reuse, R4 ;  /* 0x000000c0bc04723c */ /* 0x088ff00000041804 */
[C---:B----4-:R-:W-:Y:S08]  /*7990*/  HMMA.16816.F32.BF16 R8, R196.reuse, R192, R8 ;  /* 0x000000c0c408723c */ /* 0x050ff00000041808 */
[-C--:B------:R-:W-:Y:S03]  /*79a0*/  HMMA.16816.F32.BF16 R12, R196, R194.reuse, R12 ;  /* 0x000000c2c40c723c */ /* 0x080fe6000004180c */
[----:B-----5:R-:W-:Y:S05]  /*79b0*/  IMAD R132, R228, 0x20, R250 ;  /* 0x00000020e4847824 */ /* 0x020fea00078e02fa */
[C---:B------:R-:W-:Y:S01]  /*79c0*/  HMMA.16816.F32.BF16 R16, R188.reuse, R194, R16 ;  /* 0x000000c2bc10723c */ /* 0x040fe20000041810 */
[----:B------:R-:W3:Y:S03]  /*79d0*/  LDSM.16.M88.4 R192, [R134+0x9000] ;  /* 0x0090000086c0783b */ /* 0x000ee60000000200 */
[----:B------:R-:W-:Y:S04]  /*79e0*/  IMAD.IADD R132, R249, 0x1, -R132 ;  /* 0x00000001f9847824 */ /* 0x000fe800078e0a84 */
[-C--:B------:R-:W-:Y:S03]  /*79f0*/  HMMA.16816.F32.BF16 R20, R188, R172.reuse, R20 ;  /* 0x000000acbc14723c */ /* 0x080fe60000041814 */
[C---:B------:R-:W-:Y:S02]  /*7a00*/  VIADD R3, R132.reuse, 0x8 ;  /* 0x0000000884037836 */ /* 0x040fe40000000000 */
[C---:B------:R-:W-:Y:S03]  /*7a10*/  VIADD R2, R132.reuse, 0x7 ;  /* 0x0000000784027836 */ /* 0x040fe60000000000 */
[C---:B------:R-:W-:Y:S04]  /*7a20*/  HMMA.16816.F32.BF16 R24, R196.reuse, R172, R24 ;  /* 0x000000acc418723c */ /* 0x040fe80000041818 */
[----:B------:R-:W-:Y:S02]  /*7a30*/  IABS R3, R3 ;  /* 0x0000000300037213 */ /* 0x000fe40000000000 */
[----:B------:R-:W-:Y:S02]  /*7a40*/  IABS R2, R2 ;  /* 0x0000000200027213 */ /* 0x000fe40000000000 */
[-C--:B------:R-:W-:Y:S01]  /*7a50*/  HMMA.16816.F32.BF16 R28, R196, R174.reuse, R28 ;  /* 0x000000aec41c723c */ /* 0x080fe2000004181c */
[----:B------:R-:W-:Y:S02]  /*7a60*/  LDSM.16.M88.4 R196, [R135+0x9000] ;  /* 0x0090000087c4783b */ /* 0x000fe40000000200 */
[----:B------:R-:W-:Y:S02]  /*7a70*/  I2FP.F32.S32 R3, R3 ;  /* 0x0000000300037245 */ /* 0x000fe40000201400 */
[----:B------:R-:W-:Y:S03]  /*7a80*/  I2FP.F32.S32 R2, R2 ;  /* 0x0000000200027245 */ /* 0x000fe60000201400 */
[----:B------:R-:W-:Y:S01]  /*7a90*/  HMMA.16816.F32.BF16 R32, R188, R174, R32 ;  /* 0x000000aebc20723c */ /* 0x000fe20000041820 */
[----:B------:R4:W5:Y:S06]  /*7aa0*/  LDSM.16.M88.4 R172, [R134+0x9800] ;  /* 0x0098000086ac783b */ /* 0x00096c0000000200 */
[----:B------:R-:W5:Y:S01]  /*7ab0*/  LDSM.16.M88.4 R188, [R212+0x4000] ;  /* 0x00400000d4bc783b */ /* 0x000f620000000200 */
[-C--:B-1----:R-:W-:Y:S05]  /*7ac0*/  HMMA.16816.F32.BF16 R4, R184, R200.reuse, R4 ;  /* 0x000000c8b804723c */ /* 0x082fea0000041804 */
[----:B------:R-:W1:Y:S03]  /*7ad0*/  LDSM.16.M88.4 R212, [R212+0x6000] ;  /* 0x00600000d4d4783b */ /* 0x000e660000000200 */
[C---:B------:R-:W-:Y:S08]  /*7ae0*/  HMMA.16816.F32.BF16 R8, R208.reuse, R200, R8 ;  /* 0x000000c8d008723c */ /* 0x040ff00000041808 */
[-C--:B------:R-:W-:Y:S03]  /*7af0*/  HMMA.16816.F32.BF16 R12, R208, R202.reuse, R12 ;  /* 0x000000cad00c723c */ /* 0x080fe6000004180c */
[C---:B----4-:R-:W-:Y:S05]  /*7b00*/  VIADD R134, R132.reuse, 0xfffffff7 ;  /* 0xfffffff784867836 */ /* 0x050fea0000000000 */
[C---:B------:R-:W-:Y:S08]  /*7b10*/  HMMA.16816.F32.BF16 R16, R184.reuse, R202, R16 ;  /* 0x000000cab810723c */ /* 0x040ff00000041810 */
[-C--:B--2---:R-:W-:Y:S08]  /*7b20*/  HMMA.16816.F32.BF16 R20, R184, R176.reuse, R20 ;  /* 0x000000b0b814723c */ /* 0x084ff00000041814 */
[C---:B------:R-:W-:Y:S08]  /*7b30*/  HMMA.16816.F32.BF16 R24, R208.reuse, R176, R24 ;  /* 0x000000b0d018723c */ /* 0x040ff00000041818 */
[-C--:B------:R-:W-:Y:S08]  /*7b40*/  HMMA.16816.F32.BF16 R28, R208, R178.reuse, R28 ;  /* 0x000000b2d01c723c */ /* 0x080ff0000004181c */
[----:B------:R-:W-:Y:S01]  /*7b50*/  HMMA.16816.F32.BF16 R32, R184, R178, R32 ;  /* 0x000000b2b820723c */ /* 0x000fe20000041820 */
[----:B------:R2:W4:Y:S01]  /*7b60*/  LDSM.16.M88.4 R176, [R135+0x9800] ;  /* 0x0098000087b0783b */ /* 0x0005220000000200 */
[----:B------:R-:W-:Y:S04]  /*7b70*/  DEPBAR.LE SB0, 0x0 ;  /* 0x000080000000791a */ /* 0x000fe80000000000 */
[----:B------:R-:W-:Y:S02]  /*7b80*/  BAR.SYNC.DEFER_BLOCKING 0x0 ;  /* 0x0000000000007b1d */ /* 0x000fe40000010000 */
[-C--:B---3--:R-:W-:Y:S08]  /*7b90*/  HMMA.16816.F32.BF16 R4, R180, R192.reuse, R4 ;  /* 0x000000c0b404723c */ /* 0x088ff00000041804 */
[C---:B------:R-:W-:Y:S08]  /*7ba0*/  HMMA.16816.F32.BF16 R8, R204.reuse, R192, R8 ;  /* 0x000000c0cc08723c */ /* 0x040ff00000041808 */
[-C--:B------:R-:W-:Y:S03]  /*7bb0*/  HMMA.16816.F32.BF16 R12, R204, R194.reuse, R12 ;  /* 0x000000c2cc0c723c */ /* 0x080fe6000004180c */
[----:B--2---:R-:W-:Y:S04]  /*7bc0*/  IABS R135, R132 ;  /* 0x0000008400877213 */ /* 0x004fe80000000000 */
[----:B------:R-:W-:Y:S01]  /*7bd0*/  I2FP.F32.S32 R135, R135 ;  /* 0x0000008700877245 */ /* 0x000fe20000201400 */
[C---:B------:R-:W-:Y:S08]  /*7be0*/  HMMA.16816.F32.BF16 R16, R180.reuse, R194, R16 ;  /* 0x000000c2b410723c */ /* 0x040ff00000041810 */
[-C--:B-----5:R-:W-:Y:S08]  /*7bf0*/  HMMA.16816.F32.BF16 R20, R180, R172.reuse, R20 ;  /* 0x000000acb414723c */ /* 0x0a0ff00000041814 */
[C---:B------:R-:W-:Y:S04]  /*7c00*/  HMMA.16816.F32.BF16 R24, R204.reuse, R172, R24 ;  /* 0x000000accc18723c */ /* 0x040fe80000041818 */
[C---:B------:R-:W-:Y:S02]  /*7c10*/  VIADD R172, R132.reuse, 0xffffffe7 ;  /* 0xffffffe784ac7836 */ /* 0x040fe40000000000 */
[C---:B------:R-:W-:Y:S02]  /*7c20*/  VIADD R173, R132.reuse, 0x2f ;  /* 0x0000002f84ad7836 */ /* 0x040fe40000000000 */
[-C--:B------:R-:W-:Y:S08]  /*7c30*/  HMMA.16816.F32.BF16 R28, R204, R174.reuse, R28 ;  /* 0x000000aecc1c723c */ /* 0x080ff0000004181c */
[----:B------:R-:W-:Y:S04]  /*7c40*/  HMMA.16816.F32.BF16 R32, R180, R174, R32 ;  /* 0x000000aeb420723c */ /* 0x000fe80000041820 */
[C---:B------:R-:W-:Y:S04]  /*7c50*/  VIADD R175, R132.reuse, 0x28 ;  /* 0x0000002884af7836 */ /* 0x040fe80000000000 */
[-C--:B------:R-:W-:Y:S08]  /*7c60*/  HMMA.16816.F32.BF16 R4, R188, R196.reuse, R4 ;  /* 0x000000c4bc04723c */ /* 0x080ff00000041804 */
[C---:B-1----:R-:W-:Y:S08]  /*7c70*/  HMMA.16816.F32.BF16 R8, R212.reuse, R196, R8 ;  /* 0x000000c4d408723c */ /* 0x042ff00000041808 */
[-C--:B------:R-:W-:Y:S03]  /*7c80*/  HMMA.16816.F32.BF16 R12, R212, R198.reuse, R12 ;  /* 0x000000c6d40c723c */ /* 0x080fe6000004180c */
[----:B------:R-:W-:Y:S01]  /*7c90*/  FFMA.FTZ R6, R3, -UR5, R6 ;  /* 0x8000000503067c23 */ /* 0x000fe20008010006 */
[----:B------:R-:W-:Y:S01]  /*7ca0*/  IADD3 R3, PT, PT, R132, -0x1, RZ ;  /* 0xffffffff84037810 */ /* 0x000fe20007ffe0ff */
[----:B------:R-:W-:Y:S01]  /*7cb0*/  FFMA.FTZ R7, R2, -UR5, R7 ;  /* 0x8000000502077c23 */ /* 0x000fe20008010007 */
[C---:B------:R-:W-:Y:S02]  /*7cc0*/  VIADD R2, R132.reuse, 0xfffffff8 ;  /* 0xfffffff884027836 */ /* 0x040fe40000000000 */
[----:B------:R-:W-:Y:S01]  /*7cd0*/  FFMA.FTZ R4, R135, -UR5, R4 ;  /* 0x8000000587047c23 */ /* 0x000fe20008010004 */
[----:B------:R-:W-:Y:S01]  /*7ce0*/  IABS R136, R3 ;  /* 0x0000000300887213 */ /* 0x000fe20000000000 */
[C---:B------:R-:W-:Y:S04]  /*7cf0*/  HMMA.16816.F32.BF16 R16, R188.reuse, R198, R16 ;  /* 0x000000c6bc10723c */ /* 0x040fe80000041810 */
[----:B------:R-:W-:Y:S02]  /*7d00*/  IABS R3, R2 ;  /* 0x0000000200037213 */ /* 0x000fe40000000000 */
[----:B------:R-:W-:Y:S01]  /*7d10*/  IABS R2, R134 ;  /* 0x0000008600027213 */ /* 0x000fe20000000000 */
[----:B------:R-:W-:Y:S01]  /*7d20*/  IMAD.MOV.U32 R134, RZ, RZ, R136 ;  /* 0x000000ffff867224 */ /* 0x000fe200078e0088 */
[-C--:B----4-:R-:W-:Y:S03]  /*7d30*/  HMMA.16816.F32.BF16 R20, R188, R176.reuse, R20 ;  /* 0x000000b0bc14723c */ /* 0x090fe60000041814 */
[----:B------:R-:W-:Y:S01]  /*7d40*/  IMAD.MOV.U32 R137, RZ, RZ, R3 ;  /* 0x000000ffff897224 */ /* 0x000fe200078e0003 */
[----:B------:R-:W-:Y:S01]  /*7d50*/  I2FP.F32.S32 R3, R134 ;  /* 0x0000008600037245 */ /* 0x000fe20000201400 */
[----:B------:R-:W-:Y:S03]  /*7d60*/  IMAD.MOV.U32 R136, RZ, RZ, R2 ;  /* 0x000000ffff887224 */ /* 0x000fe600078e0002 */
[----:B------:R-:W-:Y:S01]  /*7d70*/  I2FP.F32.S32 R2, R137 ;  /* 0x0000008900027245 */ /* 0x000fe20000201400 */
[C---:B------:R-:W-:Y:S04]  /*7d80*/  HMMA.16816.F32.BF16 R24, R212.reuse, R176, R24 ;  /* 0x000000b0d418723c */ /* 0x040fe80000041818 */
[----:B------:R-:W-:Y:S01]  /*7d90*/  I2FP.F32.S32 R134, R136 ;  /* 0x0000008800867245 */ /* 0x000fe20000201400 */
[C---:B------:R-:W-:Y:S01]  /*7da0*/  FFMA.FTZ R5, R3.reuse, -UR5, R5 ;  /* 0x8000000503057c23 */ /* 0x040fe20008010005 */
[----:B------:R-:W-:Y:S01]  /*7db0*/  FFMA.FTZ R19, R3, -UR5, R19 ;  /* 0x8000000503137c23 */ /* 0x000fe20008010013 */
[----:B------:R-:W-:Y:S01]  /*7dc0*/  VIADD R3, R132, 0xfffffff0 ;  /* 0xfffffff084037836 */ /* 0x000fe20000000000 */
[-C--:B------:R-:W-:Y:S03]  /*7dd0*/  HMMA.16816.F32.BF16 R28, R212, R178.reuse, R28 ;  /* 0x000000b2d41c723c */ /* 0x080fe6000004181c */
[----:B------:R-:W-:Y:S01]  /*7de0*/  FMNMX3.FTZ R181, R0, R4, R5, !PT ;  /* 0x0000000400b57276 */ /* 0x000fe20007810005 */
[C---:B------:R-:W-:Y:S01]  /*7df0*/  FFMA.FTZ R16, R2.reuse, -UR5, R16 ;  /* 0x8000000502107c23 */ /* 0x040fe20008010010 */
[----:B------:R-:W-:Y:S01]  /*7e00*/  IABS R137, R3 ;  /* 0x0000000300897213 */ /* 0x000fe20000000000 */
[----:B------:R-:W-:Y:S01]  /*7e10*/  FFMA.FTZ R22, R2, -UR5, R22 ;  /* 0x8000000502167c23 */ /* 0x000fe20008010016 */
[C---:B------:R-:W-:Y:S01]  /*7e20*/  VIADD R2, R132.reuse, 0xffffffef ;  /* 0xffffffef84027836 */ /* 0x040fe20000000000 */
[----:B------:R-:W-:Y:S04]  /*7e30*/  HMMA.16816.F32.BF16 R32, R188, R178, R32 ;  /* 0x000000b2bc20723c */ /* 0x000fe80000041820 */
[----:B------:R-:W-:Y:S02]  /*7e40*/  VIADD R136, R132, 0xffffffe8 ;  /* 0xffffffe884887836 */ /* 0x000fe40000000000 */
[----:B------:R-:W-:Y:S01]  /*7e50*/  FFMA.FTZ R18, R135, -UR5, R18 ;  /* 0x8000000587127c23 */ /* 0x000fe20008010012 */
[----:B------:R-:W-:Y:S01]  /*7e60*/  IABS R135, R2 ;  /* 0x0000000200877213 */ /* 0x000fe20000000000 */
[C---:B------:R-:W-:Y:S01]  /*7e70*/  FFMA.FTZ R17, R134.reuse, -UR5, R17 ;  /* 0x8000000586117c23 */ /* 0x040fe20008010011 */
[----:B------:R-:W-:Y:S01]  /*7e80*/  IABS R2, R172 ;  /* 0x000000ac00027213 */ /* 0x000fe20000000000 */
[----:B------:R-:W-:Y:S01]  /*7e90*/  IMAD.MOV.U32 R172, RZ, RZ, R137 ;  /* 0x000000ffffac7224 */ /* 0x000fe200078e0089 */
[----:B------:R-:W-:Y:S01]  /*7ea0*/  IABS R3, R136 ;  /* 0x0000008800037213 */ /* 0x000fe20000000000 */
[----:B------:R-:W-:Y:S01]  /*7eb0*/  FFMA.FTZ R23, R134, -UR5, R23 ;  /* 0x8000000586177c23 */ /* 0x000fe20008010017 */
[----:B------:R-:W-:Y:S01]  /*7ec0*/  MOV R136, R2 ;  /* 0x0000000200887202 */ /* 0x000fe20000000f00 */
[C---:B------:R-:W-:Y:S01]  /*7ed0*/  VIADD R134, R132.reuse, 0x3f ;  /* 0x0000003f84867836 */ /* 0x040fe20000000000 */
[----:B------:R-:W-:Y:S01]  /*7ee0*/  I2FP.F32.S32 R2, R135 ;  /* 0x0000008700027245 */ /* 0x000fe20000201400 */
[----:B------:R-:W-:Y:S01]  /*7ef0*/  IMAD.MOV.U32 R137, RZ, RZ, R3 ;  /* 0x000000ffff897224 */ /* 0x000fe200078e0003 */
[----:B------:R-:W-:Y:S01]  /*7f00*/  I2FP.F32.S32 R3, R172 ;  /* 0x000000ac00037245 */ /* 0x000fe20000201400 */
[----:B------:R-:W-:Y:S01]  /*7f10*/  VIADD R135, R132, 0x40 ;  /* 0x0000004084877836 */ /* 0x000fe20000000000 */
[----:B------:R-:W-:Y:S01]  /*7f20*/  I2FP.F32.S32 R136, R136 ;  /* 0x0000008800887245 */ /* 0x000fe20000201400 */
[----:B------:R-:W-:Y:S01]  /*7f30*/  FFMA.FTZ R21, R2, -UR5, R21 ;  /* 0x8000000502157c23 */ /* 0x000fe20008010015 */
[----:B------:R-:W-:Y:S01]  /*7f40*/  I2FP.F32.S32 R137, R137 ;  /* 0x0000008900897245 */ /* 0x000fe20000201400 */
[C---:B------:R-:W-:Y:S01]  /*7f50*/  FFMA.FTZ R20, R3.reuse, -UR5, R20 ;  /* 0x8000000503147c23 */ /* 0x040fe20008010014 */
[----:B------:R-:W-:Y:S01]  /*7f60*/  IABS R176, R135 ;  /* 0x0000008700b07213 */ /* 0x000fe20000000000 */
[----:B------:R-:W-:Y:S01]  /*7f70*/  FFMA.FTZ R34, R3, -UR5, R34 ;  /* 0x8000000503227c23 */ /* 0x000fe20008010022 */
[----:B------:R-:W-:Y:S01]  /*7f80*/  IABS R174, R134 ;  /* 0x0000008600ae7213 */ /* 0x000fe20000000000 */
[----:B------:R-:W-:Y:S01]  /*7f90*/  VIADD R3, R132, 0x38 ;  /* 0x0000003884037836 */ /* 0x000fe20000000000 */
[----:B------:R-:W-:Y:S01]  /*7fa0*/  I2FP.F32.S32 R182, R176 ;  /* 0x000000b000b67245 */ /* 0x000fe20000201400 */
[----:B------:R-:W-:Y:S01]  /*7fb0*/  FFMA.FTZ R35, R2, -UR5, R35 ;  /* 0x8000000502237c23 */ /* 0x000fe20008010023 */
[----:B------:R-:W-:Y:S01]  /*7fc0*/  I2FP.F32.S32 R183, R174 ;  /* 0x000000ae00b77245 */ /* 0x000fe20000201400 */
[----:B------:R-:W-:Y:S01]  /*7fd0*/  FFMA.FTZ R32, R137, -UR5, R32 ;  /* 0x8000000589207c23 */ /* 0x000fe20008010020 */
[----:B------:R-:W-:Y:S01]  /*7fe0*/  IABS R172, R3 ;  /* 0x0000000300ac7213 */ /* 0x000fe20000000000 */
[C---:B------:R-:W-:Y:S01]  /*7ff0*/  VIADD R2, R132.reuse, 0x37 ;  /* 0x0000003784027836 */ /* 0x040fe20000000000 */
[----:B------:R-:W-:Y:S01]  /*8000*/  IABS R3, R175 ;  /* 0x000000af00037213 */ /* 0x000fe20000000000 */
[C---:B------:R-:W-:Y:S01]  /*8010*/  VIADD R137, R132.reuse, 0x30 ;  /* 0x0000003084897836 */ /* 0x040fe20000000000 */
[----:B------:R-:W-:Y:S01]  /*8020*/  IABS R134, R173 ;  /* 0x000000ad00867213 */ /* 0x000fe20000000000 */
[----:B------:R-:W-:Y:S01]  /*8030*/  VIADD R177, R132, 0x27 ;  /* 0x0000002784b17836 */ /* 0x000fe20000000000 */
[----:B------:R-:W-:Y:S01]  /*8040*/  I2FP.F32.S32 R184, R172 ;  /* 0x000000ac00b87245 */ /* 0x000fe20000201400 */
[----:B------:R-:W-:Y:S01]  /*8050*/  FFMA.FTZ R33, R136, -UR5, R33 ;  /* 0x8000000588217c23 */ /* 0x000fe20008010021 */
[----:B------:R-:W-:Y:S01]  /*8060*/  IABS R136, R2 ;  /* 0x0000000200887213 */ /* 0x000fe20000000000 */
[----:B------:R-:W-:Y:S01]  /*8070*/  IMAD.MOV.U32 R173, RZ, RZ, R3 ;  /* 0x000000ffffad7224 */ /* 0x000fe200078e0003 */
[----:B------:R-:W-:Y:S01]  /*8080*/  IABS R135, R137 ;  /* 0x0000008900877213 */ /* 0x000fe20000000000 */
[----:B------:R-:W-:Y:S01]  /*8090*/  FFMA.FTZ R8, R182, -UR5, R8 ;  /* 0x80000005b6087c23 */ /* 0x000fe20008010008 */
[----:B------:R-:W-:Y:S01]  /*80a0*/  IABS R2, R177 ;  /* 0x000000b100027213 */ /* 0x000fe20000000000 */
[----:B------:R-:W-:Y:S01]  /*80b0*/  FFMA.FTZ R9, R183, -UR5, R9 ;  /* 0x80000005b7097c23 */ /* 0x000fe20008010009 */
[----:B------:R-:W-:Y:S01]  /*80c0*/  I2FP.F32.S32 R185, R136 ;  /* 0x0000008800b97245 */ /* 0x000fe20000201400 */
[----:B------:R-:W-:Y:S01]  /*80d0*/  FFMA.FTZ R12, R184, -UR5, R12 ;  /* 0x80000005b80c7c23 */ /* 0x000fe2000801000c */
[----:B------:R-:W-:Y:S01]  /*80e0*/  I2FP.F32.S32 R3, R135 ;  /* 0x0000008700037245 */ /* 0x000fe20000201400 */
[----:B------:R-:W-:Y:S01]  /*80f0*/  IMAD.MOV.U32 R137, RZ, RZ, R2 ;  /* 0x000000ffff897224 */ /* 0x000fe200078e0002 */
[----:B------:R-:W-:Y:S01]  /*8100*/  FMNMX3.FTZ R135, R133, R6, R7, !PT ;  /* 0x0000000685877276 */ /* 0x000fe20007810007 */
[----:B------:R-:W-:Y:S01]  /*8110*/  FFMA.FTZ R13, R185, -UR5, R13 ;  /* 0x80000005b90d7c23 */ /* 0x000fe2000801000d */
[----:B------:R-:W-:Y:S02]  /*8120*/  FMNMX3.FTZ R181, R181, R16, R17, !PT ;  /* 0x00000010b5b57276 */ /* 0x000fe40007810011 */
[----:B------:R-:W-:Y:S02]  /*8130*/  I2FP.F32.S32 R2, R134 ;  /* 0x0000008600027245 */ /* 0x000fe40000201400 */
[----:B------:R-:W-:Y:S02]  /*8140*/  FMNMX3.FTZ R134, R138, R8, R9, !PT ;  /* 0x000000088a867276 */ /* 0x000fe40007810009 */
[----:B------:R-:W-:Y:S02]  /*8150*/  FMNMX3.FTZ R135, R135, R18, R19, !PT ;  /* 0x0000001287877276 */ /* 0x000fe40007810013 */
[----:B------:R-:W-:Y:S02]  /*8160*/  FMNMX3.FTZ R181, R181, R20, R21, !PT ;  /* 0x00000014b5b57276 */ /* 0x000fe40007810015 */
[----:B------:R-:W-:Y:S02]  /*8170*/  I2FP.F32.S32 R193, R173 ;  /* 0x000000ad00c17245 */ /* 0x000fe40000201400 */
[----:B------:R-:W-:Y:S02]  /*8180*/  I2FP.F32.S32 R192, R137 ;  /* 0x0000008900c07245 */ /* 0x000fe40000201400 */
[----:B------:R-:W-:Y:S02]  /*8190*/  FMNMX3.FTZ R191, R134, R12, R13, !PT ;  /* 0x0000000c86bf7276 */ /* 0x000fe4000781000d */
[----:B------:R-:W-:Y:S02]  /*81a0*/  FMNMX3.FTZ R190, R135, R22, R23, !PT ;  /* 0x0000001687be7276 */ /* 0x000fe40007810017 */
[----:B------:R-:W-:Y:S01]  /*81b0*/  FMNMX3.FTZ R181, R181, R32, R33, !PT ;  /* 0x00000020b5b57276 */ /* 0x000fe20007810021 */
[----:B------:R-:W-:Y:S06]  /*81c0*/  @P2 BRA `(.L_x_1893) ;  /* 0xffffffec00102947 */ /* 0x000fec000383ffff */
.L_x_1892:
[----:B------:R-:W2:Y:S01]  /*81d0*/  LDL R176, [R1] ;  /* 0x0000000001b07983 */ /* 0x000ea20000100800 */
[----:B------:R-:W-:Y:S01]  /*81e0*/  FFMA.FTZ R25, R2, -UR5, R25 ;  /* 0x8000000502197c23 */ /* 0x000fe20008010019 */
[----:B------:R-:W-:Y:S01]  /*81f0*/  FFMA.FTZ R24, R3, -UR5, R24 ;  /* 0x8000000503187c23 */ /* 0x000fe20008010018 */
[----:B------:R-:W-:Y:S01]  /*8200*/  FFMA.FTZ R28, R193, -UR5, R28 ;  /* 0x80000005c11c7c23 */ /* 0x000fe2000801001c */
[----:B-1----:R-:W1:Y:S01]  /*8210*/  SHFL.BFLY PT, R137, R181, 0x2, 0x1f ;  /* 0x0c401f00b5897f89 */ /* 0x002e6200000e0000 */
[----:B------:R-:W-:Y:S01]  /*8220*/  FFMA.FTZ R29, R192, -UR5, R29 ;  /* 0x80000005c01d7c23 */ /* 0x000fe2000801001d */
[----:B------:R-:W-:Y:S01]  /*8230*/  FMNMX3.FTZ R134, R190, R34, R35, !PT ;  /* 0x00000022be867276 */ /* 0x000fe20007810023 */
[----:B------:R-:W-:Y:S05]  /*8240*/  FFMA.FTZ R14, R182, -UR5, R14 ;  /* 0x80000005b60e7c23 */ /* 0x000fea000801000e */
[----:B------:R-:W3:Y:S01]  /*8250*/  LDL.64 R178, [R1+0x10] ;  /* 0x0000100001b27983 */ /* 0x000ee20000100a00 */
[----:B------:R-:W-:Y:S01]  /*8260*/  FMNMX3.FTZ R135, R191, R24, R25, !PT ;  /* 0x00000018bf877276 */ /* 0x000fe20007810019 */
[----:B------:R-:W-:Y:S01]  /*8270*/  FFMA.FTZ R15, R183, -UR5, R15 ;  /* 0x80000005b70f7c23 */ /* 0x000fe2000801000f */
[----:B------:R-:W-:Y:S01]  /*8280*/  FFMA.FTZ R27, R185, -UR5, R27 ;  /* 0x80000005b91b7c23 */ /* 0x000fe2000801001b */
[----:B------:R-:W-:Y:S01]  /*8290*/  FFMA.FTZ R26, R184, -UR5, R26 ;  /* 0x80000005b81a7c23 */ /* 0x000fe2000801001a */
[----:B------:R-:W-:Y:S01]  /*82a0*/  FMNMX3.FTZ R173, R135, R28, R29, !PT ;  /* 0x0000001c87ad7276 */ /* 0x000fe2000781001d */
[----:B------:R-:W4:Y:S01]  /*82b0*/  SHFL.BFLY PT, R136, R134, 0x2, 0x1f ;  /* 0x0c401f0086887f89 */ /* 0x000f2200000e0000 */
[----:B------:R-:W-:Y:S01]  /*82c0*/  FFMA.FTZ R31, R2, -UR5, R31 ;  /* 0x80000005021f7c23 */ /* 0x000fe2000801001f */
[----:B------:R-:W-:Y:S01]  /*82d0*/  FFMA.FTZ R30, R3, -UR5, R30 ;  /* 0x80000005031e7c23 */ /* 0x000fe2000801001e */
[----:B------:R-:W-:Y:S05]  /*82e0*/  IADD3 R184, PT, PT, R217, 0xa040, RZ ;  /* 0x0000a040d9b87810 */ /* 0x000fea0007ffe0ff */
[----:B------:R-:W5:Y:S01]  /*82f0*/  SHFL.BFLY PT, R135, R173, 0x2, 0x1f ;  /* 0x0c401f00ad877f89 */ /* 0x000f6200000e0000 */
[----:B------:R-:W-:Y:S02]  /*8300*/  @P0 IADD3 R184, PT, PT, R246, -0x40, RZ ;  /* 0xffffffc0f6b80810 */ /* 0x000fe40007ffe0ff */
[----:B-1----:R-:W-:Y:S05]  /*8310*/  FMNMX.FTZ R137, R181, R137, !PT ;  /* 0x00000089b5897209 */ /* 0x002fea0007810000 */
[----:B------:R-:W3:Y:S06]  /*8320*/  LDL.64 R180, [R1+0x8] ;  /* 0x0000080001b47983 */ /* 0x000eec0000100a00 */
[----:B------:R-:W1:Y:S01]  /*8330*/  SHFL.BFLY PT, R172, R137, 0x1, 0x1f ;  /* 0x0c201f0089ac7f89 */ /* 0x000e6200000e0000 */
[----:B----4-:R-:W-:Y:S02]  /*8340*/  FMNMX.FTZ R174, R134, R136, !PT ;  /* 0x0000008886ae7209 */ /* 0x010fe40007810000 */
[C---:B------:R-:W-:Y:S02]  /*8350*/  IADD3 R134, PT, PT, R132.reuse, 0x48, RZ ;  /* 0x0000004884867810 */ /* 0x040fe40007ffe0ff */
[----:B-----5:R-:W-:Y:S03]  /*8360*/  FMNMX.FTZ R173, R173, R135, !PT ;  /* 0x00000087adad7209 */ /* 0x020fe60007810000 */
[----:B------:R-:W4:Y:S01]  /*8370*/  SHFL.BFLY PT, R136, R174, 0x1, 0x1f ;  /* 0x0c201f00ae887f89 */ /* 0x000f2200000e0000 */
[----:B------:R-:W-:Y:S02]  /*8380*/  IADD3 R132, PT, PT, R132, 0x47, RZ ;  /* 0x0000004784847810 */ /* 0x000fe40007ffe0ff */
[----:B------:R-:W-:Y:S05]  /*8390*/  IABS R175, R134 ;  /* 0x0000008600af7213 */ /* 0x000fea0000000000 */
[----:B------:R-:W5:Y:S01]  /*83a0*/  SHFL.BFLY PT, R135, R173, 0x1, 0x1f ;  /* 0x0c201f00ad877f89 */ /* 0x000f6200000e0000 */
[----:B------:R-:W-:Y:S04]  /*83b0*/  IABS R134, R132 ;  /* 0x0000008400867213 */ /* 0x000fe80000000000 */
[----:B------:R-:W-:Y:S05]  /*83c0*/  I2FP.F32.S32 R134, R134 ;  /* 0x0000008600867245 */ /* 0x000fea0000201400 */
[----:B------:R-:W-:Y:S01]  /*83d0*/  FFMA.FTZ R11, R134, -UR5, R11 ;  /* 0x80000005860b7c23 */ /* 0x000fe2000801000b */
[----:B-1----:R-:W-:Y:S02]  /*83e0*/  FMNMX.FTZ R137, R137, R172, !PT ;  /* 0x000000ac89897209 */ /* 0x002fe40007810000 */
[----:B------:R-:W-:Y:S02]  /*83f0*/  MOV R172, R175 ;  /* 0x000000af00ac7202 */ /* 0x000fe40000000f00 */
[C---:B------:R-:W-:Y:S01]  /*8400*/  FSETP.NEU.FTZ.AND P2, PT, R137.reuse, -INF , PT ;  /* 0xff8000008900780b */ /* 0x040fe20003f5d000 */
[C---:B------:R-:W-:Y:S01]  /*8410*/  FADD.FTZ R0, -R137.reuse, R0 ;  /* 0x0000000089007221 */ /* 0x040fe20000010100 */
[----:B------:R-:W-:Y:S01]  /*8420*/  I2FP.F32.S32 R172, R172 ;  /* 0x000000ac00ac7245 */ /* 0x000fe20000201400 */
[----:B------:R-:W-:Y:S01]  /*8430*/  FMUL.FTZ R186, R137, UR4 ;  /* 0x0000000489ba7c20 */ /* 0x000fe20008410000 */
[----:B----4-:R-:W-:Y:S01]  /*8440*/  FMNMX.FTZ R136, R174, R136, !PT ;  /* 0x00000088ae887209 */ /* 0x010fe20007810000 */
[----:B------:R-:W-:Y:S01]  /*8450*/  FMUL.FTZ R132, R0, UR4 ;  /* 0x0000000400847c20 */ /* 0x000fe20008410000 */
[----:B-----5:R-:W-:Y:S01]  /*8460*/  FMNMX.FTZ R135, R173, R135, !PT ;  /* 0x00000087ad877209 */ /* 0x020fe20007810000 */
[----:B------:R-:W-:Y:S02]  /*8470*/  FFMA.FTZ R10, R172, -UR5, R10 ;  /* 0x80000005ac0a7c23 */ /* 0x000fe4000801000a */
[----:B------:R1:W4:Y:S01]  /*8480*/  MUFU.EX2 R134, R132 ;  /* 0x0000008400867308 */ /* 0x0003220000000800 */
[----:B------:R-:W-:Y:S01]  /*8490*/  FADD.FTZ R0, -R136, R133 ;  /* 0x0000008588007221 */ /* 0x000fe20000010100 */
[----:B------:R-:W-:Y:S01]  /*84a0*/  FSEL R186, R186, RZ, P2 ;  /* 0x000000ffbaba7208 */ /* 0x000fe20001000000 */
[C---:B------:R-:W-:Y:S01]  /*84b0*/  FMUL.FTZ R185, R136.reuse, UR4 ;  /* 0x0000000488b97c20 */ /* 0x040fe20008410000 */
[----:B------:R-:W-:Y:S01]  /*84c0*/  FSETP.NEU.FTZ.AND P2, PT, R136, -INF , PT ;  /* 0xff8000008800780b */ /* 0x000fe20003f5d000 */
[----:B------:R-:W-:Y:S02]  /*84d0*/  FMUL.FTZ R188, R135, UR4 ;  /* 0x0000000487bc7c20 */ /* 0x000fe40008410000 */
[--C-:B------:R-:W-:Y:S01]  /*84e0*/  FFMA.FTZ R16, R16, UR4, -R186.reuse ;  /* 0x0000000410107c23 */ /* 0x100fe200080108ba */
[--C-:B------:R-:W-:Y:S01]  /*84f0*/  FFMA.FTZ R17, R17, UR4, -R186.reuse ;  /* 0x0000000411117c23 */ /* 0x100fe200080108ba */
[----:B------:R-:W-:Y:S01]  /*8500*/  FSEL R185, R185, RZ, P2 ;  /* 0x000000ffb9b97208 */ /* 0x000fe20001000000 */
[--C-:B------:R-:W-:Y:S01]  /*8510*/  FFMA.FTZ R4, R4, UR4, -R186.reuse ;  /* 0x0000000404047c23 */ /* 0x100fe200080108ba */
[----:B------:R-:W-:Y:S01]  /*8520*/  MUFU.EX2 R237, R16 ;  /* 0x0000001000ed7308 */ /* 0x000fe20000000800 */
[----:B------:R-:W-:Y:S01]  /*8530*/  FFMA.FTZ R5, R5, UR4, -R186 ;  /* 0x0000000405057c23 */ /* 0x000fe200080108ba */
[----:B------:R-:W-:Y:S01]  /*8540*/  FSETP.NEU.FTZ.AND P2, PT, R135, -INF , PT ;  /* 0xff8000008700780b */ /* 0x000fe20003f5d000 */
[--C-:B------:R-:W-:Y:S01]  /*8550*/  FFMA.FTZ R18, R18, UR4, -R185.reuse ;  /* 0x0000000412127c23 */ /* 0x100fe200080108b9 */
[--C-:B------:R-:W-:Y:S01]  /*8560*/  FFMA.FTZ R19, R19, UR4, -R185.reuse ;  /* 0x0000000413137c23 */ /* 0x100fe200080108b9 */
[----:B------:R-:W-:Y:S01]  /*8570*/  FFMA.FTZ R6, R6, UR4, -R185 ;  /* 0x0000000406067c23 */ /* 0x000fe200080108b9 */
[----:B-1----:R-:W-:Y:S01]  /*8580*/  FMUL.FTZ R132, R0, UR4 ;  /* 0x0000000400847c20 */ /* 0x002fe20008410000 */
[----:B------:R-:W-:Y:S01]  /*8590*/  FADD.FTZ R0, -R135, R138 ;  /* 0x0000008a87007221 */ /* 0x000fe20000010100 */
[----:B------:R-:W-:Y:S02]  /*85a0*/  FMNMX3.FTZ R138, R139, R10, R11, !PT ;  /* 0x0000000a8b8a7276 */ /* 0x000fe4000781000b */
[----:B------:R-:W-:Y:S01]  /*85b0*/  MUFU.EX2 R236, R17 ;  /* 0x0000001100ec7308 */ /* 0x000fe20000000800 */
[----:B------:R-:W-:Y:S01]  /*85c0*/  FSEL R188, R188, RZ, P2 ;  /* 0x000000ffbcbc7208 */ /* 0x000fe20001000000 */
[----:B------:R-:W-:Y:S01]  /*85d0*/  FMUL.FTZ R0, R0, UR4 ;  /* 0x0000000400007c20 */ /* 0x000fe20008410000 */
[----:B------:R-:W-:Y:S01]  /*85e0*/  FFMA.FTZ R7, R7, UR4, -R185 ;  /* 0x0000000407077c23 */ /* 0x000fe200080108b9 */
[C---:B----4-:R-:W-:Y:S01]  /*85f0*/  FMUL.FTZ R36, R134.reuse, R36 ;  /* 0x0000002486247220 */ /* 0x050fe20000410000 */
[----:B------:R-:W-:Y:S01]  /*8600*/  FMUL.FTZ R37, R134, R37 ;  /* 0x0000002586257220 */ /* 0x000fe20000410000 */
[--C-:B------:R-:W-:Y:S01]  /*8610*/  FFMA.FTZ R12, R12, UR4, -R188.reuse ;  /* 0x000000040c0c7c23 */ /* 0x100fe200080108bc */
[--C-:B------:R-:W-:Y:S03]  /*8620*/  FFMA.FTZ R13, R13, UR4, -R188.reuse ;  /* 0x000000040d0d7c23 */ /* 0x100fe600080108bc */
[----:B------:R-:W1:Y:S01]  /*8630*/  MUFU.EX2 R133, R132 ;  /* 0x0000008400857308 */ /* 0x000e620000000800 */
[--C-:B------:R-:W-:Y:S01]  /*8640*/  FFMA.FTZ R8, R8, UR4, -R188.reuse ;  /* 0x0000000408087c23 */ /* 0x100fe200080108bc */
[----:B------:R-:W-:Y:S01]  /*8650*/  FFMA.FTZ R9, R9, UR4, -R188 ;  /* 0x0000000409097c23 */ /* 0x000fe200080108bc */
        /* <DEDUP_REMOVED lines=14> */
[C---:B-1----:R-:W-:Y:S01]  /*8740*/  FMUL.FTZ R38, R133.reuse, R38 ;  /* 0x0000002685267220 */ /* 0x042fe20000410000 */
[C---:B------:R-:W-:Y:S01]  /*8750*/  FMUL.FTZ R39, R133.reuse, R39 ;  /* 0x0000002785277220 */ /* 0x040fe20000410000 */
[C---:B------:R-:W-:Y:S01]  /*8760*/  FMUL.FTZ R50, R133.reuse, R50 ;  /* 0x0000003285327220 */ /* 0x040fe20000410000 */
[C---:B------:R-:W-:Y:S01]  /*8770*/  FMUL.FTZ R51, R133.reuse, R51 ;  /* 0x0000003385337220 */ /* 0x040fe20000410000 */
[C---:B------:R-:W-:Y:S01]  /*8780*/  FMUL.FTZ R54, R133.reuse, R54 ;  /* 0x0000003685367220 */ /* 0x040fe20000410000 */
[C---:B------:R-:W-:Y:S01]  /*8790*/  FMUL.FTZ R55, R133.reuse, R55 ;  /* 0x0000003785377220 */ /* 0x040fe20000410000 */
[C---:B------:R-:W-:Y:S03]  /*87a0*/  FMUL.FTZ R66, R133.reuse, R66 ;  /* 0x0000004285427220 */ /* 0x040fe60000410000 */
[----:B------:R-:W-:Y:S01]  /*87b0*/  MUFU.EX2 R215, R4 ;  /* 0x0000000400d77308 */ /* 0x000fe20000000800 */
[----:B----4-:R-:W-:Y:S01]  /*87c0*/  FMNMX3.FTZ R0, R138, R14, R15, !PT ;  /* 0x0000000e8a007276 */ /* 0x010fe2000781000f */
[C---:B-----5:R-:W-:Y:S01]  /*87d0*/  FMUL.FTZ R40, R132.reuse, R40 ;  /* 0x0000002884287220 */ /* 0x060fe20000410000 */
[C---:B------:R-:W-:Y:S01]  /*87e0*/  FMUL.FTZ R41, R132.reuse, R41 ;  /* 0x0000002984297220 */ /* 0x040fe20000410000 */
[----:B------:R-:W-:Y:S01]  /*87f0*/  FMUL.FTZ R44, R132, R44 ;  /* 0x0000002c842c7220 */ /* 0x000fe20000410000 */
[----:B------:R-:W-:Y:S01]  /*8800*/  FMNMX3.FTZ R0, R0, R26, R27, !PT ;  /* 0x0000001a00007276 */ /* 0x000fe2000781001b */
[C---:B------:R-:W-:Y:S01]  /*8810*/  FMUL.FTZ R45, R132.reuse, R45 ;  /* 0x0000002d842d7220 */ /* 0x040fe20000410000 */
[----:B------:R-:W-:Y:S03]  /*8820*/  FMUL.FTZ R56, R132, R56 ;  /* 0x0000003884387220 */ /* 0x000fe60000410000 */
        /* <DEDUP_REMOVED lines=40> */
[----:B------:R-:W4:Y:S01]  /*8ab0*/  MUFU.EX2 R211, R13 ;  /* 0x0000000d00d37308 */ /* 0x000f220000000800 */
[--C-:B------:R-:W-:Y:S01]  /*8ac0*/  FFMA.FTZ R35, R35, UR4, -R185.reuse ;  /* 0x0000000423237c23 */ /* 0x100fe200080108b9 */
[C---:B------:R-:W-:Y:S01]  /*8ad0*/  FMUL.FTZ R108, R132.reuse, R108 ;  /* 0x0000006c846c7220 */ /* 0x040fe20000410000 */
[----:B------:R-:W-:Y:S01]  /*8ae0*/  FMUL.FTZ R109, R132, R109 ;  /* 0x0000006d846d7220 */ /* 0x000fe20000410000 */
[--C-:B------:R-:W-:Y:S01]  /*8af0*/  FFMA.FTZ R20, R20, UR4, -R186.reuse ;  /* 0x0000000414147c23 */ /* 0x100fe200080108ba */
[----:B------:R-:W-:Y:S01]  /*8b00*/  FFMA.FTZ R186, R21, UR4, -R186 ;  /* 0x0000000415ba7c23 */ /* 0x000fe200080108ba */
[----:B------:R-:W-:Y:S01]  /*8b10*/  FMUL.FTZ R21, R132, R161 ;  /* 0x000000a184157220 */ /* 0x000fe20000410000 */
[C---:B------:R-:W-:Y:S03]  /*8b20*/  FMUL.FTZ R112, R134.reuse, R112 ;  /* 0x0000007086707220 */ /* 0x040fe60000410000 */
[----:B------:R-:W-:Y:S01]  /*8b30*/  MUFU.EX2 R209, R8 ;  /* 0x0000000800d17308 */ /* 0x000fe20000000800 */
[----:B------:R-:W-:Y:S01]  /*8b40*/  FMUL.FTZ R113, R134, R113 ;  /* 0x0000007186717220 */ /* 0x000fe20000410000 */
[C---:B------:R-:W-:Y:S01]  /*8b50*/  FMUL.FTZ R114, R133.reuse, R114 ;  /* 0x0000007285727220 */ /* 0x040fe20000410000 */
[----:B------:R-:W-:Y:S01]  /*8b60*/  FMUL.FTZ R115, R133, R115 ;  /* 0x0000007385737220 */ /* 0x000fe20000410000 */
[--C-:B------:R-:W-:Y:S01]  /*8b70*/  FFMA.FTZ R22, R22, UR4, -R185.reuse ;  /* 0x0000000416167c23 */ /* 0x100fe200080108b9 */
[----:B------:R-:W-:Y:S01]  /*8b80*/  FFMA.FTZ R185, R23, UR4, -R185 ;  /* 0x0000000417b97c23 */ /* 0x000fe200080108b9 */
[C---:B------:R-:W-:Y:S01]  /*8b90*/  FMUL.FTZ R116, R132.reuse, R116 ;  /* 0x0000007484747220 */ /* 0x040fe20000410000 */
[----:B------:R-:W-:Y:S03]  /*8ba0*/  FMUL.FTZ R117, R132, R117 ;  /* 0x0000007584757220 */ /* 0x000fe60000410000 */
[----:B------:R5:W-:Y:S01]  /*8bb0*/  MUFU.EX2 R208, R9 ;  /* 0x0000000900d07308 */ /* 0x000be20000000800 */
[----:B----4-:R-:W-:Y:S01]  /*8bc0*/  F2FP.BF16.F32.PACK_AB R182, R211, R210 ;  /* 0x000000d2d3b6723e */ /* 0x010fe200000010ff */
[--C-:B------:R-:W-:Y:S01]  /*8bd0*/  FFMA.FTZ R29, R29, UR4, -R188.reuse ;  /* 0x000000041d1d7c23 */ /* 0x100fe200080108bc */
[----:B-1----:R-:W-:Y:S01]  /*8be0*/  FMNMX.FTZ R2, R0, R2, !PT ;  /* 0x0000000200027209 */ /* 0x002fe20007810000 */
[C---:B------:R-:W-:Y:S01]  /*8bf0*/  FMUL.FTZ R120, R134.reuse, R120 ;  /* 0x0000007886787220 */ /* 0x040fe20000410000 */
[----:B------:R-:W-:Y:S01]  /*8c00*/  FMUL.FTZ R121, R134, R121 ;  /* 0x0000007986797220 */ /* 0x000fe20000410000 */
[C---:B------:R-:W-:Y:S01]  /*8c10*/  FMUL.FTZ R122, R133.reuse, R122 ;  /* 0x0000007a857a7220 */ /* 0x040fe20000410000 */
[C---:B------:R-:W-:Y:S01]  /*8c20*/  FSETP.NEU.FTZ.AND P2, PT, R2.reuse, -INF , PT ;  /* 0xff8000000200780b */ /* 0x040fe20003f5d000 */
[----:B------:R-:W-:Y:S02]  /*8c30*/  FMUL.FTZ R187, R2, UR4 ;  /* 0x0000000402bb7c20 */ /* 0x000fe40008410000 */
[----:B------:R1:W-:Y:S01]  /*8c40*/  MUFU.EX2 R206, R33 ;  /* 0x0000002100ce7308 */ /* 0x0003e20000000800 */
[----:B------:R-:W-:Y:S01]  /*8c50*/  FMUL.FTZ R123, R133, R123 ;  /* 0x0000007b857b7220 */ /* 0x000fe20000410000 */
[C---:B------:R-:W-:Y:S01]  /*8c60*/  FMUL.FTZ R124, R134.reuse, R124 ;  /* 0x0000007c867c7220 */ /* 0x040fe20000410000 */
[C---:B------:R-:W-:Y:S01]  /*8c70*/  FMUL.FTZ R125, R134.reuse, R125 ;  /* 0x0000007d867d7220 */ /* 0x040fe20000410000 */
[----:B------:R-:W-:Y:S01]  /*8c80*/  FSEL R187, R187, RZ, P2 ;  /* 0x000000ffbbbb7208 */ /* 0x000fe20001000000 */
[C---:B------:R-:W-:Y:S01]  /*8c90*/  FMUL.FTZ R126, R133.reuse, R126 ;  /* 0x0000007e857e7220 */ /* 0x040fe20000410000 */
[----:B------:R-:W-:Y:S01]  /*8ca0*/  FMUL.FTZ R127, R133, R127 ;  /* 0x0000007f857f7220 */ /* 0x000fe20000410000 */
[----:B------:R-:W-:Y:S01]  /*8cb0*/  FMUL.FTZ R128, R134, R128 ;  /* 0x0000008086807220 */ /* 0x000fe20000410000 */
[----:B-----5:R-:W-:Y:S01]  /*8cc0*/  FMUL.FTZ R9, R132, R145 ;  /* 0x0000009184097220 */ /* 0x020fe20000410000 */
[--C-:B------:R-:W-:Y:S01]  /*8cd0*/  FFMA.FTZ R14, R14, UR4, -R187.reuse ;  /* 0x000000040e0e7c23 */ /* 0x100fe200080108bb */
[--C-:B------:R-:W-:Y:S01]  /*8ce0*/  FFMA.FTZ R15, R15, UR4, -R187.reuse ;  /* 0x000000040f0f7c23 */ /* 0x100fe200080108bb */
[--C-:B------:R-:W-:Y:S01]  /*8cf0*/  FFMA.FTZ R10, R10, UR4, -R187.reuse ;  /* 0x000000040a0a7c23 */ /* 0x100fe200080108bb */
[--C-:B------:R-:W-:Y:S01]  /*8d00*/  FFMA.FTZ R11, R11, UR4, -R187.reuse ;  /* 0x000000040b0b7c23 */ /* 0x100fe200080108bb */
[----:B------:R-:W-:Y:S01]  /*8d10*/  MUFU.EX2 R200, R14 ;  /* 0x0000000e00c87308 */ /* 0x000fe20000000800 */
[----:B------:R-:W-:Y:S01]  /*8d20*/  FFMA.FTZ R30, R30, UR4, -R187 ;  /* 0x000000041e1e7c23 */ /* 0x000fe200080108bb */
[C---:B------:R-:W-:Y:S01]  /*8d30*/  FMUL.FTZ R129, R134.reuse, R129 ;  /* 0x0000008186817220 */ /* 0x040fe20000410000 */
[C---:B------:R-:W-:Y:S01]  /*8d40*/  FMUL.FTZ R130, R133.reuse, R130 ;  /* 0x0000008285827220 */ /* 0x040fe20000410000 */
[----:B-1----:R-:W-:Y:S01]  /*8d50*/  FMUL.FTZ R33, R134, R157 ;  /* 0x0000009d86217220 */ /* 0x002fe20000410000 */
[----:B------:R-:W-:Y:S01]  /*8d60*/  FMUL.FTZ R131, R133, R131 ;  /* 0x0000008385837220 */ /* 0x000fe20000410000 */
[--C-:B------:R-:W-:Y:S01]  /*8d70*/  FFMA.FTZ R28, R28, UR4, -R188.reuse ;  /* 0x000000041c1c7c23 */ /* 0x100fe200080108bc */
[--C-:B------:R-:W-:Y:S03]  /*8d80*/  FFMA.FTZ R24, R24, UR4, -R188.reuse ;  /* 0x0000000418187c23 */ /* 0x100fe600080108bc */
[----:B------:R-:W1:Y:S01]  /*8d90*/  MUFU.EX2 R199, R15 ;  /* 0x0000000f00c77308 */ /* 0x000e620000000800 */
[----:B------:R-:W-:Y:S01]  /*8da0*/  FFMA.FTZ R188, R25, UR4, -R188 ;  /* 0x0000000419bc7c23 */ /* 0x000fe200080108bc */
[----:B------:R-:W-:Y:S01]  /*8db0*/  FMUL.FTZ R25, R132, R169 ;  /* 0x000000a984197220 */ /* 0x000fe20000410000 */
[----:B------:R-:W-:Y:S07]  /*8dc0*/  ISETP.GT.AND P2, PT, R228, RZ, PT ;  /* 0x000000ffe400720c */ /* 0x000fee0003f44270 */
[----:B------:R-:W-:Y:S10]  /*8dd0*/  MUFU.EX2 R198, R10 ;  /* 0x0000000a00c67308 */ /* 0x000ff40000000800 */
[----:B------:R-:W-:Y:S01]  /*8de0*/  MUFU.EX2 R201, R185 ;  /* 0x000000b900c97308 */ /* 0x000fe20000000800 */
[----:B-1----:R-:W-:Y:S09]  /*8df0*/  F2FP.BF16.F32.PACK_AB R183, R199, R200 ;  /* 0x000000c8c7b7723e */ /* 0x002ff200000010ff */
[----:B------:R1:W-:Y:S02]  /*8e00*/  MUFU.EX2 R207, R32 ;  /* 0x0000002000cf7308 */ /* 0x0003e40000000800 */
[----:B-1----:R-:W-:Y:S01]  /*8e10*/  FMUL.FTZ R32, R134, R156 ;  /* 0x0000009c86207220 */ /* 0x002fe20000410000 */
[C---:B--2---:R-:W-:Y:S02]  /*8e20*/  LOP3.LUT R172, R228.reuse, R176, RZ, 0x3c, !PT ;  /* 0x000000b0e4ac7212 */ /* 0x044fe400078e3cff */
[----:B------:R-:W-:Y:S03]  /*8e30*/  IADD3 R228, PT, PT, R228, -0x1, RZ ;  /* 0xffffffffe4e47810 */ /* 0x000fe60007ffe0ff */
[----:B------:R-:W-:Y:S03]  /*8e40*/  IMAD.WIDE.U32 R172, R172, -0x326172a9, RZ ;  /* 0xcd9e8d57acac7825 */ /* 0x000fe600078e00ff */
[----:B------:R-:W-:Y:S02]  /*8e50*/  LOP3.LUT R176, R172, R248, RZ, 0x3c, !PT ;  /* 0x000000f8acb07212 */ /* 0x000fe400078e3cff */
        /* <DEDUP_REMOVED lines=8> */
[----:B------:R-:W-:Y:S01]  /*8ee0*/  IMAD.WIDE.U32 R174, R174, -0x2daee0ad, RZ ;  /* 0xd2511f53aeae7825 */ /* 0x000fe200078e00ff */
[----:B---3--:R-:W-:Y:S03]  /*8ef0*/  LOP3.LUT R3, R178, UR15, R17, 0x96, !PT ;  /* 0x0000000fb2037c12 */ /* 0x008fe6000f8e9611 */
[----:B------:R-:W-:Y:S01]  /*8f00*/  IMAD.WIDE.U32 R178, R138, -0x326172a9, RZ ;  /* 0xcd9e8d578ab27825 */ /* 0x000fe200078e00ff */
[----:B------:R-:W-:Y:S03]  /*8f10*/  LOP3.LUT R16, R16, UR13, R175, 0x96, !PT ;  /* 0x0000000d10107c12 */ /* 0x000fe6000f8e96af */
[----:B------:R-:W-:Y:S01]  /*8f20*/  IMAD.WIDE.U32 R194, R172, -0x326172a9, RZ ;  /* 0xcd9e8d57acc27825 */ /* 0x000fe200078e00ff */
[----:B------:R-:W-:Y:S03]  /*8f30*/  LOP3.LUT R17, R242, UR14, R179, 0x96, !PT ;  /* 0x0000000ef2117c12 */ /* 0x000fe6000f8e96b3 */
[----:B------:R-:W-:Y:S01]  /*8f40*/  IMAD.WIDE.U32 R196, R16, -0x326172a9, RZ ;  /* 0xcd9e8d5710c47825 */ /* 0x000fe200078e00ff */
[----:B------:R-:W-:Y:S02]  /*8f50*/  LOP3.LUT R16, R178, UR12, R195, 0x96, !PT ;  /* 0x0000000cb2107c12 */ /* 0x000fe4000f8e96c3 */
[----:B------:R-:W-:Y:S01]  /*8f60*/  MUFU.EX2 R195, R28 ;  /* 0x0000001c00c37308 */ /* 0x000fe20000000800 */
[----:B------:R-:W-:Y:S04]  /*8f70*/  IMAD.WIDE.U32 R172, R3, -0x326172a9, RZ ;  /* 0xcd9e8d5703ac7825 */ /* 0x000fe800078e00ff */
[----:B------:R-:W-:Y:S01]  /*8f80*/  IMAD.WIDE.U32 R202, R16, -0x2daee0ad, RZ ;  /* 0xd2511f5310ca7825 */ /* 0x000fe200078e00ff */
[----:B------:R-:W-:Y:S02]  /*8f90*/  LOP3.LUT R3, R180, UR14, R173, 0x96, !PT ;  /* 0x0000000eb4037c12 */ /* 0x000fe4000f8e96ad */
[----:B------:R-:W-:Y:S01]  /*8fa0*/  LOP3.LUT R18, R172, UR12, R197, 0x96, !PT ;  /* 0x0000000cac127c12 */ /* 0x000fe2000f8e96c5 */
[----:B------:R-:W-:Y:S01]  /*8fb0*/  IMAD.WIDE.U32 R172, R17, -0x2daee0ad, RZ ;  /* 0xd2511f5311ac7825 */ /* 0x000fe200078e00ff */
[----:B------:R-:W1:Y:S02]  /*8fc0*/  MUFU.EX2 R197, R11 ;  /* 0x0000000b00c57308 */ /* 0x000e640000000800 */
[----:B------:R-:W-:Y:S01]  /*8fd0*/  F2FP.BF16.F32.PACK_AB R180, R208, R209 ;  /* 0x000000d1d0b4723e */ /* 0x000fe200000010ff */
[----:B------:R-:W-:Y:S01]  /*8fe0*/  IMAD.WIDE.U32 R204, R18, -0x2daee0ad, RZ ;  /* 0xd2511f5312cc7825 */ /* 0x000fe200078e00ff */
[----:B------:R-:W-:Y:S02]  /*8ff0*/  LOP3.LUT R4, R172, UR26, R203, 0x96, !PT ;  /* 0x0000001aac047c12 */ /* 0x000fe4000f8e96cb */
[----:B------:R-:W-:Y:S01]  /*9000*/  LOP3.LUT R176, R176, UR28, R173, 0x96, !PT ;  /* 0x0000001cb0b07c12 */ /* 0x000fe2000f8e96ad */
[----:B------:R-:W-:Y:S01]  /*9010*/  IMAD.WIDE.U32 R16, R3, -0x2daee0ad, RZ ;  /* 0xd2511f5303107825 */ /* 0x000fe200078e00ff */
[----:B------:R-:W-:Y:S02]  /*9020*/  F2FP.BF16.F32.PACK_AB R173, R212, R213 ;  /* 0x000000d5d4ad723e */ /* 0x000fe400000010ff */
[----:B------:R-:W-:Y:S01]  /*9030*/  MUFU.EX2 R203, R20 ;  /* 0x0000001400cb7308 */ /* 0x000fe20000000800 */
[----:B------:R-:W-:Y:S01]  /*9040*/  IMAD.WIDE.U32 R4, R4, -0x326172a9, RZ ;  /* 0xcd9e8d5704047825 */ /* 0x000fe200078e00ff */
[----:B------:R-:W-:Y:S02]  /*9050*/  LOP3.LUT R16, R16, UR26, R205, 0x96, !PT ;  /* 0x0000001a10107c12 */ /* 0x000fe4000f8e96cd */
[----:B------:R-:W-:Y:S01]  /*9060*/  LOP3.LUT R174, R174, UR28, R17, 0x96, !PT ;  /* 0x0000001caeae7c12 */ /* 0x000fe2000f8e9611 */
[----:B------:R-:W-:Y:S01]  /*9070*/  IMAD.WIDE.U32 R192, R176, -0x326172a9, RZ ;  /* 0xcd9e8d57b0c07825 */ /* 0x000fe200078e00ff */
[----:B------:R-:W-:Y:S01]  /*9080*/  MOV R18, R4 ;  /* 0x0000000400127202 */ /* 0x000fe20000000f00 */
[----:B------:R-:W2:Y:S01]  /*9090*/  LDSM.16.MT88.4 R176, [R217+0xa000] ;  /* 0x00a00000d9b0783b */ /* 0x000ea20000004200 */
[----:B------:R-:W-:Y:S01]  /*90a0*/  PRMT R19, R4, 0x7773, RZ ;  /* 0x0000777304137816 */ /* 0x000fe200000000ff */
[----:B------:R-:W-:Y:S01]  /*90b0*/  IMAD.WIDE.U32 R16, R16, -0x326172a9, RZ ;  /* 0xcd9e8d5710107825 */ /* 0x000fe200078e00ff */
[C---:B------:R-:W-:Y:S01]  /*90c0*/  PRMT R175, R4.reuse, 0x7772, RZ ;  /* 0x0000777204af7816 */ /* 0x040fe200000000ff */
[----:B------:R3:W-:Y:S01]  /*90d0*/  MUFU.EX2 R205, R34 ;  /* 0x0000002200cd7308 */ /* 0x0007e20000000800 */
[----:B------:R-:W-:Y:S01]  /*90e0*/  PRMT R138, R4, 0x7771, RZ ;  /* 0x00007771048a7816 */ /* 0x000fe200000000ff */
[----:B------:R-:W-:Y:S01]  /*90f0*/  IMAD.WIDE.U32 R190, R174, -0x326172a9, RZ ;  /* 0xcd9e8d57aebe7825 */ /* 0x000fe200078e00ff */
[----:B------:R-:W-:Y:S02]  /*9100*/  MOV R4, R16 ;  /* 0x0000001000047202 */ /* 0x000fe40000000f00 */
[----:B------:R-:W-:Y:S02]  /*9110*/  LOP3.LUT R3, R192, UR25, R5, 0x96, !PT ;  /* 0x00000019c0037c12 */ /* 0x000fe4000f8e9605 */
[C---:B------:R-:W-:Y:S02]  /*9120*/  PRMT R6, R16.reuse, 0x7773, RZ ;  /* 0x0000777310067816 */ /* 0x040fe400000000ff */
[C---:B------:R-:W-:Y:S02]  /*9130*/  PRMT R5, R16.reuse, 0x7772, RZ ;  /* 0x0000777210057816 */ /* 0x040fe400000000ff */
[----:B------:R-:W-:Y:S02]  /*9140*/  PRMT R7, R16, 0x7771, RZ ;  /* 0x0000777110077816 */ /* 0x000fe400000000ff */
[----:B------:R-:W-:Y:S02]  /*9150*/  LOP3.LUT R4, R4, 0xff, RZ, 0xc0, !PT ;  /* 0x000000ff04047812 */ /* 0x000fe400078ec0ff */
[----:B------:R-:W-:Y:S01]  /*9160*/  LOP3.LUT R0, R190, UR25, R17, 0x96, !PT ;  /* 0x00000019be007c12 */ /* 0x000fe2000f8e9611 */
[----:B------:R-:W-:Y:S01]  /*9170*/  FMUL.FTZ R17, R134, R153 ;  /* 0x0000009986117220 */ /* 0x000fe20000410000 */
[----:B------:R-:W-:Y:S01]  /*9180*/  PRMT R16, R5, 0x5410, R6 ;  /* 0x0000541005107816 */ /* 0x000fe20000000006 */
[----:B---3--:R-:W-:Y:S01]  /*9190*/  FMUL.FTZ R34, R133, R158 ;  /* 0x0000009e85227220 */ /* 0x008fe20000410000 */
[----:B------:R-:W-:Y:S01]  /*91a0*/  PRMT R14, R4, 0x5410, R7 ;  /* 0x00005410040e7816 */ /* 0x000fe20000000007 */
[----:B------:R-:W-:Y:S01]  /*91b0*/  MUFU.EX2 R190, R188 ;  /* 0x000000bc00be7308 */ /* 0x000fe20000000800 */
[C---:B------:R-:W-:Y:S02]  /*91c0*/  LOP3.LUT R4, R3.reuse, 0xffff, RZ, 0xc0, !PT ;  /* 0x0000ffff03047812 */ /* 0x040fe400078ec0ff */
[----:B------:R-:W-:Y:S02]  /*91d0*/  PRMT R5, R3, 0x7632, R5 ;  /* 0x0000763203057816 */ /* 0x000fe40000000005 */
[----:B------:R-:W-:Y:S01]  /*91e0*/  LOP3.LUT R174, R18, 0xff, RZ, 0xc0, !PT ;  /* 0x000000ff12ae7812 */ /* 0x000fe200078ec0ff */
[----:B------:R-:W-:Y:S01]  /*91f0*/  FMUL.FTZ R18, R133, R154 ;  /* 0x0000009a85127220 */ /* 0x000fe20000410000 */
[----:B------:R-:W-:Y:S02]  /*9200*/  LOP3.LUT R7, R0, 0xffff, RZ, 0xc0, !PT ;  /* 0x0000ffff00077812 */ /* 0x000fe400078ec0ff */
[----:B------:R-:W-:Y:S02]  /*9210*/  LOP3.LUT R13, R3, 0xff, RZ, 0xc0, !PT ;  /* 0x000000ff030d7812 */ /* 0x000fe400078ec0ff */
[----:B------:R-:W-:Y:S02]  /*9220*/  SHF.R.U32.HI R12, RZ, 0x18, R3 ;  /* 0x00000018ff0c7819 */ /* 0x000fe40000011603 */
[----:B------:R-:W-:Y:S02]  /*9230*/  SHF.R.U32.HI R6, RZ, 0x8, R4 ;  /* 0x00000008ff067819 */ /* 0x000fe40000011604 */
[----:B------:R-:W-:Y:S02]  /*9240*/  LOP3.LUT R3, R5, 0xff, RZ, 0xc0, !PT ;  /* 0x000000ff05037812 */ /* 0x000fe400078ec0ff */
[----:B------:R-:W-:Y:S02]  /*9250*/  PRMT R174, R174, 0x5410, R138 ;  /* 0x00005410aeae7816 */ /* 0x000fe4000000008a */
[C---:B------:R-:W-:Y:S02]  /*9260*/  LOP3.LUT R5, R0.reuse, 0xff, RZ, 0xc0, !PT ;  /* 0x000000ff00057812 */ /* 0x040fe400078ec0ff */
[----:B------:R-:W-:Y:S02]  /*9270*/  SHF.R.U32.HI R4, RZ, 0x8, R7 ;  /* 0x00000008ff047819 */ /* 0x000fe40000011607 */
[----:B------:R-:W-:Y:S01]  /*9280*/  PRMT R175, R175, 0x5410, R19 ;  /* 0x00005410afaf7816 */ /* 0x000fe20000000013 */
[----:B------:R-:W-:Y:S01]  /*9290*/  FMUL.FTZ R19, R133, R155 ;  /* 0x0000009b85137220 */ /* 0x000fe20000410000 */
[----:B------:R-:W-:Y:S02]  /*92a0*/  PRMT R7, R5, 0x5410, R4 ;  /* 0x0000541005077816 */ /* 0x000fe40000000004 */
[----:B------:R-:W-:Y:S02]  /*92b0*/  PRMT R12, R3, 0x5410, R12 ;  /* 0x00005410030c7816 */ /* 0x000fe4000000000c */
[--C-:B------:R-:W-:Y:S02]  /*92c0*/  HSET2.LE.AND R174, R174, R227.reuse, PT ;  /* 0x000000e3aeae7233 */ /* 0x100fe40003803000 */
[----:B------:R-:W-:Y:S02]  /*92d0*/  PRMT R3, R0, 0x7632, R3 ;  /* 0x0000763200037816 */ /* 0x000fe40000000003 */
[----:B------:R-:W-:Y:S02]  /*92e0*/  SHF.R.U32.HI R4, RZ, 0x18, R0 ;  /* 0x00000018ff047819 */ /* 0x000fe40000011600 */
[----:B------:R-:W-:Y:S02]  /*92f0*/  LOP3.LUT R175, R175, 0xff00ff, RZ, 0xc0, !PT ;  /* 0x00ff00ffafaf7812 */ /* 0x000fe400078ec0ff */
[----:B------:R-:W-:Y:S02]  /*9300*/  F2FP.BF16.F32.PACK_AB R0, R236, R237 ;  /* 0x000000edec00723e */ /* 0x000fe400000010ff */
[----:B------:R-:W-:Y:S01]  /*9310*/  PRMT R6, R13, 0x5410, R6 ;  /* 0x000054100d067816 */ /* 0x000fe20000000006 */
[----:B------:R-:W-:Y:S01]  /*9320*/  FMUL.FTZ R13, R132, R149 ;  /* 0x00000095840d7220 */ /* 0x000fe20000410000 */
[----:B------:R-:W-:Y:S02]  /*9330*/  LOP3.LUT R174, R0, R174, RZ, 0xc0, !PT ;  /* 0x000000ae00ae7212 */ /* 0x000fe400078ec0ff */
[--C-:B------:R-:W-:Y:S02]  /*9340*/  HSET2.LE.AND R175, R175, R227.reuse, PT ;  /* 0x000000e3afaf7233 */ /* 0x100fe40003803000 */
[----:B------:R-:W-:Y:S02]  /*9350*/  F2FP.BF16.F32.PACK_AB R0, R234, R235 ;  /* 0x000000ebea00723e */ /* 0x000fe400000010ff */
[----:B------:R-:W-:Y:S02]  /*9360*/  LOP3.LUT R3, R3, 0xff, RZ, 0xc0, !PT ;  /* 0x000000ff03037812 */ /* 0x000fe400078ec0ff */
[----:B------:R-:W-:Y:S01]  /*9370*/  LOP3.LUT R175, R0, R175, RZ, 0xc0, !PT ;  /* 0x000000af00af7212 */ /* 0x000fe200078ec0ff */
[----:B------:R-:W-:Y:S01]  /*9380*/  FADD.FTZ R0, -R2, R139 ;  /* 0x0000008b02007221 */ /* 0x000fe20000010100 */
[--C-:B------:R-:W-:Y:S01]  /*9390*/  HSET2.LE.AND R172, R6, R227.reuse, PT ;  /* 0x000000e306ac7233 */ /* 0x100fe20003803000 */
[----:B------:R-:W-:Y:S01]  /*93a0*/  FMUL.FTZ R6, R133, R142 ;  /* 0x0000008e85067220 */ /* 0x000fe20000410000 */
[----:B------:R-:W-:Y:S01]  /*93b0*/  PRMT R8, R3, 0x5410, R4 ;  /* 0x0000541003087816 */ /* 0x000fe20000000004 */
[----:B------:R-:W-:Y:S01]  /*93c0*/  FMUL.FTZ R0, R0, UR4 ;  /* 0x0000000400007c20 */ /* 0x000fe20008410000 */
[----:B------:R-:W-:Y:S02]  /*93d0*/  F2FP.BF16.F32.PACK_AB R3, R214, R215 ;  /* 0x000000d7d603723e */ /* 0x000fe400000010ff */
[----:B------:R-:W-:Y:S01]  /*93e0*/  LOP3.LUT R5, R16, 0xff00ff, RZ, 0xc0, !PT ;  /* 0x00ff00ff10057812 */ /* 0x000fe200078ec0ff */
[----:B------:R-:W-:Y:S01]  /*93f0*/  FMUL.FTZ R16, R134, R152 ;  /* 0x0000009886107220 */ /* 0x000fe20000410000 */
[----:B------:R-:W-:Y:S01]  /*9400*/  LOP3.LUT R172, R3, R172, RZ, 0xc0, !PT ;  /* 0x000000ac03ac7212 */ /* 0x000fe200078ec0ff */
[----:B------:R-:W3:Y:S01]  /*9410*/  MUFU.EX2 R0, R0 ;  /* 0x0000000000007308 */ /* 0x000ee20000000800 */
[--C-:B------:R-:W-:Y:S01]  /*9420*/  HSET2.LE.AND R3, R12, R227.reuse, PT ;  /* 0x000000e30c037233 */ /* 0x100fe20003803000 */
[----:B------:R-:W-:Y:S01]  /*9430*/  FMUL.FTZ R12, R132, R148 ;  /* 0x00000094840c7220 */ /* 0x000fe20000410000 */
[--C-:B------:R-:W-:Y:S02]  /*9440*/  HSET2.LE.AND R4, R14, R227.reuse, PT ;  /* 0x000000e30e047233 */ /* 0x100fe40003803000 */
[--C-:B------:R-:W-:Y:S02]  /*9450*/  HSET2.LE.AND R5, R5, R227.reuse, PT ;  /* 0x000000e305057233 */ /* 0x100fe40003803000 */
[----:B------:R-:W-:Y:S02]  /*9460*/  LOP3.LUT R173, R173, R3, RZ, 0xc0, !PT ;  /* 0x00000003adad7212 */ /* 0x000fe400078ec0ff */
[----:B------:R-:W-:Y:S01]  /*9470*/  LOP3.LUT R182, R182, R4, RZ, 0xc0, !PT ;  /* 0x00000004b6b67212 */ /* 0x000fe200078ec0ff */
[C---:B------:R-:W-:Y:S01]  /*9480*/  FMUL.FTZ R4, R134.reuse, R140 ;  /* 0x0000008c86047220 */ /* 0x040fe20000410000 */
[----:B------:R-:W-:Y:S01]  /*9490*/  LOP3.LUT R183, R183, R5, RZ, 0xc0, !PT ;  /* 0x00000005b7b77212 */ /* 0x000fe200078ec0ff */
[----:B------:R-:W-:Y:S01]  /*94a0*/  FMUL.FTZ R5, R134, R141 ;  /* 0x0000008d86057220 */ /* 0x000fe20000410000 */
[--C-:B------:R-:W-:Y:S01]  /*94b0*/  HSET2.LE.AND R3, R7, R227.reuse, PT ;  /* 0x000000e307037233 */ /* 0x100fe20003803000 */
[----:B------:R-:W-:Y:S01]  /*94c0*/  FMUL.FTZ R7, R133, R143 ;  /* 0x0000008f85077220 */ /* 0x000fe20000410000 */
[--C-:B------:R-:W-:Y:S01]  /*94d0*/  HSET2.LE.AND R8, R8, R227.reuse, PT ;  /* 0x000000e308087233 */ /* 0x100fe20003803000 */
[----:B------:R-:W4:Y:S01]  /*94e0*/  LDSM.16.MT88.4 R140, [R219+0xa000] ;  /* 0x00a00000db8c783b */ /* 0x000f220000004200 */
[----:B-1----:R-:W-:Y:S01]  /*94f0*/  F2FP.BF16.F32.PACK_AB R181, R197, R198 ;  /* 0x000000c6c5b5723e */ /* 0x002fe200000010ff */
[----:B---3--:R-:W-:Y:S01]  /*9500*/  FMUL.FTZ R10, R0, R146 ;  /* 0x00000092000a7220 */ /* 0x008fe20000410000 */
[----:B------:R-:W-:Y:S01]  /*9510*/  LOP3.LUT R180, R180, R3, RZ, 0xc0, !PT ;  /* 0x00000003b4b47212 */ /* 0x000fe200078ec0ff */
[----:B------:R-:W-:Y:S01]  /*9520*/  FMUL.FTZ R11, R0, R147 ;  /* 0x00000093000b7220 */ /* 0x000fe20000410000 */
[-C--:B--2---:R-:W-:Y:S05]  /*9530*/  HMMA.16816.F32.BF16 R4, R172, R176.reuse, R4 ;  /* 0x000000b0ac04723c */ /* 0x084fea0000041804 */
[----:B------:R-:W-:Y:S01]  /*9540*/  LOP3.LUT R181, R181, R8, RZ, 0xc0, !PT ;  /* 0x00000008b5b57212 */ /* 0x000fe200078ec0ff */
[----:B------:R-:W-:Y:S01]  /*9550*/  FMUL.FTZ R8, R132, R144 ;  /* 0x0000009084087220 */ /* 0x000fe20000410000 */
[----:B------:R-:W-:Y:S01]  /*9560*/  IADD3 R148, PT, PT, R218, R184, RZ ;  /* 0x000000b8da947210 */ /* 0x000fe20007ffe0ff */
[----:B------:R-:W1:Y:S01]  /*9570*/  LDSM.16.MT88.4 R144, [R184] ;  /* 0x00000000b890783b */ /* 0x000e620000004200 */
        /* <DEDUP_REMOVED lines=20> */
[-C--:B----4-:R-:W-:Y:S03]  /*96c0*/  HMMA.16816.F32.BF16 R36, R172, R140.reuse, R36 ;  /* 0x0000008cac24723c */ /* 0x090fe60000041824 */
        /* <DEDUP_REMOVED lines=8> */
[----:B------:R-:W-:Y:S01]  /*9750*/  FMUL.FTZ R119, R0, R119 ;  /* 0x0000007700777220 */ /* 0x000fe20000410000 */
[----:B------:R-:W-:Y:S01]  /*9760*/  LOP3.LUT R150, R196, UR27, R191, 0x96, !PT ;  /* 0x0000001bc4967c12 */ /* 0x000fe2000f8e96bf */
[-C--:B------:R-:W-:Y:S01]  /*9770*/  HMMA.16816.F32.BF16 R44, R180, R142.reuse, R44 ;  /* 0x0000008eb42c723c */ /* 0x080fe2000004182c */
[----:B------:R2:W-:Y:S02]  /*9780*/  MUFU.EX2 R196, R22 ;  /* 0x0000001600c47308 */ /* 0x0005e40000000800 */
[----:B------:R-:W-:Y:S01]  /*9790*/  LOP3.LUT R138, R194, UR27, R193, 0x96, !PT ;  /* 0x0000001bc28a7c12 */ /* 0x000fe2000f8e96c1 */
[----:B------:R-:W-:Y:S01]  /*97a0*/  IMAD.WIDE.U32 R150, R150, -0x2daee0ad, RZ ;  /* 0xd2511f5396967825 */ /* 0x000fe200078e00ff */
[----:B------:R-:W-:Y:S03]  /*97b0*/  F2FP.BF16.F32.PACK_AB R178, R206, R207 ;  /* 0x000000cfceb2723e */ /* 0x000fe600000010ff */
[----:B------:R-:W-:Y:S01]  /*97c0*/  FFMA.FTZ R134, R134, R241, R215 ;  /* 0x000000f186867223 */ /* 0x000fe200000100d7 */
[C---:B------:R-:W-:Y:S01]  /*97d0*/  HMMA.16816.F32.BF16 R48, R172.reuse, R142, R48 ;  /* 0x0000008eac30723c */ /* 0x040fe20000041830 */
[----:B------:R-:W3:Y:S01]  /*97e0*/  LDSM.16.MT88.4 R140, [R148] ;  /* 0x00000000948c783b */ /* 0x000ee20000004200 */
[----:B------:R4:W-:Y:S02]  /*97f0*/  MUFU.EX2 R194, R29 ;  /* 0x0000001d00c27308 */ /* 0x0009e40000000800 */
[----:B------:R-:W-:Y:S01]  /*9800*/  PRMT R155, R150, 0x7771, RZ ;  /* 0x00007771969b7816 */ /* 0x000fe200000000ff */
[----:B------:R-:W-:Y:S01]  /*9810*/  IMAD.WIDE.U32 R138, R138, -0x2daee0ad, RZ ;  /* 0xd2511f538a8a7825 */ /* 0x000fe200078e00ff */
[----:B------:R-:W-:Y:S02]  /*9820*/  LOP3.LUT R3, R204, UR10, R151, 0x96, !PT ;  /* 0x0000000acc037c12 */ /* 0x000fe4000f8e9697 */
[-C--:B-1----:R-:W-:Y:S04]  /*9830*/  HMMA.16816.F32.BF16 R52, R172, R144.reuse, R52 ;  /* 0x00000090ac34723c */ /* 0x082fe80000041834 */
[----:B------:R1:W5:Y:S01]  /*9840*/  MUFU.EX2 R204, R35 ;  /* 0x0000002300cc7308 */ /* 0x0003620000000800 */
[----:B--2---:R-:W-:Y:S01]  /*9850*/  FMUL.FTZ R22, R0, R162 ;  /* 0x000000a200167220 */ /* 0x004fe20000410000 */
[----:B------:R-:W-:Y:S02]  /*9860*/  MOV R153, R138 ;  /* 0x0000008a00997202 */ /* 0x000fe40000000f00 */
[----:B------:R-:W-:Y:S01]  /*9870*/  PRMT R152, R138, 0x7773, RZ ;  /* 0x000077738a987816 */ /* 0x000fe200000000ff */
[C---:B------:R-:W-:Y:S05]  /*9880*/  HMMA.16816.F32.BF16 R56, R180.reuse, R144, R56 ;  /* 0x00000090b438723c */ /* 0x040fea0000041838 */
[----:B------:R2:W-:Y:S01]  /*9890*/  MUFU.EX2 R193, R30 ;  /* 0x0000001e00c17308 */ /* 0x0005e20000000800 */
[----:B----4-:R-:W-:Y:S01]  /*98a0*/  FMUL.FTZ R29, R132, R165 ;  /* 0x000000a5841d7220 */ /* 0x010fe20000410000 */
[C---:B------:R-:W-:Y:S02]  /*98b0*/  PRMT R149, R138.reuse, 0x7772, RZ ;  /* 0x000077728a957816 */ /* 0x040fe400000000ff */
[----:B------:R-:W-:Y:S01]  /*98c0*/  PRMT R154, R138, 0x7771, RZ ;  /* 0x000077718a9a7816 */ /* 0x000fe200000000ff */
[-C--:B------:R-:W-:Y:S05]  /*98d0*/  HMMA.16816.F32.BF16 R60, R180, R146.reuse, R60 ;  /* 0x00000092b43c723c */ /* 0x080fea000004183c */
[----:B------:R4:W-:Y:S01]  /*98e0*/  MUFU.EX2 R191, R24 ;  /* 0x0000001800bf7308 */ /* 0x0009e20000000800 */
[----:B-1----:R-:W-:Y:S01]  /*98f0*/  FMUL.FTZ R35, R133, R159 ;  /* 0x0000009f85237220 */ /* 0x002fe20000410000 */
[----:B------:R-:W-:Y:S01]  /*9900*/  LOP3.LUT R138, R153, 0xff, RZ, 0xc0, !PT ;  /* 0x000000ff998a7812 */ /* 0x000fe200078ec0ff */
[----:B------:R-:W-:Y:S01]  /*9910*/  FFMA.FTZ R133, R133, R240, R213 ;  /* 0x000000f085857223 */ /* 0x000fe200000100d5 */
[----:B------:R-:W-:Y:S01]  /*9920*/  PRMT R152, R149, 0x5410, R152 ;  /* 0x0000541095987816 */ /* 0x000fe20000000098 */
[C---:B------:R-:W-:Y:S01]  /*9930*/  HMMA.16816.F32.BF16 R64, R172.reuse, R146, R64 ;  /* 0x00000092ac40723c */ /* 0x040fe20000041840 */
[----:B------:R-:W1:Y:S03]  /*9940*/  LDSM.16.MT88.4 R144, [R217+0xb000] ;  /* 0x00b00000d990783b */ /* 0x000e660000004200 */
[----:B--2---:R-:W-:Y:S01]  /*9950*/  FMUL.FTZ R30, R0, R166 ;  /* 0x000000a6001e7220 */ /* 0x004fe20000410000 */
[----:B------:R-:W-:Y:S02]  /*9960*/  PRMT R154, R138, 0x5410, R154 ;  /* 0x000054108a9a7816 */ /* 0x000fe4000000009a */
[----:B------:R-:W-:Y:S01]  /*9970*/  PRMT R151, R150, 0x7773, RZ ;  /* 0x0000777396977816 */ /* 0x000fe200000000ff */
[-C--:B---3--:R-:W-:Y:S03]  /*9980*/  HMMA.16816.F32.BF16 R68, R172, R140.reuse, R68 ;  /* 0x0000008cac44723c */ /* 0x088fe60000041844 */
[----:B------:R-:W-:Y:S01]  /*9990*/  LOP3.LUT R139, R202, UR10, R139, 0x96, !PT ;  /* 0x0000000aca8b7c12 */ /* 0x000fe2000f8e968b */
[----:B----4-:R-:W-:Y:S01]  /*99a0*/  FMUL.FTZ R24, R132, R168 ;  /* 0x000000a884187220 */ /* 0x010fe20000410000 */
[----:B------:R-:W2:Y:S01]  /*99b0*/  MUFU.EX2 R202, R186 ;  /* 0x000000ba00ca7308 */ /* 0x000ea20000000800 */
[----:B-----5:R-:W-:Y:S02]  /*99c0*/  F2FP.BF16.F32.PACK_AB R179, R204, R205 ;  /* 0x000000cdccb3723e */ /* 0x020fe400000010ff */
[C---:B------:R-:W-:Y:S04]  /*99d0*/  HMMA.16816.F32.BF16 R72, R180.reuse, R140, R72 ;  /* 0x0000008cb448723c */ /* 0x040fe80000041848 */
[----:B------:R-:W-:Y:S02]  /*99e0*/  LOP3.LUT R20, R139, 0xffff, RZ, 0xc0, !PT ;  /* 0x0000ffff8b147812 */ /* 0x000fe400078ec0ff */
[----:B------:R-:W-:Y:S02]  /*99f0*/  F2FP.BF16.F32.PACK_AB R177, R201, R196 ;  /* 0x000000c4c9b1723e */ /* 0x000fe400000010ff */
[-C--:B------:R-:W-:Y:S03]  /*9a00*/  HMMA.16816.F32.BF16 R76, R180, R142.reuse, R76 ;  /* 0x0000008eb44c723c */ /* 0x080fe6000004184c */
[----:B------:R-:W-:Y:S02]  /*9a10*/  PRMT R138, R139, 0x7632, R138 ;  /* 0x000076328b8a7816 */ /* 0x000fe4000000008a */
[----:B--2---:R-:W-:Y:S03]  /*9a20*/  F2FP.BF16.F32.PACK_AB R176, R202, R203 ;  /* 0x000000cbcab0723e */ /* 0x004fe600000010ff */
[C---:B------:R-:W-:Y:S01]  /*9a30*/  HMMA.16816.F32.BF16 R80, R172.reuse, R142, R80 ;  /* 0x0000008eac50723c */ /* 0x040fe20000041850 */
[----:B------:R-:W2:Y:S03]  /*9a40*/  LDSM.16.MT88.4 R140, [R219+0xb000] ;  /* 0x00b00000db8c783b */ /* 0x000ea60000004200 */
[----:B------:R-:W-:Y:S04]  /*9a50*/  LOP3.LUT R138, R138, 0xff, RZ, 0xc0, !PT ;  /* 0x000000ff8a8a7812 */ /* 0x000fe800078ec0ff */
        /* <DEDUP_REMOVED lines=8> */
[----:B------:R-:W-:Y:S02]  /*9ae0*/  MOV R141, R150 ;  /* 0x00000096008d7202 */ /* 0x000fe40000000f00 */
[-C--:B------:R-:W-:Y:S03]  /*9af0*/  HMMA.16816.F32.BF16 R108, R180, R142.reuse, R108 ;  /* 0x0000008eb46c723c */ /* 0x080fe6000004186c */
[----:B------:R-:W-:Y:S02]  /*9b00*/  PRMT R156, R140, 0x5410, R151 ;  /* 0x000054108c9c7816 */ /* 0x000fe40000000097 */
[----:B------:R-:W-:Y:S02]  /*9b10*/  LOP3.LUT R149, R141, 0xff, RZ, 0xc0, !PT ;  /* 0x000000ff8d957812 */ /* 0x000fe400078ec0ff */
[----:B------:R-:W-:Y:S01]  /*9b20*/  LOP3.LUT R151, R139, 0xff, RZ, 0xc0, !PT ;  /* 0x000000ff8b977812 */ /* 0x000fe200078ec0ff */
[C---:B------:R-:W-:Y:S01]  /*9b30*/  HMMA.16816.F32.BF16 R112, R172.reuse, R142, R112 ;  /* 0x0000008eac70723c */ /* 0x040fe20000041870 */
[----:B------:R-:W2:Y:S03]  /*9b40*/  LDSM.16.MT88.4 R140, [R148+0x1000] ;  /* 0x00100000948c783b */ /* 0x000ea60000004200 */
[----:B------:R-:W-:Y:S02]  /*9b50*/  PRMT R149, R149, 0x5410, R155 ;  /* 0x0000541095957816 */ /* 0x000fe4000000009b */
[----:B------:R-:W-:Y:S02]  /*9b60*/  SHF.R.U32.HI R150, RZ, 0x18, R139 ;  /* 0x00000018ff967819 */ /* 0x000fe4000001168b */
[-C--:B-1----:R-:W-:Y:S03]  /*9b70*/  HMMA.16816.F32.BF16 R32, R172, R144.reuse, R32 ;  /* 0x00000090ac20723c */ /* 0x082fe60000041820 */
[C---:B------:R-:W-:Y:S02]  /*9b80*/  LOP3.LUT R139, R3.reuse, 0xffff, RZ, 0xc0, !PT ;  /* 0x0000ffff038b7812 */ /* 0x040fe400078ec0ff */
[----:B------:R-:W-:Y:S02]  /*9b90*/  PRMT R150, R138, 0x5410, R150 ;  /* 0x000054108a967816 */ /* 0x000fe40000000096 */
[----:B------:R-:W-:Y:S01]  /*9ba0*/  SHF.R.U32.HI R28, RZ, 0x8, R139 ;  /* 0x00000008ff1c7819 */ /* 0x000fe2000001168b */
[C---:B------:R-:W-:Y:S04]  /*9bb0*/  HMMA.16816.F32.BF16 R116, R180.reuse, R144, R116 ;  /* 0x00000090b474723c */ /* 0x040fe80000041874 */
[----:B------:R-:W-:Y:S02]  /*9bc0*/  LOP3.LUT R145, R3, 0xff, RZ, 0xc0, !PT ;  /* 0x000000ff03917812 */ /* 0x000fe400078ec0ff */
[----:B------:R-:W-:Y:S02]  /*9bd0*/  SHF.R.U32.HI R139, RZ, 0x18, R3 ;  /* 0x00000018ff8b7819 */ /* 0x000fe40000011603 */
[--C-:B------:R-:W-:Y:S02]  /*9be0*/  PRMT R185, R145, 0x5410, R28.reuse ;  /* 0x0000541091b97816 */ /* 0x100fe4000000001c */
[----:B------:R-:W-:Y:S01]  /*9bf0*/  PRMT R28, R3, 0x7632, R28 ;  /* 0x00007632031c7816 */ /* 0x000fe2000000001c */
[----:B------:R-:W-:Y:S01]  /*9c00*/  FFMA.FTZ R3, R31, UR4, -R187 ;  /* 0x000000041f037c23 */ /* 0x000fe200080108bb */
[----:B------:R-:W-:Y:S01]  /*9c10*/  SHF.R.U32.HI R144, RZ, 0x8, R20 ;  /* 0x00000008ff907819 */ /* 0x000fe20000011614 */
[----:B------:R-:W-:Y:S01]  /*9c20*/  FMUL.FTZ R20, R132, R160 ;  /* 0x000000a084147220 */ /* 0x000fe20000410000 */
[----:B------:R-:W-:Y:S01]  /*9c30*/  FMUL.FTZ R31, R0, R167 ;  /* 0x000000a7001f7220 */ /* 0x000fe20000410000 */
[----:B------:R1:W3:Y:S01]  /*9c40*/  MUFU.EX2 R192, R3 ;  /* 0x0000000300c07308 */ /* 0x0002e20000000800 */
[----:B------:R-:W-:Y:S01]  /*9c50*/  LDSM.16.MT88.4 R160, [R184+0x800] ;  /* 0x00080000b8a0783b */ /* 0x000fe20000004200 */
[--C-:B------:R-:W-:Y:S02]  /*9c60*/  HSET2.LE.AND R168, R185, R227.reuse, PT ;  /* 0x000000e3b9a87233 */ /* 0x100fe40003803000 */
[----:B------:R-:W-:Y:S01]  /*9c70*/  LOP3.LUT R138, R28, 0xff, RZ, 0xc0, !PT ;  /* 0x000000ff1c8a7812 */ /* 0x000fe200078ec0ff */
[-C--:B------:R-:W-:Y:S03]  /*9c80*/  HMMA.16816.F32.BF16 R20, R180, R146.reuse, R20 ;  /* 0x00000092b414723c */ /* 0x080fe60000041814 */
[----:B------:R-:W-:Y:S01]  /*9c90*/  PRMT R145, R138, 0x5410, R139 ;  /* 0x000054108a917816 */ /* 0x000fe2000000008b */
[----:B------:R-:W-:Y:S01]  /*9ca0*/  FMUL.FTZ R28, R132, R164 ;  /* 0x000000a4841c7220 */ /* 0x000fe20000410000 */
[----:B------:R-:W-:Y:S01]  /*9cb0*/  LOP3.LUT R138, R152, 0xff00ff, RZ, 0xc0, !PT ;  /* 0x00ff00ff988a7812 */ /* 0x000fe200078ec0ff */
[----:B------:R-:W-:Y:S01]  /*9cc0*/  LDSM.16.MT88.4 R164, [R148+0x800] ;  /* 0x0008000094a4783b */ /* 0x000fe20000004200 */
[----:B------:R-:W-:Y:S01]  /*9cd0*/  PRMT R151, R151, 0x5410, R144 ;  /* 0x0000541097977816 */ /* 0x000fe20000000090 */
[C---:B------:R-:W-:Y:S04]  /*9ce0*/  HMMA.16816.F32.BF16 R120, R172.reuse, R146, R120 ;  /* 0x00000092ac78723c */ /* 0x040fe80000041878 */
[--C-:B-1----:R-:W-:Y:S01]  /*9cf0*/  HSET2.LE.AND R3, R154, R227.reuse, PT ;  /* 0x000000e39a037233 */ /* 0x102fe20003803000 */
[--C-:B------:R-:W-:Y:S01]  /*9d00*/  FFMA.FTZ R144, R26, UR4, -R187.reuse ;  /* 0x000000041a907c23 */ /* 0x100fe200080108bb */
[----:B------:R-:W1:Y:S01]  /*9d10*/  LDSM.16.MT88.4 R152, [R217+0xa800] ;  /* 0x00a80000d998783b */ /* 0x000e620000004200 */
[----:B------:R-:W-:Y:S01]  /*9d20*/  FFMA.FTZ R187, R27, UR4, -R187 ;  /* 0x000000041bbb7c23 */ /* 0x000fe200080108bb */
[-C--:B--2---:R-:W-:Y:S01]  /*9d30*/  HMMA.16816.F32.BF16 R124, R172, R140.reuse, R124 ;  /* 0x0000008cac7c723c */ /* 0x084fe2000004187c */
[----:B------:R-:W-:Y:S02]  /*9d40*/  MUFU.EX2 R189, R144 ;  /* 0x0000009000bd7308 */ /* 0x000fe40000000800 */
[C---:B------:R-:W-:Y:S01]  /*9d50*/  FMUL.FTZ R26, R0.reuse, R170 ;  /* 0x000000aa001a7220 */ /* 0x040fe20000410000 */
[----:B------:R-:W-:Y:S01]  /*9d60*/  FMUL.FTZ R27, R0, R171 ;  /* 0x000000ab001b7220 */ /* 0x000fe20000410000 */
[----:B------:R-:W-:Y:S01]  /*9d70*/  LOP3.LUT R178, R178, R3, RZ, 0xc0, !PT ;  /* 0x00000003b2b27212 */ /* 0x000fe200078ec0ff */
[----:B------:R-:W-:Y:S01]  /*9d80*/  FFMA.FTZ R132, R132, R239, R209 ;  /* 0x000000ef84847223 */ /* 0x000fe200000100d1 */
[----:B------:R-:W-:Y:S01]  /*9d90*/  LOP3.LUT R3, R156, 0xff00ff, RZ, 0xc0, !PT ;  /* 0x00ff00ff9c037812 */ /* 0x000fe200078ec0ff */
[C---:B------:R-:W-:Y:S01]  /*9da0*/  HMMA.16816.F32.BF16 R28, R180.reuse, R140, R28 ;  /* 0x0000008cb41c723c */ /* 0x040fe2000004181c */
[----:B------:R-:W2:Y:S02]  /*9db0*/  LDSM.16.MT88.4 R156, [R219+0xa800] ;  /* 0x00a80000db9c783b */ /* 0x000ea40000004200 */
[----:B------:R4:W5:Y:S01]  /*9dc0*/  MUFU.EX2 R188, R187 ;  /* 0x000000bb00bc7308 */ /* 0x0009620000000800 */
[--C-:B------:R-:W-:Y:S01]  /*9dd0*/  HSET2.LE.AND R139, R151, R227.reuse, PT ;  /* 0x000000e3978b7233 */ /* 0x100fe20003803000 */
[----:B------:R-:W-:Y:S01]  /*9de0*/  FFMA.FTZ R0, R0, R238, R198 ;  /* 0x000000ee00007223 */ /* 0x000fe200000100c6 */
[--C-:B------:R-:W-:Y:S02]  /*9df0*/  HSET2.LE.AND R138, R138, R227.reuse, PT ;  /* 0x000000e38a8a7233 */ /* 0x100fe40003803000 */
[-C--:B------:R-:W-:Y:S01]  /*9e00*/  HMMA.16816.F32.BF16 R24, R180, R142.reuse, R24 ;  /* 0x0000008eb418723c */ /* 0x080fe20000041818 */
[----:B------:R-:W2:Y:S02]  /*9e10*/  LDSM.16.MT88.4 R180, [R217+0xb800] ;  /* 0x00b80000d9b4783b */ /* 0x000ea40000004200 */
[----:B------:R-:W-:Y:S01]  /*9e20*/  LOP3.LUT R176, R176, R139, RZ, 0xc0, !PT ;  /* 0x0000008bb0b07212 */ /* 0x000fe200078ec0ff */
[----:B------:R-:W-:Y:S01]  /*9e30*/  FADD.FTZ R0, R197, R0 ;  /* 0x00000000c5007221 */ /* 0x000fe20000010000 */
[--C-:B------:R-:W-:Y:S02]  /*9e40*/  HSET2.LE.AND R139, R3, R227.reuse, PT ;  /* 0x000000e3038b7233 */ /* 0x100fe40003803000 */
[--C-:B------:R-:W-:Y:S01]  /*9e50*/  HSET2.LE.AND R3, R150, R227.reuse, PT ;  /* 0x000000e396037233 */ /* 0x100fe20003803000 */
[----:B------:R-:W-:Y:S01]  /*9e60*/  HMMA.16816.F32.BF16 R128, R172, R142, R128 ;  /* 0x0000008eac80723c */ /* 0x000fe20000041880 */
[----:B------:R-:W2:Y:S03]  /*9e70*/  LDSM.16.MT88.4 R172, [R219+0xb800] ;  /* 0x00b80000dbac783b */ /* 0x000ea60000004200 */
[----:B------:R-:W-:Y:S01]  /*9e80*/  LOP3.LUT R179, R179, R138, RZ, 0xc0, !PT ;  /* 0x0000008ab3b37212 */ /* 0x000fe200078ec0ff */
[----:B------:R-:W-:Y:S01]  /*9e90*/  FADD.FTZ R0, R200, R0 ;  /* 0x00000000c8007221 */ /* 0x000fe20000010000 */
[----:B------:R-:W-:Y:S02]  /*9ea0*/  LOP3.LUT R177, R177, R3, RZ, 0xc0, !PT ;  /* 0x00000003b1b17212 */ /* 0x000fe400078ec0ff */
[--C-:B------:R-:W-:Y:S01]  /*9eb0*/  HSET2.LE.AND R138, R149, R227.reuse, PT ;  /* 0x000000e3958a7233 */ /* 0x100fe20003803000 */
[----:B----4-:R-:W4:Y:S01]  /*9ec0*/  LDSM.16.MT88.4 R184, [R184+0x1800] ;  /* 0x00180000b8b8783b */ /* 0x010f220000004200 */
[----:B------:R-:W-:Y:S01]  /*9ed0*/  F2FP.BF16.F32.PACK_AB R170, R194, R195 ;  /* 0x000000c3c2aa723e */ /* 0x000fe200000010ff */
[----:B------:R-:W-:Y:S01]  /*9ee0*/  FADD.FTZ R0, R199, R0 ;  /* 0x00000000c7007221 */ /* 0x000fe20000010000 */
[----:B------:R-:W-:Y:S01]  /*9ef0*/  HSET2.LE.AND R169, R145, R227, PT ;  /* 0x000000e391a97233 */ /* 0x000fe20003803000 */
[-C--:B-1----:R-:W-:Y:S04]  /*9f00*/  HMMA.16816.F32.BF16 R140, R176, R152.reuse, R4 ;  /* 0x00000098b08c723c */ /* 0x082fe80000041804 */
[----:B------:R1:W4:Y:S01]  /*9f10*/  LDSM.16.MT88.4 R4, [R148+0x1800] ;  /* 0x001800009404783b */ /* 0x0003220000004200 */
[----:B------:R-:W-:Y:S02]  /*9f20*/  LOP3.LUT R170, R170, R138, RZ, 0xc0, !PT ;  /* 0x0000008aaaaa7212 */ /* 0x000fe400078ec0ff */
[----:B---3--:R-:W-:Y:S02]  /*9f30*/  F2FP.BF16.F32.PACK_AB R171, R192, R193 ;  /* 0x000000c1c0ab723e */ /* 0x008fe400000010ff */
[----:B------:R-:W-:Y:S02]  /*9f40*/  F2FP.BF16.F32.PACK_AB R3, R190, R191 ;  /* 0x000000bfbe03723e */ /* 0x000fe400000010ff */
[----:B-----5:R-:W-:Y:S02]  /*9f50*/  F2FP.BF16.F32.PACK_AB R138, R188, R189 ;  /* 0x000000bdbc8a723e */ /* 0x020fe400000010ff */
[----:B------:R-:W-:Y:S02]  /*9f60*/  LOP3.LUT R171, R171, R139, RZ, 0xc0, !PT ;  /* 0x0000008babab7212 */ /* 0x000fe400078ec0ff */
[----:B------:R-:W-:Y:S01]  /*9f70*/  LOP3.LUT R168, R3, R168, RZ, 0xc0, !PT ;  /* 0x000000a803a87212 */ /* 0x000fe200078ec0ff */
[----:B------:R-:W-:Y:S01]  /*9f80*/  FADD.FTZ R3, R212, R133 ;  /* 0x00000085d4037221 */ /* 0x000fe20000010000 */
[----:B------:R-:W-:Y:S02]  /*9f90*/  LOP3.LUT R169, R138, R169, RZ, 0xc0, !PT ;  /* 0x000000a98aa97212 */ /* 0x000fe400078ec0ff */
[----:B------:R-:W-:Y:S01]  /*9fa0*/  MOV R139, R2 ;  /* 0x00000002008b7202 */ /* 0x000fe20000000f00 */
[----:B------:R-:W-:Y:S01]  /*9fb0*/  FADD.FTZ R3, R235, R3 ;  /* 0x00000003eb037221 */ /* 0x000fe20000010000 */
[----:B------:R-:W-:Y:S02]  /*9fc0*/  MOV R138, R135 ;  /* 0x00000087008a7202 */ /* 0x000fe40000000f00 */
[----:B------:R-:W-:Y:S01]  /*9fd0*/  MOV R133, R136 ;  /* 0x0000008800857202 */ /* 0x000fe20000000f00 */
        /* <DEDUP_REMOVED lines=33> */
[-C--:B----4-:R-:W-:Y:S08]  /*a1f0*/  HMMA.16816.F32.BF16 R156, R176, R184.reuse, R32 ;  /* 0x000000b8b09c723c */ /* 0x090ff00000041820 */
[C---:B------:R-:W-:Y:S08]  /*a200*/  HMMA.16816.F32.BF16 R116, R168.reuse, R184, R116 ;  /* 0x000000b8a874723c */ /* 0x040ff00000041874 */
[-C--:B------:R-:W-:Y:S08]  /*a210*/  HMMA.16816.F32.BF16 R160, R168, R186.reuse, R20 ;  /* 0x000000baa8a0723c */ /* 0x080ff00000041814 */
[C---:B------:R-:W-:Y:S08]  /*a220*/  HMMA.16816.F32.BF16 R120, R176.reuse, R186, R120 ;  /* 0x000000bab078723c */ /* 0x040ff00000041878 */
[-C--:B------:R-:W-:Y:S08]  /*a230*/  HMMA.16816.F32.BF16 R124, R176, R4.reuse, R124 ;  /* 0x00000004b07c723c */ /* 0x080ff0000004187c */
        /* <DEDUP_REMOVED lines=8> */
[----:B------:R-:W-:Y:S04]  /*a2c0*/  HMMA.16816.F32.BF16 R128, R176, R6, R128 ;  /* 0x00000006b080723c */ /* 0x000fe80000041880 */
        /* <DEDUP_REMOVED lines=8> */
[----:B------:R-:W-:Y:S08]  /*a350*/  @P2 BRA `(.L_x_1891) ;  /* 0xffffffcc008c2947 */ /* 0x000ff0000383ffff */
.L_x_1890:
[----:B------:R-:W1:Y:S01]  /*a360*/  SHFL.BFLY PT, R0, R241, 0x2, 0x1f ;  /* 0x0c401f00f1007f89 */ /* 0x000e6200000e0000 */
[----:B------:R-:W2:Y:S01]  /*a370*/  LDCU UR4, c[0x0][0x4fc] ;  /* 0x00009f80ff0477ac */ /* 0x000ea20008000800 */
[----:B------:R-:W-:Y:S02]  /*a380*/  SHF.L.U32 R6, R222, 0x4, RZ ;  /* 0x00000004de067819 */ /* 0x000fe400000006ff */
[----:B------:R-:W3:Y:S01]  /*a390*/  SHFL.BFLY PT, R3, R240, 0x2, 0x1f ;  /* 0x0c401f00f0037f89 */ /* 0x000ee200000e0000 */
[----:B------:R-:W4:Y:S01]  /*a3a0*/  LDCU.U8 UR8, c[0x0][0x549] ;  /* 0x0000a920ff0877ac */ /* 0x000f220008000000 */
[----:B------:R-:W-:Y:S01]  /*a3b0*/  LOP3.LUT R6, R6, 0x1c0, RZ, 0xc0, !PT ;  /* 0x000001c006067812 */ /* 0x000fe200078ec0ff */
[----:B------:R-:W-:Y:S01]  /*a3c0*/  UISETP.NE.AND UP3, UPT, UR19, -0x1, UPT ;  /* 0xffffffff1300788c */ /* 0x000fe2000bf65270 */
[----:B------:R-:W5:Y:S01]  /*a3d0*/  LDCU UR9, c[0x0][0x434] ;  /* 0x00008680ff0977ac */ /* 0x000f620008000800 */
[----:B------:R-:W5:Y:S01]  /*a3e0*/  LDCU UR11, c[0x0][0x434] ;  /* 0x00008680ff0b77ac */ /* 0x000f620008000800 */
[----:B------:R-:W2:Y:S01]  /*a3f0*/  LDCU.U8 UR10, c[0x0][0x548] ;  /* 0x0000a900ff0a77ac */ /* 0x000ea20008000000 */
[----:B----4-:R-:W-:Y:S01]  /*a400*/  UISETP.NE.AND UP1, UPT, UR8, URZ, UPT ;  /* 0x000000ff0800728c */ /* 0x010fe2000bf25270 */
[----:B-1----:R-:W-:Y:S01]  /*a410*/  FADD.FTZ R241, R0, R241 ;  /* 0x000000f100f17221 */ /* 0x002fe20000010000 */
[----:B------:R-:W-:Y:S01]  /*a420*/  UISETP.NE.AND UP2, UPT, UR19, -0x1, UPT ;  /* 0xffffffff1300788c */ /* 0x000fe2000bf45270 */
[----:B------:R-:W1:Y:S01]  /*a430*/  SHFL.BFLY PT, R0, R239, 0x2, 0x1f ;  /* 0x0c401f00ef007f89 */ /* 0x000e6200000e0000 */
[----:B---3--:R-:W-:-:S03]  /*a440*/  FADD.FTZ R240, R3, R240 ;  /* 0x000000f003f07221 */ /* 0x008fc60000010000 */
[----:B------:R-:W3:Y:S04]  /*a450*/  SHFL.BFLY PT, R4, R241, 0x1, 0x1f ;  /* 0x0c201f00f1047f89 */ /* 0x000ee800000e0000 */
[----:B------:R-:W4:Y:S01]  /*a460*/  SHFL.BFLY PT, R3, R238, 0x2, 0x1f ;  /* 0x0c401f00ee037f89 */ /* 0x000f2200000e0000 */
[----:B------:R-:W5:Y:S03]  /*a470*/  @UP1 LDCU UR8, c[0x0][0x430] ;  /* 0x00008600ff0817ac */ /* 0x000f660008000800 */
[----:B------:R-:W4:Y:S01]  /*a480*/  SHFL.BFLY PT, R5, R240, 0x1, 0x1f ;  /* 0x0c201f00f0057f89 */ /* 0x000f2200000e0000 */
[----:B--2---:R-:W-:Y:S01]  /*a490*/  UISETP.NE.AND UP0, UPT, UR10, URZ, !UP1 ;  /* 0x000000ff0a00728c */ /* 0x004fe2000cf05270 */
[----:B-1----:R-:W-:Y:S01]  /*a4a0*/  FADD.FTZ R239, R0, R239 ;  /* 0x000000ef00ef7221 */ /* 0x002fe20000010000 */
[----:B-----5:R-:W-:Y:S01]  /*a4b0*/  @UP1 UIMAD UR11, UR8, UR9, URZ ;  /* 0x00000009080b12a4 */ /* 0x020fe2000f8e02ff */
[----:B---3--:R-:W-:-:S03]  /*a4c0*/  FADD.FTZ R241, R241, R4 ;  /* 0x00000004f1f17221 */ /* 0x008fc60000010000 */
[----:B------:R-:W1:Y:S01]  /*a4d0*/  SHFL.BFLY PT, R132, R239, 0x1, 0x1f ;  /* 0x0c201f00ef847f89 */ /* 0x000e6200000e0000 */
[----:B------:R-:W-:Y:S01]  /*a4e0*/  S2UR UR8, SR_CTAID.Z ;  /* 0x00000000000879c3 */ /* 0x000fe20000002700 */
[----:B----4-:R-:W-:Y:S01]  /*a4f0*/  FADD.FTZ R238, R3, R238 ;  /* 0x000000ee03ee7221 */ /* 0x010fe20000010000 */
[----:B------:R-:W-:Y:S01]  /*a500*/  FSETP.NE.FTZ.AND P4, PT, R241, RZ, PT ;  /* 0x000000fff100720b */ /* 0x000fe20003f95000 */
[----:B------:R-:W2:Y:S01]  /*a510*/  MUFU.RCP R3, R241 ;  /* 0x000000f100037308 */ /* 0x000ea20000001000 */
[----:B------:R-:W-:Y:S02]  /*a520*/  FADD.FTZ R240, R240, R5 ;  /* 0x00000005f0f07221 */ /* 0x000fe40000010000 */
[----:B------:R-:W3:Y:S01]  /*a530*/  SHFL.BFLY PT, R133, R238, 0x1, 0x1f ;  /* 0x0c201f00ee857f89 */ /* 0x000ee200000e0000 */
[----:B------:R-:W-:Y:S02]  /*a540*/  SHF.L.U32 R5, R222, 0x1, RZ ;  /* 0x00000001de057819 */ /* 0x000fe400000006ff */
[----:B------:R-:W-:-:S02]  /*a550*/  FSETP.NE.FTZ.AND P3, PT, R240, RZ, PT ;  /* 0x000000fff000720b */ /* 0x000fc40003f75000 */
[----:B------:R-:W4:Y:S01]  /*a560*/  MUFU.RCP R0, R240 ;  /* 0x000000f000007308 */ /* 0x000f220000001000 */
[--C-:B------:R-:W-:Y:S02]  /*a570*/  LOP3.LUT R221, R221, 0x6, R5.reuse, 0xf8, !PT ;  /* 0x00000006dddd7812 */ /* 0x100fe400078ef805 */
[----:B------:R-:W-:-:S04]  /*a580*/  LOP3.LUT R5, R6, 0x38, R5, 0xf8, !PT ;  /* 0x0000003806057812 */ /* 0x000fc800078ef805 */
[----:B------:R-:W-:Y:S02]  /*a590*/  LOP3.LUT R221, R221, R5, RZ, 0xfc, !PT ;  /* 0x00000005dddd7212 */ /* 0x000fe400078efcff */
[----:B--2---:R-:W-:Y:S01]  /*a5a0*/  FSEL R4, R3, 1, P4 ;  /* 0x3f80000003047808 */ /* 0x004fe20002000000 */
[----:B-1----:R-:W-:-:S05]  /*a5b0*/  FADD.FTZ R132, R239, R132 ;  /* 0x00000084ef847221 */ /* 0x002fca0000010000 */
[----:B------:R-:W-:Y:S02]  /*a5c0*/  FSETP.NE.FTZ.AND P2, PT, R132, RZ, PT ;  /* 0x000000ff8400720b */ /* 0x000fe40003f55000 */
[----:B----4-:R-:W-:Y:S01]  /*a5d0*/  FSEL R3, R0, 1, P3 ;  /* 0x3f80000000037808 */ /* 0x010fe20001800000 */
[----:B------:R-:W-:Y:S01]  /*a5e0*/  FMUL.FTZ R0, R4, UR4 ;  /* 0x0000000404007c20 */ /* 0x000fe20008410000 */
[----:B---3--:R-:W-:-:S03]  /*a5f0*/  FADD.FTZ R133, R238, R133 ;  /* 0x00000085ee857221 */ /* 0x008fc60000010000 */
        /* <DEDUP_REMOVED lines=33> */
[----:B------:R-:W-:Y:S01]  /*a810*/  FSETP.NE.FTZ.AND P1, PT, R133, RZ, PT ;  /* 0x000000ff8500720b */ /* 0x000fe20003f35000 */
[----:B------:R-:W-:Y:S01]  /*a820*/  FMUL.FTZ R3, R3, UR4 ;  /* 0x0000000403037c20 */ /* 0x000fe20008410000 */
[----:B------:R-:W-:-:S02]  /*a830*/  F2FP.BF16.F32.PACK_AB R65, R141, R140 ;  /* 0x0000008c8d41723e */ /* 0x000fc400000010ff */
[----:B------:R-:W-:Y:S01]  /*a840*/  F2FP.BF16.F32.PACK_AB R64, R9, R15 ;  /* 0x0000000f0940723e */ /* 0x000fe200000010ff */
        /* <DEDUP_REMOVED lines=11> */
[----:B-1----:R-:W-:Y:S01]  /*a900*/  FSEL R32, R32, 1, P1 ;  /* 0x3f80000020207808 */ /* 0x002fe20000800000 */
[C---:B------:R-:W-:Y:S01]  /*a910*/  FMUL.FTZ R8, R3.reuse, R51 ;  /* 0x0000003303087220 */ /* 0x040fe20000410000 */
[C---:B------:R-:W-:Y:S01]  /*a920*/  FMUL.FTZ R54, R3.reuse, R54 ;  /* 0x0000003603367220 */ /* 0x040fe20000410000 */
[C---:B------:R-:W-:Y:S01]  /*a930*/  FMUL.FTZ R14, R3.reuse, R55 ;  /* 0x00000037030e7220 */ /* 0x040fe20000410000 */
[C---:B------:R-:W-:Y:S01]  /*a940*/  FMUL.FTZ R70, R3.reuse, R70 ;  /* 0x0000004603467220 */ /* 0x040fe20000410000 */
[----:B------:R-:W-:Y:S01]  /*a950*/  FMUL.FTZ R32, R32, UR4 ;  /* 0x0000000420207c20 */ /* 0x000fe20008410000 */
[C---:B------:R-:W-:Y:S01]  /*a960*/  FMUL.FTZ R71, R3.reuse, R71 ;  /* 0x0000004703477220 */ /* 0x040fe20000410000 */
[----:B------:R-:W-:Y:S01]  /*a970*/  FMUL.FTZ R82, R3, R82 ;  /* 0x0000005203527220 */ /* 0x000fe20000410000 */
[----:B--2---:R-:W-:Y:S01]  /*a980*/  FSEL R0, R0, 1, P2 ;  /* 0x3f80000000007808 */ /* 0x004fe20001000000 */
[C---:B------:R-:W-:Y:S01]  /*a990*/  FMUL.FTZ R6, R32.reuse, R62 ;  /* 0x0000003e20067220 */ /* 0x040fe20000410000 */
[C---:B------:R-:W-:Y:S01]  /*a9a0*/  FMUL.FTZ R18, R32.reuse, R59 ;  /* 0x0000003b20127220 */ /* 0x040fe20000410000 */
[----:B------:R-:W-:Y:S01]  /*a9b0*/  F2FP.BF16.F32.PACK_AB R59, R69, R68 ;  /* 0x00000044453b723e */ /* 0x000fe200000010ff */
[----:B------:R-:W-:Y:S01]  /*a9c0*/  FMUL.FTZ R146, R32, R146 ;  /* 0x0000009220927220 */ /* 0x000fe20000410000 */
[----:B------:R-:W-:Y:S01]  /*a9d0*/  FMUL.FTZ R0, R0, UR4 ;  /* 0x0000000400007c20 */ /* 0x000fe20008410000 */
[----:B------:R-:W-:Y:S01]  /*a9e0*/  MOV R68, 0x20 ;  /* 0x0000002000447802 */ /* 0x000fe20000000f00 */
[----:B------:R-:W-:Y:S01]  /*a9f0*/  FMUL.FTZ R147, R32, R147 ;  /* 0x0000009320937220 */ /* 0x000fe20000410000 */
[----:B------:R-:W-:Y:S01]  /*aa00*/  FMUL.FTZ R83, R3, R83 ;  /* 0x0000005303537220 */ /* 0x000fe20000410000 */
[C---:B------:R-:W-:Y:S01]  /*aa10*/  FMUL.FTZ R12, R0.reuse, R44 ;  /* 0x0000002c000c7220 */ /* 0x040fe20000410000 */
[C---:B------:R-:W-:Y:S01]  /*aa20*/  FMUL.FTZ R17, R0.reuse, R45 ;  /* 0x0000002d00117220 */ /* 0x040fe20000410000 */
[C---:B------:R-:W-:Y:S01]  /*aa30*/  FMUL.FTZ R7, R0.reuse, R40 ;  /* 0x0000002800077220 */ /* 0x040fe20000410000 */
[C---:B------:R-:W-:Y:S01]  /*aa40*/  FMUL.FTZ R41, R0.reuse, R41 ;  /* 0x0000002900297220 */ /* 0x040fe20000410000 */
[----:B------:R-:W-:Y:S01]  /*aa50*/  FMUL.FTZ R20, R0, R60 ;  /* 0x0000003c00147220 */ /* 0x000fe20000410000 */
[----:B------:R-:W-:Y:S01]  /*aa60*/  FMUL.FTZ R60, R32, R63 ;  /* 0x0000003f203c7220 */ /* 0x000fe20000410000 */
[----:B------:R-:W-:Y:S01]  /*aa70*/  F2FP.BF16.F32.PACK_AB R17, R17, R12 ;  /* 0x0000000c1111723e */ /* 0x000fe200000010ff */
[C---:B------:R-:W-:Y:S01]  /*aa80*/  FMUL.FTZ R144, R0.reuse, R144 ;  /* 0x0000009000907220 */ /* 0x040fe20000410000 */
[----:B------:R-:W-:Y:S01]  /*aa90*/  F2FP.BF16.F32.PACK_AB R12, R21, R66 ;  /* 0x00000042150c723e */ /* 0x000fe200000010ff */
[----:B------:R-:W-:Y:S01]  /*aaa0*/  FMUL.FTZ R67, R0, R145 ;  /* 0x0000009100437220 */ /* 0x000fe20000410000 */
[----:B------:R-:W-:Y:S01]  /*aab0*/  MOV R66, 0x10 ;  /* 0x0000001000427802 */ /* 0x000fe20000000f00 */
[----:B------:R-:W-:Y:S01]  /*aac0*/  FMUL.FTZ R86, R3, R86 ;  /* 0x0000005603567220 */ /* 0x000fe20000410000 */
[----:B------:R-:W-:Y:S01]  /*aad0*/  F2FP.BF16.F32.PACK_AB R62, R41, R7 ;  /* 0x00000007293e723e */ /* 0x000fe200000010ff */
[----:B------:R-:W-:Y:S01]  /*aae0*/  FMUL.FTZ R87, R3, R87 ;  /* 0x0000005703577220 */ /* 0x000fe20000410000 */
[----:B------:R-:W-:Y:S01]  /*aaf0*/  LEA R7, R221, UR6, 0x1 ;  /* 0x00000006dd077c11 */ /* 0x000fe2000f8e08ff */
[C---:B------:R-:W-:Y:S01]  /*ab00*/  FMUL.FTZ R98, R3.reuse, R98 ;  /* 0x0000006203627220 */ /* 0x040fe20000410000 */
[----:B------:R-:W-:Y:S01]  /*ab10*/  SEL R66, R66, 0xfffffff0, !P0 ;  /* 0xfffffff042427807 */ /* 0x000fe20004000000 */
[C---:B------:R-:W-:Y:S01]  /*ab20*/  FMUL.FTZ R99, R3.reuse, R99 ;  /* 0x0000006303637220 */ /* 0x040fe20000410000 */
[----:B------:R-:W-:Y:S01]  /*ab30*/  LOP3.LUT P0, RZ, R222, 0x8, RZ, 0xc0, !PT ;  /* 0x00000008deff7812 */ /* 0x000fe2000780c0ff */
        /* <DEDUP_REMOVED lines=24> */
[----:B------:R-:W-:Y:S01]  /*acc0*/  FMUL.FTZ R53, R0, R77 ;  /* 0x0000004d00357220 */ /* 0x000fe20000410000 */
[----:B-1----:R-:W-:Y:S01]  /*acd0*/  SEL R11, R68, 0xffffffe0, !P0 ;  /* 0xffffffe0440b7807 */ /* 0x002fe20004000000 */
[----:B------:R-:W-:Y:S01]  /*ace0*/  FMUL.FTZ R88, R0, R88 ;  /* 0x0000005800587220 */ /* 0x000fe20000410000 */
        /* <DEDUP_REMOVED lines=27> */
[C---:B------:R-:W-:Y:S01]  /*aea0*/  FMUL.FTZ R46, R32.reuse, R46 ;  /* 0x0000002e202e7220 */ /* 0x040fe20000410000 */
[----:B------:R2:W-:Y:S01]  /*aeb0*/  STS [R6+0x400], R0 ;  /* 0x0004000006007388 */ /* 0x0005e20000000800 */
[----:B------:R-:W-:Y:S01]  /*aec0*/  FMUL.FTZ R16, R32, R47 ;  /* 0x0000002f20107220 */ /* 0x000fe20000410000 */
[----:B------:R-:W-:Y:S01]  /*aed0*/  F2FP.BF16.F32.PACK_AB R63, R39, R38 ;  /* 0x00000026273f723e */ /* 0x000fe200000010ff */
[----:B------:R-:W3:Y:S01]  /*aee0*/  S2UR UR6, SR_CTAID.Y ;  /* 0x00000000000679c3 */ /* 0x000ee20000002600 */
        /* <DEDUP_REMOVED lines=14> */
[----:B------:R-:W3:Y:S01]  /*afd0*/  @!UP3 LDCU.64 UR4, c[0x0][0x400] ;  /* 0x00008000ff04b7ac */ /* 0x000ee20008000a00 */
[----:B------:R-:W-:Y:S01]  /*afe0*/  F2FP.BF16.F32.PACK_AB R13, R134, R138 ;  /* 0x0000008a860d723e */ /* 0x000fe200000010ff */
[C---:B------:R-:W-:Y:S01]  /*aff0*/  FMUL.FTZ R78, R32.reuse, R78 ;  /* 0x0000004e204e7220 */ /* 0x040fe20000410000 */
[C---:B-1----:R-:W-:Y:S01]  /*b000*/  IADD3 R3, PT, PT, R7.reuse, R11, RZ ;  /* 0x0000000b07037210 */ /* 0x042fe20007ffe0ff */
[----:B------:R-:W-:Y:S01]  /*b010*/  FMUL.FTZ R52, R32, R79 ;  /* 0x0000004f20347220 */ /* 0x000fe20000410000 */
[----:B------:R-:W-:Y:S01]  /*b020*/  F2FP.BF16.F32.PACK_AB R18, R18, R58 ;  /* 0x0000003a1212723e */ /* 0x000fe200000010ff */
[C---:B------:R-:W-:Y:S01]  /*b030*/  FMUL.FTZ R90, R32.reuse, R90 ;  /* 0x0000005a205a7220 */ /* 0x040fe20000410000 */
[C---:B--2---:R-:W-:Y:S01]  /*b040*/  IADD3 R0, PT, PT, R7.reuse, 0x40, RZ ;  /* 0x0000004007007810 */ /* 0x044fe20007ffe0ff */
[----:B------:R-:W-:Y:S01]  /*b050*/  STS [R3], R64 ;  /* 0x0000004003007388 */ /* 0x000fe20000000800 */
[----:B------:R-:W-:Y:S01]  /*b060*/  @P0 IADD3 R0, PT, PT, R7, -0x40, RZ ;  /* 0xffffffc007000810 */ /* 0x000fe20007ffe0ff */
[C---:B------:R-:W-:Y:S01]  /*b070*/  FMUL.FTZ R48, R32.reuse, R91 ;  /* 0x0000005b20307220 */ /* 0x040fe20000410000 */
[----:B------:R-:W-:Y:S01]  /*b080*/  F2FP.BF16.F32.PACK_AB R61, R61, R20 ;  /* 0x000000143d3d723e */ /* 0x000fe200000010ff */
[----:B------:R-:W-:Y:S01]  /*b090*/  STS [R3+0x400], R63 ;  /* 0x0004003f03007388 */ /* 0x000fe20000000800 */
[----:B------:R-:W-:Y:S01]  /*b0a0*/  F2FP.BF16.F32.PACK_AB R58, R71, R70 ;  /* 0x00000046473a723e */ /* 0x000fe200000010ff */
[C---:B------:R-:W-:Y:S01]  /*b0b0*/  FMUL.FTZ R94, R32.reuse, R94 ;  /* 0x0000005e205e7220 */ /* 0x040fe20000410000 */
[----:B------:R-:W-:Y:S01]  /*b0c0*/  F2FP.BF16.F32.PACK_AB R55, R81, R80 ;  /* 0x000000505137723e */ /* 0x000fe200000010ff */
[C---:B------:R-:W-:Y:S01]  /*b0d0*/  FMUL.FTZ R44, R32.reuse, R95 ;  /* 0x0000005f202c7220 */ /* 0x040fe20000410000 */
[----:B------:R-:W-:Y:S01]  /*b0e0*/  F2FP.BF16.F32.PACK_AB R54, R83, R82 ;  /* 0x000000525336723e */ /* 0x000fe200000010ff */
[----:B------:R-:W-:Y:S01]  /*b0f0*/  FMUL.FTZ R106, R32, R106 ;  /* 0x0000006a206a7220 */ /* 0x000fe20000410000 */
[----:B----4-:R-:W-:Y:S01]  /*b100*/  IADD3 R5, PT, PT, R66, R3, RZ ;  /* 0x0000000342057210 */ /* 0x010fe20007ffe0ff */
        /* <DEDUP_REMOVED lines=8> */
[----:B------:R2:W-:Y:S01]  /*b190*/  STS [R5+0x400], R8 ;  /* 0x0004000805007388 */ /* 0x0005e20000000800 */
[----:B------:R-:W-:Y:S01]  /*b1a0*/  F2FP.BF16.F32.PACK_AB R51, R85, R84 ;  /* 0x000000545533723e */ /* 0x000fe200000010ff */
[C---:B------:R-:W-:Y:S01]  /*b1b0*/  FMUL.FTZ R118, R32.reuse, R118 ;  /* 0x0000007620767220 */ /* 0x040fe20000410000 */
[----:B------:R-:W-:Y:S01]  /*b1c0*/  F2FP.BF16.F32.PACK_AB R50, R87, R86 ;  /* 0x000000565732723e */ /* 0x000fe200000010ff */
[----:B------:R-:W-:Y:S01]  /*b1d0*/  STS [R3+0x2000], R62 ;  /* 0x0020003e03007388 */ /* 0x000fe20000000800 */
[----:B------:R-:W-:Y:S01]  /*b1e0*/  F2FP.BF16.F32.PACK_AB R47, R97, R96 ;  /* 0x00000060612f723e */ /* 0x000fe200000010ff */
[C---:B------:R-:W-:Y:S01]  /*b1f0*/  FMUL.FTZ R31, R32.reuse, R119 ;  /* 0x00000077201f7220 */ /* 0x040fe20000410000 */
        /* <DEDUP_REMOVED lines=13> */
[----:B------:R-:W-:Y:S01]  /*b2d0*/  STS [R0], R15 ;  /* 0x0000000f00007388 */ /* 0x000fe20000000800 */
[----:B-1----:R-:W-:Y:S01]  /*b2e0*/  IADD3 R9, PT, PT, R11, R0, RZ ;  /* 0x000000000b097210 */ /* 0x002fe20007ffe0ff */
[----:B------:R-:W-:Y:S01]  /*b2f0*/  FMUL.FTZ R23, R32, R167 ;  /* 0x000000a720177220 */ /* 0x000fe20000410000 */
[----:B------:R-:W-:Y:S01]  /*b300*/  F2FP.BF16.F32.PACK_AB R39, R113, R112 ;  /* 0x000000707127723e */ /* 0x000fe200000010ff */
[----:B------:R-:W-:Y:S01]  /*b310*/  STS [R0+0x400], R14 ;  /* 0x0004000e00007388 */ /* 0x000fe20000000800 */
[C---:B--2---:R-:W-:Y:S01]  /*b320*/  IADD3 R8, PT, PT, R66.reuse, R0, RZ ;  /* 0x0000000042087210 */ /* 0x044fe20007ffe0ff */
[----:B---3--:R-:W-:Y:S01]  /*b330*/  @!UP3 UIMAD.WIDE.U32 UR12, UR6, UR4, URZ ;  /* 0x00000004060cb2a5 */ /* 0x008fe2000f8e00ff */
[----:B------:R-:W-:Y:S01]  /*b340*/  IADD3 R4, PT, PT, R66, R9, RZ ;  /* 0x0000000942047210 */ /* 0x000fe20007ffe0ff */
[----:B------:R-:W-:Y:S01]  /*b350*/  FMUL.FTZ R170, R32, R170 ;  /* 0x000000aa20aa7220 */ /* 0x000fe20000410000 */
[----:B------:R-:W-:Y:S01]  /*b360*/  F2FP.BF16.F32.PACK_AB R38, R115, R114 ;  /* 0x000000727326723e */ /* 0x000fe200000010ff */
[----:B------:R-:W-:Y:S01]  /*b370*/  STS [R8], R13 ;  /* 0x0000000d08007388 */ /* 0x000fe20000000800 */
[----:B------:R-:W-:Y:S01]  /*b380*/  F2FP.BF16.F32.PACK_AB R41, R105, R104 ;  /* 0x000000686929723e */ /* 0x000fe200000010ff */
[----:B------:R-:W-:Y:S01]  /*b390*/  @!UP3 UIMAD UR7, UR6, UR5, UR13 ;  /* 0x000000050607b2a4 */ /* 0x000fe2000f8e020d */
[----:B------:R-:W-:Y:S01]  /*b3a0*/  F2FP.BF16.F32.PACK_AB R40, R40, R106 ;  /* 0x0000006a2828723e */ /* 0x000fe200000010ff */
[----:B------:R-:W-:Y:S01]  /*b3b0*/  STS [R8+0x400], R12 ;  /* 0x0004000c08007388 */ /* 0x000fe20000000800 */
[----:B------:R-:W-:Y:S01]  /*b3c0*/  F2FP.BF16.F32.PACK_AB R37, R37, R108 ;  /* 0x0000006c2525723e */ /* 0x000fe200000010ff */
[----:B------:R-:W1:Y:S01]  /*b3d0*/  @UP3 LDCU.64 UR4, c[0x0][0x408] ;  /* 0x00008100ff0437ac */ /* 0x000e620008000a00 */
[----:B------:R-:W-:Y:S01]  /*b3e0*/  F2FP.BF16.F32.PACK_AB R36, R36, R110 ;  /* 0x0000006e2424723e */ /* 0x000fe200000010ff */
[----:B------:R-:W-:Y:S01]  /*b3f0*/  STS [R0+0x2000], R19 ;  /* 0x0020001300007388 */ /* 0x000fe20000000800 */
[----:B------:R-:W-:Y:S01]  /*b400*/  F2FP.BF16.F32.PACK_AB R35, R157, R156 ;  /* 0x0000009c9d23723e */ /* 0x000fe200000010ff */
[----:B----4-:R-:W2:Y:S01]  /*b410*/  @P4 LDC R10, c[0x0][0x458] ;  /* 0x00011600ff0a4b82 */ /* 0x010ea20000000800 */
        /* <DEDUP_REMOVED lines=11> */
[----:B------:R-:W-:Y:S01]  /*b4d0*/  F2FP.BF16.F32.PACK_AB R26, R125, R124 ;  /* 0x0000007c7d1a723e */ /* 0x000fe200000010ff */
[----:B-1----:R-:W-:Y:S01]  /*b4e0*/  @UP3 UIMAD.WIDE.U32 UR14, UR19, UR4, URZ ;  /* 0x00000004130e32a5 */ /* 0x002fe2000f8e00ff */
[----:B------:R-:W-:Y:S01]  /*b4f0*/  F2FP.BF16.F32.PACK_AB R25, R25, R126 ;  /* 0x0000007e1919723e */ /* 0x000fe200000010ff */
[----:B------:R-:W-:Y:S01]  /*b500*/  STS [R9+0x400], R58 ;  /* 0x0004003a09007388 */ /* 0x000fe20000000800 */
[----:B------:R-:W-:Y:S01]  /*b510*/  F2FP.BF16.F32.PACK_AB R22, R129, R128 ;  /* 0x000000808116723e */ /* 0x000fe200000010ff */
[----:B------:R-:W-:Y:S01]  /*b520*/  @UP3 UIMAD UR7, UR19, UR5, UR15 ;  /* 0x00000005130732a4 */ /* 0x000fe2000f8e020f */
[----:B------:R-:W-:Y:S01]  /*b530*/  F2FP.BF16.F32.PACK_AB R21, R131, R130 ;  /* 0x000000828315723e */ /* 0x000fe200000010ff */
[----:B------:R-:W-:Y:S01]  /*b540*/  STS [R4], R55 ;  /* 0x0000003704007388 */ /* 0x000fe20000000800 */
[----:B------:R-:W-:Y:S01]  /*b550*/  F2FP.BF16.F32.PACK_AB R24, R24, R164 ;  /* 0x000000a41818723e */ /* 0x000fe200000010ff */
[----:B------:R-:W-:Y:S01]  /*b560*/  @!UP2 UIMAD UR19, UR6, UR9, URZ ;  /* 0x000000090613a2a4 */ /* 0x000fe2000f8e02ff */
[----:B------:R-:W-:Y:S01]  /*b570*/  F2FP.BF16.F32.PACK_AB R23, R23, R166 ;  /* 0x000000a61717723e */ /* 0x000fe200000010ff */
[----:B------:R-:W-:Y:S01]  /*b580*/  STS [R4+0x400], R54 ;  /* 0x0004003604007388 */ /* 0x000fe20000000800 */
[----:B------:R-:W-:Y:S01]  /*b590*/  F2FP.BF16.F32.PACK_AB R20, R169, R168 ;  /* 0x000000a8a914723e */ /* 0x000fe200000010ff */
[----:B------:R-:W1:Y:S02]  /*b5a0*/  @UP1 LDCU UR5, c[0x0][0x430] ;  /* 0x00008600ff0517ac */ /* 0x000e640008000800 */
[----:B------:R-:W-:Y:S01]  /*b5b0*/  STS [R9+0x2000], R57 ;  /* 0x0020003909007388 */ /* 0x000fe20000000800 */
[----:B------:R-:W-:Y:S01]  /*b5c0*/  @UP1 UMOV UR4, 0x1 ;  /* 0x0000000100041882 */ /* 0x000fe20000000000 */
[----:B------:R-:W-:-:S02]  /*b5d0*/  @UP3 UMOV UR12, UR14 ;  /* 0x0000000e000c3c82 */ /* 0x000fc40008000000 */
[----:B------:R-:W-:Y:S01]  /*b5e0*/  STS [R9+0x2400], R56 ;  /* 0x0024003809007388 */ /* 0x000fe20000000800 */
[----:B------:R-:W-:-:S03]  /*b5f0*/  USHF.R.S32.HI UR13, URZ, 0x1f, UR19 ;  /* 0x0000001fff0d7899 */ /* 0x000fc60008011413 */
        /* <DEDUP_REMOVED lines=31> */
[----:B-----5:R-:W-:-:S03]  /*b7f0*/  FMUL.FTZ R0, R32, R171 ;  /* 0x000000ab20007220 */ /* 0x020fc60000410000 */
[----:B------:R3:W-:Y:S02]  /*b800*/  STS [R9+0x6000], R24 ;  /* 0x0060001809007388 */ /* 0x0007e40000000800 */
[----:B------:R-:W-:Y:S02]  /*b810*/  F2FP.BF16.F32.PACK_AB R0, R0, R170 ;  /* 0x000000aa0000723e */ /* 0x000fe400000010ff */
[----:B------:R3:W-:Y:S04]  /*b820*/  STS [R9+0x6400], R23 ;  /* 0x0064001709007388 */ /* 0x0007e80000000800 */
[----:B------:R3:W-:Y:S01]  /*b830*/  STS [R4+0x6000], R20 ;  /* 0x0060001404007388 */ /* 0x0007e20000000800 */
[----:B-12-4-:R-:W-:Y:S05]  /*b840*/  BRA.U UP1, `(.L_x_1894) ;  /* 0x0000000101207547 */ /* 0x016fea000b800000 */
        /* <DEDUP_REMOVED lines=8> */
.L_x_1894:
[----:B------:R1:W-:Y:S01]  /*b8d0*/  STS [R4+0x6400], R0 ;  /* 0x0064000004007388 */ /* 0x0003e20000000800 */
[----:B------:R-:W2:Y:S01]  /*b8e0*/  S2UR UR9, SR_CTAID.X ;  /* 0x00000000000979c3 */ /* 0x000ea20000002500 */
[----:B------:R-:W4:Y:S01]  /*b8f0*/  @P2 MUFU.LG2 R5, R132 ;  /* 0x0000008400052308 */ /* 0x000f220000000c00 */
[----:B------:R-:W-:-:S06]  /*b900*/  UIMAD UR11, UR8, UR11, URZ ;  /* 0x0000000b080b72a4 */ /* 0x000fcc000f8e02ff */
[----:B------:R-:W-:Y:S01]  /*b910*/  BAR.SYNC.DEFER_BLOCKING 0x0 ;  /* 0x0000000000007b1d */ /* 0x000fe20000010000 */
[----:B------:R-:W-:Y:S01]  /*b920*/  LOP3.LUT P0, RZ, R222, 0x3, RZ, 0xc0, !PT ;  /* 0x00000003deff7812 */ /* 0x000fe2000780c0ff */
[----:B------:R-:W-:Y:S01]  /*b930*/  USEL UR19, UR19, URZ, UP0 ;  /* 0x000000ff13137287 */ /* 0x000fe20008000000 */
[----:B------:R-:W-:Y:S01]  /*b940*/  @P4 FMUL.FTZ R3, R3, 0.69314718246459960938 ;  /* 0x3f31721803034820 */ /* 0x000fe20000410000 */
[----:B------:R-:W-:Y:S01]  /*b950*/  @!UP0 UIMAD UR11, UR6, UR4, UR11 ;  /* 0x00000004060b82a4 */ /* 0x000fe2000f8e020b */
[----:B------:R-:W-:-:S03]  /*b960*/  MOV R15, 0x7f800000 ;  /* 0x7f800000000f7802 */ /* 0x000fc60000000f00 */
[----:B---3--:R-:W3:Y:S01]  /*b970*/  @P3 LDC R9, c[0x0][0x458] ;  /* 0x00011600ff093b82 */ /* 0x008ee20000000800 */
[----:B------:R-:W-:Y:S01]  /*b980*/  @P1 MUFU.LG2 R6, R133 ;  /* 0x0000008500061308 */ /* 0x000fe20000000c00 */
[----:B------:R-:W-:Y:S01]  /*b990*/  USEL UR13, UR13, URZ, UP0 ;  /* 0x000000ff0d0d7287 */ /* 0x000fe20008000000 */
[----:B------:R-:W-:Y:S01]  /*b9a0*/  @P4 FFMA.FTZ R15, R137, R10, R3 ;  /* 0x0000000a890f4223 */ /* 0x000fe20000010003 */
[----:B------:R-:W-:Y:S01]  /*b9b0*/  USHF.R.S32.HI UR6, URZ, 0x1f, UR11 ;  /* 0x0000001fff067899 */ /* 0x000fe2000801140b */
[----:B------:R-:W-:Y:S01]  /*b9c0*/  BSSY.RECONVERGENT B0, `(.L_x_1895) ;  /* 0x000003a000007945 */ /* 0x000fe20003800200 */
[----:B------:R-:W-:Y:S02]  /*b9d0*/  MOV R14, 0x7f800000 ;  /* 0x7f800000000e7802 */ /* 0x000fe40000000f00 */
[----:B------:R-:W5:Y:S01]  /*b9e0*/  @P2 LDC R8, c[0x0][0x458] ;  /* 0x00011600ff082b82 */ /* 0x000f620000000800 */
[----:B----4-:R-:W-:Y:S01]  /*b9f0*/  @P2 FMUL.FTZ R3, R5, 0.69314718246459960938 ;  /* 0x3f31721805032820 */ /* 0x010fe20000410000 */
[----:B------:R-:W-:-:S02]  /*ba00*/  MOV R13, 0x7f800000 ;  /* 0x7f800000000d7802 */ /* 0x000fc40000000f00 */
[----:B------:R-:W-:Y:S01]  /*ba10*/  MOV R12, 0x7f800000 ;  /* 0x7f800000000c7802 */ /* 0x000fe20000000f00 */
[----:B-1----:R-:W1:Y:S03]  /*ba20*/  @P3 MUFU.LG2 R0, R240 ;  /* 0x000000f000003308 */ /* 0x002e660000000c00 */
[----:B------:R-:W4:Y:S01]  /*ba30*/  @P1 LDC R7, c[0x0][0x458] ;  /* 0x00011600ff071b82 */ /* 0x000f220000000800 */
[----:B--2---:R-:W-:Y:S01]  /*ba40*/  UIMAD UR9, UR9, UR5, URZ ;  /* 0x00000005090972a4 */ /* 0x004fe2000f8e02ff */
[----:B------:R2:W2:Y:S03]  /*ba50*/  LDS.128 R20, [R226+0x3800] ;  /* 0x00380000e2147984 */ /* 0x0004a60000000c00 */
[----:B------:R-:W-:-:S04]  /*ba60*/  USHF.L.U32 UR9, UR9, 0x7, URZ ;  /* 0x0000000709097899 */ /* 0x000fc800080006ff */
[----:B------:R-:W-:Y:S02]  /*ba70*/  USHF.R.S32.HI UR4, URZ, 0x1f, UR9 ;  /* 0x0000001fff047899 */ /* 0x000fe40008011409 */
[----:B------:R-:W-:-:S04]  /*ba80*/  UIADD3 UR19, UP1, UP0, UR9, UR19, UR11 ;  /* 0x0000001309137290 */ /* 0x000fc8000f83e00b */
[----:B------:R-:W-:Y:S01]  /*ba90*/  UIADD3.X UR4, UPT, UPT, UR4, UR13, UR6, UP1, UP0 ;  /* 0x0000000d04047290 */ /* 0x000fe20008fe0406 */
[----:B-1----:R-:W-:Y:S01]  /*baa0*/  @P3 FMUL.FTZ R4, R0, 0.69314718246459960938 ;  /* 0x3f31721800043820 */ /* 0x002fe20000410000 */
[----:B------:R-:W-:Y:S01]  /*bab0*/  @P1 FMUL.FTZ R0, R6, 0.69314718246459960938 ;  /* 0x3f31721806001820 */ /* 0x000fe20000410000 */
[----:B-----5:R-:W-:Y:S02]  /*bac0*/  @P2 FFMA.FTZ R13, R135, R8, R3 ;  /* 0x00000008870d2223 */ /* 0x020fe40000010003 */
[----:B---3--:R-:W-:Y:S01]  /*bad0*/  @P3 FFMA.FTZ R14, R136, R9, R4 ;  /* 0x00000009880e3223 */ /* 0x008fe20000010004 */
[----:B----4-:R-:W-:Y:S01]  /*bae0*/  @P1 FFMA.FTZ R12, R2, R7, R0 ;  /* 0x00000007020c1223 */ /* 0x010fe20000010000 */
[----:B--2---:R-:W-:Y:S06]  /*baf0*/  @P0 BRA `(.L_x_1896) ;  /* 0x0000000000980947 */ /* 0x004fec0003800000 */
        /* <DEDUP_REMOVED lines=38> */
.L_x_1896:
[----:B------:R-:W-:Y:S05]  /*bd60*/  BSYNC.RECONVERGENT B0 ;  /* 0x0000000000007941 */ /* 0x000fea0003800200 */
.L_x_1895:
[----:B------:R-:W2:Y:S01]  /*bd70*/  S2R R24, SR_TID.X ;  /* 0x0000000000187919 */ /* 0x000ea20000002100 */
[----:B------:R-:W3:Y:S01]  /*bd80*/  S2UR UR11, SR_CTAID.X ;  /* 0x00000000000b79c3 */ /* 0x000ee20000002500 */
[----:B------:R-:W-:Y:S01]  /*bd90*/  SHF.R.U32.HI R10, RZ, 0x3, R222 ;  /* 0x00000003ff0a7819 */ /* 0x000fe200000116de */
[----:B------:R-:W4:Y:S01]  /*bda0*/  LDCU.64 UR4, c[0x0][0x410] ;  /* 0x00008200ff0477ac */ /* 0x000f220008000a00 */
[----:B------:R2:W2:Y:S01]  /*bdb0*/  LDS.128 R16, [R226] ;  /* 0x00000000e2107984 */ /* 0x0004a20000000c00 */
[----:B------:R-:W-:Y:S01]  /*bdc0*/  BSSY.RECONVERGENT B0, `(.L_x_1897) ;  /* 0x0000029000007945 */ /* 0x000fe20003800200 */
[C---:B-1----:R-:W-:Y:S01]  /*bdd0*/  IADD3 R4, PT, PT, R10.reuse, 0x50, RZ ;  /* 0x000000500a047810 */ /* 0x042fe20007ffe0ff */
[C---:B------:R-:W-:Y:S01]  /*bde0*/  VIADD R2, R10.reuse, 0x10 ;  /* 0x000000100a027836 */ /* 0x040fe20000000000 */
[----:B------:R1:W1:Y:S01]  /*bdf0*/  LDS.128 R12, [R226+0x4000] ;  /* 0x00400000e20c7984 */ /* 0x0002620000000c00 */
[C---:B------:R-:W-:Y:S01]  /*be00*/  VIADD R0, R10.reuse, 0x20 ;  /* 0x000000200a007836 */ /* 0x040fe20000000000 */
[----:B------:R-:W-:Y:S01]  /*be10*/  UIMAD.WIDE.U32 UR20, UR20, 0x80, URZ ;  /* 0x00000080141478a5 */ /* 0x000fe2000f8e00ff */
        /* <DEDUP_REMOVED lines=9> */
[----:B------:R-:W-:Y:S01]  /*beb0*/  UMOV UR9, UR21 ;  /* 0x0000001500097c82 */ /* 0x000fe20008000000 */
[----:B------:R-:W-:Y:S01]  /*bec0*/  ISETP.GE.AND P3, PT, R0, UR18, PT ;  /* 0x0000001200007c0c */ /* 0x000fe2000bf66270 */
[----:B----4-:R-:W-:Y:S01]  /*bed0*/  IMAD.U32 R0, RZ, RZ, UR4 ;  /* 0x00000004ff007e24 */ /* 0x010fe2000f8e00ff */
[----:B------:R-:W-:Y:S01]  /*bee0*/  ISETP.GE.AND P2, PT, R4, UR18, PT ;  /* 0x0000001204007c0c */ /* 0x000fe2000bf46270 */
[----:B---3--:R-:W-:Y:S02]  /*bef0*/  UIMAD.WIDE.U32 UR14, UR11, 0x80, URZ ;  /* 0x000000800b0e78a5 */ /* 0x008fe4000f8e00ff */
[----:B------:R-:W-:Y:S01]  /*bf00*/  IMAD.WIDE.U32 R8, R0, UR8, R2 ;  /* 0x0000000800087c25 */ /* 0x000fe2000f8e0002 */
[----:B------:R-:W-:-:S02]  /*bf10*/  MOV R0, UR5 ;  /* 0x0000000500007c02 */ /* 0x000fc40008000f00 */
[----:B--2---:R-:W-:-:S03]  /*bf20*/  SHF.R.U32.HI R24, RZ, 0x3, R24 ;  /* 0x00000003ff187819 */ /* 0x004fc60000011618 */
[----:B------:R-:W-:Y:S01]  /*bf30*/  IMAD R7, R0, UR8, R9 ;  /* 0x0000000800077c24 */ /* 0x000fe2000f8e0209 */
[----:B------:R-:W-:Y:S01]  /*bf40*/  LOP3.LUT R24, R24, UR14, RZ, 0xfc, !PT ;  /* 0x0000000e18187c12 */ /* 0x000fe2000f8efcff */
[----:B------:R-:W-:Y:S06]  /*bf50*/  @P1 BRA `(.L_x_1898) ;  /* 0x00000000003c1947 */ /* 0x000fec0003800000 */
[----:B------:R-:W2:Y:S01]  /*bf60*/  LDCU.64 UR6, c[0x0][0x408] ;  /* 0x00008100ff0677ac */ /* 0x000ea20008000a00 */
[----:B------:R-:W-:Y:S01]  /*bf70*/  MOV R6, R8 ;  /* 0x0000000800067202 */ /* 0x000fe20000000f00 */
[----:B------:R-:W3:Y:S01]  /*bf80*/  LDCU.64 UR4, c[0x0][0x3f0] ;  /* 0x00007e00ff0477ac */ /* 0x000ee20008000a00 */
[----:B------:R-:W4:Y:S01]  /*bf90*/  LDCU UR10, c[0x0][0x440] ;  /* 0x00008800ff0a77ac */ /* 0x000f220008000800 */
[----:B--2---:R-:W-:Y:S02]  /*bfa0*/  UIMAD UR8, UR9, UR6, URZ ;  /* 0x00000006090872a4 */ /* 0x004fe4000f8e02ff */
[----:B------:R-:W-:-:S04]  /*bfb0*/  IMAD.WIDE.U32 R4, R24, UR6, R6 ;  /* 0x0000000618047c25 */ /* 0x000fc8000f8e0006 */
[----:B------:R-:W-:Y:S01]  /*bfc0*/  IMAD.U32 R0, RZ, RZ, UR8 ;  /* 0x00000008ff007e24 */ /* 0x000fe2000f8e00ff */
[----:B---3--:R-:W-:Y:S02]  /*bfd0*/  LEA R2, P1, R4, UR4, 0x1 ;  /* 0x0000000404027c11 */ /* 0x008fe4000f8208ff */
[----:B----4-:R-:W-:Y:S01]  /*bfe0*/  ISETP.GE.AND P6, PT, R216, UR10, PT ;  /* 0x0000000ad8007c0c */ /* 0x010fe2000bfc6270 */
[----:B------:R-:W-:-:S04]  /*bff0*/  IMAD R0, R24, UR7, R0 ;  /* 0x0000000718007c24 */ /* 0x000fc8000f8e0200 */
[----:B------:R-:W-:-:S05]  /*c000*/  IMAD.IADD R0, R0, 0x1, R5 ;  /* 0x0000000100007824 */ /* 0x000fca00078e0205 */
[----:B------:R-:W-:Y:S02]  /*c010*/  LEA.HI.X R3, R4, UR5, R0, 0x1, P1 ;  /* 0x0000000504037c11 */ /* 0x000fe400088f0c00 */
[----:B------:R-:W-:-:S03]  /*c020*/  ISETP.GE.AND P1, PT, R233, UR10, PT ;  /* 0x0000000ae9007c0c */ /* 0x000fc6000bf26270 */
[----:B------:R2:W-:Y:S10]  /*c030*/  @!P6 STG.E.128 desc[UR22][R2.64], R16 ;  /* 0x000000100200e986 */ /* 0x0005f4000c101d16 */
[----:B-1----:R2:W-:Y:S02]  /*c040*/  @!P1 STG.E.128 desc[UR22][R2.64+0x80], R12 ;  /* 0x0000800c02009986 */ /* 0x0025e4000c101d16 */
.L_x_1898:
[----:B------:R-:W-:Y:S05]  /*c050*/  BSYNC.RECONVERGENT B0 ;  /* 0x0000000000007941 */ /* 0x000fea0003800200 */
.L_x_1897:
[----:B--2---:R2:W3:Y:S01]  /*c060*/  LDS.128 R16, [R226+0x800] ;  /* 0x00080000e2107984 */ /* 0x0044e20000000c00 */
[----:B------:R-:W-:Y:S01]  /*c070*/  BSSY.RECONVERGENT B0, `(.L_x_1899) ;  /* 0x0000016000007945 */ /* 0x000fe20003800200 */
[----:B------:R-:W-:Y:S02]  /*c080*/  ISETP.GE.AND P1, PT, R11, UR18, PT ;  /* 0x000000120b007c0c */ /* 0x000fe4000bf26270 */
[----:B-1----:R2:W1:Y:S01]  /*c090*/  LDS.128 R12, [R226+0x4800] ;  /* 0x00480000e20c7984 */ /* 0x0024620000000c00 */
[----:B------:R-:W-:Y:S01]  /*c0a0*/  IADD3 R11, PT, PT, R10, 0x70, RZ ;  /* 0x000000700a0b7810 */ /* 0x000fe20007ffe0ff */
[----:B------:R-:W-:Y:S09]  /*c0b0*/  @P0 BRA `(.L_x_1900) ;  /* 0x0000000000440947 */ /* 0x000ff20003800000 */
[----:B------:R-:W4:Y:S01]  /*c0c0*/  LDCU.64 UR6, c[0x0][0x408] ;  /* 0x00008100ff0677ac */ /* 0x000f220008000a00 */
[----:B------:R-:W-:Y:S02]  /*c0d0*/  IADD3 R0, P0, PT, R24, 0x10, RZ ;  /* 0x0000001018007810 */ /* 0x000fe40007f1e0ff */
[----:B------:R-:W-:Y:S01]  /*c0e0*/  MOV R3, R7 ;  /* 0x0000000700037202 */ /* 0x000fe20000000f00 */
[----:B------:R-:W5:Y:S02]  /*c0f0*/  LDCU.64 UR4, c[0x0][0x3f0] ;  /* 0x00007e00ff0477ac */ /* 0x000f640008000a00 */
[----:B------:R-:W-:Y:S01]  /*c100*/  IMAD.X R2, RZ, RZ, UR9, P0 ;  /* 0x00000009ff027e24 */ /* 0x000fe200080e06ff */
[----:B------:R-:W2:Y:S03]  /*c110*/  LDCU UR8, c[0x0][0x440] ;  /* 0x00008800ff0877ac */ /* 0x000ea60008000800 */
[----:B----4-:R-:W-:-:S02]  /*c120*/  IMAD R10, R2, UR6, RZ ;  /* 0x00000006020a7c24 */ /* 0x010fc4000f8e02ff */
[----:B------:R-:W-:-:S04]  /*c130*/  IMAD.MOV.U32 R2, RZ, RZ, R8 ;  /* 0x000000ffff027224 */ /* 0x000fc800078e0008 */
[----:B------:R-:W-:Y:S01]  /*c140*/  IMAD.WIDE.U32 R4, R0, UR6, R2 ;  /* 0x0000000600047c25 */ /* 0x000fe2000f8e0002 */
[----:B--2---:R-:W-:-:S03]  /*c150*/  ISETP.GE.AND P6, PT, R216, UR8, PT ;  /* 0x00000008d8007c0c */ /* 0x004fc6000bfc6270 */
[----:B------:R-:W-:Y:S01]  /*c160*/  IMAD R0, R0, UR7, R10 ;  /* 0x0000000700007c24 */ /* 0x000fe2000f8e020a */
[----:B-----5:R-:W-:-:S03]  /*c170*/  LEA R2, P0, R4, UR4, 0x1 ;  /* 0x0000000404027c11 */ /* 0x020fc6000f8008ff */
[----:B------:R-:W-:-:S05]  /*c180*/  IMAD.IADD R0, R0, 0x1, R5 ;  /* 0x0000000100007824 */ /* 0x000fca00078e0205 */
[----:B------:R-:W-:Y:S02]  /*c190*/  LEA.HI.X R3, R4, UR5, R0, 0x1, P0 ;  /* 0x0000000504037c11 */ /* 0x000fe400080f0c00 */
[----:B------:R-:W-:-:S03]  /*c1a0*/  ISETP.GE.AND P0, PT, R233, UR8, PT ;  /* 0x00000008e9007c0c */ /* 0x000fc6000bf06270 */
[----:B---3--:R4:W-:Y:S10]  /*c1b0*/  @!P6 STG.E.128 desc[UR22][R2.64], R16 ;  /* 0x000000100200e986 */ /* 0x0089f4000c101d16 */
[----:B-1----:R4:W-:Y:S02]  /*c1c0*/  @!P0 STG.E.128 desc[UR22][R2.64+0x80], R12 ;  /* 0x0000800c02008986 */ /* 0x0029e4000c101d16 */
.L_x_1900:
[----:B------:R-:W-:Y:S05]  /*c1d0*/  BSYNC.RECONVERGENT B0 ;  /* 0x0000000000007941 */ /* 0x000fea0003800200 */
.L_x_1899:
[----:B---34-:R3:W4:Y:S01]  /*c1e0*/  LDS.128 R16, [R226+0x1000] ;  /* 0x00100000e2107984 */ /* 0x0187220000000c00 */
[----:B------:R-:W-:Y:S01]  /*c1f0*/  BSSY.RECONVERGENT B0, `(.L_x_1901) ;  /* 0x0000015000007945 */ /* 0x000fe20003800200 */
[----:B------:R-:W-:Y:S02]  /*c200*/  ISETP.GE.AND P0, PT, R11, UR18, PT ;  /* 0x000000120b007c0c */ /* 0x000fe4000bf06270 */
[----:B-1----:R3:W1:Y:S01]  /*c210*/  LDS.128 R12, [R226+0x5000] ;  /* 0x00500000e20c7984 */ /* 0x0026620000000c00 */
[----:B------:R-:W-:Y:S05]  /*c220*/  @P5 BRA `(.L_x_1902) ;  /* 0x0000000000445947 */ /* 0x000fea0003800000 */
[----:B------:R-:W5:Y:S01]  /*c230*/  LDCU.64 UR6, c[0x0][0x408] ;  /* 0x00008100ff0677ac */ /* 0x000f620008000a00 */
[----:B------:R-:W-:Y:S02]  /*c240*/  IADD3 R0, P5, PT, R24, 0x20, RZ ;  /* 0x0000002018007810 */ /* 0x000fe40007fbe0ff */
[----:B------:R-:W-:Y:S01]  /*c250*/  MOV R3, R7 ;  /* 0x0000000700037202 */ /* 0x000fe20000000f00 */
[----:B------:R-:W2:Y:S02]  /*c260*/  LDCU.64 UR4, c[0x0][0x3f0] ;  /* 0x00007e00ff0477ac */ /* 0x000ea40008000a00 */
[----:B------:R-:W-:Y:S01]  /*c270*/  IMAD.X R2, RZ, RZ, UR9, P5 ;  /* 0x00000009ff027e24 */ /* 0x000fe2000a8e06ff */
[----:B------:R-:W3:Y:S03]  /*c280*/  LDCU UR8, c[0x0][0x440] ;  /* 0x00008800ff0877ac */ /* 0x000ee60008000800 */
[----:B-----5:R-:W-:-:S02]  /*c290*/  IMAD R10, R2, UR6, RZ ;  /* 0x00000006020a7c24 */ /* 0x020fc4000f8e02ff */
[----:B------:R-:W-:-:S04]  /*c2a0*/  IMAD.MOV.U32 R2, RZ, RZ, R8 ;  /* 0x000000ffff027224 */ /* 0x000fc800078e0008 */
[----:B------:R-:W-:Y:S01]  /*c2b0*/  IMAD.WIDE.U32 R4, R0, UR6, R2 ;  /* 0x0000000600047c25 */ /* 0x000fe2000f8e0002 */
[----:B---3--:R-:W-:-:S03]  /*c2c0*/  ISETP.GE.AND P6, PT, R216, UR8, PT ;  /* 0x00000008d8007c0c */ /* 0x008fc6000bfc6270 */
[----:B------:R-:W-:Y:S01]  /*c2d0*/  IMAD R0, R0, UR7, R10 ;  /* 0x0000000700007c24 */ /* 0x000fe2000f8e020a */
[----:B--2---:R-:W-:-:S03]  /*c2e0*/  LEA R2, P5, R4, UR4, 0x1 ;  /* 0x0000000404027c11 */ /* 0x004fc6000f8a08ff */
[----:B------:R-:W-:-:S05]  /*c2f0*/  IMAD.IADD R0, R0, 0x1, R5 ;  /* 0x0000000100007824 */ /* 0x000fca00078e0205 */
[----:B------:R-:W-:Y:S02]  /*c300*/  LEA.HI.X R3, R4, UR5, R0, 0x1, P5 ;  /* 0x0000000504037c11 */ /* 0x000fe4000a8f0c00 */
[----:B------:R-:W-:-:S03]  /*c310*/  ISETP.GE.AND P5, PT, R233, UR8, PT ;  /* 0x00000008e9007c0c */ /* 0x000fc6000bfa6270 */
[----:B----4-:R2:W-:Y:S10]  /*c320*/  @!P6 STG.E.128 desc[UR22][R2.64], R16 ;  /* 0x000000100200e986 */ /* 0x0105f4000c101d16 */
[----:B-1----:R2:W-:Y:S02]  /*c330*/  @!P5 STG.E.128 desc[UR22][R2.64+0x80], R12 ;  /* 0x0000800c0200d986 */ /* 0x0025e4000c101d16 */
.L_x_1902:
[----:B------:R-:W-:Y:S05]  /*c340*/  BSYNC.RECONVERGENT B0 ;  /* 0x0000000000007941 */ /* 0x000fea0003800200 */
.L_x_1901:
        /* <DEDUP_REMOVED lines=8> */
[----:B------:R-:W-:Y:S01]  /*c3d0*/  IMAD.X R2, RZ, RZ, UR9, P4 ;  /* 0x00000009ff027e24 */ /* 0x000fe2000a0e06ff */
        /* <DEDUP_REMOVED lines=12> */
.L_x_1904:
[----:B------:R-:W-:Y:S05]  /*c4a0*/  BSYNC.RECONVERGENT B0 ;  /* 0x0000000000007941 */ /* 0x000fea0003800200 */
.L_x_1903:
        /* <DEDUP_REMOVED lines=21> */
.L_x_1906:
[----:B------:R-:W-:Y:S05]  /*c600*/  BSYNC.RECONVERGENT B0 ;  /* 0x0000000000007941 */ /* 0x000fea0003800200 */
.L_x_1905:
        /* <DEDUP_REMOVED lines=21> */
.L_x_1908:
[----:B------:R-:W-:Y:S05]  /*c760*/  BSYNC.RECONVERGENT B0 ;  /* 0x0000000000007941 */ /* 0x000fea0003800200 */
.L_x_1907:
        /* <DEDUP_REMOVED lines=21> */
.L_x_1910:
[----:B------:R-:W-:Y:S05]  /*c8c0*/  BSYNC.RECONVERGENT B0 ;  /* 0x0000000000007941 */ /* 0x000fea0003800200 */
.L_x_1909:
[----:B------:R-:W-:Y:S05]  /*c8d0*/  @P0 EXIT ;  /* 0x000000000000094d */ /* 0x000fea0003800000 */
[----:B------:R-:W5:Y:S01]  /*c8e0*/  LDCU.64 UR6, c[0x0][0x408] ;  /* 0x00008100ff0677ac */ /* 0x000f620008000a00 */
[----:B--23--:R-:W2:Y:S01]  /*c8f0*/  LDS.128 R224, [R226+0x7800] ;  /* 0x00780000e2e07984 */ /* 0x00cea20000000c00 */
        /* <DEDUP_REMOVED lines=18> */
.L_x_1911:
        /* <DEDUP_REMOVED lines=14> */
.L_x_2866:


//--------------------- .text._ZN5flash16flash_fwd_kernelI23Flash_fwd_kernel_traitsILi128ELi128ELi32ELi4ELb0ELb0EN7cutlass10bfloat16_tE19Flash_kernel_traitsILi128ELi128ELi32ELi4ES3_EELb1ELb0ELb0ELb0ELb0ELb0ELb0ELb1EEEvNS_16Flash_fwd_paramsE --------------------------
	.section	.text._ZN5flash16flash_fwd_kernelI23Flash_fwd_kernel_traitsILi128ELi128ELi32ELi4ELb0ELb0EN7cutlass10bfloat16_tE19Flash_kernel_traitsILi128ELi128ELi32ELi4ES3_EELb1ELb0ELb0ELb0ELb0ELb0ELb0ELb1EEEvNS_16Flash_fwd_paramsE,"ax",@progbits
	.align	128
        .global         _ZN5flash16flash_fwd_kernelI23Flash_fwd_kernel_traitsILi128ELi128ELi32ELi4ELb0ELb0EN7cutlass10bfloat16_tE19Flash_kernel_traitsILi128ELi128ELi32ELi4ES3_EELb1ELb0ELb0ELb0ELb0ELb0ELb0ELb1EEEvNS_16Flash_fwd_paramsE
        .type           _ZN5flash16flash_fwd_kernelI23Flash_fwd_kernel_traitsILi128ELi128ELi32ELi4ELb0ELb0EN7cutlass10bfloat16_tE19Flash_kernel_traitsILi128ELi128ELi32ELi4ES3_EELb1ELb0ELb0ELb0ELb0ELb0ELb0ELb1EEEvNS_16Flash_fwd_paramsE,@function
        .size           _ZN5flash16flash_fwd_kernelI23Flash_fwd_kernel_traitsILi128ELi128ELi32ELi4ELb0ELb0EN7cutlass10bfloat16_tE19Flash_kernel_traitsILi128ELi128ELi32ELi4ES3_EELb1ELb0ELb0ELb0ELb0ELb0ELb0ELb1EEEvNS_16Flash_fwd_paramsE,(.L_x_2867 - _ZN5flash16flash_fwd_kernelI23Flash_fwd_kernel_traitsILi128ELi128ELi32ELi4ELb0ELb0EN7cutlass10bfloat16_tE19Flash_kernel_traitsILi128ELi128ELi32ELi4ES3_EELb1ELb0ELb0ELb0ELb0ELb0ELb0ELb1EEEvNS_16Flash_fwd_paramsE)
        .other          _ZN5flash16flash_fwd_kernelI23Flash_fwd_kernel_traitsILi128ELi128ELi32ELi4ELb0ELb0EN7cutlass10bfloat16_tE19Flash_kernel_traitsILi128ELi128ELi32ELi4ES3_EELb1ELb0ELb0ELb0ELb0ELb0ELb0ELb1EEEvNS_16Flash_fwd_paramsE,@"STO_CUDA_ENTRY STV_DEFAULT"
_ZN5flash16flash_fwd_kernelI23Flash_fwd_kernel_traitsILi128ELi128ELi32ELi4ELb0ELb0EN7cutlass10bfloat16_tE19Flash_kernel_traitsILi128ELi128ELi32ELi4ES3_EELb1ELb0ELb0ELb0ELb0ELb0ELb0ELb1EEEvNS_16Flash_fwd_paramsE:
.text._ZN5flash16flash_fwd_kernelI23Flash_fwd_kernel_traitsILi128ELi128ELi32ELi4ELb0ELb0EN7cutlass10bfloat16_tE19Flash_kernel_traitsILi128ELi128ELi32ELi4ES3_EELb1ELb0ELb0ELb0ELb0ELb0ELb0ELb1EEEvNS_16Flash_fwd_paramsE:
        /* <DEDUP_REMOVED lines=62> */
[----:B------:R-:W-:Y:S01]  /*03e0*/  IMAD.U32 R5, RZ, RZ, UR9 ;  /* 0x00000009ff057e24 */ /* 0x000fe2000f8e00ff */
[----:B------:R-:W-:Y:S01]  /*03f0*/  UMOV UR19, 0xffffffff ;  /* 0xffffffff00137882 */ /* 0x000fe20000000000 */
[----:B------:R-:W-:Y:S01]  /*0400*/  IMAD.U32 R4, RZ, RZ, UR8 ;  /* 0x00000008ff047e24 */ /* 0x000fe2000f8e00ff */
[----:B------:R-:W2:Y:S04]  /*0410*/  @!UP3 LDCU UR9, c[0x0][0x43c] ;  /* 0x00008780ff09b7ac */ /* 0x000ea80008000800 */
[----:B------:R-:W3:Y:S01]  /*0420*/  @P1 LDG.E R5, desc[UR24][R4.64] ;  /* 0x0000001804051981 */ /* 0x000ee2000c1e1900 */
[----:B-1----:R-:W-:-:S02]  /*0430*/  IMAD.U32 R2, RZ, RZ, UR14 ;  /* 0x0000000eff027e24 */ /* 0x002fc4000f8e00ff */
[----:B------:R-:W-:-:S05]  /*0440*/  IMAD.U32 R3, RZ, RZ, UR15 ;  /* 0x0000000fff037e24 */ /* 0x000fca000f8e00ff */
[----:B------:R-:W4:Y:S04]  /*0450*/  @P4 LDG.E R7, desc[UR24][R2.64] ;  /* 0x0000001802074981 */ /* 0x000f28000c1e1900 */
[----:B------:R1:W5:Y:S02]  /*0460*/  @P2 LDG.E R6, desc[UR24][R2.64+0x4] ;  /* 0x0000041802062981 */ /* 0x000364000c1e1900 */
[----:B-1----:R-:W-:Y:S01]  /*0470*/  MOV R2, UR6 ;  /* 0x0000000600027c02 */ /* 0x002fe20008000f00 */
[----:B------:R-:W-:Y:S01]  /*0480*/  IMAD.U32 R3, RZ, RZ, UR7 ;  /* 0x00000007ff037e24 */ /* 0x000fe2000f8e00ff */
[----:B------:R-:W1:Y:S04]  /*0490*/  @!UP3 LDCU.64 UR6, c[0x0][0x488] ;  /* 0x00009100ff06b7ac */ /* 0x000e680008000a00 */
[----:B------:R2:W5:Y:S02]  /*04a0*/  @P0 LDG.E R0, desc[UR24][R2.64] ;  /* 0x0000001802000981 */ /* 0x000564000c1e1900 */
[----:B--2---:R-:W-:-:S02]  /*04b0*/  IMAD.U32 R2, RZ, RZ, UR11 ;  /* 0x0000000bff027e24 */ /* 0x004fc4000f8e00ff */
[----:B------:R-:W-:-:S05]  /*04c0*/  IMAD.U32 R3, RZ, RZ, UR10 ;  /* 0x0000000aff037e24 */ /* 0x000fca000f8e00ff */
[----:B------:R-:W2:Y:S01]  /*04d0*/  @!P3 LDG.E R4, desc[UR24][R2.64] ;  /* 0x000000180204b981 */ /* 0x000ea2000c1e1900 */
[----:B------:R-:W5:Y:S01]  /*04e0*/  @!UP0 LDCU UR18, c[0x0][0x434] ;  /* 0x00008680ff1287ac */ /* 0x000f620008000800 */
[----:B-1----:R-:W-:-:S04]  /*04f0*/  @!UP3 UISETP.NE.U32.AND UP2, UPT, UR6, URZ, UPT ;  /* 0x000000ff0600b28c */ /* 0x002fc8000bf45070 */
[----:B------:R-:W-:Y:S01]  /*0500*/  @!UP3 UISETP.NE.AND.EX UP2, UPT, UR7, URZ, UPT, UP2 ;  /* 0x000000ff0700b28c */ /* 0x000fe2000bf45320 */
[----:B------:R-:W-:Y:S01]  /*0510*/  UMOV UR8, URZ ;  /* 0x000000ff00087c82 */ /* 0x000fe20008000000 */
[----:B------:R-:W-:Y:S01]  /*0520*/  USHF.L.U32 UR23, UR20, 0x7, URZ ;  /* 0x0000000714177899 */ /* 0x000fe200080006ff */
[----:B---3--:R-:W-:Y:S02]  /*0530*/  @P1 R2UR UR8, R5 ;  /* 0x00000000050812ca */ /* 0x008fe400000e0000 */
[----:B----4-:R-:W-:Y:S02]  /*0540*/  @P4 R2UR UR19, R7 ;  /* 0x00000000071342ca */ /* 0x010fe400000e0000 */
[----:B-----5:R-:W-:-:S13]  /*0550*/  @P2 R2UR UR10, R6 ;  /* 0x00000000060a22ca */ /* 0x020fda00000e0000 */
[----:B------:R-:W-:Y:S02]  /*0560*/  @UP0 UIADD3 UR18, UPT, UPT, UR10, -UR19, URZ ;  /* 0x800000130a120290 */ /* 0x000fe4000fffe0ff */
[----:B------:R-:W-:Y:S02]  /*0570*/  UISETP.NE.U32.AND UP0, UPT, UR4, URZ, UPT ;  /* 0x000000ff0400728c */ /* 0x000fe4000bf05070 */
[----:B------:R-:W-:Y:S02]  /*0580*/  @!UP3 USEL UR4, UR9, URZ, UP2 ;  /* 0x000000ff0904b287 */ /* 0x000fe40009000000 */
[----:B------:R-:W-:Y:S01]  /*0590*/  UISETP.NE.AND.EX UP0, UPT, UR5, URZ, UPT, UP0 ;  /* 0x000000ff0500728c */ /* 0x000fe2000bf05300 */
[----:B------:R-:W-:Y:S01]  /*05a0*/  UMOV UR9, 0xffffffff ;  /* 0xffffffff00097882 */ /* 0x000fe20000000000 */
[----:B------:R-:W-:Y:S01]  /*05b0*/  UISETP.GT.AND UP1, UPT, UR18, UR23, UPT ;  /* 0x000000171200728c */ /* 0x000fe2000bf24270 */
[----:B------:R-:W-:-:S05]  /*05c0*/  @P0 R2UR UR28, R0 ;  /* 0x00000000001c02ca */ /* 0x000fca00000e0000 */
[----:B------:R-:W-:-:S03]  /*05d0*/  PLOP3.LUT P0, PT, PT, PT, UP1, 0x80, 0x8 ;  /* 0x000000000008781c */ /* 0x000fc60003f0f018 */
[----:B------:R-:W1:Y:S05]  /*05e0*/  @!UP0 LDCU UR5, c[0x0][0x438] ;  /* 0x00008700ff0587ac */ /* 0x000e6a0008000800 */
[----:B------:R-:W-:Y:S01]  /*05f0*/  @UP3 UIADD3 UR28, UPT, UPT, UR28, -UR8, URZ ;  /* 0x800000081c1c3290 */ /* 0x000fe2000fffe0ff */
[----:B--2---:R-:W-:Y:S01]  /*0600*/  @!P3 R2UR UR9, R4 ;  /* 0x000000000409b2ca */ /* 0x004fe200000e0000 */
[----:B-1----:R-:W-:-:S14]  /*0610*/  BRA.U !UP0, `(.L_x_1912) ;  /* 0x0000000108187547 */ /* 0x002fdc000b800000 */
[----:B------:R-:W-:-:S13]  /*0620*/  PLOP3.LUT P1, PT, PT, PT, UP4, 0x80, 0x8 ;  /* 0x000000000008781c */ /* 0x000fda0003f2f048 */
[----:B------:R-:W2:Y:S04]  /*0630*/  @P1 LDG.E R0, desc[UR24][R2.64+0x4] ;  /* 0x0000041802001981 */ /* 0x000ea8000c1e1900 */
[----:B------:R-:W3:Y:S01]  /*0640*/  @!P1 LDG.E R2, desc[UR24][R2.64] ;  /* 0x0000001802029981 */ /* 0x000ee2000c1e1900 */
[----:B--2---:R-:W-:-:S13]  /*0650*/  @P1 R2UR UR5, R0 ;  /* 0x00000000000512ca */ /* 0x004fda00000e0000 */
[----:B------:R-:W-:-:S07]  /*0660*/  @UP4 UIADD3 UR5, UPT, UPT, UR5, -UR9, URZ ;  /* 0x8000000905054290 */ /* 0x000fce000fffe0ff */
[----:B---3--:R-:W-:-:S15]  /*0670*/  @!P1 R2UR UR5, R2 ;  /* 0x00000000020592ca */ /* 0x008fde00000e0000 */
.L_x_1912:
        /* <DEDUP_REMOVED lines=15> */
[----:B------:R-:W1:Y:S02]  /*0770*/  @UP1 LDCU UR6, c[0x0][0x430] ;  /* 0x00008600ff0617ac */ /* 0x000e640008000800 */
[----:B------:R-:W-:Y:S01]  /*0780*/  @!UP0 UMOV UR7, UR10 ;  /* 0x0000000a00078c82 */ /* 0x000fe20008000000 */
        /* <DEDUP_REMOVED lines=14> */
.L_x_1914:
[----:B------:R-:W-:Y:S01]  /*0870*/  IMAD.SHL.U32 R12, R214, 0x8, RZ ;  /* 0x00000008d60c7824 */ /* 0x000fe200078e00ff */
[----:B------:R-:W2:Y:S01]  /*0880*/  LDCU.64 UR4, c[0x0][0x410] ;  /* 0x00008200ff0477ac */ /* 0x000ea20008000a00 */
[----:B------:R-:W-:Y:S01]  /*0890*/  SHF.R.U32.HI R214, RZ, 0x3, R214 ;  /* 0x00000003ffd67819 */ /* 0x000fe200000116d6 */
[----:B------:R-:W-:Y:S02]  /*08a0*/  BSSY.RECONVERGENT B0, `(.L_x_1915) ;  /* 0x0000034000007945 */ /* 0x000fe40003800200 */
[----:B------:R-:W-:Y:S01]  /*08b0*/  LOP3.LUT R12, R12, 0x38, RZ, 0xc0, !PT ;  /* 0x000000380c0c7812 */ /* 0x000fe200078ec0ff */
[----:B------:R-:W-:Y:S01]  /*08c0*/  UISETP.NE.AND UP1, UPT, UR8, URZ, !UP1 ;  /* 0x000000ff0800728c */ /* 0x000fe2000cf25270 */
[----:B------:R-:W-:Y:S01]  /*08d0*/  VIADD R14, R214, 0x10 ;  /* 0x00000010d60e7836 */ /* 0x000fe20000000000 */
[----:B------:R-:W-:Y:S01]  /*08e0*/  UIADD3 UR18, UPT, UPT, -UR23, UR18, URZ ;  /* 0x0000001217127290 */ /* 0x000fe2000fffe1ff */
[----:B------:R-:W-:Y:S01]  /*08f0*/  IADD3 R2, P0, PT, R12, UR7, RZ ;  /* 0x000000070c027c10 */ /* 0x000fe2000ff1e0ff */
[----:B------:R-:W3:Y:S01]  /*0900*/  LDCU UR7, c[0x0][0x434] ;  /* 0x00008680ff0777ac */ /* 0x000ee20008000800 */
[----:B------:R-:W-:Y:S01]  /*0910*/  VIADD R16, R214, 0x20 ;  /* 0x00000020d6107836 */ /* 0x000fe20000000000 */
[----:B------:R-:W-:Y:S01]  /*0920*/  ISETP.NE.AND P1, PT, R12, RZ, PT ;  /* 0x000000ff0c00720c */ /* 0x000fe20003f25270 */
[C---:B------:R-:W-:Y:S01]  /*0930*/  VIADD R18, R214.reuse, 0x30 ;  /* 0x00000030d6127836 */ /* 0x040fe20000000000 */
[----:B------:R-:W-:Y:S01]  /*0940*/  UISETP.NE.AND UP0, UPT, UR19, -0x1, UPT ;  /* 0xffffffff1300788c */ /* 0x000fe2000bf05270 */
[----:B------:R-:W-:Y:S01]  /*0950*/  IMAD.X R3, RZ, RZ, UR9, P0 ;  /* 0x00000009ff037e24 */ /* 0x000fe200080e06ff */
[----:B----4-:R-:W-:Y:S01]  /*0960*/  UIMAD UR11, UR26, UR11, URZ ;  /* 0x0000000b1a0b72a4 */ /* 0x010fe2000f8e02ff */
[----:B------:R-:W-:Y:S01]  /*0970*/  ISETP.GE.AND P4, PT, R214, UR18, PT ;  /* 0x00000012d6007c0c */ /* 0x000fe2000bf86270 */
[----:B------:R-:W-:Y:S01]  /*0980*/  UIMAD.WIDE.U32 UR20, UR20, 0x80, URZ ;  /* 0x00000080141478a5 */ /* 0x000fe2000f8e00ff */
[----:B--2---:R-:W-:Y:S01]  /*0990*/  IMAD.U32 R0, RZ, RZ, UR4 ;  /* 0x00000004ff007e24 */ /* 0x004fe2000f8e00ff */
[----:B-1----:R-:W-:Y:S01]  /*09a0*/  UIMAD UR4, UR23, UR6, URZ ;  /* 0x00000006170472a4 */ /* 0x002fe2000f8e02ff */
[----:B------:R-:W-:Y:S01]  /*09b0*/  ISETP.GE.AND P0, PT, R14, UR18, PT ;  /* 0x000000120e007c0c */ /* 0x000fe2000bf06270 */
[----:B------:R-:W-:Y:S01]  /*09c0*/  @!UP1 UIMAD UR11, UR27, UR10, UR11 ;  /* 0x0000000a1b0b92a4 */ /* 0x000fe2000f8e020b */
[----:B------:R-:W-:Y:S01]  /*09d0*/  IMAD.WIDE.U32 R10, R0, UR26, R2 ;  /* 0x0000001a000a7c25 */ /* 0x000fe2000f8e0002 */
[----:B------:R-:W-:Y:S01]  /*09e0*/  USHF.R.S32.HI UR10, URZ, 0x1f, UR4 ;  /* 0x0000001fff0a7899 */ /* 0x000fe20008011404 */
[----:B------:R-:W-:Y:S01]  /*09f0*/  ISETP.GE.AND P3, PT, R16, UR18, PT ;  /* 0x0000001210007c0c */ /* 0x000fe2000bf66270 */
[----:B------:R-:W-:Y:S01]  /*0a00*/  USHF.R.S32.HI UR8, URZ, 0x1f, UR11 ;  /* 0x0000001fff087899 */ /* 0x000fe2000801140b */
[----:B------:R-:W-:Y:S01]  /*0a10*/  IMAD.U32 R0, RZ, RZ, UR5 ;  /* 0x00000005ff007e24 */ /* 0x000fe2000f8e00ff */
[----:B---3--:R-:W-:Y:S01]  /*0a20*/  UIMAD UR7, UR27, UR7, URZ ;  /* 0x000000071b0772a4 */ /* 0x008fe2000f8e02ff */
[----:B------:R-:W-:Y:S01]  /*0a30*/  ISETP.GE.AND P2, PT, R18, UR18, PT ;  /* 0x0000001212007c0c */ /* 0x000fe2000bf46270 */
[C---:B------:R-:W-:Y:S01]  /*0a40*/  VIADD R20, R214.reuse, 0x40 ;  /* 0x00000040d6147836 */ /* 0x040fe20000000000 */
[----:B------:R-:W-:Y:S01]  /*0a50*/  LOP3.LUT R7, R214, UR20, RZ, 0xfc, !PT ;  /* 0x00000014d6077c12 */ /* 0x000fe2000f8efcff */
[----:B------:R-:W-:Y:S01]  /*0a60*/  USEL UR7, UR7, UR19, !UP0 ;  /* 0x0000001307077287 */ /* 0x000fe2000c000000 */
[----:B------:R-:W-:Y:S01]  /*0a70*/  LOP3.LUT R13, R12, 0x40, RZ, 0xfc, !PT ;  /* 0x000000400c0d7812 */ /* 0x000fe200078efcff */
[----:B------:R-:W-:-:S02]  /*0a80*/  IMAD R9, R0, UR26, R11 ;  /* 0x0000001a00097c24 */ /* 0x000fc4000f8e020b */
[----:B------:R-:W-:Y:S02]  /*0a90*/  USHF.R.S32.HI UR5, URZ, 0x1f, UR7 ;  /* 0x0000001fff057899 */ /* 0x000fe40008011407 */
[----:B------:R-:W-:Y:S02]  /*0aa0*/  USEL UR7, UR7, URZ, UP1 ;  /* 0x000000ff07077287 */ /* 0x000fe40008800000 */
        /* <DEDUP_REMOVED lines=19> */
.L_x_1916:
[----:B------:R-:W-:Y:S05]  /*0be0*/  BSYNC.RECONVERGENT B0 ;  /* 0x0000000000007941 */ /* 0x000fea0003800200 */
.L_x_1915:
        /* <DEDUP_REMOVED lines=21> */
.L_x_1918:
[----:B------:R-:W-:Y:S05]  /*0d40*/  BSYNC.RECONVERGENT B0 ;  /* 0x0000000000007941 */ /* 0x000fea0003800200 */
.L_x_1917:
        /* <DEDUP_REMOVED lines=21> */
.L_x_1920:
[----:B------:R-:W-:Y:S05]  /*0ea0*/  BSYNC.RECONVERGENT B0 ;  /* 0x0000000000007941 */ /* 0x000fea0003800200 */
.L_x_1919:
[----:B------:R-:W-:Y:S01]  /*0eb0*/  BSSY.RECONVERGENT B0, `(.L_x_1921) ;  /* 0x0000015000007945 */ /* 0x000fe20003800200 */
[----:B------:R-:W-:Y:S02]  /*0ec0*/  ISETP.GE.AND P3, PT, R17, UR18, PT ;  /* 0x0000001211007c0c */ /* 0x000fe4000bf66270 */
[----:B------:R-:W-:Y:S01]  /*0ed0*/  IADD3 R15, PT, PT, R214, 0x70, RZ ;  /* 0x00000070d60f7810 */ /* 0x000fe20007ffe0ff */
        /* <DEDUP_REMOVED lines=18> */
.L_x_1922:
[----:B------:R-:W-:Y:S05]  /*1000*/  BSYNC.RECONVERGENT B0 ;  /* 0x0000000000007941 */ /* 0x000fea0003800200 */
.L_x_1921:
[----:B------:R-:W-:Y:S01]  /*1010*/  BSSY.RECONVERGENT B0, `(.L_x_1923) ;  /* 0x0000014000007945 */ /* 0x000fe20003800200 */
[----:B------:R-:W-:-:S03]  /*1020*/  ISETP.GE.AND P2, PT, R15, UR18, PT ;  /* 0x000000120f007c0c */ /* 0x000fc6000bf46270 */
        /* <DEDUP_REMOVED lines=18> */
.L_x_1924:
[----:B------:R-:W-:Y:S05]  /*1150*/  BSYNC.RECONVERGENT B0 ;  /* 0x0000000000007941 */ /* 0x000fea0003800200 */
.L_x_1923:
        /* <DEDUP_REMOVED lines=20> */
.L_x_1926:
[----:B------:R-:W-:Y:S05]  /*12a0*/  BSYNC.RECONVERGENT B0 ;  /* 0x0000000000007941 */ /* 0x000fea0003800200 */
.L_x_1925:
        /* <DEDUP_REMOVED lines=20> */
.L_x_1928:
[----:B------:R-:W-:Y:S05]  /*13f0*/  BSYNC.RECONVERGENT B0 ;  /* 0x0000000000007941 */ /* 0x000fea0003800200 */
.L_x_1927:
        /* <DEDUP_REMOVED lines=20> */
.L_x_1930:
[----:B------:R-:W-:Y:S05]  /*1540*/  BSYNC.RECONVERGENT B0 ;  /* 0x0000000000007941 */ /* 0x000fea0003800200 */
.L_x_1929:
        /* <DEDUP_REMOVED lines=10> */
.L_x_1932:
[----:B------:R-:W-:Y:S05]  /*15f0*/  BSYNC.RECONVERGENT B0 ;  /* 0x0000000000007941 */ /* 0x000fea0003800200 */
.L_x_1931:
        /* <DEDUP_REMOVED lines=15> */
.L_x_1934:
[----:B------:R-:W-:Y:S05]  /*16f0*/  BSYNC.RECONVERGENT B0 ;  /* 0x0000000000007941 */ /* 0x000fea0003800200 */
.L_x_1933:
        /* <DEDUP_REMOVED lines=10> */
.L_x_1936:
[----:B------:R-:W-:Y:S05]  /*17a0*/  BSYNC.RECONVERGENT B0 ;  /* 0x0000000000007941 */ /* 0x000fea0003800200 */
.L_x_1935:
        /* <DEDUP_REMOVED lines=10> */
.L_x_1938:
[----:B------:R-:W-:Y:S05]  /*1850*/  BSYNC.RECONVERGENT B0 ;  /* 0x0000000000007941 */ /* 0x000fea0003800200 */
.L_x_1937:
        /* <DEDUP_REMOVED lines=10> */
.L_x_1940:
[----:B------:R-:W-:Y:S05]  /*1900*/  BSYNC.RECONVERGENT B0 ;  /* 0x0000000000007941 */ /* 0x000fea0003800200 */
.L_x_1939:
        /* <DEDUP_REMOVED lines=10> */
.L_x_1942:
[----:B------:R-:W-:Y:S05]  /*19b0*/  BSYNC.RECONVERGENT B0 ;  /* 0x0000000000007941 */ /* 0x000fea0003800200 */
.L_x_1941:
        /* <DEDUP_REMOVED lines=10> */
.L_x_1944:
[----:B------:R-:W-:Y:S05]  /*1a60*/  BSYNC.RECONVERGENT B0 ;  /* 0x0000000000007941 */ /* 0x000fea0003800200 */
.L_x_1943:
        /* <DEDUP_REMOVED lines=10> */
.L_x_1913:
[----:B------:R-:W-:Y:S02]  /*1b10*/  UISETP.NE.AND UP0, UPT, UR19, -0x1, UPT ;  /* 0xffffffff1300788c */ /* 0x000fe4000bf05270 */
[----:B------:R-:W-:Y:S02]  /*1b20*/  UISETP.NE.AND UP1, UPT, UR9, -0x1, UPT ;  /* 0xffffffff0900788c */ /* 0x000fe4000bf25270 */
[----:B------:R-:W-:-:S04]  /*1b30*/  UIADD3 UR22, UPT, UPT, UR28, 0x1f, URZ ;  /* 0x0000001f1c167890 */ /* 0x000fc8000fffe0ff */
[----:B------:R-:W-:-:S03]  /*1b40*/  USHF.R.U32.HI UR22, URZ, 0x5, UR22 ;  /* 0x00000005ff167899 */ /* 0x000fc60008011616 */
[----:B------:R-:W1:Y:S01]  /*1b50*/  @!UP0 LDCU.64 UR6, c[0x0][0x398] ;  /* 0x00007300ff0687ac */ /* 0x000e620008000a00 */
[----:B------:R-:W2:Y:S01]  /*1b60*/  @UP0 LDCU.64 UR4, c[0x0][0x3b0] ;  /* 0x00007600ff0407ac */ /* 0x000ea20008000a00 */
[----:B------:R-:W-:Y:S02]  /*1b70*/  UIADD3 UR21, UPT, UPT, UR22, -0x1, URZ ;  /* 0xffffffff16157890 */ /* 0x000fe4000fffe0ff */
        /* <DEDUP_REMOVED lines=17> */
.L_x_1945:
[----:B------:R-:W1:Y:S01]  /*1c90*/  LDCU.64 UR14, c[0x0][0x3b8] ;  /* 0x00007700ff0e77ac */ /* 0x000e620008000a00 */
[----:B------:R-:W-:-:S04]  /*1ca0*/  UIADD3 UR11, UPT, UPT, UR8, UR9, URZ ;  /* 0x00000009080b7290 */ /* 0x000fc8000fffe0ff */
[----:B-1----:R-:W-:Y:S02]  /*1cb0*/  UIMAD.WIDE.U32 UR32, UR11, UR14, URZ ;  /* 0x0000000e0b2072a5 */ /* 0x002fe4000f8e00ff */
[----:B------:R-:W-:-:S04]  /*1cc0*/  UIMAD UR11, UR11, UR15, URZ ;  /* 0x0000000f0b0b72a4 */ /* 0x000fc8000f8e02ff */
[----:B------:R-:W-:Y:S02]  /*1cd0*/  UIADD3 UR11, UPT, UPT, UR33, UR11, URZ ;  /* 0x0000000b210b7290 */ /* 0x000fe4000fffe0ff */
.L_x_1946:
[----:B------:R-:W1:Y:S01]  /*1ce0*/  LDC R5, c[0x0][0x3e8] ;  /* 0x0000fa00ff057b82 */ /* 0x000e620000000800 */
[----:B------:R-:W2:Y:S01]  /*1cf0*/  S2R R6, SR_CTAID.Z ;  /* 0x0000000000067919 */ /* 0x000ea20000002700 */
[----:B------:R-:W-:Y:S02]  /*1d00*/  LOP3.LUT R105, R214, 0x1f, RZ, 0xc0, !PT ;  /* 0x0000001fd6697812 */ /* 0x000fe400078ec0ff */
[----:B-1----:R-:W-:-:S04]  /*1d10*/  IABS R4, R5 ;  /* 0x0000000500047213 */ /* 0x002fc80000000000 */
[----:B------:R-:W1:Y:S01]  /*1d20*/  I2F.RP R2, R4 ;  /* 0x0000000400027306 */ /* 0x000e620000209400 */
[----:B--2---:R-:W-:-:S07]  /*1d30*/  IABS R6, R6 ;  /* 0x0000000600067213 */ /* 0x004fce0000000000 */
[----:B-1----:R-:W1:Y:S02]  /*1d40*/  MUFU.RCP R2, R2 ;  /* 0x0000000200027308 */ /* 0x002e640000001000 */
[----:B-1----:R-:W-:-:S06]  /*1d50*/  VIADD R2, R2, 0xffffffe ;  /* 0x0ffffffe02027836 */ /* 0x002fcc0000000000 */
[----:B------:R-:W1:Y:S02]  /*1d60*/  F2I.FTZ.U32.TRUNC.NTZ R3, R2 ;  /* 0x0000000200037305 */ /* 0x000e64000021f000 */
[----:B-1----:R-:W-:Y:S02]  /*1d70*/  IMAD.MOV R0, RZ, RZ, -R3 ;  /* 0x000000ffff007224 */ /* 0x002fe400078e0a03 */
[----:B------:R-:W-:Y:S02]  /*1d80*/  IMAD.MOV.U32 R2, RZ, RZ, RZ ;  /* 0x000000ffff027224 */ /* 0x000fe400078e00ff */
[----:B------:R-:W-:-:S04]  /*1d90*/  IMAD R0, R0, R4, RZ ;  /* 0x0000000400007224 */ /* 0x000fc800078e02ff */
[----:B------:R-:W-:Y:S01]  /*1da0*/  IMAD.HI.U32 R0, R3, R0, R2 ;  /* 0x0000000003007227 */ /* 0x000fe200078e0002 */
[----:B------:R-:W-:-:S05]  /*1db0*/  MOV R3, R6 ;  /* 0x0000000600037202 */ /* 0x000fca0000000f00 */
[----:B------:R-:W-:-:S04]  /*1dc0*/  IMAD.HI.U32 R0, R0, R3, RZ ;  /* 0x0000000300007227 */ /* 0x000fc800078e00ff */
[----:B------:R-:W-:-:S04]  /*1dd0*/  IMAD.MOV R2, RZ, RZ, -R0 ;  /* 0x000000ffff027224 */ /* 0x000fc800078e0a00 */
        /* <DEDUP_REMOVED lines=23> */
.L_x_1947:
[----:B------:R-:W1:Y:S01]  /*1f50*/  LDCU.64 UR12, c[0x0][0x3c0] ;  /* 0x00007800ff0c77ac */ /* 0x000e620008000a00 */
[----:B------:R-:W-:-:S04]  /*1f60*/  UIADD3 UR8, UPT, UPT, UR8, UR9, URZ ;  /* 0x0000000908087290 */ /* 0x000fc8000fffe0ff */
[----:B-1----:R-:W-:Y:S02]  /*1f70*/  UIMAD.WIDE.U32 UR34, UR8, UR12, URZ ;  /* 0x0000000c082272a5 */ /* 0x002fe4000f8e00ff */
[----:B------:R-:W-:-:S04]  /*1f80*/  UIMAD UR8, UR8, UR13, URZ ;  /* 0x0000000d080872a4 */ /* 0x000fc8000f8e02ff */
[----:B------:R-:W-:-:S12]  /*1f90*/  UIADD3 UR17, UPT, UPT, UR35, UR8, URZ ;  /* 0x0000000823117290 */ /* 0x000fd8000fffe0ff */
.L_x_1948:
[----:B------:R-:W-:Y:S01]  /*1fa0*/  SHF.R.U32.HI R96, RZ, 0x3, R214 ;  /* 0x00000003ff607819 */ /* 0x000fe200000116d6 */
[----:B------:R-:W-:Y:S01]  /*1fb0*/  IMAD.SHL.U32 R220, R214, 0x8, RZ ;  /* 0x00000008d6dc7824 */ /* 0x000fe200078e00ff */
[----:B------:R-:W-:Y:S01]  /*1fc0*/  UIADD3 UR18, UPT, UPT, -UR23, UR18, URZ ;  /* 0x0000001217127290 */ /* 0x000fe2000fffe1ff */
[----:B------:R-:W-:Y:S01]  /*1fd0*/  SHF.R.S32.HI R8, RZ, 0x1f, R0 ;  /* 0x0000001fff087819 */ /* 0x000fe20000011400 */
[----:B------:R-:W1:Y:S01]  /*1fe0*/  LDCU.64 UR8, c[0x0][0x3c8] ;  /* 0x00007900ff0877ac */ /* 0x000e620008000a00 */
[----:B------:R-:W-:Y:S01]  /*1ff0*/  VIADD R2, R96, 0x30 ;  /* 0x0000003060027836 */ /* 0x000fe20000000000 */
[----:B------:R-:W-:Y:S01]  /*2000*/  LOP3.LUT R4, R220, 0x1f8, RZ, 0xc0, !PT ;  /* 0x000001f8dc047812 */ /* 0x000fe200078ec0ff */
[----:B------:R-:W-:Y:S01]  /*2010*/  VIADD R3, R96, 0x20 ;  /* 0x0000002060037836 */ /* 0x000fe20000000000 */
[----:B------:R-:W-:Y:S01]  /*2020*/  LOP3.LUT R207, R220, 0x38, RZ, 0xc0, !PT ;  /* 0x00000038dccf7812 */ /* 0x000fe200078ec0ff */
[----:B------:R-:W2:Y:S01]  /*2030*/  LDCU.128 UR4, c[0x0][0x3d0] ;  /* 0x00007a00ff0477ac */ /* 0x000ea20008000c00 */
[----:B------:R-:W-:Y:S01]  /*2040*/  ISETP.GE.AND P2, PT, R2, UR18, PT ;  /* 0x0000001202007c0c */ /* 0x000fe2000bf46270 */
[----:B------:R-:W3:Y:S01]  /*2050*/  S2UR UR29, SR_CgaCtaId ;  /* 0x00000000001d79c3 */ /* 0x000ee20000008800 */
[----:B------:R-:W-:Y:S01]  /*2060*/  LOP3.LUT R2, R4, 0x38, R214, 0x78, !PT ;  /* 0x0000003804027812 */ /* 0x000fe200078e78d6 */
[C---:B------:R-:W-:Y:S01]  /*2070*/  VIADD R9, R96.reuse, 0x10 ;  /* 0x0000001060097836 */ /* 0x040fe20000000000 */
[----:B------:R-:W-:Y:S01]  /*2080*/  ISETP.GE.AND P3, PT, R3, UR18, PT ;  /* 0x0000001203007c0c */ /* 0x000fe2000bf66270 */
[----:B------:R-:W-:Y:S01]  /*2090*/  VIADD R3, R96, 0x40 ;  /* 0x0000004060037836 */ /* 0x000fe20000000000 */
[----:B------:R-:W-:Y:S01]  /*20a0*/  LOP3.LUT R220, R2, 0x1e00, R220, 0xf8, !PT ;  /* 0x00001e0002dc7812 */ /* 0x000fe200078ef8dc */
[----:B------:R-:W-:Y:S01]  /*20b0*/  BSSY.RECONVERGENT B0, `(.L_x_1949) ;  /* 0x0000047000007945 */ /* 0x000fe20003800200 */
[C---:B------:R-:W-:Y:S01]  /*20c0*/  IADD3 R4, P5, PT, R207.reuse, UR32, RZ ;  /* 0x00000020cf047c10 */ /* 0x040fe2000ffbe0ff */
[----:B------:R-:W-:Y:S01]  /*20d0*/  UIMAD.WIDE.U32 UR32, UR20, 0x80, URZ ;  /* 0x00000080142078a5 */ /* 0x000fe2000f8e00ff */
[----:B------:R-:W-:-:S02]  /*20e0*/  IADD3 R2, P4, PT, R207, UR34, RZ ;  /* 0x00000022cf027c10 */ /* 0x000fc4000ff9e0ff */
[----:B------:R-:W-:Y:S01]  /*20f0*/  IADD3 R6, P0, PT, R207, UR10, RZ ;  /* 0x0000000acf067c10 */ /* 0x000fe2000ff1e0ff */
[----:B-1----:R-:W-:Y:S01]  /*2100*/  IMAD.U32 R10, RZ, RZ, UR8 ;  /* 0x00000008ff0a7e24 */ /* 0x002fe2000f8e00ff */
[----:B------:R-:W-:Y:S01]  /*2110*/  ISETP.GE.AND P1, PT, R3, UR18, PT ;  /* 0x0000001203007c0c */ /* 0x000fe2000bf26270 */
[----:B------:R-:W-:Y:S01]  /*2120*/  IMAD.X R3, RZ, RZ, UR17, P4 ;  /* 0x00000011ff037e24 */ /* 0x000fe2000a0e06ff */
[----:B------:R-:W-:Y:S01]  /*2130*/  IADD3.X R5, PT, PT, RZ, UR11, RZ, P5, !PT ;  /* 0x0000000bff057c10 */ /* 0x000fe2000affe4ff */
[----:B------:R-:W1:Y:S01]  /*2140*/  LDCU.64 UR10, c[0x0][0x388] ;  /* 0x00007100ff0a77ac */ /* 0x000e620008000a00 */
[----:B------:R-:W-:Y:S01]  /*2150*/  IMAD.X R7, RZ, RZ, UR16, P0 ;  /* 0x00000010ff077e24 */ /* 0x000fe200080e06ff */
[----:B------:R-:W-:Y:S01]  /*2160*/  LOP3.LUT R99, R207, 0x40, RZ, 0xfc, !PT ;  /* 0x00000040cf637812 */ /* 0x000fe200078efcff */
[C---:B------:R-:W-:Y:S01]  /*2170*/  IMAD.WIDE.U32 R2, R96.reuse, UR12, R2 ;  /* 0x0000000c60027c25 */ /* 0x040fe2000f8e0002 */
[----:B------:R-:W4:Y:S01]  /*2180*/  LDCU.64 UR16, c[0x0][0x390] ;  /* 0x00007200ff1077ac */ /* 0x000f220008000a00 */
[----:B------:R-:W-:-:S02]  /*2190*/  LOP3.LUT R14, R96, UR32, RZ, 0xfc, !PT ;  /* 0x00000020600e7c12 */ /* 0x000fc4000f8efcff */
[----:B------:R-:W-:Y:S01]  /*21a0*/  IMAD.WIDE.U32 R4, R96, UR14, R4 ;  /* 0x0000000e60047c25 */ /* 0x000fe2000f8e0004 */
[----:B------:R-:W-:-:S03]  /*21b0*/  UMOV UR8, 0x400 ;  /* 0x0000040000087882 */ /* 0x000fc60000000000 */
[----:B------:R-:W-:-:S04]  /*21c0*/  IMAD.WIDE.U32 R10, R10, UR26, R6 ;  /* 0x0000001a0a0a7c25 */ /* 0x000fc8000f8e0006 */
[----:B------:R-:W-:Y:S02]  /*21d0*/  IMAD R5, R96, UR15, R5 ;  /* 0x0000000f60057c24 */ /* 0x000fe4000f8e0205 */
[----:B--2---:R-:W-:Y:S02]  /*21e0*/  IMAD R7, R8, UR4, RZ ;  /* 0x0000000408077c24 */ /* 0x004fe4000f8e02ff */
[----:B------:R-:W-:Y:S02]  /*21f0*/  IMAD R3, R96, UR13, R3 ;  /* 0x0000000d60037c24 */ /* 0x000fe4000f8e0203 */
[----:B------:R-:W-:Y:S02]  /*2200*/  IMAD R6, R8, UR6, RZ ;  /* 0x0000000608067c24 */ /* 0x000fe4000f8e02ff */
[C---:B------:R-:W-:Y:S02]  /*2210*/  IMAD R7, R0.reuse, UR5, R7 ;  /* 0x0000000500077c24 */ /* 0x040fe4000f8e0207 */
[----:B------:R-:W-:-:S04]  /*2220*/  IMAD.WIDE.U32 R4, R0, UR4, R4 ;  /* 0x0000000400047c25 */ /* 0x000fc8000f8e0004 */
[----:B------:R-:W-:Y:S01]  /*2230*/  IMAD R6, R0, UR7, R6 ;  /* 0x0000000700067c24 */ /* 0x000fe2000f8e0206 */
[----:B-1----:R-:W-:Y:S01]  /*2240*/  LEA R101, P4, R4, UR10, 0x1 ;  /* 0x0000000a04657c11 */ /* 0x002fe2000f8808ff */
[----:B------:R-:W-:Y:S01]  /*2250*/  IMAD.WIDE.U32 R2, R0, UR6, R2 ;  /* 0x0000000600027c25 */ /* 0x000fe2000f8e0002 */
[----:B------:R-:W-:Y:S01]  /*2260*/  IADD3 R0, PT, PT, R5, R7, RZ ;  /* 0x0000000705007210 */ /* 0x000fe20007ffe0ff */
[----:B------:R-:W-:Y:S02]  /*2270*/  USHF.L.U64.HI UR10, UR14, 0x5, UR15 ;  /* 0x000000050e0a7899 */ /* 0x000fe4000801020f */
[----:B------:R-:W-:Y:S01]  /*2280*/  IMAD.IADD R3, R3, 0x1, R6 ;  /* 0x0000000103037824 */ /* 0x000fe200078e0206 */
[----:B----4-:R-:W-:Y:S01]  /*2290*/  LEA R13, P0, R2, UR16, 0x1 ;  /* 0x00000010020d7c11 */ /* 0x010fe2000f8008ff */
[----:B------:R1:W-:Y:S01]  /*22a0*/  STL [R1+0x50], R101 ;  /* 0x0000506501007387 */ /* 0x0003e20000100800 */
[----:B------:R-:W-:Y:S01]  /*22b0*/  LEA.HI.X R100, R4, UR11, R0, 0x1, P4 ;  /* 0x0000000b04647c11 */ /* 0x000fe2000a0f0c00 */
[----:B------:R-:W-:Y:S01]  /*22c0*/  USHF.L.U32 UR11, UR14, 0x5, URZ ;  /* 0x000000050e0b7899 */ /* 0x000fe200080006ff */
[----:B------:R-:W-:Y:S01]  /*22d0*/  LEA.HI.X R12, R2, UR17, R3, 0x1, P0 ;  /* 0x00000011020c7c11 */ /* 0x000fe200080f0c03 */
[----:B------:R1:W-:Y:S01]  /*22e0*/  STL [R1+0x5c], R13 ;  /* 0x00005c0d01007387 */ /* 0x0003e20000100800 */
[C---:B------:R-:W-:Y:S01]  /*22f0*/  ISETP.GE.AND P0, PT, R96.reuse, UR18, PT ;  /* 0x0000001260007c0c */ /* 0x040fe2000bf06270 */
[----:B---3--:R-:W-:Y:S01]  /*2300*/  ULEA UR17, UR29, UR8, 0x18 ;  /* 0x000000081d117291 */ /* 0x008fe2000f8ec0ff */
[----:B------:R-:W-:Y:S01]  /*2310*/  MOV R0, UR9 ;  /* 0x0000000900007c02 */ /* 0x000fe20008000f00 */
[----:B------:R1:W-:Y:S01]  /*2320*/  STL [R1+0x4c], R100 ;  /* 0x00004c6401007387 */ /* 0x0003e20000100800 */
[----:B------:R-:W-:Y:S01]  /*2330*/  UIMAD UR16, UR21, -0x20, UR28 ;  /* 0xffffffe0151078a4 */ /* 0x000fe2000f8e021c */
[----:B------:R-:W-:Y:S01]  /*2340*/  ISETP.GE.AND P4, PT, R9, UR18, PT ;  /* 0x0000001209007c0c */ /* 0x000fe2000bf86270 */
[----:B------:R-:W-:Y:S01]  /*2350*/  VIADD R8, R96, 0x50 ;  /* 0x0000005060087836 */ /* 0x000fe20000000000 */
[----:B------:R1:W-:Y:S01]  /*2360*/  STL [R1+0x58], R12 ;  /* 0x0000580c01007387 */ /* 0x0003e20000100800 */
[----:B------:R-:W-:Y:S01]  /*2370*/  LEA R220, R220, UR17, 0x1 ;  /* 0x00000011dcdc7c11 */ /* 0x000fe2000f8e08ff */
[----:B------:R-:W-:-:S02]  /*2380*/  IMAD R7, R0, UR26, R11 ;  /* 0x0000001a00077c24 */ /* 0x000fc4000f8e020b */
[----:B------:R1:W-:Y:S02]  /*2390*/  STL [R1+0x54], R99 ;  /* 0x0000546301007387 */ /* 0x0003e40000100800 */
[----:B------:R-:W-:Y:S05]  /*23a0*/  @P0 BRA `(.L_x_1950) ;  /* 0x00000000005c0947 */ /* 0x000fea0003800000 */
        /* <DEDUP_REMOVED lines=23> */
.L_x_1950:
[----:B------:R-:W-:Y:S05]  /*2520*/  BSYNC.RECONVERGENT B0 ;  /* 0x0000000000007941 */ /* 0x000fea0003800200 */
.L_x_1949:
[----:B------:R-:W-:Y:S01]  /*2530*/  USHF.L.U64.HI UR9, UR14, 0x4, UR15 ;  /* 0x000000040e097899 */ /* 0x000fe2000801020f */
        /* <DEDUP_REMOVED lines=29> */
.L_x_1952:
[----:B------:R-:W-:Y:S05]  /*2710*/  BSYNC.RECONVERGENT B0 ;  /* 0x0000000000007941 */ /* 0x000fea0003800200 */
.L_x_1951:
[----:B------:R-:W-:Y:S01]  /*2720*/  USHF.L.U32 UR29, UR14, 0x4, URZ ;  /* 0x000000040e1d7899 */ /* 0x000fe200080006ff */
        /* <DEDUP_REMOVED lines=29> */
.L_x_1954:
[----:B------:R-:W-:Y:S05]  /*2900*/  BSYNC.RECONVERGENT B0 ;  /* 0x0000000000007941 */ /* 0x000fea0003800200 */
.L_x_1953:
        /* <DEDUP_REMOVED lines=29> */
.L_x_1956:
[----:B------:R-:W-:Y:S05]  /*2ae0*/  BSYNC.RECONVERGENT B0 ;  /* 0x0000000000007941 */ /* 0x000fea0003800200 */
.L_x_1955:
        /* <DEDUP_REMOVED lines=29> */
.L_x_1958:
[----:B------:R-:W-:Y:S05]  /*2cc0*/  BSYNC.RECONVERGENT B0 ;  /* 0x0000000000007941 */ /* 0x000fea0003800200 */
.L_x_1957:
        /* <DEDUP_REMOVED lines=29> */
.L_x_1960:
[----:B------:R-:W-:Y:S05]  /*2ea0*/  BSYNC.RECONVERGENT B0 ;  /* 0x0000000000007941 */ /* 0x000fea0003800200 */
.L_x_1959:
        /* <DEDUP_REMOVED lines=27> */
.L_x_1962:
[----:B------:R-:W-:Y:S05]  /*3060*/  BSYNC.RECONVERGENT B0 ;  /* 0x0000000000007941 */ /* 0x000fea0003800200 */
.L_x_1961:
        /* <DEDUP_REMOVED lines=27> */
.L_x_1964:
[----:B------:R-:W-:Y:S05]  /*3220*/  BSYNC.RECONVERGENT B0 ;  /* 0x0000000000007941 */ /* 0x000fea0003800200 */
.L_x_1963:
        /* <DEDUP_REMOVED lines=22> */
.L_x_1966:
[----:B------:R-:W-:Y:S05]  /*3390*/  BSYNC.RECONVERGENT B0 ;  /* 0x0000000000007941 */ /* 0x000fea0003800200 */
.L_x_1965:
[----:B------:R-:W-:Y:S04]  /*33a0*/  BSSY.RECONVERGENT B0, `(.L_x_1967) ;  /* 0x0000015000007945 */ /* 0x000fe80003800200 */
[----:B------:R-:W-:Y:S05]  /*33b0*/  @P3 BRA `(.L_x_1968) ;  /* 0x00000000004c3947 */ /* 0x000fea0003800000 */
[----:B------:R-:W5:Y:S01]  /*33c0*/  LDCU UR4, c[0x0][0x440] ;  /* 0x00008800ff0477ac */ /* 0x000f620008000800 */
[----:B------:R-:W-:-:S04]  /*33d0*/  UIADD3 UR7, UP0, UPT, UR29, UR36, URZ ;  /* 0x000000241d077290 */ /* 0x000fc8000ff1e0ff */
[----:B------:R-:W-:Y:S02]  /*33e0*/  UIADD3.X UR6, UPT, UPT, UR9, UR5, URZ, UP0, !UPT ;  /* 0x0000000509067290 */ /* 0x000fe400087fe4ff */
[----:B------:R-:W-:-:S04]  /*33f0*/  IMAD.U32 R0, RZ, RZ, UR7 ;  /* 0x00000007ff007e24 */ /* 0x000fc8000f8e00ff */
[----:B--234-:R-:W-:Y:S01]  /*3400*/  IMAD.U32 R3, RZ, RZ, UR6 ;  /* 0x00000006ff037e24 */ /* 0x01cfe2000f8e00ff */
[C---:B------:R-:W-:Y:S02]  /*3410*/  LEA R2, P2, R0.reuse, R101, 0x1 ;  /* 0x0000006500027211 */ /* 0x040fe400078408ff */
        /* <DEDUP_REMOVED lines=13> */
.L_x_1968:
[----:B------:R-:W-:Y:S05]  /*34f0*/  BSYNC.RECONVERGENT B0 ;  /* 0x0000000000007941 */ /* 0x000fea0003800200 */
.L_x_1967:
[----:B------:R-:W0:Y:S01]  /*3500*/  LDGDEPBAR ;  /* 0x00000000000079af */ /* 0x000e220000000000 */
[----:B------:R-:W-:Y:S01]  /*3510*/  UIMAD.WIDE.U32 UR14, UR35, UR21, URZ ;  /* 0x00000015230e72a5 */ /* 0x000fe2000f8e00ff */
[----:B------:R-:W-:Y:S01]  /*3520*/  SHF.L.U32 R7, R214, 0x6, RZ ;  /* 0x00000006d6077819 */ /* 0x000fe200000006ff */
[----:B------:R-:W-:Y:S01]  /*3530*/  UIMAD UR4, UR34, UR21, URZ ;  /* 0x00000015220472a4 */ /* 0x000fe2000f8e02ff */
[----:B------:R-:W-:Y:S02]  /*3540*/  BSSY.RECONVERGENT B0, `(.L_x_1969) ;  /* 0x000001b000007945 */ /* 0x000fe40003800200 */
[----:B------:R-:W-:Y:S01]  /*3550*/  LOP3.LUT R6, R207, 0x1c0, R7, 0xf8, !PT ;  /* 0x000001c0cf067812 */ /* 0x000fe200078ef807 */
[----:B------:R-:W-:Y:S01]  /*3560*/  UIADD3 UR4, UPT, UPT, UR15, UR4, URZ ;  /* 0x000000040f047290 */ /* 0x000fe2000fffe0ff */
        /* <DEDUP_REMOVED lines=22> */
.L_x_1970:
[----:B------:R1:W-:Y:S04]  /*36d0*/  STS.128 [R220+0xa000], RZ ;  /* 0x00a000ffdc007388 */ /* 0x0003e80000000c00 */
[----:B------:R1:W-:Y:S02]  /*36e0*/  STS.128 [R220+0xb000], RZ ;  /* 0x00b000ffdc007388 */ /* 0x0003e40000000c00 */
.L_x_1971:
[----:B------:R-:W-:Y:S05]  /*36f0*/  BSYNC.RECONVERGENT B0 ;  /* 0x0000000000007941 */ /* 0x000fea0003800200 */
.L_x_1969:
[----:B------:R-:W-:Y:S01]  /*3700*/  SHF.R.U32.HI R211, RZ, 0x1, R214 ;  /* 0x00000001ffd37819 */ /* 0x000fe200000116d6 */
[C---:B------:R-:W-:Y:S01]  /*3710*/  IMAD.SHL.U32 R212, R214.reuse, 0x20, RZ ;  /* 0x00000020d6d47824 */ /* 0x040fe200078e00ff */
[----:B------:R-:W-:Y:S01]  /*3720*/  ISETP.GE.AND P0, PT, R9, UR16, PT ;  /* 0x0000001009007c0c */ /* 0x000fe2000bf06270 */
[----:B------:R-:W-:Y:S01]  /*3730*/  BSSY.RECONVERGENT B0, `(.L_x_1972) ;  /* 0x0000022000007945 */ /* 0x000fe20003800200 */
[----:B------:R-:W-:Y:S02]  /*3740*/  LOP3.LUT R0, R211, 0x8, RZ, 0xc0, !PT ;  /* 0x00000008d3007812 */ /* 0x000fe400078ec0ff */
[----:B--234-:R-:W-:Y:S02]  /*3750*/  LOP3.LUT R3, R214, 0x8, RZ, 0xc0, !PT ;  /* 0x00000008d6037812 */ /* 0x01cfe400078ec0ff */
[----:B------:R-:W-:Y:S02]  /*3760*/  LOP3.LUT R98, R6, R0, RZ, 0x3c, !PT ;  /* 0x0000000006627212 */ /* 0x000fe400078e3cff */
[----:B------:R-:W-:-:S02]  /*3770*/  LOP3.LUT R2, R7, 0x200, RZ, 0xc0, !PT ;  /* 0x0000020007027812 */ /* 0x000fc400078ec0ff */
[----:B------:R-:W-:Y:S01]  /*3780*/  LOP3.LUT R212, R212, 0x7c00, RZ, 0xc0, !PT ;  /* 0x00007c00d4d47812 */ /* 0x000fe200078ec0ff */
[----:B------:R2:W-:Y:S01]  /*3790*/  STL [R1+0x3c], R98 ;  /* 0x00003c6201007387 */ /* 0x0005e20000100800 */
[----:B------:R-:W-:Y:S02]  /*37a0*/  LOP3.LUT R0, R6, R3, RZ, 0x3c, !PT ;  /* 0x0000000306007212 */ /* 0x000fe400078e3cff */
        /* <DEDUP_REMOVED lines=26> */
.L_x_1973:
[----:B------:R-:W-:Y:S05]  /*3950*/  BSYNC.RECONVERGENT B0 ;  /* 0x0000000000007941 */ /* 0x000fea0003800200 */
.L_x_1972:
[----:B------:R-:W-:Y:S01]  /*3960*/  LDSM.16.M88.4 R16, [R24+UR17+0x8000] ;  /* 0x008000111810783b */ /* 0x000fe20008000200 */
[----:B------:R-:W-:Y:S01]  /*3970*/  IMAD.MOV.U32 R93, RZ, RZ, 0x10 ;  /* 0x00000010ff5d7424 */ /* 0x000fe200078e00ff */
[----:B------:R-:W-:Y:S01]  /*3980*/  LOP3.LUT P0, RZ, R214, 0x2, RZ, 0xc0, !PT ;  /* 0x00000002d6ff7812 */ /* 0x000fe2000780c0ff */
[----:B---3--:R-:W-:Y:S01]  /*3990*/  VIADD R2, R24, UR17 ;  /* 0x0000001118027c36 */ /* 0x008fe20008000000 */
[----:B------:R-:W3:Y:S01]  /*39a0*/  LDSM.16.M88.4 R8, [R0+0x2000] ;  /* 0x002000000008783b */ /* 0x000ee20000000200 */
[----:B------:R-:W-:Y:S01]  /*39b0*/  IMAD.MOV.U32 R26, RZ, RZ, 0x20 ;  /* 0x00000020ff1a7424 */ /* 0x000fe200078e00ff */
[----:B------:R-:W-:Y:S01]  /*39c0*/  SEL R93, R93, 0xfffffff0, !P0 ;  /* 0xfffffff05d5d7807 */ /* 0x000fe20004000000 */
[----:B------:R-:W4:Y:S01]  /*39d0*/  LDCU UR4, c[0x0][0x3e0] ;  /* 0x00007c00ff0477ac */ /* 0x000f220008000800 */
[----:B------:R-:W5:Y:S01]  /*39e0*/  LDSM.16.M88.4 R32, [R24+UR17+0x8800] ;  /* 0x008800111820783b */ /* 0x000f620008000200 */
[----:B------:R-:W-:Y:S02]  /*39f0*/  LOP3.LUT P1, RZ, R214, 0x4, RZ, 0xc0, !PT ;  /* 0x00000004d6ff7812 */ /* 0x000fe4000782c0ff */
[C---:B------:R-:W-:Y:S01]  /*3a00*/  IMAD R3, R93.reuse, 0x2, R2 ;  /* 0x000000025d037824 */ /* 0x040fe200078e0202 */
[----:B-1----:R-:W1:Y:S01]  /*3a10*/  LDSM.16.M88.4 R12, [R0] ;  /* 0x00000000000c783b */ /* 0x002e620000000200 */
[----:B------:R-:W-:Y:S01]  /*3a20*/  IMAD R25, R93, 0x2, R0 ;  /* 0x000000025d197824 */ /* 0x000fe200078e0200 */
[----:B------:R-:W-:Y:S01]  /*3a30*/  SEL R97, R26, 0xffffffe0, !P1 ;  /* 0xffffffe01a617807 */ /* 0x000fe20004800000 */
[----:B------:R-:W-:Y:S01]  /*3a40*/  UISETP.GE.U32.AND UP1, UPT, UR28, 0x21, UPT ;  /* 0x000000211c00788c */ /* 0x000fe2000bf26070 */
[----:B------:R-:W-:Y:S01]  /*3a50*/  LDSM.16.M88.4 R36, [R3+0x8000] ;  /* 0x008000000324783b */ /* 0x000fe20000000200 */
[----:B------:R-:W1:Y:S02]  /*3a60*/  LDCU.U8 UR12, c[0x0][0x4f8] ;  /* 0x00009f00ff0c77ac */ /* 0x000e640008000000 */
[C---:B------:R-:W-:Y:S01]  /*3a70*/  IMAD R2, R97.reuse, 0x2, R2 ;  /* 0x0000000261027824 */ /* 0x040fe200078e0202 */
[----:B------:R-:W2:Y:S01]  /*3a80*/  LDSM.16.M88.4 R4, [R25+0x2000] ;  /* 0x002000001904783b */ /* 0x000ea20000000200 */
[----:B------:R-:W-:-:S03]  /*3a90*/  IMAD R92, R97, 0x2, R0 ;  /* 0x00000002615c7824 */ /* 0x000fc600078e0200 */
[----:B------:R-:W2:Y:S01]  /*3aa0*/  LDSM.16.M88.4 R40, [R3+0x8800] ;  /* 0x008800000328783b */ /* 0x000ea20000000200 */
[----:B----4-:R-:W-:-:S03]  /*3ab0*/  UIMAD UR26, UR27, UR4, UR26 ;  /* 0x000000041b1a72a4 */ /* 0x010fc6000f8e021a */
[----:B------:R-:W4:Y:S04]  /*3ac0*/  LDSM.16.M88.4 R20, [R25] ;  /* 0x000000001914783b */ /* 0x000f280000000200 */
[----:B------:R-:W-:Y:S04]  /*3ad0*/  LDSM.16.M88.4 R48, [R2+0x8000] ;  /* 0x008000000230783b */ /* 0x000fe80000000200 */
[----:B------:R-:W-:Y:S04]  /*3ae0*/  LDSM.16.M88.4 R60, [R2+0x8800] ;  /* 0x00880000023c783b */ /* 0x000fe80000000200 */
[----:B------:R-:W-:Y:S01]  /*3af0*/  LDSM.16.M88.4 R28, [R92] ;  /* 0x000000005c1c783b */ /* 0x000fe20000000200 */
[C---:B---3--:R-:W-:Y:S03]  /*3b00*/  HMMA.16816.F32.BF16 R56, R8.reuse, R16, RZ ;  /* 0x000000100838723c */ /* 0x048fe600000418ff */
[----:B------:R-:W0:Y:S05]  /*3b10*/  LDGDEPBAR ;  /* 0x00000000000079af */ /* 0x000e2a0000000000 */
[C---:B------:R-:W-:Y:S08]  /*3b20*/  HMMA.16816.F32.BF16 R52, R8.reuse, R18, RZ ;  /* 0x000000120834723c */ /* 0x040ff000000418ff */
[----:B-----5:R-:W-:Y:S08]  /*3b30*/  HMMA.16816.F32.BF16 R44, R8, R32, RZ ;  /* 0x00000020082c723c */ /* 0x020ff000000418ff */
[C---:B-1----:R-:W-:Y:S08]  /*3b40*/  HMMA.16816.F32.BF16 R64, R12.reuse, R16, RZ ;  /* 0x000000100c40723c */ /* 0x042ff000000418ff */
[----:B------:R-:W-:Y:S01]  /*3b50*/  HMMA.16816.F32.BF16 R88, R12, R18, RZ ;  /* 0x000000120c58723c */ /* 0x000fe200000418ff */
[----:B------:R-:W1:Y:S07]  /*3b60*/  LDSM.16.M88.4 R16, [R92+0x2000] ;  /* 0x002000005c10783b */ /* 0x000e6e0000000200 */
[----:B------:R-:W-:Y:S08]  /*3b70*/  HMMA.16816.F32.BF16 R8, R8, R34, RZ ;  /* 0x000000220808723c */ /* 0x000ff000000418ff */
[C---:B------:R-:W-:Y:S08]  /*3b80*/  HMMA.16816.F32.BF16 R84, R12.reuse, R32, RZ ;  /* 0x000000200c54723c */ /* 0x040ff000000418ff */
[----:B------:R-:W-:Y:S08]  /*3b90*/  HMMA.16816.F32.BF16 R80, R12, R34, RZ ;  /* 0x000000220c50723c */ /* 0x000ff000000418ff */
[C---:B--2---:R-:W-:Y:S08]  /*3ba0*/  HMMA.16816.F32.BF16 R76, R4.reuse, R36, R56 ;  /* 0x00000024044c723c */ /* 0x044ff00000041838 */
[----:B------:R-:W-:Y:S01]  /*3bb0*/  HMMA.16816.F32.BF16 R56, R4, R38, R52 ;  /* 0x000000260438723c */ /* 0x000fe20000041834 */
[----:B------:R-:W-:-:S02]  /*3bc0*/  IMAD R52, R93, 0x2, R2 ;  /* 0x000000025d347824 */ /* 0x000fc400078e0202 */
[----:B------:R-:W-:-:S03]  /*3bd0*/  IMAD R53, R93, 0x2, R92 ;  /* 0x000000025d357824 */ /* 0x000fc600078e025c */
[----:B------:R-:W-:Y:S02]  /*3be0*/  LDSM.16.M88.4 R72, [R52+0x8800] ;  /* 0x008800003448783b */ /* 0x000fe40000000200 */
[C---:B------:R-:W-:Y:S02]  /*3bf0*/  HMMA.16816.F32.BF16 R68, R4.reuse, R40, R44 ;  /* 0x000000280444723c */ /* 0x040fe4000004182c */
[----:B------:R-:W-:Y:S04]  /*3c00*/  LDSM.16.M88.4 R44, [R52+0x8000] ;  /* 0x00800000342c783b */ /* 0x000fe80000000200 */
[----:B------:R-:W-:Y:S02]  /*3c10*/  LDSM.16.M88.4 R12, [R53] ;  /* 0x00000000350c783b */ /* 0x000fe40000000200 */
[----:B------:R-:W-:Y:S02]  /*3c20*/  HMMA.16816.F32.BF16 R4, R4, R42, R8 ;  /* 0x0000002a0404723c */ /* 0x000fe40000041808 */
[----:B------:R-:W2:Y:S06]  /*3c30*/  LDSM.16.M88.4 R8, [R53+0x2000] ;  /* 0x002000003508783b */ /* 0x000eac0000000200 */
[C---:B----4-:R-:W-:Y:S08]  /*3c40*/  HMMA.16816.F32.BF16 R32, R20.reuse, R36, R64 ;  /* 0x000000241420723c */ /* 0x050ff00000041840 */
[C---:B------:R-:W-:Y:S08]  /*3c50*/  HMMA.16816.F32.BF16 R88, R20.reuse, R38, R88 ;  /* 0x000000261458723c */ /* 0x040ff00000041858 */
[C---:B------:R-:W-:Y:S08]  /*3c60*/  HMMA.16816.F32.BF16 R84, R20.reuse, R40, R84 ;  /* 0x000000281454723c */ /* 0x040ff00000041854 */
[----:B------:R-:W-:Y:S01]  /*3c70*/  HMMA.16816.F32.BF16 R64, R20, R42, R80 ;  /* 0x0000002a1440723c */ /* 0x000fe20000041850 */
[----:B------:R-:W-:Y:S07]  /*3c80*/  LDSM.16.M88.4 R20, [R0+0x4000] ;  /* 0x004000000014783b */ /* 0x000fee0000000200 */
[C---:B-1----:R-:W-:Y:S08]  /*3c90*/  HMMA.16816.F32.BF16 R76, R16.reuse, R48, R76 ;  /* 0x00000030104c723c */ /* 0x042ff0000004184c */
[C---:B------:R-:W-:Y:S01]  /*3ca0*/  HMMA.16816.F32.BF16 R80, R16.reuse, R60, R68 ;  /* 0x0000003c1050723c */ /* 0x040fe20000041844 */
[----:B------:R-:W-:Y:S07]  /*3cb0*/  LDSM.16.M88.4 R68, [R24+UR17+0x9800] ;  /* 0x009800111844783b */ /* 0x000fee0008000200 */
[C---:B------:R-:W-:Y:S08]  /*3cc0*/  HMMA.16816.F32.BF16 R40, R16.reuse, R50, R56 ;  /* 0x000000321028723c */ /* 0x040ff00000041838 */
[----:B------:R-:W-:Y:S01]  /*3cd0*/  HMMA.16816.F32.BF16 R16, R16, R62, R4 ;  /* 0x0000003e1010723c */ /* 0x000fe20000041804 */
[----:B------:R1:W-:Y:S07]  /*3ce0*/  LDSM.16.M88.4 R4, [R0+0x6000] ;  /* 0x006000000004783b */ /* 0x0003ee0000000200 */
[C---:B------:R-:W-:Y:S01]  /*3cf0*/  HMMA.16816.F32.BF16 R36, R28.reuse, R48, R32 ;  /* 0x000000301c24723c */ /* 0x040fe20000041820 */
[----:B------:R-:W3:Y:S07]  /*3d00*/  LDSM.16.M88.4 R32, [R24+UR17+0x9000] ;  /* 0x009000111820783b */ /* 0x000eee0008000200 */
[C---:B------:R-:W-:Y:S08]  /*3d10*/  HMMA.16816.F32.BF16 R56, R28.reuse, R50, R88 ;  /* 0x000000321c38723c */ /* 0x040ff00000041858 */
[----:B------:R-:W-:Y:S01]  /*3d20*/  HMMA.16816.F32.BF16 R84, R28, R60, R84 ;  /* 0x0000003c1c54723c */ /* 0x000fe20000041854 */
[----:B-1----:R-:W-:-:S07]  /*3d30*/  IMAD.U32 R0, RZ, RZ, UR21 ;  /* 0x00000015ff007e24 */ /* 0x002fce000f8e00ff */
[----:B------:R-:W-:Y:S08]  /*3d40*/  HMMA.16816.F32.BF16 R64, R28, R62, R64 ;  /* 0x0000003e1c40723c */ /* 0x000ff00000041840 */
[C---:B--2---:R-:W-:Y:S08]  /*3d50*/  HMMA.16816.F32.BF16 R48, R8.reuse, R46, R40 ;  /* 0x0000002e0830723c */ /* 0x044ff00000041828 */
[C---:B------:R-:W-:Y:S08]  /*3d60*/  HMMA.16816.F32.BF16 R60, R8.reuse, R44, R76 ;  /* 0x0000002c083c723c */ /* 0x040ff0000004184c */
[C---:B------:R-:W-:Y:S01]  /*3d70*/  HMMA.16816.F32.BF16 R40, R8.reuse, R74, R16 ;  /* 0x0000004a0828723c */ /* 0x040fe20000041810 */
[----:B------:R-:W-:Y:S04]  /*3d80*/  LDSM.16.M88.4 R16, [R25+0x6000] ;  /* 0x006000001910783b */ /* 0x000fe80000000200 */
[----:B------:R-:W-:Y:S03]  /*3d90*/  LDSM.16.M88.4 R24, [R25+0x4000] ;  /* 0x004000001918783b */ /* 0x000fe60000000200 */
[----:B------:R-:W-:Y:S08]  /*3da0*/  HMMA.16816.F32.BF16 R76, R8, R72, R80 ;  /* 0x00000048084c723c */ /* 0x000ff00000041850 */
[C---:B------:R-:W-:Y:S01]  /*3db0*/  HMMA.16816.F32.BF16 R28, R12.reuse, R44, R36 ;  /* 0x0000002c0c1c723c */ /* 0x040fe20000041824 */
[----:B------:R-:W1:Y:S07]  /*3dc0*/  LDSM.16.M88.4 R36, [R3+0x9000] ;  /* 0x009000000324783b */ /* 0x000e6e0000000200 */
[C---:B------:R-:W-:Y:S01]  /*3dd0*/  HMMA.16816.F32.BF16 R8, R12.reuse, R46, R56 ;  /* 0x0000002e0c08723c */ /* 0x040fe20000041838 */
[----:B------:R-:W2:Y:S07]  /*3de0*/  LDSM.16.M88.4 R56, [R3+0x9800] ;  /* 0x009800000338783b */ /* 0x000eae0000000200 */
[C---:B------:R-:W-:Y:S08]  /*3df0*/  HMMA.16816.F32.BF16 R84, R12.reuse, R72, R84 ;  /* 0x000000480c54723c */ /* 0x040ff00000041854 */
[----:B------:R-:W-:Y:S08]  /*3e00*/  HMMA.16816.F32.BF16 R72, R12, R74, R64 ;  /* 0x0000004a0c48723c */ /* 0x000ff00000041840 */
[C---:B---3--:R-:W-:Y:S08]  /*3e10*/  HMMA.16816.F32.BF16 R64, R4.reuse, R32, R60 ;  /* 0x000000200440723c */ /* 0x048ff0000004183c */
[C---:B------:R-:W-:Y:S08]  /*3e20*/  HMMA.16816.F32.BF16 R44, R4.reuse, R70, R40 ;  /* 0x00000046042c723c */ /* 0x040ff00000041828 */
[----:B------:R-:W-:Y:S08]  /*3e30*/  HMMA.16816.F32.BF16 R60, R4, R34, R48 ;  /* 0x00000022043c723c */ /* 0x000ff00000041830 */
[----:B------:R-:W-:Y:S01]  /*3e40*/  HMMA.16816.F32.BF16 R40, R20, R32, R28 ;  /* 0x000000201428723c */ /* 0x000fe2000004181c */
[----:B------:R-:W-:Y:S07]  /*3e50*/  LDSM.16.M88.4 R28, [R2+0x9000] ;  /* 0x00900000021c783b */ /* 0x000fee0000000200 */
[----:B------:R-:W-:Y:S01]  /*3e60*/  HMMA.16816.F32.BF16 R48, R4, R68, R76 ;  /* 0x000000440430723c */ /* 0x000fe2000004184c */
[----:B------:R-:W3:Y:S07]  /*3e70*/  LDSM.16.M88.4 R4, [R92+0x6000] ;  /* 0x006000005c04783b */ /* 0x000eee0000000200 */
[C---:B------:R-:W-:Y:S01]  /*3e80*/  HMMA.16816.F32.BF16 R12, R20.reuse, R34, R8 ;  /* 0x00000022140c723c */ /* 0x040fe20000041808 */
[----:B------:R-:W4:Y:S04]  /*3e90*/  LDSM.16.M88.4 R8, [R92+0x4000] ;  /* 0x004000005c08783b */ /* 0x000f280000000200 */
[----:B------:R5:W4:Y:S03]  /*3ea0*/  LDSM.16.M88.4 R32, [R2+0x9800] ;  /* 0x009800000220783b */ /* 0x000b260000000200 */
[C---:B------:R-:W-:Y:S08]  /*3eb0*/  HMMA.16816.F32.BF16 R84, R20.reuse, R68, R84 ;  /* 0x000000441454723c */ /* 0x040ff00000041854 */
[----:B------:R-:W-:Y:S01]  /*3ec0*/  HMMA.16816.F32.BF16 R80, R20, R70, R72 ;  /* 0x000000461450723c */ /* 0x000fe20000041848 */
[----:B------:R-:W-:Y:S07]  /*3ed0*/  LDSM.16.M88.4 R20, [R52+0x9000] ;  /* 0x009000003414783b */ /* 0x000fee0000000200 */
[----:B-1----:R-:W-:Y:S01]  /*3ee0*/  HMMA.16816.F32.BF16 R76, R16, R36, R64 ;  /* 0x00000024104c723c */ /* 0x002fe20000041840 */
[----:B-----5:R-:W-:-:S07]  /*3ef0*/  IMAD.SHL.U32 R2, R214, 0x2, RZ ;  /* 0x00000002d6027824 */ /* 0x020fce00078e00ff */
[----:B------:R-:W-:Y:S01]  /*3f00*/  HMMA.16816.F32.BF16 R72, R16, R38, R60 ;  /* 0x000000261048723c */ /* 0x000fe2000004183c */
[----:B------:R-:W-:Y:S01]  /*3f10*/  LDSM.16.M88.4 R60, [R52+0x9800] ;  /* 0x00980000343c783b */ /* 0x000fe20000000200 */
[----:B------:R-:W-:-:S05]  /*3f20*/  LOP3.LUT R104, R2, 0x6, RZ, 0xc0, !PT ;  /* 0x0000000602687812 */ /* 0x000fca00078ec0ff */
[----:B------:R-:W-:Y:S01]  /*3f30*/  IMAD R0, R0, 0x20, R104 ;  /* 0x0000002000007824 */ /* 0x000fe200078e0268 */
[----:B------:R-:W-:Y:S03]  /*3f40*/  HMMA.16816.F32.BF16 R40, R24, R36, R40 ;  /* 0x000000241828723c */ /* 0x000fe60000041828 */
[C---:B------:R-:W-:Y:S02]  /*3f50*/  VIADD R2, R0.reuse, 0x10 ;  /* 0x0000001000027836 */ /* 0x040fe40000000000 */
[----:B------:R-:W-:-:S03]  /*3f60*/  VIADD R3, R0, 0x9 ;  /* 0x0000000900037836 */ /* 0x000fc60000000000 */
[----:B--2---:R-:W-:Y:S01]  /*3f70*/  HMMA.16816.F32.BF16 R68, R16, R56, R48 ;  /* 0x000000381044723c */ /* 0x004fe20000041830 */
[----:B------:R-:W-:Y:S01]  /*3f80*/  ISETP.GE.U32.AND P6, PT, R2, UR28, PT ;  /* 0x0000001c02007c0c */ /* 0x000fe2000bfc6070 */
[----:B------:R-:W-:Y:S01]  /*3f90*/  VIADD R2, R0, 0x11 ;  /* 0x0000001100027836 */ /* 0x000fe20000000000 */
[----:B------:R-:W-:-:S04]  /*3fa0*/  ISETP.GE.U32.AND P3, PT, R3, UR28, PT ;  /* 0x0000001c03007c0c */ /* 0x000fc8000bf66070 */
[----:B------:R-:W-:Y:S01]  /*3fb0*/  ISETP.GE.U32.AND P5, PT, R2, UR28, PT ;  /* 0x0000001c02007c0c */ /* 0x000fe2000bfa6070 */
[----:B------:R-:W-:Y:S01]  /*3fc0*/  HMMA.16816.F32.BF16 R64, R16, R58, R44 ;  /* 0x0000003a1040723c */ /* 0x000fe2000004182c */
[----:B------:R-:W-:Y:S01]  /*3fd0*/  LDSM.16.M88.4 R16, [R53+0x4000] ;  /* 0x004000003510783b */ /* 0x000fe20000000200 */
[----:B------:R-:W-:-:S05]  /*3fe0*/  VIADD R2, R0, 0x18 ;  /* 0x0000001800027836 */ /* 0x000fca0000000000 */
[----:B------:R-:W-:Y:S01]  /*3ff0*/  ISETP.GE.U32.AND P4, PT, R2, UR28, PT ;  /* 0x0000001c02007c0c */ /* 0x000fe2000bf86070 */
[----:B------:R-:W-:Y:S01]  /*4000*/  HMMA.16816.F32.BF16 R36, R24, R38, R12 ;  /* 0x000000261824723c */ /* 0x000fe2000004180c */
[----:B------:R3:W1:Y:S01]  /*4010*/  LDSM.16.M88.4 R12, [R53+0x6000] ;  /* 0x00600000350c783b */ /* 0x0006620000000200 */
[----:B------:R-:W-:-:S06]  /*4020*/  DEPBAR.LE SB0, 0x0 ;  /* 0x000080000000791a */ /* 0x000fcc0000000000 */
[C---:B------:R-:W-:Y:S08]  /*4030*/  HMMA.16816.F32.BF16 R48, R24.reuse, R56, R84 ;  /* 0x000000381830723c */ /* 0x040ff00000041854 */
[----:B------:R-:W-:Y:S08]  /*4040*/  HMMA.16816.F32.BF16 R44, R24, R58, R80 ;  /* 0x0000003a182c723c */ /* 0x000ff00000041850 */
[-C--:B---3--:R-:W-:Y:S08]  /*4050*/  HMMA.16816.F32.BF16 R52, R4, R28.reuse, R76 ;  /* 0x0000001c0434723c */ /* 0x088ff0000004184c */
[----:B----4-:R-:W-:Y:S08]  /*4060*/  HMMA.16816.F32.BF16 R24, R8, R28, R40 ;  /* 0x0000001c0818723c */ /* 0x010ff00000041828 */
[C---:B------:R-:W-:Y:S08]  /*4070*/  HMMA.16816.F32.BF16 R72, R4.reuse, R30, R72 ;  /* 0x0000001e0448723c */ /* 0x040ff00000041848 */
[C---:B------:R-:W-:Y:S08]  /*4080*/  HMMA.16816.F32.BF16 R68, R4.reuse, R32, R68 ;  /* 0x000000200444723c */ /* 0x040ff00000041844 */
[----:B------:R-:W-:Y:S08]  /*4090*/  HMMA.16816.F32.BF16 R64, R4, R34, R64 ;  /* 0x000000220440723c */ /* 0x000ff00000041840 */
[C---:B------:R-:W-:Y:S08]  /*40a0*/  HMMA.16816.F32.BF16 R28, R8.reuse, R30, R36 ;  /* 0x0000001e081c723c */ /* 0x040ff00000041824 */
[C---:B------:R-:W-:Y:S08]  /*40b0*/  HMMA.16816.F32.BF16 R4, R8.reuse, R32, R48 ;  /* 0x000000200804723c */ /* 0x040ff00000041830 */
[----:B------:R-:W-:Y:S08]  /*40c0*/  HMMA.16816.F32.BF16 R8, R8, R34, R44 ;  /* 0x000000220808723c */ /* 0x000ff0000004182c */
[-C--:B-1----:R-:W-:Y:S08]  /*40d0*/  HMMA.16816.F32.BF16 R32, R12, R20.reuse, R52 ;  /* 0x000000140c20723c */ /* 0x082ff00000041834 */
[C---:B------:R-:W-:Y:S08]  /*40e0*/  HMMA.16816.F32.BF16 R24, R16.reuse, R20, R24 ;  /* 0x000000141018723c */ /* 0x040ff00000041818 */
[C---:B------:R-:W-:Y:S08]  /*40f0*/  HMMA.16816.F32.BF16 R40, R16.reuse, R62, R8 ;  /* 0x0000003e1028723c */ /* 0x040ff00000041808 */
[C---:B------:R-:W-:Y:S08]  /*4100*/  HMMA.16816.F32.BF16 R36, R16.reuse, R22, R28 ;  /* 0x000000161024723c */ /* 0x040ff0000004181c */
[----:B------:R-:W-:Y:S01]  /*4110*/  HMMA.16816.F32.BF16 R44, R16, R60, R4 ;  /* 0x0000003c102c723c */ /* 0x000fe20000041804 */
[C---:B------:R-:W-:Y:S01]  /*4120*/  VIADD R5, R0.reuse, 0x1 ;  /* 0x0000000100057836 */ /* 0x040fe20000000000 */
[----:B------:R-:W-:Y:S01]  /*4130*/  P2R R6, PR, RZ, 0x8 ;  /* 0x00000008ff067803 */ /* 0x000fe20000000000 */
[C---:B------:R-:W-:Y:S01]  /*4140*/  VIADD R4, R0.reuse, 0x8 ;  /* 0x0000000800047836 */ /* 0x040fe20000000000 */
[----:B------:R-:W-:Y:S01]  /*4150*/  BAR.SYNC.DEFER_BLOCKING 0x0 ;  /* 0x0000000000007b1d */ /* 0x000fe20000010000 */
[C---:B------:R-:W-:Y:S01]  /*4160*/  ISETP.GE.U32.AND P3, PT, R0.reuse, UR28, PT ;  /* 0x0000001c00007c0c */ /* 0x040fe2000bf66070 */
[----:B------:R-:W-:Y:S01]  /*4170*/  VIADD R0, R0, 0x19 ;  /* 0x0000001900007836 */ /* 0x000fe20000000000 */
[----:B------:R-:W-:Y:S01]  /*4180*/  ISETP.GE.U32.AND P2, PT, R5, UR28, PT ;  /* 0x0000001c05007c0c */ /* 0x000fe2000bf46070 */
[----:B------:R-:W-:Y:S01]  /*4190*/  HMMA.16816.F32.BF16 R8, R12, R22, R72 ;  /* 0x000000160c08723c */ /* 0x000fe20000041848 */
[----:B------:R-:W-:-:S02]  /*41a0*/  ISETP.GE.U32.AND P0, PT, R4, UR28, PT ;  /* 0x0000001c04007c0c */ /* 0x000fc4000bf06070 */
[----:B------:R-:W-:Y:S02]  /*41b0*/  FSEL R48, R35, -INF , !P2 ;  /* 0xff80000023307808 */ /* 0x000fe40005000000 */
[----:B------:R-:W-:Y:S02]  /*41c0*/  FSEL R29, R33, -INF , !P2 ;  /* 0xff800000211d7808 */ /* 0x000fe40005000000 */
[----:B------:R-:W-:Y:S01]  /*41d0*/  FSEL R16, R27, -INF , !P2 ;  /* 0xff8000001b107808 */ /* 0x000fe20005000000 */
[----:B------:R-:W-:Y:S01]  /*41e0*/  HMMA.16816.F32.BF16 R20, R12, R62, R64 ;  /* 0x0000003e0c14723c */ /* 0x000fe20000041840 */
[----:B------:R-:W-:Y:S02]  /*41f0*/  FSEL R50, R25, -INF , !P2 ;  /* 0xff80000019327808 */ /* 0x000fe40005000000 */
[----:B------:R-:W-:Y:S02]  /*4200*/  ISETP.NE.AND P2, PT, R6, RZ, PT ;  /* 0x000000ff0600720c */ /* 0x000fe40003f45270 */
[----:B------:R-:W-:-:S02]  /*4210*/  FSEL R7, R26, -INF , !P3 ;  /* 0xff8000001a077808 */ /* 0x000fc40005800000 */
[----:B------:R-:W-:Y:S02]  /*4220*/  FSEL R49, R24, -INF , !P3 ;  /* 0xff80000018317808 */ /* 0x000fe40005800000 */
[----:B------:R-:W-:Y:S01]  /*4230*/  FSEL R34, R34, -INF , !P3 ;  /* 0xff80000022227808 */ /* 0x000fe20005800000 */
[----:B------:R-:W-:Y:S01]  /*4240*/  HMMA.16816.F32.BF16 R24, R12, R60, R68 ;  /* 0x0000003c0c18723c */ /* 0x000fe20000041844 */
[----:B------:R-:W-:Y:S02]  /*4250*/  FSEL R30, R32, -INF , !P3 ;  /* 0xff800000201e7808 */ /* 0x000fe40005800000 */
[----:B------:R-:W-:Y:S02]  /*4260*/  FSEL R35, R10, -INF , !P0 ;  /* 0xff8000000a237808 */ /* 0x000fe40004000000 */
[----:B------:R-:W-:Y:S02]  /*4270*/  FSEL R28, R8, -INF , !P0 ;  /* 0xff800000081c7808 */ /* 0x000fe40004000000 */
[----:B------:R-:W-:-:S02]  /*4280*/  FSEL R17, R38, -INF , !P0 ;  /* 0xff80000026117808 */ /* 0x000fc40004000000 */
[----:B------:R-:W-:Y:S02]  /*4290*/  FSEL R36, R36, -INF , !P0 ;  /* 0xff80000024247808 */ /* 0x000fe40004000000 */
[----:B------:R-:W-:Y:S02]  /*42a0*/  ISETP.GE.U32.AND P3, PT, R0, UR28, PT ;  /* 0x0000001c00007c0c */ /* 0x000fe4000bf66070 */
[----:B------:R-:W-:Y:S02]  /*42b0*/  FSEL R12, R39, -INF , !P2 ;  /* 0xff800000270c7808 */ /* 0x000fe40005000000 */
[----:B------:R-:W-:Y:S01]  /*42c0*/  FSEL R13, R46, -INF , !P6 ;  /* 0xff8000002e0d7808 */ /* 0x000fe20007000000 */
[----:B------:R-:W-:Y:S08]  /*42d0*/  BRA.U !UP1, `(.L_x_1974) ;  /* 0x00000001099c7547 */ /* 0x000ff0000b800000 */
        /* <DEDUP_REMOVED lines=39> */
.L_x_1974:
[----:B------:R-:W-:Y:S01]  /*4550*/  FMNMX3.FTZ R0, R7, R16, R17, !PT ;  /* 0x0000001007007276 */ /* 0x000fe20007810011 */
[----:B------:R-:W2:Y:S01]  /*4560*/  LDCU UR6, c[0x0][0x45c] ;  /* 0x00008b80ff0677ac */ /* 0x000ea20008000800 */
[----:B------:R-:W-:Y:S01]  /*4570*/  ISETP.NE.AND P0, PT, R6, RZ, PT ;  /* 0x000000ff0600720c */ /* 0x000fe20003f05270 */
[----:B------:R-:W3:Y:S01]  /*4580*/  S2UR UR5, SR_CgaCtaId ;  /* 0x00000000000579c3 */ /* 0x000ee20000008800 */
[----:B------:R-:W-:Y:S01]  /*4590*/  FSEL R6, R47, -INF , !P5 ;  /* 0xff8000002f067808 */ /* 0x000fe20006800000 */
[----:B------:R-:W-:Y:S01]  /*45a0*/  IMAD.SHL.U32 R96, R96, 0x200, RZ ;  /* 0x0000020060607824 */ /* 0x000fe200078e00ff */
[----:B------:R-:W-:Y:S01]  /*45b0*/  FSEL R8, R42, -INF , !P4 ;  /* 0xff8000002a087808 */ /* 0x000fe20006000000 */
[----:B------:R-:W-:Y:S01]  /*45c0*/  USHF.L.U32 UR4, UR12, 0x10, URZ ;  /* 0x000000100c047899 */ /* 0x000fe200080006ff */
[----:B------:R-:W-:Y:S01]  /*45d0*/  FMNMX3.FTZ R0, R0, R12, R13, !PT ;  /* 0x0000000c00007276 */ /* 0x000fe2000781000d */
[----:B------:R-:W-:Y:S01]  /*45e0*/  USHF.L.U32 UR7, UR26, 0x5, URZ ;  /* 0x000000051a077899 */ /* 0x000fe200080006ff */
[----:B------:R-:W-:Y:S01]  /*45f0*/  FSEL R10, R43, -INF , !P3 ;  /* 0xff8000002b0a7808 */ /* 0x000fe20005800000 */
[----:B------:R-:W-:Y:S01]  /*4600*/  UIADD3 UR17, UPT, UPT, UR31, 0x76cf5d0a, URZ ;  /* 0x76cf5d0a1f117890 */ /* 0x000fe2000fffe0ff */
[----:B------:R-:W-:Y:S01]  /*4610*/  FMNMX3.FTZ R0, R0, R6, R8, !PT ;  /* 0x0000000600007276 */ /* 0x000fe20007810008 */
[----:B------:R-:W-:Y:S01]  /*4620*/  UIADD3 UR15, UPT, UPT, UR31, 0x32370b8f, URZ ;  /* 0x32370b8f1f0f7890 */ /* 0x000fe2000fffe0ff */
[----:B------:R-:W-:Y:S01]  /*4630*/  FSEL R9, R9, -INF , !P0 ;  /* 0xff80000009097808 */ /* 0x000fe20004000000 */
[----:B------:R-:W-:Y:S01]  /*4640*/  UIADD3 UR16, UPT, UPT, UR30, -0x255992d5, URZ ;  /* 0xdaa66d2b1e107890 */ /* 0x000fe2000fffe0ff */
[----:B------:R-:W-:Y:S01]  /*4650*/  FMNMX.FTZ R0, R10, R0, !PT ;  /* 0x000000000a007209 */ /* 0x000fe20007810000 */
[----:B------:R-:W-:Y:S01]  /*4660*/  UIADD3 UR14, UPT, UPT, UR30, 0x78dde6e4, URZ ;  /* 0x78dde6e41e0e7890 */ /* 0x000fe2000fffe0ff */
[----:B------:R-:W-:Y:S01]  /*4670*/  FSEL R15, R24, -INF , !P6 ;  /* 0xff800000180f7808 */ /* 0x000fe20007000000 */
[----:B------:R-:W-:Y:S01]  /*4680*/  UIADD3 UR13, UPT, UPT, UR31, -0x126145ec, URZ ;  /* 0xed9eba141f0d7890 */ /* 0x000fe2000fffe0ff */
[----:B------:R-:W-:Y:S01]  /*4690*/  FSEL R19, R25, -INF , !P5 ;  /* 0xff80000019137808 */ /* 0x000fe20006800000 */
[----:B-1----:R-:W1:Y:S01]  /*46a0*/  SHFL.BFLY PT, R2, R0, 0x2, 0x1f ;  /* 0x0c401f0000027f89 */ /* 0x002e6200000e0000 */
[----:B------:R-:W-:Y:S01]  /*46b0*/  FSEL R18, R20, -INF , !P4 ;  /* 0xff80000014127808 */ /* 0x000fe20006000000 */
[----:B------:R-:W-:Y:S01]  /*46c0*/  UIADD3 UR10, UPT, UPT, UR31, -0x56f99767, URZ ;  /* 0xa90668991f0a7890 */ /* 0x000fe2000fffe0ff */
[----:B------:R-:W-:Y:S01]  /*46d0*/  FSEL R14, R21, -INF , !P3 ;  /* 0xff800000150e7808 */ /* 0x000fe20005800000 */
[----:B------:R-:W-:Y:S01]  /*46e0*/  UIADD3 UR11, UPT, UPT, UR30, 0x1715609d, URZ ;  /* 0x1715609d1e0b7890 */ /* 0x000fe2000fffe0ff */
[----:B------:R-:W-:Y:S01]  /*46f0*/  FSEL R20, R11, -INF , !P0 ;  /* 0xff8000000b147808 */ /* 0x000fe20004000000 */
[----:B---3--:R-:W-:Y:S01]  /*4700*/  ULEA UR5, UR5, UR8, 0x18 ;  /* 0x0000000805057291 */ /* 0x008fe2000f8ec0ff */
[----:B------:R-:W-:Y:S01]  /*4710*/  FSEL R31, R37, -INF , !P0 ;  /* 0xff800000251f7808 */ /* 0x000fe20004000000 */
[----:B------:R-:W-:Y:S01]  /*4720*/  UIADD3 UR9, UPT, UPT, UR30, -0x4ab325aa, URZ ;  /* 0xb54cda561e097890 */ /* 0x000fe2000fffe0ff */
[----:B------:R-:W-:Y:S01]  /*4730*/  FSEL R32, R26, -INF , !P6 ;  /* 0xff8000001a207808 */ /* 0x000fe20007000000 */
[----:B------:R-:W-:Y:S01]  /*4740*/  UIADD3 UR8, UPT, UPT, UR31, 0x646e171e, URZ ;  /* 0x646e171e1f087890 */ /* 0x000fe2000fffe0ff */
[----:B------:R-:W-:Y:S01]  /*4750*/  FSEL R25, R44, -INF , !P6 ;  /* 0xff8000002c197808 */ /* 0x000fe20007000000 */
[----:B------:R-:W3:Y:S01]  /*4760*/  LDCU UR27, c[0x0][0x448] ;  /* 0x00008900ff1b77ac */ /* 0x000ee20008000800 */
[----:B------:R-:W-:-:S02]  /*4770*/  FSEL R27, R27, -INF , !P5 ;  /* 0xff8000001b1b7808 */ /* 0x000fc40006800000 */
[----:B------:R-:W-:Y:S02]  /*4780*/  FSEL R26, R22, -INF , !P4 ;  /* 0xff800000161a7808 */ /* 0x000fe40006000000 */
[----:B------:R-:W-:Y:S02]  /*4790*/  FSEL R24, R45, -INF , !P5 ;  /* 0xff8000002d187808 */ /* 0x000fe40006800000 */
[----:B------:R-:W-:Y:S02]  /*47a0*/  FSEL R22, R40, -INF , !P4 ;  /* 0xff80000028167808 */ /* 0x000fe40006000000 */
[----:B------:R-:W-:Y:S02]  /*47b0*/  FSEL R33, R23, -INF , !P3 ;  /* 0xff80000017217808 */ /* 0x000fe40005800000 */
[----:B------:R-:W-:Y:S02]  /*47c0*/  FSEL R21, R41, -INF , !P3 ;  /* 0xff80000029157808 */ /* 0x000fe40005800000 */
[----:B-1----:R-:W-:-:S02]  /*47d0*/  FMNMX.FTZ R0, R0, R2, !PT ;  /* 0x0000000200007209 */ /* 0x002fc40007810000 */
[----:B------:R-:W-:Y:S02]  /*47e0*/  FMNMX3.FTZ R2, R30, R29, R28, !PT ;  /* 0x0000001d1e027276 */ /* 0x000fe4000781001c */
[----:B------:R-:W-:Y:S01]  /*47f0*/  LOP3.LUT P6, RZ, R214, 0x2, RZ, 0xc0, !PT ;  /* 0x00000002d6ff7812 */ /* 0x000fe200078cc0ff */
[----:B------:R-:W1:Y:S01]  /*4800*/  SHFL.BFLY PT, R3, R0, 0x1, 0x1f ;  /* 0x0c201f0000037f89 */ /* 0x000e6200000e0000 */
[----:B------:R-:W-:-:S04]  /*4810*/  FMNMX3.FTZ R2, R2, R9, R15, !PT ;  /* 0x0000000902027276 */ /* 0x000fc8000781000f */
[----:B------:R-:W-:-:S04]  /*4820*/  FMNMX3.FTZ R2, R2, R19, R18, !PT ;  /* 0x0000001302027276 */ /* 0x000fc80007810012 */
[----:B------:R-:W-:-:S05]  /*4830*/  FMNMX.FTZ R2, R14, R2, !PT ;  /* 0x000000020e027209 */ /* 0x000fca0007810000 */
[----:B------:R-:W4:Y:S01]  /*4840*/  SHFL.BFLY PT, R4, R2, 0x2, 0x1f ;  /* 0x0c401f0002047f89 */ /* 0x000f2200000e0000 */
[----:B-1----:R-:W-:-:S04]  /*4850*/  FMNMX.FTZ R135, R0, R3, !PT ;  /* 0x0000000300877209 */ /* 0x002fc80007810000 */
[C---:B------:R-:W-:Y:S01]  /*4860*/  FSETP.NEU.FTZ.AND P0, PT, R135.reuse, -INF , PT ;  /* 0xff8000008700780b */ /* 0x040fe20003f1d000 */
[----:B--2---:R-:W-:-:S05]  /*4870*/  FMUL.FTZ R0, R135, UR6 ;  /* 0x0000000687007c20 */ /* 0x004fca0008410000 */
[----:B------:R-:W-:Y:S02]  /*4880*/  FSEL R0, R0, RZ, P0 ;  /* 0x000000ff00007208 */ /* 0x000fe40000000000 */
[----:B----4-:R-:W-:-:S03]  /*4890*/  FMNMX.FTZ R5, R2, R4, !PT ;  /* 0x0000000402057209 */ /* 0x010fc60007810000 */
[--C-:B------:R-:W-:Y:S01]  /*48a0*/  FFMA.FTZ R3, R7, UR6, -R0.reuse ;  /* 0x0000000607037c23 */ /* 0x100fe20008010800 */
[----:B------:R-:W-:Y:S01]  /*48b0*/  FFMA.FTZ R2, R16, UR6, -R0 ;  /* 0x0000000610027c23 */ /* 0x000fe20008010800 */
[----:B------:R-:W-:Y:S02]  /*48c0*/  FMNMX3.FTZ R4, R49, R50, R36, !PT ;  /* 0x0000003231047276 */ /* 0x000fe40007810024 */
[----:B------:R1:W-:Y:S01]  /*48d0*/  MUFU.EX2 R103, R3 ;  /* 0x0000000300677308 */ /* 0x0003e20000000800 */
[----:B------:R-:W2:Y:S01]  /*48e0*/  SHFL.BFLY PT, R134, R5, 0x1, 0x1f ;  /* 0x0c201f0005867f89 */ /* 0x000ea200000e0000 */
[----:B------:R-:W-:-:S04]  /*48f0*/  FMNMX3.FTZ R136, R4, R31, R25, !PT ;  /* 0x0000001f04887276 */ /* 0x000fc80007810019 */
[----:B------:R-:W-:Y:S02]  /*4900*/  FMNMX3.FTZ R136, R136, R24, R22, !PT ;  /* 0x0000001888887276 */ /* 0x000fe40007810016 */
[----:B------:R4:W5:Y:S02]  /*4910*/  MUFU.EX2 R102, R2 ;  /* 0x0000000200667308 */ /* 0x0009640000000800 */
[----:B------:R-:W-:-:S05]  /*4920*/  FMNMX.FTZ R136, R21, R136, !PT ;  /* 0x0000008815887209 */ /* 0x000fca0007810000 */
[----:B------:R-:W3:Y:S01]  /*4930*/  SHFL.BFLY PT, R4, R136, 0x2, 0x1f ;  /* 0x0c401f0088047f89 */ /* 0x000ee200000e0000 */
[----:B-1----:R-:W-:-:S04]  /*4940*/  FMNMX3.FTZ R3, R34, R48, R35, !PT ;  /* 0x0000003022037276 */ /* 0x002fc80007810023 */
[----:B----4-:R-:W-:Y:S01]  /*4950*/  FMNMX3.FTZ R2, R3, R20, R32, !PT ;  /* 0x0000001403027276 */ /* 0x010fe20007810020 */
[----:B------:R-:W-:Y:S01]  /*4960*/  FFMA.FTZ R3, R17, UR6, -R0 ;  /* 0x0000000611037c23 */ /* 0x000fe20008010800 */
[----:B--2---:R-:W-:Y:S02]  /*4970*/  FMNMX.FTZ R134, R5, R134, !PT ;  /* 0x0000008605867209 */ /* 0x004fe40007810000 */
[----:B------:R-:W-:Y:S01]  /*4980*/  FMNMX3.FTZ R2, R2, R27, R26, !PT ;  /* 0x0000001b02027276 */ /* 0x000fe2000781001a */
[----:B------:R1:W-:Y:S01]  /*4990*/  MUFU.EX2 R68, R3 ;  /* 0x0000000300447308 */ /* 0x0003e20000000800 */
[----:B------:R-:W-:Y:S02]  /*49a0*/  FSETP.NEU.FTZ.AND P0, PT, R134, -INF , PT ;  /* 0xff8000008600780b */ /* 0x000fe40003f1d000 */
[----:B------:R-:W-:-:S05]  /*49b0*/  FMNMX.FTZ R2, R33, R2, !PT ;  /* 0x0000000221027209 */ /* 0x000fca0007810000 */
[----:B------:R-:W2:Y:S01]  /*49c0*/  SHFL.BFLY PT, R133, R2, 0x2, 0x1f ;  /* 0x0c401f0002857f89 */ /* 0x000ea200000e0000 */
[----:B---3--:R-:W-:-:S05]  /*49d0*/  FMNMX.FTZ R136, R136, R4, !PT ;  /* 0x0000000488887209 */ /* 0x008fca0007810000 */
[----:B------:R-:W3:Y:S01]  /*49e0*/  SHFL.BFLY PT, R7, R136, 0x1, 0x1f ;  /* 0x0c201f0088077f89 */ /* 0x000ee200000e0000 */
[----:B-1----:R-:W-:-:S04]  /*49f0*/  FFMA.FTZ R3, R12, UR6, -R0 ;  /* 0x000000060c037c23 */ /* 0x002fc80008010800 */
[----:B------:R1:W-:Y:S01]  /*4a00*/  MUFU.EX2 R54, R3 ;  /* 0x0000000300367308 */ /* 0x0003e20000000800 */
[----:B--2---:R-:W-:-:S05]  /*4a10*/  FMNMX.FTZ R133, R2, R133, !PT ;  /* 0x0000008502857209 */ /* 0x004fca0007810000 */
[----:B------:R-:W2:Y:S01]  /*4a20*/  SHFL.BFLY PT, R5, R133, 0x1, 0x1f ;  /* 0x0c201f0085057f89 */ /* 0x000ea200000e0000 */
[----:B-1----:R-:W-:Y:S01]  /*4a30*/  FFMA.FTZ R3, R13, UR6, -R0 ;  /* 0x000000060d037c23 */ /* 0x002fe20008010800 */
[----:B---3--:R-:W-:-:S03]  /*4a40*/  FMNMX.FTZ R136, R136, R7, !PT ;  /* 0x0000000788887209 */ /* 0x008fc60007810000 */
[----:B------:R1:W-:Y:S02]  /*4a50*/  MUFU.EX2 R53, R3 ;  /* 0x0000000300357308 */ /* 0x0003e40000000800 */
[----:B-1----:R-:W-:Y:S01]  /*4a60*/  FFMA.FTZ R3, R6, UR6, -R0 ;  /* 0x0000000606037c23 */ /* 0x002fe20008010800 */
[----:B------:R-:W-:Y:S02]  /*4a70*/  SHF.R.U32.HI R6, RZ, 0x5, R214 ;  /* 0x00000005ff067819 */ /* 0x000fe400000116d6 */
[----:B--2---:R-:W-:-:S03]  /*4a80*/  FMNMX.FTZ R133, R133, R5, !PT ;  /* 0x0000000585857209 */ /* 0x004fc60007810000 */
[----:B------:R1:W-:Y:S02]  /*4a90*/  MUFU.EX2 R56, R3 ;  /* 0x0000000300387308 */ /* 0x0003e40000000800 */
[--C-:B-1----:R-:W-:Y:S01]  /*4aa0*/  FFMA.FTZ R3, R8, UR6, -R0.reuse ;  /* 0x0000000608037c23 */ /* 0x102fe20008010800 */
[----:B------:R-:W-:Y:S01]  /*4ab0*/  FFMA.FTZ R0, R10, UR6, -R0 ;  /* 0x000000060a007c23 */ /* 0x000fe20008010800 */
[----:B------:R-:W-:-:S04]  /*4ac0*/  IMAD.U32 R8, RZ, RZ, UR12 ;  /* 0x0000000cff087e24 */ /* 0x000fc8000f8e00ff */
[----:B------:R1:W-:Y:S08]  /*4ad0*/  MUFU.EX2 R57, R3 ;  /* 0x0000000300397308 */ /* 0x0003f00000000800 */
[----:B------:R2:W-:Y:S01]  /*4ae0*/  MUFU.EX2 R69, R0 ;  /* 0x0000000000457308 */ /* 0x0005e20000000800 */
[----:B-1----:R-:W-:-:S05]  /*4af0*/  FMUL.FTZ R3, R134, UR6 ;  /* 0x0000000686037c20 */ /* 0x002fca0008410000 */
[----:B------:R-:W-:Y:S01]  /*4b00*/  FSEL R2, R3, RZ, P0 ;  /* 0x000000ff03027208 */ /* 0x000fe20000000000 */
[----:B------:R-:W-:Y:S01]  /*4b10*/  IMAD.U32 R3, RZ, RZ, UR20 ;  /* 0x00000014ff037e24 */ /* 0x000fe2000f8e00ff */
[----:B------:R-:W-:-:S03]  /*4b20*/  IADD3 R5, P2, P0, R94, UR7, R105 ;  /* 0x000000075e057c10 */ /* 0x000fc6000f85e069 */
[--C-:B--2---:R-:W-:Y:S01]  /*4b30*/  FFMA.FTZ R0, R30, UR6, -R2.reuse ;  /* 0x000000061e007c23 */ /* 0x104fe20008010802 */
[----:B------:R-:W-:Y:S01]  /*4b40*/  FFMA.FTZ R4, R29, UR6, -R2 ;  /* 0x000000061d047c23 */ /* 0x000fe20008010802 */
[----:B------:R-:W-:Y:S02]  /*4b50*/  IMAD R3, R3, 0x8, R6 ;  /* 0x0000000803037824 */ /* 0x000fe400078e0206 */
[----:B------:R-:W-:Y:S01]  /*4b60*/  FFMA.FTZ R7, R19, UR6, -R2 ;  /* 0x0000000613077c23 */ /* 0x000fe20008010802 */
[----:B------:R1:W-:Y:S01]  /*4b70*/  MUFU.EX2 R101, R0 ;  /* 0x0000000000657308 */ /* 0x0003e20000000800 */
[----:B------:R-:W-:-:S04]  /*4b80*/  IMAD.WIDE.U32 R40, R5, -0x2daee0ad, RZ ;  /* 0xd2511f5305287825 */ /* 0x000fc800078e00ff */
[----:B------:R-:W-:Y:S01]  /*4b90*/  IMAD.WIDE.U32 R208, R3, -0x326172a9, RZ ;  /* 0xcd9e8d5703d07825 */ /* 0x000fe200078e00ff */
[----:B------:R2:W-:Y:S02]  /*4ba0*/  STL.64 [R1+0xb8], R40 ;  /* 0x0000b82801007387 */ /* 0x0005e40000100a00 */
[----:B------:R3:W-:Y:S08]  /*4bb0*/  MUFU.EX2 R100, R4 ;  /* 0x0000000400647308 */ /* 0x0007f00000000800 */
[----:B------:R-:W-:Y:S01]  /*4bc0*/  MUFU.EX2 R58, R7 ;  /* 0x00000007003a7308 */ /* 0x000fe20000000800 */
[----:B-1----:R-:W-:-:S04]  /*4bd0*/  LOP3.LUT R0, R98, 0x200, R96, 0xf8, !PT ;  /* 0x0000020062007812 */ /* 0x002fc800078ef860 */
[----:B------:R-:W-:Y:S01]  /*4be0*/  LEA R240, R0, UR5, 0x1 ;  /* 0x0000000500f07c11 */ /* 0x000fe2000f8e08ff */
[----:B------:R-:W-:Y:S01]  /*4bf0*/  IMAD.U32 R0, RZ, RZ, UR4 ;  /* 0x00000004ff007e24 */ /* 0x000fe2000f8e00ff */
[----:B------:R-:W-:Y:S01]  /*4c00*/  USHF.R.S32.HI UR4, URZ, 0x1f, UR7 ;  /* 0x0000001fff047899 */ /* 0x000fe20008011407 */
[----:B---3--:R-:W-:Y:S02]  /*4c10*/  FFMA.FTZ R4, R28, UR6, -R2 ;  /* 0x000000061c047c23 */ /* 0x008fe40008010802 */
[----:B------:R-:W-:Y:S01]  /*4c20*/  VIADD R6, R240, 0xa000 ;  /* 0x0000a000f0067836 */ /* 0x000fe20000000000 */
[----:B------:R-:W-:Y:S01]  /*4c30*/  LOP3.LUT R0, R8, 0xff0000, R0, 0xf8, !PT ;  /* 0x00ff000008007812 */ /* 0x000fe200078ef800 */
[----:B------:R-:W-:Y:S01]  /*4c40*/  FFMA.FTZ R8, R18, UR6, -R2 ;  /* 0x0000000612087c23 */ /* 0x000fe20008010802 */
[----:B------:R1:W-:Y:S01]  /*4c50*/  MUFU.EX2 R52, R4 ;  /* 0x0000000400347308 */ /* 0x0003e20000000800 */
[C---:B------:R-:W-:Y:S01]  /*4c60*/  VIADD R96, R240.reuse, 0xa020 ;  /* 0x0000a020f0607836 */ /* 0x040fe20000000000 */
[----:B------:R-:W-:Y:S01]  /*4c70*/  UIADD3 UR7, UPT, UPT, UR31, -0x4498517b, URZ ;  /* 0xbb67ae851f077890 */ /* 0x000fe2000fffe0ff */
[----:B------:R-:W-:Y:S01]  /*4c80*/  VIADD R44, R240, 0xa040 ;  /* 0x0000a040f02c7836 */ /* 0x000fe20000000000 */
[----:B------:R-:W-:Y:S01]  /*4c90*/  LDSM.16.MT88.4 R148, [R240+0xa800] ;  /* 0x00a80000f094783b */ /* 0x000fe20000004200 */
[----:B------:R-:W-:-:S02]  /*4ca0*/  @P6 VIADD R96, R6, 0xffffffe0 ;  /* 0xffffffe006606836 */ /* 0x000fc40000000000 */
[----:B------:R-:W-:Y:S01]  /*4cb0*/  @P1 VIADD R44, R6, 0xffffffc0 ;  /* 0xffffffc0062c1836 */ /* 0x000fe20000000000 */
[----:B------:R-:W-:Y:S01]  /*4cc0*/  MUFU.EX2 R42, R8 ;  /* 0x00000008002a7308 */ /* 0x000fe20000000800 */
[----:B------:R-:W-:Y:S01]  /*4cd0*/  VIADD R6, R3, 0x4 ;  /* 0x0000000403067836 */ /* 0x000fe20000000000 */
[----:B------:R-:W-:Y:S01]  /*4ce0*/  LDSM.16.MT88.4 R140, [R96+0x800] ;  /* 0x00080000608c783b */ /* 0x000fe20000004200 */
[----:B------:R-:W-:Y:S01]  /*4cf0*/  IMAD.U32 R3, RZ, RZ, UR21 ;  /* 0x00000015ff037e24 */ /* 0x000fe2000f8e00ff */
[----:B------:R-:W-:Y:S01]  /*4d00*/  UIADD3 UR21, UPT, UPT, UR30, 0x3c6ef372, URZ ;  /* 0x3c6ef3721e157890 */ /* 0x000fe2000fffe0ff */
[----:B------:R-:W-:Y:S01]  /*4d10*/  IMAD.WIDE.U32 R204, R6, -0x326172a9, RZ ;  /* 0xcd9e8d5706cc7825 */ /* 0x000fe200078e00ff */
[----:B------:R-:W-:Y:S02]  /*4d20*/  LDSM.16.MT88.4 R224, [R44+0x800] ;  /* 0x000800002ce0783b */ /* 0x000fe40000004200 */
[----:B------:R-:W-:Y:S01]  /*4d30*/  LOP3.LUT R3, R3, UR31, R41, 0x96, !PT ;  /* 0x0000001f03037c12 */ /* 0x000fe2000f8e9629 */
[--C-:B-1----:R-:W-:Y:S01]  /*4d40*/  FFMA.FTZ R4, R9, UR6, -R2.reuse ;  /* 0x0000000609047c23 */ /* 0x102fe20008010802 */
[--C-:B------:R-:W-:Y:S01]  /*4d50*/  FFMA.FTZ R9, R14, UR6, -R2.reuse ;  /* 0x000000060e097c23 */ /* 0x100fe20008010802 */
[----:B------:R-:W-:Y:S02]  /*4d60*/  LDSM.16.MT88.4 R112, [R44+0x1800] ;  /* 0x001800002c70783b */ /* 0x000fe40000004200 */
[----:B------:R1:W-:Y:S01]  /*4d70*/  MUFU.EX2 R55, R4 ;  /* 0x0000000400377308 */ /* 0x0003e20000000800 */
[----:B------:R-:W-:Y:S01]  /*4d80*/  IMAD.WIDE.U32 R10, R3, -0x326172a9, RZ ;  /* 0xcd9e8d57030a7825 */ /* 0x000fe200078e00ff */
[----:B------:R-:W-:Y:S06]  /*4d90*/  LDSM.16.MT88.4 R236, [R240+0xb000] ;  /* 0x00b00000f0ec783b */ /* 0x000fec0000004200 */
[----:B------:R-:W-:Y:S01]  /*4da0*/  MUFU.EX2 R59, R9 ;  /* 0x00000009003b7308 */ /* 0x000fe20000000800 */
[----:B-1----:R-:W-:Y:S01]  /*4db0*/  FFMA.FTZ R4, R15, UR6, -R2 ;  /* 0x000000060f047c23 */ /* 0x002fe20008010802 */
[----:B------:R-:W-:Y:S01]  /*4dc0*/  IADD3.X R2, PT, PT, R95, UR4, RZ, P2, P0 ;  /* 0x000000045f027c10 */ /* 0x000fe200097e04ff */
[----:B------:R-:W-:Y:S01]  /*4dd0*/  UIADD3 UR4, UPT, UPT, UR30, -0x61c88647, URZ ;  /* 0x9e3779b91e047890 */ /* 0x000fe2000fffe0ff */
[----:B------:R-:W-:-:S04]  /*4de0*/  FSETP.NEU.FTZ.AND P0, PT, R133, -INF , PT ;  /* 0xff8000008500780b */ /* 0x000fc80003f1d000 */
[----:B------:R1:W-:Y:S02]  /*4df0*/  MUFU.EX2 R71, R4 ;  /* 0x0000000400477308 */ /* 0x0003e40000000800 */
[C---:B-1----:R-:W-:Y:S02]  /*4e00*/  LOP3.LUT R4, R2.reuse, UR30, R209, 0x96, !PT ;  /* 0x0000001e02047c12 */ /* 0x042fe4000f8e96d1 */
[----:B------:R-:W-:-:S03]  /*4e10*/  LOP3.LUT R2, R2, UR30, R205, 0x96, !PT ;  /* 0x0000001e02027c12 */ /* 0x000fc6000f8e96cd */
[----:B------:R-:W-:Y:S01]  /*4e20*/  IMAD.WIDE.U32 R12, R4, -0x2daee0ad, RZ ;  /* 0xd2511f53040c7825 */ /* 0x000fe200078e00ff */
[----:B------:R-:W-:-:S03]  /*4e30*/  LOP3.LUT R4, R208, UR4, R11, 0x96, !PT ;  /* 0x00000004d0047c12 */ /* 0x000fc6000f8e960b */
[----:B------:R-:W-:Y:S01]  /*4e40*/  IMAD.WIDE.U32 R16, R2, -0x2daee0ad, RZ ;  /* 0xd2511f5302107825 */ /* 0x000fe200078e00ff */
[----:B------:R-:W-:-:S03]  /*4e50*/  LOP3.LUT R3, R40, UR7, R13, 0x96, !PT ;  /* 0x0000000728037c12 */ /* 0x000fc6000f8e960d */
[----:B------:R-:W-:Y:S01]  /*4e60*/  FMUL.FTZ R2, R133, UR6 ;  /* 0x0000000685027c20 */ /* 0x000fe20008410000 */
[----:B------:R1:W-:Y:S01]  /*4e70*/  STL.64 [R1+0x88], R12 ;  /* 0x0000880c01007387 */ /* 0x0003e20000100a00 */
[----:B------:R-:W-:-:S03]  /*4e80*/  IMAD.WIDE.U32 R4, R4, -0x2daee0ad, RZ ;  /* 0xd2511f5304047825 */ /* 0x000fc600078e00ff */
[----:B------:R-:W-:Y:S01]  /*4e90*/  FSEL R2, R2, RZ, P0 ;  /* 0x000000ff02027208 */ /* 0x000fe20000000000 */
[----:B------:R-:W-:Y:S01]  /*4ea0*/  IMAD.WIDE.U32 R38, R3, -0x326172a9, RZ ;  /* 0xcd9e8d5703267825 */ /* 0x000fe200078e00ff */
[----:B------:R-:W-:Y:S01]  /*4eb0*/  LOP3.LUT R3, R40, UR7, R17, 0x96, !PT ;  /* 0x0000000728037c12 */ /* 0x000fe2000f8e9611 */
[----:B------:R3:W-:Y:S01]  /*4ec0*/  STL.64 [R1+0x90], R16 ;  /* 0x0000901001007387 */ /* 0x0007e20000100a00 */
[----:B------:R-:W-:Y:S01]  /*4ed0*/  FSETP.NEU.FTZ.AND P0, PT, R136, -INF , PT ;  /* 0xff8000008800780b */ /* 0x000fe20003f1d000 */
[----:B------:R-:W-:Y:S01]  /*4ee0*/  FFMA.FTZ R8, R34, UR6, -R2 ;  /* 0x0000000622087c23 */ /* 0x000fe20008010802 */
[----:B------:R-:W-:Y:S01]  /*4ef0*/  LOP3.LUT R6, R10, UR21, R39, 0x96, !PT ;  /* 0x000000150a067c12 */ /* 0x000fe2000f8e9627 */
[----:B------:R-:W-:Y:S01]  /*4f00*/  IMAD.WIDE.U32 R28, R3, -0x326172a9, RZ ;  /* 0xcd9e8d57031c7825 */ /* 0x000fe200078e00ff */
[----:B------:R-:W-:Y:S01]  /*4f10*/  LOP3.LUT R3, R204, UR4, R11, 0x96, !PT ;  /* 0x00000004cc037c12 */ /* 0x000fe2000f8e960b */
[----:B------:R4:W-:Y:S01]  /*4f20*/  MUFU.EX2 R117, R8 ;  /* 0x0000000800757308 */ /* 0x0009e20000000800 */
[----:B------:R3:W-:Y:S01]  /*4f30*/  STL.64 [R1+0x78], R38 ;  /* 0x0000782601007387 */ /* 0x0007e20000100a00 */
[----:B------:R-:W-:-:S04]  /*4f40*/  IMAD.WIDE.U32 R6, R6, -0x2daee0ad, RZ ;  /* 0xd2511f5306067825 */ /* 0x000fc800078e00ff */
[----:B--2---:R-:W-:Y:S01]  /*4f50*/  FFMA.FTZ R41, R33, UR6, -R2 ;  /* 0x0000000621297c23 */ /* 0x004fe20008010802 */
[----:B------:R2:W-:Y:S03]  /*4f60*/  STL.64 [R1+0x80], R28 ;  /* 0x0000801c01007387 */ /* 0x0005e60000100a00 */
[----:B------:R-:W-:Y:S01]  /*4f70*/  MUFU.EX2 R199, R41 ;  /* 0x0000002900c77308 */ /* 0x000fe20000000800 */
[----:B----4-:R-:W-:Y:S02]  /*4f80*/  LOP3.LUT R8, R10, UR21, R29, 0x96, !PT ;  /* 0x000000150a087c12 */ /* 0x010fe4000f8e961d */
[----:B------:R-:W-:Y:S02]  /*4f90*/  LOP3.LUT R10, R12, UR17, R5, 0x96, !PT ;  /* 0x000000110c0a7c12 */ /* 0x000fe4000f8e9605 */
[----:B-1----:R-:W-:Y:S01]  /*4fa0*/  LOP3.LUT R12, R4, UR15, R7, 0x96, !PT ;  /* 0x0000000f040c7c12 */ /* 0x002fe2000f8e9607 */
[----:B------:R-:W-:-:S04]  /*4fb0*/  IMAD.WIDE.U32 R4, R3, -0x2daee0ad, RZ ;  /* 0xd2511f5303047825 */ /* 0x000fc800078e00ff */
[----:B------:R-:W-:Y:S01]  /*4fc0*/  FFMA.FTZ R7, R48, UR6, -R2 ;  /* 0x0000000630077c23 */ /* 0x000fe20008010802 */
[----:B------:R-:W-:Y:S01]  /*4fd0*/  IMAD.WIDE.U32 R8, R8, -0x2daee0ad, RZ ;  /* 0xd2511f5308087825 */ /* 0x000fe200078e00ff */
[----:B------:R-:W-:-:S03]  /*4fe0*/  LOP3.LUT R3, R16, UR17, R5, 0x96, !PT ;  /* 0x0000001110037c12 */ /* 0x000fc6000f8e9605 */
[----:B------:R-:W-:Y:S01]  /*4ff0*/  FFMA.FTZ R5, R35, UR6, -R2 ;  /* 0x0000000623057c23 */ /* 0x000fe20008010802 */
[----:B------:R1:W-:Y:S01]  /*5000*/  MUFU.EX2 R116, R7 ;  /* 0x0000000700747308 */ /* 0x0003e20000000800 */
[----:B------:R-:W-:Y:S01]  /*5010*/  IMAD.WIDE.U32 R18, R10, -0x326172a9, RZ ;  /* 0xcd9e8d570a127825 */ /* 0x000fe200078e00ff */
[----:B------:R-:W-:-:S03]  /*5020*/  LOP3.LUT R14, R4, UR15, R9, 0x96, !PT ;  /* 0x0000000f040e7c12 */ /* 0x000fc6000f8e9609 */
[----:B------:R-:W-:Y:S01]  /*5030*/  FFMA.FTZ R35, R32, UR6, -R2 ;  /* 0x0000000620237c23 */ /* 0x000fe20008010802 */
[----:B-----5:R-:W-:Y:S01]  /*5040*/  F2FP.BF16.F32.PACK_AB R32, R102, R103 ;  /* 0x000000676620723e */ /* 0x020fe200000010ff */
[----:B---3--:R-:W-:Y:S01]  /*5050*/  IMAD.WIDE.U32 R16, R3, -0x326172a9, RZ ;  /* 0xcd9e8d5703107825 */ /* 0x008fe200078e00ff */
[----:B------:R-:W-:-:S03]  /*5060*/  LOP3.LUT R4, R38, UR16, R19, 0x96, !PT ;  /* 0x0000001026047c12 */ /* 0x000fc6000f8e9613 */
[----:B------:R-:W-:Y:S01]  /*5070*/  FMUL.FTZ R3, R136, UR6 ;  /* 0x0000000688037c20 */ /* 0x000fe20008410000 */
[----:B------:R3:W-:Y:S01]  /*5080*/  MUFU.EX2 R167, R5 ;  /* 0x0000000500a77308 */ /* 0x0007e20000000800 */
[----:B------:R-:W-:Y:S01]  /*5090*/  IMAD.WIDE.U32 R12, R12, -0x326172a9, RZ ;  /* 0xcd9e8d570c0c7825 */ /* 0x000fe200078e00ff */
[----:B------:R-:W-:-:S03]  /*50a0*/  LOP3.LUT R10, R28, UR16, R17, 0x96, !PT ;  /* 0x000000101c0a7c12 */ /* 0x000fc6000f8e9611 */
[----:B------:R-:W-:Y:S01]  /*50b0*/  FFMA.FTZ R38, R26, UR6, -R2 ;  /* 0x000000061a267c23 */ /* 0x000fe20008010802 */
[----:B------:R-:W-:Y:S02]  /*50c0*/  FSEL R3, R3, RZ, P0 ;  /* 0x000000ff03037208 */ /* 0x000fe40000000000 */
[----:B------:R-:W-:Y:S01]  /*50d0*/  LOP3.LUT R13, R18, UR14, R13, 0x96, !PT ;  /* 0x0000000e120d7c12 */ /* 0x000fe2000f8e960d */
[----:B------:R-:W-:Y:S01]  /*50e0*/  IMAD.WIDE.U32 R10, R10, -0x2daee0ad, RZ ;  /* 0xd2511f530a0a7825 */ /* 0x000fe200078e00ff */
[----:B------:R-:W-:-:S03]  /*50f0*/  PRMT R198, R32, 0x7610, R198 ;  /* 0x0000761020c67816 */ /* 0x000fc600000000c6 */
[----:B-1----:R-:W-:Y:S01]  /*5100*/  FFMA.FTZ R7, R20, UR6, -R2 ;  /* 0x0000000614077c23 */ /* 0x002fe20008010802 */
[----:B------:R-:W-:Y:S01]  /*5110*/  FFMA.FTZ R20, R31, UR6, -R3 ;  /* 0x000000061f147c23 */ /* 0x000fe20008010803 */
[----:B------:R-:W-:Y:S01]  /*5120*/  IMAD.WIDE.U32 R18, R13, -0x2daee0ad, RZ ;  /* 0xd2511f530d127825 */ /* 0x000fe200078e00ff */
[----:B------:R-:W-:Y:S01]  /*5130*/  LOP3.LUT R11, R8, UR13, R11, 0x96, !PT ;  /* 0x0000000d080b7c12 */ /* 0x000fe2000f8e960b */
[----:B------:R1:W-:Y:S02]  /*5140*/  MUFU.EX2 R73, R7 ;  /* 0x0000000700497308 */ /* 0x0003e40000000800 */
[--C-:B------:R-:W-:Y:S01]  /*5150*/  FFMA.FTZ R17, R25, UR6, -R3.reuse ;  /* 0x0000000619117c23 */ /* 0x100fe20008010803 */
[--C-:B------:R-:W-:Y:S01]  /*5160*/  FFMA.FTZ R37, R24, UR6, -R3.reuse ;  /* 0x0000000618257c23 */ /* 0x100fe20008010803 */
[----:B------:R-:W-:Y:S01]  /*5170*/  FFMA.FTZ R39, R22, UR6, -R3 ;  /* 0x0000000616277c23 */ /* 0x000fe20008010803 */
[----:B---3--:R-:W-:-:S04]  /*5180*/  IMAD.WIDE.U32 R4, R4, -0x2daee0ad, RZ ;  /* 0xd2511f5304047825 */ /* 0x008fc800078e00ff */
[----:B------:R-:W-:Y:S01]  /*5190*/  FFMA.FTZ R40, R21, UR6, -R3 ;  /* 0x0000000615287c23 */ /* 0x000fe20008010803 */
[----:B------:R-:W-:Y:S01]  /*51a0*/  PRMT R197, R32, 0x7632, R197 ;  /* 0x0000763220c57816 */ /* 0x000fe200000000c5 */
[----:B------:R-:W-:Y:S01]  /*51b0*/  MUFU.EX2 R72, R20 ;  /* 0x0000001400487308 */ /* 0x000fe20000000800 */
[----:B------:R-:W-:Y:S01]  /*51c0*/  LOP3.LUT R9, R6, UR13, R5, 0x96, !PT ;  /* 0x0000000d06097c12 */ /* 0x000fe2000f8e9605 */
[----:B------:R-:W-:-:S04]  /*51d0*/  FFMA.FTZ R5, R49, UR6, -R3 ;  /* 0x0000000631057c23 */ /* 0x000fc80008010803 */
[----:B------:R-:W-:Y:S02]  /*51e0*/  IMAD.WIDE.U32 R8, R9, -0x326172a9, RZ ;  /* 0xcd9e8d5709087825 */ /* 0x000fe400078e00ff */
[----:B------:R3:W-:Y:S02]  /*51f0*/  MUFU.EX2 R166, R5 ;  /* 0x0000000500a67308 */ /* 0x0007e40000000800 */
[----:B-1----:R-:W-:Y:S01]  /*5200*/  IMAD.WIDE.U32 R6, R14, -0x326172a9, RZ ;  /* 0xcd9e8d570e067825 */ /* 0x002fe200078e00ff */
[----:B------:R-:W-:-:S04]  /*5210*/  LOP3.LUT R12, R12, UR11, R9, 0x96, !PT ;  /* 0x0000000b0c0c7c12 */ /* 0x000fc8000f8e9609 */
[----:B------:R-:W-:Y:S01]  /*5220*/  LOP3.LUT R7, R16, UR14, R7, 0x96, !PT ;  /* 0x0000000e10077c12 */ /* 0x000fe2000f8e9607 */
[----:B------:R-:W-:Y:S01]  /*5230*/  FFMA.FTZ R16, R36, UR6, -R3 ;  /* 0x0000000624107c23 */ /* 0x000fe20008010803 */
[----:B------:R-:W-:Y:S01]  /*5240*/  FFMA.FTZ R36, R27, UR6, -R2 ;  /* 0x000000061b247c23 */ /* 0x000fe20008010802 */
[----:B------:R-:W-:Y:S01]  /*5250*/  IMAD.WIDE.U32 R24, R12, -0x2daee0ad, RZ ;  /* 0xd2511f530c187825 */ /* 0x000fe200078e00ff */
[----:B------:R-:W-:Y:S03]  /*5260*/  MUFU.EX2 R70, R17 ;  /* 0x0000001100467308 */ /* 0x000fe60000000800 */
[----:B------:R-:W-:Y:S01]  /*5270*/  IMAD.WIDE.U32 R14, R7, -0x2daee0ad, RZ ;  /* 0xd2511f53070e7825 */ /* 0x000fe200078e00ff */
[----:B------:R-:W-:-:S03]  /*5280*/  LOP3.LUT R34, R18, UR8, R25, 0x96, !PT ;  /* 0x0000000812227c12 */ /* 0x000fc6000f8e9619 */
[----:B---3--:R-:W-:Y:S01]  /*5290*/  FFMA.FTZ R5, R50, UR6, -R3 ;  /* 0x0000000632057c23 */ /* 0x008fe20008010803 */
[----:B------:R-:W-:Y:S01]  /*52a0*/  LOP3.LUT R3, R4, UR10, R19, 0x96, !PT ;  /* 0x0000000a04037c12 */ /* 0x000fe2000f8e9613 */
[----:B------:R-:W1:Y:S01]  /*52b0*/  MUFU.EX2 R164, R16 ;  /* 0x0000001000a47308 */ /* 0x000e620000000800 */
[----:B------:R-:W-:Y:S01]  /*52c0*/  LOP3.LUT R10, R10, UR10, R15, 0x96, !PT ;  /* 0x0000000a0a0a7c12 */ /* 0x000fe2000f8e960f */
[----:B------:R-:W3:Y:S01]  /*52d0*/  LDSM.16.MT88.4 R48, [R240+0xa000] ;  /* 0x00a00000f030783b */ /* 0x000ee20000004200 */
[C---:B------:R-:W-:Y:S01]  /*52e0*/  PRMT R213, R24.reuse, 0x7771, RZ ;  /* 0x0000777118d57816 */ /* 0x040fe200000000ff */
[----:B------:R-:W-:Y:S01]  /*52f0*/  IMAD.WIDE.U32 R20, R3, -0x326172a9, RZ ;  /* 0xcd9e8d5703147825 */ /* 0x000fe200078e00ff */
[C---:B------:R-:W-:Y:S01]  /*5300*/  PRMT R246, R24.reuse, 0x7772, RZ ;  /* 0x0000777218f67816 */ /* 0x040fe200000000ff */
[----:B------:R-:W4:Y:S01]  /*5310*/  LDCU UR6, c[0x0][0x444] ;  /* 0x00008880ff0677ac */ /* 0x000f220008000800 */
[----:B------:R-:W-:Y:S01]  /*5320*/  PRMT R245, R24, 0x7773, RZ ;  /* 0x0000777318f57816 */ /* 0x000fe200000000ff */
[----:B------:R5:W4:Y:S01]  /*5330*/  MUFU.EX2 R165, R5 ;  /* 0x0000000500a57308 */ /* 0x000b220000000800 */
[----:B------:R-:W-:Y:S01]  /*5340*/  IMAD.WIDE.U32 R26, R10, -0x326172a9, RZ ;  /* 0xcd9e8d570a1a7825 */ /* 0x000fe200078e00ff */
[----:B------:R-:W-:-:S02]  /*5350*/  PRMT R61, R20, 0x7773, RZ ;  /* 0x00007773143d7816 */ /* 0x000fc400000000ff */
[----:B------:R-:W-:Y:S01]  /*5360*/  PRMT R60, R20, 0x7772, RZ ;  /* 0x00007772143c7816 */ /* 0x000fe200000000ff */
[----:B------:R-:W-:Y:S01]  /*5370*/  IMAD.MOV.U32 R3, RZ, RZ, R26 ;  /* 0x000000ffff037224 */ /* 0x000fe200078e001a */
[----:B--2---:R-:W-:Y:S02]  /*5380*/  LOP3.LUT R28, R8, UR9, R21, 0x96, !PT ;  /* 0x00000009081c7c12 */ /* 0x004fe4000f8e9615 */
[C---:B------:R-:W-:Y:S01]  /*5390*/  PRMT R79, R26.reuse, 0x7773, RZ ;  /* 0x000077731a4f7816 */ /* 0x040fe200000000ff */
[----:B------:R-:W2:Y:S01]  /*53a0*/  MUFU.EX2 R252, R37 ;  /* 0x0000002500fc7308 */ /* 0x000ea20000000800 */
[----:B------:R-:W-:Y:S02]  /*53b0*/  PRMT R78, R26, 0x7772, RZ ;  /* 0x000077721a4e7816 */ /* 0x000fe400000000ff */
[----:B------:R-:W-:Y:S02]  /*53c0*/  PRMT R9, R60, 0x5410, R61 ;  /* 0x000054103c097816 */ /* 0x000fe4000000003d */
[----:B------:R-:W-:-:S02]  /*53d0*/  PRMT R77, R26, 0x7771, RZ ;  /* 0x000077711a4d7816 */ /* 0x000fc400000000ff */
[----:B------:R-:W-:Y:S01]  /*53e0*/  LOP3.LUT R19, R3, 0xff, RZ, 0xc0, !PT ;  /* 0x000000ff03137812 */ /* 0x000fe200078ec0ff */
[----:B-----5:R-:W-:Y:S01]  /*53f0*/  IMAD.WIDE.U32 R4, R11, -0x326172a9, RZ ;  /* 0xcd9e8d570b047825 */ /* 0x020fe200078e00ff */
[----:B------:R-:W-:Y:S01]  /*5400*/  SHF.R.U32.HI R3, RZ, 0x10, R28 ;  /* 0x00000010ff037819 */ /* 0x000fe2000001161c */
[----:B------:R-:W-:Y:S01]  /*5410*/  MUFU.EX2 R215, R39 ;  /* 0x0000002700d77308 */ /* 0x000fe20000000800 */
[----:B------:R-:W-:Y:S02]  /*5420*/  PRMT R76, R20, 0x7771, RZ ;  /* 0x00007771144c7816 */ /* 0x000fe400000000ff */
[----:B------:R-:W-:Y:S01]  /*5430*/  LOP3.LUT R6, R6, UR11, R5, 0x96, !PT ;  /* 0x0000000b06067c12 */ /* 0x000fe2000f8e9605 */
[----:B------:R-:W-:Y:S01]  /*5440*/  IMAD.MOV.U32 R5, RZ, RZ, R20 ;  /* 0x000000ffff057224 */ /* 0x000fe200078e0014 */
[----:B------:R-:W-:Y:S01]  /*5450*/  LOP3.LUT R29, R4, UR9, R27, 0x96, !PT ;  /* 0x00000009041d7c12 */ /* 0x000fe2000f8e961b */
[----:B------:R-:W-:Y:S01]  /*5460*/  IMAD.MOV.U32 R4, RZ, RZ, R24 ;  /* 0x000000ffff047224 */ /* 0x000fe200078e0018 */
[----:B------:R-:W-:Y:S01]  /*5470*/  PRMT R11, R78, 0x5410, R79 ;  /* 0x000054104e0b7816 */ /* 0x000fe2000000004f */
[----:B------:R-:W-:Y:S01]  /*5480*/  IMAD.WIDE.U32 R22, R6, -0x2daee0ad, RZ ;  /* 0xd2511f5306167825 */ /* 0x000fe200078e00ff */
[----:B------:R-:W-:Y:S01]  /*5490*/  LOP3.LUT R6, R34, 0xffff, RZ, 0xc0, !PT ;  /* 0x0000ffff22067812 */ /* 0x000fe200078ec0ff */
[----:B------:R-:W5:Y:S01]  /*54a0*/  MUFU.EX2 R210, R40 ;  /* 0x0000002800d27308 */ /* 0x000f620000000800 */
[----:B------:R-:W-:Y:S01]  /*54b0*/  LOP3.LUT R13, R4, 0xff, RZ, 0xc0, !PT ;  /* 0x000000ff040d7812 */ /* 0x000fe200078ec0ff */
[----:B------:R-:W-:Y:S01]  /*54c0*/  IMAD.MOV.U32 R2, RZ, RZ, R22 ;  /* 0x000000ffff027224 */ /* 0x000fe200078e0016 */
[----:B------:R-:W-:-:S02]  /*54d0*/  LOP3.LUT R80, R14, UR8, R23, 0x96, !PT ;  /* 0x000000080e507c12 */ /* 0x000fc4000f8e9617 */
[----:B------:R-:W-:Y:S02]  /*54e0*/  LOP3.LUT R14, R5, 0xff, RZ, 0xc0, !PT ;  /* 0x000000ff050e7812 */ /* 0x000fe400078ec0ff */
[----:B------:R-:W-:Y:S01]  /*54f0*/  LOP3.LUT R18, R2, 0xff, RZ, 0xc0, !PT ;  /* 0x000000ff02127812 */ /* 0x000fe200078ec0ff */
[----:B------:R-:W-:Y:S01]  /*5500*/  MUFU.EX2 R221, R35 ;  /* 0x0000002300dd7308 */ /* 0x000fe20000000800 */
[----:B------:R-:W-:Y:S02]  /*5510*/  SHF.R.U32.HI R2, RZ, 0x10, R34 ;  /* 0x00000010ff027819 */ /* 0x000fe40000011622 */
[----:B------:R-:W-:Y:S02]  /*5520*/  LOP3.LUT R5, R29, 0xffff, RZ, 0xc0, !PT ;  /* 0x0000ffff1d057812 */ /* 0x000fe400078ec0ff */
[----:B------:R-:W-:Y:S02]  /*5530*/  LOP3.LUT R4, R80, 0xffff, RZ, 0xc0, !PT ;  /* 0x0000ffff50047812 */ /* 0x000fe400078ec0ff */
[----:B------:R-:W-:Y:S01]  /*5540*/  SHF.R.U32.HI R16, RZ, 0x10, R80 ;  /* 0x00000010ff107819 */ /* 0x000fe20000011650 */
[----:B------:R-:W-:Y:S01]  /*5550*/  MUFU.EX2 R206, R38 ;  /* 0x0000002600ce7308 */ /* 0x000fe20000000800 */
[----:B------:R-:W-:-:S02]  /*5560*/  LOP3.LUT R12, R9, 0xff00ff, RZ, 0xc0, !PT ;  /* 0x00ff00ff090c7812 */ /* 0x000fc400078ec0ff */
[----:B------:R-:W-:Y:S02]  /*5570*/  LOP3.LUT R7, R28, 0xffff, RZ, 0xc0, !PT ;  /* 0x0000ffff1c077812 */ /* 0x000fe400078ec0ff */
[----:B------:R-:W-:Y:S02]  /*5580*/  LOP3.LUT R9, R2, 0xff, RZ, 0xc0, !PT ;  /* 0x000000ff02097812 */ /* 0x000fe400078ec0ff */
[C---:B------:R-:W-:Y:S01]  /*5590*/  PRMT R249, R22.reuse, 0x7772, RZ ;  /* 0x0000777216f97816 */ /* 0x040fe200000000ff */
[----:B------:R5:W5:Y:S01]  /*55a0*/  MUFU.EX2 R222, R36 ;  /* 0x0000002400de7308 */ /* 0x000b620000000800 */
[----:B------:R-:W-:Y:S02]  /*55b0*/  PRMT R248, R22, 0x7773, RZ ;  /* 0x0000777316f87816 */ /* 0x000fe400000000ff */
[----:B------:R-:W-:Y:S02]  /*55c0*/  SHF.R.U32.HI R10, RZ, 0x10, R29 ;  /* 0x00000010ff0a7819 */ /* 0x000fe4000001161d */
[----:B------:R-:W-:-:S02]  /*55d0*/  PRMT R2, R19, 0x5410, R77 ;  /* 0x0000541013027816 */ /* 0x000fc4000000004d */
[----:B------:R-:W-:Y:S02]  /*55e0*/  SHF.R.U32.HI R247, RZ, 0x8, R5 ;  /* 0x00000008fff77819 */ /* 0x000fe40000011605 */
[----:B------:R-:W-:Y:S02]  /*55f0*/  SHF.R.U32.HI R251, RZ, 0x8, R6 ;  /* 0x00000008fffb7819 */ /* 0x000fe40000011606 */
[----:B------:R-:W-:Y:S02]  /*5600*/  SHF.R.U32.HI R250, RZ, 0x8, R4 ;  /* 0x00000008fffa7819 */ /* 0x000fe40000011604 */
[----:B------:R-:W-:Y:S02]  /*5610*/  LOP3.LUT R15, R3, 0xff, RZ, 0xc0, !PT ;  /* 0x000000ff030f7812 */ /* 0x000fe400078ec0ff */
[----:B------:R-:W-:Y:S02]  /*5620*/  SHF.R.U32.HI R92, RZ, 0x18, R80 ;  /* 0x00000018ff5c7819 */ /* 0x000fe40000011650 */
[----:B------:R-:W-:-:S02]  /*5630*/  PRMT R4, R14, 0x5410, R76 ;  /* 0x000054100e047816 */ /* 0x000fc4000000004c */
[----:B------:R-:W-:Y:S02]  /*5640*/  PRMT R3, R13, 0x5410, R213 ;  /* 0x000054100d037816 */ /* 0x000fe400000000d5 */
[----:B------:R-:W-:Y:S02]  /*5650*/  LOP3.LUT R6, R11, 0xff00ff, RZ, 0xc0, !PT ;  /* 0x00ff00ff0b067812 */ /* 0x000fe400078ec0ff */
[----:B------:R-:W-:Y:S02]  /*5660*/  LOP3.LUT R5, R16, 0xff, RZ, 0xc0, !PT ;  /* 0x000000ff10057812 */ /* 0x000fe400078ec0ff */
[----:B------:R-:W-:Y:S02]  /*5670*/  LOP3.LUT R63, R34, 0xff, RZ, 0xc0, !PT ;  /* 0x000000ff223f7812 */ /* 0x000fe400078ec0ff */
[----:B------:R-:W-:Y:S02]  /*5680*/  PRMT R8, R246, 0x5410, R245 ;  /* 0x00005410f6087816 */ /* 0x000fe400000000f5 */
[----:B------:R-:W-:-:S02]  /*5690*/  SHF.R.U32.HI R223, RZ, 0x8, R7 ;  /* 0x00000008ffdf7819 */ /* 0x000fc40000011607 */
[----:B------:R-:W-:Y:S02]  /*56a0*/  PRMT R244, R22, 0x7771, RZ ;  /* 0x0000777116f47816 */ /* 0x000fe400000000ff */
[----:B------:R-:W-:Y:S02]  /*56b0*/  LOP3.LUT R45, R28, 0xff, RZ, 0xc0, !PT ;  /* 0x000000ff1c2d7812 */ /* 0x000fe400078ec0ff */
[----:B------:R-:W-:Y:S02]  /*56c0*/  SHF.R.U32.HI R47, RZ, 0x18, R28 ;  /* 0x00000018ff2f7819 */ /* 0x000fe4000001161c */
[----:B------:R-:W-:Y:S02]  /*56d0*/  LOP3.LUT R46, R29, 0xff, RZ, 0xc0, !PT ;  /* 0x000000ff1d2e7812 */ /* 0x000fe400078ec0ff */
[----:B------:R-:W-:Y:S02]  /*56e0*/  SHF.R.U32.HI R62, RZ, 0x18, R29 ;  /* 0x00000018ff3e7819 */ /* 0x000fe4000001161d */
[----:B------:R-:W-:-:S02]  /*56f0*/  SHF.R.U32.HI R82, RZ, 0x18, R34 ;  /* 0x00000018ff527819 */ /* 0x000fc40000011622 */
[----:B------:R-:W-:Y:S02]  /*5700*/  LOP3.LUT R83, R80, 0xff, RZ, 0xc0, !PT ;  /* 0x000000ff50537812 */ /* 0x000fe400078ec0ff */
[----:B------:R-:W-:Y:S02]  /*5710*/  PRMT R17, R249, 0x5410, R248 ;  /* 0x00005410f9117816 */ /* 0x000fe400000000f8 */
[----:B------:R-:W-:Y:S02]  /*5720*/  LOP3.LUT R7, R10, 0xff, RZ, 0xc0, !PT ;  /* 0x000000ff0a077812 */ /* 0x000fe400078ec0ff */
[--C-:B------:R-:W-:Y:S02]  /*5730*/  HSET2.LE.AND R16, R12, R0.reuse, PT ;  /* 0x000000000c107233 */ /* 0x100fe40003803000 */
[----:B------:R-:W-:Y:S02]  /*5740*/  HSET2.LE.AND R12, R2, R0, PT ;  /* 0x00000000020c7233 */ /* 0x000fe40003803000 */
[----:B------:R-:W-:-:S02]  /*5750*/  PRMT R2, R5, 0x5410, R92 ;  /* 0x0000541005027816 */ /* 0x000fc4000000005c */
[----:B------:R-:W-:Y:S02]  /*5760*/  LOP3.LUT R8, R8, 0xff00ff, RZ, 0xc0, !PT ;  /* 0x00ff00ff08087812 */ /* 0x000fe400078ec0ff */
[--C-:B------:R-:W-:Y:S02]  /*5770*/  HSET2.LE.AND R14, R4, R0.reuse, PT ;  /* 0x00000000040e7233 */ /* 0x100fe40003803000 */
[--C-:B------:R-:W-:Y:S02]  /*5780*/  HSET2.LE.AND R23, R3, R0.reuse, PT ;  /* 0x0000000003177233 */ /* 0x100fe40003803000 */
[----:B------:R-:W-:Y:S02]  /*5790*/  HSET2.LE.AND R13, R6, R0, PT ;  /* 0x00000000060d7233 */ /* 0x000fe40003803000 */
[----:B------:R-:W-:Y:S02]  /*57a0*/  PRMT R5, R63, 0x5410, R251 ;  /* 0x000054103f057816 */ /* 0x000fe400000000fb */
[----:B------:R-:W-:Y:S01]  /*57b0*/  LOP3.LUT R11, R17, 0xff00ff, RZ, 0xc0, !PT ;  /* 0x00ff00ff110b7812 */ /* 0x000fe200078ec0ff */
[----:B------:R-:W-:Y:S01]  /*57c0*/  IMAD R17, R93, 0x2, R240 ;  /* 0x000000025d117824 */ /* 0x000fe200078e02f0 */
[----:B------:R-:W-:-:S02]  /*57d0*/  PRMT R10, R18, 0x5410, R244 ;  /* 0x00005410120a7816 */ /* 0x000fc400000000f4 */
[----:B------:R-:W-:Y:S02]  /*57e0*/  PRMT R15, R15, 0x5410, R47 ;  /* 0x000054100f0f7816 */ /* 0x000fe4000000002f */
[----:B------:R-:W-:Y:S01]  /*57f0*/  PRMT R9, R9, 0x5410, R82 ;  /* 0x0000541009097816 */ /* 0x000fe20000000052 */
[----:B------:R-:W5:Y:S01]  /*5800*/  LDSM.16.MT88.4 R64, [R17+0xa000] ;  /* 0x00a000001140783b */ /* 0x000f620000004200 */
[----:B------:R-:W-:Y:S02]  /*5810*/  PRMT R7, R7, 0x5410, R62 ;  /* 0x0000541007077816 */ /* 0x000fe4000000003e */
[----:B------:R-:W-:Y:S01]  /*5820*/  PRMT R6, R45, 0x5410, R223 ;  /* 0x000054102d067816 */ /* 0x000fe200000000df */
[----:B------:R-:W-:Y:S01]  /*5830*/  LDSM.16.MT88.4 R232, [R17+0xb000] ;  /* 0x00b0000011e8783b */ /* 0x000fe20000004200 */
[----:B------:R-:W-:Y:S02]  /*5840*/  PRMT R4, R46, 0x5410, R247 ;  /* 0x000054102e047816 */ /* 0x000fe400000000f7 */
[----:B------:R-:W-:-:S02]  /*5850*/  PRMT R3, R83, 0x5410, R250 ;  /* 0x0000541053037816 */ /* 0x000fc400000000fa */
[--C-:B------:R-:W-:Y:S02]  /*5860*/  HSET2.LE.AND R25, R8, R0.reuse, PT ;  /* 0x0000000008197233 */ /* 0x100fe40003803000 */
[--C-:B------:R-:W-:Y:S02]  /*5870*/  HSET2.LE.AND R18, R5, R0.reuse, PT ;  /* 0x0000000005127233 */ /* 0x100fe40003803000 */
[--C-:B------:R-:W-:Y:S02]  /*5880*/  HSET2.LE.AND R21, R10, R0.reuse, PT ;  /* 0x000000000a157233 */ /* 0x100fe40003803000 */
[--C-:B------:R-:W-:Y:S02]  /*5890*/  HSET2.LE.AND R31, R11, R0.reuse, PT ;  /* 0x000000000b1f7233 */ /* 0x100fe40003803000 */
[--C-:B------:R-:W-:Y:S02]  /*58a0*/  HSET2.LE.AND R8, R6, R0.reuse, PT ;  /* 0x0000000006087233 */ /* 0x100fe40003803000 */
[----:B------:R-:W-:-:S02]  /*58b0*/  HSET2.LE.AND R15, R15, R0, PT ;  /* 0x000000000f0f7233 */ /* 0x000fc40003803000 */
[--C-:B------:R-:W-:Y:S02]  /*58c0*/  HSET2.LE.AND R19, R9, R0.reuse, PT ;  /* 0x0000000009137233 */ /* 0x100fe40003803000 */
[--C-:B------:R-:W-:Y:S02]  /*58d0*/  HSET2.LE.AND R4, R4, R0.reuse, PT ;  /* 0x0000000004047233 */ /* 0x100fe40003803000 */
[--C-:B------:R-:W-:Y:S02]  /*58e0*/  HSET2.LE.AND R5, R7, R0.reuse, PT ;  /* 0x0000000007057233 */ /* 0x100fe40003803000 */
[--C-:B------:R-:W-:Y:S02]  /*58f0*/  HSET2.LE.AND R27, R3, R0.reuse, PT ;  /* 0x00000000031b7233 */ /* 0x100fe40003803000 */
[----:B------:R-:W-:Y:S02]  /*5900*/  HSET2.LE.AND R30, R2, R0, PT ;  /* 0x00000000021e7233 */ /* 0x000fe40003803000 */
[----:B-1----:R-:W-:-:S02]  /*5910*/  F2FP.BF16.F32.PACK_AB R0, R72, R164 ;  /* 0x000000a44800723e */ /* 0x002fc400000010ff */
[----:B------:R-:W-:Y:S02]  /*5920*/  F2FP.BF16.F32.PACK_AB R3, R100, R101 ;  /* 0x000000656403723e */ /* 0x000fe400000010ff */
[C---:B------:R-:W-:Y:S02]  /*5930*/  PRMT R195, R0.reuse, 0x7610, R195 ;  /* 0x0000761000c37816 */ /* 0x040fe400000000c3 */
[----:B------:R-:W-:Y:S02]  /*5940*/  PRMT R193, R0, 0x7632, R193 ;  /* 0x0000763200c17816 */ /* 0x000fe400000000c1 */
[----:B------:R-:W-:Y:S02]  /*5950*/  F2FP.BF16.F32.PACK_AB R0, R73, R167 ;  /* 0x000000a74900723e */ /* 0x000fe400000010ff */
[----:B------:R-:W-:Y:S02]  /*5960*/  PRMT R196, R3, 0x7610, R196 ;  /* 0x0000761003c47816 */ /* 0x000fe400000000c4 */
[----:B------:R-:W-:-:S02]  /*5970*/  PRMT R185, R0, 0x7632, R185 ;  /* 0x0000763200b97816 */ /* 0x000fc400000000b9 */
[----:B------:R-:W-:Y:S02]  /*5980*/  PRMT R184, R0, 0x7610, R184 ;  /* 0x0000761000b87816 */ /* 0x000fe400000000b8 */
[----:B------:R-:W-:Y:S02]  /*5990*/  F2FP.BF16.F32.PACK_AB R0, R56, R53 ;  /* 0x000000353800723e */ /* 0x000fe400000010ff */
[----:B------:R-:W-:Y:S02]  /*59a0*/  PRMT R192, R3, 0x7632, R192 ;  /* 0x0000763203c07816 */ /* 0x000fe400000000c0 */
[----:B------:R-:W-:Y:S02]  /*59b0*/  F2FP.BF16.F32.PACK_AB R2, R116, R117 ;  /* 0x000000757402723e */ /* 0x000fe400000010ff */
[----:B------:R-:W-:Y:S02]  /*59c0*/  F2FP.BF16.F32.PACK_AB R3, R54, R68 ;  /* 0x000000443603723e */ /* 0x000fe400000010ff */
[----:B------:R-:W-:-:S02]  /*59d0*/  PRMT R181, R0, 0x7610, R181 ;  /* 0x0000761000b57816 */ /* 0x000fc400000000b5 */
[----:B------:R-:W-:Y:S02]  /*59e0*/  PRMT R180, R0, 0x7632, R180 ;  /* 0x0000763200b47816 */ /* 0x000fe400000000b4 */
[----:B------:R-:W-:Y:S02]  /*59f0*/  PRMT R0, R195, 0x5410, R193 ;  /* 0x00005410c3007816 */ /* 0x000fe400000000c1 */
[C---:B------:R-:W-:Y:S02]  /*5a00*/  PRMT R194, R2.reuse, 0x7610, R194 ;  /* 0x0000761002c27816 */ /* 0x040fe400000000c2 */
[----:B------:R-:W-:Y:S02]  /*5a10*/  PRMT R191, R2, 0x7632, R191 ;  /* 0x0000763202bf7816 */ /* 0x000fe400000000bf */
[C---:B------:R-:W-:Y:S02]  /*5a20*/  PRMT R189, R3.reuse, 0x7632, R189 ;  /* 0x0000763203bd7816 */ /* 0x040fe400000000bd */
[----:B------:R-:W-:-:S02]  /*5a30*/  PRMT R187, R3, 0x7610, R187 ;  /* 0x0000761003bb7816 */ /* 0x000fc400000000bb */
[----:B------:R-:W-:Y:S02]  /*5a40*/  F2FP.BF16.F32.PACK_AB R2, R55, R52 ;  /* 0x000000343702723e */ /* 0x000fe400000010ff */
[----:B------:R-:W-:Y:S02]  /*5a50*/  LOP3.LUT R10, R0, R14, RZ, 0xc0, !PT ;  /* 0x0000000e000a7212 */ /* 0x000fe400078ec0ff */
[----:B------:R-:W-:Y:S02]  /*5a60*/  PRMT R0, R187, 0x5410, R189 ;  /* 0x00005410bb007816 */ /* 0x000fe400000000bd */
[C---:B------:R-:W-:Y:S02]  /*5a70*/  PRMT R188, R2.reuse, 0x7610, R188 ;  /* 0x0000761002bc7816 */ /* 0x040fe400000000bc */
[----:B------:R-:W-:Y:S02]  /*5a80*/  PRMT R186, R2, 0x7632, R186 ;  /* 0x0000763202ba7816 */ /* 0x000fe400000000ba */
[----:B------:R-:W-:-:S02]  /*5a90*/  LOP3.LUT R11, R0, R16, RZ, 0xc0, !PT ;  /* 0x00000010000b7212 */ /* 0x000fc400078ec0ff */
[----:B------:R-:W-:Y:S02]  /*5aa0*/  PRMT R0, R188, 0x5410, R186 ;  /* 0x00005410bc007816 */ /* 0x000fe400000000ba */
[----:B----4-:R-:W-:Y:S02]  /*5ab0*/  F2FP.BF16.F32.PACK_AB R33, R165, R166 ;  /* 0x000000a6a521723e */ /* 0x010fe400000010ff */
[----:B------:R-:W-:Y:S01]  /*5ac0*/  LOP3.LUT R6, R0, R12, RZ, 0xc0, !PT ;  /* 0x0000000c00067212 */ /* 0x000fe200078ec0ff */
[----:B------:R-:W-:Y:S01]  /*5ad0*/  IMAD R12, R97, 0x2, R240 ;  /* 0x00000002610c7824 */ /* 0x000fe200078e02f0 */
[----:B------:R-:W-:Y:S01]  /*5ae0*/  PRMT R0, R184, 0x5410, R185 ;  /* 0x00005410b8007816 */ /* 0x000fe200000000b9 */
[----:B------:R-:W-:Y:S01]  /*5af0*/  LDSM.16.MT88.4 R96, [R96+0x1800] ;  /* 0x001800006060783b */ /* 0x000fe20000004200 */
[C---:B------:R-:W-:Y:S02]  /*5b00*/  PRMT R81, R33.reuse, 0x7610, R81 ;  /* 0x0000761021517816 */ /* 0x040fe40000000051 */
[----:B------:R-:W-:Y:S01]  /*5b10*/  PRMT R190, R33, 0x7632, R190 ;  /* 0x0000763221be7816 */ /* 0x000fe200000000be */
[----:B------:R-:W1:Y:S01]  /*5b20*/  LDSM.16.MT88.4 R216, [R12+0xa000] ;  /* 0x00a000000cd8783b */ /* 0x000e620000004200 */
[----:B------:R-:W-:-:S02]  /*5b30*/  LOP3.LUT R7, R0, R13, RZ, 0xc0, !PT ;  /* 0x0000000d00077212 */ /* 0x000fc400078ec0ff */
[----:B------:R-:W-:Y:S01]  /*5b40*/  PRMT R0, R81, 0x5410, R190 ;  /* 0x0000541051007816 */ /* 0x000fe200000000be */
[----:B------:R-:W-:Y:S01]  /*5b50*/  LDSM.16.MT88.4 R240, [R240+0xb800] ;  /* 0x00b80000f0f0783b */ /* 0x000fe20000004200 */
[----:B------:R-:W-:Y:S02]  /*5b60*/  PRMT R20, R20, 0x7770, RZ ;  /* 0x0000777014147816 */ /* 0x000fe400000000ff */
[----:B------:R-:W-:Y:S02]  /*5b70*/  LOP3.LUT R8, R0, R8, RZ, 0xc0, !PT ;  /* 0x0000000800087212 */ /* 0x000fe400078ec0ff */
[----:B------:R-:W-:Y:S02]  /*5b80*/  PRMT R0, R198, 0x5410, R197 ;  /* 0x00005410c6007816 */ /* 0x000fe400000000c5 */
[----:B--2---:R-:W-:Y:S02]  /*5b90*/  F2FP.BF16.F32.PACK_AB R2, R252, R70 ;  /* 0x00000046fc02723e */ /* 0x004fe400000010ff */
[----:B------:R-:W-:-:S02]  /*5ba0*/  LOP3.LUT R9, R0, R15, RZ, 0xc0, !PT ;  /* 0x0000000f00097212 */ /* 0x000fc400078ec0ff */
[----:B------:R-:W-:Y:S02]  /*5bb0*/  PRMT R0, R196, 0x5410, R192 ;  /* 0x00005410c4007816 */ /* 0x000fe400000000c0 */
[----:B------:R-:W-:Y:S02]  /*5bc0*/  ISETP.LE.U32.AND P5, PT, R47, UR12, PT ;  /* 0x0000000c2f007c0c */ /* 0x000fe4000bfa3070 */
[----:B------:R-:W-:Y:S01]  /*5bd0*/  LOP3.LUT R4, R0, R4, RZ, 0xc0, !PT ;  /* 0x0000000400047212 */ /* 0x000fe200078ec0ff */
[----:B---3--:R-:W-:Y:S01]  /*5be0*/  HMMA.16816.F32.BF16 R152, R8, R48, RZ ;  /* 0x000000300898723c */ /* 0x008fe200000418ff */
[----:B------:R-:W-:Y:S02]  /*5bf0*/  PRMT R0, R194, 0x5410, R191 ;  /* 0x00005410c2007816 */ /* 0x000fe400000000bf */
[----:B------:R-:W-:Y:S02]  /*5c00*/  ISETP.LE.U32.AND P3, PT, R20, UR12, PT ;  /* 0x0000000c14007c0c */ /* 0x000fe4000bf63070 */
[----:B------:R-:W-:-:S02]  /*5c10*/  LOP3.LUT R5, R0, R5, RZ, 0xc0, !PT ;  /* 0x0000000500057212 */ /* 0x000fc400078ec0ff */
[C---:B------:R-:W-:Y:S01]  /*5c20*/  PRMT R183, R2.reuse, 0x7610, R183 ;  /* 0x0000761002b77816 */ /* 0x040fe200000000b7 */
[----:B-----5:R-:W-:Y:S01]  /*5c30*/  HMMA.16816.F32.BF16 R144, R8, R64, RZ ;  /* 0x000000400890723c */ /* 0x020fe200000418ff */
[----:B------:R-:W-:Y:S01]  /*5c40*/  PRMT R182, R2, 0x7632, R182 ;  /* 0x0000763202b67816 */ /* 0x000fe200000000b6 */
[----:B------:R-:W-:Y:S01]  /*5c50*/  @!P5 HFMA2.BF16_V2 R108, -RZ.H0_H0, RZ.H0_H0, -R197.H0_H0 ;  /* 0x200000ffff6cd231 */ /* 0x000fe200003409c5 */
[----:B------:R-:W-:Y:S02]  /*5c60*/  F2FP.BF16.F32.PACK_AB R2, R58, R71 ;  /* 0x000000473a02723e */ /* 0x000fe400000010ff */
[----:B------:R-:W-:Y:S02]  /*5c70*/  PRMT R29, R29, 0x7632, R29 ;  /* 0x000076321d1d7816 */ /* 0x000fe4000000001d */
[C---:B------:R-:W-:Y:S01]  /*5c80*/  PRMT R179, R2.reuse, 0x7610, R179 ;  /* 0x0000761002b37816 */ /* 0x040fe200000000b3 */
[----:B------:R-:W-:Y:S01]  /*5c90*/  HMMA.16816.F32.BF16 R168, R4, R48, RZ ;  /* 0x0000003004a8723c */ /* 0x000fe200000418ff */
[----:B------:R-:W-:Y:S01]  /*5ca0*/  PRMT R177, R2, 0x7632, R177 ;  /* 0x0000763202b17816 */ /* 0x000fe200000000b1 */
[----:B------:R-:W-:Y:S01]  /*5cb0*/  IMAD.MOV.U32 R48, RZ, RZ, R42 ;  /* 0x000000ffff307224 */ /* 0x000fe200078e002a */
[----:B------:R-:W-:Y:S01]  /*5cc0*/  F2FP.BF16.F32.PACK_AB R2, R210, R215 ;  /* 0x000000d7d202723e */ /* 0x000fe200000010ff */
[----:B------:R-:W-:Y:S01]  /*5cd0*/  @!P3 HFMA2.BF16_V2 R159, -RZ.H0_H0, RZ.H0_H0, -R195.H0_H0 ;  /* 0x200000ffff9fb231 */ /* 0x000fe200003409c3 */
[----:B------:R-:W-:Y:S01]  /*5ce0*/  LOP3.LUT R29, R29, 0xff, RZ, 0xc0, !PT ;  /* 0x000000ff1d1d7812 */ /* 0x000fe200078ec0ff */
[----:B------:R-:W-:Y:S01]  /*5cf0*/  IMAD.MOV.U32 R49, RZ, RZ, R56 ;  /* 0x000000ffff317224 */ /* 0x000fe200078e0038 */
[C---:B------:R-:W-:Y:S01]  /*5d00*/  PRMT R178, R2.reuse, 0x7610, R178 ;  /* 0x0000761002b27816 */ /* 0x040fe200000000b2 */
[----:B-1----:R-:W-:Y:S01]  /*5d10*/  HMMA.16816.F32.BF16 R36, R8, R216, RZ ;  /* 0x000000d80824723c */ /* 0x002fe200000418ff */
[----:B------:R-:W-:-:S02]  /*5d20*/  PRMT R138, R2, 0x7632, R138 ;  /* 0x00007632028a7816 */ /* 0x000fc4000000008a */
[----:B------:R-:W-:Y:S02]  /*5d30*/  F2FP.BF16.F32.PACK_AB R2, R59, R48 ;  /* 0x000000303b02723e */ /* 0x000fe400000010ff */
[----:B------:R-:W-:Y:S02]  /*5d40*/  PRMT R26, R26, 0x7770, RZ ;  /* 0x000077701a1a7816 */ /* 0x000fe400000000ff */
[C---:B------:R-:W-:Y:S01]  /*5d50*/  PRMT R35, R2.reuse, 0x7610, R35 ;  /* 0x0000761002237816 */ /* 0x040fe20000000023 */
[C---:B------:R-:W-:Y:S01]  /*5d60*/  HMMA.16816.F32.BF16 R40, R4.reuse, R216, RZ ;  /* 0x000000d80428723c */ /* 0x040fe200000418ff */
[----:B------:R-:W-:Y:S01]  /*5d70*/  PRMT R34, R2, 0x7632, R34 ;  /* 0x0000763202227816 */ /* 0x000fe20000000022 */
[----:B------:R-:W-:Y:S01]  /*5d80*/  IMAD R2, R93, 0x2, R44 ;  /* 0x000000025d027824 */ /* 0x000fe200078e022c */
[----:B------:R-:W-:Y:S01]  /*5d90*/  ISETP.LE.U32.AND P4, PT, R45, UR12, PT ;  /* 0x0000000c2d007c0c */ /* 0x000fe2000bf83070 */
[----:B------:R-:W-:Y:S01]  /*5da0*/  IMAD.MOV.U32 R217, RZ, RZ, R59 ;  /* 0x000000ffffd97224 */ /* 0x000fe200078e003b */
[----:B------:R-:W-:Y:S01]  /*5db0*/  @!P5 PRMT R197, R108, 0x5410, RZ ;  /* 0x000054106cc5d816 */ /* 0x000fe200000000ff */
[----:B------:R1:W2:Y:S01]  /*5dc0*/  LDL.LU.S16 R45, [R1+0x2c] ;  /* 0x00002c00012d7983 */ /* 0x0002a20000300600 */
[----:B------:R-:W-:Y:S01]  /*5dd0*/  ISETP.LE.U32.AND P5, PT, R29, UR12, PT ;  /* 0x0000000c1d007c0c */ /* 0x000fe2000bfa3070 */
[----:B------:R-:W-:Y:S01]  /*5de0*/  HMMA.16816.F32.BF16 R160, R4, R64, RZ ;  /* 0x0000004004a0723c */ /* 0x000fe200000418ff */
[----:B------:R-:W-:Y:S01]  /*5df0*/  @!P3 PRMT R195, R159, 0x5410, RZ ;  /* 0x000054109fc3b816 */ /* 0x000fe200000000ff */
[----:B------:R1:W3:Y:S01]  /*5e00*/  LDL.LU.S16 R44, [R1+0x34] ;  /* 0x00003400012c7983 */ /* 0x0002e20000300600 */
[----:B------:R-:W-:Y:S01]  /*5e10*/  ISETP.LE.U32.AND P3, PT, R26, UR12, PT ;  /* 0x0000000c1a007c0c */ /* 0x000fe2000bf63070 */
[----:B------:R-:W-:Y:S01]  /*5e20*/  IMAD.MOV.U32 R64, RZ, RZ, R58 ;  /* 0x000000ffff407224 */ /* 0x000fe200078e003a */
[----:B------:R-:W-:Y:S01]  /*5e30*/  F2FP.BF16.F32.PACK_AB R0, R69, R57 ;  /* 0x000000394500723e */ /* 0x000fe200000010ff */
[----:B------:R1:W4:Y:S01]  /*5e40*/  LDL.LU.S16 R29, [R1+0x30] ;  /* 0x00003000011d7983 */ /* 0x0003220000300600 */
[----:B------:R-:W-:Y:S01]  /*5e50*/  F2FP.BF16.F32.PACK_AB R3, R222, R221 ;  /* 0x000000ddde03723e */ /* 0x000fe200000010ff */
[----:B------:R-:W-:Y:S01]  /*5e60*/  @!P4 HFMA2.BF16_V2 R94, -RZ.H0_H0, RZ.H0_H0, -R81.H0_H0 ;  /* 0x200000ffff5ec231 */ /* 0x000fe20000340951 */
[C---:B------:R-:W-:Y:S01]  /*5e70*/  PRMT R137, R0.reuse, 0x7610, R137 ;  /* 0x0000761000897816 */ /* 0x040fe20000000089 */
[----:B------:R1:W5:Y:S01]  /*5e80*/  LDL.LU.S16 R26, [R1+0x38] ;  /* 0x00003800011a7983 */ /* 0x0003620000300600 */
[----:B------:R-:W-:Y:S01]  /*5e90*/  PRMT R132, R0, 0x7632, R132 ;  /* 0x0000763200847816 */ /* 0x000fe20000000084 */
[----:B------:R-:W-:Y:S01]  /*5ea0*/  @!P5 HFMA2.BF16_V2 R111, -RZ.H0_H0, RZ.H0_H0, -R194.H0_H0 ;  /* 0x200000ffff6fd231 */ /* 0x000fe200003409c2 */
[----:B------:R-:W-:Y:S01]  /*5eb0*/  F2FP.BF16.F32.PACK_AB R0, R199, R206 ;  /* 0x000000cec700723e */ /* 0x000fe200000010ff */
[----:B------:R-:W-:Y:S01]  /*5ec0*/  IMAD.MOV.U32 R65, RZ, RZ, R57 ;  /* 0x000000ffff417224 */ /* 0x000fe200078e0039 */
[C---:B------:R-:W-:Y:S01]  /*5ed0*/  PRMT R176, R3.reuse, 0x7610, R176 ;  /* 0x0000761003b07816 */ /* 0x040fe200000000b0 */
[-C--:B------:R-:W-:Y:S01]  /*5ee0*/  HMMA.16816.F32.BF16 R84, R8, R232.reuse, RZ ;  /* 0x000000e80854723c */ /* 0x080fe200000418ff */
[C---:B------:R-:W-:Y:S01]  /*5ef0*/  PRMT R33, R0.reuse, 0x7610, R33 ;  /* 0x0000761000217816 */ /* 0x040fe20000000021 */
[----:B------:R-:W-:Y:S01]  /*5f00*/  LDSM.16.MT88.4 R200, [R2+0x800] ;  /* 0x0008000002c8783b */ /* 0x000fe20000004200 */
[----:B------:R-:W-:Y:S01]  /*5f10*/  PRMT R32, R0, 0x7632, R32 ;  /* 0x0000763200207816 */ /* 0x000fe20000000020 */
[----:B------:R-:W-:Y:S01]  /*5f20*/  IMAD.MOV.U32 R216, RZ, RZ, R69 ;  /* 0x000000ffffd87224 */ /* 0x000fe200078e0045 */
[----:B------:R-:W-:Y:S01]  /*5f30*/  PRMT R0, R178, 0x5410, R138 ;  /* 0x00005410b2007816 */ /* 0x000fe2000000008a */
[----:B------:R1:W-:Y:S01]  /*5f40*/  LDSM.16.MT88.4 R172, [R2+0x1800] ;  /* 0x0018000002ac783b */ /* 0x0003e20000004200 */
[----:B------:R-:W-:Y:S01]  /*5f50*/  PRMT R139, R3, 0x7632, R139 ;  /* 0x00007632038b7816 */ /* 0x000fe2000000008b */
[----:B------:R-:W-:Y:S01]  /*5f60*/  IMAD R3, R93, 0x2, R12 ;  /* 0x000000025d037824 */ /* 0x000fe200078e020c */
[----:B------:R-:W-:Y:S01]  /*5f70*/  @!P4 PRMT R81, R94, 0x5410, RZ ;  /* 0x000054105e51c816 */ /* 0x000fe200000000ff */
[----:B------:R-:W-:Y:S01]  /*5f80*/  LDSM.16.MT88.4 R12, [R12+0xb000] ;  /* 0x00b000000c0c783b */ /* 0x000fe20000004200 */
[----:B------:R-:W-:Y:S01]  /*5f90*/  LOP3.LUT R130, R0, R23, RZ, 0xc0, !PT ;  /* 0x0000001700827212 */ /* 0x000fe200078ec0ff */
[----:B------:R-:W-:Y:S01]  /*5fa0*/  FADD.FTZ R23, R101, R100 ;  /* 0x0000006465177221 */ /* 0x000fe20000010000 */
[----:B------:R-:W-:Y:S01]  /*5fb0*/  ISETP.LE.U32.AND P4, PT, R46, UR12, PT ;  /* 0x0000000c2e007c0c */ /* 0x000fe2000bf83070 */
[----:B------:R-:W1:Y:S01]  /*5fc0*/  LDSM.16.MT88.4 R228, [R3+0xa000] ;  /* 0x00a0000003e4783b */ /* 0x000e620000004200 */
[----:B------:R-:W-:Y:S01]  /*5fd0*/  PRMT R0, R137, 0x5410, R132 ;  /* 0x0000541089007816 */ /* 0x000fe20000000084 */
[----:B------:R-:W-:Y:S01]  /*5fe0*/  HMMA.16816.F32.BF16 R88, R4, R232, RZ ;  /* 0x000000e80458723c */ /* 0x000fe200000418ff */
[----:B------:R-:W-:-:S02]  /*5ff0*/  PRMT R28, R28, 0x7632, R28 ;  /* 0x000076321c1c7816 */ /* 0x000fc4000000001c */
[----:B------:R-:W-:Y:S02]  /*6000*/  LOP3.LUT R131, R0, R25, RZ, 0xc0, !PT ;  /* 0x0000001900837212 */ /* 0x000fe400078ec0ff */
[----:B------:R-:W-:Y:S02]  /*6010*/  PRMT R0, R35, 0x5410, R34 ;  /* 0x0000541023007816 */ /* 0x000fe40000000022 */
[----:B------:R-:W-:Y:S02]  /*6020*/  @!P5 PRMT R194, R111, 0x5410, RZ ;  /* 0x000054106fc2d816 */ /* 0x000fe400000000ff */
[----:B------:R-:W-:Y:S01]  /*6030*/  LOP3.LUT R126, R0, R21, RZ, 0xc0, !PT ;  /* 0x00000015007e7212 */ /* 0x000fe200078ec0ff */
[----:B------:R-:W-:Y:S01]  /*6040*/  @!P4 HFMA2.BF16_V2 R95, -RZ.H0_H0, RZ.H0_H0, -R196.H0_H0 ;  /* 0x200000ffff5fc231 */ /* 0x000fe200003409c4 */
[----:B------:R-:W-:Y:S02]  /*6050*/  PRMT R0, R183, 0x5410, R182 ;  /* 0x00005410b7007816 */ /* 0x000fe400000000b6 */
[----:B------:R-:W-:Y:S01]  /*6060*/  LOP3.LUT R28, R28, 0xff, RZ, 0xc0, !PT ;  /* 0x000000ff1c1c7812 */ /* 0x000fe200078ec0ff */
[----:B-1----:R-:W-:Y:S01]  /*6070*/  FADD.FTZ R2, R166, R165 ;  /* 0x000000a5a6027221 */ /* 0x002fe20000010000 */
[----:B------:R-:W-:-:S02]  /*6080*/  LOP3.LUT R128, R0, R18, RZ, 0xc0, !PT ;  /* 0x0000001200807212 */ /* 0x000fc400078ec0ff */
[----:B------:R-:W-:Y:S02]  /*6090*/  PRMT R0, R181, 0x5410, R180 ;  /* 0x00005410b5007816 */ /* 0x000fe400000000b4 */
[----:B------:R-:W-:Y:S02]  /*60a0*/  @!P4 PRMT R196, R95, 0x5410, RZ ;  /* 0x000054105fc4c816 */ /* 0x000fe400000000ff */
[----:B------:R-:W-:Y:S02]  /*60b0*/  ISETP.GT.U32.AND P4, PT, R76, UR12, PT ;  /* 0x0000000c4c007c0c */ /* 0x000fe4000bf84070 */
[----:B------:R-:W-:Y:S02]  /*60c0*/  LOP3.LUT R129, R0, R19, RZ, 0xc0, !PT ;  /* 0x0000001300817212 */ /* 0x000fe400078ec0ff */
[----:B------:R-:W-:Y:S01]  /*60d0*/  ISETP.LE.U32.AND P5, PT, R62, UR12, PT ;  /* 0x0000000c3e007c0c */ /* 0x000fe2000bfa3070 */
[----:B------:R1:W1:Y:S01]  /*60e0*/  LDSM.16.MT88.4 R16, [R3+0xb000] ;  /* 0x00b000000310783b */ /* 0x0002620000004200 */
[----:B------:R-:W-:-:S02]  /*60f0*/  PRMT R0, R33, 0x5410, R32 ;  /* 0x0000541021007816 */ /* 0x000fc40000000020 */
[----:B------:R-:W-:Y:S01]  /*6100*/  ISETP.LE.U32.AND P0, PT, R28, UR12, PT ;  /* 0x0000000c1c007c0c */ /* 0x000fe2000bf03070 */
[----:B------:R-:W-:Y:S01]  /*6110*/  HMMA.16816.F32.BF16 R36, R128, R224, R36 ;  /* 0x000000e08024723c */ /* 0x000fe20000041824 */
[----:B------:R-:W-:Y:S01]  /*6120*/  LOP3.LUT R127, R0, R31, RZ, 0xc0, !PT ;  /* 0x0000001f007f7212 */ /* 0x000fe200078ec0ff */
[----:B------:R-:W-:Y:S01]  /*6130*/  IMAD.MOV.U32 R31, RZ, RZ, R53 ;  /* 0x000000ffff1f7224 */ /* 0x000fe200078e0035 */
[----:B------:R-:W-:Y:S01]  /*6140*/  PRMT R0, R179, 0x5410, R177 ;  /* 0x00005410b3007816 */ /* 0x000fe200000000b1 */
[----:B------:R-:W-:Y:S01]  /*6150*/  @P4 HFMA2.BF16_V2 R110, -RZ.H0_H0, RZ.H0_H0, -R193.H0_H0 ;  /* 0x200000ffff6e4231 */ /* 0x000fe200003409c1 */
[----:B------:R-:W-:Y:S02]  /*6160*/  ISETP.GT.U32.AND P2, PT, R61, UR12, PT ;  /* 0x0000000c3d007c0c */ /* 0x000fe4000bf44070 */
[----:B------:R-:W-:Y:S01]  /*6170*/  LOP3.LUT R124, R0, R27, RZ, 0xc0, !PT ;  /* 0x0000001b007c7212 */ /* 0x000fe200078ec0ff */
[----:B------:R-:W-:Y:S01]  /*6180*/  HMMA.16816.F32.BF16 R56, R4, R228, RZ ;  /* 0x000000e40438723c */ /* 0x000fe200000418ff */
[----:B------:R-:W-:Y:S01]  /*6190*/  PRMT R0, R176, 0x5410, R139 ;  /* 0x00005410b0007816 */ /* 0x000fe2000000008b */
[----:B------:R-:W-:Y:S01]  /*61a0*/  @!P5 HFMA2.BF16_V2 R109, -RZ.H0_H0, RZ.H0_H0, -R191.H0_H0 ;  /* 0x200000ffff6dd231 */ /* 0x000fe200003409bf */
[----:B------:R-:W-:Y:S01]  /*61b0*/  @P4 PRMT R193, R110, 0x5410, RZ ;  /* 0x000054106ec14816 */ /* 0x000fe200000000ff */
[----:B------:R-:W-:Y:S01]  /*61c0*/  @!P0 HFMA2.BF16_V2 R93, -RZ.H0_H0, RZ.H0_H0, -R198.H0_H0 ;  /* 0x200000ffff5d8231 */ /* 0x000fe200003409c6 */
[----:B------:R-:W-:Y:S01]  /*61d0*/  LOP3.LUT R125, R0, R30, RZ, 0xc0, !PT ;  /* 0x0000001e007d7212 */ /* 0x000fe200078ec0ff */
[----:B------:R-:W-:Y:S01]  /*61e0*/  IMAD.MOV.U32 R30, RZ, RZ, R55 ;  /* 0x000000ffff1e7224 */ /* 0x000fe200078e0037 */
[----:B------:R-:W-:Y:S01]  /*61f0*/  LOP3.LUT R0, R211, 0x30, RZ, 0xc0, !PT ;  /* 0x00000030d3007812 */ /* 0x000fe200078ec0ff */
[----:B------:R-:W-:Y:S01]  /*6200*/  HMMA.16816.F32.BF16 R84, R128, R96, R84 ;  /* 0x000000608054723c */ /* 0x000fe20000041854 */
[----:B------:R-:W-:-:S02]  /*6210*/  ISETP.GT.U32.AND P4, PT, R78, UR12, PT ;  /* 0x0000000c4e007c0c */ /* 0x000fc4000bf84070 */
[----:B------:R-:W-:Y:S01]  /*6220*/  @!P5 PRMT R191, R109, 0x5410, RZ ;  /* 0x000054106dbfd816 */ /* 0x000fe200000000ff */
[----:B-1----:R-:W-:Y:S01]  /*6230*/  FADD.FTZ R3, R117, R116 ;  /* 0x0000007475037221 */ /* 0x002fe20000010000 */
[----:B------:R-:W-:Y:S02]  /*6240*/  ISETP.LE.U32.AND P5, PT, R63, UR12, PT ;  /* 0x0000000c3f007c0c */ /* 0x000fe4000bfa3070 */
[----:B------:R-:W-:Y:S01]  /*6250*/  LEA.HI R0, R105, R0, RZ, 0x1e ;  /* 0x0000000069007211 */ /* 0x000fe200078ff0ff */
[----:B------:R-:W-:Y:S01]  /*6260*/  HMMA.16816.F32.BF16 R40, R124, R224, R40 ;  /* 0x000000e07c28723c */ /* 0x000fe20000041828 */
[----:B------:R-:W-:Y:S01]  /*6270*/  IMAD.MOV.U32 R225, RZ, RZ, R54 ;  /* 0x000000ffffe17224 */ /* 0x000fe200078e0036 */
[----:B------:R-:W-:Y:S01]  /*6280*/  @!P0 PRMT R198, R93, 0x5410, RZ ;  /* 0x000054105dc68816 */ /* 0x000fe200000000ff */
[----:B------:R-:W-:Y:S01]  /*6290*/  IMAD.MOV.U32 R224, RZ, RZ, R52 ;  /* 0x000000ffffe07224 */ /* 0x000fe200078e0034 */
[----:B------:R-:W-:Y:S01]  /*62a0*/  ISETP.GT.U32.AND P0, PT, R60, UR12, PT ;  /* 0x0000000c3c007c0c */ /* 0x000fe2000bf04070 */
[----:B------:R-:W-:-:S02]  /*62b0*/  IMAD R21, R0, UR27, R104 ;  /* 0x0000001b00157c24 */ /* 0x000fc4000f8e0268 */
[----:B------:R-:W-:Y:S01]  /*62c0*/  FADD.FTZ R0, R103, R102 ;  /* 0x0000006667007221 */ /* 0x000fe20000010000 */
[----:B------:R-:W-:Y:S01]  /*62d0*/  @P2 HFMA2.BF16_V2 R156, -RZ.H0_H0, RZ.H0_H0, -R189.H0_H0 ;  /* 0x200000ffff9c2231 */ /* 0x000fe200003409bd */
[----:B------:R-:W-:Y:S01]  /*62e0*/  HMMA.16816.F32.BF16 R52, R8, R228, RZ ;  /* 0x000000e40834723c */ /* 0x000fe200000418ff */
[----:B------:R-:W-:Y:S02]  /*62f0*/  IMAD.MOV.U32 R229, RZ, RZ, R68 ;  /* 0x000000ffffe57224 */ /* 0x000fe400078e0044 */
[----:B------:R-:W-:Y:S02]  /*6300*/  FADD.FTZ R23, R224, R23 ;  /* 0x00000017e0177221 */ /* 0x000fe40000010000 */
[----:B------:R-:W-:-:S03]  /*6310*/  FADD.FTZ R0, R229, R0 ;  /* 0x00000000e5007221 */ /* 0x000fc60000010000 */
[----:B------:R-:W-:Y:S01]  /*6320*/  HMMA.16816.F32.BF16 R100, R8, R12, RZ ;  /* 0x0000000c0864723c */ /* 0x000fe200000418ff */
[----:B------:R-:W-:Y:S01]  /*6330*/  FADD.FTZ R20, R225, R0 ;  /* 0x00000000e1147221 */ /* 0x000fe20000010000 */
[----:B------:R-:W-:-:S06]  /*6340*/  PRMT R0, R24, 0x7770, RZ ;  /* 0x0000777018007816 */ /* 0x000fcc00000000ff */
[----:B------:R-:W-:Y:S01]  /*6350*/  HMMA.16816.F32.BF16 R104, R4, R12, RZ ;  /* 0x0000000c0468723c */ /* 0x000fe200000418ff */
[----:B------:R-:W-:-:S05]  /*6360*/  @P0 HFMA2.BF16_V2 R158, -RZ.H0_H0, RZ.H0_H0, -R187.H0_H0 ;  /* 0x200000ffff9e0231 */ /* 0x000fca00003409bb */
[----:B------:R-:W-:Y:S02]  /*6370*/  @P0 PRMT R187, R158, 0x5410, RZ ;  /* 0x000054109ebb0816 */ /* 0x000fe400000000ff */
[----:B------:R-:W-:Y:S01]  /*6380*/  ISETP.GT.U32.AND P0, PT, R79, UR12, PT ;  /* 0x0000000c4f007c0c */ /* 0x000fe2000bf04070 */
[----:B------:R-:W-:Y:S08]  /*6390*/  HMMA.16816.F32.BF16 R88, R124, R96, R88 ;  /* 0x000000607c58723c */ /* 0x000ff00000041858 */
[-C--:B------:R-:W-:Y:S08]  /*63a0*/  HMMA.16816.F32.BF16 R152, R128, R148.reuse, R152 ;  /* 0x000000948098723c */ /* 0x080ff00000041898 */
[----:B------:R-:W-:Y:S08]  /*63b0*/  HMMA.16816.F32.BF16 R168, R124, R148, R168 ;  /* 0x000000947ca8723c */ /* 0x000ff000000418a8 */
[-C--:B------:R-:W-:Y:S08]  /*63c0*/  HMMA.16816.F32.BF16 R116, R8, R16.reuse, RZ ;  /* 0x000000100874723c */ /* 0x080ff000000418ff */
[----:B------:R-:W-:Y:S08]  /*63d0*/  HMMA.16816.F32.BF16 R120, R4, R16, RZ ;  /* 0x000000100478723c */ /* 0x000ff000000418ff */
[C---:B------:R-:W-:Y:S08]  /*63e0*/  HMMA.16816.F32.BF16 R160, R124.reuse, R140, R160 ;  /* 0x0000008c7ca0723c */ /* 0x040ff000000418a0 */
[----:B------:R-:W-:Y:S08]  /*63f0*/  HMMA.16816.F32.BF16 R56, R124, R200, R56 ;  /* 0x000000c87c38723c */ /* 0x000ff00000041838 */
[----:B------:R-:W-:Y:S01]  /*6400*/  HMMA.16816.F32.BF16 R144, R128, R140, R144 ;  /* 0x0000008c8090723c */ /* 0x000fe20000041890 */
[----:B----4-:R-:W-:-:S02]  /*6410*/  @P4 HFMA2.BF16_V2 R29, -RZ.H0_H0, RZ.H0_H0, -R184.H0_H0 ;  /* 0x200000ffff1d4231 */ /* 0x010fc400003409b8 */
[----:B-----5:R-:W-:-:S03]  /*6420*/  @!P5 HFMA2.BF16_V2 R26, -RZ.H0_H0, RZ.H0_H0, -R183.H0_H0 ;  /* 0x200000ffff1ad231 */ /* 0x020fc600003409b7 */
[----:B------:R-:W-:Y:S01]  /*6430*/  PRMT R24, R29, 0x7610, R24 ;  /* 0x000076101d187816 */ /* 0x000fe20000000018 */
[----:B---3--:R-:W-:Y:S01]  /*6440*/  @P0 HFMA2.BF16_V2 R44, -RZ.H0_H0, RZ.H0_H0, -R185.H0_H0 ;  /* 0x200000ffff2c0231 */ /* 0x008fe200003409b9 */
[----:B------:R-:W-:Y:S01]  /*6450*/  @P2 PRMT R189, R156, 0x5410, RZ ;  /* 0x000054109cbd2816 */ /* 0x000fe200000000ff */
[----:B--2---:R-:W-:Y:S01]  /*6460*/  @!P3 HFMA2.BF16_V2 R45, -RZ.H0_H0, RZ.H0_H0, -R188.H0_H0 ;  /* 0x200000ffff2db231 */ /* 0x004fe200003409bc */
[----:B------:R-:W-:Y:S01]  /*6470*/  PRMT R13, R26, 0x7610, R13 ;  /* 0x000076101a0d7816 */ /* 0x000fe2000000000d */
[----:B------:R-:W-:Y:S01]  /*6480*/  IMAD.MOV.U32 R149, RZ, RZ, R73 ;  /* 0x000000ffff957224 */ /* 0x000fe200078e0049 */
[----:B------:R-:W-:Y:S01]  /*6490*/  @P4 PRMT R184, R24, 0x5410, RZ ;  /* 0x0000541018b84816 */ /* 0x000fe200000000ff */
[----:B------:R-:W-:Y:S01]  /*64a0*/  IMAD.MOV.U32 R148, RZ, RZ, R72 ;  /* 0x000000ffff947224 */ /* 0x000fe200078e0048 */
[----:B------:R-:W-:Y:S01]  /*64b0*/  @!P5 PRMT R183, R13, 0x5410, RZ ;  /* 0x000054100db7d816 */ /* 0x000fe200000000ff */
[----:B------:R1:W2:Y:S01]  /*64c0*/  LDL.LU.S16 R24, [R1+0x40] ;  /* 0x0000400001187983 */ /* 0x0002a20000300600 */
[----:B------:R-:W-:Y:S01]  /*64d0*/  PRMT R25, R44, 0x7610, R25 ;  /* 0x000076102c197816 */ /* 0x000fe20000000019 */
[----:B------:R-:W-:Y:S01]  /*64e0*/  FADD.FTZ R16, R167, R3 ;  /* 0x00000003a7107221 */ /* 0x000fe20000010000 */
[----:B------:R-:W-:Y:S01]  /*64f0*/  ISETP.GT.U32.AND P2, PT, R77, UR12, PT ;  /* 0x0000000c4d007c0c */ /* 0x000fe2000bf44070 */
[----:B------:R1:W3:Y:S01]  /*6500*/  LDL.LU.S16 R13, [R1+0x98] ;  /* 0x00009800010d7983 */ /* 0x0002e20000300600 */
[----:B------:R-:W-:Y:S01]  /*6510*/  @P0 PRMT R185, R25, 0x5410, RZ ;  /* 0x0000541019b90816 */ /* 0x000fe200000000ff */
[----:B------:R-:W-:Y:S01]  /*6520*/  FADD.FTZ R17, R164, R2 ;  /* 0x00000002a4117221 */ /* 0x000fe20000010000 */
[----:B------:R-:W-:Y:S01]  /*6530*/  ISETP.LE.U32.AND P0, PT, R83, UR12, PT ;  /* 0x0000000c53007c0c */ /* 0x000fe2000bf03070 */
[----:B------:R1:W4:Y:S01]  /*6540*/  LDL.LU.S16 R97, [R1+0x74] ;  /* 0x0000740001617983 */ /* 0x0003220000300600 */
[----:B------:R-:W-:Y:S01]  /*6550*/  PRMT R27, R45, 0x7610, R27 ;  /* 0x000076102d1b7816 */ /* 0x000fe2000000001b */
[----:B------:R-:W-:Y:S01]  /*6560*/  HMMA.16816.F32.BF16 R72, R4, R236, RZ ;  /* 0x000000ec0448723c */ /* 0x000fe200000418ff */
[----:B------:R-:W-:Y:S01]  /*6570*/  IMAD.MOV.U32 R141, RZ, RZ, R71 ;  /* 0x000000ffff8d7224 */ /* 0x000fe200078e0047 */
[----:B------:R1:W5:Y:S01]  /*6580*/  LDL.LU.S16 R96, [R1+0x6c] ;  /* 0x00006c0001607983 */ /* 0x0003620000300600 */
[----:B------:R-:W-:-:S03]  /*6590*/  IMAD.MOV.U32 R140, RZ, RZ, R70 ;  /* 0x000000ffff8c7224 */ /* 0x000fc600078e0046 */
[----:B------:R1:W5:Y:S01]  /*65a0*/  LDL.LU.S16 R83, [R1+0x9c] ;  /* 0x00009c0001537983 */ /* 0x0003620000300600 */
[----:B------:R-:W-:Y:S01]  /*65b0*/  @P2 HFMA2.BF16_V2 R157, -RZ.H0_H0, RZ.H0_H0, -R186.H0_H0 ;  /* 0x200000ffff9d2231 */ /* 0x000fe200003409ba */
[----:B------:R-:W-:Y:S01]  /*65c0*/  @!P3 PRMT R188, R27, 0x5410, RZ ;  /* 0x000054101bbcb816 */ /* 0x000fe200000000ff */
[C---:B------:R-:W-:Y:S01]  /*65d0*/  HMMA.16816.F32.BF16 R164, R4.reuse, R50, RZ ;  /* 0x0000003204a4723c */ /* 0x040fe200000418ff */
[----:B------:R-:W-:Y:S01]  /*65e0*/  ISETP.LE.U32.AND P3, PT, R0, UR12, PT ;  /* 0x0000000c00007c0c */ /* 0x000fe2000bf63070 */
[----:B------:R1:W5:Y:S01]  /*65f0*/  LDL.LU.S16 R29, [R1+0x68] ;  /* 0x00006800011d7983 */ /* 0x0003620000300600 */
[----:B------:R-:W-:Y:S02]  /*6600*/  PRMT R0, R34, 0x7632, R0 ;  /* 0x0000763222007816 */ /* 0x000fe40000000000 */
[----:B------:R-:W-:Y:S02]  /*6610*/  @P2 PRMT R186, R157, 0x5410, RZ ;  /* 0x000054109dba2816 */ /* 0x000fe400000000ff */
[----:B------:R-:W-:Y:S01]  /*6620*/  ISETP.LE.U32.AND P2, PT, R82, UR12, PT ;  /* 0x0000000c52007c0c */ /* 0x000fe2000bf43070 */
[----:B------:R-:W-:Y:S01]  /*6630*/  HMMA.16816.F32.BF16 R44, R4, R218, RZ ;  /* 0x000000da042c723c */ /* 0x000fe200000418ff */
[----:B------:R-:W-:-:S04]  /*6640*/  LOP3.LUT R0, R0, 0xff, RZ, 0xc0, !PT ;  /* 0x000000ff00007812 */ /* 0x000fc800078ec0ff */
[----:B------:R-:W-:Y:S02]  /*6650*/  ISETP.LE.U32.AND P5, PT, R0, UR12, PT ;  /* 0x0000000c00007c0c */ /* 0x000fe4000bfa3070 */
[----:B------:R-:W-:Y:S01]  /*6660*/  ISETP.LE.U32.AND P4, PT, R92, UR12, PT ;  /* 0x0000000c5c007c0c */ /* 0x000fe2000bf83070 */
        /* <DEDUP_REMOVED lines=17> */
[----:B------:R-:W-:Y:S01]  /*6780*/  HMMA.16816.F32.BF16 R68, R8, R236, RZ ;  /* 0x000000ec0844723c */ /* 0x000fe200000418ff */
[----:B------:R-:W-:-:S02]  /*6790*/  IMAD.MOV.U32 R225, RZ, RZ, R64 ;  /* 0x000000ffffe17224 */ /* 0x000fc400078e0040 */
[----:B------:R-:W-:-:S05]  /*67a0*/  IMAD.MOV.U32 R224, RZ, RZ, R49 ;  /* 0x000000ffffe07224 */ /* 0x000fca00078e0031 */
[----:B------:R-:W-:Y:S01]  /*67b0*/  HMMA.16816.F32.BF16 R52, R128, R200, R52 ;  /* 0x000000c88034723c */ /* 0x000fe20000041834 */
[----:B------:R-:W-:Y:S01]  /*67c0*/  PRMT R22, R22, 0x7770, RZ ;  /* 0x0000777016167816 */ /* 0x000fe200000000ff */
[----:B------:R-:W-:Y:S02]  /*67d0*/  USHF.L.U32 UR28, UR22, 0x5, URZ ;  /* 0x00000005161c7899 */ /* 0x000fe400080006ff */
[----:B------:R-:W-:-:S04]  /*67e0*/  UIMAD UR23, UR26, UR6, UR23 ;  /* 0x000000061a1772a4 */ /* 0x000fc8000f8e0217 */
[C---:B------:R-:W-:Y:S08]  /*67f0*/  HMMA.16816.F32.BF16 R100, R128.reuse, R112, R100 ;  /* 0x000000708064723c */ /* 0x040ff00000041864 */
[----:B------:R-:W-:Y:S01]  /*6800*/  HMMA.16816.F32.BF16 R116, R128, R172, R116 ;  /* 0x000000ac8074723c */ /* 0x000fe20000041874 */
[----:B---3--:R-:W-:-:S07]  /*6810*/  @!P2 HFMA2.BF16_V2 R13, -RZ.H0_H0, RZ.H0_H0, -R180.H0_H0 ;  /* 0x200000ffff0da231 */ /* 0x008fce00003409b4 */
[----:B------:R-:W-:Y:S01]  /*6820*/  HMMA.16816.F32.BF16 R68, R128, R240, R68 ;  /* 0x000000f08044723c */ /* 0x000fe20000041844 */
[----:B--2---:R-:W-:Y:S02]  /*6830*/  @!P5 HFMA2.BF16_V2 R24, -RZ.H0_H0, RZ.H0_H0, -R181.H0_H0 ;  /* 0x200000ffff18d231 */ /* 0x004fe400003409b5 */
[----:B----4-:R-:W-:Y:S01]  /*6840*/  @!P0 HFMA2.BF16_V2 R97, -RZ.H0_H0, RZ.H0_H0, -R179.H0_H0 ;  /* 0x200000ffff618231 */ /* 0x010fe200003409b3 */
[----:B------:R-:W-:Y:S01]  /*6850*/  PRMT R28, R13, 0x7610, R28 ;  /* 0x000076100d1c7816 */ /* 0x000fe2000000001c */
[----:B-----5:R-:W-:Y:S01]  /*6860*/  @!P3 HFMA2.BF16_V2 R83, -RZ.H0_H0, RZ.H0_H0, -R178.H0_H0 ;  /* 0x200000ffff53b231 */ /* 0x020fe200003409b2 */
[----:B------:R-:W-:Y:S01]  /*6870*/  PRMT R12, R24, 0x7610, R12 ;  /* 0x00007610180c7816 */ /* 0x000fe2000000000c */
[----:B------:R-:W-:Y:S01]  /*6880*/  IMAD.MOV.U32 R201, RZ, RZ, R31 ;  /* 0x000000ffffc97224 */ /* 0x000fe200078e001f */
[----:B------:R-:W-:Y:S01]  /*6890*/  @!P2 PRMT R180, R28, 0x5410, RZ ;  /* 0x000054101cb4a816 */ /* 0x000fe200000000ff */
[----:B------:R-:W-:Y:S01]  /*68a0*/  HMMA.16816.F32.BF16 R24, R8, R18, RZ ;  /* 0x000000120818723c */ /* 0x000fe200000418ff */
[----:B------:R1:W2:Y:S01]  /*68b0*/  LDL.LU.S16 R28, [R1+0x70] ;  /* 0x00007000011c7983 */ /* 0x0002a20000300600 */
[----:B------:R-:W-:-:S02]  /*68c0*/  @!P4 HFMA2.BF16_V2 R96, -RZ.H0_H0, RZ.H0_H0, -R139.H0_H0 ;  /* 0x200000ffff60c231 */ /* 0x000fc4000034098b */
[----:B------:R-:W-:Y:S02]  /*68d0*/  IMAD.MOV.U32 R229, RZ, RZ, R140 ;  /* 0x000000ffffe57224 */ /* 0x000fe400078e008c */
[----:B------:R-:W-:Y:S01]  /*68e0*/  IMAD.MOV.U32 R228, RZ, RZ, R141 ;  /* 0x000000ffffe47224 */ /* 0x000fe200078e008d */
[----:B------:R1:W3:Y:S01]  /*68f0*/  LDL.LU.S16 R19, [R1+0x64] ;  /* 0x0000640001137983 */ /* 0x0002e20000300600 */
[----:B------:R-:W-:Y:S01]  /*6900*/  PRMT R18, R97, 0x7610, R18 ;  /* 0x0000761061127816 */ /* 0x000fe20000000012 */
[----:B------:R-:W-:Y:S01]  /*6910*/  IMAD.MOV.U32 R200, RZ, RZ, R148 ;  /* 0x000000ffffc87224 */ /* 0x000fe200078e0094 */
[----:B------:R-:W-:Y:S01]  /*6920*/  PRMT R6, R83, 0x7610, R6 ;  /* 0x0000761053067816 */ /* 0x000fe20000000006 */
[----:B------:R-:W-:Y:S01]  /*6930*/  HMMA.16816.F32.BF16 R236, R8, R238, RZ ;  /* 0x000000ee08ec723c */ /* 0x000fe200000418ff */
[----:B------:R-:W-:Y:S01]  /*6940*/  @!P0 PRMT R179, R18, 0x5410, RZ ;  /* 0x0000541012b38816 */ /* 0x000fe200000000ff */
[----:B------:R-:W4:Y:S01]  /*6950*/  LDCU.64 UR6, c[0x0][0x418] ;  /* 0x00008300ff0677ac */ /* 0x000f220008000a00 */
[----:B------:R1:W5:Y:S01]  /*6960*/  LDL.LU.S16 R18, [R1+0x48] ;  /* 0x0000480001127983 */ /* 0x0003620000300600 */
[----:B------:R-:W-:-:S03]  /*6970*/  @!P3 PRMT R178, R6, 0x5410, RZ ;  /* 0x0000541006b2b816 */ /* 0x000fc600000000ff */
[----:B------:R1:W4:Y:S01]  /*6980*/  LDL.LU.S16 R6, [R1+0x44] ;  /* 0x0000440001067983 */ /* 0x0003220000300600 */
[----:B------:R-:W-:Y:S02]  /*6990*/  @!P5 PRMT R181, R12, 0x5410, RZ ;  /* 0x000054100cb5d816 */ /* 0x000fe400000000ff */
[----:B------:R-:W-:Y:S02]  /*69a0*/  ISETP.GT.U32.AND P5, PT, R213, UR12, PT ;  /* 0x0000000cd5007c0c */ /* 0x000fe4000bfa4070 */
[----:B------:R-:W-:-:S11]  /*69b0*/  ISETP.GT.U32.AND P0, PT, R245, UR12, PT ;  /* 0x0000000cf5007c0c */ /* 0x000fd6000bf04070 */
[----:B------:R-:W-:-:S05]  /*69c0*/  @P5 HFMA2.BF16_V2 R29, -RZ.H0_H0, RZ.H0_H0, -R138.H0_H0 ;  /* 0x200000ffff1d5231 */ /* 0x000fca000034098a */
[----:B------:R-:W-:Y:S01]  /*69d0*/  PRMT R5, R29, 0x7610, R5 ;  /* 0x000076101d057816 */ /* 0x000fe20000000005 */
[----:B------:R-:W-:-:S03]  /*69e0*/  IMAD.MOV.U32 R240, RZ, RZ, R30 ;  /* 0x000000fffff07224 */ /* 0x000fc600078e001e */
[----:B------:R-:W-:Y:S02]  /*69f0*/  @P5 PRMT R138, R5, 0x5410, RZ ;  /* 0x00005410058a5816 */ /* 0x000fe400000000ff */
[----:B------:R1:W4:Y:S01]  /*6a00*/  LDL.LU.S16 R5, [R1+0x60] ;  /* 0x0000600001057983 */ /* 0x0003220000300600 */
[----:B------:R-:W-:Y:S02]  /*6a10*/  IMAD.MOV.U32 R30, RZ, RZ, R65 ;  /* 0x000000ffff1e7224 */ /* 0x000fe400078e0041 */
[----:B------:R-:W-:Y:S01]  /*6a20*/  IMAD.MOV.U32 R31, RZ, RZ, R48 ;  /* 0x000000ffff1f7224 */ /* 0x000fe200078e0030 */
[----:B------:R-:W-:Y:S01]  /*6a30*/  HMMA.16816.F32.BF16 R64, R8, R66, RZ ;  /* 0x000000420840723c */ /* 0x000fe200000418ff */
[----:B------:R-:W-:-:S07]  /*6a40*/  ISETP.GT.U32.AND P2, PT, R246, UR12, PT ;  /* 0x0000000cf6007c0c */ /* 0x000fce000bf44070 */
[C---:B------:R-:W-:Y:S01]  /*6a50*/  HMMA.16816.F32.BF16 R48, R8.reuse, R50, RZ ;  /* 0x000000320830723c */ /* 0x040fe200000418ff */
[----:B------:R-:W-:Y:S02]  /*6a60*/  PRMT R82, R96, 0x7610, R82 ;  /* 0x0000761060527816 */ /* 0x000fe40000000052 */
[----:B------:R-:W-:Y:S02]  /*6a70*/  ISETP.GT.U32.AND P3, PT, R244, UR12, PT ;  /* 0x0000000cf4007c0c */ /* 0x000fe4000bf64070 */
[----:B------:R-:W-:Y:S02]  /*6a80*/  @!P4 PRMT R139, R82, 0x5410, RZ ;  /* 0x00005410528bc816 */ /* 0x000fe400000000ff */
[----:B------:R-:W-:Y:S01]  /*6a90*/  ISETP.LE.U32.AND P4, PT, R22, UR12, PT ;  /* 0x0000000c16007c0c */ /* 0x000fe2000bf83070 */
[----:B------:R-:W-:Y:S01]  /*6aa0*/  IMAD.MOV.U32 R241, RZ, RZ, R149 ;  /* 0x000000fffff17224 */ /* 0x000fe200078e0095 */
[----:B------:R-:W-:Y:S01]  /*6ab0*/  HMMA.16816.F32.BF16 R232, R8, R234, RZ ;  /* 0x000000ea08e8723c */ /* 0x000fe200000418ff */
[----:B------:R-:W-:-:S07]  /*6ac0*/  PRMT R0, R80, 0x7632, R0 ;  /* 0x0000763250007816 */ /* 0x000fce0000000000 */
[----:B------:R-:W-:Y:S01]  /*6ad0*/  HMMA.16816.F32.BF16 R140, R128, R142, R64 ;  /* 0x0000008e808c723c */ /* 0x000fe20000041840 */
[----:B------:R-:W-:-:S07]  /*6ae0*/  LOP3.LUT R0, R0, 0xff, RZ, 0xc0, !PT ;  /* 0x000000ff00007812 */ /* 0x000fce00078ec0ff */
[----:B------:R-:W-:Y:S08]  /*6af0*/  HMMA.16816.F32.BF16 R148, R128, R150, R48 ;  /* 0x000000968094723c */ /* 0x000ff00000041830 */
[C---:B------:R-:W-:Y:S08]  /*6b00*/  HMMA.16816.F32.BF16 R48, R8.reuse, R218, RZ ;  /* 0x000000da0830723c */ /* 0x040ff000000418ff */
[C---:B------:R-:W-:Y:S08]  /*6b10*/  HMMA.16816.F32.BF16 R64, R8.reuse, R230, RZ ;  /* 0x000000e60840723c */ /* 0x040ff000000418ff */
[----:B------:R-:W-:Y:S01]  /*6b20*/  HMMA.16816.F32.BF16 R12, R8, R14, RZ ;  /* 0x0000000e080c723c */ /* 0x000fe200000418ff */
[----:B------:R-:W-:Y:S01]  /*6b30*/  ISETP.LE.U32.AND P5, PT, R0, UR12, PT ;  /* 0x0000000c00007c0c */ /* 0x000fe2000bfa3070 */
[----:B---3--:R-:W-:-:S05]  /*6b40*/  @P0 HFMA2.BF16_V2 R19, -RZ.H0_H0, RZ.H0_H0, -R132.H0_H0 ;  /* 0x200000ffff130231 */ /* 0x008fca0000340984 */
[----:B------:R-:W-:-:S04]  /*6b50*/  PRMT R4, R19, 0x7610, R4 ;  /* 0x0000761013047816 */ /* 0x000fc80000000004 */
[----:B------:R-:W-:Y:S02]  /*6b60*/  @P0 PRMT R132, R4, 0x5410, RZ ;  /* 0x0000541004840816 */ /* 0x000fe400000000ff */
[----:B------:R1:W3:Y:S01]  /*6b70*/  LDL.LU.S16 R4, [R1+0xa0] ;  /* 0x0000a00001047983 */ /* 0x0002e20000300600 */
[----:B--2---:R-:W-:Y:S02]  /*6b80*/  @P2 HFMA2.BF16_V2 R28, -RZ.H0_H0, RZ.H0_H0, -R137.H0_H0 ;  /* 0x200000ffff1c2231 */ /* 0x004fe40000340989 */
[----:B-----5:R-:W-:Y:S01]  /*6b90*/  @!P4 HFMA2.BF16_V2 R18, -RZ.H0_H0, RZ.H0_H0, -R35.H0_H0 ;  /* 0x200000ffff12c231 */ /* 0x020fe20000340923 */
[----:B------:R1:W2:Y:S02]  /*6ba0*/  LDL.LU.S16 R22, [R1+0xa4] ;  /* 0x0000a40001167983 */ /* 0x0002a40000300600 */
[----:B------:R-:W-:Y:S01]  /*6bb0*/  PRMT R8, R28, 0x7610, R8 ;  /* 0x000076101c087816 */ /* 0x000fe20000000008 */
[----:B----4-:R-:W-:-:S03]  /*6bc0*/  @P3 HFMA2.BF16_V2 R6, -RZ.H0_H0, RZ.H0_H0, -R34.H0_H0 ;  /* 0x200000ffff063231 */ /* 0x010fc60000340922 */
[----:B------:R-:W-:Y:S02]  /*6bd0*/  @P2 PRMT R137, R8, 0x5410, RZ ;  /* 0x0000541008892816 */ /* 0x000fe400000000ff */
[----:B------:R1:W4:Y:S01]  /*6be0*/  LDL.LU.S16 R8, [R1+0xa8] ;  /* 0x0000a80001087983 */ /* 0x0003220000300600 */
[----:B------:R-:W-:Y:S02]  /*6bf0*/  PRMT R0, R18, 0x7610, R0 ;  /* 0x0000761012007816 */ /* 0x000fe40000000000 */
[----:B------:R-:W-:Y:S01]  /*6c00*/  PRMT R3, R6, 0x7610, R3 ;  /* 0x0000761006037816 */ /* 0x000fe20000000003 */
[----:B------:R1:W5:Y:S04]  /*6c10*/  LDL.LU.S16 R19, [R1+0xb0] ;  /* 0x0000b00001137983 */ /* 0x0003680000300600 */
[----:B------:R1:W5:Y:S04]  /*6c20*/  LDL.LU.S16 R18, [R1+0xb4] ;  /* 0x0000b40001127983 */ /* 0x0003680000300600 */
[----:B------:R1:W5:Y:S01]  /*6c30*/  LDL.LU.S16 R6, [R1+0xac] ;  /* 0x0000ac0001067983 */ /* 0x0003620000300600 */
[----:B------:R-:W-:Y:S01]  /*6c40*/  UIMAD UR23, UR23, UR27, UR28 ;  /* 0x0000001b171772a4 */ /* 0x000fe2000f8e021c */
[----:B------:R-:W-:Y:S01]  /*6c50*/  @!P5 HFMA2.BF16_V2 R5, -RZ.H0_H0, RZ.H0_H0, -R176.H0_H0 ;  /* 0x200000ffff05d231 */ /* 0x000fe200003409b0 */
[----:B------:R-:W-:-:S02]  /*6c60*/  ISETP.GT.U32.AND P2, PT, R249, UR12, PT ;  /* 0x0000000cf9007c0c */ /* 0x000fc4000bf44070 */
[----:B------:R-:W-:Y:S01]  /*6c70*/  UIADD3 UR23, UPT, UPT, UR23, -0x20, URZ ;  /* 0xffffffe017177890 */ /* 0x000fe2000fffe0ff */
[----:B------:R-:W-:Y:S02]  /*6c80*/  @!P4 PRMT R35, R0, 0x5410, RZ ;  /* 0x000054100023c816 */ /* 0x000fe400000000ff */
[----:B------:R-:W-:Y:S02]  /*6c90*/  PRMT R2, R5, 0x7610, R2 ;  /* 0x0000761005027816 */ /* 0x000fe40000000002 */
[----:B------:R-:W-:Y:S02]  /*6ca0*/  LOP3.LUT R0, R223, 0xffff, RZ, 0xc0, !PT ;  /* 0x0000ffffdf007812 */ /* 0x000fe400078ec0ff */
[----:B------:R-:W-:Y:S01]  /*6cb0*/  @!P5 PRMT R176, R2, 0x5410, RZ ;  /* 0x0000541002b0d816 */ /* 0x000fe200000000ff */
[----:B------:R-:W-:Y:S01]  /*6cc0*/  IMAD.U32 R2, RZ, RZ, UR23 ;  /* 0x00000017ff027e24 */ /* 0x000fe2000f8e00ff */
[----:B------:R-:W-:Y:S02]  /*6cd0*/  ISETP.LE.U32.AND P4, PT, R0, UR12, PT ;  /* 0x0000000c00007c0c */ /* 0x000fe4000bf83070 */
[----:B------:R-:W-:-:S02]  /*6ce0*/  @P3 PRMT R34, R3, 0x5410, RZ ;  /* 0x0000541003223816 */ /* 0x000fc400000000ff */
[----:B------:R-:W-:Y:S02]  /*6cf0*/  SHF.R.S32.HI R3, RZ, 0x1f, R21 ;  /* 0x0000001fff037819 */ /* 0x000fe40000011415 */
[----:B------:R-:W-:-:S04]  /*6d00*/  IADD3 R0, P3, PT, R21, UR23, RZ ;  /* 0x0000001715007c10 */ /* 0x000fc8000ff7e0ff */
[----:B------:R-:W-:Y:S02]  /*6d10*/  LEA.HI.X.SX32 R3, R2, R3, 0x1, P3 ;  /* 0x0000000302037211 */ /* 0x000fe400018f0eff */
[----:B------:R-:W-:Y:S02]  /*6d20*/  LEA R2, P3, R0, UR6, 0x1 ;  /* 0x0000000600027c11 */ /* 0x000fe4000f8608ff */
[----:B------:R-:W-:Y:S02]  /*6d30*/  ISETP.GT.U32.AND P0, PT, R248, UR12, PT ;  /* 0x0000000cf8007c0c */ /* 0x000fe4000bf04070 */
[----:B------:R-:W-:Y:S02]  /*6d40*/  LEA.HI.X R3, R0, UR7, R3, 0x1, P3 ;  /* 0x0000000700037c11 */ /* 0x000fe400098f0c03 */
[----:B------:R-:W-:Y:S02]  /*6d50*/  LOP3.LUT R0, R250, 0xffff, RZ, 0xc0, !PT ;  /* 0x0000fffffa007812 */ /* 0x000fe400078ec0ff */
[----:B------:R-:W-:-:S04]  /*6d60*/  LOP3.LUT R5, R251, 0xffff, RZ, 0xc0, !PT ;  /* 0x0000fffffb057812 */ /* 0x000fc800078ec0ff */
[----:B------:R-:W-:Y:S01]  /*6d70*/  ISETP.LE.U32.AND P5, PT, R5, UR12, PT ;  /* 0x0000000c05007c0c */ /* 0x000fe2000bfa3070 */
[----:B------:R-:W-:Y:S01]  /*6d80*/  USHF.L.U32 UR6, UR27, 0x3, URZ ;  /* 0x000000031b067899 */ /* 0x000fe200080006ff */
[----:B------:R1:W-:Y:S01]  /*6d90*/  STG.E.U16 desc[UR24][R2.64], R81 ;  /* 0x0000005102007986 */ /* 0x0003e2000c101518 */
[----:B------:R-:W-:Y:S01]  /*6da0*/  HMMA.16816.F32.BF16 R48, R128, R226, R48 ;  /* 0x000000e28030723c */ /* 0x000fe20000041830 */
[----:B------:R-:W-:Y:S01]  /*6db0*/  FADD.FTZ R16, R241, R16 ;  /* 0x00000010f1107221 */ /* 0x000fe20000010000 */
[----:B------:R-:W-:-:S06]  /*6dc0*/  FADD.FTZ R17, R200, R17 ;  /* 0x00000011c8117221 */ /* 0x000fcc0000010000 */
[C---:B------:R-:W-:Y:S08]  /*6dd0*/  HMMA.16816.F32.BF16 R64, R128.reuse, R202, R64 ;  /* 0x000000ca8040723c */ /* 0x040ff00000041840 */
[C---:B------:R-:W-:Y:S08]  /*6de0*/  HMMA.16816.F32.BF16 R96, R128.reuse, R98, R232 ;  /* 0x000000628060723c */ /* 0x040ff000000418e8 */
[C---:B------:R-:W-:Y:S08]  /*6df0*/  HMMA.16816.F32.BF16 R112, R128.reuse, R114, R12 ;  /* 0x000000728070723c */ /* 0x040ff0000004180c */
[C---:B-1----:R-:W-:Y:S08]  /*6e00*/  HMMA.16816.F32.BF16 R80, R128.reuse, R242, R236 ;  /* 0x000000f28050723c */ /* 0x042ff000000418ec */
[----:B------:R-:W-:Y:S01]  /*6e10*/  HMMA.16816.F32.BF16 R128, R128, R174, R24 ;  /* 0x000000ae8080723c */ /* 0x000fe20000041818 */
[----:B---3--:R-:W-:-:S05]  /*6e20*/  @P2 HFMA2.BF16_V2 R4, -RZ.H0_H0, RZ.H0_H0, -R33.H0_H0 ;  /* 0x200000ffff042231 */ /* 0x008fca0000340921 */
[----:B------:R-:W-:-:S04]  /*6e30*/  PRMT R21, R4, 0x7610, R21 ;  /* 0x0000761004157816 */ /* 0x000fc80000000015 */
[----:B------:R-:W-:Y:S02]  /*6e40*/  @P2 PRMT R33, R21, 0x5410, RZ ;  /* 0x0000541015212816 */ /* 0x000fe400000000ff */
[----:B------:R-:W-:Y:S02]  /*6e50*/  ISETP.LE.U32.AND P2, PT, R0, UR12, PT ;  /* 0x0000000c00007c0c */ /* 0x000fe4000bf43070 */
[----:B------:R-:W-:Y:S01]  /*6e60*/  LOP3.LUT R4, R247, 0xffff, RZ, 0xc0, !PT ;  /* 0x0000fffff7047812 */ /* 0x000fe200078ec0ff */
[----:B--2---:R-:W-:Y:S02]  /*6e70*/  @P0 HFMA2.BF16_V2 R22, -RZ.H0_H0, RZ.H0_H0, -R32.H0_H0 ;  /* 0x200000ffff160231 */ /* 0x004fe40000340920 */
[----:B----4-:R-:W-:Y:S01]  /*6e80*/  @!P4 HFMA2.BF16_V2 R8, -RZ.H0_H0, RZ.H0_H0, -R190.H0_H0 ;  /* 0x200000ffff08c231 */ /* 0x010fe200003409be */
[----:B------:R-:W-:Y:S02]  /*6e90*/  ISETP.LE.U32.AND P3, PT, R4, UR12, PT ;  /* 0x0000000c04007c0c */ /* 0x000fe4000bf63070 */
[----:B------:R-:W-:-:S02]  /*6ea0*/  PRMT R4, R22, 0x7610, R4 ;  /* 0x0000761016047816 */ /* 0x000fc40000000004 */
[----:B------:R-:W-:Y:S01]  /*6eb0*/  PRMT R11, R8, 0x7610, R11 ;  /* 0x00007610080b7816 */ /* 0x000fe2000000000b */
[----:B------:R-:W-:Y:S02]  /*6ec0*/  IMAD.U32 R8, RZ, RZ, UR6 ;  /* 0x00000006ff087e24 */ /* 0x000fe4000f8e00ff */
[----:B-----5:R-:W-:Y:S01]  /*6ed0*/  @!P2 HFMA2.BF16_V2 R6, -RZ.H0_H0, RZ.H0_H0, -R177.H0_H0 ;  /* 0x200000ffff06a231 */ /* 0x020fe200003409b1 */
[----:B------:R-:W-:Y:S01]  /*6ee0*/  @P0 PRMT R32, R4, 0x5410, RZ ;  /* 0x0000541004200816 */ /* 0x000fe200000000ff */
[----:B------:R-:W-:Y:S02]  /*6ef0*/  @!P5 HFMA2.BF16_V2 R18, -RZ.H0_H0, RZ.H0_H0, -R182.H0_H0 ;  /* 0x200000ffff12d231 */ /* 0x000fe400003409b6 */
[----:B------:R-:W-:Y:S01]  /*6f00*/  IMAD.WIDE R4, R8, 0x2, R2 ;  /* 0x0000000208047825 */ /* 0x000fe200078e0202 */
[----:B------:R-:W-:-:S03]  /*6f10*/  PRMT R7, R6, 0x7610, R7 ;  /* 0x0000761006077816 */ /* 0x000fc60000000007 */
[----:B------:R-:W-:Y:S02]  /*6f20*/  IMAD.U32 R6, RZ, RZ, UR27 ;  /* 0x0000001bff067e24 */ /* 0x000fe4000f8e00ff */
[----:B------:R-:W-:Y:S01]  /*6f30*/  @!P3 HFMA2.BF16_V2 R19, -RZ.H0_H0, RZ.H0_H0, -R192.H0_H0 ;  /* 0x200000ffff13b231 */ /* 0x000fe200003409c0 */
[----:B------:R-:W-:Y:S02]  /*6f40*/  PRMT R9, R18, 0x7610, R9 ;  /* 0x0000761012097816 */ /* 0x000fe40000000009 */
[----:B------:R-:W-:Y:S02]  /*6f50*/  @!P4 PRMT R190, R11, 0x5410, RZ ;  /* 0x000054100bbec816 */ /* 0x000fe400000000ff */
[----:B------:R-:W-:Y:S01]  /*6f60*/  @!P2 PRMT R177, R7, 0x5410, RZ ;  /* 0x0000541007b1a816 */ /* 0x000fe200000000ff */
[----:B------:R-:W-:Y:S01]  /*6f70*/  IMAD.WIDE R6, R6, 0x70, R4 ;  /* 0x0000007006067825 */ /* 0x000fe200078e0204 */
[----:B------:R-:W-:Y:S01]  /*6f80*/  @!P5 PRMT R182, R9, 0x5410, RZ ;  /* 0x0000541009b6d816 */ /* 0x000fe200000000ff */
[----:B------:R-:W-:Y:S01]  /*6f90*/  STG.E.U16 desc[UR24][R2.64+0x2], R190 ;  /* 0x000002be02007986 */ /* 0x000fe2000c101518 */
[----:B------:R-:W-:Y:S01]  /*6fa0*/  PRMT R10, R19, 0x7610, R10 ;  /* 0x00007610130a7816 */ /* 0x000fe2000000000a */
[----:B------:R-:W-:-:S02]  /*6fb0*/  IMAD.U32 R9, RZ, RZ, UR27 ;  /* 0x0000001bff097e24 */ /* 0x000fc4000f8e00ff */
[----:B------:R-:W-:Y:S01]  /*6fc0*/  STG.E.U16 desc[UR24][R4.64], R198 ;  /* 0x000000c604007986 */ /* 0x000fe2000c101518 */
[----:B------:R-:W-:-:S03]  /*6fd0*/  @!P3 PRMT R192, R10, 0x5410, RZ ;  /* 0x000054100ac0b816 */ /* 0x000fc600000000ff */
[----:B------:R1:W-:Y:S01]  /*6fe0*/  STG.E.U16 desc[UR24][R4.64+0x2], R197 ;  /* 0x000002c504007986 */ /* 0x0003e2000c101518 */
[----:B------:R-:W-:-:S03]  /*6ff0*/  IMAD.U32 R10, RZ, RZ, UR27 ;  /* 0x0000001bff0a7e24 */ /* 0x000fc6000f8e00ff */
[----:B------:R-:W-:Y:S04]  /*7000*/  STG.E.U16 desc[UR24][R6.64], R196 ;  /* 0x000000c406007986 */ /* 0x000fe8000c101518 */
[----:B------:R2:W-:Y:S01]  /*7010*/  STG.E.U16 desc[UR24][R6.64+0x2], R192 ;  /* 0x000002c006007986 */ /* 0x0005e2000c101518 */
[----:B-1----:R-:W-:-:S04]  /*7020*/  IMAD.WIDE R4, R8, 0x2, R6 ;  /* 0x0000000208047825 */ /* 0x002fc800078e0206 */
[----:B------:R-:W-:Y:S01]  /*7030*/  IMAD.WIDE R8, R9, -0x70, R6 ;  /* 0xffffff9009087825 */ /* 0x000fe200078e0206 */
[----:B------:R-:W-:Y:S03]  /*7040*/  STG.E.U16 desc[UR24][R4.64], R194 ;  /* 0x000000c204007986 */ /* 0x000fe6000c101518 */
[C---:B--2---:R-:W-:Y:S01]  /*7050*/  IMAD.WIDE R6, R10.reuse, 0x70, R8 ;  /* 0x000000700a067825 */ /* 0x044fe200078e0208 */
[----:B------:R-:W-:Y:S04]  /*7060*/  STG.E.U16 desc[UR24][R4.64+0x2], R191 ;  /* 0x000002bf04007986 */ /* 0x000fe8000c101518 */
[----:B------:R-:W-:Y:S01]  /*7070*/  STG.E.U16 desc[UR24][R2.64+0x10], R195 ;  /* 0x000010c302007986 */ /* 0x000fe2000c101518 */
[----:B------:R-:W-:-:S03]  /*7080*/  IMAD.WIDE R10, R10, -0x70, R6 ;  /* 0xffffff900a0a7825 */ /* 0x000fc600078e0206 */
[----:B------:R-:W-:Y:S04]  /*7090*/  STG.E.U16 desc[UR24][R2.64+0x12], R193 ;  /* 0x000012c102007986 */ /* 0x000fe8000c101518 */
[----:B------:R-:W-:Y:S04]  /*70a0*/  STG.E.U16 desc[UR24][R8.64+0x10], R187 ;  /* 0x000010bb08007986 */ /* 0x000fe8000c101518 */
[----:B------:R1:W-:Y:S04]  /*70b0*/  STG.E.U16 desc[UR24][R8.64+0x12], R189 ;  /* 0x000012bd08007986 */ /* 0x0003e8000c101518 */
[----:B------:R-:W-:Y:S04]  /*70c0*/  STG.E.U16 desc[UR24][R6.64+0x10], R188 ;  /* 0x000010bc06007986 */ /* 0x000fe8000c101518 */
[----:B------:R2:W-:Y:S04]  /*70d0*/  STG.E.U16 desc[UR24][R6.64+0x12], R186 ;  /* 0x000012ba06007986 */ /* 0x0005e8000c101518 */
[----:B------:R-:W-:Y:S04]  /*70e0*/  STG.E.U16 desc[UR24][R4.64+0x12], R185 ;  /* 0x000012b904007986 */ /* 0x000fe8000c101518 */
[----:B------:R-:W-:Y:S01]  /*70f0*/  STG.E.U16 desc[UR24][R4.64+0x10], R184 ;  /* 0x000010b804007986 */ /* 0x000fe2000c101518 */
[----:B-1----:R-:W-:-:S04]  /*7100*/  IMAD.U32 R8, RZ, RZ, UR27 ;  /* 0x0000001bff087e24 */ /* 0x002fc8000f8e00ff */
[----:B------:R-:W-:-:S04]  /*7110*/  IMAD.WIDE R8, R8, 0x70, R10 ;  /* 0x0000007008087825 */ /* 0x000fc800078e020a */
[----:B--2---:R-:W-:Y:S01]  /*7120*/  IMAD.U32 R6, RZ, RZ, UR27 ;  /* 0x0000001bff067e24 */ /* 0x004fe2000f8e00ff */
[----:B------:R-:W-:Y:S03]  /*7130*/  STG.E.U16 desc[UR24][R2.64+0x20], R183 ;  /* 0x000020b702007986 */ /* 0x000fe6000c101518 */
[----:B------:R-:W-:Y:S01]  /*7140*/  IMAD.WIDE R6, R6, -0x70, R8 ;  /* 0xffffff9006067825 */ /* 0x000fe200078e0208 */
[----:B------:R-:W-:Y:S04]  /*7150*/  STG.E.U16 desc[UR24][R2.64+0x22], R182 ;  /* 0x000022b602007986 */ /* 0x000fe8000c101518 */
[----:B------:R-:W-:Y:S04]  /*7160*/  STG.E.U16 desc[UR24][R10.64+0x20], R181 ;  /* 0x000020b50a007986 */ /* 0x000fe8000c101518 */
[----:B------:R1:W-:Y:S04]  /*7170*/  STG.E.U16 desc[UR24][R10.64+0x22], R180 ;  /* 0x000022b40a007986 */ /* 0x0003e8000c101518 */
[----:B------:R-:W-:Y:S04]  /*7180*/  STG.E.U16 desc[UR24][R8.64+0x20], R179 ;  /* 0x000020b308007986 */ /* 0x000fe8000c101518 */
[----:B------:R2:W-:Y:S01]  /*7190*/  STG.E.U16 desc[UR24][R8.64+0x22], R177 ;  /* 0x000022b108007986 */ /* 0x0005e2000c101518 */
[----:B------:R-:W-:-:S03]  /*71a0*/  FADD.FTZ R0, R240, R23 ;  /* 0x00000017f0007221 */ /* 0x000fc60000010000 */
[----:B------:R-:W-:Y:S04]  /*71b0*/  STG.E.U16 desc[UR24][R4.64+0x20], R176 ;  /* 0x000020b004007986 */ /* 0x000fe8000c101518 */
[----:B------:R-:W-:Y:S04]  /*71c0*/  STG.E.U16 desc[UR24][R4.64+0x22], R139 ;  /* 0x0000228b04007986 */ /* 0x000fe8000c101518 */
[----:B------:R-:W-:Y:S01]  /*71d0*/  STG.E.U16 desc[UR24][R2.64+0x30], R178 ;  /* 0x000030b202007986 */ /* 0x000fe2000c101518 */
[----:B-1----:R-:W-:-:S03]  /*71e0*/  IMAD.U32 R10, RZ, RZ, UR27 ;  /* 0x0000001bff0a7e24 */ /* 0x002fc6000f8e00ff */
[----:B------:R-:W-:Y:S01]  /*71f0*/  STG.E.U16 desc[UR24][R2.64+0x32], R138 ;  /* 0x0000328a02007986 */ /* 0x000fe2000c101518 */
[----:B--2---:R-:W-:-:S03]  /*7200*/  IMAD.WIDE R8, R10, 0x70, R6 ;  /* 0x000000700a087825 */ /* 0x004fc600078e0206 */
[----:B------:R-:W-:Y:S04]  /*7210*/  STG.E.U16 desc[UR24][R6.64+0x30], R137 ;  /* 0x0000308906007986 */ /* 0x000fe8000c101518 */
[----:B------:R1:W-:Y:S04]  /*7220*/  STG.E.U16 desc[UR24][R6.64+0x32], R132 ;  /* 0x0000328406007986 */ /* 0x0003e8000c101518 */
[----:B------:R-:W-:Y:S04]  /*7230*/  STG.E.U16 desc[UR24][R8.64+0x30], R35 ;  /* 0x0000302308007986 */ /* 0x000fe8000c101518 */
[----:B------:R-:W-:Y:S04]  /*7240*/  STG.E.U16 desc[UR24][R8.64+0x32], R34 ;  /* 0x0000322208007986 */ /* 0x000fe8000c101518 */
[----:B------:R-:W-:Y:S04]  /*7250*/  STG.E.U16 desc[UR24][R4.64+0x30], R33 ;  /* 0x0000302104007986 */ /* 0x000fe8000c101518 */
[----:B------:R2:W-:Y:S01]  /*7260*/  STG.E.U16 desc[UR24][R4.64+0x32], R32 ;  /* 0x0000322004007986 */ /* 0x0005e2000c101518 */
[----:B-1----:R-:W-:-:S04]  /*7270*/  FADD.FTZ R6, R201, R20 ;  /* 0x00000014c9067221 */ /* 0x002fc80000010000 */
[----:B------:R-:W-:Y:S01]  /*7280*/  FADD.FTZ R235, R224, R6 ;  /* 0x00000006e0eb7221 */ /* 0x000fe20000010000 */
[----:B--2---:R-:W-:Y:S01]  /*7290*/  FADD.FTZ R4, R228, R0 ;  /* 0x00000000e4047221 */ /* 0x004fe20000010000 */
        /* <DEDUP_REMOVED lines=13> */
[----:B------:R-:W-:Y:S06]  /*7370*/  BRA.U !UP1, `(.L_x_1975) ;  /* 0x0000003d09f47547 */ /* 0x000fec000b800000 */
[----:B------:R-:W2:Y:S01]  /*7380*/  LDL.LU.64 R228, [R1+0xb8] ;  /* 0x0000b80001e47983 */ /* 0x000ea20000300a00 */
[----:B------:R-:W1:Y:S01]  /*7390*/  S2R R214, SR_TID.X ;  /* 0x0000000000d67919 */ /* 0x000e620000002100 */
[----:B------:R-:W-:Y:S01]  /*73a0*/  LOP3.LUT R4, R208, UR4, RZ, 0x3c, !PT ;  /* 0x00000004d0047c12 */ /* 0x000fe2000f8e3cff */
[----:B------:R-:W3:Y:S01]  /*73b0*/  S2UR UR6, SR_CgaCtaId ;  /* 0x00000000000679c3 */ /* 0x000ee20000008800 */
[----:B------:R-:W4:Y:S01]  /*73c0*/  LDCU UR7, c[0x0][0x440] ;  /* 0x00008800ff0777ac */ /* 0x000f220008000800 */
[----:B------:R-:W5:Y:S04]  /*73d0*/  LDL.LU R225, [R1+0x3c] ;  /* 0x00003c0001e17983 */ /* 0x000f680000300800 */
[----:B------:R-:W3:Y:S02]  /*73e0*/  LDL.64 R30, [R1+0x78] ;  /* 0x00007800011e7983 */ /* 0x000ee40000100a00 */
[----:B------:R-:W2:Y:S02]  /*73f0*/  LDC.64 R236, c[0x0][0x3c0] ;  /* 0x0000f000ffec7b82 */ /* 0x000ea40000000a00 */
[----:B------:R-:W3:Y:S01]  /*7400*/  LDL.64 R216, [R1+0x80] ;  /* 0x0000800001d87983 */ /* 0x000ee20000100a00 */
[----:B------:R-:W-:Y:S01]  /*7410*/  IMAD.MOV.U32 R206, RZ, RZ, 0x20 ;  /* 0x00000020ffce7424 */ /* 0x000fe200078e00ff */
[----:B------:R-:W-:Y:S01]  /*7420*/  UMOV UR26, 0x400 ;  /* 0x00000400001a7882 */ /* 0x000fe20000000000 */
[----:B------:R-:W-:Y:S01]  /*7430*/  IMAD.MOV.U32 R137, RZ, RZ, R133 ;  /* 0x000000ffff897224 */ /* 0x000fe200078e0085 */
[----:B------:R-:W-:Y:S01]  /*7440*/  USHF.L.U32 UR28, UR27, 0x3, URZ ;  /* 0x000000031b1c7899 */ /* 0x000fe200080006ff */
[----:B------:R-:W-:Y:S01]  /*7450*/  IMAD.MOV.U32 R132, RZ, RZ, R134 ;  /* 0x000000ffff847224 */ /* 0x000fe200078e0086 */
[----:B------:R-:W-:Y:S01]  /*7460*/  UIADD3 UR22, UPT, UPT, UR22, -0x2, URZ ;  /* 0xfffffffe16167890 */ /* 0x000fe2000fffe0ff */
[----:B------:R-:W2:Y:S01]  /*7470*/  LDCU UR27, c[0x0][0x440] ;  /* 0x00008800ff1b77ac */ /* 0x000ea20008000800 */
[----:B----4-:R-:W-:Y:S01]  /*7480*/  ISETP.GE.AND P2, PT, R207, UR7, PT ;  /* 0x00000007cf007c0c */ /* 0x010fe2000bf46270 */
[----:B------:R-:W-:Y:S01]  /*7490*/  USHF.L.U32 UR23, UR12, 0x10, URZ ;  /* 0x000000100c177899 */ /* 0x000fe200080006ff */
[C---:B-1----:R-:W-:Y:S01]  /*74a0*/  IMAD.SHL.U32 R213, R214.reuse, 0x40, RZ ;  /* 0x00000040d6d57824 */ /* 0x042fe200078e00ff */
[----:B------:R-:W-:-:S04]  /*74b0*/  LOP3.LUT P0, RZ, R214, 0x2, RZ, 0xc0, !PT ;  /* 0x00000002d6ff7812 */ /* 0x000fc8000780c0ff */
[----:B------:R-:W-:Y:S02]  /*74c0*/  SEL R206, R206, 0xffffffe0, !P0 ;  /* 0xffffffe0cece7807 */ /* 0x000fe40004000000 */
[----:B------:R-:W-:Y:S02]  /*74d0*/  LOP3.LUT R215, R213, 0x400, RZ, 0xc0, !PT ;  /* 0x00000400d5d77812 */ /* 0x000fe400078ec0ff */
[----:B--2---:R-:W-:Y:S01]  /*74e0*/  LOP3.LUT R0, R229, UR31, RZ, 0x3c, !PT ;  /* 0x0000001fe5007c12 */ /* 0x004fe2000f8e3cff */
[----:B------:R-:W-:-:S04]  /*74f0*/  IMAD.SHL.U32 R229, R214, 0x40, RZ ;  /* 0x00000040d6e57824 */ /* 0x000fc800078e00ff */
[----:B------:R1:W-:Y:S01]  /*7500*/  STL [R1+0x74], R0 ;  /* 0x0000740001007387 */ /* 0x0003e20000100800 */
[----:B-----5:R-:W-:-:S03]  /*7510*/  LOP3.LUT R205, R225, 0x200, R229, 0xf8, !PT ;  /* 0x00000200e1cd7812 */ /* 0x020fc600078ef8e5 */
[----:B------:R2:W-:Y:S01]  /*7520*/  STL [R1+0x70], R4 ;  /* 0x0000700401007387 */ /* 0x0005e20000100800 */
[----:B------:R-:W-:Y:S01]  /*7530*/  IMAD.MOV.U32 R225, RZ, RZ, 0x20 ;  /* 0x00000020ffe17424 */ /* 0x000fe200078e00ff */
[----:B------:R-:W-:Y:S01]  /*7540*/  LEA R205, R205, UR5, 0x1 ;  /* 0x00000005cdcd7c11 */ /* 0x000fe2000f8e08ff */
[----:B---3--:R-:W-:-:S03]  /*7550*/  ULEA UR5, UR6, UR26, 0x18 ;  /* 0x0000001a06057291 */ /* 0x008fc6000f8ec0ff */
[----:B------:R-:W-:Y:S02]  /*7560*/  SEL R208, R225, 0xffffffe0, !P6 ;  /* 0xffffffe0e1d07807 */ /* 0x000fe40007000000 */
[----:B------:R-:W-:-:S03]  /*7570*/  LOP3.LUT R216, R214, 0x8, RZ, 0xc0, !PT ;  /* 0x00000008d6d87812 */ /* 0x000fc600078ec0ff */
[----:B------:R-:W-:Y:S01]  /*7580*/  IMAD.IADD R208, R205, 0x1, R208 ;  /* 0x00000001cdd07824 */ /* 0x000fe200078e02d0 */
[----:B-1----:R-:W-:Y:S01]  /*7590*/  LOP3.LUT R0, R204, UR4, RZ, 0x3c, !PT ;  /* 0x00000004cc007c12 */ /* 0x002fe2000f8e3cff */
[----:B------:R-:W1:Y:S01]  /*75a0*/  LDCU UR4, c[0x0][0x45c] ;  /* 0x00008b80ff0477ac */ /* 0x000e620008000800 */
[----:B--2---:R-:W-:-:S03]  /*75b0*/  LOP3.LUT R4, R31, UR21, RZ, 0x3c, !PT ;  /* 0x000000151f047c12 */ /* 0x004fc6000f8e3cff */
[----:B------:R2:W-:Y:S04]  /*75c0*/  STL [R1+0x6c], R0 ;  /* 0x00006c0001007387 */ /* 0x0005e80000100800 */
[----:B------:R3:W-:Y:S04]  /*75d0*/  STL [R1+0x48], R2 ;  /* 0x0000480201007387 */ /* 0x0007e80000100800 */
[----:B------:R4:W-:Y:S04]  /*75e0*/  STL [R1+0x44], R3 ;  /* 0x0000440301007387 */ /* 0x0009e80000100800 */
[----:B------:R-:W-:Y:S01]  /*75f0*/  STL [R1+0x68], R4 ;  /* 0x0000680401007387 */ /* 0x000fe20000100800 */
[----:B--2---:R-:W-:Y:S01]  /*7600*/  IMAD.MOV.U32 R0, RZ, RZ, R136 ;  /* 0x000000ffff007224 */ /* 0x004fe200078e0088 */
[----:B---3--:R-:W-:Y:S01]  /*7610*/  LOP3.LUT R2, R217, UR21, RZ, 0x3c, !PT ;  /* 0x00000015d9027c12 */ /* 0x008fe2000f8e3cff */
[----:B------:R-:W-:-:S02]  /*7620*/  IMAD.MOV.U32 R217, RZ, RZ, 0x40 ;  /* 0x00000040ffd97424 */ /* 0x000fc400078e00ff */
[----:B----4-:R-:W-:Y:S02]  /*7630*/  IMAD.MOV.U32 R3, RZ, RZ, R135 ;  /* 0x000000ffff037224 */ /* 0x010fe400078e0087 */
[----:B------:R2:W-:Y:S02]  /*7640*/  STL [R1+0x64], R2 ;  /* 0x0000640201007387 */ /* 0x0005e40000100800 */
[----:B--2---:R-:W-:-:S05]  /*7650*/  VIADD R2, R205, 0xa000 ;  /* 0x0000a000cd027836 */ /* 0x004fca0000000000 */
[----:B------:R2:W-:Y:S01]  /*7660*/  STL [R1+0x60], R2 ;  /* 0x0000600201007387 */ /* 0x0005e20000100800 */
[----:B-1----:R-:W-:Y:S05]  /*7670*/  BRA `(.L_x_1976) ;  /* 0x00000000009c7947 */ /* 0x002fea0003800000 */
.L_x_1978:
[----:B------:R-:W2:Y:S01]  /*7680*/  LDL R201, [R1+0x50] ;  /* 0x0000500001c97983 */ /* 0x000ea20000100800 */
[----:B------:R-:W1:Y:S01]  /*7690*/  LDC.64 R138, c[0x0][0x3b8] ;  /* 0x0000ee00ff8a7b82 */ /* 0x000e620000000a00 */
[----:B------:R-:W-:Y:S02]  /*76a0*/  UIADD3 UR6, UPT, UPT, UR22, -0x1, URZ ;  /* 0xffffffff16067890 */ /* 0x000fe4000fffe0ff */
[----:B------:R-:W3:Y:S04]  /*76b0*/  LDL R200, [R1+0x4c] ;  /* 0x00004c0001c87983 */ /* 0x000ee80000100800 */
[----:B-1----:R-:W-:Y:S04]  /*76c0*/  IMAD.WIDE.U32 R134, R138, UR6, RZ ;  /* 0x000000068a867c25 */ /* 0x002fe8000f8e00ff */
[----:B------:R-:W-:Y:S02]  /*76d0*/  IMAD R135, R139, UR6, R135 ;  /* 0x000000068b877c24 */ /* 0x000fe4000f8e0287 */
[C---:B------:R-:W-:Y:S03]  /*76e0*/  IMAD.SHL.U32 R2, R134.reuse, 0x20, RZ ;  /* 0x0000002086027824 */ /* 0x040fe600078e00ff */
[----:B------:R-:W-:Y:S02]  /*76f0*/  SHF.L.U64.HI R135, R134, 0x5, R135 ;  /* 0x0000000586877819 */ /* 0x000fe40000010287 */
        /* <DEDUP_REMOVED lines=31> */
.L_x_1976:
[----:B------:R-:W3:Y:S01]  /*78f0*/  LDL R8, [R1+0x5c] ;  /* 0x00005c0001087983 */ /* 0x000ee20000100800 */
[----:B------:R-:W-:Y:S04]  /*7900*/  DEPBAR.LE SB0, 0x0 ;  /* 0x000080000000791a */ /* 0x000fe80000000000 */
[----:B------:R-:W4:Y:S01]  /*7910*/  LDL R11, [R1+0x58] ;  /* 0x00005800010b7983 */ /* 0x000f220000100800 */
[----:B------:R-:W-:Y:S01]  /*7920*/  IMAD.WIDE.U32 R4, R236, UR22, RZ ;  /* 0x00000016ec047c25 */ /* 0x000fe2000f8e00ff */
[----:B------:R-:W-:Y:S01]  /*7930*/  SHF.R.U32.HI R211, RZ, 0x1, R214 ;  /* 0x00000001ffd37819 */ /* 0x000fe200000116d6 */
[----:B------:R-:W-:Y:S02]  /*7940*/  UISETP.NE.AND UP0, UPT, UR22, URZ, UPT ;  /* 0x000000ff1600728c */ /* 0x000fe4000bf05270 */
[----:B------:R-:W5:Y:S01]  /*7950*/  LDL R10, [R1+0x54] ;  /* 0x00005400010a7983 */ /* 0x000f620000100800 */
[----:B--2---:R-:W-:Y:S01]  /*7960*/  IMAD R2, R237, UR22, R5 ;  /* 0x00000016ed027c24 */ /* 0x004fe2000f8e0205 */
[----:B------:R-:W-:Y:S01]  /*7970*/  BAR.SYNC.DEFER_BLOCKING 0x0 ;  /* 0x0000000000007b1d */ /* 0x000fe20000010000 */
[----:B------:R-:W-:Y:S01]  /*7980*/  IMAD.SHL.U32 R9, R4, 0x20, RZ ;  /* 0x0000002004097824 */ /* 0x000fe200078e00ff */
[C---:B------:R-:W-:Y:S01]  /*7990*/  LOP3.LUT P1, RZ, R214.reuse, 0x4, RZ, 0xc0, !PT ;  /* 0x00000004d6ff7812 */ /* 0x040fe2000782c0ff */
[----:B------:R-:W-:Y:S03]  /*79a0*/  IMAD.SHL.U32 R12, R214, 0x8, RZ ;  /* 0x00000008d60c7824 */ /* 0x000fe600078e00ff */
[----:B------:R-:W-:Y:S02]  /*79b0*/  SEL R134, R217, 0xffffffc0, !P1 ;  /* 0xffffffc0d9867807 */ /* 0x000fe40004800000 */
[----:B-----5:R-:W-:Y:S01]  /*79c0*/  ISETP.GE.AND P3, PT, R10, UR27, PT ;  /* 0x0000001b0a007c0c */ /* 0x020fe2000bf66270 */
[----:B------:R-:W-:Y:S01]  /*79d0*/  IMAD.SHL.U32 R10, R214, 0x20, RZ ;  /* 0x00000020d60a7824 */ /* 0x000fe200078e00ff */
[C---:B---3--:R-:W-:Y:S04]  /*79e0*/  LEA R6, P0, R4.reuse, R8, 0x6 ;  /* 0x0000000804067211 */ /* 0x048fe800078030ff */
[--C-:B----4-:R-:W-:Y:S02]  /*79f0*/  LEA.HI.X R7, R4, R11, R2.reuse, 0x6, P0 ;  /* 0x0000000b04077211 */ /* 0x110fe400000f3402 */
[----:B------:R-:W-:Y:S02]  /*7a00*/  LEA R9, P0, R236, R9, 0x4 ;  /* 0x00000009ec097211 */ /* 0x000fe400078020ff */
[----:B------:R-:W-:Y:S01]  /*7a10*/  SHF.L.U64.HI R2, R4, 0x5, R2 ;  /* 0x0000000504027819 */ /* 0x000fe20000010202 */
[----:B------:R-:W-:Y:S01]  /*7a20*/  @!PT LDS RZ, [RZ] ;  /* 0x00000000fffff984 */ /* 0x000fe20000000800 */
[----:B------:R-:W-:Y:S01]  /*7a30*/  @!PT LDS RZ, [RZ] ;  /* 0x00000000fffff984 */ /* 0x000fe20000000800 */
[----:B------:R-:W-:Y:S01]  /*7a40*/  @!PT LDS RZ, [RZ] ;  /* 0x00000000fffff984 */ /* 0x000fe20000000800 */
[----:B------:R-:W-:Y:S01]  /*7a50*/  @!P2 LDGSTS.E.BYPASS.LTC128B.128 [R220+0xa000], desc[UR24][R6.64] ;  /* 0x0a00000006dcafae */ /* 0x000fe2000b981a18 */
[----:B------:R-:W-:Y:S02]  /*7a60*/  LOP3.LUT R212, R10, 0x7c00, RZ, 0xc0, !PT ;  /* 0x00007c000ad47812 */ /* 0x000fe400078ec0ff */
[----:B------:R-:W-:Y:S02]  /*7a70*/  LEA.HI.X R10, R236, R2, R237, 0x4, P0 ;  /* 0x00000002ec0a7211 */ /* 0x000fe400000f24ed */
[----:B------:R-:W-:Y:S01]  /*7a80*/  @P2 STS.128 [R220+0xa000], RZ ;  /* 0x00a000ffdc002388 */ /* 0x000fe20000000c00 */
[----:B------:R-:W-:Y:S02]  /*7a90*/  ISETP.GE.AND P2, PT, R207, UR27, PT ;  /* 0x0000001bcf007c0c */ /* 0x000fe4000bf46270 */
[C---:B------:R-:W-:Y:S02]  /*7aa0*/  LEA R8, P0, R9.reuse, R8, 0x1 ;  /* 0x0000000809087211 */ /* 0x040fe400078008ff */
[----:B------:R-:W-:Y:S01]  /*7ab0*/  @!PT LDS RZ, [RZ] ;  /* 0x00000000fffff984 */ /* 0x000fe20000000800 */
[----:B------:R-:W-:Y:S01]  /*7ac0*/  @!PT LDS RZ, [RZ] ;  /* 0x00000000fffff984 */ /* 0x000fe20000000800 */
[----:B------:R-:W-:Y:S01]  /*7ad0*/  @!PT LDS RZ, [RZ] ;  /* 0x00000000fffff984 */ /* 0x000fe20000000800 */
[----:B------:R1:W-:Y:S01]  /*7ae0*/  @!P3 LDGSTS.E.BYPASS.LTC128B.128 [R220+0xb000], desc[UR24][R6.64+0x80] ;  /* 0x0b00008006dcbfae */ /* 0x0003e2000b981a18 */
[----:B------:R-:W-:Y:S02]  /*7af0*/  LOP3.LUT R207, R12, 0x38, RZ, 0xc0, !PT ;  /* 0x000000380ccf7812 */ /* 0x000fe400078ec0ff */
[----:B------:R-:W-:Y:S02]  /*7b00*/  LEA.HI.X R9, R9, R11, R10, 0x1, P0 ;  /* 0x0000000b09097211 */ /* 0x000fe400000f0c0a */
[----:B------:R-:W-:Y:S01]  /*7b10*/  @P3 STS.128 [R220+0xb000], RZ ;  /* 0x00b000ffdc003388 */ /* 0x000fe20000000c00 */
[--C-:B------:R-:W-:Y:S02]  /*7b20*/  LOP3.LUT R2, R207, 0x1c0, R213.reuse, 0xf8, !PT ;  /* 0x000001c0cf027812 */ /* 0x100fe400078ef8d5 */
[----:B------:R-:W-:Y:S02]  /*7b30*/  LOP3.LUT R5, R212, 0x200, R213, 0xf8, !PT ;  /* 0x00000200d4057812 */ /* 0x000fe400078ef8d5 */
[----:B------:R-:W-:Y:S01]  /*7b40*/  LOP3.LUT R4, R211, 0x8, RZ, 0xc0, !PT ;  /* 0x00000008d3047812 */ /* 0x000fe200078ec0ff */
[----:B------:R-:W-:Y:S01]  /*7b50*/  @!PT LDS RZ, [RZ] ;  /* 0x00000000fffff984 */ /* 0x000fe20000000800 */
[----:B------:R-:W-:Y:S01]  /*7b60*/  @!PT LDS RZ, [RZ] ;  /* 0x00000000fffff984 */ /* 0x000fe20000000800 */
[----:B------:R-:W-:Y:S01]  /*7b70*/  @!PT LDS RZ, [RZ] ;  /* 0x00000000fffff984 */ /* 0x000fe20000000800 */
[----:B------:R-:W-:Y:S01]  /*7b80*/  @!P2 LDGSTS.E.BYPASS.LTC128B.128 [R220+0xa800], desc[UR24][R8.64] ;  /* 0x0a80000008dcafae */ /* 0x000fe2000b981a18 */
[----:B------:R-:W-:Y:S02]  /*7b90*/  LOP3.LUT R133, R2, R216, RZ, 0x3c, !PT ;  /* 0x000000d802857212 */ /* 0x000fe400078e3cff */
[----:B------:R-:W-:Y:S02]  /*7ba0*/  LOP3.LUT R4, R5, R2, R4, 0xf6, !PT ;  /* 0x0000000205047212 */ /* 0x000fe400078ef604 */
[----:B------:R-:W-:Y:S01]  /*7bb0*/  @P2 STS.128 [R220+0xa800], RZ ;  /* 0x00a800ffdc002388 */ /* 0x000fe20000000c00 */
[----:B------:R-:W-:Y:S01]  /*7bc0*/  IMAD R133, R133, 0x2, R215 ;  /* 0x0000000285857824 */ /* 0x000fe200078e02d7 */
[----:B------:R-:W-:Y:S03]  /*7bd0*/  LEA R2, R4, UR5, 0x1 ;  /* 0x0000000504027c11 */ /* 0x000fe6000f8e08ff */
[----:B------:R-:W-:Y:S01]  /*7be0*/  @!PT LDS RZ, [RZ] ;  /* 0x00000000fffff984 */ /* 0x000fe20000000800 */
[----:B------:R-:W-:Y:S01]  /*7bf0*/  @!PT LDS RZ, [RZ] ;  /* 0x00000000fffff984 */ /* 0x000fe20000000800 */
[----:B------:R-:W-:Y:S01]  /*7c00*/  @!PT LDS RZ, [RZ] ;  /* 0x00000000fffff984 */ /* 0x000fe20000000800 */
[----:B------:R2:W-:Y:S01]  /*7c10*/  @!P3 LDGSTS.E.BYPASS.LTC128B.128 [R220+0xb800], desc[UR24][R8.64+0x80] ;  /* 0x0b80008008dcbfae */ /* 0x0005e2000b981a18 */
[----:B------:R-:W-:Y:S04]  /*7c20*/  VIADD R136, R133, UR5 ;  /* 0x0000000585887c36 */ /* 0x000fe80008000000 */
[----:B------:R-:W-:Y:S01]  /*7c30*/  @P3 STS.128 [R220+0xb800], RZ ;  /* 0x00b800ffdc003388 */ /* 0x000fe20000000c00 */
[--C-:B------:R-:W-:Y:S02]  /*7c40*/  IMAD.IADD R192, R2, 0x1, R206.reuse ;  /* 0x0000000102c07824 */ /* 0x100fe400078e02ce */
[----:B------:R-:W-:Y:S02]  /*7c50*/  IMAD.IADD R138, R136, 0x1, R206 ;  /* 0x00000001888a7824 */ /* 0x000fe400078e02ce */
[----:B------:R-:W-:Y:S01]  /*7c60*/  LDSM.16.M88.4 R32, [R2] ;  /* 0x000000000220783b */ /* 0x000fe20000000200 */
[----:B------:R-:W-:Y:S02]  /*7c70*/  IMAD.IADD R135, R134, 0x1, R2 ;  /* 0x0000000186877824 */ /* 0x000fe400078e0202 */
[----:B------:R-:W-:Y:S02]  /*7c80*/  IMAD.IADD R134, R136, 0x1, R134 ;  /* 0x0000000188867824 */ /* 0x000fe400078e0286 */
[----:B------:R-:W1:Y:S01]  /*7c90*/  LDSM.16.M88.4 R16, [R133+UR5+0x8000] ;  /* 0x008000058510783b */ /* 0x000e620008000200 */
[----:B------:R-:W-:Y:S02]  /*7ca0*/  IMAD.IADD R136, R135, 0x1, R206 ;  /* 0x0000000187887824 */ /* 0x000fe400078e02ce */
[----:B------:R-:W-:Y:S02]  /*7cb0*/  IMAD.IADD R196, R206, 0x1, R134 ;  /* 0x00000001cec47824 */ /* 0x000fe400078e0286 */
[----:B------:R-:W2:Y:S05]  /*7cc0*/  LDSM.16.M88.4 R28, [R2+0x2000] ;  /* 0x00200000021c783b */ /* 0x000eaa0000000200 */
[----:B------:R-:W3:Y:S05]  /*7cd0*/  LDSM.16.M88.4 R172, [R133+UR5+0x8800] ;  /* 0x0088000585ac783b */ /* 0x000eea0008000200 */
[----:B------:R-:W0:Y:S05]  /*7ce0*/  LDGDEPBAR ;  /* 0x00000000000079af */ /* 0x000e2a0000000000 */
[----:B------:R-:W-:Y:S05]  /*7cf0*/  LDSM.16.M88.4 R176, [R192] ;  /* 0x00000000c0b0783b */ /* 0x000fea0000000200 */
[----:B------:R-:W4:Y:S05]  /*7d00*/  LDSM.16.M88.4 R180, [R138+0x8000] ;  /* 0x008000008ab4783b */ /* 0x000f2a0000000200 */
[----:B------:R-:W5:Y:S05]  /*7d10*/  LDSM.16.M88.4 R184, [R192+0x2000] ;  /* 0x00200000c0b8783b */ /* 0x000f6a0000000200 */
[----:B------:R-:W5:Y:S01]  /*7d20*/  LDSM.16.M88.4 R188, [R138+0x8800] ;  /* 0x008800008abc783b */ /* 0x000f620000000200 */
[-C--:B-1----:R-:W-:Y:S08]  /*7d30*/  HMMA.16816.F32.BF16 R4, R32, R16.reuse, RZ ;  /* 0x000000102004723c */ /* 0x082ff000000418ff */
[C---:B--2---:R-:W-:Y:S08]  /*7d40*/  HMMA.16816.F32.BF16 R8, R28.reuse, R16, RZ ;  /* 0x000000101c08723c */ /* 0x044ff000000418ff */
[-C--:B------:R-:W-:Y:S08]  /*7d50*/  HMMA.16816.F32.BF16 R12, R28, R18.reuse, RZ ;  /* 0x000000121c0c723c */ /* 0x080ff000000418ff */
[C---:B------:R-:W-:Y:S08]  /*7d60*/  HMMA.16816.F32.BF16 R16, R32.reuse, R18, RZ ;  /* 0x000000122010723c */ /* 0x040ff000000418ff */
        /* <DEDUP_REMOVED lines=18> */
[C---:B--2---:R-:W-:Y:S08]  /*7e90*/  HMMA.16816.F32.BF16 R8, R184.reuse, R180, R8 ;  /* 0x000000b4b808723c */ /* 0x044ff00000041808 */
[-C--:B------:R-:W-:Y:S08]  /*7ea0*/  HMMA.16816.F32.BF16 R12, R184, R182.reuse, R12 ;  /* 0x000000b6b80c723c */ /* 0x080ff0000004180c */
[C---:B------:R-:W-:Y:S01]  /*7eb0*/  HMMA.16816.F32.BF16 R16, R172.reuse, R182, R16 ;  /* 0x000000b6ac10723c */ /* 0x040fe20000041810 */
[----:B------:R-:W-:Y:S07]  /*7ec0*/  LDSM.16.M88.4 R180, [R136] ;  /* 0x0000000088b4783b */ /* 0x000fee0000000200 */
[-C--:B---3--:R-:W-:Y:S08]  /*7ed0*/  HMMA.16816.F32.BF16 R20, R172, R176.reuse, R20 ;  /* 0x000000b0ac14723c */ /* 0x088ff00000041814 */
[C---:B------:R-:W-:Y:S08]  /*7ee0*/  HMMA.16816.F32.BF16 R24, R184.reuse, R176, R24 ;  /* 0x000000b0b818723c */ /* 0x040ff00000041818 */
[-C--:B------:R-:W-:Y:S01]  /*7ef0*/  HMMA.16816.F32.BF16 R28, R184, R178.reuse, R28 ;  /* 0x000000b2b81c723c */ /* 0x080fe2000004181c */
[----:B------:R-:W1:Y:S07]  /*7f00*/  LDSM.16.M88.4 R184, [R196+0x8000] ;  /* 0x00800000c4b8783b */ /* 0x000e6e0000000200 */
[----:B------:R-:W-:Y:S01]  /*7f10*/  HMMA.16816.F32.BF16 R32, R172, R178, R32 ;  /* 0x000000b2ac20723c */ /* 0x000fe20000041820 */
[----:B------:R-:W2:Y:S05]  /*7f20*/  LDSM.16.M88.4 R172, [R196+0x8800] ;  /* 0x00880000c4ac783b */ /* 0x000eaa0000000200 */
        /* <DEDUP_REMOVED lines=9> */
[----:B------:R-:W2:Y:S07]  /*7fc0*/  LDSM.16.M88.4 R188, [R2+0x6000] ;  /* 0x0060000002bc783b */ /* 0x000eae0000000200 */
[----:B------:R-:W-:Y:S01]  /*7fd0*/  HMMA.16816.F32.BF16 R32, R180, R174, R32 ;  /* 0x000000aeb420723c */ /* 0x000fe20000041820 */
[----:B------:R-:W3:Y:S05]  /*7fe0*/  LDSM.16.M88.4 R172, [R133+UR5+0x9800] ;  /* 0x0098000585ac783b */ /* 0x000eea0008000200 */
[----:B------:R-:W-:Y:S02]  /*7ff0*/  LDSM.16.M88.4 R180, [R192+0x4000] ;  /* 0x00400000c0b4783b */ /* 0x000fe40000000200 */
[-C--:B-1----:R-:W-:Y:S03]  /*8000*/  HMMA.16816.F32.BF16 R4, R176, R184.reuse, R4 ;  /* 0x000000b8b004723c */ /* 0x082fe60000041804 */
[----:B------:R-:W-:Y:S05]  /*8010*/  LDSM.16.M88.4 R192, [R192+0x6000] ;  /* 0x00600000c0c0783b */ /* 0x000fea0000000200 */
[C---:B--2---:R-:W-:Y:S08]  /*8020*/  HMMA.16816.F32.BF16 R8, R188.reuse, R184, R8 ;  /* 0x000000b8bc08723c */ /* 0x044ff00000041808 */
[-C--:B------:R-:W-:Y:S08]  /*8030*/  HMMA.16816.F32.BF16 R12, R188, R186.reuse, R12 ;  /* 0x000000babc0c723c */ /* 0x080ff0000004180c */
[C---:B------:R-:W-:Y:S01]  /*8040*/  HMMA.16816.F32.BF16 R16, R176.reuse, R186, R16 ;  /* 0x000000bab010723c */ /* 0x040fe20000041810 */
[----:B------:R-:W1:Y:S07]  /*8050*/  LDSM.16.M88.4 R184, [R138+0x9000] ;  /* 0x009000008ab8783b */ /* 0x000e6e0000000200 */
[-C--:B---3--:R-:W-:Y:S08]  /*8060*/  HMMA.16816.F32.BF16 R20, R176, R172.reuse, R20 ;  /* 0x000000acb014723c */ /* 0x088ff00000041814 */
[C---:B------:R-:W-:Y:S08]  /*8070*/  HMMA.16816.F32.BF16 R24, R188.reuse, R172, R24 ;  /* 0x000000acbc18723c */ /* 0x040ff00000041818 */
[-C--:B------:R-:W-:Y:S01]  /*8080*/  HMMA.16816.F32.BF16 R28, R188, R174.reuse, R28 ;  /* 0x000000aebc1c723c */ /* 0x080fe2000004181c */
[----:B------:R-:W2:Y:S07]  /*8090*/  LDSM.16.M88.4 R188, [R138+0x9800] ;  /* 0x009800008abc783b */ /* 0x000eae0000000200 */
[----:B------:R-:W-:Y:S01]  /*80a0*/  HMMA.16816.F32.BF16 R32, R176, R174, R32 ;  /* 0x000000aeb020723c */ /* 0x000fe20000041820 */
[----:B------:R-:W-:Y:S05]  /*80b0*/  LDSM.16.M88.4 R172, [R135+0x4000] ;  /* 0x0040000087ac783b */ /* 0x000fea0000000200 */
[----:B------:R-:W3:Y:S02]  /*80c0*/  LDSM.16.M88.4 R176, [R134+0x9000] ;  /* 0x0090000086b0783b */ /* 0x000ee40000000200 */
        /* <DEDUP_REMOVED lines=10> */
[----:B------:R-:W-:Y:S05]  /*8170*/  LDSM.16.M88.4 R180, [R196+0x9000] ;  /* 0x00900000c4b4783b */ /* 0x000fea0000000200 */
[----:B------:R-:W-:Y:S02]  /*8180*/  LDSM.16.M88.4 R188, [R136+0x6000] ;  /* 0x0060000088bc783b */ /* 0x000fe40000000200 */
[-C--:B---3--:R-:W-:Y:S03]  /*8190*/  HMMA.16816.F32.BF16 R4, R172, R176.reuse, R4 ;  /* 0x000000b0ac04723c */ /* 0x088fe60000041804 */
[----:B------:R-:W-:Y:S05]  /*81a0*/  LDSM.16.M88.4 R196, [R196+0x9800] ;  /* 0x00980000c4c4783b */ /* 0x000fea0000000200 */
[C---:B-1----:R-:W-:Y:S08]  /*81b0*/  HMMA.16816.F32.BF16 R8, R184.reuse, R176, R8 ;  /* 0x000000b0b808723c */ /* 0x042ff00000041808 */
[-C--:B------:R-:W-:Y:S08]  /*81c0*/  HMMA.16816.F32.BF16 R12, R184, R178.reuse, R12 ;  /* 0x000000b2b80c723c */ /* 0x080ff0000004180c */
[C---:B------:R-:W-:Y:S01]  /*81d0*/  HMMA.16816.F32.BF16 R16, R172.reuse, R178, R16 ;  /* 0x000000b2ac10723c */ /* 0x040fe20000041810 */
[----:B------:R-:W1:Y:S01]  /*81e0*/  LDSM.16.M88.4 R176, [R136+0x4000] ;  /* 0x0040000088b0783b */ /* 0x000e620000000200 */
[----:B------:R-:W-:Y:S04]  /*81f0*/  DEPBAR.LE SB0, 0x0 ;  /* 0x000080000000791a */ /* 0x000fe80000000000 */
[----:B------:R-:W-:Y:S02]  /*8200*/  BAR.SYNC.DEFER_BLOCKING 0x0 ;  /* 0x0000000000007b1d */ /* 0x000fe40000010000 */
[-C--:B--2---:R-:W-:Y:S08]  /*8210*/  HMMA.16816.F32.BF16 R20, R172, R192.reuse, R20 ;  /* 0x000000c0ac14723c */ /* 0x084ff00000041814 */
[C---:B------:R-:W-:Y:S08]  /*8220*/  HMMA.16816.F32.BF16 R24, R184.reuse, R192, R24 ;  /* 0x000000c0b818723c */ /* 0x040ff00000041818 */
[-C--:B------:R-:W-:Y:S08]  /*8230*/  HMMA.16816.F32.BF16 R28, R184, R194.reuse, R28 ;  /* 0x000000c2b81c723c */ /* 0x080ff0000004181c */
[----:B------:R-:W-:Y:S08]  /*8240*/  HMMA.16816.F32.BF16 R32, R172, R194, R32 ;  /* 0x000000c2ac20723c */ /* 0x000ff00000041820 */
[-C--:B-1----:R-:W-:Y:S08]  /*8250*/  HMMA.16816.F32.BF16 R4, R176, R180.reuse, R4 ;  /* 0x000000b4b004723c */ /* 0x082ff00000041804 */
        /* <DEDUP_REMOVED lines=17> */
.L_x_1977:
[----:B-1----:R-:W-:Y:S01]  /*8370*/  FMNMX3.FTZ R134, R176, R34, R35, !PT ;  /* 0x00000022b0867276 */ /* 0x002fe20007810023 */
[----:B------:R-:W2:Y:S01]  /*8380*/  LDL R135, [R1+0x74] ;  /* 0x0000740001877983 */ /* 0x000ea20000100800 */
[----:B------:R-:W-:Y:S01]  /*8390*/  FMNMX3.FTZ R133, R175, R12, R13, !PT ;  /* 0x0000000caf857276 */ /* 0x000fe2000781000d */
[----:B------:R-:W-:Y:S01]  /*83a0*/  UISETP.GT.AND UP0, UPT, UR22, URZ, UPT ;  /* 0x000000ff1600728c */ /* 0x000fe2000bf04270 */
[----:B------:R-:W-:Y:S01]  /*83b0*/  FMNMX3.FTZ R2, R137, R10, R11, !PT ;  /* 0x0000000a89027276 */ /* 0x000fe2000781000b */
[----:B------:R-:W3:Y:S01]  /*83c0*/  LDL R139, [R1+0x70] ;  /* 0x00007000018b7983 */ /* 0x000ee20000100800 */
[----:B------:R-:W-:Y:S01]  /*83d0*/  FMNMX3.FTZ R133, R133, R24, R25, !PT ;  /* 0x0000001885857276 */ /* 0x000fe20007810019 */
[----:B------:R-:W-:Y:S01]  /*83e0*/  UIADD3 UR6, UPT, UPT, UR22, -0x1, URZ ;  /* 0xffffffff16067890 */ /* 0x000fe2000fffe0ff */
[----:B------:R-:W-:Y:S01]  /*83f0*/  FMNMX3.FTZ R2, R2, R14, R15, !PT ;  /* 0x0000000e02027276 */ /* 0x000fe2000781000f */
[----:B------:R-:W4:Y:S01]  /*8400*/  LDL R180, [R1+0x68] ;  /* 0x0000680001b47983 */ /* 0x000f220000100800 */
[----:B------:R-:W-:Y:S02]  /*8410*/  FMNMX3.FTZ R133, R133, R28, R29, !PT ;  /* 0x0000001c85857276 */ /* 0x000fe4000781001d */
[----:B------:R-:W-:Y:S01]  /*8420*/  FMNMX3.FTZ R2, R2, R26, R27, !PT ;  /* 0x0000001a02027276 */ /* 0x000fe2000781001b */
[----:B------:R-:W5:Y:S03]  /*8430*/  LDL R179, [R1+0x6c] ;  /* 0x00006c0001b37983 */ /* 0x000f660000100800 */
[----:B------:R-:W-:Y:S01]  /*8440*/  FMNMX3.FTZ R2, R2, R30, R31, !PT ;  /* 0x0000001e02027276 */ /* 0x000fe2000781001f */
[----:B------:R-:W5:Y:S04]  /*8450*/  LDL R178, [R1+0x64] ;  /* 0x0000640001b27983 */ /* 0x000f680000100800 */
[----:B------:R-:W5:Y:S06]  /*8460*/  LDL.64 R184, [R1+0x88] ;  /* 0x0000880001b87983 */ /* 0x000f6c0000100a00 */
[----:B------:R-:W5:Y:S06]  /*8470*/  LDL.64 R182, [R1+0x90] ;  /* 0x0000900001b67983 */ /* 0x000f6c0000100a00 */
[----:B------:R-:W5:Y:S06]  /*8480*/  LDL.64 R194, [R1+0x78] ;  /* 0x0000780001c27983 */ /* 0x000f6c0000100a00 */
[----:B------:R-:W5:Y:S06]  /*8490*/  LDL.64 R192, [R1+0x80] ;  /* 0x0000800001c07983 */ /* 0x000f6c0000100a00 */
[----:B------:R1:W5:Y:S04]  /*84a0*/  LDL.S16 R229, [R1+0xc] ;  /* 0x00000c0001e57983 */ /* 0x0003680000100600 */
[----:B------:R1:W5:Y:S04]  /*84b0*/  LDL.S16 R218, [R1+0x8] ;  /* 0x0000080001da7983 */ /* 0x0003680000100600 */
[----:B------:R-:W1:Y:S08]  /*84c0*/  SHFL.BFLY PT, R138, R136, 0x2, 0x1f ;  /* 0x0c401f00888a7f89 */ /* 0x000e7000000e0000 */
[----:B------:R-:W1:Y:S08]  /*84d0*/  SHFL.BFLY PT, R173, R134, 0x2, 0x1f ;  /* 0x0c401f0086ad7f89 */ /* 0x000e7000000e0000 */
[----:B------:R-:W1:Y:S08]  /*84e0*/  SHFL.BFLY PT, R172, R133, 0x2, 0x1f ;  /* 0x0c401f0085ac7f89 */ /* 0x000e7000000e0000 */
[----:B------:R-:W-:Y:S01]  /*84f0*/  SHFL.BFLY PT, R175, R2, 0x2, 0x1f ;  /* 0x0c401f0002af7f89 */ /* 0x000fe200000e0000 */
[----:B-1----:R-:W-:Y:S02]  /*8500*/  FMNMX.FTZ R136, R136, R138, !PT ;  /* 0x0000008a88887209 */ /* 0x002fe40007810000 */
[----:B------:R-:W-:Y:S05]  /*8510*/  FMNMX.FTZ R190, R134, R173, !PT ;  /* 0x000000ad86be7209 */ /* 0x000fea0007810000 */
[----:B------:R-:W1:Y:S01]  /*8520*/  SHFL.BFLY PT, R174, R136, 0x1, 0x1f ;  /* 0x0c201f0088ae7f89 */ /* 0x000e6200000e0000 */
[----:B------:R-:W-:Y:S07]  /*8530*/  FMNMX.FTZ R133, R133, R172, !PT ;  /* 0x000000ac85857209 */ /* 0x000fee0007810000 */
[----:B------:R-:W5:Y:S01]  /*8540*/  SHFL.BFLY PT, R173, R190, 0x1, 0x1f ;  /* 0x0c201f00bead7f89 */ /* 0x000f6200000e0000 */
[----:B-1----:R-:W-:Y:S04]  /*8550*/  FMNMX.FTZ R136, R136, R174, !PT ;  /* 0x000000ae88887209 */ /* 0x002fe80007810000 */
[C---:B------:R-:W-:Y:S01]  /*8560*/  FSETP.NEU.FTZ.AND P0, PT, R136.reuse, -INF , PT ;  /* 0xff8000008800780b */ /* 0x040fe20003f1d000 */
[----:B------:R-:W-:Y:S01]  /*8570*/  FADD.FTZ R0, -R136, R0 ;  /* 0x0000000088007221 */ /* 0x000fe20000010100 */
[----:B--2---:R-:W-:Y:S01]  /*8580*/  LOP3.LUT R135, R135, UR22, RZ, 0x3c, !PT ;  /* 0x0000001687877c12 */ /* 0x004fe2000f8e3cff */
[----:B------:R-:W-:Y:S04]  /*8590*/  UMOV UR22, UR6 ;  /* 0x0000000600167c82 */ /* 0x000fe80008000000 */
[----:B------:R-:W-:Y:S05]  /*85a0*/  IMAD.WIDE.U32 R176, R135, -0x326172a9, RZ ;  /* 0xcd9e8d5787b07825 */ /* 0x000fea00078e00ff */
[C---:B---3--:R-:W-:Y:S02]  /*85b0*/  LOP3.LUT R139, R177.reuse, R139, RZ, 0x3c, !PT ;  /* 0x0000008bb18b7212 */ /* 0x048fe400078e3cff */
[C---:B----4-:R-:W-:Y:S02]  /*85c0*/  LOP3.LUT R135, R176.reuse, R180, RZ, 0x3c, !PT ;  /* 0x000000b4b0877212 */ /* 0x050fe400078e3cff */
[----:B-----5:R-:W-:Y:S02]  /*85d0*/  LOP3.LUT R134, R177, R179, RZ, 0x3c, !PT ;  /* 0x000000b3b1867212 */ /* 0x020fe400078e3cff */
[----:B------:R-:W-:Y:S01]  /*85e0*/  LOP3.LUT R138, R176, R178, RZ, 0x3c, !PT ;  /* 0x000000b2b08a7212 */ /* 0x000fe200078e3cff */
[----:B------:R-:W-:Y:S04]  /*85f0*/  IMAD.WIDE.U32 R186, R135, -0x2daee0ad, RZ ;  /* 0xd2511f5387ba7825 */ /* 0x000fe800078e00ff */
[----:B------:R-:W-:Y:S04]  /*8600*/  IMAD.WIDE.U32 R176, R139, -0x2daee0ad, RZ ;  /* 0xd2511f538bb07825 */ /* 0x000fe800078e00ff */
[----:B------:R-:W-:Y:S01]  /*8610*/  IMAD.WIDE.U32 R178, R134, -0x2daee0ad, RZ ;  /* 0xd2511f5386b27825 */ /* 0x000fe200078e00ff */
[----:B------:R-:W-:Y:S02]  /*8620*/  LOP3.LUT R134, R184, UR17, R177, 0x96, !PT ;  /* 0x00000011b8867c12 */ /* 0x000fe4000f8e96b1 */
[----:B------:R-:W-:Y:S01]  /*8630*/  LOP3.LUT R172, R176, UR15, R187, 0x96, !PT ;  /* 0x0000000fb0ac7c12 */ /* 0x000fe2000f8e96bb */
[----:B------:R-:W-:Y:S01]  /*8640*/  IMAD.WIDE.U32 R180, R138, -0x2daee0ad, RZ ;  /* 0xd2511f538ab47825 */ /* 0x000fe200078e00ff */
[----:B------:R-:W-:Y:S01]  /*8650*/  LOP3.LUT R139, R182, UR17, R179, 0x96, !PT ;  /* 0x00000011b68b7c12 */ /* 0x000fe2000f8e96b3 */
[----:B------:R-:W1:Y:S01]  /*8660*/  SHFL.BFLY PT, R176, R133, 0x1, 0x1f ;  /* 0x0c201f0085b07f89 */ /* 0x000e6200000e0000 */
[----:B------:R-:W-:Y:S01]  /*8670*/  FMNMX.FTZ R138, R2, R175, !PT ;  /* 0x000000af028a7209 */ /* 0x000fe20007810000 */
[----:B------:R-:W-:Y:S01]  /*8680*/  IMAD.WIDE.U32 R182, R172, -0x326172a9, RZ ;  /* 0xcd9e8d57acb67825 */ /* 0x000fe200078e00ff */
[----:B------:R-:W-:Y:S03]  /*8690*/  LOP3.LUT R135, R178, UR15, R181, 0x96, !PT ;  /* 0x0000000fb2877c12 */ /* 0x000fe6000f8e96b5 */
[----:B------:R-:W-:Y:S02]  /*86a0*/  IMAD.WIDE.U32 R188, R134, -0x326172a9, RZ ;  /* 0xcd9e8d5786bc7825 */ /* 0x000fe400078e00ff */
[----:B------:R-:W2:Y:S02]  /*86b0*/  SHFL.BFLY PT, R175, R138, 0x1, 0x1f ;  /* 0x0c201f008aaf7f89 */ /* 0x000ea400000e0000 */
[----:B------:R-:W-:Y:S01]  /*86c0*/  IMAD.WIDE.U32 R184, R135, -0x326172a9, RZ ;  /* 0xcd9e8d5787b87825 */ /* 0x000fe200078e00ff */
[----:B------:R-:W-:Y:S02]  /*86d0*/  LOP3.LUT R2, R188, UR14, R183, 0x96, !PT ;  /* 0x0000000ebc027c12 */ /* 0x000fe4000f8e96b7 */
[----:B------:R-:W-:Y:S01]  /*86e0*/  FMNMX.FTZ R135, R190, R173, !PT ;  /* 0x000000adbe877209 */ /* 0x000fe20007810000 */
[----:B------:R-:W-:Y:S01]  /*86f0*/  IMAD.WIDE.U32 R178, R139, -0x326172a9, RZ ;  /* 0xcd9e8d578bb27825 */ /* 0x000fe200078e00ff */
[----:B------:R-:W-:Y:S03]  /*8700*/  LOP3.LUT R134, R194, UR16, R189, 0x96, !PT ;  /* 0x00000010c2867c12 */ /* 0x000fe6000f8e96bd */
[----:B------:R-:W-:Y:S04]  /*8710*/  IMAD.WIDE.U32 R230, R2, -0x2daee0ad, RZ ;  /* 0xd2511f5302e67825 */ /* 0x000fe800078e00ff */
[----:B------:R-:W-:Y:S01]  /*8720*/  FMUL.FTZ R2, R0, UR4 ;  /* 0x0000000400027c20 */ /* 0x000fe20008410000 */
[----:B------:R-:W-:Y:S01]  /*8730*/  FADD.FTZ R0, -R135, R3 ;  /* 0x0000000387007221 */ /* 0x000fe20000010100 */
[----:B------:R-:W-:Y:S02]  /*8740*/  LOP3.LUT R139, R192, UR16, R179, 0x96, !PT ;  /* 0x00000010c08b7c12 */ /* 0x000fe4000f8e96b3 */
[----:B------:R3:W4:Y:S01]  /*8750*/  MUFU.EX2 R3, R2 ;  /* 0x0000000200037308 */ /* 0x0007220000000800 */
[----:B------:R-:W-:Y:S01]  /*8760*/  LOP3.LUT R172, R178, UR14, R185, 0x96, !PT ;  /* 0x0000000eb2ac7c12 */ /* 0x000fe2000f8e96b9 */
[----:B------:R-:W-:Y:S01]  /*8770*/  IMAD.WIDE.U32 R178, R134, -0x2daee0ad, RZ ;  /* 0xd2511f5386b27825 */ /* 0x000fe200078e00ff */
[----:B-1----:R-:W-:Y:S03]  /*8780*/  FMNMX.FTZ R134, R133, R176, !PT ;  /* 0x000000b085867209 */ /* 0x002fe60007810000 */
[----:B------:R-:W-:Y:S01]  /*8790*/  IMAD.WIDE.U32 R188, R139, -0x2daee0ad, RZ ;  /* 0xd2511f538bbc7825 */ /* 0x000fe200078e00ff */
[----:B------:R-:W-:Y:S02]  /*87a0*/  LOP3.LUT R178, R178, UR10, R231, 0x96, !PT ;  /* 0x0000000ab2b27c12 */ /* 0x000fe4000f8e96e7 */
[----:B--2---:R-:W-:Y:S01]  /*87b0*/  FMNMX.FTZ R133, R138, R175, !PT ;  /* 0x000000af8a857209 */ /* 0x004fe20007810000 */
[----:B------:R-:W-:Y:S01]  /*87c0*/  FMUL.FTZ R138, R136, UR4 ;  /* 0x00000004888a7c20 */ /* 0x000fe20008410000 */
[----:B------:R-:W-:Y:S01]  /*87d0*/  LOP3.LUT R173, R180, UR13, R189, 0x96, !PT ;  /* 0x0000000db4ad7c12 */ /* 0x000fe2000f8e96bd */
[----:B------:R-:W-:Y:S01]  /*87e0*/  IMAD.WIDE.U32 R232, R172, -0x2daee0ad, RZ ;  /* 0xd2511f53ace87825 */ /* 0x000fe200078e00ff */
[----:B------:R-:W-:Y:S01]  /*87f0*/  LOP3.LUT R139, R186, UR13, R179, 0x96, !PT ;  /* 0x0000000dba8b7c12 */ /* 0x000fe2000f8e96b3 */
[----:B------:R-:W1:Y:S01]  /*8800*/  LDC R231, c[0x0][0x448] ;  /* 0x00011200ffe77b82 */ /* 0x000e620000000800 */
[----:B------:R-:W-:Y:S01]  /*8810*/  FSEL R138, R138, RZ, P0 ;  /* 0x000000ff8a8a7208 */ /* 0x000fe20000000000 */
[----:B------:R-:W-:Y:S04]  /*8820*/  IMAD.WIDE.U32 R174, R173, -0x326172a9, RZ ;  /* 0xcd9e8d57adae7825 */ /* 0x000fe800078e00ff */
[----:B---3--:R-:W-:Y:S01]  /*8830*/  FMUL.FTZ R2, R0, UR4 ;  /* 0x0000000400027c20 */ /* 0x008fe20008410000 */
[----:B------:R-:W-:Y:S01]  /*8840*/  FSETP.NEU.FTZ.AND P0, PT, R135, -INF , PT ;  /* 0xff8000008700780b */ /* 0x000fe20003f1d000 */
[----:B------:R-:W-:Y:S01]  /*8850*/  FADD.FTZ R0, -R134, R132 ;  /* 0x0000008486007221 */ /* 0x000fe20000010100 */
[--C-:B------:R-:W-:Y:S01]  /*8860*/  FFMA.FTZ R4, R4, UR4, -R138.reuse ;  /* 0x0000000404047c23 */ /* 0x100fe2000801088a */
[----:B------:R2:W3:Y:S01]  /*8870*/  MUFU.EX2 R132, R2 ;  /* 0x0000000200847308 */ /* 0x0004e20000000800 */
[----:B------:R-:W-:Y:S01]  /*8880*/  LOP3.LUT R202, R184, UR11, R175, 0x96, !PT ;  /* 0x0000000bb8ca7c12 */ /* 0x000fe2000f8e96af */
[----:B------:R-:W-:Y:S01]  /*8890*/  IMAD.WIDE.U32 R180, R139, -0x326172a9, RZ ;  /* 0xcd9e8d578bb47825 */ /* 0x000fe200078e00ff */
[----:B------:R-:W-:Y:S03]  /*88a0*/  LOP3.LUT R176, R188, UR10, R233, 0x96, !PT ;  /* 0x0000000abcb07c12 */ /* 0x000fe6000f8e96e9 */
[--C-:B------:R-:W-:Y:S01]  /*88b0*/  FFMA.FTZ R16, R16, UR4, -R138.reuse ;  /* 0x0000000410107c23 */ /* 0x100fe2000801088a */
[----:B------:R-:W-:Y:S01]  /*88c0*/  IMAD.WIDE.U32 R178, R178, -0x326172a9, RZ ;  /* 0xcd9e8d57b2b27825 */ /* 0x000fe200078e00ff */
[----:B------:R-:W-:Y:S02]  /*88d0*/  LOP3.LUT R201, R182, UR11, R181, 0x96, !PT ;  /* 0x0000000bb6c97c12 */ /* 0x000fe4000f8e96b5 */
[----:B------:R5:W1:Y:S01]  /*88e0*/  MUFU.EX2 R200, R4 ;  /* 0x0000000400c87308 */ /* 0x000a620000000800 */
[--C-:B------:R-:W-:Y:S01]  /*88f0*/  FFMA.FTZ R17, R17, UR4, -R138.reuse ;  /* 0x0000000411117c23 */ /* 0x100fe2000801088a */
[----:B------:R-:W-:Y:S01]  /*8900*/  IMAD.WIDE.U32 R176, R176, -0x326172a9, RZ ;  /* 0xcd9e8d57b0b07825 */ /* 0x000fe200078e00ff */
[----:B------:R-:W-:Y:S03]  /*8910*/  LOP3.LUT R139, R180, UR9, R179, 0x96, !PT ;  /* 0x00000009b48b7c12 */ /* 0x000fe6000f8e96b3 */
[--C-:B------:R-:W-:Y:S01]  /*8920*/  FFMA.FTZ R182, R20, UR4, -R138.reuse ;  /* 0x0000000414b67c23 */ /* 0x100fe2000801088a */
[--C-:B------:R-:W-:Y:S01]  /*8930*/  FFMA.FTZ R184, R21, UR4, -R138.reuse ;  /* 0x0000000415b87c23 */ /* 0x100fe2000801088a */
[----:B------:R-:W-:Y:S01]  /*8940*/  LOP3.LUT R174, R174, UR9, R177, 0x96, !PT ;  /* 0x00000009aeae7c12 */ /* 0x000fe2000f8e96b1 */
[--C-:B------:R-:W-:Y:S01]  /*8950*/  FFMA.FTZ R210, R33, UR4, -R138.reuse ;  /* 0x0000000421d27c23 */ /* 0x100fe2000801088a */
[----:B--2---:R-:W-:Y:S01]  /*8960*/  FMUL.FTZ R2, R0, UR4 ;  /* 0x0000000400027c20 */ /* 0x004fe20008410000 */
[----:B------:R-:W-:Y:S01]  /*8970*/  FADD.FTZ R0, -R133, R137 ;  /* 0x0000008985007221 */ /* 0x000fe20000010100 */
[----:B------:R-:W-:Y:S01]  /*8980*/  FMUL.FTZ R137, R135, UR4 ;  /* 0x0000000487897c20 */ /* 0x000fe20008410000 */
[----:B------:R-:W-:Y:S01]  /*8990*/  LOP3.LUT R173, R174, 0xffff, RZ, 0xc0, !PT ;  /* 0x0000ffffaead7812 */ /* 0x000fe200078ec0ff */
[----:B------:R-:W-:Y:S01]  /*89a0*/  FFMA.FTZ R209, R32, UR4, -R138 ;  /* 0x0000000420d17c23 */ /* 0x000fe2000801088a */
[----:B------:R-:W-:Y:S02]  /*89b0*/  IMAD.U32 R177, RZ, RZ, UR23 ;  /* 0x00000017ffb17e24 */ /* 0x000fe4000f8e00ff */
[----:B------:R-:W-:Y:S01]  /*89c0*/  FMUL.FTZ R0, R0, UR4 ;  /* 0x0000000400007c20 */ /* 0x000fe20008410000 */
[----:B------:R-:W-:Y:S01]  /*89d0*/  FSEL R137, R137, RZ, P0 ;  /* 0x000000ff89897208 */ /* 0x000fe20000000000 */
[C---:B-----5:R-:W-:Y:S01]  /*89e0*/  FMUL.FTZ R4, R134.reuse, UR4 ;  /* 0x0000000486047c20 */ /* 0x060fe20008410000 */
[----:B------:R-:W-:Y:S01]  /*89f0*/  FSETP.NEU.FTZ.AND P0, PT, R134, -INF , PT ;  /* 0xff8000008600780b */ /* 0x000fe20003f1d000 */
[----:B------:R-:W-:Y:S01]  /*8a00*/  MUFU.EX2 R196, R16 ;  /* 0x0000001000c47308 */ /* 0x000fe20000000800 */
[----:B------:R-:W-:Y:S01]  /*8a10*/  SHF.R.U32.HI R179, RZ, 0x8, R173 ;  /* 0x00000008ffb37819 */ /* 0x000fe200000116ad */
[--C-:B------:R-:W-:Y:S01]  /*8a20*/  FFMA.FTZ R175, R6, UR4, -R137.reuse ;  /* 0x0000000406af7c23 */ /* 0x100fe20008010889 */
[----:B------:R-:W-:Y:S01]  /*8a30*/  FSEL R6, R4, RZ, P0 ;  /* 0x000000ff04067208 */ /* 0x000fe20000000000 */
[C---:B------:R-:W-:Y:S01]  /*8a40*/  FMUL.FTZ R4, R133.reuse, UR4 ;  /* 0x0000000485047c20 */ /* 0x040fe20008410000 */
[----:B------:R-:W-:Y:S01]  /*8a50*/  FSETP.NEU.FTZ.AND P0, PT, R133, -INF , PT ;  /* 0xff8000008500780b */ /* 0x000fe20003f1d000 */
[--C-:B------:R-:W-:Y:S01]  /*8a60*/  FFMA.FTZ R7, R7, UR4, -R137.reuse ;  /* 0x0000000407077c23 */ /* 0x100fe20008010889 */
[----:B------:R-:W-:Y:S03]  /*8a70*/  LOP3.LUT R172, R139, 0xffff, RZ, 0xc0, !PT ;  /* 0x0000ffff8bac7812 */ /* 0x000fe600078ec0ff */
[----:B------:R2:W-:Y:S01]  /*8a80*/  MUFU.EX2 R199, R175 ;  /* 0x000000af00c77308 */ /* 0x0005e20000000800 */
[----:B------:R-:W-:Y:S01]  /*8a90*/  FSEL R4, R4, RZ, P0 ;  /* 0x000000ff04047208 */ /* 0x000fe20000000000 */
[----:B------:R-:W-:Y:S01]  /*8aa0*/  FFMA.FTZ R9, R9, UR4, -R6 ;  /* 0x0000000409097c23 */ /* 0x000fe20008010806 */
[----:B----4-:R-:W-:Y:S01]  /*8ab0*/  FMUL.FTZ R33, R3, R141 ;  /* 0x0000008d03217220 */ /* 0x010fe20000410000 */
[----:B------:R-:W-:Y:S01]  /*8ac0*/  SHF.R.U32.HI R172, RZ, 0x8, R172 ;  /* 0x00000008ffac7819 */ /* 0x000fe200000116ac */
[----:B------:R-:W-:Y:S02]  /*8ad0*/  IMAD.MOV.U32 R203, RZ, RZ, R178 ;  /* 0x000000ffffcb7224 */ /* 0x000fe400078e00b2 */
[--C-:B------:R-:W-:Y:S01]  /*8ae0*/  FFMA.FTZ R10, R10, UR4, -R4.reuse ;  /* 0x000000040a0a7c23 */ /* 0x100fe20008010804 */
[----:B------:R-:W-:Y:S02]  /*8af0*/  FFMA.FTZ R11, R11, UR4, -R4 ;  /* 0x000000040b0b7c23 */ /* 0x000fe40008010804 */
[----:B------:R-:W-:Y:S01]  /*8b00*/  MUFU.EX2 R194, R17 ;  /* 0x0000001100c27308 */ /* 0x000fe20000000800 */
[----:B------:R-:W-:Y:S01]  /*8b10*/  LOP3.LUT R173, R172, 0xffff, RZ, 0xc0, !PT ;  /* 0x0000ffffacad7812 */ /* 0x000fe200078ec0ff */
[----:B------:R-:W-:Y:S01]  /*8b20*/  IMAD.MOV.U32 R204, RZ, RZ, R176 ;  /* 0x000000ffffcc7224 */ /* 0x000fe200078e00b0 */
[C---:B------:R-:W-:Y:S01]  /*8b30*/  PRMT R192, R178.reuse, 0x7772, RZ ;  /* 0x00007772b2c07816 */ /* 0x040fe200000000ff */
[--C-:B------:R-:W-:Y:S01]  /*8b40*/  FFMA.FTZ R191, R27, UR4, -R4.reuse ;  /* 0x000000041bbf7c23 */ /* 0x100fe20008010804 */
[C---:B------:R-:W-:Y:S01]  /*8b50*/  PRMT R228, R178.reuse, 0x7773, RZ ;  /* 0x00007773b2e47816 */ /* 0x040fe200000000ff */
[----:B------:R-:W-:Y:S01]  /*8b60*/  FFMA.FTZ R188, R31, UR4, -R4 ;  /* 0x000000041fbc7c23 */ /* 0x000fe20008010804 */
[----:B------:R-:W-:Y:S03]  /*8b70*/  PRMT R219, R178, 0x7771, RZ ;  /* 0x00007771b2db7816 */ /* 0x000fe600000000ff */
[----:B------:R4:W-:Y:S01]  /*8b80*/  MUFU.EX2 R197, R10 ;  /* 0x0000000a00c57308 */ /* 0x0009e20000000800 */
[----:B--2---:R-:W-:Y:S01]  /*8b90*/  FFMA.FTZ R175, R8, UR4, -R6 ;  /* 0x0000000408af7c23 */ /* 0x004fe20008010806 */
[----:B------:R-:W-:Y:S01]  /*8ba0*/  LOP3.LUT R8, R179, 0xffff, RZ, 0xc0, !PT ;  /* 0x0000ffffb3087812 */ /* 0x000fe200078ec0ff */
[----:B------:R-:W-:Y:S01]  /*8bb0*/  FFMA.FTZ R178, R15, UR4, -R4 ;  /* 0x000000040fb27c23 */ /* 0x000fe20008010804 */
[----:B------:R-:W-:Y:S01]  /*8bc0*/  PRMT R222, R176, 0x7771, RZ ;  /* 0x00007771b0de7816 */ /* 0x000fe200000000ff */
[--C-:B------:R-:W-:Y:S01]  /*8bd0*/  FFMA.FTZ R18, R18, UR4, -R137.reuse ;  /* 0x0000000412127c23 */ /* 0x100fe20008010889 */
[----:B------:R-:W-:Y:S01]  /*8be0*/  ISETP.LE.U32.AND P3, PT, R8, UR12, PT ;  /* 0x0000000c08007c0c */ /* 0x000fe2000bf63070 */
[----:B------:R-:W-:Y:S03]  /*8bf0*/  FFMA.FTZ R8, R5, UR4, -R138 ;  /* 0x0000000405087c23 */ /* 0x000fe6000801088a */
[----:B------:R2:W-:Y:S01]  /*8c00*/  MUFU.EX2 R198, R175 ;  /* 0x000000af00c67308 */ /* 0x0005e20000000800 */
[----:B------:R-:W-:Y:S01]  /*8c10*/  LOP3.LUT R5, R139, 0xff, RZ, 0xc0, !PT ;  /* 0x000000ff8b057812 */ /* 0x000fe200078ec0ff */
[--C-:B------:R-:W-:Y:S01]  /*8c20*/  FFMA.FTZ R187, R22, UR4, -R137.reuse ;  /* 0x0000000416bb7c23 */ /* 0x100fe20008010889 */
[----:B------:R-:W-:Y:S01]  /*8c30*/  PRMT R227, R176, 0x7772, RZ ;  /* 0x00007772b0e37816 */ /* 0x000fe200000000ff */
[----:B------:R-:W-:Y:S01]  /*8c40*/  FFMA.FTZ R189, R23, UR4, -R137 ;  /* 0x0000000417bd7c23 */ /* 0x000fe20008010889 */
[C---:B------:R-:W-:Y:S01]  /*8c50*/  ISETP.LE.U32.AND P4, PT, R5.reuse, UR12, PT ;  /* 0x0000000c05007c0c */ /* 0x040fe2000bf83070 */
[----:B------:R-:W-:Y:S01]  /*8c60*/  FFMA.FTZ R190, R26, UR4, -R4 ;  /* 0x000000041abe7c23 */ /* 0x000fe20008010804 */
[----:B------:R-:W-:Y:S03]  /*8c70*/  PRMT R181, R5, 0x5410, R172 ;  /* 0x0000541005b57816 */ /* 0x000fe600000000ac */
[----:B------:R5:W-:Y:S01]  /*8c80*/  MUFU.EX2 R138, R7 ;  /* 0x00000007008a7308 */ /* 0x000be20000000800 */
[----:B----4-:R-:W-:Y:S01]  /*8c90*/  FFMA.FTZ R10, R12, UR4, -R6 ;  /* 0x000000040c0a7c23 */ /* 0x010fe20008010806 */
[----:B------:R-:W-:Y:S01]  /*8ca0*/  PRMT R5, R139, 0x7632, R5 ;  /* 0x000076328b057816 */ /* 0x000fe20000000005 */
[----:B------:R-:W-:Y:S01]  /*8cb0*/  FMUL.FTZ R32, R3, R140 ;  /* 0x0000008c03207220 */ /* 0x000fe20000410000 */
[----:B------:R-:W-:Y:S01]  /*8cc0*/  SHF.R.U32.HI R139, RZ, 0x18, R139 ;  /* 0x00000018ff8b7819 */ /* 0x000fe2000001168b */
[--C-:B------:R-:W-:Y:S01]  /*8cd0*/  FFMA.FTZ R221, R34, UR4, -R137.reuse ;  /* 0x0000000422dd7c23 */ /* 0x100fe20008010889 */
[----:B------:R-:W-:Y:S01]  /*8ce0*/  LOP3.LUT R5, R5, 0xff, RZ, 0xc0, !PT ;  /* 0x000000ff05057812 */ /* 0x000fe200078ec0ff */
[----:B------:R-:W-:Y:S03]  /*8cf0*/  FFMA.FTZ R225, R35, UR4, -R137 ;  /* 0x0000000423e17c23 */ /* 0x000fe60008010889 */
[----:B------:R4:W-:Y:S01]  /*8d00*/  MUFU.EX2 R195, R8 ;  /* 0x0000000800c37308 */ /* 0x0009e20000000800 */
[----:B------:R-:W-:Y:S01]  /*8d10*/  PRMT R223, R176, 0x7773, RZ ;  /* 0x00007773b0df7816 */ /* 0x000fe200000000ff */
[--C-:B--2---:R-:W-:Y:S01]  /*8d20*/  FFMA.FTZ R175, R14, UR4, -R4.reuse ;  /* 0x000000040eaf7c23 */ /* 0x104fe20008010804 */
[----:B------:R-:W-:Y:S01]  /*8d30*/  ISETP.LE.U32.AND P0, PT, R173, UR12, PT ;  /* 0x0000000cad007c0c */ /* 0x000fe2000bf03070 */
[----:B------:R-:W-:Y:S01]  /*8d40*/  FFMA.FTZ R176, R30, UR4, -R4 ;  /* 0x000000041eb07c23 */ /* 0x000fe20008010804 */
[----:B------:R-:W-:Y:S01]  /*8d50*/  PRMT R180, R5, 0x5410, R139 ;  /* 0x0000541005b47816 */ /* 0x000fe2000000008b */
[----:B------:R-:W-:Y:S01]  /*8d60*/  FMUL.FTZ R21, R3, R145 ;  /* 0x0000009103157220 */ /* 0x000fe20000410000 */
[----:B------:R-:W-:Y:S03]  /*8d70*/  ISETP.LE.U32.AND P6, PT, R5, UR12, PT ;  /* 0x0000000c05007c0c */ /* 0x000fe6000bfc3070 */
[----:B------:R-:W-:Y:S01]  /*8d80*/  MUFU.EX2 R193, R9 ;  /* 0x0000000900c17308 */ /* 0x000fe20000000800 */
[----:B-----5:R-:W-:Y:S02]  /*8d90*/  IMAD.U32 R7, RZ, RZ, UR12 ;  /* 0x0000000cff077e24 */ /* 0x020fe4000f8e00ff */
[--C-:B------:R-:W-:Y:S01]  /*8da0*/  FFMA.FTZ R186, R24, UR4, -R6.reuse ;  /* 0x0000000418ba7c23 */ /* 0x100fe20008010806 */
[--C-:B------:R-:W-:Y:S01]  /*8db0*/  FFMA.FTZ R185, R25, UR4, -R6.reuse ;  /* 0x0000000419b97c23 */ /* 0x100fe20008010806 */
[C---:B------:R-:W-:Y:S01]  /*8dc0*/  FMUL.FTZ R4, R3.reuse, R152 ;  /* 0x0000009803047220 */ /* 0x040fe20000410000 */
[----:B------:R-:W-:Y:S01]  /*8dd0*/  FMUL.FTZ R5, R3, R153 ;  /* 0x0000009903057220 */ /* 0x000fe20000410000 */
[----:B------:R-:W-:Y:S01]  /*8de0*/  LOP3.LUT R177, R7, 0xff0000, R177, 0xf8, !PT ;  /* 0x00ff000007b17812 */ /* 0x000fe200078ef8b1 */
[----:B---3--:R-:W-:Y:S02]  /*8df0*/  FMUL.FTZ R7, R132, R155 ;  /* 0x0000009b84077220 */ /* 0x008fe40000410000 */
[----:B------:R-:W2:Y:S01]  /*8e00*/  MUFU.EX2 R2, R2 ;  /* 0x0000000200027308 */ /* 0x000ea20000000800 */
[----:B----4-:R-:W-:Y:S01]  /*8e10*/  FFMA.FTZ R8, R19, UR4, -R137 ;  /* 0x0000000413087c23 */ /* 0x010fe20008010889 */
[----:B------:R-:W-:Y:S01]  /*8e20*/  FFMA.FTZ R137, R13, UR4, -R6 ;  /* 0x000000040d897c23 */ /* 0x000fe20008010806 */
[C---:B------:R-:W-:Y:S01]  /*8e30*/  FMUL.FTZ R16, R3.reuse, R148 ;  /* 0x0000009403107220 */ /* 0x040fe20000410000 */
[C---:B------:R-:W-:Y:S01]  /*8e40*/  FMUL.FTZ R17, R3.reuse, R149 ;  /* 0x0000009503117220 */ /* 0x040fe20000410000 */
        /* <DEDUP_REMOVED lines=11> */
[----:B------:R-:W4:Y:S01]  /*8f00*/  MUFU.EX2 R0, R0 ;  /* 0x0000000000007308 */ /* 0x000f220000000800 */
        /* <DEDUP_REMOVED lines=15> */
[----:B------:R5:W-:Y:S01]  /*9000*/  MUFU.EX2 R141, R10 ;  /* 0x0000000a008d7308 */ /* 0x000be20000000800 */
[C---:B------:R-:W-:Y:S01]  /*9010*/  FMUL.FTZ R129, R3.reuse, R129 ;  /* 0x0000008103817220 */ /* 0x040fe20000410000 */
[----:B-1----:R-:W-:Y:S01]  /*9020*/  FFMA.FTZ R140, R3, R234, R200 ;  /* 0x000000ea038c7223 */ /* 0x002fe200000100c8 */
[--C-:B------:R-:W-:Y:S01]  /*9030*/  FFMA.FTZ R172, R28, UR4, -R6.reuse ;  /* 0x000000041cac7c23 */ /* 0x100fe20008010806 */
[----:B------:R-:W-:Y:S01]  /*9040*/  FFMA.FTZ R173, R29, UR4, -R6 ;  /* 0x000000041dad7c23 */ /* 0x000fe20008010806 */
[C---:B--2---:R-:W-:Y:S01]  /*9050*/  FFMA.FTZ R3, R2.reuse, R226, R198 ;  /* 0x000000e202037223 */ /* 0x044fe200000100c6 */
[C---:B---3--:R-:W-:Y:S01]  /*9060*/  FMUL.FTZ R8, R2.reuse, R168 ;  /* 0x000000a802087220 */ /* 0x048fe20000410000 */
        /* <DEDUP_REMOVED lines=32> */
[C---:B------:R-:W-:Y:S01]  /*9270*/  FFMA.FTZ R2, R0.reuse, R224, R197 ;  /* 0x000000e000027223 */ /* 0x040fe200000100c5 */
[C---:B-----5:R-:W-:Y:S01]  /*9280*/  FMUL.FTZ R10, R0.reuse, R170 ;  /* 0x000000aa000a7220 */ /* 0x060fe20000410000 */
        /* <DEDUP_REMOVED lines=31> */
[----:B------:R1:W2:Y:S01]  /*9480*/  MUFU.EX2 R144, R18 ;  /* 0x0000001200907308 */ /* 0x0002a20000000800 */
[--C-:B------:R-:W-:Y:S01]  /*9490*/  FADD.FTZ R149, R183, R2.reuse ;  /* 0x00000002b7957221 */ /* 0x100fe20000010000 */
[----:B------:R-:W-:Y:S01]  /*94a0*/  FMUL.FTZ R19, R132, R151 ;  /* 0x0000009784137220 */ /* 0x000fe20000410000 */
[----:B------:R-:W-:Y:S01]  /*94b0*/  PRMT R2, R0, 0x7632, R2 ;  /* 0x0000763200027816 */ /* 0x000fe20000000002 */
[----:B------:R-:W-:Y:S02]  /*94c0*/  @!P4 HFMA2.BF16_V2 R229, -RZ.H0_H0, RZ.H0_H0, -R0.H0_H0 ;  /* 0x200000ffffe5c231 */ /* 0x000fe40000340900 */
[C---:B------:R-:W-:Y:S01]  /*94d0*/  FMUL.FTZ R6, R132.reuse, R154 ;  /* 0x0000009a84067220 */ /* 0x040fe20000410000 */
[C---:B------:R-:W-:Y:S01]  /*94e0*/  FMUL.FTZ R22, R132.reuse, R146 ;  /* 0x0000009284167220 */ /* 0x040fe20000410000 */
[C---:B------:R-:W-:Y:S01]  /*94f0*/  FMUL.FTZ R23, R132.reuse, R147 ;  /* 0x0000009384177220 */ /* 0x040fe20000410000 */
[----:B------:R-:W-:Y:S01]  /*9500*/  @!P0 HFMA2.BF16_V2 R218, -RZ.H0_H0, RZ.H0_H0, -R2.H0_H0 ;  /* 0x200000ffffda8231 */ /* 0x000fe20000340902 */
[----:B------:R-:W-:Y:S01]  /*9510*/  @!P4 STL.S16 [R1+0xc], R229 ;  /* 0x00000ce50100c387 */ /* 0x000fe20000100600 */
[----:B------:R3:W4:Y:S01]  /*9520*/  MUFU.EX2 R154, R137 ;  /* 0x00000089009a7308 */ /* 0x0007220000000800 */
[C---:B------:R-:W-:Y:S01]  /*9530*/  FMUL.FTZ R34, R132.reuse, R142 ;  /* 0x0000008e84227220 */ /* 0x040fe20000410000 */
[C---:B------:R-:W-:Y:S01]  /*9540*/  FMUL.FTZ R35, R132.reuse, R143 ;  /* 0x0000008f84237220 */ /* 0x040fe20000410000 */
[----:B------:R5:W-:Y:S01]  /*9550*/  @!P0 STL.S16 [R1+0x8], R218 ;  /* 0x000008da01008387 */ /* 0x000be20000100600 */
[C---:B------:R-:W-:Y:S01]  /*9560*/  FMUL.FTZ R38, R132.reuse, R38 ;  /* 0x0000002684267220 */ /* 0x040fe20000410000 */
[C---:B------:R-:W-:Y:S01]  /*9570*/  FMUL.FTZ R39, R132.reuse, R39 ;  /* 0x0000002784277220 */ /* 0x040fe20000410000 */
[C---:B------:R-:W-:Y:S01]  /*9580*/  FMUL.FTZ R50, R132.reuse, R50 ;  /* 0x0000003284327220 */ /* 0x040fe20000410000 */
[----:B------:R-:W5:Y:S01]  /*9590*/  LDL.LU R151, [R1+0x44] ;  /* 0x0000440001977983 */ /* 0x000f620000300800 */
[C---:B-1----:R-:W-:Y:S01]  /*95a0*/  FMUL.FTZ R18, R132.reuse, R150 ;  /* 0x0000009684127220 */ /* 0x042fe20000410000 */
[C---:B------:R-:W-:Y:S01]  /*95b0*/  FMUL.FTZ R51, R132.reuse, R51 ;  /* 0x0000003384337220 */ /* 0x040fe20000410000 */
[C---:B------:R-:W-:Y:S01]  /*95c0*/  FMUL.FTZ R54, R132.reuse, R54 ;  /* 0x0000003684367220 */ /* 0x040fe20000410000 */
[----:B------:R-:W5:Y:S01]  /*95d0*/  LDL.LU R150, [R1+0x48] ;  /* 0x0000480001967983 */ /* 0x000f620000300800 */
[C---:B------:R-:W-:Y:S01]  /*95e0*/  FMUL.FTZ R55, R132.reuse, R55 ;  /* 0x0000003784377220 */ /* 0x040fe20000410000 */
[C---:B------:R-:W-:Y:S01]  /*95f0*/  FMUL.FTZ R66, R132.reuse, R66 ;  /* 0x0000004284427220 */ /* 0x040fe20000410000 */
[C---:B------:R-:W-:Y:S01]  /*9600*/  FMUL.FTZ R67, R132.reuse, R67 ;  /* 0x0000004384437220 */ /* 0x040fe20000410000 */
[----:B------:R-:W5:Y:S01]  /*9610*/  LDL R171, [R1+0x60] ;  /* 0x0000600001ab7983 */ /* 0x000f620000100800 */
        /* <DEDUP_REMOVED lines=16> */
[----:B------:R-:W-:Y:S01]  /*9720*/  FFMA.FTZ R132, R132, R235, R199 ;  /* 0x000000eb84847223 */ /* 0x000fe200000100c7 */
[C---:B---3--:R-:W-:Y:S01]  /*9730*/  F2FP.BF16.F32.PACK_AB R137, R138.reuse, R199 ;  /* 0x000000c78a89723e */ /* 0x048fe200000010ff */
[----:B------:R1:W-:Y:S01]  /*9740*/  MUFU.EX2 R167, R178 ;  /* 0x000000b200a77308 */ /* 0x0003e20000000800 */
[----:B------:R-:W-:Y:S01]  /*9750*/  FADD.FTZ R148, R193, R3 ;  /* 0x00000003c1947221 */ /* 0x000fe20000010000 */
[----:B------:R-:W-:Y:S01]  /*9760*/  FADD.FTZ R138, R138, R132 ;  /* 0x000000848a8a7221 */ /* 0x000fe20000010000 */
[----:B--2---:R-:W-:Y:S01]  /*9770*/  F2FP.BF16.F32.PACK_AB R160, R155, R144 ;  /* 0x000000909ba0723e */ /* 0x004fe200000010ff */
[----:B------:R-:W-:Y:S01]  /*9780*/  FADD.FTZ R140, R195, R140 ;  /* 0x0000008cc38c7221 */ /* 0x000fe20000010000 */
[----:B------:R-:W-:Y:S01]  /*9790*/  FADD.FTZ R148, R141, R148 ;  /* 0x000000948d947221 */ /* 0x000fe20000010000 */
[----:B------:R-:W-:Y:S01]  /*97a0*/  FADD.FTZ R138, R144, R138 ;  /* 0x0000008a908a7221 */ /* 0x000fe20000010000 */
[----:B----4-:R-:W-:Y:S01]  /*97b0*/  F2FP.BF16.F32.PACK_AB R163, R154, R141 ;  /* 0x0000008d9aa3723e */ /* 0x010fe200000010ff */
[----:B------:R-:W-:Y:S01]  /*97c0*/  FADD.FTZ R3, R196, R140 ;  /* 0x0000008cc4037221 */ /* 0x000fe20000010000 */
[----:B------:R-:W-:Y:S01]  /*97d0*/  FADD.FTZ R154, R154, R148 ;  /* 0x000000949a9a7221 */ /* 0x000fe20000010000 */
[----:B------:R-:W-:Y:S01]  /*97e0*/  FADD.FTZ R155, R155, R138 ;  /* 0x0000008a9b9b7221 */ /* 0x000fe20000010000 */
[----:B------:R-:W-:Y:S01]  /*97f0*/  LOP3.LUT R138, R174, 0xff, RZ, 0xc0, !PT ;  /* 0x000000ffae8a7812 */ /* 0x000fe200078ec0ff */
[----:B------:R-:W-:Y:S01]  /*9800*/  FADD.FTZ R153, R194, R3 ;  /* 0x00000003c2997221 */ /* 0x000fe20000010000 */
[--C-:B------:R-:W-:Y:S01]  /*9810*/  HSET2.LE.AND R140, R181, R177.reuse, PT ;  /* 0x000000b1b58c7233 */ /* 0x100fe20003803000 */
[----:B------:R-:W2:Y:S01]  /*9820*/  MUFU.EX2 R166, R175 ;  /* 0x000000af00a67308 */ /* 0x000ea20000000800 */
[----:B------:R-:W-:Y:S01]  /*9830*/  PRMT R148, R138, 0x5410, R179 ;  /* 0x000054108a947816 */ /* 0x000fe200000000b3 */
[----:B------:R-:W3:Y:S01]  /*9840*/  LDSM.16.MT88.4 R144, [R205+0xa000] ;  /* 0x00a00000cd90783b */ /* 0x000ee20000004200 */
[----:B------:R-:W-:Y:S01]  /*9850*/  PRMT R181, R218, 0x7610, R181 ;  /* 0x00007610dab57816 */ /* 0x000fe200000000b5 */
[----:B------:R-:W-:Y:S01]  /*9860*/  VIADD R200, R205, 0xa040 ;  /* 0x0000a040cdc87836 */ /* 0x000fe20000000000 */
[----:B------:R-:W-:Y:S01]  /*9870*/  PRMT R141, R229, 0x7610, R141 ;  /* 0x00007610e58d7816 */ /* 0x000fe2000000008d */
[----:B-----5:R-:W-:Y:S01]  /*9880*/  IMAD.U32 R218, RZ, RZ, UR28 ;  /* 0x0000001cffda7e24 */ /* 0x020fe2000f8e00ff */
[----:B------:R-:W-:Y:S03]  /*9890*/  PRMT R3, R0, 0x5410, R2 ;  /* 0x0000541000037816 */ /* 0x000fe60000000002 */
[----:B------:R-:W-:Y:S01]  /*98a0*/  MUFU.EX2 R170, R182 ;  /* 0x000000b600aa7308 */ /* 0x000fe20000000800 */
[----:B------:R-:W-:Y:S01]  /*98b0*/  @!P0 PRMT R2, R181, 0x5410, RZ ;  /* 0x00005410b5028816 */ /* 0x000fe200000000ff */
[----:B------:R4:W5:Y:S01]  /*98c0*/  LDL.S16 R179, [R1+0x40] ;  /* 0x0000400001b37983 */ /* 0x0009620000100600 */
[----:B------:R-:W-:Y:S02]  /*98d0*/  @!P4 PRMT R0, R141, 0x5410, RZ ;  /* 0x000054108d00c816 */ /* 0x000fe400000000ff */
[--C-:B------:R-:W-:Y:S01]  /*98e0*/  HSET2.LE.AND R141, R180, R177.reuse, PT ;  /* 0x000000b1b48d7233 */ /* 0x100fe20003803000 */
[----:B-1----:R4:W4:Y:S01]  /*98f0*/  LDL.S16 R178, [R1+0x3c] ;  /* 0x00003c0001b27983 */ /* 0x0029220000100600 */
[----:B------:R-:W-:Y:S02]  /*9900*/  F2FP.BF16.F32.PACK_AB R157, R183, R197 ;  /* 0x000000c5b79d723e */ /* 0x000fe400000010ff */
[----:B------:R-:W-:Y:S01]  /*9910*/  LOP3.LUT R183, R203, 0xff, RZ, 0xc0, !PT ;  /* 0x000000ffcbb77812 */ /* 0x000fe200078ec0ff */
[----:B------:R1:W4:Y:S01]  /*9920*/  LDL.S16 R181, [R1+0x38] ;  /* 0x0000380001b57983 */ /* 0x0003220000100600 */
[----:B------:R-:W-:Y:S02]  /*9930*/  PRMT R132, R137, 0x7632, R132 ;  /* 0x0000763289847816 */ /* 0x000fe40000000084 */
[----:B------:R-:W-:Y:S01]  /*9940*/  F2FP.BF16.F32.PACK_AB R159, R194, R196 ;  /* 0x000000c4c29f723e */ /* 0x000fe200000010ff */
[----:B------:R1:W4:Y:S01]  /*9950*/  LDL.S16 R180, [R1+0x34] ;  /* 0x0000340001b47983 */ /* 0x0003220000100600 */
[----:B------:R-:W-:Y:S02]  /*9960*/  LOP3.LUT R140, R3, R140, RZ, 0xc0, !PT ;  /* 0x0000008c038c7212 */ /* 0x000fe400078ec0ff */
[----:B------:R-:W-:Y:S02]  /*9970*/  PRMT R142, R183, 0x5410, R219 ;  /* 0x00005410b78e7816 */ /* 0x000fe400000000db */
[----:B------:R-:W-:Y:S02]  /*9980*/  PRMT R143, R192, 0x5410, R228 ;  /* 0x00005410c08f7816 */ /* 0x000fe400000000e4 */
[----:B------:R-:W-:Y:S02]  /*9990*/  PRMT R3, R137, 0x5410, R132 ;  /* 0x0000541089037816 */ /* 0x000fe40000000084 */
[----:B------:R-:W-:Y:S02]  /*99a0*/  PRMT R161, R159, 0x7632, R161 ;  /* 0x000076329fa17816 */ /* 0x000fe400000000a1 */
[----:B------:R-:W-:Y:S02]  /*99b0*/  LOP3.LUT R141, R3, R141, RZ, 0xc0, !PT ;  /* 0x0000008d038d7212 */ /* 0x000fe400078ec0ff */
[--C-:B------:R-:W-:Y:S02]  /*99c0*/  HSET2.LE.AND R142, R142, R177.reuse, PT ;  /* 0x000000b18e8e7233 */ /* 0x100fe40003803000 */
[----:B------:R-:W-:Y:S02]  /*99d0*/  LOP3.LUT R143, R143, 0xff00ff, RZ, 0xc0, !PT ;  /* 0x00ff00ff8f8f7812 */ /* 0x000fe400078ec0ff */
[----:B------:R-:W-:Y:S02]  /*99e0*/  PRMT R3, R159, 0x5410, R161 ;  /* 0x000054109f037816 */ /* 0x000fe400000000a1 */
[C---:B------:R-:W-:Y:S02]  /*99f0*/  PRMT R162, R160.reuse, 0x7632, R162 ;  /* 0x00007632a0a27816 */ /* 0x040fe400000000a2 */
[----:B------:R-:W-:Y:S02]  /*9a00*/  LOP3.LUT R142, R3, R142, RZ, 0xc0, !PT ;  /* 0x0000008e038e7212 */ /* 0x000fe400078ec0ff */
[--C-:B------:R-:W-:Y:S02]  /*9a10*/  HSET2.LE.AND R143, R143, R177.reuse, PT ;  /* 0x000000b18f8f7233 */ /* 0x100fe40003803000 */
[----:B------:R-:W-:Y:S02]  /*9a20*/  PRMT R3, R160, 0x5410, R162 ;  /* 0x00005410a0037816 */ /* 0x000fe400000000a2 */
[----:B------:R-:W-:Y:S02]  /*9a30*/  F2FP.BF16.F32.PACK_AB R156, R193, R198 ;  /* 0x000000c6c19c723e */ /* 0x000fe400000010ff */
[----:B------:R-:W-:Y:S01]  /*9a40*/  LOP3.LUT R143, R3, R143, RZ, 0xc0, !PT ;  /* 0x0000008f038f7212 */ /* 0x000fe200078ec0ff */
[----:B--2---:R-:W-:Y:S01]  /*9a50*/  FADD.FTZ R3, R166, R149 ;  /* 0x00000095a6037221 */ /* 0x004fe20000010000 */
[----:B------:R-:W-:Y:S01]  /*9a60*/  ISETP.LE.U32.AND P5, PT, R139, UR12, PT ;  /* 0x0000000c8b007c0c */ /* 0x000fe2000bfa3070 */
[----:B------:R-:W-:Y:S01]  /*9a70*/  LDSM.16.MT88.4 R196, [R208+0xb800] ;  /* 0x00b80000d0c4783b */ /* 0x000fe20000004200 */
[----:B------:R-:W-:Y:S02]  /*9a80*/  PRMT R152, R174, 0x7632, R152 ;  /* 0x00007632ae987816 */ /* 0x000fe40000000098 */
[----:B------:R-:W-:Y:S01]  /*9a90*/  PRMT R139, R156, 0x7632, R139 ;  /* 0x000076329c8b7816 */ /* 0x000fe2000000008b */
[-C--:B---3--:R-:W-:Y:S05]  /*9aa0*/  HMMA.16816.F32.BF16 R4, R140, R144.reuse, R4 ;  /* 0x000000908c04723c */ /* 0x088fea0000041804 */
[C---:B------:R-:W-:Y:S01]  /*9ab0*/  F2FP.BF16.F32.PACK_AB R166, R167.reuse, R166 ;  /* 0x000000a6a7a6723e */ /* 0x040fe200000010ff */
[----:B------:R-:W-:Y:S01]  /*9ac0*/  FADD.FTZ R167, R167, R3 ;  /* 0x00000003a7a77221 */ /* 0x000fe20000010000 */
[----:B------:R-:W-:Y:S02]  /*9ad0*/  LOP3.LUT R152, R152, 0xff, RZ, 0xc0, !PT ;  /* 0x000000ff98987812 */ /* 0x000fe400078ec0ff */
[----:B------:R-:W-:Y:S02]  /*9ae0*/  SHF.R.U32.HI R174, RZ, 0x18, R174 ;  /* 0x00000018ffae7819 */ /* 0x000fe400000116ae */
[--C-:B------:R-:W-:Y:S02]  /*9af0*/  HSET2.LE.AND R148, R148, R177.reuse, PT ;  /* 0x000000b194947233 */ /* 0x100fe40003803000 */
[----:B------:R-:W-:Y:S02]  /*9b00*/  PRMT R3, R156, 0x5410, R139 ;  /* 0x000054109c037816 */ /* 0x000fe4000000008b */
[----:B------:R-:W-:Y:S02]  /*9b10*/  PRMT R149, R152, 0x5410, R174 ;  /* 0x0000541098957816 */ /* 0x000fe400000000ae */
[----:B------:R-:W-:Y:S02]  /*9b20*/  LOP3.LUT R148, R3, R148, RZ, 0xc0, !PT ;  /* 0x0000009403947212 */ /* 0x000fe400078ec0ff */
[----:B------:R-:W-:Y:S01]  /*9b30*/  LOP3.LUT R175, R204, 0xff, RZ, 0xc0, !PT ;  /* 0x000000ffccaf7812 */ /* 0x000fe200078ec0ff */
[----:B------:R-:W2:Y:S01]  /*9b40*/  MUFU.EX2 R3, R184 ;  /* 0x000000b800037308 */ /* 0x000ea20000000800 */
[----:B------:R-:W-:Y:S02]  /*9b50*/  PRMT R158, R157, 0x7632, R158 ;  /* 0x000076329d9e7816 */ /* 0x000fe4000000009e */
[--C-:B------:R-:W-:Y:S02]  /*9b60*/  HSET2.LE.AND R149, R149, R177.reuse, PT ;  /* 0x000000b195957233 */ /* 0x100fe40003803000 */
[----:B------:R-:W-:Y:S02]  /*9b70*/  PRMT R164, R163, 0x7632, R164 ;  /* 0x00007632a3a47816 */ /* 0x000fe400000000a4 */
[----:B------:R-:W-:Y:S02]  /*9b80*/  PRMT R165, R166, 0x7632, R165 ;  /* 0x00007632a6a57816 */ /* 0x000fe400000000a5 */
[----:B------:R-:W-:Y:S02]  /*9b90*/  ISETP.GT.U32.AND P4, PT, R192, UR12, PT ;  /* 0x0000000cc0007c0c */ /* 0x000fe4000bf84070 */
[----:B--2---:R-:W-:Y:S01]  /*9ba0*/  F2FP.BF16.F32.PACK_AB R182, R3, R170 ;  /* 0x000000aa03b6723e */ /* 0x004fe200000010ff */
[----:B------:R-:W-:Y:S01]  /*9bb0*/  IMAD.MOV.U32 R169, RZ, RZ, R151 ;  /* 0x000000ffffa97224 */ /* 0x000fe200078e0097 */
[----:B------:R-:W-:Y:S01]  /*9bc0*/  PRMT R151, R227, 0x5410, R223 ;  /* 0x00005410e3977816 */ /* 0x000fe200000000df */
[----:B------:R-:W-:Y:S01]  /*9bd0*/  IMAD.MOV.U32 R168, RZ, RZ, R150 ;  /* 0x000000ffffa87224 */ /* 0x000fe200078e0096 */
[----:B------:R-:W-:Y:S02]  /*9be0*/  PRMT R150, R175, 0x5410, R222 ;  /* 0x00005410af967816 */ /* 0x000fe400000000de */
[----:B------:R-:W-:Y:S01]  /*9bf0*/  LOP3.LUT R151, R151, 0xff00ff, RZ, 0xc0, !PT ;  /* 0x00ff00ff97977812 */ /* 0x000fe200078ec0ff */
[----:B------:R-:W-:Y:S01]  /*9c00*/  @P1 VIADD R200, R171, 0xffffffc0 ;  /* 0xffffffc0abc81836 */ /* 0x000fe20000000000 */
[----:B------:R2:W-:Y:S01]  /*9c10*/  STG.E.U16 desc[UR24][R168.64+-0x40], R0 ;  /* 0xffffc000a8007986 */ /* 0x0005e2000c101518 */
[--C-:B------:R-:W-:Y:S01]  /*9c20*/  HSET2.LE.AND R150, R150, R177.reuse, PT ;  /* 0x000000b196967233 */ /* 0x100fe20003803000 */
[----:B------:R-:W-:Y:S01]  /*9c30*/  MUFU.EX2 R171, R189 ;  /* 0x000000bd00ab7308 */ /* 0x000fe20000000800 */
[----:B------:R-:W-:Y:S01]  /*9c40*/  HSET2.LE.AND R151, R151, R177, PT ;  /* 0x000000b197977233 */ /* 0x000fe20003803000 */
[----:B------:R3:W-:Y:S01]  /*9c50*/  STG.E.U16 desc[UR24][R168.64+-0x3e], R2 ;  /* 0xffffc202a8007986 */ /* 0x0007e2000c101518 */
[----:B------:R-:W-:Y:S01]  /*9c60*/  IMAD.IADD R204, R206, 0x1, R200 ;  /* 0x00000001cecc7824 */ /* 0x000fe200078e02c8 */
[----:B--2---:R-:W-:Y:S04]  /*9c70*/  PRMT R0, R157, 0x5410, R158 ;  /* 0x000054109d007816 */ /* 0x004fe8000000009e */
[----:B------:R-:W-:Y:S02]  /*9c80*/  LOP3.LUT R149, R0, R149, RZ, 0xc0, !PT ;  /* 0x0000009500957212 */ /* 0x000fe400078ec0ff */
[----:B---3--:R-:W2:Y:S01]  /*9c90*/  MUFU.EX2 R2, R187 ;  /* 0x000000bb00027308 */ /* 0x008ea20000000800 */
[----:B------:R-:W-:Y:S04]  /*9ca0*/  PRMT R0, R163, 0x5410, R164 ;  /* 0x00005410a3007816 */ /* 0x000fe800000000a4 */
[----:B------:R-:W-:Y:S01]  /*9cb0*/  LOP3.LUT R150, R0, R150, RZ, 0xc0, !PT ;  /* 0x0000009600967212 */ /* 0x000fe200078ec0ff */
[----:B------:R-:W-:Y:S04]  /*9cc0*/  FADD.FTZ R0, R170, R153 ;  /* 0x00000099aa007221 */ /* 0x000fe80000010000 */
[----:B------:R-:W3:Y:S01]  /*9cd0*/  MUFU.EX2 R153, R186 ;  /* 0x000000ba00997308 */ /* 0x000ee20000000800 */
[----:B------:R-:W-:Y:S01]  /*9ce0*/  FADD.FTZ R184, R3, R0 ;  /* 0x0000000003b87221 */ /* 0x000fe20000010000 */
[----:B------:R-:W-:Y:S01]  /*9cf0*/  PRMT R0, R166, 0x5410, R165 ;  /* 0x00005410a6007816 */ /* 0x000fe200000000a5 */
[----:B-----5:R-:W-:Y:S02]  /*9d00*/  @!P6 HFMA2.BF16_V2 R179, -RZ.H0_H0, RZ.H0_H0, -R137.H0_H0 ;  /* 0x200000ffffb3e231 */ /* 0x020fe40000340989 */
[----:B----4-:R-:W-:Y:S01]  /*9d10*/  @!P5 HFMA2.BF16_V2 R178, -RZ.H0_H0, RZ.H0_H0, -R132.H0_H0 ;  /* 0x200000ffffb2d231 */ /* 0x010fe20000340984 */
[----:B------:R-:W-:Y:S04]  /*9d20*/  LOP3.LUT R151, R0, R151, RZ, 0xc0, !PT ;  /* 0x0000009700977212 */ /* 0x000fe800078ec0ff */
[----:B------:R4:W5:Y:S01]  /*9d30*/  MUFU.EX2 R170, R185 ;  /* 0x000000b900aa7308 */ /* 0x0009620000000800 */
[----:B------:R1:W-:Y:S01]  /*9d40*/  @!P6 STL.S16 [R1+0x40], R179 ;  /* 0x000040b30100e387 */ /* 0x0003e20000100600 */
[----:B--2---:R-:W-:Y:S01]  /*9d50*/  FADD.FTZ R3, R2, R155 ;  /* 0x0000009b02037221 */ /* 0x004fe20000010000 */
[C---:B------:R-:W-:Y:S02]  /*9d60*/  F2FP.BF16.F32.PACK_AB R2, R171.reuse, R2 ;  /* 0x00000002ab02723e */ /* 0x040fe400000010ff */
[----:B------:R2:W-:Y:S01]  /*9d70*/  @!P5 STL.S16 [R1+0x3c], R178 ;  /* 0x00003cb20100d387 */ /* 0x0005e20000100600 */
[C---:B------:R-:W-:Y:S03]  /*9d80*/  HMMA.16816.F32.BF16 R8, R148.reuse, R144, R8 ;  /* 0x000000909408723c */ /* 0x040fe60000041808 */
[----:B------:R1:W2:Y:S01]  /*9d90*/  LDL.S16 R192, [R1+0x28] ;  /* 0x0000280001c07983 */ /* 0x0002a20000100600 */
[----:B------:R-:W-:Y:S01]  /*9da0*/  FADD.FTZ R189, R171, R3 ;  /* 0x00000003abbd7221 */ /* 0x000fe20000010000 */
[----:B---3--:R-:W-:Y:S01]  /*9db0*/  FADD.FTZ R0, R153, R154 ;  /* 0x0000009a99007221 */ /* 0x008fe20000010000 */
[----:B------:R-:W-:Y:S02]  /*9dc0*/  @!P3 HFMA2.BF16_V2 R180, -RZ.H0_H0, RZ.H0_H0, -R139.H0_H0 ;  /* 0x200000ffffb4b231 */ /* 0x000fe4000034098b */
[----:B------:R-:W-:Y:S01]  /*9dd0*/  IMAD.U32 R171, RZ, RZ, UR28 ;  /* 0x0000001cffab7e24 */ /* 0x000fe2000f8e00ff */
[-C--:B------:R-:W-:Y:S03]  /*9de0*/  HMMA.16816.F32.BF16 R12, R148, R146.reuse, R12 ;  /* 0x00000092940c723c */ /* 0x080fe6000004180c */
[----:B----4-:R-:W-:Y:S01]  /*9df0*/  PRMT R185, R180, 0x7610, R185 ;  /* 0x00007610b4b97816 */ /* 0x010fe200000000b9 */
[C---:B-----5:R-:W-:Y:S01]  /*9e00*/  FADD.FTZ R226, R170.reuse, R0 ;  /* 0x00000000aae27221 */ /* 0x060fe20000010000 */
[----:B------:R-:W-:Y:S02]  /*9e10*/  F2FP.BF16.F32.PACK_AB R3, R170, R153 ;  /* 0x00000099aa03723e */ /* 0x000fe400000010ff */
[----:B------:R-:W-:Y:S01]  /*9e20*/  LEA R170, P0, R171, R168, 0x1 ;  /* 0x000000a8abaa7211 */ /* 0x000fe200078008ff */
[C---:B------:R-:W-:Y:S01]  /*9e30*/  HMMA.16816.F32.BF16 R16, R140.reuse, R146, R16 ;  /* 0x000000928c10723c */ /* 0x040fe20000041810 */
[----:B------:R-:W3:Y:S01]  /*9e40*/  LDSM.16.MT88.4 R144, [R208+0xa000] ;  /* 0x00a00000d090783b */ /* 0x000ee20000004200 */
[----:B------:R-:W-:Y:S02]  /*9e50*/  MOV R0, UR28 ;  /* 0x0000001c00007c02 */ /* 0x000fe40008000f00 */
[----:B------:R-:W-:Y:S02]  /*9e60*/  PRMT R153, R179, 0x7610, R153 ;  /* 0x00007610b3997816 */ /* 0x000fe40000000099 */
[----:B------:R-:W-:Y:S02]  /*9e70*/  LEA.HI.X.SX32 R171, R0, R169, 0x1, P0 ;  /* 0x000000a900ab7211 */ /* 0x000fe400000f0eff */
[----:B------:R-:W-:Y:S01]  /*9e80*/  PRMT R0, R178, 0x7610, R0 ;  /* 0x00007610b2007816 */ /* 0x000fe20000000000 */
[----:B-1----:R1:W4:Y:S01]  /*9e90*/  LDL.S16 R179, [R1+0x30] ;  /* 0x0000300001b37983 */ /* 0x0023220000100600 */
[----:B------:R-:W-:Y:S02]  /*9ea0*/  ISETP.LE.U32.AND P0, PT, R138, UR12, PT ;  /* 0x0000000c8a007c0c */ /* 0x000fe4000bf03070 */
[----:B------:R-:W-:Y:S01]  /*9eb0*/  @!P5 PRMT R132, R0, 0x5410, RZ ;  /* 0x000054100084d816 */ /* 0x000fe200000000ff */
[----:B--2---:R1:W2:Y:S01]  /*9ec0*/  LDL.S16 R178, [R1+0x2c] ;  /* 0x00002c0001b27983 */ /* 0x0042a20000100600 */
[----:B------:R-:W-:Y:S01]  /*9ed0*/  @!P3 PRMT R139, R185, 0x5410, RZ ;  /* 0x00005410b98bb816 */ /* 0x000fe200000000ff */
[----:B------:R5:W1:Y:S01]  /*9ee0*/  MUFU.EX2 R138, R190 ;  /* 0x000000be008a7308 */ /* 0x000a620000000800 */
[----:B------:R-:W-:Y:S01]  /*9ef0*/  @!P6 PRMT R137, R153, 0x5410, RZ ;  /* 0x000054109989e816 */ /* 0x000fe200000000ff */
[----:B------:R3:W-:Y:S01]  /*9f00*/  STG.E.U16 desc[UR24][R170.64+-0x3e], R132 ;  /* 0xffffc284aa007986 */ /* 0x0007e2000c101518 */
[----:B------:R-:W-:Y:S02]  /*9f10*/  ISETP.LE.U32.AND P5, PT, R152, UR12, PT ;  /* 0x0000000c98007c0c */ /* 0x000fe4000bfa3070 */
[----:B------:R-:W-:Y:S01]  /*9f20*/  ISETP.LE.U32.AND P6, PT, R174, UR12, PT ;  /* 0x0000000cae007c0c */ /* 0x000fe2000bfc3070 */
[----:B------:R-:W-:Y:S02]  /*9f30*/  LDSM.16.MT88.4 R152, [R204] ;  /* 0x00000000cc98783b */ /* 0x000fe40000004200 */
[----:B------:R-:W-:Y:S06]  /*9f40*/  @!P0 HFMA2.BF16_V2 R181, -RZ.H0_H0, RZ.H0_H0, -R156.H0_H0 ;  /* 0x200000ffffb58231 */ /* 0x000fec000034099c */
[----:B------:R-:W-:Y:S01]  /*9f50*/  @!P0 STL.S16 [R1+0x38], R181 ;  /* 0x000038b501008387 */ /* 0x000fe20000100600 */
[----:B-----5:R-:W-:Y:S03]  /*9f60*/  PRMT R190, R181, 0x7610, R190 ;  /* 0x00007610b5be7816 */ /* 0x020fe600000000be */
[----:B------:R5:W-:Y:S01]  /*9f70*/  @!P3 STL.S16 [R1+0x34], R180 ;  /* 0x000034b40100b387 */ /* 0x000be20000100600 */
[----:B-1----:R-:W-:Y:S01]  /*9f80*/  FADD.FTZ R0, R138, R167 ;  /* 0x000000a78a007221 */ /* 0x002fe20000010000 */
[----:B------:R-:W-:Y:S02]  /*9f90*/  ISETP.GT.U32.AND P3, PT, R219, UR12, PT ;  /* 0x0000000cdb007c0c */ /* 0x000fe4000bf64070 */
[----:B------:R1:W2:Y:S01]  /*9fa0*/  LDL.S16 R185, [R1+0x1c] ;  /* 0x00001c0001b97983 */ /* 0x0002a20000100600 */
[----:B------:R-:W-:Y:S01]  /*9fb0*/  @!P0 PRMT R156, R190, 0x5410, RZ ;  /* 0x00005410be9c8816 */ /* 0x000fe200000000ff */
[-C--:B---3--:R-:W-:Y:S02]  /*9fc0*/  HMMA.16816.F32.BF16 R20, R140, R144.reuse, R20 ;  /* 0x000000908c14723c */ /* 0x088fe40000041814 */
[----:B------:R-:W-:Y:S04]  /*9fd0*/  STG.E.U16 desc[UR24][R170.64+-0x40], R137 ;  /* 0xffffc089aa007986 */ /* 0x000fe8000c101518 */
[----:B------:R1:W3:Y:S02]  /*9fe0*/  LDL.S16 R132, [R1+0x20] ;  /* 0x0000200001847983 */ /* 0x0002e40000100600 */
[C---:B------:R-:W-:Y:S08]  /*9ff0*/  HMMA.16816.F32.BF16 R24, R148.reuse, R144, R24 ;  /* 0x000000909418723c */ /* 0x040ff00000041818 */
[-C--:B------:R-:W-:Y:S03]  /*a000*/  HMMA.16816.F32.BF16 R28, R148, R146.reuse, R28 ;  /* 0x00000092941c723c */ /* 0x080fe6000004181c */
[----:B-----5:R-:W-:Y:S05]  /*a010*/  IMAD.WIDE R180, R231, 0x70, R170 ;  /* 0x00000070e7b47825 */ /* 0x020fea00078e02aa */
[C---:B------:R-:W-:Y:S01]  /*a020*/  HMMA.16816.F32.BF16 R32, R140.reuse, R146, R32 ;  /* 0x000000928c20723c */ /* 0x040fe20000041820 */
[----:B------:R-:W5:Y:S03]  /*a030*/  LDSM.16.MT88.4 R144, [R200] ;  /* 0x00000000c890783b */ /* 0x000f660000004200 */
[----:B------:R-:W-:Y:S05]  /*a040*/  LEA R218, P0, R218, R180, 0x1 ;  /* 0x000000b4dada7211 */ /* 0x000fea00078008ff */
[----:B------:R-:W-:Y:S04]  /*a050*/  STG.E.U16 desc[UR24][R180.64+-0x40], R156 ;  /* 0xffffc09cb4007986 */ /* 0x000fe8000c101518 */
[----:B------:R1:W-:Y:S02]  /*a060*/  STG.E.U16 desc[UR24][R180.64+-0x3e], R139 ;  /* 0xffffc28bb4007986 */ /* 0x0003e4000c101518 */
[----:B-1----:R-:W-:Y:S01]  /*a070*/  PRMT R139, R3, 0x7632, R139 ;  /* 0x00007632038b7816 */ /* 0x002fe2000000008b */
[-C--:B-----5:R-:W-:Y:S08]  /*a080*/  HMMA.16816.F32.BF16 R36, R140, R144.reuse, R36 ;  /* 0x000000908c24723c */ /* 0x0a0ff00000041824 */
[C---:B------:R-:W-:Y:S01]  /*a090*/  HMMA.16816.F32.BF16 R40, R148.reuse, R144, R40 ;  /* 0x000000909428723c */ /* 0x040fe20000041828 */
[----:B------:R1:W5:Y:S07]  /*a0a0*/  MUFU.EX2 R144, R191 ;  /* 0x000000bf00907308 */ /* 0x00036e0000000800 */
[-C--:B------:R-:W-:Y:S08]  /*a0b0*/  HMMA.16816.F32.BF16 R44, R148, R146.reuse, R44 ;  /* 0x00000092942c723c */ /* 0x080ff0000004182c */
[C---:B------:R-:W-:Y:S01]  /*a0c0*/  HMMA.16816.F32.BF16 R48, R140.reuse, R146, R48 ;  /* 0x000000928c30723c */ /* 0x040fe20000041830 */
[----:B-1----:R1:W3:Y:S03]  /*a0d0*/  LDL.S16 R191, [R1+0x24] ;  /* 0x0000240001bf7983 */ /* 0x0022e60000100600 */
[C---:B-----5:R-:W-:Y:S01]  /*a0e0*/  FADD.FTZ R224, R144.reuse, R0 ;  /* 0x0000000090e07221 */ /* 0x060fe20000010000 */
[----:B------:R-:W-:Y:S01]  /*a0f0*/  IMAD.U32 R0, RZ, RZ, UR28 ;  /* 0x0000001cff007e24 */ /* 0x000fe2000f8e00ff */
[----:B------:R-:W-:Y:S02]  /*a100*/  F2FP.BF16.F32.PACK_AB R138, R144, R138 ;  /* 0x0000008a908a723e */ /* 0x000fe400000010ff */
[-C--:B------:R-:W-:Y:S01]  /*a110*/  HMMA.16816.F32.BF16 R52, R140, R152.reuse, R52 ;  /* 0x000000988c34723c */ /* 0x080fe20000041834 */
[----:B------:R-:W5:Y:S02]  /*a120*/  LDSM.16.MT88.4 R144, [R205+0xb000] ;  /* 0x00b00000cd90783b */ /* 0x000f640000004200 */
[----:B------:R-:W-:Y:S02]  /*a130*/  LEA.HI.X.SX32 R219, R0, R181, 0x1, P0 ;  /* 0x000000b500db7211 */ /* 0x000fe400000f0eff */
[----:B------:R-:W-:Y:S02]  /*a140*/  ISETP.LE.U32.AND P0, PT, R183, UR12, PT ;  /* 0x0000000cb7007c0c */ /* 0x000fe4000bf03070 */
[----:B------:R-:W-:Y:S01]  /*a150*/  PRMT R137, R138, 0x7632, R137 ;  /* 0x000076328a897816 */ /* 0x000fe20000000089 */
[C---:B------:R-:W-:Y:S08]  /*a160*/  HMMA.16816.F32.BF16 R56, R148.reuse, R152, R56 ;  /* 0x000000989438723c */ /* 0x040ff00000041838 */
[-C--:B------:R-:W-:Y:S08]  /*a170*/  HMMA.16816.F32.BF16 R60, R148, R154.reuse, R60 ;  /* 0x0000009a943c723c */ /* 0x080ff0000004183c */
[C---:B------:R-:W-:Y:S01]  /*a180*/  HMMA.16816.F32.BF16 R64, R140.reuse, R154, R64 ;  /* 0x0000009a8c40723c */ /* 0x040fe20000041840 */
[----:B------:R-:W1:Y:S07]  /*a190*/  LDSM.16.MT88.4 R152, [R208+0xb000] ;  /* 0x00b00000d098783b */ /* 0x000e6e0000004200 */
[-C--:B-----5:R-:W-:Y:S08]  /*a1a0*/  HMMA.16816.F32.BF16 R68, R140, R144.reuse, R68 ;  /* 0x000000908c44723c */ /* 0x0a0ff00000041844 */
[C---:B------:R-:W-:Y:S08]  /*a1b0*/  HMMA.16816.F32.BF16 R72, R148.reuse, R144, R72 ;  /* 0x000000909448723c */ /* 0x040ff00000041848 */
[-C--:B------:R-:W-:Y:S08]  /*a1c0*/  HMMA.16816.F32.BF16 R76, R148, R146.reuse, R76 ;  /* 0x00000092944c723c */ /* 0x080ff0000004184c */
[C---:B------:R-:W-:Y:S08]  /*a1d0*/  HMMA.16816.F32.BF16 R80, R140.reuse, R146, R80 ;  /* 0x000000928c50723c */ /* 0x040ff00000041850 */
[-C--:B-1----:R-:W-:Y:S08]  /*a1e0*/  HMMA.16816.F32.BF16 R84, R140, R152.reuse, R84 ;  /* 0x000000988c54723c */ /* 0x082ff00000041854 */
[C---:B------:R-:W-:Y:S04]  /*a1f0*/  HMMA.16816.F32.BF16 R88, R148.reuse, R152, R88 ;  /* 0x000000989458723c */ /* 0x040fe80000041858 */
[----:B------:R-:W-:Y:S04]  /*a200*/  PRMT R152, R182, 0x7610, R152 ;  /* 0x00007610b6987816 */ /* 0x000fe80000000098 */
[-C--:B------:R-:W-:Y:S08]  /*a210*/  HMMA.16816.F32.BF16 R92, R148, R154.reuse, R92 ;  /* 0x0000009a945c723c */ /* 0x080ff0000004185c */
[C---:B------:R-:W-:Y:S04]  /*a220*/  HMMA.16816.F32.BF16 R96, R140.reuse, R154, R96 ;  /* 0x0000009a8c60723c */ /* 0x040fe80000041860 */
[----:B------:R-:W-:Y:S05]  /*a230*/  @!P0 HFMA2.BF16_V2 R192, -RZ.H0_H0, RZ.H0_H0, -R159.H0_H0 ;  /* 0x200000ffffc08231 */ /* 0x000fea000034099f */
[----:B------:R-:W-:Y:S04]  /*a240*/  PRMT R183, R192, 0x7610, R183 ;  /* 0x00007610c0b77816 */ /* 0x000fe800000000b7 */
[----:B------:R-:W-:Y:S01]  /*a250*/  @!P0 PRMT R159, R183, 0x5410, RZ ;  /* 0x00005410b79f8816 */ /* 0x000fe200000000ff */
[----:B----4-:R-:W-:Y:S02]  /*a260*/  @!P5 HFMA2.BF16_V2 R179, -RZ.H0_H0, RZ.H0_H0, -R157.H0_H0 ;  /* 0x200000ffffb3d231 */ /* 0x010fe4000034099d */
[----:B--2---:R-:W-:Y:S03]  /*a270*/  @!P6 HFMA2.BF16_V2 R178, -RZ.H0_H0, RZ.H0_H0, -R158.H0_H0 ;  /* 0x200000ffffb2e231 */ /* 0x004fe6000034099e */
[----:B------:R-:W-:Y:S01]  /*a280*/  @!P5 STL.S16 [R1+0x30], R179 ;  /* 0x000030b30100d387 */ /* 0x000fe20000100600 */
[----:B------:R-:W-:Y:S03]  /*a290*/  PRMT R0, R179, 0x7610, R0 ;  /* 0x00007610b3007816 */ /* 0x000fe60000000000 */
[----:B------:R1:W-:Y:S01]  /*a2a0*/  @!P6 STL.S16 [R1+0x2c], R178 ;  /* 0x00002cb20100e387 */ /* 0x0003e20000100600 */
[----:B------:R-:W-:Y:S02]  /*a2b0*/  @!P5 PRMT R157, R0, 0x5410, RZ ;  /* 0x00005410009dd816 */ /* 0x000fe400000000ff */
[----:B------:R-:W-:Y:S01]  /*a2c0*/  PRMT R186, R178, 0x7610, R186 ;  /* 0x00007610b2ba7816 */ /* 0x000fe200000000ba */
[----:B------:R4:W2:Y:S01]  /*a2d0*/  LDL.S16 R190, [R1+0x4] ;  /* 0x0000040001be7983 */ /* 0x0008a20000100600 */
[----:B------:R-:W-:Y:S02]  /*a2e0*/  ISETP.GT.U32.AND P5, PT, R228, UR12, PT ;  /* 0x0000000ce4007c0c */ /* 0x000fe4000bfa4070 */
[----:B------:R-:W-:Y:S01]  /*a2f0*/  @!P6 PRMT R158, R186, 0x5410, RZ ;  /* 0x00005410ba9ee816 */ /* 0x000fe200000000ff */
[----:B------:R4:W5:Y:S01]  /*a300*/  LDL.S16 R167, [R1] ;  /* 0x0000000001a77983 */ /* 0x0009620000100600 */
[----:B------:R-:W-:Y:S03]  /*a310*/  ISETP.GT.U32.AND P6, PT, R222, UR12, PT ;  /* 0x0000000cde007c0c */ /* 0x000fe6000bfc4070 */
[----:B------:R-:W-:Y:S01]  /*a320*/  @!P0 STL.S16 [R1+0x28], R192 ;  /* 0x000028c001008387 */ /* 0x000fe20000100600 */
[----:B------:R-:W-:Y:S03]  /*a330*/  ISETP.LE.U32.AND P0, PT, R175, UR12, PT ;  /* 0x0000000caf007c0c */ /* 0x000fe6000bf03070 */
[----:B------:R4:W4:Y:S02]  /*a340*/  LDL.S16 R186, [R1+0x14] ;  /* 0x0000140001ba7983 */ /* 0x0009240000100600 */
[----:B------:R-:W-:Y:S02]  /*a350*/  @P5 HFMA2.BF16_V2 R185, -RZ.H0_H0, RZ.H0_H0, -R162.H0_H0 ;  /* 0x200000ffffb95231 */ /* 0x000fe400003409a2 */
[----:B------:R-:W-:Y:S03]  /*a360*/  STG.E.U16 desc[UR24][R218.64+-0x3e], R158 ;  /* 0xffffc29eda007986 */ /* 0x000fe6000c101518 */
[----:B------:R-:W-:Y:S01]  /*a370*/  PRMT R144, R185, 0x7610, R144 ;  /* 0x00007610b9907816 */ /* 0x000fe20000000090 */
[----:B-1----:R-:W-:Y:S01]  /*a380*/  IMAD.WIDE.U32 R178, R201, -0x2daee0ad, RZ ;  /* 0xd2511f53c9b27825 */ /* 0x002fe200078e00ff */
[----:B------:R-:W-:Y:S03]  /*a390*/  STG.E.U16 desc[UR24][R218.64+-0x40], R157 ;  /* 0xffffc09dda007986 */ /* 0x000fe6000c101518 */
[----:B---3--:R-:W-:Y:S01]  /*a3a0*/  @P4 HFMA2.BF16_V2 R132, -RZ.H0_H0, RZ.H0_H0, -R160.H0_H0 ;  /* 0x200000ffff844231 */ /* 0x008fe200003409a0 */
[----:B------:R-:W-:Y:S01]  /*a3b0*/  @P5 PRMT R162, R144, 0x5410, RZ ;  /* 0x0000541090a25816 */ /* 0x000fe200000000ff */
[----:B------:R1:W-:Y:S01]  /*a3c0*/  STG.E.U16 desc[UR24][R168.64+-0x30], R159 ;  /* 0xffffd09fa8007986 */ /* 0x0003e2000c101518 */
[----:B------:R-:W-:Y:S02]  /*a3d0*/  LOP3.LUT R0, R230, UR8, R179, 0x96, !PT ;  /* 0x00000008e6007c12 */ /* 0x000fe4000f8e96b3 */
[----:B------:R-:W-:Y:S01]  /*a3e0*/  PRMT R145, R132, 0x7610, R145 ;  /* 0x0000761084917816 */ /* 0x000fe20000000091 */
[----:B------:R-:W-:Y:S01]  /*a3f0*/  LDSM.16.MT88.4 R192, [R205+0xb800] ;  /* 0x00b80000cdc0783b */ /* 0x000fe20000004200 */
[----:B------:R-:W-:Y:S02]  /*a400*/  LOP3.LUT R179, R0, 0xffff, RZ, 0xc0, !PT ;  /* 0x0000ffff00b37812 */ /* 0x000fe400078ec0ff */
[----:B------:R-:W-:Y:S02]  /*a410*/  @P4 PRMT R160, R145, 0x5410, RZ ;  /* 0x0000541091a04816 */ /* 0x000fe400000000ff */
[----:B------:R-:W-:Y:S02]  /*a420*/  SHF.R.U32.HI R179, RZ, 0x8, R179 ;  /* 0x00000008ffb37819 */ /* 0x000fe400000116b3 */
[----:B------:R-:W-:Y:S01]  /*a430*/  PRMT R230, R178, 0x7773, RZ ;  /* 0x00007773b2e67816 */ /* 0x000fe200000000ff */
[----:B------:R-:W3:Y:S01]  /*a440*/  LDSM.16.MT88.4 R144, [R200+0x1000] ;  /* 0x00100000c890783b */ /* 0x000ee20000004200 */
[----:B-1----:R-:W-:Y:S01]  /*a450*/  SHF.R.U32.HI R159, RZ, 0x18, R0 ;  /* 0x00000018ff9f7819 */ /* 0x002fe20000011600 */
[-C--:B---3--:R-:W-:Y:S08]  /*a460*/  HMMA.16816.F32.BF16 R100, R140, R144.reuse, R100 ;  /* 0x000000908c64723c */ /* 0x088ff00000041864 */
[C---:B------:R-:W-:Y:S04]  /*a470*/  HMMA.16816.F32.BF16 R104, R148.reuse, R144, R104 ;  /* 0x000000909468723c */ /* 0x040fe80000041868 */
[----:B------:R-:W-:Y:S04]  /*a480*/  IMAD.MOV.U32 R145, RZ, RZ, R178 ;  /* 0x000000ffff917224 */ /* 0x000fe800078e00b2 */
[-C--:B------:R-:W-:Y:S03]  /*a490*/  HMMA.16816.F32.BF16 R108, R148, R146.reuse, R108 ;  /* 0x00000092946c723c */ /* 0x080fe6000004186c */
[----:B------:R-:W-:Y:S05]  /*a4a0*/  LOP3.LUT R145, R145, 0xff, RZ, 0xc0, !PT ;  /* 0x000000ff91917812 */ /* 0x000fea00078ec0ff */
[C---:B------:R-:W-:Y:S04]  /*a4b0*/  HMMA.16816.F32.BF16 R112, R140.reuse, R146, R112 ;  /* 0x000000928c70723c */ /* 0x040fe80000041870 */
[----:B------:R-:W-:Y:S05]  /*a4c0*/  @P3 HFMA2.BF16_V2 R191, -RZ.H0_H0, RZ.H0_H0, -R161.H0_H0 ;  /* 0x200000ffffbf3231 */ /* 0x000fea00003409a1 */
[----:B------:R-:W-:Y:S01]  /*a4d0*/  @P3 STL.S16 [R1+0x24], R191 ;  /* 0x000024bf01003387 */ /* 0x000fe20000100600 */
[----:B------:R-:W-:Y:S03]  /*a4e0*/  PRMT R174, R191, 0x7610, R174 ;  /* 0x00007610bfae7816 */ /* 0x000fe600000000ae */
[----:B------:R1:W-:Y:S01]  /*a4f0*/  @P4 STL.S16 [R1+0x20], R132 ;  /* 0x0000208401004387 */ /* 0x0003e20000100600 */
[----:B------:R-:W-:Y:S01]  /*a500*/  @P3 PRMT R161, R174, 0x5410, RZ ;  /* 0x00005410aea13816 */ /* 0x000fe200000000ff */
[----:B------:R-:W-:Y:S01]  /*a510*/  IMAD.WIDE.U32 R174, R202, -0x2daee0ad, RZ ;  /* 0xd2511f53caae7825 */ /* 0x000fe200078e00ff */
[----:B------:R-:W-:Y:S01]  /*a520*/  ISETP.GT.U32.AND P4, PT, R227, UR12, PT ;  /* 0x0000000ce3007c0c */ /* 0x000fe2000bf84070 */
[----:B------:R3:W-:Y:S01]  /*a530*/  @P5 STL.S16 [R1+0x1c], R185 ;  /* 0x00001cb901005387 */ /* 0x0007e20000100600 */
[----:B------:R-:W-:Y:S02]  /*a540*/  ISETP.GT.U32.AND P5, PT, R223, UR12, PT ;  /* 0x0000000cdf007c0c */ /* 0x000fe4000bfa4070 */
[----:B------:R-:W-:Y:S01]  /*a550*/  LOP3.LUT R158, R232, UR8, R175, 0x96, !PT ;  /* 0x00000008e89e7c12 */ /* 0x000fe2000f8e96af */
[----:B------:R2:W4:Y:S01]  /*a560*/  LDL.S16 R183, [R1+0x18] ;  /* 0x0000180001b77983 */ /* 0x0005220000100600 */
[----:B------:R-:W-:Y:S02]  /*a570*/  LOP3.LUT R175, R0, 0xff, RZ, 0xc0, !PT ;  /* 0x000000ff00af7812 */ /* 0x000fe400078ec0ff */
[----:B------:R-:W-:Y:S01]  /*a580*/  PRMT R144, R158, 0x7632, R144 ;  /* 0x000076329e907816 */ /* 0x000fe20000000090 */
[----:B------:R3:W-:Y:S01]  /*a590*/  STG.E.U16 desc[UR24][R168.64+-0x2e], R161 ;  /* 0xffffd2a1a8007986 */ /* 0x0007e2000c101518 */
[----:B------:R-:W-:Y:S02]  /*a5a0*/  PRMT R229, R174, 0x7772, RZ ;  /* 0x00007772aee57816 */ /* 0x000fe400000000ff */
[----:B------:R-:W-:Y:S01]  /*a5b0*/  LOP3.LUT R144, R144, 0xff, RZ, 0xc0, !PT ;  /* 0x000000ff90907812 */ /* 0x000fe200078ec0ff */
[----:B------:R3:W-:Y:S01]  /*a5c0*/  STG.E.U16 desc[UR24][R170.64+-0x30], R160 ;  /* 0xffffd0a0aa007986 */ /* 0x0007e2000c101518 */
[C---:B------:R-:W-:Y:S02]  /*a5d0*/  PRMT R228, R174.reuse, 0x7773, RZ ;  /* 0x00007773aee47816 */ /* 0x040fe400000000ff */
[----:B------:R-:W-:Y:S01]  /*a5e0*/  PRMT R227, R174, 0x7771, RZ ;  /* 0x00007771aee37816 */ /* 0x000fe200000000ff */
[----:B------:R-:W-:Y:S01]  /*a5f0*/  STG.E.U16 desc[UR24][R170.64+-0x2e], R162 ;  /* 0xffffd2a2aa007986 */ /* 0x000fe2000c101518 */
[----:B-1----:R-:W-:Y:S03]  /*a600*/  LOP3.LUT R132, R179, 0xffff, RZ, 0xc0, !PT ;  /* 0x0000ffffb3847812 */ /* 0x002fe600078ec0ff */
[----:B---3--:R1:W3:Y:S01]  /*a610*/  LDL.S16 R185, [R1+0x10] ;  /* 0x0000100001b97983 */ /* 0x0082e20000100600 */
[----:B------:R-:W-:Y:S02]  /*a620*/  ISETP.LE.U32.AND P3, PT, R132, UR12, PT ;  /* 0x0000000c84007c0c */ /* 0x000fe4000bf63070 */
[----:B------:R-:W-:Y:S02]  /*a630*/  LOP3.LUT R161, R158, 0xff, RZ, 0xc0, !PT ;  /* 0x000000ff9ea17812 */ /* 0x000fe400078ec0ff */
[----:B------:R-:W-:Y:S02]  /*a640*/  PRMT R160, R0, 0x7632, R160 ;  /* 0x0000763200a07816 */ /* 0x000fe400000000a0 */
[----:B------:R-:W-:Y:S02]  /*a650*/  PRMT R0, R2, 0x7632, R0 ;  /* 0x0000763202007816 */ /* 0x000fe40000000000 */
[----:B------:R-:W-:Y:S01]  /*a660*/  LOP3.LUT R160, R160, 0xff, RZ, 0xc0, !PT ;  /* 0x000000ffa0a07812 */ /* 0x000fe200078ec0ff */
[----:B--2---:R-:W-:Y:S02]  /*a670*/  @!P0 HFMA2.BF16_V2 R190, -RZ.H0_H0, RZ.H0_H0, -R163.H0_H0 ;  /* 0x200000ffffbe8231 */ /* 0x004fe400003409a3 */
[----:B-----5:R-:W-:Y:S03]  /*a680*/  @P6 HFMA2.BF16_V2 R167, -RZ.H0_H0, RZ.H0_H0, -R164.H0_H0 ;  /* 0x200000ffffa76231 */ /* 0x020fe600003409a4 */
[----:B------:R-:W-:Y:S01]  /*a690*/  @!P0 STL.S16 [R1+0x4], R190 ;  /* 0x000004be01008387 */ /* 0x000fe20000100600 */
[----:B------:R-:W-:Y:S03]  /*a6a0*/  PRMT R132, R190, 0x7610, R132 ;  /* 0x00007610be847816 */ /* 0x000fe60000000084 */
[----:B------:R2:W-:Y:S01]  /*a6b0*/  @P6 STL.S16 [R1], R167 ;  /* 0x000000a701006387 */ /* 0x0005e20000100600 */
[----:B------:R-:W-:Y:S02]  /*a6c0*/  PRMT R187, R167, 0x7610, R187 ;  /* 0x00007610a7bb7816 */ /* 0x000fe400000000bb */
[----:B------:R-:W-:Y:S01]  /*a6d0*/  @!P0 PRMT R163, R132, 0x5410, RZ ;  /* 0x0000541084a38816 */ /* 0x000fe200000000ff */
[----:B----4-:R-:W-:Y:S01]  /*a6e0*/  @P4 HFMA2.BF16_V2 R186, -RZ.H0_H0, RZ.H0_H0, -R166.H0_H0 ;  /* 0x200000ffffba4231 */ /* 0x010fe200003409a6 */
[----:B------:R-:W-:Y:S02]  /*a6f0*/  @P6 PRMT R164, R187, 0x5410, RZ ;  /* 0x00005410bba46816 */ /* 0x000fe400000000ff */
[----:B------:R-:W-:Y:S01]  /*a700*/  ISETP.LE.U32.AND P0, PT, R175, UR12, PT ;  /* 0x0000000caf007c0c */ /* 0x000fe2000bf03070 */
[----:B------:R4:W-:Y:S01]  /*a710*/  STG.E.U16 desc[UR24][R180.64+-0x30], R163 ;  /* 0xffffd0a3b4007986 */ /* 0x0009e2000c101518 */
[----:B------:R-:W-:Y:S03]  /*a720*/  PRMT R157, R186, 0x7610, R157 ;  /* 0x00007610ba9d7816 */ /* 0x000fe6000000009d */
[----:B------:R5:W-:Y:S01]  /*a730*/  STG.E.U16 desc[UR24][R180.64+-0x2e], R164 ;  /* 0xffffd2a4b4007986 */ /* 0x000be2000c101518 */
[----:B------:R-:W-:Y:S03]  /*a740*/  @P4 PRMT R166, R157, 0x5410, RZ ;  /* 0x000054109da64816 */ /* 0x000fe600000000ff */
[----:B------:R-:W-:Y:S01]  /*a750*/  @P4 STL.S16 [R1+0x14], R186 ;  /* 0x000014ba01004387 */ /* 0x000fe20000100600 */
[----:B------:R-:W-:Y:S02]  /*a760*/  ISETP.LE.U32.AND P4, PT, R159, UR12, PT ;  /* 0x0000000c9f007c0c */ /* 0x000fe4000bf83070 */
[----:B------:R-:W-:Y:S01]  /*a770*/  PRMT R159, R160, 0x5410, R159 ;  /* 0x00005410a09f7816 */ /* 0x000fe2000000009f */
[----:B------:R1:W-:Y:S01]  /*a780*/  STG.E.U16 desc[UR24][R218.64+-0x30], R166 ;  /* 0xffffd0a6da007986 */ /* 0x0003e2000c101518 */
[----:B--2---:R-:W-:Y:S04]  /*a790*/  LOP3.LUT R167, R158, 0xffff, RZ, 0xc0, !PT ;  /* 0x0000ffff9ea77812 */ /* 0x004fe800078ec0ff */
[----:B------:R-:W-:Y:S05]  /*a7a0*/  SHF.R.U32.HI R167, RZ, 0x8, R167 ;  /* 0x00000008ffa77819 */ /* 0x000fea00000116a7 */
[----:B------:R-:W-:Y:S01]  /*a7b0*/  @!P4 HFMA2.BF16_V2 R246, -RZ.H0_H0, RZ.H0_H0, -R0.H0_H0 ;  /* 0x200000fffff6c231 */ /* 0x000fe20000340900 */
[----:B------:R-:W-:Y:S01]  /*a7c0*/  LOP3.LUT R132, R167, 0xffff, RZ, 0xc0, !PT ;  /* 0x0000ffffa7847812 */ /* 0x000fe200078ec0ff */
[C---:B----4-:R-:W-:Y:S03]  /*a7d0*/  IMAD.WIDE R162, R231.reuse, -0x70, R180 ;  /* 0xffffff90e7a27825 */ /* 0x050fe600078e02b4 */
[----:B------:R-:W-:Y:S02]  /*a7e0*/  ISETP.LE.U32.AND P6, PT, R132, UR12, PT ;  /* 0x0000000c84007c0c */ /* 0x000fe4000bfc3070 */
[----:B------:R-:W-:Y:S01]  /*a7f0*/  PRMT R132, R182, 0x7632, R132 ;  /* 0x00007632b6847816 */ /* 0x000fe20000000084 */
[----:B-----5:R-:W-:Y:S01]  /*a800*/  MUFU.EX2 R164, R209 ;  /* 0x000000d100a47308 */ /* 0x020fe20000000800 */
[----:B------:R-:W-:Y:S04]  /*a810*/  IMAD.WIDE R222, R231, 0x70, R162 ;  /* 0x00000070e7de7825 */ /* 0x000fe800078e02a2 */
[----:B------:R-:W-:Y:S01]  /*a820*/  @!P3 HFMA2.BF16_V2 R248, -RZ.H0_H0, RZ.H0_H0, -R132.H0_H0 ;  /* 0x200000fffff8b231 */ /* 0x000fe20000340984 */
[----:B------:R-:W-:Y:S04]  /*a830*/  PRMT R157, R152, 0x5410, R132 ;  /* 0x00005410989d7816 */ /* 0x000fe80000000084 */
[----:B-1----:R-:W1:Y:S01]  /*a840*/  MUFU.EX2 R166, R210 ;  /* 0x000000d200a67308 */ /* 0x002e620000000800 */
[----:B------:R-:W-:Y:S01]  /*a850*/  @!P3 PRMT R132, R248, 0x5410, RZ ;  /* 0x00005410f884b816 */ /* 0x000fe200000000ff */
[----:B------:R-:W-:Y:S08]  /*a860*/  @!P6 HFMA2.BF16_V2 R244, -RZ.H0_H0, RZ.H0_H0, -R139.H0_H0 ;  /* 0x200000fffff4e231 */ /* 0x000ff0000034098b */
[----:B------:R2:W-:Y:S10]  /*a870*/  MUFU.EX2 R209, R173 ;  /* 0x000000ad00d17308 */ /* 0x0005f40000000800 */
[----:B------:R-:W-:Y:S01]  /*a880*/  MUFU.EX2 R210, R188 ;  /* 0x000000bc00d27308 */ /* 0x000fe20000000800 */
[----:B--2---:R-:W-:Y:S01]  /*a890*/  HSET2.LE.AND R173, R159, R177, PT ;  /* 0x000000b19fad7233 */ /* 0x004fe20003803000 */
[----:B------:R-:W-:Y:S05]  /*a8a0*/  @!P0 HFMA2.BF16_V2 R183, -RZ.H0_H0, RZ.H0_H0, -R152.H0_H0 ;  /* 0x200000ffffb78231 */ /* 0x000fea0000340998 */
[----:B------:R-:W-:Y:S04]  /*a8b0*/  PRMT R153, R183, 0x7610, R153 ;  /* 0x00007610b7997816 */ /* 0x000fe80000000099 */
[----:B------:R-:W-:Y:S01]  /*a8c0*/  @!P0 PRMT R152, R153, 0x5410, RZ ;  /* 0x0000541099988816 */ /* 0x000fe200000000ff */
[----:B---3--:R-:W-:Y:S05]  /*a8d0*/  @P5 HFMA2.BF16_V2 R185, -RZ.H0_H0, RZ.H0_H0, -R165.H0_H0 ;  /* 0x200000ffffb95231 */ /* 0x008fea00003409a5 */
[----:B------:R-:W-:Y:S01]  /*a8e0*/  PRMT R156, R185, 0x7610, R156 ;  /* 0x00007610b99c7816 */ /* 0x000fe2000000009c */
[----:B------:R-:W-:Y:S03]  /*a8f0*/  @P5 STL.S16 [R1+0x10], R185 ;  /* 0x000010b901005387 */ /* 0x000fe60000100600 */
[----:B------:R-:W-:Y:S01]  /*a900*/  @P5 PRMT R165, R156, 0x5410, RZ ;  /* 0x000054109ca55816 */ /* 0x000fe200000000ff */
[----:B------:R-:W-:Y:S01]  /*a910*/  @!P0 STL.S16 [R1+0x18], R183 ;  /* 0x000018b701008387 */ /* 0x000fe20000100600 */
[----:B------:R-:W-:Y:S02]  /*a920*/  ISETP.LE.U32.AND P5, PT, R160, UR12, PT ;  /* 0x0000000ca0007c0c */ /* 0x000fe4000bfa3070 */
[C---:B------:R-:W-:Y:S01]  /*a930*/  ISETP.LE.U32.AND P0, PT, R161.reuse, UR12, PT ;  /* 0x0000000ca1007c0c */ /* 0x040fe2000bf03070 */
[----:B------:R2:W-:Y:S01]  /*a940*/  STG.E.U16 desc[UR24][R218.64+-0x2e], R165 ;  /* 0xffffd2a5da007986 */ /* 0x0005e2000c101518 */
[----:B------:R-:W-:Y:S02]  /*a950*/  PRMT R156, R2, 0x5410, R0 ;  /* 0x00005410029c7816 */ /* 0x000fe40000000000 */
[----:B------:R-:W-:Y:S01]  /*a960*/  @!P4 PRMT R0, R246, 0x5410, RZ ;  /* 0x00005410f600c816 */ /* 0x000fe200000000ff */
[----:B------:R3:W-:Y:S01]  /*a970*/  STG.E.U16 desc[UR24][R168.64+-0x1e], R132 ;  /* 0xffffe284a8007986 */ /* 0x0007e2000c101518 */
[----:B------:R-:W-:Y:S02]  /*a980*/  ISETP.LE.U32.AND P4, PT, R144, UR12, PT ;  /* 0x0000000c90007c0c */ /* 0x000fe4000bf83070 */
[----:B------:R-:W-:Y:S01]  /*a990*/  PRMT R161, R161, 0x5410, R167 ;  /* 0x00005410a1a17816 */ /* 0x000fe200000000a7 */
[----:B------:R-:W-:Y:S01]  /*a9a0*/  STG.E.U16 desc[UR24][R168.64+-0x20], R152 ;  /* 0xffffe098a8007986 */ /* 0x000fe2000c101518 */
[----:B------:R-:W-:Y:S01]  /*a9b0*/  LOP3.LUT R173, R156, R173, RZ, 0xc0, !PT ;  /* 0x000000ad9cad7212 */ /* 0x000fe200078ec0ff */
[----:B------:R-:W-:Y:S02]  /*a9c0*/  @!P5 HFMA2.BF16_V2 R247, -RZ.H0_H0, RZ.H0_H0, -R2.H0_H0 ;  /* 0x200000fffff7d231 */ /* 0x000fe40000340902 */
[----:B------:R-:W-:Y:S01]  /*a9d0*/  STG.E.U16 desc[UR24][R162.64+-0x1e], R0 ;  /* 0xffffe200a2007986 */ /* 0x000fe2000c101518 */
[----:B------:R-:W-:Y:S02]  /*a9e0*/  @!P0 HFMA2.BF16_V2 R245, -RZ.H0_H0, RZ.H0_H0, -R3.H0_H0 ;  /* 0x200000fffff58231 */ /* 0x000fe40000340903 */
[----:B------:R-:W-:Y:S01]  /*a9f0*/  @!P5 PRMT R2, R247, 0x5410, RZ ;  /* 0x00005410f702d816 */ /* 0x000fe200000000ff */
[----:B------:R-:W4:Y:S01]  /*aa00*/  LDSM.16.MT88.4 R152, [R204+0x1000] ;  /* 0x00100000cc98783b */ /* 0x000f220000004200 */
[----:B------:R-:W-:Y:S01]  /*aa10*/  ISETP.LE.U32.AND P5, PT, R145, UR12, PT ;  /* 0x0000000c91007c0c */ /* 0x000fe2000bfa3070 */
[----:B------:R-:W-:Y:S06]  /*aa20*/  @!P4 HFMA2.BF16_V2 R251, -RZ.H0_H0, RZ.H0_H0, -R138.H0_H0 ;  /* 0x200000fffffbc231 */ /* 0x000fec000034098a */
[----:B------:R1:W-:Y:S01]  /*aa30*/  STG.E.U16 desc[UR24][R162.64+-0x20], R2 ;  /* 0xffffe002a2007986 */ /* 0x0003e2000c101518 */
[----:B--2---:R2:W-:Y:S03]  /*aa40*/  MUFU.EX2 R165, R225 ;  /* 0x000000e100a57308 */ /* 0x0045e60000000800 */
[----:B------:R-:W-:Y:S01]  /*aa50*/  LDSM.16.MT88.4 R180, [R208+0xa800] ;  /* 0x00a80000d0b4783b */ /* 0x000fe20000004200 */
[----:B---3--:R-:W-:Y:S02]  /*aa60*/  SHF.R.U32.HI R132, RZ, 0x18, R158 ;  /* 0x00000018ff847819 */ /* 0x008fe4000001169e */
[----:B------:R-:W-:Y:S02]  /*aa70*/  PRMT R158, R3, 0x5410, R139 ;  /* 0x00005410039e7816 */ /* 0x000fe4000000008b */
[----:B------:R-:W-:Y:S02]  /*aa80*/  @!P6 PRMT R139, R244, 0x5410, RZ ;  /* 0x00005410f48be816 */ /* 0x000fe400000000ff */
[----:B------:R-:W-:Y:S02]  /*aa90*/  @!P0 PRMT R3, R245, 0x5410, RZ ;  /* 0x00005410f5038816 */ /* 0x000fe400000000ff */
[----:B------:R-:W-:Y:S01]  /*aaa0*/  ISETP.LE.U32.AND P3, PT, R132, UR12, PT ;  /* 0x0000000c84007c0c */ /* 0x000fe2000bf63070 */
[----:B------:R3:W-:Y:S01]  /*aab0*/  STG.E.U16 desc[UR24][R222.64+-0x1e], R139 ;  /* 0xffffe28bde007986 */ /* 0x0007e2000c101518 */
[----:B------:R-:W-:Y:S03]  /*aac0*/  PRMT R132, R144, 0x5410, R132 ;  /* 0x0000541090847816 */ /* 0x000fe60000000084 */
[----:B------:R5:W-:Y:S01]  /*aad0*/  STG.E.U16 desc[UR24][R222.64+-0x20], R3 ;  /* 0xffffe003de007986 */ /* 0x000be2000c101518 */
[----:B--2---:R-:W-:Y:S04]  /*aae0*/  PRMT R225, R178, 0x7772, RZ ;  /* 0x00007772b2e17816 */ /* 0x004fe800000000ff */
[----:B------:R-:W-:Y:S02]  /*aaf0*/  ISETP.GT.U32.AND P6, PT, R225, UR12, PT ;  /* 0x0000000ce1007c0c */ /* 0x000fe4000bfc4070 */
[----:B-1----:R-:W-:Y:S01]  /*ab00*/  F2FP.BF16.F32.PACK_AB R2, R166, R164 ;  /* 0x000000a4a602723e */ /* 0x002fe200000010ff */
[----:B------:R-:W-:Y:S01]  /*ab10*/  @!P3 HFMA2.BF16_V2 R250, -RZ.H0_H0, RZ.H0_H0, -R137.H0_H0 ;  /* 0x200000fffffab231 */ /* 0x000fe20000340989 */
[----:B------:R-:W-:Y:S01]  /*ab20*/  PRMT R162, R178, 0x7771, RZ ;  /* 0x00007771b2a27816 */ /* 0x000fe200000000ff */
[----:B------:R-:W1:Y:S01]  /*ab30*/  MUFU.EX2 R163, R221 ;  /* 0x000000dd00a37308 */ /* 0x000e620000000800 */
[----:B------:R-:W-:Y:S01]  /*ab40*/  PRMT R0, R2, 0x7632, R0 ;  /* 0x0000763202007816 */ /* 0x000fe20000000000 */
[-C--:B----4-:R-:W-:Y:S03]  /*ab50*/  HMMA.16816.F32.BF16 R116, R140, R152.reuse, R116 ;  /* 0x000000988c74723c */ /* 0x090fe60000041874 */
[----:B------:R-:W-:Y:S01]  /*ab60*/  @!P5 HFMA2.BF16_V2 R252, -RZ.H0_H0, RZ.H0_H0, -R2.H0_H0 ;  /* 0x200000fffffcd231 */ /* 0x000fe20000340902 */
[----:B------:R-:W-:Y:S04]  /*ab70*/  ISETP.GT.U32.AND P0, PT, R162, UR12, PT ;  /* 0x0000000ca2007c0c */ /* 0x000fe8000bf04070 */
[C---:B------:R-:W-:Y:S04]  /*ab80*/  HMMA.16816.F32.BF16 R120, R148.reuse, R152, R120 ;  /* 0x000000989478723c */ /* 0x040fe80000041878 */
[----:B---3--:R-:W-:Y:S01]  /*ab90*/  PRMT R139, R138, 0x5410, R137 ;  /* 0x000054108a8b7816 */ /* 0x008fe20000000089 */
[----:B------:R-:W-:Y:S01]  /*aba0*/  FADD.FTZ R152, R164, R184 ;  /* 0x000000b8a4987221 */ /* 0x000fe20000010000 */
[----:B------:R-:W-:Y:S01]  /*abb0*/  @!P3 PRMT R137, R250, 0x5410, RZ ;  /* 0x00005410fa89b816 */ /* 0x000fe200000000ff */
[----:B------:R-:W-:Y:S01]  /*abc0*/  LDSM.16.MT88.4 R184, [R200+0x800] ;  /* 0x00080000c8b8783b */ /* 0x000fe20000004200 */
[-C--:B------:R-:W-:Y:S03]  /*abd0*/  HMMA.16816.F32.BF16 R124, R148, R154.reuse, R124 ;  /* 0x0000009a947c723c */ /* 0x080fe6000004187c */
[----:B------:R-:W-:Y:S01]  /*abe0*/  @!P4 PRMT R138, R251, 0x5410, RZ ;  /* 0x00005410fb8ac816 */ /* 0x000fe200000000ff */
[----:B------:R-:W-:Y:S01]  /*abf0*/  @P0 HFMA2.BF16_V2 R249, -RZ.H0_H0, RZ.H0_H0, -R0.H0_H0 ;  /* 0x200000fffff90231 */ /* 0x000fe20000340900 */
[----:B-----5:R-:W-:Y:S01]  /*ac00*/  PRMT R3, R2, 0x5410, R0 ;  /* 0x0000541002037816 */ /* 0x020fe20000000000 */
[----:B-1----:R-:W-:Y:S01]  /*ac10*/  FADD.FTZ R153, R163, R189 ;  /* 0x000000bda3997221 */ /* 0x002fe20000010000 */
[----:B------:R1:W-:Y:S01]  /*ac20*/  STG.E.U16 desc[UR24][R218.64+-0x1e], R137 ;  /* 0xffffe289da007986 */ /* 0x0003e2000c101518 */
[----:B------:R-:W-:Y:S03]  /*ac30*/  HMMA.16816.F32.BF16 R128, R140, R154, R128 ;  /* 0x0000009a8c80723c */ /* 0x000fe60000041880 */
[----:B------:R2:W-:Y:S01]  /*ac40*/  STG.E.U16 desc[UR24][R218.64+-0x20], R138 ;  /* 0xffffe08ada007986 */ /* 0x0005e2000c101518 */
[----:B------:R-:W-:Y:S01]  /*ac50*/  @!P5 PRMT R2, R252, 0x5410, RZ ;  /* 0x00005410fc02d816 */ /* 0x000fe200000000ff */
[----:B------:R-:W-:Y:S01]  /*ac60*/  FADD.FTZ R234, R166, R152 ;  /* 0x00000098a6ea7221 */ /* 0x000fe20000010000 */
[----:B------:R-:W-:Y:S01]  /*ac70*/  @P0 PRMT R0, R249, 0x5410, RZ ;  /* 0x00005410f9000816 */ /* 0x000fe200000000ff */
[----:B------:R-:W-:Y:S01]  /*ac80*/  FADD.FTZ R235, R165, R153 ;  /* 0x00000099a5eb7221 */ /* 0x000fe20000010000 */
[----:B------:R-:W-:Y:S01]  /*ac90*/  LDSM.16.MT88.4 R188, [R204+0x800] ;  /* 0x00080000ccbc783b */ /* 0x000fe20000004200 */
[----:B------:R-:W-:Y:S02]  /*aca0*/  ISETP.GT.U32.AND P4, PT, R227, UR12, PT ;  /* 0x0000000ce3007c0c */ /* 0x000fe4000bf84070 */
[----:B------:R-:W-:Y:S05]  /*acb0*/  ISETP.GT.U32.AND P0, PT, R228, UR12, PT ;  /* 0x0000000ce4007c0c */ /* 0x000fea000bf04070 */
[----:B------:R3:W-:Y:S04]  /*acc0*/  STG.E.U16 desc[UR24][R168.64+-0x10], R2 ;  /* 0xfffff002a8007986 */ /* 0x0007e8000c101518 */
[----:B------:R4:W-:Y:S04]  /*acd0*/  STG.E.U16 desc[UR24][R168.64+-0xe], R0 ;  /* 0xfffff200a8007986 */ /* 0x0009e8000c101518 */
[----:B------:R-:W-:Y:S01]  /*ace0*/  LDSM.16.MT88.4 R200, [R200+0x1800] ;  /* 0x00180000c8c8783b */ /* 0x000fe20000004200 */
[----:B-1----:R-:W-:Y:S01]  /*acf0*/  IADD3 R137, P3, PT, R168, -0x40, RZ ;  /* 0xffffffc0a8897810 */ /* 0x002fe20007f7e0ff */
[----:B--2---:R-:W-:Y:S01]  /*ad00*/  IMAD.MOV.U32 R138, RZ, RZ, R174 ;  /* 0x000000ffff8a7224 */ /* 0x004fe200078e00ae */
[----:B------:R-:W-:Y:S05]  /*ad10*/  PRMT R174, R145, 0x5410, R162 ;  /* 0x0000541091ae7816 */ /* 0x000fea00000000a2 */
[----:B------:R1:W-:Y:S01]  /*ad20*/  STL [R1+0x48], R137 ;  /* 0x0000488901007387 */ /* 0x0003e20000100800 */
[----:B------:R-:W-:Y:S03]  /*ad30*/  LOP3.LUT R221, R138, 0xff, RZ, 0xc0, !PT ;  /* 0x000000ff8add7812 */ /* 0x000fe600078ec0ff */
[----:B------:R-:W2:Y:S01]  /*ad40*/  LDSM.16.MT88.4 R144, [R205+0xa800] ;  /* 0x00a80000cd90783b */ /* 0x000ea20000004200 */
[----:B------:R5:W5:Y:S01]  /*ad50*/  MUFU.EX2 R138, R176 ;  /* 0x000000b0008a7308 */ /* 0x000b620000000800 */
[--C-:B------:R-:W-:Y:S02]  /*ad60*/  HSET2.LE.AND R174, R174, R177.reuse, PT ;  /* 0x000000b1aeae7233 */ /* 0x100fe40003803000 */
[C---:B------:R-:W-:Y:S02]  /*ad70*/  PRMT R178, R221.reuse, 0x5410, R227 ;  /* 0x00005410ddb27816 */ /* 0x040fe400000000e3 */
[----:B------:R-:W-:Y:S02]  /*ad80*/  ISETP.LE.U32.AND P5, PT, R221, UR12, PT ;  /* 0x0000000cdd007c0c */ /* 0x000fe4000bfa3070 */
[----:B---3--:R-:W-:Y:S02]  /*ad90*/  IADD3.X R2, PT, PT, R169, -0x1, RZ, P3, !PT ;  /* 0xffffffffa9027810 */ /* 0x008fe40001ffe4ff */
[--C-:B------:R-:W-:Y:S02]  /*ada0*/  HSET2.LE.AND R178, R178, R177.reuse, PT ;  /* 0x000000b1b2b27233 */ /* 0x100fe40003803000 */
[----:B----4-:R-:W-:Y:S01]  /*adb0*/  PRMT R0, R225, 0x5410, R230 ;  /* 0x00005410e1007816 */ /* 0x010fe200000000e6 */
[----:B------:R3:W-:Y:S01]  /*adc0*/  STL [R1+0x44], R2 ;  /* 0x0000440201007387 */ /* 0x0007e20000100800 */
[----:B------:R-:W-:Y:S02]  /*add0*/  LOP3.LUT R174, R3, R174, RZ, 0xc0, !PT ;  /* 0x000000ae03ae7212 */ /* 0x000fe400078ec0ff */
[----:B------:R-:W-:Y:S02]  /*ade0*/  LOP3.LUT R0, R0, 0xff00ff, RZ, 0xc0, !PT ;  /* 0x00ff00ff00007812 */ /* 0x000fe400078ec0ff */
[----:B-----5:R-:W-:Y:S01]  /*adf0*/  HSET2.LE.AND R176, R161, R177, PT ;  /* 0x000000b1a1b07233 */ /* 0x020fe20003803000 */
[----:B------:R-:W-:Y:S01]  /*ae00*/  FADD.FTZ R224, R138, R224 ;  /* 0x000000e08ae07221 */ /* 0x000fe20000010000 */
[C---:B------:R-:W-:Y:S01]  /*ae10*/  F2FP.BF16.F32.PACK_AB R3, R210.reuse, R138 ;  /* 0x0000008ad203723e */ /* 0x040fe200000010ff */
[----:B-1----:R-:W1:Y:S01]  /*ae20*/  MUFU.EX2 R137, R172 ;  /* 0x000000ac00897308 */ /* 0x002e620000000800 */
[----:B------:R-:W-:Y:S01]  /*ae30*/  ISETP.GT.U32.AND P3, PT, R229, UR12, PT ;  /* 0x0000000ce5007c0c */ /* 0x000fe2000bf64070 */
[----:B------:R-:W-:Y:S01]  /*ae40*/  FADD.FTZ R224, R210, R224 ;  /* 0x000000e0d2e07221 */ /* 0x000fe20000010000 */
[----:B------:R-:W-:Y:S01]  /*ae50*/  LOP3.LUT R176, R158, R176, RZ, 0xc0, !PT ;  /* 0x000000b09eb07212 */ /* 0x000fe200078ec0ff */
[--C-:B------:R-:W-:Y:S10]  /*ae60*/  @P0 HFMA2.BF16_V2 R239, -RZ.H0_H0, RZ.H0_H0, -R3.reuse.H1_H1 ;  /* 0x200000ffffef0231 */ /* 0x100ff40000360903 */
[----:B------:R-:W-:Y:S01]  /*ae70*/  @P3 HFMA2.BF16_V2 R240, -RZ.H0_H0, RZ.H0_H0, -R3.H0_H0 ;  /* 0x200000fffff03231 */ /* 0x000fe20000340903 */
[----:B---3--:R-:W-:Y:S01]  /*ae80*/  PRMT R2, R175, 0x5410, R179 ;  /* 0x00005410af027816 */ /* 0x008fe200000000b3 */
[----:B-1----:R-:W-:Y:S01]  /*ae90*/  FADD.FTZ R226, R137, R226 ;  /* 0x000000e289e27221 */ /* 0x002fe20000010000 */
[----:B------:R-:W-:Y:S02]  /*aea0*/  PRMT R179, R229, 0x5410, R228 ;  /* 0x00005410e5b37816 */ /* 0x000fe400000000e4 */
[--C-:B------:R-:W-:Y:S01]  /*aeb0*/  HSET2.LE.AND R175, R0, R177.reuse, PT ;  /* 0x000000b100af7233 */ /* 0x100fe20003803000 */
[----:B------:R-:W-:Y:S01]  /*aec0*/  FADD.FTZ R226, R209, R226 ;  /* 0x000000e2d1e27221 */ /* 0x000fe20000010000 */
[----:B------:R-:W-:Y:S02]  /*aed0*/  F2FP.BF16.F32.PACK_AB R0, R165, R163 ;  /* 0x000000a3a500723e */ /* 0x000fe400000010ff */
[----:B------:R-:W-:Y:S02]  /*aee0*/  LOP3.LUT R179, R179, 0xff00ff, RZ, 0xc0, !PT ;  /* 0x00ff00ffb3b37812 */ /* 0x000fe400078ec0ff */
[--C-:B------:R-:W-:Y:S01]  /*aef0*/  HSET2.LE.AND R172, R2, R177.reuse, PT ;  /* 0x000000b102ac7233 */ /* 0x100fe20003803000 */
[----:B------:R-:W-:Y:S01]  /*af00*/  @P6 HFMA2.BF16_V2 R243, -RZ.H0_H0, RZ.H0_H0, -R0.H0_H0 ;  /* 0x200000fffff36231 */ /* 0x000fe20000340900 */
[C---:B------:R-:W-:Y:S02]  /*af10*/  PRMT R2, R0.reuse, 0x7632, R2 ;  /* 0x0000763200027816 */ /* 0x040fe40000000002 */
[--C-:B------:R-:W-:Y:S02]  /*af20*/  HSET2.LE.AND R179, R179, R177.reuse, PT ;  /* 0x000000b1b3b37233 */ /* 0x100fe40003803000 */
[----:B------:R-:W-:Y:S02]  /*af30*/  HSET2.LE.AND R177, R132, R177, PT ;  /* 0x000000b184b17233 */ /* 0x000fe40003803000 */
[----:B------:R-:W-:Y:S02]  /*af40*/  F2FP.BF16.F32.PACK_AB R132, R209, R137 ;  /* 0x00000089d184723e */ /* 0x000fe400000010ff */
[----:B------:R-:W-:Y:S02]  /*af50*/  PRMT R137, R0, 0x5410, R2 ;  /* 0x0000541000897816 */ /* 0x000fe40000000002 */
[----:B------:R-:W-:Y:S01]  /*af60*/  LOP3.LUT R172, R157, R172, RZ, 0xc0, !PT ;  /* 0x000000ac9dac7212 */ /* 0x000fe200078ec0ff */
[--C-:B------:R-:W-:Y:S01]  /*af70*/  @!P5 HFMA2.BF16_V2 R242, -RZ.H0_H0, RZ.H0_H0, -R132.reuse.H0_H0 ;  /* 0x200000fffff2d231 */ /* 0x100fe20000340984 */
[----:B------:R-:W-:Y:S01]  /*af80*/  LOP3.LUT R175, R137, R175, RZ, 0xc0, !PT ;  /* 0x000000af89af7212 */ /* 0x000fe200078ec0ff */
[----:B------:R-:W-:Y:S01]  /*af90*/  @P4 HFMA2.BF16_V2 R241, -RZ.H0_H0, RZ.H0_H0, -R132.H1_H1 ;  /* 0x200000fffff14231 */ /* 0x000fe20000360984 */
[----:B------:R-:W-:Y:S02]  /*afa0*/  @P6 PRMT R0, R243, 0x5410, RZ ;  /* 0x00005410f3006816 */ /* 0x000fe400000000ff */
[----:B------:R-:W-:Y:S02]  /*afb0*/  LOP3.LUT R178, R132, R178, RZ, 0xc0, !PT ;  /* 0x000000b284b27212 */ /* 0x000fe400078ec0ff */
[----:B------:R-:W-:Y:S01]  /*afc0*/  LOP3.LUT R179, R3, R179, RZ, 0xc0, !PT ;  /* 0x000000b303b37212 */ /* 0x000fe200078ec0ff */
[-C--:B--2---:R-:W-:Y:S01]  /*afd0*/  HMMA.16816.F32.BF16 R152, R172, R144.reuse, R4 ;  /* 0x00000090ac98723c */ /* 0x084fe20000041804 */
[----:B------:R-:W1:Y:S04]  /*afe0*/  LDSM.16.MT88.4 R4, [R204+0x1800] ;  /* 0x00180000cc04783b */ /* 0x000e680000004200 */
[----:B------:R-:W-:Y:S02]  /*aff0*/  LOP3.LUT R177, R139, R177, RZ, 0xc0, !PT ;  /* 0x000000b18bb17212 */ /* 0x000fe400078ec0ff */
[----:B------:R-:W-:Y:S02]  /*b000*/  ISETP.GT.U32.AND P6, PT, R230, UR12, PT ;  /* 0x0000000ce6007c0c */ /* 0x000fe4000bfc4070 */
[----:B------:R-:W-:Y:S03]  /*b010*/  MOV R137, R133 ;  /* 0x0000008500897202 */ /* 0x000fe60000000f00 */
[C---:B------:R-:W-:Y:S04]  /*b020*/  HMMA.16816.F32.BF16 R168, R176.reuse, R144, R8 ;  /* 0x00000090b0a8723c */ /* 0x040fe80000041808 */
[----:B------:R-:W-:Y:S02]  /*b030*/  PRMT R8, R132, 0x7632, R8 ;  /* 0x0000763284087816 */ /* 0x000fe40000000008 */
[----:B------:R-:W-:Y:S02]  /*b040*/  @!P5 PRMT R132, R242, 0x5410, RZ ;  /* 0x00005410f284d816 */ /* 0x000fe400000000ff */
[-C--:B------:R-:W-:Y:S03]  /*b050*/  HMMA.16816.F32.BF16 R164, R176, R146.reuse, R12 ;  /* 0x00000092b0a4723c */ /* 0x080fe6000004180c */
[----:B------:R-:W-:Y:S01]  /*b060*/  @P4 PRMT R8, R241, 0x5410, RZ ;  /* 0x00005410f1084816 */ /* 0x000fe200000000ff */
[----:B------:R-:W-:Y:S04]  /*b070*/  @P6 HFMA2.BF16_V2 R238, -RZ.H0_H0, RZ.H0_H0, -R2.H0_H0 ;  /* 0x200000ffffee6231 */ /* 0x000fe80000340902 */
[C---:B------:R-:W-:Y:S04]  /*b080*/  HMMA.16816.F32.BF16 R148, R172.reuse, R146, R16 ;  /* 0x00000092ac94723c */ /* 0x040fe80000041810 */
[----:B------:R-:W-:Y:S04]  /*b090*/  @P6 PRMT R2, R238, 0x5410, RZ ;  /* 0x00005410ee026816 */ /* 0x000fe800000000ff */
        /* <DEDUP_REMOVED lines=26> */
[C---:B------:R-:W-:Y:S04]  /*b240*/  IMAD.WIDE R4, R231.reuse, -0x70, R222 ;  /* 0xffffff90e7047825 */ /* 0x040fe800078e02de */
[-C--:B------:R-:W-:Y:S01]  /*b250*/  HMMA.16816.F32.BF16 R124, R176, R6.reuse, R124 ;  /* 0x00000006b07c723c */ /* 0x080fe2000004187c */
[----:B------:R1:W-:Y:S02]  /*b260*/  STG.E.U16 desc[UR24][R4.64+-0x10], R0 ;  /* 0xfffff00004007986 */ /* 0x0003e4000c101518 */
[----:B------:R-:W-:Y:S02]  /*b270*/  IMAD.WIDE R10, R231, 0x70, R4 ;  /* 0x00000070e70a7825 */ /* 0x000fe400078e0204 */
[----:B------:R-:W-:Y:S03]  /*b280*/  STG.E.U16 desc[UR24][R4.64+-0xe], R2 ;  /* 0xfffff20204007986 */ /* 0x000fe6000c101518 */
[----:B------:R-:W-:Y:S01]  /*b290*/  HMMA.16816.F32.BF16 R128, R172, R6, R128 ;  /* 0x00000006ac80723c */ /* 0x000fe20000041880 */
[----:B------:R2:W-:Y:S04]  /*b2a0*/  STG.E.U16 desc[UR24][R10.64+-0x10], R132 ;  /* 0xfffff0840a007986 */ /* 0x0005e8000c101518 */
[----:B------:R-:W-:Y:S01]  /*b2b0*/  STG.E.U16 desc[UR24][R10.64+-0xe], R8 ;  /* 0xfffff2080a007986 */ /* 0x000fe2000c101518 */
[----:B-1----:R-:W-:Y:S02]  /*b2c0*/  PRMT R0, R3, 0x7632, R0 ;  /* 0x0000763203007816 */ /* 0x002fe40000000000 */
[----:B------:R-:W-:Y:S02]  /*b2d0*/  @P3 PRMT R3, R240, 0x5410, RZ ;  /* 0x00005410f0033816 */ /* 0x000fe400000000ff */
[----:B------:R-:W-:Y:S03]  /*b2e0*/  @P0 PRMT R0, R239, 0x5410, RZ ;  /* 0x00005410ef000816 */ /* 0x000fe600000000ff */
[----:B------:R1:W-:Y:S01]  /*b2f0*/  STG.E.U16 desc[UR24][R218.64+-0x10], R3 ;  /* 0xfffff003da007986 */ /* 0x0003e2000c101518 */
[----:B--2---:R-:W-:Y:S03]  /*b300*/  IMAD.MOV.U32 R132, RZ, RZ, R134 ;  /* 0x000000ffff847224 */ /* 0x004fe600078e0086 */
[----:B------:R2:W-:Y:S01]  /*b310*/  STG.E.U16 desc[UR24][R218.64+-0xe], R0 ;  /* 0xfffff200da007986 */ /* 0x0005e2000c101518 */
[----:B-1----:R-:W-:Y:S02]  /*b320*/  IMAD.MOV.U32 R3, RZ, RZ, R135 ;  /* 0x000000ffff037224 */ /* 0x002fe400078e0087 */
[----:B--2---:R-:W-:Y:S01]  /*b330*/  IMAD.MOV.U32 R0, RZ, RZ, R136 ;  /* 0x000000ffff007224 */ /* 0x004fe200078e0088 */
[----:B------:R-:W-:Y:S06]  /*b340*/  BRA.U UP0, `(.L_x_1976) ;  /* 0xffffffc500687547 */ /* 0x000fec000b83ffff */
.L_x_1975:
[----:B------:R-:W1:Y:S01]  /*b350*/  SHFL.BFLY PT, R0, R234, 0x2, 0x1f ;  /* 0x0c401f00ea007f89 */ /* 0x000e6200000e0000 */
[----:B------:R-:W2:Y:S01]  /*b360*/  LDCU UR4, c[0x0][0x4fc] ;  /* 0x00009f80ff0477ac */ /* 0x000ea20008000800 */
[----:B------:R-:W-:Y:S01]  /*b370*/  SHF.L.U32 R5, R214, 0x4, RZ ;  /* 0x00000004d6057819 */ /* 0x000fe200000006ff */
[----:B------:R-:W3:Y:S01]  /*b380*/  S2UR UR6, SR_CTAID.Y ;  /* 0x00000000000679c3 */ /* 0x000ee20000002600 */
[----:B------:R-:W4:Y:S01]  /*b390*/  SHFL.BFLY PT, R2, R235, 0x2, 0x1f ;  /* 0x0c401f00eb027f89 */ /* 0x000f2200000e0000 */
[----:B------:R-:W5:Y:S01]  /*b3a0*/  LDCU.U8 UR8, c[0x0][0x549] ;  /* 0x0000a920ff0877ac */ /* 0x000f620008000000 */
[----:B------:R-:W-:Y:S01]  /*b3b0*/  LOP3.LUT R5, R5, 0x1c0, RZ, 0xc0, !PT ;  /* 0x000001c005057812 */ /* 0x000fe200078ec0ff */
[----:B------:R-:W-:Y:S01]  /*b3c0*/  UISETP.NE.AND UP3, UPT, UR19, -0x1, UPT ;  /* 0xffffffff1300788c */ /* 0x000fe2000bf65270 */
[----:B------:R-:W2:Y:S01]  /*b3d0*/  LDCU UR9, c[0x0][0x434] ;  /* 0x00008680ff0977ac */ /* 0x000ea20008000800 */
[----:B------:R-:W2:Y:S01]  /*b3e0*/  LDCU UR11, c[0x0][0x434] ;  /* 0x00008680ff0b77ac */ /* 0x000ea20008000800 */
[----:B------:R-:W2:Y:S01]  /*b3f0*/  LDCU.U8 UR10, c[0x0][0x548] ;  /* 0x0000a900ff0a77ac */ /* 0x000ea20008000000 */
[----:B-----5:R-:W-:Y:S01]  /*b400*/  UISETP.NE.AND UP1, UPT, UR8, URZ, UPT ;  /* 0x000000ff0800728c */ /* 0x020fe2000bf25270 */
[----:B-1----:R-:W-:Y:S01]  /*b410*/  FADD.FTZ R234, R0, R234 ;  /* 0x000000ea00ea7221 */ /* 0x002fe20000010000 */
[----:B------:R-:W-:Y:S01]  /*b420*/  UISETP.NE.AND UP2, UPT, UR19, -0x1, UPT ;  /* 0xffffffff1300788c */ /* 0x000fe2000bf45270 */
[----:B------:R-:W1:Y:S01]  /*b430*/  SHFL.BFLY PT, R0, R226, 0x2, 0x1f ;  /* 0x0c401f00e2007f89 */ /* 0x000e6200000e0000 */
[----:B----4-:R-:W-:-:S03]  /*b440*/  FADD.FTZ R235, R2, R235 ;  /* 0x000000eb02eb7221 */ /* 0x010fc60000010000 */
[----:B------:R-:W4:Y:S04]  /*b450*/  SHFL.BFLY PT, R3, R234, 0x1, 0x1f ;  /* 0x0c201f00ea037f89 */ /* 0x000f2800000e0000 */
[----:B------:R-:W5:Y:S01]  /*b460*/  SHFL.BFLY PT, R2, R224, 0x2, 0x1f ;  /* 0x0c401f00e0027f89 */ /* 0x000f6200000e0000 */
[----:B------:R-:W3:Y:S03]  /*b470*/  @UP1 LDCU UR8, c[0x0][0x430] ;  /* 0x00008600ff0817ac */ /* 0x000ee60008000800 */
[----:B------:R-:W5:Y:S01]  /*b480*/  SHFL.BFLY PT, R4, R235, 0x1, 0x1f ;  /* 0x0c201f00eb047f89 */ /* 0x000f6200000e0000 */
[----:B--2---:R-:W-:Y:S01]  /*b490*/  UISETP.NE.AND UP0, UPT, UR10, URZ, !UP1 ;  /* 0x000000ff0a00728c */ /* 0x004fe2000cf05270 */
[----:B-1----:R-:W-:Y:S01]  /*b4a0*/  FADD.FTZ R226, R0, R226 ;  /* 0x000000e200e27221 */ /* 0x002fe20000010000 */
[----:B---3--:R-:W-:Y:S01]  /*b4b0*/  @UP1 UIMAD UR11, UR8, UR9, URZ ;  /* 0x00000009080b12a4 */ /* 0x008fe2000f8e02ff */
[----:B----4-:R-:W-:-:S03]  /*b4c0*/  FADD.FTZ R234, R234, R3 ;  /* 0x00000003eaea7221 */ /* 0x010fc60000010000 */
[----:B------:R-:W1:Y:S01]  /*b4d0*/  SHFL.BFLY PT, R132, R226, 0x1, 0x1f ;  /* 0x0c201f00e2847f89 */ /* 0x000e6200000e0000 */
[----:B------:R-:W2:Y:S01]  /*b4e0*/  S2UR UR8, SR_CTAID.Z ;  /* 0x00000000000879c3 */ /* 0x000ea20000002700 */
[----:B-----5:R-:W-:Y:S01]  /*b4f0*/  FADD.FTZ R224, R2, R224 ;  /* 0x000000e002e07221 */ /* 0x020fe20000010000 */
[----:B------:R-:W-:Y:S01]  /*b500*/  FSETP.NE.FTZ.AND P4, PT, R234, RZ, PT ;  /* 0x000000ffea00720b */ /* 0x000fe20003f95000 */
[----:B------:R-:W3:Y:S01]  /*b510*/  MUFU.RCP R2, R234 ;  /* 0x000000ea00027308 */ /* 0x000ee20000001000 */
[----:B------:R-:W-:Y:S02]  /*b520*/  FADD.FTZ R235, R235, R4 ;  /* 0x00000004ebeb7221 */ /* 0x000fe40000010000 */
[----:B------:R-:W4:Y:S01]  /*b530*/  SHFL.BFLY PT, R137, R224, 0x1, 0x1f ;  /* 0x0c201f00e0897f89 */ /* 0x000f2200000e0000 */
[----:B------:R-:W-:Y:S02]  /*b540*/  SHF.L.U32 R4, R214, 0x1, RZ ;  /* 0x00000001d6047819 */ /* 0x000fe400000006ff */
[----:B------:R-:W-:-:S02]  /*b550*/  FSETP.NE.FTZ.AND P3, PT, R235, RZ, PT ;  /* 0x000000ffeb00720b */ /* 0x000fc40003f75000 */
[----:B------:R-:W5:Y:S01]  /*b560*/  MUFU.RCP R0, R235 ;  /* 0x000000eb00007308 */ /* 0x000f620000001000 */
[--C-:B------:R-:W-:Y:S02]  /*b570*/  LOP3.LUT R212, R212, 0x6, R4.reuse, 0xf8, !PT ;  /* 0x00000006d4d47812 */ /* 0x100fe400078ef804 */
[----:B------:R-:W-:-:S04]  /*b580*/  LOP3.LUT R4, R5, 0x38, R4, 0xf8, !PT ;  /* 0x0000003805047812 */ /* 0x000fc800078ef804 */
[----:B------:R-:W-:Y:S02]  /*b590*/  LOP3.LUT R212, R212, R4, RZ, 0xfc, !PT ;  /* 0x00000004d4d47212 */ /* 0x000fe400078efcff */
[----:B---3--:R-:W-:Y:S01]  /*b5a0*/  FSEL R3, R2, 1, P4 ;  /* 0x3f80000002037808 */ /* 0x008fe20002000000 */
[----:B-1----:R-:W-:-:S05]  /*b5b0*/  FADD.FTZ R132, R226, R132 ;  /* 0x00000084e2847221 */ /* 0x002fca0000010000 */
[----:B------:R-:W-:Y:S02]  /*b5c0*/  FSETP.NE.FTZ.AND P2, PT, R132, RZ, PT ;  /* 0x000000ff8400720b */ /* 0x000fe40003f55000 */
[----:B-----5:R-:W-:Y:S01]  /*b5d0*/  FSEL R2, R0, 1, P3 ;  /* 0x3f80000000027808 */ /* 0x020fe20001800000 */
[----:B------:R-:W-:Y:S01]  /*b5e0*/  FMUL.FTZ R0, R3, UR4 ;  /* 0x0000000403007c20 */ /* 0x000fe20008410000 */
[----:B----4-:R-:W-:-:S03]  /*b5f0*/  FADD.FTZ R137, R224, R137 ;  /* 0x00000089e0897221 */ /* 0x010fc60000010000 */
        /* <DEDUP_REMOVED lines=39> */
[----:B------:R-:W3:Y:S01]  /*b870*/  MUFU.RCP R0, R132 ;  /* 0x0000008400007308 */ /* 0x000ee20000001000 */
[C---:B------:R-:W-:Y:S01]  /*b880*/  FMUL.FTZ R11, R2.reuse, R51 ;  /* 0x00000033020b7220 */ /* 0x040fe20000410000 */
[C---:B------:R-:W-:Y:S01]  /*b890*/  FMUL.FTZ R154, R2.reuse, R154 ;  /* 0x0000009a029a7220 */ /* 0x040fe20000410000 */
[C---:B------:R-:W-:Y:S01]  /*b8a0*/  FMUL.FTZ R10, R2.reuse, R155 ;  /* 0x0000009b020a7220 */ /* 0x040fe20000410000 */
[C---:B------:R-:W-:Y:S01]  /*b8b0*/  FMUL.FTZ R53, R2.reuse, R67 ;  /* 0x0000004302357220 */ /* 0x040fe20000410000 */
[----:B------:R-:W-:Y:S01]  /*b8c0*/  MOV R67, 0x20 ;  /* 0x0000002000437802 */ /* 0x000fe20000000f00 */
[C---:B------:R-:W-:Y:S01]  /*b8d0*/  FMUL.FTZ R150, R2.reuse, R150 ;  /* 0x0000009602967220 */ /* 0x040fe20000410000 */
[----:B------:R-:W-:Y:S01]  /*b8e0*/  FMUL.FTZ R151, R2, R151 ;  /* 0x0000009702977220 */ /* 0x000fe20000410000 */
[----:B------:R-:W-:Y:S01]  /*b8f0*/  F2FP.BF16.F32.PACK_AB R10, R10, R154 ;  /* 0x0000009a0a0a723e */ /* 0x000fe200000010ff */
[----:B------:R-:W-:Y:S01]  /*b900*/  FMUL.FTZ R24, R2, R66 ;  /* 0x0000004202187220 */ /* 0x000fe20000410000 */
[----:B-1----:R-:W-:Y:S01]  /*b910*/  FSEL R30, R30, 1, P0 ;  /* 0x3f8000001e1e7808 */ /* 0x002fe20000000000 */
[C---:B------:R-:W-:Y:S01]  /*b920*/  FMUL.FTZ R146, R2.reuse, R146 ;  /* 0x0000009202927220 */ /* 0x040fe20000410000 */
[C---:B------:R-:W-:Y:S01]  /*b930*/  FMUL.FTZ R147, R2.reuse, R147 ;  /* 0x0000009302937220 */ /* 0x040fe20000410000 */
[C---:B------:R-:W-:Y:S01]  /*b940*/  FMUL.FTZ R142, R2.reuse, R142 ;  /* 0x0000008e028e7220 */ /* 0x040fe20000410000 */
[----:B------:R-:W-:Y:S01]  /*b950*/  FMUL.FTZ R7, R2, R143 ;  /* 0x0000008f02077220 */ /* 0x000fe20000410000 */
[----:B------:R-:W-:Y:S01]  /*b960*/  FMUL.FTZ R30, R30, UR4 ;  /* 0x000000041e1e7c20 */ /* 0x000fe20008410000 */
[----:B------:R-:W-:Y:S01]  /*b970*/  FMUL.FTZ R38, R2, R38 ;  /* 0x0000002602267220 */ /* 0x000fe20000410000 */
[----:B---3--:R-:W-:Y:S01]  /*b980*/  FSEL R0, R0, 1, P2 ;  /* 0x3f80000000007808 */ /* 0x008fe20001000000 */
[----:B------:R-:W-:Y:S01]  /*b990*/  FMUL.FTZ R13, R2, R39 ;  /* 0x00000027020d7220 */ /* 0x000fe20000410000 */
[C---:B------:R-:W-:Y:S01]  /*b9a0*/  FMUL.FTZ R6, R30.reuse, R62 ;  /* 0x0000003e1e067220 */ /* 0x040fe20000410000 */
[C---:B------:R-:W-:Y:S01]  /*b9b0*/  FMUL.FTZ R51, R30.reuse, R63 ;  /* 0x0000003f1e337220 */ /* 0x040fe20000410000 */
[----:B------:R-:W-:Y:S01]  /*b9c0*/  FMUL.FTZ R5, R30, R58 ;  /* 0x0000003a1e057220 */ /* 0x000fe20000410000 */
[----:B------:R-:W-:Y:S01]  /*b9d0*/  FMUL.FTZ R0, R0, UR4 ;  /* 0x0000000400007c20 */ /* 0x000fe20008410000 */
[C---:B------:R-:W-:Y:S01]  /*b9e0*/  FMUL.FTZ R55, R30.reuse, R59 ;  /* 0x0000003b1e377220 */ /* 0x040fe20000410000 */
[----:B------:R-:W-:Y:S01]  /*b9f0*/  FMUL.FTZ R170, R30, R170 ;  /* 0x000000aa1eaa7220 */ /* 0x000fe20000410000 */
[----:B------:R-:W-:Y:S01]  /*ba00*/  F2FP.BF16.F32.PACK_AB R51, R51, R6 ;  /* 0x000000063333723e */ /* 0x000fe200000010ff */
[C---:B------:R-:W-:Y:S01]  /*ba10*/  FMUL.FTZ R19, R0.reuse, R56 ;  /* 0x0000003800137220 */ /* 0x040fe20000410000 */
[C---:B------:R-:W-:Y:S01]  /*ba20*/  FMUL.FTZ R56, R0.reuse, R57 ;  /* 0x0000003900387220 */ /* 0x040fe20000410000 */
[----:B------:R-:W-:Y:S01]  /*ba30*/  F2FP.BF16.F32.PACK_AB R57, R21, R54 ;  /* 0x000000361539723e */ /* 0x000fe200000010ff */
[C---:B------:R-:W-:Y:S01]  /*ba40*/  FMUL.FTZ R168, R0.reuse, R168 ;  /* 0x000000a800a87220 */ /* 0x040fe20000410000 */
[----:B------:R-:W-:Y:S01]  /*ba50*/  F2FP.BF16.F32.PACK_AB R54, R65, R139 ;  /* 0x0000008b4136723e */ /* 0x000fe200000010ff */
[----:B------:R-:W-:Y:S01]  /*ba60*/  FMUL.FTZ R66, R0, R169 ;  /* 0x000000a900427220 */ /* 0x000fe20000410000 */
[----:B------:R-:W-:Y:S01]  /*ba70*/  MOV R65, 0x10 ;  /* 0x0000001000417802 */ /* 0x000fe20000000f00 */
[----:B------:R-:W-:Y:S01]  /*ba80*/  FMUL.FTZ R171, R30, R171 ;  /* 0x000000ab1eab7220 */ /* 0x000fe20000410000 */
[----:B------:R-:W-:Y:S01]  /*ba90*/  LEA R6, R212, UR5, 0x1 ;  /* 0x00000005d4067c11 */ /* 0x000fe2000f8e08ff */
[C---:B------:R-:W-:Y:S01]  /*baa0*/  FMUL.FTZ R50, R2.reuse, R50 ;  /* 0x0000003202327220 */ /* 0x040fe20000410000 */
[----:B------:R-:W-:Y:S01]  /*bab0*/  SEL R65, R65, 0xfffffff0, !P1 ;  /* 0xfffffff041417807 */ /* 0x000fe20004800000 */
[----:B------:R-:W-:Y:S01]  /*bac0*/  FMUL.FTZ R70, R2, R70 ;  /* 0x0000004602467220 */ /* 0x000fe20000410000 */
        /* <DEDUP_REMOVED lines=56> */
[----:B------:R-:W-:Y:S01]  /*be50*/  FMUL.FTZ R162, R30, R162 ;  /* 0x000000a21ea27220 */ /* 0x000fe20000410000 */
[----:B------:R-:W-:Y:S01]  /*be60*/  F2FP.BF16.F32.PACK_AB R4, R4, R164 ;  /* 0x000000a40404723e */ /* 0x000fe200000010ff */
[----:B------:R1:W-:Y:S01]  /*be70*/  STS [R5], R2 ;  /* 0x0000000205007388 */ /* 0x0003e20000000800 */
[C---:B------:R-:W-:Y:S01]  /*be80*/  FMUL.FTZ R9, R30.reuse, R163 ;  /* 0x000000a31e097220 */ /* 0x040fe20000410000 */
[----:B------:R-:W-:Y:S01]  /*be90*/  F2FP.BF16.F32.PACK_AB R3, R3, R166 ;  /* 0x000000a60303723e */ /* 0x000fe200000010ff */
[C---:B------:R-:W-:Y:S01]  /*bea0*/  FMUL.FTZ R158, R30.reuse, R158 ;  /* 0x0000009e1e9e7220 */ /* 0x040fe20000410000 */
[----:B------:R3:W-:Y:S01]  /*beb0*/  STS [R5+0x400], R0 ;  /* 0x0004000005007388 */ /* 0x0007e20000000800 */
[C---:B------:R-:W-:Y:S01]  /*bec0*/  FMUL.FTZ R15, R30.reuse, R159 ;  /* 0x0000009f1e0f7220 */ /* 0x040fe20000410000 */
[----:B------:R-:W-:Y:S01]  /*bed0*/  F2FP.BF16.F32.PACK_AB R63, R145, R144 ;  /* 0x00000090913f723e */ /* 0x000fe200000010ff */
[C---:B------:R-:W-:Y:S01]  /*bee0*/  FMUL.FTZ R42, R30.reuse, R42 ;  /* 0x0000002a1e2a7220 */ /* 0x040fe20000410000 */
[----:B------:R-:W-:Y:S01]  /*bef0*/  STS [R6+0x2000], R66 ;  /* 0x0020004206007388 */ /* 0x000fe20000000800 */
[----:B------:R-:W-:Y:S01]  /*bf00*/  F2FP.BF16.F32.PACK_AB R62, R147, R146 ;  /* 0x00000092933e723e */ /* 0x000fe200000010ff */
[C---:B------:R-:W-:Y:S01]  /*bf10*/  FMUL.FTZ R17, R30.reuse, R43 ;  /* 0x0000002b1e117220 */ /* 0x040fe20000410000 */
[----:B------:R-:W-:Y:S01]  /*bf20*/  F2FP.BF16.F32.PACK_AB R7, R7, R142 ;  /* 0x0000008e0707723e */ /* 0x000fe200000010ff */
[----:B------:R-:W-:Y:S01]  /*bf30*/  STS [R6+0x2400], R170 ;  /* 0x002400aa06007388 */ /* 0x000fe20000000800 */
[C---:B------:R-:W-:Y:S01]  /*bf40*/  FMUL.FTZ R46, R30.reuse, R46 ;  /* 0x0000002e1e2e7220 */ /* 0x040fe20000410000 */
[----:B------:R-:W-:Y:S01]  /*bf50*/  FMUL.FTZ R47, R30, R47 ;  /* 0x0000002f1e2f7220 */ /* 0x000fe20000410000 */
[----:B------:R-:W-:Y:S01]  /*bf60*/  F2FP.BF16.F32.PACK_AB R61, R161, R160 ;  /* 0x000000a0a13d723e */ /* 0x000fe200000010ff */
[----:B------:R4:W-:Y:S01]  /*bf70*/  STS [R5+0x2000], R4 ;  /* 0x0020000405007388 */ /* 0x0009e20000000800 */
[----:B------:R-:W-:Y:S01]  /*bf80*/  F2FP.BF16.F32.PACK_AB R9, R9, R162 ;  /* 0x000000a20909723e */ /* 0x000fe200000010ff */
[----:B------:R-:W5:Y:S01]  /*bf90*/  @!UP3 LDCU.64 UR4, c[0x0][0x400] ;  /* 0x00008000ff04b7ac */ /* 0x000f620008000a00 */
[----:B------:R-:W-:Y:S01]  /*bfa0*/  F2FP.BF16.F32.PACK_AB R16, R16, R156 ;  /* 0x0000009c1010723e */ /* 0x000fe200000010ff */
[----:B------:R-:W-:Y:S01]  /*bfb0*/  STS [R5+0x2400], R3 ;  /* 0x0024000305007388 */ /* 0x000fe20000000800 */
        /* <DEDUP_REMOVED lines=8> */
[C---:B---3--:R-:W-:Y:S01]  /*c040*/  IADD3 R0, PT, PT, R6.reuse, 0x40, RZ ;  /* 0x0000004006007810 */ /* 0x048fe20007ffe0ff */
[----:B------:R-:W-:Y:S01]  /*c050*/  STS [R2], R63 ;  /* 0x0000003f02007388 */ /* 0x000fe20000000800 */
[----:B------:R-:W-:Y:S01]  /*c060*/  @P1 IADD3 R0, PT, PT, R6, -0x40, RZ ;  /* 0xffffffc006001810 */ /* 0x000fe20007ffe0ff */
        /* <DEDUP_REMOVED lines=8> */
[C---:B------:R-:W-:Y:S01]  /*c0f0*/  FMUL.FTZ R35, R30.reuse, R95 ;  /* 0x0000005f1e237220 */ /* 0x040fe20000410000 */
        /* <DEDUP_REMOVED lines=23> */
[----:B-----5:R-:W-:Y:S01]  /*c270*/  @!UP3 UIMAD.WIDE.U32 UR12, UR6, UR4, URZ ;  /* 0x00000004060cb2a5 */ /* 0x020fe2000f8e00ff */
[----:B------:R-:W-:Y:S01]  /*c280*/  F2FP.BF16.F32.PACK_AB R47, R75, R74 ;  /* 0x0000004a4b2f723e */ /* 0x000fe200000010ff */
[----:B------:R-:W-:Y:S01]  /*c290*/  STS [R4+0x2400], R15 ;  /* 0x0024000f04007388 */ /* 0x000fe20000000800 */
[----:B------:R-:W-:Y:S01]  /*c2a0*/  F2FP.BF16.F32.PACK_AB R44, R77, R76 ;  /* 0x0000004c4d2c723e */ /* 0x000fe200000010ff */
[----:B------:R-:W-:Y:S01]  /*c2b0*/  @!UP3 UIMAD UR7, UR6, UR5, UR13 ;  /* 0x000000050607b2a4 */ /* 0x000fe2000f8e020d */
[----:B------:R-:W-:Y:S01]  /*c2c0*/  F2FP.BF16.F32.PACK_AB R43, R43, R78 ;  /* 0x0000004e2b2b723e */ /* 0x000fe200000010ff */
[----:B------:R-:W-:Y:S01]  /*c2d0*/  STS [R0], R14 ;  /* 0x0000000e00007388 */ /* 0x000fe20000000800 */
[----:B-1----:R-:W-:Y:S01]  /*c2e0*/  IADD3 R8, PT, PT, R10, R0, RZ ;  /* 0x000000000a087210 */ /* 0x002fe20007ffe0ff */
[----:B------:R-:W1:Y:S01]  /*c2f0*/  @UP3 LDCU.64 UR4, c[0x0][0x408] ;  /* 0x00008100ff0437ac */ /* 0x000e620008000a00 */
[----:B------:R-:W-:Y:S01]  /*c300*/  F2FP.BF16.F32.PACK_AB R42, R85, R84 ;  /* 0x00000054552a723e */ /* 0x000fe200000010ff */
[----:B------:R-:W-:Y:S01]  /*c310*/  STS [R0+0x400], R13 ;  /* 0x0004000d00007388 */ /* 0x000fe20000000800 */
[C---:B---3--:R-:W-:Y:S01]  /*c320*/  IADD3 R7, PT, PT, R65.reuse, R0, RZ ;  /* 0x0000000041077210 */ /* 0x048fe20007ffe0ff */
[----:B------:R-:W-:Y:S01]  /*c330*/  FMUL.FTZ R126, R30, R126 ;  /* 0x0000007e1e7e7220 */ /* 0x000fe20000410000 */
[----:B------:R-:W-:-:S02]  /*c340*/  IADD3 R3, PT, PT, R65, R8, RZ ;  /* 0x0000000841037210 */ /* 0x000fc40007ffe0ff */
        /* <DEDUP_REMOVED lines=8> */
[----:B------:R-:W-:Y:S01]  /*c3d0*/  STS [R0+0x2000], R18 ;  /* 0x0020001200007388 */ /* 0x000fe20000000800 */
[----:B------:R-:W-:Y:S01]  /*c3e0*/  F2FP.BF16.F32.PACK_AB R36, R36, R92 ;  /* 0x0000005c2424723e */ /* 0x000fe200000010ff */
[----:B-1----:R-:W-:Y:S01]  /*c3f0*/  @UP3 UIMAD.WIDE.U32 UR14, UR19, UR4, URZ ;  /* 0x00000004130e32a5 */ /* 0x002fe2000f8e00ff */
[----:B------:R-:W-:Y:S01]  /*c400*/  F2FP.BF16.F32.PACK_AB R35, R35, R94 ;  /* 0x0000005e2323723e */ /* 0x000fe200000010ff */
[----:B------:R-:W-:Y:S01]  /*c410*/  STS [R0+0x2400], R17 ;  /* 0x0024001100007388 */ /* 0x000fe20000000800 */
[----:B------:R-:W-:Y:S01]  /*c420*/  F2FP.BF16.F32.PACK_AB R34, R101, R100 ;  /* 0x000000646522723e */ /* 0x000fe200000010ff */
[----:B------:R-:W-:Y:S01]  /*c430*/  @UP3 UIMAD UR7, UR19, UR5, UR15 ;  /* 0x00000005130732a4 */ /* 0x000fe2000f8e020f */
[----:B------:R-:W-:Y:S01]  /*c440*/  F2FP.BF16.F32.PACK_AB R33, R33, R102 ;  /* 0x000000662121723e */ /* 0x000fe200000010ff */
[----:B------:R-:W-:Y:S01]  /*c450*/  STS [R7+0x2000], R60 ;  /* 0x0020003c07007388 */ /* 0x000fe20000000800 */
[----:B------:R-:W-:Y:S01]  /*c460*/  F2FP.BF16.F32.PACK_AB R29, R113, R112 ;  /* 0x00000070711d723e */ /* 0x000fe200000010ff */
[----:B------:R-:W-:Y:S01]  /*c470*/  @!UP2 UIMAD UR19, UR6, UR9, URZ ;  /* 0x000000090613a2a4 */ /* 0x000fe2000f8e02ff */
[----:B------:R-:W-:Y:S01]  /*c480*/  F2FP.BF16.F32.PACK_AB R28, R28, R114 ;  /* 0x000000721c1c723e */ /* 0x000fe200000010ff */
[----:B------:R-:W-:Y:S01]  /*c490*/  STS [R7+0x2400], R59 ;  /* 0x0024003b07007388 */ /* 0x000fe20000000800 */
[----:B------:R-:W-:Y:S01]  /*c4a0*/  F2FP.BF16.F32.PACK_AB R32, R32, R104 ;  /* 0x000000682020723e */ /* 0x000fe200000010ff */
[----:B------:R-:W1:Y:S01]  /*c4b0*/  @UP1 LDCU UR5, c[0x0][0x430] ;  /* 0x00008600ff0517ac */ /* 0x000e620008000800 */
[----:B------:R-:W-:Y:S01]  /*c4c0*/  F2FP.BF16.F32.PACK_AB R31, R31, R106 ;  /* 0x0000006a1f1f723e */ /* 0x000fe200000010ff */
[----:B------:R-:W-:Y:S01]  /*c4d0*/  STS [R8], R58 ;  /* 0x0000003a08007388 */ /* 0x000fe20000000800 */
[----:B------:R-:W-:Y:S01]  /*c4e0*/  F2FP.BF16.F32.PACK_AB R27, R27, R108 ;  /* 0x0000006c1b1b723e */ /* 0x000fe200000010ff */
[----:B------:R-:W-:Y:S01]  /*c4f0*/  @UP1 UMOV UR4, 0x1 ;  /* 0x0000000100041882 */ /* 0x000fe20000000000 */
[----:B------:R-:W-:Y:S01]  /*c500*/  F2FP.BF16.F32.PACK_AB R26, R26, R110 ;  /* 0x0000006e1a1a723e */ /* 0x000fe200000010ff */
[----:B------:R-:W-:Y:S01]  /*c510*/  STS [R8+0x400], R57 ;  /* 0x0004003908007388 */ /* 0x000fe20000000800 */
[----:B------:R-:W-:Y:S01]  /*c520*/  F2FP.BF16.F32.PACK_AB R25, R117, R116 ;  /* 0x000000747519723e */ /* 0x000fe200000010ff */
[----:B------:R-:W-:Y:S01]  /*c530*/  @UP3 UMOV UR12, UR14 ;  /* 0x0000000e000c3c82 */ /* 0x000fe20008000000 */
[----:B------:R-:W-:Y:S01]  /*c540*/  F2FP.BF16.F32.PACK_AB R24, R119, R118 ;  /* 0x000000767718723e */ /* 0x000fe200000010ff */
[----:B------:R-:W-:Y:S01]  /*c550*/  STS [R3], R54 ;  /* 0x0000003603007388 */ /* 0x000fe20000000800 */
[----:B------:R-:W-:Y:S01]  /*c560*/  F2FP.BF16.F32.PACK_AB R21, R129, R128 ;  /* 0x000000808115723e */ /* 0x000fe200000010ff */
[----:B------:R-:W-:Y:S01]  /*c570*/  USHF.R.S32.HI UR13, URZ, 0x1f, UR19 ;  /* 0x0000001fff0d7899 */ /* 0x000fe20008011413 */
        /* <DEDUP_REMOVED lines=29> */
[----:B----4-:R4:W1:Y:S03]  /*c750*/  @P4 MUFU.LG2 R2, R234 ;  /* 0x000000ea00024308 */ /* 0x0108660000000c00 */
        /* <DEDUP_REMOVED lines=13> */
[----:B-123--:R-:W-:Y:S05]  /*c830*/  BRA.U UP1, `(.L_x_1979) ;  /* 0x0000000101207547 */ /* 0x00efea000b800000 */
        /* <DEDUP_REMOVED lines=8> */
.L_x_1979:
[----:B------:R1:W-:Y:S01]  /*c8c0*/  STS [R3+0x6400], R0 ;  /* 0x0064000003007388 */ /* 0x0003e20000000800 */
[----:B------:R-:W2:Y:S01]  /*c8d0*/  S2UR UR9, SR_CTAID.X ;  /* 0x00000000000979c3 */ /* 0x000ea20000002500 */
[----:B------:R-:W3:Y:S01]  /*c8e0*/  @P2 MUFU.LG2 R4, R132 ;  /* 0x0000008400042308 */ /* 0x000ee20000000c00 */
[----:B------:R-:W-:-:S06]  /*c8f0*/  UIMAD UR11, UR8, UR11, URZ ;  /* 0x0000000b080b72a4 */ /* 0x000fcc000f8e02ff */
[----:B------:R-:W-:Y:S01]  /*c900*/  BAR.SYNC.DEFER_BLOCKING 0x0 ;  /* 0x0000000000007b1d */ /* 0x000fe20000010000 */
[----:B------:R-:W-:Y:S01]  /*c910*/  LOP3.LUT P1, RZ, R214, 0x3, RZ, 0xc0, !PT ;  /* 0x00000003d6ff7812 */ /* 0x000fe2000782c0ff */
[----:B------:R-:W-:Y:S01]  /*c920*/  USEL UR19, UR19, URZ, UP0 ;  /* 0x000000ff13137287 */ /* 0x000fe20008000000 */
[----:B------:R-:W-:Y:S01]  /*c930*/  @P4 FMUL.FTZ R2, R2, 0.69314718246459960938 ;  /* 0x3f31721802024820 */ /* 0x000fe20000410000 */
[----:B------:R-:W-:Y:S01]  /*c940*/  @!UP0 UIMAD UR11, UR6, UR4, UR11 ;  /* 0x00000004060b82a4 */ /* 0x000fe2000f8e020b */
[----:B------:R-:W-:-:S03]  /*c950*/  MOV R17, 0x7f800000 ;  /* 0x7f80000000117802 */ /* 0x000fc60000000f00 */
[----:B----4-:R-:W4:Y:S01]  /*c960*/  @P3 LDC R8, c[0x0][0x458] ;  /* 0x00011600ff083b82 */ /* 0x010f220000000800 */
[----:B------:R-:W-:Y:S01]  /*c970*/  @P0 MUFU.LG2 R5, R137 ;  /* 0x0000008900050308 */ /* 0x000fe20000000c00 */
[----:B------:R-:W-:Y:S01]  /*c980*/  USEL UR13, UR13, URZ, UP0 ;  /* 0x000000ff0d0d7287 */ /* 0x000fe20008000000 */
[----:B------:R-:W-:Y:S01]  /*c990*/  @P4 FFMA.FTZ R17, R136, R9, R2 ;  /* 0x0000000988114223 */ /* 0x000fe20000010002 */
[----:B------:R-:W-:Y:S01]  /*c9a0*/  USHF.R.S32.HI UR6, URZ, 0x1f, UR11 ;  /* 0x0000001fff067899 */ /* 0x000fe2000801140b */
[----:B------:R-:W-:Y:S01]  /*c9b0*/  BSSY.RECONVERGENT B0, `(.L_x_1980) ;  /* 0x000003a000007945 */ /* 0x000fe20003800200 */
[----:B------:R-:W-:Y:S02]  /*c9c0*/  MOV R16, 0x7f800000 ;  /* 0x7f80000000107802 */ /* 0x000fe40000000f00 */
[----:B------:R-:W5:Y:S01]  /*c9d0*/  @P2 LDC R7, c[0x0][0x458] ;  /* 0x00011600ff072b82 */ /* 0x000f620000000800 */
[----:B---3--:R-:W-:Y:S01]  /*c9e0*/  @P2 FMUL.FTZ R2, R4, 0.69314718246459960938 ;  /* 0x3f31721804022820 */ /* 0x008fe20000410000 */
[----:B------:R-:W-:-:S02]  /*c9f0*/  MOV R15, 0x7f800000 ;  /* 0x7f800000000f7802 */ /* 0x000fc40000000f00 */
[----:B------:R-:W-:Y:S01]  /*ca00*/  MOV R14, 0x7f800000 ;  /* 0x7f800000000e7802 */ /* 0x000fe20000000f00 */
[----:B-1----:R-:W1:Y:S03]  /*ca10*/  @P3 MUFU.LG2 R0, R235 ;  /* 0x000000eb00003308 */ /* 0x002e660000000c00 */
[----:B------:R-:W3:Y:S01]  /*ca20*/  @P0 LDC R6, c[0x0][0x458] ;  /* 0x00011600ff060b82 */ /* 0x000ee20000000800 */
        /* <DEDUP_REMOVED lines=9> */
[----:B----4-:R-:W-:Y:S01]  /*cac0*/  @P3 FFMA.FTZ R16, R135, R8, R3 ;  /* 0x0000000887103223 */ /* 0x010fe20000010003 */
[----:B---3--:R-:W-:Y:S01]  /*cad0*/  @P0 FFMA.FTZ R14, R133, R6, R0 ;  /* 0x00000006850e0223 */ /* 0x008fe20000010000 */
[----:B--2---:R-:W-:Y:S06]  /*cae0*/  @P1 BRA `(.L_x_1981) ;  /* 0x0000000000981947 */ /* 0x004fec0003800000 */
[----:B------:R-:W-:Y:S02]  /*caf0*/  LOP3.LUT R0, R211, 0x30, RZ, 0xc0, !PT ;  /* 0x00000030d3007812 */ /* 0x000fe400078ec0ff */
[----:B------:R-:W-:-:S04]  /*cb00*/  LOP3.LUT R2, R214, 0x1f, RZ, 0xc0, !PT ;  /* 0x0000001fd6027812 */ /* 0x000fc800078ec0ff */
[----:B------:R-:W-:-:S04]  /*cb10*/  LEA.HI R0, R2, R0, RZ, 0x1e ;  /* 0x0000000002007211 */ /* 0x000fc800078ff0ff */
[C---:B------:R-:W-:Y:S01]  /*cb20*/  ISETP.GE.AND P6, PT, R0.reuse, UR18, PT ;  /* 0x0000001200007c0c */ /* 0x040fe2000bfc6270 */
[C---:B------:R-:W-:Y:S02]  /*cb30*/  VIADD R2, R0.reuse, 0x8 ;  /* 0x0000000800027836 */ /* 0x040fe40000000000 */
[C---:B------:R-:W-:Y:S02]  /*cb40*/  VIADD R5, R0.reuse, 0x40 ;  /* 0x0000004000057836 */ /* 0x040fe40000000000 */
[----:B------:R-:W-:Y:S01]  /*cb50*/  VIADD R4, R0, 0x48 ;  /* 0x0000004800047836 */ /* 0x000fe20000000000 */
        /* <DEDUP_REMOVED lines=31> */
.L_x_1981:
[----:B------:R-:W-:Y:S05]  /*cd50*/  BSYNC.RECONVERGENT B0 ;  /* 0x0000000000007941 */ /* 0x000fea0003800200 */
.L_x_1980:
[----:B------:R2:W5:Y:S01]  /*cd60*/  LDL R24, [R1+0x54] ;  /* 0x0000540001187983 */ /* 0x0005620000100800 */
[----:B------:R-:W3:Y:S01]  /*cd70*/  S2UR UR11, SR_CTAID.X ;  /* 0x00000000000b79c3 */ /* 0x000ee20000002500 */
[----:B------:R-:W-:Y:S01]  /*cd80*/  SHF.R.U32.HI R10, RZ, 0x3, R214 ;  /* 0x00000003ff0a7819 */ /* 0x000fe200000116d6 */
[----:B------:R-:W4:Y:S01]  /*cd90*/  LDCU.64 UR4, c[0x0][0x410] ;  /* 0x00008200ff0477ac */ /* 0x000f220008000a00 */
[----:B------:R-:W2:Y:S01]  /*cda0*/  S2R R25, SR_TID.X ;  /* 0x0000000000197919 */ /* 0x000ea20000002100 */
[----:B------:R-:W-:Y:S01]  /*cdb0*/  BSSY.RECONVERGENT B0, `(.L_x_1982) ;  /* 0x000002a000007945 */ /* 0x000fe20003800200 */
[C---:B-1----:R-:W-:Y:S01]  /*cdc0*/  IADD3 R4, PT, PT, R10.reuse, 0x50, RZ ;  /* 0x000000500a047810 */ /* 0x042fe20007ffe0ff */
[C---:B------:R-:W-:Y:S01]  /*cdd0*/  VIADD R2, R10.reuse, 0x10 ;  /* 0x000000100a027836 */ /* 0x040fe20000000000 */
[----:B------:R1:W1:Y:S01]  /*cde0*/  LDS.128 R16, [R220] ;  /* 0x00000000dc107984 */ /* 0x0002620000000c00 */
[C---:B------:R-:W-:Y:S01]  /*cdf0*/  VIADD R0, R10.reuse, 0x20 ;  /* 0x000000200a007836 */ /* 0x040fe20000000000 */
[----:B------:R-:W-:Y:S01]  /*ce00*/  UIMAD.WIDE.U32 UR20, UR20, 0x80, URZ ;  /* 0x00000080141478a5 */ /* 0x000fe2000f8e00ff */
[----:B------:R-:W-:Y:S01]  /*ce10*/  VIADD R3, R10, 0x30 ;  /* 0x000000300a037836 */ /* 0x000fe20000000000 */
[----:B------:R1:W1:Y:S01]  /*ce20*/  LDS.128 R12, [R220+0x4000] ;  /* 0x00400000dc0c7984 */ /* 0x0002620000000c00 */
        /* <DEDUP_REMOVED lines=11> */
[----:B---3--:R-:W-:Y:S01]  /*cee0*/  UIMAD.WIDE.U32 UR14, UR11, 0x80, URZ ;  /* 0x000000800b0e78a5 */ /* 0x008fe2000f8e00ff */
[----:B------:R-:W-:Y:S02]  /*cef0*/  ISETP.GE.AND P2, PT, R4, UR18, PT ;  /* 0x0000001204007c0c */ /* 0x000fe4000bf46270 */
[----:B------:R-:W-:Y:S01]  /*cf00*/  IMAD.WIDE.U32 R8, R0, UR8, R2 ;  /* 0x0000000800087c25 */ /* 0x000fe2000f8e0002 */
[----:B------:R-:W-:-:S05]  /*cf10*/  MOV R0, UR5 ;  /* 0x0000000500007c02 */ /* 0x000fca0008000f00 */
[----:B------:R-:W-:Y:S01]  /*cf20*/  IMAD R7, R0, UR8, R9 ;  /* 0x0000000800077c24 */ /* 0x000fe2000f8e0209 */
[----:B--2---:R-:W-:-:S04]  /*cf30*/  SHF.R.U32.HI R25, RZ, 0x3, R25 ;  /* 0x00000003ff197819 */ /* 0x004fc80000011619 */
        /* <DEDUP_REMOVED lines=14> */
[----:B-----5:R-:W-:-:S03]  /*d020*/  ISETP.GE.AND P1, PT, R24, UR10, PT ;  /* 0x0000000a18007c0c */ /* 0x020fc6000bf26270 */
[----:B-1----:R2:W-:Y:S10]  /*d030*/  @!P6 STG.E.128 desc[UR24][R2.64], R16 ;  /* 0x000000100200e986 */ /* 0x0025f4000c101d18 */
[----:B------:R2:W-:Y:S02]  /*d040*/  @!P1 STG.E.128 desc[UR24][R2.64+0x80], R12 ;  /* 0x0000800c02009986 */ /* 0x0005e4000c101d18 */
.L_x_1983:
[----:B------:R-:W-:Y:S05]  /*d050*/  BSYNC.RECONVERGENT B0 ;  /* 0x0000000000007941 */ /* 0x000fea0003800200 */
.L_x_1982:
[----:B-12---:R1:W2:Y:S01]  /*d060*/  LDS.128 R16, [R220+0x800] ;  /* 0x00080000dc107984 */ /* 0x0062a20000000c00 */
[----:B------:R-:W-:Y:S01]  /*d070*/  BSSY.RECONVERGENT B0, `(.L_x_1984) ;  /* 0x0000016000007945 */ /* 0x000fe20003800200 */
[----:B------:R-:W-:Y:S02]  /*d080*/  ISETP.GE.AND P1, PT, R11, UR18, PT ;  /* 0x000000120b007c0c */ /* 0x000fe4000bf26270 */
[----:B------:R1:W3:Y:S01]  /*d090*/  LDS.128 R12, [R220+0x4800] ;  /* 0x00480000dc0c7984 */ /* 0x0002e20000000c00 */
        /* <DEDUP_REMOVED lines=19> */
.L_x_1985:
[----:B------:R-:W-:Y:S05]  /*d1d0*/  BSYNC.RECONVERGENT B0 ;  /* 0x0000000000007941 */ /* 0x000fea0003800200 */
.L_x_1984:
        /* <DEDUP_REMOVED lines=22> */
.L_x_1987:
[----:B------:R-:W-:Y:S05]  /*d340*/  BSYNC.RECONVERGENT B0 ;  /* 0x0000000000007941 */ /* 0x000fea0003800200 */
.L_x_1986:
        /* <DEDUP_REMOVED lines=21> */
.L_x_1989:
[----:B------:R-:W-:Y:S05]  /*d4a0*/  BSYNC.RECONVERGENT B0 ;  /* 0x0000000000007941 */ /* 0x000fea0003800200 */
.L_x_1988:
        /* <DEDUP_REMOVED lines=21> */
.L_x_1991:
[----:B------:R-:W-:Y:S05]  /*d600*/  BSYNC.RECONVERGENT B0 ;  /* 0x0000000000007941 */ /* 0x000fea0003800200 */
.L_x_1990:
        /* <DEDUP_REMOVED lines=21> */
.L_x_1993:
[----:B------:R-:W-:Y:S05]  /*d760*/  BSYNC.RECONVERGENT B0 ;  /* 0x0000000000007941 */ /* 0x000fea0003800200 */
.L_x_1992:
        /* <DEDUP_REMOVED lines=21> */
.L_x_1995:
[----:B------:R-:W-:Y:S05]  /*d8c0*/  BSYNC.RECONVERGENT B0 ;  /* 0x0000000000007941 */ /* 0x000fea0003800200 */
.L_x_1994:
        /* <DEDUP_REMOVED lines=21> */
.L_x_1996:
        /* <DEDUP_REMOVED lines=14> */
.L_x_2867:


//--------------------- .text._ZN5flash16flash_fwd_kernelI23Flash_fwd_kernel_traitsILi128ELi128ELi32ELi4ELb0ELb0EN7cutlass10bfloat16_tE19Flash_kernel_traitsILi128ELi128ELi32ELi4ES3_EELb0ELb0ELb0ELb0ELb0ELb0ELb1ELb0EEEvNS_16Flash_fwd_paramsE --------------------------
	.section	.text._ZN5flash16flash_fwd_kernelI23Flash_fwd_kernel_traitsILi128ELi128ELi32ELi4ELb0ELb0EN7cutlass10bfloat16_tE19Flash_kernel_traitsILi128ELi128ELi32ELi4ES3_EELb0ELb0ELb0ELb0ELb0ELb0ELb1ELb0EEEvNS_16Flash_fwd_paramsE,"ax",@progbits
	.align	128
        .global         _ZN5flash16flash_fwd_kernelI23Flash_fwd_kernel_traitsILi128ELi128ELi32ELi4ELb0ELb0EN7cutlass10bfloat16_tE19Flash_kernel_traitsILi128ELi128ELi32ELi4ES3_EELb0ELb0ELb0ELb0ELb0ELb0ELb1ELb0EEEvNS_16Flash_fwd_paramsE
        .type           _ZN5flash16flash_fwd_kernelI23Flash_fwd_kernel_traitsILi128ELi128ELi32ELi4ELb0ELb0EN7cutlass10bfloat16_tE19Flash_kernel_traitsILi128ELi128ELi32ELi4ES3_EELb0ELb0ELb0ELb0ELb0ELb0ELb1ELb0EEEvNS_16Flash_fwd_paramsE,@function
        .size           _ZN5flash16flash_fwd_kernelI23Flash_fwd_kernel_traitsILi128ELi128ELi32ELi4ELb0ELb0EN7cutlass10bfloat16_tE19Flash_kernel_traitsILi128ELi128ELi32ELi4ES3_EELb0ELb0ELb0ELb0ELb0ELb0ELb1ELb0EEEvNS_16Flash_fwd_paramsE,(.L_x_2868 - _ZN5flash16flash_fwd_kernelI23Flash_fwd_kernel_traitsILi128ELi128ELi32ELi4ELb0ELb0EN7cutlass10bfloat16_tE19Flash_kernel_traitsILi128ELi128ELi32ELi4ES3_EELb0ELb0ELb0ELb0ELb0ELb0ELb1ELb0EEEvNS_16Flash_fwd_paramsE)
        .other          _ZN5flash16flash_fwd_kernelI23Flash_fwd_kernel_traitsILi128ELi128ELi32ELi4ELb0ELb0EN7cutlass10bfloat16_tE19Flash_kernel_traitsILi128ELi128ELi32ELi4ES3_EELb0ELb0ELb0ELb0ELb0ELb0ELb1ELb0EEEvNS_16Flash_fwd_paramsE,@"STO_CUDA_ENTRY STV_DEFAULT"
_ZN5flash16flash_fwd_kernelI23Flash_fwd_kernel_traitsILi128ELi128ELi32ELi4ELb0ELb0EN7cutlass10bfloat16_tE19Flash_kernel_traitsILi128ELi128ELi32ELi4ES3_EELb0ELb0ELb0ELb0ELb0ELb0ELb1ELb0EEEvNS_16Flash_fwd_paramsE:
.text._ZN5flash16flash_fwd_kernelI23Flash_fwd_kernel_traitsILi128ELi128ELi32ELi4ELb0ELb0EN7cutlass10bfloat16_tE19Flash_kernel_traitsILi128ELi128ELi32ELi4ES3_EELb0ELb0ELb0ELb0ELb0ELb0ELb1ELb0EEEvNS_16Flash_fwd_paramsE:
        /* <DEDUP_REMOVED lines=59> */
.L_x_1997:
        /* <DEDUP_REMOVED lines=16> */
[----:B---3--:R-:W-:-:S04]  /*04b0*/  @!P1 IMAD.WIDE.U32 R2, R30, R4, RZ ;  /* 0x000000041e029225 */ /* 0x008fc800078e00ff */
[----:B------:R-:W-:Y:S02]  /*04c0*/  @!P1 IMAD R5, R30, R5, R3 ;  /* 0x000000051e059224 */ /* 0x000fe400078e0203 */
[----:B------:R-:W3:Y:S01]  /*04d0*/  @P2 LDC R14, c[0x0][0x430] ;  /* 0x00010c00ff0e2b82 */ /* 0x000ee20000000800 */
[----:B------:R-:W-:Y:S01]  /*04e0*/  @!P1 MOV R0, R2 ;  /* 0x0000000200009202 */ /* 0x000fe20000000f00 */
[----:B-1----:R-:W-:-:S04]  /*04f0*/  @P1 IMAD.WIDE.U32 R2, R31, R8, RZ ;  /* 0x000000081f021225 */ /* 0x002fc800078e00ff */
[----:B----4-:R-:W-:Y:S01]  /*0500*/  @P2 IMAD R7, R6, R7, RZ ;  /* 0x0000000706072224 */ /* 0x010fe200078e02ff */
        /* <DEDUP_REMOVED lines=11> */
.L_x_1999:
[----:B------:R-:W1:Y:S01]  /*05c0*/  LDCU.64 UR4, c[0x0][0x410] ;  /* 0x00008200ff0477ac */ /* 0x000e620008000a00 */
[----:B------:R-:W-:Y:S01]  /*05d0*/  @P1 IMAD.MOV.U32 R0, RZ, RZ, R2 ;  /* 0x000000ffff001224 */ /* 0x000fe200078e0002 */
[----:B------:R-:W-:Y:S01]  /*05e0*/  LOP3.LUT R16, R16, 0x38, RZ, 0xc0, !PT ;  /* 0x0000003810107812 */ /* 0x000fe200078ec0ff */
[----:B------:R-:W2:Y:S01]  /*05f0*/  LDC R29, c[0x0][0x434] ;  /* 0x00010d00ff1d7b82 */ /* 0x000ea20000000800 */
        /* <DEDUP_REMOVED lines=13> */
[----:B---3--:R-:W-:Y:S01]  /*06d0*/  IMAD R18, R14, UR18, RZ ;  /* 0x000000120e127c24 */ /* 0x008fe2000f8e02ff */
        /* <DEDUP_REMOVED lines=22> */
.L_x_2001:
[----:B------:R-:W-:Y:S05]  /*0840*/  BSYNC.RECONVERGENT B0 ;  /* 0x0000000000007941 */ /* 0x000fea0003800200 */
.L_x_2000:
        /* <DEDUP_REMOVED lines=21> */
.L_x_2003:
[----:B------:R-:W-:Y:S05]  /*09a0*/  BSYNC.RECONVERGENT B0 ;  /* 0x0000000000007941 */ /* 0x000fea0003800200 */
.L_x_2002:
        /* <DEDUP_REMOVED lines=21> */
.L_x_2005:
[----:B------:R-:W-:Y:S05]  /*0b00*/  BSYNC.RECONVERGENT B0 ;  /* 0x0000000000007941 */ /* 0x000fea0003800200 */
.L_x_2004:
        /* <DEDUP_REMOVED lines=21> */
.L_x_2007:
[----:B------:R-:W-:Y:S05]  /*0c60*/  BSYNC.RECONVERGENT B0 ;  /* 0x0000000000007941 */ /* 0x000fea0003800200 */
.L_x_2006:
[----:B------:R-:W-:Y:S01]  /*0c70*/  BSSY.RECONVERGENT B0, `(.L_x_2008) ;  /* 0x0000015000007945 */ /* 0x000fe20003800200 */
[----:B------:R-:W-:Y:S01]  /*0c80*/  ISETP.GE.AND P5, PT, R22, R12, PT ;  /* 0x0000000c1600720c */ /* 0x000fe20003fa6270 */
[----:B----4-:R-:W-:Y:S02]  /*0c90*/  IMAD R13, R28, R7, RZ ;  /* 0x000000071c0d7224 */ /* 0x010fe400078e02ff */
[----:B------:R-:W-:Y:S10]  /*0ca0*/  @P1 BRA `(.L_x_2009) ;  /* 0x0000000000441947 */ /* 0x000ff40003800000 */
[----:B------:R-:W4:Y:S01]  /*0cb0*/  LDCU.64 UR6, c[0x0][0x408] ;  /* 0x00008100ff0677ac */ /* 0x000f220008000a00 */
[----:B------:R-:W-:Y:S01]  /*0cc0*/  IADD3 R6, P1, PT, R20, 0x40, RZ ;  /* 0x0000004014067810 */ /* 0x000fe20007f3e0ff */
[----:B-1-3--:R-:W-:Y:S01]  /*0cd0*/  IMAD.MOV.U32 R2, RZ, RZ, R10 ;  /* 0x000000ffff027224 */ /* 0x00afe200078e000a */
        /* <DEDUP_REMOVED lines=14> */
.L_x_2009:
[----:B------:R-:W-:Y:S05]  /*0dc0*/  BSYNC.RECONVERGENT B0 ;  /* 0x0000000000007941 */ /* 0x000fea0003800200 */
.L_x_2008:
[C---:B--2---:R-:W-:Y:S01]  /*0dd0*/  IMAD R0, R30.reuse, R29, RZ ;  /* 0x0000001d1e007224 */ /* 0x044fe200078e02ff */
[----:B------:R-:W-:Y:S01]  /*0de0*/  ISETP.NE.AND P3, PT, R31, -0x1, PT ;  /* 0xffffffff1f00780c */ /* 0x000fe20003f65270 */
[----:B------:R-:W-:Y:S01]  /*0df0*/  BSSY.RECONVERGENT B0, `(.L_x_2010) ;  /* 0x0000016000007945 */ /* 0x000fe20003800200 */
[----:B------:R-:W-:Y:S01]  /*0e00*/  @!P2 IMAD R13, R30, R15, R13 ;  /* 0x0000000f1e0da224 */ /* 0x000fe200078e020d */
[----:B------:R-:W-:Y:S02]  /*0e10*/  ISETP.NE.AND P1, PT, R16, RZ, PT ;  /* 0x000000ff1000720c */ /* 0x000fe40003f25270 */
[----:B------:R-:W-:Y:S01]  /*0e20*/  SEL R15, R0, R31, !P3 ;  /* 0x0000001f000f7207 */ /* 0x000fe20005800000 */
[----:B------:R-:W-:Y:S10]  /*0e30*/  @P0 BRA `(.L_x_2011) ;  /* 0x0000000000440947 */ /* 0x000ff40003800000 */
[----:B------:R-:W2:Y:S01]  /*0e40*/  LDCU.64 UR6, c[0x0][0x408] ;  /* 0x00008100ff0677ac */ /* 0x000ea20008000a00 */
[----:B------:R-:W-:Y:S01]  /*0e50*/  IADD3 R6, P0, PT, R20, 0x50, RZ ;  /* 0x0000005014067810 */ /* 0x000fe20007f1e0ff */
[----:B-1-34-:R-:W-:Y:S01]  /*0e60*/  IMAD.MOV.U32 R2, RZ, RZ, R10 ;  /* 0x000000ffff027224 */ /* 0x01afe200078e000a */
        /* <DEDUP_REMOVED lines=14> */
.L_x_2011:
[----:B------:R-:W-:Y:S05]  /*0f50*/  BSYNC.RECONVERGENT B0 ;  /* 0x0000000000007941 */ /* 0x000fea0003800200 */
.L_x_2010:
        /* <DEDUP_REMOVED lines=19> */
.L_x_2013:
[----:B------:R-:W-:Y:S05]  /*1090*/  BSYNC.RECONVERGENT B0 ;  /* 0x0000000000007941 */ /* 0x000fea0003800200 */
.L_x_2012:
        /* <DEDUP_REMOVED lines=19> */
.L_x_2015:
[----:B------:R-:W-:Y:S05]  /*11d0*/  BSYNC.RECONVERGENT B0 ;  /* 0x0000000000007941 */ /* 0x000fea0003800200 */
.L_x_2014:
        /* <DEDUP_REMOVED lines=20> */
.L_x_2017:
[----:B------:R-:W-:Y:S05]  /*1320*/  BSYNC.RECONVERGENT B0 ;  /* 0x0000000000007941 */ /* 0x000fea0003800200 */
.L_x_2016:
        /* <DEDUP_REMOVED lines=15> */
.L_x_2019:
[----:B------:R-:W-:Y:S05]  /*1420*/  BSYNC.RECONVERGENT B0 ;  /* 0x0000000000007941 */ /* 0x000fea0003800200 */
.L_x_2018:
        /* <DEDUP_REMOVED lines=10> */
.L_x_2021:
[----:B------:R-:W-:Y:S05]  /*14d0*/  BSYNC.RECONVERGENT B0 ;  /* 0x0000000000007941 */ /* 0x000fea0003800200 */
.L_x_2020:
        /* <DEDUP_REMOVED lines=10> */
.L_x_2023:
[----:B------:R-:W-:Y:S05]  /*1580*/  BSYNC.RECONVERGENT B0 ;  /* 0x0000000000007941 */ /* 0x000fea0003800200 */
.L_x_2022:
        /* <DEDUP_REMOVED lines=10> */
.L_x_2025:
[----:B------:R-:W-:Y:S05]  /*1630*/  BSYNC.RECONVERGENT B0 ;  /* 0x0000000000007941 */ /* 0x000fea0003800200 */
.L_x_2024:
        /* <DEDUP_REMOVED lines=10> */
.L_x_2027:
[----:B------:R-:W-:Y:S05]  /*16e0*/  BSYNC.RECONVERGENT B0 ;  /* 0x0000000000007941 */ /* 0x000fea0003800200 */
.L_x_2026:
        /* <DEDUP_REMOVED lines=10> */
.L_x_2029:
[----:B------:R-:W-:Y:S05]  /*1790*/  BSYNC.RECONVERGENT B0 ;  /* 0x0000000000007941 */ /* 0x000fea0003800200 */
.L_x_2028:
        /* <DEDUP_REMOVED lines=10> */
.L_x_1998:
        /* <DEDUP_REMOVED lines=22> */
.L_x_2030:
[----:B------:R-:W1:Y:S01]  /*19a0*/  LDCU.64 UR12, c[0x0][0x3b8] ;  /* 0x00007700ff0c77ac */ /* 0x000e620008000a00 */
[----:B------:R-:W-:-:S05]  /*19b0*/  IADD3 R2, PT, PT, R10, R11, RZ ;  /* 0x0000000b0a027210 */ /* 0x000fca0007ffe0ff */
[C---:B-1----:R-:W-:Y:S02]  /*19c0*/  IMAD R0, R2.reuse, UR13, RZ ;  /* 0x0000000d02007c24 */ /* 0x042fe4000f8e02ff */
[----:B------:R-:W-:-:S05]  /*19d0*/  IMAD.WIDE.U32 R2, R2, UR12, RZ ;  /* 0x0000000c02027c25 */ /* 0x000fca000f8e00ff */
[----:B------:R-:W-:Y:S02]  /*19e0*/  IADD3 R6, PT, PT, R3, R0, RZ ;  /* 0x0000000003067210 */ /* 0x000fe40007ffe0ff */
[----:B------:R-:W-:-:S07]  /*19f0*/  MOV R5, R2 ;  /* 0x0000000200057202 */ /* 0x000fce0000000f00 */
.L_x_2031:
        /* <DEDUP_REMOVED lines=39> */
.L_x_2032:
[----:B------:R-:W1:Y:S01]  /*1c70*/  LDC.64 R138, c[0x0][0x3c0] ;  /* 0x0000f000ff8a7b82 */ /* 0x000e620000000a00 */
[----:B------:R-:W-:-:S05]  /*1c80*/  IADD3 R0, PT, PT, R10, R11, RZ ;  /* 0x0000000b0a007210 */ /* 0x000fca0007ffe0ff */
[C---:B-1----:R-:W-:Y:S02]  /*1c90*/  IMAD R4, R0.reuse, R139, RZ ;  /* 0x0000008b00047224 */ /* 0x042fe400078e02ff */
[----:B------:R-:W-:-:S05]  /*1ca0*/  IMAD.WIDE.U32 R2, R0, R138, RZ ;  /* 0x0000008a00027225 */ /* 0x000fca00078e00ff */
[----:B------:R-:W-:-:S07]  /*1cb0*/  IADD3 R0, PT, PT, R3, R4, RZ ;  /* 0x0000000403007210 */ /* 0x000fce0007ffe0ff */
.L_x_2033:
[----:B------:R-:W-:Y:S01]  /*1cc0*/  IMAD.SHL.U32 R18, R112, 0x8, RZ ;  /* 0x0000000870127824 */ /* 0x000fe200078e00ff */
[----:B------:R-:W-:Y:S01]  /*1cd0*/  SHF.R.U32.HI R106, RZ, 0x3, R112 ;  /* 0x00000003ff6a7819 */ /* 0x000fe20000011670 */
[----:B------:R-:W1:Y:S01]  /*1ce0*/  LDCU.128 UR8, c[0x0][0x3d0] ;  /* 0x00007a00ff0877ac */ /* 0x000e620008000c00 */
[----:B------:R-:W-:Y:S01]  /*1cf0*/  VIADD R15, R12, -UR18 ;  /* 0x800000120c0f7c36 */ /* 0x000fe20008000000 */
[----:B------:R-:W-:Y:S01]  /*1d00*/  SHF.R.S32.HI R7, RZ, 0x1f, R8 ;  /* 0x0000001fff077819 */ /* 0x000fe20000011408 */
[----:B------:R-:W2:Y:S01]  /*1d10*/  S2UR UR5, SR_CgaCtaId ;  /* 0x00000000000579c3 */ /* 0x000ea20000008800 */
[----:B------:R-:W-:Y:S01]  /*1d20*/  LOP3.LUT R242, R18, 0x38, RZ, 0xc0, !PT ;  /* 0x0000003812f27812 */ /* 0x000fe200078ec0ff */
[----:B------:R-:W-:Y:S01]  /*1d30*/  VIADD R3, R106, 0x20 ;  /* 0x000000206a037836 */ /* 0x000fe20000000000 */
[----:B------:R-:W3:Y:S01]  /*1d40*/  LDCU.64 UR14, c[0x0][0x390] ;  /* 0x00007200ff0e77ac */ /* 0x000ee20008000a00 */
[----:B------:R4:W-:Y:S01]  /*1d50*/  STL [R1+0x10], R15 ;  /* 0x0000100f01007387 */ /* 0x0009e20000100800 */
[C---:B------:R-:W-:Y:S01]  /*1d60*/  IADD3 R4, P1, PT, R242.reuse, R5, RZ ;  /* 0x00000005f2047210 */ /* 0x040fe20007f3e0ff */
[----:B------:R-:W-:Y:S01]  /*1d70*/  BSSY.RECONVERGENT B0, `(.L_x_2034) ;  /* 0x0000047000007945 */ /* 0x000fe20003800200 */
[----:B------:R-:W-:Y:S01]  /*1d80*/  IADD3 R2, P0, PT, R242, R2, RZ ;  /* 0x00000002f2027210 */ /* 0x000fe20007f1e0ff */
[----:B------:R-:W5:Y:S01]  /*1d90*/  LDCU.64 UR16, c[0x0][0x388] ;  /* 0x00007100ff1077ac */ /* 0x000f620008000a00 */
[-C--:B------:R-:W-:Y:S01]  /*1da0*/  ISETP.GE.AND P3, PT, R3, R15.reuse, PT ;  /* 0x0000000f0300720c */ /* 0x080fe20003f66270 */
[----:B------:R-:W-:Y:S01]  /*1db0*/  IMAD.X R5, RZ, RZ, R6, P1 ;  /* 0x000000ffff057224 */ /* 0x000fe200008e0606 */
[----:B------:R-:W-:Y:S01]  /*1dc0*/  IADD3.X R3, PT, PT, RZ, R0, RZ, P0, !PT ;  /* 0x00000000ff037210 */ /* 0x000fe200007fe4ff */
[C---:B------:R-:W-:Y:S01]  /*1dd0*/  VIADD R6, R106.reuse, 0x30 ;  /* 0x000000306a067836 */ /* 0x040fe20000000000 */
[----:B------:R-:W4:Y:S01]  /*1de0*/  LDCU.64 UR6, c[0x0][0x3c8] ;  /* 0x00007900ff0677ac */ /* 0x000f220008000a00 */
[C---:B------:R-:W-:Y:S01]  /*1df0*/  VIADD R0, R106.reuse, 0x40 ;  /* 0x000000406a007836 */ /* 0x040fe20000000000 */
[C---:B------:R-:W-:Y:S01]  /*1e00*/  IADD3 R17, PT, PT, R106.reuse, 0x10, RZ ;  /* 0x000000106a117810 */ /* 0x040fe20007ffe0ff */
[----:B------:R-:W-:Y:S01]  /*1e10*/  IMAD.WIDE.U32 R4, R106, UR12, R4 ;  /* 0x0000000c6a047c25 */ /* 0x000fe2000f8e0004 */
[-C--:B------:R-:W-:Y:S01]  /*1e20*/  ISETP.GE.AND P2, PT, R6, R15.reuse, PT ;  /* 0x0000000f0600720c */ /* 0x080fe20003f46270 */
[----:B------:R-:W-:Y:S01]  /*1e30*/  UMOV UR4, 0x400 ;  /* 0x0000040000047882 */ /* 0x000fe20000000000 */
[----:B------:R-:W-:Y:S01]  /*1e40*/  ISETP.GE.AND P1, PT, R0, R15, PT ;  /* 0x0000000f0000720c */ /* 0x000fe20003f26270 */
[----:B------:R-:W-:Y:S01]  /*1e50*/  IMAD.WIDE.U32 R2, R106, R138, R2 ;  /* 0x0000008a6a027225 */ /* 0x000fe200078e0002 */
[----:B------:R-:W-:-:S03]  /*1e60*/  LOP3.LUT R252, R242, 0x40, RZ, 0xfc, !PT ;  /* 0x00000040f2fc7812 */ /* 0x000fc600078efcff */
[C---:B-1----:R-:W-:Y:S01]  /*1e70*/  IMAD R6, R7.reuse, UR8, RZ ;  /* 0x0000000807067c24 */ /* 0x042fe2000f8e02ff */
[----:B--2---:R-:W-:Y:S01]  /*1e80*/  ULEA UR5, UR5, UR4, 0x18 ;  /* 0x0000000405057291 */ /* 0x004fe2000f8ec0ff */
[C---:B------:R-:W-:Y:S02]  /*1e90*/  IMAD R5, R106.reuse, UR13, R5 ;  /* 0x0000000d6a057c24 */ /* 0x040fe4000f8e0205 */
[----:B------:R-:W-:Y:S02]  /*1ea0*/  IMAD R3, R106, R139, R3 ;  /* 0x0000008b6a037224 */ /* 0x000fe400078e0203 */
[----:B------:R-:W-:Y:S02]  /*1eb0*/  IMAD R0, R7, UR10, RZ ;  /* 0x0000000a07007c24 */ /* 0x000fe4000f8e02ff */
[C---:B------:R-:W-:Y:S02]  /*1ec0*/  IMAD R9, R8.reuse, UR9, R6 ;  /* 0x0000000908097c24 */ /* 0x040fe4000f8e0206 */
[----:B------:R-:W-:Y:S01]  /*1ed0*/  IMAD.WIDE.U32 R6, R8, UR8, R4 ;  /* 0x0000000808067c25 */ /* 0x000fe2000f8e0004 */
[----:B------:R-:W-:Y:S01]  /*1ee0*/  IADD3 R4, P0, PT, R242, R13, RZ ;  /* 0x0000000df2047210 */ /* 0x000fe20007f1e0ff */
[----:B------:R-:W-:-:S02]  /*1ef0*/  USHF.L.U32 UR8, UR19, 0x7, URZ ;  /* 0x0000000713087899 */ /* 0x000fc400080006ff */
[C---:B------:R-:W-:Y:S01]  /*1f00*/  IMAD R5, R8.reuse, UR11, R0 ;  /* 0x0000000b08057c24 */ /* 0x040fe2000f8e0200 */
[----:B------:R-:W-:Y:S01]  /*1f10*/  IADD3 R0, PT, PT, R7, R9, RZ ;  /* 0x0000000907007210 */ /* 0x000fe20007ffe0ff */
[----:B------:R-:W-:Y:S01]  /*1f20*/  IMAD.WIDE.U32 R2, R8, UR10, R2 ;  /* 0x0000000a08027c25 */ /* 0x000fe2000f8e0002 */
[----:B-----5:R-:W-:Y:S01]  /*1f30*/  LEA R229, P5, R6, UR16, 0x1 ;  /* 0x0000001006e57c11 */ /* 0x020fe2000f8a08ff */
[----:B------:R-:W-:Y:S01]  /*1f40*/  USHF.L.U64.HI UR10, UR12, 0x5, UR13 ;  /* 0x000000050c0a7899 */ /* 0x000fe2000801020d */
[----:B------:R-:W-:Y:S01]  /*1f50*/  LOP3.LUT R21, R106, UR8, RZ, 0xfc, !PT ;  /* 0x000000086a157c12 */ /* 0x000fe2000f8efcff */
[----:B------:R-:W-:Y:S01]  /*1f60*/  IMAD.IADD R3, R3, 0x1, R5 ;  /* 0x0000000103037824 */ /* 0x000fe200078e0205 */
[----:B---3--:R-:W-:Y:S01]  /*1f70*/  LEA R20, P4, R2, UR14, 0x1 ;  /* 0x0000000e02147c11 */ /* 0x008fe2000f8808ff */
[----:B------:R-:W-:Y:S01]  /*1f80*/  IMAD.X R5, RZ, RZ, R14, P0 ;  /* 0x000000ffff057224 */ /* 0x000fe200000e060e */
[-C--:B------:R-:W-:Y:S01]  /*1f90*/  ISETP.GE.AND P0, PT, R106, R15.reuse, PT ;  /* 0x0000000f6a00720c */ /* 0x080fe20003f06270 */
[----:B------:R-:W-:Y:S01]  /*1fa0*/  USHF.R.U32.HI UR11, URZ, 0x19, UR19 ;  /* 0x00000019ff0b7899 */ /* 0x000fe20008011613 */
[----:B------:R-:W-:Y:S01]  /*1fb0*/  LEA.HI.X R19, R2, UR15, R3, 0x1, P4 ;  /* 0x0000000f02137c11 */ /* 0x000fe2000a0f0c03 */
[----:B------:R1:W-:Y:S01]  /*1fc0*/  STL [R1+0x4], R20 ;  /* 0x0000041401007387 */ /* 0x0003e20000100800 */
[----:B------:R-:W-:Y:S01]  /*1fd0*/  LEA.HI.X R228, R6, UR17, R0, 0x1, P5 ;  /* 0x0000001106e47c11 */ /* 0x000fe2000a8f0c00 */
[----:B----4-:R-:W-:Y:S01]  /*1fe0*/  IMAD.WIDE.U32 R12, R28, UR6, R4 ;  /* 0x000000061c0c7c25 */ /* 0x010fe2000f8e0004 */
[----:B------:R-:W-:Y:S01]  /*1ff0*/  LOP3.LUT R0, R18, 0x1f8, RZ, 0xc0, !PT ;  /* 0x000001f812007812 */ /* 0x000fe200078ec0ff */
[----:B------:R1:W-:Y:S01]  /*2000*/  STL [R1], R19 ;  /* 0x0000001301007387 */ /* 0x0003e20000100800 */
[----:B------:R-:W-:Y:S01]  /*2010*/  ISETP.GE.AND P4, PT, R17, R15, PT ;  /* 0x0000000f1100720c */ /* 0x000fe20003f86270 */
[----:B------:R-:W-:Y:S01]  /*2020*/  IMAD R11, R28, UR7, R13 ;  /* 0x000000071c0b7c24 */ /* 0x000fe2000f8e020d */
[----:B------:R-:W-:Y:S01]  /*2030*/  LOP3.LUT R0, R0, 0x38, R112, 0x78, !PT ;  /* 0x0000003800007812 */ /* 0x000fe200078e7870 */
[----:B------:R-:W-:-:S03]  /*2040*/  VIADD R6, R106, 0x50 ;  /* 0x000000506a067836 */ /* 0x000fc60000000000 */
[----:B------:R-:W-:-:S04]  /*2050*/  LOP3.LUT R0, R0, 0x1e00, R18, 0xf8, !PT ;  /* 0x00001e0000007812 */ /* 0x000fc800078ef812 */
        /* <DEDUP_REMOVED lines=24> */
.L_x_2035:
[----:B------:R-:W-:Y:S05]  /*21e0*/  BSYNC.RECONVERGENT B0 ;  /* 0x0000000000007941 */ /* 0x000fea0003800200 */
.L_x_2034:
[----:B------:R-:W-:Y:S01]  /*21f0*/  USHF.L.U32 UR4, UR12, 0x5, URZ ;  /* 0x000000050c047899 */ /* 0x000fe200080006ff */
[----:B------:R-:W-:Y:S01]  /*2200*/  BSSY.RECONVERGENT B0, `(.L_x_2036) ;  /* 0x000001d000007945 */ /* 0x000fe20003800200 */
[----:B------:R-:W-:Y:S02]  /*2210*/  ISETP.GE.AND P0, PT, R6, R15, PT ;  /* 0x0000000f0600720c */ /* 0x000fe40003f06270 */
        /* <DEDUP_REMOVED lines=27> */
.L_x_2037:
[----:B------:R-:W-:Y:S05]  /*23d0*/  BSYNC.RECONVERGENT B0 ;  /* 0x0000000000007941 */ /* 0x000fea0003800200 */
.L_x_2036:
[----:B------:R-:W-:Y:S01]  /*23e0*/  USHF.L.U64.HI UR14, UR12, 0x4, UR13 ;  /* 0x000000040c0e7899 */ /* 0x000fe2000801020d */
[----:B------:R-:W-:Y:S01]  /*23f0*/  BSSY.RECONVERGENT B0, `(.L_x_2038) ;  /* 0x000001d000007945 */ /* 0x000fe20003800200 */
[----:B------:R-:W-:Y:S02]  /*2400*/  ISETP.GE.AND P6, PT, R7, R15, PT ;  /* 0x0000000f0700720c */ /* 0x000fe40003fc6270 */
        /* <DEDUP_REMOVED lines=27> */
.L_x_2039:
[----:B------:R-:W-:Y:S05]  /*25c0*/  BSYNC.RECONVERGENT B0 ;  /* 0x0000000000007941 */ /* 0x000fea0003800200 */
.L_x_2038:
[----:B------:R-:W-:Y:S01]  /*25d0*/  LEA.HI.SX32 R61, R226, 0xffffffff, 0x1b ;  /* 0xffffffffe23d7811 */ /* 0x000fe200078fdaff */
[----:B------:R-:W-:Y:S01]  /*25e0*/  BSSY.RECONVERGENT B0, `(.L_x_2040) ;  /* 0x000001d000007945 */ /* 0x000fe20003800200 */
[----:B------:R-:W-:-:S03]  /*25f0*/  ISETP.GE.AND P5, PT, R8, R15, PT ;  /* 0x0000000f0800720c */ /* 0x000fc60003fa6270 */
[----:B------:R-:W-:Y:S01]  /*2600*/  IMAD R15, R61, -0x20, R60 ;  /* 0xffffffe03d0f7824 */ /* 0x000fe200078e023c */
        /* <DEDUP_REMOVED lines=26> */
.L_x_2041:
[----:B------:R-:W-:Y:S05]  /*27b0*/  BSYNC.RECONVERGENT B0 ;  /* 0x0000000000007941 */ /* 0x000fea0003800200 */
.L_x_2040:
[----:B------:R-:W-:Y:S01]  /*27c0*/  USHF.L.U32 UR15, UR12, 0x4, URZ ;  /* 0x000000040c0f7899 */ /* 0x000fe200080006ff */
[----:B------:R-:W-:Y:S01]  /*27d0*/  BSSY.RECONVERGENT B0, `(.L_x_2042) ;  /* 0x000001c000007945 */ /* 0x000fe20003800200 */
[----:B------:R-:W-:-:S03]  /*27e0*/  ISETP.GE.AND P4, PT, R106, R15, PT ;  /* 0x0000000f6a00720c */ /* 0x000fc60003f86270 */
        /* <DEDUP_REMOVED lines=26> */
.L_x_2043:
[----:B------:R-:W-:Y:S05]  /*2990*/  BSYNC.RECONVERGENT B0 ;  /* 0x0000000000007941 */ /* 0x000fea0003800200 */
.L_x_2042:
[----:B------:R-:W-:Y:S01]  /*29a0*/  SHF.R.S32.HI R14, RZ, 0x1f, R61 ;  /* 0x0000001fff0e7819 */ /* 0x000fe2000001143d */
[----:B------:R-:W-:Y:S01]  /*29b0*/  IMAD R0, R61, UR10, RZ ;  /* 0x0000000a3d007c24 */ /* 0x000fe2000f8e02ff */
[----:B------:R-:W-:Y:S01]  /*29c0*/  BSSY.RECONVERGENT B0, `(.L_x_2044) ;  /* 0x000001e000007945 */ /* 0x000fe20003800200 */
[----:B------:R-:W-:Y:S01]  /*29d0*/  ISETP.GE.AND P3, PT, R17, R15, PT ;  /* 0x0000000f1100720c */ /* 0x000fe20003f66270 */
[----:B------:R-:W-:-:S04]  /*29e0*/  IMAD.WIDE.U32 R8, R61, UR4, RZ ;  /* 0x000000043d087c25 */ /* 0x000fc8000f8e00ff */
[----:B------:R-:W-:Y:S01]  /*29f0*/  IMAD R16, R14, UR4, R0 ;  /* 0x000000040e107c24 */ /* 0x000fe2000f8e0200 */
[----:B------:R-:W-:Y:S07]  /*2a00*/  @P0 BRA `(.L_x_2045) ;  /* 0x0000000000640947 */ /* 0x000fee0003800000 */
        /* <DEDUP_REMOVED lines=25> */
.L_x_2045:
[----:B------:R-:W-:Y:S05]  /*2ba0*/  BSYNC.RECONVERGENT B0 ;  /* 0x0000000000007941 */ /* 0x000fea0003800200 */
.L_x_2044:
        /* <DEDUP_REMOVED lines=27> */
.L_x_2047:
[----:B------:R-:W-:Y:S05]  /*2d60*/  BSYNC.RECONVERGENT B0 ;  /* 0x0000000000007941 */ /* 0x000fea0003800200 */
.L_x_2046:
        /* <DEDUP_REMOVED lines=27> */
.L_x_2049:
[----:B------:R-:W-:Y:S05]  /*2f20*/  BSYNC.RECONVERGENT B0 ;  /* 0x0000000000007941 */ /* 0x000fea0003800200 */
.L_x_2048:
[----:B------:R-:W-:Y:S01]  /*2f30*/  BSSY.RECONVERGENT B0, `(.L_x_2050) ;  /* 0x0000012000007945 */ /* 0x000fe20003800200 */
[----:B------:R-:W-:-:S03]  /*2f40*/  IADD3 R0, PT, PT, R9, R16, RZ ;  /* 0x0000001009007210 */ /* 0x000fc60007ffe0ff */
[----:B------:R-:W-:Y:S05]  /*2f50*/  @P4 BRA `(.L_x_2051) ;  /* 0x00000000003c4947 */ /* 0x000fea0003800000 */
[----:B------:R-:W5:Y:S01]  /*2f60*/  LDCU UR6, c[0x0][0x440] ;  /* 0x00008800ff0677ac */ /* 0x000f620008000800 */
        /* <DEDUP_REMOVED lines=14> */
.L_x_2051:
[----:B------:R-:W-:Y:S05]  /*3050*/  BSYNC.RECONVERGENT B0 ;  /* 0x0000000000007941 */ /* 0x000fea0003800200 */
.L_x_2050:
[----:B------:R-:W-:Y:S04]  /*3060*/  BSSY.RECONVERGENT B0, `(.L_x_2052) ;  /* 0x0000013000007945 */ /* 0x000fe80003800200 */
[----:B------:R-:W-:Y:S05]  /*3070*/  @P3 BRA `(.L_x_2053) ;  /* 0x0000000000443947 */ /* 0x000fea0003800000 */
[----:B------:R-:W5:Y:S01]  /*3080*/  LDCU UR6, c[0x0][0x440] ;  /* 0x00008800ff0677ac */ /* 0x000f620008000800 */
[----:B--234-:R-:W-:-:S04]  /*3090*/  IADD3 R3, P0, PT, R8, UR15, RZ ;  /* 0x0000000f08037c10 */ /* 0x01cfc8000ff1e0ff */
        /* <DEDUP_REMOVED lines=15> */
.L_x_2053:
[----:B------:R-:W-:Y:S05]  /*3190*/  BSYNC.RECONVERGENT B0 ;  /* 0x0000000000007941 */ /* 0x000fea0003800200 */
.L_x_2052:
[----:B------:R-:W0:Y:S01]  /*31a0*/  LDGDEPBAR ;  /* 0x00000000000079af */ /* 0x000e220000000000 */
[C---:B------:R-:W-:Y:S01]  /*31b0*/  SHF.L.U64.HI R0, R138.reuse, 0x5, R139 ;  /* 0x000000058a007819 */ /* 0x040fe2000001028b */
[----:B------:R-:W-:Y:S01]  /*31c0*/  BSSY.RECONVERGENT B0, `(.L_x_2054) ;  /* 0x000001e000007945 */ /* 0x000fe20003800200 */
[----:B--234-:R-:W-:Y:S02]  /*31d0*/  SHF.L.U32 R2, R138, 0x5, RZ ;  /* 0x000000058a027819 */ /* 0x01cfe400000006ff */
[----:B------:R-:W-:Y:S01]  /*31e0*/  SHF.L.U32 R214, R112, 0x6, RZ ;  /* 0x0000000670d67819 */ /* 0x000fe200000006ff */
[-C--:B------:R-:W-:Y:S02]  /*31f0*/  IMAD R0, R0, R61.reuse, RZ ;  /* 0x0000003d00007224 */ /* 0x080fe400078e02ff */
[----:B------:R-:W-:Y:S01]  /*3200*/  IMAD.WIDE.U32 R4, R2, R61, RZ ;  /* 0x0000003d02047225 */ /* 0x000fe200078e00ff */
[----:B------:R-:W-:-:S03]  /*3210*/  LOP3.LUT R6, R214, 0x1c0, RZ, 0xc0, !PT ;  /* 0x000001c0d6067812 */ /* 0x000fc600078ec0ff */
[----:B------:R-:W-:Y:S01]  /*3220*/  IMAD R3, R14, R2, R0 ;  /* 0x000000020e037224 */ /* 0x000fe200078e0200 */
[----:B------:R-:W-:-:S04]  /*3230*/  LOP3.LUT R0, R6, 0x38, R18, 0xf8, !PT ;  /* 0x0000003806007812 */ /* 0x000fc800078ef812 */
[----:B------:R-:W-:Y:S01]  /*3240*/  IADD3 R6, PT, PT, R5, R3, RZ ;  /* 0x0000000305067210 */ /* 0x000fe20007ffe0ff */
[----:B------:R-:W-:-:S04]  /*3250*/  DEPBAR.LE SB0, 0x0 ;  /* 0x000080000000791a */ /* 0x000fc80000000000 */
[----:B------:R-:W-:Y:S06]  /*3260*/  BAR.SYNC.DEFER_BLOCKING 0x0 ;  /* 0x0000000000007b1d */ /* 0x000fec0000010000 */
        /* <DEDUP_REMOVED lines=17> */
.L_x_2055:
[----:B------:R3:W-:Y:S04]  /*3380*/  STS.128 [R225+0xa000], RZ ;  /* 0x00a000ffe1007388 */ /* 0x0007e80000000c00 */
[----:B------:R3:W-:Y:S02]  /*3390*/  STS.128 [R225+0xb000], RZ ;  /* 0x00b000ffe1007388 */ /* 0x0007e40000000c00 */
.L_x_2056:
[----:B------:R-:W-:Y:S05]  /*33a0*/  BSYNC.RECONVERGENT B0 ;  /* 0x0000000000007941 */ /* 0x000fea0003800200 */
.L_x_2054:
[----:B------:R-:W-:Y:S01]  /*33b0*/  ISETP.GE.AND P0, PT, R17, R15, PT ;  /* 0x0000000f1100720c */ /* 0x000fe20003f06270 */
[C---:B------:R-:W-:Y:S01]  /*33c0*/  IMAD.SHL.U32 R7, R112.reuse, 0x20, RZ ;  /* 0x0000002070077824 */ /* 0x040fe200078e00ff */
[----:B------:R-:W-:Y:S01]  /*33d0*/  SHF.R.U32.HI R105, RZ, 0x1, R112 ;  /* 0x00000001ff697819 */ /* 0x000fe20000011670 */
[----:B------:R-:W-:Y:S01]  /*33e0*/  BSSY.RECONVERGENT B0, `(.L_x_2057) ;  /* 0x000001e000007945 */ /* 0x000fe20003800200 */
[----:B--2---:R-:W-:Y:S02]  /*33f0*/  LOP3.LUT R2, R112, 0x8, RZ, 0xc0, !PT ;  /* 0x0000000870027812 */ /* 0x004fe400078ec0ff */
        /* <DEDUP_REMOVED lines=28> */
.L_x_2058:
[----:B------:R-:W-:Y:S05]  /*35c0*/  BSYNC.RECONVERGENT B0 ;  /* 0x0000000000007941 */ /* 0x000fea0003800200 */
.L_x_2057:
[----:B------:R-:W-:Y:S01]  /*35d0*/  LDSM.16.M88.4 R24, [R212] ;  /* 0x00000000d418783b */ /* 0x000fe20000000200 */
[----:B------:R-:W-:Y:S01]  /*35e0*/  LOP3.LUT P0, RZ, R112, 0x2, RZ, 0xc0, !PT ;  /* 0x0000000270ff7812 */ /* 0x000fe2000780c0ff */
[----:B------:R-:W-:Y:S01]  /*35f0*/  VIADD R219, R214, UR5 ;  /* 0x00000005d6db7c36 */ /* 0x000fe20008000000 */
[----:B----4-:R-:W-:Y:S01]  /*3600*/  MOV R2, 0x10 ;  /* 0x0000001000027802 */ /* 0x010fe20000000f00 */
[----:B------:R-:W4:Y:S01]  /*3610*/  LDSM.16.M88.4 R8, [R214+UR5+0x8000] ;  /* 0x00800005d608783b */ /* 0x000f220008000200 */
[----:B------:R-:W-:Y:S01]  /*3620*/  MOV R222, 0x20 ;  /* 0x0000002000de7802 */ /* 0x000fe20000000f00 */
[----:B------:R-:W5:Y:S01]  /*3630*/  LDCU UR6, c[0x0][0x50c] ;  /* 0x0000a180ff0677ac */ /* 0x000f620008000800 */
[----:B------:R-:W-:Y:S01]  /*3640*/  SEL R0, R2, 0xfffffff0, !P0 ;  /* 0xfffffff002007807 */ /* 0x000fe20004000000 */
[----:B------:R-:W3:Y:S01]  /*3650*/  LDSM.16.M88.4 R4, [R212+0x2000] ;  /* 0x00200000d404783b */ /* 0x000ee20000000200 */
[----:B------:R-:W-:Y:S02]  /*3660*/  LOP3.LUT P0, RZ, R112, 0x4, RZ, 0xc0, !PT ;  /* 0x0000000470ff7812 */ /* 0x000fe4000780c0ff */
[C---:B------:R-:W-:Y:S01]  /*3670*/  LEA R3, R0.reuse, R212, 0x1 ;  /* 0x000000d400037211 */ /* 0x040fe200078e08ff */
[----:B------:R-:W-:Y:S01]  /*3680*/  IMAD R34, R0, 0x2, R219 ;  /* 0x0000000200227824 */ /* 0x000fe200078e02db */
[----:B------:R-:W2:Y:S01]  /*3690*/  LDSM.16.M88.4 R28, [R214+UR5+0x8800] ;  /* 0x00880005d61c783b */ /* 0x000ea20008000200 */
[----:B------:R-:W-:-:S03]  /*36a0*/  SEL R104, R222, 0xffffffe0, !P0 ;  /* 0xffffffe0de687807 */ /* 0x000fc60004000000 */
[----:B-1----:R-:W-:Y:S01]  /*36b0*/  LDSM.16.M88.4 R20, [R3] ;  /* 0x000000000314783b */ /* 0x002fe20000000200 */
[C---:B------:R-:W-:Y:S01]  /*36c0*/  LEA R2, R104.reuse, R212, 0x1 ;  /* 0x000000d468027211 */ /* 0x040fe200078e08ff */
[----:B------:R-:W-:Y:S02]  /*36d0*/  IMAD R32, R104, 0x2, R219 ;  /* 0x0000000268207824 */ /* 0x000fe400078e02db */
[----:B------:R-:W1:Y:S02]  /*36e0*/  LDSM.16.M88.4 R44, [R34+0x8000] ;  /* 0x00800000222c783b */ /* 0x000e640000000200 */
[C---:B------:R-:W-:Y:S01]  /*36f0*/  IMAD R33, R0.reuse, 0x2, R2 ;  /* 0x0000000200217824 */ /* 0x040fe200078e0202 */
[----:B------:R-:W-:Y:S01]  /*3700*/  LEA R62, R0, R32, 0x1 ;  /* 0x00000020003e7211 */ /* 0x000fe200078e08ff */
[----:B------:R-:W5:Y:S04]  /*3710*/  LDSM.16.M88.4 R16, [R3+0x2000] ;  /* 0x002000000310783b */ /* 0x000f680000000200 */
[----:B------:R-:W5:Y:S04]  /*3720*/  LDSM.16.M88.4 R40, [R34+0x8800] ;  /* 0x008800002228783b */ /* 0x000f680000000200 */
[----:B------:R-:W-:Y:S04]  /*3730*/  LDSM.16.M88.4 R48, [R32+0x8000] ;  /* 0x008000002030783b */ /* 0x000fe80000000200 */
[----:B------:R-:W5:Y:S04]  /*3740*/  LDSM.16.M88.4 R12, [R2] ;  /* 0x00000000020c783b */ /* 0x000f680000000200 */
[----:B------:R-:W-:Y:S01]  /*3750*/  LDSM.16.M88.4 R52, [R32+0x8800] ;  /* 0x008800002034783b */ /* 0x000fe20000000200 */
[-C--:B----4-:R-:W-:Y:S03]  /*3760*/  HMMA.16816.F32.BF16 R36, R24, R8.reuse, RZ ;  /* 0x000000081824723c */ /* 0x090fe600000418ff */
[----:B------:R-:W-:Y:S04]  /*3770*/  LDSM.16.M88.4 R88, [R62+0x8000] ;  /* 0x008000003e58783b */ /* 0x000fe80000000200 */
[----:B------:R-:W-:Y:S01]  /*3780*/  LDSM.16.M88.4 R96, [R32+0x9000] ;  /* 0x009000002060783b */ /* 0x000fe20000000200 */
[C---:B---3--:R-:W-:Y:S03]  /*3790*/  HMMA.16816.F32.BF16 R64, R4.reuse, R8, RZ ;  /* 0x000000080440723c */ /* 0x048fe600000418ff */
[----:B------:R-:W0:Y:S05]  /*37a0*/  LDGDEPBAR ;  /* 0x00000000000079af */ /* 0x000e2a0000000000 */
[-C--:B------:R-:W-:Y:S08]  /*37b0*/  HMMA.16816.F32.BF16 R72, R4, R10.reuse, RZ ;  /* 0x0000000a0448723c */ /* 0x080ff000000418ff */
[----:B------:R-:W-:Y:S01]  /*37c0*/  HMMA.16816.F32.BF16 R80, R24, R10, RZ ;  /* 0x0000000a1850723c */ /* 0x000fe200000418ff */
[----:B------:R-:W3:Y:S07]  /*37d0*/  LDSM.16.M88.4 R8, [R2+0x2000] ;  /* 0x002000000208783b */ /* 0x000eee0000000200 */
[C---:B--2---:R-:W-:Y:S08]  /*37e0*/  HMMA.16816.F32.BF16 R68, R4.reuse, R28, RZ ;  /* 0x0000001c0444723c */ /* 0x044ff000000418ff */
[----:B------:R-:W-:Y:S08]  /*37f0*/  HMMA.16816.F32.BF16 R56, R4, R30, RZ ;  /* 0x0000001e0438723c */ /* 0x000ff000000418ff */
[----:B-1----:R-:W-:Y:S01]  /*3800*/  HMMA.16816.F32.BF16 R4, R20, R44, R36 ;  /* 0x0000002c1404723c */ /* 0x002fe20000041824 */
[----:B------:R-:W1:Y:S07]  /*3810*/  LDSM.16.M88.4 R36, [R33] ;  /* 0x000000002124783b */ /* 0x000e6e0000000200 */
[C---:B------:R-:W-:Y:S08]  /*3820*/  HMMA.16816.F32.BF16 R76, R24.reuse, R28, RZ ;  /* 0x0000001c184c723c */ /* 0x040ff000000418ff */
[----:B------:R-:W-:Y:S01]  /*3830*/  HMMA.16816.F32.BF16 R24, R24, R30, RZ ;  /* 0x0000001e1818723c */ /* 0x000fe200000418ff */
[----:B------:R-:W-:Y:S07]  /*3840*/  LDSM.16.M88.4 R28, [R212+0x4000] ;  /* 0x00400000d41c783b */ /* 0x000fee0000000200 */
[C---:B-----5:R-:W-:Y:S08]  /*3850*/  HMMA.16816.F32.BF16 R64, R16.reuse, R44, R64 ;  /* 0x0000002c1040723c */ /* 0x060ff00000041840 */
[C---:B------:R-:W-:Y:S08]  /*3860*/  HMMA.16816.F32.BF16 R68, R16.reuse, R40, R68 ;  /* 0x000000281044723c */ /* 0x040ff00000041844 */
[C---:B------:R-:W-:Y:S08]  /*3870*/  HMMA.16816.F32.BF16 R72, R16.reuse, R46, R72 ;  /* 0x0000002e1048723c */ /* 0x040ff00000041848 */
[----:B------:R-:W-:Y:S08]  /*3880*/  HMMA.16816.F32.BF16 R56, R16, R42, R56 ;  /* 0x0000002a1038723c */ /* 0x000ff00000041838 */
[----:B------:R-:W-:Y:S01]  /*3890*/  HMMA.16816.F32.BF16 R16, R12, R48, R4 ;  /* 0x000000300c10723c */ /* 0x000fe20000041804 */
[----:B------:R-:W2:Y:S07]  /*38a0*/  LDSM.16.M88.4 R4, [R33+0x2000] ;  /* 0x002000002104783b */ /* 0x000eae0000000200 */
[C---:B------:R-:W-:Y:S01]  /*38b0*/  HMMA.16816.F32.BF16 R84, R20.reuse, R40, R76 ;  /* 0x000000281454723c */ /* 0x040fe2000004184c */
[----:B------:R-:W4:Y:S07]  /*38c0*/  LDSM.16.M88.4 R76, [R214+UR5+0x9000] ;  /* 0x00900005d64c783b */ /* 0x000f2e0008000200 */
[C---:B------:R-:W-:Y:S08]  /*38d0*/  HMMA.16816.F32.BF16 R44, R20.reuse, R46, R80 ;  /* 0x0000002e142c723c */ /* 0x040ff00000041850 */
[----:B------:R-:W-:Y:S01]  /*38e0*/  HMMA.16816.F32.BF16 R20, R20, R42, R24 ;  /* 0x0000002a1414723c */ /* 0x000fe20000041818 */
[----:B------:R-:W5:Y:S04]  /*38f0*/  LDSM.16.M88.4 R40, [R62+0x8800] ;  /* 0x008800003e28783b */ /* 0x000f680000000200 */
[----:B------:R-:W-:Y:S03]  /*3900*/  LDSM.16.M88.4 R24, [R3+0x4000] ;  /* 0x004000000318783b */ /* 0x000fe60000000200 */
[C---:B---3--:R-:W-:Y:S08]  /*3910*/  HMMA.16816.F32.BF16 R100, R8.reuse, R52, R68 ;  /* 0x000000340864723c */ /* 0x048ff00000041844 */
[C---:B------:R-:W-:Y:S08]  /*3920*/  HMMA.16816.F32.BF16 R80, R8.reuse, R48, R64 ;  /* 0x000000300850723c */ /* 0x040ff00000041840 */
[C---:B------:R-:W-:Y:S08]  /*3930*/  HMMA.16816.F32.BF16 R72, R8.reuse, R50, R72 ;  /* 0x000000320848723c */ /* 0x040ff00000041848 */
[----:B------:R-:W-:Y:S01]  /*3940*/  HMMA.16816.F32.BF16 R68, R8, R54, R56 ;  /* 0x000000360844723c */ /* 0x000fe20000041838 */
[----:B------:R-:W3:Y:S04]  /*3950*/  LDSM.16.M88.4 R8, [R212+0x6000] ;  /* 0x00600000d408783b */ /* 0x000ee80000000200 */
[----:B------:R-:W3:Y:S03]  /*3960*/  LDSM.16.M88.4 R56, [R34+0x9000] ;  /* 0x009000002238783b */ /* 0x000ee60000000200 */
[----:B-1----:R-:W-:Y:S08]  /*3970*/  HMMA.16816.F32.BF16 R16, R36, R88, R16 ;  /* 0x000000582410723c */ /* 0x002ff00000041810 */
[C---:B------:R-:W-:Y:S01]  /*3980*/  HMMA.16816.F32.BF16 R64, R12.reuse, R50, R44 ;  /* 0x000000320c40723c */ /* 0x040fe2000004182c */
[----:B------:R-:W1:Y:S07]  /*3990*/  LDSM.16.M88.4 R48, [R214+UR5+0x9800] ;  /* 0x00980005d630783b */ /* 0x000e6e0008000200 */
[C---:B------:R-:W-:Y:S08]  /*39a0*/  HMMA.16816.F32.BF16 R44, R12.reuse, R52, R84 ;  /* 0x000000340c2c723c */ /* 0x040ff00000041854 */
[----:B------:R-:W-:Y:S01]  /*39b0*/  HMMA.16816.F32.BF16 R92, R12, R54, R20 ;  /* 0x000000360c5c723c */ /* 0x000fe20000041814 */
[----:B------:R-:W1:Y:S07]  /*39c0*/  LDSM.16.M88.4 R20, [R3+0x6000] ;  /* 0x006000000314783b */ /* 0x000e6e0000000200 */
[----:B--2---:R-:W-:Y:S08]  /*39d0*/  HMMA.16816.F32.BF16 R52, R4, R88, R80 ;  /* 0x000000580434723c */ /* 0x004ff00000041850 */
[----:B----4-:R-:W-:Y:S01]  /*39e0*/  HMMA.16816.F32.BF16 R12, R28, R76, R16 ;  /* 0x0000004c1c0c723c */ /* 0x010fe20000041810 */
[----:B------:R-:W2:Y:S07]  /*39f0*/  LDSM.16.M88.4 R16, [R2+0x4000] ;  /* 0x004000000210783b */ /* 0x000eae0000000200 */
[C---:B------:R-:W-:Y:S08]  /*3a00*/  HMMA.16816.F32.BF16 R80, R4.reuse, R90, R72 ;  /* 0x0000005a0450723c */ /* 0x040ff00000041848 */
[C---:B-----5:R-:W-:Y:S08]  /*3a10*/  HMMA.16816.F32.BF16 R84, R4.reuse, R40, R100 ;  /* 0x000000280454723c */ /* 0x060ff00000041864 */
[----:B------:R-:W-:Y:S01]  /*3a20*/  HMMA.16816.F32.BF16 R72, R4, R42, R68 ;  /* 0x0000002a0448723c */ /* 0x000fe20000041844 */
[----:B------:R-:W4:Y:S04]  /*3a30*/  LDSM.16.M88.4 R4, [R2+0x6000] ;  /* 0x006000000204783b */ /* 0x000f280000000200 */
[----:B------:R-:W-:Y:S03]  /*3a40*/  LDSM.16.M88.4 R68, [R62+0x9000] ;  /* 0x009000003e44783b */ /* 0x000fe60000000200 */
[----:B---3--:R-:W-:Y:S08]  /*3a50*/  HMMA.16816.F32.BF16 R52, R8, R76, R52 ;  /* 0x0000004c0834723c */ /* 0x008ff00000041834 */
[C---:B------:R-:W-:Y:S08]  /*3a60*/  HMMA.16816.F32.BF16 R100, R36.reuse, R90, R64 ;  /* 0x0000005a2464723c */ /* 0x040ff00000041840 */
[----:B------:R-:W-:Y:S08]  /*3a70*/  HMMA.16816.F32.BF16 R88, R36, R40, R44 ;  /* 0x000000282458723c */ /* 0x000ff0000004182c */
[----:B------:R-:W-:Y:S01]  /*3a80*/  HMMA.16816.F32.BF16 R44, R24, R56, R12 ;  /* 0x00000038182c723c */ /* 0x000fe2000004180c */
[----:B------:R-:W3:Y:S07]  /*3a90*/  LDSM.16.M88.4 R12, [R33+0x4000] ;  /* 0x00400000210c783b */ /* 0x000eee0000000200 */
[----:B------:R-:W-:Y:S01]  /*3aa0*/  HMMA.16816.F32.BF16 R64, R36, R42, R92 ;  /* 0x0000002a2440723c */ /* 0x000fe2000004185c */
[----:B------:R-:W5:Y:S07]  /*3ab0*/  LDSM.16.M88.4 R36, [R34+0x9800] ;  /* 0x009800002224783b */ /* 0x000f6e0000000200 */
[C---:B-1----:R-:W-:Y:S08]  /*3ac0*/  HMMA.16816.F32.BF16 R92, R8.reuse, R48, R84 ;  /* 0x00000030085c723c */ /* 0x042ff00000041854 */
[C---:B------:R-:W-:Y:S08]  /*3ad0*/  HMMA.16816.F32.BF16 R80, R8.reuse, R78, R80 ;  /* 0x0000004e0850723c */ /* 0x040ff00000041850 */
[----:B------:R-:W-:Y:S01]  /*3ae0*/  HMMA.16816.F32.BF16 R84, R8, R50, R72 ;  /* 0x000000320854723c */ /* 0x000fe20000041848 */
[----:B------:R-:W1:Y:S07]  /*3af0*/  LDSM.16.M88.4 R8, [R33+0x6000] ;  /* 0x006000002108783b */ /* 0x000e6e0000000200 */
[----:B------:R-:W-:Y:S08]  /*3b00*/  HMMA.16816.F32.BF16 R40, R20, R56, R52 ;  /* 0x000000381428723c */ /* 0x000ff00000041834 */
[----:B------:R-:W-:Y:S08]  /*3b10*/  HMMA.16816.F32.BF16 R52, R28, R78, R100 ;  /* 0x0000004e1c34723c */ /* 0x000ff00000041864 */
[----:B--2---:R-:W-:Y:S08]  /*3b20*/  HMMA.16816.F32.BF16 R44, R16, R96, R44 ;  /* 0x00000060102c723c */ /* 0x004ff0000004182c */
[C---:B------:R-:W-:Y:S08]  /*3b30*/  HMMA.16816.F32.BF16 R88, R28.reuse, R48, R88 ;  /* 0x000000301c58723c */ /* 0x040ff00000041858 */
[----:B------:R-:W-:Y:S08]  /*3b40*/  HMMA.16816.F32.BF16 R64, R28, R50, R64 ;  /* 0x000000321c40723c */ /* 0x000ff00000041840 */
[----:B----4-:R-:W-:Y:S08]  /*3b50*/  HMMA.16816.F32.BF16 R28, R4, R96, R40 ;  /* 0x00000060041c723c */ /* 0x010ff00000041828 */
[----:B------:R-:W-:Y:S08]  /*3b60*/  HMMA.16816.F32.BF16 R40, R24, R58, R52 ;  /* 0x0000003a1828723c */ /* 0x000ff00000041834 */
[----:B---3--:R-:W-:Y:S08]  /*3b70*/  HMMA.16816.F32.BF16 R48, R12, R68, R44 ;  /* 0x000000440c30723c */ /* 0x008ff0000004182c */
[C---:B------:R-:W-:Y:S08]  /*3b80*/  HMMA.16816.F32.BF16 R72, R20.reuse, R58, R80 ;  /* 0x0000003a1448723c */ /* 0x040ff00000041850 */
[----:B-----5:R-:W-:Y:S03]  /*3b90*/  HMMA.16816.F32.BF16 R56, R20, R36, R92 ;  /* 0x000000241438723c */ /* 0x020fe6000004185c */
[----:B------:R-:W-:Y:S01]  /*3ba0*/  FMUL.FTZ R2, R48, UR6 ;  /* 0x0000000630027c20 */ /* 0x000fe20008410000 */
[----:B------:R-:W-:-:S03]  /*3bb0*/  FMUL.FTZ R51, R51, UR6 ;  /* 0x0000000633337c20 */ /* 0x000fc60008410000 */
[----:B------:R2:W-:Y:S01]  /*3bc0*/  MUFU.TANH R80, R2 ;  /* 0x0000000200507308 */ /* 0x0005e20000002400 */
[----:B------:R-:W-:Y:S01]  /*3bd0*/  HMMA.16816.F32.BF16 R76, R20, R38, R84 ;  /* 0x00000026144c723c */ /* 0x000fe20000041854 */
[----:B------:R3:W4:Y:S07]  /*3be0*/  LDSM.16.M88.4 R20, [R32+0x9800] ;  /* 0x009800002014783b */ /* 0x00072e0000000200 */
[----:B-1----:R-:W-:Y:S01]  /*3bf0*/  HMMA.16816.F32.BF16 R44, R8, R68, R28 ;  /* 0x00000044082c723c */ /* 0x002fe2000004181c */
[----:B------:R-:W-:Y:S07]  /*3c00*/  MUFU.TANH R69, R51 ;  /* 0x0000003300457308 */ /* 0x000fee0000002400 */
[----:B------:R-:W-:Y:S01]  /*3c10*/  HMMA.16816.F32.BF16 R28, R16, R98, R40 ;  /* 0x00000062101c723c */ /* 0x000fe20000041828 */
[----:B--2---:R-:W-:-:S04]  /*3c20*/  FMUL.FTZ R2, R49, UR6 ;  /* 0x0000000631027c20 */ /* 0x004fc80008410000 */
[----:B------:R1:W-:Y:S03]  /*3c30*/  MUFU.TANH R81, R2 ;  /* 0x0000000200517308 */ /* 0x0003e60000002400 */
[----:B------:R-:W-:-:S12]  /*3c40*/  HMMA.16816.F32.BF16 R52, R24, R36, R88 ;  /* 0x000000241834723c */ /* 0x000fd80000041858 */
[----:B---3--:R-:W-:Y:S01]  /*3c50*/  HMMA.16816.F32.BF16 R32, R12, R70, R28 ;  /* 0x000000460c20723c */ /* 0x008fe2000004181c */
[----:B-1----:R-:W-:-:S04]  /*3c60*/  FMUL.FTZ R2, R50, UR6 ;  /* 0x0000000632027c20 */ /* 0x002fc80008410000 */
[----:B------:R1:W-:Y:S03]  /*3c70*/  MUFU.TANH R68, R2 ;  /* 0x0000000200447308 */ /* 0x0003e60000002400 */
[----:B------:R-:W-:Y:S01]  /*3c80*/  HMMA.16816.F32.BF16 R48, R24, R38, R64 ;  /* 0x000000261830723c */ /* 0x000fe20000041840 */
[----:B------:R-:W2:Y:S01]  /*3c90*/  LDSM.16.M88.4 R24, [R62+0x9800] ;  /* 0x009800003e18783b */ /* 0x000ea20000000200 */
[----:B------:R-:W-:-:S06]  /*3ca0*/  DEPBAR.LE SB0, 0x0 ;  /* 0x000080000000791a */ /* 0x000fcc0000000000 */
[C---:B------:R-:W-:Y:S03]  /*3cb0*/  HMMA.16816.F32.BF16 R28, R4.reuse, R98, R72 ;  /* 0x00000062041c723c */ /* 0x040fe60000041848 */
[----:B------:R-:W-:Y:S01]  /*3cc0*/  FMUL.FTZ R32, R32, UR6 ;  /* 0x0000000620207c20 */ /* 0x000fe20008410000 */
[----:B------:R-:W-:Y:S01]  /*3cd0*/  FMUL.FTZ R33, R33, UR6 ;  /* 0x0000000621217c20 */ /* 0x000fe20008410000 */
[----:B------:R-:W-:Y:S01]  /*3ce0*/  FMUL.FTZ R34, R34, UR6 ;  /* 0x0000000622227c20 */ /* 0x000fe20008410000 */
[----:B------:R-:W-:Y:S01]  /*3cf0*/  FMUL.FTZ R35, R35, UR6 ;  /* 0x0000000623237c20 */ /* 0x000fe20008410000 */
[----:B-1----:R-:W-:Y:S01]  /*3d00*/  FMUL.FTZ R2, R44, UR6 ;  /* 0x000000062c027c20 */ /* 0x002fe20008410000 */
[C---:B----4-:R-:W-:Y:S02]  /*3d10*/  HMMA.16816.F32.BF16 R40, R4.reuse, R20, R56 ;  /* 0x000000140428723c */ /* 0x050fe40000041838 */
[----:B------:R-:W-:Y:S06]  /*3d20*/  MUFU.TANH R33, R33 ;  /* 0x0000002100217308 */ /* 0x000fec0000002400 */
[----:B------:R-:W-:Y:S02]  /*3d30*/  HMMA.16816.F32.BF16 R4, R4, R22, R76 ;  /* 0x000000160404723c */ /* 0x000fe4000004184c */
[----:B------:R1:W-:Y:S06]  /*3d40*/  MUFU.TANH R63, R2 ;  /* 0x00000002003f7308 */ /* 0x0003ec0000002400 */
[----:B------:R-:W-:Y:S02]  /*3d50*/  HMMA.16816.F32.BF16 R36, R8, R70, R28 ;  /* 0x000000460824723c */ /* 0x000fe4000004181c */
[----:B------:R-:W-:Y:S06]  /*3d60*/  MUFU.TANH R34, R34 ;  /* 0x0000002200227308 */ /* 0x000fec0000002400 */
[----:B------:R-:W-:Y:S02]  /*3d70*/  HMMA.16816.F32.BF16 R28, R16, R20, R52 ;  /* 0x00000014101c723c */ /* 0x000fe40000041834 */
[----:B------:R-:W-:Y:S01]  /*3d80*/  MUFU.TANH R35, R35 ;  /* 0x0000002300237308 */ /* 0x000fe20000002400 */
[----:B-1----:R-:W-:-:S05]  /*3d90*/  FMUL.FTZ R2, R45, UR6 ;  /* 0x000000062d027c20 */ /* 0x002fca0008410000 */
[----:B------:R-:W-:Y:S02]  /*3da0*/  HMMA.16816.F32.BF16 R16, R16, R22, R48 ;  /* 0x000000161010723c */ /* 0x000fe40000041830 */
[----:B------:R1:W-:Y:S01]  /*3db0*/  MUFU.TANH R64, R2 ;  /* 0x0000000200407308 */ /* 0x0003e20000002400 */
[----:B------:R-:W-:Y:S01]  /*3dc0*/  FMUL.FTZ R36, R36, UR6 ;  /* 0x0000000624247c20 */ /* 0x000fe20008410000 */
[----:B------:R-:W-:Y:S01]  /*3dd0*/  FMUL.FTZ R37, R37, UR6 ;  /* 0x0000000625257c20 */ /* 0x000fe20008410000 */
[----:B------:R-:W-:-:S03]  /*3de0*/  FMUL.FTZ R38, R38, UR6 ;  /* 0x0000000626267c20 */ /* 0x000fc60008410000 */
[C---:B--2---:R-:W-:Y:S02]  /*3df0*/  HMMA.16816.F32.BF16 R20, R8.reuse, R26, R4 ;  /* 0x0000001a0814723c */ /* 0x044fe40000041804 */
[----:B------:R-:W-:Y:S06]  /*3e00*/  MUFU.TANH R36, R36 ;  /* 0x0000002400247308 */ /* 0x000fec0000002400 */
[----:B------:R-:W-:Y:S01]  /*3e10*/  HMMA.16816.F32.BF16 R40, R8, R24, R40 ;  /* 0x000000180828723c */ /* 0x000fe20000041828 */
[----:B------:R-:W-:Y:S01]  /*3e20*/  FMUL.FTZ R8, R39, UR6 ;  /* 0x0000000627087c20 */ /* 0x000fe20008410000 */
[----:B------:R-:W-:Y:S01]  /*3e30*/  MUFU.TANH R37, R37 ;  /* 0x0000002500257308 */ /* 0x000fe20000002400 */
[----:B-1----:R-:W-:-:S07]  /*3e40*/  FMUL.FTZ R2, R46, UR6 ;  /* 0x000000062e027c20 */ /* 0x002fce0008410000 */
[----:B------:R1:W-:Y:S01]  /*3e50*/  MUFU.TANH R44, R2 ;  /* 0x00000002002c7308 */ /* 0x0003e20000002400 */
[----:B------:R-:W-:Y:S01]  /*3e60*/  FMUL.FTZ R11, R23, UR6 ;  /* 0x00000006170b7c20 */ /* 0x000fe20008410000 */
[----:B------:R-:W-:-:S06]  /*3e70*/  FMUL.FTZ R22, R22, UR6 ;  /* 0x0000000616167c20 */ /* 0x000fcc0008410000 */
[----:B------:R-:W-:Y:S08]  /*3e80*/  MUFU.TANH R46, R32 ;  /* 0x00000020002e7308 */ /* 0x000ff00000002400 */
[----:B------:R2:W-:Y:S01]  /*3e90*/  MUFU.TANH R32, R8 ;  /* 0x0000000800207308 */ /* 0x0005e20000002400 */
[----:B-1----:R-:W-:-:S07]  /*3ea0*/  FMUL.FTZ R2, R47, UR6 ;  /* 0x000000062f027c20 */ /* 0x002fce0008410000 */
[----:B------:R1:W3:Y:S08]  /*3eb0*/  MUFU.TANH R45, R2 ;  /* 0x00000002002d7308 */ /* 0x0002f00000002400 */
[----:B------:R-:W4:Y:S01]  /*3ec0*/  MUFU.TANH R38, R38 ;  /* 0x0000002600267308 */ /* 0x000f220000002400 */
[----:B--2---:R-:W-:Y:S01]  /*3ed0*/  FMUL.FTZ R8, R40, UR6 ;  /* 0x0000000628087c20 */ /* 0x004fe20008410000 */
[----:B-1----:R-:W-:-:S05]  /*3ee0*/  IMAD.SHL.U32 R2, R112, 0x2, RZ ;  /* 0x0000000270027824 */ /* 0x002fca00078e00ff */
[----:B------:R-:W-:-:S04]  /*3ef0*/  LOP3.LUT R2, R2, 0x6, RZ, 0xc0, !PT ;  /* 0x0000000602027812 */ /* 0x000fc800078ec0ff */
[----:B------:R-:W-:-:S04]  /*3f00*/  LEA R2, R61, R2, 0x5 ;  /* 0x000000023d027211 */ /* 0x000fc800078e28ff */
[C---:B------:R-:W-:Y:S01]  /*3f10*/  IADD3 R5, PT, PT, R2.reuse, 0x8, RZ ;  /* 0x0000000802057810 */ /* 0x040fe20007ffe0ff */
[C---:B------:R-:W-:Y:S01]  /*3f20*/  VIADD R3, R2.reuse, 0x1 ;  /* 0x0000000102037836 */ /* 0x040fe20000000000 */
[----:B------:R-:W-:Y:S01]  /*3f30*/  BAR.SYNC.DEFER_BLOCKING 0x0 ;  /* 0x0000000000007b1d */ /* 0x000fe20000010000 */
[C---:B------:R-:W-:Y:S01]  /*3f40*/  VIADD R4, R2.reuse, 0x9 ;  /* 0x0000000902047836 */ /* 0x040fe20000000000 */
[-C--:B------:R-:W-:Y:S02]  /*3f50*/  ISETP.GE.AND P2, PT, R5, R60.reuse, PT ;  /* 0x0000003c0500720c */ /* 0x080fe40003f46270 */
[-C--:B------:R-:W-:Y:S02]  /*3f60*/  ISETP.GE.AND P3, PT, R3, R60.reuse, PT ;  /* 0x0000003c0300720c */ /* 0x080fe40003f66270 */
[----:B------:R-:W-:Y:S02]  /*3f70*/  IADD3 R3, PT, PT, R2, 0x10, RZ ;  /* 0x0000001002037810 */ /* 0x000fe40007ffe0ff */
[----:B------:R-:W-:-:S02]  /*3f80*/  ISETP.GE.AND P1, PT, R4, R60, PT ;  /* 0x0000003c0400720c */ /* 0x000fc40003f26270 */
[C---:B------:R-:W-:Y:S01]  /*3f90*/  HMMA.16816.F32.BF16 R4, R12.reuse, R24, R28 ;  /* 0x000000180c04723c */ /* 0x040fe2000004181c */
[-C--:B------:R-:W-:Y:S01]  /*3fa0*/  ISETP.GE.AND P6, PT, R3, R60.reuse, PT ;  /* 0x0000003c0300720c */ /* 0x080fe20003fc6270 */
[C---:B------:R-:W-:Y:S01]  /*3fb0*/  VIADD R3, R2.reuse, 0x11 ;  /* 0x0000001102037836 */ /* 0x040fe20000000000 */
[CC--:B------:R-:W-:Y:S01]  /*3fc0*/  ISETP.GE.AND P4, PT, R2.reuse, R60.reuse, PT ;  /* 0x0000003c0200720c */ /* 0x0c0fe20003f86270 */
[----:B------:R-:W1:Y:S01]  /*3fd0*/  MUFU.TANH R31, R8 ;  /* 0x00000008001f7308 */ /* 0x000e620000002400 */
[----:B---3--:R-:W-:Y:S02]  /*3fe0*/  FSEL R25, R45, -INF , !P3 ;  /* 0xff8000002d197808 */ /* 0x008fe40005800000 */
[----:B------:R-:W-:Y:S01]  /*3ff0*/  ISETP.GE.AND P5, PT, R3, R60, PT ;  /* 0x0000003c0300720c */ /* 0x000fe20003fa6270 */
[----:B------:R-:W-:Y:S01]  /*4000*/  HMMA.16816.F32.BF16 R12, R12, R26, R16 ;  /* 0x0000001a0c0c723c */ /* 0x000fe20000041810 */
[----:B------:R-:W-:Y:S01]  /*4010*/  IADD3 R3, PT, PT, R2, 0x18, RZ ;  /* 0x0000001802037810 */ /* 0x000fe20007ffe0ff */
[----:B------:R-:W-:Y:S01]  /*4020*/  FMUL.FTZ R17, R42, UR6 ;  /* 0x000000062a117c20 */ /* 0x000fe20008410000 */
[----:B------:R-:W-:Y:S01]  /*4030*/  FSEL R28, R44, -INF , !P4 ;  /* 0xff8000002c1c7808 */ /* 0x000fe20006000000 */
[----:B------:R-:W-:Y:S01]  /*4040*/  FMUL.FTZ R16, R43, UR6 ;  /* 0x000000062b107c20 */ /* 0x000fe20008410000 */
[----:B------:R-:W-:-:S02]  /*4050*/  FSEL R24, R63, -INF , !P4 ;  /* 0xff8000003f187808 */ /* 0x000fc40006000000 */
[----:B------:R-:W-:Y:S02]  /*4060*/  FSEL R66, R68, -INF , !P4 ;  /* 0xff80000044427808 */ /* 0x000fe40006000000 */
[----:B------:R-:W-:Y:S02]  /*4070*/  FSEL R65, R80, -INF , !P4 ;  /* 0xff80000050417808 */ /* 0x000fe40006000000 */
[----:B------:R-:W-:Y:S01]  /*4080*/  ISETP.GE.AND P4, PT, R3, R60, PT ;  /* 0x0000003c0300720c */ /* 0x000fe20003f86270 */
[----:B------:R-:W-:Y:S01]  /*4090*/  FMUL.FTZ R3, R41, UR6 ;  /* 0x0000000629037c20 */ /* 0x000fe20008410000 */
[----:B------:R-:W-:Y:S01]  /*40a0*/  FSEL R18, R64, -INF , !P3 ;  /* 0xff80000040127808 */ /* 0x000fe20005800000 */
[----:B------:R-:W-:Y:S01]  /*40b0*/  FMUL.FTZ R30, R4, UR6 ;  /* 0x00000006041e7c20 */ /* 0x000fe20008410000 */
[----:B------:R-:W-:Y:S01]  /*40c0*/  FSEL R64, R69, -INF , !P3 ;  /* 0xff80000045407808 */ /* 0x000fe20005800000 */
[----:B------:R2:W3:Y:S01]  /*40d0*/  MUFU.TANH R10, R3 ;  /* 0x00000003000a7308 */ /* 0x0004e20000002400 */
[----:B------:R-:W-:Y:S01]  /*40e0*/  FSEL R61, R81, -INF , !P3 ;  /* 0xff800000513d7808 */ /* 0x000fe20005800000 */
[----:B------:R-:W-:Y:S01]  /*40f0*/  FMUL.FTZ R4, R20, UR6 ;  /* 0x0000000614047c20 */ /* 0x000fe20008410000 */
[----:B------:R-:W-:Y:S01]  /*4100*/  ISETP.GE.U32.AND P3, PT, R60, 0x21, PT ;  /* 0x000000213c00780c */ /* 0x000fe20003f66070 */
[----:B------:R-:W-:Y:S01]  /*4110*/  FMUL.FTZ R19, R13, UR6 ;  /* 0x000000060d137c20 */ /* 0x000fe20008410000 */
[----:B------:R-:W-:Y:S01]  /*4120*/  FMUL.FTZ R29, R5, UR6 ;  /* 0x00000006051d7c20 */ /* 0x000fe20008410000 */
[----:B------:R-:W-:Y:S01]  /*4130*/  FMUL.FTZ R27, R6, UR6 ;  /* 0x00000006061b7c20 */ /* 0x000fe20008410000 */
[----:B------:R-:W-:Y:S01]  /*4140*/  FMUL.FTZ R26, R7, UR6 ;  /* 0x00000006071a7c20 */ /* 0x000fe20008410000 */
[----:B------:R1:W1:Y:S01]  /*4150*/  MUFU.TANH R9, R4 ;  /* 0x0000000400097308 */ /* 0x0002620000002400 */
[----:B------:R-:W-:Y:S01]  /*4160*/  FMUL.FTZ R20, R12, UR6 ;  /* 0x000000060c147c20 */ /* 0x000fe20008410000 */
[----:B------:R-:W-:Y:S01]  /*4170*/  FMUL.FTZ R13, R14, UR6 ;  /* 0x000000060e0d7c20 */ /* 0x000fe20008410000 */
[----:B------:R-:W-:Y:S01]  /*4180*/  FMUL.FTZ R23, R15, UR6 ;  /* 0x000000060f177c20 */ /* 0x000fe20008410000 */
[----:B----4-:R-:W-:-:S02]  /*4190*/  FSEL R15, R38, -INF , !P2 ;  /* 0xff800000260f7808 */ /* 0x010fc40005000000 */
[----:B------:R-:W-:Y:S02]  /*41a0*/  FSEL R12, R36, -INF , !P2 ;  /* 0xff800000240c7808 */ /* 0x000fe40005000000 */
[----:B------:R-:W-:Y:S01]  /*41b0*/  FSEL R56, R34, -INF , !P2 ;  /* 0xff80000022387808 */ /* 0x000fe20005000000 */
[----:B--2---:R-:W-:Y:S01]  /*41c0*/  FMUL.FTZ R3, R21, UR6 ;  /* 0x0000000615037c20 */ /* 0x004fe20008410000 */
[----:B------:R-:W-:Y:S02]  /*41d0*/  FSEL R54, R46, -INF , !P2 ;  /* 0xff8000002e367808 */ /* 0x000fe40005000000 */
[----:B------:R-:W-:Y:S01]  /*41e0*/  IADD3 R7, PT, PT, R2, 0x19, RZ ;  /* 0x0000001902077810 */ /* 0x000fe20007ffe0ff */
[----:B------:R2:W4:Y:S01]  /*41f0*/  MUFU.TANH R8, R3 ;  /* 0x0000000300087308 */ /* 0x0005220000002400 */
[----:B------:R-:W-:Y:S02]  /*4200*/  FSEL R21, R32, -INF , !P1 ;  /* 0xff80000020157808 */ /* 0x000fe40004800000 */
[----:B------:R-:W-:-:S02]  /*4210*/  FSEL R14, R37, -INF , !P1 ;  /* 0xff800000250e7808 */ /* 0x000fc40004800000 */
[----:B------:R-:W-:Y:S02]  /*4220*/  FSEL R57, R35, -INF , !P1 ;  /* 0xff80000023397808 */ /* 0x000fe40004800000 */
[----:B------:R-:W-:Y:S02]  /*4230*/  FSEL R55, R33, -INF , !P1 ;  /* 0xff80000021377808 */ /* 0x000fe40004800000 */
[----:B-1----:R-:W-:Y:S01]  /*4240*/  FSEL R58, R31, -INF , !P6 ;  /* 0xff8000001f3a7808 */ /* 0x002fe20007000000 */
[----:B---3--:R-:W-:Y:S06]  /*4250*/  @!P3 BRA `(.L_x_2059) ;  /* 0x000000000088b947 */ /* 0x008fec0003800000 */
[----:B------:R-:W-:-:S05]  /*4260*/  LEA.HI.SX32 R2, R226, 0xfffffffe, 0x1b ;  /* 0xfffffffee2027811 */ /* 0x000fca00078fdaff */
[C---:B------:R-:W-:Y:S02]  /*4270*/  IMAD R4, R2.reuse, UR10, RZ ;  /* 0x0000000a02047c24 */ /* 0x040fe4000f8e02ff */
[----:B--2---:R-:W-:Y:S01]  /*4280*/  IMAD.WIDE.U32 R2, R2, UR4, RZ ;  /* 0x0000000402027c25 */ /* 0x004fe2000f8e00ff */
[----:B------:R-:W1:Y:S03]  /*4290*/  LDCU UR4, c[0x0][0x440] ;  /* 0x00008800ff0477ac */ /* 0x000e660008000800 */
        /* <DEDUP_REMOVED lines=30> */
.L_x_2059:
[----:B------:R-:W-:Y:S01]  /*4480*/  FMNMX3.FTZ R134, R24, R18, R12, !PT ;  /* 0x0000001218867276 */ /* 0x000fe2000781000c */
[----:B-1----:R-:W1:Y:S01]  /*4490*/  MUFU.TANH R5, R16 ;  /* 0x0000001000057308 */ /* 0x002e620000002400 */
[----:B------:R-:W-:Y:S01]  /*44a0*/  ISETP.GE.AND P2, PT, R7, R60, PT ;  /* 0x0000003c0700720c */ /* 0x000fe20003f46270 */
[----:B------:R-:W2:Y:S01]  /*44b0*/  LDCU UR4, c[0x0][0x45c] ;  /* 0x00008b80ff0477ac */ /* 0x000ea20008000800 */
[----:B------:R-:W-:Y:S02]  /*44c0*/  FSEL R53, R10, -INF , !P5 ;  /* 0xff8000000a357808 */ /* 0x000fe40006800000 */
[----:B------:R-:W-:Y:S02]  /*44d0*/  FSEL R52, R9, -INF , !P4 ;  /* 0xff80000009347808 */ /* 0x000fe40006000000 */
[----:B------:R-:W-:Y:S01]  /*44e0*/  FMNMX3.FTZ R134, R134, R14, R58, !PT ;  /* 0x0000000e86867276 */ /* 0x000fe2000781003a */
[----:B------:R-:W3:Y:S01]  /*44f0*/  MUFU.TANH R4, R22 ;  /* 0x0000001600047308 */ /* 0x000ee20000002400 */
[----:B----4-:R-:W-:-:S02]  /*4500*/  FSEL R51, R8, -INF , !P2 ;  /* 0xff80000008337808 */ /* 0x010fc40005000000 */
[----:B------:R-:W-:Y:S02]  /*4510*/  FMNMX3.FTZ R134, R134, R53, R52, !PT ;  /* 0x0000003586867276 */ /* 0x000fe40007810034 */
[----:B------:R-:W-:Y:S02]  /*4520*/  FMNMX3.FTZ R133, R28, R25, R15, !PT ;  /* 0x000000191c857276 */ /* 0x000fe4000781000f */
[----:B------:R-:W-:Y:S01]  /*4530*/  FMNMX.FTZ R134, R51, R134, !PT ;  /* 0x0000008633867209 */ /* 0x000fe20007810000 */
[----:B------:R-:W4:Y:S01]  /*4540*/  MUFU.TANH R6, R11 ;  /* 0x0000000b00067308 */ /* 0x000f220000002400 */
[----:B-1----:R-:W-:-:S03]  /*4550*/  FSEL R49, R5, -INF , !P5 ;  /* 0xff80000005317808 */ /* 0x002fc60006800000 */
[----:B------:R-:W1:Y:S04]  /*4560*/  SHFL.BFLY PT, R2, R134, 0x2, 0x1f ;  /* 0x0c401f0086027f89 */ /* 0x000e6800000e0000 */
[----:B------:R-:W5:Y:S01]  /*4570*/  MUFU.TANH R5, R29 ;  /* 0x0000001d00057308 */ /* 0x000f620000002400 */
[----:B---3--:R-:W-:-:S07]  /*4580*/  FSEL R50, R4, -INF , !P4 ;  /* 0xff80000004327808 */ /* 0x008fce0006000000 */
[----:B------:R-:W3:Y:S01]  /*4590*/  MUFU.TANH R4, R30 ;  /* 0x0000001e00047308 */ /* 0x000ee20000002400 */
[----:B----4-:R-:W-:-:S07]  /*45a0*/  FSEL R67, R6, -INF , !P2 ;  /* 0xff80000006437808 */ /* 0x010fce0005000000 */
[----:B------:R-:W4:Y:S01]  /*45b0*/  MUFU.TANH R6, R20 ;  /* 0x0000001400067308 */ /* 0x000f220000002400 */
[----:B-----5:R-:W-:Y:S02]  /*45c0*/  FSEL R60, R5, -INF , !P5 ;  /* 0xff800000053c7808 */ /* 0x020fe40006800000 */
[----:B-1----:R-:W-:-:S05]  /*45d0*/  FMNMX.FTZ R134, R134, R2, !PT ;  /* 0x0000000286867209 */ /* 0x002fca0007810000 */
[----:B------:R-:W1:Y:S01]  /*45e0*/  MUFU.TANH R7, R19 ;  /* 0x0000001300077308 */ /* 0x000e620000002400 */
[----:B------:R-:W5:Y:S01]  /*45f0*/  SHFL.BFLY PT, R2, R134, 0x1, 0x1f ;  /* 0x0c201f0086027f89 */ /* 0x000f6200000e0000 */
[----:B---3--:R-:W-:-:S06]  /*4600*/  FSEL R59, R4, -INF , !P6 ;  /* 0xff800000043b7808 */ /* 0x008fcc0007000000 */
[----:B------:R-:W3:Y:S01]  /*4610*/  MUFU.TANH R11, R27 ;  /* 0x0000001b000b7308 */ /* 0x000ee20000002400 */
[----:B----4-:R-:W-:-:S07]  /*4620*/  FSEL R63, R6, -INF , !P4 ;  /* 0xff800000063f7808 */ /* 0x010fce0006000000 */
[----:B------:R-:W4:Y:S01]  /*4630*/  MUFU.TANH R10, R26 ;  /* 0x0000001a000a7308 */ /* 0x000f220000002400 */
[----:B-1----:R-:W-:-:S07]  /*4640*/  FSEL R70, R7, -INF , !P2 ;  /* 0xff80000007467808 */ /* 0x002fce0005000000 */
[----:B------:R-:W1:Y:S01]  /*4650*/  MUFU.TANH R9, R13 ;  /* 0x0000000d00097308 */ /* 0x000e620000002400 */
[----:B-----5:R-:W-:Y:S02]  /*4660*/  FMNMX.FTZ R134, R134, R2, !PT ;  /* 0x0000000286867209 */ /* 0x020fe40007810000 */
[----:B---3--:R-:W-:Y:S02]  /*4670*/  FSEL R62, R11, -INF , !P6 ;  /* 0xff8000000b3e7808 */ /* 0x008fe40007000000 */
[C---:B------:R-:W-:Y:S01]  /*4680*/  FSETP.NEU.FTZ.AND P1, PT, R134.reuse, -INF , PT ;  /* 0xff8000008600780b */ /* 0x040fe20003f3d000 */
[----:B--2---:R-:W-:Y:S02]  /*4690*/  FMUL.FTZ R3, R134, UR4 ;  /* 0x0000000486037c20 */ /* 0x004fe40008410000 */
[----:B------:R-:W2:Y:S01]  /*46a0*/  MUFU.TANH R2, R17 ;  /* 0x0000001100027308 */ /* 0x000ea20000002400 */
[----:B----4-:R-:W-:Y:S02]  /*46b0*/  FSEL R68, R10, -INF , !P5 ;  /* 0xff8000000a447808 */ /* 0x010fe40006800000 */
[----:B------:R-:W-:-:S05]  /*46c0*/  FSEL R3, R3, RZ, P1 ;  /* 0x000000ff03037208 */ /* 0x000fca0000800000 */
[----:B------:R-:W-:Y:S01]  /*46d0*/  FFMA.FTZ R4, R24, UR4, -R3 ;  /* 0x0000000418047c23 */ /* 0x000fe20008010803 */
[----:B------:R-:W3:Y:S01]  /*46e0*/  MUFU.TANH R13, R23 ;  /* 0x00000017000d7308 */ /* 0x000ee20000002400 */
[----:B-1----:R-:W-:Y:S02]  /*46f0*/  FSEL R69, R9, -INF , !P4 ;  /* 0xff80000009457808 */ /* 0x002fe40006000000 */
[----:B--2---:R-:W-:-:S05]  /*4700*/  FSEL R48, R2, -INF , !P6 ;  /* 0xff80000002307808 */ /* 0x004fca0007000000 */
[----:B------:R1:W-:Y:S01]  /*4710*/  MUFU.EX2 R241, R4 ;  /* 0x0000000400f17308 */ /* 0x0003e20000000800 */
[----:B------:R-:W-:Y:S02]  /*4720*/  LOP3.LUT P6, RZ, R112, 0x2, RZ, 0xc0, !PT ;  /* 0x0000000270ff7812 */ /* 0x000fe400078cc0ff */
[----:B------:R-:W-:-:S04]  /*4730*/  FMNMX3.FTZ R133, R133, R21, R48, !PT ;  /* 0x0000001585857276 */ /* 0x000fc80007810030 */
[----:B------:R-:W-:Y:S02]  /*4740*/  FMNMX3.FTZ R133, R133, R49, R50, !PT ;  /* 0x0000003185857276 */ /* 0x000fe40007810032 */
[----:B---3--:R-:W-:Y:S02]  /*4750*/  FSEL R71, R13, -INF , !P2 ;  /* 0xff8000000d477808 */ /* 0x008fe40005000000 */
[----:B------:R-:W-:-:S05]  /*4760*/  FMNMX.FTZ R133, R67, R133, !PT ;  /* 0x0000008543857209 */ /* 0x000fca0007810000 */
[----:B------:R-:W2:Y:S02]  /*4770*/  SHFL.BFLY PT, R2, R133, 0x2, 0x1f ;  /* 0x0c401f0085027f89 */ /* 0x000ea400000e0000 */
[----:B--2---:R-:W-:Y:S02]  /*4780*/  FMNMX.FTZ R133, R133, R2, !PT ;  /* 0x0000000285857209 */ /* 0x004fe40007810000 */
[----:B------:R-:W-:-:S03]  /*4790*/  FMNMX3.FTZ R2, R65, R61, R54, !PT ;  /* 0x0000003d41027276 */ /* 0x000fc60007810036 */
[----:B------:R-:W2:Y:S01]  /*47a0*/  SHFL.BFLY PT, R8, R133, 0x1, 0x1f ;  /* 0x0c201f0085087f89 */ /* 0x000ea200000e0000 */
[----:B------:R-:W-:-:S04]  /*47b0*/  FMNMX3.FTZ R2, R2, R55, R59, !PT ;  /* 0x0000003702027276 */ /* 0x000fc8000781003b */
[----:B-1----:R-:W-:Y:S01]  /*47c0*/  FMNMX3.FTZ R4, R2, R60, R63, !PT ;  /* 0x0000003c02047276 */ /* 0x002fe2000781003f */
[----:B------:R-:W-:-:S03]  /*47d0*/  FFMA.FTZ R2, R18, UR4, -R3 ;  /* 0x0000000412027c23 */ /* 0x000fc60008010803 */
[----:B------:R-:W-:Y:S01]  /*47e0*/  FMNMX.FTZ R6, R70, R4, !PT ;  /* 0x0000000446067209 */ /* 0x000fe20007810000 */
[----:B------:R1:W-:Y:S01]  /*47f0*/  MUFU.EX2 R240, R2 ;  /* 0x0000000200f07308 */ /* 0x0003e20000000800 */
[----:B------:R-:W-:-:S03]  /*4800*/  FFMA.FTZ R4, R14, UR4, -R3 ;  /* 0x000000040e047c23 */ /* 0x000fc60008010803 */
[----:B------:R-:W3:Y:S04]  /*4810*/  SHFL.BFLY PT, R7, R6, 0x2, 0x1f ;  /* 0x0c401f0006077f89 */ /* 0x000ee800000e0000 */
[----:B------:R4:W-:Y:S01]  /*4820*/  MUFU.EX2 R249, R4 ;  /* 0x0000000400f97308 */ /* 0x0009e20000000800 */
[----:B--2---:R-:W-:Y:S01]  /*4830*/  FMNMX.FTZ R133, R133, R8, !PT ;  /* 0x0000000885857209 */ /* 0x004fe20007810000 */
[----:B------:R-:W-:Y:S02]  /*4840*/  IMAD.SHL.U32 R8, R106, 0x200, RZ ;  /* 0x000002006a087824 */ /* 0x000fe400078e00ff */
[----:B-1----:R-:W-:Y:S01]  /*4850*/  FFMA.FTZ R2, R12, UR4, -R3 ;  /* 0x000000040c027c23 */ /* 0x002fe20008010803 */
[C---:B------:R-:W-:Y:S01]  /*4860*/  FSETP.NEU.FTZ.AND P1, PT, R133.reuse, -INF , PT ;  /* 0xff8000008500780b */ /* 0x040fe20003f3d000 */
[----:B------:R-:W-:-:S02]  /*4870*/  FMUL.FTZ R12, R133, UR4 ;  /* 0x00000004850c7c20 */ /* 0x000fc40008410000 */
[----:B------:R1:W-:Y:S03]  /*4880*/  MUFU.EX2 R231, R2 ;  /* 0x0000000200e77308 */ /* 0x0003e60000000800 */
[----:B------:R-:W-:-:S05]  /*4890*/  FSEL R12, R12, RZ, P1 ;  /* 0x000000ff0c0c7208 */ /* 0x000fca0000800000 */
[----:B----4-:R-:W-:-:S04]  /*48a0*/  FFMA.FTZ R4, R28, UR4, -R12 ;  /* 0x000000041c047c23 */ /* 0x010fc8000801080c */
[----:B------:R2:W-:Y:S01]  /*48b0*/  MUFU.EX2 R230, R4 ;  /* 0x0000000400e67308 */ /* 0x0005e20000000800 */
[----:B-1----:R-:W-:-:S04]  /*48c0*/  FMNMX3.FTZ R2, R66, R64, R56, !PT ;  /* 0x0000004042027276 */ /* 0x002fc80007810038 */
[----:B------:R-:W-:-:S04]  /*48d0*/  FMNMX3.FTZ R2, R2, R57, R62, !PT ;  /* 0x0000003902027276 */ /* 0x000fc8000781003e */
[----:B------:R-:W-:Y:S02]  /*48e0*/  FMNMX3.FTZ R5, R2, R68, R69, !PT ;  /* 0x0000004402057276 */ /* 0x000fe40007810045 */
[----:B------:R-:W-:Y:S02]  /*48f0*/  LOP3.LUT R2, R105, 0x200, R8, 0xf8, !PT ;  /* 0x0000020069027812 */ /* 0x000fe400078ef808 */
[----:B------:R-:W-:Y:S01]  /*4900*/  FMNMX.FTZ R5, R71, R5, !PT ;  /* 0x0000000547057209 */ /* 0x000fe20007810000 */
[--C-:B--2---:R-:W-:Y:S01]  /*4910*/  FFMA.FTZ R4, R25, UR4, -R12.reuse ;  /* 0x0000000419047c23 */ /* 0x104fe2000801080c */
[----:B------:R-:W-:Y:S02]  /*4920*/  LEA R213, R2, UR5, 0x1 ;  /* 0x0000000502d57c11 */ /* 0x000fe4000f8e08ff */
[----:B---3--:R-:W-:Y:S01]  /*4930*/  FMNMX.FTZ R2, R6, R7, !PT ;  /* 0x0000000706027209 */ /* 0x008fe20007810000 */
[----:B------:R-:W1:Y:S01]  /*4940*/  SHFL.BFLY PT, R9, R5, 0x2, 0x1f ;  /* 0x0c401f0005097f89 */ /* 0x000e6200000e0000 */
[----:B------:R-:W-:Y:S01]  /*4950*/  FFMA.FTZ R6, R15, UR4, -R12 ;  /* 0x000000040f067c23 */ /* 0x000fe2000801080c */
[----:B------:R-:W-:Y:S01]  /*4960*/  LEA R8, R104, R213, 0x1 ;  /* 0x000000d568087211 */ /* 0x000fe200078e08ff */
[----:B------:R2:W3:Y:S01]  /*4970*/  MUFU.EX2 R224, R4 ;  /* 0x0000000400e07308 */ /* 0x0004e20000000800 */
[----:B------:R-:W4:Y:S01]  /*4980*/  SHFL.BFLY PT, R136, R2, 0x1, 0x1f ;  /* 0x0c201f0002887f89 */ /* 0x000f2200000e0000 */
[----:B------:R-:W-:-:S02]  /*4990*/  IADD3 R80, PT, PT, R213, 0xa000, RZ ;  /* 0x0000a000d5507810 */ /* 0x000fc40007ffe0ff */
[C---:B------:R-:W-:Y:S01]  /*49a0*/  IMAD R10, R0.reuse, 0x2, R8 ;  /* 0x00000002000a7824 */ /* 0x040fe200078e0208 */
[----:B------:R-:W-:Y:S03]  /*49b0*/  LDSM.16.MT88.4 R44, [R8+0xb000] ;  /* 0x00b00000082c783b */ /* 0x000fe60000004200 */
[----:B------:R5:W-:Y:S01]  /*49c0*/  MUFU.EX2 R227, R6 ;  /* 0x0000000600e37308 */ /* 0x000be20000000800 */
[----:B------:R-:W-:Y:S04]  /*49d0*/  LDSM.16.MT88.4 R16, [R10+0xa000] ;  /* 0x00a000000a10783b */ /* 0x000fe80000004200 */
[----:B------:R-:W-:Y:S01]  /*49e0*/  LDSM.16.MT88.4 R40, [R10+0xb000] ;  /* 0x00b000000a28783b */ /* 0x000fe20000004200 */
[----:B--2---:R-:W-:-:S03]  /*49f0*/  IMAD R4, R0, 0x2, R213 ;  /* 0x0000000200047824 */ /* 0x004fc600078e02d5 */
[----:B------:R-:W-:Y:S01]  /*4a00*/  LDSM.16.MT88.4 R32, [R213+0xa000] ;  /* 0x00a00000d520783b */ /* 0x000fe20000004200 */
[----:B-1----:R-:W-:-:S03]  /*4a10*/  FMNMX.FTZ R9, R5, R9, !PT ;  /* 0x0000000905097209 */ /* 0x002fc60007810000 */
[----:B------:R-:W-:Y:S01]  /*4a20*/  LDSM.16.MT88.4 R28, [R4+0xa000] ;  /* 0x00a00000041c783b */ /* 0x000fe20000004200 */
[----:B---3--:R-:W-:Y:S02]  /*4a30*/  F2FP.BF16.F32.PACK_AB R5, R224, R230 ;  /* 0x000000e6e005723e */ /* 0x008fe400000010ff */
[----:B----4-:R-:W-:Y:S01]  /*4a40*/  FMNMX.FTZ R136, R2, R136, !PT ;  /* 0x0000008802887209 */ /* 0x010fe20007810000 */
[----:B------:R-:W1:Y:S01]  /*4a50*/  SHFL.BFLY PT, R11, R9, 0x1, 0x1f ;  /* 0x0c201f00090b7f89 */ /* 0x000e6200000e0000 */
[----:B-----5:R-:W-:Y:S02]  /*4a60*/  FFMA.FTZ R6, R21, UR4, -R12 ;  /* 0x0000000415067c23 */ /* 0x020fe4000801080c */
[C---:B------:R-:W-:Y:S01]  /*4a70*/  FSETP.NEU.FTZ.AND P1, PT, R136.reuse, -INF , PT ;  /* 0xff8000008800780b */ /* 0x040fe20003f3d000 */
[----:B------:R-:W-:Y:S01]  /*4a80*/  FMUL.FTZ R13, R136, UR4 ;  /* 0x00000004880d7c20 */ /* 0x000fe20008410000 */
[----:B------:R2:W3:Y:S01]  /*4a90*/  LDSM.16.MT88.4 R20, [R8+0xa000] ;  /* 0x00a000000814783b */ /* 0x0004e20000004200 */
[----:B------:R4:W5:Y:S03]  /*4aa0*/  MUFU.EX2 R248, R6 ;  /* 0x0000000600f87308 */ /* 0x0009660000000800 */
[----:B------:R-:W-:Y:S01]  /*4ab0*/  FSEL R13, R13, RZ, P1 ;  /* 0x000000ff0d0d7208 */ /* 0x000fe20000800000 */
[----:B------:R2:W-:Y:S04]  /*4ac0*/  LDSM.16.MT88.4 R36, [R4+0xb000] ;  /* 0x00b000000424783b */ /* 0x0005e80000004200 */
[----:B------:R-:W-:Y:S01]  /*4ad0*/  FFMA.FTZ R2, R65, UR4, -R13 ;  /* 0x0000000441027c23 */ /* 0x000fe2000801080d */
[----:B------:R-:W3:Y:S03]  /*4ae0*/  LDSM.16.MT88.4 R24, [R213+0xb000] ;  /* 0x00b00000d518783b */ /* 0x000ee60000004200 */
[----:B------:R2:W-:Y:S01]  /*4af0*/  MUFU.EX2 R220, R2 ;  /* 0x0000000200dc7308 */ /* 0x0005e20000000800 */
[----:B------:R-:W-:Y:S01]  /*4b00*/  LDSM.16.MT88.4 R156, [R213+0xa800] ;  /* 0x00a80000d59c783b */ /* 0x000fe20000004200 */
[----:B----4-:R-:W-:-:S02]  /*4b10*/  F2FP.BF16.F32.PACK_AB R6, R249, R231 ;  /* 0x000000e7f906723e */ /* 0x010fc400000010ff */
[----:B-1----:R-:W-:Y:S02]  /*4b20*/  FMNMX.FTZ R135, R9, R11, !PT ;  /* 0x0000000b09877209 */ /* 0x002fe40007810000 */
[----:B-----5:R-:W-:Y:S01]  /*4b30*/  F2FP.BF16.F32.PACK_AB R7, R248, R227 ;  /* 0x000000e3f807723e */ /* 0x020fe200000010ff */
[----:B--2---:R-:W-:Y:S01]  /*4b40*/  FFMA.FTZ R8, R54, UR4, -R13 ;  /* 0x0000000436087c23 */ /* 0x004fe2000801080d */
[----:B------:R-:W-:-:S03]  /*4b50*/  FSETP.NEU.FTZ.AND P1, PT, R135, -INF , PT ;  /* 0xff8000008700780b */ /* 0x000fc60003f3d000 */
[----:B------:R-:W-:Y:S01]  /*4b60*/  MUFU.EX2 R221, R8 ;  /* 0x0000000800dd7308 */ /* 0x000fe20000000800 */
[----:B------:R-:W-:Y:S01]  /*4b70*/  F2FP.BF16.F32.PACK_AB R4, R240, R241 ;  /* 0x000000f1f004723e */ /* 0x000fe200000010ff */
[----:B------:R-:W-:-:S06]  /*4b80*/  FFMA.FTZ R2, R61, UR4, -R13 ;  /* 0x000000043d027c23 */ /* 0x000fcc000801080d */
[----:B------:R1:W2:Y:S01]  /*4b90*/  MUFU.EX2 R216, R2 ;  /* 0x0000000200d87308 */ /* 0x0002a20000000800 */
[C---:B------:R-:W-:Y:S08]  /*4ba0*/  HMMA.16816.F32.BF16 R100, R4.reuse, R18, RZ ;  /* 0x000000120464723c */ /* 0x040ff000000418ff */
[----:B---3--:R-:W-:Y:S01]  /*4bb0*/  HMMA.16816.F32.BF16 R92, R4, R22, RZ ;  /* 0x00000016045c723c */ /* 0x008fe200000418ff */
[----:B-1----:R-:W-:Y:S01]  /*4bc0*/  FMUL.FTZ R2, R135, UR4 ;  /* 0x0000000487027c20 */ /* 0x002fe20008410000 */
[----:B--2---:R-:W-:-:S06]  /*4bd0*/  F2FP.BF16.F32.PACK_AB R8, R216, R220 ;  /* 0x000000dcd808723e */ /* 0x004fcc00000010ff */
        /* <DEDUP_REMOVED lines=24> */
[C---:B------:R-:W-:Y:S08]  /*4d60*/  HMMA.16816.F32.BF16 R128, R4.reuse, R38, RZ ;  /* 0x000000260480723c */ /* 0x040ff000000418ff */
[----:B------:R-:W-:Y:S01]  /*4d70*/  HMMA.16816.F32.BF16 R148, R4, R46, RZ ;  /* 0x0000002e0494723c */ /* 0x000fe200000418ff */
[----:B-1----:R-:W-:Y:S01]  /*4d80*/  F2FP.BF16.F32.PACK_AB R11, R218, R137 ;  /* 0x00000089da0b723e */ /* 0x002fe200000010ff */
[----:B------:R-:W-:-:S06]  /*4d90*/  FFMA.FTZ R2, R58, UR4, -R3 ;  /* 0x000000043a027c23 */ /* 0x000fcc0008010803 */
[----:B------:R-:W-:Y:S01]  /*4da0*/  HMMA.16816.F32.BF16 R140, R4, R42, RZ ;  /* 0x0000002a048c723c */ /* 0x000fe200000418ff */
[----:B------:R-:W-:Y:S02]  /*4db0*/  VIADD R4, R213, 0xa020 ;  /* 0x0000a020d5047836 */ /* 0x000fe40000000000 */
[----:B------:R-:W-:-:S05]  /*4dc0*/  @P6 VIADD R4, R80, 0xffffffe0 ;  /* 0xffffffe050046836 */ /* 0x000fca0000000000 */
[C---:B------:R-:W-:Y:S01]  /*4dd0*/  HMMA.16816.F32.BF16 R204, R8.reuse, R22, RZ ;  /* 0x0000001608cc723c */ /* 0x040fe200000418ff */
[----:B------:R1:W-:Y:S01]  /*4de0*/  MUFU.EX2 R23, R2 ;  /* 0x0000000200177308 */ /* 0x0003e20000000800 */
[----:B------:R-:W-:Y:S04]  /*4df0*/  LDSM.16.MT88.4 R96, [R4+0x1800] ;  /* 0x001800000460783b */ /* 0x000fe80000004200 */
[----:B------:R-:W-:Y:S02]  /*4e00*/  LDSM.16.MT88.4 R172, [R4+0x800] ;  /* 0x0008000004ac783b */ /* 0x000fe40000004200 */
        /* <DEDUP_REMOVED lines=9> */
[----:B--2---:R-:W-:Y:S01]  /*4ea0*/  F2FP.BF16.F32.PACK_AB R124, R22, R23 ;  /* 0x00000017167c723e */ /* 0x004fe200000010ff */
[----:B------:R1:W-:Y:S06]  /*4eb0*/  MUFU.EX2 R21, R2 ;  /* 0x0000000200157308 */ /* 0x0003ec0000000800 */
[C---:B------:R-:W-:Y:S02]  /*4ec0*/  HMMA.16816.F32.BF16 R160, R8.reuse, R28, RZ ;  /* 0x0000001c08a0723c */ /* 0x040fe400000418ff */
[----:B------:R2:W3:Y:S06]  /*4ed0*/  MUFU.EX2 R20, R3 ;  /* 0x0000000300147308 */ /* 0x0004ec0000000800 */
[----:B------:R-:W-:Y:S01]  /*4ee0*/  HMMA.16816.F32.BF16 R208, R8, R30, RZ ;  /* 0x0000001e08d0723c */ /* 0x000fe200000418ff */
[----:B-1----:R-:W-:-:S04]  /*4ef0*/  FFMA.FTZ R2, R48, UR4, -R12 ;  /* 0x0000000430027c23 */ /* 0x002fc8000801080c */
[----:B------:R1:W-:Y:S03]  /*4f00*/  MUFU.EX2 R19, R2 ;  /* 0x0000000200137308 */ /* 0x0003e60000000800 */
[----:B------:R-:W-:Y:S01]  /*4f10*/  HMMA.16816.F32.BF16 R32, R8, R24, RZ ;  /* 0x000000180820723c */ /* 0x000fe200000418ff */
[----:B--2---:R-:W-:Y:S01]  /*4f20*/  FFMA.FTZ R3, R49, UR4, -R12 ;  /* 0x0000000431037c23 */ /* 0x004fe2000801080c */
[----:B---3--:R-:W-:-:S03]  /*4f30*/  F2FP.BF16.F32.PACK_AB R126, R20, R21 ;  /* 0x00000015147e723e */ /* 0x008fc600000010ff */
[----:B------:R2:W3:Y:S03]  /*4f40*/  MUFU.EX2 R18, R3 ;  /* 0x0000000300127308 */ /* 0x0004e60000000800 */
[----:B------:R-:W-:Y:S01]  /*4f50*/  HMMA.16816.F32.BF16 R236, R8, R26, RZ ;  /* 0x0000001a08ec723c */ /* 0x000fe200000418ff */
[----:B-1----:R-:W-:-:S07]  /*4f60*/  IADD3 R2, PT, PT, R213, 0xa040, RZ ;  /* 0x0000a040d5027810 */ /* 0x002fce0007ffe0ff */
[C---:B------:R-:W-:Y:S01]  /*4f70*/  HMMA.16816.F32.BF16 R28, R8.reuse, R36, RZ ;  /* 0x00000024081c723c */ /* 0x040fe200000418ff */
[----:B------:R-:W-:Y:S02]  /*4f80*/  @P0 IADD3 R2, PT, PT, R80, -0x40, RZ ;  /* 0xffffffc050020810 */ /* 0x000fe40007ffe0ff */
[----:B------:R-:W-:Y:S03]  /*4f90*/  LDSM.16.MT88.4 R80, [R213+0xb800] ;  /* 0x00b80000d550783b */ /* 0x000fe60000004200 */
[----:B------:R-:W-:Y:S02]  /*4fa0*/  IMAD R217, R0, 0x2, R2 ;  /* 0x0000000200d97824 */ /* 0x000fe400078e0202 */
[--C-:B------:R-:W-:Y:S01]  /*4fb0*/  FFMA.FTZ R0, R67, UR4, -R12.reuse ;  /* 0x0000000443007c23 */ /* 0x100fe2000801080c */
[----:B--2---:R-:W-:Y:S01]  /*4fc0*/  FFMA.FTZ R3, R50, UR4, -R12 ;  /* 0x0000000432037c23 */ /* 0x004fe2000801080c */
[----:B------:R-:W-:Y:S01]  /*4fd0*/  HMMA.16816.F32.BF16 R192, R8, R38, RZ ;  /* 0x0000002608c0723c */ /* 0x000fe200000418ff */
[----:B------:R-:W1:Y:S01]  /*4fe0*/  LDSM.16.MT88.4 R48, [R2+0x800] ;  /* 0x000800000230783b */ /* 0x000e620000004200 */
[----:B------:R2:W-:Y:S01]  /*4ff0*/  MUFU.EX2 R16, R0 ;  /* 0x0000000000107308 */ /* 0x0005e20000000800 */
[----:B---3--:R-:W-:-:S02]  /*5000*/  F2FP.BF16.F32.PACK_AB R125, R18, R19 ;  /* 0x00000013127d723e */ /* 0x008fc400000010ff */
[----:B------:R-:W-:Y:S03]  /*5010*/  LDSM.16.MT88.4 R112, [R2+0x1800] ;  /* 0x001800000270783b */ /* 0x000fe60000004200 */
[C---:B------:R-:W-:Y:S01]  /*5020*/  HMMA.16816.F32.BF16 R24, R8.reuse, R44, RZ ;  /* 0x0000002c0818723c */ /* 0x040fe200000418ff */
[----:B------:R-:W3:Y:S01]  /*5030*/  LDSM.16.MT88.4 R64, [R217+0x800] ;  /* 0x00080000d940783b */ /* 0x000ee20000004200 */
[----:B------:R-:W4:Y:S06]  /*5040*/  MUFU.EX2 R17, R3 ;  /* 0x0000000300117308 */ /* 0x000f2c0000000800 */
[----:B------:R-:W-:Y:S01]  /*5050*/  HMMA.16816.F32.BF16 R188, R8, R46, RZ ;  /* 0x0000002e08bc723c */ /* 0x000fe200000418ff */
[----:B--2---:R-:W-:-:S04]  /*5060*/  FFMA.FTZ R0, R59, UR4, -R13 ;  /* 0x000000043b007c23 */ /* 0x004fc8000801080d */
[----:B------:R2:W-:Y:S03]  /*5070*/  MUFU.EX2 R15, R0 ;  /* 0x00000000000f7308 */ /* 0x0005e60000000800 */
[----:B------:R-:W-:Y:S01]  /*5080*/  HMMA.16816.F32.BF16 R116, R8, R40, RZ ;  /* 0x000000280874723c */ /* 0x000fe200000418ff */
[----:B----4-:R-:W-:-:S07]  /*5090*/  F2FP.BF16.F32.PACK_AB R127, R16, R17 ;  /* 0x00000011107f723e */ /* 0x010fce00000010ff */
[----:B------:R-:W-:Y:S01]  /*50a0*/  HMMA.16816.F32.BF16 R196, R8, R42, RZ ;  /* 0x0000002a08c4723c */ /* 0x000fe200000418ff */
[----:B------:R-:W4:Y:S01]  /*50b0*/  LDSM.16.MT88.4 R8, [R217+0x1800] ;  /* 0x00180000d908783b */ /* 0x000f220000004200 */
[----:B--2---:R-:W-:-:S06]  /*50c0*/  FFMA.FTZ R0, R60, UR4, -R13 ;  /* 0x000000043c007c23 */ /* 0x004fcc000801080d */
[C---:B-1----:R-:W-:Y:S01]  /*50d0*/  HMMA.16816.F32.BF16 R44, R124.reuse, R50, R92 ;  /* 0x000000327c2c723c */ /* 0x042fe2000004185c */
[----:B------:R1:W2:Y:S07]  /*50e0*/  MUFU.EX2 R12, R0 ;  /* 0x00000000000c7308 */ /* 0x0002ae0000000800 */
[C---:B------:R-:W-:Y:S08]  /*50f0*/  HMMA.16816.F32.BF16 R92, R124.reuse, R98, R128 ;  /* 0x000000627c5c723c */ /* 0x040ff00000041880 */
[----:B---3--:R-:W-:Y:S01]  /*5100*/  HMMA.16816.F32.BF16 R56, R124, R64, R76 ;  /* 0x000000407c38723c */ /* 0x008fe2000004184c */
[----:B-1----:R-:W-:Y:S01]  /*5110*/  FFMA.FTZ R0, R63, UR4, -R13 ;  /* 0x000000043f007c23 */ /* 0x002fe2000801080d */
[----:B--2---:R-:W-:-:S03]  /*5120*/  F2FP.BF16.F32.PACK_AB R128, R12, R15 ;  /* 0x0000000f0c80723e */ /* 0x004fc600000010ff */
[----:B------:R1:W-:Y:S03]  /*5130*/  MUFU.EX2 R7, R0 ;  /* 0x0000000000077308 */ /* 0x0003e60000000800 */
[C---:B------:R-:W-:Y:S08]  /*5140*/  HMMA.16816.F32.BF16 R40, R124.reuse, R48, R72 ;  /* 0x000000307c28723c */ /* 0x040ff00000041848 */
[----:B----4-:R-:W-:Y:S01]  /*5150*/  HMMA.16816.F32.BF16 R120, R124, R8, R120 ;  /* 0x000000087c78723c */ /* 0x010fe20000041878 */
[----:B-1----:R-:W-:Y:S01]  /*5160*/  FFMA.FTZ R0, R70, UR4, -R13 ;  /* 0x0000000446007c23 */ /* 0x002fe2000801080d */
[----:B------:R-:W-:-:S06]  /*5170*/  FADD.FTZ R13, R241, R240 ;  /* 0x000000f0f10d7221 */ /* 0x000fcc0000010000 */
[----:B------:R-:W-:Y:S01]  /*5180*/  HMMA.16816.F32.BF16 R76, R124, R82, R108 ;  /* 0x000000527c4c723c */ /* 0x000fe2000004186c */
[----:B------:R1:W2:Y:S01]  /*5190*/  MUFU.EX2 R6, R0 ;  /* 0x0000000000067308 */ /* 0x0002a20000000800 */
[----:B------:R-:W-:-:S04]  /*51a0*/  FADD.FTZ R13, R231, R13 ;  /* 0x0000000de70d7221 */ /* 0x000fc80000010000 */
[----:B------:R-:W-:Y:S02]  /*51b0*/  FADD.FTZ R249, R249, R13 ;  /* 0x0000000df9f97221 */ /* 0x000fe40000010000 */
[----:B------:R-:W-:Y:S02]  /*51c0*/  HMMA.16816.F32.BF16 R72, R124, R80, R84 ;  /* 0x000000507c48723c */ /* 0x000fe40000041854 */
[----:B------:R-:W-:-:S04]  /*51d0*/  FADD.FTZ R249, R23, R249 ;  /* 0x000000f917f97221 */ /* 0x000fc80000010000 */
[----:B------:R-:W-:Y:S02]  /*51e0*/  FADD.FTZ R249, R22, R249 ;  /* 0x000000f916f97221 */ /* 0x000fe40000010000 */
[C---:B------:R-:W-:Y:S01]  /*51f0*/  HMMA.16816.F32.BF16 R108, R124.reuse, R114, R148 ;  /* 0x000000727c6c723c */ /* 0x040fe20000041894 */
[----:B-1----:R-:W-:Y:S01]  /*5200*/  FFMA.FTZ R0, R62, UR4, -R14 ;  /* 0x000000043e007c23 */ /* 0x002fe2000801080e */
[----:B--2---:R-:W-:Y:S01]  /*5210*/  F2FP.BF16.F32.PACK_AB R130, R6, R7 ;  /* 0x000000070682723e */ /* 0x004fe200000010ff */
[----:B------:R-:W-:Y:S02]  /*5220*/  FADD.FTZ R249, R21, R249 ;  /* 0x000000f915f97221 */ /* 0x000fe40000010000 */
[----:B------:R1:W-:Y:S03]  /*5230*/  MUFU.EX2 R5, R0 ;  /* 0x0000000000057308 */ /* 0x0003e60000000800 */
[----:B------:R-:W-:Y:S01]  /*5240*/  HMMA.16816.F32.BF16 R60, R124, R66, R100 ;  /* 0x000000427c3c723c */ /* 0x000fe20000041864 */
[----:B------:R-:W-:-:S07]  /*5250*/  FADD.FTZ R249, R20, R249 ;  /* 0x000000f914f97221 */ /* 0x000fce0000010000 */
        /* <DEDUP_REMOVED lines=11> */
[----:B-1----:R-:W-:Y:S01]  /*5310*/  FFMA.FTZ R0, R71, UR4, -R14 ;  /* 0x0000000447007c23 */ /* 0x002fe2000801080e */
[----:B------:R-:W-:-:S06]  /*5320*/  FADD.FTZ R14, R230, R224 ;  /* 0x000000e0e60e7221 */ /* 0x000fcc0000010000 */
[----:B------:R-:W-:Y:S01]  /*5330*/  HMMA.16816.F32.BF16 R124, R124, R10, R140 ;  /* 0x0000000a7c7c723c */ /* 0x000fe2000004188c */
[----:B------:R-:W-:Y:S01]  /*5340*/  FADD.FTZ R14, R227, R14 ;  /* 0x0000000ee30e7221 */ /* 0x000fe20000010000 */
[----:B------:R-:W1:Y:S03]  /*5350*/  MUFU.EX2 R0, R0 ;  /* 0x0000000000007308 */ /* 0x000e660000000800 */
[----:B------:R-:W-:-:S04]  /*5360*/  FADD.FTZ R248, R248, R14 ;  /* 0x0000000ef8f87221 */ /* 0x000fc80000010000 */
[----:B------:R-:W-:-:S04]  /*5370*/  FADD.FTZ R248, R19, R248 ;  /* 0x000000f813f87221 */ /* 0x000fc80000010000 */
[----:B------:R-:W-:-:S04]  /*5380*/  FADD.FTZ R248, R18, R248 ;  /* 0x000000f812f87221 */ /* 0x000fc80000010000 */
[----:B------:R-:W-:Y:S01]  /*5390*/  FADD.FTZ R248, R17, R248 ;  /* 0x000000f811f87221 */ /* 0x000fe20000010000 */
[----:B-1----:R-:W-:-:S03]  /*53a0*/  F2FP.BF16.F32.PACK_AB R131, R0, R2 ;  /* 0x000000020083723e */ /* 0x002fc600000010ff */
[----:B------:R-:W-:-:S04]  /*53b0*/  FADD.FTZ R248, R16, R248 ;  /* 0x000000f810f87221 */ /* 0x000fc80000010000 */
        /* <DEDUP_REMOVED lines=33> */
[C---:B------:R-:W-:Y:S01]  /*55d0*/  SHF.L.U64.HI R3, R138.reuse, 0x4, R139 ;  /* 0x000000048a037819 */ /* 0x040fe2000001028b */
[----:B------:R-:W-:Y:S01]  /*55e0*/  IMAD.SHL.U32 R2, R138, 0x10, RZ ;  /* 0x000000108a027824 */ /* 0x000fe200078e00ff */
[----:B------:R-:W2:Y:S01]  /*55f0*/  LDCU UR15, c[0x0][0x440] ;  /* 0x00008800ff0f77ac */ /* 0x000ea20008000800 */
[----:B------:R-:W-:Y:S01]  /*5600*/  LEA.HI.SX32 R226, R226, 0xfffffffe, 0x1b ;  /* 0xfffffffee2e27811 */ /* 0x000fe200078fdaff */
[----:B------:R-:W-:Y:S01]  /*5610*/  IMAD.MOV.U32 R137, RZ, RZ, R133 ;  /* 0x000000ffff897224 */ /* 0x000fe200078e0085 */
[----:B------:R3:W-:Y:S01]  /*5620*/  STL [R1+0x8], R3 ;  /* 0x0000080301007387 */ /* 0x0007e20000100800 */
[----:B------:R-:W4:Y:S01]  /*5630*/  LDCU.64 UR6, c[0x0][0x3b8] ;  /* 0x00007700ff0677ac */ /* 0x000f220008000a00 */
[----:B------:R-:W-:Y:S01]  /*5640*/  MOV R138, R134 ;  /* 0x00000086008a7202 */ /* 0x000fe20000000f00 */
[----:B------:R-:W-:Y:S01]  /*5650*/  IMAD.MOV.U32 R132, RZ, RZ, R135 ;  /* 0x000000ffff847224 */ /* 0x000fe200078e0087 */
[----:B------:R1:W-:Y:S01]  /*5660*/  STL [R1+0xc], R2 ;  /* 0x00000c0201007387 */ /* 0x0003e20000100800 */
[C---:B------:R-:W-:Y:S01]  /*5670*/  IADD3 R221, PT, PT, R4.reuse, 0x800, RZ ;  /* 0x0000080004dd7810 */ /* 0x040fe20007ffe0ff */
[----:B------:R-:W-:Y:S01]  /*5680*/  VIADD R220, R4, 0x1800 ;  /* 0x0000180004dc7836 */ /* 0x000fe20000000000 */
[----:B------:R-:W1:Y:S01]  /*5690*/  LDCU UR14, c[0x0][0x440] ;  /* 0x00008800ff0e77ac */ /* 0x000e620008000800 */
[----:B------:R-:W-:Y:S01]  /*56a0*/  IMAD.MOV.U32 R224, RZ, RZ, 0x40 ;  /* 0x00000040ffe07424 */ /* 0x000fe200078e00ff */
[----:B------:R-:W1:Y:S01]  /*56b0*/  LDCU UR13, c[0x0][0x50c] ;  /* 0x0000a180ff0d77ac */ /* 0x000e620008000800 */
[----:B--2---:R-:W-:Y:S01]  /*56c0*/  ISETP.GE.AND P1, PT, R242, UR15, PT ;  /* 0x0000000ff2007c0c */ /* 0x004fe2000bf26270 */
[----:B------:R-:W2:Y:S01]  /*56d0*/  LDCU UR4, c[0x0][0x45c] ;  /* 0x00008b80ff0477ac */ /* 0x000ea20008000800 */
[----:B----4-:R-:W-:-:S02]  /*56e0*/  USHF.L.U64.HI UR9, UR6, 0x5, UR7 ;  /* 0x0000000506097899 */ /* 0x010fc40008010207 */
[----:B------:R-:W-:Y:S02]  /*56f0*/  USHF.L.U32 UR8, UR6, 0x5, URZ ;  /* 0x0000000506087899 */ /* 0x000fe400080006ff */
[----:B------:R-:W-:Y:S01]  /*5700*/  USHF.L.U64.HI UR10, UR6, 0x4, UR7 ;  /* 0x00000004060a7899 */ /* 0x000fe20008010207 */
[----:B---3--:R-:W-:Y:S01]  /*5710*/  IMAD.MOV.U32 R3, RZ, RZ, R136 ;  /* 0x000000ffff037224 */ /* 0x008fe200078e0088 */
[----:B-1----:R-:W-:Y:S01]  /*5720*/  LOP3.LUT P0, RZ, R0, 0x2, RZ, 0xc0, !PT ;  /* 0x0000000200ff7812 */ /* 0x002fe2000780c0ff */
[----:B------:R-:W-:Y:S01]  /*5730*/  USHF.L.U32 UR12, UR6, 0x4, URZ ;  /* 0x00000004060c7899 */ /* 0x000fe200080006ff */
[----:B------:R-:W-:Y:S01]  /*5740*/  IADD3 R0, PT, PT, R213, 0xa040, RZ ;  /* 0x0000a040d5007810 */ /* 0x000fe20007ffe0ff */
[----:B------:R-:W1:Y:S01]  /*5750*/  LDCU.64 UR6, c[0x0][0x3c0] ;  /* 0x00007800ff0677ac */ /* 0x000e620008000a00 */
[----:B------:R-:W-:-:S04]  /*5760*/  SEL R223, R222, 0xffffffe0, !P0 ;  /* 0xffffffe0dedf7807 */ /* 0x000fc80004000000 */
[-C--:B------:R-:W-:Y:S01]  /*5770*/  IADD3 R215, PT, PT, R219, R223.reuse, RZ ;  /* 0x000000dfdbd77210 */ /* 0x080fe20007ffe0ff */
[----:B------:R-:W-:Y:S01]  /*5780*/  IMAD.IADD R216, R212, 0x1, R223 ;  /* 0x00000001d4d87824 */ /* 0x000fe200078e02df */
[----:B------:R-:W-:Y:S01]  /*5790*/  IADD3 R218, PT, PT, R213, R223, RZ ;  /* 0x000000dfd5da7210 */ /* 0x000fe20007ffe0ff */
[----:B--2---:R-:W-:Y:S06]  /*57a0*/  BRA `(.L_x_2061) ;  /* 0x0000000000b07947 */ /* 0x004fec0003800000 */
.L_x_2063:
[----:B------:R-:W-:Y:S01]  /*57b0*/  VIADD R0, R226, 0xffffffff ;  /* 0xffffffffe2007836 */ /* 0x000fe20000000000 */
[----:B------:R-:W-:Y:S01]  /*57c0*/  MOV R9, UR10 ;  /* 0x0000000a00097c02 */ /* 0x000fe20008000f00 */
[----:B------:R-:W-:Y:S02]  /*57d0*/  IMAD.U32 R8, RZ, RZ, UR12 ;  /* 0x0000000cff087e24 */ /* 0x000fe4000f8e00ff */
[----:B------:R-:W-:Y:S04]  /*57e0*/  IMAD.WIDE.U32 R6, R0, UR8, RZ ;  /* 0x0000000800067c25 */ /* 0x000fe8000f8e00ff */
[----:B------:R-:W-:Y:S01]  /*57f0*/  IMAD.U32 R4, RZ, RZ, UR12 ;  /* 0x0000000cff047e24 */ /* 0x000fe2000f8e00ff */
[CC--:B------:R-:W-:Y:S01]  /*5800*/  @!P4 LEA R12, P3, R6.reuse, R229.reuse, 0x1 ;  /* 0x000000e5060cc211 */ /* 0x0c0fe200078608ff */
[----:B------:R-:W-:Y:S01]  /*5810*/  IMAD.U32 R5, RZ, RZ, UR10 ;  /* 0x0000000aff057e24 */ /* 0x000fe2000f8e00ff */
[-C--:B------:R-:W-:Y:S01]  /*5820*/  @!P1 LEA R14, P6, R6, R229.reuse, 0x1 ;  /* 0x000000e5060e9211 */ /* 0x080fe200078c08ff */
[C---:B------:R-:W-:Y:S02]  /*5830*/  IMAD R2, R0.reuse, UR9, RZ ;  /* 0x0000000900027c24 */ /* 0x040fe4000f8e02ff */
[C---:B------:R-:W-:Y:S04]  /*5840*/  @!P1 IMAD.WIDE.U32 R8, R0.reuse, UR8, R8 ;  /* 0x0000000800089c25 */ /* 0x040fe8000f8e0008 */
[----:B------:R-:W-:Y:S01]  /*5850*/  @!P4 IMAD.WIDE.U32 R4, R0, UR8, R4 ;  /* 0x000000080004cc25 */ /* 0x000fe2000f8e0004 */
[----:B------:R-:W-:Y:S02]  /*5860*/  IADD3 R0, PT, PT, R7, R2, RZ ;  /* 0x0000000207007210 */ /* 0x000fe40007ffe0ff */
[-C--:B------:R-:W-:Y:S01]  /*5870*/  @!P1 LEA R15, P5, R8, R229.reuse, 0x1 ;  /* 0x000000e5080f9211 */ /* 0x080fe200078a08ff */
[----:B------:R-:W-:Y:S01]  /*5880*/  @!P1 IMAD.IADD R9, R2, 0x1, R9 ;  /* 0x0000000102099824 */ /* 0x000fe200078e0209 */
[CCC-:B------:R-:W-:Y:S02]  /*5890*/  @!P1 LEA.HI.X R7, R6.reuse, R228.reuse, R0.reuse, 0x1, P6 ;  /* 0x000000e406079211 */ /* 0x1c0fe400030f0c00 */
[-C--:B------:R-:W-:Y:S01]  /*58a0*/  @!P4 LEA.HI.X R13, R6, R228.reuse, R0, 0x1, P3 ;  /* 0x000000e4060dc211 */ /* 0x080fe200018f0c00 */
[----:B------:R-:W-:Y:S01]  /*58b0*/  @!P1 IMAD.MOV.U32 R6, RZ, RZ, R14 ;  /* 0x000000ffff069224 */ /* 0x000fe200078e000e */
[----:B------:R-:W-:Y:S02]  /*58c0*/  @!P4 LEA R10, P2, R4, R229, 0x1 ;  /* 0x000000e5040ac211 */ /* 0x000fe400078408ff */
[----:B------:R-:W-:Y:S02]  /*58d0*/  @!P4 IADD3 R2, PT, PT, R2, R5, RZ ;  /* 0x000000050202c210 */ /* 0x000fe40007ffe0ff */
        /* <DEDUP_REMOVED lines=25> */
.L_x_2061:
[----:B------:R-:W2:Y:S01]  /*5a70*/  LDL R9, [R1+0x4] ;  /* 0x0000040001097983 */ /* 0x000ea20000100800 */
[----:B------:R-:W-:Y:S04]  /*5a80*/  DEPBAR.LE SB0, 0x0 ;  /* 0x000080000000791a */ /* 0x000fe80000000000 */
[----:B------:R-:W3:Y:S01]  /*5a90*/  LDL R8, [R1] ;  /* 0x0000000001087983 */ /* 0x000ee20000100800 */
[C---:B-1----:R-:W-:Y:S01]  /*5aa0*/  IMAD.WIDE.U32 R4, R226.reuse, UR6, RZ ;  /* 0x00000006e2047c25 */ /* 0x042fe2000f8e00ff */
[----:B------:R-:W-:Y:S03]  /*5ab0*/  BAR.SYNC.DEFER_BLOCKING 0x0 ;  /* 0x0000000000007b1d */ /* 0x000fe60000010000 */
[----:B------:R-:W-:Y:S01]  /*5ac0*/  IMAD R0, R226, UR7, R5 ;  /* 0x00000007e2007c24 */ /* 0x000fe2000f8e0205 */
[----:B------:R-:W-:Y:S02]  /*5ad0*/  ISETP.GE.AND P4, PT, R252, UR14, PT ;  /* 0x0000000efc007c0c */ /* 0x000fe4000bf86270 */
[----:B------:R-:W4:Y:S04]  /*5ae0*/  LDL R2, [R1+0xc] ;  /* 0x00000c0001027983 */ /* 0x000f280000100800 */
[----:B------:R-:W5:Y:S01]  /*5af0*/  LDL R11, [R1+0x8] ;  /* 0x00000800010b7983 */ /* 0x000f620000100800 */
[----:B------:R-:W1:Y:S01]  /*5b00*/  S2R R10, SR_TID.X ;  /* 0x00000000000a7919 */ /* 0x000e620000002100 */
[----:B------:R-:W5:Y:S01]  /*5b10*/  S2R R20, SR_TID.X ;  /* 0x0000000000147919 */ /* 0x000f620000002100 */
[----:B-1----:R-:W-:Y:S04]  /*5b20*/  SHF.L.U32 R10, R10, 0x3, RZ ;  /* 0x000000030a0a7819 */ /* 0x002fe800000006ff */
[----:B------:R-:W-:Y:S02]  /*5b30*/  LOP3.LUT R10, R10, 0x38, RZ, 0xc0, !PT ;  /* 0x000000380a0a7812 */ /* 0x000fe400078ec0ff */
[C---:B--2---:R-:W-:Y:S04]  /*5b40*/  LEA R6, P2, R4.reuse, R9, 0x6 ;  /* 0x0000000904067211 */ /* 0x044fe800078430ff */
[--C-:B---3--:R-:W-:Y:S02]  /*5b50*/  LEA.HI.X R7, R4, R8, R0.reuse, 0x6, P2 ;  /* 0x0000000804077211 */ /* 0x108fe400010f3400 */
[----:B------:R-:W-:Y:S03]  /*5b60*/  ISETP.NE.AND P2, PT, R226, RZ, PT ;  /* 0x000000ffe200720c */ /* 0x000fe60003f45270 */
[----:B------:R-:W-:Y:S01]  /*5b70*/  @!PT LDS RZ, [RZ] ;  /* 0x00000000fffff984 */ /* 0x000fe20000000800 */
[----:B------:R-:W-:Y:S01]  /*5b80*/  @!PT LDS RZ, [RZ] ;  /* 0x00000000fffff984 */ /* 0x000fe20000000800 */
[----:B------:R-:W-:Y:S01]  /*5b90*/  @!PT LDS RZ, [RZ] ;  /* 0x00000000fffff984 */ /* 0x000fe20000000800 */
[----:B------:R-:W-:Y:S01]  /*5ba0*/  @!P1 LDGSTS.E.BYPASS.LTC128B.128 [R225+0xa000], desc[UR20][R6.64] ;  /* 0x0a00000006e19fae */ /* 0x000fe2000b981a14 */
[----:B----4-:R-:W-:Y:S07]  /*5bb0*/  LEA R2, P0, R4, R2, 0x5 ;  /* 0x0000000204027211 */ /* 0x010fee00078028ff */
[----:B------:R-:W-:Y:S01]  /*5bc0*/  @P1 STS.128 [R225+0xa000], RZ ;  /* 0x00a000ffe1001388 */ /* 0x000fe20000000c00 */
[----:B------:R-:W-:Y:S02]  /*5bd0*/  ISETP.GE.AND P1, PT, R10, UR14, PT ;  /* 0x0000000e0a007c0c */ /* 0x000fe4000bf26270 */
[----:B-----5:R-:W-:Y:S02]  /*5be0*/  LEA.HI.X R0, R4, R11, R0, 0x5, P0 ;  /* 0x0000000b04007211 */ /* 0x020fe400000f2c00 */
[C---:B------:R-:W-:Y:S03]  /*5bf0*/  LEA R4, P0, R2.reuse, R9, 0x1 ;  /* 0x0000000902047211 */ /* 0x040fe600078008ff */
[----:B------:R-:W-:Y:S01]  /*5c00*/  @!PT LDS RZ, [RZ] ;  /* 0x00000000fffff984 */ /* 0x000fe20000000800 */
[----:B------:R-:W-:Y:S01]  /*5c10*/  @!PT LDS RZ, [RZ] ;  /* 0x00000000fffff984 */ /* 0x000fe20000000800 */
[----:B------:R-:W-:Y:S01]  /*5c20*/  @!PT LDS RZ, [RZ] ;  /* 0x00000000fffff984 */ /* 0x000fe20000000800 */
[----:B------:R-:W-:Y:S01]  /*5c30*/  @!P4 LDGSTS.E.BYPASS.LTC128B.128 [R225+0xb000], desc[UR20][R6.64+0x80] ;  /* 0x0b00008006e1cfae */ /* 0x000fe2000b981a14 */
[----:B------:R-:W-:Y:S02]  /*5c40*/  LEA.HI.X R5, R2, R8, R0, 0x1, P0 ;  /* 0x0000000802057211 */ /* 0x000fe400000f0c00 */
[----:B------:R-:W-:Y:S04]  /*5c50*/  LOP3.LUT P0, RZ, R20, 0x4, RZ, 0xc0, !PT ;  /* 0x0000000414ff7812 */ /* 0x000fe8000780c0ff */
[----:B------:R-:W-:Y:S01]  /*5c60*/  SEL R0, R224, 0xffffffc0, !P0 ;  /* 0xffffffc0e0007807 */ /* 0x000fe20004000000 */
[----:B------:R-:W-:Y:S03]  /*5c70*/  @P4 STS.128 [R225+0xb000], RZ ;  /* 0x00b000ffe1004388 */ /* 0x000fe60000000c00 */
[-C--:B------:R-:W-:Y:S02]  /*5c80*/  IADD3 R2, PT, PT, R212, R0.reuse, RZ ;  /* 0x00000000d4027210 */ /* 0x080fe40007ffe0ff */
[----:B------:R-:W-:Y:S02]  /*5c90*/  IADD3 R0, PT, PT, R219, R0, RZ ;  /* 0x00000000db007210 */ /* 0x000fe40007ffe0ff */
[C---:B------:R-:W-:Y:S01]  /*5ca0*/  IADD3 R133, PT, PT, R223.reuse, R2, RZ ;  /* 0x00000002df857210 */ /* 0x040fe20007ffe0ff */
[----:B------:R-:W-:Y:S01]  /*5cb0*/  @!PT LDS RZ, [RZ] ;  /* 0x00000000fffff984 */ /* 0x000fe20000000800 */
[----:B------:R-:W-:Y:S01]  /*5cc0*/  @!PT LDS RZ, [RZ] ;  /* 0x00000000fffff984 */ /* 0x000fe20000000800 */
[----:B------:R-:W-:Y:S01]  /*5cd0*/  @!PT LDS RZ, [RZ] ;  /* 0x00000000fffff984 */ /* 0x000fe20000000800 */
[----:B------:R-:W-:Y:S01]  /*5ce0*/  @!P1 LDGSTS.E.BYPASS.LTC128B.128 [R225+0xa800], desc[UR20][R4.64] ;  /* 0x0a80000004e19fae */ /* 0x000fe2000b981a14 */
[----:B------:R-:W-:Y:S07]  /*5cf0*/  IADD3 R134, PT, PT, R223, R0, RZ ;  /* 0x00000000df867210 */ /* 0x000fee0007ffe0ff */
        /* <DEDUP_REMOVED lines=114> */
[----:B------:R-:W-:Y:S08]  /*6420*/  FMUL.FTZ R17, R17, UR13 ;  /* 0x0000000d11117c20 */ /* 0x000ff00008410000 */
[----:B------:R2:W-:Y:S01]  /*6430*/  MUFU.TANH R177, R7 ;  /* 0x0000000700b17308 */ /* 0x0005e20000002400 */
[----:B-1----:R-:W-:Y:S09]  /*6440*/  FMNMX3.FTZ R136, R3, R181, R179, !PT ;  /* 0x000000b503887276 */ /* 0x002ff200078100b3 */
[----:B------:R1:W-:Y:S10]  /*6450*/  MUFU.TANH R176, R16 ;  /* 0x0000001000b07308 */ /* 0x0003f40000002400 */
[----:B------:R-:W3:Y:S01]  /*6460*/  MUFU.TANH R17, R17 ;  /* 0x0000001100117308 */ /* 0x000ee20000002400 */
[----:B--2---:R-:W2:Y:S01]  /*6470*/  LDSM.16.M88.4 R4, [R134+0x9800] ;  /* 0x009800008604783b */ /* 0x004ea20000000200 */
[----:B------:R-:W-:Y:S08]  /*6480*/  DEPBAR.LE SB0, 0x0 ;  /* 0x000080000000791a */ /* 0x000ff00000000000 */
[----:B------:R-:W-:Y:S01]  /*6490*/  MUFU.TANH R189, R8 ;  /* 0x0000000800bd7308 */ /* 0x000fe20000002400 */
[----:B------:R-:W-:Y:S01]  /*64a0*/  BAR.SYNC.DEFER_BLOCKING 0x0 ;  /* 0x0000000000007b1d */ /* 0x000fe20000010000 */
[----:B-1----:R-:W-:Y:S01]  /*64b0*/  FMUL.FTZ R16, R18, UR13 ;  /* 0x0000000d12107c20 */ /* 0x002fe20008410000 */
[----:B------:R-:W-:Y:S07]  /*64c0*/  FMUL.FTZ R18, R19, UR13 ;  /* 0x0000000d13127c20 */ /* 0x000fee0008410000 */
[----:B------:R-:W-:Y:S01]  /*64d0*/  MUFU.TANH R16, R16 ;  /* 0x0000001000107308 */ /* 0x000fe20000002400 */
[----:B---3--:R-:W-:Y:S09]  /*64e0*/  FMNMX3.FTZ R136, R136, R176, R17, !PT ;  /* 0x000000b088887276 */ /* 0x008ff20007810011 */
[----:B------:R-:W-:Y:S10]  /*64f0*/  MUFU.TANH R18, R18 ;  /* 0x0000001200127308 */ /* 0x000ff40000002400 */
[----:B------:R-:W1:Y:S10]  /*6500*/  MUFU.TANH R190, R9 ;  /* 0x0000000900be7308 */ /* 0x000e740000002400 */
[----:B------:R-:W-:Y:S01]  /*6510*/  MUFU.TANH R183, R10 ;  /* 0x0000000a00b77308 */ /* 0x000fe20000002400 */
[-C--:B--2---:R-:W-:Y:S09]  /*6520*/  HMMA.16816.F32.BF16 R20, R192, R4.reuse, R20 ;  /* 0x00000004c014723c */ /* 0x084ff20000041814 */
[----:B------:R-:W-:Y:S01]  /*6530*/  MUFU.TANH R184, R11 ;  /* 0x0000000b00b87308 */ /* 0x000fe20000002400 */
[C---:B------:R-:W-:Y:S04]  /*6540*/  HMMA.16816.F32.BF16 R24, R140.reuse, R4, R24 ;  /* 0x000000048c18723c */ /* 0x040fe80000041818 */
[----:B-1----:R-:W-:Y:S05]  /*6550*/  FMNMX3.FTZ R19, R138, R189, R190, !PT ;  /* 0x000000bd8a137276 */ /* 0x002fea00078100be */
        /* <DEDUP_REMOVED lines=21> */
[----:B------:R-:W-:Y:S01]  /*66b0*/  MUFU.TANH R187, R13 ;  /* 0x0000000d00bb7308 */ /* 0x000fe20000002400 */
[----:B-1----:R-:W-:Y:S09]  /*66c0*/  FMNMX3.FTZ R136, R136, R196, R197, !PT ;  /* 0x000000c488887276 */ /* 0x002ff200078100c5 */
[----:B------:R-:W-:Y:S01]  /*66d0*/  MUFU.TANH R186, R14 ;  /* 0x0000000e00ba7308 */ /* 0x000fe20000002400 */
[----:B--2---:R-:W-:Y:S09]  /*66e0*/  FMUL.FTZ R0, R31, UR13 ;  /* 0x0000000d1f007c20 */ /* 0x004ff20008410000 */
[----:B------:R1:W-:Y:S10]  /*66f0*/  MUFU.TANH R141, R0 ;  /* 0x00000000008d7308 */ /* 0x0003f40000002400 */
[----:B------:R-:W-:Y:S10]  /*6700*/  MUFU.TANH R185, R15 ;  /* 0x0000000f00b97308 */ /* 0x000ff40000002400 */
        /* <DEDUP_REMOVED lines=17> */
.L_x_2062:
[----:B------:R-:W-:Y:S01]  /*6820*/  FMNMX3.FTZ R0, R137, R183, R184, !PT ;  /* 0x000000b789007276 */ /* 0x000fe200078100b8 */
[----:B-1----:R-:W1:Y:S01]  /*6830*/  SHFL.BFLY PT, R6, R136, 0x2, 0x1f ;  /* 0x0c401f0088067f89 */ /* 0x002e6200000e0000 */
[----:B------:R-:W-:Y:S02]  /*6840*/  FMNMX3.FTZ R2, R19, R188, R187, !PT ;  /* 0x000000bc13027276 */ /* 0x000fe400078100bb */
[----:B------:R-:W-:Y:S02]  /*6850*/  FMNMX3.FTZ R0, R0, R186, R185, !PT ;  /* 0x000000ba00007276 */ /* 0x000fe400078100b9 */
[----:B------:R-:W-:Y:S02]  /*6860*/  FMNMX3.FTZ R2, R2, R200, R201, !PT ;  /* 0x000000c802027276 */ /* 0x000fe400078100c9 */
[----:B------:R-:W-:Y:S02]  /*6870*/  FMNMX3.FTZ R0, R0, R139, R140, !PT ;  /* 0x0000008b00007276 */ /* 0x000fe4000781008c */
[----:B------:R-:W-:Y:S02]  /*6880*/  FMNMX3.FTZ R4, R2, R195, R202, !PT ;  /* 0x000000c302047276 */ /* 0x000fe400078100ca */
[----:B------:R-:W-:Y:S02]  /*6890*/  FMNMX3.FTZ R0, R0, R142, R141, !PT ;  /* 0x0000008e00007276 */ /* 0x000fe4000781008d */
[----:B---34-:R-:W-:Y:S01]  /*68a0*/  FMNMX3.FTZ R5, R20, R193, R194, !PT ;  /* 0x000000c114057276 */ /* 0x018fe200078100c2 */
[----:B------:R-:W3:Y:S01]  /*68b0*/  SHFL.BFLY PT, R134, R4, 0x2, 0x1f ;  /* 0x0c401f0004867f89 */ /* 0x000ee200000e0000 */
[C---:B------:R-:W-:Y:S02]  /*68c0*/  IADD3 R25, PT, PT, R213.reuse, 0xa040, RZ ;  /* 0x0000a040d5197810 */ /* 0x040fe40007ffe0ff */
[----:B------:R-:W-:Y:S05]  /*68d0*/  IADD3 R24, PT, PT, R213, 0xa000, RZ ;  /* 0x0000a000d5187810 */ /* 0x000fea0007ffe0ff */
[----:B------:R-:W4:Y:S08]  /*68e0*/  SHFL.BFLY PT, R2, R0, 0x2, 0x1f ;  /* 0x0c401f0000027f89 */ /* 0x000f3000000e0000 */
[----:B------:R-:W5:Y:S08]  /*68f0*/  SHFL.BFLY PT, R7, R5, 0x2, 0x1f ;  /* 0x0c401f0005077f89 */ /* 0x000f7000000e0000 */
[----:B------:R-:W-:Y:S01]  /*6900*/  LDSM.16.MT88.4 R20, [R213+0xa000] ;  /* 0x00a00000d514783b */ /* 0x000fe20000004200 */
[----:B-1----:R-:W-:Y:S07]  /*6910*/  FMNMX.FTZ R136, R136, R6, !PT ;  /* 0x0000000688887209 */ /* 0x002fee0007810000 */
[----:B------:R-:W1:Y:S01]  /*6920*/  SHFL.BFLY PT, R6, R136, 0x1, 0x1f ;  /* 0x0c201f0088067f89 */ /* 0x000e6200000e0000 */
[----:B---3--:R-:W-:Y:S02]  /*6930*/  FMNMX.FTZ R134, R4, R134, !PT ;  /* 0x0000008604867209 */ /* 0x008fe40007810000 */
[----:B----4-:R-:W-:Y:S02]  /*6940*/  FMNMX.FTZ R2, R0, R2, !PT ;  /* 0x0000000200027209 */ /* 0x010fe40007810000 */
[----:B-----5:R-:W-:Y:S03]  /*6950*/  FMNMX.FTZ R7, R5, R7, !PT ;  /* 0x0000000705077209 */ /* 0x020fe60007810000 */
[----:B------:R-:W3:Y:S08]  /*6960*/  SHFL.BFLY PT, R4, R2, 0x1, 0x1f ;  /* 0x0c201f0002047f89 */ /* 0x000ef000000e0000 */
[----:B------:R-:W4:Y:S08]  /*6970*/  SHFL.BFLY PT, R135, R7, 0x1, 0x1f ;  /* 0x0c201f0007877f89 */ /* 0x000f3000000e0000 */
[----:B------:R-:W5:Y:S01]  /*6980*/  SHFL.BFLY PT, R5, R134, 0x1, 0x1f ;  /* 0x0c201f0086057f89 */ /* 0x000f6200000e0000 */
[----:B-1----:R-:W-:Y:S04]  /*6990*/  FMNMX.FTZ R136, R136, R6, !PT ;  /* 0x0000000688887209 */ /* 0x002fe80007810000 */
[C---:B------:R-:W-:Y:S01]  /*69a0*/  FSETP.NEU.FTZ.AND P2, PT, R136.reuse, -INF , PT ;  /* 0xff8000008800780b */ /* 0x040fe20003f5d000 */
[C---:B------:R-:W-:Y:S01]  /*69b0*/  FMUL.FTZ R143, R136.reuse, UR4 ;  /* 0x00000004888f7c20 */ /* 0x040fe20008410000 */
[----:B------:R-:W-:Y:S04]  /*69c0*/  FADD.FTZ R0, -R136, R3 ;  /* 0x0000000388007221 */ /* 0x000fe80000010100 */
[----:B------:R-:W-:Y:S01]  /*69d0*/  FSEL R143, R143, RZ, P2 ;  /* 0x000000ff8f8f7208 */ /* 0x000fe20001000000 */
[----:B------:R-:W-:Y:S01]  /*69e0*/  FMUL.FTZ R3, R0, UR4 ;  /* 0x0000000400037c20 */ /* 0x000fe20008410000 */
[----:B---3--:R-:W-:Y:S03]  /*69f0*/  FMNMX.FTZ R133, R2, R4, !PT ;  /* 0x0000000402857209 */ /* 0x008fe60007810000 */
[--C-:B------:R-:W-:Y:S01]  /*6a00*/  FFMA.FTZ R4, R181, UR4, -R143.reuse ;  /* 0x00000004b5047c23 */ /* 0x100fe2000801088f */
[----:B----4-:R-:W-:Y:S01]  /*6a10*/  FMNMX.FTZ R135, R7, R135, !PT ;  /* 0x0000008707877209 */ /* 0x010fe20007810000 */
[----:B------:R-:W-:Y:S02]  /*6a20*/  FMUL.FTZ R182, R133, UR4 ;  /* 0x0000000485b67c20 */ /* 0x000fe40008410000 */
[----:B------:R1:W-:Y:S01]  /*6a30*/  MUFU.EX2 R245, R4 ;  /* 0x0000000400f57308 */ /* 0x0003e20000000800 */
[C---:B------:R-:W-:Y:S01]  /*6a40*/  FSETP.NEU.FTZ.AND P2, PT, R135.reuse, -INF , PT ;  /* 0xff8000008700780b */ /* 0x040fe20003f5d000 */
[C---:B------:R-:W-:Y:S01]  /*6a50*/  FMUL.FTZ R180, R135.reuse, UR4 ;  /* 0x0000000487b47c20 */ /* 0x040fe20008410000 */
[----:B-----5:R-:W-:Y:S01]  /*6a60*/  FMNMX.FTZ R134, R134, R5, !PT ;  /* 0x0000000586867209 */ /* 0x020fe20007810000 */
[----:B------:R-:W-:Y:S03]  /*6a70*/  FADD.FTZ R0, -R135, R132 ;  /* 0x0000008487007221 */ /* 0x000fe60000010100 */
[----:B------:R-:W-:Y:S01]  /*6a80*/  FSEL R180, R180, RZ, P2 ;  /* 0x000000ffb4b47208 */ /* 0x000fe20001000000 */
[C---:B------:R-:W-:Y:S01]  /*6a90*/  FMUL.FTZ R181, R134.reuse, UR4 ;  /* 0x0000000486b57c20 */ /* 0x040fe20008410000 */
[----:B------:R-:W-:Y:S01]  /*6aa0*/  FSETP.NEU.FTZ.AND P2, PT, R134, -INF , PT ;  /* 0xff8000008600780b */ /* 0x000fe20003f5d000 */
[----:B------:R3:W4:Y:S02]  /*6ab0*/  MUFU.EX2 R132, R3 ;  /* 0x0000000300847308 */ /* 0x0007240000000800 */
[----:B------:R-:W-:Y:S01]  /*6ac0*/  FFMA.FTZ R5, R18, UR4, -R180 ;  /* 0x0000000412057c23 */ /* 0x000fe200080108b4 */
[----:B------:R-:W-:Y:S02]  /*6ad0*/  FSEL R181, R181, RZ, P2 ;  /* 0x000000ffb5b57208 */ /* 0x000fe40001000000 */
[----:B------:R-:W-:Y:S01]  /*6ae0*/  FSETP.NEU.FTZ.AND P2, PT, R133, -INF , PT ;  /* 0xff8000008500780b */ /* 0x000fe20003f5d000 */
[----:B-1----:R-:W-:Y:S02]  /*6af0*/  FFMA.FTZ R4, R179, UR4, -R143 ;  /* 0x00000004b3047c23 */ /* 0x002fe4000801088f */
[----:B------:R-:W-:Y:S01]  /*6b00*/  FFMA.FTZ R7, R188, UR4, -R181 ;  /* 0x00000004bc077c23 */ /* 0x000fe200080108b5 */
[----:B------:R-:W-:Y:S01]  /*6b10*/  FSEL R182, R182, RZ, P2 ;  /* 0x000000ffb6b67208 */ /* 0x000fe20001000000 */
[----:B------:R1:W-:Y:S01]  /*6b20*/  MUFU.EX2 R247, R4 ;  /* 0x0000000400f77308 */ /* 0x0003e20000000800 */
[----:B------:R-:W-:Y:S03]  /*6b30*/  ISETP.GT.AND P2, PT, R226, RZ, PT ;  /* 0x000000ffe200720c */ /* 0x000fe60003f44270 */
[--C-:B------:R-:W-:Y:S01]  /*6b40*/  FFMA.FTZ R139, R139, UR4, -R182.reuse ;  /* 0x000000048b8b7c23 */ /* 0x100fe200080108b6 */
[--C-:B------:R-:W-:Y:S01]  /*6b50*/  FFMA.FTZ R140, R140, UR4, -R182.reuse ;  /* 0x000000048c8c7c23 */ /* 0x100fe200080108b6 */
[----:B------:R-:W-:Y:S01]  /*6b60*/  FFMA.FTZ R142, R142, UR4, -R182 ;  /* 0x000000048e8e7c23 */ /* 0x000fe200080108b6 */
[----:B---3--:R-:W-:Y:S01]  /*6b70*/  FMUL.FTZ R3, R0, UR4 ;  /* 0x0000000400037c20 */ /* 0x008fe20008410000 */
[----:B------:R-:W-:Y:S02]  /*6b80*/  FADD.FTZ R0, -R134, R138 ;  /* 0x0000008a86007221 */ /* 0x000fe40000010100 */
[----:B------:R3:W-:Y:S01]  /*6b90*/  MUFU.EX2 R242, R5 ;  /* 0x0000000500f27308 */ /* 0x0007e20000000800 */
[C---:B----4-:R-:W-:Y:S01]  /*6ba0*/  FMUL.FTZ R32, R132.reuse, R172 ;  /* 0x000000ac84207220 */ /* 0x050fe20000410000 */
[----:B------:R-:W-:Y:S01]  /*6bb0*/  FMUL.FTZ R33, R132, R173 ;  /* 0x000000ad84217220 */ /* 0x000fe20000410000 */
[----:B------:R-:W-:Y:S01]  /*6bc0*/  FMUL.FTZ R2, R0, UR4 ;  /* 0x0000000400027c20 */ /* 0x000fe20008410000 */
[----:B------:R-:W-:Y:S01]  /*6bd0*/  FADD.FTZ R0, -R133, R137 ;  /* 0x0000008985007221 */ /* 0x000fe20000010100 */
[----:B------:R-:W-:Y:S01]  /*6be0*/  MOV R137, R25 ;  /* 0x0000001900897202 */ /* 0x000fe20000000f00 */
[----:B------:R-:W-:Y:S01]  /*6bf0*/  FMUL.FTZ R36, R132, R36 ;  /* 0x0000002484247220 */ /* 0x000fe20000410000 */
[----:B------:R-:W-:Y:S01]  /*6c00*/  @P0 IADD3 R137, PT, PT, R24, -0x40, RZ ;  /* 0xffffffc018890810 */ /* 0x000fe20007ffe0ff */
[----:B-1----:R-:W-:Y:S02]  /*6c10*/  FFMA.FTZ R4, R178, UR4, -R180 ;  /* 0x00000004b2047c23 */ /* 0x002fe400080108b4 */
[----:B------:R-:W1:Y:S01]  /*6c20*/  MUFU.EX2 R3, R3 ;  /* 0x0000000300037308 */ /* 0x000e620000000800 */
[----:B------:R-:W-:Y:S01]  /*6c30*/  FMUL.FTZ R0, R0, UR4 ;  /* 0x0000000400007c20 */ /* 0x000fe20008410000 */
[----:B------:R-:W-:Y:S01]  /*6c40*/  IADD3 R138, PT, PT, R223, R137, RZ ;  /* 0x00000089df8a7210 */ /* 0x000fe20007ffe0ff */
[C---:B------:R-:W-:Y:S01]  /*6c50*/  FMUL.FTZ R37, R132.reuse, R37 ;  /* 0x0000002584257220 */ /* 0x040fe20000410000 */
[C---:B------:R-:W-:Y:S01]  /*6c60*/  FMUL.FTZ R48, R132.reuse, R48 ;  /* 0x0000003084307220 */ /* 0x040fe20000410000 */
[C---:B------:R-:W-:Y:S01]  /*6c70*/  FMUL.FTZ R49, R132.reuse, R49 ;  /* 0x0000003184317220 */ /* 0x040fe20000410000 */
[----:B------:R-:W-:Y:S01]  /*6c80*/  FFMA.FTZ R141, R141, UR4, -R182 ;  /* 0x000000048d8d7c23 */ /* 0x000fe200080108b6 */
        /* <DEDUP_REMOVED lines=13> */
[C---:B--2---:R-:W-:Y:S01]  /*6d60*/  FMUL.FTZ R34, R3.reuse, R174 ;  /* 0x000000ae03227220 */ /* 0x044fe20000410000 */
[C---:B------:R-:W-:Y:S01]  /*6d70*/  FMUL.FTZ R35, R3.reuse, R175 ;  /* 0x000000af03237220 */ /* 0x040fe20000410000 */
[C---:B------:R-:W-:Y:S01]  /*6d80*/  FMUL.FTZ R38, R3.reuse, R38 ;  /* 0x0000002603267220 */ /* 0x040fe20000410000 */
[----:B------:R-:W-:Y:S03]  /*6d90*/  FMUL.FTZ R39, R3, R39 ;  /* 0x0000002703277220 */ /* 0x000fe60000410000 */
[----:B------:R-:W1:Y:S01]  /*6da0*/  MUFU.EX2 R2, R2 ;  /* 0x0000000200027308 */ /* 0x000e620000000800 */
[--C-:B----4-:R-:W-:Y:S01]  /*6db0*/  FFMA.FTZ R4, R177, UR4, -R180.reuse ;  /* 0x00000004b1047c23 */ /* 0x110fe200080108b4 */
[C---:B------:R-:W-:Y:S01]  /*6dc0*/  FMUL.FTZ R50, R3.reuse, R50 ;  /* 0x0000003203327220 */ /* 0x040fe20000410000 */
[C---:B------:R-:W-:Y:S01]  /*6dd0*/  FMUL.FTZ R51, R3.reuse, R51 ;  /* 0x0000003303337220 */ /* 0x040fe20000410000 */
[----:B------:R-:W-:Y:S01]  /*6de0*/  LDSM.16.MT88.4 R172, [R221] ;  /* 0x00000000ddac783b */ /* 0x000fe20000004200 */
[C---:B------:R-:W-:Y:S01]  /*6df0*/  FMUL.FTZ R54, R3.reuse, R54 ;  /* 0x0000003603367220 */ /* 0x040fe20000410000 */
[C---:B------:R-:W-:Y:S01]  /*6e00*/  FMUL.FTZ R55, R3.reuse, R55 ;  /* 0x0000003703377220 */ /* 0x040fe20000410000 */
[C---:B------:R-:W-:Y:S03]  /*6e10*/  FMUL.FTZ R66, R3.reuse, R66 ;  /* 0x0000004203427220 */ /* 0x040fe60000410000 */
[----:B------:R2:W4:Y:S01]  /*6e20*/  MUFU.EX2 R243, R4 ;  /* 0x0000000400f37308 */ /* 0x0005220000000800 */
        /* <DEDUP_REMOVED lines=17> */
[----:B----4-:R-:W-:Y:S01]  /*6f40*/  F2FP.BF16.F32.PACK_AB R149, R243, R241 ;  /* 0x000000f1f395723e */ /* 0x010fe200000010ff */
[----:B------:R-:W1:Y:S01]  /*6f50*/  LDSM.16.MT88.4 R176, [R218+0xa000] ;  /* 0x00a00000dab0783b */ /* 0x000e620000004200 */
[C---:B------:R-:W-:Y:S01]  /*6f60*/  FMUL.FTZ R40, R2.reuse, R40 ;  /* 0x0000002802287220 */ /* 0x040fe20000410000 */
[----:B------:R2:W-:Y:S01]  /*6f70*/  MUFU.EX2 R244, R4 ;  /* 0x0000000400f47308 */ /* 0x0005e20000000800 */
[C---:B------:R-:W-:Y:S01]  /*6f80*/  FMUL.FTZ R41, R2.reuse, R41 ;  /* 0x0000002902297220 */ /* 0x040fe20000410000 */
[C---:B------:R-:W-:Y:S01]  /*6f90*/  FMUL.FTZ R44, R2.reuse, R44 ;  /* 0x0000002c022c7220 */ /* 0x040fe20000410000 */
[----:B------:R-:W-:Y:S01]  /*6fa0*/  FMUL.FTZ R45, R2, R45 ;  /* 0x0000002d022d7220 */ /* 0x000fe20000410000 */
[C---:B---3--:R-:W-:Y:S01]  /*6fb0*/  FMUL.FTZ R10, R0.reuse, R146 ;  /* 0x00000092000a7220 */ /* 0x048fe20000410000 */
[C---:B------:R-:W-:Y:S01]  /*6fc0*/  FMUL.FTZ R11, R0.reuse, R147 ;  /* 0x00000093000b7220 */ /* 0x040fe20000410000 */
[C---:B------:R-:W-:Y:S01]  /*6fd0*/  FMUL.FTZ R14, R0.reuse, R154 ;  /* 0x0000009a000e7220 */ /* 0x040fe20000410000 */
[C---:B------:R-:W-:Y:S01]  /*6fe0*/  FMUL.FTZ R15, R0.reuse, R155 ;  /* 0x0000009b000f7220 */ /* 0x040fe20000410000 */
[C---:B------:R-:W-:Y:S01]  /*6ff0*/  FMUL.FTZ R26, R0.reuse, R166 ;  /* 0x000000a6001a7220 */ /* 0x040fe20000410000 */
[----:B------:R-:W3:Y:S01]  /*7000*/  LDSM.16.MT88.4 R152, [R137] ;  /* 0x000000008998783b */ /* 0x000ee20000004200 */
[C---:B------:R-:W-:Y:S01]  /*7010*/  FMUL.FTZ R27, R0.reuse, R167 ;  /* 0x000000a7001b7220 */ /* 0x040fe20000410000 */
[C---:B------:R-:W-:Y:S01]  /*7020*/  FMUL.FTZ R30, R0.reuse, R170 ;  /* 0x000000aa001e7220 */ /* 0x040fe20000410000 */
[C---:B------:R-:W-:Y:S01]  /*7030*/  FMUL.FTZ R31, R0.reuse, R171 ;  /* 0x000000ab001f7220 */ /* 0x040fe20000410000 */
[C---:B------:R-:W-:Y:S01]  /*7040*/  FMUL.FTZ R42, R0.reuse, R42 ;  /* 0x0000002a002a7220 */ /* 0x040fe20000410000 */
[C---:B------:R-:W-:Y:S01]  /*7050*/  FMUL.FTZ R43, R0.reuse, R43 ;  /* 0x0000002b002b7220 */ /* 0x040fe20000410000 */
[C---:B------:R-:W-:Y:S01]  /*7060*/  FMUL.FTZ R46, R0.reuse, R46 ;  /* 0x0000002e002e7220 */ /* 0x040fe20000410000 */
[----:B------:R-:W-:Y:S01]  /*7070*/  FMUL.FTZ R47, R0, R47 ;  /* 0x0000002f002f7220 */ /* 0x000fe20000410000 */
[----:B--2---:R-:W-:Y:S01]  /*7080*/  FFMA.FTZ R4, R17, UR4, -R143 ;  /* 0x0000000411047c23 */ /* 0x004fe2000801088f */
[----:B------:R-:W-:Y:S01]  /*7090*/  FMUL.FTZ R17, R132, R157 ;  /* 0x0000009d84117220 */ /* 0x000fe20000410000 */
[C---:B------:R-:W-:Y:S01]  /*70a0*/  FMUL.FTZ R56, R2.reuse, R56 ;  /* 0x0000003802387220 */ /* 0x040fe20000410000 */
[----:B------:R-:W-:Y:S01]  /*70b0*/  FMUL.FTZ R57, R2, R57 ;  /* 0x0000003902397220 */ /* 0x000fe20000410000 */
[----:B------:R2:W4:Y:S01]  /*70c0*/  MUFU.EX2 R246, R4 ;  /* 0x0000000400f67308 */ /* 0x0005220000000800 */
        /* <DEDUP_REMOVED lines=16> */
[----:B--2---:R-:W-:Y:S01]  /*71d0*/  FFMA.FTZ R4, R16, UR4, -R180 ;  /* 0x0000000410047c23 */ /* 0x004fe200080108b4 */
[----:B----4-:R-:W-:Y:S01]  /*71e0*/  F2FP.BF16.F32.PACK_AB R150, R246, R244 ;  /* 0x000000f4f696723e */ /* 0x010fe200000010ff */
[----:B------:R-:W-:Y:S01]  /*71f0*/  FMUL.FTZ R16, R132, R156 ;  /* 0x0000009c84107220 */ /* 0x000fe20000410000 */
[C---:B------:R-:W-:Y:S01]  /*7200*/  FMUL.FTZ R94, R0.reuse, R94 ;  /* 0x0000005e005e7220 */ /* 0x040fe20000410000 */
[----:B------:R2:W4:Y:S01]  /*7210*/  MUFU.EX2 R240, R4 ;  /* 0x0000000400f07308 */ /* 0x0005220000000800 */
[----:B------:R-:W5:Y:S01]  /*7220*/  LDSM.16.MT88.4 R156, [R138] ;  /* 0x000000008a9c783b */ /* 0x000f620000004200 */
        /* <DEDUP_REMOVED lines=15> */
[--C-:B--2---:R-:W-:Y:S01]  /*7320*/  FFMA.FTZ R4, R189, UR4, -R181.reuse ;  /* 0x00000004bd047c23 */ /* 0x104fe200080108b5 */
[----:B----4-:R-:W-:Y:S01]  /*7330*/  F2FP.BF16.F32.PACK_AB R151, R242, R240 ;  /* 0x000000f0f297723e */ /* 0x010fe200000010ff */
[C---:B------:R-:W-:Y:S01]  /*7340*/  FMUL.FTZ R102, R3.reuse, R102 ;  /* 0x0000006603667220 */ /* 0x040fe20000410000 */
[C---:B------:R-:W-:Y:S01]  /*7350*/  FMUL.FTZ R103, R3.reuse, R103 ;  /* 0x0000006703677220 */ /* 0x040fe20000410000 */
[----:B------:R2:W4:Y:S01]  /*7360*/  MUFU.EX2 R237, R4 ;  /* 0x0000000400ed7308 */ /* 0x0005220000000800 */
[C---:B------:R-:W-:Y:S01]  /*7370*/  FMUL.FTZ R112, R132.reuse, R112 ;  /* 0x0000007084707220 */ /* 0x040fe20000410000 */
[C---:B------:R-:W-:Y:S01]  /*7380*/  FMUL.FTZ R113, R132.reuse, R113 ;  /* 0x0000007184717220 */ /* 0x040fe20000410000 */
[C---:B------:R-:W-:Y:S01]  /*7390*/  FMUL.FTZ R114, R3.reuse, R114 ;  /* 0x0000007203727220 */ /* 0x040fe20000410000 */
[C---:B------:R-:W-:Y:S01]  /*73a0*/  FMUL.FTZ R115, R3.reuse, R115 ;  /* 0x0000007303737220 */ /* 0x040fe20000410000 */
[C---:B------:R-:W-:Y:S01]  /*73b0*/  FMUL.FTZ R116, R132.reuse, R116 ;  /* 0x0000007484747220 */ /* 0x040fe20000410000 */
[C---:B------:R-:W-:Y:S01]  /*73c0*/  FMUL.FTZ R117, R132.reuse, R117 ;  /* 0x0000007584757220 */ /* 0x040fe20000410000 */
[C---:B------:R-:W-:Y:S01]  /*73d0*/  FMUL.FTZ R118, R3.reuse, R118 ;  /* 0x0000007603767220 */ /* 0x040fe20000410000 */
[C---:B------:R-:W-:Y:S02]  /*73e0*/  FMUL.FTZ R119, R3.reuse, R119 ;  /* 0x0000007703777220 */ /* 0x040fe40000410000 */
[----:B------:R-:W-:Y:S01]  /*73f0*/  MUFU.EX2 R204, R140 ;  /* 0x0000008c00cc7308 */ /* 0x000fe20000000800 */
[C---:B------:R-:W-:Y:S01]  /*7400*/  FMUL.FTZ R128, R132.reuse, R128 ;  /* 0x0000008084807220 */ /* 0x040fe20000410000 */
[----:B------:R-:W-:Y:S01]  /*7410*/  FMUL.FTZ R129, R132, R129 ;  /* 0x0000008184817220 */ /* 0x000fe20000410000 */
[C---:B------:R-:W-:Y:S01]  /*7420*/  FMUL.FTZ R130, R3.reuse, R130 ;  /* 0x0000008203827220 */ /* 0x040fe20000410000 */
[----:B------:R-:W-:Y:S01]  /*7430*/  FMUL.FTZ R131, R3, R131 ;  /* 0x0000008303837220 */ /* 0x000fe20000410000 */
[C---:B------:R-:W-:Y:S01]  /*7440*/  FMUL.FTZ R108, R2.reuse, R108 ;  /* 0x0000006c026c7220 */ /* 0x040fe20000410000 */
[----:B------:R-:W-:Y:S01]  /*7450*/  FMUL.FTZ R109, R2, R109 ;  /* 0x0000006d026d7220 */ /* 0x000fe20000410000 */
[----:B------:R-:W-:Y:S01]  /*7460*/  FMUL.FTZ R110, R0, R110 ;  /* 0x0000006e006e7220 */ /* 0x000fe20000410000 */
[----:B--2---:R-:W-:Y:S01]  /*7470*/  FFMA.FTZ R4, R190, UR4, -R181 ;  /* 0x00000004be047c23 */ /* 0x004fe200080108b5 */
[----:B------:R-:W-:Y:S01]  /*7480*/  FMUL.FTZ R111, R0, R111 ;  /* 0x0000006f006f7220 */ /* 0x000fe20000410000 */
        /* <DEDUP_REMOVED lines=8> */
[----:B------:R2:W1:Y:S01]  /*7510*/  MUFU.EX2 R239, R4 ;  /* 0x0000000400ef7308 */ /* 0x0004620000000800 */
[----:B------:R-:W-:Y:S01]  /*7520*/  FMUL.FTZ R107, R0, R107 ;  /* 0x0000006b006b7220 */ /* 0x000fe20000410000 */
[C---:B------:R-:W-:Y:S01]  /*7530*/  FMUL.FTZ R120, R2.reuse, R120 ;  /* 0x0000007802787220 */ /* 0x040fe20000410000 */
[----:B------:R-:W-:Y:S01]  /*7540*/  FMUL.FTZ R121, R2, R121 ;  /* 0x0000007902797220 */ /* 0x000fe20000410000 */
[C---:B------:R-:W-:Y:S01]  /*7550*/  FMUL.FTZ R122, R0.reuse, R122 ;  /* 0x0000007a007a7220 */ /* 0x040fe20000410000 */
[----:B------:R-:W-:Y:S01]  /*7560*/  FMUL.FTZ R123, R0, R123 ;  /* 0x0000007b007b7220 */ /* 0x000fe20000410000 */
[----:B----4-:R-:W-:Y:S04]  /*7570*/  FFMA.FTZ R2, R2, R249, R237 ;  /* 0x000000f902027223 */ /* 0x010fe800000100ed */
[----:B------:R-:W-:Y:S01]  /*7580*/  MUFU.EX2 R139, R141 ;  /* 0x0000008d008b7308 */ /* 0x000fe20000000800 */
[--C-:B--2---:R-:W-:Y:S01]  /*7590*/  FFMA.FTZ R4, R183, UR4, -R182.reuse ;  /* 0x00000004b7047c23 */ /* 0x104fe200080108b6 */
[----:B-1----:R-:W-:Y:S08]  /*75a0*/  F2FP.BF16.F32.PACK_AB R144, R239, R237 ;  /* 0x000000edef90723e */ /* 0x002ff000000010ff */
[----:B------:R1:W2:Y:S02]  /*75b0*/  MUFU.EX2 R233, R4 ;  /* 0x0000000400e97308 */ /* 0x0002a40000000800 */
[----:B-1----:R-:W-:Y:S01]  /*75c0*/  FFMA.FTZ R4, R184, UR4, -R182 ;  /* 0x00000004b8047c23 */ /* 0x002fe200080108b6 */
[----:B--2---:R-:W-:Y:S07]  /*75d0*/  FFMA.FTZ R0, R0, R248, R233 ;  /* 0x000000f800007223 */ /* 0x004fee00000100e9 */
[----:B------:R1:W2:Y:S02]  /*75e0*/  MUFU.EX2 R235, R4 ;  /* 0x0000000400eb7308 */ /* 0x0002a40000000800 */
[----:B-1----:R-:W-:Y:S01]  /*75f0*/  FFMA.FTZ R4, R187, UR4, -R181 ;  /* 0x00000004bb047c23 */ /* 0x002fe200080108b5 */
[C---:B--2---:R-:W-:Y:S01]  /*7600*/  F2FP.BF16.F32.PACK_AB R145, R235.reuse, R233 ;  /* 0x000000e9eb91723e */ /* 0x044fe200000010ff */
[----:B------:R-:W-:Y:S06]  /*7610*/  FADD.FTZ R0, R235, R0 ;  /* 0x00000000eb007221 */ /* 0x000fec0000010000 */
[----:B------:R1:W2:Y:S02]  /*7620*/  MUFU.EX2 R238, R4 ;  /* 0x0000000400ee7308 */ /* 0x0002a40000000800 */
[--C-:B-1----:R-:W-:Y:S01]  /*7630*/  FFMA.FTZ R4, R186, UR4, -R182.reuse ;  /* 0x00000004ba047c23 */ /* 0x102fe200080108b6 */
[----:B--2---:R-:W-:Y:S07]  /*7640*/  F2FP.BF16.F32.PACK_AB R146, R238, R236 ;  /* 0x000000ecee92723e */ /* 0x004fee00000010ff */
[----:B------:R1:W2:Y:S02]  /*7650*/  MUFU.EX2 R232, R4 ;  /* 0x0000000400e87308 */ /* 0x0002a40000000800 */
[----:B-1----:R-:W-:Y:S01]  /*7660*/  FFMA.FTZ R4, R185, UR4, -R182 ;  /* 0x00000004b9047c23 */ /* 0x002fe200080108b6 */
[----:B--2---:R-:W-:Y:S01]  /*7670*/  FADD.FTZ R0, R232, R0 ;  /* 0x00000000e8007221 */ /* 0x004fe20000010000 */
[----:B------:R-:W-:Y:S06]  /*7680*/  LDSM.16.MT88.4 R184, [R217+0x800] ;  /* 0x00080000d9b8783b */ /* 0x000fec0000004200 */
[----:B------:R1:W2:Y:S02]  /*7690*/  MUFU.EX2 R234, R4 ;  /* 0x0000000400ea7308 */ /* 0x0002a40000000800 */
[----:B-1----:R-:W-:Y:S01]  /*76a0*/  FMUL.FTZ R4, R132, R148 ;  /* 0x0000009484047220 */ /* 0x002fe20000410000 */
[C---:B------:R-:W-:Y:S01]  /*76b0*/  F2FP.BF16.F32.PACK_AB R148, R247.reuse, R245 ;  /* 0x000000f5f794723e */ /* 0x040fe200000010ff */
[C---:B--2---:R-:W-:Y:S01]  /*76c0*/  FADD.FTZ R0, R234.reuse, R0 ;  /* 0x00000000ea007221 */ /* 0x044fe20000010000 */
        /* <DEDUP_REMOVED lines=14> */
[--C-:B-1----:R-:W-:Y:S05]  /*77b0*/  FFMA.FTZ R160, R197, UR4, -R143.reuse ;  /* 0x00000004c5a07c23 */ /* 0x102fea000801088f */
[-C--:B------:R-:W-:Y:S01]  /*77c0*/  HMMA.16816.F32.BF16 R20, R148, R176.reuse, R20 ;  /* 0x000000b09414723c */ /* 0x080fe20000041814 */
[----:B------:R1:W2:Y:S07]  /*77d0*/  MUFU.EX2 R230, R160 ;  /* 0x000000a000e67308 */ /* 0x0002ae0000000800 */
[C---:B------:R-:W-:Y:S04]  /*77e0*/  HMMA.16816.F32.BF16 R24, R144.reuse, R176, R24 ;  /* 0x000000b09018723c */ /* 0x040fe80000041818 */
[----:B------:R-:W-:Y:S04]  /*77f0*/  F2FP.BF16.F32.PACK_AB R177, R204, R203 ;  /* 0x000000cbccb1723e */ /* 0x000fe800000010ff */
[-C--:B------:R-:W-:Y:S01]  /*7800*/  HMMA.16816.F32.BF16 R28, R144, R178.reuse, R28 ;  /* 0x000000b2901c723c */ /* 0x080fe2000004181c */
[----:B-1----:R-:W-:Y:S02]  /*7810*/  LDSM.16.MT88.4 R160, [R213+0xa800] ;  /* 0x00a80000d5a0783b */ /* 0x002fe40000004200 */
[----:B--2---:R-:W-:Y:S05]  /*7820*/  F2FP.BF16.F32.PACK_AB R140, R230, R231 ;  /* 0x000000e7e68c723e */ /* 0x004fea00000010ff */
[C---:B------:R-:W-:Y:S08]  /*7830*/  HMMA.16816.F32.BF16 R32, R148.reuse, R178, R32 ;  /* 0x000000b29420723c */ /* 0x040ff00000041820 */
[-C--:B---3--:R-:W-:Y:S08]  /*7840*/  HMMA.16816.F32.BF16 R36, R148, R152.reuse, R36 ;  /* 0x000000989424723c */ /* 0x088ff00000041824 */
[C---:B------:R-:W-:Y:S08]  /*7850*/  HMMA.16816.F32.BF16 R40, R144.reuse, R152, R40 ;  /* 0x000000989028723c */ /* 0x040ff00000041828 */
[-C--:B------:R-:W-:Y:S08]  /*7860*/  HMMA.16816.F32.BF16 R44, R144, R154.reuse, R44 ;  /* 0x0000009a902c723c */ /* 0x080ff0000004182c */
[C---:B------:R-:W-:Y:S01]  /*7870*/  HMMA.16816.F32.BF16 R48, R148.reuse, R154, R48 ;  /* 0x0000009a9430723c */ /* 0x040fe20000041830 */
[----:B------:R-:W1:Y:S07]  /*7880*/  LDSM.16.MT88.4 R152, [R213+0xb000] ;  /* 0x00b00000d598783b */ /* 0x000e6e0000004200 */
[-C--:B-----5:R-:W-:Y:S08]  /*7890*/  HMMA.16816.F32.BF16 R52, R148, R156.reuse, R52 ;  /* 0x0000009c9434723c */ /* 0x0a0ff00000041834 */
        /* <DEDUP_REMOVED lines=12> */
[--C-:B------:R-:W-:Y:S02]  /*7960*/  FFMA.FTZ R157, R199, UR4, -R180.reuse ;  /* 0x00000004c79d7c23 */ /* 0x100fe400080108b4 */
[----:B------:R-:W-:Y:S01]  /*7970*/  LDSM.16.MT88.4 R196, [R137+0x1800] ;  /* 0x0018000089c4783b */ /* 0x000fe20000004200 */
[-C--:B------:R-:W-:Y:S01]  /*7980*/  HMMA.16816.F32.BF16 R92, R144, R158.reuse, R92 ;  /* 0x0000009e905c723c */ /* 0x080fe2000004185c */
[----:B------:R2:W-:Y:S07]  /*7990*/  MUFU.EX2 R227, R156 ;  /* 0x0000009c00e37308 */ /* 0x0005ee0000000800 */
[C---:B------:R-:W-:Y:S03]  /*79a0*/  HMMA.16816.F32.BF16 R96, R148.reuse, R158, R96 ;  /* 0x0000009e9460723c */ /* 0x040fe60000041860 */
[----:B------:R-:W3:Y:S05]  /*79b0*/  MUFU.EX2 R211, R157 ;  /* 0x0000009d00d37308 */ /* 0x000eea0000000800 */
[-C--:B-1----:R-:W-:Y:S03]  /*79c0*/  HMMA.16816.F32.BF16 R100, R148, R152.reuse, R100 ;  /* 0x000000989464723c */ /* 0x082fe60000041864 */
[--C-:B--2---:R-:W-:Y:S01]  /*79d0*/  FFMA.FTZ R156, R192, UR4, -R143.reuse ;  /* 0x00000004c09c7c23 */ /* 0x104fe2000801088f */
[----:B------:R-:W-:Y:S02]  /*79e0*/  FFMA.FTZ R143, R191, UR4, -R143 ;  /* 0x00000004bf8f7c23 */ /* 0x000fe4000801088f */
[----:B------:R-:W-:Y:S01]  /*79f0*/  LDSM.16.MT88.4 R188, [R213+0xb800] ;  /* 0x00b80000d5bc783b */ /* 0x000fe20000004200 */
[----:B------:R1:W-:Y:S01]  /*7a00*/  MUFU.EX2 R209, R156 ;  /* 0x0000009c00d17308 */ /* 0x0003e20000000800 */
[C---:B------:R-:W-:Y:S04]  /*7a10*/  HMMA.16816.F32.BF16 R104, R144.reuse, R152, R104 ;  /* 0x000000989068723c */ /* 0x040fe80000041868 */
[----:B---3--:R-:W-:Y:S05]  /*7a20*/  F2FP.BF16.F32.PACK_AB R141, R211, R227 ;  /* 0x000000e3d38d723e */ /* 0x008fea00000010ff */
[----:B------:R-:W-:Y:S01]  /*7a30*/  MUFU.EX2 R210, R143 ;  /* 0x0000008f00d27308 */ /* 0x000fe20000000800 */
[-C--:B------:R-:W-:Y:S08]  /*7a40*/  HMMA.16816.F32.BF16 R108, R144, R154.reuse, R108 ;  /* 0x0000009a906c723c */ /* 0x080ff0000004186c */
[C---:B------:R-:W-:Y:S01]  /*7a50*/  HMMA.16816.F32.BF16 R112, R148.reuse, R154, R112 ;  /* 0x0000009a9470723c */ /* 0x040fe20000041870 */
[----:B-1----:R1:W2:Y:S03]  /*7a60*/  LDSM.16.MT88.4 R156, [R138+0x1000] ;  /* 0x001000008a9c783b */ /* 0x0022a60000004200 */
[--C-:B-1----:R-:W-:Y:S01]  /*7a70*/  FFMA.FTZ R138, R193, UR4, -R180.reuse ;  /* 0x00000004c18a7c23 */ /* 0x102fe200080108b4 */
[----:B------:R-:W-:Y:S03]  /*7a80*/  FFMA.FTZ R180, R194, UR4, -R180 ;  /* 0x00000004c2b47c23 */ /* 0x000fe600080108b4 */
[----:B------:R1:W-:Y:S10]  /*7a90*/  MUFU.EX2 R208, R138 ;  /* 0x0000008a00d07308 */ /* 0x0003f40000000800 */
[----:B------:R-:W3:Y:S01]  /*7aa0*/  MUFU.EX2 R207, R180 ;  /* 0x000000b400cf7308 */ /* 0x000ee20000000800 */
[-C--:B--2---:R-:W-:Y:S03]  /*7ab0*/  HMMA.16816.F32.BF16 R116, R148, R156.reuse, R116 ;  /* 0x0000009c9474723c */ /* 0x084fe60000041874 */
[--C-:B-1----:R-:W-:Y:S05]  /*7ac0*/  FFMA.FTZ R138, R200, UR4, -R181.reuse ;  /* 0x00000004c88a7c23 */ /* 0x102fea00080108b5 */
[C---:B------:R-:W-:Y:S01]  /*7ad0*/  HMMA.16816.F32.BF16 R120, R144.reuse, R156, R120 ;  /* 0x0000009c9078723c */ /* 0x040fe20000041878 */
[----:B------:R1:W-:Y:S03]  /*7ae0*/  MUFU.EX2 R206, R138 ;  /* 0x0000008a00ce7308 */ /* 0x0003e60000000800 */
[----:B---3--:R-:W-:Y:S04]  /*7af0*/  F2FP.BF16.F32.PACK_AB R143, R207, R208 ;  /* 0x000000d0cf8f723e */ /* 0x008fe800000010ff */
[-C--:B------:R-:W-:Y:S08]  /*7b00*/  HMMA.16816.F32.BF16 R124, R144, R158.reuse, R124 ;  /* 0x0000009e907c723c */ /* 0x080ff0000004187c */
[----:B------:R-:W-:Y:S04]  /*7b10*/  HMMA.16816.F32.BF16 R128, R148, R158, R128 ;  /* 0x0000009e9480723c */ /* 0x000fe80000041880 */
[--C-:B-1----:R-:W-:Y:S04]  /*7b20*/  FFMA.FTZ R138, R201, UR4, -R181.reuse ;  /* 0x00000004c98a7c23 */ /* 0x102fe800080108b5 */
[----:B------:R1:W2:Y:S02]  /*7b30*/  MUFU.EX2 R205, R138 ;  /* 0x0000008a00cd7308 */ /* 0x0002a40000000800 */
[--C-:B-1----:R-:W-:Y:S01]  /*7b40*/  FFMA.FTZ R138, R195, UR4, -R181.reuse ;  /* 0x00000004c38a7c23 */ /* 0x102fe200080108b5 */
[----:B------:R-:W-:Y:S01]  /*7b50*/  FFMA.FTZ R181, R202, UR4, -R181 ;  /* 0x00000004cab57c23 */ /* 0x000fe200080108b5 */
[----:B--2---:R-:W-:Y:S01]  /*7b60*/  F2FP.BF16.F32.PACK_AB R176, R205, R206 ;  /* 0x000000cecdb0723e */ /* 0x004fe200000010ff */
[----:B------:R-:W-:Y:S05]  /*7b70*/  LDSM.16.MT88.4 R192, [R220] ;  /* 0x00000000dcc0783b */ /* 0x000fea0000004200 */
[----:B------:R-:W-:Y:S10]  /*7b80*/  MUFU.EX2 R201, R138 ;  /* 0x0000008a00c97308 */ /* 0x000ff40000000800 */
        /* <DEDUP_REMOVED lines=70> */
.L_x_2060:
[----:B------:R-:W2:Y:S01]  /*7ff0*/  LDL R176, [R1+0x14] ;  /* 0x0000140001b07983 */ /* 0x000ea20000100800 */
[----:B------:R-:W1:Y:S01]  /*8000*/  S2UR UR4, SR_CgaCtaId ;  /* 0x00000000000479c3 */ /* 0x000e620000008800 */
[----:B------:R-:W-:Y:S02]  /*8010*/  UMOV UR5, 0x400 ;  /* 0x0000040000057882 */ /* 0x000fe40000000000 */
[----:B------:R-:W3:Y:S04]  /*8020*/  SHFL.BFLY PT, R0, R251, 0x2, 0x1f ;  /* 0x0c401f00fb007f89 */ /* 0x000ee800000e0000 */
[----:B------:R-:W4:Y:S04]  /*8030*/  SHFL.BFLY PT, R3, R250, 0x2, 0x1f ;  /* 0x0c401f00fa037f89 */ /* 0x000f2800000e0000 */
[----:B------:R-:W5:Y:S01]  /*8040*/  SHFL.BFLY PT, R2, R248, 0x2, 0x1f ;  /* 0x0c401f00f8027f89 */ /* 0x000f6200000e0000 */
[----:B------:R-:W5:Y:S01]  /*8050*/  S2R R143, SR_TID.X ;  /* 0x00000000008f7919 */ /* 0x000f620000002100 */
[----:B------:R-:W2:Y:S01]  /*8060*/  S2R R177, SR_CTAID.Y ;  /* 0x0000000000b17919 */ /* 0x000ea20000002600 */
        /* <DEDUP_REMOVED lines=9> */
[----:B------:R-:W-:Y:S02]  /*8100*/  SHF.L.U32 R7, R143, 0x5, RZ ;  /* 0x000000058f077819 */ /* 0x000fe400000006ff */
[----:B------:R-:W-:Y:S01]  /*8110*/  LOP3.LUT R6, R6, 0x1c0, RZ, 0xc0, !PT ;  /* 0x000001c006067812 */ /* 0x000fe200078ec0ff */
[----:B-1----:R-:W-:Y:S01]  /*8120*/  FADD.FTZ R249, R0, R249 ;  /* 0x000000f900f97221 */ /* 0x002fe20000010000 */
[----:B---3--:R-:W-:-:S04]  /*8130*/  FADD.FTZ R251, R251, R4 ;  /* 0x00000004fbfb7221 */ /* 0x008fc80000010000 */
[----:B------:R-:W1:Y:S01]  /*8140*/  SHFL.BFLY PT, R2, R249, 0x1, 0x1f ;  /* 0x0c201f00f9027f89 */ /* 0x000e6200000e0000 */
[----:B------:R-:W3:Y:S01]  /*8150*/  MUFU.RCP R0, R251 ;  /* 0x000000fb00007308 */ /* 0x000ee20000001000 */
[----:B----4-:R-:W-:Y:S01]  /*8160*/  FADD.FTZ R250, R250, R3 ;  /* 0x00000003fafa7221 */ /* 0x010fe20000010000 */
[----:B------:R-:W-:Y:S02]  /*8170*/  SHF.L.U32 R3, R143, 0x1, RZ ;  /* 0x000000018f037819 */ /* 0x000fe400000006ff */
[----:B------:R-:W-:Y:S01]  /*8180*/  FSETP.NE.FTZ.AND P4, PT, R251, RZ, PT ;  /* 0x000000fffb00720b */ /* 0x000fe20003f95000 */
[----:B-----5:R-:W-:Y:S01]  /*8190*/  FADD.FTZ R132, R248, R132 ;  /* 0x00000084f8847221 */ /* 0x020fe20000010000 */
[----:B------:R-:W-:Y:S02]  /*81a0*/  LOP3.LUT R4, R3, 0x6, RZ, 0xc0, !PT ;  /* 0x0000000603047812 */ /* 0x000fe400078ec0ff */
[----:B------:R-:W4:Y:S01]  /*81b0*/  MUFU.RCP R5, R250 ;  /* 0x000000fa00057308 */ /* 0x000f220000001000 */
[----:B------:R-:W-:-:S02]  /*81c0*/  LOP3.LUT R3, R6, 0x38, R3, 0xf8, !PT ;  /* 0x0000003806037812 */ /* 0x000fc400078ef803 */
[----:B------:R-:W-:Y:S02]  /*81d0*/  LOP3.LUT R4, R4, 0x7c00, R7, 0xf8, !PT ;  /* 0x00007c0004047812 */ /* 0x000fe400078ef807 */
[----:B------:R-:W-:Y:S02]  /*81e0*/  FSETP.NE.FTZ.AND P3, PT, R250, RZ, PT ;  /* 0x000000fffa00720b */ /* 0x000fe40003f75000 */
[----:B------:R-:W-:Y:S02]  /*81f0*/  LOP3.LUT R142, R4, R3, RZ, 0xfc, !PT ;  /* 0x00000003048e7212 */ /* 0x000fe400078efcff */
[----:B---3--:R-:W-:Y:S02]  /*8200*/  FSEL R0, R0, 1, P4 ;  /* 0x3f80000000007808 */ /* 0x008fe40002000000 */
[----:B------:R-:W-:Y:S01]  /*8210*/  FSETP.NE.FTZ.AND P1, PT, R132, RZ, PT ;  /* 0x000000ff8400720b */ /* 0x000fe20003f35000 */
[----:B-1----:R-:W-:Y:S02]  /*8220*/  FADD.FTZ R249, R249, R2 ;  /* 0x00000002f9f97221 */ /* 0x002fe40000010000 */
[C---:B------:R-:W-:Y:S01]  /*8230*/  FMUL.FTZ R148, R0.reuse, R148 ;  /* 0x0000009400947220 */ /* 0x040fe20000410000 */
[C---:B------:R-:W-:Y:S01]  /*8240*/  FMUL.FTZ R156, R0.reuse, R156 ;  /* 0x0000009c009c7220 */ /* 0x040fe20000410000 */
[C---:B------:R-:W-:Y:S01]  /*8250*/  FMUL.FTZ R157, R0.reuse, R157 ;  /* 0x0000009d009d7220 */ /* 0x040fe20000410000 */
[----:B----4-:R-:W-:Y:S01]  /*8260*/  FSEL R3, R5, 1, P3 ;  /* 0x3f80000005037808 */ /* 0x010fe20001800000 */
        /* <DEDUP_REMOVED lines=31> */
[----:B------:R-:W3:Y:S01]  /*8460*/  MUFU.RCP R0, R132 ;  /* 0x0000008400007308 */ /* 0x000ee20000001000 */
        /* <DEDUP_REMOVED lines=43> */
[----:B------:R-:W-:Y:S01]  /*8720*/  MOV R63, 0x10 ;  /* 0x00000010003f7802 */ /* 0x000fe20000000f00 */
        /* <DEDUP_REMOVED lines=89> */
[C---:B---3--:R-:W-:Y:S01]  /*8cc0*/  IADD3 R0, PT, PT, R2.reuse, 0x40, RZ ;  /* 0x0000004002007810 */ /* 0x048fe20007ffe0ff */
        /* <DEDUP_REMOVED lines=8> */
[----:B----4-:R-:W3:Y:S01]  /*8d50*/  LDC.U8 R9, c[0x0][0x549] ;  /* 0x00015240ff097b82 */ /* 0x010ee20000000000 */
[----:B------:R-:W-:Y:S01]  /*8d60*/  F2FP.BF16.F32.PACK_AB R21, R21, R50 ;  /* 0x000000321515723e */ /* 0x000fe200000010ff */
[----:B------:R-:W-:Y:S01]  /*8d70*/  STS [R4+0x400], R10 ;  /* 0x0004000a04007388 */ /* 0x000fe20000000800 */
[-C--:B------:R-:W-:Y:S02]  /*8d80*/  IADD3 R8, PT, PT, R222, R0.reuse, RZ ;  /* 0x00000000de087210 */ /* 0x080fe40007ffe0ff */
[----:B-----5:R-:W-:Y:S01]  /*8d90*/  IADD3 R7, PT, PT, R63, R0, RZ ;  /* 0x000000003f077210 */ /* 0x020fe20007ffe0ff */
        /* <DEDUP_REMOVED lines=10> */
[----:B------:R-:W-:Y:S01]  /*8e40*/  F2FP.BF16.F32.PACK_AB R54, R27, R30 ;  /* 0x0000001e1b36723e */ /* 0x000fe200000010ff */
[----:B-1----:R-:W1:Y:S01]  /*8e50*/  LDC.U8 R14, c[0x0][0x548] ;  /* 0x00015200ff0e7b82 */ /* 0x002e620000000000 */
[----:B------:R-:W-:Y:S01]  /*8e60*/  IADD3 R5, PT, PT, R63, R8, RZ ;  /* 0x000000083f057210 */ /* 0x000fe20007ffe0ff */
        /* <DEDUP_REMOVED lines=8> */
[----:B----4-:R4:W1:Y:S01]  /*8ef0*/  @P2 MUFU.LG2 R13, R249 ;  /* 0x000000f9000d2308 */ /* 0x0108620000000c00 */
[----:B------:R-:W-:Y:S01]  /*8f00*/  F2FP.BF16.F32.PACK_AB R46, R83, R82 ;  /* 0x00000052532e723e */ /* 0x000fe200000010ff */
[----:B------:R-:W-:Y:S01]  /*8f10*/  STS [R7+0x400], R21 ;  /* 0x0004001507007388 */ /* 0x000fe20000000800 */
[----:B------:R-:W-:Y:S01]  /*8f20*/  F2FP.BF16.F32.PACK_AB R49, R49, R72 ;  /* 0x000000483131723e */ /* 0x000fe200000010ff */
[----:B-----5:R-:W1:Y:S01]  /*8f30*/  @P3 LDC R12, c[0x0][0x458] ;  /* 0x00011600ff0c3b82 */ /* 0x020e620000000800 */
[----:B------:R-:W-:Y:S01]  /*8f40*/  F2FP.BF16.F32.PACK_AB R48, R48, R74 ;  /* 0x0000004a3030723e */ /* 0x000fe200000010ff */
[----:B------:R-:W-:Y:S01]  /*8f50*/  STS [R0+0x2000], R23 ;  /* 0x0020001700007388 */ /* 0x000fe20000000800 */
[----:B------:R-:W-:-:S02]  /*8f60*/  F2FP.BF16.F32.PACK_AB R45, R77, R76 ;  /* 0x0000004c4d2d723e */ /* 0x000fc400000010ff */
[----:B------:R-:W-:Y:S01]  /*8f70*/  F2FP.BF16.F32.PACK_AB R44, R44, R78 ;  /* 0x0000004e2c2c723e */ /* 0x000fe200000010ff */
[----:B------:R-:W-:Y:S01]  /*8f80*/  STS [R0+0x2400], R22 ;  /* 0x0024001600007388 */ /* 0x000fe20000000800 */
[----:B---3--:R-:W-:Y:S02]  /*8f90*/  ISETP.NE.AND P5, PT, R9, RZ, PT ;  /* 0x000000ff0900720c */ /* 0x008fe40003fa5270 */
        /* <DEDUP_REMOVED lines=9> */
[----:B--2---:R-:W2:Y:S01]  /*9030*/  LDC R16, c[0x0][0x434] ;  /* 0x00010d00ff107b82 */ /* 0x004ea20000000800 */
        /* <DEDUP_REMOVED lines=47> */
[----:B-----5:R-:W5:Y:S03]  /*9330*/  @!P6 LDC.64 R2, c[0x0][0x400] ;  /* 0x00010000ff02eb82 */ /* 0x020f660000000a00 */
[----:B------:R-:W-:Y:S04]  /*9340*/  STS [R0+0x6000], R33 ;  /* 0x0060002100007388 */ /* 0x000fe80000000800 */
[----:B------:R1:W-:Y:S01]  /*9350*/  STS [R0+0x6400], R32 ;  /* 0x0064002000007388 */ /* 0x0003e20000000800 */
[----:B----4-:R-:W2:Y:S03]  /*9360*/  @P5 LDC R4, c[0x0][0x430] ;  /* 0x00010c00ff045b82 */ /* 0x010ea60000000800 */
[----:B------:R-:W-:Y:S04]  /*9370*/  STS [R7+0x6000], R29 ;  /* 0x0060001d07007388 */ /* 0x000fe80000000800 */
[----:B------:R4:W-:Y:S04]  /*9380*/  STS [R7+0x6400], R28 ;  /* 0x0064001c07007388 */ /* 0x0009e80000000800 */
[----:B------:R3:W-:Y:S04]  /*9390*/  STS [R8+0x4000], R27 ;  /* 0x0040001b08007388 */ /* 0x0007e80000000800 */
[----:B------:R-:W-:Y:S01]  /*93a0*/  STS [R8+0x4400], R26 ;  /* 0x0044001a08007388 */ /* 0x000fe20000000800 */
[----:B-----5:R-:W-:Y:S01]  /*93b0*/  @!P6 IMAD.WIDE.U32 R10, R177, R2, RZ ;  /* 0x00000002b10ae225 */ /* 0x020fe200078e00ff */
[----:B------:R-:W-:-:S02]  /*93c0*/  @P5 MOV R2, 0x1 ;  /* 0x0000000100025802 */ /* 0x000fc40000000f00 */
[----:B------:R-:W-:Y:S04]  /*93d0*/  STS [R5+0x4000], R25 ;  /* 0x0040001905007388 */ /* 0x000fe80000000800 */
[----:B------:R-:W-:Y:S01]  /*93e0*/  STS [R5+0x4400], R24 ;  /* 0x0044001805007388 */ /* 0x000fe20000000800 */
[----:B-1----:R-:W2:Y:S03]  /*93f0*/  LDC R0, c[0x0][0x434] ;  /* 0x00010d00ff007b82 */ /* 0x002ea60000000800 */
[----:B------:R-:W-:Y:S04]  /*9400*/  STS [R8+0x6000], R67 ;  /* 0x0060004308007388 */ /* 0x000fe80000000800 */
[----:B------:R1:W-:Y:S01]  /*9410*/  STS [R8+0x6400], R66 ;  /* 0x0064004208007388 */ /* 0x0003e20000000800 */
[----:B----4-:R4:W1:Y:S03]  /*9420*/  @P4 MUFU.LG2 R7, R251 ;  /* 0x000000fb00074308 */ /* 0x0108660000000c00 */
[----:B------:R-:W-:Y:S01]  /*9430*/  STS [R5+0x6000], R65 ;  /* 0x0060004105007388 */ /* 0x000fe20000000800 */
[----:B---3--:R-:W3:Y:S03]  /*9440*/  S2R R27, SR_CTAID.Z ;  /* 0x00000000001b7919 */ /* 0x008ee60000002700 */
[----:B------:R5:W-:Y:S01]  /*9450*/  STS [R5+0x6400], R64 ;  /* 0x0064004005007388 */ /* 0x000be20000000800 */
[----:B--2---:R-:W-:-:S02]  /*9460*/  @P5 IMAD R0, R4, R16, RZ ;  /* 0x0000001004005224 */ /* 0x004fc400078e02ff */
[----:B------:R-:W2:Y:S08]  /*9470*/  @P5 LDC R4, c[0x0][0x430] ;  /* 0x00010c00ff045b82 */ /* 0x000eb00000000800 */
[----:B-1----:R-:W1:Y:S01]  /*9480*/  @P6 LDC.64 R8, c[0x0][0x408] ;  /* 0x00010200ff086b82 */ /* 0x002e620000000a00 */
[----:B-----5:R4:W1:Y:S01]  /*9490*/  @P3 MUFU.LG2 R5, R250 ;  /* 0x000000fa00053308 */ /* 0x0208620000000c00 */
[----:B---3--:R-:W-:Y:S05]  /*94a0*/  @P5 BRA `(.L_x_2064) ;  /* 0x0000000000205947 */ /* 0x008fea0003800000 */
[----:B------:R-:W-:Y:S01]  /*94b0*/  ISETP.NE.AND P0, PT, R14, RZ, PT ;  /* 0x000000ff0e00720c */ /* 0x000fe20003f05270 */
[----:B------:R-:W3:-:S12]  /*94c0*/  LDC R15, c[0x0][0x3e0] ;  /* 0x0000f800ff0f7b82 */ /* 0x000ed80000000800 */
[----:B------:R-:W3:Y:S01]  /*94d0*/  @P0 LDC R2, c[0x0][0x454] ;  /* 0x00011500ff020b82 */ /* 0x000ee20000000800 */
[----:B--2---:R-:W-:Y:S02]  /*94e0*/  @P0 MOV R4, 0x1 ;  /* 0x0000000100040802 */ /* 0x004fe40000000f00 */
[----:B------:R-:W-:-:S05]  /*94f0*/  @!P0 MOV R4, 0x1 ;  /* 0x0000000100048802 */ /* 0x000fca0000000f00 */
[----:B------:R-:W2:Y:S01]  /*9500*/  @P0 LDC R0, c[0x0][0x454] ;  /* 0x00011500ff000b82 */ /* 0x000ea20000000800 */
[-C--:B---3--:R-:W-:Y:S02]  /*9510*/  @P0 IMAD R2, R2, R15.reuse, RZ ;  /* 0x0000000f02020224 */ /* 0x088fe400078e02ff */
[----:B------:R-:W-:-:S07]  /*9520*/  @!P0 IMAD R2, R16, R15, RZ ;  /* 0x0000000f10028224 */ /* 0x000fce00078e02ff */
.L_x_2064:
[----:B------:R-:W-:Y:S01]  /*9530*/  BAR.SYNC.DEFER_BLOCKING 0x0 ;  /* 0x0000000000007b1d */ /* 0x000fe20000010000 */
[C---:B------:R-:W-:Y:S01]  /*9540*/  ISETP.NE.AND P0, PT, R176.reuse, -0x1, PT ;  /* 0xffffffffb000780c */ /* 0x040fe20003f05270 */
[----:B-1----:R-:W-:Y:S01]  /*9550*/  @P6 IMAD.WIDE.U32 R22, R176, R8, RZ ;  /* 0x00000008b0166225 */ /* 0x002fe200078e00ff */
[----:B------:R-:W-:-:S05]  /*9560*/  ISETP.NE.AND P5, PT, R14, RZ, !P5 ;  /* 0x000000ff0e00720c */ /* 0x000fca0006fa5270 */
[----:B------:R-:W1:Y:S01]  /*9570*/  @P2 LDC R15, c[0x0][0x458] ;  /* 0x00011600ff0f2b82 */ /* 0x000e620000000800 */
[----:B------:R-:W-:Y:S01]  /*9580*/  @!P6 IMAD R26, R177, R3, R11 ;  /* 0x00000003b11ae224 */ /* 0x000fe200078e020b */
[----:B------:R3:W5:Y:S01]  /*9590*/  LDL R32, [R1+0x10] ;  /* 0x0000100001207983 */ /* 0x0007620000100800 */
[----:B------:R-:W-:Y:S01]  /*95a0*/  @P6 IMAD R26, R176, R9, R23 ;  /* 0x00000009b01a6224 */ /* 0x000fe200078e0217 */
[----:B------:R-:W4:Y:S01]  /*95b0*/  @P1 MUFU.LG2 R11, R132 ;  /* 0x00000084000b1308 */ /* 0x000f220000000c00 */
[----:B--2---:R-:W-:Y:S02]  /*95c0*/  IMAD R0, R27, R0, RZ ;  /* 0x000000001b007224 */ /* 0x004fe400078e02ff */
[----:B------:R-:W-:Y:S01]  /*95d0*/  @P3 FMUL.FTZ R5, R5, 0.69314718246459960938 ;  /* 0x3f31721805053820 */ /* 0x000fe20000410000 */
[----:B------:R-:W-:Y:S01]  /*95e0*/  @P4 FMUL.FTZ R3, R7, 0.69314718246459960938 ;  /* 0x3f31721807034820 */ /* 0x000fe20000410000 */
[----:B------:R-:W2:Y:S01]  /*95f0*/  @P1 LDC R14, c[0x0][0x458] ;  /* 0x00011600ff0e1b82 */ /* 0x000ea20000000800 */
[C---:B------:R-:W-:Y:S01]  /*9600*/  @!P0 IMAD R176, R177.reuse, R16, RZ ;  /* 0x00000010b1b08224 */ /* 0x040fe200078e02ff */
[----:B------:R-:W-:Y:S01]  /*9610*/  MOV R24, 0x7f800000 ;  /* 0x7f80000000187802 */ /* 0x000fe20000000f00 */
[----:B------:R-:W-:Y:S01]  /*9620*/  @!P5 IMAD R0, R177, R2, R0 ;  /* 0x00000002b100d224 */ /* 0x000fe200078e0200 */
[----:B------:R-:W-:Y:S01]  /*9630*/  MOV R25, 0x7f800000 ;  /* 0x7f80000000197802 */ /* 0x000fe20000000f00 */
[----:B------:R-:W-:Y:S01]  /*9640*/  @P3 FFMA.FTZ R24, R135, R12, R5 ;  /* 0x0000000c87183223 */ /* 0x000fe20000010005 */
[----:B------:R3:W-:Y:S01]  /*9650*/  @!P0 STL [R1+0x14], R176 ;  /* 0x000014b001008387 */ /* 0x0007e20000100800 */
[----:B------:R-:W-:Y:S01]  /*9660*/  LOP3.LUT P0, RZ, R143, 0x3, RZ, 0xc0, !PT ;  /* 0x000000038fff7812 */ /* 0x000fe2000780c0ff */
[----:B------:R-:W-:-:S02]  /*9670*/  IMAD R2, R4, UR18, RZ ;  /* 0x0000001204027c24 */ /* 0x000fc4000f8e02ff */
[----:B------:R-:W-:Y:S01]  /*9680*/  @P4 FFMA.FTZ R25, R136, R6, R3 ;  /* 0x0000000688194223 */ /* 0x000fe20000010003 */
[----:B------:R3:W3:Y:S01]  /*9690*/  LDS.128 R28, [R225+0x3800] ;  /* 0x00380000e11c7984 */ /* 0x0006e20000000c00 */
[----:B------:R-:W-:Y:S01]  /*96a0*/  SEL R5, R176, RZ, P5 ;  /* 0x000000ffb0057207 */ /* 0x000fe20002800000 */
[----:B------:R-:W-:Y:S01]  /*96b0*/  @P2 FMUL.FTZ R7, R13, 0.69314718246459960938 ;  /* 0x3f3172180d072820 */ /* 0x000fe20000410000 */
[----:B------:R-:W-:Y:S01]  /*96c0*/  SHF.R.S32.HI R3, RZ, 0x1f, R176 ;  /* 0x0000001fff037819 */ /* 0x000fe200000114b0 */
[----:B----4-:R-:W-:Y:S01]  /*96d0*/  @P1 FMUL.FTZ R6, R11, 0.69314718246459960938 ;  /* 0x3f3172180b061820 */ /* 0x010fe20000410000 */
[----:B------:R-:W-:Y:S01]  /*96e0*/  IADD3 R8, P4, P3, R2, R5, R0 ;  /* 0x0000000502087210 */ /* 0x000fe20007b9e000 */
[----:B------:R-:W-:Y:S01]  /*96f0*/  BSSY.RECONVERGENT B0, `(.L_x_2065) ;  /* 0x0000032000007945 */ /* 0x000fe20003800200 */
[----:B------:R-:W-:Y:S02]  /*9700*/  SEL R3, R3, RZ, P5 ;  /* 0x000000ff03037207 */ /* 0x000fe40002800000 */
[----:B------:R-:W-:-:S02]  /*9710*/  SHF.R.S32.HI R2, RZ, 0x1f, R2 ;  /* 0x0000001fff027819 */ /* 0x000fc40000011402 */
[----:B------:R-:W-:Y:S02]  /*9720*/  SHF.R.S32.HI R0, RZ, 0x1f, R0 ;  /* 0x0000001fff007819 */ /* 0x000fe40000011400 */
[----:B------:R-:W-:Y:S01]  /*9730*/  MOV R21, 0x7f800000 ;  /* 0x7f80000000157802 */ /* 0x000fe20000000f00 */
[----:B-1----:R-:W-:Y:S01]  /*9740*/  @P2 FFMA.FTZ R21, R134, R15, R7 ;  /* 0x0000000f86152223 */ /* 0x002fe20000010007 */
[----:B------:R-:W-:Y:S01]  /*9750*/  MOV R20, 0x7f800000 ;  /* 0x7f80000000147802 */ /* 0x000fe20000000f00 */
[----:B--2---:R-:W-:Y:S01]  /*9760*/  @P1 FFMA.FTZ R20, R133, R14, R6 ;  /* 0x0000000e85141223 */ /* 0x004fe20000010006 */
[----:B------:R-:W-:Y:S02]  /*9770*/  @!P6 MOV R13, R10 ;  /* 0x0000000a000de202 */ /* 0x000fe40000000f00 */
[----:B------:R-:W-:Y:S01]  /*9780*/  IADD3.X R5, PT, PT, R2, R3, R0, P4, P3 ;  /* 0x0000000302057210 */ /* 0x000fe200027e6400 */
[----:B---3--:R-:W-:Y:S06]  /*9790*/  @P0 BRA `(.L_x_2066) ;  /* 0x00000000009c0947 */ /* 0x008fec0003800000 */
        /* <DEDUP_REMOVED lines=35> */
[----:B----4-:R-:W-:-:S03]  /*99d0*/  @!P2 LEA R2, P0, R3, R18, 0x2 ;  /* 0x000000120302a211 */ /* 0x010fc600078010ff */
[----:B------:R1:W-:Y:S01]  /*99e0*/  @!P3 STG.E desc[UR20][R4.64], R21 ;  /* 0x000000150400b986 */ /* 0x0003e2000c101914 */
[----:B------:R-:W-:-:S05]  /*99f0*/  @!P2 LEA.HI.X R3, R3, R19, R8, 0x2, P0 ;  /* 0x000000130303a211 */ /* 0x000fca00000f1408 */
[----:B------:R1:W-:Y:S04]  /*9a00*/  @!P2 STG.E desc[UR20][R2.64], R20 ;  /* 0x000000140200a986 */ /* 0x0003e8000c101914 */
.L_x_2066:
[----:B------:R-:W-:Y:S05]  /*9a10*/  BSYNC.RECONVERGENT B0 ;  /* 0x0000000000007941 */ /* 0x000fea0003800200 */
.L_x_2065:
[----:B------:R-:W2:Y:S01]  /*9a20*/  S2R R0, SR_TID.X ;  /* 0x0000000000007919 */ /* 0x000ea20000002100 */
[----:B-1----:R-:W-:Y:S01]  /*9a30*/  IMAD.SHL.U32 R20, R143, 0x8, RZ ;  /* 0x000000088f147824 */ /* 0x002fe200078e00ff */
[----:B------:R-:W1:Y:S01]  /*9a40*/  S2UR UR10, SR_CTAID.X ;  /* 0x00000000000a79c3 */ /* 0x000e620000002500 */
[----:B------:R-:W-:Y:S01]  /*9a50*/  @P6 IMAD.MOV.U32 R13, RZ, RZ, R22 ;  /* 0x000000ffff0d6224 */ /* 0x000fe200078e0016 */
[----:B------:R3:W4:Y:S01]  /*9a60*/  LDS.128 R8, [R225+0x4000] ;  /* 0x00400000e1087984 */ /* 0x0007220000000c00 */
[----:B------:R-:W3:Y:S01]  /*9a70*/  LDCU.64 UR4, c[0x0][0x410] ;  /* 0x00008200ff0477ac */ /* 0x000ee20008000a00 */
[----:B------:R-:W-:Y:S01]  /*9a80*/  LOP3.LUT R20, R20, 0x38, RZ, 0xc0, !PT ;  /* 0x0000003814147812 */ /* 0x000fe200078ec0ff */
[----:B------:R-:W-:Y:S01]  /*9a90*/  BSSY.RECONVERGENT B0, `(.L_x_2067) ;  /* 0x0000025000007945 */ /* 0x000fe20003800200 */
[----:B------:R-:W-:-:S05]  /*9aa0*/  SHF.R.U32.HI R19, RZ, 0x3, R143 ;  /* 0x00000003ff137819 */ /* 0x000fca000001168f */
[C---:B------:R-:W-:Y:S02]  /*9ab0*/  VIADD R5, R19.reuse, 0x20 ;  /* 0x0000002013057836 */ /* 0x040fe40000000000 */
[C---:B------:R-:W-:Y:S02]  /*9ac0*/  VIADD R4, R19.reuse, 0x30 ;  /* 0x0000003013047836 */ /* 0x040fe40000000000 */
[----:B------:R-:W-:Y:S01]  /*9ad0*/  VIADD R18, R19, 0x50 ;  /* 0x0000005013127836 */ /* 0x000fe20000000000 */
[-C--:B-----5:R-:W-:Y:S02]  /*9ae0*/  ISETP.GE.AND P5, PT, R5, R32.reuse, PT ;  /* 0x000000200500720c */ /* 0x0a0fe40003fa6270 */
[----:B------:R-:W-:Y:S01]  /*9af0*/  ISETP.GE.AND P4, PT, R4, R32, PT ;  /* 0x000000200400720c */ /* 0x000fe20003f86270 */
[----:B-1----:R-:W-:Y:S01]  /*9b00*/  USHF.L.U32 UR9, UR10, 0x7, URZ ;  /* 0x000000070a097899 */ /* 0x002fe200080006ff */
[----:B--2---:R-:W-:Y:S01]  /*9b10*/  SHF.R.U32.HI R2, RZ, 0x3, R0 ;  /* 0x00000003ff027819 */ /* 0x004fe20000011600 */
[----:B------:R-:W-:-:S04]  /*9b20*/  VIADD R0, R19, 0x10 ;  /* 0x0000001013007836 */ /* 0x000fc80000000000 */
[C---:B------:R-:W-:Y:S01]  /*9b30*/  LOP3.LUT R21, R19.reuse, UR9, RZ, 0xfc, !PT ;  /* 0x0000000913157c12 */ /* 0x040fe2000f8efcff */
[----:B------:R-:W-:Y:S01]  /*9b40*/  VIADD R2, R2, 0x70 ;  /* 0x0000007002027836 */ /* 0x000fe20000000000 */
[----:B------:R-:W-:Y:S01]  /*9b50*/  ISETP.GE.AND P1, PT, R0, R32, PT ;  /* 0x000000200000720c */ /* 0x000fe20003f26270 */
[----:B------:R-:W-:-:S03]  /*9b60*/  VIADD R0, R19, 0x40 ;  /* 0x0000004013007836 */ /* 0x000fc60000000000 */
[-C--:B------:R-:W-:Y:S02]  /*9b70*/  ISETP.GE.AND P0, PT, R2, R32.reuse, PT ;  /* 0x000000200200720c */ /* 0x080fe40003f06270 */
[----:B------:R-:W-:Y:S02]  /*9b80*/  IADD3 R2, P2, PT, R20, R13, RZ ;  /* 0x0000000d14027210 */ /* 0x000fe40007f5e0ff */
[----:B------:R1:W2:Y:S01]  /*9b90*/  LDS.128 R12, [R225] ;  /* 0x00000000e10c7984 */ /* 0x0002a20000000c00 */
[-C--:B------:R-:W-:Y:S02]  /*9ba0*/  ISETP.GE.AND P3, PT, R0, R32.reuse, PT ;  /* 0x000000200000720c */ /* 0x080fe40003f66270 */
[----:B------:R-:W-:Y:S01]  /*9bb0*/  IMAD.X R3, RZ, RZ, R26, P2 ;  /* 0x000000ffff037224 */ /* 0x000fe200010e061a */
[----:B------:R-:W-:Y:S01]  /*9bc0*/  ISETP.GE.AND P2, PT, R19, R32, PT ;  /* 0x000000201300720c */ /* 0x000fe20003f46270 */
[----:B---3--:R-:W-:-:S04]  /*9bd0*/  IMAD.WIDE.U32 R16, R27, UR4, R2 ;  /* 0x000000041b107c25 */ /* 0x008fc8000f8e0002 */
[----:B------:R-:W-:-:S08]  /*9be0*/  IMAD R7, R27, UR5, R17 ;  /* 0x000000051b077c24 */ /* 0x000fd0000f8e0211 */
[----:B----4-:R-:W-:Y:S05]  /*9bf0*/  @P2 BRA `(.L_x_2068) ;  /* 0x0000000000382947 */ /* 0x010fea0003800000 */
[----:B------:R-:W3:Y:S01]  /*9c00*/  LDC.64 R2, c[0x0][0x408] ;  /* 0x00010200ff027b82 */ /* 0x000ee20000000a00 */
[----:B------:R-:W4:Y:S01]  /*9c10*/  LDCU.64 UR4, c[0x0][0x3f0] ;  /* 0x00007e00ff0477ac */ /* 0x000f220008000a00 */
[----:B------:R-:W-:Y:S01]  /*9c20*/  IMAD.MOV.U32 R6, RZ, RZ, R16 ;  /* 0x000000ffff067224 */ /* 0x000fe200078e0010 */
[----:B------:R-:W5:Y:S02]  /*9c30*/  LDCU UR6, c[0x0][0x440] ;  /* 0x00008800ff0677ac */ /* 0x000f640008000800 */
[----:B-----5:R-:W-:Y:S01]  /*9c40*/  ISETP.GE.AND P6, PT, R20, UR6, PT ;  /* 0x0000000614007c0c */ /* 0x020fe2000bfc6270 */
[----:B---3--:R-:W-:Y:S02]  /*9c50*/  IMAD R0, R2, UR11, RZ ;  /* 0x0000000b02007c24 */ /* 0x008fe4000f8e02ff */
[----:B------:R-:W-:-:S04]  /*9c60*/  IMAD.WIDE.U32 R4, R21, R2, R6 ;  /* 0x0000000215047225 */ /* 0x000fc800078e0006 */
[----:B------:R-:W-:Y:S01]  /*9c70*/  IMAD R3, R21, R3, R0 ;  /* 0x0000000315037224 */ /* 0x000fe200078e0200 */
[----:B----4-:R-:W-:-:S04]  /*9c80*/  LEA R2, P2, R4, UR4, 0x1 ;  /* 0x0000000404027c11 */ /* 0x010fc8000f8408ff */
[----:B------:R-:W-:-:S04]  /*9c90*/  IADD3 R3, PT, PT, R5, R3, RZ ;  /* 0x0000000305037210 */ /* 0x000fc80007ffe0ff */
[----:B------:R-:W-:Y:S02]  /*9ca0*/  LEA.HI.X R3, R4, UR5, R3, 0x1, P2 ;  /* 0x0000000504037c11 */ /* 0x000fe400090f0c03 */
[----:B------:R-:W-:-:S03]  /*9cb0*/  ISETP.GE.AND P2, PT, R252, UR6, PT ;  /* 0x00000006fc007c0c */ /* 0x000fc6000bf46270 */
[----:B--2---:R3:W-:Y:S10]  /*9cc0*/  @!P6 STG.E.128 desc[UR20][R2.64], R12 ;  /* 0x0000000c0200e986 */ /* 0x0047f4000c101d14 */
[----:B------:R3:W-:Y:S02]  /*9cd0*/  @!P2 STG.E.128 desc[UR20][R2.64+0x80], R8 ;  /* 0x000080080200a986 */ /* 0x0007e4000c101d14 */
.L_x_2068:
[----:B------:R-:W-:Y:S05]  /*9ce0*/  BSYNC.RECONVERGENT B0 ;  /* 0x0000000000007941 */ /* 0x000fea0003800200 */
.L_x_2067:
[----:B--23--:R2:W3:Y:S01]  /*9cf0*/  LDS.128 R12, [R225+0x800] ;  /* 0x00080000e10c7984 */ /* 0x00c4e20000000c00 */
[----:B------:R-:W-:Y:S01]  /*9d00*/  BSSY.RECONVERGENT B0, `(.L_x_2069) ;  /* 0x0000016000007945 */ /* 0x000fe20003800200 */
[----:B------:R-:W-:Y:S02]  /*9d10*/  ISETP.GE.AND P2, PT, R18, R32, PT ;  /* 0x000000201200720c */ /* 0x000fe40003f46270 */
[----:B------:R2:W4:Y:S01]  /*9d20*/  LDS.128 R8, [R225+0x4800] ;  /* 0x00480000e1087984 */ /* 0x0005220000000c00 */
[----:B------:R-:W-:Y:S01]  /*9d30*/  IADD3 R19, PT, PT, R19, 0x60, RZ ;  /* 0x0000006013137810 */ /* 0x000fe20007ffe0ff */
[----:B------:R-:W-:Y:S09]  /*9d40*/  @P1 BRA `(.L_x_2070) ;  /* 0x0000000000441947 */ /* 0x000ff20003800000 */
[----:B------:R-:W5:Y:S01]  /*9d50*/  LDCU.64 UR6, c[0x0][0x408] ;  /* 0x00008100ff0677ac */ /* 0x000f620008000a00 */
[----:B------:R-:W-:Y:S02]  /*9d60*/  IADD3 R0, P1, PT, R21, 0x10, RZ ;  /* 0x0000001015007810 */ /* 0x000fe40007f3e0ff */
[----:B------:R-:W-:Y:S01]  /*9d70*/  MOV R3, R7 ;  /* 0x0000000700037202 */ /* 0x000fe20000000f00 */
[----:B------:R-:W1:Y:S02]  /*9d80*/  LDCU.64 UR4, c[0x0][0x3f0] ;  /* 0x00007e00ff0477ac */ /* 0x000e640008000a00 */
[----:B------:R-:W-:Y:S01]  /*9d90*/  IMAD.X R2, RZ, RZ, UR11, P1 ;  /* 0x0000000bff027e24 */ /* 0x000fe200088e06ff */
        /* <DEDUP_REMOVED lines=10> */
[----:B---3--:R1:W-:Y:S10]  /*9e40*/  @!P6 STG.E.128 desc[UR20][R2.64], R12 ;  /* 0x0000000c0200e986 */ /* 0x0083f4000c101d14 */
[----:B----4-:R1:W-:Y:S02]  /*9e50*/  @!P1 STG.E.128 desc[UR20][R2.64+0x80], R8 ;  /* 0x0000800802009986 */ /* 0x0103e4000c101d14 */
.L_x_2070:
[----:B------:R-:W-:Y:S05]  /*9e60*/  BSYNC.RECONVERGENT B0 ;  /* 0x0000000000007941 */ /* 0x000fea0003800200 */
.L_x_2069:
[----:B-1-3--:R1:W3:Y:S01]  /*9e70*/  LDS.128 R12, [R225+0x1000] ;  /* 0x00100000e10c7984 */ /* 0x00a2e20000000c00 */
[----:B------:R-:W-:Y:S01]  /*9e80*/  BSSY.RECONVERGENT B0, `(.L_x_2071) ;  /* 0x0000015000007945 */ /* 0x000fe20003800200 */
[----:B------:R-:W-:Y:S02]  /*9e90*/  ISETP.GE.AND P1, PT, R19, R32, PT ;  /* 0x000000201300720c */ /* 0x000fe40003f26270 */
[----:B----4-:R1:W4:Y:S01]  /*9ea0*/  LDS.128 R8, [R225+0x5000] ;  /* 0x00500000e1087984 */ /* 0x0103220000000c00 */
[----:B------:R-:W-:Y:S05]  /*9eb0*/  @P5 BRA `(.L_x_2072) ;  /* 0x0000000000445947 */ /* 0x000fea0003800000 */
[----:B------:R-:W5:Y:S01]  /*9ec0*/  LDCU.64 UR6, c[0x0][0x408] ;  /* 0x00008100ff0677ac */ /* 0x000f620008000a00 */
[----:B------:R-:W-:Y:S02]  /*9ed0*/  IADD3 R0, P5, PT, R21, 0x20, RZ ;  /* 0x0000002015007810 */ /* 0x000fe40007fbe0ff */
[----:B------:R-:W-:Y:S01]  /*9ee0*/  MOV R3, R7 ;  /* 0x0000000700037202 */ /* 0x000fe20000000f00 */
[----:B------:R-:W2:Y:S02]  /*9ef0*/  LDCU.64 UR4, c[0x0][0x3f0] ;  /* 0x00007e00ff0477ac */ /* 0x000ea40008000a00 */
[----:B------:R-:W-:Y:S01]  /*9f00*/  IMAD.X R2, RZ, RZ, UR11, P5 ;  /* 0x0000000bff027e24 */ /* 0x000fe2000a8e06ff */
[----:B------:R-:W1:Y:S03]  /*9f10*/  LDCU UR8, c[0x0][0x440] ;  /* 0x00008800ff0877ac */ /* 0x000e660008000800 */
[----:B-----5:R-:W-:-:S02]  /*9f20*/  IMAD R18, R2, UR6, RZ ;  /* 0x0000000602127c24 */ /* 0x020fc4000f8e02ff */
[----:B------:R-:W-:-:S04]  /*9f30*/  IMAD.MOV.U32 R2, RZ, RZ, R16 ;  /* 0x000000ffff027224 */ /* 0x000fc800078e0010 */
[----:B------:R-:W-:Y:S01]  /*9f40*/  IMAD.WIDE.U32 R4, R0, UR6, R2 ;  /* 0x0000000600047c25 */ /* 0x000fe2000f8e0002 */
[----:B-1----:R-:W-:-:S03]  /*9f50*/  ISETP.GE.AND P6, PT, R20, UR8, PT ;  /* 0x0000000814007c0c */ /* 0x002fc6000bfc6270 */
[----:B------:R-:W-:Y:S01]  /*9f60*/  IMAD R0, R0, UR7, R18 ;  /* 0x0000000700007c24 */ /* 0x000fe2000f8e0212 */
[----:B--2---:R-:W-:-:S03]  /*9f70*/  LEA R2, P5, R4, UR4, 0x1 ;  /* 0x0000000404027c11 */ /* 0x004fc6000f8a08ff */
[----:B------:R-:W-:-:S05]  /*9f80*/  IMAD.IADD R0, R5, 0x1, R0 ;  /* 0x0000000105007824 */ /* 0x000fca00078e0200 */
[----:B------:R-:W-:Y:S02]  /*9f90*/  LEA.HI.X R3, R4, UR5, R0, 0x1, P5 ;  /* 0x0000000504037c11 */ /* 0x000fe4000a8f0c00 */
[----:B------:R-:W-:-:S03]  /*9fa0*/  ISETP.GE.AND P5, PT, R252, UR8, PT ;  /* 0x00000008fc007c0c */ /* 0x000fc6000bfa6270 */
[----:B---3--:R1:W-:Y:S10]  /*9fb0*/  @!P6 STG.E.128 desc[UR20][R2.64], R12 ;  /* 0x0000000c0200e986 */ /* 0x0083f4000c101d14 */
[----:B----4-:R1:W-:Y:S02]  /*9fc0*/  @!P5 STG.E.128 desc[UR20][R2.64+0x80], R8 ;  /* 0x000080080200d986 */ /* 0x0103e4000c101d14 */
.L_x_2072:
[----:B------:R-:W-:Y:S05]  /*9fd0*/  BSYNC.RECONVERGENT B0 ;  /* 0x0000000000007941 */ /* 0x000fea0003800200 */
.L_x_2071:
[----:B-1-3--:R1:W3:Y:S01]  /*9fe0*/  LDS.128 R12, [R225+0x1800] ;  /* 0x00180000e10c7984 */ /* 0x00a2e20000000c00 */
[----:B------:R-:W-:Y:S03]  /*9ff0*/  BSSY.RECONVERGENT B0, `(.L_x_2073) ;  /* 0x0000014000007945 */ /* 0x000fe60003800200 */
[----:B----4-:R1:W4:Y:S01]  /*a000*/  LDS.128 R8, [R225+0x5800] ;  /* 0x00580000e1087984 */ /* 0x0103220000000c00 */
[----:B------:R-:W-:Y:S05]  /*a010*/  @P4 BRA `(.L_x_2074) ;  /* 0x0000000000444947 */ /* 0x000fea0003800000 */
[----:B------:R-:W5:Y:S01]  /*a020*/  LDCU.64 UR6, c[0x0][0x408] ;  /* 0x00008100ff0677ac */ /* 0x000f620008000a00 */
[----:B------:R-:W-:Y:S02]  /*a030*/  IADD3 R0, P4, PT, R21, 0x30, RZ ;  /* 0x0000003015007810 */ /* 0x000fe40007f9e0ff */
[----:B------:R-:W-:Y:S01]  /*a040*/  MOV R3, R7 ;  /* 0x0000000700037202 */ /* 0x000fe20000000f00 */
[----:B------:R-:W2:Y:S02]  /*a050*/  LDCU UR8, c[0x0][0x440] ;  /* 0x00008800ff0877ac */ /* 0x000ea40008000800 */
[----:B------:R-:W-:Y:S01]  /*a060*/  IMAD.X R2, RZ, RZ, UR11, P4 ;  /* 0x0000000bff027e24 */ /* 0x000fe2000a0e06ff */
        /* <DEDUP_REMOVED lines=10> */
[----:B---3--:R1:W-:Y:S04]  /*a110*/  @!P5 STG.E.128 desc[UR20][R2.64], R12 ;  /* 0x0000000c0200d986 */ /* 0x0083e8000c101d14 */
[----:B----4-:R1:W-:Y:S02]  /*a120*/  @!P4 STG.E.128 desc[UR20][R2.64+0x80], R8 ;  /* 0x000080080200c986 */ /* 0x0103e4000c101d14 */
.L_x_2074:
[----:B------:R-:W-:Y:S05]  /*a130*/  BSYNC.RECONVERGENT B0 ;  /* 0x0000000000007941 */ /* 0x000fea0003800200 */
.L_x_2073:
        /* <DEDUP_REMOVED lines=21> */
.L_x_2076:
[----:B------:R-:W-:Y:S05]  /*a290*/  BSYNC.RECONVERGENT B0 ;  /* 0x0000000000007941 */ /* 0x000fea0003800200 */
.L_x_2075:
        /* <DEDUP_REMOVED lines=21> */
.L_x_2078:
[----:B------:R-:W-:Y:S05]  /*a3f0*/  BSYNC.RECONVERGENT B0 ;  /* 0x0000000000007941 */ /* 0x000fea0003800200 */
.L_x_2077:
        /* <DEDUP_REMOVED lines=21> */
.L_x_2080:
[----:B------:R-:W-:Y:S05]  /*a550*/  BSYNC.RECONVERGENT B0 ;  /* 0x0000000000007941 */ /* 0x000fea0003800200 */
.L_x_2079:
[----:B------:R-:W-:Y:S05]  /*a560*/  @P0 EXIT ;  /* 0x000000000000094d */ /* 0x000fea0003800000 */
[----:B------:R-:W5:Y:S01]  /*a570*/  LDCU.64 UR6, c[0x0][0x408] ;  /* 0x00008100ff0677ac */ /* 0x000f620008000a00 */
[----:B-1--4-:R1:W4:Y:S01]  /*a580*/  LDS.128 R8, [R225+0x7800] ;  /* 0x00780000e1087984 */ /* 0x0123220000000c00 */
[----:B------:R-:W-:Y:S01]  /*a590*/  IADD3 R4, P0, PT, R21, 0x70, RZ ;  /* 0x0000007015047810 */ /* 0x000fe20007f1e0ff */
[----:B------:R-:W-:Y:S01]  /*a5a0*/  IMAD.MOV.U32 R2, RZ, RZ, R16 ;  /* 0x000000ffff027224 */ /* 0x000fe200078e0010 */
[----:B------:R-:W2:Y:S01]  /*a5b0*/  LDCU UR8, c[0x0][0x440] ;  /* 0x00008800ff0877ac */ /* 0x000ea20008000800 */
[----:B------:R-:W-:Y:S02]  /*a5c0*/  MOV R3, R7 ;  /* 0x0000000700037202 */ /* 0x000fe40000000f00 */
        /* <DEDUP_REMOVED lines=10> */
[----:B------:R1:W-:Y:S01]  /*a670*/  @!P1 STG.E.128 desc[UR20][R2.64], R28 ;  /* 0x0000001c02009986 */ /* 0x0003e2000c101d14 */
[----:B------:R-:W-:Y:S05]  /*a680*/  @P0 EXIT ;  /* 0x000000000000094d */ /* 0x000fea0003800000 */
[----:B----4-:R-:W-:Y:S01]  /*a690*/  STG.E.128 desc[UR20][R2.64+0x80], R8 ;  /* 0x0000800802007986 */ /* 0x010fe2000c101d14 */
[----:B------:R-:W-:Y:S05]  /*a6a0*/  EXIT ;  /* 0x000000000000794d */ /* 0x000fea0003800000 */
.L_x_2081:
        /* <DEDUP_REMOVED lines=13> */
.L_x_2868:


//--------------------- .text._ZN5flash16flash_fwd_kernelI23Flash_fwd_kernel_traitsILi128ELi128ELi32ELi4ELb0ELb0EN7cutlass10bfloat16_tE19Flash_kernel_traitsILi128ELi128ELi32ELi4ES3_EELb1ELb0ELb0ELb1ELb0ELb0ELb0ELb1EEEvNS_16Flash_fwd_paramsE --------------------------
	.section	.text._ZN5flash16flash_fwd_kernelI23Flash_fwd_kernel_traitsILi128ELi128ELi32ELi4ELb0ELb0EN7cutlass10bfloat16_tE19Flash_kernel_traitsILi128ELi128ELi32ELi4ES3_EELb1ELb0ELb0ELb1ELb0ELb0ELb0ELb1EEEvNS_16Flash_fwd_paramsE,"ax",@progbits
	.align	128
        .global         _ZN5flash16flash_fwd_kernelI23Flash_fwd_kernel_traitsILi128ELi128ELi32ELi4ELb0ELb0EN7cutlass10bfloat16_tE19Flash_kernel_traitsILi128ELi128ELi32ELi4ES3_EELb1ELb0ELb0ELb1ELb0ELb0ELb0ELb1EEEvNS_16Flash_fwd_paramsE
        .type           _ZN5flash16flash_fwd_kernelI23Flash_fwd_kernel_traitsILi128ELi128ELi32ELi4ELb0ELb0EN7cutlass10bfloat16_tE19Flash_kernel_traitsILi128ELi128ELi32ELi4ES3_EELb1ELb0ELb0ELb1ELb0ELb0ELb0ELb1EEEvNS_16Flash_fwd_paramsE,@function
        .size           _ZN5flash16flash_fwd_kernelI23Flash_fwd_kernel_traitsILi128ELi128ELi32ELi4ELb0ELb0EN7cutlass10bfloat16_tE19Flash_kernel_traitsILi128ELi128ELi32ELi4ES3_EELb1ELb0ELb0ELb1ELb0ELb0ELb0ELb1EEEvNS_16Flash_fwd_paramsE,(.L_x_2869 - _ZN5flash16flash_fwd_kernelI23Flash_fwd_kernel_traitsILi128ELi128ELi32ELi4ELb0ELb0EN7cutlass10bfloat16_tE19Flash_kernel_traitsILi128ELi128ELi32ELi4ES3_EELb1ELb0ELb0ELb1ELb0ELb0ELb0ELb1EEEvNS_16Flash_fwd_paramsE)
        .other          _ZN5flash16flash_fwd_kernelI23Flash_fwd_kernel_traitsILi128ELi128ELi32ELi4ELb0ELb0EN7cutlass10bfloat16_tE19Flash_kernel_traitsILi128ELi128ELi32ELi4ES3_EELb1ELb0ELb0ELb1ELb0ELb0ELb0ELb1EEEvNS_16Flash_fwd_paramsE,@"STO_CUDA_ENTRY STV_DEFAULT"
_ZN5flash16flash_fwd_kernelI23Flash_fwd_kernel_traitsILi128ELi128ELi32ELi4ELb0ELb0EN7cutlass10bfloat16_tE19Flash_kernel_traitsILi128ELi128ELi32ELi4ES3_EELb1ELb0ELb0ELb1ELb0ELb0ELb0ELb1EEEvNS_16Flash_fwd_paramsE:
.text._ZN5flash16flash_fwd_kernelI23Flash_fwd_kernel_traitsILi128ELi128ELi32ELi4ELb0ELb0EN7cutlass10bfloat16_tE19Flash_kernel_traitsILi128ELi128ELi32ELi4ES3_EELb1ELb0ELb0ELb1ELb0ELb0ELb0ELb1EEEvNS_16Flash_fwd_paramsE:
        /* <DEDUP_REMOVED lines=76> */
[----:B----4-:R-:W-:Y:S01]  /*04c0*/  IMAD.U32 R2, RZ, RZ, UR11 ;  /* 0x0000000bff027e24 */ /* 0x010fe2000f8e00ff */
[----:B------:R-:W4:Y:S01]  /*04d0*/  LDCU UR11, c[0x0][0x3e0] ;  /* 0x00007c00ff0b77ac */ /* 0x000f220008000800 */
[----:B------:R-:W-:-:S05]  /*04e0*/  IMAD.U32 R3, RZ, RZ, UR10 ;  /* 0x0000000aff037e24 */ /* 0x000fca000f8e00ff */
[----:B------:R-:W2:Y:S01]  /*04f0*/  @!P3 LDG.E R4, desc[UR24][R2.64] ;  /* 0x000000180204b981 */ /* 0x000ea2000c1e1900 */
[----:B------:R-:W-:Y:S01]  /*0500*/  UMOV UR10, URZ ;  /* 0x000000ff000a7c82 */ /* 0x000fe20008000000 */
[----:B------:R-:W-:Y:S01]  /*0510*/  USHF.L.U32 UR23, UR33, 0x7, URZ ;  /* 0x0000000721177899 */ /* 0x000fe200080006ff */
[----:B------:R-:W-:Y:S01]  /*0520*/  UMOV UR13, 0xffffffff ;  /* 0xffffffff000d7882 */ /* 0x000fe20000000000 */
[----:B-1----:R-:W-:-:S04]  /*0530*/  @!UP3 UISETP.NE.U32.AND UP2, UPT, UR6, URZ, UPT ;  /* 0x000000ff0600b28c */ /* 0x002fc8000bf45070 */
[----:B------:R-:W-:Y:S02]  /*0540*/  @!UP3 UISETP.NE.AND.EX UP2, UPT, UR7, URZ, UPT, UP2 ;  /* 0x000000ff0700b28c */ /* 0x000fe4000bf45320 */
[----:B----4-:R-:W-:Y:S02]  /*0550*/  UIMAD UR27, UR29, UR11, UR28 ;  /* 0x0000000b1d1b72a4 */ /* 0x010fe4000f8e021c */
        /* <DEDUP_REMOVED lines=20> */
.L_x_2082:
[----:B------:R-:W-:Y:S01]  /*06a0*/  @!UP3 UIADD3 UR26, UPT, UPT, UR8, UR4, -UR10 ;  /* 0x00000004081ab290 */ /* 0x000fe2000fffe80a */
[----:B------:R-:W-:Y:S11]  /*06b0*/  @!P0 EXIT ;  /* 0x000000000000894d */ /* 0x000ff60003800000 */
[----:B------:R-:W-:-:S09]  /*06c0*/  UISETP.GT.AND UP0, UPT, UR26, URZ, UPT ;  /* 0x000000ff1a00728c */ /* 0x000fd2000bf04270 */
[----:B------:R-:W-:Y:S05]  /*06d0*/  BRA.U UP0, `(.L_x_2083) ;  /* 0x00000015000c7547 */ /* 0x000fea000b800000 */
        /* <DEDUP_REMOVED lines=10> */
[----:B------:R-:W1:Y:S03]  /*0780*/  @UP1 LDCU UR6, c[0x0][0x430] ;  /* 0x00008600ff0617ac */ /* 0x000e660008000800 */
[----:B------:R-:W-:Y:S02]  /*0790*/  @UP0 UIMAD UR9, UR19, UR7, UR13 ;  /* 0x00000007130902a4 */ /* 0x000fe4000f8e020d */
[----:B----4-:R-:W-:Y:S01]  /*07a0*/  @UP1 UIMAD UR8, UR4, UR5, URZ ;  /* 0x00000005040812a4 */ /* 0x010fe2000f8e02ff */
[----:B------:R-:W-:Y:S01]  /*07b0*/  @UP1 UMOV UR7, 0x1 ;  /* 0x0000000100071882 */ /* 0x000fe20000000000 */
[----:B------:R-:W-:Y:S01]  /*07c0*/  @UP0 UMOV UR14, UR12 ;  /* 0x0000000c000e0c82 */ /* 0x000fe20008000000 */
[----:B--2---:R-:W-:Y:S09]  /*07d0*/  BRA.U UP1, `(.L_x_2084) ;  /* 0x0000000101247547 */ /* 0x004ff2000b800000 */
[----:B------:R-:W-:-:S11]  /*07e0*/  UISETP.NE.AND UP0, UPT, UR10, URZ, UPT ;  /* 0x000000ff0a00728c */ /* 0x000fd6000bf05270 */
[----:B------:R-:W2:Y:S01]  /*07f0*/  @UP0 LDCU UR7, c[0x0][0x454] ;  /* 0x00008a80ff0707ac */ /* 0x000ea20008000800 */
[----:B------:R-:W3:Y:S01]  /*0800*/  @!UP0 LDCU UR4, c[0x0][0x434] ;  /* 0x00008680ff0487ac */ /* 0x000ee20008000800 */
[----:B------:R-:W4:Y:S01]  /*0810*/  @UP0 LDCU UR8, c[0x0][0x454] ;  /* 0x00008a80ff0807ac */ /* 0x000f220008000800 */
[----:B-1----:R-:W-:Y:S01]  /*0820*/  @UP0 UMOV UR6, 0x1 ;  /* 0x0000000100060882 */ /* 0x002fe20000000000 */
[----:B----4-:R-:W4:Y:S01]  /*0830*/  @!UP0 LDCU UR8, c[0x0][0x434] ;  /* 0x00008680ff0887ac */ /* 0x010f220008000800 */
[----:B------:R-:W-:Y:S01]  /*0840*/  @!UP0 UMOV UR6, 0x1 ;  /* 0x0000000100068882 */ /* 0x000fe20000000000 */
[----:B--2---:R-:W-:Y:S02]  /*0850*/  @UP0 UIMAD UR7, UR11, UR7, URZ ;  /* 0x000000070b0702a4 */ /* 0x004fe4000f8e02ff */
[----:B---3--:R-:W-:-:S12]  /*0860*/  @!UP0 UIMAD UR7, UR11, UR4, URZ ;  /* 0x000000040b0782a4 */ /* 0x008fd8000f8e02ff */
.L_x_2084:
[----:B------:R-:W2:Y:S01]  /*0870*/  LDCU UR12, c[0x0][0x434] ;  /* 0x00008680ff0c77ac */ /* 0x000ea20008000800 */
[----:B------:R-:W-:Y:S01]  /*0880*/  IMAD.SHL.U32 R12, R213, 0x8, RZ ;  /* 0x00000008d50c7824 */ /* 0x000fe200078e00ff */
[----:B------:R-:W-:Y:S01]  /*0890*/  SHF.R.U32.HI R213, RZ, 0x3, R213 ;  /* 0x00000003ffd57819 */ /* 0x000fe200000116d5 */
[----:B------:R-:W-:Y:S01]  /*08a0*/  BSSY.RECONVERGENT B0, `(.L_x_2085) ;  /* 0x0000035000007945 */ /* 0x000fe20003800200 */
[----:B------:R-:W-:Y:S01]  /*08b0*/  UISETP.NE.AND UP1, UPT, UR10, URZ, !UP1 ;  /* 0x000000ff0a00728c */ /* 0x000fe2000cf25270 */
[----:B------:R-:W3:Y:S01]  /*08c0*/  LDCU.64 UR4, c[0x0][0x410] ;  /* 0x00008200ff0477ac */ /* 0x000ee20008000a00 */
[----:B------:R-:W-:Y:S01]  /*08d0*/  LOP3.LUT R12, R12, 0x38, RZ, 0xc0, !PT ;  /* 0x000000380c0c7812 */ /* 0x000fe200078ec0ff */
[C---:B------:R-:W-:Y:S01]  /*08e0*/  VIADD R15, R213.reuse, 0x20 ;  /* 0x00000020d50f7836 */ /* 0x040fe20000000000 */
[C---:B------:R-:W-:Y:S01]  /*08f0*/  IADD3 R14, PT, PT, R213.reuse, 0x10, RZ ;  /* 0x00000010d50e7810 */ /* 0x040fe20007ffe0ff */
[----:B----4-:R-:W-:Y:S01]  /*0900*/  UIMAD UR8, UR28, UR8, URZ ;  /* 0x000000081c0872a4 */ /* 0x010fe2000f8e02ff */
[----:B------:R-:W-:Y:S01]  /*0910*/  IADD3 R2, P0, PT, R12, UR14, RZ ;  /* 0x0000000e0c027c10 */ /* 0x000fe2000ff1e0ff */
[----:B------:R-:W-:Y:S01]  /*0920*/  UIADD3 UR20, UPT, UPT, -UR23, UR20, URZ ;  /* 0x0000001417147290 */ /* 0x000fe2000fffe1ff */
[C---:B------:R-:W-:Y:S01]  /*0930*/  VIADD R16, R213.reuse, 0x30 ;  /* 0x00000030d5107836 */ /* 0x040fe20000000000 */
[----:B------:R-:W-:Y:S01]  /*0940*/  UISETP.NE.AND UP0, UPT, UR19, -0x1, UPT ;  /* 0xffffffff1300788c */ /* 0x000fe2000bf05270 */
[C---:B------:R-:W-:Y:S01]  /*0950*/  IADD3 R18, PT, PT, R213.reuse, 0x40, RZ ;  /* 0x00000040d5127810 */ /* 0x040fe20007ffe0ff */
[----:B------:R-:W-:Y:S01]  /*0960*/  @!UP1 UIMAD UR8, UR29, UR7, UR8 ;  /* 0x000000071d0892a4 */ /* 0x000fe2000f8e0208 */
[----:B------:R-:W-:Y:S01]  /*0970*/  IMAD.X R3, RZ, RZ, UR9, P0 ;  /* 0x00000009ff037e24 */ /* 0x000fe200080e06ff */
[----:B--2---:R-:W-:Y:S01]  /*0980*/  UIMAD UR7, UR29, UR12, URZ ;  /* 0x0000000c1d0772a4 */ /* 0x004fe2000f8e02ff */
[----:B------:R-:W-:Y:S01]  /*0990*/  ISETP.GE.AND P0, PT, R213, UR20, PT ;  /* 0x00000014d5007c0c */ /* 0x000fe2000bf06270 */
[----:B-1----:R-:W-:Y:S01]  /*09a0*/  UIMAD UR23, UR23, UR6, URZ ;  /* 0x00000006171772a4 */ /* 0x002fe2000f8e02ff */
[----:B------:R-:W-:Y:S01]  /*09b0*/  ISETP.GE.AND P3, PT, R14, UR20, PT ;  /* 0x000000140e007c0c */ /* 0x000fe2000bf66270 */
[----:B------:R-:W-:Y:S01]  /*09c0*/  USEL UR7, UR7, UR19, !UP0 ;  /* 0x0000001307077287 */ /* 0x000fe2000c000000 */
[----:B------:R-:W-:Y:S01]  /*09d0*/  ISETP.GE.AND P2, PT, R15, UR20, PT ;  /* 0x000000140f007c0c */ /* 0x000fe2000bf46270 */
[----:B---3--:R-:W-:Y:S01]  /*09e0*/  IMAD.U32 R0, RZ, RZ, UR4 ;  /* 0x00000004ff007e24 */ /* 0x008fe2000f8e00ff */
[----:B------:R-:W-:Y:S01]  /*09f0*/  USHF.R.S32.HI UR12, URZ, 0x1f, UR23 ;  /* 0x0000001fff0c7899 */ /* 0x000fe20008011417 */
        /* <DEDUP_REMOVED lines=9> */
[----:B------:R-:W-:Y:S01]  /*0a90*/  UIADD3 UR7, UP1, UP0, UR23, UR7, UR8 ;  /* 0x0000000717077290 */ /* 0x000fe2000f83e008 */
[----:B------:R-:W-:Y:S01]  /*0aa0*/  LOP3.LUT R13, R12, 0x40, RZ, 0xfc, !PT ;  /* 0x000000400c0d7812 */ /* 0x000fe200078efcff */
[----:B------:R-:W-:Y:S01]  /*0ab0*/  UIMAD.WIDE.U32 UR10, UR33, 0x80, URZ ;  /* 0x00000080210a78a5 */ /* 0x000fe2000f8e00ff */
[----:B------:R-:W-:Y:S01]  /*0ac0*/  IMAD R9, R0, UR28, R11 ;  /* 0x0000001c00097c24 */ /* 0x000fe2000f8e020b */
[----:B------:R-:W-:-:S04]  /*0ad0*/  UIADD3.X UR12, UPT, UPT, UR12, UR4, UR5, UP1, UP0 ;  /* 0x000000040c0c7290 */ /* 0x000fc80008fe0405 */
[----:B------:R-:W-:Y:S01]  /*0ae0*/  LOP3.LUT R7, R213, UR10, RZ, 0xfc, !PT ;  /* 0x0000000ad5077c12 */ /* 0x000fe2000f8efcff */
[----:B------:R-:W-:Y:S07]  /*0af0*/  @P0 BRA `(.L_x_2086) ;  /* 0x00000000003c0947 */ /* 0x000fee0003800000 */
        /* <DEDUP_REMOVED lines=15> */
.L_x_2086:
[----:B------:R-:W-:Y:S05]  /*0bf0*/  BSYNC.RECONVERGENT B0 ;  /* 0x0000000000007941 */ /* 0x000fea0003800200 */
.L_x_2085:
        /* <DEDUP_REMOVED lines=21> */
.L_x_2088:
[----:B------:R-:W-:Y:S05]  /*0d50*/  BSYNC.RECONVERGENT B0 ;  /* 0x0000000000007941 */ /* 0x000fea0003800200 */
.L_x_2087:
        /* <DEDUP_REMOVED lines=21> */
.L_x_2090:
[----:B------:R-:W-:Y:S05]  /*0eb0*/  BSYNC.RECONVERGENT B0 ;  /* 0x0000000000007941 */ /* 0x000fea0003800200 */
.L_x_2089:
        /* <DEDUP_REMOVED lines=20> */
.L_x_2092:
[----:B------:R-:W-:Y:S05]  /*1000*/  BSYNC.RECONVERGENT B0 ;  /* 0x0000000000007941 */ /* 0x000fea0003800200 */
.L_x_2091:
        /* <DEDUP_REMOVED lines=20> */
.L_x_2094:
[----:B------:R-:W-:Y:S05]  /*1150*/  BSYNC.RECONVERGENT B0 ;  /* 0x0000000000007941 */ /* 0x000fea0003800200 */
.L_x_2093:
        /* <DEDUP_REMOVED lines=20> */
.L_x_2096:
[----:B------:R-:W-:Y:S05]  /*12a0*/  BSYNC.RECONVERGENT B0 ;  /* 0x0000000000007941 */ /* 0x000fea0003800200 */
.L_x_2095:
        /* <DEDUP_REMOVED lines=20> */
.L_x_2098:
[----:B------:R-:W-:Y:S05]  /*13f0*/  BSYNC.RECONVERGENT B0 ;  /* 0x0000000000007941 */ /* 0x000fea0003800200 */
.L_x_2097:
        /* <DEDUP_REMOVED lines=20> */
.L_x_2100:
[----:B------:R-:W-:Y:S05]  /*1540*/  BSYNC.RECONVERGENT B0 ;  /* 0x0000000000007941 */ /* 0x000fea0003800200 */
.L_x_2099:
        /* <DEDUP_REMOVED lines=10> */
.L_x_2102:
[----:B------:R-:W-:Y:S05]  /*15f0*/  BSYNC.RECONVERGENT B0 ;  /* 0x0000000000007941 */ /* 0x000fea0003800200 */
.L_x_2101:
        /* <DEDUP_REMOVED lines=15> */
.L_x_2104:
[----:B------:R-:W-:Y:S05]  /*16f0*/  BSYNC.RECONVERGENT B0 ;  /* 0x0000000000007941 */ /* 0x000fea0003800200 */
.L_x_2103:
        /* <DEDUP_REMOVED lines=10> */
.L_x_2106:
[----:B------:R-:W-:Y:S05]  /*17a0*/  BSYNC.RECONVERGENT B0 ;  /* 0x0000000000007941 */ /* 0x000fea0003800200 */
.L_x_2105:
        /* <DEDUP_REMOVED lines=10> */
.L_x_2108:
[----:B------:R-:W-:Y:S05]  /*1850*/  BSYNC.RECONVERGENT B0 ;  /* 0x0000000000007941 */ /* 0x000fea0003800200 */
.L_x_2107:
        /* <DEDUP_REMOVED lines=10> */
.L_x_2110:
[----:B------:R-:W-:Y:S05]  /*1900*/  BSYNC.RECONVERGENT B0 ;  /* 0x0000000000007941 */ /* 0x000fea0003800200 */
.L_x_2109:
        /* <DEDUP_REMOVED lines=10> */
.L_x_2112:
[----:B------:R-:W-:Y:S05]  /*19b0*/  BSYNC.RECONVERGENT B0 ;  /* 0x0000000000007941 */ /* 0x000fea0003800200 */
.L_x_2111:
        /* <DEDUP_REMOVED lines=10> */
.L_x_2114:
[----:B------:R-:W-:Y:S05]  /*1a60*/  BSYNC.RECONVERGENT B0 ;  /* 0x0000000000007941 */ /* 0x000fea0003800200 */
.L_x_2113:
        /* <DEDUP_REMOVED lines=10> */
.L_x_2083:
        /* <DEDUP_REMOVED lines=22> */
[----:B------:R-:W-:-:S03]  /*1c70*/  UIMAD UR11, UR29, UR5, UR7 ;  /* 0x000000051d0b72a4 */ /* 0x000fc6000f8e0207 */
[----:B------:R-:W-:Y:S01]  /*1c80*/  UMOV UR12, UR6 ;  /* 0x00000006000c7c82 */ /* 0x000fe20008000000 */
[----:B------:R-:W-:Y:S05]  /*1c90*/  BRA `(.L_x_2116) ;  /* 0x0000000000187947 */ /* 0x000fea0003800000 */
.L_x_2115:
[----:B------:R-:W1:Y:S01]  /*1ca0*/  LDCU.64 UR16, c[0x0][0x3b8] ;  /* 0x00007700ff1077ac */ /* 0x000e620008000a00 */
[----:B------:R-:W-:-:S04]  /*1cb0*/  UIADD3 UR11, UPT, UPT, UR10, UR13, URZ ;  /* 0x0000000d0a0b7290 */ /* 0x000fc8000fffe0ff */
[----:B-1----:R-:W-:Y:S02]  /*1cc0*/  UIMAD.WIDE.U32 UR4, UR11, UR16, URZ ;  /* 0x000000100b0472a5 */ /* 0x002fe4000f8e00ff */
[----:B------:R-:W-:-:S04]  /*1cd0*/  UIMAD UR11, UR11, UR17, URZ ;  /* 0x000000110b0b72a4 */ /* 0x000fc8000f8e02ff */
[----:B------:R-:W-:Y:S01]  /*1ce0*/  UIADD3 UR11, UPT, UPT, UR5, UR11, URZ ;  /* 0x0000000b050b7290 */ /* 0x000fe2000fffe0ff */
[----:B------:R-:W-:Y:S02]  /*1cf0*/  UMOV UR12, UR4 ;  /* 0x00000004000c7c82 */ /* 0x000fe40008000000 */
.L_x_2116:
        /* <DEDUP_REMOVED lines=39> */
.L_x_2117:
[----:B------:R-:W1:Y:S01]  /*1f70*/  LDCU.64 UR8, c[0x0][0x3c0] ;  /* 0x00007800ff0877ac */ /* 0x000e620008000a00 */
[----:B------:R-:W-:-:S04]  /*1f80*/  UIADD3 UR10, UPT, UPT, UR10, UR13, URZ ;  /* 0x0000000d0a0a7290 */ /* 0x000fc8000fffe0ff */
[----:B-1----:R-:W-:Y:S02]  /*1f90*/  UIMAD.WIDE.U32 UR14, UR10, UR8, URZ ;  /* 0x000000080a0e72a5 */ /* 0x002fe4000f8e00ff */
[----:B------:R-:W-:-:S04]  /*1fa0*/  UIMAD UR10, UR10, UR9, URZ ;  /* 0x000000090a0a72a4 */ /* 0x000fc8000f8e02ff */
[----:B------:R-:W-:-:S12]  /*1fb0*/  UIADD3 UR10, UPT, UPT, UR15, UR10, URZ ;  /* 0x0000000a0f0a7290 */ /* 0x000fd8000fffe0ff */
.L_x_2118:
[----:B------:R-:W-:Y:S01]  /*1fc0*/  IMAD.SHL.U32 R217, R213, 0x8, RZ ;  /* 0x00000008d5d97824 */ /* 0x000fe200078e00ff */
[--C-:B------:R-:W-:Y:S01]  /*1fd0*/  SHF.R.U32.HI R102, RZ, 0x3, R213.reuse ;  /* 0x00000003ff667819 */ /* 0x100fe200000116d5 */
[----:B------:R-:W-:Y:S01]  /*1fe0*/  UIADD3 UR18, UPT, UPT, -UR23, UR20, URZ ;  /* 0x0000001417127290 */ /* 0x000fe2000fffe1ff */
[----:B------:R-:W1:Y:S01]  /*1ff0*/  S2UR UR35, SR_CgaCtaId ;  /* 0x00000000002379c3 */ /* 0x000e620000008800 */
[----:B------:R-:W2:Y:S01]  /*2000*/  LDCU.128 UR4, c[0x0][0x3d0] ;  /* 0x00007a00ff0477ac */ /* 0x000ea20008000c00 */
[C---:B------:R-:W-:Y:S01]  /*2010*/  LOP3.LUT R207, R217.reuse, 0x38, RZ, 0xc0, !PT ;  /* 0x00000038d9cf7812 */ /* 0x040fe200078ec0ff */
[C---:B------:R-:W-:Y:S01]  /*2020*/  VIADD R2, R102.reuse, 0x30 ;  /* 0x0000003066027836 */ /* 0x040fe20000000000 */
[----:B------:R-:W-:Y:S01]  /*2030*/  LOP3.LUT R7, R217, 0x1f8, RZ, 0xc0, !PT ;  /* 0x000001f8d9077812 */ /* 0x000fe200078ec0ff */
[C---:B------:R-:W-:Y:S01]  /*2040*/  VIADD R6, R102.reuse, 0x40 ;  /* 0x0000004066067836 */ /* 0x040fe20000000000 */
[C---:B------:R-:W-:Y:S01]  /*2050*/  IADD3 R4, P1, PT, R207.reuse, UR12, RZ ;  /* 0x0000000ccf047c10 */ /* 0x040fe2000ff3e0ff */
[----:B------:R-:W-:Y:S01]  /*2060*/  VIADD R3, R102, 0x20 ;  /* 0x0000002066037836 */ /* 0x000fe20000000000 */
[----:B------:R-:W-:Y:S01]  /*2070*/  ISETP.GE.AND P2, PT, R2, UR18, PT ;  /* 0x0000001202007c0c */ /* 0x000fe2000bf46270 */
[----:B------:R-:W3:Y:S01]  /*2080*/  LDCU.64 UR12, c[0x0][0x390] ;  /* 0x00007200ff0c77ac */ /* 0x000ee20008000a00 */
[----:B------:R-:W-:Y:S01]  /*2090*/  IADD3 R2, P0, PT, R207, UR14, RZ ;  /* 0x0000000ecf027c10 */ /* 0x000fe2000ff1e0ff */
[----:B------:R-:W-:Y:S01]  /*20a0*/  VIADD R12, R102, 0x10 ;  /* 0x00000010660c7836 */ /* 0x000fe20000000000 */
[----:B------:R-:W-:Y:S01]  /*20b0*/  IADD3.X R5, PT, PT, RZ, UR11, RZ, P1, !PT ;  /* 0x0000000bff057c10 */ /* 0x000fe20008ffe4ff */
[----:B------:R-:W4:Y:S01]  /*20c0*/  LDCU.64 UR14, c[0x0][0x388] ;  /* 0x00007100ff0e77ac */ /* 0x000f220008000a00 */
[----:B------:R-:W-:Y:S01]  /*20d0*/  ISETP.GE.AND P1, PT, R6, UR18, PT ;  /* 0x0000001206007c0c */ /* 0x000fe2000bf26270 */
[----:B------:R-:W-:Y:S01]  /*20e0*/  BSSY.RECONVERGENT B0, `(.L_x_2119) ;  /* 0x0000044000007945 */ /* 0x000fe20003800200 */
[----:B------:R-:W-:Y:S01]  /*20f0*/  LOP3.LUT R6, R7, 0x38, R213, 0x78, !PT ;  /* 0x0000003807067812 */ /* 0x000fe200078e78d5 */
[----:B------:R-:W-:Y:S01]  /*2100*/  IMAD.WIDE.U32 R4, R102, UR16, R4 ;  /* 0x0000001066047c25 */ /* 0x000fe2000f8e0004 */
[----:B------:R-:W-:-:S02]  /*2110*/  ISETP.GE.AND P3, PT, R3, UR18, PT ;  /* 0x0000001203007c0c */ /* 0x000fc4000bf66270 */
[----:B------:R-:W-:Y:S01]  /*2120*/  LOP3.LUT R217, R6, 0x1e00, R217, 0xf8, !PT ;  /* 0x00001e0006d97812 */ /* 0x000fe200078ef8d9 */
[----:B------:R-:W-:Y:S01]  /*2130*/  IMAD.X R3, RZ, RZ, UR10, P0 ;  /* 0x0000000aff037e24 */ /* 0x000fe200080e06ff */
[----:B------:R-:W-:Y:S01]  /*2140*/  SHF.R.S32.HI R6, RZ, 0x1f, R0 ;  /* 0x0000001fff067819 */ /* 0x000fe20000011400 */
[C---:B------:R-:W-:Y:S01]  /*2150*/  IMAD R5, R102.reuse, UR17, R5 ;  /* 0x0000001166057c24 */ /* 0x040fe2000f8e0205 */
[C---:B------:R-:W-:Y:S01]  /*2160*/  IADD3 R8, P0, PT, R207.reuse, UR34, RZ ;  /* 0x00000022cf087c10 */ /* 0x040fe2000ff1e0ff */
[----:B------:R-:W-:Y:S01]  /*2170*/  IMAD.WIDE.U32 R2, R102, UR8, R2 ;  /* 0x0000000866027c25 */ /* 0x000fe2000f8e0002 */
[----:B------:R-:W5:Y:S01]  /*2180*/  LDCU.64 UR10, c[0x0][0x3c8] ;  /* 0x00007900ff0a77ac */ /* 0x000f620008000a00 */
[----:B------:R-:W-:Y:S02]  /*2190*/  LOP3.LUT R103, R207, 0x40, RZ, 0xfc, !PT ;  /* 0x00000040cf677812 */ /* 0x000fe400078efcff */
[----:B--2---:R-:W-:Y:S02]  /*21a0*/  IMAD R7, R6, UR4, RZ ;  /* 0x0000000406077c24 */ /* 0x004fe4000f8e02ff */
[----:B------:R-:W-:-:S02]  /*21b0*/  IMAD R3, R102, UR9, R3 ;  /* 0x0000000966037c24 */ /* 0x000fc4000f8e0203 */
[----:B------:R-:W-:Y:S02]  /*21c0*/  IMAD R6, R6, UR6, RZ ;  /* 0x0000000606067c24 */ /* 0x000fe4000f8e02ff */
[C---:B------:R-:W-:Y:S02]  /*21d0*/  IMAD R7, R0.reuse, UR5, R7 ;  /* 0x0000000500077c24 */ /* 0x040fe4000f8e0207 */
[----:B------:R-:W-:Y:S01]  /*21e0*/  IMAD.WIDE.U32 R4, R0, UR4, R4 ;  /* 0x0000000400047c25 */ /* 0x000fe2000f8e0004 */
[----:B------:R-:W-:-:S03]  /*21f0*/  UMOV UR4, 0x400 ;  /* 0x0000040000047882 */ /* 0x000fc60000000000 */
[----:B------:R-:W-:Y:S01]  /*2200*/  IMAD R6, R0, UR7, R6 ;  /* 0x0000000700067c24 */ /* 0x000fe2000f8e0206 */
[----:B----4-:R-:W-:Y:S01]  /*2210*/  LEA R105, P4, R4, UR14, 0x1 ;  /* 0x0000000e04697c11 */ /* 0x010fe2000f8808ff */
[----:B------:R-:W-:Y:S01]  /*2220*/  IMAD.WIDE.U32 R2, R0, UR6, R2 ;  /* 0x0000000600027c25 */ /* 0x000fe2000f8e0002 */
[----:B------:R-:W-:-:S03]  /*2230*/  IADD3 R0, PT, PT, R5, R7, RZ ;  /* 0x0000000705007210 */ /* 0x000fc60007ffe0ff */
[----:B------:R-:W-:Y:S01]  /*2240*/  IMAD.X R9, RZ, RZ, UR32, P0 ;  /* 0x00000020ff097e24 */ /* 0x000fe200080e06ff */
[----:B---3--:R-:W-:Y:S01]  /*2250*/  LEA R14, P0, R2, UR12, 0x1 ;  /* 0x0000000c020e7c11 */ /* 0x008fe2000f8008ff */
[----:B------:R-:W-:Y:S01]  /*2260*/  IMAD.IADD R3, R3, 0x1, R6 ;  /* 0x0000000103037824 */ /* 0x000fe200078e0206 */
[----:B------:R-:W-:Y:S01]  /*2270*/  LEA.HI.X R104, R4, UR15, R0, 0x1, P4 ;  /* 0x0000000f04687c11 */ /* 0x000fe2000a0f0c00 */
[----:B------:R2:W-:Y:S01]  /*2280*/  STL [R1+0x54], R105 ;  /* 0x0000546901007387 */ /* 0x0005e20000100800 */
[----:B-----5:R-:W-:Y:S01]  /*2290*/  IMAD.U32 R10, RZ, RZ, UR10 ;  /* 0x0000000aff0a7e24 */ /* 0x020fe2000f8e00ff */
[----:B------:R-:W-:Y:S01]  /*22a0*/  UIMAD.WIDE.U32 UR14, UR33, 0x80, URZ ;  /* 0x00000080210e78a5 */ /* 0x000fe2000f8e00ff */
[----:B------:R-:W-:Y:S01]  /*22b0*/  LEA.HI.X R13, R2, UR13, R3, 0x1, P0 ;  /* 0x0000000d020d7c11 */ /* 0x000fe200080f0c03 */
[----:B------:R2:W-:Y:S01]  /*22c0*/  STL [R1+0x5c], R14 ;  /* 0x00005c0e01007387 */ /* 0x0005e20000100800 */
[----:B------:R-:W-:Y:S01]  /*22d0*/  ISETP.GE.AND P0, PT, R102, UR18, PT ;  /* 0x0000001266007c0c */ /* 0x000fe2000bf06270 */
[----:B-1----:R-:W-:Y:S01]  /*22e0*/  ULEA UR12, UR35, UR4, 0x18 ;  /* 0x00000004230c7291 */ /* 0x002fe2000f8ec0ff */
[----:B------:R-:W-:Y:S01]  /*22f0*/  MOV R0, UR11 ;  /* 0x0000000b00007c02 */ /* 0x000fe20008000f00 */
[----:B------:R2:W-:Y:S01]  /*2300*/  STL [R1+0x50], R104 ;  /* 0x0000506801007387 */ /* 0x0005e20000100800 */
[----:B------:R-:W-:Y:S01]  /*2310*/  IMAD.WIDE.U32 R8, R10, UR28, R8 ;  /* 0x0000001c0a087c25 */ /* 0x000fe2000f8e0008 */
[----:B------:R-:W-:Y:S01]  /*2320*/  USHF.L.U64.HI UR10, UR16, 0x5, UR17 ;  /* 0x00000005100a7899 */ /* 0x000fe20008010211 */
[----:B------:R-:W-:Y:S01]  /*2330*/  ISETP.GE.AND P4, PT, R12, UR18, PT ;  /* 0x000000120c007c0c */ /* 0x000fe2000bf86270 */
[----:B------:R2:W-:Y:S01]  /*2340*/  STL [R1+0x58], R13 ;  /* 0x0000580d01007387 */ /* 0x0005e20000100800 */
[C---:B------:R-:W-:Y:S01]  /*2350*/  LOP3.LUT R10, R102.reuse, UR14, RZ, 0xfc, !PT ;  /* 0x0000000e660a7c12 */ /* 0x040fe2000f8efcff */
[----:B------:R-:W-:Y:S01]  /*2360*/  VIADD R11, R102, 0x50 ;  /* 0x00000050660b7836 */ /* 0x000fe20000000000 */
[----:B------:R-:W-:Y:S01]  /*2370*/  LEA R217, R217, UR12, 0x1 ;  /* 0x0000000cd9d97c11 */ /* 0x000fe2000f8e08ff */
[----:B------:R2:W-:Y:S01]  /*2380*/  STL [R1+0x4c], R103 ;  /* 0x00004c6701007387 */ /* 0x0005e20000100800 */
[----:B------:R-:W-:Y:S01]  /*2390*/  IMAD R7, R0, UR28, R9 ;  /* 0x0000001c00077c24 */ /* 0x000fe2000f8e0209 */
[----:B------:R-:W-:Y:S06]  /*23a0*/  @P0 BRA `(.L_x_2120) ;  /* 0x00000000005c0947 */ /* 0x000fec0003800000 */
[----:B------:R-:W1:Y:S01]  /*23b0*/  LDCU.64 UR4, c[0x0][0x3b0] ;  /* 0x00007600ff0477ac */ /* 0x000e620008000a00 */
[----:B------:R-:W-:Y:S01]  /*23c0*/  MOV R6, R8 ;  /* 0x0000000800067202 */ /* 0x000fe20000000f00 */
[----:B------:R-:W3:Y:S01]  /*23d0*/  LDCU UR11, c[0x0][0x440] ;  /* 0x00008800ff0b77ac */ /* 0x000ee20008000800 */
[----:B------:R-:W4:Y:S01]  /*23e0*/  LDCU.64 UR6, c[0x0][0x380] ;  /* 0x00007000ff0677ac */ /* 0x000f220008000a00 */
[----:B-1----:R-:W-:Y:S02]  /*23f0*/  UIMAD UR13, UR15, UR4, URZ ;  /* 0x000000040f0d72a4 */ /* 0x002fe4000f8e02ff */
        /* <DEDUP_REMOVED lines=18> */
.L_x_2120:
[----:B------:R-:W-:Y:S05]  /*2520*/  BSYNC.RECONVERGENT B0 ;  /* 0x0000000000007941 */ /* 0x000fea0003800200 */
.L_x_2119:
[----:B------:R-:W-:Y:S01]  /*2530*/  USHF.L.U32 UR11, UR16, 0x5, URZ ;  /* 0x00000005100b7899 */ /* 0x000fe200080006ff */
        /* <DEDUP_REMOVED lines=9> */
[----:B-1----:R-:W-:Y:S01]  /*25d0*/  IMAD.X R2, RZ, RZ, UR15, P4 ;  /* 0x0000000fff027e24 */ /* 0x002fe2000a0e06ff */
        /* <DEDUP_REMOVED lines=19> */
.L_x_2122:
[----:B------:R-:W-:Y:S05]  /*2710*/  BSYNC.RECONVERGENT B0 ;  /* 0x0000000000007941 */ /* 0x000fea0003800200 */
.L_x_2121:
[----:B------:R-:W-:Y:S01]  /*2720*/  UIMAD UR13, UR21, -0x20, UR26 ;  /* 0xffffffe0150d78a4 */ /* 0x000fe2000f8e021a */
[----:B------:R-:W-:Y:S01]  /*2730*/  BSSY.RECONVERGENT B0, `(.L_x_2123) ;  /* 0x000001d000007945 */ /* 0x000fe20003800200 */
[----:B------:R-:W-:Y:S02]  /*2740*/  ISETP.GE.AND P6, PT, R11, UR18, PT ;  /* 0x000000120b007c0c */ /* 0x000fe4000bfc6270 */
[----:B------:R-:W-:Y:S01]  /*2750*/  IADD3 R11, PT, PT, R102, 0x70, RZ ;  /* 0x00000070660b7810 */ /* 0x000fe20007ffe0ff */
[----:B------:R-:W-:Y:S05]  /*2760*/  @P3 BRA `(.L_x_2124) ;  /* 0x0000000000643947 */ /* 0x000fea0003800000 */
[----:B------:R-:W4:Y:S01]  /*2770*/  LDCU.64 UR6, c[0x0][0x3b0] ;  /* 0x00007600ff0677ac */ /* 0x000f220008000a00 */
[----:B------:R-:W-:Y:S01]  /*2780*/  IADD3 R0, P3, PT, R10, 0x20, RZ ;  /* 0x000000200a007810 */ /* 0x000fe20007f7e0ff */
[----:B------:R-:W-:Y:S01]  /*2790*/  IMAD.MOV.U32 R4, RZ, RZ, R8 ;  /* 0x000000ffff047224 */ /* 0x000fe200078e0008 */
[----:B------:R-:W-:Y:S01]  /*27a0*/  MOV R5, R7 ;  /* 0x0000000700057202 */ /* 0x000fe20000000f00 */
[----:B------:R-:W5:Y:S02]  /*27b0*/  LDCU UR32, c[0x0][0x440] ;  /* 0x00008800ff2077ac */ /* 0x000f640008000800 */
[----:B-1-3--:R-:W-:Y:S01]  /*27c0*/  IMAD.X R2, RZ, RZ, UR15, P3 ;  /* 0x0000000fff027e24 */ /* 0x00afe200098e06ff */
        /* <DEDUP_REMOVED lines=19> */
.L_x_2124:
[----:B------:R-:W-:Y:S05]  /*2900*/  BSYNC.RECONVERGENT B0 ;  /* 0x0000000000007941 */ /* 0x000fea0003800200 */
.L_x_2123:
[----:B------:R-:W-:Y:S01]  /*2910*/  USHF.L.U64.HI UR32, UR16, 0x4, UR17 ;  /* 0x0000000410207899 */ /* 0x000fe20008010211 */
[----:B------:R-:W-:Y:S01]  /*2920*/  BSSY.RECONVERGENT B0, `(.L_x_2125) ;  /* 0x000001c000007945 */ /* 0x000fe20003800200 */
[----:B------:R-:W-:-:S03]  /*2930*/  ISETP.GE.AND P5, PT, R11, UR18, PT ;  /* 0x000000120b007c0c */ /* 0x000fc6000bfa6270 */
[----:B------:R-:W-:Y:S10]  /*2940*/  @P2 BRA `(.L_x_2126) ;  /* 0x0000000000642947 */ /* 0x000ff40003800000 */
[----:B------:R-:W5:Y:S01]  /*2950*/  LDCU.64 UR6, c[0x0][0x3b0] ;  /* 0x00007600ff0677ac */ /* 0x000f620008000a00 */
[----:B------:R-:W-:Y:S01]  /*2960*/  IADD3 R0, P2, PT, R10, 0x30, RZ ;  /* 0x000000300a007810 */ /* 0x000fe20007f5e0ff */
[----:B------:R-:W-:Y:S01]  /*2970*/  IMAD.MOV.U32 R4, RZ, RZ, R8 ;  /* 0x000000ffff047224 */ /* 0x000fe200078e0008 */
[----:B------:R-:W-:Y:S01]  /*2980*/  MOV R5, R7 ;  /* 0x0000000700057202 */ /* 0x000fe20000000f00 */
[----:B------:R-:W2:Y:S02]  /*2990*/  LDCU UR33, c[0x0][0x440] ;  /* 0x00008800ff2177ac */ /* 0x000ea40008000800 */
[----:B-1-34-:R-:W-:Y:S01]  /*29a0*/  IMAD.X R2, RZ, RZ, UR15, P2 ;  /* 0x0000000fff027e24 */ /* 0x01afe200090e06ff */
        /* <DEDUP_REMOVED lines=19> */
.L_x_2126:
[----:B------:R-:W-:Y:S05]  /*2ae0*/  BSYNC.RECONVERGENT B0 ;  /* 0x0000000000007941 */ /* 0x000fea0003800200 */
.L_x_2125:
[----:B------:R-:W-:Y:S01]  /*2af0*/  USHF.L.U32 UR33, UR16, 0x4, URZ ;  /* 0x0000000410217899 */ /* 0x000fe200080006ff */
        /* <DEDUP_REMOVED lines=28> */
.L_x_2128:
[----:B------:R-:W-:Y:S05]  /*2cc0*/  BSYNC.RECONVERGENT B0 ;  /* 0x0000000000007941 */ /* 0x000fea0003800200 */
.L_x_2127:
[----:B------:R-:W-:Y:S01]  /*2cd0*/  UIMAD.WIDE.U32 UR34, UR11, UR21, URZ ;  /* 0x000000150b2272a5 */ /* 0x000fe2000f8e00ff */
        /* <DEDUP_REMOVED lines=28> */
.L_x_2130:
[----:B------:R-:W-:Y:S05]  /*2ea0*/  BSYNC.RECONVERGENT B0 ;  /* 0x0000000000007941 */ /* 0x000fea0003800200 */
.L_x_2129:
[----:B------:R-:W-:Y:S04]  /*2eb0*/  BSSY.RECONVERGENT B0, `(.L_x_2131) ;  /* 0x000001b000007945 */ /* 0x000fe80003800200 */
[----:B------:R-:W-:Y:S05]  /*2ec0*/  @P6 BRA `(.L_x_2132) ;  /* 0x0000000000646947 */ /* 0x000fea0003800000 */
        /* <DEDUP_REMOVED lines=25> */
.L_x_2132:
[----:B------:R-:W-:Y:S05]  /*3060*/  BSYNC.RECONVERGENT B0 ;  /* 0x0000000000007941 */ /* 0x000fea0003800200 */
.L_x_2131:
[----:B------:R-:W-:Y:S04]  /*3070*/  BSSY.RECONVERGENT B0, `(.L_x_2133) ;  /* 0x000001b000007945 */ /* 0x000fe80003800200 */
[----:B------:R-:W-:Y:S05]  /*3080*/  @P5 BRA `(.L_x_2134) ;  /* 0x0000000000645947 */ /* 0x000fea0003800000 */
        /* <DEDUP_REMOVED lines=25> */
.L_x_2134:
[----:B------:R-:W-:Y:S05]  /*3220*/  BSYNC.RECONVERGENT B0 ;  /* 0x0000000000007941 */ /* 0x000fea0003800200 */
.L_x_2133:
        /* <DEDUP_REMOVED lines=22> */
.L_x_2136:
[----:B------:R-:W-:Y:S05]  /*3390*/  BSYNC.RECONVERGENT B0 ;  /* 0x0000000000007941 */ /* 0x000fea0003800200 */
.L_x_2135:
[----:B------:R-:W-:Y:S04]  /*33a0*/  BSSY.RECONVERGENT B0, `(.L_x_2137) ;  /* 0x0000015000007945 */ /* 0x000fe80003800200 */
[----:B------:R-:W-:Y:S05]  /*33b0*/  @P3 BRA `(.L_x_2138) ;  /* 0x00000000004c3947 */ /* 0x000fea0003800000 */
[----:B------:R-:W5:Y:S01]  /*33c0*/  LDCU UR4, c[0x0][0x440] ;  /* 0x00008800ff0477ac */ /* 0x000f620008000800 */
[----:B------:R-:W-:-:S04]  /*33d0*/  UIADD3 UR7, UP0, UPT, UR33, UR34, URZ ;  /* 0x0000002221077290 */ /* 0x000fc8000ff1e0ff */
[----:B------:R-:W-:Y:S02]  /*33e0*/  UIADD3.X UR6, UPT, UPT, UR32, UR5, URZ, UP0, !UPT ;  /* 0x0000000520067290 */ /* 0x000fe400087fe4ff */
[----:B------:R-:W-:-:S04]  /*33f0*/  IMAD.U32 R0, RZ, RZ, UR7 ;  /* 0x00000007ff007e24 */ /* 0x000fc8000f8e00ff */
[----:B-1-34-:R-:W-:Y:S01]  /*3400*/  IMAD.U32 R3, RZ, RZ, UR6 ;  /* 0x00000006ff037e24 */ /* 0x01afe2000f8e00ff */
        /* <DEDUP_REMOVED lines=14> */
.L_x_2138:
[----:B------:R-:W-:Y:S05]  /*34f0*/  BSYNC.RECONVERGENT B0 ;  /* 0x0000000000007941 */ /* 0x000fea0003800200 */
.L_x_2137:
        /* <DEDUP_REMOVED lines=21> */
[----:B------:R-:W-:Y:S01]  /*3650*/  SHF.R.U32.HI R211, RZ, 0x1, R213 ;  /* 0x00000001ffd37819 */ /* 0x000fe200000116d5 */
[----:B------:R-:W-:Y:S01]  /*3660*/  USHF.L.U64.HI UR4, UR8, 0x5, UR9 ;  /* 0x0000000508047899 */ /* 0x000fe20008010209 */
[----:B------:R-:W-:Y:S01]  /*3670*/  LOP3.LUT R98, R207, 0x1c0, R6, 0xf8, !PT ;  /* 0x000001c0cf627812 */ /* 0x000fe200078ef806 */
[----:B------:R-:W-:Y:S02]  /*3680*/  UIMAD.WIDE.U32 UR14, UR14, UR21, URZ ;  /* 0x000000150e0e72a5 */ /* 0x000fe4000f8e00ff */
[----:B------:R-:W-:Y:S01]  /*3690*/  UIMAD UR4, UR4, UR21, URZ ;  /* 0x00000015040472a4 */ /* 0x000fe2000f8e02ff */
[----:B------:R-:W-:-:S03]  /*36a0*/  UMOV UR6, URZ ;  /* 0x000000ff00067c82 */ /* 0x000fc60008000000 */
[----:B------:R-:W-:Y:S01]  /*36b0*/  UIADD3 UR4, UPT, UPT, UR15, UR4, URZ ;  /* 0x000000040f047290 */ /* 0x000fe2000fffe0ff */
[----:B------:R-:W-:Y:S01]  /*36c0*/  BAR.SYNC.DEFER_BLOCKING 0x0 ;  /* 0x0000000000007b1d */ /* 0x000fe20000010000 */
[----:B---3--:R-:W-:-:S05]  /*36d0*/  @P0 FMUL.FTZ R0, R2, R0 ;  /* 0x0000000002000220 */ /* 0x008fca0000410000 */
        /* <DEDUP_REMOVED lines=22> */
.L_x_2140:
[----:B------:R3:W-:Y:S04]  /*3840*/  STS.128 [R217+0xa000], RZ ;  /* 0x00a000ffd9007388 */ /* 0x0007e80000000c00 */
[----:B------:R3:W-:Y:S02]  /*3850*/  STS.128 [R217+0xb000], RZ ;  /* 0x00b000ffd9007388 */ /* 0x0007e40000000c00 */
.L_x_2141:
[----:B------:R-:W-:Y:S05]  /*3860*/  BSYNC.RECONVERGENT B0 ;  /* 0x0000000000007941 */ /* 0x000fea0003800200 */
.L_x_2139:
[----:B------:R-:W-:Y:S01]  /*3870*/  ISETP.GE.AND P0, PT, R12, UR13, PT ;  /* 0x0000000d0c007c0c */ /* 0x000fe2000bf06270 */
[C---:B------:R-:W-:Y:S01]  /*3880*/  IMAD.SHL.U32 R212, R213.reuse, 0x20, RZ ;  /* 0x00000020d5d47824 */ /* 0x040fe200078e00ff */
[----:B-1----:R-:W-:Y:S01]  /*3890*/  LOP3.LUT R2, R213, 0x8, RZ, 0xc0, !PT ;  /* 0x00000008d5027812 */ /* 0x002fe200078ec0ff */
[----:B------:R-:W-:Y:S01]  /*38a0*/  BSSY.RECONVERGENT B0, `(.L_x_2142) ;  /* 0x000001f000007945 */ /* 0x000fe20003800200 */
[----:B------:R-:W-:Y:S02]  /*38b0*/  LOP3.LUT R0, R98, 0x8, R211, 0x78, !PT ;  /* 0x0000000862007812 */ /* 0x000fe400078e78d3 */
[----:B------:R-:W-:Y:S02]  /*38c0*/  LOP3.LUT R3, R6, 0x200, RZ, 0xc0, !PT ;  /* 0x0000020006037812 */ /* 0x000fe400078ec0ff */
        /* <DEDUP_REMOVED lines=9> */
[----:B------:R-:W4:Y:S01]  /*3960*/  LDCU UR5, c[0x0][0x440] ;  /* 0x00008800ff0577ac */ /* 0x000f220008000800 */
[----:B------:R-:W-:-:S04]  /*3970*/  ULEA UR13, UP0, UR8, UR14, 0x4 ;  /* 0x0000000e080d7291 */ /* 0x000fc8000f8020ff */
[----:B------:R-:W-:Y:S02]  /*3980*/  ULEA.HI.X UR7, UR8, UR4, UR9, 0x4, UP0 ;  /* 0x0000000408077291 */ /* 0x000fe400080f2409 */
[----:B------:R-:W-:-:S04]  /*3990*/  IMAD.U32 R3, RZ, RZ, UR13 ;  /* 0x0000000dff037e24 */ /* 0x000fc8000f8e00ff */
[----:B------:R-:W-:Y:S01]  /*39a0*/  IMAD.U32 R4, RZ, RZ, UR7 ;  /* 0x00000007ff047e24 */ /* 0x000fe2000f8e00ff */
[----:B------:R-:W-:Y:S02]  /*39b0*/  LEA R2, P2, R3, R14, 0x1 ;  /* 0x0000000e03027211 */ /* 0x000fe400078408ff */
        /* <DEDUP_REMOVED lines=13> */
.L_x_2143:
[----:B------:R-:W-:Y:S05]  /*3a90*/  BSYNC.RECONVERGENT B0 ;  /* 0x0000000000007941 */ /* 0x000fea0003800200 */
.L_x_2142:
[----:B------:R-:W-:Y:S01]  /*3aa0*/  LDSM.16.M88.4 R16, [R24+UR12+0x8000] ;  /* 0x0080000c1810783b */ /* 0x000fe20008000200 */
[----:B------:R-:W-:Y:S01]  /*3ab0*/  IMAD.MOV.U32 R97, RZ, RZ, 0x10 ;  /* 0x00000010ff617424 */ /* 0x000fe200078e00ff */
[----:B------:R-:W-:Y:S01]  /*3ac0*/  LOP3.LUT P0, RZ, R213, 0x2, RZ, 0xc0, !PT ;  /* 0x00000002d5ff7812 */ /* 0x000fe2000780c0ff */
[----:B----4-:R-:W-:Y:S01]  /*3ad0*/  VIADD R2, R24, UR12 ;  /* 0x0000000c18027c36 */ /* 0x010fe20008000000 */
[----:B------:R-:W4:Y:S01]  /*3ae0*/  LDSM.16.M88.4 R8, [R0+0x2000] ;  /* 0x002000000008783b */ /* 0x000f220000000200 */
[----:B------:R-:W-:Y:S01]  /*3af0*/  IMAD.MOV.U32 R25, RZ, RZ, 0x20 ;  /* 0x00000020ff197424 */ /* 0x000fe200078e00ff */
[----:B------:R-:W-:Y:S01]  /*3b00*/  SEL R97, R97, 0xfffffff0, !P0 ;  /* 0xfffffff061617807 */ /* 0x000fe20004000000 */
[----:B------:R-:W-:Y:S01]  /*3b10*/  UISETP.GE.U32.AND UP1, UPT, UR26, 0x21, UPT ;  /* 0x000000211a00788c */ /* 0x000fe2000bf26070 */
[----:B------:R-:W5:Y:S01]  /*3b20*/  LDSM.16.M88.4 R28, [R24+UR12+0x8800] ;  /* 0x0088000c181c783b */ /* 0x000f620008000200 */
[----:B------:R-:W-:Y:S01]  /*3b30*/  LOP3.LUT P1, RZ, R213, 0x4, RZ, 0xc0, !PT ;  /* 0x00000004d5ff7812 */ /* 0x000fe2000782c0ff */
[----:B------:R-:W1:Y:S01]  /*3b40*/  LDCU.U8 UR7, c[0x0][0x4f8] ;  /* 0x00009f00ff0777ac */ /* 0x000e620008000000 */
[C---:B------:R-:W-:Y:S01]  /*3b50*/  IMAD R3, R97.reuse, 0x2, R2 ;  /* 0x0000000261037824 */ /* 0x040fe200078e0202 */
[----:B--2---:R-:W2:Y:S01]  /*3b60*/  LDSM.16.M88.4 R12, [R0] ;  /* 0x00000000000c783b */ /* 0x004ea20000000200 */
[----:B------:R-:W-:Y:S01]  /*3b70*/  IMAD R76, R97, 0x2, R0 ;  /* 0x00000002614c7824 */ /* 0x000fe200078e0200 */
[----:B------:R-:W-:-:S02]  /*3b80*/  SEL R101, R25, 0xffffffe0, !P1 ;  /* 0xffffffe019657807 */ /* 0x000fc40004800000 */
[----:B------:R-:W-:Y:S03]  /*3b90*/  LDSM.16.M88.4 R32, [R3+0x8000] ;  /* 0x008000000320783b */ /* 0x000fe60000000200 */
[C---:B------:R-:W-:Y:S01]  /*3ba0*/  IMAD R96, R101.reuse, 0x2, R0 ;  /* 0x0000000265607824 */ /* 0x040fe200078e0200 */
[----:B------:R-:W3:Y:S01]  /*3bb0*/  LDSM.16.M88.4 R4, [R76+0x2000] ;  /* 0x002000004c04783b */ /* 0x000ee20000000200 */
[----:B------:R-:W-:-:S03]  /*3bc0*/  IMAD R2, R101, 0x2, R2 ;  /* 0x0000000265027824 */ /* 0x000fc600078e0202 */
[----:B------:R-:W1:Y:S04]  /*3bd0*/  LDSM.16.M88.4 R36, [R3+0x8800] ;  /* 0x008800000324783b */ /* 0x000e680000000200 */
[----:B------:R-:W1:Y:S04]  /*3be0*/  LDSM.16.M88.4 R20, [R76] ;  /* 0x000000004c14783b */ /* 0x000e680000000200 */
[----:B------:R-:W-:Y:S04]  /*3bf0*/  LDSM.16.M88.4 R60, [R2+0x8000] ;  /* 0x00800000023c783b */ /* 0x000fe80000000200 */
[----:B------:R-:W0:Y:S01]  /*3c00*/  LDGDEPBAR ;  /* 0x00000000000079af */ /* 0x000e220000000000 */
[C---:B----4-:R-:W-:Y:S08]  /*3c10*/  HMMA.16816.F32.BF16 R44, R8.reuse, R18, RZ ;  /* 0x00000012082c723c */ /* 0x050ff000000418ff */
[C---:B------:R-:W-:Y:S08]  /*3c20*/  HMMA.16816.F32.BF16 R52, R8.reuse, R16, RZ ;  /* 0x000000100834723c */ /* 0x040ff000000418ff */
[----:B-----5:R-:W-:Y:S08]  /*3c30*/  HMMA.16816.F32.BF16 R40, R8, R28, RZ ;  /* 0x0000001c0828723c */ /* 0x020ff000000418ff */
[----:B--2---:R-:W-:Y:S08]  /*3c40*/  HMMA.16816.F32.BF16 R56, R12, R16, RZ ;  /* 0x000000100c38723c */ /* 0x004ff000000418ff */
[----:B------:R-:W-:Y:S08]  /*3c50*/  HMMA.16816.F32.BF16 R8, R8, R30, RZ ;  /* 0x0000001e0808723c */ /* 0x000ff000000418ff */
[----:B------:R-:W-:Y:S01]  /*3c60*/  HMMA.16816.F32.BF16 R88, R12, R18, RZ ;  /* 0x000000120c58723c */ /* 0x000fe200000418ff */
[----:B------:R-:W2:Y:S07]  /*3c70*/  LDSM.16.M88.4 R16, [R96+0x2000] ;  /* 0x002000006010783b */ /* 0x000eae0000000200 */
[----:B---3--:R-:W-:Y:S01]  /*3c80*/  HMMA.16816.F32.BF16 R80, R4, R34, R44 ;  /* 0x000000220450723c */ /* 0x008fe2000004182c */
[----:B------:R-:W-:-:S02]  /*3c90*/  IMAD R45, R97, 0x2, R96 ;  /* 0x00000002612d7824 */ /* 0x000fc400078e0260 */
[----:B------:R-:W-:-:S05]  /*3ca0*/  IMAD R44, R97, 0x2, R2 ;  /* 0x00000002612c7824 */ /* 0x000fca00078e0202 */
[C---:B------:R-:W-:Y:S08]  /*3cb0*/  HMMA.16816.F32.BF16 R48, R12.reuse, R28, RZ ;  /* 0x0000001c0c30723c */ /* 0x040ff000000418ff */
[----:B------:R-:W-:Y:S01]  /*3cc0*/  HMMA.16816.F32.BF16 R28, R12, R30, RZ ;  /* 0x0000001e0c1c723c */ /* 0x000fe200000418ff */
[----:B------:R-:W3:Y:S07]  /*3cd0*/  LDSM.16.M88.4 R12, [R2+0x8800] ;  /* 0x00880000020c783b */ /* 0x000eee0000000200 */
[C---:B------:R-:W-:Y:S08]  /*3ce0*/  HMMA.16816.F32.BF16 R84, R4.reuse, R32, R52 ;  /* 0x000000200454723c */ /* 0x040ff00000041834 */
[C---:B-1----:R-:W-:Y:S01]  /*3cf0*/  HMMA.16816.F32.BF16 R92, R4.reuse, R36, R40 ;  /* 0x00000024045c723c */ /* 0x042fe20000041828 */
[----:B------:R-:W-:Y:S07]  /*3d00*/  LDSM.16.M88.4 R40, [R44+0x8000] ;  /* 0x008000002c28783b */ /* 0x000fee0000000200 */
[----:B------:R-:W-:Y:S01]  /*3d10*/  HMMA.16816.F32.BF16 R68, R4, R38, R8 ;  /* 0x000000260444723c */ /* 0x000fe20000041808 */
[----:B------:R-:W1:Y:S04]  /*3d20*/  LDSM.16.M88.4 R4, [R45+0x2000] ;  /* 0x002000002d04783b */ /* 0x000e680000000200 */
[----:B------:R-:W4:Y:S03]  /*3d30*/  LDSM.16.M88.4 R8, [R96] ;  /* 0x000000006008783b */ /* 0x000f260000000200 */
[C---:B------:R-:W-:Y:S08]  /*3d40*/  HMMA.16816.F32.BF16 R64, R20.reuse, R32, R56 ;  /* 0x000000201440723c */ /* 0x040ff00000041838 */
[C---:B------:R-:W-:Y:S08]  /*3d50*/  HMMA.16816.F32.BF16 R52, R20.reuse, R34, R88 ;  /* 0x000000221434723c */ /* 0x040ff00000041858 */
[C---:B------:R-:W-:Y:S08]  /*3d60*/  HMMA.16816.F32.BF16 R32, R20.reuse, R38, R28 ;  /* 0x000000261420723c */ /* 0x040ff0000004181c */
[----:B------:R-:W-:Y:S01]  /*3d70*/  HMMA.16816.F32.BF16 R72, R20, R36, R48 ;  /* 0x000000241448723c */ /* 0x000fe20000041830 */
[----:B------:R-:W5:Y:S04]  /*3d80*/  LDSM.16.M88.4 R36, [R44+0x8800] ;  /* 0x008800002c24783b */ /* 0x000f680000000200 */
[----:B------:R-:W5:Y:S03]  /*3d90*/  LDSM.16.M88.4 R20, [R45] ;  /* 0x000000002d14783b */ /* 0x000f660000000200 */
[C---:B--2---:R-:W-:Y:S08]  /*3da0*/  HMMA.16816.F32.BF16 R28, R16.reuse, R60, R84 ;  /* 0x0000003c101c723c */ /* 0x044ff00000041854 */
[C---:B------:R-:W-:Y:S08]  /*3db0*/  HMMA.16816.F32.BF16 R48, R16.reuse, R62, R80 ;  /* 0x0000003e1030723c */ /* 0x040ff00000041850 */
[C---:B---3--:R-:W-:Y:S08]  /*3dc0*/  HMMA.16816.F32.BF16 R56, R16.reuse, R12, R92 ;  /* 0x0000000c1038723c */ /* 0x048ff0000004185c */
[----:B------:R-:W-:Y:S08]  /*3dd0*/  HMMA.16816.F32.BF16 R16, R16, R14, R68 ;  /* 0x0000000e1010723c */ /* 0x000ff00000041844 */
[----:B-1----:R-:W-:Y:S01]  /*3de0*/  HMMA.16816.F32.BF16 R88, R4, R40, R28 ;  /* 0x000000280458723c */ /* 0x002fe2000004181c */
[----:B------:R-:W-:Y:S04]  /*3df0*/  LDSM.16.M88.4 R28, [R24+UR12+0x9000] ;  /* 0x0090000c181c783b */ /* 0x000fe80008000200 */
[----:B------:R-:W-:Y:S03]  /*3e00*/  LDSM.16.M88.4 R24, [R24+UR12+0x9800] ;  /* 0x0098000c1818783b */ /* 0x000fe60008000200 */
[C---:B----4-:R-:W-:Y:S08]  /*3e10*/  HMMA.16816.F32.BF16 R64, R8.reuse, R60, R64 ;  /* 0x0000003c0840723c */ /* 0x050ff00000041840 */
[C---:B------:R-:W-:Y:S08]  /*3e20*/  HMMA.16816.F32.BF16 R72, R8.reuse, R12, R72 ;  /* 0x0000000c0848723c */ /* 0x040ff00000041848 */
[C---:B------:R-:W-:Y:S01]  /*3e30*/  HMMA.16816.F32.BF16 R68, R8.reuse, R14, R32 ;  /* 0x0000000e0844723c */ /* 0x040fe20000041820 */
[----:B------:R-:W1:Y:S04]  /*3e40*/  LDSM.16.M88.4 R12, [R0+0x6000] ;  /* 0x00600000000c783b */ /* 0x000e680000000200 */
[----:B------:R-:W-:Y:S03]  /*3e50*/  LDSM.16.M88.4 R32, [R3+0x9000] ;  /* 0x009000000320783b */ /* 0x000fe60000000200 */
[----:B------:R-:W-:Y:S01]  /*3e60*/  HMMA.16816.F32.BF16 R60, R8, R62, R52 ;  /* 0x0000003e083c723c */ /* 0x000fe20000041834 */
[----:B------:R2:W3:Y:S07]  /*3e70*/  LDSM.16.M88.4 R8, [R0+0x4000] ;  /* 0x004000000008783b */ /* 0x0004ee0000000200 */
[C---:B-----5:R-:W-:Y:S08]  /*3e80*/  HMMA.16816.F32.BF16 R80, R4.reuse, R36, R56 ;  /* 0x000000240450723c */ /* 0x060ff00000041838 */
[C---:B------:R-:W-:Y:S01]  /*3e90*/  HMMA.16816.F32.BF16 R84, R4.reuse, R42, R48 ;  /* 0x0000002a0454723c */ /* 0x040fe20000041830 */
[----:B------:R4:W-:Y:S07]  /*3ea0*/  LDSM.16.M88.4 R48, [R3+0x9800] ;  /* 0x009800000330783b */ /* 0x0009ee0000000200 */
[----:B------:R-:W-:Y:S01]  /*3eb0*/  HMMA.16816.F32.BF16 R52, R4, R38, R16 ;  /* 0x000000260434723c */ /* 0x000fe20000041810 */
[----:B------:R-:W5:Y:S01]  /*3ec0*/  LDSM.16.M88.4 R4, [R76+0x6000] ;  /* 0x006000004c04783b */ /* 0x000f620000000200 */
[----:B--2---:R-:W-:-:S03]  /*3ed0*/  LOP3.LUT R0, R211, 0x1f0, RZ, 0xc0, !PT ;  /* 0x000001f0d3007812 */ /* 0x004fc600078ec0ff */
[----:B------:R2:W5:Y:S03]  /*3ee0*/  LDSM.16.M88.4 R16, [R76+0x4000] ;  /* 0x004000004c10783b */ /* 0x0005660000000200 */
[C---:B------:R-:W-:Y:S08]  /*3ef0*/  HMMA.16816.F32.BF16 R56, R20.reuse, R40, R64 ;  /* 0x000000281438723c */ /* 0x040ff00000041840 */
[----:B------:R-:W-:Y:S01]  /*3f00*/  HMMA.16816.F32.BF16 R60, R20, R42, R60 ;  /* 0x0000002a143c723c */ /* 0x000fe2000004183c */
[----:B----4-:R-:W-:-:S05]  /*3f10*/  IMAD.SHL.U32 R3, R213, 0x2, RZ ;  /* 0x00000002d5037824 */ /* 0x010fca00078e00ff */
[----:B------:R-:W-:Y:S02]  /*3f20*/  LOP3.LUT R93, R3, 0x6, RZ, 0xc0, !PT ;  /* 0x00000006035d7812 */ /* 0x000fe400078ec0ff */
[C---:B------:R-:W-:Y:S08]  /*3f30*/  HMMA.16816.F32.BF16 R40, R20.reuse, R36, R72 ;  /* 0x000000241428723c */ /* 0x040ff00000041848 */
[----:B------:R-:W-:Y:S08]  /*3f40*/  HMMA.16816.F32.BF16 R20, R20, R38, R68 ;  /* 0x000000261414723c */ /* 0x000ff00000041844 */
[C---:B-1----:R-:W-:Y:S08]  /*3f50*/  HMMA.16816.F32.BF16 R68, R12.reuse, R24, R80 ;  /* 0x000000180c44723c */ /* 0x042ff00000041850 */
[C---:B------:R-:W-:Y:S08]  /*3f60*/  HMMA.16816.F32.BF16 R72, R12.reuse, R30, R84 ;  /* 0x0000001e0c48723c */ /* 0x040ff00000041854 */
[----:B------:R-:W-:Y:S08]  /*3f70*/  HMMA.16816.F32.BF16 R36, R12, R26, R52 ;  /* 0x0000001a0c24723c */ /* 0x000ff00000041834 */
[----:B---3--:R-:W-:Y:S08]  /*3f80*/  HMMA.16816.F32.BF16 R80, R8, R24, R40 ;  /* 0x000000180850723c */ /* 0x008ff00000041828 */
[-C--:B------:R-:W-:Y:S01]  /*3f90*/  HMMA.16816.F32.BF16 R64, R12, R28.reuse, R88 ;  /* 0x0000001c0c40723c */ /* 0x080fe20000041858 */
[----:B------:R-:W-:Y:S07]  /*3fa0*/  LDSM.16.M88.4 R12, [R96+0x6000] ;  /* 0x00600000600c783b */ /* 0x000fee0000000200 */
[C---:B------:R-:W-:Y:S08]  /*3fb0*/  HMMA.16816.F32.BF16 R52, R8.reuse, R28, R56 ;  /* 0x0000001c0834723c */ /* 0x040ff00000041838 */
[C---:B--2---:R-:W-:Y:S01]  /*3fc0*/  HMMA.16816.F32.BF16 R76, R8.reuse, R30, R60 ;  /* 0x0000001e084c723c */ /* 0x044fe2000004183c */
[----:B------:R-:W1:Y:S07]  /*3fd0*/  LDSM.16.M88.4 R28, [R2+0x9000] ;  /* 0x00900000021c783b */ /* 0x000e6e0000000200 */
[----:B------:R-:W-:Y:S01]  /*3fe0*/  HMMA.16816.F32.BF16 R40, R8, R26, R20 ;  /* 0x0000001a0828723c */ /* 0x000fe20000041814 */
[----:B------:R2:W3:Y:S04]  /*3ff0*/  LDSM.16.M88.4 R24, [R2+0x9800] ;  /* 0x009800000218783b */ /* 0x0004e80000000200 */
[----:B------:R-:W4:Y:S03]  /*4000*/  LDSM.16.M88.4 R8, [R96+0x4000] ;  /* 0x004000006008783b */ /* 0x000f260000000200 */
[C---:B-----5:R-:W-:Y:S01]  /*4010*/  HMMA.16816.F32.BF16 R56, R4.reuse, R34, R72 ;  /* 0x000000220438723c */ /* 0x060fe20000041848 */
[----:B------:R-:W-:Y:S07]  /*4020*/  LDSM.16.M88.4 R20, [R44+0x9000] ;  /* 0x009000002c14783b */ /* 0x000fee0000000200 */
[C---:B------:R-:W-:Y:S08]  /*4030*/  HMMA.16816.F32.BF16 R60, R4.reuse, R32, R64 ;  /* 0x00000020043c723c */ /* 0x040ff00000041840 */
[----:B------:R-:W-:Y:S01]  /*4040*/  HMMA.16816.F32.BF16 R72, R4, R48, R68 ;  /* 0x000000300448723c */ /* 0x000fe20000041844 */
[----:B--2---:R-:W-:-:S04]  /*4050*/  SHF.R.U32.HI R2, RZ, 0x2, R213 ;  /* 0x00000002ff027819 */ /* 0x004fc800000116d5 */
[----:B------:R-:W-:-:S03]  /*4060*/  LOP3.LUT R2, R2, 0x7, RZ, 0xc0, !PT ;  /* 0x0000000702027812 */ /* 0x000fc600078ec0ff */
[----:B------:R-:W-:Y:S01]  /*4070*/  HMMA.16816.F32.BF16 R36, R4, R50, R36 ;  /* 0x000000320424723c */ /* 0x000fe20000041824 */
[----:B------:R-:W-:Y:S01]  /*4080*/  LDSM.16.M88.4 R4, [R45+0x6000] ;  /* 0x006000002d04783b */ /* 0x000fe20000000200 */
[----:B------:R-:W-:Y:S01]  /*4090*/  IADD3 R107, PT, PT, R2, UR23, R0 ;  /* 0x00000017026b7c10 */ /* 0x000fe2000fffe000 */
[----:B------:R-:W-:Y:S02]  /*40a0*/  IMAD.U32 R2, RZ, RZ, UR26 ;  /* 0x0000001aff027e24 */ /* 0x000fe4000f8e00ff */
[----:B------:R-:W-:Y:S02]  /*40b0*/  IMAD.U32 R0, RZ, RZ, UR21 ;  /* 0x00000015ff007e24 */ /* 0x000fe4000f8e00ff */
[----:B------:R-:W-:Y:S01]  /*40c0*/  STL [R1+0xac], R107 ;  /* 0x0000ac6b01007387 */ /* 0x000fe20000100800 */
[----:B------:R-:W-:Y:S01]  /*40d0*/  HMMA.16816.F32.BF16 R52, R16, R32, R52 ;  /* 0x000000201034723c */ /* 0x000fe20000041834 */
[----:B------:R-:W-:Y:S01]  /*40e0*/  IADD3 R2, PT, PT, R2, -UR20, R107 ;  /* 0x8000001402027c10 */ /* 0x000fe2000fffe06b */
[----:B------:R-:W-:-:S04]  /*40f0*/  IMAD R0, R0, 0x20, R93 ;  /* 0x0000002000007824 */ /* 0x000fc800078e025d */
[----:B------:R-:W-:Y:S01]  /*4100*/  IMAD.IADD R3, R2, 0x1, -R0 ;  /* 0x0000000102037824 */ /* 0x000fe200078e0a00 */
[----:B------:R-:W-:Y:S01]  /*4110*/  ISETP.GE.U32.AND P3, PT, R0, UR26, PT ;  /* 0x0000001a00007c0c */ /* 0x000fe2000bf66070 */
[----:B------:R-:W-:Y:S01]  /*4120*/  HMMA.16816.F32.BF16 R64, R16, R34, R76 ;  /* 0x000000221040723c */ /* 0x000fe2000004184c */
[----:B------:R-:W-:Y:S02]  /*4130*/  LDSM.16.M88.4 R32, [R44+0x9800] ;  /* 0x009800002c20783b */ /* 0x000fe40000000200 */
[----:B------:R-:W-:-:S04]  /*4140*/  IABS R3, R3 ;  /* 0x0000000300037213 */ /* 0x000fc80000000000 */
[----:B------:R-:W-:Y:S01]  /*4150*/  I2FP.F32.S32 R3, R3 ;  /* 0x0000000300037245 */ /* 0x000fe20000201400 */
[C---:B------:R-:W-:Y:S08]  /*4160*/  HMMA.16816.F32.BF16 R68, R16.reuse, R48, R80 ;  /* 0x000000301044723c */ /* 0x040ff00000041850 */
[----:B------:R-:W-:Y:S01]  /*4170*/  HMMA.16816.F32.BF16 R40, R16, R50, R40 ;  /* 0x000000321028723c */ /* 0x000fe20000041828 */
[----:B------:R2:W5:Y:S01]  /*4180*/  LDSM.16.M88.4 R16, [R45+0x4000] ;  /* 0x004000002d10783b */ /* 0x0005620000000200 */
[----:B------:R-:W-:-:S06]  /*4190*/  DEPBAR.LE SB0, 0x0 ;  /* 0x000080000000791a */ /* 0x000fcc0000000000 */
[C---:B-1----:R-:W-:Y:S08]  /*41a0*/  HMMA.16816.F32.BF16 R60, R12.reuse, R28, R60 ;  /* 0x0000001c0c3c723c */ /* 0x042ff0000004183c */
[C---:B------:R-:W-:Y:S08]  /*41b0*/  HMMA.16816.F32.BF16 R56, R12.reuse, R30, R56 ;  /* 0x0000001e0c38723c */ /* 0x040ff00000041838 */
[C---:B---3--:R-:W-:Y:S08]  /*41c0*/  HMMA.16816.F32.BF16 R48, R12.reuse, R24, R72 ;  /* 0x000000180c30723c */ /* 0x048ff00000041848 */
[----:B------:R-:W-:Y:S08]  /*41d0*/  HMMA.16816.F32.BF16 R36, R12, R26, R36 ;  /* 0x0000001a0c24723c */ /* 0x000ff00000041824 */
[C---:B----4-:R-:W-:Y:S08]  /*41e0*/  HMMA.16816.F32.BF16 R12, R8.reuse, R28, R52 ;  /* 0x0000001c080c723c */ /* 0x050ff00000041834 */
[C---:B--2---:R-:W-:Y:S08]  /*41f0*/  HMMA.16816.F32.BF16 R44, R8.reuse, R30, R64 ;  /* 0x0000001e082c723c */ /* 0x044ff00000041840 */
[C---:B------:R-:W-:Y:S08]  /*4200*/  HMMA.16816.F32.BF16 R28, R8.reuse, R24, R68 ;  /* 0x00000018081c723c */ /* 0x040ff00000041844 */
[----:B------:R-:W-:Y:S08]  /*4210*/  HMMA.16816.F32.BF16 R8, R8, R26, R40 ;  /* 0x0000001a0808723c */ /* 0x000ff00000041828 */
[C---:B-----5:R-:W-:Y:S08]  /*4220*/  HMMA.16816.F32.BF16 R24, R16.reuse, R20, R12 ;  /* 0x000000141018723c */ /* 0x060ff0000004180c */
[----:B------:R-:W-:Y:S08]  /*4230*/  HMMA.16816.F32.BF16 R44, R16, R22, R44 ;  /* 0x00000016102c723c */ /* 0x000ff0000004182c */
[C---:B------:R-:W-:Y:S08]  /*4240*/  HMMA.16816.F32.BF16 R60, R4.reuse, R20, R60 ;  /* 0x00000014043c723c */ /* 0x040ff0000004183c */
[C---:B------:R-:W-:Y:S08]  /*4250*/  HMMA.16816.F32.BF16 R56, R4.reuse, R22, R56 ;  /* 0x000000160438723c */ /* 0x040ff00000041838 */
[C---:B------:R-:W-:Y:S08]  /*4260*/  HMMA.16816.F32.BF16 R68, R4.reuse, R32, R48 ;  /* 0x000000200444723c */ /* 0x040ff00000041830 */
[----:B------:R-:W-:Y:S01]  /*4270*/  HMMA.16816.F32.BF16 R64, R4, R34, R36 ;  /* 0x000000220440723c */ /* 0x000fe20000041824 */
[C---:B------:R-:W-:Y:S01]  /*4280*/  IADD3 R6, PT, PT, R0.reuse, 0x1, RZ ;  /* 0x0000000100067810 */ /* 0x040fe20007ffe0ff */
[----:B------:R-:W-:-:S02]  /*4290*/  VIADD R7, R0, 0x8 ;  /* 0x0000000800077836 */ /* 0x000fc40000000000 */
[C---:B------:R-:W-:Y:S01]  /*42a0*/  VIADD R5, R2.reuse, 0x8 ;  /* 0x0000000802057836 */ /* 0x040fe20000000000 */
[----:B------:R-:W-:Y:S01]  /*42b0*/  BAR.SYNC.DEFER_BLOCKING 0x0 ;  /* 0x0000000000007b1d */ /* 0x000fe20000010000 */
[----:B------:R-:W-:Y:S01]  /*42c0*/  VIADD R4, R2, 0x40 ;  /* 0x0000004002047836 */ /* 0x000fe20000000000 */
[----:B------:R-:W-:Y:S01]  /*42d0*/  ISETP.GE.U32.AND P2, PT, R6, UR26, PT ;  /* 0x0000001a06007c0c */ /* 0x000fe2000bf46070 */
[C---:B------:R-:W-:Y:S01]  /*42e0*/  HMMA.16816.F32.BF16 R52, R16.reuse, R34, R8 ;  /* 0x000000221034723c */ /* 0x040fe20000041808 */
[C---:B------:R-:W-:Y:S01]  /*42f0*/  IMAD.IADD R9, R2.reuse, 0x1, -R6 ;  /* 0x0000000102097824 */ /* 0x040fe200078e0a06 */
[----:B------:R-:W-:Y:S01]  /*4300*/  ISETP.GE.U32.AND P0, PT, R7, UR26, PT ;  /* 0x0000001a07007c0c */ /* 0x000fe2000bf06070 */
[----:B------:R-:W-:Y:S02]  /*4310*/  IMAD.IADD R8, R2, 0x1, -R7 ;  /* 0x0000000102087824 */ /* 0x000fe400078e0a07 */
[--C-:B------:R-:W-:Y:S01]  /*4320*/  IMAD.IADD R11, R4, 0x1, -R0.reuse ;  /* 0x00000001040b7824 */ /* 0x100fe200078e0a00 */
[----:B------:R-:W-:Y:S01]  /*4330*/  IABS R10, R9 ;  /* 0x00000009000a7213 */ /* 0x000fe20000000000 */
[----:B------:R-:W-:Y:S01]  /*4340*/  IMAD.IADD R9, R5, 0x1, -R0 ;  /* 0x0000000105097824 */ /* 0x000fe200078e0a00 */
[----:B------:R-:W-:Y:S01]  /*4350*/  HMMA.16816.F32.BF16 R48, R16, R32, R28 ;  /* 0x000000201030723c */ /* 0x000fe2000004181c */
[C---:B------:R-:W-:Y:S01]  /*4360*/  FFMA.FTZ R29, R3.reuse, -UR6, R24 ;  /* 0x80000006031d7c23 */ /* 0x040fe20008010018 */
[----:B------:R-:W-:Y:S01]  /*4370*/  FFMA.FTZ R31, R3, -UR6, R46 ;  /* 0x80000006031f7c23 */ /* 0x000fe2000801002e */
[----:B------:R-:W-:Y:S01]  /*4380*/  VIADD R3, R2, 0x48 ;  /* 0x0000004802037836 */ /* 0x000fe20000000000 */
[----:B------:R-:W-:Y:S01]  /*4390*/  IABS R8, R8 ;  /* 0x0000000800087213 */ /* 0x000fe20000000000 */
[----:B------:R-:W-:Y:S01]  /*43a0*/  IMAD.MOV.U32 R12, RZ, RZ, R10 ;  /* 0x000000ffff0c7224 */ /* 0x000fe200078e000a */
[----:B------:R-:W-:Y:S01]  /*43b0*/  IABS R9, R9 ;  /* 0x0000000900097213 */ /* 0x000fe20000000000 */
[----:B------:R-:W-:Y:S01]  /*43c0*/  IMAD.IADD R13, R3, 0x1, -R0 ;  /* 0x00000001030d7824 */ /* 0x000fe200078e0a00 */
[----:B------:R-:W-:-:S02]  /*43d0*/  MOV R14, R8 ;  /* 0x00000008000e7202 */ /* 0x000fc40000000f00 */
[----:B------:R-:W-:Y:S01]  /*43e0*/  IABS R8, R11 ;  /* 0x0000000b00087213 */ /* 0x000fe20000000000 */
[----:B------:R-:W-:Y:S01]  /*43f0*/  IMAD.MOV.U32 R11, RZ, RZ, R9 ;  /* 0x000000ffff0b7224 */ /* 0x000fe200078e0009 */
[----:B------:R-:W-:Y:S02]  /*4400*/  IABS R10, R13 ;  /* 0x0000000d000a7213 */ /* 0x000fe40000000000 */
        /* <DEDUP_REMOVED lines=14> */
[--C-:B------:R-:W-:Y:S01]  /*44f0*/  IMAD.IADD R8, R5, 0x1, -R6.reuse ;  /* 0x0000000105087824 */ /* 0x100fe200078e0a06 */
[----:B------:R-:W-:Y:S01]  /*4500*/  IABS R11, R11 ;  /* 0x0000000b000b7213 */ /* 0x000fe20000000000 */
[----:B------:R-:W-:Y:S01]  /*4510*/  IMAD.IADD R10, R4, 0x1, -R7 ;  /* 0x00000001040a7824 */ /* 0x000fe200078e0a07 */
[----:B------:R-:W-:Y:S01]  /*4520*/  IABS R7, R9 ;  /* 0x0000000900077213 */ /* 0x000fe20000000000 */
[----:B------:R-:W-:Y:S01]  /*4530*/  IMAD.IADD R6, R3, 0x1, -R6 ;  /* 0x0000000103067824 */ /* 0x000fe200078e0a06 */
[----:B------:R-:W-:-:S02]  /*4540*/  IABS R8, R8 ;  /* 0x0000000800087213 */ /* 0x000fc40000000000 */
[----:B------:R-:W-:Y:S01]  /*4550*/  IABS R9, R10 ;  /* 0x0000000a00097213 */ /* 0x000fe20000000000 */
[----:B------:R-:W-:Y:S01]  /*4560*/  IMAD.MOV.U32 R10, RZ, RZ, R7 ;  /* 0x000000ffff0a7224 */ /* 0x000fe200078e0007 */
[----:B------:R-:W-:Y:S01]  /*4570*/  IABS R6, R6 ;  /* 0x0000000600067213 */ /* 0x000fe20000000000 */
[----:B------:R-:W-:Y:S01]  /*4580*/  IMAD.MOV.U32 R12, RZ, RZ, R8 ;  /* 0x000000ffff0c7224 */ /* 0x000fe200078e0008 */
[----:B------:R-:W-:Y:S01]  /*4590*/  MOV R7, R9 ;  /* 0x0000000900077202 */ /* 0x000fe20000000f00 */
[----:B------:R-:W-:Y:S01]  /*45a0*/  IMAD.MOV.U32 R8, RZ, RZ, R11 ;  /* 0x000000ffff087224 */ /* 0x000fe200078e000b */
[----:B------:R-:W-:Y:S02]  /*45b0*/  I2FP.F32.S32 R9, R6 ;  /* 0x0000000600097245 */ /* 0x000fe40000201400 */
        /* <DEDUP_REMOVED lines=10> */
[C---:B------:R-:W-:Y:S02]  /*4660*/  VIADD R6, R0.reuse, 0x9 ;  /* 0x0000000900067836 */ /* 0x040fe40000000000 */
[----:B------:R-:W-:Y:S01]  /*4670*/  FFMA.FTZ R18, R7, -UR6, R56 ;  /* 0x8000000607127c23 */ /* 0x000fe20008010038 */
[C---:B------:R-:W-:Y:S01]  /*4680*/  VIADD R10, R0.reuse, 0x18 ;  /* 0x00000018000a7836 */ /* 0x040fe20000000000 */
[----:B------:R-:W-:Y:S01]  /*4690*/  FSEL R30, R21, -INF , !P2 ;  /* 0xff800000151e7808 */ /* 0x000fe20005000000 */
[----:B------:R-:W-:Y:S01]  /*46a0*/  VIADD R0, R0, 0x19 ;  /* 0x0000001900007836 */ /* 0x000fe20000000000 */
[----:B------:R-:W-:Y:S01]  /*46b0*/  ISETP.GE.U32.AND P4, PT, R6, UR26, PT ;  /* 0x0000001a06007c0c */ /* 0x000fe2000bf86070 */
[C---:B------:R-:W-:Y:S01]  /*46c0*/  IMAD.IADD R14, R5.reuse, 0x1, -R12 ;  /* 0x00000001050e7824 */ /* 0x040fe200078e0a0c */
[----:B------:R-:W-:Y:S01]  /*46d0*/  FSEL R37, R20, -INF , !P2 ;  /* 0xff80000014257808 */ /* 0x000fe20005000000 */
[C---:B------:R-:W-:Y:S01]  /*46e0*/  IMAD.IADD R8, R5.reuse, 0x1, -R6 ;  /* 0x0000000105087824 */ /* 0x040fe200078e0a06 */
[----:B------:R-:W-:Y:S01]  /*46f0*/  IADD3 R7, PT, PT, -R0, R5, RZ ;  /* 0x0000000500077210 */ /* 0x000fe20007ffe1ff */
[C-C-:B------:R-:W-:Y:S01]  /*4700*/  IMAD.IADD R13, R5.reuse, 0x1, -R11.reuse ;  /* 0x00000001050d7824 */ /* 0x140fe200078e0a0b */
[----:B------:R-:W-:Y:S01]  /*4710*/  IABS R14, R14 ;  /* 0x0000000e000e7213 */ /* 0x000fe20000000000 */
[----:B------:R-:W-:Y:S01]  /*4720*/  IMAD.IADD R9, R5, 0x1, -R10 ;  /* 0x0000000105097824 */ /* 0x000fe200078e0a0a */
[----:B------:R-:W-:Y:S01]  /*4730*/  IABS R5, R8 ;  /* 0x0000000800057213 */ /* 0x000fe20000000000 */
[C---:B------:R-:W-:Y:S01]  /*4740*/  IMAD.IADD R28, R2.reuse, 0x1, -R11 ;  /* 0x00000001021c7824 */ /* 0x040fe200078e0a0b */
[----:B------:R-:W-:Y:S01]  /*4750*/  IABS R8, R7 ;  /* 0x0000000700087213 */ /* 0x000fe20000000000 */
[----:B------:R-:W-:Y:S01]  /*4760*/  IMAD.MOV.U32 R7, RZ, RZ, R14 ;  /* 0x000000ffff077224 */ /* 0x000fe200078e000e */
[----:B------:R-:W-:Y:S01]  /*4770*/  IABS R13, R13 ;  /* 0x0000000d000d7213 */ /* 0x000fe20000000000 */
[C---:B------:R-:W-:Y:S01]  /*4780*/  IMAD.IADD R33, R2.reuse, 0x1, -R10 ;  /* 0x0000000102217824 */ /* 0x040fe200078e0a0a */
[----:B------:R-:W-:Y:S01]  /*4790*/  IABS R9, R9 ;  /* 0x0000000900097213 */ /* 0x000fe20000000000 */
[----:B------:R-:W-:Y:S01]  /*47a0*/  IMAD.MOV.U32 R14, RZ, RZ, R8 ;  /* 0x000000ffff0e7224 */ /* 0x000fe200078e0008 */
[----:B------:R-:W-:Y:S01]  /*47b0*/  I2FP.F32.S32 R5, R5 ;  /* 0x0000000500057245 */ /* 0x000fe20000201400 */
[----:B------:R-:W-:Y:S01]  /*47c0*/  IMAD.IADD R32, R2, 0x1, -R0 ;  /* 0x0000000102207824 */ /* 0x000fe200078e0a00 */
        /* <DEDUP_REMOVED lines=9> */
[----:B------:R-:W-:Y:S01]  /*4860*/  IMAD.IADD R9, R2, 0x1, -R6 ;  /* 0x0000000102097824 */ /* 0x000fe200078e0a06 */
[----:B------:R-:W-:Y:S01]  /*4870*/  P2R R2, PR, RZ, 0x10 ;  /* 0x00000010ff027803 */ /* 0x000fe20000000000 */
[----:B------:R-:W-:Y:S01]  /*4880*/  FFMA.FTZ R16, R14, -UR6, R55 ;  /* 0x800000060e107c23 */ /* 0x000fe20008010037 */
[----:B------:R-:W-:-:S02]  /*4890*/  FSEL R47, R25, -INF , !P2 ;  /* 0xff800000192f7808 */ /* 0x000fc40005000000 */
[----:B------:R-:W-:Y:S02]  /*48a0*/  FSEL R41, R19, -INF , !P2 ;  /* 0xff80000013297808 */ /* 0x000fe40005000000 */
[----:B------:R-:W-:Y:S02]  /*48b0*/  ISETP.GE.U32.AND P6, PT, R12, UR26, PT ;  /* 0x0000001a0c007c0c */ /* 0x000fe4000bfc6070 */
[----:B------:R-:W-:Y:S02]  /*48c0*/  ISETP.NE.AND P2, PT, R2, RZ, PT ;  /* 0x000000ff0200720c */ /* 0x000fe40003f45270 */
[----:B------:R-:W-:Y:S02]  /*48d0*/  FSEL R46, R29, -INF , !P3 ;  /* 0xff8000001d2e7808 */ /* 0x000fe40005800000 */
[----:B------:R-:W-:Y:S02]  /*48e0*/  FSEL R29, R26, -INF , !P3 ;  /* 0xff8000001a1d7808 */ /* 0x000fe40005800000 */
[----:B------:R-:W-:-:S02]  /*48f0*/  FSEL R38, R23, -INF , !P3 ;  /* 0xff80000017267808 */ /* 0x000fc40005800000 */
[----:B------:R-:W-:Y:S01]  /*4900*/  FSEL R40, R22, -INF , !P3 ;  /* 0xff80000016287808 */ /* 0x000fe20005800000 */
[--C-:B------:R-:W-:Y:S01]  /*4910*/  IMAD.IADD R22, R3, 0x1, -R6.reuse ;  /* 0x0000000103167824 */ /* 0x100fe200078e0a06 */
[----:B------:R-:W-:Y:S01]  /*4920*/  FSEL R39, R18, -INF , !P0 ;  /* 0xff80000012277808 */ /* 0x000fe20004000000 */
[----:B------:R-:W-:Y:S01]  /*4930*/  IMAD.IADD R18, R4, 0x1, -R6 ;  /* 0x0000000104127824 */ /* 0x000fe200078e0a06 */
[----:B------:R-:W-:Y:S02]  /*4940*/  FSEL R42, R15, -INF , !P0 ;  /* 0xff8000000f2a7808 */ /* 0x000fe40004000000 */
[----:B------:R-:W-:Y:S02]  /*4950*/  ISETP.GE.U32.AND P5, PT, R11, UR26, PT ;  /* 0x0000001a0b007c0c */ /* 0x000fe4000bfa6070 */
[----:B------:R-:W-:Y:S02]  /*4960*/  ISETP.GE.U32.AND P4, PT, R10, UR26, PT ;  /* 0x0000001a0a007c0c */ /* 0x000fe4000bf86070 */
[----:B------:R-:W-:-:S02]  /*4970*/  FSEL R43, R24, -INF , !P0 ;  /* 0xff800000182b7808 */ /* 0x000fc40004000000 */
[----:B------:R-:W-:Y:S02]  /*4980*/  FSEL R31, R31, -INF , !P0 ;  /* 0xff8000001f1f7808 */ /* 0x000fe40004000000 */
[----:B------:R-:W-:Y:S02]  /*4990*/  ISETP.GE.U32.AND P3, PT, R0, UR26, PT ;  /* 0x0000001a00007c0c */ /* 0x000fe4000bf66070 */
[----:B------:R-:W-:Y:S02]  /*49a0*/  IABS R15, R9 ;  /* 0x00000009000f7213 */ /* 0x000fe40000000000 */
[----:B------:R-:W-:Y:S02]  /*49b0*/  IABS R14, R8 ;  /* 0x00000008000e7213 */ /* 0x000fe40000000000 */
[----:B------:R-:W-:Y:S02]  /*49c0*/  FSEL R34, R7, -INF , !P2 ;  /* 0xff80000007227808 */ /* 0x000fe40005000000 */
[----:B------:R-:W-:Y:S01]  /*49d0*/  FSEL R36, R5, -INF , !P6 ;  /* 0xff80000005247808 */ /* 0x000fe20007000000 */
[----:B------:R-:W-:Y:S06]  /*49e0*/  BRA.U !UP1, `(.L_x_2144) ;  /* 0x00000001099c7547 */ /* 0x000fec000b800000 */
        /* <DEDUP_REMOVED lines=39> */
.L_x_2144:
[----:B------:R-:W-:Y:S01]  /*4c60*/  ISETP.NE.AND P0, PT, R2, RZ, PT ;  /* 0x000000ff0200720c */ /* 0x000fe20003f05270 */
[----:B------:R-:W-:Y:S01]  /*4c70*/  IMAD.MOV.U32 R5, RZ, RZ, R14 ;  /* 0x000000ffff057224 */ /* 0x000fe200078e000e */
[----:B------:R-:W-:Y:S01]  /*4c80*/  FMNMX3.FTZ R2, R29, R30, R31, !PT ;  /* 0x0000001e1d027276 */ /* 0x000fe2000781001f */
[--C-:B-1----:R-:W-:Y:S01]  /*4c90*/  IMAD.IADD R8, R4, 0x1, -R11.reuse ;  /* 0x0000000104087824 */ /* 0x102fe200078e0a0b */
[----:B------:R-:W-:Y:S01]  /*4ca0*/  FSEL R25, R17, -INF , !P5 ;  /* 0xff80000011197808 */ /* 0x000fe20006800000 */
[----:B------:R-:W-:Y:S01]  /*4cb0*/  IMAD.IADD R21, R3, 0x1, -R11 ;  /* 0x0000000103157824 */ /* 0x000fe200078e0a0b */
[----:B------:R-:W-:Y:S01]  /*4cc0*/  FSEL R24, R13, -INF , !P4 ;  /* 0xff8000000d187808 */ /* 0x000fe20006000000 */
[----:B------:R-:W-:Y:S01]  /*4cd0*/  IMAD.MOV.U32 R6, RZ, RZ, R15 ;  /* 0x000000ffff067224 */ /* 0x000fe200078e000f */
[----:B------:R-:W-:Y:S01]  /*4ce0*/  FMNMX3.FTZ R2, R2, R34, R36, !PT ;  /* 0x0000002202027276 */ /* 0x000fe20007810024 */
[----:B------:R-:W-:Y:S01]  /*4cf0*/  IMAD.IADD R9, R4, 0x1, -R12 ;  /* 0x0000000104097824 */ /* 0x000fe200078e0a0c */
[----:B------:R-:W-:Y:S01]  /*4d00*/  FSEL R26, R16, -INF , !P3 ;  /* 0xff800000101a7808 */ /* 0x000fe20005800000 */
[----:B------:R-:W-:Y:S01]  /*4d10*/  IMAD.IADD R7, R4, 0x1, -R10 ;  /* 0x0000000104077824 */ /* 0x000fe200078e0a0a */
[----:B------:R-:W-:Y:S01]  /*4d20*/  FMNMX3.FTZ R2, R2, R25, R24, !PT ;  /* 0x0000001902027276 */ /* 0x000fe20007810018 */
[--C-:B------:R-:W-:Y:S01]  /*4d30*/  IMAD.IADD R4, R4, 0x1, -R0.reuse ;  /* 0x0000000104047824 */ /* 0x100fe200078e0a00 */
[----:B------:R-:W-:Y:S01]  /*4d40*/  I2FP.F32.S32 R5, R5 ;  /* 0x0000000500057245 */ /* 0x000fe20000201400 */
[C---:B------:R-:W-:Y:S01]  /*4d50*/  IMAD.IADD R19, R3.reuse, 0x1, -R0 ;  /* 0x0000000103137824 */ /* 0x040fe200078e0a00 */
[----:B------:R-:W-:Y:S01]  /*4d60*/  FMNMX.FTZ R2, R26, R2, !PT ;  /* 0x000000021a027209 */ /* 0x000fe20007810000 */
[----:B------:R-:W-:Y:S01]  /*4d70*/  IMAD.IADD R27, R3, 0x1, -R12 ;  /* 0x00000001031b7824 */ /* 0x000fe200078e0a0c */
[----:B------:R-:W-:Y:S01]  /*4d80*/  I2FP.F32.S32 R6, R6 ;  /* 0x0000000600067245 */ /* 0x000fe20000201400 */
[----:B------:R-:W-:Y:S01]  /*4d90*/  FFMA.FTZ R35, R5, -UR6, R48 ;  /* 0x8000000605237c23 */ /* 0x000fe20008010030 */
[----:B------:R-:W-:Y:S01]  /*4da0*/  IABS R0, R18 ;  /* 0x0000001200007213 */ /* 0x000fe20000000000 */
[----:B------:R-:W1:Y:S01]  /*4db0*/  SHFL.BFLY PT, R11, R2, 0x2, 0x1f ;  /* 0x0c401f00020b7f89 */ /* 0x000e6200000e0000 */
[----:B------:R-:W-:Y:S01]  /*4dc0*/  IABS R5, R8 ;  /* 0x0000000800057213 */ /* 0x000fe20000000000 */
[----:B------:R-:W-:Y:S01]  /*4dd0*/  FFMA.FTZ R23, R6, -UR6, R45 ;  /* 0x8000000606177c23 */ /* 0x000fe2000801002d */
[----:B------:R-:W-:Y:S01]  /*4de0*/  IMAD.IADD R20, R3, 0x1, -R10 ;  /* 0x0000000103147824 */ /* 0x000fe200078e0a0a */
        /* <DEDUP_REMOVED lines=8> */
[----:B------:R-:W-:Y:S01]  /*4e70*/  I2FP.F32.S32 R3, R4 ;  /* 0x0000000400037245 */ /* 0x000fe20000201400 */
[----:B------:R-:W2:Y:S01]  /*4e80*/  LDCU UR8, c[0x0][0x45c] ;  /* 0x00008b80ff0877ac */ /* 0x000ea20008000800 */
[----:B------:R-:W-:Y:S01]  /*4e90*/  I2FP.F32.S32 R0, R0 ;  /* 0x0000000000007245 */ /* 0x000fe20000201400 */
[----:B------:R-:W-:Y:S01]  /*4ea0*/  FFMA.FTZ R9, R5, -UR6, R57 ;  /* 0x8000000605097c23 */ /* 0x000fe20008010039 */
[----:B------:R-:W-:Y:S01]  /*4eb0*/  I2FP.F32.S32 R7, R7 ;  /* 0x0000000700077245 */ /* 0x000fe20000201400 */
[----:B------:R-:W-:Y:S01]  /*4ec0*/  FFMA.FTZ R8, R3, -UR6, R69 ;  /* 0x8000000603087c23 */ /* 0x000fe20008010045 */
[----:B------:R-:W-:Y:S01]  /*4ed0*/  IABS R3, R28 ;  /* 0x0000001c00037213 */ /* 0x000fe20000000000 */
[----:B------:R-:W-:Y:S01]  /*4ee0*/  FFMA.FTZ R5, R0, -UR6, R68 ;  /* 0x8000000600057c23 */ /* 0x000fe20008010044 */
[----:B------:R-:W-:Y:S01]  /*4ef0*/  I2FP.F32.S32 R0, R6 ;  /* 0x0000000600007245 */ /* 0x000fe20000201400 */
[----:B------:R-:W-:Y:S01]  /*4f00*/  FFMA.FTZ R7, R7, -UR6, R64 ;  /* 0x8000000607077c23 */ /* 0x000fe20008010040 */
[----:B------:R-:W-:Y:S01]  /*4f10*/  FSEL R13, R9, -INF , !P0 ;  /* 0xff800000090d7808 */ /* 0x000fe20004000000 */
[----:B------:R-:W3:Y:S01]  /*4f20*/  S2UR UR5, SR_CgaCtaId ;  /* 0x00000000000579c3 */ /* 0x000ee20000008800 */
[----:B-1----:R-:W-:Y:S01]  /*4f30*/  FMNMX.FTZ R4, R2, R11, !PT ;  /* 0x0000000b02047209 */ /* 0x002fe20007810000 */
[----:B------:R-:W-:Y:S01]  /*4f40*/  IMAD.MOV.U32 R11, RZ, RZ, R3 ;  /* 0x000000ffff0b7224 */ /* 0x000fe200078e0003 */
[----:B------:R-:W-:Y:S01]  /*4f50*/  IABS R2, R33 ;  /* 0x0000002100027213 */ /* 0x000fe20000000000 */
[----:B------:R-:W-:Y:S01]  /*4f60*/  FFMA.FTZ R6, R0, -UR6, R65 ;  /* 0x8000000600067c23 */ /* 0x000fe20008010041 */
[----:B------:R-:W-:Y:S01]  /*4f70*/  FSEL R15, R5, -INF , !P6 ;  /* 0xff800000050f7808 */ /* 0x000fe20007000000 */
[----:B------:R-:W1:Y:S01]  /*4f80*/  SHFL.BFLY PT, R10, R4, 0x1, 0x1f ;  /* 0x0c201f00040a7f89 */ /* 0x000e6200000e0000 */
[----:B------:R-:W-:Y:S01]  /*4f90*/  FSEL R17, R8, -INF , !P5 ;  /* 0xff80000008117808 */ /* 0x000fe20006800000 */
[----:B------:R-:W-:Y:S01]  /*4fa0*/  IMAD.MOV.U32 R3, RZ, RZ, R2 ;  /* 0x000000ffff037224 */ /* 0x000fe200078e0002 */
[----:B------:R-:W-:Y:S01]  /*4fb0*/  FMNMX3.FTZ R2, R38, R37, R39, !PT ;  /* 0x0000002526027276 */ /* 0x000fe20007810027 */
[----:B------:R-:W-:Y:S01]  /*4fc0*/  IMAD.SHL.U32 R102, R102, 0x200, RZ ;  /* 0x0000020066667824 */ /* 0x000fe200078e00ff */
[----:B------:R-:W-:Y:S01]  /*4fd0*/  FSEL R16, R7, -INF , !P4 ;  /* 0xff80000007107808 */ /* 0x000fe20006000000 */
[----:B------:R-:W-:Y:S01]  /*4fe0*/  UMOV UR4, 0x400 ;  /* 0x0000040000047882 */ /* 0x000fe20000000000 */
[----:B------:R-:W-:Y:S01]  /*4ff0*/  FMNMX3.FTZ R2, R2, R13, R15, !PT ;  /* 0x0000000d02027276 */ /* 0x000fe2000781000f */
[----:B------:R-:W-:Y:S01]  /*5000*/  USHF.L.U32 UR9, UR27, 0x5, URZ ;  /* 0x000000051b097899 */ /* 0x000fe200080006ff */
[----:B------:R-:W-:Y:S01]  /*5010*/  FSEL R14, R6, -INF , !P3 ;  /* 0xff800000060e7808 */ /* 0x000fe20005800000 */
[----:B------:R-:W-:Y:S01]  /*5020*/  UIADD3 UR28, UPT, UPT, UR30, 0x3c6ef372, URZ ;  /* 0x3c6ef3721e1c7890 */ /* 0x000fe2000fffe0ff */
[----:B------:R-:W-:Y:S01]  /*5030*/  FMNMX3.FTZ R2, R2, R17, R16, !PT ;  /* 0x0000001102027276 */ /* 0x000fe20007810010 */
[----:B------:R-:W-:Y:S01]  /*5040*/  UIADD3 UR16, UPT, UPT, UR31, 0x32370b8f, URZ ;  /* 0x32370b8f1f107890 */ /* 0x000fe2000fffe0ff */
[----:B------:R-:W-:Y:S01]  /*5050*/  IABS R0, R32 ;  /* 0x0000002000007213 */ /* 0x000fe20000000000 */
[----:B------:R-:W-:Y:S01]  /*5060*/  UIADD3 UR17, UPT, UPT, UR30, -0x255992d5, URZ ;  /* 0xdaa66d2b1e117890 */ /* 0x000fe2000fffe0ff */
[----:B------:R-:W-:Y:S01]  /*5070*/  FMNMX.FTZ R2, R14, R2, !PT ;  /* 0x000000020e027209 */ /* 0x000fe20007810000 */
[----:B------:R-:W-:Y:S01]  /*5080*/  UIADD3 UR15, UPT, UPT, UR30, 0x78dde6e4, URZ ;  /* 0x78dde6e41e0f7890 */ /* 0x000fe2000fffe0ff */
[----:B------:R-:W-:Y:S01]  /*5090*/  I2FP.F32.S32 R7, R3 ;  /* 0x0000000300077245 */ /* 0x000fe20000201400 */
[----:B------:R-:W-:Y:S01]  /*50a0*/  IMAD.MOV.U32 R12, RZ, RZ, R0 ;  /* 0x000000ffff0c7224 */ /* 0x000fe200078e0000 */
[----:B------:R-:W-:Y:S01]  /*50b0*/  IABS R0, R22 ;  /* 0x0000001600007213 */ /* 0x000fe20000000000 */
[----:B------:R-:W4:Y:S01]  /*50c0*/  SHFL.BFLY PT, R8, R2, 0x2, 0x1f ;  /* 0x0c401f0002087f89 */ /* 0x000f2200000e0000 */
[----:B------:R-:W-:Y:S01]  /*50d0*/  I2FP.F32.S32 R5, R11 ;  /* 0x0000000b00057245 */ /* 0x000fe20000201400 */
[----:B------:R-:W-:Y:S01]  /*50e0*/  FFMA.FTZ R9, R7, -UR6, R52 ;  /* 0x8000000607097c23 */ /* 0x000fe20008010034 */
[----:B------:R-:W-:Y:S01]  /*50f0*/  I2FP.F32.S32 R3, R12 ;  /* 0x0000000c00037245 */ /* 0x000fe20000201400 */
[----:B---3--:R-:W-:Y:S01]  /*5100*/  ULEA UR5, UR5, UR4, 0x18 ;  /* 0x0000000405057291 */ /* 0x008fe2000f8ec0ff */
[----:B------:R-:W-:Y:S01]  /*5110*/  I2FP.F32.S32 R0, R0 ;  /* 0x0000000000007245 */ /* 0x000fe20000201400 */
[----:B------:R-:W-:Y:S01]  /*5120*/  FFMA.FTZ R11, R5, -UR6, R49 ;  /* 0x80000006050b7c23 */ /* 0x000fe20008010031 */
[----:B-1----:R-:W-:Y:S01]  /*5130*/  FMNMX.FTZ R135, R4, R10, !PT ;  /* 0x0000000a04877209 */ /* 0x002fe20007810000 */
[----:B------:R-:W-:Y:S01]  /*5140*/  FFMA.FTZ R12, R3, -UR6, R53 ;  /* 0x80000006030c7c23 */ /* 0x000fe20008010035 */
[----:B------:R-:W-:Y:S01]  /*5150*/  IABS R4, R27 ;  /* 0x0000001b00047213 */ /* 0x000fe20000000000 */
[----:B------:R-:W-:Y:S01]  /*5160*/  FFMA.FTZ R0, R0, -UR6, R59 ;  /* 0x8000000600007c23 */ /* 0x000fe2000801003b */
[----:B------:R-:W-:Y:S01]  /*5170*/  IABS R3, R21 ;  /* 0x0000001500037213 */ /* 0x000fe20000000000 */
[----:B------:R-:W-:Y:S01]  /*5180*/  USHF.L.U32 UR4, UR7, 0x10, URZ ;  /* 0x0000001007047899 */ /* 0x000fe200080006ff */
[----:B------:R-:W-:Y:S01]  /*5190*/  IABS R6, R20 ;  /* 0x0000001400067213 */ /* 0x000fe20000000000 */
[----:B------:R-:W-:Y:S01]  /*51a0*/  IMAD.MOV.U32 R5, RZ, RZ, R4 ;  /* 0x000000ffff057224 */ /* 0x000fe200078e0004 */
[----:B------:R-:W-:Y:S01]  /*51b0*/  IABS R7, R19 ;  /* 0x0000001300077213 */ /* 0x000fe20000000000 */
[----:B------:R-:W-:Y:S01]  /*51c0*/  IMAD.MOV.U32 R4, RZ, RZ, R3 ;  /* 0x000000ffff047224 */ /* 0x000fe200078e0003 */
[----:B------:R-:W-:Y:S01]  /*51d0*/  FSEL R21, R0, -INF , !P0 ;  /* 0xff80000000157808 */ /* 0x000fe20004000000 */
[----:B--2---:R-:W-:Y:S01]  /*51e0*/  FMUL.FTZ R0, R135, UR8 ;  /* 0x0000000887007c20 */ /* 0x004fe20008410000 */
[----:B------:R-:W-:Y:S01]  /*51f0*/  FSEL R32, R23, -INF , !P0 ;  /* 0xff80000017207808 */ /* 0x000fe20004000000 */
[----:B------:R-:W-:Y:S01]  /*5200*/  IMAD.MOV.U32 R3, RZ, RZ, R6 ;  /* 0x000000ffff037224 */ /* 0x000fe200078e0006 */
[----:B------:R-:W-:Y:S01]  /*5210*/  FSETP.NEU.FTZ.AND P0, PT, R135, -INF , PT ;  /* 0xff8000008700780b */ /* 0x000fe20003f1d000 */
[----:B------:R-:W-:Y:S01]  /*5220*/  UIADD3 UR14, UPT, UPT, UR31, -0x126145ec, URZ ;  /* 0xed9eba141f0e7890 */ /* 0x000fe2000fffe0ff */
[----:B------:R-:W-:Y:S01]  /*5230*/  I2FP.F32.S32 R6, R5 ;  /* 0x0000000500067245 */ /* 0x000fe20000201400 */
[----:B------:R-:W-:Y:S01]  /*5240*/  UIADD3 UR12, UPT, UPT, UR31, -0x56f99767, URZ ;  /* 0xa90668991f0c7890 */ /* 0x000fe2000fffe0ff */
[----:B------:R-:W-:Y:S01]  /*5250*/  I2FP.F32.S32 R7, R7 ;  /* 0x0000000700077245 */ /* 0x000fe20000201400 */
[----:B------:R-:W-:Y:S01]  /*5260*/  UIADD3 UR13, UPT, UPT, UR30, 0x1715609d, URZ ;  /* 0x1715609d1e0d7890 */ /* 0x000fe2000fffe0ff */
[----:B------:R-:W-:Y:S01]  /*5270*/  FSEL R0, R0, RZ, P0 ;  /* 0x000000ff00007208 */ /* 0x000fe20000000000 */
[----:B------:R-:W-:Y:S01]  /*5280*/  UIADD3 UR11, UPT, UPT, UR30, -0x4ab325aa, URZ ;  /* 0xb54cda561e0b7890 */ /* 0x000fe2000fffe0ff */
[----:B------:R-:W-:Y:S01]  /*5290*/  I2FP.F32.S32 R5, R3 ;  /* 0x0000000300057245 */ /* 0x000fe20000201400 */
[----:B------:R-:W-:Y:S01]  /*52a0*/  FFMA.FTZ R3, R6, -UR6, R70 ;  /* 0x8000000606037c23 */ /* 0x000fe20008010046 */
[----:B------:R-:W-:Y:S01]  /*52b0*/  FFMA.FTZ R6, R7, -UR6, R67 ;  /* 0x8000000607067c23 */ /* 0x000fe20008010043 */
[----:B------:R-:W-:Y:S01]  /*52c0*/  I2FP.F32.S32 R4, R4 ;  /* 0x0000000400047245 */ /* 0x000fe20000201400 */
[----:B------:R-:W-:Y:S01]  /*52d0*/  UIADD3 UR10, UPT, UPT, UR31, 0x646e171e, URZ ;  /* 0x646e171e1f0a7890 */ /* 0x000fe2000fffe0ff */
[----:B----4-:R-:W-:Y:S01]  /*52e0*/  FMNMX.FTZ R7, R2, R8, !PT ;  /* 0x0000000802077209 */ /* 0x010fe20007810000 */
[----:B------:R-:W-:Y:S01]  /*52f0*/  FFMA.FTZ R2, R29, UR8, -R0 ;  /* 0x000000081d027c23 */ /* 0x000fe20008010800 */
[----:B------:R-:W-:Y:S01]  /*5300*/  FFMA.FTZ R5, R5, -UR6, R66 ;  /* 0x8000000605057c23 */ /* 0x000fe20008010042 */
[----:B------:R-:W-:Y:S01]  /*5310*/  FFMA.FTZ R4, R4, -UR6, R71 ;  /* 0x8000000604047c23 */ /* 0x000fe20008010047 */
[----:B------:R-:W-:Y:S01]  /*5320*/  FSEL R28, R35, -INF , !P6 ;  /* 0xff800000231c7808 */ /* 0x000fe20007000000 */
[----:B------:R1:W-:Y:S01]  /*5330*/  MUFU.EX2 R105, R2 ;  /* 0x0000000200697308 */ /* 0x0003e20000000800 */
[----:B------:R-:W-:Y:S01]  /*5340*/  FSEL R35, R3, -INF , !P6 ;  /* 0xff80000003237808 */ /* 0x000fe20007000000 */
[----:B------:R-:W2:Y:S01]  /*5350*/  SHFL.BFLY PT, R134, R7, 0x1, 0x1f ;  /* 0x0c201f0007867f89 */ /* 0x000ea200000e0000 */
[----:B------:R-:W-:Y:S01]  /*5360*/  FSEL R33, R4, -INF , !P5 ;  /* 0xff80000004217808 */ /* 0x000fe20006800000 */
[----:B------:R-:W-:Y:S01]  /*5370*/  FFMA.FTZ R4, R30, UR8, -R0 ;  /* 0x000000081e047c23 */ /* 0x000fe20008010800 */
[----:B------:R-:W-:Y:S01]  /*5380*/  FSEL R29, R5, -INF , !P4 ;  /* 0xff800000051d7808 */ /* 0x000fe20006000000 */
[----:B------:R-:W-:Y:S01]  /*5390*/  IMAD.U32 R8, RZ, RZ, UR7 ;  /* 0x00000007ff087e24 */ /* 0x000fe2000f8e00ff */
[----:B------:R-:W-:Y:S01]  /*53a0*/  FSEL R30, R6, -INF , !P3 ;  /* 0xff800000061e7808 */ /* 0x000fe20005800000 */
[----:B------:R3:W4:Y:S01]  /*53b0*/  MUFU.EX2 R104, R4 ;  /* 0x0000000400687308 */ /* 0x0007220000000800 */
[----:B------:R-:W-:Y:S01]  /*53c0*/  FMNMX3.FTZ R3, R46, R47, R43, !PT ;  /* 0x0000002f2e037276 */ /* 0x000fe2000781002b */
[----:B------:R-:W5:Y:S01]  /*53d0*/  S2R R5, SR_CTAID.X ;  /* 0x0000000000057919 */ /* 0x000f620000002500 */
[----:B------:R-:W-:Y:S01]  /*53e0*/  FSEL R27, R11, -INF , !P5 ;  /* 0xff8000000b1b7808 */ /* 0x000fe20006800000 */
[----:B------:R-:W4:Y:S01]  /*53f0*/  LDCU UR29, c[0x0][0x448] ;  /* 0x00008900ff1d77ac */ /* 0x000f220008000800 */
[----:B------:R-:W-:-:S02]  /*5400*/  FSEL R23, R9, -INF , !P4 ;  /* 0xff80000009177808 */ /* 0x000fc40006000000 */
[----:B------:R-:W-:Y:S02]  /*5410*/  FMNMX3.FTZ R3, R3, R32, R28, !PT ;  /* 0x0000002003037276 */ /* 0x000fe4000781001c */
[----:B-1----:R-:W-:Y:S02]  /*5420*/  FMNMX3.FTZ R2, R40, R41, R42, !PT ;  /* 0x0000002928027276 */ /* 0x002fe4000781002a */
[----:B------:R-:W-:Y:S02]  /*5430*/  FSEL R22, R12, -INF , !P3 ;  /* 0xff8000000c167808 */ /* 0x000fe40005800000 */
[----:B------:R-:W-:Y:S02]  /*5440*/  FMNMX3.FTZ R2, R2, R21, R35, !PT ;  /* 0x0000001502027276 */ /* 0x000fe40007810023 */
[----:B------:R-:W-:Y:S02]  /*5450*/  LOP3.LUT P6, RZ, R213, 0x2, RZ, 0xc0, !PT ;  /* 0x00000002d5ff7812 */ /* 0x000fe400078cc0ff */
[----:B------:R-:W-:-:S02]  /*5460*/  FMNMX3.FTZ R2, R2, R33, R29, !PT ;  /* 0x0000002102027276 */ /* 0x000fc4000781001d */
[----:B---3--:R-:W-:Y:S01]  /*5470*/  FMNMX3.FTZ R4, R3, R27, R23, !PT ;  /* 0x0000001b03047276 */ /* 0x008fe20007810017 */
[--C-:B------:R-:W-:Y:S01]  /*5480*/  FFMA.FTZ R3, R31, UR8, -R0.reuse ;  /* 0x000000081f037c23 */ /* 0x100fe20008010800 */
[----:B------:R-:W-:Y:S02]  /*5490*/  FMNMX.FTZ R2, R30, R2, !PT ;  /* 0x000000021e027209 */ /* 0x000fe40007810000 */
[----:B--2---:R-:W-:Y:S01]  /*54a0*/  FMNMX.FTZ R134, R7, R134, !PT ;  /* 0x0000008607867209 */ /* 0x004fe20007810000 */
[----:B------:R1:W-:Y:S02]  /*54b0*/  MUFU.EX2 R54, R3 ;  /* 0x0000000300367308 */ /* 0x0003e40000000800 */
[----:B------:R-:W2:Y:S01]  /*54c0*/  SHFL.BFLY PT, R133, R2, 0x2, 0x1f ;  /* 0x0c401f0002857f89 */ /* 0x000ea200000e0000 */
[----:B------:R-:W-:Y:S02]  /*54d0*/  FSETP.NEU.FTZ.AND P0, PT, R134, -INF , PT ;  /* 0xff8000008600780b */ /* 0x000fe40003f1d000 */
[----:B-1----:R-:W-:Y:S01]  /*54e0*/  FMNMX.FTZ R3, R22, R4, !PT ;  /* 0x0000000416037209 */ /* 0x002fe20007810000 */
[----:B------:R-:W-:-:S04]  /*54f0*/  FFMA.FTZ R4, R34, UR8, -R0 ;  /* 0x0000000822047c23 */ /* 0x000fc80008010800 */
[----:B------:R1:W-:Y:S01]  /*5500*/  MUFU.EX2 R56, R4 ;  /* 0x0000000400387308 */ /* 0x0003e20000000800 */
[----:B------:R-:W3:Y:S01]  /*5510*/  SHFL.BFLY PT, R136, R3, 0x2, 0x1f ;  /* 0x0c401f0003887f89 */ /* 0x000ee200000e0000 */
[----:B--2---:R-:W-:Y:S01]  /*5520*/  FMNMX.FTZ R133, R2, R133, !PT ;  /* 0x0000008502857209 */ /* 0x004fe20007810000 */
[----:B------:R-:W-:-:S04]  /*5530*/  FMUL.FTZ R2, R134, UR8 ;  /* 0x0000000886027c20 */ /* 0x000fc80008410000 */
[----:B------:R-:W2:Y:S01]  /*5540*/  SHFL.BFLY PT, R6, R133, 0x1, 0x1f ;  /* 0x0c201f0085067f89 */ /* 0x000ea200000e0000 */
[----:B------:R-:W-:-:S05]  /*5550*/  FSEL R2, R2, RZ, P0 ;  /* 0x000000ff02027208 */ /* 0x000fca0000000000 */
[----:B------:R-:W-:Y:S01]  /*5560*/  FFMA.FTZ R10, R14, UR8, -R2 ;  /* 0x000000080e0a7c23 */ /* 0x000fe20008010802 */
[----:B-1----:R-:W-:-:S03]  /*5570*/  FFMA.FTZ R4, R36, UR8, -R0 ;  /* 0x0000000824047c23 */ /* 0x002fc60008010800 */
[----:B------:R-:W-:Y:S01]  /*5580*/  MUFU.EX2 R53, R10 ;  /* 0x0000000a00357308 */ /* 0x000fe20000000800 */
[----:B---3--:R-:W-:Y:S01]  /*5590*/  FMNMX.FTZ R136, R3, R136, !PT ;  /* 0x0000008803887209 */ /* 0x008fe20007810000 */
[----:B------:R-:W-:-:S06]  /*55a0*/  FFMA.FTZ R3, R37, UR8, -R2 ;  /* 0x0000000825037c23 */ /* 0x000fcc0008010802 */
[----:B------:R1:W-:Y:S01]  /*55b0*/  MUFU.EX2 R72, R4 ;  /* 0x0000000400487308 */ /* 0x0003e20000000800 */
[----:B------:R-:W3:Y:S01]  /*55c0*/  SHFL.BFLY PT, R7, R136, 0x1, 0x1f ;  /* 0x0c201f0088077f89 */ /* 0x000ee200000e0000 */
[----:B--2---:R-:W-:Y:S01]  /*55d0*/  FMNMX.FTZ R133, R133, R6, !PT ;  /* 0x0000000685857209 */ /* 0x004fe20007810000 */
[----:B------:R-:W-:-:S05]  /*55e0*/  FFMA.FTZ R6, R17, UR8, -R2 ;  /* 0x0000000811067c23 */ /* 0x000fca0008010802 */
[----:B------:R-:W-:Y:S01]  /*55f0*/  MUFU.EX2 R57, R6 ;  /* 0x0000000600397308 */ /* 0x000fe20000000800 */
[----:B-1----:R-:W-:-:S07]  /*5600*/  FFMA.FTZ R4, R25, UR8, -R0 ;  /* 0x0000000819047c23 */ /* 0x002fce0008010800 */
[----:B------:R1:W-:Y:S01]  /*5610*/  MUFU.EX2 R58, R4 ;  /* 0x00000004003a7308 */ /* 0x0003e20000000800 */
[----:B---3--:R-:W-:Y:S01]  /*5620*/  FMNMX.FTZ R136, R136, R7, !PT ;  /* 0x0000000788887209 */ /* 0x008fe20007810000 */
[----:B-1----:R-:W-:-:S06]  /*5630*/  FFMA.FTZ R4, R24, UR8, -R0 ;  /* 0x0000000818047c23 */ /* 0x002fcc0008010800 */
[----:B------:R1:W-:Y:S02]  /*5640*/  MUFU.EX2 R55, R4 ;  /* 0x0000000400377308 */ /* 0x0003e40000000800 */
[----:B-1----:R-:W-:Y:S01]  /*5650*/  FFMA.FTZ R4, R26, UR8, -R0 ;  /* 0x000000081a047c23 */ /* 0x002fe20008010800 */
[----:B------:R-:W-:-:S05]  /*5660*/  LOP3.LUT R0, R211, 0x8, RZ, 0xc0, !PT ;  /* 0x00000008d3007812 */ /* 0x000fca00078ec0ff */
[----:B------:R1:W-:Y:S01]  /*5670*/  MUFU.EX2 R73, R4 ;  /* 0x0000000400497308 */ /* 0x0003e20000000800 */
[----:B------:R-:W-:Y:S01]  /*5680*/  LOP3.LUT R44, R98, R0, RZ, 0x3c, !PT ;  /* 0x00000000622c7212 */ /* 0x000fe200078e3cff */
[----:B------:R-:W-:-:S04]  /*5690*/  FFMA.FTZ R0, R38, UR8, -R2 ;  /* 0x0000000826007c23 */ /* 0x000fc80008010802 */
[----:B------:R2:W-:Y:S02]  /*56a0*/  STL [R1+0x20], R44 ;  /* 0x0000202c01007387 */ /* 0x0005e40000100800 */
[----:B------:R3:W-:Y:S01]  /*56b0*/  MUFU.EX2 R103, R0 ;  /* 0x0000000000677308 */ /* 0x0007e20000000800 */
[----:B-1----:R-:W-:-:S05]  /*56c0*/  SHF.R.U32.HI R4, RZ, 0x5, R213 ;  /* 0x00000005ff047819 */ /* 0x002fca00000116d5 */
[----:B-----5:R-:W-:Y:S02]  /*56d0*/  IMAD R4, R5, 0x8, R4 ;  /* 0x0000000805047824 */ /* 0x020fe400078e0204 */
[----:B------:R-:W-:Y:S01]  /*56e0*/  FFMA.FTZ R5, R39, UR8, -R2 ;  /* 0x0000000827057c23 */ /* 0x000fe20008010802 */
[----:B---3--:R-:W-:Y:S01]  /*56f0*/  LOP3.LUT R0, R44, 0x200, R102, 0xf8, !PT ;  /* 0x000002002c007812 */ /* 0x008fe200078ef866 */
[----:B------:R-:W-:Y:S01]  /*5700*/  IMAD.WIDE.U32 R208, R4, -0x326172a9, RZ ;  /* 0xcd9e8d5704d07825 */ /* 0x000fe200078e00ff */
[----:B------:R1:W-:Y:S02]  /*5710*/  MUFU.EX2 R102, R3 ;  /* 0x0000000300667308 */ /* 0x0003e40000000800 */
[----:B------:R-:W-:Y:S01]  /*5720*/  LEA R20, R0, UR5, 0x1 ;  /* 0x0000000500147c11 */ /* 0x000fe2000f8e08ff */
[----:B------:R-:W-:Y:S01]  /*5730*/  IMAD.U32 R0, RZ, RZ, UR4 ;  /* 0x00000004ff007e24 */ /* 0x000fe2000f8e00ff */
[----:B------:R-:W-:-:S03]  /*5740*/  USHF.R.S32.HI UR4, URZ, 0x1f, UR9 ;  /* 0x0000001fff047899 */ /* 0x000fc60008011409 */
[C---:B------:R-:W-:Y:S01]  /*5750*/  VIADD R96, R20.reuse, 0xa020 ;  /* 0x0000a02014607836 */ /* 0x040fe20000000000 */
[----:B------:R3:W-:Y:S01]  /*5760*/  MUFU.EX2 R68, R5 ;  /* 0x0000000500447308 */ /* 0x0007e20000000800 */
[----:B--2---:R-:W-:Y:S01]  /*5770*/  VIADD R44, R20, 0xa040 ;  /* 0x0000a040142c7836 */ /* 0x004fe20000000000 */
[----:B------:R-:W-:Y:S01]  /*5780*/  LOP3.LUT R0, R8, 0xff0000, R0, 0xf8, !PT ;  /* 0x00ff000008007812 */ /* 0x000fe200078ef800 */
[----:B------:R-:W-:Y:S01]  /*5790*/  FFMA.FTZ R8, R16, UR8, -R2 ;  /* 0x0000000810087c23 */ /* 0x000fe20008010802 */
[----:B------:R-:W-:Y:S04]  /*57a0*/  LDSM.16.MT88.4 R148, [R20+0xa800] ;  /* 0x00a800001494783b */ /* 0x000fe80000004200 */
[----:B------:R-:W-:Y:S01]  /*57b0*/  MUFU.EX2 R69, R8 ;  /* 0x0000000800457308 */ /* 0x000fe20000000800 */
[----:B-1----:R-:W-:Y:S01]  /*57c0*/  VIADD R3, R20, 0xa000 ;  /* 0x0000a00014037836 */ /* 0x002fe20000000000 */
[----:B------:R-:W-:Y:S03]  /*57d0*/  LDSM.16.MT88.4 R232, [R20+0xb000] ;  /* 0x00b0000014e8783b */ /* 0x000fe60000004200 */
[C---:B------:R-:W-:Y:S01]  /*57e0*/  @P6 VIADD R96, R3.reuse, 0xffffffe0 ;  /* 0xffffffe003606836 */ /* 0x040fe20000000000 */
[----:B------:R-:W-:Y:S01]  /*57f0*/  LDSM.16.MT88.4 R236, [R20+0xb800] ;  /* 0x00b8000014ec783b */ /* 0x000fe20000004200 */
[----:B------:R-:W-:-:S02]  /*5800*/  @P1 VIADD R44, R3, 0xffffffc0 ;  /* 0xffffffc0032c1836 */ /* 0x000fc40000000000 */
[--C-:B---3--:R-:W-:Y:S01]  /*5810*/  FFMA.FTZ R5, R13, UR8, -R2.reuse ;  /* 0x000000080d057c23 */ /* 0x108fe20008010802 */
[----:B------:R-:W-:Y:S02]  /*5820*/  VIADD R3, R4, 0x4 ;  /* 0x0000000404037836 */ /* 0x000fe40000000000 */
[----:B------:R-:W-:Y:S01]  /*5830*/  FFMA.FTZ R4, R15, UR8, -R2 ;  /* 0x000000080f047c23 */ /* 0x000fe20008010802 */
[----:B------:R-:W-:Y:S01]  /*5840*/  IMAD.U32 R2, RZ, RZ, UR21 ;  /* 0x00000015ff027e24 */ /* 0x000fe2000f8e00ff */
[----:B------:R1:W-:Y:S01]  /*5850*/  MUFU.EX2 R52, R5 ;  /* 0x0000000500347308 */ /* 0x0003e20000000800 */
[----:B------:R-:W-:Y:S01]  /*5860*/  IMAD.WIDE.U32 R204, R3, -0x326172a9, RZ ;  /* 0xcd9e8d5703cc7825 */ /* 0x000fe200078e00ff */
[----:B------:R-:W-:Y:S01]  /*5870*/  UIADD3 UR21, UPT, UPT, UR31, 0x76cf5d0a, URZ ;  /* 0x76cf5d0a1f157890 */ /* 0x000fe2000fffe0ff */
[----:B------:R-:W-:Y:S04]  /*5880*/  LDSM.16.MT88.4 R220, [R44+0x800] ;  /* 0x000800002cdc783b */ /* 0x000fe80000004200 */
[----:B------:R-:W-:Y:S01]  /*5890*/  LDSM.16.MT88.4 R112, [R44+0x1800] ;  /* 0x001800002c70783b */ /* 0x000fe20000004200 */
[----:B------:R2:W-:Y:S03]  /*58a0*/  MUFU.EX2 R59, R4 ;  /* 0x00000004003b7308 */ /* 0x0005e60000000800 */
[----:B------:R-:W-:Y:S01]  /*58b0*/  LDSM.16.MT88.4 R140, [R96+0x800] ;  /* 0x00080000608c783b */ /* 0x000fe20000004200 */
[----:B-1----:R-:W-:Y:S01]  /*58c0*/  IADD3 R5, P2, P0, R99, UR9, R106 ;  /* 0x0000000963057c10 */ /* 0x002fe2000f85e06a */
[----:B------:R-:W-:-:S03]  /*58d0*/  UIADD3 UR9, UPT, UPT, UR31, -0x4498517b, URZ ;  /* 0xbb67ae851f097890 */ /* 0x000fc6000fffe0ff */
[----:B------:R-:W-:Y:S01]  /*58e0*/  IADD3.X R3, PT, PT, R100, UR4, RZ, P2, P0 ;  /* 0x0000000464037c10 */ /* 0x000fe200097e04ff */
[----:B------:R-:W-:Y:S01]  /*58f0*/  IMAD.WIDE.U32 R24, R5, -0x2daee0ad, RZ ;  /* 0xd2511f5305187825 */ /* 0x000fe200078e00ff */
[----:B------:R-:W-:Y:S01]  /*5900*/  UIADD3 UR4, UPT, UPT, UR30, -0x61c88647, URZ ;  /* 0x9e3779b91e047890 */ /* 0x000fe2000fffe0ff */
[----:B------:R-:W-:Y:S02]  /*5910*/  FSETP.NEU.FTZ.AND P0, PT, R133, -INF , PT ;  /* 0xff8000008500780b */ /* 0x000fe40003f1d000 */
[C---:B--2---:R-:W-:Y:S01]  /*5920*/  LOP3.LUT R4, R3.reuse, UR30, R209, 0x96, !PT ;  /* 0x0000001e03047c12 */ /* 0x044fe2000f8e96d1 */
[----:B------:R1:W-:Y:S01]  /*5930*/  STL.64 [R1+0xb0], R24 ;  /* 0x0000b01801007387 */ /* 0x0003e20000100a00 */
[----:B------:R-:W-:Y:S02]  /*5940*/  LOP3.LUT R3, R3, UR30, R205, 0x96, !PT ;  /* 0x0000001e03037c12 */ /* 0x000fe4000f8e96cd */
[----:B------:R-:W-:Y:S01]  /*5950*/  LOP3.LUT R2, R2, UR31, R25, 0x96, !PT ;  /* 0x0000001f02027c12 */ /* 0x000fe2000f8e9619 */
[----:B------:R-:W-:-:S04]  /*5960*/  IMAD.WIDE.U32 R48, R4, -0x2daee0ad, RZ ;  /* 0xd2511f5304307825 */ /* 0x000fc800078e00ff */
[----:B------:R-:W-:Y:S01]  /*5970*/  FMUL.FTZ R4, R133, UR8 ;  /* 0x0000000885047c20 */ /* 0x000fe20008410000 */
[----:B------:R-:W-:Y:S01]  /*5980*/  IMAD.WIDE.U32 R18, R3, -0x2daee0ad, RZ ;  /* 0xd2511f5303127825 */ /* 0x000fe200078e00ff */
[----:B------:R-:W-:Y:S01]  /*5990*/  LOP3.LUT R3, R24, UR9, R49, 0x96, !PT ;  /* 0x0000000918037c12 */ /* 0x000fe2000f8e9631 */
[----:B------:R-:W-:Y:S02]  /*59a0*/  STL.64 [R1+0x98], R48 ;  /* 0x0000983001007387 */ /* 0x000fe40000100a00 */
[----:B------:R-:W-:Y:S01]  /*59b0*/  IMAD.WIDE.U32 R6, R2, -0x326172a9, RZ ;  /* 0xcd9e8d5702067825 */ /* 0x000fe200078e00ff */
[----:B------:R-:W-:Y:S01]  /*59c0*/  LOP3.LUT R2, R24, UR9, R19, 0x96, !PT ;  /* 0x0000000918027c12 */ /* 0x000fe2000f8e9613 */
[----:B------:R-:W-:Y:S02]  /*59d0*/  STL.64 [R1+0x90], R18 ;  /* 0x0000901201007387 */ /* 0x000fe40000100a00 */
[----:B------:R-:W-:Y:S01]  /*59e0*/  IMAD.WIDE.U32 R36, R3, -0x326172a9, RZ ;  /* 0xcd9e8d5703247825 */ /* 0x000fe200078e00ff */
[----:B------:R-:W-:-:S02]  /*59f0*/  LOP3.LUT R9, R208, UR4, R7, 0x96, !PT ;  /* 0x00000004d0097c12 */ /* 0x000fc4000f8e9607 */
[----:B------:R-:W-:Y:S02]  /*5a00*/  LOP3.LUT R5, R204, UR4, R7, 0x96, !PT ;  /* 0x00000004cc057c12 */ /* 0x000fe4000f8e9607 */
[----:B------:R2:W-:Y:S01]  /*5a10*/  STL.64 [R1+0x88], R36 ;  /* 0x0000882401007387 */ /* 0x0005e20000100a00 */
[----:B-1----:R-:W-:Y:S01]  /*5a20*/  IMAD.WIDE.U32 R24, R2, -0x326172a9, RZ ;  /* 0xcd9e8d5702187825 */ /* 0x002fe200078e00ff */
[----:B------:R-:W-:Y:S02]  /*5a30*/  FSEL R2, R4, RZ, P0 ;  /* 0x000000ff04027208 */ /* 0x000fe40000000000 */
[C---:B------:R-:W-:Y:S02]  /*5a40*/  LOP3.LUT R4, R6.reuse, UR28, R37, 0x96, !PT ;  /* 0x0000001c06047c12 */ /* 0x040fe4000f8e9625 */
[----:B------:R-:W-:Y:S01]  /*5a50*/  LOP3.LUT R8, R6, UR28, R25, 0x96, !PT ;  /* 0x0000001c06087c12 */ /* 0x000fe2000f8e9619 */
[----:B------:R-:W-:Y:S01]  /*5a60*/  FFMA.FTZ R3, R40, UR8, -R2 ;  /* 0x0000000828037c23 */ /* 0x000fe20008010802 */
[----:B------:R-:W-:Y:S01]  /*5a70*/  IMAD.WIDE.U32 R6, R9, -0x2daee0ad, RZ ;  /* 0xd2511f5309067825 */ /* 0x000fe200078e00ff */
[----:B------:R-:W-:Y:S01]  /*5a80*/  FSETP.NEU.FTZ.AND P0, PT, R136, -INF , PT ;  /* 0xff8000008800780b */ /* 0x000fe20003f1d000 */
[----:B------:R1:W-:Y:S01]  /*5a90*/  STL.64 [R1+0x80], R24 ;  /* 0x0000801801007387 */ /* 0x0003e20000100a00 */
[----:B------:R3:W-:Y:S01]  /*5aa0*/  MUFU.EX2 R117, R3 ;  /* 0x0000000300757308 */ /* 0x0007e20000000800 */
[----:B------:R-:W-:-:S04]  /*5ab0*/  IMAD.WIDE.U32 R14, R4, -0x2daee0ad, RZ ;  /* 0xd2511f53040e7825 */ /* 0x000fc800078e00ff */
[----:B------:R-:W-:Y:S01]  /*5ac0*/  FFMA.FTZ R39, R29, UR8, -R2 ;  /* 0x000000081d277c23 */ /* 0x000fe20008010802 */
[----:B------:R-:W-:Y:S01]  /*5ad0*/  IMAD.WIDE.U32 R4, R5, -0x2daee0ad, RZ ;  /* 0xd2511f5305047825 */ /* 0x000fe200078e00ff */
[----:B------:R-:W-:-:S03]  /*5ae0*/  LOP3.LUT R10, R6, UR16, R15, 0x96, !PT ;  /* 0x00000010060a7c12 */ /* 0x000fc6000f8e960f */
[----:B------:R-:W-:Y:S01]  /*5af0*/  FFMA.FTZ R6, R21, UR8, -R2 ;  /* 0x0000000815067c23 */ /* 0x000fe20008010802 */
[----:B------:R-:W-:Y:S01]  /*5b00*/  MUFU.EX2 R210, R39 ;  /* 0x0000002700d27308 */ /* 0x000fe20000000800 */
[----:B------:R-:W-:Y:S01]  /*5b10*/  IMAD.WIDE.U32 R12, R8, -0x2daee0ad, RZ ;  /* 0xd2511f53080c7825 */ /* 0x000fe200078e00ff */
[----:B------:R-:W-:-:S03]  /*5b20*/  LOP3.LUT R5, R18, UR21, R5, 0x96, !PT ;  /* 0x0000001512057c12 */ /* 0x000fc6000f8e9605 */
[----:B--2---:R-:W-:Y:S01]  /*5b30*/  FFMA.FTZ R37, R33, UR8, -R2 ;  /* 0x0000000821257c23 */ /* 0x004fe20008010802 */
[----:B----4-:R-:W-:Y:S01]  /*5b40*/  F2FP.BF16.F32.PACK_AB R33, R104, R105 ;  /* 0x000000696821723e */ /* 0x010fe200000010ff */
[----:B------:R-:W-:Y:S01]  /*5b50*/  IMAD.WIDE.U32 R10, R10, -0x326172a9, RZ ;  /* 0xcd9e8d570a0a7825 */ /* 0x000fe200078e00ff */
[----:B------:R-:W-:Y:S01]  /*5b60*/  LOP3.LUT R15, R4, UR16, R13, 0x96, !PT ;  /* 0x00000010040f7c12 */ /* 0x000fe2000f8e960d */
[----:B------:R-:W-:Y:S01]  /*5b70*/  MUFU.EX2 R252, R6 ;  /* 0x0000000600fc7308 */ /* 0x000fe20000000800 */
[----:B---3--:R-:W-:Y:S01]  /*5b80*/  LOP3.LUT R3, R48, UR21, R7, 0x96, !PT ;  /* 0x0000001530037c12 */ /* 0x008fe2000f8e9607 */
[----:B------:R-:W-:-:S04]  /*5b90*/  IMAD.WIDE.U32 R18, R5, -0x326172a9, RZ ;  /* 0xcd9e8d5705127825 */ /* 0x000fc800078e00ff */
[----:B------:R-:W-:Y:S01]  /*5ba0*/  FFMA.FTZ R7, R41, UR8, -R2 ;  /* 0x0000000829077c23 */ /* 0x000fe20008010802 */
[----:B------:R-:W2:Y:S01]  /*5bb0*/  LDSM.16.MT88.4 R48, [R20+0xa000] ;  /* 0x00a000001430783b */ /* 0x000ea20000004200 */
[----:B------:R-:W-:Y:S01]  /*5bc0*/  PRMT R195, R33, 0x7610, R195 ;  /* 0x0000761021c37816 */ /* 0x000fe200000000c3 */
[----:B------:R-:W-:-:S04]  /*5bd0*/  IMAD.WIDE.U32 R16, R3, -0x326172a9, RZ ;  /* 0xcd9e8d5703107825 */ /* 0x000fc800078e00ff */
[--C-:B------:R-:W-:Y:S01]  /*5be0*/  FFMA.FTZ R3, R42, UR8, -R2.reuse ;  /* 0x000000082a037c23 */ /* 0x100fe20008010802 */
[----:B------:R-:W-:Y:S01]  /*5bf0*/  LOP3.LUT R8, R24, UR17, R19, 0x96, !PT ;  /* 0x0000001118087c12 */ /* 0x000fe2000f8e9613 */
[----:B------:R3:W-:Y:S01]  /*5c00*/  MUFU.EX2 R116, R7 ;  /* 0x0000000700747308 */ /* 0x0007e20000000800 */
[--C-:B------:R-:W-:Y:S01]  /*5c10*/  FFMA.FTZ R42, R30, UR8, -R2.reuse ;  /* 0x000000081e2a7c23 */ /* 0x100fe20008010802 */
[----:B------:R-:W-:Y:S01]  /*5c20*/  LOP3.LUT R4, R36, UR17, R17, 0x96, !PT ;  /* 0x0000001124047c12 */ /* 0x000fe2000f8e9611 */
[----:B------:R-:W-:Y:S01]  /*5c30*/  FFMA.FTZ R36, R35, UR8, -R2 ;  /* 0x0000000823247c23 */ /* 0x000fe20008010802 */
[----:B------:R-:W-:Y:S01]  /*5c40*/  LOP3.LUT R11, R16, UR15, R11, 0x96, !PT ;  /* 0x0000000f100b7c12 */ /* 0x000fe2000f8e960b */
[----:B------:R-:W-:Y:S01]  /*5c50*/  IMAD.WIDE.U32 R8, R8, -0x2daee0ad, RZ ;  /* 0xd2511f5308087825 */ /* 0x000fe200078e00ff */
[----:B------:R-:W-:Y:S02]  /*5c60*/  PRMT R194, R33, 0x7632, R194 ;  /* 0x0000763221c27816 */ /* 0x000fe400000000c2 */
[----:B------:R4:W-:Y:S01]  /*5c70*/  MUFU.EX2 R167, R3 ;  /* 0x0000000300a77308 */ /* 0x0009e20000000800 */
[----:B------:R-:W-:Y:S01]  /*5c80*/  IMAD.WIDE.U32 R4, R4, -0x2daee0ad, RZ ;  /* 0xd2511f5304047825 */ /* 0x000fe200078e00ff */
[----:B------:R-:W-:-:S04]  /*5c90*/  LOP3.LUT R9, R12, UR14, R9, 0x96, !PT ;  /* 0x0000000e0c097c12 */ /* 0x000fc8000f8e9609 */
[----:B------:R-:W-:Y:S02]  /*5ca0*/  LOP3.LUT R13, R14, UR14, R5, 0x96, !PT ;  /* 0x0000000e0e0d7c12 */ /* 0x000fe4000f8e9605 */
[----:B------:R-:W-:Y:S01]  /*5cb0*/  MUFU.EX2 R206, R42 ;  /* 0x0000002a00ce7308 */ /* 0x000fe20000000800 */
[----:B---3--:R-:W-:-:S04]  /*5cc0*/  IMAD.WIDE.U32 R6, R15, -0x326172a9, RZ ;  /* 0xcd9e8d570f067825 */ /* 0x008fc800078e00ff */
[----:B------:R-:W-:Y:S01]  /*5cd0*/  IMAD.WIDE.U32 R12, R13, -0x326172a9, RZ ;  /* 0xcd9e8d570d0c7825 */ /* 0x000fe200078e00ff */
[----:B------:R-:W-:Y:S02]  /*5ce0*/  LOP3.LUT R7, R18, UR15, R7, 0x96, !PT ;  /* 0x0000000f12077c12 */ /* 0x000fe4000f8e9607 */
[----:B------:R-:W-:Y:S01]  /*5cf0*/  MUFU.EX2 R218, R36 ;  /* 0x0000002400da7308 */ /* 0x000fe20000000800 */
[----:B----4-:R-:W-:Y:S01]  /*5d00*/  FMUL.FTZ R3, R136, UR8 ;  /* 0x0000000888037c20 */ /* 0x010fe20008410000 */
[----:B------:R-:W-:Y:S01]  /*5d10*/  IMAD.WIDE.U32 R18, R11, -0x2daee0ad, RZ ;  /* 0xd2511f530b127825 */ /* 0x000fe200078e00ff */
[----:B------:R-:W-:-:S03]  /*5d20*/  LOP3.LUT R10, R10, UR13, R13, 0x96, !PT ;  /* 0x0000000d0a0a7c12 */ /* 0x000fc6000f8e960d */
[----:B------:R-:W-:Y:S01]  /*5d30*/  FSEL R3, R3, RZ, P0 ;  /* 0x000000ff03037208 */ /* 0x000fe20000000000 */
[----:B------:R-:W-:Y:S01]  /*5d40*/  IMAD.WIDE.U32 R14, R7, -0x2daee0ad, RZ ;  /* 0xd2511f53070e7825 */ /* 0x000fe200078e00ff */
[----:B------:R-:W-:Y:S03]  /*5d50*/  MUFU.EX2 R219, R37 ;  /* 0x0000002500db7308 */ /* 0x000fe60000000800 */
[--C-:B------:R-:W-:Y:S01]  /*5d60*/  FFMA.FTZ R5, R46, UR8, -R3.reuse ;  /* 0x000000082e057c23 */ /* 0x100fe20008010803 */
[--C-:B------:R-:W-:Y:S01]  /*5d70*/  FFMA.FTZ R16, R43, UR8, -R3.reuse ;  /* 0x000000082b107c23 */ /* 0x100fe20008010803 */
[--C-:B------:R-:W-:Y:S01]  /*5d80*/  FFMA.FTZ R21, R32, UR8, -R3.reuse ;  /* 0x0000000820157c23 */ /* 0x100fe20008010803 */
[--C-:B------:R-:W-:Y:S01]  /*5d90*/  FFMA.FTZ R17, R28, UR8, -R3.reuse ;  /* 0x000000081c117c23 */ /* 0x100fe20008010803 */
[--C-:B------:R-:W-:Y:S01]  /*5da0*/  FFMA.FTZ R38, R27, UR8, -R3.reuse ;  /* 0x000000081b267c23 */ /* 0x100fe20008010803 */
[----:B------:R3:W-:Y:S01]  /*5db0*/  MUFU.EX2 R166, R5 ;  /* 0x0000000500a67308 */ /* 0x0007e20000000800 */
[--C-:B------:R-:W-:Y:S01]  /*5dc0*/  FFMA.FTZ R40, R23, UR8, -R3.reuse ;  /* 0x0000000817287c23 */ /* 0x100fe20008010803 */
[----:B------:R-:W-:Y:S01]  /*5dd0*/  FFMA.FTZ R41, R22, UR8, -R3 ;  /* 0x0000000816297c23 */ /* 0x000fe20008010803 */
[----:B------:R-:W-:Y:S01]  /*5de0*/  LOP3.LUT R8, R8, UR12, R15, 0x96, !PT ;  /* 0x0000000c08087c12 */ /* 0x000fe2000f8e960f */
[----:B------:R-:W-:-:S04]  /*5df0*/  IMAD.WIDE.U32 R26, R10, -0x2daee0ad, RZ ;  /* 0xd2511f530a1a7825 */ /* 0x000fc800078e00ff */
[----:B------:R-:W-:Y:S01]  /*5e00*/  IMAD.WIDE.U32 R28, R8, -0x326172a9, RZ ;  /* 0xcd9e8d57081c7825 */ /* 0x000fe200078e00ff */
[----:B------:R-:W-:Y:S01]  /*5e10*/  LOP3.LUT R35, R18, UR10, R27, 0x96, !PT ;  /* 0x0000000a12237c12 */ /* 0x000fe2000f8e961b */
[----:B------:R-:W-:Y:S01]  /*5e20*/  MUFU.EX2 R164, R16 ;  /* 0x0000001000a47308 */ /* 0x000fe20000000800 */
[----:B------:R-:W-:Y:S02]  /*5e30*/  PRMT R215, R26, 0x7771, RZ ;  /* 0x000077711ad77816 */ /* 0x000fe400000000ff */
[C---:B------:R-:W-:Y:S02]  /*5e40*/  PRMT R79, R28.reuse, 0x7773, RZ ;  /* 0x000077731c4f7816 */ /* 0x040fe400000000ff */
[----:B------:R-:W-:Y:S01]  /*5e50*/  PRMT R78, R28, 0x7772, RZ ;  /* 0x000077721c4e7816 */ /* 0x000fe200000000ff */
[----:B---3--:R-:W-:Y:S01]  /*5e60*/  FFMA.FTZ R5, R47, UR8, -R3 ;  /* 0x000000082f057c23 */ /* 0x008fe20008010803 */
[----:B------:R-:W-:Y:S01]  /*5e70*/  LOP3.LUT R3, R4, UR12, R19, 0x96, !PT ;  /* 0x0000000c04037c12 */ /* 0x000fe2000f8e9613 */
[----:B------:R-:W3:Y:S01]  /*5e80*/  MUFU.EX2 R250, R21 ;  /* 0x0000001500fa7308 */ /* 0x000ee20000000800 */
[----:B------:R-:W-:Y:S01]  /*5e90*/  PRMT R77, R28, 0x7771, RZ ;  /* 0x000077711c4d7816 */ /* 0x000fe200000000ff */
[----:B------:R-:W4:Y:S01]  /*5ea0*/  LDCU UR8, c[0x0][0x444] ;  /* 0x00008880ff0877ac */ /* 0x000f220008000800 */
[----:B------:R-:W-:Y:S01]  /*5eb0*/  PRMT R11, R78, 0x5410, R79 ;  /* 0x000054104e0b7816 */ /* 0x000fe2000000004f */
[----:B------:R-:W-:Y:S01]  /*5ec0*/  IMAD.WIDE.U32 R22, R3, -0x326172a9, RZ ;  /* 0xcd9e8d5703167825 */ /* 0x000fe200078e00ff */
[----:B------:R-:W-:-:S02]  /*5ed0*/  PRMT R243, R26, 0x7772, RZ ;  /* 0x000077721af37816 */ /* 0x000fc400000000ff */
[----:B------:R-:W-:Y:S01]  /*5ee0*/  PRMT R242, R26, 0x7773, RZ ;  /* 0x000077731af27816 */ /* 0x000fe200000000ff */
[----:B------:R5:W2:Y:S01]  /*5ef0*/  MUFU.EX2 R165, R5 ;  /* 0x0000000500a57308 */ /* 0x000aa20000000800 */
[C---:B------:R-:W-:Y:S01]  /*5f00*/  PRMT R61, R22.reuse, 0x7773, RZ ;  /* 0x00007773163d7816 */ /* 0x040fe200000000ff */
[----:B------:R-:W-:Y:S01]  /*5f10*/  IMAD.MOV.U32 R3, RZ, RZ, R28 ;  /* 0x000000ffff037224 */ /* 0x000fe200078e001c */
[----:B------:R-:W-:Y:S02]  /*5f20*/  PRMT R60, R22, 0x7772, RZ ;  /* 0x00007772163c7816 */ /* 0x000fe400000000ff */
[----:B------:R-:W-:Y:S02]  /*5f30*/  LOP3.LUT R30, R12, UR11, R23, 0x96, !PT ;  /* 0x0000000b0c1e7c12 */ /* 0x000fe4000f8e9617 */
[----:B------:R-:W-:Y:S01]  /*5f40*/  LOP3.LUT R19, R3, 0xff, RZ, 0xc0, !PT ;  /* 0x000000ff03137812 */ /* 0x000fe200078ec0ff */
[----:B------:R3:W-:Y:S01]  /*5f50*/  MUFU.EX2 R251, R17 ;  /* 0x0000001100fb7308 */ /* 0x0007e20000000800 */
[----:B------:R-:W-:-:S02]  /*5f60*/  SHF.R.U32.HI R3, RZ, 0x10, R30 ;  /* 0x00000010ff037819 */ /* 0x000fc4000001161e */
[----:B------:R-:W-:Y:S02]  /*5f70*/  PRMT R76, R22, 0x7771, RZ ;  /* 0x00007771164c7816 */ /* 0x000fe400000000ff */
[----:B------:R-:W-:Y:S02]  /*5f80*/  LOP3.LUT R7, R30, 0xffff, RZ, 0xc0, !PT ;  /* 0x0000ffff1e077812 */ /* 0x000fe400078ec0ff */
[----:B------:R-:W-:Y:S01]  /*5f90*/  LOP3.LUT R15, R3, 0xff, RZ, 0xc0, !PT ;  /* 0x000000ff030f7812 */ /* 0x000fe200078ec0ff */
[----:B------:R-:W4:Y:S01]  /*5fa0*/  MUFU.EX2 R249, R38 ;  /* 0x0000002600f97308 */ /* 0x000f220000000800 */
[----:B-----5:R-:W-:Y:S01]  /*5fb0*/  IMAD.WIDE.U32 R4, R9, -0x326172a9, RZ ;  /* 0xcd9e8d5709047825 */ /* 0x020fe200078e00ff */
[----:B------:R-:W-:Y:S02]  /*5fc0*/  PRMT R9, R60, 0x5410, R61 ;  /* 0x000054103c097816 */ /* 0x000fe4000000003d */
[----:B------:R-:W-:Y:S02]  /*5fd0*/  LOP3.LUT R63, R35, 0xff, RZ, 0xc0, !PT ;  /* 0x000000ff233f7812 */ /* 0x000fe400078ec0ff */
[----:B------:R-:W-:Y:S01]  /*5fe0*/  LOP3.LUT R6, R6, UR13, R5, 0x96, !PT ;  /* 0x0000000d06067c12 */ /* 0x000fe2000f8e9605 */
[----:B------:R-:W-:Y:S01]  /*5ff0*/  IMAD.MOV.U32 R5, RZ, RZ, R22 ;  /* 0x000000ffff057224 */ /* 0x000fe200078e0016 */
[----:B------:R-:W-:Y:S01]  /*6000*/  LOP3.LUT R29, R4, UR11, R29, 0x96, !PT ;  /* 0x0000000b041d7c12 */ /* 0x000fe2000f8e961d */
[----:B------:R-:W-:Y:S01]  /*6010*/  IMAD.MOV.U32 R4, RZ, RZ, R26 ;  /* 0x000000ffff047224 */ /* 0x000fe200078e001a */
[----:B------:R-:W-:Y:S01]  /*6020*/  LOP3.LUT R12, R9, 0xff00ff, RZ, 0xc0, !PT ;  /* 0x00ff00ff090c7812 */ /* 0x000fe200078ec0ff */
[----:B-1----:R-:W-:Y:S01]  /*6030*/  IMAD.WIDE.U32 R24, R6, -0x2daee0ad, RZ ;  /* 0xd2511f5306187825 */ /* 0x002fe200078e00ff */
[----:B------:R-:W-:Y:S01]  /*6040*/  LOP3.LUT R6, R35, 0xffff, RZ, 0xc0, !PT ;  /* 0x0000ffff23067812 */ /* 0x000fe200078ec0ff */
[----:B------:R-:W-:Y:S01]  /*6050*/  MUFU.EX2 R216, R40 ;  /* 0x0000002800d87308 */ /* 0x000fe20000000800 */
[----:B------:R-:W-:Y:S01]  /*6060*/  LOP3.LUT R13, R4, 0xff, RZ, 0xc0, !PT ;  /* 0x000000ff040d7812 */ /* 0x000fe200078ec0ff */
[----:B------:R-:W-:Y:S01]  /*6070*/  IMAD.MOV.U32 R2, RZ, RZ, R24 ;  /* 0x000000ffff027224 */ /* 0x000fe200078e0018 */
[----:B------:R-:W-:-:S02]  /*6080*/  LOP3.LUT R80, R14, UR10, R25, 0x96, !PT ;  /* 0x0000000a0e507c12 */ /* 0x000fc4000f8e9619 */
[----:B------:R-:W-:Y:S02]  /*6090*/  LOP3.LUT R14, R5, 0xff, RZ, 0xc0, !PT ;  /* 0x000000ff050e7812 */ /* 0x000fe400078ec0ff */
[----:B------:R-:W-:Y:S01]  /*60a0*/  LOP3.LUT R18, R2, 0xff, RZ, 0xc0, !PT ;  /* 0x000000ff02127812 */ /* 0x000fe200078ec0ff */
[----:B------:R-:W1:Y:S01]  /*60b0*/  MUFU.EX2 R214, R41 ;  /* 0x0000002900d67308 */ /* 0x000e620000000800 */
[----:B------:R-:W-:Y:S02]  /*60c0*/  SHF.R.U32.HI R2, RZ, 0x10, R35 ;  /* 0x00000010ff027819 */ /* 0x000fe40000011623 */
[----:B------:R-:W-:Y:S02]  /*60d0*/  LOP3.LUT R5, R29, 0xffff, RZ, 0xc0, !PT ;  /* 0x0000ffff1d057812 */ /* 0x000fe400078ec0ff */
[----:B------:R-:W-:Y:S02]  /*60e0*/  LOP3.LUT R4, R80, 0xffff, RZ, 0xc0, !PT ;  /* 0x0000ffff50047812 */ /* 0x000fe400078ec0ff */
[----:B------:R-:W-:-:S02]  /*60f0*/  SHF.R.U32.HI R16, RZ, 0x10, R80 ;  /* 0x00000010ff107819 */ /* 0x000fc40000011650 */
[----:B------:R-:W-:Y:S02]  /*6100*/  LOP3.LUT R9, R2, 0xff, RZ, 0xc0, !PT ;  /* 0x000000ff02097812 */ /* 0x000fe400078ec0ff */
[C---:B------:R-:W-:Y:S02]  /*6110*/  PRMT R246, R24.reuse, 0x7772, RZ ;  /* 0x0000777218f67816 */ /* 0x040fe400000000ff */
[----:B------:R-:W-:Y:S02]  /*6120*/  PRMT R245, R24, 0x7773, RZ ;  /* 0x0000777318f57816 */ /* 0x000fe400000000ff */
[----:B------:R-:W-:Y:S02]  /*6130*/  SHF.R.U32.HI R10, RZ, 0x10, R29 ;  /* 0x00000010ff0a7819 */ /* 0x000fe4000001161d */
[----:B------:R-:W-:Y:S02]  /*6140*/  PRMT R2, R19, 0x5410, R77 ;  /* 0x0000541013027816 */ /* 0x000fe4000000004d */
[----:B------:R-:W-:-:S02]  /*6150*/  SHF.R.U32.HI R244, RZ, 0x8, R5 ;  /* 0x00000008fff47819 */ /* 0x000fc40000011605 */
[----:B------:R-:W-:Y:S02]  /*6160*/  SHF.R.U32.HI R248, RZ, 0x8, R6 ;  /* 0x00000008fff87819 */ /* 0x000fe40000011606 */
[----:B------:R-:W-:Y:S02]  /*6170*/  SHF.R.U32.HI R247, RZ, 0x8, R4 ;  /* 0x00000008fff77819 */ /* 0x000fe40000011604 */
[----:B------:R-:W-:Y:S02]  /*6180*/  SHF.R.U32.HI R92, RZ, 0x18, R80 ;  /* 0x00000018ff5c7819 */ /* 0x000fe40000011650 */
[----:B------:R-:W-:Y:S02]  /*6190*/  PRMT R4, R14, 0x5410, R76 ;  /* 0x000054100e047816 */ /* 0x000fe4000000004c */
[----:B------:R-:W-:Y:S02]  /*61a0*/  PRMT R3, R13, 0x5410, R215 ;  /* 0x000054100d037816 */ /* 0x000fe400000000d7 */
[----:B------:R-:W-:-:S02]  /*61b0*/  LOP3.LUT R6, R11, 0xff00ff, RZ, 0xc0, !PT ;  /* 0x00ff00ff0b067812 */ /* 0x000fc400078ec0ff */
[----:B------:R-:W-:Y:S02]  /*61c0*/  LOP3.LUT R5, R16, 0xff, RZ, 0xc0, !PT ;  /* 0x000000ff10057812 */ /* 0x000fe400078ec0ff */
[----:B------:R-:W-:Y:S02]  /*61d0*/  PRMT R8, R243, 0x5410, R242 ;  /* 0x00005410f3087816 */ /* 0x000fe400000000f2 */
[----:B------:R-:W-:Y:S02]  /*61e0*/  SHF.R.U32.HI R240, RZ, 0x8, R7 ;  /* 0x00000008fff07819 */ /* 0x000fe40000011607 */
[----:B------:R-:W-:Y:S02]  /*61f0*/  PRMT R241, R24, 0x7771, RZ ;  /* 0x0000777118f17816 */ /* 0x000fe400000000ff */
[----:B------:R-:W-:Y:S02]  /*6200*/  LOP3.LUT R45, R30, 0xff, RZ, 0xc0, !PT ;  /* 0x000000ff1e2d7812 */ /* 0x000fe400078ec0ff */
[----:B------:R-:W-:-:S02]  /*6210*/  SHF.R.U32.HI R47, RZ, 0x18, R30 ;  /* 0x00000018ff2f7819 */ /* 0x000fc4000001161e */
[----:B------:R-:W-:Y:S02]  /*6220*/  LOP3.LUT R46, R29, 0xff, RZ, 0xc0, !PT ;  /* 0x000000ff1d2e7812 */ /* 0x000fe400078ec0ff */
[----:B------:R-:W-:Y:S02]  /*6230*/  SHF.R.U32.HI R62, RZ, 0x18, R29 ;  /* 0x00000018ff3e7819 */ /* 0x000fe4000001161d */
[----:B------:R-:W-:Y:S02]  /*6240*/  SHF.R.U32.HI R82, RZ, 0x18, R35 ;  /* 0x00000018ff527819 */ /* 0x000fe40000011623 */
[----:B------:R-:W-:Y:S02]  /*6250*/  LOP3.LUT R83, R80, 0xff, RZ, 0xc0, !PT ;  /* 0x000000ff50537812 */ /* 0x000fe400078ec0ff */
[----:B---3--:R-:W-:Y:S02]  /*6260*/  PRMT R17, R246, 0x5410, R245 ;  /* 0x00005410f6117816 */ /* 0x008fe400000000f5 */
[----:B------:R-:W-:-:S02]  /*6270*/  LOP3.LUT R7, R10, 0xff, RZ, 0xc0, !PT ;  /* 0x000000ff0a077812 */ /* 0x000fc400078ec0ff */
[--C-:B------:R-:W-:Y:S02]  /*6280*/  HSET2.LE.AND R16, R12, R0.reuse, PT ;  /* 0x000000000c107233 */ /* 0x100fe40003803000 */
[--C-:B------:R-:W-:Y:S02]  /*6290*/  HSET2.LE.AND R12, R2, R0.reuse, PT ;  /* 0x00000000020c7233 */ /* 0x100fe40003803000 */
[----:B------:R-:W-:Y:S02]  /*62a0*/  PRMT R2, R5, 0x5410, R92 ;  /* 0x0000541005027816 */ /* 0x000fe4000000005c */
[----:B------:R-:W-:Y:S02]  /*62b0*/  LOP3.LUT R8, R8, 0xff00ff, RZ, 0xc0, !PT ;  /* 0x00ff00ff08087812 */ /* 0x000fe400078ec0ff */
[--C-:B------:R-:W-:Y:S02]  /*62c0*/  HSET2.LE.AND R14, R4, R0.reuse, PT ;  /* 0x00000000040e7233 */ /* 0x100fe40003803000 */
[----:B------:R-:W-:-:S02]  /*62d0*/  HSET2.LE.AND R23, R3, R0, PT ;  /* 0x0000000003177233 */ /* 0x000fc40003803000 */
[----:B------:R-:W-:Y:S02]  /*62e0*/  HSET2.LE.AND R13, R6, R0, PT ;  /* 0x00000000060d7233 */ /* 0x000fe40003803000 */
[----:B------:R-:W-:Y:S02]  /*62f0*/  PRMT R5, R63, 0x5410, R248 ;  /* 0x000054103f057816 */ /* 0x000fe400000000f8 */
[----:B------:R-:W-:Y:S01]  /*6300*/  LOP3.LUT R11, R17, 0xff00ff, RZ, 0xc0, !PT ;  /* 0x00ff00ff110b7812 */ /* 0x000fe200078ec0ff */
[----:B------:R-:W-:Y:S01]  /*6310*/  IMAD R17, R97, 0x2, R20 ;  /* 0x0000000261117824 */ /* 0x000fe200078e0214 */
[----:B------:R-:W-:Y:S02]  /*6320*/  PRMT R10, R18, 0x5410, R241 ;  /* 0x00005410120a7816 */ /* 0x000fe400000000f1 */
[----:B------:R-:W-:Y:S02]  /*6330*/  PRMT R15, R15, 0x5410, R47 ;  /* 0x000054100f0f7816 */ /* 0x000fe4000000002f */
[----:B------:R-:W-:Y:S01]  /*6340*/  PRMT R9, R9, 0x5410, R82 ;  /* 0x0000541009097816 */ /* 0x000fe20000000052 */
[----:B------:R-:W3:Y:S01]  /*6350*/  LDSM.16.MT88.4 R64, [R17+0xa000] ;  /* 0x00a000001140783b */ /* 0x000ee20000004200 */
[----:B------:R-:W-:-:S02]  /*6360*/  PRMT R7, R7, 0x5410, R62 ;  /* 0x0000541007077816 */ /* 0x000fc4000000003e */
[----:B------:R-:W-:Y:S01]  /*6370*/  PRMT R6, R45, 0x5410, R240 ;  /* 0x000054102d067816 */ /* 0x000fe200000000f0 */
[----:B------:R-:W5:Y:S01]  /*6380*/  LDSM.16.MT88.4 R224, [R17+0xb000] ;  /* 0x00b0000011e0783b */ /* 0x000f620000004200 */
[----:B------:R-:W-:Y:S02]  /*6390*/  PRMT R4, R46, 0x5410, R244 ;  /* 0x000054102e047816 */ /* 0x000fe400000000f4 */
[----:B------:R-:W-:Y:S02]  /*63a0*/  PRMT R3, R83, 0x5410, R247 ;  /* 0x0000541053037816 */ /* 0x000fe400000000f7 */
[--C-:B------:R-:W-:Y:S02]  /*63b0*/  HSET2.LE.AND R25, R8, R0.reuse, PT ;  /* 0x0000000008197233 */ /* 0x100fe40003803000 */
[--C-:B------:R-:W-:Y:S02]  /*63c0*/  HSET2.LE.AND R18, R5, R0.reuse, PT ;  /* 0x0000000005127233 */ /* 0x100fe40003803000 */
[----:B------:R-:W-:-:S02]  /*63d0*/  HSET2.LE.AND R21, R10, R0, PT ;  /* 0x000000000a157233 */ /* 0x000fc40003803000 */
[--C-:B------:R-:W-:Y:S02]  /*63e0*/  HSET2.LE.AND R32, R11, R0.reuse, PT ;  /* 0x000000000b207233 */ /* 0x100fe40003803000 */
[--C-:B------:R-:W-:Y:S02]  /*63f0*/  HSET2.LE.AND R8, R6, R0.reuse, PT ;  /* 0x0000000006087233 */ /* 0x100fe40003803000 */
[--C-:B------:R-:W-:Y:S02]  /*6400*/  HSET2.LE.AND R15, R15, R0.reuse, PT ;  /* 0x000000000f0f7233 */ /* 0x100fe40003803000 */
[--C-:B------:R-:W-:Y:S02]  /*6410*/  HSET2.LE.AND R19, R9, R0.reuse, PT ;  /* 0x0000000009137233 */ /* 0x100fe40003803000 */
[--C-:B------:R-:W-:Y:S02]  /*6420*/  HSET2.LE.AND R4, R4, R0.reuse, PT ;  /* 0x0000000004047233 */ /* 0x100fe40003803000 */
[----:B------:R-:W-:-:S02]  /*6430*/  HSET2.LE.AND R5, R7, R0, PT ;  /* 0x0000000007057233 */ /* 0x000fc40003803000 */
[--C-:B------:R-:W-:Y:S02]  /*6440*/  HSET2.LE.AND R27, R3, R0.reuse, PT ;  /* 0x00000000031b7233 */ /* 0x100fe40003803000 */
[----:B------:R-:W-:Y:S02]  /*6450*/  HSET2.LE.AND R31, R2, R0, PT ;  /* 0x00000000021f7233 */ /* 0x000fe40003803000 */
[----:B------:R-:W-:Y:S02]  /*6460*/  F2FP.BF16.F32.PACK_AB R0, R250, R164 ;  /* 0x000000a4fa00723e */ /* 0x000fe400000010ff */
[----:B------:R-:W-:Y:S02]  /*6470*/  F2FP.BF16.F32.PACK_AB R3, R102, R103 ;  /* 0x000000676603723e */ /* 0x000fe400000010ff */
[C---:B------:R-:W-:Y:S02]  /*6480*/  PRMT R192, R0.reuse, 0x7610, R192 ;  /* 0x0000761000c07816 */ /* 0x040fe400000000c0 */
[----:B------:R-:W-:-:S02]  /*6490*/  PRMT R190, R0, 0x7632, R190 ;  /* 0x0000763200be7816 */ /* 0x000fc400000000be */
[----:B------:R-:W-:Y:S02]  /*64a0*/  F2FP.BF16.F32.PACK_AB R0, R252, R167 ;  /* 0x000000a7fc00723e */ /* 0x000fe400000010ff */
[C---:B------:R-:W-:Y:S02]  /*64b0*/  PRMT R193, R3.reuse, 0x7610, R193 ;  /* 0x0000761003c17816 */ /* 0x040fe400000000c1 */
[C---:B------:R-:W-:Y:S02]  /*64c0*/  PRMT R182, R0.reuse, 0x7632, R182 ;  /* 0x0000763200b67816 */ /* 0x040fe400000000b6 */
[----:B------:R-:W-:Y:S02]  /*64d0*/  PRMT R181, R0, 0x7610, R181 ;  /* 0x0000761000b57816 */ /* 0x000fe400000000b5 */
[----:B------:R-:W-:Y:S02]  /*64e0*/  F2FP.BF16.F32.PACK_AB R0, R58, R72 ;  /* 0x000000483a00723e */ /* 0x000fe400000010ff */
[----:B------:R-:W-:-:S02]  /*64f0*/  PRMT R189, R3, 0x7632, R189 ;  /* 0x0000763203bd7816 */ /* 0x000fc400000000bd */
[----:B------:R-:W-:Y:S02]  /*6500*/  F2FP.BF16.F32.PACK_AB R2, R116, R117 ;  /* 0x000000757402723e */ /* 0x000fe400000010ff */
[----:B------:R-:W-:Y:S02]  /*6510*/  F2FP.BF16.F32.PACK_AB R3, R56, R54 ;  /* 0x000000363803723e */ /* 0x000fe400000010ff */
[C---:B------:R-:W-:Y:S02]  /*6520*/  PRMT R178, R0.reuse, 0x7610, R178 ;  /* 0x0000761000b27816 */ /* 0x040fe400000000b2 */
[----:B------:R-:W-:Y:S02]  /*6530*/  PRMT R177, R0, 0x7632, R177 ;  /* 0x0000763200b17816 */ /* 0x000fe400000000b1 */
[----:B------:R-:W-:Y:S02]  /*6540*/  PRMT R0, R192, 0x5410, R190 ;  /* 0x00005410c0007816 */ /* 0x000fe400000000be */
[----:B------:R-:W-:-:S02]  /*6550*/  PRMT R191, R2, 0x7610, R191 ;  /* 0x0000761002bf7816 */ /* 0x000fc400000000bf */
[----:B------:R-:W-:Y:S02]  /*6560*/  PRMT R188, R2, 0x7632, R188 ;  /* 0x0000763202bc7816 */ /* 0x000fe400000000bc */
[C---:B------:R-:W-:Y:S02]  /*6570*/  PRMT R186, R3.reuse, 0x7632, R186 ;  /* 0x0000763203ba7816 */ /* 0x040fe400000000ba */
[----:B------:R-:W-:Y:S02]  /*6580*/  PRMT R184, R3, 0x7610, R184 ;  /* 0x0000761003b87816 */ /* 0x000fe400000000b8 */
[----:B------:R-:W-:Y:S02]  /*6590*/  F2FP.BF16.F32.PACK_AB R2, R52, R68 ;  /* 0x000000443402723e */ /* 0x000fe400000010ff */
[----:B------:R-:W-:Y:S02]  /*65a0*/  LOP3.LUT R10, R0, R14, RZ, 0xc0, !PT ;  /* 0x0000000e000a7212 */ /* 0x000fe400078ec0ff */
[----:B------:R-:W-:-:S02]  /*65b0*/  PRMT R0, R184, 0x5410, R186 ;  /* 0x00005410b8007816 */ /* 0x000fc400000000ba */
[C---:B------:R-:W-:Y:S02]  /*65c0*/  PRMT R185, R2.reuse, 0x7610, R185 ;  /* 0x0000761002b97816 */ /* 0x040fe400000000b9 */
[----:B------:R-:W-:Y:S02]  /*65d0*/  PRMT R183, R2, 0x7632, R183 ;  /* 0x0000763202b77816 */ /* 0x000fe400000000b7 */
[----:B------:R-:W-:Y:S02]  /*65e0*/  LOP3.LUT R11, R0, R16, RZ, 0xc0, !PT ;  /* 0x00000010000b7212 */ /* 0x000fe400078ec0ff */
[----:B------:R-:W-:Y:S02]  /*65f0*/  PRMT R0, R185, 0x5410, R183 ;  /* 0x00005410b9007816 */ /* 0x000fe400000000b7 */
[----:B--2---:R-:W-:Y:S02]  /*6600*/  F2FP.BF16.F32.PACK_AB R34, R165, R166 ;  /* 0x000000a6a522723e */ /* 0x004fe400000010ff */
[----:B------:R-:W-:Y:S01]  /*6610*/  LOP3.LUT R6, R0, R12, RZ, 0xc0, !PT ;  /* 0x0000000c00067212 */ /* 0x000fe200078ec0ff */
[----:B------:R-:W-:Y:S01]  /*6620*/  IMAD R12, R101, 0x2, R20 ;  /* 0x00000002650c7824 */ /* 0x000fe200078e0214 */
[----:B------:R-:W-:-:S02]  /*6630*/  PRMT R0, R181, 0x5410, R182 ;  /* 0x00005410b5007816 */ /* 0x000fc400000000b6 */
[C---:B------:R-:W-:Y:S02]  /*6640*/  PRMT R81, R34.reuse, 0x7610, R81 ;  /* 0x0000761022517816 */ /* 0x040fe40000000051 */
[----:B------:R-:W-:Y:S01]  /*6650*/  PRMT R187, R34, 0x7632, R187 ;  /* 0x0000763222bb7816 */ /* 0x000fe200000000bb */
[----:B------:R-:W2:Y:S01]  /*6660*/  LDSM.16.MT88.4 R200, [R12+0xa000] ;  /* 0x00a000000cc8783b */ /* 0x000ea20000004200 */
[----:B------:R-:W-:Y:S02]  /*6670*/  LOP3.LUT R7, R0, R13, RZ, 0xc0, !PT ;  /* 0x0000000d00077212 */ /* 0x000fe400078ec0ff */
[----:B------:R-:W-:Y:S02]  /*6680*/  PRMT R0, R81, 0x5410, R187 ;  /* 0x0000541051007816 */ /* 0x000fe400000000bb */
[----:B------:R-:W-:Y:S02]  /*6690*/  ISETP.LE.U32.AND P4, PT, R45, UR7, PT ;  /* 0x000000072d007c0c */ /* 0x000fe4000bf83070 */
[----:B------:R-:W-:-:S02]  /*66a0*/  LOP3.LUT R8, R0, R8, RZ, 0xc0, !PT ;  /* 0x0000000800087212 */ /* 0x000fc400078ec0ff */
[----:B------:R-:W-:Y:S02]  /*66b0*/  PRMT R0, R195, 0x5410, R194 ;  /* 0x00005410c3007816 */ /* 0x000fe400000000c2 */
[----:B----4-:R-:W-:Y:S02]  /*66c0*/  F2FP.BF16.F32.PACK_AB R2, R249, R251 ;  /* 0x000000fbf902723e */ /* 0x010fe400000010ff */
[----:B------:R-:W-:Y:S02]  /*66d0*/  LOP3.LUT R9, R0, R15, RZ, 0xc0, !PT ;  /* 0x0000000f00097212 */ /* 0x000fe400078ec0ff */
[----:B------:R-:W-:Y:S02]  /*66e0*/  PRMT R0, R193, 0x5410, R189 ;  /* 0x00005410c1007816 */ /* 0x000fe400000000bd */
[----:B------:R-:W-:Y:S01]  /*66f0*/  PRMT R180, R2, 0x7610, R180 ;  /* 0x0000761002b47816 */ /* 0x000fe200000000b4 */
[----:B------:R-:W-:Y:S01]  /*6700*/  @!P4 HFMA2.BF16_V2 R94, -RZ.H0_H0, RZ.H0_H0, -R81.H0_H0 ;  /* 0x200000ffff5ec231 */ /* 0x000fe20000340951 */
[----:B------:R-:W-:Y:S01]  /*6710*/  LOP3.LUT R4, R0, R4, RZ, 0xc0, !PT ;  /* 0x0000000400047212 */ /* 0x000fe200078ec0ff */
[----:B------:R-:W-:Y:S01]  /*6720*/  HMMA.16816.F32.BF16 R152, R8, R48, RZ ;  /* 0x000000300898723c */ /* 0x000fe200000418ff */
[----:B------:R-:W-:-:S02]  /*6730*/  PRMT R0, R191, 0x5410, R188 ;  /* 0x00005410bf007816 */ /* 0x000fc400000000bc */
[----:B------:R-:W-:Y:S02]  /*6740*/  PRMT R179, R2, 0x7632, R179 ;  /* 0x0000763202b37816 */ /* 0x000fe400000000b3 */
[----:B------:R-:W-:Y:S02]  /*6750*/  LOP3.LUT R5, R0, R5, RZ, 0xc0, !PT ;  /* 0x0000000500057212 */ /* 0x000fe400078ec0ff */
[----:B------:R-:W-:Y:S01]  /*6760*/  F2FP.BF16.F32.PACK_AB R2, R57, R59 ;  /* 0x0000003b3902723e */ /* 0x000fe200000010ff */
[----:B---3--:R-:W-:Y:S01]  /*6770*/  HMMA.16816.F32.BF16 R144, R8, R64, RZ ;  /* 0x000000400890723c */ /* 0x008fe200000418ff */
[----:B------:R-:W-:Y:S02]  /*6780*/  PRMT R30, R30, 0x7632, R30 ;  /* 0x000076321e1e7816 */ /* 0x000fe4000000001e */
[C---:B------:R-:W-:Y:S02]  /*6790*/  PRMT R176, R2.reuse, 0x7610, R176 ;  /* 0x0000761002b07816 */ /* 0x040fe400000000b0 */
[----:B------:R-:W-:-:S02]  /*67a0*/  PRMT R174, R2, 0x7632, R174 ;  /* 0x0000763202ae7816 */ /* 0x000fc400000000ae */
[----:B-1----:R-:W-:Y:S01]  /*67b0*/  F2FP.BF16.F32.PACK_AB R2, R214, R216 ;  /* 0x000000d8d602723e */ /* 0x002fe200000010ff */
[C---:B------:R-:W-:Y:S01]  /*67c0*/  HMMA.16816.F32.BF16 R168, R4.reuse, R48, RZ ;  /* 0x0000003004a8723c */ /* 0x040fe200000418ff */
[----:B------:R-:W-:Y:S01]  /*67d0*/  IMAD.MOV.U32 R48, RZ, RZ, R69 ;  /* 0x000000ffff307224 */ /* 0x000fe200078e0045 */
[----:B------:R-:W-:Y:S01]  /*67e0*/  LOP3.LUT R30, R30, 0xff, RZ, 0xc0, !PT ;  /* 0x000000ff1e1e7812 */ /* 0x000fe200078ec0ff */
[----:B------:R-:W-:Y:S01]  /*67f0*/  IMAD.MOV.U32 R49, RZ, RZ, R73 ;  /* 0x000000ffff317224 */ /* 0x000fe200078e0049 */
[C---:B------:R-:W-:Y:S02]  /*6800*/  PRMT R175, R2.reuse, 0x7610, R175 ;  /* 0x0000761002af7816 */ /* 0x040fe400000000af */
[----:B------:R-:W-:Y:S02]  /*6810*/  PRMT R139, R2, 0x7632, R139 ;  /* 0x00007632028b7816 */ /* 0x000fe4000000008b */
[----:B------:R-:W-:Y:S01]  /*6820*/  F2FP.BF16.F32.PACK_AB R2, R53, R48 ;  /* 0x000000303502723e */ /* 0x000fe200000010ff */
[----:B------:R-:W-:Y:S01]  /*6830*/  HMMA.16816.F32.BF16 R160, R4, R64, RZ ;  /* 0x0000004004a0723c */ /* 0x000fe200000418ff */
[----:B------:R-:W-:Y:S01]  /*6840*/  @!P4 PRMT R81, R94, 0x5410, RZ ;  /* 0x000054105e51c816 */ /* 0x000fe200000000ff */
[----:B------:R-:W-:Y:S01]  /*6850*/  IMAD.MOV.U32 R65, RZ, RZ, R55 ;  /* 0x000000ffff417224 */ /* 0x000fe200078e0037 */
[----:B------:R-:W-:Y:S01]  /*6860*/  ISETP.LE.U32.AND P4, PT, R46, UR7, PT ;  /* 0x000000072e007c0c */ /* 0x000fe2000bf83070 */
[----:B------:R-:W-:Y:S01]  /*6870*/  IMAD.MOV.U32 R64, RZ, RZ, R72 ;  /* 0x000000ffff407224 */ /* 0x000fe200078e0048 */
[C---:B------:R-:W-:Y:S01]  /*6880*/  PRMT R132, R2.reuse, 0x7610, R132 ;  /* 0x0000761002847816 */ /* 0x040fe20000000084 */
[----:B------:R1:W3:Y:S01]  /*6890*/  LDL.LU.S16 R46, [R1+0x24] ;  /* 0x00002400012e7983 */ /* 0x0002e20000300600 */
[----:B------:R-:W-:Y:S01]  /*68a0*/  PRMT R35, R2, 0x7632, R35 ;  /* 0x0000763202237816 */ /* 0x000fe20000000023 */
[----:B------:R-:W-:Y:S01]  /*68b0*/  IMAD R2, R97, 0x2, R44 ;  /* 0x0000000261027824 */ /* 0x000fe200078e022c */
[----:B------:R-:W-:Y:S01]  /*68c0*/  ISETP.LE.U32.AND P0, PT, R30, UR7, PT ;  /* 0x000000071e007c0c */ /* 0x000fe2000bf03070 */
[----:B------:R1:W4:Y:S01]  /*68d0*/  LDL.LU.S16 R45, [R1+0x2c] ;  /* 0x00002c00012d7983 */ /* 0x0003220000300600 */
[----:B------:R-:W-:Y:S01]  /*68e0*/  F2FP.BF16.F32.PACK_AB R0, R73, R55 ;  /* 0x000000374900723e */ /* 0x000fe200000010ff */
[-C--:B-----5:R-:W-:Y:S01]  /*68f0*/  HMMA.16816.F32.BF16 R84, R8, R224.reuse, RZ ;  /* 0x000000e00854723c */ /* 0x0a0fe200000418ff */
[----:B------:R-:W-:Y:S01]  /*6900*/  ISETP.LE.U32.AND P5, PT, R47, UR7, PT ;  /* 0x000000072f007c0c */ /* 0x000fe2000bfa3070 */
[----:B------:R1:W5:Y:S01]  /*6910*/  LDL.LU.S16 R44, [R1+0x28] ;  /* 0x00002800012c7983 */ /* 0x0003620000300600 */
[C---:B------:R-:W-:Y:S01]  /*6920*/  PRMT R138, R0.reuse, 0x7610, R138 ;  /* 0x00007610008a7816 */ /* 0x040fe2000000008a */
[----:B------:R-:W-:Y:S01]  /*6930*/  @!P4 HFMA2.BF16_V2 R95, -RZ.H0_H0, RZ.H0_H0, -R193.H0_H0 ;  /* 0x200000ffff5fc231 */ /* 0x000fe200003409c1 */
[----:B------:R-:W-:Y:S01]  /*6940*/  PRMT R137, R0, 0x7632, R137 ;  /* 0x0000763200897816 */ /* 0x000fe20000000089 */
[----:B------:R1:W3:Y:S01]  /*6950*/  LDL.LU.S16 R30, [R1+0x30] ;  /* 0x00003000011e7983 */ /* 0x0002e20000300600 */
[----:B------:R-:W-:Y:S01]  /*6960*/  F2FP.BF16.F32.PACK_AB R0, R206, R210 ;  /* 0x000000d2ce00723e */ /* 0x000fe200000010ff */
[----:B------:R-:W-:Y:S01]  /*6970*/  HMMA.16816.F32.BF16 R88, R4, R224, RZ ;  /* 0x000000e00458723c */ /* 0x000fe200000418ff */
[----:B------:R-:W-:Y:S01]  /*6980*/  PRMT R29, R29, 0x7632, R29 ;  /* 0x000076321d1d7816 */ /* 0x000fe2000000001d */
[----:B------:R-:W-:Y:S01]  /*6990*/  LDSM.16.MT88.4 R196, [R2+0x800] ;  /* 0x0008000002c4783b */ /* 0x000fe20000004200 */
[----:B------:R-:W-:-:S02]  /*69a0*/  PRMT R34, R0, 0x7610, R34 ;  /* 0x0000761000227816 */ /* 0x000fc40000000022 */
[----:B------:R-:W-:Y:S01]  /*69b0*/  PRMT R33, R0, 0x7632, R33 ;  /* 0x0000763200217816 */ /* 0x000fe20000000021 */
[----:B------:R-:W-:Y:S01]  /*69c0*/  @!P5 HFMA2.BF16_V2 R108, -RZ.H0_H0, RZ.H0_H0, -R194.H0_H0 ;  /* 0x200000ffff6cd231 */ /* 0x000fe200003409c2 */
[----:B------:R-:W-:Y:S01]  /*69d0*/  PRMT R0, R175, 0x5410, R139 ;  /* 0x00005410af007816 */ /* 0x000fe2000000008b */
[-C--:B--2---:R-:W-:Y:S01]  /*69e0*/  HMMA.16816.F32.BF16 R36, R8, R200.reuse, RZ ;  /* 0x000000c80824723c */ /* 0x084fe200000418ff */
[----:B------:R-:W-:Y:S02]  /*69f0*/  LOP3.LUT R29, R29, 0xff, RZ, 0xc0, !PT ;  /* 0x000000ff1d1d7812 */ /* 0x000fe400078ec0ff */
[----:B------:R-:W-:Y:S02]  /*6a00*/  LOP3.LUT R130, R0, R23, RZ, 0xc0, !PT ;  /* 0x0000001700827212 */ /* 0x000fe400078ec0ff */
[----:B------:R-:W-:Y:S02]  /*6a10*/  PRMT R0, R138, 0x5410, R137 ;  /* 0x000054108a007816 */ /* 0x000fe40000000089 */
[----:B------:R-:W-:Y:S01]  /*6a20*/  @!P5 PRMT R194, R108, 0x5410, RZ ;  /* 0x000054106cc2d816 */ /* 0x000fe200000000ff */
[----:B------:R-:W-:Y:S01]  /*6a30*/  HMMA.16816.F32.BF16 R40, R4, R200, RZ ;  /* 0x000000c80428723c */ /* 0x000fe200000418ff */
[----:B------:R-:W-:Y:S01]  /*6a40*/  LOP3.LUT R131, R0, R25, RZ, 0xc0, !PT ;  /* 0x0000001900837212 */ /* 0x000fe200078ec0ff */
[----:B------:R-:W-:Y:S01]  /*6a50*/  IMAD.MOV.U32 R200, RZ, RZ, R59 ;  /* 0x000000ffffc87224 */ /* 0x000fe200078e003b */
[----:B------:R-:W-:Y:S01]  /*6a60*/  PRMT R0, R132, 0x5410, R35 ;  /* 0x0000541084007816 */ /* 0x000fe20000000023 */
[----:B------:R-:W-:Y:S01]  /*6a70*/  IMAD.MOV.U32 R201, RZ, RZ, R53 ;  /* 0x000000ffffc97224 */ /* 0x000fe200078e0035 */
[----:B------:R-:W-:-:S02]  /*6a80*/  ISETP.LE.U32.AND P5, PT, R29, UR7, PT ;  /* 0x000000071d007c0c */ /* 0x000fc4000bfa3070 */
[----:B------:R-:W-:Y:S01]  /*6a90*/  LOP3.LUT R126, R0, R21, RZ, 0xc0, !PT ;  /* 0x00000015007e7212 */ /* 0x000fe200078ec0ff */
[----:B------:R-:W-:Y:S01]  /*6aa0*/  HMMA.16816.F32.BF16 R72, R4, R232, RZ ;  /* 0x000000e80448723c */ /* 0x000fe200000418ff */
[----:B------:R-:W-:Y:S02]  /*6ab0*/  F2FP.BF16.F32.PACK_AB R3, R219, R218 ;  /* 0x000000dadb03723e */ /* 0x000fe400000010ff */
[----:B------:R-:W-:Y:S02]  /*6ac0*/  PRMT R0, R180, 0x5410, R179 ;  /* 0x00005410b4007816 */ /* 0x000fe400000000b3 */
[C---:B------:R-:W-:Y:S02]  /*6ad0*/  PRMT R173, R3.reuse, 0x7610, R173 ;  /* 0x0000761003ad7816 */ /* 0x040fe400000000ad */
[----:B------:R-:W-:Y:S01]  /*6ae0*/  PRMT R172, R3, 0x7632, R172 ;  /* 0x0000763203ac7816 */ /* 0x000fe200000000ac */
[----:B------:R-:W-:Y:S01]  /*6af0*/  IMAD R3, R97, 0x2, R12 ;  /* 0x0000000261037824 */ /* 0x000fe200078e020c */
[----:B------:R-:W-:Y:S01]  /*6b00*/  LOP3.LUT R128, R0, R18, RZ, 0xc0, !PT ;  /* 0x0000001200807212 */ /* 0x000fe200078ec0ff */
[----:B------:R-:W-:Y:S01]  /*6b10*/  @!P5 HFMA2.BF16_V2 R111, -RZ.H0_H0, RZ.H0_H0, -R191.H0_H0 ;  /* 0x200000ffff6fd231 */ /* 0x000fe200003409bf */
[----:B------:R-:W-:Y:S01]  /*6b20*/  PRMT R0, R178, 0x5410, R177 ;  /* 0x00005410b2007816 */ /* 0x000fe200000000b1 */
[----:B------:R-:W-:Y:S01]  /*6b30*/  LDSM.16.MT88.4 R12, [R12+0xb000] ;  /* 0x00b000000c0c783b */ /* 0x000fe20000004200 */
[----:B------:R-:W-:-:S02]  /*6b40*/  @!P4 PRMT R193, R95, 0x5410, RZ ;  /* 0x000054105fc1c816 */ /* 0x000fc400000000ff */
[----:B------:R-:W-:Y:S01]  /*6b50*/  LOP3.LUT R129, R0, R19, RZ, 0xc0, !PT ;  /* 0x0000001300817212 */ /* 0x000fe200078ec0ff */
[----:B------:R-:W-:Y:S01]  /*6b60*/  LDSM.16.MT88.4 R96, [R96+0x1800] ;  /* 0x001800006060783b */ /* 0x000fe20000004200 */
[----:B------:R-:W-:Y:S02]  /*6b70*/  ISETP.GT.U32.AND P4, PT, R76, UR7, PT ;  /* 0x000000074c007c0c */ /* 0x000fe4000bf84070 */
[----:B------:R-:W-:Y:S01]  /*6b80*/  @!P5 PRMT R191, R111, 0x5410, RZ ;  /* 0x000054106fbfd816 */ /* 0x000fe200000000ff */
[----:B------:R-:W2:Y:S01]  /*6b90*/  LDSM.16.MT88.4 R16, [R3+0xb000] ;  /* 0x00b000000310783b */ /* 0x000ea20000004200 */
[----:B------:R-:W-:Y:S01]  /*6ba0*/  ISETP.LE.U32.AND P5, PT, R62, UR7, PT ;  /* 0x000000073e007c0c */ /* 0x000fe2000bfa3070 */
[----:B------:R-:W-:Y:S01]  /*6bb0*/  HMMA.16816.F32.BF16 R144, R128, R140, R144 ;  /* 0x0000008c8090723c */ /* 0x000fe20000041890 */
[----:B------:R-:W-:Y:S01]  /*6bc0*/  PRMT R0, R34, 0x5410, R33 ;  /* 0x0000541022007816 */ /* 0x000fe20000000021 */
[----:B------:R1:W-:Y:S01]  /*6bd0*/  LDSM.16.MT88.4 R228, [R3+0xa000] ;  /* 0x00a0000003e4783b */ /* 0x0003e20000004200 */
[----:B------:R-:W-:-:S02]  /*6be0*/  PRMT R22, R22, 0x7770, RZ ;  /* 0x0000777016167816 */ /* 0x000fc400000000ff */
[----:B------:R-:W-:Y:S01]  /*6bf0*/  LOP3.LUT R127, R0, R32, RZ, 0xc0, !PT ;  /* 0x00000020007f7212 */ /* 0x000fe200078ec0ff */
[----:B------:R-:W-:Y:S01]  /*6c00*/  IMAD.MOV.U32 R32, RZ, RZ, R58 ;  /* 0x000000ffff207224 */ /* 0x000fe200078e003a */
[----:B------:R-:W-:Y:S01]  /*6c10*/  PRMT R0, R176, 0x5410, R174 ;  /* 0x00005410b0007816 */ /* 0x000fe200000000ae */
[----:B------:R-:W-:Y:S01]  /*6c20*/  @P4 HFMA2.BF16_V2 R110, -RZ.H0_H0, RZ.H0_H0, -R190.H0_H0 ;  /* 0x200000ffff6e4231 */ /* 0x000fe200003409be */
[----:B------:R-:W-:Y:S01]  /*6c30*/  ISETP.LE.U32.AND P3, PT, R22, UR7, PT ;  /* 0x0000000716007c0c */ /* 0x000fe2000bf63070 */
[C---:B------:R-:W-:Y:S01]  /*6c40*/  HMMA.16816.F32.BF16 R152, R128.reuse, R148, R152 ;  /* 0x000000948098723c */ /* 0x040fe20000041898 */
[----:B------:R-:W-:Y:S01]  /*6c50*/  LOP3.LUT R124, R0, R27, RZ, 0xc0, !PT ;  /* 0x0000001b007c7212 */ /* 0x000fe200078ec0ff */
[----:B------:R-:W-:Y:S01]  /*6c60*/  @!P5 HFMA2.BF16_V2 R109, -RZ.H0_H0, RZ.H0_H0, -R188.H0_H0 ;  /* 0x200000ffff6dd231 */ /* 0x000fe200003409bc */
[----:B------:R-:W-:Y:S01]  /*6c70*/  @P4 PRMT R190, R110, 0x5410, RZ ;  /* 0x000054106ebe4816 */ /* 0x000fe200000000ff */
[----:B------:R-:W-:Y:S01]  /*6c80*/  FADD.FTZ R27, R103, R102 ;  /* 0x00000066671b7221 */ /* 0x000fe20000010000 */
[----:B------:R-:W-:Y:S01]  /*6c90*/  ISETP.GT.U32.AND P4, PT, R78, UR7, PT ;  /* 0x000000074e007c0c */ /* 0x000fe2000bf84070 */
[----:B------:R2:W3:Y:S01]  /*6ca0*/  LDSM.16.MT88.4 R20, [R2+0x1800] ;  /* 0x001800000214783b */ /* 0x0004e20000004200 */
[----:B------:R-:W-:Y:S01]  /*6cb0*/  @!P5 PRMT R188, R109, 0x5410, RZ ;  /* 0x000054106dbcd816 */ /* 0x000fe200000000ff */
[----:B------:R-:W-:Y:S01]  /*6cc0*/  HMMA.16816.F32.BF16 R36, R128, R220, R36 ;  /* 0x000000dc8024723c */ /* 0x000fe20000041824 */
[----:B------:R-:W-:-:S02]  /*6cd0*/  PRMT R0, R173, 0x5410, R172 ;  /* 0x00005410ad007816 */ /* 0x000fc400000000ac */
[----:B------:R-:W-:Y:S01]  /*6ce0*/  ISETP.LE.U32.AND P5, PT, R63, UR7, PT ;  /* 0x000000073f007c0c */ /* 0x000fe2000bfa3070 */
[----:B------:R-:W-:Y:S01]  /*6cf0*/  @!P3 HFMA2.BF16_V2 R159, -RZ.H0_H0, RZ.H0_H0, -R192.H0_H0 ;  /* 0x200000ffff9fb231 */ /* 0x000fe200003409c0 */
[----:B------:R-:W-:Y:S01]  /*6d00*/  LOP3.LUT R125, R0, R31, RZ, 0xc0, !PT ;  /* 0x0000001f007d7212 */ /* 0x000fe200078ec0ff */
[----:B------:R-:W-:Y:S01]  /*6d10*/  IMAD.MOV.U32 R31, RZ, RZ, R57 ;  /* 0x000000ffff1f7224 */ /* 0x000fe200078e0039 */
[----:B------:R-:W-:Y:S01]  /*6d20*/  LOP3.LUT R0, R211, 0x30, RZ, 0xc0, !PT ;  /* 0x00000030d3007812 */ /* 0x000fe200078ec0ff */
[----:B-1----:R-:W-:Y:S01]  /*6d30*/  FADD.FTZ R3, R117, R116 ;  /* 0x0000007475037221 */ /* 0x002fe20000010000 */
[----:B------:R-:W-:Y:S02]  /*6d40*/  ISETP.GT.U32.AND P2, PT, R61, UR7, PT ;  /* 0x000000073d007c0c */ /* 0x000fe4000bf44070 */
[----:B------:R-:W-:Y:S01]  /*6d50*/  LEA.HI R0, R106, R0, RZ, 0x1e ;  /* 0x000000006a007211 */ /* 0x000fe200078ff0ff */
[----:B------:R-:W-:Y:S01]  /*6d60*/  HMMA.16816.F32.BF16 R160, R124, R140, R160 ;  /* 0x0000008c7ca0723c */ /* 0x000fe200000418a0 */
[----:B------:R-:W-:-:S07]  /*6d70*/  IMAD.MOV.U32 R141, RZ, RZ, R68 ;  /* 0x000000ffff8d7224 */ /* 0x000fce00078e0044 */
[-C--:B--2---:R-:W-:Y:S01]  /*6d80*/  HMMA.16816.F32.BF16 R120, R4, R16.reuse, RZ ;  /* 0x000000100478723c */ /* 0x084fe200000418ff */
[----:B------:R-:W-:Y:S02]  /*6d90*/  IMAD R25, R0, UR29, R93 ;  /* 0x0000001d00197c24 */ /* 0x000fe4000f8e025d */
[----:B------:R-:W-:Y:S01]  /*6da0*/  FADD.FTZ R0, R105, R104 ;  /* 0x0000006869007221 */ /* 0x000fe20000010000 */
[----:B------:R-:W-:Y:S01]  /*6db0*/  @!P0 HFMA2.BF16_V2 R93, -RZ.H0_H0, RZ.H0_H0, -R195.H0_H0 ;  /* 0x200000ffff5d8231 */ /* 0x000fe200003409c3 */
[----:B------:R-:W-:Y:S01]  /*6dc0*/  PRMT R28, R28, 0x7770, RZ ;  /* 0x000077701c1c7816 */ /* 0x000fe200000000ff */
[----:B------:R-:W-:Y:S02]  /*6dd0*/  FADD.FTZ R2, R166, R165 ;  /* 0x000000a5a6027221 */ /* 0x000fe40000010000 */
[----:B------:R-:W-:Y:S01]  /*6de0*/  HMMA.16816.F32.BF16 R116, R8, R16, RZ ;  /* 0x000000100874723c */ /* 0x000fe200000418ff */
[----:B------:R-:W-:Y:S01]  /*6df0*/  FADD.FTZ R16, R141, R27 ;  /* 0x0000001b8d107221 */ /* 0x000fe20000010000 */
[----:B------:R-:W-:-:S06]  /*6e00*/  @!P0 PRMT R195, R93, 0x5410, RZ ;  /* 0x000054105dc38816 */ /* 0x000fcc00000000ff */
[----:B------:R-:W-:Y:S01]  /*6e10*/  HMMA.16816.F32.BF16 R100, R8, R12, RZ ;  /* 0x0000000c0864723c */ /* 0x000fe200000418ff */
[----:B------:R-:W-:-:S07]  /*6e20*/  ISETP.GT.U32.AND P0, PT, R60, UR7, PT ;  /* 0x000000073c007c0c */ /* 0x000fce000bf04070 */
[-C--:B------:R-:W-:Y:S08]  /*6e30*/  HMMA.16816.F32.BF16 R84, R128, R96.reuse, R84 ;  /* 0x000000608054723c */ /* 0x080ff00000041854 */
[----:B------:R-:W-:Y:S01]  /*6e40*/  HMMA.16816.F32.BF16 R88, R124, R96, R88 ;  /* 0x000000607c58723c */ /* 0x000fe20000041858 */
[----:B-----5:R-:W-:-:S07]  /*6e50*/  @P4 HFMA2.BF16_V2 R44, -RZ.H0_H0, RZ.H0_H0, -R181.H0_H0 ;  /* 0x200000ffff2c4231 */ /* 0x020fce00003409b5 */
[----:B------:R-:W-:Y:S01]  /*6e60*/  HMMA.16816.F32.BF16 R104, R4, R12, RZ ;  /* 0x0000000c0468723c */ /* 0x000fe200000418ff */
[----:B---3--:R-:W-:Y:S01]  /*6e70*/  @!P5 HFMA2.BF16_V2 R30, -RZ.H0_H0, RZ.H0_H0, -R180.H0_H0 ;  /* 0x200000ffff1ed231 */ /* 0x008fe200003409b4 */
[----:B------:R-:W-:Y:S02]  /*6e80*/  PRMT R27, R44, 0x7610, R27 ;  /* 0x000076102c1b7816 */ /* 0x000fe4000000001b */
[----:B------:R-:W-:Y:S01]  /*6e90*/  @!P3 PRMT R192, R159, 0x5410, RZ ;  /* 0x000054109fc0b816 */ /* 0x000fe200000000ff */
[----:B------:R-:W-:Y:S01]  /*6ea0*/  @P2 HFMA2.BF16_V2 R156, -RZ.H0_H0, RZ.H0_H0, -R186.H0_H0 ;  /* 0x200000ffff9c2231 */ /* 0x000fe200003409ba */
[----:B------:R-:W-:Y:S01]  /*6eb0*/  PRMT R13, R30, 0x7610, R13 ;  /* 0x000076101e0d7816 */ /* 0x000fe2000000000d */
[----:B------:R-:W-:Y:S01]  /*6ec0*/  IMAD.MOV.U32 R140, RZ, RZ, R54 ;  /* 0x000000ffff8c7224 */ /* 0x000fe200078e0036 */
[----:B------:R-:W-:Y:S01]  /*6ed0*/  @P4 PRMT R181, R27, 0x5410, RZ ;  /* 0x000054101bb54816 */ /* 0x000fe200000000ff */
[----:B------:R-:W-:Y:S01]  /*6ee0*/  HMMA.16816.F32.BF16 R168, R124, R148, R168 ;  /* 0x000000947ca8723c */ /* 0x000fe200000418a8 */
[----:B------:R-:W-:Y:S01]  /*6ef0*/  @!P5 PRMT R180, R13, 0x5410, RZ ;  /* 0x000054100db4d816 */ /* 0x000fe200000000ff */
[----:B------:R1:W2:Y:S01]  /*6f00*/  LDL.LU.S16 R27, [R1+0x34] ;  /* 0x00003400011b7983 */ /* 0x0002a20000300600 */
[----:B------:R-:W-:Y:S01]  /*6f10*/  ISETP.LE.U32.AND P3, PT, R28, UR7, PT ;  /* 0x000000071c007c0c */ /* 0x000fe2000bf63070 */
[----:B------:R-:W-:Y:S01]  /*6f20*/  @P0 HFMA2.BF16_V2 R158, -RZ.H0_H0, RZ.H0_H0, -R184.H0_H0 ;  /* 0x200000ffff9e0231 */ /* 0x000fe200003409b8 */
[----:B------:R-:W-:Y:S01]  /*6f30*/  @P2 PRMT R186, R156, 0x5410, RZ ;  /* 0x000054109cba2816 */ /* 0x000fe200000000ff */
[----:B------:R1:W3:Y:S01]  /*6f40*/  LDL.LU.S16 R13, [R1+0x6c] ;  /* 0x00006c00010d7983 */ /* 0x0002e20000300600 */
[----:B------:R-:W-:Y:S01]  /*6f50*/  IMAD.MOV.U32 R148, RZ, RZ, R56 ;  /* 0x000000ffff947224 */ /* 0x000fe200078e0038 */
[----:B------:R-:W-:Y:S01]  /*6f60*/  ISETP.GT.U32.AND P2, PT, R77, UR7, PT ;  /* 0x000000074d007c0c */ /* 0x000fe2000bf44070 */
[----:B------:R-:W-:Y:S01]  /*6f70*/  FADD.FTZ R0, R140, R0 ;  /* 0x000000008c007221 */ /* 0x000fe20000010000 */
[----:B------:R1:W5:Y:S01]  /*6f80*/  LDL.LU.S16 R97, [R1+0x68] ;  /* 0x0000680001617983 */ /* 0x0003620000300600 */
[----:B------:R-:W-:Y:S01]  /*6f90*/  @P0 PRMT R184, R158, 0x5410, RZ ;  /* 0x000054109eb80816 */ /* 0x000fe200000000ff */
[----:B------:R-:W-:Y:S01]  /*6fa0*/  HMMA.16816.F32.BF16 R116, R128, R20, R116 ;  /* 0x000000148074723c */ /* 0x000fe20000041874 */
[----:B------:R-:W-:Y:S01]  /*6fb0*/  IMAD.MOV.U32 R149, RZ, RZ, R52 ;  /* 0x000000ffff957224 */ /* 0x000fe200078e0034 */
[----:B------:R1:W5:Y:S01]  /*6fc0*/  LDL.LU.S16 R96, [R1+0x60] ;  /* 0x0000600001607983 */ /* 0x0003620000300600 */
[----:B------:R-:W-:Y:S01]  /*6fd0*/  ISETP.GT.U32.AND P0, PT, R79, UR7, PT ;  /* 0x000000074f007c0c */ /* 0x000fe2000bf04070 */
[----:B------:R-:W-:-:S04]  /*6fe0*/  @!P3 HFMA2.BF16_V2 R46, -RZ.H0_H0, RZ.H0_H0, -R185.H0_H0 ;  /* 0x200000ffff2eb231 */ /* 0x000fc800003409b9 */
[----:B------:R-:W-:Y:S01]  /*6ff0*/  HMMA.16816.F32.BF16 R120, R124, R20, R120 ;  /* 0x000000147c78723c */ /* 0x000fe20000041878 */
[----:B------:R-:W-:Y:S01]  /*7000*/  FADD.FTZ R20, R148, R0 ;  /* 0x0000000094147221 */ /* 0x000fe20000010000 */
[----:B------:R-:W-:Y:S02]  /*7010*/  PRMT R29, R46, 0x7610, R29 ;  /* 0x000076102e1d7816 */ /* 0x000fe4000000001d */
[----:B------:R-:W-:Y:S01]  /*7020*/  PRMT R0, R26, 0x7770, RZ ;  /* 0x000077701a007816 */ /* 0x000fe200000000ff */
[----:B------:R-:W-:Y:S01]  /*7030*/  @P2 HFMA2.BF16_V2 R157, -RZ.H0_H0, RZ.H0_H0, -R183.H0_H0 ;  /* 0x200000ffff9d2231 */ /* 0x000fe200003409b7 */
[----:B------:R-:W-:Y:S02]  /*7040*/  @!P3 PRMT R185, R29, 0x5410, RZ ;  /* 0x000054101db9b816 */ /* 0x000fe400000000ff */
[----:B------:R-:W-:Y:S01]  /*7050*/  ISETP.LE.U32.AND P3, PT, R0, UR7, PT ;  /* 0x0000000700007c0c */ /* 0x000fe2000bf63070 */
[----:B------:R-:W-:Y:S01]  /*7060*/  HMMA.16816.F32.BF16 R52, R8, R228, RZ ;  /* 0x000000e40834723c */ /* 0x000fe200000418ff */
[----:B------:R-:W-:Y:S01]  /*7070*/  PRMT R0, R35, 0x7632, R0 ;  /* 0x0000763223007816 */ /* 0x000fe20000000000 */
[----:B----4-:R-:W-:Y:S01]  /*7080*/  @P0 HFMA2.BF16_V2 R45, -RZ.H0_H0, RZ.H0_H0, -R182.H0_H0 ;  /* 0x200000ffff2d0231 */ /* 0x010fe200003409b6 */
[----:B------:R-:W-:-:S02]  /*7090*/  @P2 PRMT R183, R157, 0x5410, RZ ;  /* 0x000054109db72816 */ /* 0x000fc400000000ff */
[----:B------:R-:W-:Y:S02]  /*70a0*/  ISETP.LE.U32.AND P2, PT, R82, UR7, PT ;  /* 0x0000000752007c0c */ /* 0x000fe4000bf43070 */
[----:B------:R-:W-:Y:S01]  /*70b0*/  LOP3.LUT R0, R0, 0xff, RZ, 0xc0, !PT ;  /* 0x000000ff00007812 */ /* 0x000fe200078ec0ff */
[----:B------:R-:W-:Y:S01]  /*70c0*/  HMMA.16816.F32.BF16 R56, R4, R228, RZ ;  /* 0x000000e40438723c */ /* 0x000fe200000418ff */
[----:B------:R-:W-:Y:S02]  /*70d0*/  PRMT R28, R45, 0x7610, R28 ;  /* 0x000076102d1c7816 */ /* 0x000fe4000000001c */
[----:B------:R-:W-:Y:S02]  /*70e0*/  ISETP.LE.U32.AND P5, PT, R0, UR7, PT ;  /* 0x0000000700007c0c */ /* 0x000fe4000bfa3070 */
[----:B------:R-:W-:Y:S02]  /*70f0*/  @P0 PRMT R182, R28, 0x5410, RZ ;  /* 0x000054101cb60816 */ /* 0x000fe400000000ff */
[----:B------:R-:W-:Y:S01]  /*7100*/  ISETP.LE.U32.AND P0, PT, R83, UR7, PT ;  /* 0x0000000753007c0c */ /* 0x000fe2000bf03070 */
[----:B------:R-:W-:Y:S01]  /*7110*/  HMMA.16816.F32.BF16 R40, R124, R220, R40 ;  /* 0x000000dc7c28723c */ /* 0x000fe20000041828 */
[----:B------:R1:W4:Y:S01]  /*7120*/  LDL.LU.S16 R83, [R1+0x70] ;  /* 0x0000700001537983 */ /* 0x0003220000300600 */
[----:B------:R-:W-:-:S02]  /*7130*/  IMAD.MOV.U32 R228, RZ, RZ, R64 ;  /* 0x000000ffffe47224 */ /* 0x000fc400078e0040 */
[----:B------:R-:W-:Y:S02]  /*7140*/  IMAD.MOV.U32 R229, RZ, RZ, R200 ;  /* 0x000000ffffe57224 */ /* 0x000fe400078e00c8 */
[----:B------:R-:W-:Y:S02]  /*7150*/  IMAD.MOV.U32 R220, RZ, RZ, R32 ;  /* 0x000000ffffdc7224 */ /* 0x000fe400078e0020 */
[----:B------:R-:W-:Y:S01]  /*7160*/  HMMA.16816.F32.BF16 R52, R128, R196, R52 ;  /* 0x000000c48034723c */ /* 0x000fe20000041834 */
[----:B------:R-:W-:Y:S01]  /*7170*/  FADD.FTZ R17, R167, R3 ;  /* 0x00000003a7117221 */ /* 0x000fe20000010000 */
[----:B------:R-:W-:Y:S01]  /*7180*/  FADD.FTZ R21, R164, R2 ;  /* 0x00000002a4157221 */ /* 0x000fe20000010000 */
[----:B------:R-:W-:-:S05]  /*7190*/  ISETP.LE.U32.AND P4, PT, R92, UR7, PT ;  /* 0x000000075c007c0c */ /* 0x000fca000bf83070 */
[----:B------:R-:W-:Y:S01]  /*71a0*/  HMMA.16816.F32.BF16 R56, R124, R196, R56 ;  /* 0x000000c47c38723c */ /* 0x000fe20000041838 */
[----:B------:R-:W-:Y:S02]  /*71b0*/  IMAD.MOV.U32 R197, RZ, RZ, R228 ;  /* 0x000000ffffc57224 */ /* 0x000fe400078e00e4 */
[----:B------:R-:W-:Y:S02]  /*71c0*/  IMAD.MOV.U32 R228, RZ, RZ, R229 ;  /* 0x000000ffffe47224 */ /* 0x000fe400078e00e5 */
[----:B------:R-:W-:Y:S02]  /*71d0*/  IMAD.MOV.U32 R229, RZ, RZ, R220 ;  /* 0x000000ffffe57224 */ /* 0x000fe400078e00dc */
[----:B------:R-:W-:Y:S01]  /*71e0*/  IMAD.MOV.U32 R220, RZ, RZ, R31 ;  /* 0x000000ffffdc7224 */ /* 0x000fe200078e001f */
[C---:B------:R-:W-:Y:S08]  /*71f0*/  HMMA.16816.F32.BF16 R164, R4.reuse, R50, RZ ;  /* 0x0000003204a4723c */ /* 0x040ff000000418ff */
[C---:B------:R-:W-:Y:S08]  /*7200*/  HMMA.16816.F32.BF16 R156, R4.reuse, R66, RZ ;  /* 0x00000042049c723c */ /* 0x040ff000000418ff */
[C---:B------:R-:W-:Y:S08]  /*7210*/  HMMA.16816.F32.BF16 R44, R4.reuse, R202, RZ ;  /* 0x000000ca042c723c */ /* 0x040ff000000418ff */
[C---:B------:R-:W-:Y:S08]  /*7220*/  HMMA.16816.F32.BF16 R60, R4.reuse, R230, RZ ;  /* 0x000000e6043c723c */ /* 0x040ff000000418ff */
[C---:B------:R-:W-:Y:S08]  /*7230*/  HMMA.16816.F32.BF16 R76, R4.reuse, R234, RZ ;  /* 0x000000ea044c723c */ /* 0x040ff000000418ff */
[C---:B------:R-:W-:Y:S08]  /*7240*/  HMMA.16816.F32.BF16 R92, R4.reuse, R226, RZ ;  /* 0x000000e2045c723c */ /* 0x040ff000000418ff */
[C---:B------:R-:W-:Y:S08]  /*7250*/  HMMA.16816.F32.BF16 R108, R4.reuse, R14, RZ ;  /* 0x0000000e046c723c */ /* 0x040ff000000418ff */
[-C--:B------:R-:W-:Y:S08]  /*7260*/  HMMA.16816.F32.BF16 R4, R4, R18.reuse, RZ ;  /* 0x000000120404723c */ /* 0x080ff000000418ff */
        /* <DEDUP_REMOVED lines=11> */
[----:B------:R-:W-:-:S07]  /*7320*/  PRMT R24, R24, 0x7770, RZ ;  /* 0x0000777018187816 */ /* 0x000fce00000000ff */
[----:B------:R-:W-:Y:S01]  /*7330*/  HMMA.16816.F32.BF16 R68, R8, R232, RZ ;  /* 0x000000e80844723c */ /* 0x000fe200000418ff */
[----:B------:R-:W-:Y:S02]  /*7340*/  USHF.L.U32 UR32, UR22, 0x5, URZ ;  /* 0x0000000516207899 */ /* 0x000fe400080006ff */
[----:B------:R-:W-:-:S05]  /*7350*/  UIMAD UR23, UR27, UR8, UR23 ;  /* 0x000000081b1772a4 */ /* 0x000fca000f8e0217 */
[----:B------:R-:W-:Y:S01]  /*7360*/  HMMA.16816.F32.BF16 R100, R128, R112, R100 ;  /* 0x000000708064723c */ /* 0x000fe20000041864 */
[----:B--2---:R-:W-:Y:S02]  /*7370*/  @!P5 HFMA2.BF16_V2 R27, -RZ.H0_H0, RZ.H0_H0, -R178.H0_H0 ;  /* 0x200000ffff1bd231 */ /* 0x004fe400003409b2 */
[----:B---3--:R-:W-:-:S03]  /*7380*/  @!P2 HFMA2.BF16_V2 R13, -RZ.H0_H0, RZ.H0_H0, -R177.H0_H0 ;  /* 0x200000ffff0da231 */ /* 0x008fc600003409b1 */
[----:B------:R-:W-:Y:S01]  /*7390*/  PRMT R12, R27, 0x7610, R12 ;  /* 0x000076101b0c7816 */ /* 0x000fe2000000000c */
[----:B-----5:R-:W-:Y:S01]  /*73a0*/  @!P4 HFMA2.BF16_V2 R96, -RZ.H0_H0, RZ.H0_H0, -R172.H0_H0 ;  /* 0x200000ffff60c231 */ /* 0x020fe200003409ac */
[----:B------:R-:W-:Y:S01]  /*73b0*/  PRMT R26, R13, 0x7610, R26 ;  /* 0x000076100d1a7816 */ /* 0x000fe2000000001a */
[----:B------:R1:W2:Y:S01]  /*73c0*/  LDL.LU.S16 R27, [R1+0x48] ;  /* 0x00004800011b7983 */ /* 0x0002a20000300600 */
[----:B------:R-:W-:Y:S02]  /*73d0*/  @!P0 HFMA2.BF16_V2 R97, -RZ.H0_H0, RZ.H0_H0, -R176.H0_H0 ;  /* 0x200000ffff618231 */ /* 0x000fe400003409b0 */
[----:B------:R-:W-:Y:S01]  /*73e0*/  IMAD.MOV.U32 R221, RZ, RZ, R65 ;  /* 0x000000ffffdd7224 */ /* 0x000fe200078e0041 */
[----:B------:R-:W-:Y:S01]  /*73f0*/  @!P2 PRMT R177, R26, 0x5410, RZ ;  /* 0x000054101ab1a816 */ /* 0x000fe200000000ff */
[----:B------:R-:W-:Y:S01]  /*7400*/  IMAD.MOV.U32 R32, RZ, RZ, R48 ;  /* 0x000000ffff207224 */ /* 0x000fe200078e0030 */
[----:B------:R1:W3:Y:S01]  /*7410*/  LDL.LU.S16 R26, [R1+0x64] ;  /* 0x00006400011a7983 */ /* 0x0002e20000300600 */
[----:B------:R-:W-:-:S02]  /*7420*/  IMAD.MOV.U32 R200, RZ, RZ, R49 ;  /* 0x000000ffffc87224 */ /* 0x000fc400078e0031 */
[----:B----4-:R-:W-:Y:S01]  /*7430*/  @!P3 HFMA2.BF16_V2 R83, -RZ.H0_H0, RZ.H0_H0, -R175.H0_H0 ;  /* 0x200000ffff53b231 */ /* 0x010fe200003409af */
[----:B------:R1:W4:Y:S01]  /*7440*/  LDL.LU.S16 R19, [R1+0x44] ;  /* 0x0000440001137983 */ /* 0x0003220000300600 */
[----:B------:R-:W-:Y:S02]  /*7450*/  PRMT R6, R96, 0x7610, R6 ;  /* 0x0000761060067816 */ /* 0x000fe40000000006 */
[----:B------:R-:W-:Y:S01]  /*7460*/  PRMT R0, R80, 0x7632, R0 ;  /* 0x0000763250007816 */ /* 0x000fe20000000000 */
[----:B------:R1:W5:Y:S01]  /*7470*/  LDL.LU.S16 R18, [R1+0x3c] ;  /* 0x00003c0001127983 */ /* 0x0003620000300600 */
[----:B------:R-:W-:Y:S01]  /*7480*/  @!P4 PRMT R172, R6, 0x5410, RZ ;  /* 0x0000541006acc816 */ /* 0x000fe200000000ff */
[----:B------:R-:W-:Y:S01]  /*7490*/  IMAD.MOV.U32 R196, RZ, RZ, R149 ;  /* 0x000000ffffc47224 */ /* 0x000fe200078e0095 */
[----:B------:R-:W-:Y:S01]  /*74a0*/  HMMA.16816.F32.BF16 R232, R8, R234, RZ ;  /* 0x000000ea08e8723c */ /* 0x000fe200000418ff */
[----:B------:R1:W5:Y:S01]  /*74b0*/  LDL.LU.S16 R6, [R1+0x38] ;  /* 0x0000380001067983 */ /* 0x0003620000300600 */
[----:B------:R-:W-:Y:S01]  /*74c0*/  PRMT R82, R97, 0x7610, R82 ;  /* 0x0000761061527816 */ /* 0x000fe20000000052 */
[----:B------:R-:W1:Y:S03]  /*74d0*/  LDCU.64 UR8, c[0x0][0x418] ;  /* 0x00008300ff0877ac */ /* 0x000e660008000a00 */
[----:B------:R-:W-:-:S02]  /*74e0*/  @!P0 PRMT R176, R82, 0x5410, RZ ;  /* 0x0000541052b08816 */ /* 0x000fc400000000ff */
[----:B------:R-:W-:Y:S01]  /*74f0*/  ISETP.GT.U32.AND P0, PT, R242, UR7, PT ;  /* 0x00000007f2007c0c */ /* 0x000fe2000bf04070 */
[----:B------:R-:W-:Y:S01]  /*7500*/  HMMA.16816.F32.BF16 R224, R8, R226, RZ ;  /* 0x000000e208e0723c */ /* 0x000fe200000418ff */
[----:B------:R-:W-:-:S04]  /*7510*/  PRMT R5, R83, 0x7610, R5 ;  /* 0x0000761053057816 */ /* 0x000fc80000000005 */
[----:B------:R-:W-:Y:S02]  /*7520*/  @!P3 PRMT R175, R5, 0x5410, RZ ;  /* 0x0000541005afb816 */ /* 0x000fe400000000ff */
[----:B------:R1:W5:Y:S01]  /*7530*/  LDL.LU.S16 R5, [R1+0x40] ;  /* 0x0000400001057983 */ /* 0x0003620000300600 */
[----:B------:R-:W-:Y:S01]  /*7540*/  @!P5 PRMT R178, R12, 0x5410, RZ ;  /* 0x000054100cb2d816 */ /* 0x000fe200000000ff */
[----:B------:R-:W-:Y:S01]  /*7550*/  FADD.FTZ R17, R252, R17 ;  /* 0x00000011fc117221 */ /* 0x000fe20000010000 */
[----:B------:R-:W-:Y:S01]  /*7560*/  ISETP.GT.U32.AND P5, PT, R215, UR7, PT ;  /* 0x00000007d7007c0c */ /* 0x000fe2000bfa4070 */
[----:B------:R-:W-:Y:S01]  /*7570*/  HMMA.16816.F32.BF16 R48, R8, R50, RZ ;  /* 0x000000320830723c */ /* 0x000fe200000418ff */
[----:B------:R-:W-:Y:S02]  /*7580*/  ISETP.GT.U32.AND P2, PT, R243, UR7, PT ;  /* 0x00000007f3007c0c */ /* 0x000fe4000bf44070 */
[----:B------:R-:W-:-:S05]  /*7590*/  ISETP.LE.U32.AND P4, PT, R24, UR7, PT ;  /* 0x0000000718007c0c */ /* 0x000fca000bf83070 */
[----:B------:R-:W-:Y:S01]  /*75a0*/  HMMA.16816.F32.BF16 R64, R8, R66, RZ ;  /* 0x000000420840723c */ /* 0x000fe200000418ff */
[----:B------:R-:W-:Y:S02]  /*75b0*/  ISETP.GT.U32.AND P3, PT, R241, UR7, PT ;  /* 0x00000007f1007c0c */ /* 0x000fe4000bf64070 */
[----:B------:R-:W-:-:S05]  /*75c0*/  LOP3.LUT R0, R0, 0xff, RZ, 0xc0, !PT ;  /* 0x000000ff00007812 */ /* 0x000fca00078ec0ff */
[----:B------:R-:W-:Y:S08]  /*75d0*/  HMMA.16816.F32.BF16 R12, R8, R14, RZ ;  /* 0x0000000e080c723c */ /* 0x000ff000000418ff */
[C---:B------:R-:W-:Y:S08]  /*75e0*/  HMMA.16816.F32.BF16 R148, R128.reuse, R150, R48 ;  /* 0x000000968094723c */ /* 0x040ff00000041830 */
[----:B------:R-:W-:Y:S08]  /*75f0*/  HMMA.16816.F32.BF16 R140, R128, R142, R64 ;  /* 0x0000008e808c723c */ /* 0x000ff00000041840 */
[C---:B------:R-:W-:Y:S08]  /*7600*/  HMMA.16816.F32.BF16 R48, R8.reuse, R202, RZ ;  /* 0x000000ca0830723c */ /* 0x040ff000000418ff */
[----:B------:R-:W-:Y:S08]  /*7610*/  HMMA.16816.F32.BF16 R64, R8, R230, RZ ;  /* 0x000000e60840723c */ /* 0x000ff000000418ff */
[----:B------:R-:W-:Y:S01]  /*7620*/  HMMA.16816.F32.BF16 R68, R128, R236, R68 ;  /* 0x000000ec8044723c */ /* 0x000fe20000041844 */
[----:B--2---:R-:W-:-:S05]  /*7630*/  @P5 HFMA2.BF16_V2 R27, -RZ.H0_H0, RZ.H0_H0, -R139.H0_H0 ;  /* 0x200000ffff1b5231 */ /* 0x004fca000034098b */
[----:B------:R-:W-:Y:S01]  /*7640*/  PRMT R24, R27, 0x7610, R24 ;  /* 0x000076101b187816 */ /* 0x000fe20000000018 */
[----:B---3--:R-:W-:Y:S02]  /*7650*/  @P2 HFMA2.BF16_V2 R26, -RZ.H0_H0, RZ.H0_H0, -R138.H0_H0 ;  /* 0x200000ffff1a2231 */ /* 0x008fe4000034098a */
[----:B----4-:R-:W-:-:S05]  /*7660*/  @P0 HFMA2.BF16_V2 R19, -RZ.H0_H0, RZ.H0_H0, -R137.H0_H0 ;  /* 0x200000ffff130231 */ /* 0x010fca0000340989 */
[----:B------:R-:W-:-:S04]  /*7670*/  PRMT R4, R19, 0x7610, R4 ;  /* 0x0000761013047816 */ /* 0x000fc80000000004 */
[----:B------:R-:W-:Y:S02]  /*7680*/  @P0 PRMT R137, R4, 0x5410, RZ ;  /* 0x0000541004890816 */ /* 0x000fe400000000ff */
[----:B------:R2:W3:Y:S01]  /*7690*/  LDL.LU.S16 R4, [R1+0x74] ;  /* 0x0000740001047983 */ /* 0x0004e20000300600 */
[----:B-----5:R-:W-:Y:S01]  /*76a0*/  @!P4 HFMA2.BF16_V2 R18, -RZ.H0_H0, RZ.H0_H0, -R132.H0_H0 ;  /* 0x200000ffff12c231 */ /* 0x020fe20000340984 */
[----:B------:R-:W-:Y:S02]  /*76b0*/  @P5 PRMT R139, R24, 0x5410, RZ ;  /* 0x00005410188b5816 */ /* 0x000fe400000000ff */
[----:B------:R-:W-:Y:S01]  /*76c0*/  ISETP.LE.U32.AND P5, PT, R0, UR7, PT ;  /* 0x0000000700007c0c */ /* 0x000fe2000bfa3070 */
[----:B------:R-:W-:Y:S01]  /*76d0*/  @P3 HFMA2.BF16_V2 R6, -RZ.H0_H0, RZ.H0_H0, -R35.H0_H0 ;  /* 0x200000ffff063231 */ /* 0x000fe20000340923 */
[----:B------:R-:W-:Y:S02]  /*76e0*/  PRMT R11, R26, 0x7610, R11 ;  /* 0x000076101a0b7816 */ /* 0x000fe4000000000b */
[----:B------:R-:W-:-:S02]  /*76f0*/  PRMT R0, R18, 0x7610, R0 ;  /* 0x0000761012007816 */ /* 0x000fc40000000000 */
[----:B------:R2:W4:Y:S01]  /*7700*/  LDL.LU.S16 R18, [R1+0x78] ;  /* 0x0000780001127983 */ /* 0x0005220000300600 */
[----:B------:R-:W-:-:S03]  /*7710*/  @P2 PRMT R138, R11, 0x5410, RZ ;  /* 0x000054100b8a2816 */ /* 0x000fc600000000ff */
[----:B------:R2:W5:Y:S01]  /*7720*/  LDL.LU.S16 R24, [R1+0x7c] ;  /* 0x00007c0001187983 */ /* 0x0005620000300600 */
[----:B------:R-:W-:-:S03]  /*7730*/  PRMT R3, R6, 0x7610, R3 ;  /* 0x0000761006037816 */ /* 0x000fc60000000003 */
[----:B------:R2:W2:Y:S04]  /*7740*/  LDL.LU.S16 R19, [R1+0xa4] ;  /* 0x0000a40001137983 */ /* 0x0004a80000300600 */
[----:B------:R1:W2:Y:S04]  /*7750*/  LDL.LU.S16 R11, [R1+0xa8] ;  /* 0x0000a800010b7983 */ /* 0x0002a80000300600 */
[----:B------:R1:W2:Y:S01]  /*7760*/  LDL.LU.S16 R6, [R1+0xa0] ;  /* 0x0000a00001067983 */ /* 0x0002a20000300600 */
        /* <DEDUP_REMOVED lines=14> */
[C---:B-1----:R-:W-:Y:S02]  /*7850*/  LEA R2, P3, R0.reuse, UR8, 0x1 ;  /* 0x0000000800027c11 */ /* 0x042fe4000f8608ff */
[----:B------:R-:W-:Y:S02]  /*7860*/  ISETP.GT.U32.AND P0, PT, R245, UR7, PT ;  /* 0x00000007f5007c0c */ /* 0x000fe4000bf04070 */
[----:B------:R-:W-:Y:S02]  /*7870*/  LEA.HI.X R3, R0, UR9, R3, 0x1, P3 ;  /* 0x0000000900037c11 */ /* 0x000fe400098f0c03 */
[----:B------:R-:W-:Y:S02]  /*7880*/  LOP3.LUT R0, R247, 0xffff, RZ, 0xc0, !PT ;  /* 0x0000fffff7007812 */ /* 0x000fe400078ec0ff */
[----:B------:R-:W-:-:S04]  /*7890*/  LOP3.LUT R5, R248, 0xffff, RZ, 0xc0, !PT ;  /* 0x0000fffff8057812 */ /* 0x000fc800078ec0ff */
[----:B------:R-:W-:Y:S01]  /*78a0*/  ISETP.LE.U32.AND P5, PT, R5, UR7, PT ;  /* 0x0000000705007c0c */ /* 0x000fe2000bfa3070 */
[----:B------:R-:W-:Y:S01]  /*78b0*/  USHF.L.U32 UR8, UR29, 0x3, URZ ;  /* 0x000000031d087899 */ /* 0x000fe200080006ff */
[----:B------:R1:W-:Y:S01]  /*78c0*/  STG.E.U16 desc[UR24][R2.64], R81 ;  /* 0x0000005102007986 */ /* 0x0003e2000c101518 */
[----:B------:R-:W-:Y:S01]  /*78d0*/  FADD.FTZ R16, R196, R16 ;  /* 0x00000010c4107221 */ /* 0x000fe20000010000 */
[C---:B------:R-:W-:Y:S08]  /*78e0*/  HMMA.16816.F32.BF16 R48, R128.reuse, R222, R48 ;  /* 0x000000de8030723c */ /* 0x040ff00000041830 */
[C---:B------:R-:W-:Y:S08]  /*78f0*/  HMMA.16816.F32.BF16 R64, R128.reuse, R198, R64 ;  /* 0x000000c68040723c */ /* 0x040ff00000041840 */
[C---:B-1----:R-:W-:Y:S08]  /*7900*/  HMMA.16816.F32.BF16 R80, R128.reuse, R238, R232 ;  /* 0x000000ee8050723c */ /* 0x042ff000000418e8 */
[C---:B------:R-:W-:Y:S08]  /*7910*/  HMMA.16816.F32.BF16 R96, R128.reuse, R98, R224 ;  /* 0x000000628060723c */ /* 0x040ff000000418e0 */
[C---:B------:R-:W-:Y:S08]  /*7920*/  HMMA.16816.F32.BF16 R112, R128.reuse, R114, R12 ;  /* 0x000000728070723c */ /* 0x040ff0000004180c */
[----:B------:R-:W-:Y:S01]  /*7930*/  HMMA.16816.F32.BF16 R128, R128, R22, R28 ;  /* 0x000000168080723c */ /* 0x000fe2000004181c */
[----:B---3--:R-:W-:-:S05]  /*7940*/  @P2 HFMA2.BF16_V2 R4, -RZ.H0_H0, RZ.H0_H0, -R34.H0_H0 ;  /* 0x200000ffff042231 */ /* 0x008fca0000340922 */
[----:B------:R-:W-:-:S04]  /*7950*/  PRMT R25, R4, 0x7610, R25 ;  /* 0x0000761004197816 */ /* 0x000fc80000000019 */
[----:B------:R-:W-:Y:S02]  /*7960*/  @P2 PRMT R34, R25, 0x5410, RZ ;  /* 0x0000541019222816 */ /* 0x000fe400000000ff */
[----:B------:R-:W-:Y:S02]  /*7970*/  ISETP.LE.U32.AND P2, PT, R0, UR7, PT ;  /* 0x0000000700007c0c */ /* 0x000fe4000bf43070 */
[----:B------:R-:W-:Y:S01]  /*7980*/  LOP3.LUT R4, R244, 0xffff, RZ, 0xc0, !PT ;  /* 0x0000fffff4047812 */ /* 0x000fe200078ec0ff */
[----:B----4-:R-:W-:-:S03]  /*7990*/  @P0 HFMA2.BF16_V2 R18, -RZ.H0_H0, RZ.H0_H0, -R33.H0_H0 ;  /* 0x200000ffff120231 */ /* 0x010fc60000340921 */
[----:B------:R-:W-:Y:S01]  /*79a0*/  ISETP.LE.U32.AND P3, PT, R4, UR7, PT ;  /* 0x0000000704007c0c */ /* 0x000fe2000bf63070 */
[----:B------:R-:W-:Y:S01]  /*79b0*/  IMAD.U32 R0, RZ, RZ, UR8 ;  /* 0x00000008ff007e24 */ /* 0x000fe2000f8e00ff */
[----:B------:R-:W-:Y:S01]  /*79c0*/  PRMT R4, R18, 0x7610, R4 ;  /* 0x0000761012047816 */ /* 0x000fe20000000004 */
[----:B-----5:R-:W-:Y:S02]  /*79d0*/  @!P4 HFMA2.BF16_V2 R24, -RZ.H0_H0, RZ.H0_H0, -R187.H0_H0 ;  /* 0x200000ffff18c231 */ /* 0x020fe400003409bb */
[----:B--2---:R-:W-:Y:S01]  /*79e0*/  @!P5 HFMA2.BF16_V2 R11, -RZ.H0_H0, RZ.H0_H0, -R179.H0_H0 ;  /* 0x200000ffff0bd231 */ /* 0x004fe200003409b3 */
[----:B------:R-:W-:Y:S01]  /*79f0*/  @P0 PRMT R33, R4, 0x5410, RZ ;  /* 0x0000541004210816 */ /* 0x000fe200000000ff */
[----:B------:R-:W-:Y:S02]  /*7a00*/  @!P2 HFMA2.BF16_V2 R6, -RZ.H0_H0, RZ.H0_H0, -R174.H0_H0 ;  /* 0x200000ffff06a231 */ /* 0x000fe400003409ae */
[----:B------:R-:W-:Y:S01]  /*7a10*/  IMAD.WIDE R4, R0, 0x2, R2 ;  /* 0x0000000200047825 */ /* 0x000fe200078e0202 */
[----:B------:R-:W-:-:S03]  /*7a20*/  PRMT R10, R24, 0x7610, R10 ;  /* 0x00007610180a7816 */ /* 0x000fc6000000000a */
[----:B------:R-:W-:Y:S01]  /*7a30*/  @!P3 HFMA2.BF16_V2 R19, -RZ.H0_H0, RZ.H0_H0, -R189.H0_H0 ;  /* 0x200000ffff13b231 */ /* 0x000fe200003409bd */
[----:B------:R-:W-:Y:S01]  /*7a40*/  PRMT R7, R6, 0x7610, R7 ;  /* 0x0000761006077816 */ /* 0x000fe20000000007 */
[----:B------:R-:W-:Y:S01]  /*7a50*/  IMAD.U32 R6, RZ, RZ, UR29 ;  /* 0x0000001dff067e24 */ /* 0x000fe2000f8e00ff */
[----:B------:R-:W-:Y:S02]  /*7a60*/  PRMT R8, R11, 0x7610, R8 ;  /* 0x000076100b087816 */ /* 0x000fe40000000008 */
[----:B------:R-:W-:Y:S01]  /*7a70*/  @!P2 PRMT R174, R7, 0x5410, RZ ;  /* 0x0000541007aea816 */ /* 0x000fe200000000ff */
[----:B------:R-:W-:Y:S01]  /*7a80*/  IMAD.WIDE R6, R6, 0x70, R4 ;  /* 0x0000007006067825 */ /* 0x000fe200078e0204 */
[----:B------:R-:W-:Y:S02]  /*7a90*/  @!P4 PRMT R187, R10, 0x5410, RZ ;  /* 0x000054100abbc816 */ /* 0x000fe400000000ff */
[----:B------:R-:W-:Y:S02]  /*7aa0*/  PRMT R9, R19, 0x7610, R9 ;  /* 0x0000761013097816 */ /* 0x000fe40000000009 */
[----:B------:R-:W-:Y:S01]  /*7ab0*/  @!P5 PRMT R179, R8, 0x5410, RZ ;  /* 0x0000541008b3d816 */ /* 0x000fe200000000ff */
[----:B------:R-:W-:Y:S01]  /*7ac0*/  IMAD.U32 R8, RZ, RZ, UR29 ;  /* 0x0000001dff087e24 */ /* 0x000fe2000f8e00ff */
[----:B------:R-:W-:Y:S01]  /*7ad0*/  @!P3 PRMT R189, R9, 0x5410, RZ ;  /* 0x0000541009bdb816 */ /* 0x000fe200000000ff */
[----:B------:R-:W-:Y:S02]  /*7ae0*/  STG.E.U16 desc[UR24][R2.64+0x2], R187 ;  /* 0x000002bb02007986 */ /* 0x000fe4000c101518 */
[----:B------:R-:W-:-:S02]  /*7af0*/  IMAD.WIDE R8, R8, -0x70, R6 ;  /* 0xffffff9008087825 */ /* 0x000fc400078e0206 */
[----:B------:R-:W-:Y:S04]  /*7b00*/  STG.E.U16 desc[UR24][R4.64], R195 ;  /* 0x000000c304007986 */ /* 0x000fe8000c101518 */
[----:B------:R1:W-:Y:S01]  /*7b10*/  STG.E.U16 desc[UR24][R4.64+0x2], R194 ;  /* 0x000002c204007986 */ /* 0x0003e2000c101518 */
[----:B------:R-:W-:-:S03]  /*7b20*/  IMAD.U32 R10, RZ, RZ, UR29 ;  /* 0x0000001dff0a7e24 */ /* 0x000fc6000f8e00ff */
[----:B------:R-:W-:Y:S04]  /*7b30*/  STG.E.U16 desc[UR24][R6.64], R193 ;  /* 0x000000c106007986 */ /* 0x000fe8000c101518 */
[----:B------:R2:W-:Y:S01]  /*7b40*/  STG.E.U16 desc[UR24][R6.64+0x2], R189 ;  /* 0x000002bd06007986 */ /* 0x0005e2000c101518 */
[----:B-1----:R-:W-:-:S04]  /*7b50*/  IMAD.WIDE R4, R0, 0x2, R6 ;  /* 0x0000000200047825 */ /* 0x002fc800078e0206 */
[----:B------:R-:W-:-:S04]  /*7b60*/  IMAD.U32 R0, RZ, RZ, UR29 ;  /* 0x0000001dff007e24 */ /* 0x000fc8000f8e00ff */
[----:B--2---:R-:W-:Y:S01]  /*7b70*/  IMAD.WIDE R6, R0, 0x70, R8 ;  /* 0x0000007000067825 */ /* 0x004fe200078e0208 */
[----:B------:R-:W-:Y:S04]  /*7b80*/  STG.E.U16 desc[UR24][R4.64], R191 ;  /* 0x000000bf04007986 */ /* 0x000fe8000c101518 */
[----:B------:R-:W-:Y:S01]  /*7b90*/  STG.E.U16 desc[UR24][R4.64+0x2], R188 ;  /* 0x000002bc04007986 */ /* 0x000fe2000c101518 */
[----:B------:R-:W-:-:S03]  /*7ba0*/  IMAD.WIDE R10, R10, -0x70, R6 ;  /* 0xffffff900a0a7825 */ /* 0x000fc600078e0206 */
[----:B------:R-:W-:Y:S04]  /*7bb0*/  STG.E.U16 desc[UR24][R2.64+0x10], R192 ;  /* 0x000010c002007986 */ /* 0x000fe8000c101518 */
[----:B------:R-:W-:Y:S04]  /*7bc0*/  STG.E.U16 desc[UR24][R2.64+0x12], R190 ;  /* 0x000012be02007986 */ /* 0x000fe8000c101518 */
[----:B------:R-:W-:Y:S04]  /*7bd0*/  STG.E.U16 desc[UR24][R8.64+0x10], R184 ;  /* 0x000010b808007986 */ /* 0x000fe8000c101518 */
[----:B------:R1:W-:Y:S04]  /*7be0*/  STG.E.U16 desc[UR24][R8.64+0x12], R186 ;  /* 0x000012ba08007986 */ /* 0x0003e8000c101518 */
[----:B------:R-:W-:Y:S04]  /*7bf0*/  STG.E.U16 desc[UR24][R6.64+0x10], R185 ;  /* 0x000010b906007986 */ /* 0x000fe8000c101518 */
[----:B------:R2:W-:Y:S04]  /*7c00*/  STG.E.U16 desc[UR24][R6.64+0x12], R183 ;  /* 0x000012b706007986 */ /* 0x0005e8000c101518 */
        /* <DEDUP_REMOVED lines=8> */
[----:B------:R-:W-:Y:S04]  /*7c90*/  STG.E.U16 desc[UR24][R10.64+0x20], R178 ;  /* 0x000020b20a007986 */ /* 0x000fe8000c101518 */
[----:B------:R-:W-:Y:S04]  /*7ca0*/  STG.E.U16 desc[UR24][R10.64+0x22], R177 ;  /* 0x000022b10a007986 */ /* 0x000fe8000c101518 */
[----:B------:R-:W-:Y:S04]  /*7cb0*/  STG.E.U16 desc[UR24][R8.64+0x20], R176 ;  /* 0x000020b008007986 */ /* 0x000fe8000c101518 */
[----:B------:R1:W-:Y:S01]  /*7cc0*/  STG.E.U16 desc[UR24][R8.64+0x22], R174 ;  /* 0x000022ae08007986 */ /* 0x0003e2000c101518 */
[----:B------:R-:W-:-:S03]  /*7cd0*/  FADD.FTZ R18, R250, R21 ;  /* 0x00000015fa127221 */ /* 0x000fc60000010000 */
[----:B------:R-:W-:Y:S04]  /*7ce0*/  STG.E.U16 desc[UR24][R4.64+0x20], R173 ;  /* 0x000020ad04007986 */ /* 0x000fe8000c101518 */
[----:B------:R-:W-:Y:S04]  /*7cf0*/  STG.E.U16 desc[UR24][R4.64+0x22], R172 ;  /* 0x000022ac04007986 */ /* 0x000fe8000c101518 */
[----:B------:R-:W-:Y:S04]  /*7d00*/  STG.E.U16 desc[UR24][R2.64+0x30], R175 ;  /* 0x000030af02007986 */ /* 0x000fe8000c101518 */
[----:B------:R-:W-:Y:S04]  /*7d10*/  STG.E.U16 desc[UR24][R2.64+0x32], R139 ;  /* 0x0000328b02007986 */ /* 0x000fe8000c101518 */
[----:B------:R-:W-:Y:S01]  /*7d20*/  STG.E.U16 desc[UR24][R6.64+0x30], R138 ;  /* 0x0000308a06007986 */ /* 0x000fe2000c101518 */
[----:B-1----:R-:W-:-:S04]  /*7d30*/  IMAD.WIDE R8, R0, 0x70, R6 ;  /* 0x0000007000087825 */ /* 0x002fc800078e0206 */
[----:B------:R-:W-:Y:S01]  /*7d40*/  FADD.FTZ R0, R197, R20 ;  /* 0x00000014c5007221 */ /* 0x000fe20000010000 */
[----:B------:R1:W-:Y:S03]  /*7d50*/  STG.E.U16 desc[UR24][R6.64+0x32], R137 ;  /* 0x0000328906007986 */ /* 0x0003e6000c101518 */
[----:B------:R-:W-:Y:S01]  /*7d60*/  FADD.FTZ R0, R229, R0 ;  /* 0x00000000e5007221 */ /* 0x000fe20000010000 */
[----:B------:R-:W-:Y:S04]  /*7d70*/  STG.E.U16 desc[UR24][R8.64+0x30], R132 ;  /* 0x0000308408007986 */ /* 0x000fe8000c101518 */
[----:B------:R-:W-:Y:S04]  /*7d80*/  STG.E.U16 desc[UR24][R8.64+0x32], R35 ;  /* 0x0000322308007986 */ /* 0x000fe8000c101518 */
[----:B------:R-:W-:Y:S04]  /*7d90*/  STG.E.U16 desc[UR24][R4.64+0x30], R34 ;  /* 0x0000302204007986 */ /* 0x000fe8000c101518 */
[----:B------:R2:W-:Y:S01]  /*7da0*/  STG.E.U16 desc[UR24][R4.64+0x32], R33 ;  /* 0x0000322104007986 */ /* 0x0005e2000c101518 */
[----:B------:R-:W-:Y:S01]  /*7db0*/  FADD.FTZ R0, R221, R0 ;  /* 0x00000000dd007221 */ /* 0x000fe20000010000 */
[----:B-1----:R-:W-:-:S03]  /*7dc0*/  FADD.FTZ R6, R218, R17 ;  /* 0x00000011da067221 */ /* 0x002fc60000010000 */
[----:B------:R-:W-:Y:S01]  /*7dd0*/  FADD.FTZ R0, R200, R0 ;  /* 0x00000000c8007221 */ /* 0x000fe20000010000 */
[----:B------:R-:W-:Y:S01]  /*7de0*/  FADD.FTZ R234, R219, R6 ;  /* 0x00000006dbea7221 */ /* 0x000fe20000010000 */
[----:B--2---:R-:W-:Y:S01]  /*7df0*/  FADD.FTZ R5, R228, R16 ;  /* 0x00000010e4057221 */ /* 0x004fe20000010000 */
[----:B------:R-:W-:-:S03]  /*7e00*/  FADD.FTZ R4, R251, R18 ;  /* 0x00000012fb047221 */ /* 0x000fc60000010000 */
[----:B------:R-:W-:Y:S01]  /*7e10*/  FADD.FTZ R5, R220, R5 ;  /* 0x00000005dc057221 */ /* 0x000fe20000010000 */
[----:B------:R-:W-:-:S03]  /*7e20*/  FADD.FTZ R6, R249, R4 ;  /* 0x00000004f9067221 */ /* 0x000fc60000010000 */
[----:B------:R-:W-:Y:S01]  /*7e30*/  FADD.FTZ R4, R32, R5 ;  /* 0x0000000520047221 */ /* 0x000fe20000010000 */
[----:B------:R-:W-:Y:S01]  /*7e40*/  FADD.FTZ R5, R216, R6 ;  /* 0x00000006d8057221 */ /* 0x000fe20000010000 */
[----:B------:R1:W-:Y:S02]  /*7e50*/  STL [R1+0x48], R0 ;  /* 0x0000480001007387 */ /* 0x0003e40000100800 */
[----:B------:R-:W-:-:S05]  /*7e60*/  FADD.FTZ R4, R201, R4 ;  /* 0x00000004c9047221 */ /* 0x000fca0000010000 */
[----:B------:R2:W-:Y:S01]  /*7e70*/  STL [R1+0x40], R4 ;  /* 0x0000400401007387 */ /* 0x0005e20000100800 */
[----:B-1----:R-:W-:-:S05]  /*7e80*/  FADD.FTZ R0, R214, R5 ;  /* 0x00000005d6007221 */ /* 0x002fca0000010000 */
[----:B------:R2:W-:Y:S01]  /*7e90*/  STL [R1+0x44], R0 ;  /* 0x0000440001007387 */ /* 0x0005e20000100800 */
[----:B------:R-:W-:-:S04]  /*7ea0*/  FADD.FTZ R234, R210, R234 ;  /* 0x000000ead2ea7221 */ /* 0x000fc80000010000 */
[----:B------:R-:W-:Y:S01]  /*7eb0*/  FADD.FTZ R234, R206, R234 ;  /* 0x000000eaceea7221 */ /* 0x000fe20000010000 */
[----:B------:R-:W-:Y:S06]  /*7ec0*/  BRA.U !UP1, `(.L_x_2145) ;  /* 0x0000004509987547 */ /* 0x000fec000b800000 */
[----:B------:R-:W3:Y:S01]  /*7ed0*/  LDL.LU.64 R196, [R1+0xb0] ;  /* 0x0000b00001c47983 */ /* 0x000ee20000300a00 */
[----:B--2---:R-:W-:Y:S01]  /*7ee0*/  LOP3.LUT R4, R213, 0x3, RZ, 0xc0, !PT ;  /* 0x00000003d5047812 */ /* 0x004fe200078ec0ff */
[----:B------:R-:W1:Y:S01]  /*7ef0*/  LDCU UR8, c[0x0][0x440] ;  /* 0x00008800ff0877ac */ /* 0x000e620008000800 */
[----:B------:R-:W-:Y:S01]  /*7f00*/  LOP3.LUT R5, R208, UR4, RZ, 0x3c, !PT ;  /* 0x00000004d0057c12 */ /* 0x000fe2000f8e3cff */
[----:B------:R-:W2:Y:S01]  /*7f10*/  LDL.LU R229, [R1+0x20] ;  /* 0x0000200001e57983 */ /* 0x000ea20000300800 */
[----:B------:R-:W-:Y:S01]  /*7f20*/  IMAD.MOV.U32 R218, RZ, RZ, R2 ;  /* 0x000000ffffda7224 */ /* 0x000fe200078e0002 */
[----:B------:R-:W4:Y:S02]  /*7f30*/  S2UR UR9, SR_CgaCtaId ;  /* 0x00000000000979c3 */ /* 0x000f240000008800 */
[----:B------:R-:W5:Y:S04]  /*7f40*/  LDL.LU R32, [R1+0xac] ;  /* 0x0000ac0001207983 */ /* 0x000f680000300800 */
[----:B------:R-:W5:Y:S02]  /*7f50*/  LDL.64 R220, [R1+0x88] ;  /* 0x0000880001dc7983 */ /* 0x000f640000100a00 */
[----:B------:R-:W2:Y:S02]  /*7f60*/  LDC.64 R236, c[0x0][0x3c0] ;  /* 0x0000f000ffec7b82 */ /* 0x000ea40000000a00 */
[----:B------:R-:W5:Y:S01]  /*7f70*/  LDL.64 R200, [R1+0x80] ;  /* 0x0000800001c87983 */ /* 0x000f620000100a00 */
[----:B------:R-:W-:Y:S01]  /*7f80*/  IMAD.MOV.U32 R209, RZ, RZ, 0x20 ;  /* 0x00000020ffd17424 */ /* 0x000fe200078e00ff */
[----:B------:R-:W-:Y:S01]  /*7f90*/  UMOV UR23, 0x400 ;  /* 0x0000040000177882 */ /* 0x000fe20000000000 */
[----:B------:R-:W-:Y:S01]  /*7fa0*/  IMAD.MOV.U32 R219, RZ, RZ, R3 ;  /* 0x000000ffffdb7224 */ /* 0x000fe200078e0003 */
[----:B------:R-:W4:Y:S01]  /*7fb0*/  S2R R213, SR_TID.X ;  /* 0x0000000000d57919 */ /* 0x000f220000002100 */
[----:B------:R-:W-:Y:S01]  /*7fc0*/  IMAD.MOV.U32 R137, RZ, RZ, R133 ;  /* 0x000000ffff897224 */ /* 0x000fe200078e0085 */
[----:B-1----:R-:W-:Y:S01]  /*7fd0*/  ISETP.GE.AND P2, PT, R207, UR8, PT ;  /* 0x00000008cf007c0c */ /* 0x002fe2000bf46270 */
[----:B------:R-:W-:Y:S01]  /*7fe0*/  IMAD.MOV.U32 R132, RZ, RZ, R134 ;  /* 0x000000ffff847224 */ /* 0x000fe200078e0086 */
[----:B------:R-:W-:Y:S01]  /*7ff0*/  UIADD3 UR22, UPT, UPT, UR22, -0x2, URZ ;  /* 0xfffffffe16167890 */ /* 0x000fe2000fffe0ff */
[----:B------:R-:W-:Y:S01]  /*8000*/  IMAD.MOV.U32 R3, RZ, RZ, R135 ;  /* 0x000000ffff037224 */ /* 0x000fe200078e0087 */
[----:B------:R-:W-:Y:S01]  /*8010*/  USHF.L.U32 UR29, UR29, 0x3, URZ ;  /* 0x000000031d1d7899 */ /* 0x000fe200080006ff */
[----:B------:R-:W-:Y:S01]  /*8020*/  IMAD.MOV.U32 R216, RZ, RZ, 0x40 ;  /* 0x00000040ffd87424 */ /* 0x000fe200078e00ff */
[----:B------:R-:W-:Y:S01]  /*8030*/  USHF.L.U32 UR8, UR7, 0x10, URZ ;  /* 0x0000001007087899 */ /* 0x000fe200080006ff */
[C---:B----4-:R-:W-:Y:S01]  /*8040*/  IMAD.SHL.U32 R228, R213.reuse, 0x40, RZ ;  /* 0x00000040d5e47824 */ /* 0x050fe200078e00ff */
[C---:B------:R-:W-:Y:S01]  /*8050*/  LOP3.LUT P0, RZ, R213.reuse, 0x2, RZ, 0xc0, !PT ;  /* 0x00000002d5ff7812 */ /* 0x040fe2000780c0ff */
[----:B------:R-:W-:-:S03]  /*8060*/  IMAD.SHL.U32 R214, R213, 0x40, RZ ;  /* 0x00000040d5d67824 */ /* 0x000fc600078e00ff */
[----:B------:R-:W-:Y:S02]  /*8070*/  SEL R209, R209, 0xffffffe0, !P0 ;  /* 0xffffffe0d1d17807 */ /* 0x000fe40004000000 */
[----:B------:R-:W-:Y:S02]  /*8080*/  LOP3.LUT R215, R214, 0x400, RZ, 0xc0, !PT ;  /* 0x00000400d6d77812 */ /* 0x000fe400078ec0ff */
[----:B---3--:R-:W-:Y:S02]  /*8090*/  LOP3.LUT R0, R197, UR31, RZ, 0x3c, !PT ;  /* 0x0000001fc5007c12 */ /* 0x008fe4000f8e3cff */
[----:B--2---:R-:W-:-:S03]  /*80a0*/  LOP3.LUT R208, R229, 0x200, R228, 0xf8, !PT ;  /* 0x00000200e5d07812 */ /* 0x004fc600078ef8e4 */
[----:B------:R1:W-:Y:S01]  /*80b0*/  STL [R1+0x7c], R0 ;  /* 0x00007c0001007387 */ /* 0x0003e20000100800 */
[----:B------:R-:W-:-:S03]  /*80c0*/  LEA R208, R208, UR5, 0x1 ;  /* 0x00000005d0d07c11 */ /* 0x000fc6000f8e08ff */
[----:B------:R2:W-:Y:S01]  /*80d0*/  STL [R1+0x78], R5 ;  /* 0x0000780501007387 */ /* 0x0005e20000100800 */
[----:B------:R-:W-:Y:S01]  /*80e0*/  ULEA UR5, UR9, UR23, 0x18 ;  /* 0x0000001709057291 */ /* 0x000fe2000f8ec0ff */
[----:B-----5:R-:W-:Y:S02]  /*80f0*/  LOP3.LUT R2, R201, UR28, RZ, 0x3c, !PT ;  /* 0x0000001cc9027c12 */ /* 0x020fe4000f8e3cff */
[----:B-1----:R-:W-:Y:S01]  /*8100*/  LOP3.LUT R0, R204, UR4, RZ, 0x3c, !PT ;  /* 0x00000004cc007c12 */ /* 0x002fe2000f8e3cff */
[----:B------:R-:W1:Y:S01]  /*8110*/  LDCU UR4, c[0x0][0x45c] ;  /* 0x00008b80ff0477ac */ /* 0x000e620008000800 */
[----:B--2---:R-:W-:-:S03]  /*8120*/  LOP3.LUT R5, R221, UR28, RZ, 0x3c, !PT ;  /* 0x0000001cdd057c12 */ /* 0x004fc6000f8e3cff */
[----:B------:R2:W-:Y:S02]  /*8130*/  STL [R1+0x74], R0 ;  /* 0x0000740001007387 */ /* 0x0005e40000100800 */
[----:B--2---:R-:W-:Y:S01]  /*8140*/  VIADD R0, R32, UR26 ;  /* 0x0000001a20007c36 */ /* 0x004fe20008000000 */
[----:B------:R-:W2:Y:S01]  /*8150*/  LDCU UR26, c[0x0][0x440] ;  /* 0x00008800ff1a77ac */ /* 0x000ea20008000800 */
[----:B------:R-:W-:-:S03]  /*8160*/  IMAD.MOV.U32 R32, RZ, RZ, 0x20 ;  /* 0x00000020ff207424 */ /* 0x000fc600078e00ff */
[----:B------:R3:W-:Y:S02]  /*8170*/  STL [R1+0x70], R0 ;  /* 0x0000700001007387 */ /* 0x0007e40000100800 */
[----:B------:R-:W-:Y:S02]  /*8180*/  SEL R210, R32, 0xffffffe0, !P6 ;  /* 0xffffffe020d27807 */ /* 0x000fe40007000000 */
[----:B------:R-:W-:Y:S03]  /*8190*/  STL [R1+0x6c], R5 ;  /* 0x00006c0501007387 */ /* 0x000fe60000100800 */
[----:B------:R-:W-:Y:S01]  /*81a0*/  IMAD.IADD R210, R208, 0x1, R210 ;  /* 0x00000001d0d27824 */ /* 0x000fe200078e02d2 */
[----:B------:R4:W-:Y:S01]  /*81b0*/  STL [R1+0x68], R2 ;  /* 0x0000680201007387 */ /* 0x0009e20000100800 */
[----:B---3--:R-:W-:Y:S01]  /*81c0*/  IMAD.MOV.U32 R0, RZ, RZ, R136 ;  /* 0x000000ffff007224 */ /* 0x008fe200078e0088 */
[----:B----4-:R-:W-:-:S05]  /*81d0*/  LEA R2, R4, UR20, 0x1 ;  /* 0x0000001404027c11 */ /* 0x010fca000f8e08ff */
[----:B------:R3:W-:Y:S02]  /*81e0*/  STL [R1+0x64], R2 ;  /* 0x0000640201007387 */ /* 0x0007e40000100800 */
[----:B---3--:R-:W-:-:S05]  /*81f0*/  VIADD R2, R208, 0xa000 ;  /* 0x0000a000d0027836 */ /* 0x008fca0000000000 */
[----:B------:R3:W-:Y:S01]  /*8200*/  STL [R1+0x60], R2 ;  /* 0x0000600201007387 */ /* 0x0007e20000100800 */
[----:B-12---:R-:W-:Y:S05]  /*8210*/  BRA `(.L_x_2146) ;  /* 0x0000000000a07947 */ /* 0x006fea0003800000 */
.L_x_2148:
[----:B------:R-:W2:Y:S01]  /*8220*/  LDL R185, [R1+0x54] ;  /* 0x0000540001b97983 */ /* 0x000ea20000100800 */
[----:B------:R-:W1:Y:S01]  /*8230*/  LDC.64 R174, c[0x0][0x3b8] ;  /* 0x0000ee00ffae7b82 */ /* 0x000e620000000a00 */
[----:B------:R-:W-:Y:S02]  /*8240*/  UIADD3 UR9, UPT, UPT, UR22, -0x1, URZ ;  /* 0xffffffff16097890 */ /* 0x000fe4000fffe0ff */
[----:B------:R-:W3:Y:S04]  /*8250*/  LDL R184, [R1+0x50] ;  /* 0x0000500001b87983 */ /* 0x000ee80000100800 */
[----:B-1----:R-:W-:Y:S04]  /*8260*/  IMAD.WIDE.U32 R172, R174, UR9, RZ ;  /* 0x00000009aeac7c25 */ /* 0x002fe8000f8e00ff */
[----:B------:R-:W-:Y:S02]  /*8270*/  IMAD.SHL.U32 R138, R172, 0x20, RZ ;  /* 0x00000020ac8a7824 */ /* 0x000fe400078e00ff */
[----:B------:R-:W-:Y:S03]  /*8280*/  IMAD R173, R175, UR9, R173 ;  /* 0x00000009afad7c24 */ /* 0x000fe6000f8e02ad */
[----:B------:R-:W-:Y:S02]  /*8290*/  LEA R139, P4, R174, R138, 0x4 ;  /* 0x0000008aae8b7211 */ /* 0x000fe400078820ff */
[----:B------:R-:W-:Y:S04]  /*82a0*/  SHF.L.U64.HI R173, R172, 0x5, R173 ;  /* 0x00000005acad7819 */ /* 0x000fe800000102ad */
[----:B------:R-:W-:Y:S02]  /*82b0*/  LEA.HI.X R175, R174, R173, R175, 0x4, P4 ;  /* 0x000000adaeaf7211 */ /* 0x000fe400020f24af */
[CC--:B--2---:R-:W-:Y:S02]  /*82c0*/  @!P2 LEA R179, P5, R138.reuse, R185.reuse, 0x1 ;  /* 0x000000b98ab3a211 */ /* 0x0c4fe400078a08ff */
[CC--:B------:R-:W-:Y:S02]  /*82d0*/  @!P3 LEA R176, P0, R138.reuse, R185.reuse, 0x1 ;  /* 0x000000b98ab0b211 */ /* 0x0c0fe400078008ff */
[C---:B------:R-:W-:Y:S02]  /*82e0*/  LEA R172, P4, R139.reuse, R185, 0x1 ;  /* 0x000000b98bac7211 */ /* 0x040fe400078808ff */
[CCC-:B---3--:R-:W-:Y:S02]  /*82f0*/  @!P2 LEA.HI.X R174, R138.reuse, R184.reuse, R173.reuse, 0x1, P5 ;  /* 0x000000b88aaea211 */ /* 0x1c8fe400028f0cad */
[-C--:B------:R-:W-:Y:S01]  /*8300*/  @!P3 LEA.HI.X R177, R138, R184.reuse, R173, 0x1, P0 ;  /* 0x000000b88ab1b211 */ /* 0x080fe200000f0cad */
[----:B------:R-:W-:Y:S01]  /*8310*/  @!P2 IMAD.MOV.U32 R138, RZ, RZ, R179 ;  /* 0x000000ffff8aa224 */ /* 0x000fe200078e00b3 */
        /* <DEDUP_REMOVED lines=24> */
.L_x_2146:
[----:B------:R-:W2:Y:S01]  /*84a0*/  LDL R13, [R1+0x5c] ;  /* 0x00005c00010d7983 */ /* 0x000ea20000100800 */
[----:B---34-:R-:W-:Y:S01]  /*84b0*/  IMAD.SHL.U32 R2, R213, 0x8, RZ ;  /* 0x00000008d5027824 */ /* 0x018fe200078e00ff */
[----:B------:R-:W-:Y:S04]  /*84c0*/  DEPBAR.LE SB0, 0x0 ;  /* 0x000080000000791a */ /* 0x000fe80000000000 */
[----:B------:R-:W3:Y:S01]  /*84d0*/  LDL R12, [R1+0x58] ;  /* 0x00005800010c7983 */ /* 0x000ee20000100800 */
[----:B------:R-:W-:Y:S01]  /*84e0*/  LOP3.LUT R207, R2, 0x38, RZ, 0xc0, !PT ;  /* 0x0000003802cf7812 */ /* 0x000fe200078ec0ff */
[----:B------:R-:W-:Y:S01]  /*84f0*/  IMAD.WIDE.U32 R6, R236, UR22, RZ ;  /* 0x00000016ec067c25 */ /* 0x000fe2000f8e00ff */
[----:B------:R-:W-:Y:S01]  /*8500*/  SHF.R.U32.HI R211, RZ, 0x1, R213 ;  /* 0x00000001ffd37819 */ /* 0x000fe200000116d5 */
[----:B------:R-:W-:Y:S01]  /*8510*/  BAR.SYNC.DEFER_BLOCKING 0x0 ;  /* 0x0000000000007b1d */ /* 0x000fe20000010000 */
[----:B------:R-:W-:Y:S01]  /*8520*/  LOP3.LUT R8, R207, 0x40, RZ, 0xfc, !PT ;  /* 0x00000040cf087812 */ /* 0x000fe200078efcff */
[----:B------:R-:W-:Y:S01]  /*8530*/  IMAD R2, R237, UR22, R7 ;  /* 0x00000016ed027c24 */ /* 0x000fe2000f8e0207 */
[----:B------:R-:W-:Y:S01]  /*8540*/  UISETP.NE.AND UP0, UPT, UR22, URZ, UPT ;  /* 0x000000ff1600728c */ /* 0x000fe2000bf05270 */
[----:B------:R-:W-:Y:S01]  /*8550*/  IMAD.SHL.U32 R10, R6, 0x20, RZ ;  /* 0x00000020060a7824 */ /* 0x000fe200078e00ff */
[----:B------:R-:W-:Y:S02]  /*8560*/  ISETP.GE.AND P3, PT, R8, UR26, PT ;  /* 0x0000001a08007c0c */ /* 0x000fe4000bf66270 */
[--C-:B------:R-:W-:Y:S01]  /*8570*/  SHF.L.U64.HI R9, R6, 0x5, R2.reuse ;  /* 0x0000000506097819 */ /* 0x100fe20000010202 */
[----:B------:R1:W-:Y:S06]  /*8580*/  STL [R1+0x4c], R8 ;  /* 0x00004c0801007387 */ /* 0x0003ec0000100800 */
[----:B------:R-:W4:Y:S06]  /*8590*/  LDL R200, [R1+0x64] ;  /* 0x0000640001c87983 */ /* 0x000f2c0000100800 */
[----:B------:R-:W5:Y:S01]  /*85a0*/  LDL R139, [R1+0x70] ;  /* 0x00007000018b7983 */ /* 0x000f620000100800 */
[----:B-1----:R-:W-:Y:S05]  /*85b0*/  IMAD.SHL.U32 R8, R213, 0x20, RZ ;  /* 0x00000020d5087824 */ /* 0x002fea00078e00ff */
[----:B------:R-:W-:Y:S02]  /*85c0*/  LOP3.LUT R212, R8, 0x7c00, RZ, 0xc0, !PT ;  /* 0x00007c0008d47812 */ /* 0x000fe400078ec0ff */
[-C--:B--2---:R-:W-:Y:S02]  /*85d0*/  LEA R4, P0, R6, R13.reuse, 0x6 ;  /* 0x0000000d06047211 */ /* 0x084fe400078030ff */
[----:B------:R-:W-:Y:S02]  /*85e0*/  @!P3 LEA R8, P1, R10, R13, 0x1 ;  /* 0x0000000d0a08b211 */ /* 0x000fe400078208ff */
[----:B---3--:R-:W-:Y:S02]  /*85f0*/  LEA.HI.X R5, R6, R12, R2, 0x6, P0 ;  /* 0x0000000c06057211 */ /* 0x008fe400000f3402 */
[C---:B------:R-:W-:Y:S02]  /*8600*/  LEA R7, P0, R236.reuse, R10, 0x4 ;  /* 0x0000000aec077211 */ /* 0x040fe400078020ff */
[C-C-:B------:R-:W-:Y:S01]  /*8610*/  LOP3.LUT R2, R207.reuse, 0x1c0, R214.reuse, 0xf8, !PT ;  /* 0x000001c0cf027812 */ /* 0x140fe200078ef8d6 */
[----:B------:R-:W-:Y:S01]  /*8620*/  @!PT LDS RZ, [RZ] ;  /* 0x00000000fffff984 */ /* 0x000fe20000000800 */
[----:B------:R-:W-:Y:S01]  /*8630*/  @!PT LDS RZ, [RZ] ;  /* 0x00000000fffff984 */ /* 0x000fe20000000800 */
[----:B------:R-:W-:Y:S01]  /*8640*/  @!PT LDS RZ, [RZ] ;  /* 0x00000000fffff984 */ /* 0x000fe20000000800 */
[----:B------:R1:W-:Y:S01]  /*8650*/  @!P2 LDGSTS.E.BYPASS.LTC128B.128 [R217+0xa000], desc[UR24][R4.64] ;  /* 0x0a00000004d9afae */ /* 0x0003e2000b981a18 */
[----:B------:R-:W-:Y:S02]  /*8660*/  LEA.HI.X R11, R236, R9, R237, 0x4, P0 ;  /* 0x00000009ec0b7211 */ /* 0x000fe400000f24ed */
[-C--:B------:R-:W-:Y:S03]  /*8670*/  @!P3 LEA.HI.X R9, R10, R12.reuse, R9, 0x1, P1 ;  /* 0x0000000c0a09b211 */ /* 0x080fe600008f0c09 */
[----:B------:R-:W-:Y:S01]  /*8680*/  @P2 STS.128 [R217+0xa000], RZ ;  /* 0x00a000ffd9002388 */ /* 0x000fe20000000c00 */
[----:B------:R-:W-:Y:S02]  /*8690*/  ISETP.GE.AND P2, PT, R207, UR26, PT ;  /* 0x0000001acf007c0c */ /* 0x000fe4000bf46270 */
[C---:B------:R-:W-:Y:S03]  /*86a0*/  LEA R6, P0, R7.reuse, R13, 0x1 ;  /* 0x0000000d07067211 */ /* 0x040fe600078008ff */
[----:B------:R-:W-:Y:S01]  /*86b0*/  @!PT LDS RZ, [RZ] ;  /* 0x00000000fffff984 */ /* 0x000fe20000000800 */
[----:B------:R-:W-:Y:S01]  /*86c0*/  @!PT LDS RZ, [RZ] ;  /* 0x00000000fffff984 */ /* 0x000fe20000000800 */
[----:B------:R-:W-:Y:S01]  /*86d0*/  @!PT LDS RZ, [RZ] ;  /* 0x00000000fffff984 */ /* 0x000fe20000000800 */
[----:B------:R-:W-:Y:S01]  /*86e0*/  @!P3 LDGSTS.E.BYPASS.LTC128B.128 [R217+0xb000], desc[UR24][R8.64+0x80] ;  /* 0x0b00008008d9bfae */ /* 0x000fe2000b981a18 */
[----:B------:R-:W-:Y:S02]  /*86f0*/  LOP3.LUT R133, R2, 0x8, R213, 0x78, !PT ;  /* 0x0000000802857812 */ /* 0x000fe400078e78d5 */
[----:B------:R-:W-:Y:S03]  /*8700*/  LEA.HI.X R7, R7, R12, R11, 0x1, P0 ;  /* 0x0000000c07077211 */ /* 0x000fe600000f0c0b */
[----:B------:R-:W-:Y:S01]  /*8710*/  @P3 STS.128 [R217+0xb000], RZ ;  /* 0x00b000ffd9003388 */ /* 0x000fe20000000c00 */
[----:B------:R-:W-:Y:S01]  /*8720*/  LOP3.LUT P1, RZ, R213, 0x4, RZ, 0xc0, !PT ;  /* 0x00000004d5ff7812 */ /* 0x000fe2000782c0ff */
[----:B------:R-:W-:Y:S03]  /*8730*/  IMAD R133, R133, 0x2, R215 ;  /* 0x0000000285857824 */ /* 0x000fe600078e02d7 */
[----:B------:R-:W-:Y:S01]  /*8740*/  SEL R134, R216, 0xffffffc0, !P1 ;  /* 0xffffffc0d8867807 */ /* 0x000fe20004800000 */
[----:B------:R-:W-:Y:S01]  /*8750*/  @!PT LDS RZ, [RZ] ;  /* 0x00000000fffff984 */ /* 0x000fe20000000800 */
[----:B------:R-:W-:Y:S01]  /*8760*/  @!PT LDS RZ, [RZ] ;  /* 0x00000000fffff984 */ /* 0x000fe20000000800 */
[----:B------:R-:W-:Y:S01]  /*8770*/  @!PT LDS RZ, [RZ] ;  /* 0x00000000fffff984 */ /* 0x000fe20000000800 */
[----:B------:R-:W-:Y:S01]  /*8780*/  @!P2 LDGSTS.E.BYPASS.LTC128B.128 [R217+0xa800], desc[UR24][R6.64] ;  /* 0x0a80000006d9afae */ /* 0x000fe2000b981a18 */
[----:B------:R-:W-:Y:S05]  /*8790*/  VIADD R136, R133, UR5 ;  /* 0x0000000585887c36 */ /* 0x000fea0008000000 */
[----:B------:R-:W-:Y:S01]  /*87a0*/  @P2 STS.128 [R217+0xa800], RZ ;  /* 0x00a800ffd9002388 */ /* 0x000fe20000000c00 */
[--C-:B------:R-:W-:Y:S05]  /*87b0*/  IMAD.IADD R138, R136, 0x1, R209.reuse ;  /* 0x00000001888a7824 */ /* 0x100fea00078e02d1 */
[----:B------:R-:W-:Y:S01]  /*87c0*/  @!PT LDS RZ, [RZ] ;  /* 0x00000000fffff984 */ /* 0x000fe20000000800 */
[----:B------:R-:W-:Y:S01]  /*87d0*/  @!PT LDS RZ, [RZ] ;  /* 0x00000000fffff984 */ /* 0x000fe20000000800 */
[----:B------:R-:W-:Y:S01]  /*87e0*/  @!PT LDS RZ, [RZ] ;  /* 0x00000000fffff984 */ /* 0x000fe20000000800 */
[----:B------:R2:W-:Y:S01]  /*87f0*/  @!P3 LDGSTS.E.BYPASS.LTC128B.128 [R217+0xb800], desc[UR24][R6.64+0x80] ;  /* 0x0b80008006d9bfae */ /* 0x0005e2000b981a18 */
[----:B-1----:R-:W-:Y:S02]  /*8800*/  LOP3.LUT R5, R212, 0x200, R214, 0xf8, !PT ;  /* 0x00000200d4057812 */ /* 0x002fe400078ef8d6 */
[----:B------:R-:W-:Y:S03]  /*8810*/  LOP3.LUT R4, R211, 0x8, RZ, 0xc0, !PT ;  /* 0x00000008d3047812 */ /* 0x000fe600078ec0ff */
[----:B------:R-:W-:Y:S01]  /*8820*/  @P3 STS.128 [R217+0xb800], RZ ;  /* 0x00b800ffd9003388 */ /* 0x000fe20000000c00 */
[----:B------:R-:W-:Y:S05]  /*8830*/  LOP3.LUT R4, R5, R2, R4, 0xf6, !PT ;  /* 0x0000000205047212 */ /* 0x000fea00078ef604 */
[----:B------:R-:W-:Y:S01]  /*8840*/  LDSM.16.M88.4 R16, [R133+UR5+0x8000] ;  /* 0x008000058510783b */ /* 0x000fe20008000200 */
[----:B------:R-:W-:Y:S05]  /*8850*/  LEA R2, R4, UR5, 0x1 ;  /* 0x0000000504027c11 */ /* 0x000fea000f8e08ff */
[----:B------:R-:W-:Y:S01]  /*8860*/  LDSM.16.M88.4 R172, [R133+UR5+0x8800] ;  /* 0x0088000585ac783b */ /* 0x000fe20008000200 */
[--C-:B------:R-:W-:Y:S02]  /*8870*/  IMAD.IADD R192, R2, 0x1, R209.reuse ;  /* 0x0000000102c07824 */ /* 0x100fe400078e02d1 */
[----:B------:R-:W-:Y:S03]  /*8880*/  IMAD.IADD R135, R134, 0x1, R2 ;  /* 0x0000000186877824 */ /* 0x000fe600078e0202 */
[----:B------:R-:W2:Y:S01]  /*8890*/  LDSM.16.M88.4 R32, [R2] ;  /* 0x000000000220783b */ /* 0x000ea20000000200 */
[----:B------:R-:W-:Y:S02]  /*88a0*/  IMAD.IADD R134, R136, 0x1, R134 ;  /* 0x0000000188867824 */ /* 0x000fe400078e0286 */
[----:B------:R-:W-:Y:S02]  /*88b0*/  IMAD.IADD R196, R135, 0x1, R209 ;  /* 0x0000000187c47824 */ /* 0x000fe400078e02d1 */
[----:B------:R-:W-:Y:S01]  /*88c0*/  IMAD.IADD R136, R209, 0x1, R134 ;  /* 0x00000001d1887824 */ /* 0x000fe200078e0286 */
[----:B------:R-:W1:Y:S06]  /*88d0*/  LDSM.16.M88.4 R28, [R2+0x2000] ;  /* 0x00200000021c783b */ /* 0x000e6c0000000200 */
[----:B------:R-:W0:Y:S06]  /*88e0*/  LDGDEPBAR ;  /* 0x00000000000079af */ /* 0x000e2c0000000000 */
[----:B------:R-:W-:Y:S06]  /*88f0*/  LDSM.16.M88.4 R176, [R192] ;  /* 0x00000000c0b0783b */ /* 0x000fec0000000200 */
[----:B------:R-:W3:Y:S06]  /*8900*/  LDSM.16.M88.4 R180, [R138+0x8000] ;  /* 0x008000008ab4783b */ /* 0x000eec0000000200 */
[----:B------:R-:W4:Y:S06]  /*8910*/  LDSM.16.M88.4 R184, [R192+0x2000] ;  /* 0x00200000c0b8783b */ /* 0x000f2c0000000200 */
[----:B------:R-:W5:Y:S01]  /*8920*/  LDSM.16.M88.4 R188, [R138+0x8800] ;  /* 0x008800008abc783b */ /* 0x000f620000000200 */
[-C--:B--2---:R-:W-:Y:S08]  /*8930*/  HMMA.16816.F32.BF16 R4, R32, R16.reuse, RZ ;  /* 0x000000102004723c */ /* 0x084ff000000418ff */
[C---:B-1----:R-:W-:Y:S08]  /*8940*/  HMMA.16816.F32.BF16 R8, R28.reuse, R16, RZ ;  /* 0x000000101c08723c */ /* 0x042ff000000418ff */
[-C--:B------:R-:W-:Y:S08]  /*8950*/  HMMA.16816.F32.BF16 R12, R28, R18.reuse, RZ ;  /* 0x000000121c0c723c */ /* 0x080ff000000418ff */
[C---:B------:R-:W-:Y:S08]  /*8960*/  HMMA.16816.F32.BF16 R16, R32.reuse, R18, RZ ;  /* 0x000000122010723c */ /* 0x040ff000000418ff */
[-C--:B------:R-:W-:Y:S08]  /*8970*/  HMMA.16816.F32.BF16 R20, R32, R172.reuse, RZ ;  /* 0x000000ac2014723c */ /* 0x080ff000000418ff */
[C---:B------:R-:W-:Y:S08]  /*8980*/  HMMA.16816.F32.BF16 R24, R28.reuse, R172, RZ ;  /* 0x000000ac1c18723c */ /* 0x040ff000000418ff */
[-C--:B------:R-:W-:Y:S08]  /*8990*/  HMMA.16816.F32.BF16 R28, R28, R174.reuse, RZ ;  /* 0x000000ae1c1c723c */ /* 0x080ff000000418ff */
[----:B------:R-:W-:Y:S01]  /*89a0*/  HMMA.16816.F32.BF16 R32, R32, R174, RZ ;  /* 0x000000ae2020723c */ /* 0x000fe200000418ff */
[----:B------:R-:W-:Y:S07]  /*89b0*/  LDSM.16.M88.4 R172, [R135] ;  /* 0x0000000087ac783b */ /* 0x000fee0000000200 */
[-C--:B---3--:R-:W-:Y:S08]  /*89c0*/  HMMA.16816.F32.BF16 R4, R176, R180.reuse, R4 ;  /* 0x000000b4b004723c */ /* 0x088ff00000041804 */
[C---:B----4-:R-:W-:Y:S08]  /*89d0*/  HMMA.16816.F32.BF16 R8, R184.reuse, R180, R8 ;  /* 0x000000b4b808723c */ /* 0x050ff00000041808 */
[-C--:B------:R-:W-:Y:S08]  /*89e0*/  HMMA.16816.F32.BF16 R12, R184, R182.reuse, R12 ;  /* 0x000000b6b80c723c */ /* 0x080ff0000004180c */
[C---:B------:R-:W-:Y:S01]  /*89f0*/  HMMA.16816.F32.BF16 R16, R176.reuse, R182, R16 ;  /* 0x000000b6b010723c */ /* 0x040fe20000041810 */
[----:B------:R-:W1:Y:S07]  /*8a00*/  LDSM.16.M88.4 R180, [R134+0x8000] ;  /* 0x0080000086b4783b */ /* 0x000e6e0000000200 */
[-C--:B-----5:R-:W-:Y:S08]  /*8a10*/  HMMA.16816.F32.BF16 R20, R176, R188.reuse, R20 ;  /* 0x000000bcb014723c */ /* 0x0a0ff00000041814 */
[C---:B------:R-:W-:Y:S08]  /*8a20*/  HMMA.16816.F32.BF16 R24, R184.reuse, R188, R24 ;  /* 0x000000bcb818723c */ /* 0x040ff00000041818 */
[-C--:B------:R-:W-:Y:S01]  /*8a30*/  HMMA.16816.F32.BF16 R28, R184, R190.reuse, R28 ;  /* 0x000000beb81c723c */ /* 0x080fe2000004181c */
[----:B------:R-:W2:Y:S07]  /*8a40*/  LDSM.16.M88.4 R184, [R135+0x2000] ;  /* 0x0020000087b8783b */ /* 0x000eae0000000200 */
[----:B------:R-:W-:Y:S01]  /*8a50*/  HMMA.16816.F32.BF16 R32, R176, R190, R32 ;  /* 0x000000beb020723c */ /* 0x000fe20000041820 */
[----:B------:R-:W3:Y:S06]  /*8a60*/  LDSM.16.M88.4 R176, [R134+0x8800] ;  /* 0x0088000086b0783b */ /* 0x000eec0000000200 */
[----:B------:R-:W-:Y:S01]  /*8a70*/  LDSM.16.M88.4 R188, [R196+0x2000] ;  /* 0x00200000c4bc783b */ /* 0x000fe20000000200 */
        /* <DEDUP_REMOVED lines=10> */
[----:B------:R-:W2:Y:S06]  /*8b20*/  LDSM.16.M88.4 R172, [R136+0x8800] ;  /* 0x0088000088ac783b */ /* 0x000eac0000000200 */
[----:B------:R-:W-:Y:S01]  /*8b30*/  LDSM.16.M88.4 R176, [R2+0x4000] ;  /* 0x0040000002b0783b */ /* 0x000fe20000000200 */
        /* <DEDUP_REMOVED lines=10> */
[----:B------:R3:W4:Y:S06]  /*8be0*/  LDSM.16.M88.4 R172, [R133+UR5+0x9800] ;  /* 0x0098000585ac783b */ /* 0x00072c0008000200 */
[----:B------:R-:W-:Y:S01]  /*8bf0*/  LDSM.16.M88.4 R180, [R192+0x4000] ;  /* 0x00400000c0b4783b */ /* 0x000fe20000000200 */
[-C--:B-1----:R-:W-:Y:S05]  /*8c00*/  HMMA.16816.F32.BF16 R4, R176, R184.reuse, R4 ;  /* 0x000000b8b004723c */ /* 0x082fea0000041804 */
[----:B------:R-:W-:Y:S01]  /*8c10*/  LDSM.16.M88.4 R192, [R192+0x6000] ;  /* 0x00600000c0c0783b */ /* 0x000fe20000000200 */
[----:B---3--:R-:W-:Y:S04]  /*8c20*/  IMAD.U32 R133, RZ, RZ, UR22 ;  /* 0x00000016ff857e24 */ /* 0x008fe8000f8e00ff */
[----:B------:R-:W-:Y:S04]  /*8c30*/  IMAD R133, R133, 0x20, R200 ;  /* 0x0000002085857824 */ /* 0x000fe800078e02c8 */
[----:B------:R-:W-:Y:S01]  /*8c40*/  IMAD.IADD R133, R139, 0x1, -R133 ;  /* 0x000000018b857824 */ /* 0x000fe200078e0a85 */
[C---:B--2---:R-:W-:Y:S04]  /*8c50*/  HMMA.16816.F32.BF16 R8, R188.reuse, R184, R8 ;  /* 0x000000b8bc08723c */ /* 0x044fe80000041808 */
[----:B------:R-:W-:Y:S01]  /*8c60*/  IABS R139, R133 ;  /* 0x00000085008b7213 */ /* 0x000fe20000000000 */
[C---:B------:R-:W-:Y:S03]  /*8c70*/  VIADD R2, R133.reuse, 0x8 ;  /* 0x0000000885027836 */ /* 0x040fe60000000000 */
[-C--:B------:R-:W-:Y:S03]  /*8c80*/  HMMA.16816.F32.BF16 R12, R188, R186.reuse, R12 ;  /* 0x000000babc0c723c */ /* 0x080fe6000004180c */
[----:B------:R-:W-:Y:S02]  /*8c90*/  IABS R2, R2 ;  /* 0x0000000200027213 */ /* 0x000fe40000000000 */
[----:B------:R-:W-:Y:S02]  /*8ca0*/  I2FP.F32.S32 R139, R139 ;  /* 0x0000008b008b7245 */ /* 0x000fe40000201400 */
[----:B------:R-:W-:Y:S01]  /*8cb0*/  I2FP.F32.S32 R2, R2 ;  /* 0x0000000200027245 */ /* 0x000fe20000201400 */
[C---:B------:R-:W-:Y:S01]  /*8cc0*/  HMMA.16816.F32.BF16 R16, R176.reuse, R186, R16 ;  /* 0x000000bab010723c */ /* 0x040fe20000041810 */
[----:B------:R-:W1:Y:S07]  /*8cd0*/  LDSM.16.M88.4 R184, [R138+0x9000] ;  /* 0x009000008ab8783b */ /* 0x000e6e0000000200 */
[-C--:B----4-:R-:W-:Y:S08]  /*8ce0*/  HMMA.16816.F32.BF16 R20, R176, R172.reuse, R20 ;  /* 0x000000acb014723c */ /* 0x090ff00000041814 */
[C---:B------:R-:W-:Y:S08]  /*8cf0*/  HMMA.16816.F32.BF16 R24, R188.reuse, R172, R24 ;  /* 0x000000acbc18723c */ /* 0x040ff00000041818 */
[-C--:B------:R-:W-:Y:S01]  /*8d00*/  HMMA.16816.F32.BF16 R28, R188, R174.reuse, R28 ;  /* 0x000000aebc1c723c */ /* 0x080fe2000004181c */
[----:B------:R2:W3:Y:S07]  /*8d10*/  LDSM.16.M88.4 R188, [R138+0x9800] ;  /* 0x009800008abc783b */ /* 0x0004ee0000000200 */
[----:B------:R-:W-:Y:S01]  /*8d20*/  HMMA.16816.F32.BF16 R32, R176, R174, R32 ;  /* 0x000000aeb020723c */ /* 0x000fe20000041820 */
[----:B------:R-:W-:Y:S06]  /*8d30*/  LDSM.16.M88.4 R172, [R135+0x4000] ;  /* 0x0040000087ac783b */ /* 0x000fec0000000200 */
[----:B------:R-:W4:Y:S01]  /*8d40*/  LDSM.16.M88.4 R176, [R134+0x9000] ;  /* 0x0090000086b0783b */ /* 0x000f220000000200 */
[-C--:B-1----:R-:W-:Y:S05]  /*8d50*/  HMMA.16816.F32.BF16 R4, R180, R184.reuse, R4 ;  /* 0x000000b8b404723c */ /* 0x082fea0000041804 */
[C---:B--2---:R-:W-:Y:S03]  /*8d60*/  VIADD R138, R133.reuse, 0x47 ;  /* 0x00000047858a7836 */ /* 0x044fe60000000000 */
[C---:B------:R-:W-:Y:S04]  /*8d70*/  HMMA.16816.F32.BF16 R8, R192.reuse, R184, R8 ;  /* 0x000000b8c008723c */ /* 0x040fe80000041808 */
[----:B------:R-:W-:Y:S04]  /*8d80*/  IABS R138, R138 ;  /* 0x0000008a008a7213 */ /* 0x000fe80000000000 */
[-C--:B------:R-:W-:Y:S03]  /*8d90*/  HMMA.16816.F32.BF16 R12, R192, R186.reuse, R12 ;  /* 0x000000bac00c723c */ /* 0x080fe6000004180c */
[----:B------:R-:W-:Y:S05]  /*8da0*/  I2FP.F32.S32 R138, R138 ;  /* 0x0000008a008a7245 */ /* 0x000fea0000201400 */
[C---:B------:R-:W-:Y:S01]  /*8db0*/  HMMA.16816.F32.BF16 R16, R180.reuse, R186, R16 ;  /* 0x000000bab410723c */ /* 0x040fe20000041810 */
[----:B------:R1:W2:Y:S07]  /*8dc0*/  LDSM.16.M88.4 R184, [R135+0x6000] ;  /* 0x0060000087b8783b */ /* 0x0002ae0000000200 */
[-C--:B---3--:R-:W-:Y:S08]  /*8dd0*/  HMMA.16816.F32.BF16 R20, R180, R188.reuse, R20 ;  /* 0x000000bcb414723c */ /* 0x088ff00000041814 */
[C---:B------:R-:W-:Y:S08]  /*8de0*/  HMMA.16816.F32.BF16 R24, R192.reuse, R188, R24 ;  /* 0x000000bcc018723c */ /* 0x040ff00000041818 */
[-C--:B------:R-:W-:Y:S01]  /*8df0*/  HMMA.16816.F32.BF16 R28, R192, R190.reuse, R28 ;  /* 0x000000bec01c723c */ /* 0x080fe2000004181c */
[----:B------:R3:W5:Y:S02]  /*8e00*/  LDSM.16.M88.4 R192, [R134+0x9800] ;  /* 0x0098000086c0783b */ /* 0x0007640000000200 */
[C---:B-1----:R-:W-:Y:S05]  /*8e10*/  VIADD R135, R133.reuse, 0x48 ;  /* 0x0000004885877836 */ /* 0x042fea0000000000 */
[----:B------:R-:W-:Y:S01]  /*8e20*/  HMMA.16816.F32.BF16 R32, R180, R190, R32 ;  /* 0x000000beb420723c */ /* 0x000fe20000041820 */
[----:B------:R-:W-:Y:S03]  /*8e30*/  LDSM.16.M88.4 R180, [R196+0x4000] ;  /* 0x00400000c4b4783b */ /* 0x000fe60000000200 */
[----:B------:R-:W-:Y:S03]  /*8e40*/  IABS R135, R135 ;  /* 0x0000008700877213 */ /* 0x000fe60000000000 */
[----:B------:R-:W1:Y:S01]  /*8e50*/  LDSM.16.M88.4 R188, [R136+0x9000] ;  /* 0x0090000088bc783b */ /* 0x000e620000000200 */
[-C--:B----4-:R-:W-:Y:S05]  /*8e60*/  HMMA.16816.F32.BF16 R4, R172, R176.reuse, R4 ;  /* 0x000000b0ac04723c */ /* 0x090fea0000041804 */
[----:B------:R-:W4:Y:S01]  /*8e70*/  LDSM.16.M88.4 R196, [R196+0x6000] ;  /* 0x00600000c4c4783b */ /* 0x000f220000000200 */
[----:B------:R-:W-:Y:S02]  /*8e80*/  I2FP.F32.S32 R135, R135 ;  /* 0x0000008700877245 */ /* 0x000fe40000201400 */
[C---:B--2---:R-:W-:Y:S04]  /*8e90*/  HMMA.16816.F32.BF16 R8, R184.reuse, R176, R8 ;  /* 0x000000b0b808723c */ /* 0x044fe80000041808 */
[C---:B---3--:R-:W-:Y:S04]  /*8ea0*/  VIADD R134, R133.reuse, 0x7 ;  /* 0x0000000785867836 */ /* 0x048fe80000000000 */
[-C--:B------:R-:W-:Y:S03]  /*8eb0*/  HMMA.16816.F32.BF16 R12, R184, R178.reuse, R12 ;  /* 0x000000b2b80c723c */ /* 0x080fe6000004180c */
[----:B------:R-:W-:Y:S04]  /*8ec0*/  IABS R134, R134 ;  /* 0x0000008600867213 */ /* 0x000fe80000000000 */
[----:B------:R-:W-:Y:S01]  /*8ed0*/  I2FP.F32.S32 R134, R134 ;  /* 0x0000008600867245 */ /* 0x000fe20000201400 */
[C---:B------:R-:W-:Y:S08]  /*8ee0*/  HMMA.16816.F32.BF16 R16, R172.reuse, R178, R16 ;  /* 0x000000b2ac10723c */ /* 0x040ff00000041810 */
[-C--:B-----5:R-:W-:Y:S08]  /*8ef0*/  HMMA.16816.F32.BF16 R20, R172, R192.reuse, R20 ;  /* 0x000000c0ac14723c */ /* 0x0a0ff00000041814 */
[C---:B------:R-:W-:Y:S08]  /*8f00*/  HMMA.16816.F32.BF16 R24, R184.reuse, R192, R24 ;  /* 0x000000c0b818723c */ /* 0x040ff00000041818 */
[-C--:B------:R-:W-:Y:S08]  /*8f10*/  HMMA.16816.F32.BF16 R28, R184, R194.reuse, R28 ;  /* 0x000000c2b81c723c */ /* 0x080ff0000004181c */
[----:B------:R-:W-:Y:S01]  /*8f20*/  HMMA.16816.F32.BF16 R32, R172, R194, R32 ;  /* 0x000000c2ac20723c */ /* 0x000fe20000041820 */
[----:B------:R2:W3:Y:S01]  /*8f30*/  LDSM.16.M88.4 R172, [R136+0x9800] ;  /* 0x0098000088ac783b */ /* 0x0004e20000000200 */
[----:B------:R-:W-:Y:S04]  /*8f40*/  DEPBAR.LE SB0, 0x0 ;  /* 0x000080000000791a */ /* 0x000fe80000000000 */
[----:B------:R-:W-:Y:S02]  /*8f50*/  BAR.SYNC.DEFER_BLOCKING 0x0 ;  /* 0x0000000000007b1d */ /* 0x000fe40000010000 */
[-C--:B-1----:R-:W-:Y:S08]  /*8f60*/  HMMA.16816.F32.BF16 R4, R180, R188.reuse, R4 ;  /* 0x000000bcb404723c */ /* 0x082ff00000041804 */
[C---:B----4-:R-:W-:Y:S08]  /*8f70*/  HMMA.16816.F32.BF16 R8, R196.reuse, R188, R8 ;  /* 0x000000bcc408723c */ /* 0x050ff00000041808 */
[-C--:B------:R-:W-:Y:S03]  /*8f80*/  HMMA.16816.F32.BF16 R12, R196, R190.reuse, R12 ;  /* 0x000000bec40c723c */ /* 0x080fe6000004180c */
[----:B------:R-:W-:Y:S01]  /*8f90*/  FFMA.FTZ R6, R2, -UR6, R6 ;  /* 0x8000000602067c23 */ /* 0x000fe20008010006 */
[C---:B------:R-:W-:Y:S02]  /*8fa0*/  VIADD R2, R133.reuse, 0x3f ;  /* 0x0000003f85027836 */ /* 0x040fe40000000000 */
[----:B------:R-:W-:Y:S01]  /*8fb0*/  FFMA.FTZ R7, R134, -UR6, R7 ;  /* 0x8000000686077c23 */ /* 0x000fe20008010007 */
[----:B--2---:R-:W-:Y:S02]  /*8fc0*/  VIADD R136, R133, 0xffffffff ;  /* 0xffffffff85887836 */ /* 0x004fe40000000000 */
[----:B------:R-:W-:Y:S01]  /*8fd0*/  FFMA.FTZ R4, R139, -UR6, R4 ;  /* 0x800000068b047c23 */ /* 0x000fe20008010004 */
[C---:B------:R-:W-:Y:S04]  /*8fe0*/  HMMA.16816.F32.BF16 R16, R180.reuse, R190, R16 ;  /* 0x000000beb410723c */ /* 0x040fe80000041810 */
[----:B------:R-:W-:Y:S01]  /*8ff0*/  IABS R2, R2 ;  /* 0x0000000200027213 */ /* 0x000fe20000000000 */
[----:B------:R-:W-:Y:S01]  /*9000*/  FFMA.FTZ R10, R135, -UR6, R10 ;  /* 0x80000006870a7c23 */ /* 0x000fe2000801000a */
[----:B------:R-:W-:Y:S01]  /*9010*/  IABS R136, R136 ;  /* 0x0000008800887213 */ /* 0x000fe20000000000 */
[C---:B------:R-:W-:Y:S01]  /*9020*/  VIADD R135, R133.reuse, 0xfffffff8 ;  /* 0xfffffff885877836 */ /* 0x040fe20000000000 */
[----:B------:R-:W-:Y:S01]  /*9030*/  I2FP.F32.S32 R2, R2 ;  /* 0x0000000200027245 */ /* 0x000fe20000201400 */
[-C--:B---3--:R-:W-:Y:S03]  /*9040*/  HMMA.16816.F32.BF16 R20, R180, R172.reuse, R20 ;  /* 0x000000acb414723c */ /* 0x088fe60000041814 */
[----:B------:R-:W-:Y:S01]  /*9050*/  IABS R135, R135 ;  /* 0x0000008700877213 */ /* 0x000fe20000000000 */
[----:B------:R-:W-:Y:S01]  /*9060*/  FFMA.FTZ R11, R138, -UR6, R11 ;  /* 0x800000068a0b7c23 */ /* 0x000fe2000801000b */
[----:B------:R-:W-:Y:S01]  /*9070*/  I2FP.F32.S32 R136, R136 ;  /* 0x0000008800887245 */ /* 0x000fe20000201400 */
[C---:B------:R-:W-:Y:S01]  /*9080*/  VIADD R138, R133.reuse, 0xfffffff7 ;  /* 0xfffffff7858a7836 */ /* 0x040fe20000000000 */
[----:B------:R-:W-:Y:S01]  /*9090*/  I2FP.F32.S32 R135, R135 ;  /* 0x0000008700877245 */ /* 0x000fe20000201400 */
[C---:B------:R-:W-:Y:S04]  /*90a0*/  HMMA.16816.F32.BF16 R24, R196.reuse, R172, R24 ;  /* 0x000000acc418723c */ /* 0x040fe80000041818 */
[----:B------:R-:W-:Y:S01]  /*90b0*/  IABS R138, R138 ;  /* 0x0000008a008a7213 */ /* 0x000fe20000000000 */
[C---:B------:R-:W-:Y:S02]  /*90c0*/  VIADD R134, R133.reuse, 0x40 ;  /* 0x0000004085867836 */ /* 0x040fe40000000000 */
[C---:B------:R-:W-:Y:S01]  /*90d0*/  FFMA.FTZ R9, R2.reuse, -UR6, R9 ;  /* 0x8000000602097c23 */ /* 0x040fe20008010009 */
[----:B------:R-:W-:Y:S01]  /*90e0*/  FFMA.FTZ R15, R2, -UR6, R15 ;  /* 0x80000006020f7c23 */ /* 0x000fe2000801000f */
[----:B------:R-:W-:Y:S01]  /*90f0*/  I2FP.F32.S32 R138, R138 ;  /* 0x0000008a008a7245 */ /* 0x000fe20000201400 */
[-C--:B------:R-:W-:Y:S03]  /*9100*/  HMMA.16816.F32.BF16 R28, R196, R174.reuse, R28 ;  /* 0x000000aec41c723c */ /* 0x080fe6000004181c */
[----:B------:R-:W-:Y:S01]  /*9110*/  IABS R134, R134 ;  /* 0x0000008600867213 */ /* 0x000fe20000000000 */
[----:B------:R-:W-:Y:S02]  /*9120*/  VIADD R2, R133, 0x38 ;  /* 0x0000003885027836 */ /* 0x000fe40000000000 */
[C---:B------:R-:W-:Y:S01]  /*9130*/  FFMA.FTZ R16, R135.reuse, -UR6, R16 ;  /* 0x8000000687107c23 */ /* 0x040fe20008010010 */
[----:B------:R-:W-:Y:S01]  /*9140*/  FFMA.FTZ R22, R135, -UR6, R22 ;  /* 0x8000000687167c23 */ /* 0x000fe20008010016 */
[----:B------:R-:W-:Y:S01]  /*9150*/  I2FP.F32.S32 R134, R134 ;  /* 0x0000008600867245 */ /* 0x000fe20000201400 */
[----:B------:R-:W-:Y:S04]  /*9160*/  HMMA.16816.F32.BF16 R32, R180, R174, R32 ;  /* 0x000000aeb420723c */ /* 0x000fe80000041820 */
[----:B------:R-:W-:Y:S01]  /*9170*/  IABS R2, R2 ;  /* 0x0000000200027213 */ /* 0x000fe20000000000 */
[----:B------:R-:W-:Y:S01]  /*9180*/  FFMA.FTZ R18, R139, -UR6, R18 ;  /* 0x800000068b127c23 */ /* 0x000fe20008010012 */
[C---:B------:R-:W-:Y:S02]  /*9190*/  VIADD R135, R133.reuse, 0xfffffff0 ;  /* 0xfffffff085877836 */ /* 0x040fe40000000000 */
[C---:B------:R-:W-:Y:S01]  /*91a0*/  FFMA.FTZ R5, R136.reuse, -UR6, R5 ;  /* 0x8000000688057c23 */ /* 0x040fe20008010005 */
[----:B------:R-:W-:Y:S01]  /*91b0*/  I2FP.F32.S32 R2, R2 ;  /* 0x0000000200027245 */ /* 0x000fe20000201400 */
[C---:B------:R-:W-:Y:S02]  /*91c0*/  VIADD R139, R133.reuse, 0xffffffe8 ;  /* 0xffffffe8858b7836 */ /* 0x040fe40000000000 */
[----:B------:R-:W-:Y:S01]  /*91d0*/  FFMA.FTZ R19, R136, -UR6, R19 ;  /* 0x8000000688137c23 */ /* 0x000fe20008010013 */
[----:B------:R-:W-:Y:S01]  /*91e0*/  IABS R135, R135 ;  /* 0x0000008700877213 */ /* 0x000fe20000000000 */
[C---:B------:R-:W-:Y:S02]  /*91f0*/  VIADD R136, R133.reuse, 0xffffffef ;  /* 0xffffffef85887836 */ /* 0x040fe40000000000 */
[C---:B------:R-:W-:Y:S01]  /*9200*/  FFMA.FTZ R17, R138.reuse, -UR6, R17 ;  /* 0x800000068a117c23 */ /* 0x040fe20008010011 */
[----:B------:R-:W-:Y:S01]  /*9210*/  IABS R139, R139 ;  /* 0x0000008b008b7213 */ /* 0x000fe20000000000 */
[C---:B------:R-:W-:Y:S01]  /*9220*/  VIADD R172, R133.reuse, 0xffffffe7 ;  /* 0xffffffe785ac7836 */ /* 0x040fe20000000000 */
[----:B------:R-:W-:Y:S01]  /*9230*/  I2FP.F32.S32 R135, R135 ;  /* 0x0000008700877245 */ /* 0x000fe20000201400 */
[----:B------:R-:W-:Y:S01]  /*9240*/  FFMA.FTZ R23, R138, -UR6, R23 ;  /* 0x800000068a177c23 */ /* 0x000fe20008010017 */
[----:B------:R-:W-:Y:S01]  /*9250*/  IABS R136, R136 ;  /* 0x0000008800887213 */ /* 0x000fe20000000000 */
[C---:B------:R-:W-:Y:S01]  /*9260*/  FFMA.FTZ R8, R134.reuse, -UR6, R8 ;  /* 0x8000000686087c23 */ /* 0x040fe20008010008 */
[----:B------:R-:W-:Y:S01]  /*9270*/  IABS R172, R172 ;  /* 0x000000ac00ac7213 */ /* 0x000fe20000000000 */
[----:B------:R-:W-:Y:S01]  /*9280*/  FFMA.FTZ R14, R134, -UR6, R14 ;  /* 0x80000006860e7c23 */ /* 0x000fe2000801000e */
[----:B------:R-:W-:Y:S01]  /*9290*/  I2FP.F32.S32 R138, R139 ;  /* 0x0000008b008a7245 */ /* 0x000fe20000201400 */
[----:B------:R-:W-:Y:S01]  /*92a0*/  VIADD R134, R133, 0x37 ;  /* 0x0000003785867836 */ /* 0x000fe20000000000 */
[----:B------:R-:W-:Y:S01]  /*92b0*/  I2FP.F32.S32 R136, R136 ;  /* 0x0000008800887245 */ /* 0x000fe20000201400 */
[C---:B------:R-:W-:Y:S01]  /*92c0*/  FFMA.FTZ R12, R2.reuse, -UR6, R12 ;  /* 0x80000006020c7c23 */ /* 0x040fe2000801000c */
[----:B------:R-:W-:Y:S01]  /*92d0*/  I2FP.F32.S32 R139, R172 ;  /* 0x000000ac008b7245 */ /* 0x000fe20000201400 */
[----:B------:R-:W-:Y:S01]  /*92e0*/  FFMA.FTZ R26, R2, -UR6, R26 ;  /* 0x80000006021a7c23 */ /* 0x000fe2000801001a */
[----:B------:R-:W-:Y:S01]  /*92f0*/  IABS R134, R134 ;  /* 0x0000008600867213 */ /* 0x000fe20000000000 */
[C---:B------:R-:W-:Y:S01]  /*9300*/  FFMA.FTZ R20, R135.reuse, -UR6, R20 ;  /* 0x8000000687147c23 */ /* 0x040fe20008010014 */
[----:B------:R-:W-:Y:S01]  /*9310*/  FMNMX3.FTZ R172, R132, R8, R9, !PT ;  /* 0x0000000884ac7276 */ /* 0x000fe20007810009 */
[----:B------:R-:W-:Y:S01]  /*9320*/  FFMA.FTZ R34, R135, -UR6, R34 ;  /* 0x8000000687227c23 */ /* 0x000fe20008010022 */
[----:B------:R-:W-:Y:S01]  /*9330*/  I2FP.F32.S32 R134, R134 ;  /* 0x0000008600867245 */ /* 0x000fe20000201400 */
[C---:B------:R-:W-:Y:S02]  /*9340*/  VIADD R2, R133.reuse, 0x30 ;  /* 0x0000003085027836 */ /* 0x040fe40000000000 */
[----:B------:R-:W-:Y:S01]  /*9350*/  FFMA.FTZ R32, R138, -UR6, R32 ;  /* 0x800000068a207c23 */ /* 0x000fe20008010020 */
[C---:B------:R-:W-:Y:S02]  /*9360*/  VIADD R135, R133.reuse, 0x2f ;  /* 0x0000002f85877836 */ /* 0x040fe40000000000 */
[----:B------:R-:W-:Y:S01]  /*9370*/  FFMA.FTZ R21, R136, -UR6, R21 ;  /* 0x8000000688157c23 */ /* 0x000fe20008010015 */
[----:B------:R-:W-:Y:S02]  /*9380*/  VIADD R138, R133, 0x28 ;  /* 0x00000028858a7836 */ /* 0x000fe40000000000 */
[----:B------:R-:W-:Y:S01]  /*9390*/  FFMA.FTZ R33, R139, -UR6, R33 ;  /* 0x800000068b217c23 */ /* 0x000fe20008010021 */
[----:B------:R-:W-:Y:S01]  /*93a0*/  FMNMX3.FTZ R139, R0, R4, R5, !PT ;  /* 0x00000004008b7276 */ /* 0x000fe20007810005 */
[----:B------:R-:W-:Y:S01]  /*93b0*/  FFMA.FTZ R35, R136, -UR6, R35 ;  /* 0x8000000688237c23 */ /* 0x000fe20008010023 */
[----:B------:R-:W-:Y:S01]  /*93c0*/  VIADD R136, R133, 0x27 ;  /* 0x0000002785887836 */ /* 0x000fe20000000000 */
[----:B------:R-:W-:Y:S01]  /*93d0*/  IABS R133, R2 ;  /* 0x0000000200857213 */ /* 0x000fe20000000000 */
[----:B------:R-:W-:Y:S01]  /*93e0*/  FFMA.FTZ R13, R134, -UR6, R13 ;  /* 0x80000006860d7c23 */ /* 0x000fe2000801000d */
[----:B------:R-:W-:Y:S02]  /*93f0*/  IABS R2, R135 ;  /* 0x0000008700027213 */ /* 0x000fe40000000000 */
[----:B------:R-:W-:Y:S02]  /*9400*/  IABS R135, R138 ;  /* 0x0000008a00877213 */ /* 0x000fe40000000000 */
[----:B------:R-:W-:Y:S02]  /*9410*/  FMNMX3.FTZ R138, R3, R6, R7, !PT ;  /* 0x00000006038a7276 */ /* 0x000fe40007810007 */
[----:B------:R-:W-:Y:S02]  /*9420*/  FMNMX3.FTZ R139, R139, R16, R17, !PT ;  /* 0x000000108b8b7276 */ /* 0x000fe40007810011 */
[----:B------:R-:W-:Y:S02]  /*9430*/  I2FP.F32.S32 R133, R133 ;  /* 0x0000008500857245 */ /* 0x000fe40000201400 */
[----:B------:R-:W-:Y:S02]  /*9440*/  I2FP.F32.S32 R2, R2 ;  /* 0x0000000200027245 */ /* 0x000fe40000201400 */
[----:B------:R-:W-:Y:S01]  /*9450*/  IABS R136, R136 ;  /* 0x0000008800887213 */ /* 0x000fe20000000000 */
[----:B------:R-:W-:Y:S01]  /*9460*/  FFMA.FTZ R24, R133, -UR6, R24 ;  /* 0x8000000685187c23 */ /* 0x000fe20008010018 */
[----:B------:R-:W-:Y:S01]  /*9470*/  FMNMX3.FTZ R138, R138, R18, R19, !PT ;  /* 0x000000128a8a7276 */ /* 0x000fe20007810013 */
[----:B------:R-:W-:Y:S01]  /*9480*/  FFMA.FTZ R25, R2, -UR6, R25 ;  /* 0x8000000602197c23 */ /* 0x000fe20008010019 */
[----:B------:R-:W-:Y:S02]  /*9490*/  FMNMX3.FTZ R139, R139, R20, R21, !PT ;  /* 0x000000148b8b7276 */ /* 0x000fe40007810015 */
[----:B------:R-:W-:Y:S02]  /*94a0*/  I2FP.F32.S32 R135, R135 ;  /* 0x0000008700877245 */ /* 0x000fe40000201400 */
[----:B------:R-:W-:Y:S02]  /*94b0*/  I2FP.F32.S32 R136, R136 ;  /* 0x0000008800887245 */ /* 0x000fe40000201400 */
[----:B------:R-:W-:Y:S02]  /*94c0*/  FMNMX3.FTZ R181, R172, R12, R13, !PT ;  /* 0x0000000cacb57276 */ /* 0x000fe4000781000d */
[----:B------:R-:W-:Y:S02]  /*94d0*/  FMNMX3.FTZ R180, R138, R22, R23, !PT ;  /* 0x000000168ab47276 */ /* 0x000fe40007810017 */
[----:B------:R-:W-:Y:S01]  /*94e0*/  FMNMX3.FTZ R178, R139, R32, R33, !PT ;  /* 0x000000208bb27276 */ /* 0x000fe20007810021 */
[----:B------:R-:W-:Y:S06]  /*94f0*/  BRA.U.ANY UP0, `(.L_x_2148) ;  /* 0xffffffed00487547 */ /* 0x000fec000b93ffff */
.L_x_2147:
[----:B-1----:R-:W-:Y:S01]  /*9500*/  FMNMX3.FTZ R138, R180, R34, R35, !PT ;  /* 0x00000022b48a7276 */ /* 0x002fe20007810023 */
[----:B------:R-:W2:Y:S01]  /*9510*/  LDL R177, [R1+0x7c] ;  /* 0x00007c0001b17983 */ /* 0x000ea20000100800 */
[----:B------:R-:W-:Y:S01]  /*9520*/  FFMA.FTZ R28, R135, -UR6, R28 ;  /* 0x80000006871c7c23 */ /* 0x000fe2000801001c */
[----:B------:R-:W-:Y:S01]  /*9530*/  FMNMX3.FTZ R135, R137, R10, R11, !PT ;  /* 0x0000000a89877276 */ /* 0x000fe2000781000b */
[----:B------:R-:W-:Y:S01]  /*9540*/  FFMA.FTZ R29, R136, -UR6, R29 ;  /* 0x80000006881d7c23 */ /* 0x000fe2000801001d */
[----:B------:R-:W-:Y:S01]  /*9550*/  FMNMX3.FTZ R136, R181, R24, R25, !PT ;  /* 0x00000018b5887276 */ /* 0x000fe20007810019 */
[----:B------:R-:W3:Y:S01]  /*9560*/  LDL R183, [R1+0x78] ;  /* 0x0000780001b77983 */ /* 0x000ee20000100800 */
[----:B------:R-:W-:Y:S01]  /*9570*/  FFMA.FTZ R27, R134, -UR6, R27 ;  /* 0x80000006861b7c23 */ /* 0x000fe2000801001b */
[----:B------:R-:W-:Y:S01]  /*9580*/  FMNMX3.FTZ R134, R135, R14, R15, !PT ;  /* 0x0000000e87867276 */ /* 0x000fe2000781000f */
[----:B------:R-:W-:Y:S01]  /*9590*/  FFMA.FTZ R30, R133, -UR6, R30 ;  /* 0x80000006851e7c23 */ /* 0x000fe2000801001e */
[----:B------:R-:W-:Y:S01]  /*95a0*/  FMNMX3.FTZ R176, R136, R28, R29, !PT ;  /* 0x0000001c88b07276 */ /* 0x000fe2000781001d */
[----:B------:R-:W4:Y:S01]  /*95b0*/  LDL R182, [R1+0x6c] ;  /* 0x00006c0001b67983 */ /* 0x000f220000100800 */
[----:B------:R-:W-:Y:S01]  /*95c0*/  FFMA.FTZ R31, R2, -UR6, R31 ;  /* 0x80000006021f7c23 */ /* 0x000fe2000801001f */
[----:B------:R-:W-:Y:S01]  /*95d0*/  FMNMX3.FTZ R2, R134, R26, R27, !PT ;  /* 0x0000001a86027276 */ /* 0x000fe2000781001b */
[----:B------:R-:W-:Y:S01]  /*95e0*/  UISETP.GT.AND UP0, UPT, UR22, URZ, UPT ;  /* 0x000000ff1600728c */ /* 0x000fe2000bf04270 */
[----:B------:R-:W5:Y:S01]  /*95f0*/  LDL R174, [R1+0x74] ;  /* 0x0000740001ae7983 */ /* 0x000f620000100800 */
[----:B------:R-:W-:Y:S01]  /*9600*/  UIADD3 UR9, UPT, UPT, UR22, -0x1, URZ ;  /* 0xffffffff16097890 */ /* 0x000fe2000fffe0ff */
[----:B------:R-:W-:Y:S02]  /*9610*/  FMNMX3.FTZ R2, R2, R30, R31, !PT ;  /* 0x0000001e02027276 */ /* 0x000fe4000781001f */
[----:B------:R-:W5:Y:S06]  /*9620*/  LDL.64 R184, [R1+0x98] ;  /* 0x0000980001b87983 */ /* 0x000f6c0000100a00 */
[----:B------:R-:W5:Y:S04]  /*9630*/  LDL R175, [R1+0x68] ;  /* 0x0000680001af7983 */ /* 0x000f680000100800 */
[----:B------:R-:W5:Y:S06]  /*9640*/  LDL.64 R192, [R1+0x90] ;  /* 0x0000900001c07983 */ /* 0x000f6c0000100a00 */
[----:B------:R-:W5:Y:S06]  /*9650*/  LDL.64 R190, [R1+0x88] ;  /* 0x0000880001be7983 */ /* 0x000f6c0000100a00 */
[----:B------:R-:W5:Y:S06]  /*9660*/  LDL.64 R188, [R1+0x80] ;  /* 0x0000800001bc7983 */ /* 0x000f6c0000100a00 */
[----:B------:R-:W1:Y:S08]  /*9670*/  SHFL.BFLY PT, R172, R178, 0x2, 0x1f ;  /* 0x0c401f00b2ac7f89 */ /* 0x000e7000000e0000 */
[----:B------:R-:W-:Y:S08]  /*9680*/  SHFL.BFLY PT, R173, R138, 0x2, 0x1f ;  /* 0x0c401f008aad7f89 */ /* 0x000ff000000e0000 */
[----:B------:R-:W1:Y:S08]  /*9690*/  SHFL.BFLY PT, R134, R176, 0x2, 0x1f ;  /* 0x0c401f00b0867f89 */ /* 0x000e7000000e0000 */
[----:B------:R-:W-:Y:S01]  /*96a0*/  SHFL.BFLY PT, R139, R2, 0x2, 0x1f ;  /* 0x0c401f00028b7f89 */ /* 0x000fe200000e0000 */
[----:B-1----:R-:W-:Y:S07]  /*96b0*/  FMNMX.FTZ R136, R178, R172, !PT ;  /* 0x000000acb2887209 */ /* 0x002fee0007810000 */
[----:B------:R-:W1:Y:S01]  /*96c0*/  SHFL.BFLY PT, R172, R136, 0x1, 0x1f ;  /* 0x0c201f0088ac7f89 */ /* 0x000e6200000e0000 */
[----:B------:R-:W-:Y:S02]  /*96d0*/  FMNMX.FTZ R176, R176, R134, !PT ;  /* 0x00000086b0b07209 */ /* 0x000fe40007810000 */
[----:B-1----:R-:W-:Y:S04]  /*96e0*/  FMNMX.FTZ R136, R136, R172, !PT ;  /* 0x000000ac88887209 */ /* 0x002fe80007810000 */
[C---:B------:R-:W-:Y:S01]  /*96f0*/  FSETP.NEU.FTZ.AND P0, PT, R136.reuse, -INF , PT ;  /* 0xff8000008800780b */ /* 0x040fe20003f1d000 */
[----:B------:R-:W-:Y:S01]  /*9700*/  FADD.FTZ R0, -R136, R0 ;  /* 0x0000000088007221 */ /* 0x000fe20000010100 */
[----:B--2---:R-:W-:Y:S01]  /*9710*/  LOP3.LUT R133, R177, UR22, RZ, 0x3c, !PT ;  /* 0x00000016b1857c12 */ /* 0x004fe2000f8e3cff */
[----:B------:R-:W-:Y:S01]  /*9720*/  UMOV UR22, UR9 ;  /* 0x0000000900167c82 */ /* 0x000fe20008000000 */
[----:B------:R-:W-:Y:S03]  /*9730*/  FMNMX.FTZ R177, R138, R173, !PT ;  /* 0x000000ad8ab17209 */ /* 0x000fe60007810000 */
[----:B------:R-:W-:Y:S02]  /*9740*/  IMAD.WIDE.U32 R178, R133, -0x326172a9, RZ ;  /* 0xcd9e8d5785b27825 */ /* 0x000fe400078e00ff */
[----:B------:R-:W1:Y:S03]  /*9750*/  SHFL.BFLY PT, R173, R177, 0x1, 0x1f ;  /* 0x0c201f00b1ad7f89 */ /* 0x000e6600000e0000 */
[C---:B---3--:R-:W-:Y:S02]  /*9760*/  LOP3.LUT R134, R179.reuse, R183, RZ, 0x3c, !PT ;  /* 0x000000b7b3867212 */ /* 0x048fe400078e3cff */
[----:B----4-:R-:W-:Y:S02]  /*9770*/  LOP3.LUT R133, R178, R182, RZ, 0x3c, !PT ;  /* 0x000000b6b2857212 */ /* 0x010fe400078e3cff */
[----:B-----5:R-:W-:Y:S01]  /*9780*/  LOP3.LUT R135, R179, R174, RZ, 0x3c, !PT ;  /* 0x000000aeb3877212 */ /* 0x020fe200078e3cff */
[----:B------:R-:W-:Y:S01]  /*9790*/  IMAD.WIDE.U32 R182, R134, -0x2daee0ad, RZ ;  /* 0xd2511f5386b67825 */ /* 0x000fe200078e00ff */
[----:B------:R-:W2:Y:S03]  /*97a0*/  SHFL.BFLY PT, R174, R176, 0x1, 0x1f ;  /* 0x0c201f00b0ae7f89 */ /* 0x000ea600000e0000 */
[----:B------:R-:W-:Y:S01]  /*97b0*/  IMAD.WIDE.U32 R186, R133, -0x2daee0ad, RZ ;  /* 0xd2511f5385ba7825 */ /* 0x000fe200078e00ff */
[----:B------:R-:W-:Y:S03]  /*97c0*/  FMNMX.FTZ R133, R2, R139, !PT ;  /* 0x0000008b02857209 */ /* 0x000fe60007810000 */
[----:B------:R-:W-:Y:S01]  /*97d0*/  IMAD.WIDE.U32 R180, R135, -0x2daee0ad, RZ ;  /* 0xd2511f5387b47825 */ /* 0x000fe200078e00ff */
[----:B------:R-:W-:Y:S02]  /*97e0*/  LOP3.LUT R135, R184, UR21, R183, 0x96, !PT ;  /* 0x00000015b8877c12 */ /* 0x000fe4000f8e96b7 */
[----:B------:R-:W-:Y:S02]  /*97f0*/  LOP3.LUT R2, R182, UR16, R187, 0x96, !PT ;  /* 0x00000010b6027c12 */ /* 0x000fe4000f8e96bb */
[----:B------:R-:W-:Y:S01]  /*9800*/  LOP3.LUT R134, R178, R175, RZ, 0x3c, !PT ;  /* 0x000000afb2867212 */ /* 0x000fe200078e3cff */
[----:B------:R-:W-:Y:S01]  /*9810*/  IMAD.WIDE.U32 R182, R135, -0x326172a9, RZ ;  /* 0xcd9e8d5787b67825 */ /* 0x000fe200078e00ff */
[----:B------:R-:W-:Y:S01]  /*9820*/  LOP3.LUT R138, R192, UR21, R181, 0x96, !PT ;  /* 0x00000015c08a7c12 */ /* 0x000fe2000f8e96b5 */
[----:B------:R-:W3:Y:S01]  /*9830*/  SHFL.BFLY PT, R175, R133, 0x1, 0x1f ;  /* 0x0c201f0085af7f89 */ /* 0x000ee200000e0000 */
[----:B-1----:R-:W-:Y:S01]  /*9840*/  FMNMX.FTZ R135, R177, R173, !PT ;  /* 0x000000adb1877209 */ /* 0x002fe20007810000 */
[----:B------:R-:W-:Y:S01]  /*9850*/  IMAD.WIDE.U32 R178, R2, -0x326172a9, RZ ;  /* 0xcd9e8d5702b27825 */ /* 0x000fe200078e00ff */
[----:B------:R-:W-:Y:S03]  /*9860*/  LOP3.LUT R172, R190, UR17, R183, 0x96, !PT ;  /* 0x00000011beac7c12 */ /* 0x000fe6000f8e96b7 */
[----:B------:R-:W-:Y:S01]  /*9870*/  FMUL.FTZ R2, R0, UR4 ;  /* 0x0000000400027c20 */ /* 0x000fe20008410000 */
[----:B------:R-:W-:Y:S01]  /*9880*/  FADD.FTZ R0, -R135, R3 ;  /* 0x0000000387007221 */ /* 0x000fe20000010100 */
[----:B------:R-:W-:Y:S01]  /*9890*/  LOP3.LUT R173, R182, UR15, R179, 0x96, !PT ;  /* 0x0000000fb6ad7c12 */ /* 0x000fe2000f8e96b3 */
[----:B------:R-:W-:Y:S01]  /*98a0*/  IMAD.WIDE.U32 R184, R134, -0x2daee0ad, RZ ;  /* 0xd2511f5386b87825 */ /* 0x000fe200078e00ff */
[----:B------:R1:W4:Y:S03]  /*98b0*/  MUFU.EX2 R3, R2 ;  /* 0x0000000200037308 */ /* 0x0003260000000800 */
[----:B------:R-:W-:Y:S01]  /*98c0*/  IMAD.WIDE.U32 R138, R138, -0x326172a9, RZ ;  /* 0xcd9e8d578a8a7825 */ /* 0x000fe200078e00ff */
[----:B------:R-:W-:Y:S04]  /*98d0*/  LOP3.LUT R134, R180, UR16, R185, 0x96, !PT ;  /* 0x00000010b4867c12 */ /* 0x000fe8000f8e96b9 */
[----:B------:R-:W-:Y:S01]  /*98e0*/  LOP3.LUT R139, R188, UR17, R139, 0x96, !PT ;  /* 0x00000011bc8b7c12 */ /* 0x000fe2000f8e968b */
[----:B------:R-:W-:Y:S01]  /*98f0*/  IMAD.WIDE.U32 R182, R134, -0x326172a9, RZ ;  /* 0xcd9e8d5786b67825 */ /* 0x000fe200078e00ff */
[----:B--2---:R-:W-:Y:S03]  /*9900*/  FMNMX.FTZ R134, R176, R174, !PT ;  /* 0x000000aeb0867209 */ /* 0x004fe60007810000 */
[----:B------:R-:W-:Y:S01]  /*9910*/  IMAD.WIDE.U32 R176, R172, -0x2daee0ad, RZ ;  /* 0xd2511f53acb07825 */ /* 0x000fe200078e00ff */
[----:B------:R-:W-:Y:S02]  /*9920*/  LOP3.LUT R138, R138, UR15, R183, 0x96, !PT ;  /* 0x0000000f8a8a7c12 */ /* 0x000fe4000f8e96b7 */
[----:B---3--:R-:W-:Y:S01]  /*9930*/  FMNMX.FTZ R133, R133, R175, !PT ;  /* 0x000000af85857209 */ /* 0x008fe20007810000 */
[----:B-1----:R-:W-:Y:S01]  /*9940*/  FMUL.FTZ R2, R0, UR4 ;  /* 0x0000000400027c20 */ /* 0x002fe20008410000 */
[----:B------:R-:W-:Y:S01]  /*9950*/  FADD.FTZ R0, -R134, R132 ;  /* 0x0000008486007221 */ /* 0x000fe20000010100 */
[----:B------:R-:W-:Y:S04]  /*9960*/  IMAD.WIDE.U32 R232, R138, -0x2daee0ad, RZ ;  /* 0xd2511f538ae87825 */ /* 0x000fe800078e00ff */
[----:B------:R-:W-:Y:S01]  /*9970*/  FMUL.FTZ R138, R136, UR4 ;  /* 0x00000004888a7c20 */ /* 0x000fe20008410000 */
[----:B------:R1:W-:Y:S01]  /*9980*/  MUFU.EX2 R132, R2 ;  /* 0x0000000200847308 */ /* 0x0003e20000000800 */
[----:B------:R-:W-:Y:S01]  /*9990*/  LOP3.LUT R172, R186, UR14, R177, 0x96, !PT ;  /* 0x0000000ebaac7c12 */ /* 0x000fe2000f8e96b1 */
[----:B------:R-:W-:Y:S04]  /*99a0*/  IMAD.WIDE.U32 R174, R139, -0x2daee0ad, RZ ;  /* 0xd2511f538bae7825 */ /* 0x000fe800078e00ff */
[----:B----4-:R-:W-:Y:S01]  /*99b0*/  FMUL.FTZ R36, R3, R36 ;  /* 0x0000002403247220 */ /* 0x010fe20000410000 */
[----:B------:R-:W-:Y:S01]  /*99c0*/  FSEL R138, R138, RZ, P0 ;  /* 0x000000ff8a8a7208 */ /* 0x000fe20000000000 */
[----:B------:R-:W-:Y:S01]  /*99d0*/  IMAD.WIDE.U32 R188, R173, -0x2daee0ad, RZ ;  /* 0xd2511f53adbc7825 */ /* 0x000fe200078e00ff */
[----:B------:R-:W-:Y:S02]  /*99e0*/  FSETP.NEU.FTZ.AND P0, PT, R135, -INF , PT ;  /* 0xff8000008700780b */ /* 0x000fe40003f1d000 */
[----:B------:R-:W-:Y:S01]  /*99f0*/  LOP3.LUT R174, R174, UR12, R233, 0x96, !PT ;  /* 0x0000000caeae7c12 */ /* 0x000fe2000f8e96e9 */
[--C-:B------:R-:W-:Y:S01]  /*9a00*/  FFMA.FTZ R5, R5, UR4, -R138.reuse ;  /* 0x0000000405057c23 */ /* 0x100fe2000801088a */
[----:B------:R-:W-:Y:S01]  /*9a10*/  IMAD.WIDE.U32 R180, R172, -0x326172a9, RZ ;  /* 0xcd9e8d57acb47825 */ /* 0x000fe200078e00ff */
[----:B------:R-:W2:Y:S02]  /*9a20*/  LDL.LU R233, [R1+0x44] ;  /* 0x0000440001e97983 */ /* 0x000ea40000300800 */
[----:B------:R3:W-:Y:S01]  /*9a30*/  MUFU.EX2 R223, R5 ;  /* 0x0000000500df7308 */ /* 0x0007e20000000800 */
[----:B------:R-:W-:Y:S01]  /*9a40*/  LOP3.LUT R176, R176, UR12, R189, 0x96, !PT ;  /* 0x0000000cb0b07c12 */ /* 0x000fe2000f8e96bd */
[--C-:B------:R-:W-:Y:S01]  /*9a50*/  FFMA.FTZ R4, R4, UR4, -R138.reuse ;  /* 0x0000000404047c23 */ /* 0x100fe2000801088a */
[----:B-1----:R-:W-:Y:S01]  /*9a60*/  FMUL.FTZ R2, R0, UR4 ;  /* 0x0000000400027c20 */ /* 0x002fe20008410000 */
[----:B------:R-:W-:Y:S01]  /*9a70*/  FADD.FTZ R0, -R133, R137 ;  /* 0x0000008985007221 */ /* 0x000fe20000010100 */
[----:B------:R-:W-:Y:S01]  /*9a80*/  LOP3.LUT R137, R184, UR14, R175, 0x96, !PT ;  /* 0x0000000eb8897c12 */ /* 0x000fe2000f8e96af */
[----:B------:R-:W-:Y:S01]  /*9a90*/  IMAD.WIDE.U32 R176, R176, -0x326172a9, RZ ;  /* 0xcd9e8d57b0b07825 */ /* 0x000fe200078e00ff */
[----:B------:R-:W-:Y:S03]  /*9aa0*/  LOP3.LUT R178, R178, UR13, R181, 0x96, !PT ;  /* 0x0000000db2b27c12 */ /* 0x000fe6000f8e96b5 */
[----:B------:R1:W4:Y:S01]  /*9ab0*/  MUFU.EX2 R193, R4 ;  /* 0x0000000400c17308 */ /* 0x0003220000000800 */
[----:B------:R-:W-:Y:S01]  /*9ac0*/  FFMA.FTZ R189, R20, UR4, -R138 ;  /* 0x0000000414bd7c23 */ /* 0x000fe2000801088a */
[----:B------:R-:W-:Y:S04]  /*9ad0*/  IMAD.WIDE.U32 R172, R137, -0x326172a9, RZ ;  /* 0xcd9e8d5789ac7825 */ /* 0x000fe800078e00ff */
[----:B------:R-:W-:Y:S01]  /*9ae0*/  FMUL.FTZ R137, R135, UR4 ;  /* 0x0000000487897c20 */ /* 0x000fe20008410000 */
[----:B------:R-:W-:Y:S01]  /*9af0*/  LOP3.LUT R139, R180, UR11, R177, 0x96, !PT ;  /* 0x0000000bb48b7c12 */ /* 0x000fe2000f8e96b1 */
[----:B------:R-:W-:Y:S01]  /*9b00*/  IMAD.WIDE.U32 R174, R174, -0x326172a9, RZ ;  /* 0xcd9e8d57aeae7825 */ /* 0x000fe200078e00ff */
[----:B------:R-:W-:Y:S01]  /*9b10*/  LOP3.LUT R204, R182, UR13, R173, 0x96, !PT ;  /* 0x0000000db6cc7c12 */ /* 0x000fe2000f8e96ad */
[----:B------:R-:W5:Y:S01]  /*9b20*/  MUFU.EX2 R2, R2 ;  /* 0x0000000200027308 */ /* 0x000f620000000800 */
[----:B------:R-:W-:Y:S01]  /*9b30*/  FSEL R137, R137, RZ, P0 ;  /* 0x000000ff89897208 */ /* 0x000fe20000000000 */
[C---:B---3--:R-:W-:Y:S01]  /*9b40*/  FMUL.FTZ R5, R134.reuse, UR4 ;  /* 0x0000000486057c20 */ /* 0x048fe20008410000 */
[----:B------:R-:W-:Y:S01]  /*9b50*/  FSETP.NEU.FTZ.AND P0, PT, R134, -INF , PT ;  /* 0xff8000008600780b */ /* 0x000fe20003f1d000 */
[----:B------:R-:W-:Y:S01]  /*9b60*/  IMAD.WIDE.U32 R186, R178, -0x2daee0ad, RZ ;  /* 0xd2511f53b2ba7825 */ /* 0x000fe200078e00ff */
[----:B------:R-:W-:Y:S02]  /*9b70*/  LOP3.LUT R177, R172, UR11, R175, 0x96, !PT ;  /* 0x0000000bacb17c12 */ /* 0x000fe4000f8e96af */
[----:B------:R-:W-:Y:S01]  /*9b80*/  FSEL R5, R5, RZ, P0 ;  /* 0x000000ff05057208 */ /* 0x000fe20000000000 */
[----:B------:R-:W-:Y:S01]  /*9b90*/  FFMA.FTZ R6, R6, UR4, -R137 ;  /* 0x0000000406067c23 */ /* 0x000fe20008010889 */
[----:B------:R-:W-:Y:S01]  /*9ba0*/  LOP3.LUT R173, R177, 0xffff, RZ, 0xc0, !PT ;  /* 0x0000ffffb1ad7812 */ /* 0x000fe200078ec0ff */
[C---:B-1----:R-:W-:Y:S01]  /*9bb0*/  FMUL.FTZ R4, R133.reuse, UR4 ;  /* 0x0000000485047c20 */ /* 0x042fe20008410000 */
[----:B------:R-:W-:Y:S01]  /*9bc0*/  FSETP.NEU.FTZ.AND P0, PT, R133, -INF , PT ;  /* 0xff8000008500780b */ /* 0x000fe20003f1d000 */
[--C-:B------:R-:W-:Y:S01]  /*9bd0*/  FFMA.FTZ R9, R9, UR4, -R5.reuse ;  /* 0x0000000409097c23 */ /* 0x100fe20008010805 */
[----:B------:R-:W-:Y:S01]  /*9be0*/  FFMA.FTZ R8, R8, UR4, -R5 ;  /* 0x0000000408087c23 */ /* 0x000fe20008010805 */
[----:B------:R1:W-:Y:S01]  /*9bf0*/  MUFU.EX2 R222, R6 ;  /* 0x0000000600de7308 */ /* 0x0003e20000000800 */
[----:B------:R-:W-:Y:S01]  /*9c00*/  SHF.R.U32.HI R183, RZ, 0x8, R173 ;  /* 0x00000008ffb77819 */ /* 0x000fe200000116ad */
[----:B------:R-:W-:Y:S01]  /*9c10*/  IMAD.U32 R178, RZ, RZ, UR29 ;  /* 0x0000001dffb27e24 */ /* 0x000fe2000f8e00ff */
[----:B------:R-:W-:Y:S01]  /*9c20*/  LOP3.LUT R172, R139, 0xffff, RZ, 0xc0, !PT ;  /* 0x0000ffff8bac7812 */ /* 0x000fe200078ec0ff */
[----:B------:R-:W-:Y:S01]  /*9c30*/  IMAD.MOV.U32 R231, RZ, RZ, R174 ;  /* 0x000000ffffe77224 */ /* 0x000fe200078e00ae */
[----:B------:R-:W-:Y:S01]  /*9c40*/  FSEL R4, R4, RZ, P0 ;  /* 0x000000ff04047208 */ /* 0x000fe20000000000 */
[--C-:B------:R-:W-:Y:S01]  /*9c50*/  FFMA.FTZ R19, R19, UR4, -R137.reuse ;  /* 0x0000000413137c23 */ /* 0x100fe20008010889 */
[----:B------:R-:W-:Y:S03]  /*9c60*/  SHF.R.U32.HI R172, RZ, 0x8, R172 ;  /* 0x00000008ffac7819 */ /* 0x000fe600000116ac */
[----:B------:R3:W-:Y:S01]  /*9c70*/  MUFU.EX2 R203, R9 ;  /* 0x0000000900cb7308 */ /* 0x0007e20000000800 */
[----:B------:R-:W-:Y:S01]  /*9c80*/  PRMT R229, R174, 0x7772, RZ ;  /* 0x00007772aee57816 */ /* 0x000fe200000000ff */
[--C-:B------:R-:W-:Y:S01]  /*9c90*/  FFMA.FTZ R11, R11, UR4, -R4.reuse ;  /* 0x000000040b0b7c23 */ /* 0x100fe20008010804 */
[----:B------:R-:W-:Y:S01]  /*9ca0*/  LOP3.LUT R173, R172, 0xffff, RZ, 0xc0, !PT ;  /* 0x0000ffffacad7812 */ /* 0x000fe200078ec0ff */
[--C-:B------:R-:W-:Y:S01]  /*9cb0*/  FFMA.FTZ R181, R30, UR4, -R4.reuse ;  /* 0x000000041eb57c23 */ /* 0x100fe20008010804 */
[C---:B------:R-:W-:Y:S01]  /*9cc0*/  PRMT R230, R174.reuse, 0x7773, RZ ;  /* 0x00007773aee67816 */ /* 0x040fe200000000ff */
[--C-:B------:R-:W-:Y:S01]  /*9cd0*/  FFMA.FTZ R185, R15, UR4, -R4.reuse ;  /* 0x000000040fb97c23 */ /* 0x100fe20008010804 */
[----:B------:R-:W-:Y:S03]  /*9ce0*/  PRMT R227, R174, 0x7771, RZ ;  /* 0x00007771aee37816 */ /* 0x000fe600000000ff */
[----:B------:R4:W-:Y:S01]  /*9cf0*/  MUFU.EX2 R221, R8 ;  /* 0x0000000800dd7308 */ /* 0x0009e20000000800 */
[----:B-1----:R-:W-:Y:S01]  /*9d00*/  LOP3.LUT R6, R183, 0xffff, RZ, 0xc0, !PT ;  /* 0x0000ffffb7067812 */ /* 0x002fe200078ec0ff */
[--C-:B------:R-:W-:Y:S01]  /*9d10*/  FFMA.FTZ R174, R27, UR4, -R4.reuse ;  /* 0x000000041bae7c23 */ /* 0x100fe20008010804 */
[--C-:B------:R-:W-:Y:S01]  /*9d20*/  FFMA.FTZ R10, R10, UR4, -R4.reuse ;  /* 0x000000040a0a7c23 */ /* 0x100fe20008010804 */
[--C-:B------:R-:W-:Y:S01]  /*9d30*/  FFMA.FTZ R14, R14, UR4, -R4.reuse ;  /* 0x000000040e0e7c23 */ /* 0x100fe20008010804 */
[----:B------:R-:W-:Y:S01]  /*9d40*/  ISETP.LE.U32.AND P3, PT, R6, UR7, PT ;  /* 0x0000000706007c0c */ /* 0x000fe2000bf63070 */
[----:B------:R-:W-:Y:S01]  /*9d50*/  FFMA.FTZ R205, R31, UR4, -R4 ;  /* 0x000000041fcd7c23 */ /* 0x000fe20008010804 */
[----:B------:R-:W-:Y:S03]  /*9d60*/  LOP3.LUT R6, R139, 0xff, RZ, 0xc0, !PT ;  /* 0x000000ff8b067812 */ /* 0x000fe600078ec0ff */
[----:B------:R-:W-:Y:S01]  /*9d70*/  MUFU.EX2 R199, R11 ;  /* 0x0000000b00c77308 */ /* 0x000fe20000000800 */
[----:B---3--:R-:W3:Y:S01]  /*9d80*/  LDL.LU R9, [R1+0x48] ;  /* 0x0000480001097983 */ /* 0x008ee20000300800 */
[----:B------:R-:W-:Y:S01]  /*9d90*/  LEA R178, P5, R178, R218, 0x1 ;  /* 0x000000dab2b27211 */ /* 0x000fe200078a08ff */
[----:B------:R-:W-:Y:S01]  /*9da0*/  FMUL.FTZ R20, R3, R144 ;  /* 0x0000009003147220 */ /* 0x000fe20000410000 */
[----:B------:R-:W-:Y:S01]  /*9db0*/  PRMT R192, R6, 0x5410, R172 ;  /* 0x0000541006c07816 */ /* 0x000fe200000000ac */
[--C-:B------:R-:W-:Y:S01]  /*9dc0*/  FFMA.FTZ R172, R26, UR4, -R4.reuse ;  /* 0x000000041aac7c23 */ /* 0x100fe20008010804 */
[----:B------:R-:W-:Y:S01]  /*9dd0*/  PRMT R4, R139, 0x7632, R4 ;  /* 0x000076328b047816 */ /* 0x000fe20000000004 */
[----:B------:R-:W-:Y:S01]  /*9de0*/  FFMA.FTZ R18, R18, UR4, -R137 ;  /* 0x0000000412127c23 */ /* 0x000fe20008010889 */
[----:B------:R-:W-:Y:S01]  /*9df0*/  ISETP.LE.U32.AND P4, PT, R6, UR7, PT ;  /* 0x0000000706007c0c */ /* 0x000fe2000bf83070 */
[----:B----4-:R1:W4:Y:S01]  /*9e00*/  LDL.S16 R8, [R1+0xc] ;  /* 0x00000c0001087983 */ /* 0x0103220000100600 */
[----:B------:R-:W-:Y:S01]  /*9e10*/  IMAD.U32 R6, RZ, RZ, UR29 ;  /* 0x0000001dff067e24 */ /* 0x000fe2000f8e00ff */
[----:B------:R-:W-:Y:S01]  /*9e20*/  SHF.R.U32.HI R139, RZ, 0x18, R139 ;  /* 0x00000018ff8b7819 */ /* 0x000fe2000001168b */
[----:B------:R5:W-:Y:S01]  /*9e30*/  MUFU.EX2 R195, R19 ;  /* 0x0000001300c37308 */ /* 0x000be20000000800 */
[----:B------:R-:W-:Y:S01]  /*9e40*/  LOP3.LUT R4, R4, 0xff, RZ, 0xc0, !PT ;  /* 0x000000ff04047812 */ /* 0x000fe200078ec0ff */
[--C-:B------:R-:W-:Y:S01]  /*9e50*/  FFMA.FTZ R197, R32, UR4, -R138.reuse ;  /* 0x0000000420c57c23 */ /* 0x100fe2000801088a */
[----:B------:R-:W-:Y:S01]  /*9e60*/  LOP3.LUT R184, R188, UR10, R187, 0x96, !PT ;  /* 0x0000000abcb87c12 */ /* 0x000fe2000f8e96bb */
[----:B------:R-:W-:Y:S01]  /*9e70*/  FMUL.FTZ R32, R3, R140 ;  /* 0x0000008c03207220 */ /* 0x000fe20000410000 */
[----:B------:R-:W-:Y:S01]  /*9e80*/  LEA.HI.X.SX32 R179, R6, R219, 0x1, P5 ;  /* 0x000000db06b37211 */ /* 0x000fe200028f0eff */
[--C-:B------:R-:W-:Y:S01]  /*9e90*/  FFMA.FTZ R17, R17, UR4, -R138.reuse ;  /* 0x0000000411117c23 */ /* 0x100fe2000801088a */
[----:B------:R-:W-:Y:S03]  /*9ea0*/  ISETP.LE.U32.AND P5, PT, R139, UR7, PT ;  /* 0x000000078b007c0c */ /* 0x000fe6000bfa3070 */
[----:B------:R-:W-:Y:S01]  /*9eb0*/  MUFU.EX2 R220, R10 ;  /* 0x0000000a00dc7308 */ /* 0x000fe20000000800 */
[----:B------:R-:W-:Y:S01]  /*9ec0*/  PRMT R187, R4, 0x5410, R139 ;  /* 0x0000541004bb7816 */ /* 0x000fe2000000008b */
[----:B------:R-:W-:Y:S01]  /*9ed0*/  FFMA.FTZ R16, R16, UR4, -R138 ;  /* 0x0000000410107c23 */ /* 0x000fe2000801088a */
[----:B------:R-:W-:Y:S01]  /*9ee0*/  F2FP.BF16.F32.PACK_AB R139, R223, R193 ;  /* 0x000000c1df8b723e */ /* 0x000fe200000010ff */
[----:B------:R-:W-:Y:S01]  /*9ef0*/  FMUL.FTZ R0, R0, UR4 ;  /* 0x0000000400007c20 */ /* 0x000fe20008410000 */
[----:B------:R-:W-:Y:S01]  /*9f00*/  FFMA.FTZ R7, R7, UR4, -R137 ;  /* 0x0000000407077c23 */ /* 0x000fe20008010889 */
[--C-:B------:R-:W-:Y:S01]  /*9f10*/  FFMA.FTZ R12, R12, UR4, -R5.reuse ;  /* 0x000000040c0c7c23 */ /* 0x100fe20008010805 */
[----:B------:R-:W-:Y:S03]  /*9f20*/  FFMA.FTZ R13, R13, UR4, -R5 ;  /* 0x000000040d0d7c23 */ /* 0x000fe60008010805 */
[----:B------:R1:W-:Y:S01]  /*9f30*/  MUFU.EX2 R194, R18 ;  /* 0x0000001200c27308 */ /* 0x0003e20000000800 */
[C---:B-----5:R-:W-:Y:S01]  /*9f40*/  FMUL.FTZ R19, R132.reuse, R151 ;  /* 0x0000009784137220 */ /* 0x060fe20000410000 */
[----:B------:R-:W-:Y:S01]  /*9f50*/  FMUL.FTZ R6, R132, R154 ;  /* 0x0000009a84067220 */ /* 0x000fe20000410000 */
[----:B------:R-:W-:Y:S01]  /*9f60*/  ISETP.LE.U32.AND P0, PT, R173, UR7, PT ;  /* 0x00000007ad007c0c */ /* 0x000fe2000bf03070 */
[----:B------:R-:W-:Y:S01]  /*9f70*/  IMAD.MOV.U32 R224, RZ, RZ, R176 ;  /* 0x000000ffffe07224 */ /* 0x000fe200078e00b0 */
[C---:B------:R-:W-:Y:S01]  /*9f80*/  PRMT R225, R176.reuse, 0x7771, RZ ;  /* 0x00007771b0e17816 */ /* 0x040fe200000000ff */
[----:B------:R-:W-:Y:S01]  /*9f90*/  FFMA.FTZ R202, R35, UR4, -R137 ;  /* 0x0000000423ca7c23 */ /* 0x000fe20008010889 */
[C---:B------:R-:W-:Y:S03]  /*9fa0*/  PRMT R228, R176.reuse, 0x7772, RZ ;  /* 0x00007772b0e47816 */ /* 0x040fe600000000ff */
[----:B------:R5:W-:Y:S01]  /*9fb0*/  MUFU.EX2 R198, R17 ;  /* 0x0000001100c67308 */ /* 0x000be20000000800 */
[----:B------:R-:W-:Y:S01]  /*9fc0*/  PRMT R226, R176, 0x7773, RZ ;  /* 0x00007773b0e27816 */ /* 0x000fe200000000ff */
[--C-:B------:R-:W-:Y:S01]  /*9fd0*/  FFMA.FTZ R180, R29, UR4, -R5.reuse ;  /* 0x000000041db47c23 */ /* 0x100fe20008010805 */
[--C-:B------:R-:W-:Y:S01]  /*9fe0*/  FFMA.FTZ R173, R24, UR4, -R5.reuse ;  /* 0x0000000418ad7c23 */ /* 0x100fe20008010805 */
[--C-:B------:R-:W-:Y:S01]  /*9ff0*/  FFMA.FTZ R175, R25, UR4, -R5.reuse ;  /* 0x0000000419af7c23 */ /* 0x100fe20008010805 */
[----:B------:R-:W-:Y:S01]  /*a000*/  FFMA.FTZ R176, R28, UR4, -R5 ;  /* 0x000000041cb07c23 */ /* 0x000fe20008010805 */
[----:B------:R-:W-:Y:S02]  /*a010*/  IMAD.U32 R5, RZ, RZ, UR7 ;  /* 0x00000007ff057e24 */ /* 0x000fe4000f8e00ff */
[C---:B------:R-:W-:Y:S02]  /*a020*/  FMUL.FTZ R35, R132.reuse, R143 ;  /* 0x0000008f84237220 */ /* 0x040fe40000410000 */
[----:B------:R5:W-:Y:S01]  /*a030*/  MUFU.EX2 R200, R16 ;  /* 0x0000001000c87308 */ /* 0x000be20000000800 */
[----:B-1----:R-:W-:Y:S01]  /*a040*/  FMUL.FTZ R18, R132, R150 ;  /* 0x0000009684127220 */ /* 0x002fe20000410000 */
[----:B------:R-:W-:Y:S02]  /*a050*/  IMAD.U32 R182, RZ, RZ, UR8 ;  /* 0x00000008ffb67e24 */ /* 0x000fe4000f8e00ff */
[--C-:B------:R-:W-:Y:S01]  /*a060*/  FFMA.FTZ R191, R21, UR4, -R138.reuse ;  /* 0x0000000415bf7c23 */ /* 0x100fe2000801088a */
[----:B------:R-:W-:Y:S01]  /*a070*/  FFMA.FTZ R201, R33, UR4, -R138 ;  /* 0x0000000421c97c23 */ /* 0x000fe2000801088a */
[----:B------:R-:W-:Y:S01]  /*a080*/  ISETP.LE.U32.AND P6, PT, R4, UR7, PT ;  /* 0x0000000704007c0c */ /* 0x000fe2000bfc3070 */
[----:B------:R-:W-:Y:S01]  /*a090*/  FMUL.FTZ R4, R3, R152 ;  /* 0x0000009803047220 */ /* 0x000fe20000410000 */
[----:B------:R-:W-:Y:S02]  /*a0a0*/  LOP3.LUT R182, R5, 0xff0000, R182, 0xf8, !PT ;  /* 0x00ff000005b67812 */ /* 0x000fe400078ef8b6 */
[----:B------:R1:W-:Y:S01]  /*a0b0*/  MUFU.EX2 R206, R7 ;  /* 0x0000000700ce7308 */ /* 0x0003e20000000800 */
[----:B-----5:R-:W-:Y:S01]  /*a0c0*/  FMUL.FTZ R17, R3, R149 ;  /* 0x0000009503117220 */ /* 0x020fe20000410000 */
[----:B------:R-:W-:Y:S01]  /*a0d0*/  PRMT R138, R139, 0x7632, R138 ;  /* 0x000076328b8a7816 */ /* 0x000fe2000000008a */
        /* <DEDUP_REMOVED lines=21> */
[----:B------:R-:W5:Y:S01]  /*a230*/  MUFU.EX2 R0, R0 ;  /* 0x0000000000007308 */ /* 0x000f620000000800 */
        /* <DEDUP_REMOVED lines=8> */
[----:B------:R-:W-:Y:S01]  /*a2c0*/  FMUL.FTZ R129, R3, R129 ;  /* 0x0000008103817220 */ /* 0x000fe20000410000 */
[--C-:B------:R-:W-:Y:S01]  /*a2d0*/  FFMA.FTZ R196, R34, UR4, -R137.reuse ;  /* 0x0000000422c47c23 */ /* 0x100fe20008010889 */
[--C-:B------:R-:W-:Y:S01]  /*a2e0*/  FFMA.FTZ R188, R22, UR4, -R137.reuse ;  /* 0x0000000416bc7c23 */ /* 0x100fe20008010889 */
[----:B------:R-:W-:Y:S01]  /*a2f0*/  FFMA.FTZ R190, R23, UR4, -R137 ;  /* 0x0000000417be7c23 */ /* 0x000fe20008010889 */
[C---:B------:R-:W-:Y:S01]  /*a300*/  FMUL.FTZ R34, R132.reuse, R142 ;  /* 0x0000008e84227220 */ /* 0x040fe20000410000 */
        /* <DEDUP_REMOVED lines=21> */
[----:B------:R-:W-:Y:S01]  /*a460*/  PRMT R142, R139, 0x5410, R138 ;  /* 0x000054108b8e7816 */ /* 0x000fe2000000008a */
[C---:B------:R-:W-:Y:S01]  /*a470*/  FMUL.FTZ R102, R132.reuse, R102 ;  /* 0x0000006684667220 */ /* 0x040fe20000410000 */
[C---:B------:R-:W-:Y:S01]  /*a480*/  FMUL.FTZ R103, R132.reuse, R103 ;  /* 0x0000006784677220 */ /* 0x040fe20000410000 */
[C---:B------:R-:W-:Y:S01]  /*a490*/  FMUL.FTZ R118, R132.reuse, R118 ;  /* 0x0000007684767220 */ /* 0x040fe20000410000 */
[C---:B------:R-:W-:Y:S01]  /*a4a0*/  FMUL.FTZ R119, R132.reuse, R119 ;  /* 0x0000007784777220 */ /* 0x040fe20000410000 */
[C---:B------:R-:W-:Y:S01]  /*a4b0*/  FMUL.FTZ R130, R132.reuse, R130 ;  /* 0x0000008284827220 */ /* 0x040fe20000410000 */
[----:B------:R-:W-:Y:S01]  /*a4c0*/  FMUL.FTZ R131, R132, R131 ;  /* 0x0000008384837220 */ /* 0x000fe20000410000 */
        /* <DEDUP_REMOVED lines=30> */
[----:B------:R-:W-:Y:S01]  /*a6b0*/  PRMT R152, R177, 0x7632, R152 ;  /* 0x00007632b1987816 */ /* 0x000fe20000000098 */
        /* <DEDUP_REMOVED lines=30> */
[----:B------:R-:W-:Y:S01]  /*a8a0*/  LOP3.LUT R152, R152, 0xff, RZ, 0xc0, !PT ;  /* 0x000000ff98987812 */ /* 0x000fe200078ec0ff */
[----:B------:R-:W-:Y:S01]  /*a8b0*/  MUFU.EX2 R147, R188 ;  /* 0x000000bc00937308 */ /* 0x000fe20000000800 */
[----:B------:R-:W-:Y:S02]  /*a8c0*/  F2FP.BF16.F32.PACK_AB R162, R154, R149 ;  /* 0x000000959aa2723e */ /* 0x000fe400000010ff */
[----:B------:R-:W-:Y:S02]  /*a8d0*/  F2FP.BF16.F32.PACK_AB R157, R198, R200 ;  /* 0x000000c8c69d723e */ /* 0x000fe400000010ff */
[----:B------:R-:W-:Y:S02]  /*a8e0*/  F2FP.BF16.F32.PACK_AB R158, R195, R194 ;  /* 0x000000c2c39e723e */ /* 0x000fe400000010ff */
[----:B------:R-:W-:Y:S03]  /*a8f0*/  PRMT R159, R157, 0x7632, R159 ;  /* 0x000076329d9f7816 */ /* 0x000fe6000000009f */
[----:B------:R-:W1:Y:S01]  /*a900*/  MUFU.EX2 R185, R185 ;  /* 0x000000b900b97308 */ /* 0x000e620000000800 */
[----:B------:R-:W-:Y:S02]  /*a910*/  PRMT R160, R158, 0x7632, R160 ;  /* 0x000076329ea07816 */ /* 0x000fe400000000a0 */
[----:B------:R-:W-:Y:S07]  /*a920*/  PRMT R161, R162, 0x7632, R161 ;  /* 0x00007632a2a17816 */ /* 0x000fee00000000a1 */
[----:B------:R5:W-:Y:S10]  /*a930*/  MUFU.EX2 R155, R189 ;  /* 0x000000bd009b7308 */ /* 0x000bf40000000800 */
[----:B------:R-:W-:Y:S01]  /*a940*/  MUFU.EX2 R205, R205 ;  /* 0x000000cd00cd7308 */ /* 0x000fe20000000800 */
[----:B-1----:R-:W-:Y:S04]  /*a950*/  F2FP.BF16.F32.PACK_AB R163, R185, R143 ;  /* 0x0000008fb9a3723e */ /* 0x002fe800000010ff */
[----:B------:R-:W-:Y:S01]  /*a960*/  PRMT R164, R163, 0x7632, R164 ;  /* 0x00007632a3a47816 */ /* 0x000fe200000000a4 */
[----:B--2---:R-:W-:Y:S01]  /*a970*/  FFMA.FTZ R140, R3, R233, R193 ;  /* 0x000000e9038c7223 */ /* 0x004fe200000100c1 */
[----:B------:R-:W-:Y:S02]  /*a980*/  LOP3.LUT R3, R177, 0xff, RZ, 0xc0, !PT ;  /* 0x000000ffb1037812 */ /* 0x000fe400078ec0ff */
[----:B------:R-:W-:Y:S01]  /*a990*/  SHF.R.U32.HI R177, RZ, 0x18, R177 ;  /* 0x00000018ffb17819 */ /* 0x000fe200000116b1 */
[----:B------:R-:W-:Y:S01]  /*a9a0*/  FADD.FTZ R140, R223, R140 ;  /* 0x0000008cdf8c7221 */ /* 0x000fe20000010000 */
[----:B------:R-:W-:Y:S03]  /*a9b0*/  PRMT R148, R3, 0x5410, R183 ;  /* 0x0000541003947816 */ /* 0x000fe600000000b7 */
[----:B------:R-:W-:Y:S01]  /*a9c0*/  FADD.FTZ R140, R200, R140 ;  /* 0x0000008cc88c7221 */ /* 0x000fe20000010000 */
[----:B------:R-:W-:Y:S02]  /*a9d0*/  IADD3 R200, PT, PT, R208, 0xa040, RZ ;  /* 0x0000a040d0c87810 */ /* 0x000fe40007ffe0ff */
[----:B------:R-:W-:Y:S01]  /*a9e0*/  HSET2.LE.AND R148, R148, R182, PT ;  /* 0x000000b694947233 */ /* 0x000fe20003803000 */
[----:B---3--:R-:W-:Y:S01]  /*a9f0*/  FFMA.FTZ R137, R132, R9, R222 ;  /* 0x0000000984897223 */ /* 0x008fe200000100de */
[----:B------:R-:W-:Y:S03]  /*aa00*/  FMUL.FTZ R9, R2, R169 ;  /* 0x000000a902097220 */ /* 0x000fe60000410000 */
[----:B------:R-:W-:Y:S01]  /*aa10*/  FADD.FTZ R145, R206, R137 ;  /* 0x00000089ce917221 */ /* 0x000fe20000010000 */
[----:B------:R-:W-:Y:S01]  /*aa20*/  F2FP.BF16.F32.PACK_AB R137, R199, R220 ;  /* 0x000000dcc789723e */ /* 0x000fe200000010ff */
[----:B----4-:R-:W-:Y:S03]  /*aa30*/  @!P4 HFMA2.BF16_V2 R8, -RZ.H0_H0, RZ.H0_H0, -R139.H0_H0 ;  /* 0x200000ffff08c231 */ /* 0x010fe6000034098b */
[----:B------:R-:W-:Y:S01]  /*aa40*/  PRMT R156, R137, 0x7632, R156 ;  /* 0x00007632899c7816 */ /* 0x000fe2000000009c */
[----:B------:R-:W-:Y:S01]  /*aa50*/  FADD.FTZ R145, R194, R145 ;  /* 0x00000091c2917221 */ /* 0x000fe20000010000 */
[----:B------:R1:W-:Y:S01]  /*aa60*/  @!P4 STL.S16 [R1+0xc], R8 ;  /* 0x00000c080100c387 */ /* 0x0003e20000100600 */
[----:B------:R-:W-:Y:S02]  /*aa70*/  PRMT R10, R8, 0x7610, R10 ;  /* 0x00007610080a7816 */ /* 0x000fe4000000000a */
[----:B------:R-:W-:Y:S01]  /*aa80*/  FADD.FTZ R145, R195, R145 ;  /* 0x00000091c3917221 */ /* 0x000fe20000010000 */
[----:B------:R-:W2:Y:S01]  /*aa90*/  LDL.LU R11, [R1+0x40] ;  /* 0x00004000010b7983 */ /* 0x000ea20000300800 */
[----:B------:R-:W-:Y:S01]  /*aaa0*/  @!P4 PRMT R139, R10, 0x5410, RZ ;  /* 0x000054100a8bc816 */ /* 0x000fe200000000ff */
[----:B------:R-:W-:Y:S01]  /*aab0*/  FMUL.FTZ R10, R0, R170 ;  /* 0x000000aa000a7220 */ /* 0x000fe20000410000 */
[----:B------:R-:W-:Y:S01]  /*aac0*/  ISETP.LE.U32.AND P4, PT, R3, UR7, PT ;  /* 0x0000000703007c0c */ /* 0x000fe2000bf83070 */
[----:B------:R4:W3:Y:S01]  /*aad0*/  LDL.S16 R144, [R1+0x28] ;  /* 0x0000280001907983 */ /* 0x0008e20000100600 */
[----:B------:R-:W-:Y:S01]  /*aae0*/  F2FP.BF16.F32.PACK_AB R3, R206, R222 ;  /* 0x000000dece03723e */ /* 0x000fe200000010ff */
[----:B------:R-:W-:Y:S02]  /*aaf0*/  MUFU.EX2 R170, R191 ;  /* 0x000000bf00aa7308 */ /* 0x000fe40000000800 */
[----:B------:R4:W5:Y:S04]  /*ab00*/  LDL.S16 R151, [R1+0x20] ;  /* 0x0000200001977983 */ /* 0x0009680000100600 */
[----:B------:R4:W4:Y:S04]  /*ab10*/  LDL.S16 R233, [R1+0x1c] ;  /* 0x00001c0001e97983 */ /* 0x0009280000100600 */
[----:B------:R2:W4:Y:S04]  /*ab20*/  LDL.S16 R193, [R1+0x18] ;  /* 0x0000180001c17983 */ /* 0x0005280000100600 */
[----:B------:R2:W4:Y:S01]  /*ab30*/  LDL.S16 R150, [R1+0x10] ;  /* 0x0000100001967983 */ /* 0x0005220000100600 */
[C---:B-1----:R-:W-:Y:S03]  /*ab40*/  FMUL.FTZ R8, R2.reuse, R168 ;  /* 0x000000a802087220 */ /* 0x042fe60000410000 */
[----:B------:R1:W4:Y:S04]  /*ab50*/  LDL.S16 R168, [R1+0x14] ;  /* 0x0000140001a87983 */ /* 0x0003280000100600 */
[----:B------:R1:W-:Y:S02]  /*ab60*/  STG.E.U16 desc[UR24][R218.64+-0x40], R139 ;  /* 0xffffc08bda007986 */ /* 0x0003e4000c101518 */
[----:B-1----:R-:W-:Y:S01]  /*ab70*/  PRMT R139, R157, 0x5410, R159 ;  /* 0x000054109d8b7816 */ /* 0x002fe2000000009f */
[----:B--2---:R-:W-:Y:S01]  /*ab80*/  FFMA.FTZ R132, R2, R11, R221 ;  /* 0x0000000b02847223 */ /* 0x004fe200000100dd */
[C---:B------:R-:W-:Y:S01]  /*ab90*/  FFMA.FTZ R2, R0.reuse, R234, R220 ;  /* 0x000000ea00027223 */ /* 0x040fe200000100dc */
[----:B------:R-:W-:Y:S01]  /*aba0*/  FMUL.FTZ R11, R0, R171 ;  /* 0x000000ab000b7220 */ /* 0x000fe20000410000 */
[----:B------:R-:W-:Y:S01]  /*abb0*/  F2FP.BF16.F32.PACK_AB R0, R203, R221 ;  /* 0x000000ddcb00723e */ /* 0x000fe200000010ff */
[----:B---3--:R-:W-:Y:S02]  /*abc0*/  @!P0 HFMA2.BF16_V2 R144, -RZ.H0_H0, RZ.H0_H0, -R138.H0_H0 ;  /* 0x200000ffff908231 */ /* 0x008fe4000034098a */
[--C-:B------:R-:W-:Y:S01]  /*abd0*/  FADD.FTZ R153, R199, R2.reuse ;  /* 0x00000002c7997221 */ /* 0x100fe20000010000 */
[----:B------:R-:W-:Y:S01]  /*abe0*/  PRMT R2, R3, 0x7632, R2 ;  /* 0x0000763203027816 */ /* 0x000fe20000000002 */
[----:B------:R-:W-:Y:S01]  /*abf0*/  FADD.FTZ R141, R203, R132 ;  /* 0x00000084cb8d7221 */ /* 0x000fe20000010000 */
[----:B-----5:R-:W-:Y:S01]  /*ac00*/  @!P6 HFMA2.BF16_V2 R151, -RZ.H0_H0, RZ.H0_H0, -R3.H0_H0 ;  /* 0x200000ffff97e231 */ /* 0x020fe20000340903 */
[----:B------:R1:W-:Y:S01]  /*ac10*/  @!P0 STL.S16 [R1+0x28], R144 ;  /* 0x0000289001008387 */ /* 0x0003e20000100600 */
[----:B------:R-:W-:Y:S01]  /*ac20*/  PRMT R146, R144, 0x7610, R146 ;  /* 0x0000761090927816 */ /* 0x000fe20000000092 */
[----:B------:R-:W-:Y:S01]  /*ac30*/  FADD.FTZ R153, R143, R153 ;  /* 0x000000998f997221 */ /* 0x000fe20000010000 */
[----:B----4-:R-:W-:Y:S01]  /*ac40*/  @!P5 HFMA2.BF16_V2 R233, -RZ.H0_H0, RZ.H0_H0, -R2.H0_H0 ;  /* 0x200000ffffe9d231 */ /* 0x010fe20000340902 */
[----:B------:R2:W-:Y:S01]  /*ac50*/  @!P6 STL.S16 [R1+0x20], R151 ;  /* 0x000020970100e387 */ /* 0x0005e20000100600 */
[----:B------:R-:W-:Y:S01]  /*ac60*/  PRMT R132, R0, 0x7632, R132 ;  /* 0x0000763200847816 */ /* 0x000fe20000000084 */
[----:B------:R-:W-:Y:S01]  /*ac70*/  IMAD.U32 R220, RZ, RZ, UR29 ;  /* 0x0000001dffdc7e24 */ /* 0x000fe2000f8e00ff */
[----:B------:R-:W-:Y:S01]  /*ac80*/  @!P0 PRMT R138, R146, 0x5410, RZ ;  /* 0x00005410928a8816 */ /* 0x000fe200000000ff */
[----:B------:R-:W-:Y:S01]  /*ac90*/  @!P4 HFMA2.BF16_V2 R193, -RZ.H0_H0, RZ.H0_H0, -R0.H0_H0 ;  /* 0x200000ffffc1c231 */ /* 0x000fe20000340900 */
[----:B------:R3:W-:Y:S01]  /*aca0*/  @!P5 STL.S16 [R1+0x1c], R233 ;  /* 0x00001ce90100d387 */ /* 0x0007e20000100600 */
[----:B------:R-:W-:Y:S01]  /*acb0*/  ISETP.LE.U32.AND P0, PT, R152, UR7, PT ;  /* 0x0000000798007c0c */ /* 0x000fe2000bf03070 */
[----:B------:R4:W-:Y:S01]  /*acc0*/  MUFU.EX2 R146, R190 ;  /* 0x000000be00927308 */ /* 0x0009e20000000800 */
[----:B------:R-:W-:Y:S01]  /*acd0*/  PRMT R166, R151, 0x7610, R166 ;  /* 0x0000761097a67816 */ /* 0x000fe200000000a6 */
[----:B------:R-:W-:Y:S01]  /*ace0*/  @!P4 STL.S16 [R1+0x18], R193 ;  /* 0x000018c10100c387 */ /* 0x000fe20000100600 */
[----:B------:R-:W-:Y:S01]  /*acf0*/  PRMT R143, R228, 0x5410, R226 ;  /* 0x00005410e48f7816 */ /* 0x000fe200000000e2 */
[----:B------:R-:W-:Y:S01]  /*ad00*/  @!P3 HFMA2.BF16_V2 R168, -RZ.H0_H0, RZ.H0_H0, -R132.H0_H0 ;  /* 0x200000ffffa8b231 */ /* 0x000fe20000340984 */
[----:B------:R-:W-:Y:S01]  /*ad10*/  PRMT R189, R193, 0x7610, R189 ;  /* 0x00007610c1bd7816 */ /* 0x000fe200000000bd */
[----:B------:R-:W-:Y:S01]  /*ad20*/  STG.E.U16 desc[UR24][R218.64+-0x3e], R138 ;  /* 0xffffc28ada007986 */ /* 0x000fe2000c101518 */
[----:B------:R-:W-:Y:S01]  /*ad30*/  LOP3.LUT R143, R143, 0xff00ff, RZ, 0xc0, !PT ;  /* 0x00ff00ff8f8f7812 */ /* 0x000fe200078ec0ff */
[----:B------:R-:W-:Y:S01]  /*ad40*/  FADD.FTZ R153, R185, R153 ;  /* 0x00000099b9997221 */ /* 0x000fe20000010000 */
[----:B------:R-:W-:Y:S01]  /*ad50*/  PRMT R188, R168, 0x7610, R188 ;  /* 0x00007610a8bc7816 */ /* 0x000fe200000000bc */
[----:B------:R5:W-:Y:S02]  /*ad60*/  @!P3 STL.S16 [R1+0x14], R168 ;  /* 0x000014a80100b387 */ /* 0x000be40000100600 */
[----:B------:R-:W-:Y:S01]  /*ad70*/  @!P0 HFMA2.BF16_V2 R150, -RZ.H0_H0, RZ.H0_H0, -R137.H0_H0 ;  /* 0x200000ffff968231 */ /* 0x000fe20000340989 */
[--C-:B------:R-:W-:Y:S01]  /*ad80*/  HSET2.LE.AND R143, R143, R182.reuse, PT ;  /* 0x000000b68f8f7233 */ /* 0x100fe20003803000 */
[----:B-1----:R-:W-:Y:S01]  /*ad90*/  FADD.FTZ R144, R198, R140 ;  /* 0x0000008cc6907221 */ /* 0x002fe20000010000 */
[----:B------:R-:W-:Y:S01]  /*ada0*/  FADD.FTZ R140, R149, R141 ;  /* 0x0000008d958c7221 */ /* 0x000fe20000010000 */
[--C-:B------:R-:W-:Y:S01]  /*adb0*/  HSET2.LE.AND R141, R187, R182.reuse, PT ;  /* 0x000000b6bb8d7233 */ /* 0x100fe20003803000 */
[----:B------:R1:W-:Y:S01]  /*adc0*/  @!P0 STL.S16 [R1+0x10], R150 ;  /* 0x0000109601008387 */ /* 0x0003e20000100600 */
[----:B----4-:R-:W-:Y:S01]  /*add0*/  PRMT R190, R233, 0x7610, R190 ;  /* 0x00007610e9be7816 */ /* 0x010fe200000000be */
[----:B------:R-:W-:Y:S01]  /*ade0*/  FADD.FTZ R154, R154, R140 ;  /* 0x0000008c9a9a7221 */ /* 0x000fe20000010000 */
[--C-:B------:R-:W-:Y:S01]  /*adf0*/  HSET2.LE.AND R140, R192, R182.reuse, PT ;  /* 0x000000b6c08c7233 */ /* 0x100fe20003803000 */
[----:B--2---:R-:W2:Y:S01]  /*ae00*/  MUFU.EX2 R151, R173 ;  /* 0x000000ad00977308 */ /* 0x004ea20000000800 */
[----:B------:R4:W4:Y:S01]  /*ae10*/  LDL.S16 R185, [R1+0x24] ;  /* 0x0000240001b97983 */ /* 0x0009220000100600 */
[----:B---3--:R-:W3:Y:S02]  /*ae20*/  LDC R233, c[0x0][0x448] ;  /* 0x00011200ffe97b82 */ /* 0x008ee40000000800 */
[----:B------:R-:W-:Y:S01]  /*ae30*/  LOP3.LUT R140, R142, R140, RZ, 0xc0, !PT ;  /* 0x0000008c8e8c7212 */ /* 0x000fe200078ec0ff */
[----:B------:R-:W-:Y:S01]  /*ae40*/  LDSM.16.MT88.4 R192, [R208+0xb800] ;  /* 0x00b80000d0c0783b */ /* 0x000fe20000004200 */
[----:B------:R-:W-:Y:S02]  /*ae50*/  PRMT R142, R3, 0x5410, R2 ;  /* 0x00005410038e7816 */ /* 0x000fe40000000002 */
[----:B------:R-:W-:Y:S02]  /*ae60*/  @!P5 PRMT R2, R190, 0x5410, RZ ;  /* 0x00005410be02d816 */ /* 0x000fe400000000ff */
[----:B------:R-:W3:Y:S01]  /*ae70*/  MUFU.EX2 R149, R175 ;  /* 0x000000af00957308 */ /* 0x000ee20000000800 */
[----:B------:R-:W-:Y:S02]  /*ae80*/  @!P6 PRMT R3, R166, 0x5410, RZ ;  /* 0x00005410a603e816 */ /* 0x000fe400000000ff */
[----:B------:R-:W-:Y:S01]  /*ae90*/  LOP3.LUT R141, R142, R141, RZ, 0xc0, !PT ;  /* 0x0000008d8e8d7212 */ /* 0x000fe200078ec0ff */
[----:B------:R3:W-:Y:S01]  /*aea0*/  STG.E.U16 desc[UR24][R178.64+-0x3e], R2 ;  /* 0xffffc202b2007986 */ /* 0x0007e2000c101518 */
[----:B-----5:R-:W-:Y:S02]  /*aeb0*/  LOP3.LUT R168, R224, 0xff, RZ, 0xc0, !PT ;  /* 0x000000ffe0a87812 */ /* 0x020fe400078ec0ff */
[----:B------:R-:W-:Y:S03]  /*aec0*/  ISETP.GT.U32.AND P5, PT, R225, UR7, PT ;  /* 0x00000007e1007c0c */ /* 0x000fe6000bfa4070 */
[----:B------:R5:W-:Y:S01]  /*aed0*/  MUFU.EX2 R138, R174 ;  /* 0x000000ae008a7308 */ /* 0x000be20000000800 */
[----:B------:R5:W-:Y:S01]  /*aee0*/  STG.E.U16 desc[UR24][R178.64+-0x40], R3 ;  /* 0xffffc003b2007986 */ /* 0x000be2000c101518 */
[----:B------:R-:W-:Y:S01]  /*aef0*/  PRMT R142, R168, 0x5410, R225 ;  /* 0x00005410a88e7816 */ /* 0x000fe200000000e1 */
[----:B--2---:R-:W-:Y:S01]  /*af00*/  FADD.FTZ R154, R151, R154 ;  /* 0x0000009a979a7221 */ /* 0x004fe20000010000 */
[----:B------:R-:W-:Y:S02]  /*af10*/  PRMT R173, R150, 0x7610, R173 ;  /* 0x0000761096ad7816 */ /* 0x000fe400000000ad */
[----:B------:R-:W-:Y:S02]  /*af20*/  ISETP.GT.U32.AND P6, PT, R228, UR7, PT ;  /* 0x00000007e4007c0c */ /* 0x000fe4000bfc4070 */
[--C-:B------:R-:W-:Y:S02]  /*af30*/  HSET2.LE.AND R142, R142, R182.reuse, PT ;  /* 0x000000b68e8e7233 */ /* 0x100fe40003803000 */
[----:B-1----:R1:W2:Y:S01]  /*af40*/  MUFU.EX2 R150, R172 ;  /* 0x000000ac00967308 */ /* 0x0022a20000000800 */
[----:B---3--:R-:W-:Y:S04]  /*af50*/  IMAD.WIDE R166, R233, 0x70, R178 ;  /* 0x00000070e9a67825 */ /* 0x008fe800078e02b2 */
[----:B------:R-:W-:Y:S01]  /*af60*/  FADD.FTZ R183, R149, R154 ;  /* 0x0000009a95b77221 */ /* 0x000fe20000010000 */
[----:B------:R-:W-:Y:S01]  /*af70*/  LOP3.LUT R142, R139, R142, RZ, 0xc0, !PT ;  /* 0x0000008e8b8e7212 */ /* 0x000fe200078ec0ff */
[----:B------:R-:W-:Y:S01]  /*af80*/  FADD.FTZ R139, R155, R144 ;  /* 0x000000909b8b7221 */ /* 0x000fe20000010000 */
[----:B------:R-:W-:Y:S01]  /*af90*/  F2FP.BF16.F32.PACK_AB R165, R149, R151 ;  /* 0x0000009795a5723e */ /* 0x000fe200000010ff */
[----:B------:R-:W-:Y:S01]  /*afa0*/  FADD.FTZ R144, R147, R145 ;  /* 0x0000009193907221 */ /* 0x000fe20000010000 */
[C---:B-----5:R-:W-:Y:S01]  /*afb0*/  F2FP.BF16.F32.PACK_AB R174, R170.reuse, R155 ;  /* 0x0000009baaae723e */ /* 0x060fe200000010ff */
[----:B------:R-:W-:Y:S01]  /*afc0*/  FADD.FTZ R170, R170, R139 ;  /* 0x0000008baaaa7221 */ /* 0x000fe20000010000 */
[----:B------:R-:W-:Y:S01]  /*afd0*/  PRMT R139, R158, 0x5410, R160 ;  /* 0x000054109e8b7816 */ /* 0x000fe200000000a0 */
[----:B------:R-:W-:Y:S01]  /*afe0*/  FADD.FTZ R171, R146, R144 ;  /* 0x0000009092ab7221 */ /* 0x000fe20000010000 */
[----:B------:R-:W-:Y:S02]  /*aff0*/  PRMT R149, R152, 0x5410, R177 ;  /* 0x0000541098957816 */ /* 0x000fe400000000b1 */
[----:B------:R-:W-:Y:S01]  /*b000*/  LOP3.LUT R143, R139, R143, RZ, 0xc0, !PT ;  /* 0x0000008f8b8f7212 */ /* 0x000fe200078ec0ff */
[----:B------:R-:W-:Y:S01]  /*b010*/  IMAD.U32 R2, RZ, RZ, UR29 ;  /* 0x0000001dff027e24 */ /* 0x000fe2000f8e00ff */
[----:B------:R-:W-:Y:S01]  /*b020*/  PRMT R139, R0, 0x5410, R132 ;  /* 0x00005410008b7816 */ /* 0x000fe20000000084 */
[----:B-1----:R-:W3:Y:S01]  /*b030*/  LDL R172, [R1+0x60] ;  /* 0x0000600001ac7983 */ /* 0x002ee20000100800 */
[----:B------:R-:W-:Y:S01]  /*b040*/  @!P4 PRMT R0, R189, 0x5410, RZ ;  /* 0x00005410bd00c816 */ /* 0x000fe200000000ff */
[----:B--2---:R-:W-:Y:S01]  /*b050*/  FADD.FTZ R153, R150, R153 ;  /* 0x0000009996997221 */ /* 0x004fe20000010000 */
[----:B------:R-:W-:Y:S01]  /*b060*/  LEA R220, P4, R220, R166, 0x1 ;  /* 0x000000a6dcdc7211 */ /* 0x000fe200078808ff */
[----:B------:R1:W2:Y:S01]  /*b070*/  LDL.S16 R3, [R1+0x3c] ;  /* 0x00003c0001037983 */ /* 0x0002a20000100600 */
[----:B------:R-:W-:Y:S01]  /*b080*/  @!P3 PRMT R132, R188, 0x5410, RZ ;  /* 0x00005410bc84b816 */ /* 0x000fe200000000ff */
[----:B------:R-:W-:Y:S01]  /*b090*/  FADD.FTZ R224, R138, R153 ;  /* 0x000000998ae07221 */ /* 0x000fe20000010000 */
[----:B------:R-:W-:Y:S01]  /*b0a0*/  LEA.HI.X.SX32 R221, R2, R167, 0x1, P4 ;  /* 0x000000a702dd7211 */ /* 0x000fe200020f0eff */
[----:B------:R1:W5:Y:S01]  /*b0b0*/  LDL.S16 R188, [R1+0x34] ;  /* 0x0000340001bc7983 */ /* 0x0003620000100600 */
[----:B------:R-:W-:Y:S02]  /*b0c0*/  ISETP.LE.U32.AND P4, PT, R168, UR7, PT ;  /* 0x00000007a8007c0c */ /* 0x000fe4000bf83070 */
[----:B------:R-:W-:Y:S01]  /*b0d0*/  F2FP.BF16.F32.PACK_AB R175, R146, R147 ;  /* 0x0000009392af723e */ /* 0x000fe200000010ff */
[----:B------:R1:W5:Y:S01]  /*b0e0*/  LDL.S16 R2, [R1+0x38] ;  /* 0x0000380001027983 */ /* 0x0003620000100600 */
[----:B------:R-:W-:Y:S02]  /*b0f0*/  LOP3.LUT R148, R139, R148, RZ, 0xc0, !PT ;  /* 0x000000948b947212 */ /* 0x000fe400078ec0ff */
[----:B------:R-:W-:Y:S01]  /*b100*/  F2FP.BF16.F32.PACK_AB R139, R138, R150 ;  /* 0x000000968a8b723e */ /* 0x000fe200000010ff */
[----:B------:R1:W-:Y:S01]  /*b110*/  STG.E.U16 desc[UR24][R166.64+-0x40], R0 ;  /* 0xffffc000a6007986 */ /* 0x0003e2000c101518 */
[----:B------:R-:W-:Y:S02]  /*b120*/  LOP3.LUT R138, R231, 0xff, RZ, 0xc0, !PT ;  /* 0x000000ffe78a7812 */ /* 0x000fe400078ec0ff */
[--C-:B------:R-:W-:Y:S01]  /*b130*/  HSET2.LE.AND R149, R149, R182.reuse, PT ;  /* 0x000000b695957233 */ /* 0x100fe20003803000 */
[----:B------:R-:W1:Y:S01]  /*b140*/  LDSM.16.MT88.4 R144, [R208+0xa000] ;  /* 0x00a00000d090783b */ /* 0x000e620000004200 */
[----:B------:R-:W-:Y:S02]  /*b150*/  PRMT R150, R138, 0x5410, R227 ;  /* 0x000054108a967816 */ /* 0x000fe400000000e3 */
[----:B------:R-:W-:Y:S02]  /*b160*/  PRMT R151, R229, 0x5410, R230 ;  /* 0x00005410e5977816 */ /* 0x000fe400000000e6 */
[----:B------:R-:W-:Y:S02]  /*b170*/  ISETP.GT.U32.AND P3, PT, R226, UR7, PT ;  /* 0x00000007e2007c0c */ /* 0x000fe4000bf64070 */
[--C-:B------:R-:W-:Y:S01]  /*b180*/  HSET2.LE.AND R150, R150, R182.reuse, PT ;  /* 0x000000b696967233 */ /* 0x100fe20003803000 */
[----:B------:R-:W1:Y:S01]  /*b190*/  LDSM.16.MT88.4 R152, [R210+0xa000] ;  /* 0x00a00000d298783b */ /* 0x000e620000004200 */
[----:B------:R-:W-:Y:S02]  /*b1a0*/  LOP3.LUT R151, R151, 0xff00ff, RZ, 0xc0, !PT ;  /* 0x00ff00ff97977812 */ /* 0x000fe400078ec0ff */
[----:B------:R-:W-:Y:S03]  /*b1b0*/  PRMT R226, R186, 0x7771, RZ ;  /* 0x00007771bae27816 */ /* 0x000fe600000000ff */
[----:B------:R-:W-:Y:S02]  /*b1c0*/  HSET2.LE.AND R151, R151, R182, PT ;  /* 0x000000b697977233 */ /* 0x000fe40003803000 */
[----:B------:R1:W-:Y:S02]  /*b1d0*/  STG.E.U16 desc[UR24][R166.64+-0x3e], R132 ;  /* 0xffffc284a6007986 */ /* 0x0003e4000c101518 */
[----:B-1----:R-:W-:Y:S02]  /*b1e0*/  PRMT R0, R137, 0x5410, R156 ;  /* 0x0000541089007816 */ /* 0x002fe4000000009c */
[----:B------:R-:W-:Y:S02]  /*b1f0*/  @!P0 PRMT R137, R173, 0x5410, RZ ;  /* 0x00005410ad898816 */ /* 0x000fe400000000ff */
[----:B------:R1:W5:Y:S01]  /*b200*/  LDL.S16 R173, [R1+0x30] ;  /* 0x0000300001ad7983 */ /* 0x0003620000100600 */
[----:B------:R-:W-:Y:S02]  /*b210*/  ISETP.LE.U32.AND P0, PT, R177, UR7, PT ;  /* 0x00000007b1007c0c */ /* 0x000fe4000bf03070 */
[----:B------:R-:W-:Y:S01]  /*b220*/  LOP3.LUT R149, R0, R149, RZ, 0xc0, !PT ;  /* 0x0000009500957212 */ /* 0x000fe200078ec0ff */
[----:B------:R1:W-:Y:S01]  /*b230*/  STG.E.U16 desc[UR24][R220.64+-0x40], R137 ;  /* 0xffffc089dc007986 */ /* 0x0003e2000c101518 */
[----:B------:R-:W-:Y:S04]  /*b240*/  PRMT R0, R162, 0x5410, R161 ;  /* 0x00005410a2007816 */ /* 0x000fe800000000a1 */
[----:B------:R-:W-:Y:S02]  /*b250*/  LOP3.LUT R150, R0, R150, RZ, 0xc0, !PT ;  /* 0x0000009600967212 */ /* 0x000fe400078ec0ff */
[----:B------:R-:W-:Y:S01]  /*b260*/  PRMT R0, R163, 0x5410, R164 ;  /* 0x00005410a3007816 */ /* 0x000fe200000000a4 */
[-C--:B------:R-:W-:Y:S05]  /*b270*/  HMMA.16816.F32.BF16 R4, R140, R144.reuse, R4 ;  /* 0x000000908c04723c */ /* 0x080fea0000041804 */
[----:B------:R-:W-:Y:S02]  /*b280*/  LOP3.LUT R151, R0, R151, RZ, 0xc0, !PT ;  /* 0x0000009700977212 */ /* 0x000fe400078ec0ff */
[----:B------:R-:W-:Y:S04]  /*b290*/  LOP3.LUT R132, R184, 0xffff, RZ, 0xc0, !PT ;  /* 0x0000ffffb8847812 */ /* 0x000fe800078ec0ff */
[----:B------:R-:W-:Y:S01]  /*b2a0*/  SHF.R.U32.HI R132, RZ, 0x8, R132 ;  /* 0x00000008ff847819 */ /* 0x000fe20000011684 */
[C---:B------:R-:W-:Y:S08]  /*b2b0*/  HMMA.16816.F32.BF16 R8, R148.reuse, R144, R8 ;  /* 0x000000909408723c */ /* 0x040ff00000041808 */
[-C--:B------:R-:W-:Y:S08]  /*b2c0*/  HMMA.16816.F32.BF16 R12, R148, R146.reuse, R12 ;  /* 0x00000092940c723c */ /* 0x080ff0000004180c */
[C---:B------:R-:W-:Y:S08]  /*b2d0*/  HMMA.16816.F32.BF16 R16, R140.reuse, R146, R16 ;  /* 0x000000928c10723c */ /* 0x040ff00000041810 */
[-C--:B------:R-:W-:Y:S08]  /*b2e0*/  HMMA.16816.F32.BF16 R20, R140, R152.reuse, R20 ;  /* 0x000000988c14723c */ /* 0x080ff00000041814 */
[C---:B------:R-:W-:Y:S08]  /*b2f0*/  HMMA.16816.F32.BF16 R24, R148.reuse, R152, R24 ;  /* 0x000000989418723c */ /* 0x040ff00000041818 */
[-C--:B------:R-:W-:Y:S08]  /*b300*/  HMMA.16816.F32.BF16 R28, R148, R154.reuse, R28 ;  /* 0x0000009a941c723c */ /* 0x080ff0000004181c */
[C---:B------:R-:W-:Y:S04]  /*b310*/  HMMA.16816.F32.BF16 R32, R140.reuse, R154, R32 ;  /* 0x0000009a8c20723c */ /* 0x040fe80000041820 */
[----:B----4-:R-:W-:Y:S02]  /*b320*/  @P6 HFMA2.BF16_V2 R185, -RZ.H0_H0, RZ.H0_H0, -R158.H0_H0 ;  /* 0x200000ffffb96231 */ /* 0x010fe4000034099e */
[----:B---3--:R-:W-:Y:S02]  /*b330*/  @P1 VIADD R200, R172, 0xffffffc0 ;  /* 0xffffffc0acc81836 */ /* 0x008fe40000000000 */
[----:B------:R4:W3:Y:S01]  /*b340*/  LDL.S16 R172, [R1+0x2c] ;  /* 0x00002c0001ac7983 */ /* 0x0008e20000100600 */
[----:B--2---:R-:W-:Y:S02]  /*b350*/  @!P0 HFMA2.BF16_V2 R3, -RZ.H0_H0, RZ.H0_H0, -R156.H0_H0 ;  /* 0x200000ffff038231 */ /* 0x004fe4000034099c */
[----:B------:R-:W-:Y:S01]  /*b360*/  IMAD.IADD R206, R209, 0x1, R200 ;  /* 0x00000001d1ce7824 */ /* 0x000fe200078e02c8 */
[----:B------:R-:W2:Y:S01]  /*b370*/  LDSM.16.MT88.4 R144, [R200] ;  /* 0x00000000c890783b */ /* 0x000ea20000004200 */
[----:B-----5:R-:W-:Y:S01]  /*b380*/  @P5 HFMA2.BF16_V2 R188, -RZ.H0_H0, RZ.H0_H0, -R159.H0_H0 ;  /* 0x200000ffffbc5231 */ /* 0x020fe2000034099f */
[----:B------:R-:W-:Y:S01]  /*b390*/  PRMT R0, R3, 0x7610, R0 ;  /* 0x0000761003007816 */ /* 0x000fe20000000000 */
[----:B------:R-:W-:Y:S03]  /*b3a0*/  @!P4 HFMA2.BF16_V2 R2, -RZ.H0_H0, RZ.H0_H0, -R157.H0_H0 ;  /* 0x200000ffff02c231 */ /* 0x000fe6000034099d */
[----:B------:R-:W-:Y:S02]  /*b3b0*/  @!P0 PRMT R156, R0, 0x5410, RZ ;  /* 0x00005410009c8816 */ /* 0x000fe400000000ff */
[----:B------:R-:W-:Y:S01]  /*b3c0*/  @!P0 STL.S16 [R1+0x3c], R3 ;  /* 0x00003c0301008387 */ /* 0x000fe20000100600 */
[----:B------:R-:W-:Y:S02]  /*b3d0*/  LOP3.LUT R0, R132, 0xffff, RZ, 0xc0, !PT ;  /* 0x0000ffff84007812 */ /* 0x000fe400078ec0ff */
[----:B-1----:R-:W-:Y:S01]  /*b3e0*/  PRMT R137, R2, 0x7610, R137 ;  /* 0x0000761002897816 */ /* 0x002fe20000000089 */
[----:B------:R1:W-:Y:S01]  /*b3f0*/  @!P4 STL.S16 [R1+0x38], R2 ;  /* 0x000038020100c387 */ /* 0x0003e20000100600 */
[----:B------:R-:W-:Y:S02]  /*b400*/  ISETP.LE.U32.AND P0, PT, R0, UR7, PT ;  /* 0x0000000700007c0c */ /* 0x000fe4000bf03070 */
[----:B------:R-:W-:Y:S01]  /*b410*/  @!P4 PRMT R157, R137, 0x5410, RZ ;  /* 0x00005410899dc816 */ /* 0x000fe200000000ff */
[----:B------:R-:W-:Y:S01]  /*b420*/  @P5 STL.S16 [R1+0x34], R188 ;  /* 0x000034bc01005387 */ /* 0x000fe20000100600 */
[----:B------:R-:W-:Y:S02]  /*b430*/  ISETP.LE.U32.AND P4, PT, R138, UR7, PT ;  /* 0x000000078a007c0c */ /* 0x000fe4000bf83070 */
[----:B------:R-:W-:Y:S01]  /*b440*/  PRMT R0, R185, 0x7610, R0 ;  /* 0x00007610b9007816 */ /* 0x000fe20000000000 */
[----:B------:R4:W5:Y:S03]  /*b450*/  LDL.S16 R168, [R1+0x4] ;  /* 0x0000040001a87983 */ /* 0x0009660000100600 */
[----:B------:R-:W-:Y:S01]  /*b460*/  @P6 PRMT R158, R0, 0x5410, RZ ;  /* 0x00005410009e6816 */ /* 0x000fe200000000ff */
[----:B------:R-:W-:Y:S01]  /*b470*/  @P6 STL.S16 [R1+0x24], R185 ;  /* 0x000024b901006387 */ /* 0x000fe20000100600 */
[----:B------:R-:W-:Y:S02]  /*b480*/  ISETP.GT.U32.AND P6, PT, R229, UR7, PT ;  /* 0x00000007e5007c0c */ /* 0x000fe4000bfc4070 */
[----:B------:R-:W-:Y:S01]  /*b490*/  PRMT R229, R186, 0x7773, RZ ;  /* 0x00007773bae57816 */ /* 0x000fe200000000ff */
[----:B------:R4:W4:Y:S04]  /*b4a0*/  LDL.S16 R177, [R1+0x8] ;  /* 0x0000080001b17983 */ /* 0x0009280000100600 */
[----:B------:R-:W2:Y:S01]  /*b4b0*/  LDSM.16.MT88.4 R152, [R206] ;  /* 0x00000000ce98783b */ /* 0x000ea20000004200 */
[----:B-1----:R-:W-:Y:S05]  /*b4c0*/  IMAD.WIDE.U32 R2, R204, -0x2daee0ad, RZ ;  /* 0xd2511f53cc027825 */ /* 0x002fea00078e00ff */
[----:B------:R-:W-:Y:S01]  /*b4d0*/  @P6 HFMA2.BF16_V2 R251, -RZ.H0_H0, RZ.H0_H0, -R163.H0_H0 ;  /* 0x200000fffffb6231 */ /* 0x000fe200003409a3 */
[-C--:B--2---:R-:W-:Y:S01]  /*b4e0*/  HMMA.16816.F32.BF16 R36, R140, R144.reuse, R36 ;  /* 0x000000908c24723c */ /* 0x084fe20000041824 */
[----:B------:R-:W-:Y:S02]  /*b4f0*/  STG.E.U16 desc[UR24][R220.64+-0x3e], R156 ;  /* 0xffffc29cdc007986 */ /* 0x000fe4000c101518 */
[----:B------:R-:W-:Y:S01]  /*b500*/  @P3 HFMA2.BF16_V2 R173, -RZ.H0_H0, RZ.H0_H0, -R160.H0_H0 ;  /* 0x200000ffffad3231 */ /* 0x000fe200003409a0 */
[----:B------:R-:W-:Y:S01]  /*b510*/  @P6 PRMT R163, R251, 0x5410, RZ ;  /* 0x00005410fba36816 */ /* 0x000fe200000000ff */
[----:B------:R1:W-:Y:S01]  /*b520*/  STG.E.U16 desc[UR24][R218.64+-0x30], R157 ;  /* 0xffffd09dda007986 */ /* 0x0003e2000c101518 */
[----:B------:R-:W-:Y:S02]  /*b530*/  LOP3.LUT R137, R232, UR10, R3, 0x96, !PT ;  /* 0x0000000ae8897c12 */ /* 0x000fe4000f8e9603 */
[C---:B------:R-:W-:Y:S01]  /*b540*/  HMMA.16816.F32.BF16 R40, R148.reuse, R144, R40 ;  /* 0x000000909428723c */ /* 0x040fe20000041828 */
[----:B------:R2:W-:Y:S01]  /*b550*/  @P3 STL.S16 [R1+0x30], R173 ;  /* 0x000030ad01003387 */ /* 0x0005e20000100600 */
[----:B------:R-:W-:Y:S02]  /*b560*/  MUFU.EX2 R3, R202 ;  /* 0x000000ca00037308 */ /* 0x000fe40000000800 */
[----:B------:R-:W-:Y:S02]  /*b570*/  PRMT R169, R173, 0x7610, R169 ;  /* 0x00007610ada97816 */ /* 0x000fe400000000a9 */
[----:B------:R-:W-:Y:S02]  /*b580*/  PRMT R231, R2, 0x7772, RZ ;  /* 0x0000777202e77816 */ /* 0x000fe400000000ff */
[-C--:B------:R-:W-:Y:S03]  /*b590*/  HMMA.16816.F32.BF16 R44, R148, R146.reuse, R44 ;  /* 0x00000092942c723c */ /* 0x080fe6000004182c */
[----:B------:R-:W-:Y:S01]  /*b5a0*/  @P3 PRMT R160, R169, 0x5410, RZ ;  /* 0x00005410a9a03816 */ /* 0x000fe200000000ff */
[----:B------:R-:W-:Y:S01]  /*b5b0*/  IMAD.MOV.U32 R169, RZ, RZ, R2 ;  /* 0x000000ffffa97224 */ /* 0x000fe200078e0002 */
[----:B------:R-:W-:Y:S02]  /*b5c0*/  ISETP.GT.U32.AND P3, PT, R230, UR7, PT ;  /* 0x00000007e6007c0c */ /* 0x000fe4000bf64070 */
[C---:B------:R-:W-:Y:S01]  /*b5d0*/  PRMT R230, R2.reuse, 0x7773, RZ ;  /* 0x0000777302e67816 */ /* 0x040fe200000000ff */
[C---:B------:R-:W-:Y:S01]  /*b5e0*/  HMMA.16816.F32.BF16 R48, R140.reuse, R146, R48 ;  /* 0x000000928c30723c */ /* 0x040fe20000041830 */
[----:B------:R-:W2:Y:S03]  /*b5f0*/  LDSM.16.MT88.4 R144, [R208+0xb000] ;  /* 0x00b00000d090783b */ /* 0x000ea60000004200 */
[----:B------:R-:W-:Y:S02]  /*b600*/  PRMT R228, R2, 0x7771, RZ ;  /* 0x0000777102e47816 */ /* 0x000fe400000000ff */
[----:B------:R-:W-:Y:S02]  /*b610*/  LOP3.LUT R225, R169, 0xff, RZ, 0xc0, !PT ;  /* 0x000000ffa9e17812 */ /* 0x000fe400078ec0ff */
[-C--:B------:R-:W-:Y:S01]  /*b620*/  HMMA.16816.F32.BF16 R52, R140, R152.reuse, R52 ;  /* 0x000000988c34723c */ /* 0x080fe20000041834 */
[----:B-1----:R-:W-:Y:S02]  /*b630*/  MUFU.EX2 R157, R201 ;  /* 0x000000c9009d7308 */ /* 0x002fe40000000800 */
[----:B------:R-:W-:Y:S04]  /*b640*/  LOP3.LUT R138, R137, 0xffff, RZ, 0xc0, !PT ;  /* 0x0000ffff898a7812 */ /* 0x000fe800078ec0ff */
[----:B------:R-:W-:Y:S01]  /*b650*/  SHF.R.U32.HI R138, RZ, 0x8, R138 ;  /* 0x00000008ff8a7819 */ /* 0x000fe2000001168a */
[C---:B------:R-:W-:Y:S03]  /*b660*/  HMMA.16816.F32.BF16 R56, R148.reuse, R152, R56 ;  /* 0x000000989438723c */ /* 0x040fe60000041838 */
[----:B--2---:R-:W1:Y:S01]  /*b670*/  MUFU.EX2 R173, R197 ;  /* 0x000000c500ad7308 */ /* 0x004e620000000800 */
[----:B------:R-:W-:Y:S02]  /*b680*/  PRMT R152, R188, 0x7610, R152 ;  /* 0x00007610bc987816 */ /* 0x000fe40000000098 */
[----:B------:R-:W-:Y:S01]  /*b690*/  LOP3.LUT R0, R138, 0xffff, RZ, 0xc0, !PT ;  /* 0x0000ffff8a007812 */ /* 0x000fe200078ec0ff */
[----:B------:R-:W-:Y:S01]  /*b6a0*/  LDSM.16.MT88.4 R188, [R206+0x800] ;  /* 0x00080000cebc783b */ /* 0x000fe20000004200 */
[-C--:B------:R-:W-:Y:S03]  /*b6b0*/  HMMA.16816.F32.BF16 R60, R148, R154.reuse, R60 ;  /* 0x0000009a943c723c */ /* 0x080fe6000004183c */
[----:B------:R-:W-:Y:S02]  /*b6c0*/  @P5 PRMT R159, R152, 0x5410, RZ ;  /* 0x00005410989f5816 */ /* 0x000fe400000000ff */
[----:B------:R-:W-:Y:S02]  /*b6d0*/  ISETP.GT.U32.AND P5, PT, R227, UR7, PT ;  /* 0x00000007e3007c0c */ /* 0x000fe4000bfa4070 */
[----:B------:R-:W-:Y:S01]  /*b6e0*/  PRMT R227, R186, 0x7772, RZ ;  /* 0x00007772bae37816 */ /* 0x000fe200000000ff */
[C---:B------:R-:W-:Y:S01]  /*b6f0*/  HMMA.16816.F32.BF16 R64, R140.reuse, R154, R64 ;  /* 0x0000009a8c40723c */ /* 0x040fe20000041840 */
[----:B------:R1:W-:Y:S04]  /*b700*/  STG.E.U16 desc[UR24][R218.64+-0x2e], R159 ;  /* 0xffffd29fda007986 */ /* 0x0003e8000c101518 */
[----:B------:R-:W-:Y:S03]  /*b710*/  STG.E.U16 desc[UR24][R178.64+-0x2e], R160 ;  /* 0xffffd2a0b2007986 */ /* 0x000fe6000c101518 */
[-C--:B------:R-:W-:Y:S01]  /*b720*/  HMMA.16816.F32.BF16 R68, R140, R144.reuse, R68 ;  /* 0x000000908c44723c */ /* 0x080fe20000041844 */
[----:B------:R-:W2:Y:S07]  /*b730*/  LDSM.16.MT88.4 R152, [R210+0xb000] ;  /* 0x00b00000d298783b */ /* 0x000eae0000004200 */
[C---:B------:R-:W-:Y:S01]  /*b740*/  HMMA.16816.F32.BF16 R72, R148.reuse, R144, R72 ;  /* 0x000000909448723c */ /* 0x040fe20000041848 */
[----:B------:R2:W-:Y:S07]  /*b750*/  STG.E.U16 desc[UR24][R178.64+-0x30], R158 ;  /* 0xffffd09eb2007986 */ /* 0x0005ee000c101518 */
[-C--:B------:R-:W-:Y:S03]  /*b760*/  HMMA.16816.F32.BF16 R76, R148, R146.reuse, R76 ;  /* 0x00000092944c723c */ /* 0x080fe6000004184c */
[----:B-1----:R-:W-:Y:S05]  /*b770*/  F2FP.BF16.F32.PACK_AB R159, R157, R173 ;  /* 0x000000ad9d9f723e */ /* 0x002fea00000010ff */
[C---:B------:R-:W-:Y:S01]  /*b780*/  HMMA.16816.F32.BF16 R80, R140.reuse, R146, R80 ;  /* 0x000000928c50723c */ /* 0x040fe20000041850 */
[----:B------:R-:W1:Y:S03]  /*b790*/  LDSM.16.MT88.4 R144, [R200+0x1000] ;  /* 0x00100000c890783b */ /* 0x000e660000004200 */
[----:B--2---:R-:W-:Y:S04]  /*b7a0*/  PRMT R178, R225, 0x5410, R228 ;  /* 0x00005410e1b27816 */ /* 0x004fe800000000e4 */
[-C--:B------:R-:W-:Y:S03]  /*b7b0*/  HMMA.16816.F32.BF16 R84, R140, R152.reuse, R84 ;  /* 0x000000988c54723c */ /* 0x080fe60000041854 */
[----:B------:R-:W-:Y:S05]  /*b7c0*/  HSET2.LE.AND R178, R178, R182, PT ;  /* 0x000000b6b2b27233 */ /* 0x000fea0003803000 */
[C---:B------:R-:W-:Y:S08]  /*b7d0*/  HMMA.16816.F32.BF16 R88, R148.reuse, R152, R88 ;  /* 0x000000989458723c */ /* 0x040ff00000041858 */
[-C--:B------:R-:W-:Y:S08]  /*b7e0*/  HMMA.16816.F32.BF16 R92, R148, R154.reuse, R92 ;  /* 0x0000009a945c723c */ /* 0x080ff0000004185c */
[C---:B------:R-:W-:Y:S01]  /*b7f0*/  HMMA.16816.F32.BF16 R96, R140.reuse, R154, R96 ;  /* 0x0000009a8c60723c */ /* 0x040fe20000041860 */
[----:B------:R-:W2:Y:S07]  /*b800*/  LDSM.16.MT88.4 R152, [R206+0x1000] ;  /* 0x00100000ce98783b */ /* 0x000eae0000004200 */
[-C--:B-1----:R-:W-:Y:S08]  /*b810*/  HMMA.16816.F32.BF16 R100, R140, R144.reuse, R100 ;  /* 0x000000908c64723c */ /* 0x082ff00000041864 */
[C---:B------:R-:W-:Y:S04]  /*b820*/  HMMA.16816.F32.BF16 R104, R148.reuse, R144, R104 ;  /* 0x000000909468723c */ /* 0x040fe80000041868 */
[C---:B------:R-:W-:Y:S04]  /*b830*/  IMAD.WIDE R144, R233.reuse, -0x70, R166 ;  /* 0xffffff90e9907825 */ /* 0x040fe800078e02a6 */
[-C--:B------:R-:W-:Y:S03]  /*b840*/  HMMA.16816.F32.BF16 R108, R148, R146.reuse, R108 ;  /* 0x00000092946c723c */ /* 0x080fe6000004186c */
[----:B------:R-:W-:Y:S05]  /*b850*/  IMAD.WIDE R222, R233, 0x70, R144 ;  /* 0x00000070e9de7825 */ /* 0x000fea00078e0290 */
[C---:B------:R-:W-:Y:S08]  /*b860*/  HMMA.16816.F32.BF16 R112, R140.reuse, R146, R112 ;  /* 0x000000928c70723c */ /* 0x040ff00000041870 */
[-C--:B--2---:R-:W-:Y:S08]  /*b870*/  HMMA.16816.F32.BF16 R116, R140, R152.reuse, R116 ;  /* 0x000000988c74723c */ /* 0x084ff00000041874 */
[C---:B------:R-:W-:Y:S08]  /*b880*/  HMMA.16816.F32.BF16 R120, R148.reuse, R152, R120 ;  /* 0x000000989478723c */ /* 0x040ff00000041878 */
[-C--:B------:R-:W-:Y:S08]  /*b890*/  HMMA.16816.F32.BF16 R124, R148, R154.reuse, R124 ;  /* 0x0000009a947c723c */ /* 0x080ff0000004187c */
[----:B------:R-:W-:Y:S04]  /*b8a0*/  HMMA.16816.F32.BF16 R128, R140, R154, R128 ;  /* 0x0000009a8c80723c */ /* 0x000fe80000041880 */
[----:B---3--:R-:W-:Y:S05]  /*b8b0*/  @!P4 HFMA2.BF16_V2 R172, -RZ.H0_H0, RZ.H0_H0, -R162.H0_H0 ;  /* 0x200000ffffacc231 */ /* 0x008fea00003409a2 */
[----:B------:R1:W-:Y:S01]  /*b8c0*/  @!P4 STL.S16 [R1+0x2c], R172 ;  /* 0x00002cac0100c387 */ /* 0x0003e20000100600 */
[----:B------:R-:W-:Y:S04]  /*b8d0*/  PRMT R156, R172, 0x7610, R156 ;  /* 0x00007610ac9c7816 */ /* 0x000fe8000000009c */
[----:B------:R-:W-:Y:S02]  /*b8e0*/  @!P4 PRMT R162, R156, 0x5410, RZ ;  /* 0x000054109ca2c816 */ /* 0x000fe400000000ff */
[----:B------:R-:W2:Y:S01]  /*b8f0*/  MUFU.EX2 R156, R196 ;  /* 0x000000c4009c7308 */ /* 0x000ea20000000800 */
[----:B------:R-:W-:Y:S02]  /*b900*/  ISETP.LE.U32.AND P4, PT, R0, UR7, PT ;  /* 0x0000000700007c0c */ /* 0x000fe4000bf83070 */
[----:B------:R-:W-:Y:S01]  /*b910*/  LOP3.LUT R0, R184, 0xff, RZ, 0xc0, !PT ;  /* 0x000000ffb8007812 */ /* 0x000fe200078ec0ff */
[----:B------:R-:W-:Y:S01]  /*b920*/  STG.E.U16 desc[UR24][R166.64+-0x30], R162 ;  /* 0xffffd0a2a6007986 */ /* 0x000fe2000c101518 */
[----:B-----5:R-:W-:Y:S09]  /*b930*/  @P5 HFMA2.BF16_V2 R168, -RZ.H0_H0, RZ.H0_H0, -R161.H0_H0 ;  /* 0x200000ffffa85231 */ /* 0x020ff200003409a1 */
[----:B------:R-:W-:Y:S01]  /*b940*/  @!P4 HFMA2.BF16_V2 R250, -RZ.H0_H0, RZ.H0_H0, -R165.H1_H1 ;  /* 0x200000fffffac231 */ /* 0x000fe200003609a5 */
[----:B------:R-:W-:Y:S01]  /*b950*/  PRMT R2, R168, 0x7610, R2 ;  /* 0x00007610a8027816 */ /* 0x000fe20000000002 */
[----:B------:R3:W-:Y:S01]  /*b960*/  @P5 STL.S16 [R1+0x4], R168 ;  /* 0x000004a801005387 */ /* 0x0007e20000100600 */
[----:B-1----:R-:W-:Y:S01]  /*b970*/  PRMT R172, R0, 0x5410, R132 ;  /* 0x0000541000ac7816 */ /* 0x002fe20000000084 */
[----:B----4-:R-:W-:Y:S01]  /*b980*/  @P3 HFMA2.BF16_V2 R177, -RZ.H0_H0, RZ.H0_H0, -R164.H0_H0 ;  /* 0x200000ffffb13231 */ /* 0x010fe200003409a4 */
[----:B------:R-:W-:Y:S01]  /*b990*/  @P5 PRMT R161, R2, 0x5410, RZ ;  /* 0x0000541002a15816 */ /* 0x000fe200000000ff */
[----:B------:R-:W-:Y:S01]  /*b9a0*/  FADD.FTZ R2, R173, R170 ;  /* 0x000000aaad027221 */ /* 0x000fe20000010000 */
[----:B------:R-:W-:Y:S01]  /*b9b0*/  ISETP.LE.U32.AND P5, PT, R0, UR7, PT ;  /* 0x0000000700007c0c */ /* 0x000fe2000bfa3070 */
[----:B--2---:R-:W-:Y:S01]  /*b9c0*/  FADD.FTZ R0, R156, R171 ;  /* 0x000000ab9c007221 */ /* 0x004fe20000010000 */
[----:B------:R-:W-:Y:S01]  /*b9d0*/  @P3 STL.S16 [R1+0x8], R177 ;  /* 0x000008b101003387 */ /* 0x000fe20000100600 */
[----:B------:R-:W-:Y:S01]  /*b9e0*/  FADD.FTZ R157, R157, R2 ;  /* 0x000000029d9d7221 */ /* 0x000fe20000010000 */
[C---:B------:R-:W-:Y:S01]  /*b9f0*/  F2FP.BF16.F32.PACK_AB R160, R3.reuse, R156 ;  /* 0x0000009c03a0723e */ /* 0x040fe200000010ff */
[--C-:B------:R-:W-:Y:S01]  /*ba00*/  FADD.FTZ R156, R3, R0.reuse ;  /* 0x00000000039c7221 */ /* 0x100fe20000010000 */
[----:B------:R-:W-:Y:S01]  /*ba10*/  PRMT R0, R174, 0x7610, R0 ;  /* 0x00007610ae007816 */ /* 0x000fe20000000000 */
[----:B------:R-:W-:Y:S01]  /*ba20*/  STG.E.U16 desc[UR24][R166.64+-0x2e], R161 ;  /* 0xffffd2a1a6007986 */ /* 0x000fe2000c101518 */
[----:B------:R-:W-:Y:S02]  /*ba30*/  PRMT R158, R177, 0x7610, R158 ;  /* 0x00007610b19e7816 */ /* 0x000fe4000000009e */
[----:B------:R-:W-:Y:S01]  /*ba40*/  PRMT R2, R184, 0x7632, R2 ;  /* 0x00007632b8027816 */ /* 0x000fe20000000002 */
[----:B------:R1:W-:Y:S01]  /*ba50*/  STL [R1+0x44], R157 ;  /* 0x0000449d01007387 */ /* 0x0003e20000100800 */
[----:B------:R-:W-:Y:S01]  /*ba60*/  PRMT R132, R174, 0x7632, R132 ;  /* 0x00007632ae847816 */ /* 0x000fe20000000084 */
[----:B------:R-:W-:Y:S01]  /*ba70*/  @!P5 HFMA2.BF16_V2 R252, -RZ.H0_H0, RZ.H0_H0, -R0.H0_H0 ;  /* 0x200000fffffcd231 */ /* 0x000fe20000340900 */
[----:B------:R-:W-:Y:S01]  /*ba80*/  @P3 PRMT R164, R158, 0x5410, RZ ;  /* 0x000054109ea43816 */ /* 0x000fe200000000ff */
[----:B------:R2:W-:Y:S01]  /*ba90*/  STL [R1+0x48], R156 ;  /* 0x0000489c01007387 */ /* 0x0005e20000100800 */
[----:B------:R-:W-:Y:S01]  /*baa0*/  LOP3.LUT R2, R2, 0xff, RZ, 0xc0, !PT ;  /* 0x000000ff02027812 */ /* 0x000fe200078ec0ff */
[----:B------:R-:W-:Y:S01]  /*bab0*/  @!P0 HFMA2.BF16_V2 R246, -RZ.H0_H0, RZ.H0_H0, -R132.H0_H0 ;  /* 0x200000fffff68231 */ /* 0x000fe20000340984 */
[----:B------:R-:W-:Y:S01]  /*bac0*/  SHF.R.U32.HI R3, RZ, 0x18, R184 ;  /* 0x00000018ff037819 */ /* 0x000fe200000116b8 */
[----:B------:R4:W5:Y:S01]  /*bad0*/  LDL.S16 R170, [R1] ;  /* 0x0000000001aa7983 */ /* 0x0009620000100600 */
[C---:B------:R-:W-:Y:S01]  /*bae0*/  ISETP.LE.U32.AND P3, PT, R2.reuse, UR7, PT ;  /* 0x0000000702007c0c */ /* 0x040fe2000bf63070 */
[----:B---3--:R-:W-:Y:S01]  /*baf0*/  IMAD.MOV.U32 R168, RZ, RZ, R186 ;  /* 0x000000ffffa87224 */ /* 0x008fe200078e00ba */
[----:B------:R-:W-:Y:S01]  /*bb00*/  ISETP.LE.U32.AND P6, PT, R3, UR7, PT ;  /* 0x0000000703007c0c */ /* 0x000fe2000bfc3070 */
[----:B------:R-:W-:Y:S01]  /*bb10*/  STG.E.U16 desc[UR24][R220.64+-0x30], R163 ;  /* 0xffffd0a3dc007986 */ /* 0x000fe2000c101518 */
[--C-:B------:R-:W-:Y:S02]  /*bb20*/  PRMT R173, R2, 0x5410, R3.reuse ;  /* 0x0000541002ad7816 */ /* 0x100fe40000000003 */
[----:B------:R-:W-:Y:S01]  /*bb30*/  LOP3.LUT R2, R137, 0xff, RZ, 0xc0, !PT ;  /* 0x000000ff89027812 */ /* 0x000fe200078ec0ff */
[----:B------:R-:W-:Y:S01]  /*bb40*/  STG.E.U16 desc[UR24][R220.64+-0x2e], R164 ;  /* 0xffffd2a4dc007986 */ /* 0x000fe2000c101518 */
[----:B------:R-:W-:Y:S02]  /*bb50*/  PRMT R3, R175, 0x7610, R3 ;  /* 0x00007610af037816 */ /* 0x000fe40000000003 */
[--C-:B------:R-:W-:Y:S01]  /*bb60*/  PRMT R158, R2, 0x5410, R138.reuse ;  /* 0x00005410029e7816 */ /* 0x100fe2000000008a */
[----:B------:R-:W-:Y:S01]  /*bb70*/  LDSM.16.MT88.4 R184, [R200+0x800] ;  /* 0x00080000c8b8783b */ /* 0x000fe20000004200 */
[----:B------:R-:W-:Y:S01]  /*bb80*/  PRMT R138, R137, 0x7632, R138 ;  /* 0x00007632898a7816 */ /* 0x000fe2000000008a */
[----:B------:R-:W-:Y:S01]  /*bb90*/  @!P3 HFMA2.BF16_V2 R245, -RZ.H0_H0, RZ.H0_H0, -R3.H0_H0 ;  /* 0x200000fffff5b231 */ /* 0x000fe20000340903 */
[----:B------:R-:W-:Y:S02]  /*bba0*/  SHF.R.U32.HI R137, RZ, 0x18, R137 ;  /* 0x00000018ff897819 */ /* 0x000fe40000011689 */
[----:B-1----:R-:W-:Y:S02]  /*bbb0*/  PRMT R157, R0, 0x5410, R132 ;  /* 0x00005410009d7816 */ /* 0x002fe40000000084 */
[----:B------:R-:W-:Y:S01]  /*bbc0*/  @!P5 PRMT R0, R252, 0x5410, RZ ;  /* 0x00005410fc00d816 */ /* 0x000fe200000000ff */
[----:B------:R-:W-:Y:S01]  /*bbd0*/  LDSM.16.MT88.4 R196, [R210+0xb800] ;  /* 0x00b80000d2c4783b */ /* 0x000fe20000004200 */
[----:B------:R-:W-:Y:S02]  /*bbe0*/  ISETP.LE.U32.AND P5, PT, R2, UR7, PT ;  /* 0x0000000702007c0c */ /* 0x000fe4000bfa3070 */
[----:B------:R-:W-:Y:S02]  /*bbf0*/  PRMT R2, R175, 0x7632, R2 ;  /* 0x00007632af027816 */ /* 0x000fe40000000002 */
[----:B------:R-:W-:Y:S02]  /*bc00*/  @!P0 PRMT R132, R246, 0x5410, RZ ;  /* 0x00005410f6848816 */ /* 0x000fe400000000ff */
[----:B--2---:R-:W-:Y:S01]  /*bc10*/  PRMT R156, R3, 0x5410, R2 ;  /* 0x00005410039c7816 */ /* 0x004fe20000000002 */
[----:B------:R1:W-:Y:S01]  /*bc20*/  STG.E.U16 desc[UR24][R218.64+-0x20], R0 ;  /* 0xffffe000da007986 */ /* 0x0003e2000c101518 */
[----:B------:R-:W-:Y:S01]  /*bc30*/  @!P6 HFMA2.BF16_V2 R244, -RZ.H0_H0, RZ.H0_H0, -R2.H0_H0 ;  /* 0x200000fffff4e231 */ /* 0x000fe20000340902 */
[----:B------:R-:W-:Y:S02]  /*bc40*/  @!P3 PRMT R3, R245, 0x5410, RZ ;  /* 0x00005410f503b816 */ /* 0x000fe400000000ff */
[----:B------:R-:W-:Y:S01]  /*bc50*/  STG.E.U16 desc[UR24][R218.64+-0x1e], R132 ;  /* 0xffffe284da007986 */ /* 0x000fe2000c101518 */
[----:B------:R-:W-:Y:S02]  /*bc60*/  LOP3.LUT R138, R138, 0xff, RZ, 0xc0, !PT ;  /* 0x000000ff8a8a7812 */ /* 0x000fe400078ec0ff */
[----:B------:R-:W-:Y:S01]  /*bc70*/  @!P6 PRMT R2, R244, 0x5410, RZ ;  /* 0x00005410f402e816 */ /* 0x000fe200000000ff */
[----:B------:R2:W-:Y:S01]  /*bc80*/  STG.E.U16 desc[UR24][R144.64+-0x20], R3 ;  /* 0xffffe00390007986 */ /* 0x0005e2000c101518 */
[----:B------:R-:W-:Y:S02]  /*bc90*/  ISETP.LE.U32.AND P0, PT, R137, UR7, PT ;  /* 0x0000000789007c0c */ /* 0x000fe4000bf03070 */
[C---:B------:R-:W-:Y:S01]  /*bca0*/  PRMT R177, R138.reuse, 0x5410, R137 ;  /* 0x000054108ab17816 */ /* 0x040fe20000000089 */
[----:B------:R3:W-:Y:S01]  /*bcb0*/  STG.E.U16 desc[UR24][R144.64+-0x1e], R2 ;  /* 0xffffe20290007986 */ /* 0x0007e2000c101518 */
[----:B------:R-:W-:Y:S02]  /*bcc0*/  PRMT R137, R231, 0x5410, R230 ;  /* 0x00005410e7897816 */ /* 0x000fe400000000e6 */
[----:B------:R-:W-:Y:S01]  /*bcd0*/  ISETP.LE.U32.AND P3, PT, R138, UR7, PT ;  /* 0x000000078a007c0c */ /* 0x000fe2000bf63070 */
[----:B------:R-:W-:Y:S01]  /*bce0*/  LDSM.16.MT88.4 R200, [R200+0x1800] ;  /* 0x00180000c8c8783b */ /* 0x000fe20000004200 */
[----:B------:R-:W-:Y:S02]  /*bcf0*/  LOP3.LUT R179, R137, 0xff00ff, RZ, 0xc0, !PT ;  /* 0x00ff00ff89b37812 */ /* 0x000fe400078ec0ff */
[----:B------:R-:W2:Y:S01]  /*bd00*/  MUFU.EX2 R137, R176 ;  /* 0x000000b000897308 */ /* 0x000ea20000000800 */
[----:B------:R-:W-:Y:S02]  /*bd10*/  PRMT R138, R227, 0x5410, R229 ;  /* 0x00005410e38a7816 */ /* 0x000fe400000000e5 */
[--C-:B------:R-:W-:Y:S01]  /*bd20*/  HSET2.LE.AND R177, R177, R182.reuse, PT ;  /* 0x000000b6b1b17233 */ /* 0x100fe20003803000 */
[--C-:B------:R-:W-:Y:S01]  /*bd30*/  @!P0 HFMA2.BF16_V2 R248, -RZ.H0_H0, RZ.H0_H0, -R139.reuse.H1_H1 ;  /* 0x200000fffff88231 */ /* 0x100fe2000036098b */
[----:B------:R-:W-:Y:S02]  /*bd40*/  LOP3.LUT R138, R138, 0xff00ff, RZ, 0xc0, !PT ;  /* 0x00ff00ff8a8a7812 */ /* 0x000fe400078ec0ff */
[--C-:B------:R-:W-:Y:S02]  /*bd50*/  HSET2.LE.AND R172, R172, R182.reuse, PT ;  /* 0x000000b6acac7233 */ /* 0x100fe40003803000 */
[----:B-1----:R-:W-:Y:S01]  /*bd60*/  LOP3.LUT R0, R168, 0xff, RZ, 0xc0, !PT ;  /* 0x000000ffa8007812 */ /* 0x002fe200078ec0ff */
[----:B------:R-:W-:Y:S01]  /*bd70*/  @!P3 HFMA2.BF16_V2 R249, -RZ.H0_H0, RZ.H0_H0, -R139.H0_H0 ;  /* 0x200000fffff9b231 */ /* 0x000fe2000034098b */
[--C-:B------:R-:W-:Y:S02]  /*bd80*/  HSET2.LE.AND R175, R138, R182.reuse, PT ;  /* 0x000000b68aaf7233 */ /* 0x100fe40003803000 */
[C---:B------:R-:W-:Y:S02]  /*bd90*/  ISETP.LE.U32.AND P6, PT, R0.reuse, UR7, PT ;  /* 0x0000000700007c0c */ /* 0x040fe4000bfc3070 */
[----:B------:R-:W-:Y:S02]  /*bda0*/  PRMT R174, R0, 0x5410, R226 ;  /* 0x0000541000ae7816 */ /* 0x000fe400000000e2 */
[----:B------:R-:W1:Y:S01]  /*bdb0*/  MUFU.EX2 R0, R180 ;  /* 0x000000b400007308 */ /* 0x000e620000000800 */
[----:B--2---:R-:W-:Y:S01]  /*bdc0*/  FADD.FTZ R3, R137, R183 ;  /* 0x000000b789037221 */ /* 0x004fe20000010000 */
[--C-:B------:R-:W-:Y:S02]  /*bdd0*/  HSET2.LE.AND R176, R158, R182.reuse, PT ;  /* 0x000000b69eb07233 */ /* 0x100fe40003803000 */
[----:B---3--:R-:W-:Y:S02]  /*bde0*/  PRMT R2, R165, 0x7632, R2 ;  /* 0x00007632a5027816 */ /* 0x008fe40000000002 */
[----:B------:R-:W-:Y:S02]  /*bdf0*/  @!P4 PRMT R2, R250, 0x5410, RZ ;  /* 0x00005410fa02c816 */ /* 0x000fe400000000ff */
[C---:B------:R-:W-:Y:S02]  /*be00*/  PRMT R132, R159.reuse, 0x7610, R132 ;  /* 0x000076109f847816 */ /* 0x040fe40000000084 */
[----:B------:R-:W-:Y:S01]  /*be10*/  PRMT R138, R159, 0x7632, R138 ;  /* 0x000076329f8a7816 */ /* 0x000fe2000000008a */
[----:B------:R2:W-:Y:S01]  /*be20*/  STG.E.U16 desc[UR24][R222.64+-0x1e], R2 ;  /* 0xffffe202de007986 */ /* 0x0005e2000c101518 */
[C---:B------:R-:W-:Y:S02]  /*be30*/  PRMT R158, R139.reuse, 0x7610, R158 ;  /* 0x000076108b9e7816 */ /* 0x040fe4000000009e */
[C---:B------:R-:W-:Y:S02]  /*be40*/  PRMT R159, R139.reuse, 0x7632, R159 ;  /* 0x000076328b9f7816 */ /* 0x040fe4000000009f */
[----:B------:R-:W-:Y:S01]  /*be50*/  LOP3.LUT R177, R139, R177, RZ, 0xc0, !PT ;  /* 0x000000b18bb17212 */ /* 0x000fe200078ec0ff */
[C---:B-1----:R-:W-:Y:S01]  /*be60*/  FADD.FTZ R144, R0.reuse, R3 ;  /* 0x0000000300907221 */ /* 0x042fe20000010000 */
[----:B------:R-:W-:Y:S02]  /*be70*/  F2FP.BF16.F32.PACK_AB R204, R0, R137 ;  /* 0x0000008900cc723e */ /* 0x000fe400000010ff */
[----:B------:R-:W-:Y:S02]  /*be80*/  PRMT R0, R165, 0x7610, R0 ;  /* 0x00007610a5007816 */ /* 0x000fe40000000000 */
[----:B------:R-:W-:Y:S01]  /*be90*/  STL [R1+0x40], R144 ;  /* 0x0000409001007387 */ /* 0x000fe20000100800 */
[----:B------:R-:W-:Y:S02]  /*bea0*/  HSET2.LE.AND R174, R174, R182, PT ;  /* 0x000000b6aeae7233 */ /* 0x000fe40003803000 */
[----:B------:R-:W-:Y:S01]  /*beb0*/  @!P5 HFMA2.BF16_V2 R247, -RZ.H0_H0, RZ.H0_H0, -R0.H0_H0 ;  /* 0x200000fffff7d231 */ /* 0x000fe20000340900 */
[----:B------:R-:W-:Y:S01]  /*bec0*/  PRMT R139, R0, 0x7610, R165 ;  /* 0x00007610008b7816 */ /* 0x000fe200000000a5 */
[----:B------:R-:W1:Y:S01]  /*bed0*/  LDSM.16.MT88.4 R144, [R208+0xa800] ;  /* 0x00a80000d090783b */ /* 0x000e620000004200 */
[C---:B------:R-:W-:Y:S02]  /*bee0*/  PRMT R3, R160.reuse, 0x7610, R3 ;  /* 0x00007610a0037816 */ /* 0x040fe40000000003 */
[----:B------:R-:W-:Y:S02]  /*bef0*/  @!P5 PRMT R0, R247, 0x5410, RZ ;  /* 0x00005410f700d816 */ /* 0x000fe400000000ff */
[----:B------:R-:W-:Y:S02]  /*bf00*/  PRMT R137, R160, 0x7632, R137 ;  /* 0x00007632a0897816 */ /* 0x000fe40000000089 */
[--C-:B------:R-:W-:Y:S01]  /*bf10*/  HSET2.LE.AND R173, R173, R182.reuse, PT ;  /* 0x000000b6adad7233 */ /* 0x100fe20003803000 */
[----:B------:R3:W-:Y:S01]  /*bf20*/  STG.E.U16 desc[UR24][R222.64+-0x20], R0 ;  /* 0xffffe000de007986 */ /* 0x0007e2000c101518 */
[----:B------:R-:W-:Y:S01]  /*bf30*/  HSET2.LE.AND R179, R179, R182, PT ;  /* 0x000000b6b3b37233 */ /* 0x000fe20003803000 */
[----:B--2---:R-:W2:Y:S01]  /*bf40*/  MUFU.EX2 R2, R181 ;  /* 0x000000b500027308 */ /* 0x004ea20000000800 */
[----:B------:R-:W-:Y:S02]  /*bf50*/  LOP3.LUT R172, R157, R172, RZ, 0xc0, !PT ;  /* 0x000000ac9dac7212 */ /* 0x000fe400078ec0ff */
[----:B------:R-:W-:Y:S02]  /*bf60*/  LOP3.LUT R173, R156, R173, RZ, 0xc0, !PT ;  /* 0x000000ad9cad7212 */ /* 0x000fe400078ec0ff */
[----:B------:R-:W-:Y:S02]  /*bf70*/  LOP3.LUT R178, R204, R178, RZ, 0xc0, !PT ;  /* 0x000000b2ccb27212 */ /* 0x000fe400078ec0ff */
[----:B------:R-:W-:Y:S02]  /*bf80*/  LOP3.LUT R176, R139, R176, RZ, 0xc0, !PT ;  /* 0x000000b08bb07212 */ /* 0x000fe400078ec0ff */
[----:B------:R-:W-:Y:S02]  /*bf90*/  @!P3 PRMT R158, R249, 0x5410, RZ ;  /* 0x00005410f99eb816 */ /* 0x000fe400000000ff */
[----:B------:R-:W-:Y:S02]  /*bfa0*/  @!P0 PRMT R159, R248, 0x5410, RZ ;  /* 0x00005410f89f8816 */ /* 0x000fe400000000ff */
[----:B------:R-:W-:Y:S01]  /*bfb0*/  ISETP.GT.U32.AND P0, PT, R226, UR7, PT ;  /* 0x00000007e2007c0c */ /* 0x000fe2000bf04070 */
[----:B------:R-:W-:Y:S01]  /*bfc0*/  STG.E.U16 desc[UR24][R220.64+-0x20], R158 ;  /* 0xffffe09edc007986 */ /* 0x000fe2000c101518 */
[----:B------:R-:W-:Y:S01]  /*bfd0*/  ISETP.GT.U32.AND P4, PT, R228, UR7, PT ;  /* 0x00000007e4007c0c */ /* 0x000fe2000bf84070 */
[----:B--2---:R-:W-:Y:S02]  /*bfe0*/  FADD.FTZ R224, R2, R224 ;  /* 0x000000e002e07221 */ /* 0x004fe40000010000 */
[----:B------:R-:W2:Y:S01]  /*bff0*/  LDSM.16.MT88.4 R180, [R210+0xa800] ;  /* 0x00a80000d2b4783b */ /* 0x000ea20000004200 */
[----:B------:R-:W-:Y:S02]  /*c000*/  F2FP.BF16.F32.PACK_AB R2, R205, R2 ;  /* 0x00000002cd02723e */ /* 0x000fe400000010ff */
[----:B------:R-:W-:Y:S01]  /*c010*/  ISETP.LE.U32.AND P5, PT, R225, UR7, PT ;  /* 0x00000007e1007c0c */ /* 0x000fe2000bfa3070 */
[----:B------:R-:W-:Y:S01]  /*c020*/  FADD.FTZ R234, R205, R224 ;  /* 0x000000e0cdea7221 */ /* 0x000fe20000010000 */
[----:B------:R-:W-:Y:S02]  /*c030*/  LOP3.LUT R179, R2, R179, RZ, 0xc0, !PT ;  /* 0x000000b302b37212 */ /* 0x000fe400078ec0ff */
[----:B---3--:R-:W-:Y:S01]  /*c040*/  PRMT R0, R132, 0x5410, R138 ;  /* 0x0000541084007816 */ /* 0x008fe2000000008a */
[----:B------:R-:W-:Y:S01]  /*c050*/  STG.E.U16 desc[UR24][R220.64+-0x1e], R159 ;  /* 0xffffe29fdc007986 */ /* 0x000fe2000c101518 */
[----:B------:R-:W-:Y:S01]  /*c060*/  @P0 HFMA2.BF16_V2 R243, -RZ.H0_H0, RZ.H0_H0, -R138.H0_H0 ;  /* 0x200000fffff30231 */ /* 0x000fe2000034098a */
[----:B------:R-:W-:Y:S01]  /*c070*/  ISETP.GT.U32.AND P3, PT, R231, UR7, PT ;  /* 0x00000007e7007c0c */ /* 0x000fe2000bf64070 */
[--C-:B------:R-:W-:Y:S01]  /*c080*/  @P4 HFMA2.BF16_V2 R240, -RZ.H0_H0, RZ.H0_H0, -R204.reuse.H1_H1 ;  /* 0x200000fffff04231 */ /* 0x100fe200003609cc */
[----:B------:R-:W-:Y:S02]  /*c090*/  LOP3.LUT R174, R0, R174, RZ, 0xc0, !PT ;  /* 0x000000ae00ae7212 */ /* 0x000fe400078ec0ff */
[----:B------:R-:W-:Y:S02]  /*c0a0*/  PRMT R0, R3, 0x5410, R137 ;  /* 0x0000541003007816 */ /* 0x000fe40000000089 */
[----:B------:R-:W-:Y:S01]  /*c0b0*/  @P0 PRMT R138, R243, 0x5410, RZ ;  /* 0x00005410f38a0816 */ /* 0x000fe200000000ff */
[----:B------:R-:W-:Y:S01]  /*c0c0*/  @!P5 HFMA2.BF16_V2 R241, -RZ.H0_H0, RZ.H0_H0, -R204.H0_H0 ;  /* 0x200000fffff1d231 */ /* 0x000fe200003409cc */
[----:B------:R-:W-:Y:S02]  /*c0d0*/  LOP3.LUT R175, R0, R175, RZ, 0xc0, !PT ;  /* 0x000000af00af7212 */ /* 0x000fe400078ec0ff */
[----:B------:R-:W-:Y:S01]  /*c0e0*/  PRMT R0, R2, 0x7632, R0 ;  /* 0x0000763202007816 */ /* 0x000fe20000000000 */
[----:B------:R-:W-:Y:S02]  /*c0f0*/  STG.E.U16 desc[UR24][R218.64+-0xe], R138 ;  /* 0xfffff28ada007986 */ /* 0x000fe4000c101518 */
[----:B------:R-:W-:Y:S02]  /*c100*/  @P3 HFMA2.BF16_V2 R239, -RZ.H0_H0, RZ.H0_H0, -R2.H0_H0 ;  /* 0x200000ffffef3231 */ /* 0x000fe40000340902 */
[----:B-----5:R-:W-:Y:S05]  /*c110*/  @!P6 HFMA2.BF16_V2 R170, -RZ.H0_H0, RZ.H0_H0, -R132.H0_H0 ;  /* 0x200000ffffaae231 */ /* 0x020fea0000340984 */
[----:B------:R3:W-:Y:S01]  /*c120*/  @!P6 STL.S16 [R1], R170 ;  /* 0x000000aa0100e387 */ /* 0x0007e20000100600 */
[----:B------:R-:W-:Y:S04]  /*c130*/  PRMT R152, R170, 0x7610, R152 ;  /* 0x00007610aa987816 */ /* 0x000fe80000000098 */
[----:B------:R-:W-:Y:S02]  /*c140*/  @!P6 PRMT R132, R152, 0x5410, RZ ;  /* 0x000054109884e816 */ /* 0x000fe400000000ff */
[-C--:B-1----:R-:W-:Y:S01]  /*c150*/  HMMA.16816.F32.BF16 R152, R172, R144.reuse, R4 ;  /* 0x00000090ac98723c */ /* 0x082fe20000041804 */
[----:B------:R-:W1:Y:S04]  /*c160*/  LDSM.16.MT88.4 R4, [R206+0x1800] ;  /* 0x00180000ce04783b */ /* 0x000e680000004200 */
[----:B------:R-:W-:Y:S04]  /*c170*/  ISETP.GT.U32.AND P6, PT, R227, UR7, PT ;  /* 0x00000007e3007c0c */ /* 0x000fe8000bfc4070 */
[----:B------:R5:W-:Y:S01]  /*c180*/  STG.E.U16 desc[UR24][R218.64+-0x10], R132 ;  /* 0xfffff084da007986 */ /* 0x000be2000c101518 */
[C---:B---3--:R-:W-:Y:S04]  /*c190*/  HMMA.16816.F32.BF16 R168, R176.reuse, R144, R8 ;  /* 0x00000090b0a8723c */ /* 0x048fe80000041808 */
[C---:B------:R-:W-:Y:S04]  /*c1a0*/  IMAD.WIDE R8, R233.reuse, -0x70, R222 ;  /* 0xffffff90e9087825 */ /* 0x040fe800078e02de */
[----:B------:R-:W-:Y:S01]  /*c1b0*/  @P6 HFMA2.BF16_V2 R242, -RZ.H0_H0, RZ.H0_H0, -R3.H0_H0 ;  /* 0x200000fffff26231 */ /* 0x000fe20000340903 */
[-C--:B------:R-:W-:Y:S04]  /*c1c0*/  HMMA.16816.F32.BF16 R164, R176, R146.reuse, R12 ;  /* 0x00000092b0a4723c */ /* 0x080fe8000004180c */
[----:B------:R-:W-:Y:S01]  /*c1d0*/  @P6 PRMT R3, R242, 0x5410, RZ ;  /* 0x00005410f2036816 */ /* 0x000fe200000000ff */
[----:B------:R-:W-:Y:S01]  /*c1e0*/  IMAD.WIDE R10, R233, 0x70, R8 ;  /* 0x00000070e90a7825 */ /* 0x000fe200078e0208 */
[----:B------:R-:W-:Y:S02]  /*c1f0*/  ISETP.GT.U32.AND P6, PT, R229, UR7, PT ;  /* 0x00000007e5007c0c */ /* 0x000fe4000bfc4070 */
[C---:B------:R-:W-:Y:S01]  /*c200*/  HMMA.16816.F32.BF16 R148, R172.reuse, R146, R16 ;  /* 0x00000092ac94723c */ /* 0x040fe20000041810 */
[----:B------:R3:W-:Y:S03]  /*c210*/  STG.E.U16 desc[UR24][R8.64+-0x10], R3 ;  /* 0xfffff00308007986 */ /* 0x0007e6000c101518 */
[----:B-----5:R-:W-:Y:S01]  /*c220*/  IADD3 R218, P0, PT, R218, -0x40, RZ ;  /* 0xffffffc0dada7810 */ /* 0x020fe20007f1e0ff */
[----:B------:R-:W-:Y:S03]  /*c230*/  IMAD.MOV.U32 R132, RZ, RZ, R134 ;  /* 0x000000ffff847224 */ /* 0x000fe600078e0086 */
[-C--:B--2---:R-:W-:Y:S03]  /*c240*/  HMMA.16816.F32.BF16 R144, R172, R180.reuse, R20 ;  /* 0x000000b4ac90723c */ /* 0x084fe60000041814 */
[----:B------:R-:W-:Y:S01]  /*c250*/  @P6 HFMA2.BF16_V2 R235, -RZ.H0_H0, RZ.H0_H0, -R137.H0_H0 ;  /* 0x200000ffffeb6231 */ /* 0x000fe20000340989 */
[----:B------:R-:W-:Y:S02]  /*c260*/  IADD3.X R219, PT, PT, R219, -0x1, RZ, P0, !PT ;  /* 0xffffffffdbdb7810 */ /* 0x000fe400007fe4ff */
[----:B------:R-:W-:Y:S02]  /*c270*/  ISETP.GT.U32.AND P0, PT, R230, UR7, PT ;  /* 0x00000007e6007c0c */ /* 0x000fe4000bf04070 */
[C---:B------:R-:W-:Y:S04]  /*c280*/  HMMA.16816.F32.BF16 R160, R176.reuse, R180, R24 ;  /* 0x000000b4b0a0723c */ /* 0x040fe80000041818 */
[----:B------:R-:W-:Y:S04]  /*c290*/  @P6 PRMT R137, R235, 0x5410, RZ ;  /* 0x00005410eb896816 */ /* 0x000fe800000000ff */
[-C--:B------:R-:W-:Y:S01]  /*c2a0*/  HMMA.16816.F32.BF16 R156, R176, R182.reuse, R28 ;  /* 0x000000b6b09c723c */ /* 0x080fe2000004181c */
[----:B------:R2:W-:Y:S02]  /*c2b0*/  STG.E.U16 desc[UR24][R8.64+-0xe], R137 ;  /* 0xfffff28908007986 */ /* 0x0005e4000c101518 */
[----:B------:R-:W-:Y:S01]  /*c2c0*/  @P0 HFMA2.BF16_V2 R238, -RZ.H0_H0, RZ.H0_H0, -R2.H1_H1 ;  /* 0x200000ffffee0231 */ /* 0x000fe20000360902 */
[----:B------:R-:W-:Y:S01]  /*c2d0*/  @P3 PRMT R2, R239, 0x5410, RZ ;  /* 0x00005410ef023816 */ /* 0x000fe200000000ff */
[----:B---3--:R-:W-:Y:S03]  /*c2e0*/  IMAD.MOV.U32 R3, RZ, RZ, R135 ;  /* 0x000000ffff037224 */ /* 0x008fe600078e0087 */
[C---:B------:R-:W-:Y:S04]  /*c2f0*/  HMMA.16816.F32.BF16 R140, R172.reuse, R182, R32 ;  /* 0x000000b6ac8c723c */ /* 0x040fe80000041820 */
[----:B------:R-:W-:Y:S04]  /*c300*/  @P0 PRMT R0, R238, 0x5410, RZ ;  /* 0x00005410ee000816 */ /* 0x000fe800000000ff */
[-C--:B------:R-:W-:Y:S08]  /*c310*/  HMMA.16816.F32.BF16 R36, R172, R184.reuse, R36 ;  /* 0x000000b8ac24723c */ /* 0x080ff00000041824 */
[C---:B------:R-:W-:Y:S04]  /*c320*/  HMMA.16816.F32.BF16 R40, R176.reuse, R184, R40 ;  /* 0x000000b8b028723c */ /* 0x040fe80000041828 */
[----:B--2---:R-:W-:Y:S04]  /*c330*/  MOV R137, R133 ;  /* 0x0000008500897202 */ /* 0x004fe80000000f00 */
        /* <DEDUP_REMOVED lines=20> */
[----:B------:R-:W-:Y:S02]  /*c480*/  PRMT R4, R204, 0x7632, R4 ;  /* 0x00007632cc047816 */ /* 0x000fe40000000004 */
[----:B------:R-:W-:Y:S02]  /*c490*/  @!P5 PRMT R204, R241, 0x5410, RZ ;  /* 0x00005410f1ccd816 */ /* 0x000fe400000000ff */
[-C--:B------:R-:W-:Y:S03]  /*c4a0*/  HMMA.16816.F32.BF16 R124, R176, R6.reuse, R124 ;  /* 0x00000006b07c723c */ /* 0x080fe6000004187c */
[----:B------:R-:W-:Y:S01]  /*c4b0*/  STG.E.U16 desc[UR24][R10.64+-0x10], R204 ;  /* 0xfffff0cc0a007986 */ /* 0x000fe2000c101518 */
[----:B------:R-:W-:Y:S04]  /*c4c0*/  @P4 PRMT R4, R240, 0x5410, RZ ;  /* 0x00005410f0044816 */ /* 0x000fe800000000ff */
[----:B------:R-:W-:Y:S01]  /*c4d0*/  HMMA.16816.F32.BF16 R128, R172, R6, R128 ;  /* 0x00000006ac80723c */ /* 0x000fe20000041880 */
[----:B------:R-:W-:Y:S04]  /*c4e0*/  STG.E.U16 desc[UR24][R10.64+-0xe], R4 ;  /* 0xfffff2040a007986 */ /* 0x000fe8000c101518 */
[----:B------:R1:W-:Y:S04]  /*c4f0*/  STG.E.U16 desc[UR24][R220.64+-0xe], R0 ;  /* 0xfffff200dc007986 */ /* 0x0003e8000c101518 */
[----:B------:R4:W-:Y:S01]  /*c500*/  STG.E.U16 desc[UR24][R220.64+-0x10], R2 ;  /* 0xfffff002dc007986 */ /* 0x0009e2000c101518 */
[----:B-1----:R-:W-:Y:S01]  /*c510*/  IMAD.MOV.U32 R0, RZ, RZ, R136 ;  /* 0x000000ffff007224 */ /* 0x002fe200078e0088 */
[----:B------:R-:W-:Y:S09]  /*c520*/  BRA.U UP0, `(.L_x_2146) ;  /* 0xffffffbd00dc7547 */ /* 0x000ff2000b83ffff */
.L_x_2145:
[----:B------:R-:W3:Y:S01]  /*c530*/  LDL.LU R6, [R1+0x44] ;  /* 0x0000440001067983 */ /* 0x000ee20000300800 */
[----:B------:R-:W1:Y:S03]  /*c540*/  LDCU UR4, c[0x0][0x4fc] ;  /* 0x00009f80ff0477ac */ /* 0x000e660008000800 */
[----:B--2---:R-:W4:Y:S01]  /*c550*/  LDL.LU R4, [R1+0x48] ;  /* 0x0000480001047983 */ /* 0x004f220000300800 */
[----:B------:R-:W-:Y:S01]  /*c560*/  UISETP.NE.AND UP3, UPT, UR19, -0x1, UPT ;  /* 0xffffffff1300788c */ /* 0x000fe2000bf65270 */
[----:B------:R-:W2:Y:S01]  /*c570*/  S2UR UR12, SR_CTAID.Y ;  /* 0x00000000000c79c3 */ /* 0x000ea20000002600 */
[----:B------:R-:W5:Y:S01]  /*c580*/  LDCU.U8 UR8, c[0x0][0x549] ;  /* 0x0000a920ff0877ac */ /* 0x000f620008000000 */
[----:B------:R-:W4:Y:S01]  /*c590*/  LDL.LU R5, [R1+0x40] ;  /* 0x0000400001057983 */ /* 0x000f220000300800 */
[----:B------:R-:W1:Y:S01]  /*c5a0*/  LDCU UR10, c[0x0][0x434] ;  /* 0x00008680ff0a77ac */ /* 0x000e620008000800 */
[----:B------:R-:W1:Y:S06]  /*c5b0*/  LDCU.U8 UR11, c[0x0][0x548] ;  /* 0x0000a900ff0b77ac */ /* 0x000e6c0008000000 */
[----:B------:R-:W2:Y:S01]  /*c5c0*/  @!UP3 LDCU.64 UR6, c[0x0][0x400] ;  /* 0x00008000ff06b7ac */ /* 0x000ea20008000a00 */
[----:B------:R-:W-:-:S02]  /*c5d0*/  UISETP.NE.AND UP2, UPT, UR19, -0x1, UPT ;  /* 0xffffffff1300788c */ /* 0x000fc4000bf45270 */
[----:B-----5:R-:W-:Y:S01]  /*c5e0*/  UISETP.NE.AND UP1, UPT, UR8, URZ, UPT ;  /* 0x000000ff0800728c */ /* 0x020fe2000bf25270 */
[----:B------:R-:W3:Y:S01]  /*c5f0*/  S2UR UR8, SR_CTAID.X ;  /* 0x00000000000879c3 */ /* 0x000ee20000002500 */
[----:B------:R-:W5:Y:S02]  /*c600*/  LDCU UR13, c[0x0][0x434] ;  /* 0x00008680ff0d77ac */ /* 0x000f640008000800 */
[----:B-1----:R-:W-:-:S07]  /*c610*/  UISETP.NE.AND UP0, UPT, UR11, URZ, !UP1 ;  /* 0x000000ff0b00728c */ /* 0x002fce000cf05270 */
[----:B------:R-:W5:Y:S01]  /*c620*/  @UP1 LDCU UR9, c[0x0][0x430] ;  /* 0x00008600ff0917ac */ /* 0x000f620008000800 */
[----:B--2---:R-:W-:Y:S01]  /*c630*/  @!UP3 UIMAD.WIDE.U32 UR14, UR12, UR6, URZ ;  /* 0x000000060c0eb2a5 */ /* 0x004fe2000f8e00ff */
[----:B------:R-:W1:Y:S03]  /*c640*/  S2UR UR6, SR_CTAID.Z ;  /* 0x00000000000679c3 */ /* 0x000e660000002700 */
[----:B------:R-:W-:Y:S02]  /*c650*/  @!UP3 UIMAD UR7, UR12, UR7, UR15 ;  /* 0x000000070c07b2a4 */ /* 0x000fe4000f8e020f */
[----:B-----5:R-:W-:Y:S01]  /*c660*/  @UP1 UIMAD UR13, UR9, UR10, URZ ;  /* 0x0000000a090d12a4 */ /* 0x020fe2000f8e02ff */
[----:B---3--:R-:W2:Y:S04]  /*c670*/  SHFL.BFLY PT, R3, R6, 0x2, 0x1f ;  /* 0x0c401f0006037f89 */ /* 0x008ea800000e0000 */
[----:B----4-:R-:W3:Y:S04]  /*c680*/  SHFL.BFLY PT, R2, R4, 0x2, 0x1f ;  /* 0x0c401f0004027f89 */ /* 0x010ee800000e0000 */
[----:B------:R-:W4:Y:S01]  /*c690*/  SHFL.BFLY PT, R0, R5, 0x2, 0x1f ;  /* 0x0c401f0005007f89 */ /* 0x000f2200000e0000 */
[----:B--2---:R-:W-:Y:S01]  /*c6a0*/  FADD.FTZ R3, R3, R6 ;  /* 0x0000000603037221 */ /* 0x004fe20000010000 */
[----:B---3--:R-:W-:-:S04]  /*c6b0*/  FADD.FTZ R2, R2, R4 ;  /* 0x0000000402027221 */ /* 0x008fc80000010000 */
[----:B------:R-:W2:Y:S01]  /*c6c0*/  SHFL.BFLY PT, R139, R3, 0x1, 0x1f ;  /* 0x0c201f00038b7f89 */ /* 0x000ea200000e0000 */
[----:B----4-:R-:W-:-:S03]  /*c6d0*/  FADD.FTZ R0, R0, R5 ;  /* 0x0000000500007221 */ /* 0x010fc60000010000 */
[----:B------:R-:W3:Y:S01]  /*c6e0*/  SHFL.BFLY PT, R4, R234, 0x2, 0x1f ;  /* 0x0c401f00ea047f89 */ /* 0x000ee200000e0000 */
[----:B------:R-:W-:-:S03]  /*c6f0*/  SHF.L.U32 R5, R213, 0x4, RZ ;  /* 0x00000004d5057819 */ /* 0x000fc600000006ff */
[----:B------:R-:W4:Y:S01]  /*c700*/  SHFL.BFLY PT, R138, R2, 0x1, 0x1f ;  /* 0x0c201f00028a7f89 */ /* 0x000f2200000e0000 */
[----:B------:R-:W-:-:S03]  /*c710*/  LOP3.LUT R5, R5, 0x1c0, RZ, 0xc0, !PT ;  /* 0x000001c005057812 */ /* 0x000fc600078ec0ff */
[----:B------:R-:W5:Y:S01]  /*c720*/  SHFL.BFLY PT, R132, R0, 0x1, 0x1f ;  /* 0x0c201f0000847f89 */ /* 0x000f6200000e0000 */
[----:B--2---:R-:W-:Y:S01]  /*c730*/  FADD.FTZ R139, R3, R139 ;  /* 0x0000008b038b7221 */ /* 0x004fe20000010000 */
[----:B---3--:R-:W-:-:S03]  /*c740*/  FADD.FTZ R234, R4, R234 ;  /* 0x000000ea04ea7221 */ /* 0x008fc60000010000 */
[----:B------:R-:W2:Y:S01]  /*c750*/  MUFU.RCP R3, R139 ;  /* 0x0000008b00037308 */ /* 0x000ea20000001000 */
[----:B------:R-:W-:Y:S01]  /*c760*/  FSETP.NE.FTZ.AND P4, PT, R139, RZ, PT ;  /* 0x000000ff8b00720b */ /* 0x000fe20003f95000 */
[----:B----4-:R-:W-:Y:S01]  /*c770*/  FADD.FTZ R138, R2, R138 ;  /* 0x0000008a028a7221 */ /* 0x010fe20000010000 */
[----:B------:R-:W3:Y:S01]  /*c780*/  SHFL.BFLY PT, R137, R234, 0x1, 0x1f ;  /* 0x0c201f00ea897f89 */ /* 0x000ee200000e0000 */
[----:B------:R-:W-:Y:S01]  /*c790*/  SHF.L.U32 R4, R213, 0x1, RZ ;  /* 0x00000001d5047819 */ /* 0x000fe200000006ff */
[----:B-----5:R-:W-:-:S03]  /*c7a0*/  FADD.FTZ R132, R0, R132 ;  /* 0x0000008400847221 */ /* 0x020fc60000010000 */
[----:B------:R-:W4:Y:S01]  /*c7b0*/  MUFU.RCP R2, R138 ;  /* 0x0000008a00027308 */ /* 0x000f220000001000 */
[----:B------:R-:W-:Y:S02]  /*c7c0*/  FSETP.NE.FTZ.AND P3, PT, R138, RZ, PT ;  /* 0x000000ff8a00720b */ /* 0x000fe40003f75000 */
[--C-:B------:R-:W-:Y:S02]  /*c7d0*/  LOP3.LUT R212, R212, 0x6, R4.reuse, 0xf8, !PT ;  /* 0x00000006d4d47812 */ /* 0x100fe400078ef804 */
[----:B------:R-:W-:Y:S02]  /*c7e0*/  FSETP.NE.FTZ.AND P2, PT, R132, RZ, PT ;  /* 0x000000ff8400720b */ /* 0x000fe40003f55000 */
[----:B------:R-:W-:Y:S02]  /*c7f0*/  LOP3.LUT R4, R5, 0x38, R4, 0xf8, !PT ;  /* 0x0000003805047812 */ /* 0x000fe400078ef804 */
[----:B--2---:R-:W-:Y:S02]  /*c800*/  FSEL R3, R3, 1, P4 ;  /* 0x3f80000003037808 */ /* 0x004fe40002000000 */
[----:B------:R-:W-:-:S03]  /*c810*/  LOP3.LUT R212, R212, R4, RZ, 0xfc, !PT ;  /* 0x00000004d4d47212 */ /* 0x000fc600078efcff */
[----:B------:R-:W-:Y:S01]  /*c820*/  FMUL.FTZ R0, R3, UR4 ;  /* 0x0000000403007c20 */ /* 0x000fe20008410000 */
[----:B----4-:R-:W-:-:S03]  /*c830*/  FSEL R2, R2, 1, P3 ;  /* 0x3f80000002027808 */ /* 0x010fc60001800000 */
[C---:B------:R-:W-:Y:S01]  /*c840*/  FMUL.FTZ R11, R0.reuse, R141 ;  /* 0x0000008d000b7220 */ /* 0x040fe20000410000 */
[----:B------:R-:W-:Y:S01]  /*c850*/  FMUL.FTZ R6, R0, R153 ;  /* 0x0000009900067220 */ /* 0x000fe20000410000 */
[----:B---3--:R-:W-:Y:S01]  /*c860*/  FADD.FTZ R137, R234, R137 ;  /* 0x00000089ea897221 */ /* 0x008fe20000010000 */
[----:B------:R-:W-:Y:S01]  /*c870*/  FMUL.FTZ R15, R0, R145 ;  /* 0x00000091000f7220 */ /* 0x000fe20000410000 */
        /* <DEDUP_REMOVED lines=31> */
[----:B------:R-:W-:Y:S01]  /*ca70*/  FSETP.NE.FTZ.AND P0, PT, R137, RZ, PT ;  /* 0x000000ff8900720b */ /* 0x000fe20003f15000 */
[C---:B------:R-:W-:Y:S01]  /*ca80*/  FMUL.FTZ R32, R3.reuse, R66 ;  /* 0x0000004203207220 */ /* 0x040fe20000410000 */
[C---:B------:R-:W-:Y:S01]  /*ca90*/  FMUL.FTZ R67, R3.reuse, R67 ;  /* 0x0000004303437220 */ /* 0x040fe20000410000 */
[----:B------:R-:W-:Y:S01]  /*caa0*/  F2FP.BF16.F32.PACK_AB R6, R6, R152 ;  /* 0x000000980606723e */ /* 0x000fe200000010ff */
[C---:B------:R-:W-:Y:S01]  /*cab0*/  FMUL.FTZ R154, R3.reuse, R154 ;  /* 0x0000009a039a7220 */ /* 0x040fe20000410000 */
        /* <DEDUP_REMOVED lines=17> */
[C---:B------:R-:W-:Y:S01]  /*cbd0*/  FMUL.FTZ R71, R3.reuse, R71 ;  /* 0x0000004703477220 */ /* 0x040fe20000410000 */
[C---:B------:R-:W-:Y:S01]  /*cbe0*/  FMUL.FTZ R82, R3.reuse, R82 ;  /* 0x0000005203527220 */ /* 0x040fe20000410000 */
[----:B---3--:R-:W-:Y:S01]  /*cbf0*/  FSEL R0, R0, 1, P0 ;  /* 0x3f80000000007808 */ /* 0x008fe20000000000 */
[C---:B------:R-:W-:Y:S01]  /*cc00*/  FMUL.FTZ R56, R2.reuse, R56 ;  /* 0x0000003802387220 */ /* 0x040fe20000410000 */
[C---:B------:R-:W-:Y:S01]  /*cc10*/  FMUL.FTZ R5, R2.reuse, R57 ;  /* 0x0000003902057220 */ /* 0x040fe20000410000 */
[----:B------:R-:W-:Y:S01]  /*cc20*/  FMUL.FTZ R26, R2, R61 ;  /* 0x0000003d021a7220 */ /* 0x000fe20000410000 */
[C---:B------:R-:W-:Y:S01]  /*cc30*/  FMUL.FTZ R83, R3.reuse, R83 ;  /* 0x0000005303537220 */ /* 0x040fe20000410000 */
[----:B------:R-:W-:Y:S01]  /*cc40*/  FMUL.FTZ R0, R0, UR4 ;  /* 0x0000000400007c20 */ /* 0x000fe20008410000 */
[C---:B------:R-:W-:Y:S01]  /*cc50*/  FMUL.FTZ R86, R3.reuse, R86 ;  /* 0x0000005603567220 */ /* 0x040fe20000410000 */
[C---:B------:R-:W-:Y:S01]  /*cc60*/  FMUL.FTZ R87, R3.reuse, R87 ;  /* 0x0000005703577220 */ /* 0x040fe20000410000 */
[----:B------:R-:W-:Y:S01]  /*cc70*/  FMUL.FTZ R98, R3, R98 ;  /* 0x0000006203627220 */ /* 0x000fe20000410000 */
[C---:B------:R-:W-:Y:S01]  /*cc80*/  FMUL.FTZ R61, R0.reuse, R59 ;  /* 0x0000003b003d7220 */ /* 0x040fe20000410000 */
[----:B------:R-:W-:Y:S01]  /*cc90*/  F2FP.BF16.F32.PACK_AB R59, R67, R32 ;  /* 0x00000020433b723e */ /* 0x000fe200000010ff */
[C---:B------:R-:W-:Y:S01]  /*cca0*/  FMUL.FTZ R4, R0.reuse, R62 ;  /* 0x0000003e00047220 */ /* 0x040fe20000410000 */
[----:B------:R-:W-:Y:S01]  /*ccb0*/  MOV R67, 0x10 ;  /* 0x0000001000437802 */ /* 0x000fe20000000f00 */
[----:B------:R-:W-:Y:S01]  /*ccc0*/  FMUL.FTZ R57, R0, R63 ;  /* 0x0000003f00397220 */ /* 0x000fe20000410000 */
[----:B------:R-:W-:Y:S01]  /*ccd0*/  F2FP.BF16.F32.PACK_AB R62, R5, R56 ;  /* 0x00000038053e723e */ /* 0x000fe200000010ff */
[C---:B------:R-:W-:Y:S01]  /*cce0*/  FMUL.FTZ R99, R3.reuse, R99 ;  /* 0x0000006303637220 */ /* 0x040fe20000410000 */
[----:B------:R-:W-:Y:S01]  /*ccf0*/  LEA R5, R212, UR5, 0x1 ;  /* 0x00000005d4057c11 */ /* 0x000fe2000f8e08ff */
[----:B------:R-:W-:Y:S01]  /*cd00*/  FMUL.FTZ R102, R3, R102 ;  /* 0x0000006603667220 */ /* 0x000fe20000410000 */
[----:B------:R-:W-:Y:S01]  /*cd10*/  F2FP.BF16.F32.PACK_AB R56, R69, R68 ;  /* 0x000000444538723e */ /* 0x000fe200000010ff */
[----:B------:R-:W-:Y:S01]  /*cd20*/  FMUL.FTZ R39, R3, R103 ;  /* 0x0000006703277220 */ /* 0x000fe20000410000 */
[----:B------:R-:W-:Y:S01]  /*cd30*/  SEL R67, R67, 0xfffffff0, !P1 ;  /* 0xfffffff043437807 */ /* 0x000fe20004800000 */
[----:B------:R2:W-:Y:S01]  /*cd40*/  STS [R5], R6 ;  /* 0x0000000605007388 */ /* 0x0005e20000000800 */
[----:B------:R-:W-:Y:S01]  /*cd50*/  LOP3.LUT P1, RZ, R213, 0x8, RZ, 0xc0, !PT ;  /* 0x00000008d5ff7812 */ /* 0x000fe2000782c0ff */
[C---:B------:R-:W-:Y:S01]  /*cd60*/  FMUL.FTZ R114, R3.reuse, R114 ;  /* 0x0000007203727220 */ /* 0x040fe20000410000 */
[----:B------:R-:W-:Y:S01]  /*cd70*/  MOV R68, 0x20 ;  /* 0x0000002000447802 */ /* 0x000fe20000000f00 */
        /* <DEDUP_REMOVED lines=21> */
[----:B--2---:R-:W-:Y:S01]  /*ced0*/  SEL R6, R68, 0xffffffe0, !P1 ;  /* 0xffffffe044067807 */ /* 0x004fe20004800000 */
        /* <DEDUP_REMOVED lines=50> */
[----:B------:R-:W2:Y:S01]  /*d200*/  @UP3 LDCU.64 UR4, c[0x0][0x408] ;  /* 0x00008100ff0437ac */ /* 0x000ea20008000a00 */
        /* <DEDUP_REMOVED lines=15> */
[----:B--2---:R-:W-:Y:S01]  /*d300*/  @UP3 UIMAD.WIDE.U32 UR16, UR19, UR4, URZ ;  /* 0x00000004131032a5 */ /* 0x004fe2000f8e00ff */
[----:B------:R-:W-:Y:S01]  /*d310*/  F2FP.BF16.F32.PACK_AB R21, R21, R158 ;  /* 0x0000009e1515723e */ /* 0x000fe200000010ff */
[----:B------:R-:W-:Y:S01]  /*d320*/  STS [R4+0x2400], R9 ;  /* 0x0024000904007388 */ /* 0x000fe20000000800 */
[----:B------:R-:W-:Y:S01]  /*d330*/  F2FP.BF16.F32.PACK_AB R20, R20, R36 ;  /* 0x000000241414723e */ /* 0x000fe200000010ff */
[----:B------:R-:W-:Y:S01]  /*d340*/  @UP3 UIMAD UR7, UR19, UR5, UR17 ;  /* 0x00000005130732a4 */ /* 0x000fe2000f8e0211 */
[----:B------:R-:W-:Y:S01]  /*d350*/  F2FP.BF16.F32.PACK_AB R19, R19, R16 ;  /* 0x000000101313723e */ /* 0x000fe200000010ff */
[----:B------:R-:W-:Y:S01]  /*d360*/  @!UP2 UIMAD UR19, UR12, UR10, URZ ;  /* 0x0000000a0c13a2a4 */ /* 0x000fe2000f8e02ff */
[----:B---3--:R-:W-:Y:S01]  /*d370*/  IADD3 R2, PT, PT, R5, R6, RZ ;  /* 0x0000000605027210 */ /* 0x008fe20007ffe0ff */
[----:B------:R-:W2:Y:S01]  /*d380*/  @UP1 LDCU UR5, c[0x0][0x430] ;  /* 0x00008600ff0517ac */ /* 0x000ea20008000800 */
[----:B------:R-:W-:-:S02]  /*d390*/  F2FP.BF16.F32.PACK_AB R17, R17, R48 ;  /* 0x000000301111723e */ /* 0x000fc400000010ff */
[----:B----4-:R-:W-:Y:S01]  /*d3a0*/  IADD3 R0, PT, PT, R5, 0x40, RZ ;  /* 0x0000004005007810 */ /* 0x010fe20007ffe0ff */
[----:B------:R-:W-:Y:S01]  /*d3b0*/  STS [R2], R15 ;  /* 0x0000000f02007388 */ /* 0x000fe20000000800 */
[----:B------:R-:W-:Y:S01]  /*d3c0*/  IADD3 R3, PT, PT, R67, R2, RZ ;  /* 0x0000000243037210 */ /* 0x000fe20007ffe0ff */
[----:B------:R-:W-:Y:S01]  /*d3d0*/  @UP1 UMOV UR4, 0x1 ;  /* 0x0000000100041882 */ /* 0x000fe20000000000 */
[----:B------:R-:W-:Y:S01]  /*d3e0*/  @P1 IADD3 R0, PT, PT, R5, -0x40, RZ ;  /* 0xffffffc005001810 */ /* 0x000fe20007ffe0ff */
[----:B------:R-:W-:Y:S01]  /*d3f0*/  STS [R2+0x400], R14 ;  /* 0x0004000e02007388 */ /* 0x000fe20000000800 */
[----:B------:R-:W-:Y:S01]  /*d400*/  F2FP.BF16.F32.PACK_AB R16, R51, R28 ;  /* 0x0000001c3310723e */ /* 0x000fe200000010ff */
[----:B------:R-:W-:Y:S01]  /*d410*/  @UP3 UMOV UR14, UR16 ;  /* 0x00000010000e3c82 */ /* 0x000fe20008000000 */
[----:B-----5:R-:W-:Y:S01]  /*d420*/  IADD3 R8, PT, PT, R6, R0, RZ ;  /* 0x0000000006087210 */ /* 0x020fe20007ffe0ff */
[----:B------:R-:W-:Y:S01]  /*d430*/  STS [R3], R11 ;  /* 0x0000000b03007388 */ /* 0x000fe20000000800 */
[----:B------:R-:W-:Y:S01]  /*d440*/  F2FP.BF16.F32.PACK_AB R18, R18, R40 ;  /* 0x000000281212723e */ /* 0x000fe200000010ff */
[----:B------:R-:W-:Y:S01]  /*d450*/  USHF.R.S32.HI UR9, URZ, 0x1f, UR19 ;  /* 0x0000001fff097899 */ /* 0x000fe20008011413 */
[----:B-1----:R-:W-:Y:S01]  /*d460*/  IADD3 R7, PT, PT, R67, R0, RZ ;  /* 0x0000000043077210 */ /* 0x002fe20007ffe0ff */
        /* <DEDUP_REMOVED lines=81> */
[----:B-1----:R-:W1:Y:S03]  /*d980*/  @P4 LDC R2, c[0x0][0x458] ;  /* 0x00011600ff024b82 */ /* 0x002e660000000800 */
[----:B------:R-:W-:Y:S04]  /*d990*/  STS [R0+0x6000], R38 ;  /* 0x0060002600007388 */ /* 0x000fe80000000800 */
[----:B------:R4:W-:Y:S01]  /*d9a0*/  STS [R0+0x6400], R37 ;  /* 0x0064002500007388 */ /* 0x0009e20000000800 */
[----:B---3--:R3:W1:Y:S03]  /*d9b0*/  @P3 MUFU.LG2 R3, R138 ;  /* 0x0000008a00033308 */ /* 0x0086660000000c00 */
[----:B------:R3:W-:Y:S04]  /*d9c0*/  STS [R7+0x6000], R34 ;  /* 0x0060002207007388 */ /* 0x0007e80000000800 */
[----:B------:R3:W-:Y:S04]  /*d9d0*/  STS [R7+0x6400], R33 ;  /* 0x0064002107007388 */ /* 0x0007e80000000800 */
[----:B------:R3:W-:Y:S04]  /*d9e0*/  STS [R8+0x4000], R32 ;  /* 0x0040002008007388 */ /* 0x0007e80000000800 */
[----:B------:R3:W-:Y:S04]  /*d9f0*/  STS [R8+0x4400], R31 ;  /* 0x0044001f08007388 */ /* 0x0007e80000000800 */
[----:B------:R3:W-:Y:S04]  /*da00*/  STS [R6+0x4000], R28 ;  /* 0x0040001c06007388 */ /* 0x0007e80000000800 */
[----:B------:R3:W-:Y:S01]  /*da10*/  STS [R6+0x4400], R27 ;  /* 0x0044001b06007388 */ /* 0x0007e20000000800 */
[----:B----4-:R3:W4:Y:S03]  /*da20*/  @P4 MUFU.LG2 R0, R139 ;  /* 0x0000008b00004308 */ /* 0x0107260000000c00 */
[----:B------:R3:W-:Y:S04]  /*da30*/  STS [R8+0x6000], R30 ;  /* 0x0060001e08007388 */ /* 0x0007e80000000800 */
[----:B------:R3:W-:Y:S04]  /*da40*/  STS [R8+0x6400], R29 ;  /* 0x0064001d08007388 */ /* 0x0007e80000000800 */
[----:B------:R3:W-:Y:S04]  /*da50*/  STS [R6+0x6000], R26 ;  /* 0x0060001a06007388 */ /* 0x0007e80000000800 */
[----:B------:R3:W-:Y:S01]  /*da60*/  STS [R6+0x6400], R25 ;  /* 0x0064001906007388 */ /* 0x0007e20000000800 */
[----:B-12---:R-:W-:Y:S05]  /*da70*/  BRA.U UP1, `(.L_x_2149) ;  /* 0x0000000101207547 */ /* 0x006fea000b800000 */
        /* <DEDUP_REMOVED lines=8> */
.L_x_2149:
[----:B------:R-:W-:Y:S01]  /*db00*/  BAR.SYNC.DEFER_BLOCKING 0x0 ;  /* 0x0000000000007b1d */ /* 0x000fe20000010000 */
[----:B------:R-:W-:Y:S01]  /*db10*/  UIMAD UR13, UR6, UR13, URZ ;  /* 0x0000000d060d72a4 */ /* 0x000fe2000f8e02ff */
[----:B------:R-:W-:Y:S01]  /*db20*/  LOP3.LUT P1, RZ, R213, 0x3, RZ, 0xc0, !PT ;  /* 0x00000003d5ff7812 */ /* 0x000fe2000782c0ff */
[----:B------:R-:W-:Y:S01]  /*db30*/  UIMAD UR11, UR8, UR5, URZ ;  /* 0x00000005080b72a4 */ /* 0x000fe2000f8e02ff */
[----:B----4-:R-:W-:Y:S01]  /*db40*/  @P4 FMUL.FTZ R0, R0, 0.69314718246459960938 ;  /* 0x3f31721800004820 */ /* 0x010fe20000410000 */
[----:B------:R-:W-:-:S03]  /*db50*/  USEL UR19, UR19, URZ, UP0 ;  /* 0x000000ff13137287 */ /* 0x000fc60008000000 */
[----:B---3--:R-:W1:Y:S01]  /*db60*/  @P3 LDC R8, c[0x0][0x458] ;  /* 0x00011600ff083b82 */ /* 0x008e620000000800 */
[----:B------:R-:W2:Y:S01]  /*db70*/  @P2 MUFU.LG2 R5, R132 ;  /* 0x0000008400052308 */ /* 0x000ea20000000c00 */
[----:B------:R-:W-:Y:S01]  /*db80*/  @!UP0 UIMAD UR13, UR12, UR4, UR13 ;  /* 0x000000040c0d82a4 */ /* 0x000fe2000f8e020d */
[----:B------:R-:W-:Y:S01]  /*db90*/  MOV R17, 0x7f800000 ;  /* 0x7f80000000117802 */ /* 0x000fe20000000f00 */
[----:B------:R-:W-:Y:S01]  /*dba0*/  USHF.L.U32 UR11, UR11, 0x7, URZ ;  /* 0x000000070b0b7899 */ /* 0x000fe200080006ff */
[----:B------:R-:W-:Y:S01]  /*dbb0*/  @P4 FFMA.FTZ R17, R136, R2, R0 ;  /* 0x0000000288114223 */ /* 0x000fe20000010000 */
[----:B------:R-:W-:Y:S01]  /*dbc0*/  USEL UR9, UR9, URZ, UP0 ;  /* 0x000000ff09097287 */ /* 0x000fe20008000000 */
[----:B------:R-:W-:Y:S01]  /*dbd0*/  @P3 FMUL.FTZ R3, R3, 0.69314718246459960938 ;  /* 0x3f31721803033820 */ /* 0x000fe20000410000 */
[----:B------:R-:W3:Y:S01]  /*dbe0*/  @P2 LDC R7, c[0x0][0x458] ;  /* 0x00011600ff072b82 */ /* 0x000ee20000000800 */
[----:B------:R-:W4:Y:S01]  /*dbf0*/  @P0 MUFU.LG2 R4, R137 ;  /* 0x0000008900040308 */ /* 0x000f220000000c00 */
        /* <DEDUP_REMOVED lines=9> */
[----:B--2---:R-:W-:Y:S01]  /*dc90*/  @P2 FMUL.FTZ R2, R5, 0.69314718246459960938 ;  /* 0x3f31721805022820 */ /* 0x004fe20000410000 */
[----:B------:R-:W-:Y:S01]  /*dca0*/  UIADD3.X UR4, UPT, UPT, UR4, UR9, UR10, UP1, UP0 ;  /* 0x0000000904047290 */ /* 0x000fe20008fe040a */
[----:B-1----:R-:W-:Y:S01]  /*dcb0*/  @P3 FFMA.FTZ R16, R135, R8, R3 ;  /* 0x0000000887103223 */ /* 0x002fe20000010003 */
[----:B----4-:R-:W-:Y:S01]  /*dcc0*/  @P0 FMUL.FTZ R0, R4, 0.69314718246459960938 ;  /* 0x3f31721804000820 */ /* 0x010fe20000410000 */
[----:B---3--:R-:W-:-:S03]  /*dcd0*/  @P2 FFMA.FTZ R15, R134, R7, R2 ;  /* 0x00000007860f2223 */ /* 0x008fc60000010002 */
[----:B-----5:R-:W-:Y:S01]  /*dce0*/  @P0 FFMA.FTZ R14, R133, R6, R0 ;  /* 0x00000006850e0223 */ /* 0x020fe20000010000 */
[----:B------:R-:W-:Y:S06]  /*dcf0*/  @P1 BRA `(.L_x_2151) ;  /* 0x0000000000981947 */ /* 0x000fec0003800000 */
        /* <DEDUP_REMOVED lines=38> */
.L_x_2151:
[----:B------:R-:W-:Y:S05]  /*df60*/  BSYNC.RECONVERGENT B0 ;  /* 0x0000000000007941 */ /* 0x000fea0003800200 */
.L_x_2150:
        /* <DEDUP_REMOVED lines=42> */
.L_x_2153:
[----:B------:R-:W-:Y:S05]  /*e210*/  BSYNC.RECONVERGENT B0 ;  /* 0x0000000000007941 */ /* 0x000fea0003800200 */
.L_x_2152:
        /* <DEDUP_REMOVED lines=23> */
.L_x_2155:
[----:B------:R-:W-:Y:S05]  /*e390*/  BSYNC.RECONVERGENT B0 ;  /* 0x0000000000007941 */ /* 0x000fea0003800200 */
.L_x_2154:
        /* <DEDUP_REMOVED lines=22> */
.L_x_2157:
[----:B------:R-:W-:Y:S05]  /*e500*/  BSYNC.RECONVERGENT B0 ;  /* 0x0000000000007941 */ /* 0x000fea0003800200 */
.L_x_2156:
        /* <DEDUP_REMOVED lines=21> */
.L_x_2159:
[----:B------:R-:W-:Y:S05]  /*e660*/  BSYNC.RECONVERGENT B0 ;  /* 0x0000000000007941 */ /* 0x000fea0003800200 */
.L_x_2158:
        /* <DEDUP_REMOVED lines=21> */
.L_x_2161:
[----:B------:R-:W-:Y:S05]  /*e7c0*/  BSYNC.RECONVERGENT B0 ;  /* 0x0000000000007941 */ /* 0x000fea0003800200 */
.L_x_2160:
        /* <DEDUP_REMOVED lines=21> */
.L_x_2163:
[----:B------:R-:W-:Y:S05]  /*e920*/  BSYNC.RECONVERGENT B0 ;  /* 0x0000000000007941 */ /* 0x000fea0003800200 */
.L_x_2162:
        /* <DEDUP_REMOVED lines=21> */
.L_x_2165:
[----:B------:R-:W-:Y:S05]  /*ea80*/  BSYNC.RECONVERGENT B0 ;  /* 0x0000000000007941 */ /* 0x000fea0003800200 */
.L_x_2164:
        /* <DEDUP_REMOVED lines=21> */
.L_x_2166:
        /* <DEDUP_REMOVED lines=10> */
.L_x_2869:


//--------------------- .text._ZN5flash16flash_fwd_kernelI23Flash_fwd_kernel_traitsILi128ELi128ELi32ELi4ELb0ELb0EN7cutlass10bfloat16_tE19Flash_kernel_traitsILi128ELi128ELi32ELi4ES3_EELb0ELb0ELb0ELb1ELb0ELb0ELb1ELb0EEEvNS_16Flash_fwd_paramsE --------------------------
	.section	.text._ZN5flash16flash_fwd_kernelI23Flash_fwd_kernel_traitsILi128ELi128ELi32ELi4ELb0ELb0EN7cutlass10bfloat16_tE19Flash_kernel_traitsILi128ELi128ELi32ELi4ES3_EELb0ELb0ELb0ELb1ELb0ELb0ELb1ELb0EEEvNS_16Flash_fwd_paramsE,"ax",@progbits
	.align	128
        .global         _ZN5flash16flash_fwd_kernelI23Flash_fwd_kernel_traitsILi128ELi128ELi32ELi4ELb0ELb0EN7cutlass10bfloat16_tE19Flash_kernel_traitsILi128ELi128ELi32ELi4ES3_EELb0ELb0ELb0ELb1ELb0ELb0ELb1ELb0EEEvNS_16Flash_fwd_paramsE
        .type           _ZN5flash16flash_fwd_kernelI23Flash_fwd_kernel_traitsILi128ELi128ELi32ELi4ELb0ELb0EN7cutlass10bfloat16_tE19Flash_kernel_traitsILi128ELi128ELi32ELi4ES3_EELb0ELb0ELb0ELb1ELb0ELb0ELb1ELb0EEEvNS_16Flash_fwd_paramsE,@function
        .size           _ZN5flash16flash_fwd_kernelI23Flash_fwd_kernel_traitsILi128ELi128ELi32ELi4ELb0ELb0EN7cutlass10bfloat16_tE19Flash_kernel_traitsILi128ELi128ELi32ELi4ES3_EELb0ELb0ELb0ELb1ELb0ELb0ELb1ELb0EEEvNS_16Flash_fwd_paramsE,(.L_x_2870 - _ZN5flash16flash_fwd_kernelI23Flash_fwd_kernel_traitsILi128ELi128ELi32ELi4ELb0ELb0EN7cutlass10bfloat16_tE19Flash_kernel_traitsILi128ELi128ELi32ELi4ES3_EELb0ELb0ELb0ELb1ELb0ELb0ELb1ELb0EEEvNS_16Flash_fwd_paramsE)
        .other          _ZN5flash16flash_fwd_kernelI23Flash_fwd_kernel_traitsILi128ELi128ELi32ELi4ELb0ELb0EN7cutlass10bfloat16_tE19Flash_kernel_traitsILi128ELi128ELi32ELi4ES3_EELb0ELb0ELb0ELb1ELb0ELb0ELb1ELb0EEEvNS_16Flash_fwd_paramsE,@"STO_CUDA_ENTRY STV_DEFAULT"
_ZN5flash16flash_fwd_kernelI23Flash_fwd_kernel_traitsILi128ELi128ELi32ELi4ELb0ELb0EN7cutlass10bfloat16_tE19Flash_kernel_traitsILi128ELi128ELi32ELi4ES3_EELb0ELb0ELb0ELb1ELb0ELb0ELb1ELb0EEEvNS_16Flash_fwd_paramsE:
.text._ZN5flash16flash_fwd_kernelI23Flash_fwd_kernel_traitsILi128ELi128ELi32ELi4ELb0ELb0EN7cutlass10bfloat16_tE19Flash_kernel_traitsILi128ELi128ELi32ELi4ES3_EELb0ELb0ELb0ELb1ELb0ELb0ELb1ELb0EEEvNS_16Flash_fwd_paramsE:
        /* <DEDUP_REMOVED lines=32> */
[----:B------:R-:W-:Y:S01]  /*0200*/  IMAD.MOV.U32 R12, RZ, RZ, -0x1 ;  /* 0xffffffffff0c7424 */ /* 0x000fe200078e00ff */
[----:B------:R-:W3:Y:S08]  /*0210*/  @!P0 LDC R137, c[0x0][0x434] ;  /* 0x00010d00ff898b82 */ /* 0x000ef00000000800 */
[----:B----4-:R-:W4:Y:S01]  /*0220*/  @!P2 LDC.64 R4, c[0x0][0x488] ;  /* 0x00012200ff04ab82 */ /* 0x010f220000000a00 */
[----:B-1----:R-:W-:-:S04]  /*0230*/  ISETP.NE.AND P4, PT, RZ, UR4, PT ;  /* 0x00000004ff007c0c */ /* 0x002fc8000bf85270 */
[----:B------:R-:W-:Y:S02]  /*0240*/  ISETP.EQ.OR.EX P3, PT, R7, RZ, !P4, P3 ;  /* 0x000000ff0700720c */ /* 0x000fe40006762730 */
[----:B------:R-:W-:-:S05]  /*0250*/  IADD3 R2, P1, PT, R10, R6, RZ ;  /* 0x000000060a027210 */ /* 0x000fca0007f3e0ff */
[----:B------:R-:W-:Y:S01]  /*0260*/  IMAD.X R3, R9, 0x1, R7, P1 ;  /* 0x0000000109037824 */ /* 0x000fe200008e0607 */
[----:B------:R-:W1:Y:S05]  /*0270*/  S2UR UR19, SR_CTAID.X ;  /* 0x00000000001379c3 */ /* 0x000e6a0000002500 */
[----:B------:R2:W5:Y:S01]  /*0280*/  @!P3 LDG.E R12, desc[UR20][R2.64] ;  /* 0x00000014020cb981 */ /* 0x000562000c1e1900 */
[----:B------:R-:W-:Y:S02]  /*0290*/  ISETP.NE.U32.AND P3, PT, R6, RZ, PT ;  /* 0x000000ff0600720c */ /* 0x000fe40003f65070 */
[----:B------:R-:W4:Y:S02]  /*02a0*/  @!P2 LDC R9, c[0x0][0x43c] ;  /* 0x00010f00ff09ab82 */ /* 0x000f240000000800 */
[----:B------:R-:W-:Y:S01]  /*02b0*/  ISETP.NE.AND.EX P3, PT, R7, RZ, PT, P3 ;  /* 0x000000ff0700720c */ /* 0x000fe20003f65330 */
[----:B------:R-:W2:Y:S01]  /*02c0*/  S2R R16, SR_CTAID.Z ;  /* 0x0000000000107919 */ /* 0x000ea20000002700 */
[----:B------:R-:W2:Y:S01]  /*02d0*/  S2R R112, SR_TID.X ;  /* 0x0000000000707919 */ /* 0x000ea20000002100 */
[----:B-1----:R-:W-:Y:S01]  /*02e0*/  USHF.L.U32 UR18, UR19, 0x7, URZ ;  /* 0x0000000713127899 */ /* 0x002fe200080006ff */
[----:B--2---:R1:W-:Y:S01]  /*02f0*/  STL [R1+0x14], R32 ;  /* 0x0000142001007387 */ /* 0x0043e20000100800 */
[----:B---3--:R-:W-:Y:S01]  /*0300*/  @P0 IMAD.IADD R137, R8, 0x1, -R32 ;  /* 0x0000000108890824 */ /* 0x008fe200078e0a20 */
[----:B----4-:R-:W-:-:S04]  /*0310*/  @!P2 ISETP.NE.U32.AND P0, PT, R4, RZ, PT ;  /* 0x000000ff0400a20c */ /* 0x010fc80003f05070 */
[----:B------:R-:W-:Y:S02]  /*0320*/  @!P2 ISETP.NE.AND.EX P0, PT, R5, RZ, PT, P0 ;  /* 0x000000ff0500a20c */ /* 0x000fe40003f05300 */
[----:B------:R-:W-:Y:S02]  /*0330*/  ISETP.GT.AND P1, PT, R137, UR18, PT ;  /* 0x0000001289007c0c */ /* 0x000fe4000bf24270 */
[----:B------:R-:W-:Y:S01]  /*0340*/  @!P2 SEL R4, R9, RZ, P0 ;  /* 0x000000ff0904a207 */ /* 0x000fe20000000000 */
[----:B------:R-:W-:Y:S02]  /*0350*/  @P2 IMAD.IADD R133, R0, 0x1, -R11 ;  /* 0x0000000100852824 */ /* 0x000fe400078e0a0b */
[----:B------:R-:W2:Y:S01]  /*0360*/  @!P3 LDC R0, c[0x0][0x438] ;  /* 0x00010e00ff00bb82 */ /* 0x000ea20000000800 */
[----:B-1----:R-:W-:Y:S07]  /*0370*/  @!P3 BRA `(.L_x_2167) ;  /* 0x00000000000cb947 */ /* 0x002fee0003800000 */
[----:B--2---:R-:W2:Y:S02]  /*0380*/  @P4 LDG.E R0, desc[UR20][R2.64+0x4] ;  /* 0x0000041402004981 */ /* 0x004ea4000c1e1900 */
[----:B--2--5:R-:W-:-:S06]  /*0390*/  @P4 IADD3 R0, PT, PT, R0, -R12, RZ ;  /* 0x8000000c00004210 */ /* 0x024fcc0007ffe0ff */
[----:B------:R1:W5:Y:S02]  /*03a0*/  @!P4 LDG.E R0, desc[UR20][R2.64] ;  /* 0x000000140200c981 */ /* 0x000364000c1e1900 */
.L_x_2167:
[----:B--2--5:R-:W-:Y:S01]  /*03b0*/  @!P2 IADD3 R133, PT, PT, R4, R0, -R11 ;  /* 0x000000000485a210 */ /* 0x024fe20007ffe80b */
[----:B------:R-:W-:Y:S06]  /*03c0*/  @!P1 EXIT ;  /* 0x000000000000994d */ /* 0x000fec0003800000 */
[----:B------:R-:W-:-:S13]  /*03d0*/  ISETP.GT.AND P0, PT, R133, RZ, PT ;  /* 0x000000ff8500720c */ /* 0x000fda0003f04270 */
[----:B------:R-:W-:Y:S05]  /*03e0*/  @P0 BRA `(.L_x_2168) ;  /* 0x0000001400080947 */ /* 0x000fea0003800000 */
[----:B------:R-:W2:Y:S01]  /*03f0*/  LDC.U8 R0, c[0x0][0x549] ;  /* 0x00015240ff007b82 */ /* 0x000ea20000000000 */
[----:B------:R-:W-:Y:S02]  /*0400*/  ISETP.NE.AND P1, PT, R32, -0x1, PT ;  /* 0xffffffff2000780c */ /* 0x000fe40003f25270 */
[----:B------:R-:W-:-:S05]  /*0410*/  SHF.L.U32 R18, R112, 0x3, RZ ;  /* 0x0000000370127819 */ /* 0x000fca00000006ff */
[----:B------:R-:W3:Y:S08]  /*0420*/  LDC.U8 R10, c[0x0][0x548] ;  /* 0x00015200ff0a7b82 */ /* 0x000ef00000000000 */
[----:B------:R-:W1:Y:S01]  /*0430*/  @!P1 LDC.64 R4, c[0x0][0x400] ;  /* 0x00010000ff049b82 */ /* 0x000e620000000a00 */
[----:B--2---:R-:W-:-:S07]  /*0440*/  ISETP.NE.AND P2, PT, R0, RZ, PT ;  /* 0x000000ff0000720c */ /* 0x004fce0003f45270 */
[----:B------:R-:W2:Y:S08]  /*0450*/  @P1 LDC.64 R8, c[0x0][0x408] ;  /* 0x00010200ff081b82 */ /* 0x000eb00000000a00 */
[----:B------:R-:W4:Y:S01]  /*0460*/  @P2 LDC.64 R6, c[0x0][0x430] ;  /* 0x00010c00ff062b82 */ /* 0x000f220000000a00 */
[----:B------:R-:W-:Y:S01]  /*0470*/  @P2 MOV R15, 0x1 ;  /* 0x00000001000f2802 */ /* 0x000fe20000000f00 */
[----:B-1----:R-:W-:-:S04]  /*0480*/  @!P1 IMAD.WIDE.U32 R2, R31, R4, RZ ;  /* 0x000000041f029225 */ /* 0x002fc800078e00ff */
[----:B------:R-:W-:Y:S02]  /*0490*/  @!P1 IMAD R5, R31, R5, R3 ;  /* 0x000000051f059224 */ /* 0x000fe400078e0203 */
[----:B------:R-:W1:Y:S01]  /*04a0*/  @P2 LDC R14, c[0x0][0x430] ;  /* 0x00010c00ff0e2b82 */ /* 0x000e620000000800 */
[----:B------:R-:W-:Y:S01]  /*04b0*/  @!P1 MOV R0, R2 ;  /* 0x0000000200009202 */ /* 0x000fe20000000f00 */
[----:B--2---:R-:W-:-:S04]  /*04c0*/  @P1 IMAD.WIDE.U32 R2, R32, R8, RZ ;  /* 0x0000000820021225 */ /* 0x004fc800078e00ff */
        /* <DEDUP_REMOVED lines=12> */
.L_x_2169:
        /* <DEDUP_REMOVED lines=17> */
[----:B-1----:R-:W-:Y:S01]  /*06a0*/  IMAD R20, R14, UR18, RZ ;  /* 0x000000120e147c24 */ /* 0x002fe2000f8e02ff */
[-C--:B------:R-:W-:Y:S01]  /*06b0*/  ISETP.GE.AND P4, PT, R25, R12.reuse, PT ;  /* 0x0000000c1900720c */ /* 0x080fe20003f86270 */
[----:B--2---:R-:W-:Y:S01]  /*06c0*/  IMAD.WIDE.U32 R10, R16, UR4, R2 ;  /* 0x00000004100a7c25 */ /* 0x004fe2000f8e0002 */
        /* <DEDUP_REMOVED lines=20> */
.L_x_2171:
[----:B------:R-:W-:Y:S05]  /*0810*/  BSYNC.RECONVERGENT B0 ;  /* 0x0000000000007941 */ /* 0x000fea0003800200 */
.L_x_2170:
        /* <DEDUP_REMOVED lines=21> */
.L_x_2173:
[----:B------:R-:W-:Y:S05]  /*0970*/  BSYNC.RECONVERGENT B0 ;  /* 0x0000000000007941 */ /* 0x000fea0003800200 */
.L_x_2172:
        /* <DEDUP_REMOVED lines=21> */
.L_x_2175:
[----:B------:R-:W-:Y:S05]  /*0ad0*/  BSYNC.RECONVERGENT B0 ;  /* 0x0000000000007941 */ /* 0x000fea0003800200 */
.L_x_2174:
        /* <DEDUP_REMOVED lines=21> */
.L_x_2177:
[----:B------:R-:W-:Y:S05]  /*0c30*/  BSYNC.RECONVERGENT B0 ;  /* 0x0000000000007941 */ /* 0x000fea0003800200 */
.L_x_2176:
        /* <DEDUP_REMOVED lines=21> */
.L_x_2179:
[----:B------:R-:W-:Y:S05]  /*0d90*/  BSYNC.RECONVERGENT B0 ;  /* 0x0000000000007941 */ /* 0x000fea0003800200 */
.L_x_2178:
        /* <DEDUP_REMOVED lines=24> */
.L_x_2181:
[----:B------:R-:W-:Y:S05]  /*0f20*/  BSYNC.RECONVERGENT B0 ;  /* 0x0000000000007941 */ /* 0x000fea0003800200 */
.L_x_2180:
        /* <DEDUP_REMOVED lines=19> */
.L_x_2183:
[----:B------:R-:W-:Y:S05]  /*1060*/  BSYNC.RECONVERGENT B0 ;  /* 0x0000000000007941 */ /* 0x000fea0003800200 */
.L_x_2182:
        /* <DEDUP_REMOVED lines=19> */
.L_x_2185:
[----:B------:R-:W-:Y:S05]  /*11a0*/  BSYNC.RECONVERGENT B0 ;  /* 0x0000000000007941 */ /* 0x000fea0003800200 */
.L_x_2184:
        /* <DEDUP_REMOVED lines=20> */
.L_x_2187:
[----:B------:R-:W-:Y:S05]  /*12f0*/  BSYNC.RECONVERGENT B0 ;  /* 0x0000000000007941 */ /* 0x000fea0003800200 */
.L_x_2186:
        /* <DEDUP_REMOVED lines=15> */
.L_x_2189:
[----:B------:R-:W-:Y:S05]  /*13f0*/  BSYNC.RECONVERGENT B0 ;  /* 0x0000000000007941 */ /* 0x000fea0003800200 */
.L_x_2188:
        /* <DEDUP_REMOVED lines=10> */
.L_x_2191:
[----:B------:R-:W-:Y:S05]  /*14a0*/  BSYNC.RECONVERGENT B0 ;  /* 0x0000000000007941 */ /* 0x000fea0003800200 */
.L_x_2190:
        /* <DEDUP_REMOVED lines=10> */
.L_x_2193:
[----:B------:R-:W-:Y:S05]  /*1550*/  BSYNC.RECONVERGENT B0 ;  /* 0x0000000000007941 */ /* 0x000fea0003800200 */
.L_x_2192:
        /* <DEDUP_REMOVED lines=10> */
.L_x_2195:
[----:B------:R-:W-:Y:S05]  /*1600*/  BSYNC.RECONVERGENT B0 ;  /* 0x0000000000007941 */ /* 0x000fea0003800200 */
.L_x_2194:
        /* <DEDUP_REMOVED lines=10> */
.L_x_2197:
[----:B------:R-:W-:Y:S05]  /*16b0*/  BSYNC.RECONVERGENT B0 ;  /* 0x0000000000007941 */ /* 0x000fea0003800200 */
.L_x_2196:
        /* <DEDUP_REMOVED lines=10> */
.L_x_2199:
[----:B------:R-:W-:Y:S05]  /*1760*/  BSYNC.RECONVERGENT B0 ;  /* 0x0000000000007941 */ /* 0x000fea0003800200 */
.L_x_2198:
        /* <DEDUP_REMOVED lines=10> */
.L_x_2168:
        /* <DEDUP_REMOVED lines=22> */
.L_x_2200:
[----:B------:R-:W1:Y:S01]  /*1970*/  LDCU.64 UR12, c[0x0][0x3b8] ;  /* 0x00007700ff0c77ac */ /* 0x000e620008000a00 */
[----:B------:R-:W-:-:S05]  /*1980*/  IADD3 R2, PT, PT, R11, R12, RZ ;  /* 0x0000000c0b027210 */ /* 0x000fca0007ffe0ff */
[C---:B-1----:R-:W-:Y:S02]  /*1990*/  IMAD R0, R2.reuse, UR13, RZ ;  /* 0x0000000d02007c24 */ /* 0x042fe4000f8e02ff */
[----:B------:R-:W-:-:S05]  /*19a0*/  IMAD.WIDE.U32 R2, R2, UR12, RZ ;  /* 0x0000000c02027c25 */ /* 0x000fca000f8e00ff */
[----:B------:R-:W-:Y:S02]  /*19b0*/  IADD3 R6, PT, PT, R3, R0, RZ ;  /* 0x0000000003067210 */ /* 0x000fe40007ffe0ff */
[----:B------:R-:W-:-:S07]  /*19c0*/  MOV R5, R2 ;  /* 0x0000000200057202 */ /* 0x000fce0000000f00 */
.L_x_2201:
        /* <DEDUP_REMOVED lines=40> */
.L_x_2202:
[----:B------:R-:W1:Y:S01]  /*1c50*/  LDC.64 R138, c[0x0][0x3c0] ;  /* 0x0000f000ff8a7b82 */ /* 0x000e620000000a00 */
[----:B------:R-:W-:-:S05]  /*1c60*/  IADD3 R0, PT, PT, R11, R12, RZ ;  /* 0x0000000c0b007210 */ /* 0x000fca0007ffe0ff */
[C---:B-1----:R-:W-:Y:S02]  /*1c70*/  IMAD R4, R0.reuse, R139, RZ ;  /* 0x0000008b00047224 */ /* 0x042fe400078e02ff */
[----:B------:R-:W-:-:S05]  /*1c80*/  IMAD.WIDE.U32 R2, R0, R138, RZ ;  /* 0x0000008a00027225 */ /* 0x000fca00078e00ff */
[----:B------:R-:W-:Y:S02]  /*1c90*/  IADD3 R4, PT, PT, R3, R4, RZ ;  /* 0x0000000403047210 */ /* 0x000fe40007ffe0ff */
[----:B------:R-:W-:-:S07]  /*1ca0*/  MOV R0, R2 ;  /* 0x0000000200007202 */ /* 0x000fce0000000f00 */
.L_x_2203:
        /* <DEDUP_REMOVED lines=12> */
[----:B------:R-:W5:Y:S01]  /*1d70*/  LDCU.64 UR14, c[0x0][0x390] ;  /* 0x00007200ff0e77ac */ /* 0x000f620008000a00 */
[C---:B------:R-:W-:Y:S01]  /*1d80*/  IADD3 R5, PT, PT, R100.reuse, 0x30, RZ ;  /* 0x0000003064057810 */ /* 0x040fe20007ffe0ff */
[----:B------:R-:W-:Y:S01]  /*1d90*/  IMAD.X R3, RZ, RZ, R6, P0 ;  /* 0x000000ffff037224 */ /* 0x000fe200000e0606 */
[----:B------:R-:W-:Y:S01]  /*1da0*/  IADD3 R6, P0, PT, R101, R0, RZ ;  /* 0x0000000065067210 */ /* 0x000fe20007f1e0ff */
[----:B------:R-:W5:Y:S01]  /*1db0*/  LDCU.64 UR6, c[0x0][0x3c8] ;  /* 0x00007900ff0677ac */ /* 0x000f620008000a00 */
[----:B------:R-:W-:Y:S01]  /*1dc0*/  SHF.R.S32.HI R0, RZ, 0x1f, R10 ;  /* 0x0000001fff007819 */ /* 0x000fe2000001140a */
[C---:B------:R-:W-:Y:S01]  /*1dd0*/  IMAD.WIDE.U32 R2, R100.reuse, UR12, R2 ;  /* 0x0000000c64027c25 */ /* 0x040fe2000f8e0002 */
[-C--:B------:R-:W-:Y:S01]  /*1de0*/  ISETP.GE.AND P2, PT, R5, R15.reuse, PT ;  /* 0x0000000f0500720c */ /* 0x080fe20003f46270 */
[----:B------:R-:W-:Y:S01]  /*1df0*/  UMOV UR4, 0x400 ;  /* 0x0000040000047882 */ /* 0x000fe20000000000 */
[C---:B------:R-:W-:Y:S01]  /*1e00*/  IADD3 R19, PT, PT, R100.reuse, 0x10, RZ ;  /* 0x0000001064137810 */ /* 0x040fe20007ffe0ff */
[----:B------:R-:W-:Y:S01]  /*1e10*/  IMAD.X R7, RZ, RZ, R4, P0 ;  /* 0x000000ffff077224 */ /* 0x000fe200000e0604 */
[C---:B------:R-:W-:Y:S01]  /*1e20*/  IADD3 R4, PT, PT, R100.reuse, 0x40, RZ ;  /* 0x0000004064047810 */ /* 0x040fe20007ffe0ff */
[C---:B------:R-:W-:Y:S01]  /*1e30*/  IMAD R5, R100.reuse, UR13, R3 ;  /* 0x0000000d64057c24 */ /* 0x040fe2000f8e0203 */
[----:B------:R-:W-:Y:S01]  /*1e40*/  LOP3.LUT R250, R101, 0x40, RZ, 0xfc, !PT ;  /* 0x0000004065fa7812 */ /* 0x000fe200078efcff */
[----:B------:R-:W-:Y:S01]  /*1e50*/  IMAD.WIDE.U32 R8, R100, R138, R6 ;  /* 0x0000008a64087225 */ /* 0x000fe200078e0006 */
[----:B------:R-:W-:Y:S01]  /*1e60*/  ISETP.GE.AND P1, PT, R4, R15, PT ;  /* 0x0000000f0400720c */ /* 0x000fe20003f26270 */
[----:B--2---:R-:W-:-:S02]  /*1e70*/  ULEA UR5, UR5, UR4, 0x18 ;  /* 0x0000000405057291 */ /* 0x004fc4000f8ec0ff */
[----:B------:R-:W-:Y:S02]  /*1e80*/  IMAD.MOV.U32 R4, RZ, RZ, R2 ;  /* 0x000000ffff047224 */ /* 0x000fe400078e0002 */
[----:B-1----:R-:W-:Y:S02]  /*1e90*/  IMAD R2, R0, UR8, RZ ;  /* 0x0000000800027c24 */ /* 0x002fe4000f8e02ff */
[----:B------:R-:W-:Y:S02]  /*1ea0*/  IMAD R3, R100, R139, R9 ;  /* 0x0000008b64037224 */ /* 0x000fe400078e0209 */
[----:B------:R-:W-:Y:S02]  /*1eb0*/  IMAD R9, R10, UR9, R2 ;  /* 0x000000090a097c24 */ /* 0x000fe4000f8e0202 */
[----:B------:R-:W-:Y:S02]  /*1ec0*/  IMAD R0, R0, UR10, RZ ;  /* 0x0000000a00007c24 */ /* 0x000fe4000f8e02ff */
[----:B------:R-:W-:-:S02]  /*1ed0*/  IMAD.MOV.U32 R2, RZ, RZ, R8 ;  /* 0x000000ffff027224 */ /* 0x000fc400078e0008 */
[C---:B------:R-:W-:Y:S01]  /*1ee0*/  IMAD.WIDE.U32 R6, R10.reuse, UR8, R4 ;  /* 0x000000080a067c25 */ /* 0x040fe2000f8e0004 */
        /* <DEDUP_REMOVED lines=15> */
[----:B------:R-:W-:-:S02]  /*1fe0*/  LEA R252, P4, R2, UR14, 0x1 ;  /* 0x0000000e02fc7c11 */ /* 0x000fc4000f8808ff */
[----:B------:R-:W-:Y:S01]  /*1ff0*/  LOP3.LUT R0, R0, 0x38, R112, 0x78, !PT ;  /* 0x0000003800007812 */ /* 0x000fe200078e7870 */
[----:B------:R-:W-:Y:S01]  /*2000*/  IMAD R11, R16, UR7, R13 ;  /* 0x00000007100b7c24 */ /* 0x000fe2000f8e020d */
[----:B------:R-:W-:Y:S02]  /*2010*/  LEA.HI.X R251, R2, UR15, R3, 0x1, P4 ;  /* 0x0000000f02fb7c11 */ /* 0x000fe4000a0f0c03 */
[----:B------:R-:W-:Y:S02]  /*2020*/  LOP3.LUT R0, R0, 0x1e00, R20, 0xf8, !PT ;  /* 0x00001e0000007812 */ /* 0x000fe400078ef814 */
[----:B------:R-:W-:Y:S02]  /*2030*/  ISETP.GE.AND P4, PT, R19, R15, PT ;  /* 0x0000000f1300720c */ /* 0x000fe40003f86270 */
[----:B------:R-:W-:Y:S01]  /*2040*/  LEA R223, R0, UR5, 0x1 ;  /* 0x0000000500df7c11 */ /* 0x000fe2000f8e08ff */
[----:B----4-:R-:W-:Y:S10]  /*2050*/  @P0 BRA `(.L_x_2205) ;  /* 0x0000000000580947 */ /* 0x010ff40003800000 */
        /* <DEDUP_REMOVED lines=22> */
.L_x_2205:
[----:B------:R-:W-:Y:S05]  /*21c0*/  BSYNC.RECONVERGENT B0 ;  /* 0x0000000000007941 */ /* 0x000fea0003800200 */
.L_x_2204:
        /* <DEDUP_REMOVED lines=31> */
.L_x_2207:
[----:B------:R-:W-:Y:S05]  /*23c0*/  BSYNC.RECONVERGENT B0 ;  /* 0x0000000000007941 */ /* 0x000fea0003800200 */
.L_x_2206:
        /* <DEDUP_REMOVED lines=32> */
.L_x_2209:
[----:B------:R-:W-:Y:S05]  /*25d0*/  BSYNC.RECONVERGENT B0 ;  /* 0x0000000000007941 */ /* 0x000fea0003800200 */
.L_x_2208:
        /* <DEDUP_REMOVED lines=31> */
.L_x_2211:
[----:B------:R-:W-:Y:S05]  /*27d0*/  BSYNC.RECONVERGENT B0 ;  /* 0x0000000000007941 */ /* 0x000fea0003800200 */
.L_x_2210:
        /* <DEDUP_REMOVED lines=29> */
.L_x_2213:
[----:B------:R-:W-:Y:S05]  /*29b0*/  BSYNC.RECONVERGENT B0 ;  /* 0x0000000000007941 */ /* 0x000fea0003800200 */
.L_x_2212:
        /* <DEDUP_REMOVED lines=32> */
.L_x_2215:
[----:B------:R-:W-:Y:S05]  /*2bc0*/  BSYNC.RECONVERGENT B0 ;  /* 0x0000000000007941 */ /* 0x000fea0003800200 */
.L_x_2214:
        /* <DEDUP_REMOVED lines=27> */
.L_x_2217:
[----:B------:R-:W-:Y:S05]  /*2d80*/  BSYNC.RECONVERGENT B0 ;  /* 0x0000000000007941 */ /* 0x000fea0003800200 */
.L_x_2216:
        /* <DEDUP_REMOVED lines=27> */
.L_x_2219:
[----:B------:R-:W-:Y:S05]  /*2f40*/  BSYNC.RECONVERGENT B0 ;  /* 0x0000000000007941 */ /* 0x000fea0003800200 */
.L_x_2218:
        /* <DEDUP_REMOVED lines=18> */
.L_x_2221:
[----:B------:R-:W-:Y:S05]  /*3070*/  BSYNC.RECONVERGENT B0 ;  /* 0x0000000000007941 */ /* 0x000fea0003800200 */
.L_x_2220:
        /* <DEDUP_REMOVED lines=19> */
.L_x_2223:
[----:B------:R-:W-:Y:S05]  /*31b0*/  BSYNC.RECONVERGENT B0 ;  /* 0x0000000000007941 */ /* 0x000fea0003800200 */
.L_x_2222:
        /* <DEDUP_REMOVED lines=45> */
.L_x_2225:
[----:B------:R2:W-:Y:S04]  /*3490*/  STS.128 [R223+0xa000], RZ ;  /* 0x00a000ffdf007388 */ /* 0x0005e80000000c00 */
[----:B------:R2:W-:Y:S02]  /*34a0*/  STS.128 [R223+0xb000], RZ ;  /* 0x00b000ffdf007388 */ /* 0x0005e40000000c00 */
.L_x_2226:
[----:B------:R-:W-:Y:S05]  /*34b0*/  BSYNC.RECONVERGENT B0 ;  /* 0x0000000000007941 */ /* 0x000fea0003800200 */
.L_x_2224:
        /* <DEDUP_REMOVED lines=32> */
.L_x_2228:
[----:B------:R-:W-:Y:S05]  /*36c0*/  BSYNC.RECONVERGENT B0 ;  /* 0x0000000000007941 */ /* 0x000fea0003800200 */
.L_x_2227:
[----:B------:R-:W-:Y:S01]  /*36d0*/  LDSM.16.M88.4 R8, [R212] ;  /* 0x00000000d408783b */ /* 0x000fe20000000200 */
[----:B---3--:R-:W-:Y:S01]  /*36e0*/  IMAD.MOV.U32 R2, RZ, RZ, 0x10 ;  /* 0x00000010ff027424 */ /* 0x008fe200078e00ff */
[----:B------:R-:W-:Y:S01]  /*36f0*/  LOP3.LUT P0, RZ, R112, 0x2, RZ, 0xc0, !PT ;  /* 0x0000000270ff7812 */ /* 0x000fe2000780c0ff */
[----:B------:R-:W-:Y:S01]  /*3700*/  VIADD R219, R214, UR5 ;  /* 0x00000005d6db7c36 */ /* 0x000fe20008000000 */
[----:B------:R-:W3:Y:S01]  /*3710*/  LDSM.16.M88.4 R16, [R214+UR5+0x8000] ;  /* 0x00800005d610783b */ /* 0x000ee20008000200 */
[----:B------:R-:W-:Y:S01]  /*3720*/  IMAD.MOV.U32 R220, RZ, RZ, 0x20 ;  /* 0x00000020ffdc7424 */ /* 0x000fe200078e00ff */
[----:B------:R-:W-:Y:S01]  /*3730*/  SEL R0, R2, 0xfffffff0, !P0 ;  /* 0xfffffff002007807 */ /* 0x000fe20004000000 */
[----:B------:R-:W4:Y:S01]  /*3740*/  LDCU UR6, c[0x0][0x50c] ;  /* 0x0000a180ff0677ac */ /* 0x000f220008000800 */
[----:B------:R-:W5:Y:S01]  /*3750*/  LDSM.16.M88.4 R4, [R212+0x2000] ;  /* 0x00200000d404783b */ /* 0x000f620000000200 */
[----:B------:R-:W-:Y:S02]  /*3760*/  LOP3.LUT P0, RZ, R112, 0x4, RZ, 0xc0, !PT ;  /* 0x0000000470ff7812 */ /* 0x000fe4000780c0ff */
[C---:B------:R-:W-:Y:S01]  /*3770*/  IMAD R39, R0.reuse, 0x2, R219 ;  /* 0x0000000200277824 */ /* 0x040fe200078e02db */
[----:B------:R-:W2:Y:S01]  /*3780*/  LDSM.16.M88.4 R20, [R214+UR5+0x8800] ;  /* 0x00880005d614783b */ /* 0x000ea20008000200 */
[----:B------:R-:W-:-:S02]  /*3790*/  LEA R37, R0, R212, 0x1 ;  /* 0x000000d400257211 */ /* 0x000fc400078e08ff */
[----:B------:R-:W-:Y:S01]  /*37a0*/  SEL R89, R220, 0xffffffe0, !P0 ;  /* 0xffffffe0dc597807 */ /* 0x000fe20004000000 */
[----:B------:R-:W-:Y:S01]  /*37b0*/  LDSM.16.M88.4 R40, [R39+0x8800] ;  /* 0x008800002728783b */ /* 0x000fe20000000200 */
[----:B------:R-:W-:Y:S02]  /*37c0*/  SHF.R.U32.HI R145, RZ, 0x2, R112 ;  /* 0x00000002ff917819 */ /* 0x000fe40000011670 */
[----:B------:R-:W-:Y:S01]  /*37d0*/  ISETP.GE.U32.AND P3, PT, R133, 0x21, PT ;  /* 0x000000218500780c */ /* 0x000fe20003f66070 */
[----:B------:R-:W1:Y:S01]  /*37e0*/  LDSM.16.M88.4 R12, [R37+0x2000] ;  /* 0x00200000250c783b */ /* 0x000e620000000200 */
[----:B------:R-:W-:Y:S01]  /*37f0*/  IMAD R2, R89, 0x2, R212 ;  /* 0x0000000259027824 */ /* 0x000fe200078e02d4 */
[----:B------:R-:W-:Y:S01]  /*3800*/  LOP3.LUT R145, R145, 0x7, RZ, 0xc0, !PT ;  /* 0x0000000791917812 */ /* 0x000fe200078ec0ff */
[----:B------:R-:W-:Y:S01]  /*3810*/  IMAD R3, R89, 0x2, R219 ;  /* 0x0000000259037824 */ /* 0x000fe200078e02db */
[----:B------:R-:W4:Y:S02]  /*3820*/  LDSM.16.M88.4 R32, [R39+0x8000] ;  /* 0x008000002720783b */ /* 0x000f240000000200 */
[C---:B------:R-:W-:Y:S01]  /*3830*/  LEA R36, R0.reuse, R2, 0x1 ;  /* 0x0000000200247211 */ /* 0x040fe200078e08ff */
[----:B------:R-:W-:Y:S01]  /*3840*/  IMAD R38, R0, 0x2, R3 ;  /* 0x0000000200267824 */ /* 0x000fe200078e0203 */
[----:B------:R-:W0:Y:S01]  /*3850*/  LDGDEPBAR ;  /* 0x00000000000079af */ /* 0x000e220000000000 */
[-C--:B---3--:R-:W-:Y:S08]  /*3860*/  HMMA.16816.F32.BF16 R60, R8, R16.reuse, RZ ;  /* 0x00000010083c723c */ /* 0x088ff000000418ff */
[C---:B-----5:R-:W-:Y:S08]  /*3870*/  HMMA.16816.F32.BF16 R28, R4.reuse, R16, RZ ;  /* 0x00000010041c723c */ /* 0x060ff000000418ff */
[-C--:B------:R-:W-:Y:S08]  /*3880*/  HMMA.16816.F32.BF16 R44, R4, R18.reuse, RZ ;  /* 0x00000012042c723c */ /* 0x080ff000000418ff */
[----:B------:R-:W-:Y:S01]  /*3890*/  HMMA.16816.F32.BF16 R80, R8, R18, RZ ;  /* 0x000000120850723c */ /* 0x000fe200000418ff */
[----:B------:R-:W3:Y:S07]  /*38a0*/  LDSM.16.M88.4 R16, [R37] ;  /* 0x000000002510783b */ /* 0x000eee0000000200 */
[C---:B--2---:R-:W-:Y:S08]  /*38b0*/  HMMA.16816.F32.BF16 R24, R4.reuse, R20, RZ ;  /* 0x000000140418723c */ /* 0x044ff000000418ff */
[----:B------:R-:W-:Y:S01]  /*38c0*/  HMMA.16816.F32.BF16 R48, R4, R22, RZ ;  /* 0x000000160430723c */ /* 0x000fe200000418ff */
[----:B------:R-:W-:Y:S07]  /*38d0*/  LDSM.16.M88.4 R4, [R2+0x2000] ;  /* 0x002000000204783b */ /* 0x000fee0000000200 */
[C---:B------:R-:W-:Y:S08]  /*38e0*/  HMMA.16816.F32.BF16 R56, R8.reuse, R20, RZ ;  /* 0x000000140838723c */ /* 0x040ff000000418ff */
[----:B------:R-:W-:Y:S01]  /*38f0*/  HMMA.16816.F32.BF16 R64, R8, R22, RZ ;  /* 0x000000160840723c */ /* 0x000fe200000418ff */
[----:B------:R-:W2:Y:S04]  /*3900*/  LDSM.16.M88.4 R20, [R3+0x8800] ;  /* 0x008800000314783b */ /* 0x000ea80000000200 */
[----:B------:R-:W-:Y:S03]  /*3910*/  LDSM.16.M88.4 R8, [R2] ;  /* 0x000000000208783b */ /* 0x000fe60000000200 */
[C---:B-1----:R-:W-:Y:S01]  /*3920*/  HMMA.16816.F32.BF16 R76, R12.reuse, R40, R24 ;  /* 0x000000280c4c723c */ /* 0x042fe20000041818 */
[----:B------:R-:W1:Y:S07]  /*3930*/  LDSM.16.M88.4 R24, [R3+0x8000] ;  /* 0x008000000318783b */ /* 0x000e6e0000000200 */
[C---:B------:R-:W-:Y:S08]  /*3940*/  HMMA.16816.F32.BF16 R52, R12.reuse, R42, R48 ;  /* 0x0000002a0c34723c */ /* 0x040ff00000041830 */
[C---:B----4-:R-:W-:Y:S08]  /*3950*/  HMMA.16816.F32.BF16 R68, R12.reuse, R32, R28 ;  /* 0x000000200c44723c */ /* 0x050ff0000004181c */
[----:B------:R-:W-:Y:S01]  /*3960*/  HMMA.16816.F32.BF16 R72, R12, R34, R44 ;  /* 0x000000220c48723c */ /* 0x000fe2000004182c */
[----:B------:R-:W-:Y:S04]  /*3970*/  LDSM.16.M88.4 R12, [R36+0x2000] ;  /* 0x00200000240c783b */ /* 0x000fe80000000200 */
[----:B------:R-:W4:Y:S03]  /*3980*/  LDSM.16.M88.4 R44, [R38+0x8000] ;  /* 0x00800000262c783b */ /* 0x000f260000000200 */
[C---:B---3--:R-:W-:Y:S08]  /*3990*/  HMMA.16816.F32.BF16 R48, R16.reuse, R32, R60 ;  /* 0x000000201030723c */ /* 0x048ff0000004183c */
[C---:B------:R-:W-:Y:S08]  /*39a0*/  HMMA.16816.F32.BF16 R56, R16.reuse, R40, R56 ;  /* 0x000000281038723c */ /* 0x040ff00000041838 */
[C---:B------:R-:W-:Y:S08]  /*39b0*/  HMMA.16816.F32.BF16 R32, R16.reuse, R34, R80 ;  /* 0x000000221020723c */ /* 0x040ff00000041850 */
[----:B------:R-:W-:Y:S01]  /*39c0*/  HMMA.16816.F32.BF16 R28, R16, R42, R64 ;  /* 0x0000002a101c723c */ /* 0x000fe20000041840 */
[----:B------:R-:W3:Y:S04]  /*39d0*/  LDSM.16.M88.4 R16, [R36] ;  /* 0x000000002410783b */ /* 0x000ee80000000200 */
[----:B------:R-:W5:Y:S03]  /*39e0*/  LDSM.16.M88.4 R40, [R38+0x8800] ;  /* 0x008800002628783b */ /* 0x000f660000000200 */
[C---:B--2---:R-:W-:Y:S08]  /*39f0*/  HMMA.16816.F32.BF16 R84, R4.reuse, R20, R76 ;  /* 0x000000140454723c */ /* 0x044ff0000004184c */
[C---:B------:R-:W-:Y:S08]  /*3a00*/  HMMA.16816.F32.BF16 R76, R4.reuse, R22, R52 ;  /* 0x00000016044c723c */ /* 0x040ff00000041834 */
[C---:B-1----:R-:W-:Y:S08]  /*3a10*/  HMMA.16816.F32.BF16 R68, R4.reuse, R24, R68 ;  /* 0x000000180444723c */ /* 0x042ff00000041844 */
[----:B------:R-:W-:Y:S01]  /*3a20*/  HMMA.16816.F32.BF16 R72, R4, R26, R72 ;  /* 0x0000001a0448723c */ /* 0x000fe20000041848 */
[----:B------:R-:W-:Y:S07]  /*3a30*/  LDSM.16.M88.4 R4, [R212+0x6000] ;  /* 0x00600000d404783b */ /* 0x000fee0000000200 */
[C---:B------:R-:W-:Y:S08]  /*3a40*/  HMMA.16816.F32.BF16 R64, R8.reuse, R24, R48 ;  /* 0x000000180840723c */ /* 0x040ff00000041830 */
[C---:B------:R-:W-:Y:S01]  /*3a50*/  HMMA.16816.F32.BF16 R52, R8.reuse, R26, R32 ;  /* 0x0000001a0834723c */ /* 0x040fe20000041820 */
[----:B------:R-:W-:Y:S07]  /*3a60*/  LDSM.16.M88.4 R32, [R214+UR5+0x9800] ;  /* 0x00980005d620783b */ /* 0x000fee0008000200 */
[C---:B------:R-:W-:Y:S01]  /*3a70*/  HMMA.16816.F32.BF16 R24, R8.reuse, R22, R28 ;  /* 0x000000160818723c */ /* 0x040fe2000004181c */
[----:B------:R-:W1:Y:S07]  /*3a80*/  LDSM.16.M88.4 R28, [R214+UR5+0x9000] ;  /* 0x00900005d61c783b */ /* 0x000e6e0008000200 */
[----:B------:R-:W-:Y:S01]  /*3a90*/  HMMA.16816.F32.BF16 R48, R8, R20, R56 ;  /* 0x000000140830723c */ /* 0x000fe20000041838 */
[----:B------:R-:W2:Y:S04]  /*3aa0*/  LDSM.16.M88.4 R8, [R212+0x4000] ;  /* 0x00400000d408783b */ /* 0x000ea80000000200 */
[----:B------:R-:W-:Y:S03]  /*3ab0*/  LDSM.16.M88.4 R20, [R37+0x6000] ;  /* 0x006000002514783b */ /* 0x000fe60000000200 */
[C---:B----4-:R-:W-:Y:S08]  /*3ac0*/  HMMA.16816.F32.BF16 R68, R12.reuse, R44, R68 ;  /* 0x0000002c0c44723c */ /* 0x050ff00000041844 */
[----:B------:R-:W-:Y:S08]  /*3ad0*/  HMMA.16816.F32.BF16 R80, R12, R46, R72 ;  /* 0x0000002e0c50723c */ /* 0x000ff00000041848 */
[C---:B---3--:R-:W-:Y:S08]  /*3ae0*/  HMMA.16816.F32.BF16 R64, R16.reuse, R44, R64 ;  /* 0x0000002c1040723c */ /* 0x048ff00000041840 */
[C---:B------:R-:W-:Y:S01]  /*3af0*/  HMMA.16816.F32.BF16 R60, R16.reuse, R46, R52 ;  /* 0x0000002e103c723c */ /* 0x040fe20000041834 */
[----:B------:R-:W3:Y:S07]  /*3b00*/  LDSM.16.M88.4 R44, [R39+0x9000] ;  /* 0x00900000272c783b */ /* 0x000eee0000000200 */
[----:B-----5:R-:W-:Y:S01]  /*3b10*/  HMMA.16816.F32.BF16 R56, R16, R42, R24 ;  /* 0x0000002a1038723c */ /* 0x020fe20000041818 */
[----:B------:R-:W4:Y:S07]  /*3b20*/  LDSM.16.M88.4 R24, [R37+0x4000] ;  /* 0x004000002518783b */ /* 0x000f2e0000000200 */
[C---:B------:R-:W-:Y:S08]  /*3b30*/  HMMA.16816.F32.BF16 R84, R12.reuse, R40, R84 ;  /* 0x000000280c54723c */ /* 0x040ff00000041854 */
[----:B------:R-:W-:Y:S08]  /*3b40*/  HMMA.16816.F32.BF16 R76, R12, R42, R76 ;  /* 0x0000002a0c4c723c */ /* 0x000ff0000004184c */
[----:B------:R-:W-:Y:S01]  /*3b50*/  HMMA.16816.F32.BF16 R72, R16, R40, R48 ;  /* 0x000000281048723c */ /* 0x000fe20000041830 */
[----:B------:R-:W5:Y:S04]  /*3b60*/  LDSM.16.M88.4 R48, [R39+0x9800] ;  /* 0x009800002730783b */ /* 0x000f680000000200 */
[----:B------:R-:W-:Y:S03]  /*3b70*/  LDSM.16.M88.4 R40, [R3+0x9000] ;  /* 0x009000000328783b */ /* 0x000fe60000000200 */
[C---:B-1----:R-:W-:Y:S01]  /*3b80*/  HMMA.16816.F32.BF16 R12, R4.reuse, R28, R68 ;  /* 0x0000001c040c723c */ /* 0x042fe20000041844 */
[----:B------:R-:W1:Y:S07]  /*3b90*/  LDSM.16.M88.4 R16, [R2+0x4000] ;  /* 0x004000000210783b */ /* 0x000e6e0000000200 */
[C---:B------:R-:W-:Y:S08]  /*3ba0*/  HMMA.16816.F32.BF16 R96, R4.reuse, R30, R80 ;  /* 0x0000001e0460723c */ /* 0x040ff00000041850 */
[----:B------:R-:W-:Y:S08]  /*3bb0*/  HMMA.16816.F32.BF16 R92, R4, R32, R84 ;  /* 0x00000020045c723c */ /* 0x000ff00000041854 */
[----:B--2---:R-:W-:Y:S08]  /*3bc0*/  HMMA.16816.F32.BF16 R52, R8, R28, R64 ;  /* 0x0000001c0834723c */ /* 0x004ff00000041840 */
[----:B------:R-:W-:Y:S08]  /*3bd0*/  HMMA.16816.F32.BF16 R4, R4, R34, R76 ;  /* 0x000000220404723c */ /* 0x000ff0000004184c */
[----:B---3--:R-:W-:Y:S01]  /*3be0*/  HMMA.16816.F32.BF16 R80, R20, R44, R12 ;  /* 0x0000002c1450723c */ /* 0x008fe2000004180c */
[----:B------:R2:W3:Y:S07]  /*3bf0*/  LDSM.16.M88.4 R12, [R2+0x6000] ;  /* 0x00600000020c783b */ /* 0x0004ee0000000200 */
[C---:B------:R-:W-:Y:S08]  /*3c00*/  HMMA.16816.F32.BF16 R68, R8.reuse, R32, R72 ;  /* 0x000000200844723c */ /* 0x040ff00000041848 */
[C---:B------:R-:W-:Y:S01]  /*3c10*/  HMMA.16816.F32.BF16 R84, R8.reuse, R34, R56 ;  /* 0x000000220854723c */ /* 0x040fe20000041838 */
[----:B------:R-:W3:Y:S07]  /*3c20*/  LDSM.16.M88.4 R32, [R3+0x9800] ;  /* 0x009800000320783b */ /* 0x000eee0000000200 */
[----:B------:R-:W-:Y:S01]  /*3c30*/  HMMA.16816.F32.BF16 R60, R8, R30, R60 ;  /* 0x0000001e083c723c */ /* 0x000fe2000004183c */
[----:B------:R-:W-:Y:S01]  /*3c40*/  LDSM.16.M88.4 R28, [R38+0x9000] ;  /* 0x00900000261c783b */ /* 0x000fe20000000200 */
[----:B--2---:R-:W-:-:S03]  /*3c50*/  LOP3.LUT R2, R91, 0x1f0, RZ, 0xc0, !PT ;  /* 0x000001f05b027812 */ /* 0x004fc600078ec0ff */
[----:B------:R-:W2:Y:S01]  /*3c60*/  LDSM.16.M88.4 R8, [R36+0x4000] ;  /* 0x004000002408783b */ /* 0x000ea20000000200 */
[----:B------:R-:W-:Y:S02]  /*3c70*/  IADD3 R145, PT, PT, R145, UR18, R2 ;  /* 0x0000001291917c10 */ /* 0x000fe4000fffe002 */
[----:B----4-:R-:W-:Y:S08]  /*3c80*/  HMMA.16816.F32.BF16 R52, R24, R44, R52 ;  /* 0x0000002c1834723c */ /* 0x010ff00000041834 */
[C---:B-----5:R-:W-:Y:S01]  /*3c90*/  HMMA.16816.F32.BF16 R72, R20.reuse, R50, R4 ;  /* 0x000000321448723c */ /* 0x060fe20000041804 */
[----:B------:R-:W4:Y:S07]  /*3ca0*/  LDSM.16.M88.4 R4, [R36+0x6000] ;  /* 0x006000002404783b */ /* 0x000f2e0000000200 */
[C---:B------:R-:W-:Y:S08]  /*3cb0*/  HMMA.16816.F32.BF16 R64, R20.reuse, R46, R96 ;  /* 0x0000002e1440723c */ /* 0x040ff00000041860 */
[----:B------:R-:W-:Y:S01]  /*3cc0*/  HMMA.16816.F32.BF16 R76, R20, R48, R92 ;  /* 0x00000030144c723c */ /* 0x000fe2000004185c */
[----:B------:R5:W4:Y:S01]  /*3cd0*/  LDSM.16.M88.4 R20, [R38+0x9800] ;  /* 0x009800002614783b */ /* 0x000b220000000200 */
[----:B------:R-:W-:-:S06]  /*3ce0*/  DEPBAR.LE SB0, 0x0 ;  /* 0x000080000000791a */ /* 0x000fcc0000000000 */
[C---:B------:R-:W-:Y:S08]  /*3cf0*/  HMMA.16816.F32.BF16 R60, R24.reuse, R46, R60 ;  /* 0x0000002e183c723c */ /* 0x040ff0000004183c */
[C---:B------:R-:W-:Y:S08]  /*3d00*/  HMMA.16816.F32.BF16 R56, R24.reuse, R48, R68 ;  /* 0x000000301838723c */ /* 0x040ff00000041844 */
[----:B-----5:R-:W-:Y:S08]  /*3d10*/  HMMA.16816.F32.BF16 R36, R24, R50, R84 ;  /* 0x000000321824723c */ /* 0x020ff00000041854 */
[-C--:B-1----:R-:W-:Y:S08]  /*3d20*/  HMMA.16816.F32.BF16 R52, R16, R40.reuse, R52 ;  /* 0x000000281034723c */ /* 0x082ff00000041834 */
[C---:B---3--:R-:W-:Y:S08]  /*3d30*/  HMMA.16816.F32.BF16 R24, R12.reuse, R40, R80 ;  /* 0x000000280c18723c */ /* 0x048ff00000041850 */
[C---:B------:R-:W-:Y:S08]  /*3d40*/  HMMA.16816.F32.BF16 R44, R12.reuse, R42, R64 ;  /* 0x0000002a0c2c723c */ /* 0x040ff00000041840 */
[C---:B------:R-:W-:Y:S08]  /*3d50*/  HMMA.16816.F32.BF16 R64, R12.reuse, R32, R76 ;  /* 0x000000200c40723c */ /* 0x040ff0000004184c */
[----:B------:R-:W-:Y:S08]  /*3d60*/  HMMA.16816.F32.BF16 R48, R12, R34, R72 ;  /* 0x000000220c30723c */ /* 0x000ff00000041848 */
[C---:B------:R-:W-:Y:S08]  /*3d70*/  HMMA.16816.F32.BF16 R12, R16.reuse, R42, R60 ;  /* 0x0000002a100c723c */ /* 0x040ff0000004183c */
[C---:B------:R-:W-:Y:S08]  /*3d80*/  HMMA.16816.F32.BF16 R56, R16.reuse, R32, R56 ;  /* 0x000000201038723c */ /* 0x040ff00000041838 */
[----:B------:R-:W-:Y:S08]  /*3d90*/  HMMA.16816.F32.BF16 R40, R16, R34, R36 ;  /* 0x000000221028723c */ /* 0x000ff00000041824 */
[-C--:B--2---:R-:W-:Y:S08]  /*3da0*/  HMMA.16816.F32.BF16 R52, R8, R28.reuse, R52 ;  /* 0x0000001c0834723c */ /* 0x084ff00000041834 */
[C---:B----4-:R-:W-:Y:S08]  /*3db0*/  HMMA.16816.F32.BF16 R32, R4.reuse, R28, R24 ;  /* 0x0000001c0420723c */ /* 0x050ff00000041818 */
[----:B------:R-:W-:Y:S03]  /*3dc0*/  HMMA.16816.F32.BF16 R24, R4, R30, R44 ;  /* 0x0000001e0418723c */ /* 0x000fe6000004182c */
[----:B------:R-:W-:Y:S01]  /*3dd0*/  FMUL.FTZ R3, R55, UR6 ;  /* 0x0000000637037c20 */ /* 0x000fe20008410000 */
[----:B------:R-:W-:Y:S01]  /*3de0*/  FMUL.FTZ R2, R54, UR6 ;  /* 0x0000000636027c20 */ /* 0x000fe20008410000 */
[----:B------:R-:W-:Y:S01]  /*3df0*/  FMUL.FTZ R52, R52, UR6 ;  /* 0x0000000634347c20 */ /* 0x000fe20008410000 */
[----:B------:R-:W-:-:S02]  /*3e00*/  FMUL.FTZ R53, R53, UR6 ;  /* 0x0000000635357c20 */ /* 0x000fc40008410000 */
[----:B------:R-:W-:Y:S01]  /*3e10*/  HMMA.16816.F32.BF16 R16, R4, R22, R48 ;  /* 0x000000160410723c */ /* 0x000fe20000041830 */
[----:B------:R1:W-:Y:S02]  /*3e20*/  MUFU.TANH R28, R2 ;  /* 0x00000002001c7308 */ /* 0x0003e40000002400 */
[----:B------:R-:W-:Y:S01]  /*3e30*/  FMUL.FTZ R34, R34, UR6 ;  /* 0x0000000622227c20 */ /* 0x000fe20008410000 */
[----:B------:R-:W-:Y:S01]  /*3e40*/  FMUL.FTZ R32, R32, UR6 ;  /* 0x0000000620207c20 */ /* 0x000fe20008410000 */
[----:B------:R-:W-:-:S03]  /*3e50*/  FMUL.FTZ R35, R35, UR6 ;  /* 0x0000000623237c20 */ /* 0x000fc60008410000 */
[----:B------:R-:W-:Y:S01]  /*3e60*/  HMMA.16816.F32.BF16 R12, R8, R30, R12 ;  /* 0x0000001e080c723c */ /* 0x000fe2000004180c */
[----:B------:R-:W2:Y:S02]  /*3e70*/  MUFU.TANH R52, R52 ;  /* 0x0000003400347308 */ /* 0x000ea40000002400 */
[----:B------:R-:W-:Y:S01]  /*3e80*/  FMUL.FTZ R29, R26, UR6 ;  /* 0x000000061a1d7c20 */ /* 0x000fe20008410000 */
[----:B------:R-:W-:Y:S01]  /*3e90*/  FMUL.FTZ R25, R25, UR6 ;  /* 0x0000000619197c20 */ /* 0x000fe20008410000 */
[----:B------:R-:W-:-:S03]  /*3ea0*/  FMUL.FTZ R27, R27, UR6 ;  /* 0x000000061b1b7c20 */ /* 0x000fc60008410000 */
[----:B------:R-:W-:Y:S01]  /*3eb0*/  HMMA.16816.F32.BF16 R36, R4, R20, R64 ;  /* 0x000000140424723c */ /* 0x000fe20000041840 */
[----:B------:R-:W-:Y:S02]  /*3ec0*/  MUFU.TANH R53, R53 ;  /* 0x0000003500357308 */ /* 0x000fe40000002400 */
[----:B------:R-:W-:-:S05]  /*3ed0*/  FMUL.FTZ R47, R17, UR6 ;  /* 0x00000006112f7c20 */ /* 0x000fca0008410000 */
[C---:B------:R-:W-:Y:S01]  /*3ee0*/  HMMA.16816.F32.BF16 R4, R8.reuse, R20, R56 ;  /* 0x000000140804723c */ /* 0x040fe20000041838 */
[----:B------:R-:W-:Y:S01]  /*3ef0*/  FMUL.FTZ R21, R24, UR6 ;  /* 0x0000000618157c20 */ /* 0x000fe20008410000 */
[----:B------:R-:W-:Y:S01]  /*3f00*/  MUFU.TANH R26, R32 ;  /* 0x00000020001a7308 */ /* 0x000fe20000002400 */
[----:B-1----:R-:W-:Y:S01]  /*3f10*/  FMUL.FTZ R2, R12, UR6 ;  /* 0x000000060c027c20 */ /* 0x002fe20008410000 */
[----:B------:R-:W-:Y:S01]  /*3f20*/  FMUL.FTZ R12, R14, UR6 ;  /* 0x000000060e0c7c20 */ /* 0x000fe20008410000 */
[----:B------:R-:W-:Y:S01]  /*3f30*/  FMUL.FTZ R13, R13, UR6 ;  /* 0x000000060d0d7c20 */ /* 0x000fe20008410000 */
[----:B------:R-:W-:Y:S02]  /*3f40*/  FMUL.FTZ R20, R15, UR6 ;  /* 0x000000060f147c20 */ /* 0x000fe40008410000 */
[----:B------:R-:W-:Y:S01]  /*3f50*/  HMMA.16816.F32.BF16 R8, R8, R22, R40 ;  /* 0x000000160808723c */ /* 0x000fe20000041828 */
[----:B------:R-:W-:Y:S01]  /*3f60*/  FMUL.FTZ R40, R19, UR6 ;  /* 0x0000000613287c20 */ /* 0x000fe20008410000 */
[----:B------:R1:W-:Y:S01]  /*3f70*/  MUFU.TANH R24, R3 ;  /* 0x0000000300187308 */ /* 0x0003e20000002400 */
[----:B------:R-:W-:Y:S01]  /*3f80*/  FMUL.FTZ R23, R33, UR6 ;  /* 0x0000000621177c20 */ /* 0x000fe20008410000 */
[----:B------:R-:W-:Y:S01]  /*3f90*/  FMUL.FTZ R41, R37, UR6 ;  /* 0x0000000625297c20 */ /* 0x000fe20008410000 */
[----:B------:R-:W-:Y:S01]  /*3fa0*/  FMUL.FTZ R37, R18, UR6 ;  /* 0x0000000612257c20 */ /* 0x000fe20008410000 */
[----:B------:R-:W-:Y:S01]  /*3fb0*/  FMUL.FTZ R43, R16, UR6 ;  /* 0x00000006102b7c20 */ /* 0x000fe20008410000 */
[----:B------:R-:W-:Y:S01]  /*3fc0*/  FMUL.FTZ R36, R36, UR6 ;  /* 0x0000000624247c20 */ /* 0x000fe20008410000 */
[----:B------:R-:W-:Y:S01]  /*3fd0*/  FMUL.FTZ R38, R38, UR6 ;  /* 0x0000000626267c20 */ /* 0x000fe20008410000 */
[----:B------:R-:W-:Y:S01]  /*3fe0*/  FMUL.FTZ R39, R39, UR6 ;  /* 0x0000000627277c20 */ /* 0x000fe20008410000 */
[----:B------:R3:W-:Y:S01]  /*3ff0*/  MUFU.TANH R14, R2 ;  /* 0x00000002000e7308 */ /* 0x0007e20000002400 */
[----:B------:R-:W-:Y:S01]  /*4000*/  FMUL.FTZ R44, R4, UR6 ;  /* 0x00000006042c7c20 */ /* 0x000fe20008410000 */
[----:B------:R-:W-:Y:S01]  /*4010*/  FMUL.FTZ R54, R6, UR6 ;  /* 0x0000000606367c20 */ /* 0x000fe20008410000 */
[----:B------:R-:W-:Y:S01]  /*4020*/  FMUL.FTZ R45, R5, UR6 ;  /* 0x00000006052d7c20 */ /* 0x000fe20008410000 */
[----:B------:R-:W-:-:S04]  /*4030*/  FMUL.FTZ R56, R7, UR6 ;  /* 0x0000000607387c20 */ /* 0x000fc80008410000 */
[----:B------:R-:W4:Y:S01]  /*4040*/  MUFU.TANH R12, R12 ;  /* 0x0000000c000c7308 */ /* 0x000f220000002400 */
[----:B-1----:R-:W-:Y:S02]  /*4050*/  IMAD.SHL.U32 R3, R112, 0x2, RZ ;  /* 0x0000000270037824 */ /* 0x002fe400078e00ff */
[----:B------:R-:W-:Y:S01]  /*4060*/  FMUL.FTZ R46, R9, UR6 ;  /* 0x00000006092e7c20 */ /* 0x000fe20008410000 */
[----:B------:R-:W-:Y:S01]  /*4070*/  FMUL.FTZ R60, R11, UR6 ;  /* 0x000000060b3c7c20 */ /* 0x000fe20008410000 */
[----:B------:R-:W-:Y:S01]  /*4080*/  FMUL.FTZ R55, R10, UR6 ;  /* 0x000000060a377c20 */ /* 0x000fe20008410000 */
[----:B------:R-:W-:Y:S01]  /*4090*/  FMUL.FTZ R42, R8, UR6 ;  /* 0x00000006082a7c20 */ /* 0x000fe20008410000 */
[----:B------:R-:W-:Y:S01]  /*40a0*/  LOP3.LUT R102, R3, 0x6, RZ, 0xc0, !PT ;  /* 0x0000000603667812 */ /* 0x000fe200078ec0ff */
[----:B------:R-:W1:Y:S01]  /*40b0*/  MUFU.TANH R13, R13 ;  /* 0x0000000d000d7308 */ /* 0x000e620000002400 */
[----:B---3--:R-:W-:Y:S02]  /*40c0*/  IADD3 R2, PT, PT, R133, R145, -R137 ;  /* 0x0000009185027210 */ /* 0x008fe40007ffe889 */
[----:B------:R-:W-:-:S03]  /*40d0*/  LEA R17, R88, R102, 0x5 ;  /* 0x0000006658117211 */ /* 0x000fc600078e28ff */
[----:B------:R-:W-:Y:S01]  /*40e0*/  VIADD R19, R2, 0x8 ;  /* 0x0000000802137836 */ /* 0x000fe20000000000 */
[C---:B------:R-:W-:Y:S01]  /*40f0*/  IADD3 R10, PT, PT, R17.reuse, 0x9, RZ ;  /* 0x00000009110a7810 */ /* 0x040fe20007ffe0ff */
[C---:B------:R-:W-:Y:S01]  /*4100*/  VIADD R9, R17.reuse, 0x1 ;  /* 0x0000000111097836 */ /* 0x040fe20000000000 */
[----:B------:R4:W-:Y:S01]  /*4110*/  MUFU.TANH R15, R34 ;  /* 0x00000022000f7308 */ /* 0x0009e20000002400 */
[----:B------:R-:W-:Y:S01]  /*4120*/  VIADD R11, R17, 0x8 ;  /* 0x00000008110b7836 */ /* 0x000fe20000000000 */
[-C--:B------:R-:W-:Y:S01]  /*4130*/  ISETP.GE.AND P1, PT, R10, R133.reuse, PT ;  /* 0x000000850a00720c */ /* 0x080fe20003f26270 */
[C---:B------:R-:W-:Y:S01]  /*4140*/  IMAD.IADD R4, R2.reuse, 0x1, -R17 ;  /* 0x0000000102047824 */ /* 0x040fe200078e0a11 */
[----:B------:R-:W-:Y:S01]  /*4150*/  ISETP.GE.AND P4, PT, R9, R133, PT ;  /* 0x000000850900720c */ /* 0x000fe20003f86270 */
[C---:B------:R-:W-:Y:S01]  /*4160*/  IMAD.IADD R3, R2.reuse, 0x1, -R9 ;  /* 0x0000000102037824 */ /* 0x040fe200078e0a09 */
[C---:B------:R-:W-:Y:S01]  /*4170*/  IADD3 R6, PT, PT, R2.reuse, -R11, RZ ;  /* 0x8000000b02067210 */ /* 0x040fe20007ffe0ff */
[C---:B------:R-:W-:Y:S01]  /*4180*/  IMAD.IADD R8, R2.reuse, 0x1, -R10 ;  /* 0x0000000102087824 */ /* 0x040fe200078e0a0a */
[----:B------:R-:W-:Y:S01]  /*4190*/  IABS R7, R4 ;  /* 0x0000000400077213 */ /* 0x000fe20000000000 */
[----:B------:R-:W-:Y:S01]  /*41a0*/  VIADD R18, R2, 0x40 ;  /* 0x0000004002127836 */ /* 0x000fe20000000000 */
[----:B------:R-:W-:Y:S01]  /*41b0*/  IABS R5, R3 ;  /* 0x0000000300057213 */ /* 0x000fe20000000000 */
[----:B------:R-:W3:Y:S01]  /*41c0*/  MUFU.TANH R23, R23 ;  /* 0x0000001700177308 */ /* 0x000ee20000002400 */
[----:B------:R-:W-:-:S02]  /*41d0*/  IABS R4, R6 ;  /* 0x0000000600047213 */ /* 0x000fc40000000000 */
[----:B------:R-:W-:Y:S01]  /*41e0*/  IABS R3, R8 ;  /* 0x0000000800037213 */ /* 0x000fe20000000000 */
[----:B------:R-:W-:Y:S01]  /*41f0*/  IMAD.MOV.U32 R6, RZ, RZ, R5 ;  /* 0x000000ffff067224 */ /* 0x000fe200078e0005 */
[----:B------:R-:W-:Y:S01]  /*4200*/  IADD3 R8, PT, PT, -R17, R19, RZ ;  /* 0x0000001311087210 */ /* 0x000fe20007ffe1ff */
[----:B------:R-:W-:Y:S01]  /*4210*/  IMAD.MOV.U32 R5, RZ, RZ, R4 ;  /* 0x000000ffff057224 */ /* 0x000fe200078e0004 */
[----:B------:R-:W-:Y:S01]  /*4220*/  MOV R4, R3 ;  /* 0x0000000300047202 */ /* 0x000fe20000000f00 */
[----:B------:R-:W-:Y:S01]  /*4230*/  MUFU.TANH R16, R21 ;  /* 0x0000001500107308 */ /* 0x000fe20000002400 */
[----:B------:R-:W-:Y:S02]  /*4240*/  IABS R8, R8 ;  /* 0x0000000800087213 */ /* 0x000fe40000000000 */
[----:B------:R-:W-:Y:S02]  /*4250*/  I2FP.F32.S32 R3, R7 ;  /* 0x0000000700037245 */ /* 0x000fe40000201400 */
[----:B------:R-:W-:-:S02]  /*4260*/  I2FP.F32.S32 R7, R6 ;  /* 0x0000000600077245 */ /* 0x000fc40000201400 */
[----:B------:R-:W-:Y:S01]  /*4270*/  I2FP.F32.S32 R6, R5 ;  /* 0x0000000500067245 */ /* 0x000fe20000201400 */
[C---:B--2---:R-:W-:Y:S01]  /*4280*/  FFMA.FTZ R33, R3.reuse, -R132, R52 ;  /* 0x8000008403217223 */ /* 0x044fe20000010034 */
[----:B------:R-:W-:Y:S01]  /*4290*/  I2FP.F32.S32 R5, R4 ;  /* 0x0000000400057245 */ /* 0x000fe20000201400 */
[----:B------:R-:W-:Y:S02]  /*42a0*/  IMAD.MOV.U32 R4, RZ, RZ, R8 ;  /* 0x000000ffff047224 */ /* 0x000fe400078e0008 */
[-C--:B----4-:R-:W-:Y:S01]  /*42b0*/  FFMA.FTZ R34, R3, -R132.reuse, R12 ;  /* 0x8000008403227223 */ /* 0x090fe2000001000c */
[----:B------:R-:W-:Y:S01]  /*42c0*/  IADD3 R3, PT, PT, R2, 0x48, RZ ;  /* 0x0000004802037810 */ /* 0x000fe20007ffe0ff */
[-C--:B------:R-:W-:Y:S01]  /*42d0*/  FFMA.FTZ R31, R6, -R132.reuse, R14 ;  /* 0x80000084061f7223 */ /* 0x080fe2000001000e */
[----:B-1----:R-:W-:Y:S01]  /*42e0*/  FFMA.FTZ R30, R5, -R132, R13 ;  /* 0x80000084051e7223 */ /* 0x002fe2000001000d */
[----:B------:R-:W-:Y:S01]  /*42f0*/  I2FP.F32.S32 R4, R4 ;  /* 0x0000000400047245 */ /* 0x000fe20000201400 */
[C---:B------:R-:W-:Y:S01]  /*4300*/  IMAD.IADD R8, R18.reuse, 0x1, -R9 ;  /* 0x0000000112087824 */ /* 0x040fe200078e0a09 */
[----:B------:R-:W-:Y:S01]  /*4310*/  IADD3 R6, PT, PT, -R9, R19, RZ ;  /* 0x0000001309067210 */ /* 0x000fe20007ffe1ff */
[----:B------:R-:W-:Y:S01]  /*4320*/  FFMA.FTZ R32, R7, -R132, R53 ;  /* 0x8000008407207223 */ /* 0x000fe20000010035 */
[----:B------:R-:W-:Y:S01]  /*4330*/  IMAD.IADD R5, R3, 0x1, -R9 ;  /* 0x0000000103057824 */ /* 0x000fe200078e0a09 */
[----:B------:R-:W1:Y:S01]  /*4340*/  MUFU.TANH R12, R35 ;  /* 0x00000023000c7308 */ /* 0x000e620000002400 */
[----:B------:R-:W-:-:S02]  /*4350*/  IMAD.IADD R7, R18, 0x1, -R17 ;  /* 0x0000000112077824 */ /* 0x000fc400078e0a11 */
[----:B------:R-:W-:Y:S01]  /*4360*/  FFMA.FTZ R28, R4, -R132, R28 ;  /* 0x80000084041c7223 */ /* 0x000fe2000001001c */
[----:B------:R-:W-:Y:S01]  /*4370*/  IABS R9, R6 ;  /* 0x0000000600097213 */ /* 0x000fe20000000000 */
[----:B------:R-:W-:Y:S01]  /*4380*/  IMAD.IADD R4, R3, 0x1, -R17 ;  /* 0x0000000103047824 */ /* 0x000fe200078e0a11 */
[----:B------:R-:W-:Y:S02]  /*4390*/  IABS R6, R8 ;  /* 0x0000000800067213 */ /* 0x000fe40000000000 */
[----:B------:R-:W-:Y:S01]  /*43a0*/  IABS R8, R5 ;  /* 0x0000000500087213 */ /* 0x000fe20000000000 */
[----:B------:R2:W-:Y:S01]  /*43b0*/  MUFU.TANH R13, R25 ;  /* 0x00000019000d7308 */ /* 0x0005e20000002400 */
[----:B------:R-:W-:Y:S02]  /*43c0*/  IABS R7, R7 ;  /* 0x0000000700077213 */ /* 0x000fe40000000000 */
[----:B------:R-:W-:Y:S01]  /*43d0*/  MOV R5, R6 ;  /* 0x0000000600057202 */ /* 0x000fe20000000f00 */
[----:B------:R-:W-:Y:S01]  /*43e0*/  IMAD.MOV.U32 R6, RZ, RZ, R8 ;  /* 0x000000ffff067224 */ /* 0x000fe200078e0008 */
[----:B------:R-:W-:-:S02]  /*43f0*/  IABS R4, R4 ;  /* 0x0000000400047213 */ /* 0x000fc40000000000 */
[----:B------:R-:W-:Y:S01]  /*4400*/  I2FP.F32.S32 R7, R7 ;  /* 0x0000000700077245 */ /* 0x000fe20000201400 */
[----:B------:R-:W-:Y:S01]  /*4410*/  MUFU.TANH R14, R20 ;  /* 0x00000014000e7308 */ /* 0x000fe20000002400 */
[----:B------:R-:W-:Y:S02]  /*4420*/  I2FP.F32.S32 R5, R5 ;  /* 0x0000000500057245 */ /* 0x000fe40000201400 */
[----:B------:R-:W-:Y:S01]  /*4430*/  I2FP.F32.S32 R4, R4 ;  /* 0x0000000400047245 */ /* 0x000fe20000201400 */
[----:B------:R-:W-:Y:S01]  /*4440*/  FFMA.FTZ R26, R7, -R132, R26 ;  /* 0x80000084071a7223 */ /* 0x000fe2000001001a */
[----:B------:R-:W-:Y:S01]  /*4450*/  I2FP.F32.S32 R6, R6 ;  /* 0x0000000600067245 */ /* 0x000fe20000201400 */
[----:B------:R-:W-:Y:S01]  /*4460*/  IMAD.IADD R7, R18, 0x1, -R11 ;  /* 0x0000000112077824 */ /* 0x000fe200078e0a0b */
[----:B------:R-:W-:Y:S01]  /*4470*/  I2FP.F32.S32 R8, R9 ;  /* 0x0000000900087245 */ /* 0x000fe20000201400 */
[-C--:B---3--:R-:W-:Y:S01]  /*4480*/  FFMA.FTZ R23, R5, -R132.reuse, R23 ;  /* 0x8000008405177223 */ /* 0x088fe20000010017 */
[-C--:B--2---:R-:W-:Y:S01]  /*4490*/  FFMA.FTZ R25, R4, -R132.reuse, R15 ;  /* 0x8000008404197223 */ /* 0x084fe2000001000f */
[-C--:B------:R-:W-:Y:S01]  /*44a0*/  IADD3 R5, PT, PT, -R11, R3.reuse, RZ ;  /* 0x000000030b057210 */ /* 0x080fe20007ffe1ff */
[-C--:B-1----:R-:W-:Y:S01]  /*44b0*/  FFMA.FTZ R22, R6, -R132.reuse, R12 ;  /* 0x8000008406167223 */ /* 0x082fe2000001000c */
[----:B------:R-:W-:Y:S01]  /*44c0*/  IADD3 R4, PT, PT, -R10, R3, RZ ;  /* 0x000000030a047210 */ /* 0x000fe20007ffe1ff */
[----:B------:R-:W1:Y:S01]  /*44d0*/  MUFU.TANH R15, R29 ;  /* 0x0000001d000f7308 */ /* 0x000e620000002400 */
[----:B------:R-:W-:Y:S01]  /*44e0*/  IABS R7, R7 ;  /* 0x0000000700077213 */ /* 0x000fe20000000000 */
[----:B------:R-:W-:Y:S01]  /*44f0*/  FFMA.FTZ R24, R8, -R132, R24 ;  /* 0x8000008408187223 */ /* 0x000fe20000010018 */
[--C-:B------:R-:W-:Y:S01]  /*4500*/  IMAD.IADD R6, R19, 0x1, -R10.reuse ;  /* 0x0000000113067824 */ /* 0x100fe200078e0a0a */
[----:B------:R-:W-:Y:S01]  /*4510*/  IABS R9, R5 ;  /* 0x0000000500097213 */ /* 0x000fe20000000000 */
[----:B------:R-:W-:Y:S01]  /*4520*/  IMAD.IADD R8, R18, 0x1, -R10 ;  /* 0x0000000112087824 */ /* 0x000fe200078e0a0a */
[----:B------:R-:W-:Y:S01]  /*4530*/  IABS R5, R4 ;  /* 0x0000000400057213 */ /* 0x000fe20000000000 */
[----:B------:R-:W-:Y:S01]  /*4540*/  IMAD.MOV.U32 R4, RZ, RZ, R7 ;  /* 0x000000ffff047224 */ /* 0x000fe200078e0007 */
[----:B------:R-:W2:Y:S01]  /*4550*/  MUFU.TANH R12, R27 ;  /* 0x0000001b000c7308 */ /* 0x000ea20000002400 */
[----:B------:R-:W-:Y:S01]  /*4560*/  IABS R10, R6 ;  /* 0x00000006000a7213 */ /* 0x000fe20000000000 */
[----:B------:R-:W-:Y:S01]  /*4570*/  IMAD.MOV.U32 R7, RZ, RZ, R9 ;  /* 0x000000ffff077224 */ /* 0x000fe200078e0009 */
[----:B------:R-:W-:Y:S01]  /*4580*/  IABS R6, R8 ;  /* 0x0000000800067213 */ /* 0x000fe20000000000 */
[----:B------:R-:W-:Y:S01]  /*4590*/  IMAD.MOV.U32 R9, RZ, RZ, R5 ;  /* 0x000000ffff097224 */ /* 0x000fe200078e0005 */
[----:B------:R-:W-:-:S02]  /*45a0*/  I2FP.F32.S32 R5, R4 ;  /* 0x0000000400057245 */ /* 0x000fc40000201400 */
[----:B------:R-:W-:Y:S01]  /*45b0*/  I2FP.F32.S32 R7, R7 ;  /* 0x0000000700077245 */ /* 0x000fe20000201400 */
[----:B------:R-:W-:Y:S01]  /*45c0*/  MUFU.TANH R29, R36 ;  /* 0x00000024001d7308 */ /* 0x000fe20000002400 */
[----:B------:R-:W-:Y:S01]  /*45d0*/  I2FP.F32.S32 R4, R6 ;  /* 0x0000000600047245 */ /* 0x000fe20000201400 */
[-C--:B------:R-:W-:Y:S01]  /*45e0*/  FFMA.FTZ R16, R5, -R132.reuse, R16 ;  /* 0x8000008405107223 */ /* 0x080fe20000010010 */
[----:B------:R-:W-:Y:S01]  /*45f0*/  I2FP.F32.S32 R6, R9 ;  /* 0x0000000900067245 */ /* 0x000fe20000201400 */
[----:B-1----:R-:W-:Y:S01]  /*4600*/  FFMA.FTZ R15, R7, -R132, R15 ;  /* 0x80000084070f7223 */ /* 0x002fe2000001000f */
[----:B------:R-:W-:Y:S01]  /*4610*/  MOV R8, R10 ;  /* 0x0000000a00087202 */ /* 0x000fe20000000f00 */
[C---:B------:R-:W-:Y:S02]  /*4620*/  VIADD R7, R17.reuse, 0x10 ;  /* 0x0000001011077836 */ /* 0x040fe40000000000 */
[----:B------:R-:W-:Y:S01]  /*4630*/  FFMA.FTZ R13, R4, -R132, R13 ;  /* 0x80000084040d7223 */ /* 0x000fe2000001000d */
[----:B------:R-:W-:-:S02]  /*4640*/  VIADD R5, R17, 0x18 ;  /* 0x0000001811057836 */ /* 0x000fc40000000000 */
[----:B--2---:R-:W-:Y:S01]  /*4650*/  FFMA.FTZ R12, R6, -R132, R12 ;  /* 0x80000084060c7223 */ /* 0x004fe2000001000c */
[C---:B------:R-:W-:Y:S01]  /*4660*/  IADD3 R6, PT, PT, R17.reuse, 0x11, RZ ;  /* 0x0000001111067810 */ /* 0x040fe20007ffe0ff */
[----:B------:R-:W-:Y:S01]  /*4670*/  VIADD R4, R17, 0x19 ;  /* 0x0000001911047836 */ /* 0x000fe20000000000 */
[----:B------:R-:W-:Y:S01]  /*4680*/  I2FP.F32.S32 R8, R8 ;  /* 0x0000000800087245 */ /* 0x000fe20000201400 */
[C---:B------:R-:W-:Y:S01]  /*4690*/  IMAD.IADD R9, R18.reuse, 0x1, -R5 ;  /* 0x0000000112097824 */ /* 0x040fe200078e0a05 */
[----:B------:R-:W-:Y:S01]  /*46a0*/  ISETP.GE.AND P2, PT, R11, R133, PT ;  /* 0x000000850b00720c */ /* 0x000fe20003f46270 */
[----:B------:R-:W-:Y:S01]  /*46b0*/  IMAD.IADD R10, R18, 0x1, -R6 ;  /* 0x00000001120a7824 */ /* 0x000fe200078e0a06 */
[----:B------:R-:W-:Y:S01]  /*46c0*/  IADD3 R11, PT, PT, -R7, R18, RZ ;  /* 0x00000012070b7210 */ /* 0x000fe20007ffe1ff */
[----:B------:R-:W-:Y:S01]  /*46d0*/  FFMA.FTZ R14, R8, -R132, R14 ;  /* 0x80000084080e7223 */ /* 0x000fe2000001000e */
[----:B------:R-:W-:Y:S01]  /*46e0*/  IADD3 R8, PT, PT, -R4, R18, RZ ;  /* 0x0000001204087210 */ /* 0x000fe20007ffe1ff */
[----:B------:R-:W1:Y:S01]  /*46f0*/  MUFU.TANH R27, R41 ;  /* 0x00000029001b7308 */ /* 0x000e620000002400 */
[----:B------:R-:W-:-:S02]  /*4700*/  IABS R11, R11 ;  /* 0x0000000b000b7213 */ /* 0x000fc40000000000 */
[----:B------:R-:W-:Y:S02]  /*4710*/  IABS R18, R10 ;  /* 0x0000000a00127213 */ /* 0x000fe40000000000 */
[----:B------:R-:W-:Y:S02]  /*4720*/  IABS R10, R9 ;  /* 0x00000009000a7213 */ /* 0x000fe40000000000 */
[----:B------:R-:W-:Y:S01]  /*4730*/  IABS R9, R8 ;  /* 0x0000000800097213 */ /* 0x000fe20000000000 */
[----:B------:R-:W2:Y:S01]  /*4740*/  MUFU.TANH R21, R43 ;  /* 0x0000002b00157308 */ /* 0x000ea20000002400 */
[----:B------:R-:W-:Y:S01]  /*4750*/  IMAD.MOV.U32 R8, RZ, RZ, R11 ;  /* 0x000000ffff087224 */ /* 0x000fe200078e000b */
[----:B------:R-:W-:Y:S02]  /*4760*/  ISETP.GE.AND P5, PT, R17, R133, PT ;  /* 0x000000851100720c */ /* 0x000fe40003fa6270 */
[----:B------:R-:W-:Y:S02]  /*4770*/  I2FP.F32.S32 R18, R18 ;  /* 0x0000001200127245 */ /* 0x000fe40000201400 */
[----:B------:R-:W-:-:S02]  /*4780*/  I2FP.F32.S32 R8, R8 ;  /* 0x0000000800087245 */ /* 0x000fc40000201400 */
[----:B------:R-:W3:Y:S01]  /*4790*/  MUFU.TANH R20, R47 ;  /* 0x0000002f00147308 */ /* 0x000ee20000002400 */
[----:B------:R-:W-:Y:S01]  /*47a0*/  I2FP.F32.S32 R17, R10 ;  /* 0x0000000a00117245 */ /* 0x000fe20000201400 */
[-C--:B-1----:R-:W-:Y:S01]  /*47b0*/  FFMA.FTZ R18, R18, -R132.reuse, R27 ;  /* 0x8000008412127223 */ /* 0x082fe2000001001b */
[----:B------:R-:W-:Y:S01]  /*47c0*/  I2FP.F32.S32 R9, R9 ;  /* 0x0000000900097245 */ /* 0x000fe20000201400 */
[-C--:B------:R-:W-:Y:S01]  /*47d0*/  FFMA.FTZ R8, R8, -R132.reuse, R29 ;  /* 0x8000008408087223 */ /* 0x080fe2000001001d */
[----:B------:R-:W-:Y:S02]  /*47e0*/  ISETP.GE.AND P6, PT, R7, R133, PT ;  /* 0x000000850700720c */ /* 0x000fe40003fc6270 */
[----:B------:R-:W-:Y:S01]  /*47f0*/  FSEL R72, R24, -INF , !P4 ;  /* 0xff80000018487808 */ /* 0x000fe20006000000 */
[----:B--2---:R-:W-:Y:S01]  /*4800*/  FFMA.FTZ R17, R17, -R132, R21 ;  /* 0x8000008411117223 */ /* 0x004fe20000010015 */
[----:B------:R-:W-:Y:S02]  /*4810*/  FSEL R62, R33, -INF , !P5 ;  /* 0xff800000213e7808 */ /* 0x000fe40006800000 */
[----:B------:R-:W-:-:S02]  /*4820*/  FSEL R74, R28, -INF , !P5 ;  /* 0xff8000001c4a7808 */ /* 0x000fc40006800000 */
[----:B------:R-:W-:Y:S02]  /*4830*/  FSEL R26, R26, -INF , !P5 ;  /* 0xff8000001a1a7808 */ /* 0x000fe40006800000 */
[----:B------:R-:W-:Y:S01]  /*4840*/  FSEL R25, R25, -INF , !P5 ;  /* 0xff80000019197808 */ /* 0x000fe20006800000 */
[----:B---3--:R-:W-:Y:S01]  /*4850*/  FFMA.FTZ R20, R9, -R132, R20 ;  /* 0x8000008409147223 */ /* 0x008fe20000010014 */
[----:B------:R-:W-:Y:S02]  /*4860*/  FSEL R63, R32, -INF , !P4 ;  /* 0xff800000203f7808 */ /* 0x000fe40006000000 */
[----:B------:R-:W-:Y:S02]  /*4870*/  FSEL R23, R23, -INF , !P4 ;  /* 0xff80000017177808 */ /* 0x000fe40006000000 */
[----:B------:R-:W-:Y:S02]  /*4880*/  FSEL R24, R22, -INF , !P4 ;  /* 0xff80000016187808 */ /* 0x000fe40006000000 */
[----:B------:R-:W-:-:S02]  /*4890*/  ISETP.GE.AND P5, PT, R6, R133, PT ;  /* 0x000000850600720c */ /* 0x000fc40003fa6270 */
[----:B------:R-:W-:Y:S02]  /*48a0*/  FSEL R64, R31, -INF , !P2 ;  /* 0xff8000001f407808 */ /* 0x000fe40005000000 */
[----:B------:R-:W-:Y:S02]  /*48b0*/  FSEL R66, R34, -INF , !P2 ;  /* 0xff80000022427808 */ /* 0x000fe40005000000 */
[----:B------:R-:W-:Y:S02]  /*48c0*/  FSEL R21, R16, -INF , !P2 ;  /* 0xff80000010157808 */ /* 0x000fe40005000000 */
[----:B------:R-:W-:Y:S01]  /*48d0*/  FSEL R27, R15, -INF , !P2 ;  /* 0xff8000000f1b7808 */ /* 0x000fe20005000000 */
[----:B------:R-:W-:Y:S01]  /*48e0*/  BAR.SYNC.DEFER_BLOCKING 0x0 ;  /* 0x0000000000007b1d */ /* 0x000fe20000010000 */
[----:B------:R-:W-:Y:S02]  /*48f0*/  ISETP.GE.AND P4, PT, R5, R133, PT ;  /* 0x000000850500720c */ /* 0x000fe40003f86270 */
[----:B------:R-:W-:-:S02]  /*4900*/  FSEL R65, R30, -INF , !P1 ;  /* 0xff8000001e417808 */ /* 0x000fc40004800000 */
[----:B------:R-:W-:Y:S02]  /*4910*/  FSEL R67, R14, -INF , !P1 ;  /* 0xff8000000e437808 */ /* 0x000fe40004800000 */
[----:B------:R-:W-:Y:S02]  /*4920*/  FSEL R22, R13, -INF , !P1 ;  /* 0xff8000000d167808 */ /* 0x000fe40004800000 */
        /* <DEDUP_REMOVED lines=37> */
.L_x_2229:
[----:B------:R-:W-:Y:S01]  /*4b80*/  FMNMX3.FTZ R136, R26, R23, R21, !PT ;  /* 0x000000171a887276 */ /* 0x000fe20007810015 */
[C---:B-1----:R-:W-:Y:S01]  /*4b90*/  IMAD.IADD R10, R3.reuse, 0x1, -R7 ;  /* 0x00000001030a7824 */ /* 0x042fe200078e0a07 */
[----:B------:R-:W-:Y:S01]  /*4ba0*/  ISETP.GE.AND P2, PT, R4, R133, PT ;  /* 0x000000850400720c */ /* 0x000fe20003f46270 */
[----:B------:R-:W-:Y:S01]  /*4bb0*/  IMAD.IADD R9, R3, 0x1, -R6 ;  /* 0x0000000103097824 */ /* 0x000fe200078e0a06 */
[----:B------:R-:W-:Y:S01]  /*4bc0*/  FSEL R59, R18, -INF , !P5 ;  /* 0xff800000123b7808 */ /* 0x000fe20006800000 */
[----:B------:R-:W-:Y:S01]  /*4bd0*/  MUFU.TANH R11, R38 ;  /* 0x00000026000b7308 */ /* 0x000fe20000002400 */
[----:B------:R-:W-:Y:S01]  /*4be0*/  FSEL R58, R17, -INF , !P4 ;  /* 0xff800000113a7808 */ /* 0x000fe20006000000 */
[----:B------:R-:W1:Y:S01]  /*4bf0*/  LDCU UR4, c[0x0][0x45c] ;  /* 0x00008b80ff0477ac */ /* 0x000e620008000800 */
[----:B------:R-:W-:Y:S02]  /*4c00*/  FMNMX3.FTZ R136, R136, R22, R73, !PT ;  /* 0x0000001688887276 */ /* 0x000fe40007810049 */
[----:B------:R-:W-:-:S02]  /*4c10*/  FSEL R51, R20, -INF , !P2 ;  /* 0xff80000014337808 */ /* 0x000fc40005000000 */
[----:B------:R-:W-:Y:S01]  /*4c20*/  FMNMX3.FTZ R136, R136, R59, R58, !PT ;  /* 0x0000003b88887276 */ /* 0x000fe2000781003a */
[----:B------:R-:W2:Y:S01]  /*4c30*/  MUFU.TANH R13, R39 ;  /* 0x00000027000d7308 */ /* 0x000ea20000002400 */
[----:B------:R-:W-:Y:S02]  /*4c40*/  IABS R16, R10 ;  /* 0x0000000a00107213 */ /* 0x000fe40000000000 */
[----:B------:R-:W-:Y:S02]  /*4c50*/  FMNMX.FTZ R136, R51, R136, !PT ;  /* 0x0000008833887209 */ /* 0x000fe40007810000 */
[----:B------:R-:W-:Y:S02]  /*4c60*/  IABS R15, R9 ;  /* 0x00000009000f7213 */ /* 0x000fe40000000000 */
[----:B------:R-:W-:Y:S01]  /*4c70*/  FMNMX3.FTZ R144, R25, R24, R27, !PT ;  /* 0x0000001819907276 */ /* 0x000fe2000781001b */
[----:B------:R-:W3:Y:S01]  /*4c80*/  SHFL.BFLY PT, R8, R136, 0x2, 0x1f ;  /* 0x0c401f0088087f89 */ /* 0x000ee200000e0000 */
[----:B------:R-:W4:Y:S08]  /*4c90*/  MUFU.TANH R14, R37 ;  /* 0x00000025000e7308 */ /* 0x000f300000002400 */
[----:B------:R-:W5:Y:S08]  /*4ca0*/  MUFU.TANH R10, R40 ;  /* 0x00000028000a7308 */ /* 0x000f700000002400 */
[----:B------:R-:W-:Y:S01]  /*4cb0*/  MUFU.TANH R17, R44 ;  /* 0x0000002c00117308 */ /* 0x000fe20000002400 */
[----:B---3--:R-:W-:-:S07]  /*4cc0*/  FMNMX.FTZ R136, R136, R8, !PT ;  /* 0x0000000888887209 */ /* 0x008fce0007810000 */
[----:B------:R-:W-:Y:S01]  /*4cd0*/  MUFU.TANH R18, R45 ;  /* 0x0000002d00127308 */ /* 0x000fe20000002400 */
[----:B------:R-:W3:Y:S02]  /*4ce0*/  SHFL.BFLY PT, R8, R136, 0x1, 0x1f ;  /* 0x0c201f0088087f89 */ /* 0x000ee400000e0000 */
[----:B---3--:R-:W-:Y:S01]  /*4cf0*/  FMNMX.FTZ R136, R136, R8, !PT ;  /* 0x0000000888887209 */ /* 0x008fe20007810000 */
[----:B------:R-:W-:Y:S01]  /*4d00*/  IMAD.IADD R8, R3, 0x1, -R5 ;  /* 0x0000000103087824 */ /* 0x000fe200078e0a05 */
[----:B------:R-:W-:Y:S02]  /*4d10*/  IADD3 R3, PT, PT, -R4, R3, RZ ;  /* 0x0000000304037210 */ /* 0x000fe40007ffe1ff */
[C---:B------:R-:W-:Y:S01]  /*4d20*/  FSETP.NEU.FTZ.AND P1, PT, R136.reuse, -INF , PT ;  /* 0xff8000008800780b */ /* 0x040fe20003f3d000 */
[----:B-1----:R-:W-:Y:S01]  /*4d30*/  FMUL.FTZ R12, R136, UR4 ;  /* 0x00000004880c7c20 */ /* 0x002fe20008410000 */
[----:B------:R-:W-:Y:S02]  /*4d40*/  IABS R9, R8 ;  /* 0x0000000800097213 */ /* 0x000fe40000000000 */
[----:B------:R-:W-:Y:S01]  /*4d50*/  IABS R8, R3 ;  /* 0x0000000300087213 */ /* 0x000fe20000000000 */
[----:B------:R-:W-:Y:S01]  /*4d60*/  IMAD.MOV.U32 R3, RZ, RZ, R16 ;  /* 0x000000ffff037224 */ /* 0x000fe200078e0010 */
[----:B------:R-:W-:Y:S01]  /*4d70*/  FSEL R12, R12, RZ, P1 ;  /* 0x000000ff0c0c7208 */ /* 0x000fe20000800000 */
[----:B------:R-:W-:Y:S01]  /*4d80*/  IMAD.MOV.U32 R16, RZ, RZ, R9 ;  /* 0x000000ffff107224 */ /* 0x000fe200078e0009 */
[----:B------:R-:W-:-:S02]  /*4d90*/  I2FP.F32.S32 R9, R15 ;  /* 0x0000000f00097245 */ /* 0x000fc40000201400 */
[----:B------:R-:W-:Y:S02]  /*4da0*/  I2FP.F32.S32 R3, R3 ;  /* 0x0000000300037245 */ /* 0x000fe40000201400 */
[----:B------:R-:W-:Y:S01]  /*4db0*/  I2FP.F32.S32 R16, R16 ;  /* 0x0000001000107245 */ /* 0x000fe20000201400 */
[----:B--2---:R-:W-:Y:S01]  /*4dc0*/  FFMA.FTZ R9, R9, -R132, R13 ;  /* 0x8000008409097223 */ /* 0x004fe2000001000d */
[----:B------:R-:W-:Y:S01]  /*4dd0*/  I2FP.F32.S32 R15, R8 ;  /* 0x00000008000f7245 */ /* 0x000fe20000201400 */
[-C--:B------:R-:W-:Y:S01]  /*4de0*/  FFMA.FTZ R3, R3, -R132.reuse, R11 ;  /* 0x8000008403037223 */ /* 0x080fe2000001000b */
[----:B------:R-:W-:Y:S02]  /*4df0*/  IMAD.IADD R13, R19, 0x1, -R6 ;  /* 0x00000001130d7824 */ /* 0x000fe400078e0a06 */
[-C--:B----4-:R-:W-:Y:S01]  /*4e00*/  FFMA.FTZ R8, R16, -R132.reuse, R14 ;  /* 0x8000008410087223 */ /* 0x090fe2000001000e */
[----:B------:R-:W-:Y:S01]  /*4e10*/  FSEL R49, R9, -INF , !P5 ;  /* 0xff80000009317808 */ /* 0x000fe20006800000 */
[----:B-----5:R-:W-:Y:S01]  /*4e20*/  FFMA.FTZ R10, R15, -R132, R10 ;  /* 0x800000840f0a7223 */ /* 0x020fe2000001000a */
[----:B------:R-:W-:Y:S01]  /*4e30*/  FSEL R48, R3, -INF , !P6 ;  /* 0xff80000003307808 */ /* 0x000fe20007000000 */
[----:B------:R-:W-:Y:S01]  /*4e40*/  IMAD.IADD R3, R2, 0x1, -R7 ;  /* 0x0000000102037824 */ /* 0x000fe200078e0a07 */
[----:B------:R-:W-:Y:S01]  /*4e50*/  FSEL R50, R8, -INF , !P4 ;  /* 0xff80000008327808 */ /* 0x000fe20006000000 */
[----:B------:R-:W1:Y:S01]  /*4e60*/  MUFU.TANH R15, R42 ;  /* 0x0000002a000f7308 */ /* 0x000e620000002400 */
[----:B------:R-:W-:Y:S01]  /*4e70*/  FMNMX3.FTZ R144, R144, R36, R48, !PT ;  /* 0x0000002490907276 */ /* 0x000fe20007810030 */
[----:B------:R-:W-:Y:S01]  /*4e80*/  IMAD.IADD R8, R2, 0x1, -R4 ;  /* 0x0000000102087824 */ /* 0x000fe200078e0a04 */
[----:B------:R-:W-:Y:S01]  /*4e90*/  FSEL R57, R10, -INF , !P2 ;  /* 0xff8000000a397808 */ /* 0x000fe20005000000 */
[--C-:B------:R-:W-:Y:S01]  /*4ea0*/  IMAD.IADD R10, R2, 0x1, -R5.reuse ;  /* 0x00000001020a7824 */ /* 0x100fe200078e0a05 */
[----:B------:R-:W-:Y:S01]  /*4eb0*/  FMNMX3.FTZ R144, R144, R49, R50, !PT ;  /* 0x0000003190907276 */ /* 0x000fe20007810032 */
[C---:B------:R-:W-:Y:S01]  /*4ec0*/  IMAD.IADD R9, R19.reuse, 0x1, -R5 ;  /* 0x0000000113097824 */ /* 0x040fe200078e0a05 */
[----:B------:R-:W-:Y:S01]  /*4ed0*/  IADD3 R14, PT, PT, R2, -R6, RZ ;  /* 0x80000006020e7210 */ /* 0x000fe20007ffe0ff */
[----:B------:R-:W-:Y:S01]  /*4ee0*/  IMAD.IADD R4, R19, 0x1, -R4 ;  /* 0x0000000113047824 */ /* 0x000fe200078e0a04 */
[----:B------:R-:W-:Y:S01]  /*4ef0*/  FMNMX.FTZ R144, R57, R144, !PT ;  /* 0x0000009039907209 */ /* 0x000fe20007810000 */
[----:B------:R-:W2:Y:S01]  /*4f00*/  MUFU.TANH R2, R46 ;  /* 0x0000002e00027308 */ /* 0x000ea20000002400 */
[----:B------:R-:W-:-:S02]  /*4f10*/  IABS R10, R10 ;  /* 0x0000000a000a7213 */ /* 0x000fc40000000000 */
[----:B------:R-:W-:Y:S01]  /*4f20*/  IABS R3, R3 ;  /* 0x0000000300037213 */ /* 0x000fe20000000000 */
[----:B------:R-:W3:Y:S01]  /*4f30*/  SHFL.BFLY PT, R11, R144, 0x2, 0x1f ;  /* 0x0c401f00900b7f89 */ /* 0x000ee200000e0000 */
[----:B------:R-:W-:Y:S01]  /*4f40*/  IABS R6, R14 ;  /* 0x0000000e00067213 */ /* 0x000fe20000000000 */
[----:B------:R-:W-:Y:S01]  /*4f50*/  IMAD.MOV.U32 R14, RZ, RZ, R10 ;  /* 0x000000ffff0e7224 */ /* 0x000fe200078e000a */
[----:B------:R-:W-:Y:S02]  /*4f60*/  IABS R8, R8 ;  /* 0x0000000800087213 */ /* 0x000fe40000000000 */
[----:B------:R-:W-:Y:S02]  /*4f70*/  IADD3 R7, PT, PT, -R7, R19, RZ ;  /* 0x0000001307077210 */ /* 0x000fe40007ffe1ff */
[----:B------:R-:W-:Y:S02]  /*4f80*/  MOV R5, R3 ;  /* 0x0000000300057202 */ /* 0x000fe40000000f00 */
[----:B------:R-:W4:Y:S01]  /*4f90*/  MUFU.TANH R3, R54 ;  /* 0x0000003600037308 */ /* 0x000f220000002400 */
[----:B------:R-:W-:-:S02]  /*4fa0*/  MOV R10, R8 ;  /* 0x00000008000a7202 */ /* 0x000fc40000000f00 */
[----:B------:R-:W-:Y:S02]  /*4fb0*/  I2FP.F32.S32 R8, R14 ;  /* 0x0000000e00087245 */ /* 0x000fe40000201400 */
[----:B------:R-:W-:Y:S02]  /*4fc0*/  IABS R14, R7 ;  /* 0x00000007000e7213 */ /* 0x000fe40000000000 */
[----:B------:R-:W-:Y:S01]  /*4fd0*/  I2FP.F32.S32 R5, R5 ;  /* 0x0000000500057245 */ /* 0x000fe20000201400 */
[----:B-1----:R-:W-:Y:S01]  /*4fe0*/  FFMA.FTZ R7, R8, -R132, R15 ;  /* 0x8000008408077223 */ /* 0x002fe2000001000f */
[----:B------:R-:W-:Y:S01]  /*4ff0*/  IABS R13, R13 ;  /* 0x0000000d000d7213 */ /* 0x000fe20000000000 */
[----:B------:R-:W-:Y:S01]  /*5000*/  IMAD.MOV.U32 R8, RZ, RZ, R14 ;  /* 0x000000ffff087224 */ /* 0x000fe200078e000e */
[----:B------:R-:W-:Y:S01]  /*5010*/  IABS R4, R4 ;  /* 0x0000000400047213 */ /* 0x000fe20000000000 */
[----:B------:R-:W-:Y:S01]  /*5020*/  FFMA.FTZ R16, R5, -R132, R17 ;  /* 0x8000008405107223 */ /* 0x000fe20000010011 */
[----:B------:R-:W-:Y:S01]  /*5030*/  I2FP.F32.S32 R5, R6 ;  /* 0x0000000600057245 */ /* 0x000fe20000201400 */
[----:B------:R1:W5:Y:S01]  /*5040*/  MUFU.TANH R17, R56 ;  /* 0x0000003800117308 */ /* 0x0003620000002400 */
[----:B------:R-:W-:-:S02]  /*5050*/  I2FP.F32.S32 R6, R10 ;  /* 0x0000000a00067245 */ /* 0x000fc40000201400 */
[----:B---3--:R-:W-:Y:S01]  /*5060*/  FMNMX.FTZ R144, R144, R11, !PT ;  /* 0x0000000b90907209 */ /* 0x008fe20007810000 */
[----:B------:R-:W-:Y:S01]  /*5070*/  FFMA.FTZ R5, R5, -R132, R18 ;  /* 0x8000008405057223 */ /* 0x000fe20000010012 */
[----:B------:R-:W-:Y:S01]  /*5080*/  I2FP.F32.S32 R11, R8 ;  /* 0x00000008000b7245 */ /* 0x000fe20000201400 */
[-C--:B--2---:R-:W-:Y:S01]  /*5090*/  FFMA.FTZ R6, R6, -R132.reuse, R2 ;  /* 0x8000008406067223 */ /* 0x084fe20000010002 */
[----:B------:R-:W-:Y:S01]  /*50a0*/  IABS R2, R9 ;  /* 0x0000000900027213 */ /* 0x000fe20000000000 */
[----:B------:R2:W3:Y:S01]  /*50b0*/  MUFU.TANH R8, R60 ;  /* 0x0000003c00087308 */ /* 0x0004e20000002400 */
[----:B------:R-:W-:Y:S01]  /*50c0*/  FSEL R52, R16, -INF , !P6 ;  /* 0xff80000010347808 */ /* 0x000fe20007000000 */
[----:B----4-:R-:W-:Y:S01]  /*50d0*/  FFMA.FTZ R11, R11, -R132, R3 ;  /* 0x800000840b0b7223 */ /* 0x010fe20000010003 */
[----:B------:R-:W-:Y:S01]  /*50e0*/  IMAD.MOV.U32 R3, RZ, RZ, R13 ;  /* 0x000000ffff037224 */ /* 0x000fe200078e000d */
[----:B------:R-:W-:Y:S01]  /*50f0*/  I2FP.F32.S32 R14, R2 ;  /* 0x00000002000e7245 */ /* 0x000fe20000201400 */
[----:B------:R-:W4:Y:S01]  /*5100*/  SHFL.BFLY PT, R9, R144, 0x1, 0x1f ;  /* 0x0c201f0090097f89 */ /* 0x000f2200000e0000 */
[----:B------:R-:W-:-:S02]  /*5110*/  FMNMX3.FTZ R2, R62, R63, R64, !PT ;  /* 0x0000003f3e027276 */ /* 0x000fc40007810040 */
[----:B------:R-:W-:Y:S01]  /*5120*/  MOV R13, R4 ;  /* 0x00000004000d7202 */ /* 0x000fe20000000f00 */
[----:B------:R-:W3:Y:S01]  /*5130*/  MUFU.TANH R10, R55 ;  /* 0x00000037000a7308 */ /* 0x000ee20000002400 */
[----:B------:R-:W-:Y:S01]  /*5140*/  I2FP.F32.S32 R4, R3 ;  /* 0x0000000300047245 */ /* 0x000fe20000201400 */
[----:B------:R-:W-:Y:S01]  /*5150*/  FFMA.FTZ R3, R26, UR4, -R12 ;  /* 0x000000041a037c23 */ /* 0x000fe2000801080c */
[----:B------:R-:W-:Y:S02]  /*5160*/  FSEL R54, R5, -INF , !P5 ;  /* 0xff80000005367808 */ /* 0x000fe40006800000 */
[----:B-1----:R-:W-:Y:S01]  /*5170*/  FSEL R56, R7, -INF , !P4 ;  /* 0xff80000007387808 */ /* 0x002fe20006000000 */
[----:B-----5:R-:W-:Y:S01]  /*5180*/  FFMA.FTZ R5, R4, -R132, R17 ;  /* 0x8000008404057223 */ /* 0x020fe20000010011 */
[----:B------:R-:W-:Y:S01]  /*5190*/  FMNMX3.FTZ R2, R2, R65, R52, !PT ;  /* 0x0000004102027276 */ /* 0x000fe20007810034 */
[----:B------:R1:W-:Y:S01]  /*51a0*/  MUFU.EX2 R245, R3 ;  /* 0x0000000300f57308 */ /* 0x0003e20000000800 */
[----:B--2---:R-:W-:-:S02]  /*51b0*/  FSEL R60, R6, -INF , !P2 ;  /* 0xff800000063c7808 */ /* 0x004fc40005000000 */
[----:B------:R-:W-:Y:S02]  /*51c0*/  I2FP.F32.S32 R7, R13 ;  /* 0x0000000d00077245 */ /* 0x000fe40000201400 */
[----:B------:R-:W-:Y:S02]  /*51d0*/  FSEL R15, R11, -INF , !P6 ;  /* 0xff8000000b0f7808 */ /* 0x000fe40007000000 */
[----:B------:R-:W-:Y:S01]  /*51e0*/  FSEL R53, R5, -INF , !P5 ;  /* 0xff80000005357808 */ /* 0x000fe20006800000 */
[-C--:B---3--:R-:W-:Y:S01]  /*51f0*/  FFMA.FTZ R7, R7, -R132.reuse, R8 ;  /* 0x8000008407077223 */ /* 0x088fe20000010008 */
[----:B------:R-:W-:Y:S01]  /*5200*/  FFMA.FTZ R4, R14, -R132, R10 ;  /* 0x800000840e047223 */ /* 0x000fe2000001000a */
[----:B------:R-:W-:Y:S02]  /*5210*/  LOP3.LUT P6, RZ, R112, 0x2, RZ, 0xc0, !PT ;  /* 0x0000000270ff7812 */ /* 0x000fe400078cc0ff */
[----:B----4-:R-:W-:Y:S01]  /*5220*/  FMNMX.FTZ R144, R144, R9, !PT ;  /* 0x0000000990907209 */ /* 0x010fe20007810000 */
[----:B------:R-:W-:Y:S01]  /*5230*/  IMAD.SHL.U32 R9, R100, 0x200, RZ ;  /* 0x0000020064097824 */ /* 0x000fe200078e00ff */
[----:B------:R-:W-:Y:S01]  /*5240*/  FSEL R55, R4, -INF , !P4 ;  /* 0xff80000004377808 */ /* 0x000fe20006000000 */
[----:B------:R-:W-:Y:S01]  /*5250*/  FFMA.FTZ R4, R22, UR4, -R12 ;  /* 0x0000000416047c23 */ /* 0x000fe2000801080c */
[----:B------:R-:W-:-:S02]  /*5260*/  FSEL R61, R7, -INF , !P2 ;  /* 0xff800000073d7808 */ /* 0x000fc40005000000 */
[----:B-1----:R-:W-:Y:S01]  /*5270*/  FMNMX3.FTZ R3, R2, R54, R56, !PT ;  /* 0x0000003602037276 */ /* 0x002fe20007810038 */
[----:B------:R-:W-:Y:S01]  /*5280*/  FFMA.FTZ R2, R23, UR4, -R12 ;  /* 0x0000000417027c23 */ /* 0x000fe2000801080c */
[----:B------:R-:W-:Y:S01]  /*5290*/  FSETP.NEU.FTZ.AND P1, PT, R144, -INF , PT ;  /* 0xff8000009000780b */ /* 0x000fe20003f3d000 */
[----:B------:R1:W-:Y:S01]  /*52a0*/  MUFU.EX2 R247, R4 ;  /* 0x0000000400f77308 */ /* 0x0003e20000000800 */
[----:B------:R-:W-:Y:S01]  /*52b0*/  FMNMX.FTZ R6, R60, R3, !PT ;  /* 0x000000033c067209 */ /* 0x000fe20007810000 */
[----:B------:R-:W-:-:S04]  /*52c0*/  FMUL.FTZ R3, R144, UR4 ;  /* 0x0000000490037c20 */ /* 0x000fc80008410000 */
[----:B------:R-:W2:Y:S01]  /*52d0*/  SHFL.BFLY PT, R8, R6, 0x2, 0x1f ;  /* 0x0c401f0006087f89 */ /* 0x000ea200000e0000 */
[----:B------:R-:W-:Y:S01]  /*52e0*/  FSEL R3, R3, RZ, P1 ;  /* 0x000000ff03037208 */ /* 0x000fe20000800000 */
[----:B------:R3:W-:Y:S04]  /*52f0*/  MUFU.EX2 R244, R2 ;  /* 0x0000000200f47308 */ /* 0x0007e80000000800 */
[----:B-1----:R-:W-:-:S04]  /*5300*/  FFMA.FTZ R4, R25, UR4, -R3 ;  /* 0x0000000419047c23 */ /* 0x002fc80008010803 */
[----:B------:R1:W-:Y:S01]  /*5310*/  MUFU.EX2 R242, R4 ;  /* 0x0000000400f27308 */ /* 0x0003e20000000800 */
[----:B---3--:R-:W-:-:S07]  /*5320*/  FFMA.FTZ R2, R21, UR4, -R12 ;  /* 0x0000000415027c23 */ /* 0x008fce000801080c */
[----:B------:R3:W-:Y:S01]  /*5330*/  MUFU.EX2 R243, R2 ;  /* 0x0000000200f37308 */ /* 0x0007e20000000800 */
[----:B-1----:R-:W-:-:S07]  /*5340*/  FFMA.FTZ R4, R24, UR4, -R3 ;  /* 0x0000000418047c23 */ /* 0x002fce0008010803 */
[----:B------:R1:W4:Y:S01]  /*5350*/  MUFU.EX2 R240, R4 ;  /* 0x0000000400f07308 */ /* 0x0003220000000800 */
[----:B---3--:R-:W-:-:S04]  /*5360*/  FMNMX3.FTZ R2, R74, R72, R66, !PT ;  /* 0x000000484a027276 */ /* 0x008fc80007810042 */
[----:B------:R-:W-:-:S04]  /*5370*/  FMNMX3.FTZ R2, R2, R67, R15, !PT ;  /* 0x0000004302027276 */ /* 0x000fc8000781000f */
[----:B------:R-:W-:Y:S02]  /*5380*/  FMNMX3.FTZ R5, R2, R53, R55, !PT ;  /* 0x0000003502057276 */ /* 0x000fe40007810037 */
[----:B------:R-:W-:Y:S02]  /*5390*/  LOP3.LUT R2, R90, 0x200, R9, 0xf8, !PT ;  /* 0x000002005a027812 */ /* 0x000fe400078ef809 */
[----:B------:R-:W-:Y:S02]  /*53a0*/  FMNMX.FTZ R5, R61, R5, !PT ;  /* 0x000000053d057209 */ /* 0x000fe40007810000 */
[----:B------:R-:W-:Y:S02]  /*53b0*/  LEA R213, R2, UR5, 0x1 ;  /* 0x0000000502d57c11 */ /* 0x000fe4000f8e08ff */
[----:B--2---:R-:W-:Y:S01]  /*53c0*/  FMNMX.FTZ R2, R6, R8, !PT ;  /* 0x0000000806027209 */ /* 0x004fe20007810000 */
[----:B------:R-:W2:Y:S01]  /*53d0*/  SHFL.BFLY PT, R9, R5, 0x2, 0x1f ;  /* 0x0c401f0005097f89 */ /* 0x000ea200000e0000 */
[----:B------:R-:W-:Y:S01]  /*53e0*/  LEA R8, R89, R213, 0x1 ;  /* 0x000000d559087211 */ /* 0x000fe200078e08ff */
[----:B------:R-:W-:Y:S01]  /*53f0*/  FFMA.FTZ R6, R27, UR4, -R3 ;  /* 0x000000041b067c23 */ /* 0x000fe20008010803 */
[C---:B-1----:R-:W-:Y:S01]  /*5400*/  IMAD R4, R0.reuse, 0x2, R213 ;  /* 0x0000000200047824 */ /* 0x042fe200078e02d5 */
[----:B------:R-:W1:Y:S01]  /*5410*/  SHFL.BFLY PT, R135, R2, 0x1, 0x1f ;  /* 0x0c201f0002877f89 */ /* 0x000e6200000e0000 */
[----:B------:R-:W-:Y:S01]  /*5420*/  VIADD R75, R213, 0xa000 ;  /* 0x0000a000d54b7836 */ /* 0x000fe20000000000 */
[----:B------:R3:W-:Y:S01]  /*5430*/  MUFU.EX2 R241, R6 ;  /* 0x0000000600f17308 */ /* 0x0007e20000000800 */
[----:B------:R-:W-:Y:S01]  /*5440*/  IMAD R10, R0, 0x2, R8 ;  /* 0x00000002000a7824 */ /* 0x000fe200078e0208 */
[----:B------:R-:W-:Y:S04]  /*5450*/  LDSM.16.MT88.4 R20, [R8+0xa000] ;  /* 0x00a000000814783b */ /* 0x000fe80000004200 */
[----:B------:R5:W-:Y:S04]  /*5460*/  LDSM.16.MT88.4 R44, [R8+0xb000] ;  /* 0x00b00000082c783b */ /* 0x000be80000004200 */
[----:B------:R-:W-:Y:S04]  /*5470*/  LDSM.16.MT88.4 R16, [R10+0xa000] ;  /* 0x00a000000a10783b */ /* 0x000fe80000004200 */
[----:B------:R-:W-:Y:S01]  /*5480*/  LDSM.16.MT88.4 R28, [R4+0xa000] ;  /* 0x00a00000041c783b */ /* 0x000fe20000004200 */
[----:B---3--:R-:W-:Y:S01]  /*5490*/  FFMA.FTZ R6, R36, UR4, -R3 ;  /* 0x0000000424067c23 */ /* 0x008fe20008010803 */
[----:B--2---:R-:W-:-:S02]  /*54a0*/  FMNMX.FTZ R9, R5, R9, !PT ;  /* 0x0000000905097209 */ /* 0x004fc40007810000 */
[----:B------:R2:W-:Y:S01]  /*54b0*/  LDSM.16.MT88.4 R36, [R4+0xb000] ;  /* 0x00b000000424783b */ /* 0x0005e20000004200 */
[----:B----4-:R-:W-:Y:S01]  /*54c0*/  F2FP.BF16.F32.PACK_AB R5, R240, R242 ;  /* 0x000000f2f005723e */ /* 0x010fe200000010ff */
[----:B------:R3:W4:Y:S01]  /*54d0*/  MUFU.EX2 R246, R6 ;  /* 0x0000000600f67308 */ /* 0x0007220000000800 */
[----:B-1----:R-:W-:Y:S01]  /*54e0*/  FMNMX.FTZ R135, R2, R135, !PT ;  /* 0x0000008702877209 */ /* 0x002fe20007810000 */
[----:B------:R-:W1:Y:S03]  /*54f0*/  SHFL.BFLY PT, R11, R9, 0x1, 0x1f ;  /* 0x0c201f00090b7f89 */ /* 0x000e6600000e0000 */
[C---:B------:R-:W-:Y:S01]  /*5500*/  FSETP.NEU.FTZ.AND P1, PT, R135.reuse, -INF , PT ;  /* 0xff8000008700780b */ /* 0x040fe20003f3d000 */
[----:B------:R-:W-:Y:S01]  /*5510*/  FMUL.FTZ R13, R135, UR4 ;  /* 0x00000004870d7c20 */ /* 0x000fe20008410000 */
[----:B------:R-:W-:Y:S04]  /*5520*/  LDSM.16.MT88.4 R40, [R10+0xb000] ;  /* 0x00b000000a28783b */ /* 0x000fe80000004200 */
[----:B------:R-:W-:Y:S01]  /*5530*/  FSEL R13, R13, RZ, P1 ;  /* 0x000000ff0d0d7208 */ /* 0x000fe20000800000 */
[----:B------:R-:W1:Y:S04]  /*5540*/  LDSM.16.MT88.4 R32, [R213+0xa000] ;  /* 0x00a00000d520783b */ /* 0x000e680000004200 */
[--C-:B------:R-:W-:Y:S01]  /*5550*/  FFMA.FTZ R2, R62, UR4, -R13.reuse ;  /* 0x000000043e027c23 */ /* 0x100fe2000801080d */
[----:B-----5:R-:W-:Y:S01]  /*5560*/  FFMA.FTZ R8, R64, UR4, -R13 ;  /* 0x0000000440087c23 */ /* 0x020fe2000801080d */
[----:B---3--:R-:W-:Y:S01]  /*5570*/  F2FP.BF16.F32.PACK_AB R6, R247, R243 ;  /* 0x000000f3f706723e */ /* 0x008fe200000010ff */
[----:B------:R-:W3:Y:S01]  /*5580*/  LDSM.16.MT88.4 R24, [R213+0xb000] ;  /* 0x00b00000d518783b */ /* 0x000ee20000004200 */
[----:B------:R5:W-:Y:S01]  /*5590*/  MUFU.EX2 R222, R2 ;  /* 0x0000000200de7308 */ /* 0x000be20000000800 */
[----:B--2---:R-:W-:-:S02]  /*55a0*/  F2FP.BF16.F32.PACK_AB R4, R244, R245 ;  /* 0x000000f5f404723e */ /* 0x004fc400000010ff */
[----:B----4-:R-:W-:Y:S01]  /*55b0*/  F2FP.BF16.F32.PACK_AB R7, R246, R241 ;  /* 0x000000f1f607723e */ /* 0x010fe200000010ff */
[----:B------:R-:W2:Y:S01]  /*55c0*/  LDSM.16.MT88.4 R80, [R213+0xb800] ;  /* 0x00b80000d550783b */ /* 0x000ea20000004200 */
[----:B-1----:R-:W-:-:S03]  /*55d0*/  FMNMX.FTZ R134, R9, R11, !PT ;  /* 0x0000000b09867209 */ /* 0x002fc60007810000 */
[----:B------:R-:W-:Y:S01]  /*55e0*/  MUFU.EX2 R230, R8 ;  /* 0x0000000800e67308 */ /* 0x000fe20000000800 */
[----:B------:R-:W1:Y:S01]  /*55f0*/  LDSM.16.MT88.4 R160, [R213+0xa800] ;  /* 0x00a80000d5a0783b */ /* 0x000e620000004200 */
[----:B------:R-:W-:Y:S01]  /*5600*/  FSETP.NEU.FTZ.AND P1, PT, R134, -INF , PT ;  /* 0xff8000008600780b */ /* 0x000fe20003f3d000 */
[----:B------:R-:W-:Y:S01]  /*5610*/  HMMA.16816.F32.BF16 R92, R4, R22, RZ ;  /* 0x00000016045c723c */ /* 0x000fe200000418ff */
[----:B-----5:R-:W-:-:S07]  /*5620*/  FFMA.FTZ R2, R63, UR4, -R13 ;  /* 0x000000043f027c23 */ /* 0x020fce000801080d */
[C---:B------:R-:W-:Y:S01]  /*5630*/  HMMA.16816.F32.BF16 R68, R4.reuse, R20, RZ ;  /* 0x000000140444723c */ /* 0x040fe200000418ff */
[----:B------:R4:W5:Y:S07]  /*5640*/  MUFU.EX2 R217, R2 ;  /* 0x0000000200d97308 */ /* 0x00096e0000000800 */
[C---:B------:R-:W-:Y:S08]  /*5650*/  HMMA.16816.F32.BF16 R100, R4.reuse, R18, RZ ;  /* 0x000000120464723c */ /* 0x040ff000000418ff */
[----:B------:R-:W-:Y:S01]  /*5660*/  HMMA.16816.F32.BF16 R148, R4, R32, RZ ;  /* 0x000000200494723c */ /* 0x000fe200000418ff */
[----:B----4-:R-:W-:Y:S01]  /*5670*/  FMUL.FTZ R2, R134, UR4 ;  /* 0x0000000486027c20 */ /* 0x010fe20008410000 */
[----:B-----5:R-:W-:-:S04]  /*5680*/  F2FP.BF16.F32.PACK_AB R8, R217, R222 ;  /* 0x000000ded908723e */ /* 0x020fc800000010ff */
[----:B------:R-:W-:Y:S01]  /*5690*/  FSEL R14, R2, RZ, P1 ;  /* 0x000000ff020e7208 */ /* 0x000fe20000800000 */
[----:B------:R-:W-:Y:S01]  /*56a0*/  FFMA.FTZ R2, R65, UR4, -R13 ;  /* 0x0000000441027c23 */ /* 0x000fe2000801080d */
[C---:B------:R-:W-:Y:S03]  /*56b0*/  HMMA.16816.F32.BF16 R156, R4.reuse, R34, RZ ;  /* 0x00000022049c723c */ /* 0x040fe600000418ff */
[----:B------:R4:W5:Y:S05]  /*56c0*/  MUFU.EX2 R231, R2 ;  /* 0x0000000200e77308 */ /* 0x00096a0000000800 */
[C---:B------:R-:W-:Y:S08]  /*56d0*/  HMMA.16816.F32.BF16 R168, R4.reuse, R28, RZ ;  /* 0x0000001c04a8723c */ /* 0x040ff000000418ff */
[----:B---3--:R-:W-:Y:S01]  /*56e0*/  HMMA.16816.F32.BF16 R84, R4, R24, RZ ;  /* 0x000000180454723c */ /* 0x008fe200000418ff */
[----:B----4-:R-:W-:Y:S01]  /*56f0*/  FFMA.FTZ R2, R74, UR4, -R14 ;  /* 0x000000044a027c23 */ /* 0x010fe2000801080e */
[----:B-----5:R-:W-:-:S03]  /*5700*/  F2FP.BF16.F32.PACK_AB R10, R231, R230 ;  /* 0x000000e6e70a723e */ /* 0x020fc600000010ff */
[----:B------:R3:W-:Y:S03]  /*5710*/  MUFU.EX2 R216, R2 ;  /* 0x0000000200d87308 */ /* 0x0007e60000000800 */
[C---:B------:R-:W-:Y:S08]  /*5720*/  HMMA.16816.F32.BF16 R172, R4.reuse, R30, RZ ;  /* 0x0000001e04ac723c */ /* 0x040ff000000418ff */
[----:B------:R-:W-:Y:S01]  /*5730*/  HMMA.16816.F32.BF16 R108, R4, R26, RZ ;  /* 0x0000001a046c723c */ /* 0x000fe200000418ff */
[----:B---3--:R-:W-:-:S07]  /*5740*/  FFMA.FTZ R2, R72, UR4, -R14 ;  /* 0x0000000448027c23 */ /* 0x008fce000801080e */
[C---:B------:R-:W-:Y:S01]  /*5750*/  HMMA.16816.F32.BF16 R76, R4.reuse, R16, RZ ;  /* 0x00000010044c723c */ /* 0x040fe200000418ff */
[----:B------:R3:W4:Y:S07]  /*5760*/  MUFU.EX2 R147, R2 ;  /* 0x0000000200937308 */ /* 0x00072e0000000800 */
[C---:B------:R-:W-:Y:S08]  /*5770*/  HMMA.16816.F32.BF16 R88, R4.reuse, R36, RZ ;  /* 0x000000240458723c */ /* 0x040ff000000418ff */
[----:B------:R-:W-:Y:S01]  /*5780*/  HMMA.16816.F32.BF16 R104, R4, R44, RZ ;  /* 0x0000002c0468723c */ /* 0x000fe200000418ff */
[----:B---3--:R-:W-:Y:S01]  /*5790*/  FFMA.FTZ R2, R66, UR4, -R14 ;  /* 0x0000000442027c23 */ /* 0x008fe2000801080e */
[----:B----4-:R-:W-:-:S03]  /*57a0*/  F2FP.BF16.F32.PACK_AB R9, R147, R216 ;  /* 0x000000d89309723e */ /* 0x010fc600000010ff */
[----:B------:R3:W-:Y:S03]  /*57b0*/  MUFU.EX2 R215, R2 ;  /* 0x0000000200d77308 */ /* 0x0007e60000000800 */
[C---:B------:R-:W-:Y:S08]  /*57c0*/  HMMA.16816.F32.BF16 R120, R4.reuse, R40, RZ ;  /* 0x000000280478723c */ /* 0x040ff000000418ff */
[----:B------:R-:W-:Y:S01]  /*57d0*/  HMMA.16816.F32.BF16 R128, R4, R38, RZ ;  /* 0x000000260480723c */ /* 0x000fe200000418ff */
[----:B---3--:R-:W-:-:S07]  /*57e0*/  FFMA.FTZ R2, R67, UR4, -R14 ;  /* 0x0000000443027c23 */ /* 0x008fce000801080e */
[C---:B------:R-:W-:Y:S01]  /*57f0*/  HMMA.16816.F32.BF16 R152, R4.reuse, R46, RZ ;  /* 0x0000002e0498723c */ /* 0x040fe200000418ff */
[----:B------:R-:W3:Y:S07]  /*5800*/  MUFU.EX2 R221, R2 ;  /* 0x0000000200dd7308 */ /* 0x000eee0000000800 */
[----:B------:R-:W-:Y:S01]  /*5810*/  HMMA.16816.F32.BF16 R140, R4, R42, RZ ;  /* 0x0000002a048c723c */ /* 0x000fe200000418ff */
[----:B------:R-:W-:Y:S01]  /*5820*/  FFMA.FTZ R5, R49, UR4, -R3 ;  /* 0x0000000431057c23 */ /* 0x000fe20008010803 */
[----:B------:R-:W-:Y:S01]  /*5830*/  IADD3 R4, PT, PT, R213, 0xa020, RZ ;  /* 0x0000a020d5047810 */ /* 0x000fe20007ffe0ff */
[----:B------:R-:W-:-:S05]  /*5840*/  @P6 VIADD R4, R75, 0xffffffe0 ;  /* 0xffffffe04b046836 */ /* 0x000fca0000000000 */
[----:B------:R-:W-:Y:S01]  /*5850*/  LDSM.16.MT88.4 R96, [R4+0x1800] ;  /* 0x001800000460783b */ /* 0x000fe20000004200 */
[----:B---3--:R-:W-:Y:S01]  /*5860*/  F2FP.BF16.F32.PACK_AB R11, R221, R215 ;  /* 0x000000d7dd0b723e */ /* 0x008fe200000010ff */
[--C-:B------:R-:W-:Y:S02]  /*5870*/  FFMA.FTZ R2, R73, UR4, -R12.reuse ;  /* 0x0000000449027c23 */ /* 0x100fe4000801080c */
[----:B------:R-:W3:Y:S04]  /*5880*/  LDSM.16.MT88.4 R176, [R4+0x800] ;  /* 0x0008000004b0783b */ /* 0x000ee80000004200 */
[C---:B------:R-:W-:Y:S01]  /*5890*/  HMMA.16816.F32.BF16 R208, R8.reuse, R22, RZ ;  /* 0x0000001608d0723c */ /* 0x040fe200000418ff */
[----:B------:R4:W-:Y:S07]  /*58a0*/  MUFU.EX2 R23, R2 ;  /* 0x0000000200177308 */ /* 0x0009ee0000000800 */
[C---:B------:R-:W-:Y:S08]  /*58b0*/  HMMA.16816.F32.BF16 R184, R8.reuse, R20, RZ ;  /* 0x0000001408b8723c */ /* 0x040ff000000418ff */
[----:B------:R-:W-:Y:S01]  /*58c0*/  HMMA.16816.F32.BF16 R204, R8, R18, RZ ;  /* 0x0000001208cc723c */ /* 0x000fe200000418ff */
[----:B------:R5:W-:Y:S01]  /*58d0*/  MUFU.EX2 R18, R5 ;  /* 0x0000000500127308 */ /* 0x000be20000000800 */
[----:B----4-:R-:W-:-:S06]  /*58e0*/  FFMA.FTZ R2, R59, UR4, -R12 ;  /* 0x000000043b027c23 */ /* 0x010fcc000801080c */
[C---:B------:R-:W-:Y:S01]  /*58f0*/  HMMA.16816.F32.BF16 R188, R8.reuse, R32, RZ ;  /* 0x0000002008bc723c */ /* 0x040fe200000418ff */
[----:B------:R4:W2:Y:S07]  /*5900*/  MUFU.EX2 R22, R2 ;  /* 0x0000000200167308 */ /* 0x0008ae0000000800 */
[----:B------:R-:W-:Y:S01]  /*5910*/  HMMA.16816.F32.BF16 R232, R8, R34, RZ ;  /* 0x0000002208e8723c */ /* 0x000fe200000418ff */
[----:B-----5:R-:W-:-:S07]  /*5920*/  FFMA.FTZ R5, R50, UR4, -R3 ;  /* 0x0000000432057c23 */ /* 0x020fce0008010803 */
[----:B------:R-:W-:Y:S01]  /*5930*/  HMMA.16816.F32.BF16 R164, R8, R28, RZ ;  /* 0x0000001c08a4723c */ /* 0x000fe200000418ff */
[----:B----4-:R-:W-:Y:S01]  /*5940*/  FFMA.FTZ R2, R58, UR4, -R12 ;  /* 0x000000043a027c23 */ /* 0x010fe2000801080c */
[----:B--2---:R-:W-:-:S03]  /*5950*/  F2FP.BF16.F32.PACK_AB R124, R22, R23 ;  /* 0x00000017167c723e */ /* 0x004fc600000010ff */
[----:B------:R2:W-:Y:S03]  /*5960*/  MUFU.EX2 R21, R2 ;  /* 0x0000000200157308 */ /* 0x0005e60000000800 */
[C---:B------:R-:W-:Y:S08]  /*5970*/  HMMA.16816.F32.BF16 R224, R8.reuse, R30, RZ ;  /* 0x0000001e08e0723c */ /* 0x040ff000000418ff */
[----:B------:R-:W-:Y:S01]  /*5980*/  HMMA.16816.F32.BF16 R32, R8, R24, RZ ;  /* 0x000000180820723c */ /* 0x000fe200000418ff */
[----:B--2---:R-:W-:-:S07]  /*5990*/  FFMA.FTZ R2, R51, UR4, -R12 ;  /* 0x0000000433027c23 */ /* 0x004fce000801080c */
[C---:B------:R-:W-:Y:S01]  /*59a0*/  HMMA.16816.F32.BF16 R236, R8.reuse, R26, RZ ;  /* 0x0000001a08ec723c */ /* 0x040fe200000418ff */
[----:B------:R2:W4:Y:S07]  /*59b0*/  MUFU.EX2 R20, R2 ;  /* 0x0000000200147308 */ /* 0x00052e0000000800 */
[C---:B------:R-:W-:Y:S01]  /*59c0*/  HMMA.16816.F32.BF16 R180, R8.reuse, R16, RZ ;  /* 0x0000001008b4723c */ /* 0x040fe200000418ff */
[----:B------:R-:W-:Y:S07]  /*59d0*/  MUFU.EX2 R17, R5 ;  /* 0x0000000500117308 */ /* 0x000fee0000000800 */
[----:B------:R-:W-:Y:S01]  /*59e0*/  HMMA.16816.F32.BF16 R28, R8, R36, RZ ;  /* 0x00000024081c723c */ /* 0x000fe200000418ff */
[--C-:B--2---:R-:W-:Y:S01]  /*59f0*/  FFMA.FTZ R2, R48, UR4, -R3.reuse ;  /* 0x0000000430027c23 */ /* 0x104fe20008010803 */
[----:B------:R-:W-:Y:S01]  /*5a00*/  FFMA.FTZ R3, R57, UR4, -R3 ;  /* 0x0000000439037c23 */ /* 0x000fe20008010803 */
[----:B----4-:R-:W-:-:S02]  /*5a10*/  F2FP.BF16.F32.PACK_AB R126, R20, R21 ;  /* 0x00000015147e723e */ /* 0x010fc400000010ff */
[----:B------:R2:W4:Y:S03]  /*5a20*/  MUFU.EX2 R19, R2 ;  /* 0x0000000200137308 */ /* 0x0005260000000800 */
[C---:B------:R-:W-:Y:S05]  /*5a30*/  HMMA.16816.F32.BF16 R200, R8.reuse, R38, RZ ;  /* 0x0000002608c8723c */ /* 0x040fea00000418ff */
[----:B------:R-:W5:Y:S03]  /*5a40*/  MUFU.EX2 R16, R3 ;  /* 0x0000000300107308 */ /* 0x000f660000000800 */
[----:B------:R-:W-:Y:S01]  /*5a50*/  HMMA.16816.F32.BF16 R24, R8, R44, RZ ;  /* 0x0000002c0818723c */ /* 0x000fe200000418ff */
[----:B--2---:R-:W-:Y:S01]  /*5a60*/  VIADD R2, R213, 0xa040 ;  /* 0x0000a040d5027836 */ /* 0x004fe20000000000 */
[----:B------:R-:W-:-:S06]  /*5a70*/  @P0 IADD3 R2, PT, PT, R75, -0x40, RZ ;  /* 0xffffffc04b020810 */ /* 0x000fcc0007ffe0ff */
[C---:B------:R-:W-:Y:S01]  /*5a80*/  HMMA.16816.F32.BF16 R192, R8.reuse, R46, RZ ;  /* 0x0000002e08c0723c */ /* 0x040fe200000418ff */
[----:B----4-:R-:W-:Y:S01]  /*5a90*/  F2FP.BF16.F32.PACK_AB R125, R18, R19 ;  /* 0x00000013127d723e */ /* 0x010fe200000010ff */
[----:B------:R-:W-:Y:S02]  /*5aa0*/  IMAD R218, R0, 0x2, R2 ;  /* 0x0000000200da7824 */ /* 0x000fe400078e0202 */
[--C-:B------:R-:W-:Y:S01]  /*5ab0*/  FFMA.FTZ R0, R52, UR4, -R13.reuse ;  /* 0x0000000434007c23 */ /* 0x100fe2000801080d */
[----:B------:R-:W2:Y:S01]  /*5ac0*/  LDSM.16.MT88.4 R48, [R2+0x800] ;  /* 0x000800000230783b */ /* 0x000ea20000004200 */
[----:B-----5:R-:W-:Y:S02]  /*5ad0*/  F2FP.BF16.F32.PACK_AB R127, R16, R17 ;  /* 0x00000011107f723e */ /* 0x020fe400000010ff */
[C---:B------:R-:W-:Y:S01]  /*5ae0*/  HMMA.16816.F32.BF16 R116, R8.reuse, R40, RZ ;  /* 0x000000280874723c */ /* 0x040fe200000418ff */
[----:B------:R4:W-:Y:S01]  /*5af0*/  MUFU.EX2 R12, R0 ;  /* 0x00000000000c7308 */ /* 0x0009e20000000800 */
[----:B------:R-:W5:Y:S04]  /*5b00*/  LDSM.16.MT88.4 R4, [R218+0x1800] ;  /* 0x00180000da04783b */ /* 0x000f680000004200 */
[----:B------:R-:W-:Y:S02]  /*5b10*/  LDSM.16.MT88.4 R112, [R2+0x1800] ;  /* 0x001800000270783b */ /* 0x000fe40000004200 */
[----:B------:R-:W-:Y:S02]  /*5b20*/  HMMA.16816.F32.BF16 R196, R8, R42, RZ ;  /* 0x0000002a08c4723c */ /* 0x000fe400000418ff */
[----:B------:R-:W5:Y:S06]  /*5b30*/  LDSM.16.MT88.4 R64, [R218+0x800] ;  /* 0x00080000da40783b */ /* 0x000f6c0000004200 */
[----:B------:R-:W-:Y:S01]  /*5b40*/  HMMA.16816.F32.BF16 R72, R124, R80, R84 ;  /* 0x000000507c48723c */ /* 0x000fe20000041854 */
[----:B----4-:R-:W-:-:S04]  /*5b50*/  FFMA.FTZ R0, R54, UR4, -R13 ;  /* 0x0000000436007c23 */ /* 0x010fc8000801080d */
[----:B------:R4:W2:Y:S03]  /*5b60*/  MUFU.EX2 R11, R0 ;  /* 0x00000000000b7308 */ /* 0x0008a60000000800 */
[C---:B-1----:R-:W-:Y:S08]  /*5b70*/  HMMA.16816.F32.BF16 R148, R124.reuse, R160, R148 ;  /* 0x000000a07c94723c */ /* 0x042ff00000041894 */
[----:B---3--:R-:W-:Y:S01]  /*5b80*/  HMMA.16816.F32.BF16 R168, R124, R176, R168 ;  /* 0x000000b07ca8723c */ /* 0x008fe200000418a8 */
[----:B----4-:R-:W-:-:S07]  /*5b90*/  FFMA.FTZ R0, R56, UR4, -R13 ;  /* 0x0000000438007c23 */ /* 0x010fce000801080d */
[C---:B--2---:R-:W-:Y:S01]  /*5ba0*/  HMMA.16816.F32.BF16 R44, R124.reuse, R50, R92 ;  /* 0x000000327c2c723c */ /* 0x044fe2000004185c */
[----:B------:R1:W-:Y:S07]  /*5bb0*/  MUFU.EX2 R10, R0 ;  /* 0x00000000000a7308 */ /* 0x0003ee0000000800 */
[----:B------:R-:W-:Y:S01]  /*5bc0*/  HMMA.16816.F32.BF16 R92, R124, R98, R128 ;  /* 0x000000627c5c723c */ /* 0x000fe20000041880 */
[----:B------:R-:W-:-:S07]  /*5bd0*/  F2FP.BF16.F32.PACK_AB R128, R11, R12 ;  /* 0x0000000c0b80723e */ /* 0x000fce00000010ff */
[----:B-----5:R-:W-:Y:S01]  /*5be0*/  HMMA.16816.F32.BF16 R120, R124, R4, R120 ;  /* 0x000000047c78723c */ /* 0x020fe20000041878 */
[----:B-1----:R-:W-:Y:S01]  /*5bf0*/  FFMA.FTZ R0, R60, UR4, -R13 ;  /* 0x000000043c007c23 */ /* 0x002fe2000801080d */
[----:B------:R-:W-:-:S03]  /*5c00*/  FADD.FTZ R13, R245, R244 ;  /* 0x000000f4f50d7221 */ /* 0x000fc60000010000 */
[----:B------:R1:W2:Y:S01]  /*5c10*/  MUFU.EX2 R9, R0 ;  /* 0x0000000000097308 */ /* 0x0002a20000000800 */
[----:B------:R-:W-:Y:S02]  /*5c20*/  FADD.FTZ R13, R243, R13 ;  /* 0x0000000df30d7221 */ /* 0x000fe40000010000 */
[----:B------:R-:W-:Y:S02]  /*5c30*/  HMMA.16816.F32.BF16 R56, R124, R64, R76 ;  /* 0x000000407c38723c */ /* 0x000fe4000004184c */
[----:B------:R-:W-:-:S04]  /*5c40*/  FADD.FTZ R247, R247, R13 ;  /* 0x0000000df7f77221 */ /* 0x000fc80000010000 */
[----:B------:R-:W-:Y:S02]  /*5c50*/  FADD.FTZ R247, R23, R247 ;  /* 0x000000f717f77221 */ /* 0x000fe40000010000 */
[----:B------:R-:W-:Y:S02]  /*5c60*/  HMMA.16816.F32.BF16 R76, R124, R82, R108 ;  /* 0x000000527c4c723c */ /* 0x000fe4000004186c */
[----:B------:R-:W-:Y:S01]  /*5c70*/  FADD.FTZ R247, R22, R247 ;  /* 0x000000f716f77221 */ /* 0x000fe20000010000 */
[----:B-1----:R-:W-:Y:S01]  /*5c80*/  FFMA.FTZ R0, R15, UR4, -R14 ;  /* 0x000000040f007c23 */ /* 0x002fe2000801080e */
[----:B--2---:R-:W-:-:S04]  /*5c90*/  F2FP.BF16.F32.PACK_AB R130, R9, R10 ;  /* 0x0000000a0982723e */ /* 0x004fc800000010ff */
[----:B------:R-:W-:Y:S01]  /*5ca0*/  HMMA.16816.F32.BF16 R40, R124, R48, R68 ;  /* 0x000000307c28723c */ /* 0x000fe20000041844 */
[----:B------:R-:W-:Y:S01]  /*5cb0*/  FADD.FTZ R247, R21, R247 ;  /* 0x000000f715f77221 */ /* 0x000fe20000010000 */
[----:B------:R1:W-:Y:S03]  /*5cc0*/  MUFU.EX2 R8, R0 ;  /* 0x0000000000087308 */ /* 0x0003e60000000800 */
[----:B------:R-:W-:-:S03]  /*5cd0*/  FADD.FTZ R247, R20, R247 ;  /* 0x000000f714f77221 */ /* 0x000fc60000010000 */
        /* <DEDUP_REMOVED lines=8> */
[----:B------:R-:W-:Y:S01]  /*5d60*/  HMMA.16816.F32.BF16 R172, R124, R178, R172 ;  /* 0x000000b27cac723c */ /* 0x000fe200000418ac */
[----:B------:R1:W-:Y:S02]  /*5d70*/  MUFU.EX2 R2, R0 ;  /* 0x0000000000027308 */ /* 0x0003e40000000800 */
[----:B-1----:R-:W-:Y:S01]  /*5d80*/  FFMA.FTZ R0, R61, UR4, -R14 ;  /* 0x000000043d007c23 */ /* 0x002fe2000801080e */
[----:B------:R-:W-:-:S04]  /*5d90*/  FADD.FTZ R14, R242, R240 ;  /* 0x000000f0f20e7221 */ /* 0x000fc80000010000 */
[----:B------:R-:W-:Y:S01]  /*5da0*/  HMMA.16816.F32.BF16 R60, R124, R66, R100 ;  /* 0x000000427c3c723c */ /* 0x000fe20000041864 */
[----:B------:R-:W-:Y:S01]  /*5db0*/  FADD.FTZ R14, R241, R14 ;  /* 0x0000000ef10e7221 */ /* 0x000fe20000010000 */
[----:B------:R-:W1:Y:S03]  /*5dc0*/  MUFU.EX2 R0, R0 ;  /* 0x0000000000007308 */ /* 0x000e660000000800 */
[----:B------:R-:W-:-:S03]  /*5dd0*/  FADD.FTZ R246, R246, R14 ;  /* 0x0000000ef6f67221 */ /* 0x000fc60000010000 */
[----:B------:R-:W-:Y:S01]  /*5de0*/  HMMA.16816.F32.BF16 R124, R124, R6, R140 ;  /* 0x000000067c7c723c */ /* 0x000fe2000004188c */
        /* <DEDUP_REMOVED lines=38> */
[----:B------:R-:W-:Y:S01]  /*6050*/  IADD3 R4, PT, PT, R145, R133, RZ ;  /* 0x0000008591047210 */ /* 0x000fe20007ffe0ff */
[----:B------:R-:W2:Y:S01]  /*6060*/  LDCU UR15, c[0x0][0x440] ;  /* 0x00008800ff0f77ac */ /* 0x000ea20008000800 */
[----:B------:R-:W-:Y:S01]  /*6070*/  SHF.L.U64.HI R3, R138, 0x4, R139 ;  /* 0x000000048a037819 */ /* 0x000fe2000001028b */
[----:B------:R-:W3:Y:S01]  /*6080*/  S2R R0, SR_TID.X ;  /* 0x0000000000007919 */ /* 0x000ee20000002100 */
[----:B------:R-:W-:Y:S01]  /*6090*/  LEA.HI.SX32 R224, R146, 0xfffffffe, 0x1b ;  /* 0xfffffffe92e07811 */ /* 0x000fe200078fdaff */
[----:B------:R-:W4:Y:S01]  /*60a0*/  LDCU.64 UR6, c[0x0][0x3b8] ;  /* 0x00007700ff0677ac */ /* 0x000f220008000a00 */
[----:B------:R-:W-:Y:S01]  /*60b0*/  IMAD.MOV.U32 R140, RZ, RZ, R144 ;  /* 0x000000ffff8c7224 */ /* 0x000fe200078e0090 */
[----:B------:R-:W-:Y:S01]  /*60c0*/  MOV R133, R136 ;  /* 0x0000008800857202 */ /* 0x000fe20000000f00 */
[----:B------:R-:W-:Y:S01]  /*60d0*/  IMAD.MOV.U32 R141, RZ, RZ, R134 ;  /* 0x000000ffff8d7224 */ /* 0x000fe200078e0086 */
[----:B------:R-:W-:Y:S01]  /*60e0*/  MOV R142, R135 ;  /* 0x00000087008e7202 */ /* 0x000fe20000000f00 */
[----:B------:R-:W-:Y:S01]  /*60f0*/  IMAD.MOV.U32 R222, RZ, RZ, 0x40 ;  /* 0x00000040ffde7424 */ /* 0x000fe200078e00ff */
[----:B------:R-:W1:Y:S01]  /*6100*/  LDCU UR14, c[0x0][0x440] ;  /* 0x00008800ff0e77ac */ /* 0x000e620008000800 */
[----:B------:R-:W1:Y:S01]  /*6110*/  LDCU UR13, c[0x0][0x50c] ;  /* 0x0000a180ff0d77ac */ /* 0x000e620008000800 */
[----:B------:R-:W1:Y:S01]  /*6120*/  LDCU UR4, c[0x0][0x45c] ;  /* 0x00008b80ff0477ac */ /* 0x000e620008000800 */
[----:B----4-:R-:W-:-:S02]  /*6130*/  USHF.L.U64.HI UR9, UR6, 0x5, UR7 ;  /* 0x0000000506097899 */ /* 0x010fc40008010207 */
[----:B------:R-:W-:Y:S02]  /*6140*/  USHF.L.U32 UR8, UR6, 0x5, URZ ;  /* 0x0000000506087899 */ /* 0x000fe400080006ff */
[----:B------:R-:W-:Y:S02]  /*6150*/  USHF.L.U64.HI UR11, UR6, 0x4, UR7 ;  /* 0x00000004060b7899 */ /* 0x000fe40008010207 */
[----:B------:R-:W-:Y:S01]  /*6160*/  USHF.L.U32 UR12, UR6, 0x4, URZ ;  /* 0x00000004060c7899 */ /* 0x000fe200080006ff */
[----:B-1----:R-:W-:Y:S01]  /*6170*/  IMAD.SHL.U32 R15, R15, 0x2, RZ ;  /* 0x000000020f0f7824 */ /* 0x002fe200078e00ff */
[----:B------:R-:W1:Y:S01]  /*6180*/  LDCU.64 UR6, c[0x0][0x3c0] ;  /* 0x00007800ff0677ac */ /* 0x000e620008000a00 */
[----:B---3--:R-:W-:-:S03]  /*6190*/  LOP3.LUT P0, RZ, R0, 0x2, RZ, 0xc0, !PT ;  /* 0x0000000200ff7812 */ /* 0x008fc6000780c0ff */
[----:B------:R-:W-:Y:S02]  /*61a0*/  LOP3.LUT R15, R15, 0x6, RZ, 0xc0, !PT ;  /* 0x000000060f0f7812 */ /* 0x000fe400078ec0ff */
[----:B------:R-:W-:-:S03]  /*61b0*/  SEL R221, R220, 0xffffffe0, !P0 ;  /* 0xffffffe0dcdd7807 */ /* 0x000fc60004000000 */
[----:B------:R-:W-:Y:S01]  /*61c0*/  IMAD.IADD R2, R15, 0x1, R137 ;  /* 0x000000010f027824 */ /* 0x000fe200078e0289 */
[-C--:B------:R-:W-:Y:S01]  /*61d0*/  IADD3 R216, PT, PT, R219, R221.reuse, RZ ;  /* 0x000000dddbd87210 */ /* 0x080fe20007ffe0ff */
[----:B------:R-:W-:Y:S01]  /*61e0*/  IMAD.SHL.U32 R15, R0, 0x8, RZ ;  /* 0x00000008000f7824 */ /* 0x000fe200078e00ff */
[C---:B------:R-:W-:Y:S01]  /*61f0*/  IADD3 R215, PT, PT, R213.reuse, R221, RZ ;  /* 0x000000ddd5d77210 */ /* 0x040fe20007ffe0ff */
[----:B------:R-:W-:Y:S01]  /*6200*/  VIADD R0, R213, 0xa040 ;  /* 0x0000a040d5007836 */ /* 0x000fe20000000000 */
[----:B------:R3:W-:Y:S01]  /*6210*/  STL [R1+0xc], R2 ;  /* 0x00000c0201007387 */ /* 0x0007e20000100800 */
[----:B------:R-:W-:Y:S01]  /*6220*/  IMAD.IADD R217, R212, 0x1, R221 ;  /* 0x00000001d4d97824 */ /* 0x000fe200078e02dd */
[----:B------:R-:W-:Y:S02]  /*6230*/  LOP3.LUT R15, R15, 0x38, RZ, 0xc0, !PT ;  /* 0x000000380f0f7812 */ /* 0x000fe400078ec0ff */
[----:B------:R4:W-:Y:S02]  /*6240*/  STL [R1], R4 ;  /* 0x0000000401007387 */ /* 0x0009e40000100800 */
[----:B--2---:R-:W-:-:S02]  /*6250*/  ISETP.GE.AND P1, PT, R15, UR15, PT ;  /* 0x0000000f0f007c0c */ /* 0x004fc4000bf26270 */
[----:B------:R4:W-:Y:S01]  /*6260*/  STL [R1+0x4], R3 ;  /* 0x0000040301007387 */ /* 0x0009e20000100800 */
[----:B---3--:R-:W-:-:S05]  /*6270*/  IMAD.SHL.U32 R2, R138, 0x10, RZ ;  /* 0x000000108a027824 */ /* 0x008fca00078e00ff */
[----:B------:R4:W-:Y:S01]  /*6280*/  STL [R1+0x8], R2 ;  /* 0x0000080201007387 */ /* 0x0009e20000100800 */
[----:B-1----:R-:W-:Y:S05]  /*6290*/  BRA `(.L_x_2231) ;  /* 0x0000000000b47947 */ /* 0x002fea0003800000 */
.L_x_2233:
[----:B------:R-:W-:Y:S01]  /*62a0*/  VIADD R9, R224, 0xffffffff ;  /* 0xffffffffe0097836 */ /* 0x000fe20000000000 */
[----:B------:R-:W-:Y:S01]  /*62b0*/  MOV R7, UR11 ;  /* 0x0000000b00077c02 */ /* 0x000fe20008000f00 */
[----:B------:R-:W-:Y:S01]  /*62c0*/  IMAD.U32 R6, RZ, RZ, UR12 ;  /* 0x0000000cff067e24 */ /* 0x000fe2000f8e00ff */
[----:B------:R-:W-:Y:S01]  /*62d0*/  MOV R3, UR11 ;  /* 0x0000000b00037c02 */ /* 0x000fe20008000f00 */
[C---:B------:R-:W-:Y:S02]  /*62e0*/  IMAD R8, R9.reuse, UR9, RZ ;  /* 0x0000000909087c24 */ /* 0x040fe4000f8e02ff */
[----:B------:R-:W-:Y:S04]  /*62f0*/  IMAD.WIDE.U32 R4, R9, UR8, RZ ;  /* 0x0000000809047c25 */ /* 0x000fe8000f8e00ff */
[----:B------:R-:W-:Y:S01]  /*6300*/  IMAD.IADD R5, R5, 0x1, R8 ;  /* 0x0000000105057824 */ /* 0x000fe200078e0208 */
[CC--:B------:R-:W-:Y:S01]  /*6310*/  @!P1 LEA R24, P6, R4.reuse, R229.reuse, 0x1 ;  /* 0x000000e504189211 */ /* 0x0c0fe200078c08ff */
[----:B------:R-:W-:Y:S01]  /*6320*/  IMAD.U32 R2, RZ, RZ, UR12 ;  /* 0x0000000cff027e24 */ /* 0x000fe2000f8e00ff */
[C---:B------:R-:W-:Y:S01]  /*6330*/  @!P4 LEA R10, P3, R4.reuse, R229, 0x1 ;  /* 0x000000e5040ac211 */ /* 0x040fe200078608ff */
[C---:B------:R-:W-:Y:S01]  /*6340*/  @!P1 IMAD.WIDE.U32 R6, R9.reuse, UR8, R6 ;  /* 0x0000000809069c25 */ /* 0x040fe2000f8e0006 */
[CCC-:B------:R-:W-:Y:S02]  /*6350*/  @!P1 LEA.HI.X R21, R4.reuse, R228.reuse, R5.reuse, 0x1, P6 ;  /* 0x000000e404159211 */ /* 0x1c0fe400030f0c05 */
[----:B------:R-:W-:Y:S01]  /*6360*/  @!P4 LEA.HI.X R11, R4, R228, R5, 0x1, P3 ;  /* 0x000000e4040bc211 */ /* 0x000fe200018f0c05 */
[----:B------:R-:W-:Y:S01]  /*6370*/  @!P4 IMAD.WIDE.U32 R2, R9, UR8, R2 ;  /* 0x000000080902cc25 */ /* 0x000fe2000f8e0002 */
[----:B------:R-:W-:Y:S02]  /*6380*/  @!P1 MOV R4, R24 ;  /* 0x0000001800049202 */ /* 0x000fe40000000f00 */
[----:B------:R-:W-:Y:S01]  /*6390*/  @!P1 IADD3 R9, PT, PT, R8, R7, RZ ;  /* 0x0000000708099210 */ /* 0x000fe20007ffe0ff */
[----:B------:R-:W-:Y:S01]  /*63a0*/  @!P1 IMAD.MOV.U32 R5, RZ, RZ, R21 ;  /* 0x000000ffff059224 */ /* 0x000fe200078e0015 */
[-C--:B------:R-:W-:Y:S01]  /*63b0*/  @!P1 LEA R25, P5, R6, R229.reuse, 0x1 ;  /* 0x000000e506199211 */ /* 0x080fe200078a08ff */
[----:B------:R-:W-:Y:S01]  /*63c0*/  @!P4 IMAD.IADD R7, R8, 0x1, R3 ;  /* 0x000000010807c824 */ /* 0x000fe200078e0203 */
[----:B------:R-:W-:Y:S02]  /*63d0*/  @!P4 LEA R8, P2, R2, R229, 0x1 ;  /* 0x000000e50208c211 */ /* 0x000fe400078408ff */
        /* <DEDUP_REMOVED lines=25> */
.L_x_2231:
[----:B------:R-:W2:Y:S01]  /*6570*/  LDL R6, [R1+0x8] ;  /* 0x0000080001067983 */ /* 0x000ea20000100800 */
[C---:B----4-:R-:W-:Y:S01]  /*6580*/  IMAD.WIDE.U32 R2, R224.reuse, UR6, RZ ;  /* 0x00000006e0027c25 */ /* 0x050fe2000f8e00ff */
[----:B------:R-:W-:Y:S04]  /*6590*/  DEPBAR.LE SB0, 0x0 ;  /* 0x000080000000791a */ /* 0x000fe80000000000 */
[----:B------:R-:W3:Y:S01]  /*65a0*/  LDL R7, [R1+0x4] ;  /* 0x0000040001077983 */ /* 0x000ee20000100800 */
[----:B------:R-:W-:Y:S01]  /*65b0*/  IMAD R0, R224, UR7, R3 ;  /* 0x00000007e0007c24 */ /* 0x000fe2000f8e0203 */
[----:B------:R-:W-:Y:S01]  /*65c0*/  BAR.SYNC.DEFER_BLOCKING 0x0 ;  /* 0x0000000000007b1d */ /* 0x000fe20000010000 */
[----:B------:R-:W-:Y:S02]  /*65d0*/  LEA R4, P2, R2, R252, 0x6 ;  /* 0x000000fc02047211 */ /* 0x000fe400078430ff */
[----:B------:R-:W-:Y:S02]  /*65e0*/  ISETP.GE.AND P4, PT, R250, UR14, PT ;  /* 0x0000000efa007c0c */ /* 0x000fe4000bf86270 */
[--C-:B------:R-:W-:Y:S02]  /*65f0*/  LEA.HI.X R5, R2, R251, R0.reuse, 0x6, P2 ;  /* 0x000000fb02057211 */ /* 0x100fe400010f3400 */
[----:B------:R-:W-:Y:S03]  /*6600*/  ISETP.NE.AND P2, PT, R224, RZ, PT ;  /* 0x000000ffe000720c */ /* 0x000fe60003f45270 */
        /* <DEDUP_REMOVED lines=9> */
[----:B------:R-:W-:Y:S01]  /*66a0*/  @P4 STS.128 [R223+0xb000], RZ ;  /* 0x00b000ffdf004388 */ /* 0x000fe20000000c00 */
[----:B------:R-:W1:Y:S07]  /*66b0*/  S2R R20, SR_TID.X ;  /* 0x0000000000147919 */ /* 0x000e6e0000002100 */
[----:B------:R-:W4:Y:S04]  /*66c0*/  LDL R225, [R1+0xc] ;  /* 0x00000c0001e17983 */ /* 0x000f280000100800 */
[----:B------:R-:W5:Y:S01]  /*66d0*/  LDL R143, [R1] ;  /* 0x00000000018f7983 */ /* 0x000f620000100800 */
[C---:B--2---:R-:W-:Y:S02]  /*66e0*/  LEA R3, P0, R2.reuse, R6, 0x5 ;  /* 0x0000000602037211 */ /* 0x044fe400078028ff */
[----:B------:R-:W2:Y:S02]  /*66f0*/  S2R R6, SR_TID.X ;  /* 0x0000000000067919 */ /* 0x000ea40000002100 */
[----:B---3--:R-:W-:Y:S02]  /*6700*/  LEA.HI.X R0, R2, R7, R0, 0x5, P0 ;  /* 0x0000000702007211 */ /* 0x008fe400000f2c00 */
[C---:B------:R-:W-:Y:S04]  /*6710*/  LEA R2, P0, R3.reuse, R252, 0x1 ;  /* 0x000000fc03027211 */ /* 0x040fe800078008ff */
[----:B------:R-:W-:Y:S02]  /*6720*/  LEA.HI.X R3, R3, R251, R0, 0x1, P0 ;  /* 0x000000fb03037211 */ /* 0x000fe400000f0c00 */
[----:B-1----:R-:W-:Y:S04]  /*6730*/  LOP3.LUT P0, RZ, R20, 0x4, RZ, 0xc0, !PT ;  /* 0x0000000414ff7812 */ /* 0x002fe8000780c0ff */
[----:B------:R-:W-:Y:S02]  /*6740*/  SEL R0, R222, 0xffffffc0, !P0 ;  /* 0xffffffc0de007807 */ /* 0x000fe40004000000 */
[----:B--2---:R-:W-:Y:S04]  /*6750*/  SHF.L.U32 R6, R6, 0x3, RZ ;  /* 0x0000000306067819 */ /* 0x004fe800000006ff */
[----:B------:R-:W-:Y:S04]  /*6760*/  LOP3.LUT R6, R6, 0x38, RZ, 0xc0, !PT ;  /* 0x0000003806067812 */ /* 0x000fe800078ec0ff */
[----:B------:R-:W-:Y:S11]  /*6770*/  ISETP.GE.AND P1, PT, R6, UR14, PT ;  /* 0x0000000e06007c0c */ /* 0x000ff6000bf26270 */
[----:B------:R-:W-:Y:S02]  /*6780*/  @!UPT UIADD3 URZ, UPT, UPT, URZ, URZ, URZ ;  /* 0x000000fffffff290 */ /* 0x000fe4000fffe0ff */
        /* <DEDUP_REMOVED lines=11> */
[----:B------:R-:W2:Y:S01]  /*6840*/  LDSM.16.M88.4 R16, [R214+UR5+0x8000] ;  /* 0x00800005d610783b */ /* 0x000ea20008000200 */
[----:B-1----:R-:W-:Y:S01]  /*6850*/  IMAD.IADD R2, R212, 0x1, R0 ;  /* 0x00000001d4027824 */ /* 0x002fe200078e0200 */
[----:B------:R-:W-:Y:S03]  /*6860*/  IADD3 R0, PT, PT, R219, R0, RZ ;  /* 0x00000000db007210 */ /* 0x000fe60007ffe0ff */
[C---:B------:R-:W-:Y:S03]  /*6870*/  IMAD.IADD R3, R221.reuse, 0x1, R2 ;  /* 0x00000001dd037824 */ /* 0x040fe600078e0202 */
[----:B------:R-:W1:Y:S01]  /*6880*/  LDSM.16.M88.4 R28, [R212+0x2000] ;  /* 0x00200000d41c783b */ /* 0x000e620000000200 */
[----:B------:R-:W-:Y:S07]  /*6890*/  IADD3 R134, PT, PT, R221, R0, RZ ;  /* 0x00000000dd867210 */ /* 0x000fee0007ffe0ff */
[----:B------:R-:W3:Y:S08]  /*68a0*/  LDSM.16.M88.4 R136, [R214+UR5+0x8800] ;  /* 0x00880005d688783b */ /* 0x000ef00008000200 */
[----:B------:R-:W0:Y:S08]  /*68b0*/  LDGDEPBAR ;  /* 0x00000000000079af */ /* 0x000e300000000000 */
[----:B------:R-:W-:Y:S08]  /*68c0*/  LDSM.16.M88.4 R144, [R217] ;  /* 0x00000000d990783b */ /* 0x000ff00000000200 */
[----:B------:R-:W4:Y:S01]  /*68d0*/  LDSM.16.M88.4 R180, [R216+0x8000] ;  /* 0x00800000d8b4783b */ /* 0x000f220000000200 */
[-C--:B--2---:R-:W-:Y:S07]  /*68e0*/  HMMA.16816.F32.BF16 R4, R32, R16.reuse, RZ ;  /* 0x000000102004723c */ /* 0x084fee00000418ff */
[----:B------:R-:W2:Y:S01]  /*68f0*/  LDSM.16.M88.4 R184, [R217+0x2000] ;  /* 0x00200000d9b8783b */ /* 0x000ea20000000200 */
[C---:B-1----:R-:W-:Y:S07]  /*6900*/  HMMA.16816.F32.BF16 R8, R28.reuse, R16, RZ ;  /* 0x000000101c08723c */ /* 0x042fee00000418ff */
[----:B------:R-:W1:Y:S01]  /*6910*/  LDSM.16.M88.4 R188, [R216+0x8800] ;  /* 0x00880000d8bc783b */ /* 0x000e620000000200 */
        /* <DEDUP_REMOVED lines=13> */
[C---:B--2---:R-:W-:Y:S08]  /*69f0*/  HMMA.16816.F32.BF16 R8, R184.reuse, R180, R8 ;  /* 0x000000b4b808723c */ /* 0x044ff00000041808 */
        /* <DEDUP_REMOVED lines=21> */
[-C--:B--2---:R-:W-:Y:S01]  /*6b50*/  HMMA.16816.F32.BF16 R4, R136, R180.reuse, R4 ;  /* 0x000000b48804723c */ /* 0x084fe20000041804 */
[----:B------:R-:W-:Y:S07]  /*6b60*/  LDSM.16.M88.4 R204, [R2+0x4000] ;  /* 0x0040000002cc783b */ /* 0x000fee0000000200 */
        /* <DEDUP_REMOVED lines=22> */
[-C--:B--2---:R-:W-:Y:S01]  /*6cd0*/  HMMA.16816.F32.BF16 R4, R180, R200.reuse, R4 ;  /* 0x000000c8b404723c */ /* 0x084fe20000041804 */
[----:B------:R-:W2:Y:S07]  /*6ce0*/  LDSM.16.M88.4 R192, [R3+0x4000] ;  /* 0x0040000003c0783b */ /* 0x000eae0000000200 */
[C---:B-1----:R-:W-:Y:S08]  /*6cf0*/  HMMA.16816.F32.BF16 R8, R136.reuse, R200, R8 ;  /* 0x000000c88808723c */ /* 0x042ff00000041808 */
[-C--:B------:R-:W-:Y:S08]  /*6d00*/  HMMA.16816.F32.BF16 R12, R136, R202.reuse, R12 ;  /* 0x000000ca880c723c */ /* 0x080ff0000004180c */
[C---:B------:R-:W-:Y:S08]  /*6d10*/  HMMA.16816.F32.BF16 R16, R180.reuse, R202, R16 ;  /* 0x000000cab410723c */ /* 0x040ff00000041810 */
[-C--:B----4-:R-:W-:Y:S08]  /*6d20*/  HMMA.16816.F32.BF16 R20, R180, R144.reuse, R20 ;  /* 0x00000090b414723c */ /* 0x090ff00000041814 */
[C---:B------:R-:W-:Y:S08]  /*6d30*/  HMMA.16816.F32.BF16 R24, R136.reuse, R144, R24 ;  /* 0x000000908818723c */ /* 0x040ff00000041818 */
[-C--:B------:R-:W-:Y:S08]  /*6d40*/  HMMA.16816.F32.BF16 R28, R136, R146.reuse, R28 ;  /* 0x00000092881c723c */ /* 0x080ff0000004181c */
[----:B------:R-:W-:Y:S01]  /*6d50*/  HMMA.16816.F32.BF16 R32, R180, R146, R32 ;  /* 0x00000092b420723c */ /* 0x000fe20000041820 */
[----:B------:R-:W1:Y:S07]  /*6d60*/  LDSM.16.M88.4 R144, [R3+0x6000] ;  /* 0x006000000390783b */ /* 0x000e6e0000000200 */
        /* <DEDUP_REMOVED lines=8> */
[-C--:B--2---:R-:W-:Y:S08]  /*6df0*/  HMMA.16816.F32.BF16 R4, R192, R196.reuse, R4 ;  /* 0x000000c4c004723c */ /* 0x084ff00000041804 */
[C---:B-1----:R-:W-:Y:S08]  /*6e00*/  HMMA.16816.F32.BF16 R8, R144.reuse, R196, R8 ;  /* 0x000000c49008723c */ /* 0x042ff00000041808 */
[-C--:B------:R-:W-:Y:S03]  /*6e10*/  HMMA.16816.F32.BF16 R12, R144, R198.reuse, R12 ;  /* 0x000000c6900c723c */ /* 0x080fe6000004180c */
[----:B------:R-:W-:Y:S01]  /*6e20*/  FMUL.FTZ R6, R6, UR13 ;  /* 0x0000000d06067c20 */ /* 0x000fe20008410000 */
[----:B------:R-:W-:Y:S01]  /*6e30*/  FMUL.FTZ R7, R7, UR13 ;  /* 0x0000000d07077c20 */ /* 0x000fe20008410000 */
[----:B------:R-:W-:Y:S01]  /*6e40*/  FMUL.FTZ R4, R4, UR13 ;  /* 0x0000000d04047c20 */ /* 0x000fe20008410000 */
[----:B------:R-:W-:Y:S01]  /*6e50*/  FMUL.FTZ R5, R5, UR13 ;  /* 0x0000000d05057c20 */ /* 0x000fe20008410000 */
[----:B------:R-:W1:Y:S01]  /*6e60*/  MUFU.TANH R182, R6 ;  /* 0x0000000600b67308 */ /* 0x000e620000002400 */
[C---:B------:R-:W-:Y:S04]  /*6e70*/  HMMA.16816.F32.BF16 R16, R192.reuse, R198, R16 ;  /* 0x000000c6c010723c */ /* 0x040fe80000041810 */
        /* <DEDUP_REMOVED lines=15> */
[----:B------:R4:W-:Y:S01]  /*6f70*/  MUFU.TANH R10, R8 ;  /* 0x00000008000a7308 */ /* 0x0009e20000002400 */
[----:B---3--:R-:W3:Y:S01]  /*6f80*/  LDSM.16.M88.4 R4, [R134+0x9800] ;  /* 0x009800008604783b */ /* 0x008ee20000000200 */
[----:B------:R-:W-:Y:S08]  /*6f90*/  DEPBAR.LE SB0, 0x0 ;  /* 0x000080000000791a */ /* 0x000ff00000000000 */
[----:B------:R-:W5:Y:S01]  /*6fa0*/  MUFU.TANH R14, R14 ;  /* 0x0000000e000e7308 */ /* 0x000f620000002400 */
[----:B------:R-:W-:Y:S09]  /*6fb0*/  BAR.SYNC.DEFER_BLOCKING 0x0 ;  /* 0x0000000000007b1d */ /* 0x000ff20000010000 */
[----:B------:R-:W5:Y:S01]  /*6fc0*/  MUFU.TANH R181, R11 ;  /* 0x0000000b00b57308 */ /* 0x000f620000002400 */
[----:B----4-:R-:W-:Y:S05]  /*6fd0*/  IMAD R8, R224, 0x20, R225 ;  /* 0x00000020e0087824 */ /* 0x010fea00078e02e1 */
[----:B------:R-:W-:Y:S04]  /*6fe0*/  IADD3 R8, PT, PT, R143, -R8, RZ ;  /* 0x800000088f087210 */ /* 0x000fe80007ffe0ff */
[----:B------:R-:W4:Y:S01]  /*6ff0*/  MUFU.TANH R9, R9 ;  /* 0x0000000900097308 */ /* 0x000f220000002400 */
[C---:B------:R-:W-:Y:S01]  /*7000*/  IADD3 R2, PT, PT, R8.reuse, 0x7, RZ ;  /* 0x0000000708027810 */ /* 0x040fe20007ffe0ff */
[C---:B------:R-:W-:Y:S01]  /*7010*/  VIADD R0, R8.reuse, 0x8 ;  /* 0x0000000808007836 */ /* 0x040fe20000000000 */
[----:B------:R-:W-:Y:S02]  /*7020*/  IADD3 R3, PT, PT, R8, 0x47, RZ ;  /* 0x0000004708037810 */ /* 0x000fe40007ffe0ff */
[----:B------:R-:W-:Y:S05]  /*7030*/  IABS R2, R2 ;  /* 0x0000000200027213 */ /* 0x000fea0000000000 */
[----:B------:R-:W4:Y:S01]  /*7040*/  MUFU.TANH R184, R15 ;  /* 0x0000000f00b87308 */ /* 0x000f220000002400 */
[----:B------:R-:W-:Y:S02]  /*7050*/  IABS R0, R0 ;  /* 0x0000000000007213 */ /* 0x000fe40000000000 */
[----:B------:R-:W-:Y:S02]  /*7060*/  I2FP.F32.S32 R2, R2 ;  /* 0x0000000200027245 */ /* 0x000fe40000201400 */
[----:B------:R-:W-:Y:S02]  /*7070*/  I2FP.F32.S32 R0, R0 ;  /* 0x0000000000007245 */ /* 0x000fe40000201400 */
[----:B------:R-:W-:Y:S03]  /*7080*/  IABS R3, R3 ;  /* 0x0000000300037213 */ /* 0x000fe60000000000 */
[----:B------:R4:W-:Y:S01]  /*7090*/  MUFU.TANH R11, R19 ;  /* 0x00000013000b7308 */ /* 0x0009e20000002400 */
[-C--:B---3--:R-:W-:Y:S05]  /*70a0*/  HMMA.16816.F32.BF16 R20, R192, R4.reuse, R20 ;  /* 0x00000004c014723c */ /* 0x088fea0000041814 */
[-C--:B-1----:R-:W-:Y:S01]  /*70b0*/  FFMA.FTZ R182, R0, -R132.reuse, R182 ;  /* 0x8000008400b67223 */ /* 0x082fe200000100b6 */
[----:B------:R-:W-:Y:S03]  /*70c0*/  VIADD R0, R8, 0x40 ;  /* 0x0000004008007836 */ /* 0x000fe60000000000 */
[----:B------:R-:W-:Y:S01]  /*70d0*/  MUFU.TANH R134, R12 ;  /* 0x0000000c00867308 */ /* 0x000fe20000002400 */
[C---:B------:R-:W-:Y:S04]  /*70e0*/  HMMA.16816.F32.BF16 R24, R144.reuse, R4, R24 ;  /* 0x000000049018723c */ /* 0x040fe80000041818 */
[----:B--2---:R-:W-:Y:S01]  /*70f0*/  FFMA.FTZ R183, R2, -R132, R183 ;  /* 0x8000008402b77223 */ /* 0x004fe200000100b7 */
[----:B------:R-:W-:Y:S01]  /*7100*/  IABS R0, R0 ;  /* 0x0000000000007213 */ /* 0x000fe20000000000 */
[C---:B------:R-:W-:Y:S03]  /*7110*/  VIADD R2, R8.reuse, 0x48 ;  /* 0x0000004808027836 */ /* 0x040fe60000000000 */
[----:B------:R-:W-:Y:S01]  /*7120*/  MUFU.TANH R12, R18 ;  /* 0x00000012000c7308 */ /* 0x000fe20000002400 */
[----:B------:R-:W-:Y:S01]  /*7130*/  IADD3 R4, PT, PT, R8, 0x3f, RZ ;  /* 0x0000003f08047810 */ /* 0x000fe20007ffe0ff */
[-C--:B------:R-:W-:Y:S03]  /*7140*/  HMMA.16816.F32.BF16 R28, R144, R6.reuse, R28 ;  /* 0x00000006901c723c */ /* 0x080fe6000004181c */
[----:B------:R-:W-:Y:S01]  /*7150*/  FMUL.FTZ R20, R20, UR13 ;  /* 0x0000000d14147c20 */ /* 0x000fe20008410000 */
[----:B------:R-:W-:Y:S01]  /*7160*/  I2FP.F32.S32 R0, R0 ;  /* 0x0000000000007245 */ /* 0x000fe20000201400 */
[----:B------:R-:W-:Y:S03]  /*7170*/  FMUL.FTZ R22, R22, UR13 ;  /* 0x0000000d16167c20 */ /* 0x000fe60008410000 */
[----:B------:R-:W1:Y:S01]  /*7180*/  MUFU.TANH R18, R16 ;  /* 0x0000001000127308 */ /* 0x000e620000002400 */
[----:B------:R-:W-:Y:S01]  /*7190*/  IABS R2, R2 ;  /* 0x0000000200027213 */ /* 0x000fe20000000000 */
[----:B------:R-:W-:Y:S04]  /*71a0*/  HMMA.16816.F32.BF16 R32, R192, R6, R32 ;  /* 0x00000006c020723c */ /* 0x000fe80000041820 */
[----:B------:R-:W-:Y:S01]  /*71b0*/  FMUL.FTZ R137, R26, UR13 ;  /* 0x0000000d1a897c20 */ /* 0x000fe20008410000 */
[----:B-----5:R-:W-:Y:S03]  /*71c0*/  FFMA.FTZ R26, R0, -R132, R14 ;  /* 0x80000084001a7223 */ /* 0x020fe6000001000e */
[----:B------:R2:W-:Y:S01]  /*71d0*/  MUFU.TANH R191, R20 ;  /* 0x0000001400bf7308 */ /* 0x0005e20000002400 */
[----:B------:R-:W-:Y:S01]  /*71e0*/  I2FP.F32.S32 R2, R2 ;  /* 0x0000000200027245 */ /* 0x000fe20000201400 */
[----:B------:R-:W-:Y:S01]  /*71f0*/  FMUL.FTZ R138, R27, UR13 ;  /* 0x0000000d1b8a7c20 */ /* 0x000fe20008410000 */
[----:B------:R-:W-:Y:S01]  /*7200*/  IABS R4, R4 ;  /* 0x0000000400047213 */ /* 0x000fe20000000000 */
[----:B------:R-:W-:Y:S01]  /*7210*/  FMUL.FTZ R24, R24, UR13 ;  /* 0x0000000d18187c20 */ /* 0x000fe20008410000 */
[----:B------:R-:W-:Y:S01]  /*7220*/  I2FP.F32.S32 R3, R3 ;  /* 0x0000000300037245 */ /* 0x000fe20000201400 */
[----:B------:R-:W-:Y:S01]  /*7230*/  FFMA.FTZ R180, R2, -R132, R180 ;  /* 0x8000008402b47223 */ /* 0x000fe200000100b4 */
[----:B------:R-:W-:Y:S03]  /*7240*/  I2FP.F32.S32 R2, R4 ;  /* 0x0000000400027245 */ /* 0x000fe60000201400 */
[----:B------:R-:W3:Y:S01]  /*7250*/  MUFU.TANH R5, R22 ;  /* 0x0000001600057308 */ /* 0x000ee20000002400 */
[----:B------:R-:W-:Y:S01]  /*7260*/  FMUL.FTZ R28, R28, UR13 ;  /* 0x0000000d1c1c7c20 */ /* 0x000fe20008410000 */
[-C--:B------:R-:W-:Y:S01]  /*7270*/  FFMA.FTZ R181, R3, -R132.reuse, R181 ;  /* 0x8000008403b57223 */ /* 0x080fe200000100b5 */
[----:B------:R-:W-:Y:S02]  /*7280*/  VIADD R3, R8, 0x37 ;  /* 0x0000003708037836 */ /* 0x000fe40000000000 */
[CC--:B----4-:R-:W-:Y:S01]  /*7290*/  FFMA.FTZ R19, R2.reuse, -R132.reuse, R9 ;  /* 0x8000008402137223 */ /* 0x0d0fe20000010009 */
[----:B------:R-:W-:Y:S01]  /*72a0*/  FFMA.FTZ R184, R2, -R132, R184 ;  /* 0x8000008402b87223 */ /* 0x000fe200000100b8 */
[----:B------:R-:W-:Y:S01]  /*72b0*/  IABS R2, R8 ;  /* 0x0000000800027213 */ /* 0x000fe20000000000 */
[----:B------:R-:W-:Y:S02]  /*72c0*/  FMUL.FTZ R4, R30, UR13 ;  /* 0x0000000d1e047c20 */ /* 0x000fe40008410000 */
[----:B------:R-:W4:Y:S01]  /*72d0*/  MUFU.TANH R137, R137 ;  /* 0x0000008900897308 */ /* 0x000f220000002400 */
[----:B--2---:R-:W-:Y:S01]  /*72e0*/  FFMA.FTZ R20, R0, -R132, R10 ;  /* 0x8000008400147223 */ /* 0x004fe2000001000a */
[C---:B------:R-:W-:Y:S01]  /*72f0*/  VIADD R0, R8.reuse, 0xffffffff ;  /* 0xffffffff08007836 */ /* 0x040fe20000000000 */
[----:B------:R-:W-:Y:S01]  /*7300*/  MOV R145, R2 ;  /* 0x0000000200917202 */ /* 0x000fe20000000f00 */
[----:B------:R-:W-:Y:S01]  /*7310*/  FMUL.FTZ R29, R29, UR13 ;  /* 0x0000000d1d1d7c20 */ /* 0x000fe20008410000 */
[C---:B------:R-:W-:Y:S01]  /*7320*/  IADD3 R2, PT, PT, R8.reuse, 0x38, RZ ;  /* 0x0000003808027810 */ /* 0x040fe20007ffe0ff */
[----:B------:R-:W-:Y:S01]  /*7330*/  FMUL.FTZ R25, R25, UR13 ;  /* 0x0000000d19197c20 */ /* 0x000fe20008410000 */
[----:B------:R-:W-:Y:S03]  /*7340*/  IABS R27, R0 ;  /* 0x00000000001b7213 */ /* 0x000fe60000000000 */
[----:B------:R-:W2:Y:S01]  /*7350*/  MUFU.TANH R13, R13 ;  /* 0x0000000d000d7308 */ /* 0x000ea20000002400 */
[----:B------:R-:W-:Y:S02]  /*7360*/  VIADD R0, R8, 0xfffffff8 ;  /* 0xfffffff808007836 */ /* 0x000fe40000000000 */
[----:B------:R-:W-:Y:S01]  /*7370*/  FMUL.FTZ R31, R31, UR13 ;  /* 0x0000000d1f1f7c20 */ /* 0x000fe20008410000 */
[----:B------:R-:W-:Y:S01]  /*7380*/  FMUL.FTZ R15, R17, UR13 ;  /* 0x0000000d110f7c20 */ /* 0x000fe20008410000 */
[----:B------:R-:W-:Y:S01]  /*7390*/  FMUL.FTZ R7, R32, UR13 ;  /* 0x0000000d20077c20 */ /* 0x000fe20008410000 */
[----:B------:R-:W-:Y:S01]  /*73a0*/  FMUL.FTZ R30, R33, UR13 ;  /* 0x0000000d211e7c20 */ /* 0x000fe20008410000 */
[----:B------:R-:W-:Y:S01]  /*73b0*/  IABS R0, R0 ;  /* 0x0000000000007213 */ /* 0x000fe20000000000 */
[----:B------:R-:W-:Y:S02]  /*73c0*/  FMUL.FTZ R9, R21, UR13 ;  /* 0x0000000d15097c20 */ /* 0x000fe40008410000 */
[----:B------:R-:W5:Y:S01]  /*73d0*/  MUFU.TANH R138, R138 ;  /* 0x0000008a008a7308 */ /* 0x000f620000002400 */
[----:B------:R-:W-:Y:S01]  /*73e0*/  FMUL.FTZ R33, R34, UR13 ;  /* 0x0000000d22217c20 */ /* 0x000fe20008410000 */
[----:B------:R-:W-:Y:S01]  /*73f0*/  I2FP.F32.S32 R0, R0 ;  /* 0x0000000000007245 */ /* 0x000fe20000201400 */
[----:B------:R-:W-:Y:S01]  /*7400*/  FMUL.FTZ R32, R35, UR13 ;  /* 0x0000000d23207c20 */ /* 0x000fe20008410000 */
[----:B------:R-:W-:Y:S01]  /*7410*/  FMUL.FTZ R10, R23, UR13 ;  /* 0x0000000d170a7c20 */ /* 0x000fe20008410000 */
[----:B------:R-:W-:Y:S01]  /*7420*/  I2FP.F32.S32 R145, R145 ;  /* 0x0000009100917245 */ /* 0x000fe20000201400 */
[----:B------:R-:W-:Y:S02]  /*7430*/  VIADD R6, R8, 0xffffffe8 ;  /* 0xffffffe808067836 */ /* 0x000fe40000000000 */
[CC--:B-1----:R-:W-:Y:S02]  /*7440*/  FFMA.FTZ R18, R0.reuse, -R132.reuse, R18 ;  /* 0x8000008400127223 */ /* 0x0c2fe40000010012 */
[----:B------:R-:W1:Y:S01]  /*7450*/  MUFU.TANH R28, R28 ;  /* 0x0000001c001c7308 */ /* 0x000e620000002400 */
[----:B---3--:R-:W-:Y:S01]  /*7460*/  FFMA.FTZ R196, R0, -R132, R5 ;  /* 0x8000008400c47223 */ /* 0x008fe20000010005 */
[----:B------:R-:W-:Y:S01]  /*7470*/  IABS R0, R2 ;  /* 0x0000000200007213 */ /* 0x000fe20000000000 */
[CC--:B------:R-:W-:Y:S01]  /*7480*/  FFMA.FTZ R22, R145.reuse, -R132.reuse, R135 ;  /* 0x8000008491167223 */ /* 0x0c0fe20000010087 */
[----:B------:R-:W-:Y:S01]  /*7490*/  IABS R2, R3 ;  /* 0x0000000300027213 */ /* 0x000fe20000000000 */
[----:B------:R-:W-:Y:S01]  /*74a0*/  FFMA.FTZ R145, R145, -R132, R12 ;  /* 0x8000008491917223 */ /* 0x000fe2000001000c */
[C---:B------:R-:W-:Y:S01]  /*74b0*/  IADD3 R3, PT, PT, R8.reuse, 0x28, RZ ;  /* 0x0000002808037810 */ /* 0x040fe20007ffe0ff */
[----:B------:R-:W-:Y:S03]  /*74c0*/  VIADD R14, R8, 0xfffffff0 ;  /* 0xfffffff0080e7836 */ /* 0x000fe60000000000 */
[----:B------:R-:W3:Y:S01]  /*74d0*/  MUFU.TANH R185, R24 ;  /* 0x0000001800b97308 */ /* 0x000ee20000002400 */
[----:B------:R-:W-:Y:S02]  /*74e0*/  I2FP.F32.S32 R0, R0 ;  /* 0x0000000000007245 */ /* 0x000fe40000201400 */
[----:B------:R-:W-:Y:S02]  /*74f0*/  IABS R3, R3 ;  /* 0x0000000300037213 */ /* 0x000fe40000000000 */
[----:B------:R-:W-:Y:S01]  /*7500*/  I2FP.F32.S32 R2, R2 ;  /* 0x0000000200027245 */ /* 0x000fe20000201400 */
[CC--:B------:R-:W-:Y:S01]  /*7510*/  FFMA.FTZ R16, R0.reuse, -R132.reuse, R134 ;  /* 0x8000008400107223 */ /* 0x0c0fe20000010086 */
[-C--:B----4-:R-:W-:Y:S03]  /*7520*/  FFMA.FTZ R137, R0, -R132.reuse, R137 ;  /* 0x8000008400897223 */ /* 0x090fe60000010089 */
[----:B------:R-:W4:Y:S01]  /*7530*/  MUFU.TANH R4, R4 ;  /* 0x0000000400047308 */ /* 0x000f220000002400 */
[----:B------:R-:W-:Y:S02]  /*7540*/  IMAD.MOV.U32 R0, RZ, RZ, R3 ;  /* 0x000000ffff007224 */ /* 0x000fe400078e0003 */
[CC--:B--2---:R-:W-:Y:S01]  /*7550*/  FFMA.FTZ R17, R2.reuse, -R132.reuse, R13 ;  /* 0x8000008402117223 */ /* 0x0c4fe2000001000d */
[----:B-----5:R-:W-:Y:S01]  /*7560*/  FFMA.FTZ R138, R2, -R132, R138 ;  /* 0x80000084028a7223 */ /* 0x020fe2000001008a */
[C---:B------:R-:W-:Y:S01]  /*7570*/  VIADD R2, R8.reuse, 0x30 ;  /* 0x0000003008027836 */ /* 0x040fe20000000000 */
[----:B------:R-:W-:Y:S02]  /*7580*/  IADD3 R5, PT, PT, R8, 0x27, RZ ;  /* 0x0000002708057810 */ /* 0x000fe40007ffe0ff */
[----:B------:R-:W-:Y:S02]  /*7590*/  I2FP.F32.S32 R0, R0 ;  /* 0x0000000000007245 */ /* 0x000fe40000201400 */
[----:B------:R-:W2:Y:S01]  /*75a0*/  MUFU.TANH R186, R25 ;  /* 0x0000001900ba7308 */ /* 0x000ea20000002400 */
[----:B------:R-:W-:Y:S02]  /*75b0*/  IABS R2, R2 ;  /* 0x0000000200027213 */ /* 0x000fe40000000000 */
[----:B------:R-:W-:Y:S01]  /*75c0*/  IABS R5, R5 ;  /* 0x0000000500057213 */ /* 0x000fe20000000000 */
[----:B-1----:R-:W-:Y:S01]  /*75d0*/  FFMA.FTZ R189, R0, -R132, R28 ;  /* 0x8000008400bd7223 */ /* 0x002fe2000001001c */
[----:B------:R-:W-:Y:S02]  /*75e0*/  IADD3 R0, PT, PT, R8, 0x2f, RZ ;  /* 0x0000002f08007810 */ /* 0x000fe40007ffe0ff */
[----:B------:R-:W-:Y:S03]  /*75f0*/  I2FP.F32.S32 R2, R2 ;  /* 0x0000000200027245 */ /* 0x000fe60000201400 */
[----:B------:R-:W1:Y:S01]  /*7600*/  MUFU.TANH R29, R29 ;  /* 0x0000001d001d7308 */ /* 0x000e620000002400 */
[----:B------:R-:W-:Y:S02]  /*7610*/  IABS R0, R0 ;  /* 0x0000000000007213 */ /* 0x000fe40000000000 */
[----:B------:R-:W-:Y:S01]  /*7620*/  I2FP.F32.S32 R5, R5 ;  /* 0x0000000500057245 */ /* 0x000fe20000201400 */
[C---:B---3--:R-:W-:Y:S01]  /*7630*/  FFMA.FTZ R185, R2.reuse, -R132, R185 ;  /* 0x8000008402b97223 */ /* 0x048fe200000100b9 */
[----:B------:R-:W-:Y:S01]  /*7640*/  I2FP.F32.S32 R0, R0 ;  /* 0x0000000000007245 */ /* 0x000fe20000201400 */
[-C--:B----4-:R-:W-:Y:S01]  /*7650*/  FFMA.FTZ R139, R2, -R132.reuse, R4 ;  /* 0x80000084028b7223 */ /* 0x090fe20000010004 */
[C---:B------:R-:W-:Y:S03]  /*7660*/  IADD3 R12, PT, PT, R8.reuse, -0x9, RZ ;  /* 0xfffffff7080c7810 */ /* 0x040fe60007ffe0ff */
[----:B------:R-:W3:Y:S01]  /*7670*/  MUFU.TANH R3, R31 ;  /* 0x0000001f00037308 */ /* 0x000ee20000002400 */
[----:B------:R-:W-:Y:S01]  /*7680*/  IADD3 R13, PT, PT, R8, -0x11, RZ ;  /* 0xffffffef080d7810 */ /* 0x000fe20007ffe0ff */
[C---:B--2---:R-:W-:Y:S01]  /*7690*/  FFMA.FTZ R186, R0.reuse, -R132, R186 ;  /* 0x8000008400ba7223 */ /* 0x044fe200000100ba */
[----:B------:R-:W-:Y:S02]  /*76a0*/  FMNMX3.FTZ R2, R133, R20, R19, !PT ;  /* 0x0000001485027276 */ /* 0x000fe40007810013 */
[----:B------:R-:W-:Y:S02]  /*76b0*/  I2FP.F32.S32 R27, R27 ;  /* 0x0000001b001b7245 */ /* 0x000fe40000201400 */
[----:B------:R-:W-:Y:S03]  /*76c0*/  IABS R6, R6 ;  /* 0x0000000600067213 */ /* 0x000fe60000000000 */
[----:B------:R-:W-:Y:S01]  /*76d0*/  MUFU.TANH R15, R15 ;  /* 0x0000000f000f7308 */ /* 0x000fe20000002400 */
[----:B-1----:R-:W-:Y:S01]  /*76e0*/  FFMA.FTZ R187, R5, -R132, R29 ;  /* 0x8000008405bb7223 */ /* 0x002fe2000001001d */
[----:B------:R-:W-:Y:S01]  /*76f0*/  IABS R12, R12 ;  /* 0x0000000c000c7213 */ /* 0x000fe20000000000 */
[C---:B------:R-:W-:Y:S01]  /*7700*/  FFMA.FTZ R23, R27.reuse, -R132, R136 ;  /* 0x800000841b177223 */ /* 0x040fe20000010088 */
[----:B------:R-:W-:Y:S01]  /*7710*/  IABS R14, R14 ;  /* 0x0000000e000e7213 */ /* 0x000fe20000000000 */
[-C--:B------:R-:W-:Y:S01]  /*7720*/  FFMA.FTZ R27, R27, -R132.reuse, R11 ;  /* 0x800000841b1b7223 */ /* 0x080fe2000001000b */
[----:B------:R-:W-:Y:S04]  /*7730*/  IABS R13, R13 ;  /* 0x0000000d000d7213 */ /* 0x000fe80000000000 */
[----:B------:R-:W1:Y:S01]  /*7740*/  MUFU.TANH R7, R7 ;  /* 0x0000000700077308 */ /* 0x000e620000002400 */
[----:B---3--:R-:W-:Y:S01]  /*7750*/  FFMA.FTZ R143, R0, -R132, R3 ;  /* 0x80000084008f7223 */ /* 0x008fe20000010003 */
[----:B------:R-:W-:Y:S02]  /*7760*/  IADD3 R29, PT, PT, R8, -0x19, RZ ;  /* 0xffffffe7081d7810 */ /* 0x000fe40007ffe0ff */
[----:B------:R-:W-:Y:S02]  /*7770*/  FMNMX3.FTZ R0, R140, R180, R181, !PT ;  /* 0x000000b48c007276 */ /* 0x000fe400078100b5 */
[----:B------:R-:W-:Y:S04]  /*7780*/  FMNMX3.FTZ R2, R2, R16, R17, !PT ;  /* 0x0000001002027276 */ /* 0x000fe80007810011 */
[----:B------:R-:W2:Y:S01]  /*7790*/  MUFU.TANH R9, R9 ;  /* 0x0000000900097308 */ /* 0x000ea20000002400 */
[----:B------:R-:W-:Y:S02]  /*77a0*/  I2FP.F32.S32 R5, R6 ;  /* 0x0000000600057245 */ /* 0x000fe40000201400 */
[----:B------:R-:W-:Y:S02]  /*77b0*/  I2FP.F32.S32 R12, R12 ;  /* 0x0000000c000c7245 */ /* 0x000fe40000201400 */
[----:B------:R-:W-:Y:S02]  /*77c0*/  I2FP.F32.S32 R14, R14 ;  /* 0x0000000e000e7245 */ /* 0x000fe40000201400 */
[----:B------:R-:W-:Y:S03]  /*77d0*/  I2FP.F32.S32 R13, R13 ;  /* 0x0000000d000d7245 */ /* 0x000fe60000201400 */
[----:B------:R3:W4:Y:S01]  /*77e0*/  MUFU.TANH R31, R10 ;  /* 0x0000000a001f7308 */ /* 0x0007220000002400 */
[----:B------:R-:W-:Y:S01]  /*77f0*/  IABS R29, R29 ;  /* 0x0000001d001d7213 */ /* 0x000fe20000000000 */
[----:B-1----:R-:W-:Y:S01]  /*7800*/  FFMA.FTZ R195, R5, -R132, R7 ;  /* 0x8000008405c37223 */ /* 0x002fe20000010007 */
[----:B------:R-:W-:Y:S01]  /*7810*/  FMNMX3.FTZ R0, R0, R26, R184, !PT ;  /* 0x0000001a00007276 */ /* 0x000fe200078100b8 */
[-C--:B------:R-:W-:Y:S01]  /*7820*/  FFMA.FTZ R15, R12, -R132.reuse, R15 ;  /* 0x800000840c0f7223 */ /* 0x080fe2000001000f */
[----:B------:R-:W-:Y:S01]  /*7830*/  FMNMX3.FTZ R136, R2, R185, R186, !PT ;  /* 0x000000b902887276 */ /* 0x000fe200078100ba */
[----:B------:R-:W-:Y:S01]  /*7840*/  FFMA.FTZ R191, R14, -R132, R191 ;  /* 0x800000840ebf7223 */ /* 0x000fe200000100bf */
[----:B------:R-:W-:Y:S03]  /*7850*/  I2FP.F32.S32 R29, R29 ;  /* 0x0000001d001d7245 */ /* 0x000fe60000201400 */
[----:B------:R-:W1:Y:S01]  /*7860*/  MUFU.TANH R30, R30 ;  /* 0x0000001e001e7308 */ /* 0x000e620000002400 */
[----:B------:R-:W-:Y:S01]  /*7870*/  FMNMX3.FTZ R28, R142, R22, R23, !PT ;  /* 0x000000168e1c7276 */ /* 0x000fe20007810017 */
[----:B--2---:R-:W-:Y:S01]  /*7880*/  FFMA.FTZ R193, R13, -R132, R9 ;  /* 0x800000840dc17223 */ /* 0x004fe20000010009 */
[----:B------:R-:W-:Y:S02]  /*7890*/  FMNMX3.FTZ R0, R0, R137, R138, !PT ;  /* 0x0000008900007276 */ /* 0x000fe4000781008a */
[----:B------:R-:W-:Y:S05]  /*78a0*/  FMNMX3.FTZ R136, R136, R189, R187, !PT ;  /* 0x000000bd88887276 */ /* 0x000fea00078100bb */
[----:B------:R-:W2:Y:S10]  /*78b0*/  MUFU.TANH R33, R33 ;  /* 0x0000002100217308 */ /* 0x000eb40000002400 */
[----:B------:R-:W1:Y:S01]  /*78c0*/  MUFU.TANH R32, R32 ;  /* 0x0000002000207308 */ /* 0x000e620000002400 */
[----:B---34-:R-:W-:Y:S05]  /*78d0*/  @P2 BRA `(.L_x_2233) ;  /* 0xffffffe800702947 */ /* 0x018fea000383ffff */
.L_x_2232:
[----:B---3--:R-:W-:Y:S01]  /*78e0*/  SHFL.BFLY PT, R3, R136, 0x2, 0x1f ;  /* 0x0c401f0088037f89 */ /* 0x008fe200000e0000 */
[----:B------:R-:W-:Y:S01]  /*78f0*/  FMNMX3.FTZ R2, R28, R18, R15, !PT ;  /* 0x000000121c027276 */ /* 0x000fe2000781000f */
[-C--:B-1----:R-:W-:Y:S01]  /*7900*/  FFMA.FTZ R190, R29, -R132.reuse, R30 ;  /* 0x800000841dbe7223 */ /* 0x082fe2000001001e */
[----:B------:R-:W-:Y:S01]  /*7910*/  FMNMX3.FTZ R0, R0, R139, R143, !PT ;  /* 0x0000008b00007276 */ /* 0x000fe2000781008f */
[-C--:B------:R-:W-:Y:S01]  /*7920*/  FFMA.FTZ R188, R12, -R132.reuse, R31 ;  /* 0x800000840cbc7223 */ /* 0x080fe2000001001f */
[----:B------:R-:W-:Y:S01]  /*7930*/  FMNMX3.FTZ R5, R2, R191, R193, !PT ;  /* 0x000000bf02057276 */ /* 0x000fe200078100c1 */
[----:B--2---:R-:W-:Y:S01]  /*7940*/  FFMA.FTZ R192, R14, -R132, R33 ;  /* 0x800000840ec07223 */ /* 0x004fe20000010021 */
[----:B------:R-:W-:Y:S01]  /*7950*/  FMNMX3.FTZ R4, R141, R182, R183, !PT ;  /* 0x000000b68d047276 */ /* 0x000fe200078100b7 */
[----:B------:R-:W-:Y:S01]  /*7960*/  SHFL.BFLY PT, R2, R0, 0x2, 0x1f ;  /* 0x0c401f0000027f89 */ /* 0x000fe200000e0000 */
[----:B------:R-:W-:Y:S01]  /*7970*/  FMNMX3.FTZ R5, R5, R195, R190, !PT ;  /* 0x000000c305057276 */ /* 0x000fe200078100be */
[----:B------:R-:W-:Y:S01]  /*7980*/  FFMA.FTZ R194, R13, -R132, R32 ;  /* 0x800000840dc27223 */ /* 0x000fe20000010020 */
[----:B------:R-:W-:Y:S02]  /*7990*/  FMNMX3.FTZ R4, R4, R145, R27, !PT ;  /* 0x0000009104047276 */ /* 0x000fe4000781001b */
[C---:B------:R-:W-:Y:S03]  /*79a0*/  IADD3 R25, PT, PT, R213.reuse, 0xa040, RZ ;  /* 0x0000a040d5197810 */ /* 0x040fe60007ffe0ff */
[----:B------:R-:W-:Y:S01]  /*79b0*/  SHFL.BFLY PT, R8, R5, 0x2, 0x1f ;  /* 0x0c401f0005087f89 */ /* 0x000fe200000e0000 */
[----:B------:R-:W-:Y:S02]  /*79c0*/  FMNMX3.FTZ R4, R4, R196, R188, !PT ;  /* 0x000000c404047276 */ /* 0x000fe400078100bc */
[----:B------:R-:W-:Y:S02]  /*79d0*/  IADD3 R24, PT, PT, R213, 0xa000, RZ ;  /* 0x0000a000d5187810 */ /* 0x000fe40007ffe0ff */
[----:B------:R-:W-:Y:S05]  /*79e0*/  FMNMX3.FTZ R4, R4, R192, R194, !PT ;  /* 0x000000c004047276 */ /* 0x000fea00078100c2 */
[----:B------:R-:W1:Y:S02]  /*79f0*/  SHFL.BFLY PT, R7, R4, 0x2, 0x1f ;  /* 0x0c401f0004077f89 */ /* 0x000e6400000e0000 */
[----:B-1----:R-:W-:Y:S02]  /*7a00*/  FMNMX.FTZ R4, R4, R7, !PT ;  /* 0x0000000704047209 */ /* 0x002fe40007810000 */
[----:B------:R-:W-:Y:S02]  /*7a10*/  FMNMX.FTZ R136, R136, R3, !PT ;  /* 0x0000000388887209 */ /* 0x000fe40007810000 */
[----:B------:R-:W-:Y:S02]  /*7a20*/  FMNMX.FTZ R3, R0, R2, !PT ;  /* 0x0000000200037209 */ /* 0x000fe40007810000 */
[----:B------:R-:W1:Y:S01]  /*7a30*/  SHFL.BFLY PT, R134, R4, 0x1, 0x1f ;  /* 0x0c201f0004867f89 */ /* 0x000e6200000e0000 */
[----:B------:R-:W-:Y:S07]  /*7a40*/  FMNMX.FTZ R5, R5, R8, !PT ;  /* 0x0000000805057209 */ /* 0x000fee0007810000 */
[----:B------:R-:W2:Y:S08]  /*7a50*/  SHFL.BFLY PT, R6, R136, 0x1, 0x1f ;  /* 0x0c201f0088067f89 */ /* 0x000eb000000e0000 */
[----:B------:R-:W3:Y:S08]  /*7a60*/  SHFL.BFLY PT, R2, R3, 0x1, 0x1f ;  /* 0x0c201f0003027f89 */ /* 0x000ef000000e0000 */
[----:B------:R-:W4:Y:S01]  /*7a70*/  SHFL.BFLY PT, R135, R5, 0x1, 0x1f ;  /* 0x0c201f0005877f89 */ /* 0x000f2200000e0000 */
[----:B-1----:R-:W-:Y:S02]  /*7a80*/  FMNMX.FTZ R134, R4, R134, !PT ;  /* 0x0000008604867209 */ /* 0x002fe40007810000 */
[----:B--2---:R-:W-:Y:S03]  /*7a90*/  FMNMX.FTZ R136, R136, R6, !PT ;  /* 0x0000000688887209 */ /* 0x004fe60007810000 */
[----:B------:R-:W-:Y:S01]  /*7aa0*/  FMUL.FTZ R146, R134, UR4 ;  /* 0x0000000486927c20 */ /* 0x000fe20008410000 */
[----:B---3--:R-:W-:Y:S01]  /*7ab0*/  FMNMX.FTZ R144, R3, R2, !PT ;  /* 0x0000000203907209 */ /* 0x008fe20007810000 */
[C---:B------:R-:W-:Y:S01]  /*7ac0*/  FADD.FTZ R0, -R136.reuse, R133 ;  /* 0x0000008588007221 */ /* 0x040fe20000010100 */
[C---:B------:R-:W-:Y:S01]  /*7ad0*/  FMUL.FTZ R4, R136.reuse, UR4 ;  /* 0x0000000488047c20 */ /* 0x040fe20008410000 */
[----:B------:R-:W-:Y:S02]  /*7ae0*/  FSETP.NEU.FTZ.AND P2, PT, R136, -INF , PT ;  /* 0xff8000008800780b */ /* 0x000fe40003f5d000 */
[----:B------:R-:W-:Y:S01]  /*7af0*/  FMUL.FTZ R2, R0, UR4 ;  /* 0x0000000400027c20 */ /* 0x000fe20008410000 */
[C---:B------:R-:W-:Y:S01]  /*7b00*/  FADD.FTZ R0, -R144.reuse, R140 ;  /* 0x0000008c90007221 */ /* 0x040fe20000010100 */
[----:B----4-:R-:W-:Y:S01]  /*7b10*/  FMNMX.FTZ R135, R5, R135, !PT ;  /* 0x0000008705877209 */ /* 0x010fe20007810000 */
[----:B------:R-:W-:Y:S01]  /*7b20*/  FMUL.FTZ R147, R144, UR4 ;  /* 0x0000000490937c20 */ /* 0x000fe20008410000 */
[----:B------:R1:W2:Y:S02]  /*7b30*/  MUFU.EX2 R133, R2 ;  /* 0x0000000200857308 */ /* 0x0002a40000000800 */
        /* <DEDUP_REMOVED lines=21> */
[----:B-1----:R-:W-:Y:S01]  /*7c90*/  FMUL.FTZ R2, R0, UR4 ;  /* 0x0000000400027c20 */ /* 0x002fe20008410000 */
[----:B------:R-:W-:Y:S01]  /*7ca0*/  FADD.FTZ R0, -R134, R141 ;  /* 0x0000008d86007221 */ /* 0x000fe20000010100 */
[----:B------:R-:W-:Y:S01]  /*7cb0*/  FSEL R141, R4, RZ, P2 ;  /* 0x000000ff048d7208 */ /* 0x000fe20001000000 */
[----:B--2---:R-:W-:Y:S01]  /*7cc0*/  FMUL.FTZ R10, R3, R150 ;  /* 0x00000096030a7220 */ /* 0x004fe20000410000 */
[----:B------:R-:W-:Y:S01]  /*7cd0*/  FSETP.NEU.FTZ.AND P2, PT, R144, -INF , PT ;  /* 0xff8000009000780b */ /* 0x000fe20003f5d000 */
[----:B------:R-:W-:Y:S01]  /*7ce0*/  FMUL.FTZ R0, R0, UR4 ;  /* 0x0000000400007c20 */ /* 0x000fe20008410000 */
[----:B------:R-:W1:Y:S01]  /*7cf0*/  MUFU.EX2 R2, R2 ;  /* 0x0000000200027308 */ /* 0x000e620000000800 */
[--C-:B------:R-:W-:Y:S01]  /*7d00*/  FFMA.FTZ R4, R20, UR4, -R141.reuse ;  /* 0x0000000414047c23 */ /* 0x100fe2000801088d */
[----:B------:R-:W-:Y:S01]  /*7d10*/  FSEL R147, R147, RZ, P2 ;  /* 0x000000ff93937208 */ /* 0x000fe20001000000 */
[--C-:B------:R-:W-:Y:S01]  /*7d20*/  FFMA.FTZ R16, R16, UR4, -R141.reuse ;  /* 0x0000000410107c23 */ /* 0x100fe2000801088d */
[----:B------:R-:W-:Y:S01]  /*7d30*/  FSETP.NEU.FTZ.AND P2, PT, R135, -INF , PT ;  /* 0xff8000008700780b */ /* 0x000fe20003f5d000 */
[--C-:B------:R-:W-:Y:S01]  /*7d40*/  FFMA.FTZ R17, R17, UR4, -R141.reuse ;  /* 0x0000000411117c23 */ /* 0x100fe2000801088d */
[C---:B------:R-:W-:Y:S01]  /*7d50*/  FMUL.FTZ R11, R3.reuse, R151 ;  /* 0x00000097030b7220 */ /* 0x040fe20000410000 */
[C---:B------:R-:W-:Y:S03]  /*7d60*/  FMUL.FTZ R14, R3.reuse, R158 ;  /* 0x0000009e030e7220 */ /* 0x040fe60000410000 */
[----:B------:R2:W-:Y:S01]  /*7d70*/  MUFU.EX2 R242, R4 ;  /* 0x0000000400f27308 */ /* 0x0005e20000000800 */
[----:B------:R-:W-:Y:S01]  /*7d80*/  FSEL R142, R142, RZ, P2 ;  /* 0x000000ff8e8e7208 */ /* 0x000fe20001000000 */
[C---:B------:R-:W-:Y:S01]  /*7d90*/  FMUL.FTZ R42, R3.reuse, R42 ;  /* 0x0000002a032a7220 */ /* 0x040fe20000410000 */
[----:B------:R-:W-:Y:S01]  /*7da0*/  FSETP.NEU.FTZ.AND P2, PT, R134, -INF , PT ;  /* 0xff8000008600780b */ /* 0x000fe20003f5d000 */
[C---:B------:R-:W-:Y:S01]  /*7db0*/  FMUL.FTZ R43, R3.reuse, R43 ;  /* 0x0000002b032b7220 */ /* 0x040fe20000410000 */
[----:B------:R-:W-:Y:S01]  /*7dc0*/  FMUL.FTZ R46, R3, R46 ;  /* 0x0000002e032e7220 */ /* 0x000fe20000410000 */
[--C-:B------:R-:W-:Y:S01]  /*7dd0*/  FFMA.FTZ R5, R22, UR4, -R142.reuse ;  /* 0x0000000416057c23 */ /* 0x100fe2000801088e */
[----:B------:R-:W-:Y:S01]  /*7de0*/  FSEL R146, R146, RZ, P2 ;  /* 0x000000ff92927208 */ /* 0x000fe20001000000 */
[----:B------:R-:W-:Y:S02]  /*7df0*/  FFMA.FTZ R15, R15, UR4, -R142 ;  /* 0x000000040f0f7c23 */ /* 0x000fe4000801088e */
[----:B------:R-:W3:Y:S01]  /*7e00*/  MUFU.EX2 R0, R0 ;  /* 0x0000000000007308 */ /* 0x000ee20000000800 */
[C---:B-1----:R-:W-:Y:S01]  /*7e10*/  FMUL.FTZ R32, R2.reuse, R176 ;  /* 0x000000b002207220 */ /* 0x042fe20000410000 */
[C---:B------:R-:W-:Y:S01]  /*7e20*/  FMUL.FTZ R33, R2.reuse, R177 ;  /* 0x000000b102217220 */ /* 0x040fe20000410000 */
[----:B------:R-:W-:Y:S01]  /*7e30*/  FFMA.FTZ R9, R145, UR4, -R146 ;  /* 0x0000000491097c23 */ /* 0x000fe20008010892 */
[----:B------:R-:W-:Y:S01]  /*7e40*/  MOV R145, R25 ;  /* 0x0000001900917202 */ /* 0x000fe20000000f00 */
[----:B------:R-:W-:Y:S01]  /*7e50*/  FMUL.FTZ R36, R2, R36 ;  /* 0x0000002402247220 */ /* 0x000fe20000410000 */
[----:B------:R-:W-:Y:S01]  /*7e60*/  @P0 IADD3 R145, PT, PT, R24, -0x40, RZ ;  /* 0xffffffc018910810 */ /* 0x000fe20007ffe0ff */
[C---:B------:R-:W-:Y:S01]  /*7e70*/  FMUL.FTZ R37, R2.reuse, R37 ;  /* 0x0000002502257220 */ /* 0x040fe20000410000 */
[----:B--2---:R-:W-:Y:S02]  /*7e80*/  FFMA.FTZ R4, R19, UR4, -R141 ;  /* 0x0000000413047c23 */ /* 0x004fe4000801088d */
[----:B------:R1:W-:Y:S01]  /*7e90*/  MUFU.EX2 R236, R5 ;  /* 0x0000000500ec7308 */ /* 0x0003e20000000800 */
[----:B------:R-:W-:Y:S01]  /*7ea0*/  IADD3 R140, PT, PT, R221, R145, RZ ;  /* 0x00000091dd8c7210 */ /* 0x000fe20007ffe0ff */
[----:B------:R-:W-:Y:S01]  /*7eb0*/  LDSM.16.MT88.4 R200, [R145+0x1800] ;  /* 0x0018000091c8783b */ /* 0x000fe20000004200 */
[C---:B------:R-:W-:Y:S01]  /*7ec0*/  FMUL.FTZ R47, R3.reuse, R47 ;  /* 0x0000002f032f7220 */ /* 0x040fe20000410000 */
[C---:B------:R-:W-:Y:S01]  /*7ed0*/  FMUL.FTZ R48, R2.reuse, R48 ;  /* 0x0000003002307220 */ /* 0x040fe20000410000 */
[C---:B------:R-:W-:Y:S01]  /*7ee0*/  FMUL.FTZ R49, R2.reuse, R49 ;  /* 0x0000003102317220 */ /* 0x040fe20000410000 */
[C---:B------:R-:W-:Y:S01]  /*7ef0*/  FMUL.FTZ R52, R2.reuse, R52 ;  /* 0x0000003402347220 */ /* 0x040fe20000410000 */
[----:B------:R-:W-:Y:S03]  /*7f00*/  FMUL.FTZ R53, R2, R53 ;  /* 0x0000003502357220 */ /* 0x000fe60000410000 */
[----:B------:R2:W4:Y:S01]  /*7f10*/  MUFU.EX2 R243, R4 ;  /* 0x0000000400f37308 */ /* 0x0005220000000800 */
        /* <DEDUP_REMOVED lines=8> */
[----:B-1----:R-:W-:Y:S01]  /*7fa0*/  FMUL.FTZ R5, R2, R153 ;  /* 0x0000009902057220 */ /* 0x002fe20000410000 */
[C---:B------:R-:W-:Y:S01]  /*7fb0*/  FMUL.FTZ R39, R0.reuse, R39 ;  /* 0x0000002700277220 */ /* 0x040fe20000410000 */
[C---:B------:R-:W-:Y:S01]  /*7fc0*/  FMUL.FTZ R50, R0.reuse, R50 ;  /* 0x0000003200327220 */ /* 0x040fe20000410000 */
[C---:B------:R-:W-:Y:S01]  /*7fd0*/  FMUL.FTZ R51, R0.reuse, R51 ;  /* 0x0000003300337220 */ /* 0x040fe20000410000 */
[C---:B------:R-:W-:Y:S01]  /*7fe0*/  FMUL.FTZ R54, R0.reuse, R54 ;  /* 0x0000003600367220 */ /* 0x040fe20000410000 */
[----:B------:R-:W-:Y:S01]  /*7ff0*/  FMUL.FTZ R55, R0, R55 ;  /* 0x0000003700377220 */ /* 0x000fe20000410000 */
[----:B------:R-:W-:Y:S03]  /*8000*/  FMUL.FTZ R58, R3, R58 ;  /* 0x0000003a033a7220 */ /* 0x000fe60000410000 */
[----:B------:R1:W-:Y:S01]  /*8010*/  MUFU.EX2 R231, R9 ;  /* 0x0000000900e77308 */ /* 0x0003e20000000800 */
[--C-:B--2---:R-:W-:Y:S01]  /*8020*/  FFMA.FTZ R4, R180, UR4, -R147.reuse ;  /* 0x00000004b4047c23 */ /* 0x104fe20008010893 */
[----:B----4-:R-:W-:Y:S01]  /*8030*/  F2FP.BF16.F32.PACK_AB R148, R243, R242 ;  /* 0x000000f2f394723e */ /* 0x010fe200000010ff */
[C---:B------:R-:W-:Y:S01]  /*8040*/  FMUL.FTZ R59, R3.reuse, R59 ;  /* 0x0000003b033b7220 */ /* 0x040fe20000410000 */
[C---:B------:R-:W-:Y:S01]  /*8050*/  FMUL.FTZ R62, R3.reuse, R62 ;  /* 0x0000003e033e7220 */ /* 0x040fe20000410000 */
[C---:B------:R-:W-:Y:S01]  /*8060*/  FMUL.FTZ R63, R3.reuse, R63 ;  /* 0x0000003f033f7220 */ /* 0x040fe20000410000 */
[C---:B------:R-:W-:Y:S01]  /*8070*/  FMUL.FTZ R64, R2.reuse, R64 ;  /* 0x0000004002407220 */ /* 0x040fe20000410000 */
[----:B------:R-:W-:Y:S03]  /*8080*/  FMUL.FTZ R65, R2, R65 ;  /* 0x0000004102417220 */ /* 0x000fe60000410000 */
[----:B------:R2:W-:Y:S01]  /*8090*/  MUFU.EX2 R239, R4 ;  /* 0x0000000400ef7308 */ /* 0x0005e20000000800 */
[----:B---3--:R-:W-:Y:S01]  /*80a0*/  FMUL.FTZ R15, R3, R159 ;  /* 0x0000009f030f7220 */ /* 0x008fe20000410000 */
[C---:B------:R-:W-:Y:S01]  /*80b0*/  FMUL.FTZ R66, R0.reuse, R66 ;  /* 0x0000004200427220 */ /* 0x040fe20000410000 */
[----:B------:R-:W-:Y:S01]  /*80c0*/  LDSM.16.MT88.4 R156, [R145] ;  /* 0x00000000919c783b */ /* 0x000fe20000004200 */
[----:B------:R-:W-:Y:S01]  /*80d0*/  FMUL.FTZ R67, R0, R67 ;  /* 0x0000004300437220 */ /* 0x000fe20000410000 */
[C---:B------:R-:W-:Y:S01]  /*80e0*/  FMUL.FTZ R68, R2.reuse, R68 ;  /* 0x0000004402447220 */ /* 0x040fe20000410000 */
[----:B------:R-:W-:Y:S01]  /*80f0*/  FMUL.FTZ R69, R2, R69 ;  /* 0x0000004502457220 */ /* 0x000fe20000410000 */
[C---:B------:R-:W-:Y:S03]  /*8100*/  FMUL.FTZ R70, R0.reuse, R70 ;  /* 0x0000004600467220 */ /* 0x040fe60000410000 */
[----:B------:R3:W-:Y:S01]  /*8110*/  MUFU.EX2 R244, R16 ;  /* 0x0000001000f47308 */ /* 0x0007e20000000800 */
[----:B-1----:R-:W-:Y:S01]  /*8120*/  FMUL.FTZ R9, R133, R149 ;  /* 0x0000009585097220 */ /* 0x002fe20000410000 */
[----:B------:R-:W-:Y:S01]  /*8130*/  FMUL.FTZ R71, R0, R71 ;  /* 0x0000004700477220 */ /* 0x000fe20000410000 */
[C---:B------:R-:W-:Y:S01]  /*8140*/  FMUL.FTZ R74, R3.reuse, R74 ;  /* 0x0000004a034a7220 */ /* 0x040fe20000410000 */
[C---:B------:R-:W-:Y:S01]  /*8150*/  FMUL.FTZ R75, R3.reuse, R75 ;  /* 0x0000004b034b7220 */ /* 0x040fe20000410000 */
[C---:B------:R-:W-:Y:S01]  /*8160*/  FMUL.FTZ R78, R3.reuse, R78 ;  /* 0x0000004e034e7220 */ /* 0x040fe20000410000 */
[----:B------:R-:W-:Y:S01]  /*8170*/  FMUL.FTZ R79, R3, R79 ;  /* 0x0000004f034f7220 */ /* 0x000fe20000410000 */
[--C-:B------:R-:W-:Y:S03]  /*8180*/  FFMA.FTZ R137, R137, UR4, -R147.reuse ;  /* 0x0000000489897c23 */ /* 0x100fe60008010893 */
[----:B------:R-:W1:Y:S01]  /*8190*/  MUFU.EX2 R245, R17 ;  /* 0x0000001100f57308 */ /* 0x000e620000000800 */
[--C-:B--2---:R-:W-:Y:S01]  /*81a0*/  FFMA.FTZ R4, R181, UR4, -R147.reuse ;  /* 0x00000004b5047c23 */ /* 0x104fe20008010893 */
[C---:B------:R-:W-:Y:S01]  /*81b0*/  FMUL.FTZ R80, R2.reuse, R80 ;  /* 0x0000005002507220 */ /* 0x040fe20000410000 */
[----:B------:R-:W-:Y:S01]  /*81c0*/  FMUL.FTZ R81, R2, R81 ;  /* 0x0000005102517220 */ /* 0x000fe20000410000 */
[C---:B------:R-:W-:Y:S01]  /*81d0*/  FMUL.FTZ R82, R0.reuse, R82 ;  /* 0x0000005200527220 */ /* 0x040fe20000410000 */
[----:B------:R-:W-:Y:S01]  /*81e0*/  FMUL.FTZ R83, R0, R83 ;  /* 0x0000005300537220 */ /* 0x000fe20000410000 */
[C---:B------:R-:W-:Y:S01]  /*81f0*/  FMUL.FTZ R84, R2.reuse, R84 ;  /* 0x0000005402547220 */ /* 0x040fe20000410000 */
[C---:B------:R-:W-:Y:S03]  /*8200*/  FMUL.FTZ R85, R2.reuse, R85 ;  /* 0x0000005502557220 */ /* 0x040fe60000410000 */
[----:B------:R2:W4:Y:S01]  /*8210*/  MUFU.EX2 R240, R4 ;  /* 0x0000000400f07308 */ /* 0x0005220000000800 */
[----:B---3--:R-:W-:Y:S01]  /*8220*/  FMUL.FTZ R16, R2, R160 ;  /* 0x000000a002107220 */ /* 0x008fe20000410000 */
[C---:B------:R-:W-:Y:S01]  /*8230*/  FMUL.FTZ R86, R0.reuse, R86 ;  /* 0x0000005600567220 */ /* 0x040fe20000410000 */
[----:B------:R-:W-:Y:S01]  /*8240*/  FMUL.FTZ R87, R0, R87 ;  /* 0x0000005700577220 */ /* 0x000fe20000410000 */
[C---:B------:R-:W-:Y:S01]  /*8250*/  FMUL.FTZ R90, R3.reuse, R90 ;  /* 0x0000005a035a7220 */ /* 0x040fe20000410000 */
[----:B------:R-:W-:Y:S01]  /*8260*/  FMUL.FTZ R91, R3, R91 ;  /* 0x0000005b035b7220 */ /* 0x000fe20000410000 */
[C---:B------:R-:W-:Y:S01]  /*8270*/  FMUL.FTZ R92, R133.reuse, R92 ;  /* 0x0000005c855c7220 */ /* 0x040fe20000410000 */
[----:B------:R-:W-:Y:S03]  /*8280*/  FMUL.FTZ R93, R133, R93 ;  /* 0x0000005d855d7220 */ /* 0x000fe60000410000 */
[----:B------:R3:W-:Y:S01]  /*8290*/  MUFU.EX2 R210, R137 ;  /* 0x0000008900d27308 */ /* 0x0007e20000000800 */
[----:B-1----:R-:W-:Y:S01]  /*82a0*/  F2FP.BF16.F32.PACK_AB R150, R245, R244 ;  /* 0x000000f4f596723e */ /* 0x002fe200000010ff */
[C---:B------:R-:W-:Y:S01]  /*82b0*/  FMUL.FTZ R17, R2.reuse, R161 ;  /* 0x000000a102117220 */ /* 0x040fe20000410000 */
        /* <DEDUP_REMOVED lines=8> */
[--C-:B------:R-:W-:Y:S01]  /*8340*/  FFMA.FTZ R138, R138, UR4, -R147.reuse ;  /* 0x000000048a8a7c23 */ /* 0x100fe20008010893 */
[C---:B------:R-:W-:Y:S01]  /*8350*/  FMUL.FTZ R100, R2.reuse, R100 ;  /* 0x0000006402647220 */ /* 0x040fe20000410000 */
[----:B------:R1:W-:Y:S01]  /*8360*/  MUFU.EX2 R241, R4 ;  /* 0x0000000400f17308 */ /* 0x0003e20000000800 */
[----:B------:R-:W-:Y:S01]  /*8370*/  FMUL.FTZ R101, R2, R101 ;  /* 0x0000006502657220 */ /* 0x000fe20000410000 */
[C---:B------:R-:W-:Y:S01]  /*8380*/  FMUL.FTZ R102, R0.reuse, R102 ;  /* 0x0000006600667220 */ /* 0x040fe20000410000 */
[----:B------:R-:W-:Y:S01]  /*8390*/  FMUL.FTZ R103, R0, R103 ;  /* 0x0000006700677220 */ /* 0x000fe20000410000 */
[--C-:B---3--:R-:W-:Y:S01]  /*83a0*/  FFMA.FTZ R137, R191, UR4, -R142.reuse ;  /* 0x00000004bf897c23 */ /* 0x108fe2000801088e */
[----:B------:R-:W-:Y:S01]  /*83b0*/  FFMA.FTZ R139, R139, UR4, -R147 ;  /* 0x000000048b8b7c23 */ /* 0x000fe20008010893 */
        /* <DEDUP_REMOVED lines=8> */
[----:B------:R-:W-:Y:S01]  /*8440*/  FMUL.FTZ R119, R0, R119 ;  /* 0x0000007700777220 */ /* 0x000fe20000410000 */
[C---:B------:R-:W-:Y:S03]  /*8450*/  FMUL.FTZ R128, R2.reuse, R128 ;  /* 0x0000008002807220 */ /* 0x040fe60000410000 */
[----:B------:R3:W-:Y:S01]  /*8460*/  MUFU.EX2 R209, R138 ;  /* 0x0000008a00d17308 */ /* 0x0007e20000000800 */
[----:B-1----:R-:W-:Y:S01]  /*8470*/  FFMA.FTZ R4, R23, UR4, -R142 ;  /* 0x0000000417047c23 */ /* 0x002fe2000801088e */
[----:B------:R-:W-:Y:S01]  /*8480*/  FMUL.FTZ R129, R2, R129 ;  /* 0x0000008102817220 */ /* 0x000fe20000410000 */
[----:B------:R-:W1:Y:S01]  /*8490*/  LDSM.16.MT88.4 R20, [R213+0xa000] ;  /* 0x00a00000d514783b */ /* 0x000e620000004200 */
[C---:B------:R-:W-:Y:S01]  /*84a0*/  FMUL.FTZ R130, R0.reuse, R130 ;  /* 0x0000008200827220 */ /* 0x040fe20000410000 */
[----:B------:R-:W-:Y:S01]  /*84b0*/  FMUL.FTZ R131, R0, R131 ;  /* 0x0000008300837220 */ /* 0x000fe20000410000 */
[C---:B------:R-:W-:Y:S01]  /*84c0*/  FMUL.FTZ R28, R133.reuse, R172 ;  /* 0x000000ac851c7220 */ /* 0x040fe20000410000 */
[----:B------:R-:W-:Y:S03]  /*84d0*/  FMUL.FTZ R29, R133, R173 ;  /* 0x000000ad851d7220 */ /* 0x000fe60000410000 */
[----:B------:R4:W-:Y:S01]  /*84e0*/  MUFU.EX2 R238, R4 ;  /* 0x0000000400ee7308 */ /* 0x0009e20000000800 */
[----:B--2---:R-:W-:Y:S01]  /*84f0*/  FFMA.FTZ R137, R196, UR4, -R146 ;  /* 0x00000004c4897c23 */ /* 0x004fe20008010892 */
[C---:B------:R-:W-:Y:S01]  /*8500*/  FMUL.FTZ R30, R3.reuse, R174 ;  /* 0x000000ae031e7220 */ /* 0x040fe20000410000 */
[----:B------:R-:W-:Y:S01]  /*8510*/  LDSM.16.MT88.4 R196, [R215+0xb800] ;  /* 0x00b80000d7c4783b */ /* 0x000fe20000004200 */
[----:B------:R-:W-:Y:S01]  /*8520*/  FMUL.FTZ R31, R3, R175 ;  /* 0x000000af031f7220 */ /* 0x000fe20000410000 */
[C---:B------:R-:W-:Y:S01]  /*8530*/  FMUL.FTZ R108, R133.reuse, R108 ;  /* 0x0000006c856c7220 */ /* 0x040fe20000410000 */
[----:B------:R-:W-:Y:S01]  /*8540*/  FMUL.FTZ R109, R133, R109 ;  /* 0x0000006d856d7220 */ /* 0x000fe20000410000 */
[----:B------:R-:W-:Y:S03]  /*8550*/  FMUL.FTZ R110, R3, R110 ;  /* 0x0000006e036e7220 */ /* 0x000fe60000410000 */
[----:B------:R2:W-:Y:S01]  /*8560*/  MUFU.EX2 R205, R137 ;  /* 0x0000008900cd7308 */ /* 0x0005e20000000800 */
[----:B---3--:R-:W-:Y:S01]  /*8570*/  FFMA.FTZ R138, R193, UR4, -R142 ;  /* 0x00000004c18a7c23 */ /* 0x008fe2000801088e */
[----:B------:R-:W-:Y:S01]  /*8580*/  FMUL.FTZ R111, R3, R111 ;  /* 0x0000006f036f7220 */ /* 0x000fe20000410000 */
[C---:B------:R-:W-:Y:S01]  /*8590*/  FMUL.FTZ R124, R133.reuse, R124 ;  /* 0x0000007c857c7220 */ /* 0x040fe20000410000 */
[----:B------:R-:W-:Y:S01]  /*85a0*/  FMUL.FTZ R125, R133, R125 ;  /* 0x0000007d857d7220 */ /* 0x000fe20000410000 */
[C---:B------:R-:W-:Y:S01]  /*85b0*/  FMUL.FTZ R126, R3.reuse, R126 ;  /* 0x0000007e037e7220 */ /* 0x040fe20000410000 */
[----:B------:R-:W-:Y:S01]  /*85c0*/  FMUL.FTZ R127, R3, R127 ;  /* 0x0000007f037f7220 */ /* 0x000fe20000410000 */
[C---:B------:R-:W-:Y:S03]  /*85d0*/  FMUL.FTZ R24, R133.reuse, R168 ;  /* 0x000000a885187220 */ /* 0x040fe60000410000 */
[----:B------:R3:W-:Y:S01]  /*85e0*/  MUFU.EX2 R206, R138 ;  /* 0x0000008a00ce7308 */ /* 0x0007e20000000800 */
[--C-:B----4-:R-:W-:Y:S01]  /*85f0*/  FFMA.FTZ R4, R182, UR4, -R146.reuse ;  /* 0x00000004b6047c23 */ /* 0x110fe20008010892 */
[----:B------:R-:W-:Y:S01]  /*8600*/  FMUL.FTZ R25, R133, R169 ;  /* 0x000000a985197220 */ /* 0x000fe20000410000 */
[----:B------:R-:W-:Y:S01]  /*8610*/  FMUL.FTZ R26, R3, R170 ;  /* 0x000000aa031a7220 */ /* 0x000fe20000410000 */
[C---:B------:R-:W-:Y:S01]  /*8620*/  FMUL.FTZ R104, R133.reuse, R104 ;  /* 0x0000006885687220 */ /* 0x040fe20000410000 */
[----:B------:R-:W-:Y:S01]  /*8630*/  FMUL.FTZ R105, R133, R105 ;  /* 0x0000006985697220 */ /* 0x000fe20000410000 */
[C---:B------:R-:W-:Y:S01]  /*8640*/  FMUL.FTZ R106, R3.reuse, R106 ;  /* 0x0000006a036a7220 */ /* 0x040fe20000410000 */
[----:B------:R-:W-:Y:S03]  /*8650*/  FMUL.FTZ R107, R3, R107 ;  /* 0x0000006b036b7220 */ /* 0x000fe60000410000 */
[----:B------:R4:W-:Y:S01]  /*8660*/  MUFU.EX2 R232, R4 ;  /* 0x0000000400e87308 */ /* 0x0009e20000000800 */
[----:B--2---:R-:W-:Y:S01]  /*8670*/  FFMA.FTZ R137, R188, UR4, -R146 ;  /* 0x00000004bc897c23 */ /* 0x004fe20008010892 */
[C---:B------:R-:W-:Y:S01]  /*8680*/  FMUL.FTZ R120, R133.reuse, R120 ;  /* 0x0000007885787220 */ /* 0x040fe20000410000 */
[----:B------:R-:W-:Y:S01]  /*8690*/  FMUL.FTZ R121, R133, R121 ;  /* 0x0000007985797220 */ /* 0x000fe20000410000 */
[C---:B------:R-:W-:Y:S01]  /*86a0*/  FMUL.FTZ R122, R3.reuse, R122 ;  /* 0x0000007a037a7220 */ /* 0x040fe20000410000 */
[----:B------:R-:W-:Y:S01]  /*86b0*/  FMUL.FTZ R123, R3, R123 ;  /* 0x0000007b037b7220 */ /* 0x000fe20000410000 */
[----:B------:R-:W-:Y:S01]  /*86c0*/  FFMA.FTZ R133, R133, R247, R242 ;  /* 0x000000f785857223 */ /* 0x000fe200000100f2 */
[----:B------:R-:W-:Y:S03]  /*86d0*/  ISETP.GT.AND P2, PT, R224, RZ, PT ;  /* 0x000000ffe000720c */ /* 0x000fe60003f44270 */
[----:B------:R-:W-:Y:S01]  /*86e0*/  MUFU.EX2 R208, R139 ;  /* 0x0000008b00d07308 */ /* 0x000fe20000000800 */
[----:B---3--:R-:W-:Y:S01]  /*86f0*/  FFMA.FTZ R138, R195, UR4, -R142 ;  /* 0x00000004c38a7c23 */ /* 0x008fe2000801088e */
[----:B------:R-:W-:Y:S08]  /*8700*/  FADD.FTZ R133, R243, R133 ;  /* 0x00000085f3857221 */ /* 0x000ff00000010000 */
[----:B------:R2:W-:Y:S01]  /*8710*/  MUFU.EX2 R139, R137 ;  /* 0x00000089008b7308 */ /* 0x0005e20000000800 */
[--C-:B----4-:R-:W-:Y:S02]  /*8720*/  FFMA.FTZ R4, R183, UR4, -R146.reuse ;  /* 0x00000004b7047c23 */ /* 0x110fe40008010892 */
[----:B------:R-:W3:Y:S07]  /*8730*/  LDSM.16.MT88.4 R180, [R215+0xa000] ;  /* 0x00a00000d7b4783b */ /* 0x000eee0000004200 */
[----:B------:R4:W5:Y:S10]  /*8740*/  MUFU.EX2 R234, R4 ;  /* 0x0000000400ea7308 */ /* 0x0009740000000800 */
[----:B------:R-:W-:Y:S01]  /*8750*/  MUFU.EX2 R204, R138 ;  /* 0x0000008a00cc7308 */ /* 0x000fe20000000800 */
[----:B--2---:R-:W-:Y:S09]  /*8760*/  FFMA.FTZ R137, R192, UR4, -R146 ;  /* 0x00000004c0897c23 */ /* 0x004ff20008010892 */
[----:B------:R-:W-:Y:S01]  /*8770*/  MUFU.EX2 R137, R137 ;  /* 0x0000008900897308 */ /* 0x000fe20000000800 */
[--C-:B----4-:R-:W-:Y:S01]  /*8780*/  FFMA.FTZ R4, R18, UR4, -R142.reuse ;  /* 0x0000000412047c23 */ /* 0x110fe2000801088e */
[----:B-----5:R-:W-:Y:S01]  /*8790*/  F2FP.BF16.F32.PACK_AB R153, R234, R232 ;  /* 0x000000e8ea99723e */ /* 0x020fe200000010ff */
[----:B------:R-:W-:Y:S01]  /*87a0*/  FMUL.FTZ R18, R0, R162 ;  /* 0x000000a200127220 */ /* 0x000fe20000410000 */
[----:B------:R-:W-:Y:S01]  /*87b0*/  FFMA.FTZ R142, R190, UR4, -R142 ;  /* 0x00000004be8e7c23 */ /* 0x000fe2000801088e */
[----:B------:R-:W2:Y:S05]  /*87c0*/  LDSM.16.MT88.4 R160, [R140] ;  /* 0x000000008ca0783b */ /* 0x000eaa0000004200 */
[----:B------:R4:W5:Y:S10]  /*87d0*/  MUFU.EX2 R235, R4 ;  /* 0x0000000400eb7308 */ /* 0x0009740000000800 */
[----:B------:R-:W1:Y:S01]  /*87e0*/  MUFU.EX2 R138, R142 ;  /* 0x0000008e008a7308 */ /* 0x000e620000000800 */
[--C-:B----4-:R-:W-:Y:S01]  /*87f0*/  FFMA.FTZ R4, R27, UR4, -R146.reuse ;  /* 0x000000041b047c23 */ /* 0x110fe20008010892 */
[----:B-----5:R-:W-:Y:S01]  /*8800*/  F2FP.BF16.F32.PACK_AB R154, R237, R235 ;  /* 0x000000ebed9a723e */ /* 0x020fe200000010ff */
[----:B------:R-:W-:Y:S01]  /*8810*/  FFMA.FTZ R146, R194, UR4, -R146 ;  /* 0x00000004c2927c23 */ /* 0x000fe20008010892 */
[C---:B------:R-:W-:Y:S06]  /*8820*/  FMUL.FTZ R27, R3.reuse, R171 ;  /* 0x000000ab031b7220 */ /* 0x040fec0000410000 */
[----:B------:R4:W5:Y:S01]  /*8830*/  MUFU.EX2 R233, R4 ;  /* 0x0000000400e97308 */ /* 0x0009620000000800 */
[----:B------:R-:W-:Y:S01]  /*8840*/  LDSM.16.MT88.4 R192, [R213+0xb800] ;  /* 0x00b80000d5c0783b */ /* 0x000fe20000004200 */
[----:B------:R-:W-:Y:S01]  /*8850*/  FFMA.FTZ R3, R3, R246, R239 ;  /* 0x000000f603037223 */ /* 0x000fe200000100ef */
[----:B-1----:R-:W-:Y:S03]  /*8860*/  F2FP.BF16.F32.PACK_AB R142, R138, R204 ;  /* 0x000000cc8a8e723e */ /* 0x002fe600000010ff */
[----:B------:R-:W-:Y:S04]  /*8870*/  FADD.FTZ R3, R240, R3 ;  /* 0x00000003f0037221 */ /* 0x000fe80000010000 */
[----:B------:R-:W1:Y:S01]  /*8880*/  MUFU.EX2 R146, R146 ;  /* 0x0000009200927308 */ /* 0x000e620000000800 */
[--C-:B----4-:R-:W-:Y:S01]  /*8890*/  FFMA.FTZ R4, R184, UR4, -R147.reuse ;  /* 0x00000004b8047c23 */ /* 0x110fe20008010893 */
[----:B-----5:R-:W-:Y:S01]  /*88a0*/  F2FP.BF16.F32.PACK_AB R155, R233, R231 ;  /* 0x000000e7e99b723e */ /* 0x020fe200000010ff */
[----:B------:R-:W-:Y:S07]  /*88b0*/  FFMA.FTZ R147, R143, UR4, -R147 ;  /* 0x000000048f937c23 */ /* 0x000fee0008010893 */
[----:B------:R4:W5:Y:S01]  /*88c0*/  MUFU.EX2 R230, R4 ;  /* 0x0000000400e67308 */ /* 0x0009620000000800 */
[----:B-1----:R-:W-:Y:S09]  /*88d0*/  F2FP.BF16.F32.PACK_AB R143, R146, R137 ;  /* 0x00000089928f723e */ /* 0x002ff200000010ff */
[----:B------:R-:W1:Y:S01]  /*88e0*/  MUFU.EX2 R147, R147 ;  /* 0x0000009300937308 */ /* 0x000e620000000800 */
[----:B----4-:R-:W-:Y:S01]  /*88f0*/  FMUL.FTZ R4, R2, R152 ;  /* 0x0000009802047220 */ /* 0x010fe20000410000 */
[----:B------:R-:W-:Y:S02]  /*8900*/  F2FP.BF16.F32.PACK_AB R152, R238, R236 ;  /* 0x000000ecee98723e */ /* 0x000fe400000010ff */
[----:B-----5:R-:W-:Y:S05]  /*8910*/  F2FP.BF16.F32.PACK_AB R151, R230, R241 ;  /* 0x000000f1e697723e */ /* 0x020fea00000010ff */
[-C--:B------:R-:W-:Y:S08]  /*8920*/  HMMA.16816.F32.BF16 R4, R152, R20.reuse, R4 ;  /* 0x000000149804723c */ /* 0x080ff00000041804 */
[C---:B------:R-:W-:Y:S04]  /*8930*/  HMMA.16816.F32.BF16 R8, R148.reuse, R20, R8 ;  /* 0x000000149408723c */ /* 0x040fe80000041808 */
[C---:B------:R-:W-:Y:S01]  /*8940*/  FMUL.FTZ R21, R2.reuse, R165 ;  /* 0x000000a502157220 */ /* 0x040fe20000410000 */
[----:B------:R-:W-:Y:S01]  /*8950*/  FMUL.FTZ R20, R2, R164 ;  /* 0x000000a402147220 */ /* 0x000fe20000410000 */
[--C-:B------:R-:W-:Y:S01]  /*8960*/  FFMA.FTZ R164, R186, UR4, -R141.reuse ;  /* 0x00000004baa47c23 */ /* 0x100fe2000801088d */
[----:B------:R-:W-:Y:S01]  /*8970*/  FFMA.FTZ R2, R2, R249, R236 ;  /* 0x000000f902027223 */ /* 0x000fe200000100ec */
[-C--:B------:R-:W-:Y:S02]  /*8980*/  HMMA.16816.F32.BF16 R12, R148, R22.reuse, R12 ;  /* 0x00000016940c723c */ /* 0x080fe4000004180c */
[----:B------:R4:W-:Y:S06]  /*8990*/  MUFU.EX2 R226, R164 ;  /* 0x000000a400e27308 */ /* 0x0009ec0000000800 */
[C---:B------:R-:W-:Y:S04]  /*89a0*/  HMMA.16816.F32.BF16 R16, R152.reuse, R22, R16 ;  /* 0x000000169810723c */ /* 0x040fe80000041810 */
[C---:B------:R-:W-:Y:S01]  /*89b0*/  FMUL.FTZ R22, R0.reuse, R166 ;  /* 0x000000a600167220 */ /* 0x040fe20000410000 */
[C---:B------:R-:W-:Y:S01]  /*89c0*/  FMUL.FTZ R23, R0.reuse, R167 ;  /* 0x000000a700177220 */ /* 0x040fe20000410000 */
[----:B------:R-:W-:Y:S01]  /*89d0*/  FFMA.FTZ R0, R0, R248, R232 ;  /* 0x000000f800007223 */ /* 0x000fe200000100e8 */
[--C-:B----4-:R-:W-:Y:S05]  /*89e0*/  FFMA.FTZ R164, R189, UR4, -R141.reuse ;  /* 0x00000004bda47c23 */ /* 0x110fea000801088d */
[-C--:B---3--:R-:W-:Y:S01]  /*89f0*/  HMMA.16816.F32.BF16 R20, R152, R180.reuse, R20 ;  /* 0x000000b49814723c */ /* 0x088fe20000041814 */
[----:B------:R-:W-:Y:S01]  /*8a00*/  LDSM.16.MT88.4 R188, [R218+0x800] ;  /* 0x00080000dabc783b */ /* 0x000fe20000004200 */
[----:B------:R3:W-:Y:S06]  /*8a10*/  MUFU.EX2 R225, R164 ;  /* 0x000000a400e17308 */ /* 0x0007ec0000000800 */
[C---:B------:R-:W-:Y:S04]  /*8a20*/  HMMA.16816.F32.BF16 R24, R148.reuse, R180, R24 ;  /* 0x000000b49418723c */ /* 0x040fe80000041818 */
[----:B------:R-:W-:Y:S04]  /*8a30*/  F2FP.BF16.F32.PACK_AB R181, R209, R210 ;  /* 0x000000d2d1b5723e */ /* 0x000fe800000010ff */
[-C--:B------:R-:W-:Y:S01]  /*8a40*/  HMMA.16816.F32.BF16 R28, R148, R182.reuse, R28 ;  /* 0x000000b6941c723c */ /* 0x080fe2000004181c */
[----:B---3--:R-:W-:Y:S07]  /*8a50*/  LDSM.16.MT88.4 R164, [R213+0xa800] ;  /* 0x00a80000d5a4783b */ /* 0x008fee0000004200 */
[C---:B------:R-:W-:Y:S04]  /*8a60*/  HMMA.16816.F32.BF16 R32, R152.reuse, R182, R32 ;  /* 0x000000b69820723c */ /* 0x040fe80000041820 */
[----:B-1----:R-:W-:Y:S04]  /*8a70*/  F2FP.BF16.F32.PACK_AB R183, R147, R208 ;  /* 0x000000d093b7723e */ /* 0x002fe800000010ff */
[-C--:B------:R-:W-:Y:S08]  /*8a80*/  HMMA.16816.F32.BF16 R36, R152, R156.reuse, R36 ;  /* 0x0000009c9824723c */ /* 0x080ff00000041824 */
        /* <DEDUP_REMOVED lines=12> */
[----:B------:R-:W-:Y:S02]  /*8b50*/  FFMA.FTZ R141, R187, UR4, -R141 ;  /* 0x00000004bb8d7c23 */ /* 0x000fe4000801088d */
[----:B------:R-:W-:Y:S01]  /*8b60*/  LDSM.16.MT88.4 R184, [R145+0x800] ;  /* 0x0008000091b8783b */ /* 0x000fe20000004200 */
[-C--:B------:R-:W-:Y:S01]  /*8b70*/  HMMA.16816.F32.BF16 R76, R148, R158.reuse, R76 ;  /* 0x0000009e944c723c */ /* 0x080fe2000004184c */
[----:B------:R1:W3:Y:S07]  /*8b80*/  MUFU.EX2 R227, R156 ;  /* 0x0000009c00e37308 */ /* 0x0002ee0000000800 */
[C---:B------:R-:W-:Y:S03]  /*8b90*/  HMMA.16816.F32.BF16 R80, R152.reuse, R158, R80 ;  /* 0x0000009e9850723c */ /* 0x040fe60000041850 */
[----:B------:R4:W5:Y:S05]  /*8ba0*/  MUFU.EX2 R211, R141 ;  /* 0x0000008d00d37308 */ /* 0x00096a0000000800 */
[-C--:B--2---:R-:W-:Y:S01]  /*8bb0*/  HMMA.16816.F32.BF16 R84, R152, R160.reuse, R84 ;  /* 0x000000a09854723c */ /* 0x084fe20000041854 */
[----:B-1----:R-:W1:Y:S02]  /*8bc0*/  LDSM.16.MT88.4 R156, [R145+0x1000] ;  /* 0x00100000919c783b */ /* 0x002e640000004200 */
[----:B---3--:R-:W-:Y:S05]  /*8bd0*/  F2FP.BF16.F32.PACK_AB R180, R226, R227 ;  /* 0x000000e3e2b4723e */ /* 0x008fea00000010ff */
[C---:B------:R-:W-:Y:S04]  /*8be0*/  HMMA.16816.F32.BF16 R88, R148.reuse, R160, R88 ;  /* 0x000000a09458723c */ /* 0x040fe80000041858 */
[----:B----4-:R-:W-:Y:S02]  /*8bf0*/  F2FP.BF16.F32.PACK_AB R141, R139, R205 ;  /* 0x000000cd8b8d723e */ /* 0x010fe400000010ff */
[----:B-----5:R-:W-:Y:S02]  /*8c00*/  F2FP.BF16.F32.PACK_AB R182, R211, R225 ;  /* 0x000000e1d3b6723e */ /* 0x020fe400000010ff */
[-C--:B------:R-:W-:Y:S08]  /*8c10*/  HMMA.16816.F32.BF16 R92, R148, R162.reuse, R92 ;  /* 0x000000a2945c723c */ /* 0x080ff0000004185c */
[C---:B------:R-:W-:Y:S01]  /*8c20*/  HMMA.16816.F32.BF16 R96, R152.reuse, R162, R96 ;  /* 0x000000a29860723c */ /* 0x040fe20000041860 */
[----:B------:R2:W3:Y:S07]  /*8c30*/  LDSM.16.MT88.4 R160, [R140+0x1000] ;  /* 0x001000008ca0783b */ /* 0x0004ee0000004200 */
[-C--:B-1----:R-:W-:Y:S03]  /*8c40*/  HMMA.16816.F32.BF16 R100, R152, R156.reuse, R100 ;  /* 0x0000009c9864723c */ /* 0x082fe60000041864 */
[----:B--2---:R-:W-:Y:S05]  /*8c50*/  F2FP.BF16.F32.PACK_AB R140, R206, R207 ;  /* 0x000000cfce8c723e */ /* 0x004fea00000010ff */
[C---:B------:R-:W-:Y:S08]  /*8c60*/  HMMA.16816.F32.BF16 R104, R148.reuse, R156, R104 ;  /* 0x0000009c9468723c */ /* 0x040ff00000041868 */
[-C--:B------:R-:W-:Y:S08]  /*8c70*/  HMMA.16816.F32.BF16 R108, R148, R158.reuse, R108 ;  /* 0x0000009e946c723c */ /* 0x080ff0000004186c */
[C---:B------:R-:W-:Y:S08]  /*8c80*/  HMMA.16816.F32.BF16 R112, R152.reuse, R158, R112 ;  /* 0x0000009e9870723c */ /* 0x040ff00000041870 */
[-C--:B---3--:R-:W-:Y:S08]  /*8c90*/  HMMA.16816.F32.BF16 R116, R152, R160.reuse, R116 ;  /* 0x000000a09874723c */ /* 0x088ff00000041874 */
[C---:B------:R-:W-:Y:S08]  /*8ca0*/  HMMA.16816.F32.BF16 R120, R148.reuse, R160, R120 ;  /* 0x000000a09478723c */ /* 0x040ff00000041878 */
[-C--:B------:R-:W-:Y:S08]  /*8cb0*/  HMMA.16816.F32.BF16 R124, R148, R162.reuse, R124 ;  /* 0x000000a2947c723c */ /* 0x080ff0000004187c */
[----:B------:R-:W-:Y:S08]  /*8cc0*/  HMMA.16816.F32.BF16 R128, R152, R162, R128 ;  /* 0x000000a29880723c */ /* 0x000ff00000041880 */
[-C--:B------:R-:W-:Y:S01]  /*8cd0*/  HMMA.16816.F32.BF16 R152, R140, R164.reuse, R4 ;  /* 0x000000a48c98723c */ /* 0x080fe20000041804 */
[----:B------:R-:W1:Y:S07]  /*8ce0*/  LDSM.16.MT88.4 R4, [R218+0x1800] ;  /* 0x00180000da04783b */ /* 0x000e6e0000004200 */
        /* <DEDUP_REMOVED lines=25> */
[-C--:B------:R-:W-:Y:S03]  /*8e80*/  HMMA.16816.F32.BF16 R172, R180, R178.reuse, R28 ;  /* 0x000000b2b4ac723c */ /* 0x080fe6000004181c */
        /* <DEDUP_REMOVED lines=24> */
[----:B------:R-:W-:Y:S01]  /*9010*/  FADD.FTZ R5, R225, R2 ;  /* 0x00000002e1057221 */ /* 0x000fe20000010000 */
[----:B------:R-:W-:Y:S01]  /*9020*/  FADD.FTZ R4, R208, R0 ;  /* 0x00000000d0047221 */ /* 0x000fe20000010000 */
[----:B------:R-:W-:Y:S01]  /*9030*/  FADD.FTZ R2, R137, R8 ;  /* 0x0000000889027221 */ /* 0x000fe20000010000 */
[----:B------:R-:W-:Y:S01]  /*9040*/  IADD3 R0, PT, PT, R224, -0x1, RZ ;  /* 0xffffffffe0007810 */ /* 0x000fe20007ffe0ff */
[-C--:B------:R-:W-:Y:S03]  /*9050*/  HMMA.16816.F32.BF16 R124, R180, R6.reuse, R124 ;  /* 0x00000006b47c723c */ /* 0x080fe6000004187c */
[----:B------:R-:W-:Y:S01]  /*9060*/  FADD.FTZ R247, R211, R5 ;  /* 0x00000005d3f77221 */ /* 0x000fe20000010000 */
[----:B------:R-:W-:Y:S01]  /*9070*/  FADD.FTZ R246, R147, R4 ;  /* 0x0000000493f67221 */ /* 0x000fe20000010000 */
[----:B------:R-:W-:Y:S01]  /*9080*/  FADD.FTZ R248, R146, R2 ;  /* 0x0000000292f87221 */ /* 0x000fe20000010000 */
[----:B------:R-:W-:Y:S02]  /*9090*/  MOV R224, R0 ;  /* 0x0000000000e07202 */ /* 0x000fe40000000f00 */
[----:B------:R-:W-:Y:S04]  /*90a0*/  HMMA.16816.F32.BF16 R128, R140, R6, R128 ;  /* 0x000000068c80723c */ /* 0x000fe80000041880 */
[----:B------:R-:W-:Y:S02]  /*90b0*/  MOV R140, R144 ;  /* 0x00000090008c7202 */ /* 0x000fe40000000f00 */
[----:B------:R-:W-:Y:S02]  /*90c0*/  MOV R141, R134 ;  /* 0x00000086008d7202 */ /* 0x000fe40000000f00 */
[----:B------:R-:W-:Y:S01]  /*90d0*/  MOV R142, R135 ;  /* 0x00000087008e7202 */ /* 0x000fe20000000f00 */
[----:B------:R-:W-:Y:S11]  /*90e0*/  @P2 BRA `(.L_x_2231) ;  /* 0xffffffd400202947 */ /* 0x000ff6000383ffff */
.L_x_2230:
        /* <DEDUP_REMOVED lines=121> */
[C---:B------:R-:W-:Y:S01]  /*9880*/  FMUL.FTZ R158, R0.reuse, R158 ;  /* 0x0000009e009e7220 */ /* 0x040fe20000410000 */
        /* <DEDUP_REMOVED lines=218> */
.L_x_2234:
[----:B------:R-:W-:Y:S01]  /*a630*/  BAR.SYNC.DEFER_BLOCKING 0x0 ;  /* 0x0000000000007b1d */ /* 0x000fe20000010000 */
[C---:B------:R-:W-:Y:S01]  /*a640*/  ISETP.NE.AND P0, PT, R145.reuse, -0x1, PT ;  /* 0xffffffff9100780c */ /* 0x040fe20003f05270 */
[----:B-1----:R-:W-:Y:S01]  /*a650*/  @P6 IMAD.WIDE.U32 R22, R145, R8, RZ ;  /* 0x0000000891166225 */ /* 0x002fe200078e00ff */
[----:B------:R-:W-:-:S05]  /*a660*/  ISETP.NE.AND P5, PT, R14, RZ, !P5 ;  /* 0x000000ff0e00720c */ /* 0x000fca0006fa5270 */
[----:B------:R-:W1:Y:S01]  /*a670*/  @P2 LDC R15, c[0x0][0x458] ;  /* 0x00011600ff0f2b82 */ /* 0x000e620000000800 */
[C---:B------:R-:W-:Y:S01]  /*a680*/  @!P6 IMAD R26, R146.reuse, R3, R11 ;  /* 0x00000003921ae224 */ /* 0x040fe200078e020b */
        /* <DEDUP_REMOVED lines=72> */
.L_x_2236:
[----:B------:R-:W-:Y:S05]  /*ab10*/  BSYNC.RECONVERGENT B0 ;  /* 0x0000000000007941 */ /* 0x000fea0003800200 */
.L_x_2235:
[----:B------:R-:W-:Y:S01]  /*ab20*/  SHF.R.U32.HI R19, RZ, 0x3, R143 ;  /* 0x00000003ff137819 */ /* 0x000fe2000001168f */
[----:B-1----:R-:W-:Y:S01]  /*ab30*/  IMAD.SHL.U32 R20, R143, 0x8, RZ ;  /* 0x000000088f147824 */ /* 0x002fe200078e00ff */
[----:B------:R1:W2:Y:S01]  /*ab40*/  LDS.128 R8, [R223+0x4000] ;  /* 0x00400000df087984 */ /* 0x0002a20000000c00 */
[----:B------:R-:W-:Y:S01]  /*ab50*/  @P6 IMAD.MOV.U32 R13, RZ, RZ, R22 ;  /* 0x000000ffff0d6224 */ /* 0x000fe200078e0016 */
[----:B------:R-:W3:Y:S01]  /*ab60*/  S2UR UR11, SR_CTAID.X ;  /* 0x00000000000b79c3 */ /* 0x000ee20000002500 */
[C---:B------:R-:W-:Y:S01]  /*ab70*/  VIADD R2, R19.reuse, 0x10 ;  /* 0x0000001013027836 */ /* 0x040fe20000000000 */
[----:B------:R-:W-:Y:S01]  /*ab80*/  LOP3.LUT R20, R20, 0x38, RZ, 0xc0, !PT ;  /* 0x0000003814147812 */ /* 0x000fe200078ec0ff */
[----:B------:R-:W4:Y:S01]  /*ab90*/  LDCU.64 UR4, c[0x0][0x410] ;  /* 0x00008200ff0477ac */ /* 0x000f220008000a00 */
[----:B------:R-:W-:Y:S01]  /*aba0*/  VIADD R0, R19, 0x20 ;  /* 0x0000002013007836 */ /* 0x000fe20000000000 */
[----:B------:R-:W-:Y:S01]  /*abb0*/  LEA.HI R5, R143, 0x30, RZ, 0x1d ;  /* 0x000000308f057811 */ /* 0x000fe200078fe8ff */
[C---:B------:R-:W-:Y:S01]  /*abc0*/  VIADD R4, R19.reuse, 0x40 ;  /* 0x0000004013047836 */ /* 0x040fe20000000000 */
[-C--:B-----5:R-:W-:Y:S01]  /*abd0*/  ISETP.GE.AND P0, PT, R2, R32.reuse, PT ;  /* 0x000000200200720c */ /* 0x0a0fe20003f06270 */
[----:B------:R-:W-:Y:S01]  /*abe0*/  BSSY.RECONVERGENT B0, `(.L_x_2237) ;  /* 0x000001e000007945 */ /* 0x000fe20003800200 */
[----:B------:R-:W-:Y:S01]  /*abf0*/  IADD3 R2, P1, PT, R20, R13, RZ ;  /* 0x0000000d14027210 */ /* 0x000fe20007f3e0ff */
[C---:B------:R-:W-:Y:S01]  /*ac00*/  VIADD R18, R19.reuse, 0x60 ;  /* 0x0000006013127836 */ /* 0x040fe20000000000 */
[----:B------:R1:W1:Y:S01]  /*ac10*/  LDS.128 R12, [R223] ;  /* 0x00000000df0c7984 */ /* 0x0002620000000c00 */
[-C--:B------:R-:W-:Y:S01]  /*ac20*/  ISETP.GE.AND P4, PT, R0, R32.reuse, PT ;  /* 0x000000200000720c */ /* 0x080fe20003f86270 */
[----:B------:R-:W-:Y:S01]  /*ac30*/  VIADD R0, R19, 0x50 ;  /* 0x0000005013007836 */ /* 0x000fe20000000000 */
[-C--:B------:R-:W-:Y:S01]  /*ac40*/  ISETP.GE.AND P6, PT, R5, R32.reuse, PT ;  /* 0x000000200500720c */ /* 0x080fe20003fc6270 */
[----:B------:R-:W-:Y:S01]  /*ac50*/  IMAD.X R3, RZ, RZ, R26, P1 ;  /* 0x000000ffff037224 */ /* 0x000fe200008e061a */
[----:B------:R-:W-:-:S02]  /*ac60*/  ISETP.GE.AND P1, PT, R19, R32, PT ;  /* 0x000000201300720c */ /* 0x000fc40003f26270 */
[-C--:B------:R-:W-:Y:S02]  /*ac70*/  ISETP.GE.AND P3, PT, R4, R32.reuse, PT ;  /* 0x000000200400720c */ /* 0x080fe40003f66270 */
[----:B------:R-:W-:Y:S01]  /*ac80*/  ISETP.GE.AND P2, PT, R0, R32, PT ;  /* 0x000000200000720c */ /* 0x000fe20003f46270 */
[----:B----4-:R-:W-:Y:S01]  /*ac90*/  IMAD.WIDE.U32 R16, R27, UR4, R2 ;  /* 0x000000041b107c25 */ /* 0x010fe2000f8e0002 */
[----:B---3--:R-:W-:-:S03]  /*aca0*/  USHF.L.U32 UR9, UR11, 0x7, URZ ;  /* 0x000000070b097899 */ /* 0x008fc600080006ff */
[----:B------:R-:W-:-:S03]  /*acb0*/  IMAD R7, R27, UR5, R17 ;  /* 0x000000051b077c24 */ /* 0x000fc6000f8e0211 */
[----:B------:R-:W-:Y:S01]  /*acc0*/  LOP3.LUT R21, R19, UR9, RZ, 0xfc, !PT ;  /* 0x0000000913157c12 */ /* 0x000fe2000f8efcff */
[----:B------:R-:W-:Y:S06]  /*acd0*/  @P1 BRA `(.L_x_2238) ;  /* 0x0000000000381947 */ /* 0x000fec0003800000 */
        /* <DEDUP_REMOVED lines=12> */
[----:B-1----:R3:W-:Y:S10]  /*ada0*/  @!P5 STG.E.128 desc[UR20][R2.64], R12 ;  /* 0x0000000c0200d986 */ /* 0x0027f4000c101d14 */
[----:B--2---:R3:W-:Y:S02]  /*adb0*/  @!P1 STG.E.128 desc[UR20][R2.64+0x80], R8 ;  /* 0x0000800802009986 */ /* 0x0047e4000c101d14 */
.L_x_2238:
[----:B------:R-:W-:Y:S05]  /*adc0*/  BSYNC.RECONVERGENT B0 ;  /* 0x0000000000007941 */ /* 0x000fea0003800200 */
.L_x_2237:
[----:B-1-3--:R1:W3:Y:S01]  /*add0*/  LDS.128 R12, [R223+0x800] ;  /* 0x00080000df0c7984 */ /* 0x00a2e20000000c00 */
        /* <DEDUP_REMOVED lines=22> */
.L_x_2240:
[----:B------:R-:W-:Y:S05]  /*af40*/  BSYNC.RECONVERGENT B0 ;  /* 0x0000000000007941 */ /* 0x000fea0003800200 */
.L_x_2239:
        /* <DEDUP_REMOVED lines=22> */
.L_x_2242:
[----:B------:R-:W-:Y:S05]  /*b0b0*/  BSYNC.RECONVERGENT B0 ;  /* 0x0000000000007941 */ /* 0x000fea0003800200 */
.L_x_2241:
        /* <DEDUP_REMOVED lines=21> */
.L_x_2244:
[----:B------:R-:W-:Y:S05]  /*b210*/  BSYNC.RECONVERGENT B0 ;  /* 0x0000000000007941 */ /* 0x000fea0003800200 */
.L_x_2243:
        /* <DEDUP_REMOVED lines=21> */
.L_x_2246:
[----:B------:R-:W-:Y:S05]  /*b370*/  BSYNC.RECONVERGENT B0 ;  /* 0x0000000000007941 */ /* 0x000fea0003800200 */
.L_x_2245:
        /* <DEDUP_REMOVED lines=21> */
.L_x_2248:
[----:B------:R-:W-:Y:S05]  /*b4d0*/  BSYNC.RECONVERGENT B0 ;  /* 0x0000000000007941 */ /* 0x000fea0003800200 */
.L_x_2247:
        /* <DEDUP_REMOVED lines=21> */
.L_x_2250:
[----:B------:R-:W-:Y:S05]  /*b630*/  BSYNC.RECONVERGENT B0 ;  /* 0x0000000000007941 */ /* 0x000fea0003800200 */
.L_x_2249:
[----:B------:R-:W-:Y:S05]  /*b640*/  @P0 EXIT ;  /* 0x000000000000094d */ /* 0x000fea0003800000 */
[----:B------:R-:W5:Y:S01]  /*b650*/  LDCU.64 UR6, c[0x0][0x408] ;  /* 0x00008100ff0677ac */ /* 0x000f620008000a00 */
[----:B-12---:R1:W2:Y:S01]  /*b660*/  LDS.128 R8, [R223+0x7800] ;  /* 0x00780000df087984 */ /* 0x0062a20000000c00 */
        /* <DEDUP_REMOVED lines=18> */
.L_x_2251:
        /* <DEDUP_REMOVED lines=15> */
.L_x_2870:


//--------------------- .text._ZN5flash16flash_fwd_kernelI23Flash_fwd_kernel_traitsILi128ELi128ELi32ELi4ELb0ELb0EN7cutlass10bfloat16_tE19Flash_kernel_traitsILi128ELi128ELi32ELi4ES3_EELb1ELb0ELb1ELb0ELb0ELb1ELb0ELb0EEEvNS_16Flash_fwd_paramsE --------------------------
	.section	.text._ZN5flash16flash_fwd_kernelI23Flash_fwd_kernel_traitsILi128ELi128ELi32ELi4ELb0ELb0EN7cutlass10bfloat16_tE19Flash_kernel_traitsILi128ELi128ELi32ELi4ES3_EELb1ELb0ELb1ELb0ELb0ELb1ELb0ELb0EEEvNS_16Flash_fwd_paramsE,"ax",@progbits
	.align	128
        .global         _ZN5flash16flash_fwd_kernelI23Flash_fwd_kernel_traitsILi128ELi128ELi32ELi4ELb0ELb0EN7cutlass10bfloat16_tE19Flash_kernel_traitsILi128ELi128ELi32ELi4ES3_EELb1ELb0ELb1ELb0ELb0ELb1ELb0ELb0EEEvNS_16Flash_fwd_paramsE
        .type           _ZN5flash16flash_fwd_kernelI23Flash_fwd_kernel_traitsILi128ELi128ELi32ELi4ELb0ELb0EN7cutlass10bfloat16_tE19Flash_kernel_traitsILi128ELi128ELi32ELi4ES3_EELb1ELb0ELb1ELb0ELb0ELb1ELb0ELb0EEEvNS_16Flash_fwd_paramsE,@function
        .size           _ZN5flash16flash_fwd_kernelI23Flash_fwd_kernel_traitsILi128ELi128ELi32ELi4ELb0ELb0EN7cutlass10bfloat16_tE19Flash_kernel_traitsILi128ELi128ELi32ELi4ES3_EELb1ELb0ELb1ELb0ELb0ELb1ELb0ELb0EEEvNS_16Flash_fwd_paramsE,(.L_x_2871 - _ZN5flash16flash_fwd_kernelI23Flash_fwd_kernel_traitsILi128ELi128ELi32ELi4ELb0ELb0EN7cutlass10bfloat16_tE19Flash_kernel_traitsILi128ELi128ELi32ELi4ES3_EELb1ELb0ELb1ELb0ELb0ELb1ELb0ELb0EEEvNS_16Flash_fwd_paramsE)
        .other          _ZN5flash16flash_fwd_kernelI23Flash_fwd_kernel_traitsILi128ELi128ELi32ELi4ELb0ELb0EN7cutlass10bfloat16_tE19Flash_kernel_traitsILi128ELi128ELi32ELi4ES3_EELb1ELb0ELb1ELb0ELb0ELb1ELb0ELb0EEEvNS_16Flash_fwd_paramsE,@"STO_CUDA_ENTRY STV_DEFAULT"
_ZN5flash16flash_fwd_kernelI23Flash_fwd_kernel_traitsILi128ELi128ELi32ELi4ELb0ELb0EN7cutlass10bfloat16_tE19Flash_kernel_traitsILi128ELi128ELi32ELi4ES3_EELb1ELb0ELb1ELb0ELb0ELb1ELb0ELb0EEEvNS_16Flash_fwd_paramsE:
.text._ZN5flash16flash_fwd_kernelI23Flash_fwd_kernel_traitsILi128ELi128ELi32ELi4ELb0ELb0EN7cutlass10bfloat16_tE19Flash_kernel_traitsILi128ELi128ELi32ELi4ES3_EELb1ELb0ELb1ELb0ELb0ELb1ELb0ELb0EEEvNS_16Flash_fwd_paramsE:
        /* <DEDUP_REMOVED lines=14> */
[----:B------:R-:W-:Y:S01]  /*00e0*/  IMAD.U32 R3, RZ, RZ, UR31 ;  /* 0x0000001fff037e24 */ /* 0x000fe2000f8e00ff */
[----:B------:R-:W1:Y:S03]  /*00f0*/  LDCU.64 UR8, c[0x0][0x468] ;  /* 0x00008d00ff0877ac */ /* 0x000e660008000a00 */
[----:B------:R-:W-:Y:S01]  /*0100*/  S2UR UR23, SR_CTAID.Y ;  /* 0x00000000001779c3 */ /* 0x000fe20000002600 */
[----:B------:R-:W1:Y:S01]  /*0110*/  LDCU.64 UR6, c[0x0][0x478] ;  /* 0x00008f00ff0677ac */ /* 0x000e620008000a00 */
[----:B----4-:R3:W4:Y:S06]  /*0120*/  @P1 LDG.E.64 R4, desc[UR24][R2.64] ;  /* 0x0000001802041981 */ /* 0x01072c000c1e1b00 */
[----:B------:R-:W2:Y:S08]  /*0130*/  S2UR UR22, SR_CTAID.Z ;  /* 0x00000000001679c3 */ /* 0x000eb00000002700 */
[----:B------:R-:W4:Y:S01]  /*0140*/  @P1 LDC R0, c[0x0][0x520] ;  /* 0x00014800ff001b82 */ /* 0x000f220000000800 */
[----:B---3--:R-:W-:-:S02]  /*0150*/  @P1 IMAD.MOV.U32 R2, RZ, RZ, R88 ;  /* 0x000000ffff021224 */ /* 0x008fc400078e0058 */
[----:B------:R-:W-:-:S06]  /*0160*/  @P1 IMAD.MOV.U32 R3, RZ, RZ, R89 ;  /* 0x000000ffff031224 */ /* 0x000fcc00078e0059 */
[----:B------:R-:W3:Y:S01]  /*0170*/  @P1 LDG.E.64 R2, desc[UR24][R2.64] ;  /* 0x0000001802021981 */ /* 0x000ee2000c1e1b00 */
[----:B--2---:R-:W-:Y:S01]  /*0180*/  ULOP3.LUT UR4, UR22, UR5, UR23, 0xfe, !UPT ;  /* 0x0000000516047292 */ /* 0x004fe2000f8efe17 */
[----:B------:R-:W-:Y:S01]  /*0190*/  ISETP.NE.U32.AND P4, PT, RZ, UR12, PT ;  /* 0x0000000cff007c0c */ /* 0x000fe2000bf85070 */
[----:B------:R-:W-:Y:S02]  /*01a0*/  UISETP.NE.U32.AND UP4, UPT, UR12, URZ, UPT ;  /* 0x000000ff0c00728c */ /* 0x000fe4000bf85070 */
[----:B------:R-:W-:Y:S01]  /*01b0*/  UISETP.NE.U32.AND UP3, UPT, UR10, URZ, UPT ;  /* 0x000000ff0a00728c */ /* 0x000fe2000bf65070 */
[----:B------:R-:W-:Y:S01]  /*01c0*/  ISETP.NE.AND.EX P4, PT, RZ, UR13, PT, P4 ;  /* 0x0000000dff007c0c */ /* 0x000fe2000bf85340 */
[----:B------:R-:W-:Y:S01]  /*01d0*/  UISETP.NE.AND.EX UP4, UPT, UR13, URZ, UPT, UP4 ;  /* 0x000000ff0d00728c */ /* 0x000fe2000bf85340 */
[----:B------:R-:W-:Y:S01]  /*01e0*/  LOP3.LUT P3, RZ, R222, UR4, RZ, 0xfc, !PT ;  /* 0x00000004deff7c12 */ /* 0x000fe2000f86fcff */
[----:B------:R-:W-:Y:S02]  /*01f0*/  UISETP.NE.AND.EX UP3, UPT, UR11, URZ, UPT, UP3 ;  /* 0x000000ff0b00728c */ /* 0x000fe4000bf65330 */
[----:B------:R-:W-:Y:S01]  /*0200*/  UIMAD.WIDE.U32 UR14, UR23, 0x4, UR14 ;  /* 0x00000004170e78a5 */ /* 0x000fe2000f8e000e */
[----:B------:R-:W2:Y:S01]  /*0210*/  LDCU.U8 UR4, c[0x0][0x532] ;  /* 0x0000a640ff0477ac */ /* 0x000ea20008000000 */
[----:B------:R-:W-:Y:S01]  /*0220*/  PLOP3.LUT P2, PT, PT, PT, UP4, 0x80, 0x8 ;  /* 0x000000000008781c */ /* 0x000fe20003f4f048 */
[----:B------:R-:W-:-:S02]  /*0230*/  USHF.L.U32 UR13, UR23, 0x2, URZ ;  /* 0x00000002170d7899 */ /* 0x000fc400080006ff */
[----:B-1----:R-:W-:-:S05]  /*0240*/  UISETP.EQ.U32.AND UP2, UPT, UR8, URZ, UPT ;  /* 0x000000ff0800728c */ /* 0x002fca000bf42070 */
[----:B------:R-:W1:Y:S01]  /*0250*/  @!P3 LDC.64 R6, c[0x0][0x528] ;  /* 0x00014a00ff06bb82 */ /* 0x000e620000000a00 */
[----:B------:R-:W-:Y:S02]  /*0260*/  USHF.R.U32.HI UR12, URZ, 0x1e, UR23 ;  /* 0x0000001eff0c7899 */ /* 0x000fe40008011617 */
[----:B------:R-:W-:Y:S02]  /*0270*/  UISETP.NE.U32.AND UP0, UPT, UR6, URZ, UPT ;  /* 0x000000ff0600728c */ /* 0x000fe4000bf05070 */
[----:B--2---:R-:W-:-:S04]  /*0280*/  UISETP.NE.AND UP5, UPT, UR4, URZ, UPT ;  /* 0x000000ff0400728c */ /* 0x004fc8000bfa5270 */
[----:B------:R-:W-:Y:S02]  /*0290*/  UISETP.EQ.OR.EX UP2, UPT, UR9, URZ, !UP5, UP2 ;  /* 0x000000ff0900728c */ /* 0x000fe4000ef42720 */
[----:B------:R-:W-:Y:S01]  /*02a0*/  UISETP.NE.AND.EX UP0, UPT, UR7, URZ, UPT, UP0 ;  /* 0x000000ff0700728c */ /* 0x000fe2000bf05300 */
[----:B----4-:R-:W-:Y:S02]  /*02b0*/  @P1 R2UR UR30, R4 ;  /* 0x00000000041e12ca */ /* 0x010fe400000e0000 */
[----:B------:R-:W-:-:S11]  /*02c0*/  @P1 R2UR UR31, R5 ;  /* 0x00000000051f12ca */ /* 0x000fd600000e0000 */
[----:B------:R-:W-:Y:S02]  /*02d0*/  IMAD.U32 R4, RZ, RZ, UR30 ;  /* 0x0000001eff047e24 */ /* 0x000fe4000f8e00ff */
[----:B------:R-:W-:-:S05]  /*02e0*/  IMAD.U32 R5, RZ, RZ, UR31 ;  /* 0x0000001fff057e24 */ /* 0x000fca000f8e00ff */
[----:B-1----:R1:W-:Y:S01]  /*02f0*/  @!P3 STG.E.64 desc[UR24][R6.64], R4 ;  /* 0x000000040600b986 */ /* 0x0023e2000c101b18 */
[----:B---3--:R-:W-:Y:S01]  /*0300*/  @P1 IADD3 R88, P0, PT, R2, R0, RZ ;  /* 0x0000000002581210 */ /* 0x008fe20007f1e0ff */
[----:B------:R-:W-:Y:S01]  /*0310*/  IMAD.U32 R2, RZ, RZ, UR14 ;  /* 0x0000000eff027e24 */ /* 0x000fe2000f8e00ff */
[----:B------:R-:W-:-:S03]  /*0320*/  @UP3 UIADD3 UR14, UP1, UPT, UR13, UR10, URZ ;  /* 0x0000000a0d0e3290 */ /* 0x000fc6000ff3e0ff */
[----:B------:R-:W-:Y:S01]  /*0330*/  @P1 IMAD.X R89, RZ, RZ, R3, P0 ;  /* 0x000000ffff591224 */ /* 0x000fe200000e0603 */
[----:B------:R-:W-:Y:S02]  /*0340*/  PLOP3.LUT P1, PT, PT, PT, UP3, 0x80, 0x8 ;  /* 0x000000000008781c */ /* 0x000fe40003f2f038 */
[----:B------:R-:W-:Y:S01]  /*0350*/  MOV R3, UR15 ;  /* 0x0000000f00037c02 */ /* 0x000fe20008000f00 */
[----:B------:R-:W-:Y:S02]  /*0360*/  @UP3 UIADD3.X UR15, UPT, UPT, UR12, UR11, URZ, UP1, !UPT ;  /* 0x0000000b0c0f3290 */ /* 0x000fe40008ffe4ff */
[----:B------:R-:W-:Y:S01]  /*0370*/  UIADD3 UR10, UP1, UPT, UR13, UR8, URZ ;  /* 0x000000080d0a7290 */ /* 0x000fe2000ff3e0ff */
[----:B-1----:R-:W-:Y:S02]  /*0380*/  @!P3 IMAD.MOV.U32 R4, RZ, RZ, R88 ;  /* 0x000000ffff04b224 */ /* 0x002fe400078e0058 */
[----:B------:R-:W-:Y:S01]  /*0390*/  @!P3 IMAD.MOV.U32 R5, RZ, RZ, R89 ;  /* 0x000000ffff05b224 */ /* 0x000fe200078e0059 */
[----:B------:R-:W-:-:S04]  /*03a0*/  UIADD3.X UR4, UPT, UPT, UR12, UR9, URZ, UP1, !UPT ;  /* 0x000000090c047290 */ /* 0x000fc80008ffe4ff */
[----:B------:R1:W-:Y:S01]  /*03b0*/  @!P3 STG.E.64 desc[UR24][R6.64+0x8], R4 ;  /* 0x000008040600b986 */ /* 0x0003e2000c101b18 */
[----:B------:R-:W-:-:S03]  /*03c0*/  PLOP3.LUT P3, PT, PT, PT, UP2, 0x80, 0x8 ;  /* 0x000000000008781c */ /* 0x000fc60003f6f028 */
[----:B------:R-:W2:Y:S01]  /*03d0*/  @P4 LDG.E R8, desc[UR24][R2.64] ;  /* 0x0000001802084981 */ /* 0x000ea2000c1e1900 */
[----:B------:R-:W-:Y:S01]  /*03e0*/  @UP0 UIADD3 UR6, UP1, UPT, UR13, UR6, URZ ;  /* 0x000000060d060290 */ /* 0x000fe2000ff3e0ff */
[----:B------:R-:W-:-:S03]  /*03f0*/  PLOP3.LUT P0, PT, PT, PT, UP0, 0x80, 0x8 ;  /* 0x000000000008781c */ /* 0x000fc60003f0f008 */
[----:B------:R-:W-:Y:S01]  /*0400*/  @UP0 UIADD3.X UR7, UPT, UPT, UR12, UR7, URZ, UP1, !UPT ;  /* 0x000000070c070290 */ /* 0x000fe20008ffe4ff */
[----:B-1----:R1:W3:Y:S01]  /*0410*/  @P2 LDG.E R7, desc[UR24][R2.64+0x4] ;  /* 0x0000041802072981 */ /* 0x0022e2000c1e1900 */
[----:B------:R-:W-:-:S04]  /*0420*/  IMAD.U32 R4, RZ, RZ, UR6 ;  /* 0x00000006ff047e24 */ /* 0x000fc8000f8e00ff */
[----:B------:R-:W-:Y:S01]  /*0430*/  IMAD.U32 R5, RZ, RZ, UR7 ;  /* 0x00000007ff057e24 */ /* 0x000fe2000f8e00ff */
[----:B------:R-:W4:Y:S04]  /*0440*/  @!UP4 LDCU UR28, c[0x0][0x434] ;  /* 0x00008680ff1cc7ac */ /* 0x000f280008000800 */
[----:B------:R-:W5:Y:S01]  /*0450*/  @P0 LDG.E R4, desc[UR24][R4.64] ;  /* 0x0000001804040981 */ /* 0x000f62000c1e1900 */
[----:B------:R-:W-:Y:S01]  /*0460*/  UMOV UR19, 0xffffffff ;  /* 0xffffffff00137882 */ /* 0x000fe20000000000 */
[----:B------:R-:W4:Y:S01]  /*0470*/  @!UP0 LDCU.64 UR6, c[0x0][0x488] ;  /* 0x00009100ff0687ac */ /* 0x000f220008000a00 */
[----:B-1----:R-:W-:Y:S02]  /*0480*/  IMAD.U32 R2, RZ, RZ, UR14 ;  /* 0x0000000eff027e24 */ /* 0x002fe4000f8e00ff */
[----:B------:R-:W-:-:S05]  /*0490*/  IMAD.U32 R3, RZ, RZ, UR15 ;  /* 0x0000000fff037e24 */ /* 0x000fca000f8e00ff */
[----:B------:R1:W4:Y:S02]  /*04a0*/  @P1 LDG.E R0, desc[UR24][R2.64] ;  /* 0x0000001802001981 */ /* 0x000324000c1e1900 */
[----:B-1----:R-:W-:Y:S01]  /*04b0*/  MOV R2, UR10 ;  /* 0x0000000a00027c02 */ /* 0x002fe20008000f00 */
[----:B------:R-:W-:-:S05]  /*04c0*/  IMAD.U32 R3, RZ, RZ, UR4 ;  /* 0x00000004ff037e24 */ /* 0x000fca000f8e00ff */
[----:B------:R-:W4:Y:S01]  /*04d0*/  @!P3 LDG.E R6, desc[UR24][R2.64] ;  /* 0x000000180206b981 */ /* 0x000f22000c1e1900 */
[----:B------:R-:W-:Y:S01]  /*04e0*/  UISETP.NE.U32.AND UP1, UPT, UR8, URZ, UPT ;  /* 0x000000ff0800728c */ /* 0x000fe2000bf25070 */
[----:B------:R-:W-:-:S03]  /*04f0*/  UMOV UR12, 0xffffffff ;  /* 0xffffffff000c7882 */ /* 0x000fc60000000000 */
[----:B------:R-:W-:Y:S02]  /*0500*/  UISETP.NE.AND.EX UP1, UPT, UR9, URZ, UPT, UP1 ;  /* 0x000000ff0900728c */ /* 0x000fe4000bf25310 */
[----:B------:R-:W-:Y:S01]  /*0510*/  USHF.L.U32 UR26, UR5, 0x7, URZ ;  /* 0x00000007051a7899 */ /* 0x000fe200080006ff */
[----:B------:R-:W-:Y:S01]  /*0520*/  UMOV UR11, URZ ;  /* 0x000000ff000b7c82 */ /* 0x000fe20008000000 */
[----:B--2---:R-:W-:Y:S02]  /*0530*/  @P4 R2UR UR19, R8 ;  /* 0x00000000081342ca */ /* 0x004fe400000e0000 */
[----:B---3--:R-:W-:-:S13]  /*0540*/  @P2 R2UR UR4, R7 ;  /* 0x00000000070422ca */ /* 0x008fda00000e0000 */
[----:B----4-:R-:W-:Y:S01]  /*0550*/  @UP4 UIADD3 UR28, UPT, UPT, UR4, -UR19, URZ ;  /* 0x80000013041c4290 */ /* 0x010fe2000fffe0ff */
[----:B------:R-:W1:Y:S03]  /*0560*/  @!UP0 LDCU UR4, c[0x0][0x43c] ;  /* 0x00008780ff0487ac */ /* 0x000e660008000800 */
        /* <DEDUP_REMOVED lines=13> */
.L_x_2252:
        /* <DEDUP_REMOVED lines=54> */
.L_x_2254:
        /* <DEDUP_REMOVED lines=32> */
[----:B------:R-:W-:Y:S01]  /*0ba0*/  UIMAD.WIDE.U32 UR10, UR5, 0x80, URZ ;  /* 0x00000080050a78a5 */ /* 0x000fe2000f8e00ff */
[----:B------:R-:W-:Y:S01]  /*0bb0*/  ISETP.GE.AND P5, PT, R15, UR26, PT ;  /* 0x0000001a0f007c0c */ /* 0x000fe2000bfa6270 */
[----:B------:R-:W-:Y:S01]  /*0bc0*/  USEL UR4, UR4, URZ, UP1 ;  /* 0x000000ff04047287 */ /* 0x000fe20008800000 */
[----:B------:R-:W-:Y:S01]  /*0bd0*/  ISETP.GE.AND P4, PT, R16, UR26, PT ;  /* 0x0000001a10007c0c */ /* 0x000fe2000bf86270 */
[----:B------:R-:W-:Y:S01]  /*0be0*/  USHF.R.S32.HI UR12, URZ, 0x1f, UR6 ;  /* 0x0000001fff0c7899 */ /* 0x000fe20008011406 */
[----:B------:R-:W-:Y:S01]  /*0bf0*/  ISETP.GE.AND P3, PT, R17, UR26, PT ;  /* 0x0000001a11007c0c */ /* 0x000fe2000bf66270 */
[----:B------:R-:W-:Y:S01]  /*0c00*/  USHF.R.S32.HI UR5, URZ, 0x1f, UR7 ;  /* 0x0000001fff057899 */ /* 0x000fe20008011407 */
[----:B------:R-:W-:Y:S01]  /*0c10*/  ISETP.GE.AND P2, PT, R18, UR26, PT ;  /* 0x0000001a12007c0c */ /* 0x000fe2000bf46270 */
[----:B------:R-:W-:Y:S01]  /*0c20*/  UIADD3 UR9, UP1, UP0, UR6, UR9, UR7 ;  /* 0x0000000906097290 */ /* 0x000fe2000f83e007 */
[C---:B------:R-:W-:Y:S01]  /*0c30*/  VIADD R19, R11.reuse, 0x70 ;  /* 0x000000700b137836 */ /* 0x040fe20000000000 */
[----:B------:R-:W-:-:S02]  /*0c40*/  LOP3.LUT R12, R11, UR10, RZ, 0xfc, !PT ;  /* 0x0000000a0b0c7c12 */ /* 0x000fc4000f8efcff */
        /* <DEDUP_REMOVED lines=14> */
.L_x_2256:
[----:B------:R-:W-:Y:S05]  /*0d30*/  BSYNC.RECONVERGENT B0 ;  /* 0x0000000000007941 */ /* 0x000fea0003800200 */
.L_x_2255:
        /* <DEDUP_REMOVED lines=17> */
.L_x_2258:
[----:B------:R-:W-:Y:S05]  /*0e50*/  BSYNC.RECONVERGENT B0 ;  /* 0x0000000000007941 */ /* 0x000fea0003800200 */
.L_x_2257:
        /* <DEDUP_REMOVED lines=16> */
.L_x_2260:
[----:B------:R-:W-:Y:S05]  /*0f60*/  BSYNC.RECONVERGENT B0 ;  /* 0x0000000000007941 */ /* 0x000fea0003800200 */
.L_x_2259:
        /* <DEDUP_REMOVED lines=16> */
.L_x_2262:
[----:B------:R-:W-:Y:S05]  /*1070*/  BSYNC.RECONVERGENT B0 ;  /* 0x0000000000007941 */ /* 0x000fea0003800200 */
.L_x_2261:
        /* <DEDUP_REMOVED lines=16> */
.L_x_2264:
[----:B------:R-:W-:Y:S05]  /*1180*/  BSYNC.RECONVERGENT B0 ;  /* 0x0000000000007941 */ /* 0x000fea0003800200 */
.L_x_2263:
        /* <DEDUP_REMOVED lines=16> */
.L_x_2266:
[----:B------:R-:W-:Y:S05]  /*1290*/  BSYNC.RECONVERGENT B0 ;  /* 0x0000000000007941 */ /* 0x000fea0003800200 */
.L_x_2265:
        /* <DEDUP_REMOVED lines=16> */
.L_x_2268:
[----:B------:R-:W-:Y:S05]  /*13a0*/  BSYNC.RECONVERGENT B0 ;  /* 0x0000000000007941 */ /* 0x000fea0003800200 */
.L_x_2267:
        /* <DEDUP_REMOVED lines=17> */
.L_x_2270:
[----:B------:R-:W-:Y:S05]  /*14c0*/  BSYNC.RECONVERGENT B0 ;  /* 0x0000000000007941 */ /* 0x000fea0003800200 */
.L_x_2269:
        /* <DEDUP_REMOVED lines=23> */
.L_x_2272:
[----:B------:R-:W-:Y:S05]  /*1640*/  BSYNC.RECONVERGENT B0 ;  /* 0x0000000000007941 */ /* 0x000fea0003800200 */
.L_x_2271:
        /* <DEDUP_REMOVED lines=11> */
.L_x_2274:
[----:B------:R-:W-:Y:S05]  /*1700*/  BSYNC.RECONVERGENT B0 ;  /* 0x0000000000007941 */ /* 0x000fea0003800200 */
.L_x_2273:
        /* <DEDUP_REMOVED lines=10> */
.L_x_2276:
[----:B------:R-:W-:Y:S05]  /*17b0*/  BSYNC.RECONVERGENT B0 ;  /* 0x0000000000007941 */ /* 0x000fea0003800200 */
.L_x_2275:
        /* <DEDUP_REMOVED lines=10> */
.L_x_2278:
[----:B------:R-:W-:Y:S05]  /*1860*/  BSYNC.RECONVERGENT B0 ;  /* 0x0000000000007941 */ /* 0x000fea0003800200 */
.L_x_2277:
        /* <DEDUP_REMOVED lines=10> */
.L_x_2280:
[----:B------:R-:W-:Y:S05]  /*1910*/  BSYNC.RECONVERGENT B0 ;  /* 0x0000000000007941 */ /* 0x000fea0003800200 */
.L_x_2279:
        /* <DEDUP_REMOVED lines=10> */
.L_x_2282:
[----:B------:R-:W-:Y:S05]  /*19c0*/  BSYNC.RECONVERGENT B0 ;  /* 0x0000000000007941 */ /* 0x000fea0003800200 */
.L_x_2281:
        /* <DEDUP_REMOVED lines=10> */
.L_x_2284:
[----:B------:R-:W-:Y:S05]  /*1a70*/  BSYNC.RECONVERGENT B0 ;  /* 0x0000000000007941 */ /* 0x000fea0003800200 */
.L_x_2283:
        /* <DEDUP_REMOVED lines=10> */
.L_x_2253:
        /* <DEDUP_REMOVED lines=20> */
[----:B------:R-:W-:Y:S05]  /*1c60*/  BRA `(.L_x_2286) ;  /* 0x0000000000187947 */ /* 0x000fea0003800000 */
.L_x_2285:
[----:B------:R-:W1:Y:S01]  /*1c70*/  LDCU.64 UR16, c[0x0][0x3b8] ;  /* 0x00007700ff1077ac */ /* 0x000e620008000a00 */
[----:B------:R-:W-:-:S04]  /*1c80*/  UIADD3 UR8, UPT, UPT, UR11, UR12, URZ ;  /* 0x0000000c0b087290 */ /* 0x000fc8000fffe0ff */
[----:B-1----:R-:W-:Y:S02]  /*1c90*/  UIMAD.WIDE.U32 UR6, UR8, UR16, URZ ;  /* 0x00000010080672a5 */ /* 0x002fe4000f8e00ff */
[----:B------:R-:W-:-:S04]  /*1ca0*/  UIMAD UR8, UR8, UR17, URZ ;  /* 0x00000011080872a4 */ /* 0x000fc8000f8e02ff */
[----:B------:R-:W-:Y:S01]  /*1cb0*/  UIADD3 UR8, UPT, UPT, UR7, UR8, URZ ;  /* 0x0000000807087290 */ /* 0x000fe2000fffe0ff */
[----:B------:R-:W-:Y:S02]  /*1cc0*/  UMOV UR10, UR6 ;  /* 0x00000006000a7c82 */ /* 0x000fe40008000000 */
.L_x_2286:
        /* <DEDUP_REMOVED lines=39> */
.L_x_2287:
[----:B------:R-:W1:Y:S01]  /*1f40*/  LDCU.64 UR14, c[0x0][0x3c0] ;  /* 0x00007800ff0e77ac */ /* 0x000e620008000a00 */
[----:B------:R-:W-:-:S04]  /*1f50*/  UIADD3 UR11, UPT, UPT, UR11, UR12, URZ ;  /* 0x0000000c0b0b7290 */ /* 0x000fc8000fffe0ff */
[----:B-1----:R-:W-:Y:S02]  /*1f60*/  UIMAD.WIDE.U32 UR36, UR11, UR14, URZ ;  /* 0x0000000e0b2472a5 */ /* 0x002fe4000f8e00ff */
[----:B------:R-:W-:-:S04]  /*1f70*/  UIMAD UR11, UR11, UR15, URZ ;  /* 0x0000000f0b0b72a4 */ /* 0x000fc8000f8e02ff */
[----:B------:R-:W-:-:S12]  /*1f80*/  UIADD3 UR12, UPT, UPT, UR37, UR11, URZ ;  /* 0x0000000b250c7290 */ /* 0x000fd8000fffe0ff */
.L_x_2288:
[----:B------:R-:W-:Y:S01]  /*1f90*/  UIADD3 UR29, UPT, UPT, -UR26, UR28, URZ ;  /* 0x0000001c1a1d7290 */ /* 0x000fe2000fffe1ff */
[--C-:B------:R-:W-:Y:S01]  /*1fa0*/  SHF.R.U32.HI R13, RZ, 0x3, R222.reuse ;  /* 0x00000003ff0d7819 */ /* 0x100fe200000116de */
[----:B------:R-:W1:Y:S01]  /*1fb0*/  LDCU.64 UR6, c[0x0][0x3c8] ;  /* 0x00007900ff0677ac */ /* 0x000e620008000a00 */
[C---:B------:R-:W-:Y:S01]  /*1fc0*/  IMAD.SHL.U32 R237, R222.reuse, 0x8, RZ ;  /* 0x00000008deed7824 */ /* 0x040fe200078e00ff */
[--C-:B------:R-:W-:Y:S01]  /*1fd0*/  SHF.R.U32.HI R186, RZ, 0x1, R222.reuse ;  /* 0x00000001ffba7819 */ /* 0x100fe200000116de */
[----:B------:R-:W-:Y:S01]  /*1fe0*/  IMAD.SHL.U32 R239, R222, 0x40, RZ ;  /* 0x00000040deef7824 */ /* 0x000fe200078e00ff */
[C---:B------:R-:W-:Y:S01]  /*1ff0*/  ISETP.GE.AND P5, PT, R13.reuse, UR29, PT ;  /* 0x0000001d0d007c0c */ /* 0x040fe2000bfa6270 */
[----:B------:R-:W-:Y:S01]  /*2000*/  VIADD R29, R13, 0x10 ;  /* 0x000000100d1d7836 */ /* 0x000fe20000000000 */
[----:B------:R-:W-:Y:S01]  /*2010*/  LOP3.LUT R187, R237, 0x38, RZ, 0xc0, !PT ;  /* 0x00000038edbb7812 */ /* 0x000fe200078ec0ff */
[----:B------:R-:W-:Y:S01]  /*2020*/  VIADD R4, R13, 0x20 ;  /* 0x000000200d047836 */ /* 0x000fe20000000000 */
[----:B------:R-:W-:Y:S01]  /*2030*/  UIMAD.WIDE.U32 UR34, UR5, 0x80, URZ ;  /* 0x00000080052278a5 */ /* 0x000fe2000f8e00ff */
[----:B------:R-:W2:Y:S01]  /*2040*/  S2UR UR5, SR_CgaCtaId ;  /* 0x00000000000579c3 */ /* 0x000ea20000008800 */
[----:B------:R-:W-:Y:S01]  /*2050*/  ISETP.GE.AND P3, PT, R29, UR29, PT ;  /* 0x0000001d1d007c0c */ /* 0x000fe2000bf66270 */
[C---:B------:R-:W-:Y:S01]  /*2060*/  VIADD R10, R13.reuse, 0x30 ;  /* 0x000000300d0a7836 */ /* 0x040fe20000000000 */
[----:B------:R-:W-:Y:S01]  /*2070*/  ISETP.GE.AND P1, PT, R4, UR29, PT ;  /* 0x0000001d04007c0c */ /* 0x000fe2000bf26270 */
[----:B------:R-:W-:Y:S01]  /*2080*/  VIADD R9, R13, 0x40 ;  /* 0x000000400d097836 */ /* 0x000fe20000000000 */
[----:B------:R-:W-:Y:S01]  /*2090*/  IADD3 R2, P0, PT, R187, UR32, RZ ;  /* 0x00000020bb027c10 */ /* 0x000fe2000ff1e0ff */
[----:B------:R-:W-:Y:S01]  /*20a0*/  UIADD3 UR33, UPT, UPT, UR4, -0x1, URZ ;  /* 0xffffffff04217890 */ /* 0x000fe2000fffe0ff */
[C---:B------:R-:W-:Y:S01]  /*20b0*/  LOP3.LUT R4, R237.reuse, 0x1f8, RZ, 0xc0, !PT ;  /* 0x000001f8ed047812 */ /* 0x040fe200078ec0ff */
[----:B------:R-:W3:Y:S01]  /*20c0*/  @!P5 LDC.64 R6, c[0x0][0x3b0] ;  /* 0x0000ec00ff06db82 */ /* 0x000ee20000000a00 */
[----:B-1----:R-:W-:Y:S01]  /*20d0*/  IMAD.U32 R0, RZ, RZ, UR6 ;  /* 0x00000006ff007e24 */ /* 0x002fe2000f8e00ff */
[----:B------:R-:W-:Y:S01]  /*20e0*/  LOP3.LUT R5, R237, 0x1e00, RZ, 0xc0, !PT ;  /* 0x00001e00ed057812 */ /* 0x000fe200078ec0ff */
[----:B------:R-:W-:Y:S01]  /*20f0*/  IMAD.X R3, RZ, RZ, UR9, P0 ;  /* 0x00000009ff037e24 */ /* 0x000fe200080e06ff */
[----:B------:R-:W-:Y:S01]  /*2100*/  LOP3.LUT R28, R13, UR34, RZ, 0xfc, !PT ;  /* 0x000000220d1c7c12 */ /* 0x000fe2000f8efcff */
[----:B------:R-:W-:Y:S01]  /*2110*/  UMOV UR6, 0x400 ;  /* 0x0000040000067882 */ /* 0x000fe20000000000 */
[----:B------:R-:W-:Y:S01]  /*2120*/  LOP3.LUT R4, R4, 0x38, R222, 0x78, !PT ;  /* 0x0000003804047812 */ /* 0x000fe200078e78de */
[----:B------:R-:W-:Y:S01]  /*2130*/  IMAD.WIDE.U32 R2, R0, UR22, R2 ;  /* 0x0000001600027c25 */ /* 0x000fe2000f8e0002 */
[----:B------:R-:W1:Y:S01]  /*2140*/  @!P5 LDC.64 R16, c[0x0][0x380] ;  /* 0x0000e000ff10db82 */ /* 0x000e620000000a00 */
[----:B------:R-:W-:Y:S01]  /*2150*/  ISETP.GE.AND P0, PT, R10, UR29, PT ;  /* 0x0000001d0a007c0c */ /* 0x000fe2000bf06270 */
[----:B------:R-:W-:Y:S01]  /*2160*/  UIMAD UR32, UR33, -0x20, UR27 ;  /* 0xffffffe0212078a4 */ /* 0x000fe2000f8e021b */
[----:B------:R-:W-:Y:S01]  /*2170*/  IMAD.U32 R0, RZ, RZ, UR7 ;  /* 0x00000007ff007e24 */ /* 0x000fe2000f8e00ff */
[----:B------:R-:W-:Y:S01]  /*2180*/  LOP3.LUT R227, R4, R5, RZ, 0xfc, !PT ;  /* 0x0000000504e37212 */ /* 0x000fe200078efcff */
[----:B------:R-:W-:Y:S01]  /*2190*/  IMAD.SHL.U32 R91, R222, 0x2, RZ ;  /* 0x00000002de5b7824 */ /* 0x000fe200078e00ff */
[----:B------:R-:W-:Y:S01]  /*21a0*/  @!P3 IADD3 R10, P4, PT, R28, 0x10, RZ ;  /* 0x000000101c0ab810 */ /* 0x000fe20007f9e0ff */
[----:B------:R-:W-:Y:S01]  /*21b0*/  IMAD R3, R0, UR22, R3 ;  /* 0x0000001600037c24 */ /* 0x000fe2000f8e0203 */
[----:B------:R-:W4:Y:S01]  /*21c0*/  @!P3 LDC.64 R14, c[0x0][0x3b0] ;  /* 0x0000ec00ff0ebb82 */ /* 0x000f220000000a00 */
[----:B------:R-:W-:Y:S01]  /*21d0*/  ISETP.GE.AND P6, PT, R9, UR29, PT ;  /* 0x0000001d09007c0c */ /* 0x000fe2000bfc6270 */
[----:B--2---:R-:W-:Y:S01]  /*21e0*/  ULEA UR5, UR5, UR6, 0x18 ;  /* 0x0000000605057291 */ /* 0x004fe2000f8ec0ff */
[----:B------:R-:W-:Y:S01]  /*21f0*/  LOP3.LUT R252, R187, 0x1c0, R239, 0xf8, !PT ;  /* 0x000001c0bbfc7812 */ /* 0x000fe200078ef8ef */
[----:B------:R-:W2:Y:S01]  /*2200*/  LDCU.64 UR6, c[0x0][0x390] ;  /* 0x00007200ff0677ac */ /* 0x000ea20008000a00 */
[----:B------:R-:W-:Y:S01]  /*2210*/  LOP3.LUT R79, R239, 0x400, RZ, 0xc0, !PT ;  /* 0x00000400ef4f7812 */ /* 0x000fe200078ec0ff */
[----:B------:R-:W-:Y:S01]  /*2220*/  STL [R1+0x34], R237 ;  /* 0x000034ed01007387 */ /* 0x000fe20000100800 */
[----:B------:R-:W-:Y:S01]  /*2230*/  LOP3.LUT R90, R252, 0x8, R186, 0x78, !PT ;  /* 0x00000008fc5a7812 */ /* 0x000fe200078e78ba */
[----:B------:R-:W5:Y:S01]  /*2240*/  @!P1 LDC.64 R18, c[0x0][0x3b0] ;  /* 0x0000ec00ff129b82 */ /* 0x000f620000000a00 */
[----:B---3--:R-:W-:Y:S01]  /*2250*/  @!P5 IMAD R8, R6, UR35, RZ ;  /* 0x000000230608dc24 */ /* 0x008fe2000f8e02ff */
[----:B------:R-:W-:Y:S01]  /*2260*/  LEA R227, R227, UR5, 0x1 ;  /* 0x00000005e3e37c11 */ /* 0x000fe2000f8e08ff */
[----:B------:R-:W-:Y:S01]  /*2270*/  @!P5 IMAD.WIDE.U32 R4, R28, R6, R2 ;  /* 0x000000061c04d225 */ /* 0x000fe200078e0002 */
[----:B------:R-:W-:Y:S01]  /*2280*/  LOP3.LUT R235, R91, 0x6, RZ, 0xc0, !PT ;  /* 0x000000065beb7812 */ /* 0x000fe200078ec0ff */
[----:B------:R-:W-:-:S02]  /*2290*/  UIADD3 UR21, UPT, UPT, UR27, UR21, -UR28 ;  /* 0x000000151b157290 */ /* 0x000fc4000fffe81c */
[C---:B------:R-:W-:Y:S01]  /*22a0*/  @!P5 IMAD R0, R28.reuse, R7, R8 ;  /* 0x000000071c00d224 */ /* 0x040fe200078e0208 */
[----:B------:R-:W3:Y:S01]  /*22b0*/  @!P3 LDC.64 R20, c[0x0][0x380] ;  /* 0x0000e000ff14bb82 */ /* 0x000ee20000000a00 */
[----:B------:R-:W-:Y:S01]  /*22c0*/  @!P1 IADD3 R8, P2, PT, R28, 0x20, RZ ;  /* 0x000000201c089810 */ /* 0x000fe20007f5e0ff */
[----:B------:R-:W-:Y:S01]  /*22d0*/  @!P3 IMAD.X R7, RZ, RZ, UR35, P4 ;  /* 0x00000023ff07be24 */ /* 0x000fe2000a0e06ff */
[C---:B-1----:R-:W-:Y:S01]  /*22e0*/  @!P5 LEA R6, P4, R4.reuse, R16, 0x1 ;  /* 0x000000100406d211 */ /* 0x042fe200078808ff */
[----:B------:R-:W-:Y:S02]  /*22f0*/  @!P5 IMAD.IADD R5, R5, 0x1, R0 ;  /* 0x000000010505d824 */ /* 0x000fe400078e0200 */
[----:B------:R-:W-:Y:S02]  /*2300*/  @!P1 IMAD.X R9, RZ, RZ, UR35, P2 ;  /* 0x00000023ff099e24 */ /* 0x000fe400090e06ff */
[----:B------:R-:W1:Y:S01]  /*2310*/  @!P1 LDC.64 R22, c[0x0][0x380] ;  /* 0x0000e000ff169b82 */ /* 0x000e620000000a00 */
[----:B----4-:R-:W-:Y:S01]  /*2320*/  @!P3 IMAD R0, R7, R14, RZ ;  /* 0x0000000e0700b224 */ /* 0x010fe200078e02ff */
[----:B------:R-:W-:Y:S01]  /*2330*/  @!P5 LEA.HI.X R7, R4, R17, R5, 0x1, P4 ;  /* 0x000000110407d211 */ /* 0x000fe200020f0c05 */
[----:B------:R-:W-:-:S02]  /*2340*/  @!P1 IMAD.MOV.U32 R5, RZ, RZ, R3 ;  /* 0x000000ffff059224 */ /* 0x000fc400078e0003 */
[C---:B------:R-:W-:Y:S02]  /*2350*/  @!P3 IMAD R0, R10.reuse, R15, R0 ;  /* 0x0000000f0a00b224 */ /* 0x040fe400078e0200 */
[----:B------:R-:W-:Y:S01]  /*2360*/  @!P3 IMAD.WIDE.U32 R10, R10, R14, R2 ;  /* 0x0000000e0a0ab225 */ /* 0x000fe200078e0002 */
[----:B------:R-:W-:Y:S01]  /*2370*/  @!PT LDS RZ, [RZ] ;  /* 0x00000000fffff984 */ /* 0x000fe20000000800 */
[----:B------:R-:W-:Y:S01]  /*2380*/  @!PT LDS RZ, [RZ] ;  /* 0x00000000fffff984 */ /* 0x000fe20000000800 */
[----:B------:R-:W-:Y:S01]  /*2390*/  @!PT LDS RZ, [RZ] ;  /* 0x00000000fffff984 */ /* 0x000fe20000000800 */
[----:B------:R-:W-:Y:S01]  /*23a0*/  @!P5 LDGSTS.E.BYPASS.LTC128B.128 [R227], desc[UR24][R6.64] ;  /* 0x0000000006e3dfae */ /* 0x000fe2000b981a18 */
[----:B------:R-:W4:Y:S02]  /*23b0*/  @!P0 LDC.64 R14, c[0x0][0x3b0] ;  /* 0x0000ec00ff0e8b82 */ /* 0x000f240000000a00 */
[----:B-----5:R-:W-:Y:S01]  /*23c0*/  @!P1 IMAD R4, R9, R18, RZ ;  /* 0x0000001209049224 */ /* 0x020fe200078e02ff */
[----:B------:R5:W-:Y:S01]  /*23d0*/  @!P5 LDGSTS.E.BYPASS.LTC128B.128 [R227+0x4000], desc[UR24][R6.64+0x80] ;  /* 0x0400008006e3dfae */ /* 0x000be2000b981a18 */
[----:B------:R-:W-:Y:S02]  /*23e0*/  @!P3 IMAD.IADD R0, R11, 0x1, R0 ;  /* 0x000000010b00b824 */ /* 0x000fe400078e0200 */
[----:B------:R-:W-:-:S02]  /*23f0*/  @!P1 IMAD R9, R8, R19, R4 ;  /* 0x0000001308099224 */ /* 0x000fc400078e0204 */
[----:B------:R-:W-:Y:S01]  /*2400*/  @!P1 IMAD.MOV.U32 R4, RZ, RZ, R2 ;  /* 0x000000ffff049224 */ /* 0x000fe200078e0002 */
[----:B------:R-:W2:Y:S03]  /*2410*/  @!P0 LDC.64 R16, c[0x0][0x380] ;  /* 0x0000e000ff108b82 */ /* 0x000ea60000000a00 */
[----:B------:R-:W-:Y:S01]  /*2420*/  @!P1 IMAD.WIDE.U32 R4, R8, R18, R4 ;  /* 0x0000001208049225 */ /* 0x000fe200078e0004 */
[----:B---3--:R-:W-:-:S03]  /*2430*/  @!P3 LEA R8, P4, R10, R20, 0x1 ;  /* 0x000000140a08b211 */ /* 0x008fc600078808ff */
[----:B------:R-:W-:Y:S01]  /*2440*/  @!P1 IMAD.IADD R5, R5, 0x1, R9 ;  /* 0x0000000105059824 */ /* 0x000fe200078e0209 */
[----:B------:R-:W-:Y:S01]  /*2450*/  @!P3 LEA.HI.X R9, R10, R21, R0, 0x1, P4 ;  /* 0x000000150a09b211 */ /* 0x000fe200020f0c00 */
[----:B------:R-:W-:Y:S01]  /*2460*/  VIADD R0, R13, 0x60 ;  /* 0x000000600d007836 */ /* 0x000fe20000000000 */
[----:B------:R-:W3:Y:S03]  /*2470*/  @!P6 LDC.64 R18, c[0x0][0x3b0] ;  /* 0x0000ec00ff12eb82 */ /* 0x000ee60000000a00 */
[----:B------:R-:W-:Y:S01]  /*2480*/  @!P3 LDGSTS.E.BYPASS.LTC128B.128 [R227+0x800], desc[UR24][R8.64] ;  /* 0x0080000008e3bfae */ /* 0x000fe2000b981a18 */
[----:B------:R-:W-:-:S03]  /*2490*/  ISETP.GE.AND P4, PT, R0, UR29, PT ;  /* 0x0000001d00007c0c */ /* 0x000fc6000bf86270 */
[----:B------:R2:W-:Y:S01]  /*24a0*/  @!P3 LDGSTS.E.BYPASS.LTC128B.128 [R227+0x4800], desc[UR24][R8.64+0x80] ;  /* 0x0480008008e3bfae */ /* 0x0005e2000b981a18 */
[----:B------:R-:W3:Y:S01]  /*24b0*/  @!P6 LDC.64 R20, c[0x0][0x380] ;  /* 0x0000e000ff14eb82 */ /* 0x000ee20000000a00 */
[----:B-----5:R-:W-:Y:S01]  /*24c0*/  VIADD R7, R13, 0x50 ;  /* 0x000000500d077836 */ /* 0x020fe20000000000 */
[----:B-1----:R-:W-:-:S04]  /*24d0*/  @!P1 LEA R6, P2, R4, R22, 0x1 ;  /* 0x0000001604069211 */ /* 0x002fc800078408ff */
[----:B------:R-:W-:-:S03]  /*24e0*/  ISETP.GE.AND P5, PT, R7, UR29, PT ;  /* 0x0000001d07007c0c */ /* 0x000fc6000bfa6270 */
[--C-:B------:R-:W-:Y:S01]  /*24f0*/  @!P4 IMAD.MOV.U32 R26, RZ, RZ, R2.reuse ;  /* 0x000000ffff1ac224 */ /* 0x100fe200078e0002 */
[----:B------:R-:W-:Y:S01]  /*2500*/  @!P1 LEA.HI.X R7, R4, R23, R5, 0x1, P2 ;  /* 0x0000001704079211 */ /* 0x000fe200010f0c05 */
[----:B------:R-:W-:Y:S01]  /*2510*/  VIADD R4, R13, 0x70 ;  /* 0x000000700d047836 */ /* 0x000fe20000000000 */
[----:B------:R-:W-:Y:S01]  /*2520*/  @!P0 IADD3 R10, P2, PT, R28, 0x30, RZ ;  /* 0x000000301c0a8810 */ /* 0x000fe20007f5e0ff */
[----:B------:R-:W-:Y:S02]  /*2530*/  @!P0 IMAD.MOV.U32 R5, RZ, RZ, R3 ;  /* 0x000000ffff058224 */ /* 0x000fe400078e0003 */
[----:B------:R-:W-:Y:S01]  /*2540*/  @!P1 LDGSTS.E.BYPASS.LTC128B.128 [R227+0x1000], desc[UR24][R6.64] ;  /* 0x0100000006e39fae */ /* 0x000fe2000b981a18 */
[----:B------:R-:W-:Y:S01]  /*2550*/  ISETP.GE.AND P3, PT, R4, UR29, PT ;  /* 0x0000001d04007c0c */ /* 0x000fe2000bf66270 */
[----:B------:R-:W-:Y:S02]  /*2560*/  @!P0 IMAD.X R0, RZ, RZ, UR35, P2 ;  /* 0x00000023ff008e24 */ /* 0x000fe400090e06ff */
[----:B------:R-:W-:Y:S01]  /*2570*/  @!P0 IMAD.MOV.U32 R4, RZ, RZ, R2 ;  /* 0x000000ffff048224 */ /* 0x000fe200078e0002 */
[----:B------:R1:W-:Y:S01]  /*2580*/  @!P1 LDGSTS.E.BYPASS.LTC128B.128 [R227+0x5000], desc[UR24][R6.64+0x80] ;  /* 0x0500008006e39fae */ /* 0x0003e2000b981a18 */
[----:B----4-:R-:W-:-:S02]  /*2590*/  @!P0 IMAD R0, R0, R14, RZ ;  /* 0x0000000e00008224 */ /* 0x010fc400078e02ff */
[----:B------:R-:W-:Y:S01]  /*25a0*/  @!P0 IMAD.WIDE.U32 R4, R10, R14, R4 ;  /* 0x0000000e0a048225 */ /* 0x000fe200078e0004 */
[----:B--2---:R-:W-:-:S03]  /*25b0*/  IADD3 R8, P1, PT, R187, UR10, RZ ;  /* 0x0000000abb087c10 */ /* 0x004fc6000ff3e0ff */
[----:B------:R-:W-:Y:S02]  /*25c0*/  @!P0 IMAD R0, R10, R15, R0 ;  /* 0x0000000f0a008224 */ /* 0x000fe400078e0200 */
[----:B------:R-:W-:Y:S02]  /*25d0*/  @!P6 IMAD.MOV.U32 R14, RZ, RZ, R2 ;  /* 0x000000ffff0ee224 */ /* 0x000fe400078e0002 */
[----:B------:R-:W-:Y:S01]  /*25e0*/  IMAD.X R9, RZ, RZ, UR8, P1 ;  /* 0x00000008ff097e24 */ /* 0x000fe200088e06ff */
[C---:B------:R-:W-:Y:S01]  /*25f0*/  @!P0 LEA R10, P1, R4.reuse, R16, 0x1 ;  /* 0x00000010040a8211 */ /* 0x040fe200078208ff */
[----:B------:R-:W-:Y:S01]  /*2600*/  @!P0 IMAD.IADD R0, R5, 0x1, R0 ;  /* 0x0000000105008824 */ /* 0x000fe200078e0200 */
[----:B------:R-:W2:Y:S01]  /*2610*/  LDCU.128 UR8, c[0x0][0x3d0] ;  /* 0x00007a00ff0877ac */ /* 0x000ea20008000c00 */
[----:B------:R-:W-:Y:S02]  /*2620*/  @!P6 IMAD.MOV.U32 R15, RZ, RZ, R3 ;  /* 0x000000ffff0fe224 */ /* 0x000fe400078e0003 */
[----:B------:R-:W-:Y:S01]  /*2630*/  @!P5 IMAD.MOV.U32 R22, RZ, RZ, R2 ;  /* 0x000000ffff16d224 */ /* 0x000fe200078e0002 */
[----:B------:R-:W-:Y:S01]  /*2640*/  @!P0 LEA.HI.X R11, R4, R17, R0, 0x1, P1 ;  /* 0x00000011040b8211 */ /* 0x000fe200008f0c00 */
[----:B------:R-:W-:Y:S01]  /*2650*/  IMAD.WIDE.U32 R4, R13, UR16, R8 ;  /* 0x000000100d047c25 */ /* 0x000fe2000f8e0008 */
[----:B------:R-:W-:-:S02]  /*2660*/  @!P6 IADD3 R8, P1, PT, R28, 0x40, RZ ;  /* 0x000000401c08e810 */ /* 0x000fc40007f3e0ff */
[----:B------:R-:W-:Y:S01]  /*2670*/  SHF.R.S32.HI R0, RZ, 0x1f, R12 ;  /* 0x0000001fff007819 */ /* 0x000fe2000001140c */
[--C-:B------:R-:W-:Y:S01]  /*2680*/  @!P5 IMAD.MOV.U32 R23, RZ, RZ, R3.reuse ;  /* 0x000000ffff17d224 */ /* 0x100fe200078e0003 */
[----:B------:R-:W-:Y:S01]  /*2690*/  @!P0 LDGSTS.E.BYPASS.LTC128B.128 [R227+0x1800], desc[UR24][R10.64] ;  /* 0x018000000ae38fae */ /* 0x000fe2000b981a18 */
[--C-:B------:R-:W-:Y:S01]  /*26a0*/  @!P4 IMAD.MOV.U32 R27, RZ, RZ, R3.reuse ;  /* 0x000000ffff1bc224 */ /* 0x100fe200078e0003 */
[----:B-1----:R-:W-:Y:S01]  /*26b0*/  IADD3 R6, P2, PT, R187, UR36, RZ ;  /* 0x00000024bb067c10 */ /* 0x002fe2000ff5e0ff */
[----:B------:R-:W-:Y:S01]  /*26c0*/  @!P3 IMAD.MOV.U32 R24, RZ, RZ, R2 ;  /* 0x000000ffff18b224 */ /* 0x000fe200078e0002 */
[----:B------:R1:W-:Y:S01]  /*26d0*/  @!P0 LDGSTS.E.BYPASS.LTC128B.128 [R227+0x5800], desc[UR24][R10.64+0x80] ;  /* 0x058000800ae38fae */ /* 0x0003e2000b981a18 */
[----:B------:R-:W-:Y:S02]  /*26e0*/  @!P3 IMAD.MOV.U32 R25, RZ, RZ, R3 ;  /* 0x000000ffff19b224 */ /* 0x000fe400078e0003 */
[----:B------:R-:W-:Y:S01]  /*26f0*/  IMAD.X R7, RZ, RZ, UR12, P2 ;  /* 0x0000000cff077e24 */ /* 0x000fe200090e06ff */
[----:B------:R-:W4:Y:S01]  /*2700*/  LDCU.64 UR12, c[0x0][0x388] ;  /* 0x00007100ff0c77ac */ /* 0x000f220008000a00 */
[C---:B------:R-:W-:Y:S01]  /*2710*/  IMAD R5, R13.reuse, UR17, R5 ;  /* 0x000000110d057c24 */ /* 0x040fe2000f8e0205 */
[C---:B------:R-:W-:Y:S01]  /*2720*/  ISETP.GE.AND P2, PT, R13.reuse, UR32, PT ;  /* 0x000000200d007c0c */ /* 0x040fe2000bf46270 */
[----:B------:R-:W-:-:S04]  /*2730*/  IMAD.WIDE.U32 R2, R13, UR14, R6 ;  /* 0x0000000e0d027c25 */ /* 0x000fc8000f8e0006 */
[----:B------:R-:W-:Y:S02]  /*2740*/  @!P6 IMAD.X R6, RZ, RZ, UR35, P1 ;  /* 0x00000023ff06ee24 */ /* 0x000fe400088e06ff */
[----:B--2---:R-:W-:Y:S02]  /*2750*/  IMAD R7, R0, UR8, RZ ;  /* 0x0000000800077c24 */ /* 0x004fe4000f8e02ff */
[-C--:B---3--:R-:W-:Y:S02]  /*2760*/  @!P6 IMAD R6, R6, R18.reuse, RZ ;  /* 0x000000120606e224 */ /* 0x088fe400078e02ff */
[----:B------:R-:W-:Y:S02]  /*2770*/  IMAD R0, R0, UR10, RZ ;  /* 0x0000000a00007c24 */ /* 0x000fe4000f8e02ff */
[C---:B------:R-:W-:Y:S02]  /*2780*/  @!P6 IMAD R16, R8.reuse, R19, R6 ;  /* 0x000000130810e224 */ /* 0x040fe400078e0206 */
[----:B------:R-:W-:-:S02]  /*2790*/  @!P6 IMAD.WIDE.U32 R8, R8, R18, R14 ;  /* 0x000000120808e225 */ /* 0x000fc400078e000e */
[----:B------:R-:W2:Y:S02]  /*27a0*/  @!P5 LDC.64 R18, c[0x0][0x3b0] ;  /* 0x0000ec00ff12db82 */ /* 0x000ea40000000a00 */
[C---:B------:R-:W-:Y:S02]  /*27b0*/  IMAD R14, R12.reuse, UR9, R7 ;  /* 0x000000090c0e7c24 */ /* 0x040fe4000f8e0207 */
[----:B------:R-:W-:Y:S01]  /*27c0*/  IMAD.WIDE.U32 R6, R12, UR8, R4 ;  /* 0x000000080c067c25 */ /* 0x000fe2000f8e0004 */
[----:B------:R-:W-:Y:S01]  /*27d0*/  @!P6 LEA R4, P1, R8, R20, 0x1 ;  /* 0x000000140804e211 */ /* 0x000fe200078208ff */
[----:B------:R-:W-:Y:S02]  /*27e0*/  USHF.L.U64.HI UR8, UR16, 0x5, UR17 ;  /* 0x0000000510087899 */ /* 0x000fe40008010211 */
[----:B------:R-:W-:Y:S01]  /*27f0*/  IMAD R3, R13, UR15, R3 ;  /* 0x0000000f0d037c24 */ /* 0x000fe2000f8e0203 */
[----:B----4-:R-:W-:Y:S01]  /*2800*/  LEA R249, P0, R6, UR12, 0x1 ;  /* 0x0000000c06f97c11 */ /* 0x010fe2000f8008ff */
[----:B------:R-:W-:Y:S01]  /*2810*/  IMAD R13, R12, UR11, R0 ;  /* 0x0000000b0c0d7c24 */ /* 0x000fe2000f8e0200 */
[----:B------:R-:W-:Y:S01]  /*2820*/  USHF.L.U32 UR12, UR14, 0x5, URZ ;  /* 0x000000050e0c7899 */ /* 0x000fe200080006ff */
[----:B------:R-:W-:-:S02]  /*2830*/  @!P6 IMAD.IADD R0, R9, 0x1, R16 ;  /* 0x000000010900e824 */ /* 0x000fc400078e0210 */
[----:B------:R-:W-:Y:S01]  /*2840*/  IMAD.IADD R7, R7, 0x1, R14 ;  /* 0x0000000107077824 */ /* 0x000fe200078e020e */
[----:B------:R-:W3:Y:S01]  /*2850*/  @!P3 LDC.64 R16, c[0x0][0x3b0] ;  /* 0x0000ec00ff10bb82 */ /* 0x000ee20000000a00 */
[----:B------:R-:W-:Y:S01]  /*2860*/  IMAD.WIDE.U32 R2, R12, UR10, R2 ;  /* 0x0000000a0c027c25 */ /* 0x000fe2000f8e0002 */
[----:B------:R-:W-:Y:S01]  /*2870*/  @!P6 LEA.HI.X R5, R8, R21, R0, 0x1, P1 ;  /* 0x000000150805e211 */ /* 0x000fe200008f0c00 */
[----:B------:R-:W-:Y:S01]  /*2880*/  STL [R1+0x30], R249 ;  /* 0x000030f901007387 */ /* 0x000fe20000100800 */
[----:B------:R-:W-:Y:S01]  /*2890*/  LEA.HI.X R247, R6, UR13, R7, 0x1, P0 ;  /* 0x0000000d06f77c11 */ /* 0x000fe200080f0c07 */
[----:B------:R-:W-:Y:S01]  /*28a0*/  IMAD.IADD R0, R3, 0x1, R13 ;  /* 0x0000000103007824 */ /* 0x000fe200078e020d */
[----:B------:R-:W-:Y:S01]  /*28b0*/  LEA R238, P1, R2, UR6, 0x1 ;  /* 0x0000000602ee7c11 */ /* 0x000fe2000f8208ff */
[----:B------:R-:W-:Y:S01]  /*28c0*/  USHF.L.U32 UR6, UR16, 0x5, URZ ;  /* 0x0000000510067899 */ /* 0x000fe200080006ff */
[----:B------:R-:W-:Y:S01]  /*28d0*/  @!P5 IADD3 R3, P0, PT, R28, 0x50, RZ ;  /* 0x000000501c03d810 */ /* 0x000fe20007f1e0ff */
[----:B------:R-:W4:Y:S01]  /*28e0*/  @!P5 LDC.64 R8, c[0x0][0x380] ;  /* 0x0000e000ff08db82 */ /* 0x000f220000000a00 */
[----:B------:R-:W-:Y:S01]  /*28f0*/  LEA.HI.X R236, R2, UR7, R0, 0x1, P1 ;  /* 0x0000000702ec7c11 */ /* 0x000fe200088f0c00 */
[----:B------:R-:W-:Y:S01]  /*2900*/  UIMAD.WIDE.U32 UR10, UR6, UR33, URZ ;  /* 0x00000021060a72a5 */ /* 0x000fe2000f8e00ff */
[----:B------:R-:W-:Y:S01]  /*2910*/  @!P6 LDGSTS.E.BYPASS.LTC128B.128 [R227+0x2000], desc[UR24][R4.64] ;  /* 0x0200000004e3efae */ /* 0x000fe2000b981a18 */
[----:B------:R-:W-:Y:S01]  /*2920*/  @!P5 IMAD.X R0, RZ, RZ, UR35, P0 ;  /* 0x00000023ff00de24 */ /* 0x000fe200080e06ff */
[----:B------:R-:W-:Y:S01]  /*2930*/  ISETP.GE.AND P0, PT, R29, UR32, PT ;  /* 0x000000201d007c0c */ /* 0x000fe2000bf06270 */
[----:B------:R-:W-:Y:S01]  /*2940*/  UIMAD UR7, UR8, UR33, URZ ;  /* 0x00000021080772a4 */ /* 0x000fe2000f8e02ff */
[----:B------:R5:W-:Y:S01]  /*2950*/  @!P6 LDGSTS.E.BYPASS.LTC128B.128 [R227+0x6000], desc[UR24][R4.64+0x80] ;  /* 0x0600008004e3efae */ /* 0x000be2000b981a18 */
[----:B------:R-:W5:Y:S01]  /*2960*/  @!P4 LDC.64 R14, c[0x0][0x3b0] ;  /* 0x0000ec00ff0ecb82 */ /* 0x000f620000000a00 */
[-C--:B--2---:R-:W-:Y:S01]  /*2970*/  @!P5 IMAD R0, R0, R18.reuse, RZ ;  /* 0x000000120000d224 */ /* 0x084fe200078e02ff */
[----:B------:R-:W-:Y:S01]  /*2980*/  UIADD3 UR7, UPT, UPT, UR11, UR7, URZ ;  /* 0x000000070b077290 */ /* 0x000fe2000fffe0ff */
[----:B------:R-:W-:Y:S01]  /*2990*/  STL [R1+0x3c], R238 ;  /* 0x00003cee01007387 */ /* 0x000fe20000100800 */
[----:B------:R-:W-:Y:S01]  /*29a0*/  UIMAD.WIDE.U32 UR12, UR12, UR33, URZ ;  /* 0x000000210c0c72a5 */ /* 0x000fe2000f8e00ff */
[C---:B------:R-:W-:Y:S01]  /*29b0*/  @!P5 IMAD R6, R3.reuse, R19, R0 ;  /* 0x000000130306d224 */ /* 0x040fe200078e0200 */
[C---:B------:R-:W-:Y:S01]  /*29c0*/  @!P4 IADD3 R0, P1, PT, R28.reuse, 0x60, RZ ;  /* 0x000000601c00c810 */ /* 0x040fe20007f3e0ff */
[----:B------:R-:W-:Y:S01]  /*29d0*/  @!P5 IMAD.WIDE.U32 R2, R3, R18, R22 ;  /* 0x000000120302d225 */ /* 0x000fe200078e0016 */
[----:B------:R-:W2:Y:S01]  /*29e0*/  @!P3 LDC.64 R20, c[0x0][0x380] ;  /* 0x0000e000ff14bb82 */ /* 0x000ea20000000a00 */
[----:B------:R-:W-:Y:S01]  /*29f0*/  STL [R1+0x2c], R247 ;  /* 0x00002cf701007387 */ /* 0x000fe20000100800 */
[----:B------:R-:W-:Y:S01]  /*2a00*/  VOTEU.ALL UP0, P0 ;  /* 0x0000000000ff7886 */ /* 0x000fe20000000000 */
[----:B------:R-:W-:Y:S01]  /*2a10*/  @!P4 IMAD.X R7, RZ, RZ, UR35, P1 ;  /* 0x00000023ff07ce24 */ /* 0x000fe200088e06ff */
[----:B-1----:R-:W-:Y:S01]  /*2a20*/  @!P3 IADD3 R10, P1, PT, R28, 0x70, RZ ;  /* 0x000000701c0ab810 */ /* 0x002fe20007f3e0ff */
[----:B------:R-:W-:Y:S01]  /*2a30*/  @!P5 IMAD.IADD R6, R3, 0x1, R6 ;  /* 0x000000010306d824 */ /* 0x000fe200078e0206 */
[----:B------:R-:W-:Y:S02]  /*2a40*/  STL [R1+0x38], R236 ;  /* 0x000038ec01007387 */ /* 0x000fe40000100800 */
[----:B------:R-:W1:Y:S01]  /*2a50*/  @!P4 LDC.64 R18, c[0x0][0x380] ;  /* 0x0000e000ff12cb82 */ /* 0x000e620000000a00 */
[----:B------:R-:W-:Y:S01]  /*2a60*/  @!P3 IMAD.X R11, RZ, RZ, UR35, P1 ;  /* 0x00000023ff0bbe24 */ /* 0x000fe200088e06ff */
[C---:B----4-:R-:W-:Y:S01]  /*2a70*/  @!P5 LEA R8, P6, R2.reuse, R8, 0x1 ;  /* 0x000000080208d211 */ /* 0x050fe200078c08ff */
[----:B------:R-:W-:Y:S03]  /*2a80*/  STL [R1+0x28], R91 ;  /* 0x0000285b01007387 */ /* 0x000fe60000100800 */
[----:B------:R-:W-:Y:S01]  /*2a90*/  @!P5 LEA.HI.X R9, R2, R9, R6, 0x1, P6 ;  /* 0x000000090209d211 */ /* 0x000fe200030f0c06 */
[----:B------:R-:W-:Y:S01]  /*2aa0*/  STL [R1+0x24], R235 ;  /* 0x000024eb01007387 */ /* 0x000fe20000100800 */
[----:B-----5:R-:W-:Y:S01]  /*2ab0*/  @!P4 IMAD R3, R7, R14, RZ ;  /* 0x0000000e0703c224 */ /* 0x020fe200078e02ff */
[----:B------:R-:W-:Y:S01]  /*2ac0*/  ISETP.GE.AND P6, PT, R29, UR32, PT ;  /* 0x000000201d007c0c */ /* 0x000fe2000bfc6270 */
[----:B------:R-:W-:Y:S01]  /*2ad0*/  IMAD.U32 R4, RZ, RZ, UR10 ;  /* 0x0000000aff047e24 */ /* 0x000fe2000f8e00ff */
[----:B------:R-:W-:Y:S01]  /*2ae0*/  @!P5 LDGSTS.E.BYPASS.LTC128B.128 [R227+0x2800], desc[UR24][R8.64] ;  /* 0x0280000008e3dfae */ /* 0x000fe2000b981a18 */
[----:B------:R-:W-:Y:S01]  /*2af0*/  IMAD.U32 R5, RZ, RZ, UR11 ;  /* 0x0000000bff057e24 */ /* 0x000fe2000f8e00ff */
[----:B------:R-:W-:Y:S01]  /*2b00*/  USHF.L.U32 UR11, UR16, 0x4, URZ ;  /* 0x00000004100b7899 */ /* 0x000fe200080006ff */
[----:B------:R-:W-:Y:S01]  /*2b10*/  IMAD.U32 R5, RZ, RZ, UR7 ;  /* 0x00000007ff057e24 */ /* 0x000fe2000f8e00ff */
[----:B------:R-:W-:Y:S01]  /*2b20*/  @!P2 LEA R12, P1, R4, R249, 0x1 ;  /* 0x000000f9040ca211 */ /* 0x000fe200078208ff */
[----:B------:R4:W-:Y:S01]  /*2b30*/  @!P5 LDGSTS.E.BYPASS.LTC128B.128 [R227+0x6800], desc[UR24][R8.64+0x80] ;  /* 0x0680008008e3dfae */ /* 0x0009e2000b981a18 */
[----:B------:R-:W-:-:S02]  /*2b40*/  @!UP0 UIADD3 UR9, UP1, UPT, UR11, UR10, URZ ;  /* 0x0000000a0b098290 */ /* 0x000fc4000ff3e0ff */
[----:B------:R-:W-:Y:S01]  /*2b50*/  @!P2 LEA.HI.X R13, R4, R247, R5, 0x1, P1 ;  /* 0x000000f7040da211 */ /* 0x000fe200008f0c05 */
[----:B---3--:R-:W-:Y:S01]  /*2b60*/  @!P3 IMAD R4, R11, R16, RZ ;  /* 0x000000100b04b224 */ /* 0x008fe200078e02ff */
[----:B------:R-:W-:Y:S01]  /*2b70*/  USHF.L.U64.HI UR10, UR16, 0x4, UR17 ;  /* 0x00000004100a7899 */ /* 0x000fe20008010211 */
[C---:B------:R-:W-:Y:S02]  /*2b80*/  @!P4 IMAD R5, R0.reuse, R15, R3 ;  /* 0x0000000f0005c224 */ /* 0x040fe400078e0203 */
[----:B------:R-:W-:Y:S01]  /*2b90*/  @!P4 IMAD.WIDE.U32 R2, R0, R14, R26 ;  /* 0x0000000e0002c225 */ /* 0x000fe200078e001a */
[----:B------:R-:W-:Y:S02]  /*2ba0*/  @!UP0 UIADD3.X UR7, UPT, UPT, UR10, UR7, URZ, UP1, !UPT ;  /* 0x000000070a078290 */ /* 0x000fe40008ffe4ff */
[----:B------:R-:W-:Y:S01]  /*2bb0*/  UISETP.GT.U32.AND UP0, UPT, UR33, UR18, UPT ;  /* 0x000000122100728c */ /* 0x000fe2000bf04070 */
[----:B------:R-:W-:Y:S01]  /*2bc0*/  @!P3 IMAD R4, R10, R17, R4 ;  /* 0x000000110a04b224 */ /* 0x000fe200078e0204 */
[----:B-1----:R-:W-:Y:S01]  /*2bd0*/  @!P4 LEA R6, P1, R2, R18, 0x1 ;  /* 0x000000120206c211 */ /* 0x002fe200078208ff */
[----:B------:R-:W-:-:S04]  /*2be0*/  @!P3 IMAD.WIDE.U32 R10, R10, R16, R24 ;  /* 0x000000100a0ab225 */ /* 0x000fc800078e0018 */
[----:B------:R-:W-:Y:S02]  /*2bf0*/  @!P4 IMAD.IADD R0, R3, 0x1, R5 ;  /* 0x000000010300c824 */ /* 0x000fe400078e0205 */
[----:B------:R-:W-:Y:S02]  /*2c00*/  IMAD.U32 R14, RZ, RZ, UR9 ;  /* 0x00000009ff0e7e24 */ /* 0x000fe4000f8e00ff */
[----:B------:R-:W-:Y:S01]  /*2c10*/  @!P3 IMAD.IADD R5, R11, 0x1, R4 ;  /* 0x000000010b05b824 */ /* 0x000fe200078e0204 */
[----:B--2---:R-:W-:Y:S02]  /*2c20*/  @!P3 LEA R4, P5, R10, R20, 0x1 ;  /* 0x000000140a04b211 */ /* 0x004fe400078a08ff */
[----:B------:R-:W-:Y:S01]  /*2c30*/  @!P4 LEA.HI.X R7, R2, R19, R0, 0x1, P1 ;  /* 0x000000130207c211 */ /* 0x000fe200008f0c00 */
[----:B------:R-:W-:Y:S01]  /*2c40*/  IMAD.U32 R0, RZ, RZ, UR7 ;  /* 0x00000007ff007e24 */ /* 0x000fe2000f8e00ff */
[----:B------:R-:W-:Y:S01]  /*2c50*/  @!P0 LEA R2, P1, R14, R249, 0x1 ;  /* 0x000000f90e028211 */ /* 0x000fe200078208ff */
[----:B------:R-:W-:Y:S01]  /*2c60*/  USHF.L.U64.HI UR7, UR14, 0x5, UR15 ;  /* 0x000000050e077899 */ /* 0x000fe2000801020f */
[----:B------:R-:W-:Y:S01]  /*2c70*/  @!P3 LEA.HI.X R5, R10, R21, R5, 0x1, P5 ;  /* 0x000000150a05b211 */ /* 0x000fe200028f0c05 */
[----:B------:R-:W-:Y:S01]  /*2c80*/  @!P4 LDGSTS.E.BYPASS.LTC128B.128 [R227+0x3000], desc[UR24][R6.64] ;  /* 0x0300000006e3cfae */ /* 0x000fe2000b981a18 */
[----:B------:R-:W-:Y:S01]  /*2c90*/  @!P0 LEA.HI.X R3, R14, R247, R0, 0x1, P1 ;  /* 0x000000f70e038211 */ /* 0x000fe200008f0c00 */
[----:B------:R-:W-:Y:S01]  /*2ca0*/  UIMAD UR7, UR7, UR33, URZ ;  /* 0x00000021070772a4 */ /* 0x000fe2000f8e02ff */
[----:B------:R-:W-:Y:S01]  /*2cb0*/  IMAD.U32 R0, RZ, RZ, UR14 ;  /* 0x0000000eff007e24 */ /* 0x000fe2000f8e00ff */
[----:B------:R1:W-:Y:S01]  /*2cc0*/  @!P4 LDGSTS.E.BYPASS.LTC128B.128 [R227+0x7000], desc[UR24][R6.64+0x80] ;  /* 0x0700008006e3cfae */ /* 0x0003e2000b981a18 */
[----:B----4-:R-:W-:Y:S01]  /*2cd0*/  LOP3.LUT R8, R239, 0x200, RZ, 0xc0, !PT ;  /* 0x00000200ef087812 */ /* 0x010fe200078ec0ff */
[----:B------:R-:W-:-:S02]  /*2ce0*/  UIADD3 UR7, UPT, UPT, UR13, UR7, URZ ;  /* 0x000000070d077290 */ /* 0x000fc4000fffe0ff */
[----:B------:R-:W-:Y:S04]  /*2cf0*/  @!P3 LDGSTS.E.BYPASS.LTC128B.128 [R227+0x3800], desc[UR24][R4.64] ;  /* 0x0380000004e3bfae */ /* 0x000fe8000b981a18 */
[----:B------:R2:W-:Y:S04]  /*2d00*/  @!P3 LDGSTS.E.BYPASS.LTC128B.128 [R227+0x7800], desc[UR24][R4.64+0x80] ;  /* 0x0780008004e3bfae */ /* 0x0005e8000b981a18 */
[----:B------:R-:W-:Y:S04]  /*2d10*/  @!P2 LDGSTS.E.BYPASS.LTC128B.128 [R227+0x8000], desc[UR24][R12.64] ;  /* 0x080000000ce3afae */ /* 0x000fe8000b981a18 */
[----:B------:R-:W-:Y:S04]  /*2d20*/  @!P2 LDGSTS.E.BYPASS.LTC128B.128 [R227+0x9000], desc[UR24][R12.64+0x80] ;  /* 0x090000800ce3afae */ /* 0x000fe8000b981a18 */
[----:B------:R-:W-:Y:S04]  /*2d30*/  @!P0 LDGSTS.E.BYPASS.LTC128B.128 [R227+0x8800], desc[UR24][R2.64] ;  /* 0x0880000002e38fae */ /* 0x000fe8000b981a18 */
[----:B------:R3:W-:Y:S01]  /*2d40*/  @!P0 LDGSTS.E.BYPASS.LTC128B.128 [R227+0x9800], desc[UR24][R2.64+0x80] ;  /* 0x0980008002e38fae */ /* 0x0007e2000b981a18 */
[----:B-1----:R-:W-:-:S03]  /*2d50*/  IMAD.U32 R6, RZ, RZ, UR7 ;  /* 0x00000007ff067e24 */ /* 0x002fc6000f8e00ff */
[----:B------:R-:W0:Y:S01]  /*2d60*/  LDGDEPBAR ;  /* 0x00000000000079af */ /* 0x000e220000000000 */
[----:B--2---:R-:W-:Y:S02]  /*2d70*/  IMAD.U32 R5, RZ, RZ, UR15 ;  /* 0x0000000fff057e24 */ /* 0x004fe4000f8e00ff */
[----:B---3--:R-:W-:Y:S01]  /*2d80*/  IMAD.U32 R2, RZ, RZ, UR12 ;  /* 0x0000000cff027e24 */ /* 0x008fe2000f8e00ff */
[----:B------:R-:W-:-:S04]  /*2d90*/  DEPBAR.LE SB0, 0x0 ;  /* 0x000080000000791a */ /* 0x000fc80000000000 */
[----:B------:R-:W-:Y:S01]  /*2da0*/  IMAD.U32 R3, RZ, RZ, UR13 ;  /* 0x0000000dff037e24 */ /* 0x000fe2000f8e00ff */
[----:B------:R-:W-:Y:S01]  /*2db0*/  BAR.SYNC.DEFER_BLOCKING 0x0 ;  /* 0x0000000000007b1d */ /* 0x000fe20000010000 */
[----:B------:R-:W-:Y:S02]  /*2dc0*/  @!P6 LEA R3, P0, R0, UR12, 0x4 ;  /* 0x0000000c0003ec11 */ /* 0x000fe4000f8020ff */
[----:B------:R-:W-:Y:S02]  /*2dd0*/  @!P2 LEA R4, P1, R2, R238, 0x1 ;  /* 0x000000ee0204a211 */ /* 0x000fe400078208ff */
[----:B------:R-:W-:Y:S01]  /*2de0*/  @!P6 LEA.HI.X R7, R0, UR7, R5, 0x4, P0 ;  /* 0x000000070007ec11 */ /* 0x000fe200080f2405 */
[----:B------:R-:W1:Y:S01]  /*2df0*/  LDCU UR7, c[0x0][0x3e0] ;  /* 0x00007c00ff0777ac */ /* 0x000e620008000800 */
[----:B------:R-:W-:Y:S01]  /*2e00*/  @!P2 LEA.HI.X R5, R2, R236, R6, 0x1, P1 ;  /* 0x000000ec0205a211 */ /* 0x000fe200008f0c06 */
[C---:B------:R-:W-:Y:S01]  /*2e10*/  IMAD.SHL.U32 R6, R222.reuse, 0x20, RZ ;  /* 0x00000020de067824 */ /* 0x040fe200078e00ff */
[----:B------:R-:W-:-:S02]  /*2e20*/  LOP3.LUT R0, R222, 0x8, RZ, 0xc0, !PT ;  /* 0x00000008de007812 */ /* 0x000fc400078ec0ff */
[C---:B------:R-:W-:Y:S02]  /*2e30*/  @!P6 LEA R2, P0, R3.reuse, R238, 0x1 ;  /* 0x000000ee0302e211 */ /* 0x040fe400078008ff */
[----:B------:R-:W-:Y:S02]  /*2e40*/  LOP3.LUT R6, R6, 0x7c00, RZ, 0xc0, !PT ;  /* 0x00007c0006067812 */ /* 0x000fe400078ec0ff */
[----:B------:R-:W-:Y:S02]  /*2e50*/  LOP3.LUT R0, R252, R0, RZ, 0x3c, !PT ;  /* 0x00000000fc007212 */ /* 0x000fe400078e3cff */
[----:B------:R-:W-:Y:S02]  /*2e60*/  IADD3 R6, PT, PT, R90, R8, R6 ;  /* 0x000000085a067210 */ /* 0x000fe40007ffe006 */
[----:B------:R-:W-:Y:S01]  /*2e70*/  @!P6 LEA.HI.X R3, R3, R236, R7, 0x1, P0 ;  /* 0x000000ec0303e211 */ /* 0x000fe200000f0c07 */
[----:B------:R-:W-:Y:S01]  /*2e80*/  IMAD R79, R0, 0x2, R79 ;  /* 0x00000002004f7824 */ /* 0x000fe200078e024f */
[----:B------:R-:W-:Y:S01]  /*2e90*/  LEA R77, R6, UR5, 0x1 ;  /* 0x00000005064d7c11 */ /* 0x000fe2000f8e08ff */
[----:B------:R-:W-:Y:S01]  /*2ea0*/  IMAD.MOV.U32 R0, RZ, RZ, 0x10 ;  /* 0x00000010ff007424 */ /* 0x000fe200078e00ff */
[----:B------:R-:W-:Y:S01]  /*2eb0*/  LOP3.LUT P1, RZ, R222, 0x4, RZ, 0xc0, !PT ;  /* 0x00000004deff7812 */ /* 0x000fe2000782c0ff */
[----:B------:R-:W-:Y:S01]  /*2ec0*/  @!PT LDS RZ, [RZ] ;  /* 0x00000000fffff984 */ /* 0x000fe20000000800 */
[----:B------:R-:W-:Y:S01]  /*2ed0*/  @!PT LDS RZ, [RZ] ;  /* 0x00000000fffff984 */ /* 0x000fe20000000800 */
[----:B------:R-:W-:Y:S01]  /*2ee0*/  @!PT LDS RZ, [RZ] ;  /* 0x00000000fffff984 */ /* 0x000fe20000000800 */
[----:B------:R-:W-:Y:S01]  /*2ef0*/  @!P2 LDGSTS.E.BYPASS.LTC128B.128 [R227+0xa000], desc[UR24][R4.64] ;  /* 0x0a00000004e3afae */ /* 0x000fe2000b981a18 */
[----:B------:R-:W-:Y:S01]  /*2f00*/  VIADD R132, R79, UR5 ;  /* 0x000000054f847c36 */ /* 0x000fe20008000000 */
[----:B-1----:R-:W-:-:S02]  /*2f10*/  UIMAD UR7, UR23, UR7, UR22 ;  /* 0x00000007170772a4 */ /* 0x002fc4000f8e0216 */
[----:B------:R1:W-:Y:S02]  /*2f20*/  @!P2 LDGSTS.E.BYPASS.LTC128B.128 [R227+0xb000], desc[UR24][R4.64+0x80] ;  /* 0x0b00008004e3afae */ /* 0x0003e4000b981a18 */
[----:B------:R-:W-:Y:S02]  /*2f30*/  USHF.L.U32 UR7, UR7, 0x5, URZ ;  /* 0x0000000507077899 */ /* 0x000fe400080006ff */
[----:B------:R-:W-:Y:S04]  /*2f40*/  @P2 STS.128 [R227+0xa000], RZ ;  /* 0x00a000ffe3002388 */ /* 0x000fe80000000c00 */
[----:B------:R-:W-:Y:S01]  /*2f50*/  @P2 STS.128 [R227+0xb000], RZ ;  /* 0x00b000ffe3002388 */ /* 0x000fe20000000c00 */
[----:B------:R-:W-:-:S03]  /*2f60*/  LOP3.LUT P2, RZ, R222, 0x2, RZ, 0xc0, !PT ;  /* 0x00000002deff7812 */ /* 0x000fc6000784c0ff */
[----:B------:R-:W-:Y:S01]  /*2f70*/  @P6 STS.128 [R227+0xa800], RZ ;  /* 0x00a800ffe3006388 */ /* 0x000fe20000000c00 */
[----:B------:R-:W-:-:S03]  /*2f80*/  SEL R0, R0, 0xfffffff0, !P2 ;  /* 0xfffffff000007807 */ /* 0x000fc60005000000 */
[----:B------:R-:W-:Y:S02]  /*2f90*/  @P6 STS.128 [R227+0xb800], RZ ;  /* 0x00b800ffe3006388 */ /* 0x000fe40000000c00 */
[C---:B------:R-:W-:Y:S02]  /*2fa0*/  IMAD R76, R0.reuse, 0x2, R132 ;  /* 0x00000002004c7824 */ /* 0x040fe400078e0284 */
[----:B------:R-:W-:Y:S01]  /*2fb0*/  @!PT LDS RZ, [RZ] ;  /* 0x00000000fffff984 */ /* 0x000fe20000000800 */
[----:B------:R-:W-:Y:S01]  /*2fc0*/  @!PT LDS RZ, [RZ] ;  /* 0x00000000fffff984 */ /* 0x000fe20000000800 */
[----:B------:R-:W-:Y:S01]  /*2fd0*/  @!PT LDS RZ, [RZ] ;  /* 0x00000000fffff984 */ /* 0x000fe20000000800 */
[----:B------:R-:W-:Y:S01]  /*2fe0*/  @!P6 LDGSTS.E.BYPASS.LTC128B.128 [R227+0xa800], desc[UR24][R2.64] ;  /* 0x0a80000002e3efae */ /* 0x000fe2000b981a18 */
[----:B------:R-:W-:-:S03]  /*2ff0*/  IMAD R78, R0, 0x2, R77 ;  /* 0x00000002004e7824 */ /* 0x000fc600078e024d */
[----:B------:R2:W-:Y:S04]  /*3000*/  @!P6 LDGSTS.E.BYPASS.LTC128B.128 [R227+0xb800], desc[UR24][R2.64+0x80] ;  /* 0x0b80008002e3efae */ /* 0x0005e8000b981a18 */
[----:B------:R-:W-:Y:S04]  /*3010*/  LDSM.16.M88.4 R16, [R79+UR5+0x8000] ;  /* 0x008000054f10783b */ /* 0x000fe80008000200 */
[----:B-1----:R-:W1:Y:S04]  /*3020*/  LDSM.16.M88.4 R4, [R77+0x2000] ;  /* 0x002000004d04783b */ /* 0x002e680000000200 */
[----:B------:R-:W3:Y:S04]  /*3030*/  LDSM.16.M88.4 R12, [R77] ;  /* 0x000000004d0c783b */ /* 0x000ee80000000200 */
[----:B------:R-:W4:Y:S04]  /*3040*/  LDSM.16.M88.4 R20, [R79+UR5+0x8800] ;  /* 0x008800054f14783b */ /* 0x000f280008000200 */
[----:B------:R-:W-:Y:S04]  /*3050*/  LDSM.16.M88.4 R36, [R76+0x8000] ;  /* 0x008000004c24783b */ /* 0x000fe80000000200 */
[----:B------:R-:W5:Y:S01]  /*3060*/  LDSM.16.M88.4 R8, [R78+0x2000] ;  /* 0x002000004e08783b */ /* 0x000f620000000200 */
[----:B--2---:R-:W-:-:S03]  /*3070*/  IMAD.MOV.U32 R2, RZ, RZ, 0x20 ;  /* 0x00000020ff027424 */ /* 0x004fc600078e00ff */
[----:B------:R-:W2:Y:S04]  /*3080*/  LDSM.16.M88.4 R24, [R78] ;  /* 0x000000004e18783b */ /* 0x000ea80000000200 */
[----:B------:R-:W2:Y:S01]  /*3090*/  LDSM.16.M88.4 R48, [R76+0x8800] ;  /* 0x008800004c30783b */ /* 0x000ea20000000200 */
[----:B------:R-:W-:-:S03]  /*30a0*/  SEL R2, R2, 0xffffffe0, !P1 ;  /* 0xffffffe002027807 */ /* 0x000fc60004800000 */
[----:B------:R-:W0:Y:S02]  /*30b0*/  LDGDEPBAR ;  /* 0x00000000000079af */ /* 0x000e240000000000 */
[C---:B------:R-:W-:Y:S02]  /*30c0*/  IMAD R3, R2.reuse, 0x2, R77 ;  /* 0x0000000202037824 */ /* 0x040fe400078e024d */
[----:B------:R-:W-:-:S05]  /*30d0*/  IMAD R2, R2, 0x2, R132 ;  /* 0x0000000202027824 */ /* 0x000fca00078e0284 */
[----:B------:R-:W-:Y:S01]  /*30e0*/  LDSM.16.M88.4 R28, [R2+0x8000] ;  /* 0x00800000021c783b */ /* 0x000fe20000000200 */
[----:B-1----:R-:W-:Y:S03]  /*30f0*/  HMMA.16816.F32.BF16 R40, R4, R18, RZ ;  /* 0x000000120428723c */ /* 0x002fe600000418ff */
[----:B------:R-:W-:Y:S05]  /*3100*/  LDSM.16.M88.4 R64, [R2+0x8800] ;  /* 0x008800000240783b */ /* 0x000fea0000000200 */
[-C--:B---3--:R-:W-:Y:S08]  /*3110*/  HMMA.16816.F32.BF16 R52, R12, R16.reuse, RZ ;  /* 0x000000100c34723c */ /* 0x088ff000000418ff */
[----:B------:R-:W-:Y:S08]  /*3120*/  HMMA.16816.F32.BF16 R44, R4, R16, RZ ;  /* 0x00000010042c723c */ /* 0x000ff000000418ff */
[----:B------:R-:W-:Y:S08]  /*3130*/  HMMA.16816.F32.BF16 R80, R12, R18, RZ ;  /* 0x000000120c50723c */ /* 0x000ff000000418ff */
[C---:B----4-:R-:W-:Y:S08]  /*3140*/  HMMA.16816.F32.BF16 R32, R4.reuse, R20, RZ ;  /* 0x000000140420723c */ /* 0x050ff000000418ff */
[----:B------:R-:W-:Y:S01]  /*3150*/  HMMA.16816.F32.BF16 R16, R4, R22, RZ ;  /* 0x000000160410723c */ /* 0x000fe200000418ff */
[----:B------:R-:W1:Y:S07]  /*3160*/  LDSM.16.M88.4 R4, [R3+0x2000] ;  /* 0x002000000304783b */ /* 0x000e6e0000000200 */
[C---:B------:R-:W-:Y:S08]  /*3170*/  HMMA.16816.F32.BF16 R84, R12.reuse, R20, RZ ;  /* 0x000000140c54723c */ /* 0x040ff000000418ff */
[----:B------:R-:W-:Y:S01]  /*3180*/  HMMA.16816.F32.BF16 R72, R12, R22, RZ ;  /* 0x000000160c48723c */ /* 0x000fe200000418ff */
[----:B------:R-:W3:Y:S07]  /*3190*/  LDSM.16.M88.4 R20, [R3] ;  /* 0x000000000314783b */ /* 0x000eee0000000200 */
[C---:B-----5:R-:W-:Y:S08]  /*31a0*/  HMMA.16816.F32.BF16 R56, R8.reuse, R38, R40 ;  /* 0x000000260838723c */ /* 0x060ff00000041828 */
[-C--:B------:R-:W-:Y:S08]  /*31b0*/  HMMA.16816.F32.BF16 R68, R8, R36.reuse, R44 ;  /* 0x000000240844723c */ /* 0x080ff0000004182c */
[----:B--2---:R-:W-:Y:S01]  /*31c0*/  HMMA.16816.F32.BF16 R40, R24, R36, R52 ;  /* 0x000000241828723c */ /* 0x004fe20000041834 */
[----:B------:R-:W-:-:S02]  /*31d0*/  IMAD R36, R0, 0x2, R3 ;  /* 0x0000000200247824 */ /* 0x000fc400078e0203 */
[----:B------:R-:W-:-:S03]  /*31e0*/  IMAD R0, R0, 0x2, R2 ;  /* 0x0000000200007824 */ /* 0x000fc600078e0202 */
[----:B------:R-:W-:Y:S02]  /*31f0*/  LDSM.16.M88.4 R12, [R36+0x2000] ;  /* 0x00200000240c783b */ /* 0x000fe40000000200 */
[C---:B------:R-:W-:Y:S02]  /*3200*/  HMMA.16816.F32.BF16 R60, R8.reuse, R48, R32 ;  /* 0x00000030083c723c */ /* 0x040fe40000041820 */
[----:B------:R-:W2:Y:S04]  /*3210*/  LDSM.16.M88.4 R32, [R0+0x8000] ;  /* 0x008000000020783b */ /* 0x000ea80000000200 */
[----:B------:R-:W4:Y:S02]  /*3220*/  LDSM.16.M88.4 R52, [R0+0x8800] ;  /* 0x008800000034783b */ /* 0x000f240000000200 */
[----:B------:R-:W-:Y:S02]  /*3230*/  HMMA.16816.F32.BF16 R44, R8, R50, R16 ;  /* 0x00000032082c723c */ /* 0x000fe40000041810 */
[----:B------:R-:W5:Y:S06]  /*3240*/  LDSM.16.M88.4 R16, [R36] ;  /* 0x000000002410783b */ /* 0x000f6c0000000200 */
[C---:B------:R-:W-:Y:S08]  /*3250*/  HMMA.16816.F32.BF16 R8, R24.reuse, R38, R80 ;  /* 0x000000261808723c */ /* 0x040ff00000041850 */
[C---:B------:R-:W-:Y:S08]  /*3260*/  HMMA.16816.F32.BF16 R84, R24.reuse, R48, R84 ;  /* 0x000000301854723c */ /* 0x040ff00000041854 */
[----:B------:R-:W-:Y:S01]  /*3270*/  HMMA.16816.F32.BF16 R72, R24, R50, R72 ;  /* 0x000000321848723c */ /* 0x000fe20000041848 */
[----:B------:R-:W-:Y:S07]  /*3280*/  LDSM.16.M88.4 R24, [R79+UR5+0x9000] ;  /* 0x009000054f18783b */ /* 0x000fee0008000200 */
[C---:B-1----:R-:W-:Y:S08]  /*3290*/  HMMA.16816.F32.BF16 R56, R4.reuse, R30, R56 ;  /* 0x0000001e0438723c */ /* 0x042ff00000041838 */
[C---:B------:R-:W-:Y:S08]  /*32a0*/  HMMA.16816.F32.BF16 R68, R4.reuse, R28, R68 ;  /* 0x0000001c0444723c */ /* 0x040ff00000041844 */
[C---:B------:R-:W-:Y:S08]  /*32b0*/  HMMA.16816.F32.BF16 R60, R4.reuse, R64, R60 ;  /* 0x00000040043c723c */ /* 0x040ff0000004183c */
[----:B------:R-:W-:Y:S01]  /*32c0*/  HMMA.16816.F32.BF16 R48, R4, R66, R44 ;  /* 0x000000420430723c */ /* 0x000fe2000004182c */
[----:B------:R-:W1:Y:S07]  /*32d0*/  LDSM.16.M88.4 R4, [R77+0x6000] ;  /* 0x006000004d04783b */ /* 0x000e6e0000000200 */
[C---:B---3--:R-:W-:Y:S01]  /*32e0*/  HMMA.16816.F32.BF16 R44, R20.reuse, R28, R40 ;  /* 0x0000001c142c723c */ /* 0x048fe20000041828 */
[----:B------:R-:W3:Y:S07]  /*32f0*/  LDSM.16.M88.4 R40, [R79+UR5+0x9800] ;  /* 0x009800054f28783b */ /* 0x000eee0008000200 */
[C---:B------:R-:W-:Y:S01]  /*3300*/  HMMA.16816.F32.BF16 R28, R20.reuse, R30, R8 ;  /* 0x0000001e141c723c */ /* 0x040fe20000041808 */
[----:B------:R-:W3:Y:S07]  /*3310*/  LDSM.16.M88.4 R8, [R77+0x4000] ;  /* 0x004000004d08783b */ /* 0x000eee0000000200 */
[C---:B------:R-:W-:Y:S08]  /*3320*/  HMMA.16816.F32.BF16 R84, R20.reuse, R64, R84 ;  /* 0x000000401454723c */ /* 0x040ff00000041854 */
[----:B------:R-:W-:Y:S01]  /*3330*/  HMMA.16816.F32.BF16 R72, R20, R66, R72 ;  /* 0x000000421448723c */ /* 0x000fe20000041848 */
[----:B------:R-:W-:Y:S07]  /*3340*/  LDSM.16.M88.4 R20, [R78+0x4000] ;  /* 0x004000004e14783b */ /* 0x000fee0000000200 */
[C---:B--2---:R-:W-:Y:S08]  /*3350*/  HMMA.16816.F32.BF16 R64, R12.reuse, R34, R56 ;  /* 0x000000220c40723c */ /* 0x044ff00000041838 */
[C---:B----4-:R-:W-:Y:S08]  /*3360*/  HMMA.16816.F32.BF16 R56, R12.reuse, R54, R48 ;  /* 0x000000360c38723c */ /* 0x050ff00000041830 */
[-C--:B------:R-:W-:Y:S08]  /*3370*/  HMMA.16816.F32.BF16 R68, R12, R32.reuse, R68 ;  /* 0x000000200c44723c */ /* 0x080ff00000041844 */
[----:B-----5:R-:W-:Y:S08]  /*3380*/  HMMA.16816.F32.BF16 R48, R16, R32, R44 ;  /* 0x000000201030723c */ /* 0x020ff0000004182c */
[----:B------:R-:W-:Y:S01]  /*3390*/  HMMA.16816.F32.BF16 R80, R12, R52, R60 ;  /* 0x000000340c50723c */ /* 0x000fe2000004183c */
[----:B------:R-:W-:Y:S04]  /*33a0*/  LDSM.16.M88.4 R12, [R78+0x6000] ;  /* 0x006000004e0c783b */ /* 0x000fe80000000200 */
[----:B------:R-:W2:Y:S03]  /*33b0*/  LDSM.16.M88.4 R60, [R76+0x9800] ;  /* 0x009800004c3c783b */ /* 0x000ea60000000200 */
[C---:B------:R-:W-:Y:S01]  /*33c0*/  HMMA.16816.F32.BF16 R44, R16.reuse, R34, R28 ;  /* 0x00000022102c723c */ /* 0x040fe2000004181c */
[----:B------:R3:W4:Y:S07]  /*33d0*/  LDSM.16.M88.4 R28, [R76+0x9000] ;  /* 0x009000004c1c783b */ /* 0x00072e0000000200 */
[C---:B------:R-:W-:Y:S08]  /*33e0*/  HMMA.16816.F32.BF16 R32, R16.reuse, R52, R84 ;  /* 0x000000341020723c */ /* 0x040ff00000041854 */
[----:B------:R-:W-:Y:S01]  /*33f0*/  HMMA.16816.F32.BF16 R52, R16, R54, R72 ;  /* 0x000000361034723c */ /* 0x000fe20000041848 */
[----:B------:R-:W-:Y:S07]  /*3400*/  LDSM.16.M88.4 R16, [R3+0x6000] ;  /* 0x006000000310783b */ /* 0x000fee0000000200 */
[C---:B-1----:R-:W-:Y:S08]  /*3410*/  HMMA.16816.F32.BF16 R72, R4.reuse, R24, R68 ;  /* 0x000000180448723c */ /* 0x042ff00000041844 */
[C---:B------:R-:W-:Y:S08]  /*3420*/  HMMA.16816.F32.BF16 R68, R4.reuse, R26, R64 ;  /* 0x0000001a0444723c */ /* 0x040ff00000041840 */
[C---:B---3--:R-:W-:Y:S08]  /*3430*/  HMMA.16816.F32.BF16 R76, R4.reuse, R40, R80 ;  /* 0x00000028044c723c */ /* 0x048ff00000041850 */
[----:B------:R-:W-:Y:S08]  /*3440*/  HMMA.16816.F32.BF16 R4, R4, R42, R56 ;  /* 0x0000002a0404723c */ /* 0x000ff00000041838 */
[C---:B------:R-:W-:Y:S01]  /*3450*/  HMMA.16816.F32.BF16 R84, R8.reuse, R40, R32 ;  /* 0x000000280854723c */ /* 0x040fe20000041820 */
[----:B------:R-:W1:Y:S07]  /*3460*/  LDSM.16.M88.4 R32, [R2+0x9000] ;  /* 0x009000000220783b */ /* 0x000e6e0000000200 */
[C---:B------:R-:W-:Y:S01]  /*3470*/  HMMA.16816.F32.BF16 R80, R8.reuse, R26, R44 ;  /* 0x0000001a0850723c */ /* 0x040fe2000004182c */
[----:B------:R3:W5:Y:S07]  /*3480*/  LDSM.16.M88.4 R44, [R2+0x9800] ;  /* 0x00980000022c783b */ /* 0x00076e0000000200 */
[C---:B------:R-:W-:Y:S01]  /*3490*/  HMMA.16816.F32.BF16 R48, R8.reuse, R24, R48 ;  /* 0x000000180830723c */ /* 0x040fe20000041830 */
[----:B------:R-:W-:Y:S07]  /*34a0*/  LDSM.16.M88.4 R24, [R0+0x9000] ;  /* 0x009000000018783b */ /* 0x000fee0000000200 */
[----:B------:R-:W-:Y:S01]  /*34b0*/  HMMA.16816.F32.BF16 R56, R8, R42, R52 ;  /* 0x0000002a0838723c */ /* 0x000fe20000041834 */
[----:B------:R1:W5:Y:S07]  /*34c0*/  LDSM.16.M88.4 R8, [R3+0x4000] ;  /* 0x004000000308783b */ /* 0x00036e0000000200 */
[----:B--2---:R-:W-:Y:S01]  /*34d0*/  HMMA.16816.F32.BF16 R52, R12, R62, R4 ;  /* 0x0000003e0c34723c */ /* 0x004fe20000041804 */
[----:B------:R-:W2:Y:S01]  /*34e0*/  LDSM.16.M88.4 R4, [R36+0x6000] ;  /* 0x006000002404783b */ /* 0x000ea20000000200 */
[----:B---3--:R-:W-:-:S06]  /*34f0*/  LOP3.LUT R2, R186, 0x1f0, RZ, 0xc0, !PT ;  /* 0x000001f0ba027812 */ /* 0x008fcc00078ec0ff */
[C---:B----4-:R-:W-:Y:S08]  /*3500*/  HMMA.16816.F32.BF16 R64, R12.reuse, R28, R72 ;  /* 0x0000001c0c40723c */ /* 0x050ff00000041848 */
[C---:B------:R-:W-:Y:S01]  /*3510*/  HMMA.16816.F32.BF16 R68, R12.reuse, R30, R68 ;  /* 0x0000001e0c44723c */ /* 0x040fe20000041844 */
[----:B-1----:R-:W1:Y:S07]  /*3520*/  S2R R3, SR_CTAID.X ;  /* 0x0000000000037919 */ /* 0x002e6e0000002500 */
[----:B------:R-:W-:Y:S01]  /*3530*/  HMMA.16816.F32.BF16 R76, R12, R60, R76 ;  /* 0x0000003c0c4c723c */ /* 0x000fe2000004184c */
[----:B------:R3:W4:Y:S07]  /*3540*/  LDSM.16.M88.4 R12, [R36+0x4000] ;  /* 0x00400000240c783b */ /* 0x00072e0000000200 */
[C---:B------:R-:W-:Y:S08]  /*3550*/  HMMA.16816.F32.BF16 R48, R20.reuse, R28, R48 ;  /* 0x0000001c1430723c */ /* 0x040ff00000041830 */
[----:B------:R-:W-:Y:S01]  /*3560*/  HMMA.16816.F32.BF16 R40, R20, R30, R80 ;  /* 0x0000001e1428723c */ /* 0x000fe20000041850 */
[----:B------:R5:W4:Y:S01]  /*3570*/  LDSM.16.M88.4 R28, [R0+0x9800] ;  /* 0x00980000001c783b */ /* 0x000b220000000200 */
[----:B------:R-:W-:-:S06]  /*3580*/  DEPBAR.LE SB0, 0x0 ;  /* 0x000080000000791a */ /* 0x000fcc0000000000 */
[C---:B------:R-:W-:Y:S08]  /*3590*/  HMMA.16816.F32.BF16 R72, R20.reuse, R60, R84 ;  /* 0x0000003c1448723c */ /* 0x040ff00000041854 */
[----:B---3--:R-:W-:Y:S08]  /*35a0*/  HMMA.16816.F32.BF16 R36, R20, R62, R56 ;  /* 0x0000003e1424723c */ /* 0x008ff00000041838 */
[----:B------:R-:W-:Y:S01]  /*35b0*/  HMMA.16816.F32.BF16 R56, R16, R32, R64 ;  /* 0x000000201038723c */ /* 0x000fe20000041840 */
[----:B-----5:R-:W-:-:S04]  /*35c0*/  SHF.R.U32.HI R0, RZ, 0x2, R222 ;  /* 0x00000002ff007819 */ /* 0x020fc800000116de */
[----:B------:R-:W-:-:S03]  /*35d0*/  LOP3.LUT R0, R0, 0x7, RZ, 0xc0, !PT ;  /* 0x0000000700007812 */ /* 0x000fc600078ec0ff */
[----:B------:R-:W-:Y:S01]  /*35e0*/  HMMA.16816.F32.BF16 R60, R16, R34, R68 ;  /* 0x00000022103c723c */ /* 0x000fe20000041844 */
[----:B------:R-:W-:Y:S01]  /*35f0*/  IADD3 R2, PT, PT, R0, UR26, R2 ;  /* 0x0000001a00027c10 */ /* 0x000fe2000fffe002 */
[----:B------:R-:W-:-:S04]  /*3600*/  IMAD.U32 R0, RZ, RZ, UR33 ;  /* 0x00000021ff007e24 */ /* 0x000fc8000f8e00ff */
[----:B------:R-:W-:Y:S02]  /*3610*/  IMAD R0, R0, 0x20, R235 ;  /* 0x0000002000007824 */ /* 0x000fe400078e02eb */
[C---:B------:R-:W-:Y:S08]  /*3620*/  HMMA.16816.F32.BF16 R64, R16.reuse, R44, R76 ;  /* 0x0000002c1040723c */ /* 0x040ff0000004184c */
[----:B------:R-:W-:Y:S08]  /*3630*/  HMMA.16816.F32.BF16 R52, R16, R46, R52 ;  /* 0x0000002e1034723c */ /* 0x000ff00000041834 */
[C---:B------:R-:W-:Y:S08]  /*3640*/  HMMA.16816.F32.BF16 R48, R8.reuse, R32, R48 ;  /* 0x000000200830723c */ /* 0x040ff00000041830 */
[C---:B------:R-:W-:Y:S08]  /*3650*/  HMMA.16816.F32.BF16 R16, R8.reuse, R34, R40 ;  /* 0x000000220810723c */ /* 0x040ff00000041828 */
[----:B------:R-:W-:Y:S01]  /*3660*/  HMMA.16816.F32.BF16 R20, R8, R44, R72 ;  /* 0x0000002c0814723c */ /* 0x000fe20000041848 */
[----:B------:R-:W-:Y:S01]  /*3670*/  LOP3.LUT R44, R222, 0x1f, RZ, 0xc0, !PT ;  /* 0x0000001fde2c7812 */ /* 0x000fe200078ec0ff */
[----:B------:R-:W-:Y:S03]  /*3680*/  BAR.SYNC.DEFER_BLOCKING 0x0 ;  /* 0x0000000000007b1d */ /* 0x000fe60000010000 */
[----:B------:R-:W-:-:S03]  /*3690*/  IADD3 R44, P4, P3, R88, UR7, R44 ;  /* 0x00000007582c7c10 */ /* 0x000fc6000fb9e02c */
[----:B------:R-:W-:Y:S01]  /*36a0*/  HMMA.16816.F32.BF16 R8, R8, R46, R36 ;  /* 0x0000002e0808723c */ /* 0x000fe20000041824 */
[----:B------:R-:W-:-:S05]  /*36b0*/  SHF.R.U32.HI R47, RZ, 0x5, R222 ;  /* 0x00000005ff2f7819 */ /* 0x000fca00000116de */
[----:B-1----:R-:W-:Y:S02]  /*36c0*/  IMAD R47, R3, 0x8, R47 ;  /* 0x00000008032f7824 */ /* 0x002fe400078e022f */
[----:B--2---:R-:W-:Y:S01]  /*36d0*/  HMMA.16816.F32.BF16 R32, R4, R24, R56 ;  /* 0x000000180420723c */ /* 0x004fe20000041838 */
[----:B------:R-:W-:-:S05]  /*36e0*/  IMAD.U32 R3, RZ, RZ, UR20 ;  /* 0x00000014ff037e24 */ /* 0x000fca000f8e00ff */
[----:B------:R-:W-:Y:S01]  /*36f0*/  IADD3 R224, PT, PT, R2, UR27, -R3 ;  /* 0x0000001b02e07c10 */ /* 0x000fe2000fffe803 */
[----:B------:R-:W-:Y:S01]  /*3700*/  VIADD R3, R0, 0x11 ;  /* 0x0000001100037836 */ /* 0x000fe20000000000 */
[-C--:B------:R-:W-:Y:S08]  /*3710*/  HMMA.16816.F32.BF16 R36, R4, R26.reuse, R60 ;  /* 0x0000001a0424723c */ /* 0x080ff0000004183c */
[----:B----4-:R-:W-:Y:S01]  /*3720*/  HMMA.16816.F32.BF16 R60, R12, R26, R16 ;  /* 0x0000001a0c3c723c */ /* 0x010fe20000041810 */
[----:B------:R-:W-:-:S02]  /*3730*/  VIADD R17, R224, 0x40 ;  /* 0x00000040e0117836 */ /* 0x000fc40000000000 */
[----:B------:R-:W-:-:S03]  /*3740*/  VIADD R18, R224, 0x48 ;  /* 0x00000048e0127836 */ /* 0x000fc60000000000 */
[C---:B------:R-:W-:Y:S02]  /*3750*/  ISETP.GT.AND P5, PT, R17.reuse, R0, PT ;  /* 0x000000001100720c */ /* 0x040fe40003fa4270 */
[----:B------:R-:W-:Y:S01]  /*3760*/  HMMA.16816.F32.BF16 R100, R12, R30, R8 ;  /* 0x0000001e0c64723c */ /* 0x000fe20000041808 */
[C---:B------:R-:W-:Y:S02]  /*3770*/  VIADD R11, R0.reuse, 0x1 ;  /* 0x00000001000b7836 */ /* 0x040fe40000000000 */
[C---:B------:R-:W-:Y:S02]  /*3780*/  VIADD R9, R0.reuse, 0x9 ;  /* 0x0000000900097836 */ /* 0x040fe40000000000 */
[C---:B------:R-:W-:Y:S01]  /*3790*/  VIADD R10, R0.reuse, 0x8 ;  /* 0x00000008000a7836 */ /* 0x040fe20000000000 */
[C---:B------:R-:W-:Y:S01]  /*37a0*/  ISETP.GT.AND P0, PT, R17.reuse, R11, PT ;  /* 0x0000000b1100720c */ /* 0x040fe20003f04270 */
[----:B------:R-:W-:Y:S01]  /*37b0*/  VIADD R8, R0, 0x10 ;  /* 0x0000001000087836 */ /* 0x000fe20000000000 */
[----:B------:R-:W-:Y:S02]  /*37c0*/  HMMA.16816.F32.BF16 R40, R4, R28, R64 ;  /* 0x0000001c0428723c */ /* 0x000fe40000041840 */
[----:B------:R-:W-:-:S06]  /*37d0*/  ISETP.GT.AND P6, PT, R17, R10, PT ;  /* 0x0000000a1100720c */ /* 0x000fcc0003fc4270 */
[----:B------:R-:W-:Y:S01]  /*37e0*/  HMMA.16816.F32.BF16 R52, R4, R30, R52 ;  /* 0x0000001e0434723c */ /* 0x000fe20000041834 */
[----:B------:R-:W-:Y:S01]  /*37f0*/  FSEL R6, R33, -INF , !P0 ;  /* 0xff80000021067808 */ /* 0x000fe20004000000 */
[----:B------:R-:W-:Y:S01]  /*3800*/  IMAD.U32 R4, RZ, RZ, UR21 ;  /* 0x00000015ff047e24 */ /* 0x000fe2000f8e00ff */
[----:B------:R-:W-:Y:S02]  /*3810*/  ISETP.GT.AND P0, PT, R18, R0, PT ;  /* 0x000000001200720c */ /* 0x000fe40003f04270 */
[----:B------:R-:W-:Y:S02]  /*3820*/  FSEL R7, R32, -INF , !P5 ;  /* 0xff80000020077808 */ /* 0x000fe40006800000 */
[-C--:B------:R-:W-:Y:S01]  /*3830*/  ISETP.GT.AND P5, PT, R17, R9.reuse, PT ;  /* 0x000000091100720c */ /* 0x080fe20003fa4270 */
[----:B------:R-:W-:Y:S01]  /*3840*/  HMMA.16816.F32.BF16 R56, R12, R24, R48 ;  /* 0x000000180c38723c */ /* 0x000fe20000041830 */
[----:B------:R-:W-:Y:S02]  /*3850*/  FSEL R25, R34, -INF , !P0 ;  /* 0xff80000022197808 */ /* 0x000fe40004000000 */
[----:B------:R-:W-:Y:S01]  /*3860*/  IADD3 R16, PT, PT, R2, 0x1, R4 ;  /* 0x0000000102107810 */ /* 0x000fe20007ffe004 */
[----:B------:R-:W-:Y:S01]  /*3870*/  VIADD R2, R0, 0x18 ;  /* 0x0000001800027836 */ /* 0x000fe20000000000 */
[----:B------:R-:W-:-:S02]  /*3880*/  ISETP.GT.AND P0, PT, R18, R9, PT ;  /* 0x000000091200720c */ /* 0x000fc40003f04270 */
[----:B------:R-:W-:Y:S01]  /*3890*/  FSEL R4, R37, -INF , !P5 ;  /* 0xff80000025047808 */ /* 0x000fe20006800000 */
[----:B------:R-:W-:Y:S01]  /*38a0*/  HMMA.16816.F32.BF16 R76, R12, R28, R20 ;  /* 0x0000001c0c4c723c */ /* 0x000fe20000041814 */
[----:B------:R-:W-:Y:S01]  /*38b0*/  ISETP.GT.AND P5, PT, R18, R10, PT ;  /* 0x0000000a1200720c */ /* 0x000fe20003fa4270 */
[----:B------:R-:W-:Y:S01]  /*38c0*/  IMAD.U32 R20, RZ, RZ, UR27 ;  /* 0x0000001bff147e24 */ /* 0x000fe2000f8e00ff */
[----:B------:R-:W-:Y:S01]  /*38d0*/  FSEL R22, R39, -INF , !P0 ;  /* 0xff80000027167808 */ /* 0x000fe20004000000 */
[----:B------:R-:W-:Y:S01]  /*38e0*/  VIADD R12, R0, 0x19 ;  /* 0x00000019000c7836 */ /* 0x000fe20000000000 */
[C---:B------:R-:W-:Y:S02]  /*38f0*/  ISETP.GT.AND P0, PT, R17.reuse, R8, PT ;  /* 0x000000081100720c */ /* 0x040fe40003f04270 */
[----:B------:R-:W-:Y:S02]  /*3900*/  FSEL R23, R38, -INF , !P5 ;  /* 0xff80000026177808 */ /* 0x000fe40006800000 */
[----:B------:R-:W-:-:S02]  /*3910*/  ISETP.GT.AND P5, PT, R17, R3, PT ;  /* 0x000000031100720c */ /* 0x000fc40003fa4270 */
[----:B------:R-:W-:Y:S02]  /*3920*/  FSEL R14, R40, -INF , !P0 ;  /* 0xff800000280e7808 */ /* 0x000fe40004000000 */
[----:B------:R-:W-:Y:S02]  /*3930*/  ISETP.GT.AND P0, PT, R17, R2, PT ;  /* 0x000000021100720c */ /* 0x000fe40003f04270 */
[----:B------:R-:W-:Y:S02]  /*3940*/  FSEL R13, R41, -INF , !P5 ;  /* 0xff800000290d7808 */ /* 0x000fe40006800000 */
[----:B------:R-:W-:Y:S02]  /*3950*/  ISETP.GT.AND P5, PT, R18, R8, PT ;  /* 0x000000081200720c */ /* 0x000fe40003fa4270 */
[----:B------:R-:W-:Y:S02]  /*3960*/  VIADDMNMX R225, R16, 0x40, R20, PT ;  /* 0x0000004010e17846 */ /* 0x000fe40003800114 */
[----:B------:R-:W-:-:S02]  /*3970*/  FSEL R15, R52, -INF , !P0 ;  /* 0xff800000340f7808 */ /* 0x000fc40004000000 */
[----:B------:R-:W-:Y:S02]  /*3980*/  ISETP.GT.AND P0, PT, R18, R3, PT ;  /* 0x000000031200720c */ /* 0x000fe40003f04270 */
[----:B------:R-:W-:Y:S02]  /*3990*/  FSEL R21, R42, -INF , !P5 ;  /* 0xff8000002a157808 */ /* 0x000fe40006800000 */
[-C--:B------:R-:W-:Y:S02]  /*39a0*/  ISETP.GE.AND P5, PT, R0, R225.reuse, PT ;  /* 0x000000e10000720c */ /* 0x080fe40003fa6270 */
[----:B------:R-:W-:Y:S02]  /*39b0*/  FSEL R26, R43, -INF , !P0 ;  /* 0xff8000002b1a7808 */ /* 0x000fe40004000000 */
[----:B------:R-:W-:Y:S02]  /*39c0*/  ISETP.GE.AND P0, PT, R11, R225, PT ;  /* 0x000000e10b00720c */ /* 0x000fe40003f06270 */
[----:B------:R-:W-:-:S02]  /*39d0*/  FSEL R27, R7, -INF , !P5 ;  /* 0xff800000071b7808 */ /* 0x000fc40006800000 */
[----:B------:R-:W-:Y:S02]  /*39e0*/  FSEL R5, R36, -INF , !P6 ;  /* 0xff80000024057808 */ /* 0x000fe40007000000 */
[-C--:B------:R-:W-:Y:S02]  /*39f0*/  ISETP.GE.AND P5, PT, R10, R225.reuse, PT ;  /* 0x000000e10a00720c */ /* 0x080fe40003fa6270 */
[----:B------:R-:W-:Y:S02]  /*3a00*/  FSEL R28, R6, -INF , !P0 ;  /* 0xff800000061c7808 */ /* 0x000fe40004000000 */
[----:B------:R-:W-:Y:S02]  /*3a10*/  ISETP.GE.AND P0, PT, R9, R225, PT ;  /* 0x000000e10900720c */ /* 0x000fe40003f06270 */
[----:B------:R-:W-:Y:S02]  /*3a20*/  ISETP.GT.AND P6, PT, R18, R11, PT ;  /* 0x0000000b1200720c */ /* 0x000fe40003fc4270 */
[----:B------:R-:W-:-:S02]  /*3a30*/  FSEL R29, R5, -INF , !P5 ;  /* 0xff800000051d7808 */ /* 0x000fc40006800000 */
[-C--:B------:R-:W-:Y:S02]  /*3a40*/  ISETP.GE.AND P5, PT, R8, R225.reuse, PT ;  /* 0x000000e10800720c */ /* 0x080fe40003fa6270 */
[----:B------:R-:W-:Y:S02]  /*3a50*/  FSEL R30, R4, -INF , !P0 ;  /* 0xff800000041e7808 */ /* 0x000fe40004000000 */
[----:B------:R-:W-:Y:S02]  /*3a60*/  FSEL R24, R35, -INF , !P6 ;  /* 0xff80000023187808 */ /* 0x000fe40007000000 */
[----:B------:R-:W-:Y:S02]  /*3a70*/  ISETP.GE.AND P0, PT, R3, R225, PT ;  /* 0x000000e10300720c */ /* 0x000fe40003f06270 */
[----:B------:R-:W-:Y:S02]  /*3a80*/  ISETP.GT.AND P6, PT, R17, R12, PT ;  /* 0x0000000c1100720c */ /* 0x000fe40003fc4270 */
[----:B------:R-:W-:-:S02]  /*3a90*/  FSEL R38, R14, -INF , !P5 ;  /* 0xff8000000e267808 */ /* 0x000fc40006800000 */
[-C--:B------:R-:W-:Y:S02]  /*3aa0*/  ISETP.GE.AND P5, PT, R2, R225.reuse, PT ;  /* 0x000000e10200720c */ /* 0x080fe40003fa6270 */
[----:B------:R-:W-:Y:S02]  /*3ab0*/  FMNMX3.FTZ R4, R27, R28, R29, !PT ;  /* 0x0000001c1b047276 */ /* 0x000fe4000781001d */
[----:B------:R-:W-:Y:S02]  /*3ac0*/  FSEL R39, R13, -INF , !P0 ;  /* 0xff8000000d277808 */ /* 0x000fe40004000000 */
[----:B------:R-:W-:Y:S02]  /*3ad0*/  FSEL R19, R53, -INF , !P6 ;  /* 0xff80000035137808 */ /* 0x000fe40007000000 */
[----:B------:R-:W-:Y:S02]  /*3ae0*/  ISETP.GE.AND P0, PT, R12, R225, PT ;  /* 0x000000e10c00720c */ /* 0x000fe40003f06270 */
[----:B------:R-:W-:-:S02]  /*3af0*/  FSEL R41, R15, -INF , !P5 ;  /* 0xff8000000f297808 */ /* 0x000fc40006800000 */
[----:B------:R-:W-:Y:S02]  /*3b00*/  FMNMX3.FTZ R4, R4, R30, R38, !PT ;  /* 0x0000001e04047276 */ /* 0x000fe40007810026 */
[----:B------:R-:W-:Y:S02]  /*3b10*/  FSEL R43, R19, -INF , !P0 ;  /* 0xff800000132b7808 */ /* 0x000fe40004000000 */
[----:B------:R-:W-:Y:S02]  /*3b20*/  VIADDMNMX R226, R16, 0x48, R20, PT ;  /* 0x0000004810e27846 */ /* 0x000fe40003800114 */
[----:B------:R-:W-:Y:S02]  /*3b30*/  ISETP.GT.AND P0, PT, R18, R2, PT ;  /* 0x000000021200720c */ /* 0x000fe40003f04270 */
[----:B------:R-:W-:Y:S02]  /*3b40*/  FMNMX3.FTZ R4, R4, R39, R41, !PT ;  /* 0x0000002704047276 */ /* 0x000fe40007810029 */
[----:B------:R-:W-:-:S02]  /*3b50*/  ISETP.GE.AND P6, PT, R0, R226, PT ;  /* 0x000000e20000720c */ /* 0x000fc40003fc6270 */
[----:B------:R-:W-:Y:S02]  /*3b60*/  ISETP.GT.AND P5, PT, R18, R12, PT ;  /* 0x0000000c1200720c */ /* 0x000fe40003fa4270 */
[----:B------:R-:W-:Y:S02]  /*3b70*/  FSEL R14, R54, -INF , !P0 ;  /* 0xff800000360e7808 */ /* 0x000fe40004000000 */
[----:B------:R-:W-:Y:S01]  /*3b80*/  FMNMX.FTZ R13, R43, R4, !PT ;  /* 0x000000042b0d7209 */ /* 0x000fe20007810000 */
[----:B------:R-:W-:Y:S08]  /*3b90*/  BRA.U !UP0, `(.L_x_2289) ;  /* 0x00000001085c7547 */ /* 0x000ff0000b800000 */
[----:B------:R-:W-:-:S04]  /*3ba0*/  UIADD3 UR9, UPT, UPT, UR4, -0x2, URZ ;  /* 0xfffffffe04097890 */ /* 0x000fc8000fffe0ff */
        /* <DEDUP_REMOVED lines=10> */
[----:B------:R-:W-:Y:S02]  /*3c50*/  LEA.HI.X R7, R4, R247, R5, 0x1, P0 ;  /* 0x000000f704077211 */ /* 0x000fe400000f0c05 */
        /* <DEDUP_REMOVED lines=11> */
.L_x_2289:
[----:B-1----:R-:W-:Y:S01]  /*3d10*/  FSEL R5, R55, -INF , !P5 ;  /* 0xff80000037057808 */ /* 0x002fe20006800000 */
[----:B------:R-:W1:Y:S01]  /*3d20*/  SHFL.BFLY PT, R6, R13, 0x2, 0x1f ;  /* 0x0c401f000d067f89 */ /* 0x000e6200000e0000 */
[-C--:B------:R-:W-:Y:S01]  /*3d30*/  ISETP.GE.AND P0, PT, R11, R226.reuse, PT ;  /* 0x000000e20b00720c */ /* 0x080fe20003f06270 */
[----:B------:R-:W-:Y:S01]  /*3d40*/  VIADD R7, R47, 0x4 ;  /* 0x000000042f077836 */ /* 0x000fe20000000000 */
[-C--:B------:R-:W-:Y:S01]  /*3d50*/  ISETP.GE.AND P5, PT, R10, R226.reuse, PT ;  /* 0x000000e20a00720c */ /* 0x080fe20003fa6270 */
[----:B------:R-:W-:Y:S01]  /*3d60*/  USHF.R.S32.HI UR7, URZ, 0x1f, UR7 ;  /* 0x0000001fff077899 */ /* 0x000fe20008011407 */
[----:B------:R-:W-:Y:S01]  /*3d70*/  FSEL R34, R24, -INF , !P0 ;  /* 0xff80000018227808 */ /* 0x000fe20004000000 */
[----:B------:R-:W-:Y:S01]  /*3d80*/  IMAD.WIDE.U32 R48, R7, -0x326172a9, RZ ;  /* 0xcd9e8d5707307825 */ /* 0x000fe200078e00ff */
[-C--:B------:R-:W-:Y:S01]  /*3d90*/  ISETP.GE.AND P0, PT, R9, R226.reuse, PT ;  /* 0x000000e20900720c */ /* 0x080fe20003f06270 */
[----:B------:R-:W-:Y:S01]  /*3da0*/  UIADD3 UR22, UPT, UPT, UR30, -0x61c88647, URZ ;  /* 0x9e3779b91e167890 */ /* 0x000fe2000fffe0ff */
[----:B------:R-:W-:Y:S01]  /*3db0*/  FSEL R24, R23, -INF , !P5 ;  /* 0xff80000017187808 */ /* 0x000fe20006800000 */
[----:B------:R-:W-:Y:S01]  /*3dc0*/  IMAD.WIDE.U32 R200, R44, -0x2daee0ad, RZ ;  /* 0xd2511f532cc87825 */ /* 0x000fe200078e00ff */
[-C--:B------:R-:W-:Y:S01]  /*3dd0*/  ISETP.GE.AND P5, PT, R8, R226.reuse, PT ;  /* 0x000000e20800720c */ /* 0x080fe20003fa6270 */
[----:B------:R-:W-:Y:S01]  /*3de0*/  UIADD3 UR21, UPT, UPT, UR30, 0x3c6ef372, URZ ;  /* 0x3c6ef3721e157890 */ /* 0x000fe2000fffe0ff */
[----:B------:R-:W-:Y:S01]  /*3df0*/  FSEL R31, R25, -INF , !P6 ;  /* 0xff800000191f7808 */ /* 0x000fe20007000000 */
[----:B------:R-:W2:Y:S01]  /*3e00*/  LDCU UR6, c[0x0][0x45c] ;  /* 0x00008b80ff0677ac */ /* 0x000ea20008000800 */
[----:B------:R-:W-:Y:S01]  /*3e10*/  FSEL R25, R22, -INF , !P0 ;  /* 0xff80000016197808 */ /* 0x000fe20004000000 */
[----:B------:R-:W-:Y:S01]  /*3e20*/  STL.64 [R1+0x60], R200 ;  /* 0x000060c801007387 */ /* 0x000fe20000100a00 */
[-C--:B------:R-:W-:Y:S01]  /*3e30*/  ISETP.GE.AND P0, PT, R3, R226.reuse, PT ;  /* 0x000000e20300720c */ /* 0x080fe20003f06270 */
[----:B------:R-:W-:Y:S01]  /*3e40*/  UIADD3 UR11, UPT, UPT, UR31, 0x32370b8f, URZ ;  /* 0x32370b8f1f0b7890 */ /* 0x000fe2000fffe0ff */
[----:B------:R-:W-:Y:S01]  /*3e50*/  FSEL R35, R21, -INF , !P5 ;  /* 0xff80000015237808 */ /* 0x000fe20006800000 */
[----:B------:R-:W-:Y:S01]  /*3e60*/  UIADD3 UR13, UPT, UPT, UR31, 0x76cf5d0a, URZ ;  /* 0x76cf5d0a1f0d7890 */ /* 0x000fe2000fffe0ff */
[----:B------:R-:W-:Y:S01]  /*3e70*/  ISETP.GE.AND P5, PT, R2, R226, PT ;  /* 0x000000e20200720c */ /* 0x000fe20003fa6270 */
[----:B------:R-:W-:Y:S01]  /*3e80*/  UIADD3 UR12, UPT, UPT, UR30, -0x255992d5, URZ ;  /* 0xdaa66d2b1e0c7890 */ /* 0x000fe2000fffe0ff */
[----:B------:R-:W-:Y:S01]  /*3e90*/  FMNMX3.FTZ R4, R31, R34, R24, !PT ;  /* 0x000000221f047276 */ /* 0x000fe20007810018 */
[----:B------:R-:W-:Y:S01]  /*3ea0*/  UIADD3 UR10, UPT, UPT, UR30, 0x78dde6e4, URZ ;  /* 0x78dde6e41e0a7890 */ /* 0x000fe2000fffe0ff */
[----:B------:R-:W-:Y:S01]  /*3eb0*/  FSEL R40, R26, -INF , !P0 ;  /* 0xff8000001a287808 */ /* 0x000fe20004000000 */
[----:B------:R-:W-:Y:S01]  /*3ec0*/  UIADD3 UR8, UPT, UPT, UR31, -0x56f99767, URZ ;  /* 0xa90668991f087890 */ /* 0x000fe2000fffe0ff */
[----:B------:R-:W-:Y:S01]  /*3ed0*/  ISETP.GE.AND P0, PT, R12, R226, PT ;  /* 0x000000e20c00720c */ /* 0x000fe20003f06270 */
[----:B------:R-:W3:Y:S01]  /*3ee0*/  LDC R26, c[0x0][0x4f8] ;  /* 0x00013e00ff1a7b82 */ /* 0x000ee20000000800 */
[----:B------:R-:W-:Y:S01]  /*3ef0*/  FSEL R45, R14, -INF , !P5 ;  /* 0xff8000000e2d7808 */ /* 0x000fe20006800000 */
[----:B------:R-:W-:Y:S01]  /*3f00*/  UIADD3 UR9, UPT, UPT, UR31, -0x126145ec, URZ ;  /* 0xed9eba141f097890 */ /* 0x000fe2000fffe0ff */
[----:B------:R-:W-:Y:S01]  /*3f10*/  FMNMX3.FTZ R4, R4, R25, R35, !PT ;  /* 0x0000001904047276 */ /* 0x000fe20007810023 */
[----:B------:R-:W-:Y:S01]  /*3f20*/  UIADD3 UR15, UPT, UPT, UR30, -0x4ab325aa, URZ ;  /* 0xb54cda561e0f7890 */ /* 0x000fe2000fffe0ff */
[----:B------:R-:W-:Y:S01]  /*3f30*/  FSEL R42, R5, -INF , !P0 ;  /* 0xff800000052a7808 */ /* 0x000fe20004000000 */
[----:B------:R-:W-:Y:S01]  /*3f40*/  UIADD3 UR20, UPT, UPT, UR30, 0x1715609d, URZ ;  /* 0x1715609d1e147890 */ /* 0x000fe2000fffe0ff */
[----:B------:R-:W-:Y:S01]  /*3f50*/  FMNMX3.FTZ R4, R4, R40, R45, !PT ;  /* 0x0000002804047276 */ /* 0x000fe2000781002d */
[----:B------:R-:W-:Y:S01]  /*3f60*/  IMAD.MOV.U32 R220, RZ, RZ, 0x20 ;  /* 0x00000020ffdc7424 */ /* 0x000fe200078e00ff */
[----:B-1----:R-:W-:Y:S01]  /*3f70*/  FMNMX.FTZ R6, R13, R6, !PT ;  /* 0x000000060d067209 */ /* 0x002fe20007810000 */
[----:B------:R-:W-:Y:S01]  /*3f80*/  UIADD3 UR14, UPT, UPT, UR31, 0x646e171e, URZ ;  /* 0x646e171e1f0e7890 */ /* 0x000fe2000fffe0ff */
[----:B------:R-:W-:Y:S01]  /*3f90*/  FMNMX.FTZ R7, R42, R4, !PT ;  /* 0x000000042a077209 */ /* 0x000fe20007810000 */
[----:B------:R-:W-:Y:S01]  /*3fa0*/  IMAD.U32 R4, RZ, RZ, UR33 ;  /* 0x00000021ff047e24 */ /* 0x000fe2000f8e00ff */
[----:B------:R-:W-:Y:S01]  /*3fb0*/  IADD3.X R46, PT, PT, R89, UR7, RZ, P4, P3 ;  /* 0x00000007592e7c10 */ /* 0x000fe2000a7e64ff */
[----:B------:R-:W1:Y:S01]  /*3fc0*/  SHFL.BFLY PT, R19, R6, 0x1, 0x1f ;  /* 0x0c201f0006137f89 */ /* 0x000e6200000e0000 */
[----:B------:R-:W-:Y:S01]  /*3fd0*/  UIADD3 UR7, UPT, UPT, UR31, -0x4498517b, URZ ;  /* 0xbb67ae851f077890 */ /* 0x000fe2000fffe0ff */
[----:B------:R-:W-:Y:S01]  /*3fe0*/  VIADDMNMX R229, R16, 0x8, R20, PT ;  /* 0x0000000810e57846 */ /* 0x000fe20003800114 */
[----:B------:R-:W-:Y:S01]  /*3ff0*/  IMAD.WIDE.U32 R162, R47, -0x326172a9, RZ ;  /* 0xcd9e8d572fa27825 */ /* 0x000fe200078e00ff */
[----:B------:R-:W4:Y:S01]  /*4000*/  SHFL.BFLY PT, R13, R7, 0x2, 0x1f ;  /* 0x0c401f00070d7f89 */ /* 0x000f2200000e0000 */
[----:B------:R-:W-:Y:S01]  /*4010*/  LOP3.LUT R5, R46, UR30, R49, 0x96, !PT ;  /* 0x0000001e2e057c12 */ /* 0x000fe2000f8e9631 */
[----:B------:R-:W-:Y:S01]  /*4020*/  UISETP.GT.U32.AND UP0, UPT, UR33, UR18, UPT ;  /* 0x000000122100728c */ /* 0x000fe2000bf04070 */
[----:B------:R-:W-:-:S02]  /*4030*/  VIMNMX R228, PT, PT, R16, UR27, PT ;  /* 0x0000001b10e47c48 */ /* 0x000fc4000bfe0100 */
[----:B------:R-:W-:Y:S01]  /*4040*/  ISETP.GT.AND P4, PT, R224, R0, PT ;  /* 0x00000000e000720c */ /* 0x000fe20003f84270 */
[----:B------:R-:W-:Y:S01]  /*4050*/  IMAD.WIDE.U32 R32, R5, -0x2daee0ad, RZ ;  /* 0xd2511f5305207825 */ /* 0x000fe200078e00ff */
[----:B------:R-:W-:Y:S02]  /*4060*/  LOP3.LUT R5, R4, UR31, R201, 0x96, !PT ;  /* 0x0000001f04057c12 */ /* 0x000fe4000f8e96c9 */
[----:B------:R-:W-:Y:S02]  /*4070*/  ISETP.GE.AND P6, PT, R0, R228, PT ;  /* 0x000000e40000720c */ /* 0x000fe40003fc6270 */
[----:B------:R-:W-:Y:S01]  /*4080*/  LOP3.LUT R4, R200, UR7, R33, 0x96, !PT ;  /* 0x00000007c8047c12 */ /* 0x000fe2000f8e9621 */
[----:B------:R-:W-:Y:S01]  /*4090*/  IMAD.WIDE.U32 R36, R5, -0x326172a9, RZ ;  /* 0xcd9e8d5705247825 */ /* 0x000fe200078e00ff */
[----:B------:R5:W-:Y:S01]  /*40a0*/  STL.64 [R1+0x58], R32 ;  /* 0x0000582001007387 */ /* 0x000be20000100a00 */
[----:B------:R-:W-:Y:S02]  /*40b0*/  ISETP.GE.AND P3, PT, R0, R229, PT ;  /* 0x000000e50000720c */ /* 0x000fe40003f66270 */
[----:B------:R-:W-:Y:S01]  /*40c0*/  IMAD.WIDE.U32 R250, R4, -0x326172a9, RZ ;  /* 0xcd9e8d5704fa7825 */ /* 0x000fe200078e00ff */
[----:B------:R-:W-:-:S02]  /*40d0*/  LOP3.LUT R4, R48, UR22, R37, 0x96, !PT ;  /* 0x0000001630047c12 */ /* 0x000fc4000f8e9625 */
[----:B-1----:R-:W-:Y:S02]  /*40e0*/  FMNMX.FTZ R135, R6, R19, !PT ;  /* 0x0000001306877209 */ /* 0x002fe40007810000 */
[----:B------:R-:W-:Y:S01]  /*40f0*/  STL.64 [R1+0x48], R250 ;  /* 0x000048fa01007387 */ /* 0x000fe20000100a00 */
[----:B------:R-:W-:Y:S01]  /*4100*/  LOP3.LUT R14, R36, UR21, R251, 0x96, !PT ;  /* 0x00000015240e7c12 */ /* 0x000fe2000f8e96fb */
[----:B------:R-:W-:Y:S01]  /*4110*/  IMAD.WIDE.U32 R4, R4, -0x2daee0ad, RZ ;  /* 0xd2511f5304047825 */ /* 0x000fe200078e00ff */
[----:B----4-:R-:W-:Y:S02]  /*4120*/  FMNMX.FTZ R7, R7, R13, !PT ;  /* 0x0000000d07077209 */ /* 0x010fe40007810000 */
[----:B------:R-:W-:Y:S01]  /*4130*/  FSETP.NEU.FTZ.AND P0, PT, R135, -INF , PT ;  /* 0xff8000008700780b */ /* 0x000fe20003f1d000 */
[----:B------:R-:W-:Y:S01]  /*4140*/  IMAD.WIDE.U32 R14, R14, -0x2daee0ad, RZ ;  /* 0xd2511f530e0e7825 */ /* 0x000fe200078e00ff */
[----:B------:R-:W-:Y:S01]  /*4150*/  LOP3.LUT R5, R32, UR13, R5, 0x96, !PT ;  /* 0x0000000d20057c12 */ /* 0x000fe2000f8e9605 */
[----:B------:R-:W1:Y:S03]  /*4160*/  SHFL.BFLY PT, R19, R7, 0x1, 0x1f ;  /* 0x0c201f0007137f89 */ /* 0x000e6600000e0000 */
[----:B------:R-:W-:Y:S01]  /*4170*/  LOP3.LUT R4, R4, UR11, R15, 0x96, !PT ;  /* 0x0000000b04047c12 */ /* 0x000fe2000f8e960f */
[----:B------:R-:W-:-:S02]  /*4180*/  VIADD R15, R224, 0x8 ;  /* 0x00000008e00f7836 */ /* 0x000fc40000000000 */
[----:B------:R-:W-:-:S03]  /*4190*/  IMAD.WIDE.U32 R22, R5, -0x326172a9, RZ ;  /* 0xcd9e8d5705167825 */ /* 0x000fc600078e00ff */
[----:B------:R-:W-:Y:S01]  /*41a0*/  ISETP.GT.AND P5, PT, R15, R0, PT ;  /* 0x000000000f00720c */ /* 0x000fe20003fa4270 */
[----:B-----5:R-:W-:-:S04]  /*41b0*/  IMAD.WIDE.U32 R32, R4, -0x326172a9, RZ ;  /* 0xcd9e8d5704207825 */ /* 0x020fc800078e00ff */
[----:B--2---:R-:W-:Y:S01]  /*41c0*/  FMUL.FTZ R4, R135, UR6 ;  /* 0x0000000687047c20 */ /* 0x004fe20008410000 */
[----:B------:R-:W-:Y:S02]  /*41d0*/  LOP3.LUT R0, R90, 0x200, R239, 0xf8, !PT ;  /* 0x000002005a007812 */ /* 0x000fe400078ef8ef */
[----:B------:R-:W-:Y:S02]  /*41e0*/  LOP3.LUT R6, R250, UR12, R23, 0x96, !PT ;  /* 0x0000000cfa067c12 */ /* 0x000fe4000f8e9617 */
[----:B------:R-:W-:Y:S02]  /*41f0*/  FSEL R13, R4, RZ, P0 ;  /* 0x000000ff040d7208 */ /* 0x000fe40000000000 */
[----:B------:R-:W-:Y:S01]  /*4200*/  LOP3.LUT R5, R22, UR10, R33, 0x96, !PT ;  /* 0x0000000a16057c12 */ /* 0x000fe2000f8e9621 */
[----:B------:R-:W-:-:S04]  /*4210*/  IMAD.WIDE.U32 R20, R6, -0x2daee0ad, RZ ;  /* 0xd2511f5306147825 */ /* 0x000fc800078e00ff */
[--C-:B------:R-:W-:Y:S01]  /*4220*/  FFMA.FTZ R4, R27, UR6, -R13.reuse ;  /* 0x000000061b047c23 */ /* 0x100fe2000801080d */
[----:B------:R-:W-:Y:S01]  /*4230*/  LEA R27, R0, UR5, 0x1 ;  /* 0x00000005001b7c11 */ /* 0x000fe2000f8e08ff */
[----:B------:R-:W-:Y:S01]  /*4240*/  FFMA.FTZ R0, R29, UR6, -R13 ;  /* 0x000000061d007c23 */ /* 0x000fe2000801080d */
[----:B-1----:R-:W-:Y:S01]  /*4250*/  FMNMX.FTZ R136, R7, R19, !PT ;  /* 0x0000001307887209 */ /* 0x002fe20007810000 */
[----:B------:R1:W-:Y:S01]  /*4260*/  MUFU.EX2 R234, R4 ;  /* 0x0000000400ea7308 */ /* 0x0003e20000000800 */
[----:B------:R-:W-:Y:S01]  /*4270*/  IMAD.WIDE.U32 R92, R5, -0x2daee0ad, RZ ;  /* 0xd2511f53055c7825 */ /* 0x000fe200078e00ff */
[----:B------:R-:W-:-:S03]  /*4280*/  LOP3.LUT R16, R14, UR9, R21, 0x96, !PT ;  /* 0x000000090e107c12 */ /* 0x000fc6000f8e9615 */
[--C-:B------:R-:W-:Y:S01]  /*4290*/  FFMA.FTZ R6, R30, UR6, -R13.reuse ;  /* 0x000000061e067c23 */ /* 0x100fe2000801080d */
[----:B------:R-:W-:Y:S01]  /*42a0*/  FSETP.NEU.FTZ.AND P0, PT, R136, -INF , PT ;  /* 0xff8000008800780b */ /* 0x000fe20003f1d000 */
[C---:B------:R-:W-:Y:S01]  /*42b0*/  VIADD R21, R27.reuse, 0xa000 ;  /* 0x0000a0001b157836 */ /* 0x040fe20000000000 */
[----:B------:R-:W2:Y:S01]  /*42c0*/  LDSM.16.MT88.4 R84, [R27+0xa000] ;  /* 0x00a000001b54783b */ /* 0x000ea20000004200 */
[----:B------:R-:W-:Y:S01]  /*42d0*/  IMAD.WIDE.U32 R22, R16, -0x326172a9, RZ ;  /* 0xcd9e8d5710167825 */ /* 0x000fe200078e00ff */
[----:B------:R4:W-:Y:S02]  /*42e0*/  MUFU.EX2 R231, R0 ;  /* 0x0000000000e77308 */ /* 0x0009e40000000800 */
[----:B------:R-:W-:Y:S01]  /*42f0*/  LDSM.16.MT88.4 R80, [R27+0xb000] ;  /* 0x00b000001b50783b */ /* 0x000fe20000004200 */
[----:B------:R-:W-:Y:S02]  /*4300*/  VIADD R14, R27, 0xa040 ;  /* 0x0000a0401b0e7836 */ /* 0x000fe40000000000 */
[----:B------:R-:W-:Y:S01]  /*4310*/  @P1 VIADD R14, R21, 0xffffffc0 ;  /* 0xffffffc0150e1836 */ /* 0x000fe20000000000 */
[----:B---3--:R-:W-:Y:S01]  /*4320*/  LOP3.LUT R21, R26, 0xff, RZ, 0xc0, !PT ;  /* 0x000000ff1a157812 */ /* 0x008fe200078ec0ff */
[----:B------:R-:W-:Y:S01]  /*4330*/  LDSM.16.MT88.4 R156, [R27+0xa800] ;  /* 0x00a800001b9c783b */ /* 0x000fe20000004200 */
[----:B------:R3:W-:Y:S01]  /*4340*/  MUFU.EX2 R232, R6 ;  /* 0x0000000600e87308 */ /* 0x0007e20000000800 */
[----:B-1----:R-:W-:-:S02]  /*4350*/  FFMA.FTZ R4, R28, UR6, -R13 ;  /* 0x000000061c047c23 */ /* 0x002fc4000801080d */
[----:B------:R-:W-:Y:S04]  /*4360*/  LDSM.16.MT88.4 R52, [R14] ;  /* 0x000000000e34783b */ /* 0x000fe80000004200 */
[----:B------:R-:W-:Y:S01]  /*4370*/  LDSM.16.MT88.4 R116, [R14+0x1000] ;  /* 0x001000000e74783b */ /* 0x000fe20000004200 */
[----:B------:R1:W-:Y:S01]  /*4380*/  MUFU.EX2 R233, R4 ;  /* 0x0000000400e97308 */ /* 0x0003e20000000800 */
[----:B----4-:R-:W-:Y:S02]  /*4390*/  FMUL.FTZ R0, R136, UR6 ;  /* 0x0000000688007c20 */ /* 0x010fe40008410000 */
[----:B------:R-:W-:Y:S03]  /*43a0*/  LDSM.16.MT88.4 R196, [R27+0xb800] ;  /* 0x00b800001bc4783b */ /* 0x000fe60000004200 */
[----:B------:R-:W-:Y:S01]  /*43b0*/  FSEL R0, R0, RZ, P0 ;  /* 0x000000ff00007208 */ /* 0x000fe20000000000 */
[----:B------:R-:W-:Y:S01]  /*43c0*/  LDSM.16.MT88.4 R192, [R14+0x800] ;  /* 0x000800000ec0783b */ /* 0x000fe20000004200 */
[----:B------:R-:W-:-:S03]  /*43d0*/  ISETP.GT.AND P0, PT, R224, R10, PT ;  /* 0x0000000ae000720c */ /* 0x000fc60003f04270 */
[----:B---3--:R-:W-:Y:S01]  /*43e0*/  FFMA.FTZ R6, R24, UR6, -R0 ;  /* 0x0000000618067c23 */ /* 0x008fe20008010800 */
[----:B------:R-:W-:Y:S01]  /*43f0*/  SEL R24, R220, 0xffffffe0, !P2 ;  /* 0xffffffe0dc187807 */ /* 0x000fe20005000000 */
[----:B------:R-:W-:Y:S02]  /*4400*/  LDSM.16.MT88.4 R176, [R14+0x1800] ;  /* 0x001800000eb0783b */ /* 0x000fe40000004200 */
[----:B------:R3:W-:Y:S01]  /*4410*/  MUFU.EX2 R214, R6 ;  /* 0x0000000600d67308 */ /* 0x0007e20000000800 */
[----:B-1----:R-:W-:-:S05]  /*4420*/  LOP3.LUT R4, R20, UR8, R93, 0x96, !PT ;  /* 0x0000000814047c12 */ /* 0x002fca000f8e965d */
[----:B------:R-:W-:-:S04]  /*4430*/  IMAD.WIDE.U32 R4, R4, -0x326172a9, RZ ;  /* 0xcd9e8d5704047825 */ /* 0x000fc800078e00ff */
[----:B------:R-:W-:Y:S01]  /*4440*/  IMAD.MOV.U32 R7, RZ, RZ, R4 ;  /* 0x000000ffff077224 */ /* 0x000fe200078e0004 */
[C---:B------:R-:W-:Y:S02]  /*4450*/  PRMT R20, R4.reuse, 0x7771, RZ ;  /* 0x0000777104147816 */ /* 0x040fe400000000ff */
[C---:B------:R-:W-:Y:S02]  /*4460*/  PRMT R19, R4.reuse, 0x7773, RZ ;  /* 0x0000777304137816 */ /* 0x040fe400000000ff */
[----:B------:R-:W-:Y:S01]  /*4470*/  PRMT R16, R4, 0x7772, RZ ;  /* 0x0000777204107816 */ /* 0x000fe200000000ff */
[----:B---3--:R-:W-:Y:S01]  /*4480*/  FFMA.FTZ R6, R25, UR6, -R0 ;  /* 0x0000000619067c23 */ /* 0x008fe20008010800 */
[----:B------:R-:W-:Y:S01]  /*4490*/  LOP3.LUT R4, R22, UR15, R5, 0x96, !PT ;  /* 0x0000000f16047c12 */ /* 0x000fe2000f8e9605 */
[----:B------:R-:W-:Y:S01]  /*44a0*/  IMAD.IADD R25, R27, 0x1, R24 ;  /* 0x000000011b197824 */ /* 0x000fe200078e0218 */
[----:B------:R-:W-:Y:S01]  /*44b0*/  LOP3.LUT R7, R7, 0xff, RZ, 0xc0, !PT ;  /* 0x000000ff07077812 */ /* 0x000fe200078ec0ff */
[----:B------:R1:W3:Y:S01]  /*44c0*/  MUFU.EX2 R213, R6 ;  /* 0x0000000600d57308 */ /* 0x0002e20000000800 */
[----:B------:R-:W-:-:S02]  /*44d0*/  LOP3.LUT R5, R4, 0xffff, RZ, 0xc0, !PT ;  /* 0x0000ffff04057812 */ /* 0x000fc400078ec0ff */
[----:B------:R-:W-:Y:S01]  /*44e0*/  PRMT R22, R16, 0x5410, R19 ;  /* 0x0000541010167816 */ /* 0x000fe20000000013 */
[----:B------:R-:W-:Y:S01]  /*44f0*/  FFMA.FTZ R16, R31, UR6, -R0 ;  /* 0x000000061f107c23 */ /* 0x000fe20008010800 */
[----:B------:R-:W-:Y:S01]  /*4500*/  PRMT R20, R7, 0x5410, R20 ;  /* 0x0000541007147816 */ /* 0x000fe20000000014 */
[----:B------:R-:W4:Y:S01]  /*4510*/  LDSM.16.MT88.4 R68, [R25+0xa000] ;  /* 0x00a000001944783b */ /* 0x000f220000004200 */
[----:B------:R-:W-:Y:S01]  /*4520*/  LOP3.LUT R19, R4, 0xff, RZ, 0xc0, !PT ;  /* 0x000000ff04137812 */ /* 0x000fe200078ec0ff */
[----:B------:R5:W-:Y:S01]  /*4530*/  MUFU.EX2 R212, R16 ;  /* 0x0000001000d47308 */ /* 0x000be20000000800 */
[----:B------:R-:W-:Y:S01]  /*4540*/  SHF.R.U32.HI R7, RZ, 0x8, R5 ;  /* 0x00000008ff077819 */ /* 0x000fe20000011605 */
[----:B------:R-:W4:Y:S03]  /*4550*/  LDSM.16.MT88.4 R96, [R25+0xb000] ;  /* 0x00b000001960783b */ /* 0x000f260000004200 */
[----:B------:R-:W-:Y:S01]  /*4560*/  PRMT R19, R19, 0x5410, R7 ;  /* 0x0000541013137816 */ /* 0x000fe20000000007 */
[----:B------:R-:W-:Y:S01]  /*4570*/  LDSM.16.MT88.4 R172, [R25+0xa800] ;  /* 0x00a8000019ac783b */ /* 0x000fe20000004200 */
[----:B------:R-:W-:Y:S01]  /*4580*/  LOP3.LUT R7, R22, 0xff00ff, RZ, 0xc0, !PT ;  /* 0x00ff00ff16077812 */ /* 0x000fe200078ec0ff */
[----:B------:R-:W-:Y:S01]  /*4590*/  IMAD.IADD R22, R24, 0x1, R14 ;  /* 0x0000000118167824 */ /* 0x000fe200078e020e */
[----:B-1----:R-:W-:Y:S01]  /*45a0*/  PRMT R6, R4, 0x7632, R6 ;  /* 0x0000763204067816 */ /* 0x002fe20000000006 */
[----:B------:R-:W-:Y:S01]  /*45b0*/  LDSM.16.MT88.4 R140, [R25+0xb800] ;  /* 0x00b80000198c783b */ /* 0x000fe20000004200 */
[----:B------:R-:W-:-:S02]  /*45c0*/  SHF.R.U32.HI R4, RZ, 0x18, R4 ;  /* 0x00000018ff047819 */ /* 0x000fc40000011604 */
[----:B------:R-:W-:Y:S01]  /*45d0*/  LOP3.LUT R5, R6, 0xff, RZ, 0xc0, !PT ;  /* 0x000000ff06057812 */ /* 0x000fe200078ec0ff */
[----:B------:R-:W-:Y:S01]  /*45e0*/  LDSM.16.MT88.4 R64, [R22] ;  /* 0x000000001640783b */ /* 0x000fe20000004200 */
[----:B-----5:R-:W-:Y:S02]  /*45f0*/  IMAD R16, R21, 0x10000, R21 ;  /* 0x0001000015107824 */ /* 0x020fe400078e0215 */
[----:B------:R-:W-:Y:S01]  /*4600*/  PRMT R21, R5, 0x5410, R4 ;  /* 0x0000541005157816 */ /* 0x000fe20000000004 */
[----:B------:R-:W-:Y:S01]  /*4610*/  FFMA.FTZ R4, R34, UR6, -R0 ;  /* 0x0000000622047c23 */ /* 0x000fe20008010800 */
[----:B---3--:R-:W-:Y:S01]  /*4620*/  F2FP.BF16.F32.PACK_AB R5, R213, R214 ;  /* 0x000000d6d505723e */ /* 0x008fe200000010ff */
[----:B------:R-:W1:Y:S01]  /*4630*/  LDSM.16.MT88.4 R112, [R22+0x1000] ;  /* 0x001000001670783b */ /* 0x000e620000004200 */
[--C-:B------:R-:W-:Y:S01]  /*4640*/  HSET2.LE.AND R6, R20, R16.reuse, PT ;  /* 0x0000001014067233 */ /* 0x100fe20003803000 */
[----:B------:R3:W5:Y:S01]  /*4650*/  MUFU.EX2 R185, R4 ;  /* 0x0000000400b97308 */ /* 0x0007620000000800 */
[----:B------:R-:W-:Y:S01]  /*4660*/  HSET2.LE.AND R19, R19, R16, PT ;  /* 0x0000001013137233 */ /* 0x000fe20003803000 */
[----:B------:R-:W-:Y:S01]  /*4670*/  LDSM.16.MT88.4 R188, [R22+0x800] ;  /* 0x0008000016bc783b */ /* 0x000fe20000004200 */
[----:B------:R-:W-:-:S02]  /*4680*/  F2FP.BF16.F32.PACK_AB R20, R233, R234 ;  /* 0x000000eae914723e */ /* 0x000fc400000010ff */
[--C-:B------:R-:W-:Y:S01]  /*4690*/  HSET2.LE.AND R7, R7, R16.reuse, PT ;  /* 0x0000001007077233 */ /* 0x100fe20003803000 */
[----:B------:R-:W-:Y:S04]  /*46a0*/  LDSM.16.MT88.4 R180, [R22+0x1800] ;  /* 0x0018000016b4783b */ /* 0x000fe80000004200 */
[----:B------:R-:W-:Y:S02]  /*46b0*/  LOP3.LUT R7, R5, R7, RZ, 0xc0, !PT ;  /* 0x0000000705077212 */ /* 0x000fe400078ec0ff */
[----:B------:R-:W-:Y:S02]  /*46c0*/  HSET2.LE.AND R5, R21, R16, PT ;  /* 0x0000001015057233 */ /* 0x000fe40003803000 */
[----:B---3--:R-:W-:-:S04]  /*46d0*/  F2FP.BF16.F32.PACK_AB R4, R232, R231 ;  /* 0x000000e7e804723e */ /* 0x008fc800000010ff */
[----:B------:R-:W-:Y:S02]  /*46e0*/  LOP3.LUT R6, R4, R6, RZ, 0xc0, !PT ;  /* 0x0000000604067212 */ /* 0x000fe400078ec0ff */
[----:B------:R-:W-:Y:S02]  /*46f0*/  LOP3.LUT R4, R20, R19, RZ, 0xc0, !PT ;  /* 0x0000001314047212 */ /* 0x000fe400078ec0ff */
[----:B------:R-:W-:Y:S02]  /*4700*/  FSEL R19, R56, -INF , !P4 ;  /* 0xff80000038137808 */ /* 0x000fe40006000000 */
[----:B------:R-:W-:Y:S02]  /*4710*/  ISETP.GT.AND P4, PT, R224, R11, PT ;  /* 0x0000000be000720c */ /* 0x000fe40003f84270 */
[----:B------:R-:W-:Y:S02]  /*4720*/  FSEL R44, R19, -INF , !P6 ;  /* 0xff800000132c7808 */ /* 0x000fe40007000000 */
[----:B-----5:R-:W-:-:S02]  /*4730*/  F2FP.BF16.F32.PACK_AB R19, R185, R212 ;  /* 0x000000d4b913723e */ /* 0x020fc400000010ff */
[-C--:B------:R-:W-:Y:S02]  /*4740*/  ISETP.GE.AND P6, PT, R11, R228.reuse, PT ;  /* 0x000000e40b00720c */ /* 0x080fe40003fc6270 */
[----:B------:R-:W-:Y:S02]  /*4750*/  FSEL R20, R57, -INF , !P4 ;  /* 0xff80000039147808 */ /* 0x000fe40006000000 */
[----:B------:R-:W-:Y:S02]  /*4760*/  LOP3.LUT R5, R19, R5, RZ, 0xc0, !PT ;  /* 0x0000000513057212 */ /* 0x000fe400078ec0ff */
[----:B------:R-:W-:Y:S02]  /*4770*/  FSEL R28, R20, -INF , !P6 ;  /* 0xff800000141c7808 */ /* 0x000fe40007000000 */
[----:B------:R-:W-:Y:S02]  /*4780*/  ISETP.GE.AND P4, PT, R10, R228, PT ;  /* 0x000000e40a00720c */ /* 0x000fe40003f86270 */
[----:B------:R-:W-:Y:S01]  /*4790*/  FSEL R19, R60, -INF , !P0 ;  /* 0xff8000003c137808 */ /* 0x000fe20004000000 */
[----:B--2---:R-:W-:Y:S01]  /*47a0*/  HMMA.16816.F32.BF16 R148, R4, R84, RZ ;  /* 0x000000540494723c */ /* 0x004fe200000418ff */
[----:B------:R-:W-:-:S02]  /*47b0*/  ISETP.GT.AND P6, PT, R224, R9, PT ;  /* 0x00000009e000720c */ /* 0x000fc40003fc4270 */
[----:B------:R-:W-:Y:S02]  /*47c0*/  ISETP.GT.AND P0, PT, R224, R8, PT ;  /* 0x00000008e000720c */ /* 0x000fe40003f04270 */
[----:B------:R-:W-:Y:S02]  /*47d0*/  FSEL R29, R19, -INF , !P4 ;  /* 0xff800000131d7808 */ /* 0x000fe40006000000 */
[----:B------:R-:W-:Y:S01]  /*47e0*/  FSEL R20, R61, -INF , !P6 ;  /* 0xff8000003d147808 */ /* 0x000fe20007000000 */
[----:B----4-:R-:W-:Y:S01]  /*47f0*/  HMMA.16816.F32.BF16 R164, R4, R68, RZ ;  /* 0x0000004404a4723c */ /* 0x010fe200000418ff */
[-C--:B------:R-:W-:Y:S02]  /*4800*/  ISETP.GE.AND P6, PT, R8, R228.reuse, PT ;  /* 0x000000e40800720c */ /* 0x080fe40003fc6270 */
[----:B------:R-:W-:Y:S02]  /*4810*/  FSEL R19, R76, -INF , !P0 ;  /* 0xff8000004c137808 */ /* 0x000fe40004000000 */
[----:B------:R-:W-:-:S02]  /*4820*/  ISETP.GE.AND P4, PT, R9, R228, PT ;  /* 0x000000e40900720c */ /* 0x000fc40003f86270 */
[----:B------:R-:W-:Y:S01]  /*4830*/  ISETP.GT.AND P0, PT, R224, R3, PT ;  /* 0x00000003e000720c */ /* 0x000fe20003f04270 */
[C---:B------:R-:W-:Y:S01]  /*4840*/  HMMA.16816.F32.BF16 R48, R4.reuse, R52, RZ ;  /* 0x000000340430723c */ /* 0x040fe200000418ff */
[----:B------:R-:W-:Y:S02]  /*4850*/  FSEL R130, R19, -INF , !P6 ;  /* 0xff80000013827808 */ /* 0x000fe40007000000 */
[----:B------:R-:W-:Y:S02]  /*4860*/  FSEL R30, R20, -INF , !P4 ;  /* 0xff800000141e7808 */ /* 0x000fe40006000000 */
[----:B------:R-:W-:Y:S02]  /*4870*/  ISETP.GE.AND P6, PT, R3, R228, PT ;  /* 0x000000e40300720c */ /* 0x000fe40003fc6270 */
[----:B------:R-:W-:Y:S01]  /*4880*/  FSEL R19, R77, -INF , !P0 ;  /* 0xff8000004d137808 */ /* 0x000fe20004000000 */
[----:B------:R-:W-:Y:S01]  /*4890*/  HMMA.16816.F32.BF16 R72, R4, R80, RZ ;  /* 0x000000500448723c */ /* 0x000fe200000418ff */
[----:B------:R-:W-:-:S02]  /*48a0*/  ISETP.GT.AND P4, PT, R224, R2, PT ;  /* 0x00000002e000720c */ /* 0x000fc40003f84270 */
[----:B------:R-:W-:Y:S02]  /*48b0*/  ISETP.GT.AND P0, PT, R224, R12, PT ;  /* 0x0000000ce000720c */ /* 0x000fe40003f04270 */
[----:B------:R-:W-:Y:S02]  /*48c0*/  FSEL R129, R19, -INF , !P6 ;  /* 0xff80000013817808 */ /* 0x000fe40007000000 */
[-C--:B------:R-:W-:Y:S01]  /*48d0*/  ISETP.GE.AND P6, PT, R2, R228.reuse, PT ;  /* 0x000000e40200720c */ /* 0x080fe20003fc6270 */
[----:B------:R-:W-:Y:S01]  /*48e0*/  HMMA.16816.F32.BF16 R88, R4, R96, RZ ;  /* 0x000000600458723c */ /* 0x000fe200000418ff */
[----:B------:R-:W-:Y:S02]  /*48f0*/  FSEL R20, R100, -INF , !P4 ;  /* 0xff80000064147808 */ /* 0x000fe40006000000 */
[----:B------:R-:W-:Y:S02]  /*4900*/  ISETP.GE.AND P4, PT, R12, R228, PT ;  /* 0x000000e40c00720c */ /* 0x000fe40003f86270 */
[----:B------:R-:W-:-:S02]  /*4910*/  FSEL R19, R101, -INF , !P0 ;  /* 0xff80000065137808 */ /* 0x000fc40004000000 */
[----:B------:R-:W-:Y:S01]  /*4920*/  FSEL R128, R20, -INF , !P6 ;  /* 0xff80000014807808 */ /* 0x000fe20007000000 */
[C---:B------:R-:W-:Y:S01]  /*4930*/  HMMA.16816.F32.BF16 R104, R4.reuse, R116, RZ ;  /* 0x000000740468723c */ /* 0x040fe200000418ff */
[----:B------:R-:W-:Y:S02]  /*4940*/  ISETP.GT.AND P0, PT, R15, R11, PT ;  /* 0x0000000b0f00720c */ /* 0x000fe40003f04270 */
[----:B------:R-:W-:Y:S02]  /*4950*/  ISETP.GE.AND P6, PT, R11, R229, PT ;  /* 0x000000e50b00720c */ /* 0x000fe40003fc6270 */
[----:B------:R-:W-:Y:S02]  /*4960*/  FSEL R11, R58, -INF , !P5 ;  /* 0xff8000003a0b7808 */ /* 0x000fe40006800000 */
[----:B------:R-:W-:Y:S01]  /*4970*/  FSEL R31, R19, -INF , !P4 ;  /* 0xff800000131f7808 */ /* 0x000fe20006000000 */
[----:B-1----:R-:W-:Y:S01]  /*4980*/  HMMA.16816.F32.BF16 R120, R4, R112, RZ ;  /* 0x000000700478723c */ /* 0x002fe200000418ff */
[----:B------:R-:W-:-:S02]  /*4990*/  ISETP.GT.AND P4, PT, R15, R10, PT ;  /* 0x0000000a0f00720c */ /* 0x000fc40003f84270 */
[----:B------:R-:W-:Y:S02]  /*49a0*/  ISETP.GE.AND P5, PT, R10, R229, PT ;  /* 0x000000e50a00720c */ /* 0x000fe40003fa6270 */
[----:B------:R-:W-:Y:S02]  /*49b0*/  FSEL R10, R59, -INF , !P0 ;  /* 0xff8000003b0a7808 */ /* 0x000fe40004000000 */
[----:B------:R-:W-:Y:S01]  /*49c0*/  FSEL R131, R11, -INF , !P3 ;  /* 0xff8000000b837808 */ /* 0x000fe20005800000 */
[----:B------:R-:W-:Y:S01]  /*49d0*/  HMMA.16816.F32.BF16 R56, R4, R64, RZ ;  /* 0x000000400438723c */ /* 0x000fe200000418ff */
[----:B------:R-:W-:Y:S02]  /*49e0*/  ISETP.GT.AND P3, PT, R15, R9, PT ;  /* 0x000000090f00720c */ /* 0x000fe40003f64270 */
        /* <DEDUP_REMOVED lines=8> */
[----:B------:R-:W-:Y:S01]  /*4a70*/  FFMA.FTZ R9, R39, UR6, -R13 ;  /* 0x0000000627097c23 */ /* 0x000fe2000801080d */
[----:B------:R-:W-:Y:S01]  /*4a80*/  FSEL R145, R8, -INF , !P0 ;  /* 0xff80000008917808 */ /* 0x000fe20004000000 */
[----:B------:R-:W-:Y:S01]  /*4a90*/  HMMA.16816.F32.BF16 R168, R4, R70, RZ ;  /* 0x0000004604a8723c */ /* 0x000fe200000418ff */
[----:B------:R-:W-:Y:S01]  /*4aa0*/  FSEL R26, R78, -INF , !P4 ;  /* 0xff8000004e1a7808 */ /* 0x000fe20006000000 */
[----:B------:R1:W-:Y:S01]  /*4ab0*/  MUFU.EX2 R230, R9 ;  /* 0x0000000900e67308 */ /* 0x0003e20000000800 */
[----:B------:R-:W-:-:S02]  /*4ac0*/  ISETP.GT.AND P3, PT, R15, R3, PT ;  /* 0x000000030f00720c */ /* 0x000fc40003f64270 */
[-C--:B------:R-:W-:Y:S01]  /*4ad0*/  ISETP.GE.AND P5, PT, R3, R229.reuse, PT ;  /* 0x000000e50300720c */ /* 0x080fe20003fa6270 */
[----:B------:R-:W-:Y:S01]  /*4ae0*/  FFMA.FTZ R3, R38, UR6, -R13 ;  /* 0x0000000626037c23 */ /* 0x000fe2000801080d */
[----:B------:R-:W-:Y:S01]  /*4af0*/  ISETP.GT.AND P0, PT, R15, R2, PT ;  /* 0x000000020f00720c */ /* 0x000fe20003f04270 */
[C---:B------:R-:W-:Y:S01]  /*4b00*/  HMMA.16816.F32.BF16 R60, R4.reuse, R66, RZ ;  /* 0x00000042043c723c */ /* 0x040fe200000418ff */
[----:B------:R-:W-:Y:S01]  /*4b10*/  ISETP.GE.AND P4, PT, R2, R229, PT ;  /* 0x000000e50200720c */ /* 0x000fe20003f86270 */
[----:B------:R2:W3:Y:S01]  /*4b20*/  MUFU.EX2 R223, R3 ;  /* 0x0000000300df7308 */ /* 0x0004e20000000800 */
[----:B------:R-:W-:Y:S02]  /*4b30*/  LOP3.LUT R2, R32, UR20, R23, 0x96, !PT ;  /* 0x0000001420027c12 */ /* 0x000fe4000f8e9617 */
[----:B------:R-:W-:Y:S02]  /*4b40*/  FMNMX3.FTZ R8, R44, R28, R29, !PT ;  /* 0x0000001c2c087276 */ /* 0x000fe4000781001d */
[----:B------:R-:W-:Y:S01]  /*4b50*/  FSEL R24, R79, -INF , !P3 ;  /* 0xff8000004f187808 */ /* 0x000fe20005800000 */
[----:B------:R-:W-:Y:S01]  /*4b60*/  HMMA.16816.F32.BF16 R108, R4, R118, RZ ;  /* 0x00000076046c723c */ /* 0x000fe200000418ff */
[----:B------:R-:W-:Y:S01]  /*4b70*/  FSEL R23, R102, -INF , !P0 ;  /* 0xff80000066177808 */ /* 0x000fe20004000000 */
[--C-:B-1----:R-:W-:Y:S01]  /*4b80*/  FFMA.FTZ R9, R41, UR6, -R13.reuse ;  /* 0x0000000629097c23 */ /* 0x102fe2000801080d */
[----:B------:R-:W-:Y:S01]  /*4b90*/  FFMA.FTZ R13, R43, UR6, -R13 ;  /* 0x000000062b0d7c23 */ /* 0x000fe2000801080d */
[----:B------:R-:W-:-:S02]  /*4ba0*/  ISETP.GT.AND P3, PT, R15, R12, PT ;  /* 0x0000000c0f00720c */ /* 0x000fc40003f64270 */
[----:B------:R1:W-:Y:S01]  /*4bb0*/  MUFU.EX2 R221, R9 ;  /* 0x0000000900dd7308 */ /* 0x0003e20000000800 */
[----:B------:R-:W-:Y:S01]  /*4bc0*/  FMNMX3.FTZ R8, R8, R30, R130, !PT ;  /* 0x0000001e08087276 */ /* 0x000fe20007810082 */
[C---:B------:R-:W-:Y:S01]  /*4bd0*/  HMMA.16816.F32.BF16 R76, R4.reuse, R82, RZ ;  /* 0x00000052044c723c */ /* 0x040fe200000418ff */
[----:B------:R-:W-:Y:S01]  /*4be0*/  ISETP.GE.AND P0, PT, R12, R229, PT ;  /* 0x000000e50c00720c */ /* 0x000fe20003f06270 */
[----:B--2---:R-:W-:Y:S01]  /*4bf0*/  IMAD.WIDE.U32 R2, R2, -0x2daee0ad, RZ ;  /* 0xd2511f5302027825 */ /* 0x004fe200078e00ff */
[----:B------:R-:W-:Y:S02]  /*4c00*/  FMNMX3.FTZ R8, R8, R129, R128, !PT ;  /* 0x0000008108087276 */ /* 0x000fe40007810080 */
[----:B------:R-:W-:Y:S01]  /*4c10*/  FSEL R217, R26, -INF , !P6 ;  /* 0xff8000001ad97808 */ /* 0x000fe20007000000 */
[----:B------:R-:W-:Y:S01]  /*4c20*/  IMAD.MOV.U32 R11, RZ, RZ, R2 ;  /* 0x000000ffff0b7224 */ /* 0x000fe200078e0002 */
[----:B------:R-:W-:Y:S01]  /*4c30*/  LOP3.LUT R3, R92, UR14, R3, 0x96, !PT ;  /* 0x0000000e5c037c12 */ /* 0x000fe2000f8e9603 */
[----:B------:R2:W-:Y:S01]  /*4c40*/  MUFU.EX2 R219, R13 ;  /* 0x0000000d00db7308 */ /* 0x0005e20000000800 */
[C---:B------:R-:W-:Y:S01]  /*4c50*/  PRMT R10, R2.reuse, 0x7773, RZ ;  /* 0x00007773020a7816 */ /* 0x040fe200000000ff */
[----:B------:R-:W-:Y:S01]  /*4c60*/  HMMA.16816.F32.BF16 R92, R4, R98, RZ ;  /* 0x00000062045c723c */ /* 0x000fe200000418ff */
[----:B------:R-:W-:-:S02]  /*4c70*/  PRMT R19, R2, 0x7771, RZ ;  /* 0x0000777102137816 */ /* 0x000fc400000000ff */
[----:B------:R-:W-:Y:S02]  /*4c80*/  LOP3.LUT R12, R11, 0xff, RZ, 0xc0, !PT ;  /* 0x000000ff0b0c7812 */ /* 0x000fe400078ec0ff */
[----:B-1----:R-:W-:Y:S02]  /*4c90*/  PRMT R9, R2, 0x7772, RZ ;  /* 0x0000777202097816 */ /* 0x002fe400000000ff */
[----:B------:R-:W-:Y:S02]  /*4ca0*/  LOP3.LUT R2, R3, 0xffff, RZ, 0xc0, !PT ;  /* 0x0000ffff03027812 */ /* 0x000fe400078ec0ff */
[----:B------:R-:W-:Y:S01]  /*4cb0*/  PRMT R20, R9, 0x5410, R10 ;  /* 0x0000541009147816 */ /* 0x000fe2000000000a */
[----:B------:R-:W-:Y:S01]  /*4cc0*/  FFMA.FTZ R9, R35, UR6, -R0 ;  /* 0x0000000623097c23 */ /* 0x000fe20008010800 */
[C---:B------:R-:W-:Y:S01]  /*4cd0*/  PRMT R10, R3.reuse, 0x7632, R10 ;  /* 0x00007632030a7816 */ /* 0x040fe2000000000a */
[----:B------:R-:W-:Y:S01]  /*4ce0*/  HMMA.16816.F32.BF16 R32, R4, R54, RZ ;  /* 0x000000360420723c */ /* 0x000fe200000418ff */
[----:B------:R-:W-:Y:S01]  /*4cf0*/  SHF.R.U32.HI R11, RZ, 0x8, R2 ;  /* 0x00000008ff0b7819 */ /* 0x000fe20000011602 */
[----:B------:R1:W-:Y:S01]  /*4d00*/  MUFU.EX2 R184, R9 ;  /* 0x0000000900b87308 */ /* 0x0003e20000000800 */
[----:B--2---:R-:W-:-:S02]  /*4d10*/  LOP3.LUT R13, R3, 0xff, RZ, 0xc0, !PT ;  /* 0x000000ff030d7812 */ /* 0x004fc400078ec0ff */
[----:B------:R-:W-:Y:S02]  /*4d20*/  SHF.R.U32.HI R3, RZ, 0x18, R3 ;  /* 0x00000018ff037819 */ /* 0x000fe40000011603 */
[----:B------:R-:W-:Y:S02]  /*4d30*/  LOP3.LUT R2, R10, 0xff, RZ, 0xc0, !PT ;  /* 0x000000ff0a027812 */ /* 0x000fe400078ec0ff */
[----:B------:R-:W-:Y:S02]  /*4d40*/  PRMT R10, R12, 0x5410, R19 ;  /* 0x000054100c0a7816 */ /* 0x000fe40000000013 */
[----:B------:R-:W-:Y:S02]  /*4d50*/  PRMT R19, R13, 0x5410, R11 ;  /* 0x000054100d137816 */ /* 0x000fe4000000000b */
[----:B------:R-:W-:Y:S01]  /*4d60*/  PRMT R13, R2, 0x5410, R3 ;  /* 0x00005410020d7816 */ /* 0x000fe20000000003 */
[----:B------:R-:W-:Y:S01]  /*4d70*/  FFMA.FTZ R2, R45, UR6, -R0 ;  /* 0x000000062d027c23 */ /* 0x000fe20008010800 */
[----:B------:R-:W-:-:S02]  /*4d80*/  FMNMX.FTZ R8, R31, R8, !PT ;  /* 0x000000081f087209 */ /* 0x000fc40007810000 */
[----:B------:R-:W-:Y:S01]  /*4d90*/  FSEL R12, R103, -INF , !P3 ;  /* 0xff800000670c7808 */ /* 0x000fe20005800000 */
[----:B------:R2:W-:Y:S01]  /*4da0*/  MUFU.EX2 R138, R2 ;  /* 0x00000002008a7308 */ /* 0x0005e20000000800 */
[--C-:B-1----:R-:W-:Y:S01]  /*4db0*/  FFMA.FTZ R9, R40, UR6, -R0.reuse ;  /* 0x0000000628097c23 */ /* 0x102fe20008010800 */
[----:B------:R-:W1:Y:S01]  /*4dc0*/  SHFL.BFLY PT, R21, R8, 0x2, 0x1f ;  /* 0x0c401f0008157f89 */ /* 0x000e6200000e0000 */
[----:B------:R-:W-:Y:S01]  /*4dd0*/  FSEL R218, R24, -INF , !P5 ;  /* 0xff80000018da7808 */ /* 0x000fe20006800000 */
[----:B------:R-:W-:Y:S01]  /*4de0*/  FFMA.FTZ R0, R42, UR6, -R0 ;  /* 0x000000062a007c23 */ /* 0x000fe20008010800 */
[----:B------:R-:W-:Y:S01]  /*4df0*/  FSEL R215, R23, -INF , !P4 ;  /* 0xff80000017d77808 */ /* 0x000fe20006000000 */
[----:B------:R-:W-:Y:S01]  /*4e00*/  HMMA.16816.F32.BF16 R100, R4, R114, RZ ;  /* 0x000000720464723c */ /* 0x000fe200000418ff */
[----:B------:R-:W-:Y:S01]  /*4e10*/  LOP3.LUT R3, R20, 0xff00ff, RZ, 0xc0, !PT ;  /* 0x00ff00ff14037812 */ /* 0x000fe200078ec0ff */
[----:B------:R-:W4:Y:S01]  /*4e20*/  MUFU.EX2 R139, R9 ;  /* 0x00000009008b7308 */ /* 0x000f220000000800 */
[----:B------:R-:W-:-:S02]  /*4e30*/  FSEL R216, R12, -INF , !P0 ;  /* 0xff8000000cd87808 */ /* 0x000fc40004000000 */
[----:B------:R-:W-:Y:S02]  /*4e40*/  LOP3.LUT R4, R162, UR22, R37, 0x96, !PT ;  /* 0x00000016a2047c12 */ /* 0x000fe4000f8e9625 */
[--C-:B------:R-:W-:Y:S02]  /*4e50*/  HSET2.LE.AND R11, R3, R16.reuse, PT ;  /* 0x00000010030b7233 */ /* 0x100fe40003803000 */
[----:B------:R-:W-:Y:S01]  /*4e60*/  HSET2.LE.AND R3, R13, R16, PT ;  /* 0x000000100d037233 */ /* 0x000fe20003803000 */
[----:B------:R5:W4:Y:S01]  /*4e70*/  MUFU.EX2 R137, R0 ;  /* 0x0000000000897308 */ /* 0x000b220000000800 */
[----:B--2---:R-:W-:-:S04]  /*4e80*/  FMNMX3.FTZ R2, R131, R146, R144, !PT ;  /* 0x0000009283027276 */ /* 0x004fc80007810090 */
[----:B------:R-:W-:-:S04]  /*4e90*/  FMNMX3.FTZ R2, R2, R145, R217, !PT ;  /* 0x0000009102027276 */ /* 0x000fc800078100d9 */
[----:B------:R-:W-:Y:S02]  /*4ea0*/  FMNMX3.FTZ R2, R2, R218, R215, !PT ;  /* 0x000000da02027276 */ /* 0x000fe400078100d7 */
[----:B-1----:R-:W-:Y:S02]  /*4eb0*/  FMNMX.FTZ R21, R8, R21, !PT ;  /* 0x0000001508157209 */ /* 0x002fe40007810000 */
[----:B------:R-:W-:Y:S02]  /*4ec0*/  FMNMX.FTZ R13, R216, R2, !PT ;  /* 0x00000002d80d7209 */ /* 0x000fe40007810000 */
[----:B---3--:R-:W-:Y:S02]  /*4ed0*/  F2FP.BF16.F32.PACK_AB R2, R230, R223 ;  /* 0x000000dfe602723e */ /* 0x008fe400000010ff */
[----:B-----5:R-:W-:Y:S02]  /*4ee0*/  HSET2.LE.AND R0, R19, R16, PT ;  /* 0x0000001013007233 */ /* 0x020fe40003803000 */
[----:B----4-:R-:W-:-:S02]  /*4ef0*/  F2FP.BF16.F32.PACK_AB R8, R139, R184 ;  /* 0x000000b88b08723e */ /* 0x010fc400000010ff */
[----:B------:R-:W-:Y:S02]  /*4f00*/  HSET2.LE.AND R9, R10, R16, PT ;  /* 0x000000100a097233 */ /* 0x000fe40003803000 */
[----:B------:R-:W-:Y:S02]  /*4f10*/  LOP3.LUT R124, R2, R0, RZ, 0xc0, !PT ;  /* 0x00000000027c7212 */ /* 0x000fe400078ec0ff */
[----:B------:R-:W1:Y:S01]  /*4f20*/  SHFL.BFLY PT, R2, R13, 0x2, 0x1f ;  /* 0x0c401f000d027f89 */ /* 0x000e6200000e0000 */
[----:B------:R-:W-:Y:S02]  /*4f30*/  LOP3.LUT R125, R8, R3, RZ, 0xc0, !PT ;  /* 0x00000003087d7212 */ /* 0x000fe400078ec0ff */
[----:B------:R-:W-:Y:S01]  /*4f40*/  LOP3.LUT R0, R46, UR30, R163, 0x96, !PT ;  /* 0x0000001e2e007c12 */ /* 0x000fe2000f8e96a3 */
[----:B------:R-:W2:Y:S01]  /*4f50*/  SHFL.BFLY PT, R3, R21, 0x1, 0x1f ;  /* 0x0c201f0015037f89 */ /* 0x000ea200000e0000 */
[----:B------:R-:W-:Y:S02]  /*4f60*/  F2FP.BF16.F32.PACK_AB R10, R219, R221 ;  /* 0x000000dddb0a723e */ /* 0x000fe400000010ff */
[----:B------:R-:W-:Y:S01]  /*4f70*/  F2FP.BF16.F32.PACK_AB R12, R137, R138 ;  /* 0x0000008a890c723e */ /* 0x000fe200000010ff */
[----:B------:R-:W-:Y:S01]  /*4f80*/  IMAD.WIDE.U32 R160, R0, -0x2daee0ad, RZ ;  /* 0xd2511f5300a07825 */ /* 0x000fe200078e00ff */
[----:B------:R-:W-:-:S02]  /*4f90*/  LOP3.LUT R126, R10, R9, RZ, 0xc0, !PT ;  /* 0x000000090a7e7212 */ /* 0x000fc400078ec0ff */
[----:B------:R-:W-:Y:S01]  /*4fa0*/  LOP3.LUT R127, R12, R11, RZ, 0xc0, !PT ;  /* 0x0000000b0c7f7212 */ /* 0x000fe200078ec0ff */
[----:B------:R-:W-:Y:S01]  /*4fb0*/  IMAD.WIDE.U32 R8, R4, -0x2daee0ad, RZ ;  /* 0xd2511f5304087825 */ /* 0x000fe200078e00ff */
[----:B------:R-:W-:Y:S05]  /*4fc0*/  STL.64 [R1+0x50], R160 ;  /* 0x000050a001007387 */ /* 0x000fea0000100a00 */
[----:B------:R-:W-:Y:S01]  /*4fd0*/  HMMA.16816.F32.BF16 R148, R124, R156, R148 ;  /* 0x0000009c7c94723c */ /* 0x000fe20000041894 */
[----:B-1----:R-:W-:Y:S02]  /*4fe0*/  FMNMX.FTZ R0, R13, R2, !PT ;  /* 0x000000020d007209 */ /* 0x002fe40007810000 */
[----:B------:R-:W-:-:S05]  /*4ff0*/  LOP3.LUT R2, R200, UR7, R161, 0x96, !PT ;  /* 0x00000007c8027c12 */ /* 0x000fca000f8e96a1 */
[C---:B------:R-:W-:Y:S01]  /*5000*/  HMMA.16816.F32.BF16 R164, R124.reuse, R172, R164 ;  /* 0x000000ac7ca4723c */ /* 0x040fe200000418a4 */
[----:B--2---:R-:W-:Y:S01]  /*5010*/  FMNMX.FTZ R134, R21, R3, !PT ;  /* 0x0000000315867209 */ /* 0x004fe20007810000 */
[----:B------:R-:W1:Y:S01]  /*5020*/  SHFL.BFLY PT, R7, R0, 0x1, 0x1f ;  /* 0x0c201f0000077f89 */ /* 0x000e6200000e0000 */
[----:B------:R-:W-:Y:S02]  /*5030*/  IMAD.WIDE.U32 R10, R2, -0x326172a9, RZ ;  /* 0xcd9e8d57020a7825 */ /* 0x000fe400078e00ff */
[C---:B------:R-:W-:Y:S02]  /*5040*/  FSETP.NEU.FTZ.AND P0, PT, R134.reuse, -INF , PT ;  /* 0xff8000008600780b */ /* 0x040fe40003f1d000 */
[----:B------:R-:W-:Y:S01]  /*5050*/  FMUL.FTZ R2, R134, UR6 ;  /* 0x0000000686027c20 */ /* 0x000fe20008410000 */
[----:B------:R-:W-:Y:S01]  /*5060*/  HMMA.16816.F32.BF16 R40, R124, R192, R48 ;  /* 0x000000c07c28723c */ /* 0x000fe20000041830 */
[----:B------:R-:W-:Y:S01]  /*5070*/  LOP3.LUT R3, R36, UR21, R11, 0x96, !PT ;  /* 0x0000001524037c12 */ /* 0x000fe2000f8e960b */
[----:B------:R2:W-:Y:S02]  /*5080*/  STL.64 [R1+0x40], R10 ;  /* 0x0000400a01007387 */ /* 0x0005e40000100a00 */
[----:B------:R-:W-:-:S02]  /*5090*/  FSEL R2, R2, RZ, P0 ;  /* 0x000000ff02027208 */ /* 0x000fc40000000000 */
[----:B------:R-:W-:Y:S01]  /*50a0*/  IMAD.WIDE.U32 R4, R3, -0x2daee0ad, RZ ;  /* 0xd2511f5303047825 */ /* 0x000fe200078e00ff */
[----:B------:R-:W-:-:S03]  /*50b0*/  LOP3.LUT R3, R160, UR13, R9, 0x96, !PT ;  /* 0x0000000da0037c12 */ /* 0x000fc6000f8e9609 */
[----:B------:R-:W-:Y:S01]  /*50c0*/  FFMA.FTZ R6, R44, UR6, -R2 ;  /* 0x000000062c067c23 */ /* 0x000fe20008010802 */
[----:B------:R-:W-:Y:S01]  /*50d0*/  HMMA.16816.F32.BF16 R56, R124, R188, R56 ;  /* 0x000000bc7c38723c */ /* 0x000fe20000041838 */
[----:B------:R-:W-:Y:S01]  /*50e0*/  LOP3.LUT R5, R8, UR11, R5, 0x96, !PT ;  /* 0x0000000b08057c12 */ /* 0x000fe2000f8e9605 */
[----:B------:R-:W-:-:S04]  /*50f0*/  IMAD.WIDE.U32 R8, R3, -0x326172a9, RZ ;  /* 0xcd9e8d5703087825 */ /* 0x000fc800078e00ff */
[----:B------:R-:W-:Y:S01]  /*5100*/  FFMA.FTZ R3, R28, UR6, -R2 ;  /* 0x000000061c037c23 */ /* 0x000fe20008010802 */
[----:B------:R3:W-:Y:S01]  /*5110*/  MUFU.EX2 R27, R6 ;  /* 0x00000006001b7308 */ /* 0x0007e20000000800 */
[----:B------:R-:W-:Y:S01]  /*5120*/  IMAD.WIDE.U32 R12, R5, -0x326172a9, RZ ;  /* 0xcd9e8d57050c7825 */ /* 0x000fe200078e00ff */
[----:B------:R-:W-:Y:S01]  /*5130*/  LOP3.LUT R5, R10, UR12, R9, 0x96, !PT ;  /* 0x0000000c0a057c12 */ /* 0x000fe2000f8e9609 */
[----:B------:R-:W-:Y:S01]  /*5140*/  HMMA.16816.F32.BF16 R72, R124, R196, R72 ;  /* 0x000000c47c48723c */ /* 0x000fe20000041848 */
[----:B-1----:R-:W-:Y:S02]  /*5150*/  FMNMX.FTZ R133, R0, R7, !PT ;  /* 0x0000000700857209 */ /* 0x002fe40007810000 */
[----:B------:R-:W-:Y:S02]  /*5160*/  LOP3.LUT R0, R8, UR10, R13, 0x96, !PT ;  /* 0x0000000a08007c12 */ /* 0x000fe4000f8e960d */
[----:B------:R1:W4:Y:S01]  /*5170*/  MUFU.EX2 R26, R3 ;  /* 0x00000003001a7308 */ /* 0x0003220000000800 */
[----:B------:R-:W-:-:S02]  /*5180*/  FSETP.NEU.FTZ.AND P0, PT, R133, -INF , PT ;  /* 0xff8000008500780b */ /* 0x000fc40003f1d000 */
[----:B------:R-:W-:Y:S01]  /*5190*/  HMMA.16816.F32.BF16 R88, R124, R140, R88 ;  /* 0x0000008c7c58723c */ /* 0x000fe20000041858 */
[----:B---3--:R-:W-:-:S04]  /*51a0*/  IMAD.WIDE.U32 R6, R5, -0x2daee0ad, RZ ;  /* 0xd2511f5305067825 */ /* 0x008fc800078e00ff */
[----:B------:R-:W-:-:S03]  /*51b0*/  FMUL.FTZ R5, R133, UR6 ;  /* 0x0000000685057c20 */ /* 0x000fc60008410000 */
[----:B------:R-:W-:Y:S01]  /*51c0*/  HMMA.16816.F32.BF16 R104, R124, R176, R104 ;  /* 0x000000b07c68723c */ /* 0x000fe20000041868 */
[----:B-1----:R-:W-:Y:S01]  /*51d0*/  FFMA.FTZ R3, R29, UR6, -R2 ;  /* 0x000000061d037c23 */ /* 0x002fe20008010802 */
[----:B------:R-:W-:Y:S01]  /*51e0*/  IMAD.WIDE.U32 R28, R0, -0x2daee0ad, RZ ;  /* 0xd2511f53001c7825 */ /* 0x000fe200078e00ff */
[----:B------:R-:W-:-:S05]  /*51f0*/  FSEL R0, R5, RZ, P0 ;  /* 0x000000ff05007208 */ /* 0x000fca0000000000 */
[----:B------:R-:W-:Y:S01]  /*5200*/  HMMA.16816.F32.BF16 R120, R124, R180, R120 ;  /* 0x000000b47c78723c */ /* 0x000fe20000041878 */
[----:B------:R1:W-:Y:S01]  /*5210*/  MUFU.EX2 R25, R3 ;  /* 0x0000000300197308 */ /* 0x0003e20000000800 */
[----:B------:R-:W-:-:S06]  /*5220*/  FFMA.FTZ R5, R131, UR6, -R0 ;  /* 0x0000000683057c23 */ /* 0x000fcc0008010800 */
[C---:B------:R-:W-:Y:S01]  /*5230*/  HMMA.16816.F32.BF16 R152, R124.reuse, R158, R152 ;  /* 0x0000009e7c98723c */ /* 0x040fe20000041898 */
[----:B------:R-:W-:Y:S07]  /*5240*/  MUFU.EX2 R21, R5 ;  /* 0x0000000500157308 */ /* 0x000fee0000000800 */
[----:B------:R-:W-:Y:S01]  /*5250*/  HMMA.16816.F32.BF16 R168, R124, R174, R168 ;  /* 0x000000ae7ca8723c */ /* 0x000fe200000418a8 */
[----:B-1----:R-:W-:-:S04]  /*5260*/  FFMA.FTZ R3, R30, UR6, -R2 ;  /* 0x000000061e037c23 */ /* 0x002fc80008010802 */
[----:B------:R1:W3:Y:S03]  /*5270*/  MUFU.EX2 R24, R3 ;  /* 0x0000000300187308 */ /* 0x0002e60000000800 */
[C---:B------:R-:W-:Y:S08]  /*5280*/  HMMA.16816.F32.BF16 R44, R124.reuse, R194, R32 ;  /* 0x000000c27c2c723c */ /* 0x040ff00000041820 */
[----:B------:R-:W-:Y:S01]  /*5290*/  HMMA.16816.F32.BF16 R60, R124, R190, R60 ;  /* 0x000000be7c3c723c */ /* 0x000fe2000004183c */
[----:B-1----:R-:W-:-:S07]  /*52a0*/  LOP3.LUT R3, R6, UR8, R29, 0x96, !PT ;  /* 0x0000000806037c12 */ /* 0x002fce000f8e961d */
[----:B------:R-:W-:Y:S01]  /*52b0*/  HMMA.16816.F32.BF16 R76, R124, R198, R76 ;  /* 0x000000c67c4c723c */ /* 0x000fe2000004184c */
[----:B------:R-:W-:Y:S01]  /*52c0*/  LOP3.LUT R6, R4, UR9, R7, 0x96, !PT ;  /* 0x0000000904067c12 */ /* 0x000fe2000f8e9607 */
[----:B------:R-:W-:-:S04]  /*52d0*/  IMAD.WIDE.U32 R4, R3, -0x326172a9, RZ ;  /* 0xcd9e8d5703047825 */ /* 0x000fc800078e00ff */
[----:B------:R-:W-:Y:S01]  /*52e0*/  FFMA.FTZ R3, R144, UR6, -R0 ;  /* 0x0000000690037c23 */ /* 0x000fe20008010800 */
[----:B--2---:R-:W-:Y:S01]  /*52f0*/  IMAD.WIDE.U32 R10, R6, -0x326172a9, RZ ;  /* 0xcd9e8d57060a7825 */ /* 0x004fe200078e00ff */
[C---:B------:R-:W-:Y:S02]  /*5300*/  PRMT R8, R4.reuse, 0x7771, RZ ;  /* 0x0000777104087816 */ /* 0x040fe400000000ff */
[----:B------:R1:W-:Y:S01]  /*5310*/  MUFU.EX2 R22, R3 ;  /* 0x0000000300167308 */ /* 0x0003e20000000800 */
[C---:B------:R-:W-:Y:S01]  /*5320*/  PRMT R9, R4.reuse, 0x7773, RZ ;  /* 0x0000777304097816 */ /* 0x040fe200000000ff */
[----:B------:R-:W-:Y:S01]  /*5330*/  IMAD.MOV.U32 R6, RZ, RZ, R4 ;  /* 0x000000ffff067224 */ /* 0x000fe200078e0004 */
[----:B------:R-:W-:Y:S01]  /*5340*/  PRMT R7, R4, 0x7772, RZ ;  /* 0x0000777204077816 */ /* 0x000fe200000000ff */
[----:B------:R-:W-:Y:S01]  /*5350*/  FFMA.FTZ R4, R145, UR6, -R0 ;  /* 0x0000000691047c23 */ /* 0x000fe20008010800 */
[----:B------:R-:W-:Y:S02]  /*5360*/  HMMA.16816.F32.BF16 R92, R124, R142, R92 ;  /* 0x0000008e7c5c723c */ /* 0x000fe4000004185c */
[----:B------:R-:W-:Y:S01]  /*5370*/  LOP3.LUT R6, R6, 0xff, RZ, 0xc0, !PT ;  /* 0x000000ff06067812 */ /* 0x000fe200078ec0ff */
[----:B------:R2:W5:Y:S01]  /*5380*/  MUFU.EX2 R23, R4 ;  /* 0x0000000400177308 */ /* 0x0005620000000800 */
[----:B------:R-:W-:-:S04]  /*5390*/  PRMT R9, R7, 0x5410, R9 ;  /* 0x0000541007097816 */ /* 0x000fc80000000009 */
[----:B------:R-:W-:Y:S01]  /*53a0*/  LOP3.LUT R9, R9, 0xff00ff, RZ, 0xc0, !PT ;  /* 0x00ff00ff09097812 */ /* 0x000fe200078ec0ff */
[----:B------:R-:W-:Y:S01]  /*53b0*/  HMMA.16816.F32.BF16 R108, R124, R178, R108 ;  /* 0x000000b27c6c723c */ /* 0x000fe2000004186c */
[--C-:B-1----:R-:W-:Y:S02]  /*53c0*/  LOP3.LUT R3, R10, UR15, R5.reuse, 0x96, !PT ;  /* 0x0000000f0a037c12 */ /* 0x102fe4000f8e9605 */
[----:B------:R-:W-:Y:S01]  /*53d0*/  PRMT R10, R6, 0x5410, R8 ;  /* 0x00005410060a7816 */ /* 0x000fe20000000008 */
[----:B------:R-:W-:Y:S01]  /*53e0*/  FFMA.FTZ R6, R146, UR6, -R0 ;  /* 0x0000000692067c23 */ /* 0x000fe20008010800 */
[----:B------:R-:W-:-:S03]  /*53f0*/  PRMT R5, R3, 0x7632, R5 ;  /* 0x0000763203057816 */ /* 0x000fc60000000005 */
[----:B------:R-:W-:Y:S01]  /*5400*/  HMMA.16816.F32.BF16 R124, R124, R182, R100 ;  /* 0x000000b67c7c723c */ /* 0x000fe20000041864 */
[C---:B------:R-:W-:Y:S01]  /*5410*/  LOP3.LUT R8, R3.reuse, 0xff, RZ, 0xc0, !PT ;  /* 0x000000ff03087812 */ /* 0x040fe200078ec0ff */
[----:B------:R3:W1:Y:S01]  /*5420*/  MUFU.EX2 R20, R6 ;  /* 0x0000000600147308 */ /* 0x0006620000000800 */
[----:B--2---:R-:W-:Y:S02]  /*5430*/  LOP3.LUT R4, R3, 0xffff, RZ, 0xc0, !PT ;  /* 0x0000ffff03047812 */ /* 0x004fe400078ec0ff */
[----:B------:R-:W-:Y:S02]  /*5440*/  SHF.R.U32.HI R7, RZ, 0x18, R3 ;  /* 0x00000018ff077819 */ /* 0x000fe40000011603 */
[----:B------:R-:W-:Y:S02]  /*5450*/  SHF.R.U32.HI R4, RZ, 0x8, R4 ;  /* 0x00000008ff047819 */ /* 0x000fe40000011604 */
[----:B------:R-:W-:Y:S02]  /*5460*/  LOP3.LUT R5, R5, 0xff, RZ, 0xc0, !PT ;  /* 0x000000ff05057812 */ /* 0x000fe400078ec0ff */
[----:B------:R-:W-:-:S02]  /*5470*/  HSET2.LE.AND R3, R10, R16, PT ;  /* 0x000000100a037233 */ /* 0x000fc40003803000 */
[----:B------:R-:W-:Y:S02]  /*5480*/  PRMT R4, R8, 0x5410, R4 ;  /* 0x0000541008047816 */ /* 0x000fe40000000004 */
[----:B------:R-:W-:Y:S02]  /*5490*/  PRMT R8, R5, 0x5410, R7 ;  /* 0x0000541005087816 */ /* 0x000fe40000000007 */
[----:B----4-:R-:W-:Y:S02]  /*54a0*/  F2FP.BF16.F32.PACK_AB R5, R26, R27 ;  /* 0x0000001b1a05723e */ /* 0x010fe400000010ff */
[----:B---3--:R-:W-:Y:S02]  /*54b0*/  F2FP.BF16.F32.PACK_AB R6, R24, R25 ;  /* 0x000000191806723e */ /* 0x008fe400000010ff */
[----:B------:R-:W-:Y:S02]  /*54c0*/  HSET2.LE.AND R4, R4, R16, PT ;  /* 0x0000001004047233 */ /* 0x000fe40003803000 */
[----:B------:R-:W-:-:S02]  /*54d0*/  LOP3.LUT R6, R6, R3, RZ, 0xc0, !PT ;  /* 0x0000000306067212 */ /* 0x000fc400078ec0ff */
[--C-:B------:R-:W-:Y:S02]  /*54e0*/  HSET2.LE.AND R3, R9, R16.reuse, PT ;  /* 0x0000001009037233 */ /* 0x100fe40003803000 */
[----:B------:R-:W-:Y:S02]  /*54f0*/  HSET2.LE.AND R8, R8, R16, PT ;  /* 0x0000001008087233 */ /* 0x000fe40003803000 */
[----:B-----5:R-:W-:Y:S02]  /*5500*/  F2FP.BF16.F32.PACK_AB R7, R23, R22 ;  /* 0x000000161707723e */ /* 0x020fe400000010ff */
[----:B-1----:R-:W-:Y:S02]  /*5510*/  F2FP.BF16.F32.PACK_AB R9, R20, R21 ;  /* 0x000000151409723e */ /* 0x002fe400000010ff */
[----:B------:R-:W-:Y:S02]  /*5520*/  LOP3.LUT R4, R5, R4, RZ, 0xc0, !PT ;  /* 0x0000000405047212 */ /* 0x000fe400078ec0ff */
[----:B------:R-:W-:Y:S01]  /*5530*/  LOP3.LUT R7, R7, R3, RZ, 0xc0, !PT ;  /* 0x0000000307077212 */ /* 0x000fe200078ec0ff */
[----:B------:R-:W-:Y:S01]  /*5540*/  FFMA.FTZ R3, R130, UR6, -R2 ;  /* 0x0000000682037c23 */ /* 0x000fe20008010802 */
[----:B------:R-:W-:-:S02]  /*5550*/  LOP3.LUT R5, R9, R8, RZ, 0xc0, !PT ;  /* 0x0000000809057212 */ /* 0x000fc400078ec0ff */
[----:B------:R-:W-:Y:S01]  /*5560*/  LOP3.LUT R10, R12, UR20, R11, 0x96, !PT ;  /* 0x000000140c0a7c12 */ /* 0x000fe2000f8e960b */
[----:B------:R1:W-:Y:S04]  /*5570*/  MUFU.EX2 R14, R3 ;  /* 0x00000003000e7308 */ /* 0x0003e80000000800 */
[C---:B------:R-:W-:Y:S08]  /*5580*/  HMMA.16816.F32.BF16 R144, R4.reuse, R84, RZ ;  /* 0x000000540490723c */ /* 0x040ff000000418ff */
[----:B------:R-:W-:Y:S01]  /*5590*/  HMMA.16816.F32.BF16 R200, R4, R86, RZ ;  /* 0x0000005604c8723c */ /* 0x000fe200000418ff */
[----:B-1----:R-:W-:-:S07]  /*55a0*/  FFMA.FTZ R3, R129, UR6, -R2 ;  /* 0x0000000681037c23 */ /* 0x002fce0008010802 */
[C---:B------:R-:W-:Y:S01]  /*55b0*/  HMMA.16816.F32.BF16 R160, R4.reuse, R68, RZ ;  /* 0x0000004404a0723c */ /* 0x040fe200000418ff */
[----:B------:R1:W-:Y:S07]  /*55c0*/  MUFU.EX2 R19, R3 ;  /* 0x0000000300137308 */ /* 0x0003ee0000000800 */
        /* <DEDUP_REMOVED lines=15> */
[----:B------:R-:W-:Y:S01]  /*56c0*/  FFMA.FTZ R6, R31, UR6, -R2 ;  /* 0x000000061f067c23 */ /* 0x000fe20008010802 */
[----:B------:R-:W-:Y:S01]  /*56d0*/  IMAD.MOV.U32 R8, RZ, RZ, R4 ;  /* 0x000000ffff087224 */ /* 0x000fe200078e0004 */
[----:B------:R-:W-:Y:S01]  /*56e0*/  LOP3.LUT R2, R28, UR14, R5, 0x96, !PT ;  /* 0x0000000e1c027c12 */ /* 0x000fe2000f8e9605 */
[----:B------:R2:W-:Y:S01]  /*56f0*/  MUFU.EX2 R13, R7 ;  /* 0x00000007000d7308 */ /* 0x0005e20000000800 */
[C---:B------:R-:W-:Y:S02]  /*5700*/  PRMT R5, R4.reuse, 0x7773, RZ ;  /* 0x0000777304057816 */ /* 0x040fe400000000ff */
[----:B-1----:R-:W-:-:S04]  /*5710*/  PRMT R3, R4, 0x7772, RZ ;  /* 0x0000777204037816 */ /* 0x002fc800000000ff */
[----:B------:R-:W-:Y:S01]  /*5720*/  PRMT R9, R3, 0x5410, R5 ;  /* 0x0000541003097816 */ /* 0x000fe20000000005 */
[----:B------:R-:W-:Y:S01]  /*5730*/  FFMA.FTZ R3, R215, UR6, -R0 ;  /* 0x00000006d7037c23 */ /* 0x000fe20008010800 */
[----:B------:R1:W3:Y:S01]  /*5740*/  MUFU.EX2 R12, R6 ;  /* 0x00000006000c7308 */ /* 0x0002e20000000800 */
[----:B--2---:R-:W-:-:S07]  /*5750*/  PRMT R7, R4, 0x7771, RZ ;  /* 0x0000777104077816 */ /* 0x004fce00000000ff */
[----:B------:R2:W-:Y:S01]  /*5760*/  MUFU.EX2 R11, R3 ;  /* 0x00000003000b7308 */ /* 0x0005e20000000800 */
[----:B------:R-:W-:-:S04]  /*5770*/  LOP3.LUT R4, R8, 0xff, RZ, 0xc0, !PT ;  /* 0x000000ff08047812 */ /* 0x000fc800078ec0ff */
[----:B------:R-:W-:Y:S02]  /*5780*/  PRMT R8, R4, 0x5410, R7 ;  /* 0x0000541004087816 */ /* 0x000fe40000000007 */
[C---:B------:R-:W-:Y:S02]  /*5790*/  PRMT R4, R2.reuse, 0x7632, R4 ;  /* 0x0000763202047816 */ /* 0x040fe40000000004 */
[C---:B------:R-:W-:Y:S02]  /*57a0*/  LOP3.LUT R7, R2.reuse, 0xff, RZ, 0xc0, !PT ;  /* 0x000000ff02077812 */ /* 0x040fe400078ec0ff */
[----:B-1----:R-:W-:Y:S02]  /*57b0*/  SHF.R.U32.HI R6, RZ, 0x18, R2 ;  /* 0x00000018ff067819 */ /* 0x002fe40000011602 */
[----:B--2---:R-:W-:Y:S02]  /*57c0*/  LOP3.LUT R3, R2, 0xffff, RZ, 0xc0, !PT ;  /* 0x0000ffff02037812 */ /* 0x004fe400078ec0ff */
[----:B------:R-:W-:-:S02]  /*57d0*/  LOP3.LUT R2, R4, 0xff, RZ, 0xc0, !PT ;  /* 0x000000ff04027812 */ /* 0x000fc400078ec0ff */
[----:B------:R-:W-:Y:S01]  /*57e0*/  SHF.R.U32.HI R5, RZ, 0x8, R3 ;  /* 0x00000008ff057819 */ /* 0x000fe20000011603 */
[----:B------:R-:W-:-:S03]  /*57f0*/  FFMA.FTZ R3, R216, UR6, -R0 ;  /* 0x00000006d8037c23 */ /* 0x000fc60008010800 */
[----:B------:R-:W-:Y:S01]  /*5800*/  PRMT R4, R7, 0x5410, R5 ;  /* 0x0000541007047816 */ /* 0x000fe20000000005 */
[----:B------:R1:W2:Y:S01]  /*5810*/  MUFU.EX2 R10, R3 ;  /* 0x00000003000a7308 */ /* 0x0002a20000000800 */
[----:B------:R-:W-:Y:S01]  /*5820*/  PRMT R5, R2, 0x5410, R6 ;  /* 0x0000541002057816 */ /* 0x000fe20000000006 */
[--C-:B------:R-:W-:Y:S01]  /*5830*/  FFMA.FTZ R2, R217, UR6, -R0.reuse ;  /* 0x00000006d9027c23 */ /* 0x100fe20008010800 */
[----:B------:R-:W-:Y:S01]  /*5840*/  FFMA.FTZ R0, R218, UR6, -R0 ;  /* 0x00000006da007c23 */ /* 0x000fe20008010800 */
[--C-:B------:R-:W-:Y:S01]  /*5850*/  HSET2.LE.AND R4, R4, R16.reuse, PT ;  /* 0x0000001004047233 */ /* 0x100fe20003803000 */
[----:B------:R-:W-:Y:S01]  /*5860*/  UMOV UR6, UR33 ;  /* 0x0000002100067c82 */ /* 0x000fe20008000000 */
[----:B------:R-:W-:Y:S02]  /*5870*/  HSET2.LE.AND R5, R5, R16, PT ;  /* 0x0000001005057233 */ /* 0x000fe40003803000 */
[----:B------:R4:W-:Y:S08]  /*5880*/  MUFU.EX2 R7, R2 ;  /* 0x0000000200077308 */ /* 0x0009f00000000800 */
[----:B------:R3:W5:Y:S01]  /*5890*/  MUFU.EX2 R6, R0 ;  /* 0x0000000000067308 */ /* 0x0007620000000800 */
[----:B-1----:R-:W-:-:S05]  /*58a0*/  LOP3.LUT R3, R9, 0xff00ff, RZ, 0xc0, !PT ;  /* 0x00ff00ff09037812 */ /* 0x002fca00078ec0ff */
[--C-:B------:R-:W-:Y:S02]  /*58b0*/  HSET2.LE.AND R3, R3, R16.reuse, PT ;  /* 0x0000001003037233 */ /* 0x100fe40003803000 */
[----:B----4-:R-:W-:Y:S02]  /*58c0*/  HSET2.LE.AND R2, R8, R16, PT ;  /* 0x0000001008027233 */ /* 0x010fe40003803000 */
[----:B---3--:R-:W-:-:S04]  /*58d0*/  F2FP.BF16.F32.PACK_AB R0, R12, R13 ;  /* 0x0000000d0c00723e */ /* 0x008fc800000010ff */
[----:B------:R-:W-:Y:S01]  /*58e0*/  LOP3.LUT R130, R0, R2, RZ, 0xc0, !PT ;  /* 0x0000000200827212 */ /* 0x000fe200078ec0ff */
[----:B------:R-:W-:Y:S01]  /*58f0*/  FADD.FTZ R2, R21, R20 ;  /* 0x0000001415027221 */ /* 0x000fe20000010000 */
[----:B--2---:R-:W-:-:S03]  /*5900*/  F2FP.BF16.F32.PACK_AB R0, R10, R11 ;  /* 0x0000000b0a00723e */ /* 0x004fc600000010ff */
        /* <DEDUP_REMOVED lines=53> */
[----:B-1----:R-:W-:-:S15]  /*5c60*/  BRA.U !UP0, `(.L_x_2290) ;  /* 0x000000e108807547 */ /* 0x002fde000b800000 */
[----:B------:R-:W1:Y:S01]  /*5c70*/  LDC.64 R2, c[0x0][0x3c0] ;  /* 0x0000f000ff027b82 */ /* 0x000e620000000a00 */
[----:B------:R-:W-:Y:S01]  /*5c80*/  UIADD3 UR6, UPT, UPT, UR4, -0x2, URZ ;  /* 0xfffffffe04067890 */ /* 0x000fe2000fffe0ff */
[----:B------:R-:W-:-:S04]  /*5c90*/  DEPBAR.LE SB0, 0x0 ;  /* 0x000080000000791a */ /* 0x000fc80000000000 */
[----:B------:R-:W-:Y:S01]  /*5ca0*/  LOP3.LUT R4, R237, 0x1f8, RZ, 0xc0, !PT ;  /* 0x000001f8ed047812 */ /* 0x000fe200078ec0ff */
[----:B------:R-:W-:Y:S01]  /*5cb0*/  IMAD.SHL.U32 R7, R222, 0x20, RZ ;  /* 0x00000020de077824 */ /* 0x000fe200078e00ff */
[--C-:B------:R-:W-:Y:S01]  /*5cc0*/  SHF.R.U32.HI R186, RZ, 0x1, R222.reuse ;  /* 0x00000001ffba7819 */ /* 0x100fe200000116de */
[----:B------:R-:W-:Y:S01]  /*5cd0*/  IMAD.MOV.U32 R185, RZ, RZ, R235 ;  /* 0x000000ffffb97224 */ /* 0x000fe200078e00eb */
[----:B------:R-:W-:Y:S01]  /*5ce0*/  LOP3.LUT R227, R4, 0x38, R222, 0x78, !PT ;  /* 0x0000003804e37812 */ /* 0x000fe200078e78de */
[----:B------:R-:W-:Y:S01]  /*5cf0*/  UISETP.GT.U32.AND UP1, UPT, UR6, UR18, UPT ;  /* 0x000000120600728c */ /* 0x000fe2000bf24070 */
[----:B------:R-:W-:Y:S02]  /*5d00*/  SEL R13, R220, 0xffffffe0, !P2 ;  /* 0xffffffe0dc0d7807 */ /* 0x000fe40005000000 */
[----:B------:R-:W-:-:S03]  /*5d10*/  LOP3.LUT R227, R227, 0x1e00, R237, 0xf8, !PT ;  /* 0x00001e00e3e37812 */ /* 0x000fc600078ef8ed */
[----:B------:R-:W-:Y:S01]  /*5d20*/  IMAD.IADD R14, R132, 0x1, R13 ;  /* 0x00000001840e7824 */ /* 0x000fe200078e020d */
[----:B------:R-:W-:Y:S01]  /*5d30*/  LEA R227, R227, UR5, 0x1 ;  /* 0x00000005e3e37c11 */ /* 0x000fe2000f8e08ff */
[----:B-1----:R-:W-:-:S04]  /*5d40*/  IMAD.WIDE.U32 R8, R2, UR6, RZ ;  /* 0x0000000602087c25 */ /* 0x002fc8000f8e00ff */
[----:B------:R-:W-:Y:S02]  /*5d50*/  IMAD.SHL.U32 R5, R8, 0x20, RZ ;  /* 0x0000002008057824 */ /* 0x000fe400078e00ff */
[----:B------:R-:W-:Y:S01]  /*5d60*/  IMAD R0, R3, UR6, R9 ;  /* 0x0000000603007c24 */ /* 0x000fe2000f8e0209 */
[----:B------:R-:W-:Y:S01]  /*5d70*/  LOP3.LUT R9, R239, 0x200, RZ, 0xc0, !PT ;  /* 0x00000200ef097812 */ /* 0x000fe200078ec0ff */
[----:B------:R-:W-:Y:S01]  /*5d80*/  BAR.SYNC.DEFER_BLOCKING 0x0 ;  /* 0x0000000000007b1d */ /* 0x000fe20000010000 */
[----:B------:R-:W-:Y:S02]  /*5d90*/  LEA R5, P0, R2, R5, 0x4 ;  /* 0x0000000502057211 */ /* 0x000fe400078020ff */
[----:B------:R-:W-:Y:S02]  /*5da0*/  SHF.L.U64.HI R6, R8, 0x5, R0 ;  /* 0x0000000508067819 */ /* 0x000fe40000010200 */
[----:B------:R-:W-:Y:S02]  /*5db0*/  LOP3.LUT R9, R9, 0x7c00, R7, 0xf8, !PT ;  /* 0x00007c0009097812 */ /* 0x000fe400078ef807 */
[----:B------:R-:W-:-:S02]  /*5dc0*/  LEA.HI.X R3, R2, R6, R3, 0x4, P0 ;  /* 0x0000000602037211 */ /* 0x000fc400000f2403 */
[----:B------:R-:W-:Y:S02]  /*5dd0*/  LOP3.LUT R2, R186, 0x8, RZ, 0xc0, !PT ;  /* 0x00000008ba027812 */ /* 0x000fe400078ec0ff */
[----:B------:R-:W-:Y:S02]  /*5de0*/  LEA R6, P3, R8, R238, 0x6 ;  /* 0x000000ee08067211 */ /* 0x000fe400078630ff */
[----:B------:R-:W-:Y:S02]  /*5df0*/  LOP3.LUT R230, R252, R2, RZ, 0x3c, !PT ;  /* 0x00000002fce67212 */ /* 0x000fe400078e3cff */
[----:B------:R-:W-:Y:S02]  /*5e00*/  LEA R4, P0, R5, R238, 0x1 ;  /* 0x000000ee05047211 */ /* 0x000fe400078008ff */
[----:B------:R-:W-:Y:S01]  /*5e10*/  LEA.HI.X R7, R8, R236, R0, 0x6, P3 ;  /* 0x000000ec08077211 */ /* 0x000fe200018f3400 */
[----:B------:R-:W-:Y:S01]  /*5e20*/  IMAD.MOV.U32 R0, RZ, RZ, 0x40 ;  /* 0x00000040ff007424 */ /* 0x000fe200078e00ff */
[----:B------:R-:W-:-:S02]  /*5e30*/  LOP3.LUT R2, R9, R230, RZ, 0xfc, !PT ;  /* 0x000000e609027212 */ /* 0x000fc400078efcff */
[----:B------:R-:W-:Y:S02]  /*5e40*/  LEA.HI.X R5, R5, R236, R3, 0x1, P0 ;  /* 0x000000ec05057211 */ /* 0x000fe400000f0c03 */
[----:B------:R-:W-:Y:S01]  /*5e50*/  LEA R2, R2, UR5, 0x1 ;  /* 0x0000000502027c11 */ /* 0x000fe2000f8e08ff */
[----:B------:R-:W-:Y:S01]  /*5e60*/  @!PT LDS RZ, [RZ] ;  /* 0x00000000fffff984 */ /* 0x000fe20000000800 */
[----:B------:R-:W-:Y:S01]  /*5e70*/  @!PT LDS RZ, [RZ] ;  /* 0x00000000fffff984 */ /* 0x000fe20000000800 */
[----:B------:R-:W-:Y:S01]  /*5e80*/  @!PT LDS RZ, [RZ] ;  /* 0x00000000fffff984 */ /* 0x000fe20000000800 */
[----:B------:R-:W-:Y:S01]  /*5e90*/  LDGSTS.E.BYPASS.LTC128B.128 [R227+0xa000], desc[UR24][R6.64] ;  /* 0x0a00000006e37fae */ /* 0x000fe2000b981a18 */
[----:B------:R-:W-:-:S03]  /*5ea0*/  SEL R16, R0, 0xffffffc0, !P1 ;  /* 0xffffffc000107807 */ /* 0x000fc60004800000 */
[----:B------:R-:W-:Y:S01]  /*5eb0*/  LDGSTS.E.BYPASS.LTC128B.128 [R227+0xb000], desc[UR24][R6.64+0x80] ;  /* 0x0b00008006e37fae */ /* 0x000fe2000b981a18 */
[C-C-:B------:R-:W-:Y:S02]  /*5ec0*/  IMAD.IADD R12, R13.reuse, 0x1, R2.reuse ;  /* 0x000000010d0c7824 */ /* 0x140fe400078e0202 */
[----:B------:R-:W-:Y:S01]  /*5ed0*/  IMAD.IADD R0, R16, 0x1, R2 ;  /* 0x0000000110007824 */ /* 0x000fe200078e0202 */
[----:B------:R-:W-:Y:S03]  /*5ee0*/  LDGSTS.E.BYPASS.LTC128B.128 [R227+0xa800], desc[UR24][R4.64] ;  /* 0x0a80000004e37fae */ /* 0x000fe6000b981a18 */
[----:B------:R-:W-:Y:S01]  /*5ef0*/  IMAD.IADD R3, R13, 0x1, R0 ;  /* 0x000000010d037824 */ /* 0x000fe200078e0200 */
[----:B------:R1:W-:Y:S04]  /*5f00*/  LDGSTS.E.BYPASS.LTC128B.128 [R227+0xb800], desc[UR24][R4.64+0x80] ;  /* 0x0b80008004e37fae */ /* 0x0003e8000b981a18 */
[----:B------:R-:W-:Y:S04]  /*5f10*/  LDSM.16.M88.4 R28, [R132+0x8000] ;  /* 0x00800000841c783b */ /* 0x000fe80000000200 */
[----:B------:R-:W-:Y:S04]  /*5f20*/  LDSM.16.M88.4 R24, [R132+0x8800] ;  /* 0x008800008418783b */ /* 0x000fe80000000200 */
[----:B------:R-:W2:Y:S04]  /*5f30*/  LDSM.16.M88.4 R8, [R2] ;  /* 0x000000000208783b */ /* 0x000ea80000000200 */
[----:B------:R-:W-:Y:S04]  /*5f40*/  LDSM.16.M88.4 R20, [R12+0x2000] ;  /* 0x002000000c14783b */ /* 0x000fe80000000200 */
[----:B------:R-:W-:Y:S04]  /*5f50*/  LDSM.16.M88.4 R140, [R14+0x8800] ;  /* 0x008800000e8c783b */ /* 0x000fe80000000200 */
[----:B------:R-:W-:Y:S04]  /*5f60*/  LDSM.16.M88.4 R176, [R14+0x8000] ;  /* 0x008000000eb0783b */ /* 0x000fe80000000200 */
[----:B-1----:R-:W1:Y:S04]  /*5f70*/  LDSM.16.M88.4 R4, [R2+0x2000] ;  /* 0x002000000204783b */ /* 0x002e680000000200 */
[----:B------:R3:W-:Y:S04]  /*5f80*/  STL [R1+0x8], R16 ;  /* 0x0000081001007387 */ /* 0x0007e80000100800 */
[----:B------:R-:W0:Y:S01]  /*5f90*/  LDGDEPBAR ;  /* 0x00000000000079af */ /* 0x000e220000000000 */
[----:B--2---:R-:W-:Y:S01]  /*5fa0*/  HMMA.16816.F32.BF16 R216, R8, R28, RZ ;  /* 0x0000001c08d8723c */ /* 0x004fe200000418ff */
[----:B---3--:R-:W-:-:S07]  /*5fb0*/  IMAD.IADD R16, R132, 0x1, R16 ;  /* 0x0000000184107824 */ /* 0x008fce00078e0210 */
[----:B------:R-:W-:Y:S01]  /*5fc0*/  HMMA.16816.F32.BF16 R212, R8, R30, RZ ;  /* 0x0000001e08d4723c */ /* 0x000fe200000418ff */
[----:B------:R-:W-:-:S07]  /*5fd0*/  IMAD.IADD R13, R13, 0x1, R16 ;  /* 0x000000010d0d7824 */ /* 0x000fce00078e0210 */
[C---:B-1----:R-:W-:Y:S08]  /*5fe0*/  HMMA.16816.F32.BF16 R32, R4.reuse, R28, RZ ;  /* 0x0000001c0420723c */ /* 0x042ff000000418ff */
[C---:B------:R-:W-:Y:S08]  /*5ff0*/  HMMA.16816.F32.BF16 R180, R4.reuse, R24, RZ ;  /* 0x0000001804b4723c */ /* 0x040ff000000418ff */
[C---:B------:R-:W-:Y:S08]  /*6000*/  HMMA.16816.F32.BF16 R188, R4.reuse, R30, RZ ;  /* 0x0000001e04bc723c */ /* 0x040ff000000418ff */
[----:B------:R-:W-:Y:S08]  /*6010*/  HMMA.16816.F32.BF16 R4, R4, R26, RZ ;  /* 0x0000001a0404723c */ /* 0x000ff000000418ff */
[C---:B------:R-:W-:Y:S08]  /*6020*/  HMMA.16816.F32.BF16 R208, R8.reuse, R24, RZ ;  /* 0x0000001808d0723c */ /* 0x040ff000000418ff */
[----:B------:R-:W-:Y:S01]  /*6030*/  HMMA.16816.F32.BF16 R204, R8, R26, RZ ;  /* 0x0000001a08cc723c */ /* 0x000fe200000418ff */
[----:B------:R-:W1:Y:S04]  /*6040*/  LDSM.16.M88.4 R8, [R12] ;  /* 0x000000000c08783b */ /* 0x000e680000000200 */
[----:B------:R-:W-:Y:S03]  /*6050*/  LDSM.16.M88.4 R24, [R16+0x8000] ;  /* 0x008000001018783b */ /* 0x000fe60000000200 */
[C---:B------:R-:W-:Y:S08]  /*6060*/  HMMA.16816.F32.BF16 R196, R20.reuse, R140, R180 ;  /* 0x0000008c14c4723c */ /* 0x040ff000000418b4 */
        /* <DEDUP_REMOVED lines=20> */
[----:B------:R-:W-:Y:S03]  /*61b0*/  LDSM.16.M88.4 R176, [R132+0x9000] ;  /* 0x0090000084b0783b */ /* 0x000fe60000000200 */
[C---:B------:R-:W-:Y:S08]  /*61c0*/  HMMA.16816.F32.BF16 R196, R20.reuse, R32, R188 ;  /* 0x0000002014c4723c */ /* 0x040ff000000418bc */
[----:B------:R-:W-:Y:S01]  /*61d0*/  HMMA.16816.F32.BF16 R32, R20, R34, R140 ;  /* 0x000000221420723c */ /* 0x000fe2000004188c */
[----:B------:R-:W-:Y:S04]  /*61e0*/  LDSM.16.M88.4 R20, [R2+0x6000] ;  /* 0x006000000214783b */ /* 0x000fe80000000200 */
[----:B------:R-:W3:Y:S03]  /*61f0*/  LDSM.16.M88.4 R140, [R132+0x9800] ;  /* 0x00980000848c783b */ /* 0x000ee60000000200 */
        /* <DEDUP_REMOVED lines=9> */
[----:B------:R-:W1:Y:S04]  /*6290*/  LDSM.16.M88.4 R8, [R2+0x4000] ;  /* 0x004000000208783b */ /* 0x000e680000000200 */
[----:B------:R-:W-:Y:S03]  /*62a0*/  LDSM.16.M88.4 R32, [R14+0x9800] ;  /* 0x009800000e20783b */ /* 0x000fe60000000200 */
[C---:B---3--:R-:W-:Y:S01]  /*62b0*/  HMMA.16816.F32.BF16 R24, R20.reuse, R142, R4 ;  /* 0x0000008e1418723c */ /* 0x048fe20000041804 */
[----:B------:R-:W2:Y:S07]  /*62c0*/  LDSM.16.M88.4 R4, [R12+0x6000] ;  /* 0x006000000c04783b */ /* 0x000eae0000000200 */
[C---:B------:R-:W-:Y:S08]  /*62d0*/  HMMA.16816.F32.BF16 R204, R20.reuse, R178, R188 ;  /* 0x000000b214cc723c */ /* 0x040ff000000418bc */
[C---:B------:R-:W-:Y:S08]  /*62e0*/  HMMA.16816.F32.BF16 R208, R20.reuse, R176, R192 ;  /* 0x000000b014d0723c */ /* 0x040ff000000418c0 */
[-C--:B------:R-:W-:Y:S01]  /*62f0*/  HMMA.16816.F32.BF16 R188, R20, R140.reuse, R180 ;  /* 0x0000008c14bc723c */ /* 0x080fe200000418b4 */
[----:B------:R-:W3:Y:S07]  /*6300*/  LDSM.16.M88.4 R20, [R12+0x4000] ;  /* 0x004000000c14783b */ /* 0x000eee0000000200 */
[C---:B-1----:R-:W-:Y:S08]  /*6310*/  HMMA.16816.F32.BF16 R192, R8.reuse, R140, R216 ;  /* 0x0000008c08c0723c */ /* 0x042ff000000418d8 */
[C---:B------:R-:W-:Y:S08]  /*6320*/  HMMA.16816.F32.BF16 R196, R8.reuse, R176, R232 ;  /* 0x000000b008c4723c */ /* 0x040ff000000418e8 */
[C---:B------:R-:W-:Y:S01]  /*6330*/  HMMA.16816.F32.BF16 R200, R8.reuse, R178, R200 ;  /* 0x000000b208c8723c */ /* 0x040fe200000418c8 */
[----:B------:R-:W-:Y:S07]  /*6340*/  LDSM.16.M88.4 R176, [R16+0x9000] ;  /* 0x0090000010b0783b */ /* 0x000fee0000000200 */
[----:B------:R-:W-:Y:S01]  /*6350*/  HMMA.16816.F32.BF16 R180, R8, R142, R212 ;  /* 0x0000008e08b4723c */ /* 0x000fe200000418d4 */
[----:B------:R-:W-:Y:S04]  /*6360*/  LDSM.16.M88.4 R140, [R16+0x9800] ;  /* 0x00980000108c783b */ /* 0x000fe80000000200 */
[----:B------:R-:W-:Y:S03]  /*6370*/  LDSM.16.M88.4 R8, [R0+0x4000] ;  /* 0x004000000008783b */ /* 0x000fe60000000200 */
[C---:B--2---:R-:W-:Y:S01]  /*6380*/  HMMA.16816.F32.BF16 R216, R4.reuse, R34, R24 ;  /* 0x0000002204d8723c */ /* 0x044fe20000041818 */
[----:B------:R1:W2:Y:S07]  /*6390*/  LDSM.16.M88.4 R24, [R0+0x6000] ;  /* 0x006000000018783b */ /* 0x0002ae0000000200 */
[C---:B------:R-:W-:Y:S08]  /*63a0*/  HMMA.16816.F32.BF16 R240, R4.reuse, R28, R208 ;  /* 0x0000001c04f0723c */ /* 0x040ff000000418d0 */
[C---:B------:R-:W-:Y:S08]  /*63b0*/  HMMA.16816.F32.BF16 R232, R4.reuse, R32, R188 ;  /* 0x0000002004e8723c */ /* 0x040ff000000418bc */
[----:B------:R-:W-:Y:S01]  /*63c0*/  HMMA.16816.F32.BF16 R236, R4, R30, R204 ;  /* 0x0000001e04ec723c */ /* 0x000fe200000418cc */
[----:B------:R-:W-:Y:S01]  /*63d0*/  LDSM.16.M88.4 R4, [R3+0x6000] ;  /* 0x006000000304783b */ /* 0x000fe20000000200 */
[----:B-1----:R-:W-:-:S06]  /*63e0*/  IMAD.U32 R0, RZ, RZ, UR4 ;  /* 0x00000004ff007e24 */ /* 0x002fcc000f8e00ff */
[C---:B---3--:R-:W-:Y:S08]  /*63f0*/  HMMA.16816.F32.BF16 R212, R20.reuse, R28, R196 ;  /* 0x0000001c14d4723c */ /* 0x048ff000000418c4 */
[C---:B------:R-:W-:Y:S01]  /*6400*/  HMMA.16816.F32.BF16 R208, R20.reuse, R30, R200 ;  /* 0x0000001e14d0723c */ /* 0x040fe200000418c8 */
[----:B------:R-:W-:Y:S07]  /*6410*/  LDSM.16.M88.4 R28, [R13+0x9800] ;  /* 0x009800000d1c783b */ /* 0x000fee0000000200 */
[C---:B------:R-:W-:Y:S08]  /*6420*/  HMMA.16816.F32.BF16 R192, R20.reuse, R32, R192 ;  /* 0x0000002014c0723c */ /* 0x040ff000000418c0 */
[----:B------:R-:W-:Y:S01]  /*6430*/  HMMA.16816.F32.BF16 R188, R20, R34, R180 ;  /* 0x0000002214bc723c */ /* 0x000fe200000418b4 */
[----:B------:R-:W-:Y:S04]  /*6440*/  LDSM.16.M88.4 R32, [R13+0x9000] ;  /* 0x009000000d20783b */ /* 0x000fe80000000200 */
[----:B------:R-:W1:Y:S01]  /*6450*/  LDSM.16.M88.4 R20, [R3+0x4000] ;  /* 0x004000000314783b */ /* 0x000e620000000200 */
[----:B------:R-:W-:-:S04]  /*6460*/  DEPBAR.LE SB0, 0x0 ;  /* 0x000080000000791a */ /* 0x000fc80000000000 */
[C---:B--2---:R-:W-:Y:S08]  /*6470*/  HMMA.16816.F32.BF16 R204, R24.reuse, R176, R240 ;  /* 0x000000b018cc723c */ /* 0x044ff000000418f0 */
[C---:B------:R-:W-:Y:S08]  /*6480*/  HMMA.16816.F32.BF16 R200, R24.reuse, R178, R236 ;  /* 0x000000b218c8723c */ /* 0x040ff000000418ec */
[C---:B------:R-:W-:Y:S08]  /*6490*/  HMMA.16816.F32.BF16 R196, R24.reuse, R140, R232 ;  /* 0x0000008c18c4723c */ /* 0x040ff000000418e8 */
[----:B------:R-:W-:Y:S08]  /*64a0*/  HMMA.16816.F32.BF16 R180, R24, R142, R216 ;  /* 0x0000008e18b4723c */ /* 0x000ff000000418d8 */
[C---:B------:R-:W-:Y:S08]  /*64b0*/  HMMA.16816.F32.BF16 R24, R8.reuse, R176, R212 ;  /* 0x000000b00818723c */ /* 0x040ff000000418d4 */
        /* <DEDUP_REMOVED lines=8> */
[----:B------:R-:W-:-:S04]  /*6540*/  IMAD R5, R0, 0x20, R185 ;  /* 0x0000002000057824 */ /* 0x000fc800078e02b9 */
[C---:B------:R-:W-:Y:S02]  /*6550*/  VIADD R4, R5.reuse, 0xffffffc1 ;  /* 0xffffffc105047836 */ /* 0x040fe40000000000 */
[C---:B------:R-:W-:Y:S01]  /*6560*/  VIADD R6, R5.reuse, 0xffffffc0 ;  /* 0xffffffc005067836 */ /* 0x040fe20000000000 */
[C---:B------:R-:W-:Y:S01]  /*6570*/  HMMA.16816.F32.BF16 R32, R20.reuse, R34, R176 ;  /* 0x000000221420723c */ /* 0x040fe200000418b0 */
[C---:B------:R-:W-:Y:S01]  /*6580*/  VIADD R2, R5.reuse, 0xffffffc9 ;  /* 0xffffffc905027836 */ /* 0x040fe20000000000 */
[-C--:B------:R-:W-:Y:S01]  /*6590*/  ISETP.GT.AND P4, PT, R224, R4.reuse, PT ;  /* 0x00000004e000720c */ /* 0x080fe20003f84270 */
[----:B------:R-:W-:Y:S01]  /*65a0*/  VIADD R3, R5, 0xffffffc8 ;  /* 0xffffffc805037836 */ /* 0x000fe20000000000 */
[----:B------:R-:W-:Y:S01]  /*65b0*/  BAR.SYNC.DEFER_BLOCKING 0x0 ;  /* 0x0000000000007b1d */ /* 0x000fe20000010000 */
[----:B------:R-:W-:Y:S01]  /*65c0*/  ISETP.GT.AND P0, PT, R15, R4, PT ;  /* 0x000000040f00720c */ /* 0x000fe20003f04270 */
[----:B------:R-:W-:Y:S01]  /*65d0*/  VIADD R0, R5, 0xffffffd0 ;  /* 0xffffffd005007836 */ /* 0x000fe20000000000 */
[-C--:B------:R-:W-:Y:S01]  /*65e0*/  ISETP.GT.AND P3, PT, R15, R6.reuse, PT ;  /* 0x000000060f00720c */ /* 0x080fe20003f64270 */
[----:B------:R-:W-:Y:S01]  /*65f0*/  HMMA.16816.F32.BF16 R140, R20, R28, R192 ;  /* 0x0000001c148c723c */ /* 0x000fe200000418c0 */
[----:B------:R-:W-:Y:S01]  /*6600*/  FSEL R16, R9, -INF , !P4 ;  /* 0xff80000009107808 */ /* 0x000fe20006000000 */
[C---:B------:R-:W-:Y:S01]  /*6610*/  VIADD R9, R5.reuse, 0xffffffd1 ;  /* 0xffffffd105097836 */ /* 0x040fe20000000000 */
[----:B------:R-:W-:Y:S01]  /*6620*/  FSEL R132, R10, -INF , !P3 ;  /* 0xff8000000a847808 */ /* 0x000fe20005800000 */
[----:B------:R-:W-:Y:S01]  /*6630*/  VIADD R7, R5, 0xffffffd9 ;  /* 0xffffffd905077836 */ /* 0x000fe20000000000 */
[----:B------:R-:W-:-:S02]  /*6640*/  ISETP.GT.AND P5, PT, R224, R6, PT ;  /* 0x00000006e000720c */ /* 0x000fc40003fa4270 */
[----:B------:R-:W-:Y:S01]  /*6650*/  ISETP.GT.AND P3, PT, R15, R3, PT ;  /* 0x000000030f00720c */ /* 0x000fe20003f64270 */
[----:B------:R-:W-:Y:S01]  /*6660*/  HMMA.16816.F32.BF16 R20, R20, R30, R188 ;  /* 0x0000001e1414723c */ /* 0x000fe200000418bc */
[----:B------:R-:W-:Y:S02]  /*6670*/  FSEL R31, R11, -INF , !P0 ;  /* 0xff8000000b1f7808 */ /* 0x000fe40004000000 */
[----:B------:R-:W-:Y:S02]  /*6680*/  ISETP.GT.AND P0, PT, R15, R2, PT ;  /* 0x000000020f00720c */ /* 0x000fe40003f04270 */
[----:B------:R-:W-:Y:S01]  /*6690*/  FSEL R19, R8, -INF , !P5 ;  /* 0xff80000008137808 */ /* 0x000fe20006800000 */
[----:B------:R-:W-:Y:S01]  /*66a0*/  VIADD R8, R5, 0xffffffd8 ;  /* 0xffffffd805087836 */ /* 0x000fe20000000000 */
[----:B------:R-:W-:Y:S02]  /*66b0*/  FSEL R28, R35, -INF , !P0 ;  /* 0xff800000231c7808 */ /* 0x000fe40004000000 */
[----:B------:R-:W-:-:S02]  /*66c0*/  ISETP.GT.AND P0, PT, R15, R9, PT ;  /* 0x000000090f00720c */ /* 0x000fc40003f04270 */
        /* <DEDUP_REMOVED lines=8> */
[----:B------:R-:W-:Y:S02]  /*6750*/  FSEL R26, R32, -INF , !P5 ;  /* 0xff800000201a7808 */ /* 0x000fe40006800000 */
[----:B------:R-:W-:Y:S02]  /*6760*/  ISETP.GT.AND P4, PT, R224, R9, PT ;  /* 0x00000009e000720c */ /* 0x000fe40003f84270 */
[----:B------:R-:W-:Y:S02]  /*6770*/  ISETP.GT.AND P3, PT, R15, R8, PT ;  /* 0x000000080f00720c */ /* 0x000fe40003f64270 */
[----:B------:R-:W-:-:S02]  /*6780*/  FSEL R14, R23, -INF , !P0 ;  /* 0xff800000170e7808 */ /* 0x000fc40004000000 */
[----:B------:R-:W-:Y:S02]  /*6790*/  ISETP.GT.AND P5, PT, R224, R0, PT ;  /* 0x00000000e000720c */ /* 0x000fe40003fa4270 */
[----:B------:R-:W-:Y:S02]  /*67a0*/  ISETP.GE.AND P0, PT, R6, R228, PT ;  /* 0x000000e40600720c */ /* 0x000fe40003f06270 */
[----:B------:R-:W-:Y:S02]  /*67b0*/  FSEL R12, R141, -INF , !P4 ;  /* 0xff8000008d0c7808 */ /* 0x000fe40006000000 */
[----:B------:R-:W-:Y:S02]  /*67c0*/  FSEL R24, R22, -INF , !P3 ;  /* 0xff80000016187808 */ /* 0x000fe40005800000 */
[----:B------:R-:W-:Y:S02]  /*67d0*/  FSEL R13, R140, -INF , !P5 ;  /* 0xff8000008c0d7808 */ /* 0x000fe40006800000 */
[----:B------:R-:W-:-:S02]  /*67e0*/  ISETP.GT.AND P4, PT, R224, R7, PT ;  /* 0x00000007e000720c */ /* 0x000fc40003f84270 */
[----:B------:R-:W-:Y:S02]  /*67f0*/  ISETP.GE.AND P3, PT, R4, R228, PT ;  /* 0x000000e40400720c */ /* 0x000fe40003f66270 */
[----:B------:R-:W-:Y:S02]  /*6800*/  FSEL R19, R19, -INF , !P0 ;  /* 0xff80000013137808 */ /* 0x000fe40004000000 */
[----:B------:R-:W-:Y:S02]  /*6810*/  ISETP.GT.AND P5, PT, R224, R8, PT ;  /* 0x00000008e000720c */ /* 0x000fe40003fa4270 */
[----:B------:R-:W-:Y:S02]  /*6820*/  ISETP.GE.AND P0, PT, R0, R228, PT ;  /* 0x000000e40000720c */ /* 0x000fe40003f06270 */
[----:B------:R-:W-:Y:S02]  /*6830*/  FSEL R10, R21, -INF , !P4 ;  /* 0xff800000150a7808 */ /* 0x000fe40006000000 */
[----:B------:R-:W-:-:S02]  /*6840*/  FSEL R16, R16, -INF , !P3 ;  /* 0xff80000010107808 */ /* 0x000fc40005800000 */
[----:B------:R-:W-:Y:S02]  /*6850*/  FSEL R11, R20, -INF , !P5 ;  /* 0xff800000140b7808 */ /* 0x000fe40006800000 */
[-C--:B------:R-:W-:Y:S02]  /*6860*/  ISETP.GE.AND P4, PT, R3, R228.reuse, PT ;  /* 0x000000e40300720c */ /* 0x080fe40003f86270 */
[-C--:B------:R-:W-:Y:S02]  /*6870*/  ISETP.GE.AND P3, PT, R9, R228.reuse, PT ;  /* 0x000000e40900720c */ /* 0x080fe40003f66270 */
[----:B------:R-:W-:Y:S02]  /*6880*/  FSEL R189, R13, -INF , !P0 ;  /* 0xff8000000dbd7808 */ /* 0x000fe40004000000 */
[----:B------:R-:W-:Y:S02]  /*6890*/  ISETP.GE.AND P5, PT, R2, R228, PT ;  /* 0x000000e40200720c */ /* 0x000fe40003fa6270 */
[----:B------:R-:W-:-:S02]  /*68a0*/  ISETP.GE.AND P0, PT, R6, R229, PT ;  /* 0x000000e50600720c */ /* 0x000fc40003f06270 */
[----:B------:R-:W-:Y:S02]  /*68b0*/  FSEL R20, R26, -INF , !P4 ;  /* 0xff8000001a147808 */ /* 0x000fe40006000000 */
[----:B------:R-:W-:Y:S02]  /*68c0*/  FSEL R193, R12, -INF , !P3 ;  /* 0xff8000000cc17808 */ /* 0x000fe40005800000 */
[----:B------:R-:W-:Y:S02]  /*68d0*/  ISETP.GE.AND P4, PT, R8, R228, PT ;  /* 0x000000e40800720c */ /* 0x000fe40003f86270 */
[----:B------:R-:W-:Y:S02]  /*68e0*/  FSEL R22, R25, -INF , !P5 ;  /* 0xff80000019167808 */ /* 0x000fe40006800000 */
[----:B------:R-:W-:Y:S02]  /*68f0*/  ISETP.GE.AND P3, PT, R4, R229, PT ;  /* 0x000000e50400720c */ /* 0x000fe40003f66270 */
[----:B------:R-:W-:-:S02]  /*6900*/  FSEL R21, R132, -INF , !P0 ;  /* 0xff80000084157808 */ /* 0x000fc40004000000 */
[----:B------:R-:W-:Y:S02]  /*6910*/  ISETP.GE.AND P5, PT, R7, R228, PT ;  /* 0x000000e40700720c */ /* 0x000fe40003fa6270 */
[-C--:B------:R-:W-:Y:S02]  /*6920*/  ISETP.GE.AND P0, PT, R0, R229.reuse, PT ;  /* 0x000000e50000720c */ /* 0x080fe40003f06270 */
[----:B------:R-:W-:Y:S02]  /*6930*/  FSEL R192, R11, -INF , !P4 ;  /* 0xff8000000bc07808 */ /* 0x000fe40006000000 */
[----:B------:R-:W-:Y:S02]  /*6940*/  FSEL R23, R31, -INF , !P3 ;  /* 0xff8000001f177808 */ /* 0x000fe40005800000 */
[----:B------:R-:W-:Y:S02]  /*6950*/  ISETP.GE.AND P4, PT, R3, R229, PT ;  /* 0x000000e50300720c */ /* 0x000fe40003f86270 */
[----:B------:R-:W-:-:S02]  /*6960*/  FSEL R191, R10, -INF , !P5 ;  /* 0xff8000000abf7808 */ /* 0x000fc40006800000 */
[-C--:B------:R-:W-:Y:S02]  /*6970*/  ISETP.GE.AND P3, PT, R9, R229.reuse, PT ;  /* 0x000000e50900720c */ /* 0x080fe40003f66270 */
[----:B------:R-:W-:Y:S02]  /*6980*/  FSEL R195, R30, -INF , !P0 ;  /* 0xff8000001ec37808 */ /* 0x000fe40004000000 */
[----:B------:R-:W-:Y:S02]  /*6990*/  ISETP.GE.AND P5, PT, R2, R229, PT ;  /* 0x000000e50200720c */ /* 0x000fe40003fa6270 */
[----:B------:R-:W-:Y:S02]  /*69a0*/  ISETP.GT.AND P0, PT, R17, R6, PT ;  /* 0x000000061100720c */ /* 0x000fe40003f04270 */
[----:B------:R-:W-:Y:S02]  /*69b0*/  FSEL R27, R27, -INF , !P4 ;  /* 0xff8000001b1b7808 */ /* 0x000fe40006000000 */
[----:B------:R-:W-:-:S02]  /*69c0*/  FSEL R208, R29, -INF , !P3 ;  /* 0xff8000001dd07808 */ /* 0x000fc40005800000 */
[----:B------:R-:W-:Y:S02]  /*69d0*/  ISETP.GE.AND P4, PT, R8, R229, PT ;  /* 0x000000e50800720c */ /* 0x000fe40003f86270 */
[----:B------:R-:W-:Y:S02]  /*69e0*/  FSEL R26, R28, -INF , !P5 ;  /* 0xff8000001c1a7808 */ /* 0x000fe40006800000 */
[----:B------:R-:W-:Y:S02]  /*69f0*/  ISETP.GE.AND P3, PT, R6, R225, PT ;  /* 0x000000e10600720c */ /* 0x000fe40003f66270 */
[----:B------:R-:W-:Y:S02]  /*6a00*/  FSEL R10, R204, -INF , !P0 ;  /* 0xff800000cc0a7808 */ /* 0x000fe40004000000 */
[----:B------:R-:W-:Y:S02]  /*6a10*/  ISETP.GT.AND P5, PT, R17, R4, PT ;  /* 0x000000041100720c */ /* 0x000fe40003fa4270 */
[----:B------:R-:W-:-:S02]  /*6a20*/  FSEL R209, R24, -INF , !P4 ;  /* 0xff80000018d17808 */ /* 0x000fc40006000000 */
[----:B------:R-:W-:Y:S02]  /*6a30*/  FSEL R25, R10, -INF , !P3 ;  /* 0xff8000000a197808 */ /* 0x000fe40005800000 */
[-C--:B------:R-:W-:Y:S02]  /*6a40*/  ISETP.GE.AND P4, PT, R4, R225.reuse, PT ;  /* 0x000000e10400720c */ /* 0x080fe40003f86270 */
        /* <DEDUP_REMOVED lines=8> */
[----:B------:R-:W-:Y:S02]  /*6ad0*/  FMNMX3.FTZ R10, R134, R19, R16, !PT ;  /* 0x00000013860a7276 */ /* 0x000fe40007810010 */
[----:B------:R-:W-:-:S02]  /*6ae0*/  FSEL R204, R14, -INF , !P6 ;  /* 0xff8000000ecc7808 */ /* 0x000fc40007000000 */
[-C--:B------:R-:W-:Y:S02]  /*6af0*/  ISETP.GE.AND P6, PT, R3, R225.reuse, PT ;  /* 0x000000e10300720c */ /* 0x080fe40003fc6270 */
[----:B------:R-:W-:Y:S02]  /*6b00*/  FSEL R11, R200, -INF , !P0 ;  /* 0xff800000c80b7808 */ /* 0x000fe40004000000 */
[----:B------:R-:W-:Y:S02]  /*6b10*/  ISETP.GT.AND P0, PT, R17, R0, PT ;  /* 0x000000001100720c */ /* 0x000fe40003f04270 */
[----:B------:R-:W-:Y:S02]  /*6b20*/  FMNMX3.FTZ R10, R10, R20, R22, !PT ;  /* 0x000000140a0a7276 */ /* 0x000fe40007810016 */
[----:B------:R-:W-:Y:S02]  /*6b30*/  FSEL R32, R11, -INF , !P6 ;  /* 0xff8000000b207808 */ /* 0x000fe40007000000 */
[----:B------:R-:W-:-:S02]  /*6b40*/  ISETP.GE.AND P4, PT, R0, R225, PT ;  /* 0x000000e10000720c */ /* 0x000fc40003f86270 */
[C---:B------:R-:W-:Y:S02]  /*6b50*/  ISETP.GT.AND P3, PT, R17.reuse, R9, PT ;  /* 0x000000091100720c */ /* 0x040fe40003f64270 */
[----:B------:R-:W-:Y:S02]  /*6b60*/  FSEL R11, R196, -INF , !P0 ;  /* 0xff800000c40b7808 */ /* 0x000fe40004000000 */
[----:B------:R-:W-:Y:S02]  /*6b70*/  ISETP.GT.AND P0, PT, R17, R8, PT ;  /* 0x000000081100720c */ /* 0x000fe40003f04270 */
[----:B------:R-:W-:Y:S02]  /*6b80*/  FMNMX3.FTZ R10, R10, R189, R193, !PT ;  /* 0x000000bd0a0a7276 */ /* 0x000fe400078100c1 */
[----:B------:R-:W-:Y:S02]  /*6b90*/  FSEL R194, R11, -INF , !P4 ;  /* 0xff8000000bc27808 */ /* 0x000fe40006000000 */
[----:B------:R-:W-:-:S02]  /*6ba0*/  FSEL R28, R197, -INF , !P3 ;  /* 0xff800000c51c7808 */ /* 0x000fc40005800000 */
[-C--:B------:R-:W-:Y:S02]  /*6bb0*/  ISETP.GE.AND P6, PT, R9, R225.reuse, PT ;  /* 0x000000e10900720c */ /* 0x080fe40003fc6270 */
[----:B------:R-:W-:Y:S02]  /*6bc0*/  ISETP.GE.AND P5, PT, R8, R225, PT ;  /* 0x000000e10800720c */ /* 0x000fe40003fa6270 */
[----:B------:R-:W-:Y:S02]  /*6bd0*/  ISETP.GT.AND P4, PT, R17, R7, PT ;  /* 0x000000071100720c */ /* 0x000fe40003f84270 */
[----:B------:R-:W-:Y:S02]  /*6be0*/  ISETP.GT.AND P3, PT, R18, R6, PT ;  /* 0x000000061200720c */ /* 0x000fe40003f64270 */
[----:B------:R-:W-:Y:S02]  /*6bf0*/  FSEL R29, R180, -INF , !P0 ;  /* 0xff800000b41d7808 */ /* 0x000fe40004000000 */
[----:B------:R-:W-:Y:S01]  /*6c00*/  FMNMX3.FTZ R14, R10, R192, R191, !PT ;  /* 0x000000c00a0e7276 */ /* 0x000fe200078100bf */
[----:B------:R-:W-:Y:S08]  /*6c10*/  BRA.U !UP1, `(.L_x_2291) ;  /* 0x0000000109647547 */ /* 0x000ff0000b800000 */
[----:B------:R-:W-:-:S04]  /*6c20*/  UIADD3 UR5, UPT, UPT, UR4, -0x3, URZ ;  /* 0xfffffffd04057890 */ /* 0x000fc8000fffe0ff */
        /* <DEDUP_REMOVED lines=8> */
[----:B------:R-:W-:Y:S01]  /*6cb0*/  LEA R12, P0, R12, R249, 0x6 ;  /* 0x000000f90c0c7211 */ /* 0x000fe200078030ff */
[----:B------:R-:W-:Y:S01]  /*6cc0*/  ULEA.HI.X UR7, UR16, UR7, UR17, 0x4, UP0 ;  /* 0x0000000710077291 */ /* 0x000fe200080f2411 */
[----:B------:R-:W-:Y:S01]  /*6cd0*/  MOV R30, UR23 ;  /* 0x00000017001e7c02 */ /* 0x000fe20008000f00 */
[----:B------:R-:W-:Y:S01]  /*6ce0*/  IMAD.U32 R31, RZ, RZ, UR23 ;  /* 0x00000017ff1f7e24 */ /* 0x000fe2000f8e00ff */
[----:B------:R-:W-:-:S02]  /*6cf0*/  LEA.HI.X R13, R11, R247, R10, 0x6, P0 ;  /* 0x000000f70b0d7211 */ /* 0x000fc400000f340a */
[----:B------:R-:W-:Y:S02]  /*6d00*/  LEA R10, P0, R30, R249, 0x1 ;  /* 0x000000f91e0a7211 */ /* 0x000fe400078008ff */
        /* <DEDUP_REMOVED lines=10> */
.L_x_2291:
[----:B-1----:R-:W2:Y:S04]  /*6db0*/  LDL.64 R12, [R1+0x60] ;  /* 0x00006000010c7983 */ /* 0x002ea80000100a00 */
[----:B------:R-:W3:Y:S04]  /*6dc0*/  LDL.64 R176, [R1+0x40] ;  /* 0x0000400001b07983 */ /* 0x000ee80000100a00 */
[----:B------:R-:W4:Y:S04]  /*6dd0*/  LDL.64 R138, [R1+0x50] ;  /* 0x00005000018a7983 */ /* 0x000f280000100a00 */
[----:B------:R-:W5:Y:S01]  /*6de0*/  LDL.64 R30, [R1+0x58] ;  /* 0x00005800011e7983 */ /* 0x000f620000100a00 */
[----:B------:R-:W-:Y:S01]  /*6df0*/  FSEL R132, R28, -INF , !P6 ;  /* 0xff8000001c847808 */ /* 0x000fe20007000000 */
[----:B------:R-:W1:Y:S01]  /*6e00*/  LDCU UR7, c[0x0][0x45c] ;  /* 0x00008b80ff0777ac */ /* 0x000e620008000800 */
[----:B------:R-:W1:Y:S01]  /*6e10*/  S2R R178, SR_CTAID.X ;  /* 0x0000000000b27919 */ /* 0x000e620000002500 */
[----:B------:R-:W-:Y:S01]  /*6e20*/  ISETP.GE.AND P0, PT, R6, R226, PT ;  /* 0x000000e20600720c */ /* 0x000fe20003f06270 */
[----:B------:R-:W1:Y:S01]  /*6e30*/  SHFL.BFLY PT, R11, R14, 0x2, 0x1f ;  /* 0x0c401f000e0b7f89 */ /* 0x000e6200000e0000 */
[----:B------:R-:W-:-:S02]  /*6e40*/  ISETP.GE.AND P6, PT, R7, R225, PT ;  /* 0x000000e10700720c */ /* 0x000fc40003fc6270 */
[----:B------:R-:W-:Y:S02]  /*6e50*/  FSEL R6, R181, -INF , !P4 ;  /* 0xff800000b5067808 */ /* 0x000fe40006000000 */
[----:B------:R-:W-:Y:S02]  /*6e60*/  FSEL R190, R29, -INF , !P5 ;  /* 0xff8000001dbe7808 */ /* 0x000fe40006800000 */
[----:B------:R-:W-:Y:S02]  /*6e70*/  ISETP.GT.AND P5, PT, R18, R4, PT ;  /* 0x000000041200720c */ /* 0x000fe40003fa4270 */
[----:B------:R-:W-:Y:S02]  /*6e80*/  ISETP.GE.AND P4, PT, R4, R226, PT ;  /* 0x000000e20400720c */ /* 0x000fe40003f86270 */
[----:B------:R-:W-:Y:S02]  /*6e90*/  FSEL R4, R206, -INF , !P3 ;  /* 0xff800000ce047808 */ /* 0x000fe40005800000 */
[----:B------:R-:W-:-:S02]  /*6ea0*/  FSEL R188, R6, -INF , !P6 ;  /* 0xff80000006bc7808 */ /* 0x000fc40007000000 */
[----:B------:R-:W-:Y:S02]  /*6eb0*/  ISETP.GT.AND P6, PT, R18, R3, PT ;  /* 0x000000031200720c */ /* 0x000fe40003fc4270 */
[----:B------:R-:W-:Y:S02]  /*6ec0*/  ISETP.GE.AND P3, PT, R3, R226, PT ;  /* 0x000000e20300720c */ /* 0x000fe40003f66270 */
[----:B------:R-:W-:Y:S02]  /*6ed0*/  FSEL R3, R207, -INF , !P5 ;  /* 0xff800000cf037808 */ /* 0x000fe40006800000 */
[----:B------:R-:W-:Y:S02]  /*6ee0*/  FSEL R142, R4, -INF , !P0 ;  /* 0xff800000048e7808 */ /* 0x000fe40004000000 */
[----:B------:R-:W-:Y:S02]  /*6ef0*/  ISETP.GT.AND P5, PT, R18, R2, PT ;  /* 0x000000021200720c */ /* 0x000fe40003fa4270 */
[----:B------:R-:W-:-:S02]  /*6f00*/  ISETP.GE.AND P0, PT, R2, R226, PT ;  /* 0x000000e20200720c */ /* 0x000fc40003f06270 */
[----:B------:R-:W-:Y:S02]  /*6f10*/  FMNMX3.FTZ R2, R133, R21, R23, !PT ;  /* 0x0000001585027276 */ /* 0x000fe40007810017 */
[----:B------:R-:W-:Y:S02]  /*6f20*/  FSEL R141, R3, -INF , !P4 ;  /* 0xff800000038d7808 */ /* 0x000fe40006000000 */
[----:B------:R-:W-:Y:S02]  /*6f30*/  FSEL R6, R202, -INF , !P6 ;  /* 0xff800000ca067808 */ /* 0x000fe40007000000 */
[----:B------:R-:W-:Y:S02]  /*6f40*/  SHF.R.U32.HI R35, RZ, 0x5, R222 ;  /* 0x00000005ff237819 */ /* 0x000fe400000116de */
[----:B------:R-:W-:Y:S02]  /*6f50*/  ISETP.GT.AND P4, PT, R18, R0, PT ;  /* 0x000000001200720c */ /* 0x000fe40003f84270 */
[----:B------:R-:W-:-:S02]  /*6f60*/  FMNMX3.FTZ R2, R2, R27, R26, !PT ;  /* 0x0000001b02027276 */ /* 0x000fc4000781001a */
[----:B------:R-:W-:Y:S02]  /*6f70*/  ISETP.GE.AND P6, PT, R0, R226, PT ;  /* 0x000000e20000720c */ /* 0x000fe40003fc6270 */
[----:B------:R-:W-:Y:S02]  /*6f80*/  MOV R0, UR31 ;  /* 0x0000001f00007c02 */ /* 0x000fe40008000f00 */
[----:B------:R-:W-:Y:S02]  /*6f90*/  SHF.R.U32.HI R143, RZ, 0x5, R222 ;  /* 0x00000005ff8f7819 */ /* 0x000fe400000116de */
[----:B------:R-:W-:Y:S02]  /*6fa0*/  FMNMX3.FTZ R3, R2, R195, R208, !PT ;  /* 0x000000c302037276 */ /* 0x000fe400078100d0 */
[----:B-1----:R-:W-:Y:S02]  /*6fb0*/  LEA R178, R178, R143, 0x3 ;  /* 0x0000008fb2b27211 */ /* 0x002fe400078e18ff */
[----:B------:R-:W-:-:S02]  /*6fc0*/  FMNMX.FTZ R4, R14, R11, !PT ;  /* 0x0000000b0e047209 */ /* 0x000fc40007810000 */
[----:B------:R-:W-:Y:S01]  /*6fd0*/  FSEL R10, R203, -INF , !P5 ;  /* 0xff800000cb0a7808 */ /* 0x000fe20006800000 */
[----:B------:R-:W-:Y:S01]  /*6fe0*/  IMAD.WIDE.U32 R178, R178, -0x326172a9, RZ ;  /* 0xcd9e8d57b2b27825 */ /* 0x000fe200078e00ff */
[----:B------:R-:W-:Y:S02]  /*6ff0*/  FSEL R137, R6, -INF , !P3 ;  /* 0xff80000006897808 */ /* 0x000fe40005800000 */
[----:B------:R-:W-:Y:S01]  /*7000*/  FSEL R6, R198, -INF , !P4 ;  /* 0xff800000c6067808 */ /* 0x000fe20006000000 */
[----:B------:R-:W1:Y:S01]  /*7010*/  SHFL.BFLY PT, R28, R4, 0x1, 0x1f ;  /* 0x0c201f00041c7f89 */ /* 0x000e6200000e0000 */
[----:B------:R-:W-:Y:S02]  /*7020*/  ISETP.GT.AND P5, PT, R18, R9, PT ;  /* 0x000000091200720c */ /* 0x000fe40003fa4270 */
[----:B------:R-:W-:Y:S02]  /*7030*/  FSEL R140, R10, -INF , !P0 ;  /* 0xff8000000a8c7808 */ /* 0x000fe40004000000 */
[----:B------:R-:W-:-:S02]  /*7040*/  ISETP.GT.AND P4, PT, R18, R8, PT ;  /* 0x000000081200720c */ /* 0x000fc40003f84270 */
[-C--:B------:R-:W-:Y:S02]  /*7050*/  ISETP.GE.AND P0, PT, R8, R226.reuse, PT ;  /* 0x000000e20800720c */ /* 0x080fe40003f06270 */
[----:B------:R-:W-:Y:S02]  /*7060*/  FSEL R247, R6, -INF , !P6 ;  /* 0xff80000006f77808 */ /* 0x000fe40007000000 */
[----:B------:R-:W-:Y:S02]  /*7070*/  FSEL R34, R199, -INF , !P5 ;  /* 0xff800000c7227808 */ /* 0x000fe40006800000 */
[-C--:B------:R-:W-:Y:S02]  /*7080*/  ISETP.GE.AND P3, PT, R9, R226.reuse, PT ;  /* 0x000000e20900720c */ /* 0x080fe40003f66270 */
[----:B------:R-:W-:Y:S02]  /*7090*/  ISETP.GT.AND P6, PT, R18, R7, PT ;  /* 0x000000071200720c */ /* 0x000fe40003fc4270 */
[----:B------:R-:W-:-:S02]  /*70a0*/  ISETP.GE.AND P5, PT, R7, R226, PT ;  /* 0x000000e20700720c */ /* 0x000fc40003fa6270 */
[----:B------:R-:W-:Y:S02]  /*70b0*/  FMNMX3.FTZ R10, R135, R25, R24, !PT ;  /* 0x00000019870a7276 */ /* 0x000fe40007810018 */
[----:B-1----:R-:W-:Y:S02]  /*70c0*/  FMNMX.FTZ R223, R4, R28, !PT ;  /* 0x0000001c04df7209 */ /* 0x002fe40007810000 */
[----:B------:R-:W-:Y:S01]  /*70d0*/  FSEL R211, R34, -INF , !P3 ;  /* 0xff80000022d37808 */ /* 0x000fe20005800000 */
[----:B------:R-:W-:Y:S01]  /*70e0*/  IMAD.MOV.U32 R196, RZ, RZ, R246 ;  /* 0x000000ffffc47224 */ /* 0x000fe200078e00f6 */
[----:B------:R-:W-:Y:S01]  /*70f0*/  MOV R180, R245 ;  /* 0x000000f500b47202 */ /* 0x000fe20000000f00 */
[----:B------:R-:W1:Y:S01]  /*7100*/  S2UR UR5, SR_CgaCtaId ;  /* 0x00000000000579c3 */ /* 0x000e620000008800 */
[----:B------:R-:W-:Y:S01]  /*7110*/  MOV R197, R248 ;  /* 0x000000f800c57202 */ /* 0x000fe20000000f00 */
[----:B------:R-:W-:Y:S01]  /*7120*/  IMAD.SHL.U32 R200, R222, 0x40, RZ ;  /* 0x00000040dec87824 */ /* 0x000fe200078e00ff */
[----:B------:R-:W-:-:S02]  /*7130*/  UMOV UR23, 0x400 ;  /* 0x0000040000177882 */ /* 0x000fc40000000000 */
[----:B-1----:R-:W-:Y:S01]  /*7140*/  ULEA UR5, UR5, UR23, 0x18 ;  /* 0x0000001705057291 */ /* 0x002fe2000f8ec0ff */
[----:B--2---:R-:W1:Y:S01]  /*7150*/  S2R R12, SR_CTAID.X ;  /* 0x00000000000c7919 */ /* 0x004e620000002500 */
[----:B------:R-:W-:Y:S02]  /*7160*/  LOP3.LUT R2, R0, UR6, R13, 0x96, !PT ;  /* 0x0000000600027c12 */ /* 0x000fe4000f8e960d */
[----:B------:R-:W-:-:S03]  /*7170*/  FMNMX3.FTZ R0, R3, R209, R204, !PT ;  /* 0x000000d103007276 */ /* 0x000fc600078100cc */
[----:B------:R-:W-:Y:S02]  /*7180*/  IMAD.WIDE.U32 R2, R2, -0x326172a9, RZ ;  /* 0xcd9e8d5702027825 */ /* 0x000fe400078e00ff */
[----:B------:R-:W2:Y:S03]  /*7190*/  SHFL.BFLY PT, R14, R0, 0x2, 0x1f ;  /* 0x0c401f00000e7f89 */ /* 0x000ea600000e0000 */
[----:B------:R-:W-:Y:S02]  /*71a0*/  LOP3.LUT R8, R178, UR22, R3, 0x96, !PT ;  /* 0x00000016b2087c12 */ /* 0x000fe4000f8e9603 */
[C---:B---3--:R-:W-:Y:S02]  /*71b0*/  LOP3.LUT R6, R2.reuse, UR21, R177, 0x96, !PT ;  /* 0x0000001502067c12 */ /* 0x048fe4000f8e96b1 */
[----:B------:R-:W-:Y:S01]  /*71c0*/  LOP3.LUT R7, R2, UR21, R251, 0x96, !PT ;  /* 0x0000001502077c12 */ /* 0x000fe2000f8e96fb */
[----:B-1----:R-:W-:-:S05]  /*71d0*/  IMAD R12, R12, 0x8, R35 ;  /* 0x000000080c0c7824 */ /* 0x002fca00078e0223 */
[----:B------:R-:W-:-:S05]  /*71e0*/  IADD3 R12, PT, PT, R12, 0x4, RZ ;  /* 0x000000040c0c7810 */ /* 0x000fca0007ffe0ff */
[----:B------:R-:W-:-:S03]  /*71f0*/  IMAD.WIDE.U32 R12, R12, -0x326172a9, RZ ;  /* 0xcd9e8d570c0c7825 */ /* 0x000fc600078e00ff */
[----:B------:R-:W-:Y:S01]  /*7200*/  LOP3.LUT R9, R12, UR22, R3, 0x96, !PT ;  /* 0x000000160c097c12 */ /* 0x000fe2000f8e9603 */
[----:B------:R-:W-:-:S04]  /*7210*/  IMAD.WIDE.U32 R12, R8, -0x2daee0ad, RZ ;  /* 0xd2511f53080c7825 */ /* 0x000fc800078e00ff */
[----:B------:R-:W-:-:S05]  /*7220*/  IMAD.WIDE.U32 R2, R6, -0x2daee0ad, RZ ;  /* 0xd2511f5306027825 */ /* 0x000fca00078e00ff */
[----:B------:R-:W-:Y:S02]  /*7230*/  LOP3.LUT R12, R12, UR11, R3, 0x96, !PT ;  /* 0x0000000b0c0c7c12 */ /* 0x000fe4000f8e9603 */
[----:B------:R-:W-:Y:S01]  /*7240*/  FMNMX3.FTZ R3, R10, R32, R33, !PT ;  /* 0x000000200a037276 */ /* 0x000fe20007810021 */
[----:B------:R-:W-:Y:S01]  /*7250*/  IMAD.WIDE.U32 R8, R9, -0x2daee0ad, RZ ;  /* 0xd2511f5309087825 */ /* 0x000fe200078e00ff */
[----:B----4-:R-:W-:Y:S02]  /*7260*/  LOP3.LUT R11, R138, UR13, R13, 0x96, !PT ;  /* 0x0000000d8a0b7c12 */ /* 0x010fe4000f8e960d */
[----:B------:R-:W-:Y:S01]  /*7270*/  FMNMX3.FTZ R3, R3, R194, R132, !PT ;  /* 0x000000c203037276 */ /* 0x000fe20007810084 */
[----:B------:R-:W-:Y:S01]  /*7280*/  IMAD.WIDE.U32 R6, R7, -0x2daee0ad, RZ ;  /* 0xd2511f5307067825 */ /* 0x000fe200078e00ff */
[----:B-----5:R-:W-:Y:S02]  /*7290*/  LOP3.LUT R13, R30, UR13, R9, 0x96, !PT ;  /* 0x0000000d1e0d7c12 */ /* 0x020fe4000f8e9609 */
[----:B------:R-:W-:Y:S01]  /*72a0*/  FMNMX3.FTZ R3, R3, R190, R188, !PT ;  /* 0x000000be03037276 */ /* 0x000fe200078100bc */
[----:B------:R-:W-:Y:S01]  /*72b0*/  IMAD.WIDE.U32 R138, R11, -0x326172a9, RZ ;  /* 0xcd9e8d570b8a7825 */ /* 0x000fe200078e00ff */
[----:B------:R-:W-:-:S02]  /*72c0*/  LOP3.LUT R30, R8, UR11, R7, 0x96, !PT ;  /* 0x0000000b081e7c12 */ /* 0x000fc4000f8e9607 */
[----:B--2---:R-:W-:Y:S01]  /*72d0*/  FMNMX.FTZ R0, R0, R14, !PT ;  /* 0x0000000e00007209 */ /* 0x004fe20007810000 */
[----:B------:R-:W-:Y:S01]  /*72e0*/  IMAD.WIDE.U32 R28, R13, -0x326172a9, RZ ;  /* 0xcd9e8d570d1c7825 */ /* 0x000fe200078e00ff */
[----:B------:R-:W-:Y:S01]  /*72f0*/  LOP3.LUT R4, R176, UR12, R139, 0x96, !PT ;  /* 0x0000000cb0047c12 */ /* 0x000fe2000f8e968b */
[----:B------:R-:W1:Y:S02]  /*7300*/  SHFL.BFLY PT, R13, R3, 0x2, 0x1f ;  /* 0x0c401f00030d7f89 */ /* 0x000e6400000e0000 */
[----:B------:R-:W-:Y:S02]  /*7310*/  IMAD.WIDE.U32 R8, R12, -0x326172a9, RZ ;  /* 0xcd9e8d570c087825 */ /* 0x000fe400078e00ff */
[----:B------:R-:W2:Y:S03]  /*7320*/  SHFL.BFLY PT, R14, R0, 0x1, 0x1f ;  /* 0x0c201f00000e7f89 */ /* 0x000ea600000e0000 */
[----:B------:R-:W-:Y:S01]  /*7330*/  LOP3.LUT R9, R138, UR10, R9, 0x96, !PT ;  /* 0x0000000a8a097c12 */ /* 0x000fe2000f8e9609 */
[----:B------:R-:W-:Y:S01]  /*7340*/  IMAD.WIDE.U32 R138, R4, -0x2daee0ad, RZ ;  /* 0xd2511f53048a7825 */ /* 0x000fe200078e00ff */
[----:B------:R-:W-:-:S02]  /*7350*/  FMNMX3.FTZ R4, R136, R142, R141, !PT ;  /* 0x0000008e88047276 */ /* 0x000fc4000781008d */
[----:B------:R-:W-:Y:S02]  /*7360*/  FSEL R10, R183, -INF , !P6 ;  /* 0xff800000b70a7808 */ /* 0x000fe40007000000 */
[----:B------:R-:W-:Y:S02]  /*7370*/  FSEL R11, R182, -INF , !P4 ;  /* 0xff800000b60b7808 */ /* 0x000fe40006000000 */
[----:B------:R-:W-:Y:S02]  /*7380*/  FMNMX3.FTZ R4, R4, R137, R140, !PT ;  /* 0x0000008904047276 */ /* 0x000fe4000781008c */
[----:B------:R-:W-:Y:S02]  /*7390*/  FSEL R231, R10, -INF , !P5 ;  /* 0xff8000000ae77808 */ /* 0x000fe40006800000 */
[----:B------:R-:W-:Y:S02]  /*73a0*/  FSEL R246, R11, -INF , !P0 ;  /* 0xff8000000bf67808 */ /* 0x000fe40004000000 */
[----:B------:R-:W-:-:S04]  /*73b0*/  FMNMX3.FTZ R10, R4, R247, R211, !PT ;  /* 0x000000f7040a7276 */ /* 0x000fc800078100d3 */
[----:B------:R-:W-:Y:S02]  /*73c0*/  FMNMX3.FTZ R10, R10, R246, R231, !PT ;  /* 0x000000f60a0a7276 */ /* 0x000fe400078100e7 */
[----:B-1----:R-:W-:-:S03]  /*73d0*/  FMNMX.FTZ R4, R3, R13, !PT ;  /* 0x0000000d03047209 */ /* 0x002fc60007810000 */
[----:B------:R-:W1:Y:S01]  /*73e0*/  SHFL.BFLY PT, R11, R10, 0x2, 0x1f ;  /* 0x0c401f000a0b7f89 */ /* 0x000e6200000e0000 */
[----:B------:R-:W-:Y:S01]  /*73f0*/  LOP3.LUT R12, R250, UR12, R29, 0x96, !PT ;  /* 0x0000000cfa0c7c12 */ /* 0x000fe2000f8e961d */
[C---:B------:R-:W-:Y:S01]  /*7400*/  FMUL.FTZ R7, R223.reuse, UR7 ;  /* 0x00000007df077c20 */ /* 0x040fe20008410000 */
[----:B------:R-:W-:Y:S01]  /*7410*/  IMAD.WIDE.U32 R30, R30, -0x326172a9, RZ ;  /* 0xcd9e8d571e1e7825 */ /* 0x000fe200078e00ff */
[----:B--2---:R-:W-:Y:S01]  /*7420*/  FMNMX.FTZ R221, R0, R14, !PT ;  /* 0x0000000e00dd7209 */ /* 0x004fe20007810000 */
[----:B------:R-:W2:Y:S01]  /*7430*/  SHFL.BFLY PT, R13, R4, 0x1, 0x1f ;  /* 0x0c201f00040d7f89 */ /* 0x000ea200000e0000 */
[----:B------:R-:W-:Y:S01]  /*7440*/  FSETP.NEU.FTZ.AND P4, PT, R223, -INF , PT ;  /* 0xff800000df00780b */ /* 0x000fe20003f9d000 */
[----:B------:R-:W-:Y:S01]  /*7450*/  IMAD.WIDE.U32 R34, R12, -0x2daee0ad, RZ ;  /* 0xd2511f530c227825 */ /* 0x000fe200078e00ff */
[----:B------:R-:W-:-:S03]  /*7460*/  LOP3.LUT R29, R28, UR10, R31, 0x96, !PT ;  /* 0x0000000a1c1d7c12 */ /* 0x000fc6000f8e961f */
[----:B------:R-:W-:Y:S01]  /*7470*/  FMUL.FTZ R12, R221, UR7 ;  /* 0x00000007dd0c7c20 */ /* 0x000fe20008410000 */
[----:B------:R-:W-:Y:S02]  /*7480*/  FSEL R7, R7, RZ, P4 ;  /* 0x000000ff07077208 */ /* 0x000fe40002000000 */
[----:B------:R-:W-:Y:S02]  /*7490*/  FSETP.NEU.FTZ.AND P5, PT, R221, -INF , PT ;  /* 0xff800000dd00780b */ /* 0x000fe40003fbd000 */
[----:B------:R-:W-:Y:S01]  /*74a0*/  LOP3.LUT R2, R2, UR9, R139, 0x96, !PT ;  /* 0x0000000902027c12 */ /* 0x000fe2000f8e968b */
[----:B------:R-:W-:Y:S01]  /*74b0*/  FFMA.FTZ R20, R20, UR7, -R7 ;  /* 0x0000000714147c23 */ /* 0x000fe20008010807 */
[----:B------:R-:W-:Y:S01]  /*74c0*/  MOV R177, R244 ;  /* 0x000000f400b17202 */ /* 0x000fe20000000f00 */
[----:B------:R-:W-:Y:S01]  /*74d0*/  IMAD.WIDE.U32 R244, R29, -0x2daee0ad, RZ ;  /* 0xd2511f531df47825 */ /* 0x000fe200078e00ff */
[----:B------:R-:W-:-:S03]  /*74e0*/  FSEL R12, R12, RZ, P5 ;  /* 0x000000ff0c0c7208 */ /* 0x000fc60002800000 */
[----:B------:R-:W-:Y:S01]  /*74f0*/  IMAD.WIDE.U32 R206, R9, -0x2daee0ad, RZ ;  /* 0xd2511f5309ce7825 */ /* 0x000fe200078e00ff */
[----:B------:R3:W-:Y:S03]  /*7500*/  MUFU.EX2 R181, R20 ;  /* 0x0000001400b57308 */ /* 0x0007e60000000800 */
[----:B------:R-:W-:Y:S01]  /*7510*/  FFMA.FTZ R21, R21, UR7, -R12 ;  /* 0x0000000715157c23 */ /* 0x000fe2000801080c */
[----:B------:R-:W-:Y:S01]  /*7520*/  IMAD.WIDE.U32 R2, R2, -0x326172a9, RZ ;  /* 0xcd9e8d5702027825 */ /* 0x000fe200078e00ff */
[----:B------:R-:W-:-:S04]  /*7530*/  LOP3.LUT R28, R138, UR8, R207, 0x96, !PT ;  /* 0x000000088a1c7c12 */ /* 0x000fc8000f8e96cf */
[----:B------:R-:W-:Y:S01]  /*7540*/  LOP3.LUT R205, R8, UR20, R3, 0x96, !PT ;  /* 0x0000001408cd7c12 */ /* 0x000fe2000f8e9603 */
[----:B------:R4:W-:Y:S01]  /*7550*/  MUFU.EX2 R178, R21 ;  /* 0x0000001500b27308 */ /* 0x0009e20000000800 */
[----:B-1----:R-:W-:Y:S01]  /*7560*/  FMNMX.FTZ R3, R10, R11, !PT ;  /* 0x0000000b0a037209 */ /* 0x002fe20007810000 */
[----:B------:R-:W-:Y:S01]  /*7570*/  IMAD.WIDE.U32 R28, R28, -0x326172a9, RZ ;  /* 0xcd9e8d571c1c7825 */ /* 0x000fe200078e00ff */
[----:B---3--:R-:W-:Y:S02]  /*7580*/  LOP3.LUT R20, R34, UR8, R245, 0x96, !PT ;  /* 0x0000000822147c12 */ /* 0x008fe4000f8e96f5 */
[----:B------:R-:W-:Y:S01]  /*7590*/  LOP3.LUT R9, R6, UR9, R35, 0x96, !PT ;  /* 0x0000000906097c12 */ /* 0x000fe2000f8e9623 */
[----:B------:R-:W-:Y:S01]  /*75a0*/  FFMA.FTZ R26, R26, UR7, -R12 ;  /* 0x000000071a1a7c23 */ /* 0x000fe2000801080c */
[----:B--2---:R-:W-:Y:S01]  /*75b0*/  FMNMX.FTZ R185, R4, R13, !PT ;  /* 0x0000000d04b97209 */ /* 0x004fe20007810000 */
[----:B------:R-:W1:Y:S01]  /*75c0*/  SHFL.BFLY PT, R10, R3, 0x1, 0x1f ;  /* 0x0c201f00030a7f89 */ /* 0x000e6200000e0000 */
[----:B----4-:R-:W-:Y:S01]  /*75d0*/  IMAD.WIDE.U32 R20, R20, -0x326172a9, RZ ;  /* 0xcd9e8d5714147825 */ /* 0x010fe200078e00ff */
[----:B------:R-:W-:Y:S01]  /*75e0*/  LOP3.LUT R2, R2, UR15, R29, 0x96, !PT ;  /* 0x0000000f02027c12 */ /* 0x000fe2000f8e961d */
[----:B------:R2:W-:Y:S01]  /*75f0*/  MUFU.EX2 R251, R26 ;  /* 0x0000001a00fb7308 */ /* 0x0005e20000000800 */
[----:B------:R-:W-:-:S02]  /*7600*/  PRMT R6, R20, 0x7773, RZ ;  /* 0x0000777314067816 */ /* 0x000fc400000000ff */
[----:B------:R-:W-:Y:S01]  /*7610*/  PRMT R4, R20, 0x7772, RZ ;  /* 0x0000777214047816 */ /* 0x000fe200000000ff */
[----:B------:R-:W-:-:S04]  /*7620*/  IMAD.WIDE.U32 R8, R9, -0x326172a9, RZ ;  /* 0xcd9e8d5709087825 */ /* 0x000fc800078e00ff */
[----:B------:R-:W-:Y:S01]  /*7630*/  FFMA.FTZ R19, R19, UR7, -R7 ;  /* 0x0000000713137c23 */ /* 0x000fe20008010807 */
[----:B------:R-:W-:Y:S02]  /*7640*/  LOP3.LUT R31, R30, UR20, R9, 0x96, !PT ;  /* 0x000000141e1f7c12 */ /* 0x000fe4000f8e9609 */
[----:B------:R-:W-:Y:S02]  /*7650*/  LOP3.LUT R0, R8, UR15, R21, 0x96, !PT ;  /* 0x0000000f08007c12 */ /* 0x000fe4000f8e9615 */
[----:B--2---:R-:W-:Y:S02]  /*7660*/  PRMT R26, R4, 0x5410, R6 ;  /* 0x00005410041a7816 */ /* 0x004fe40000000006 */
[C---:B------:R-:W-:Y:S02]  /*7670*/  LOP3.LUT R4, R2.reuse, 0xffff, RZ, 0xc0, !PT ;  /* 0x0000ffff02047812 */ /* 0x040fe400078ec0ff */
[----:B------:R-:W-:Y:S02]  /*7680*/  LOP3.LUT R9, R2, 0xff, RZ, 0xc0, !PT ;  /* 0x000000ff02097812 */ /* 0x000fe400078ec0ff */
[----:B------:R-:W-:Y:S01]  /*7690*/  SHF.R.U32.HI R8, RZ, 0x8, R4 ;  /* 0x00000008ff087819 */ /* 0x000fe20000011604 */
[----:B------:R2:W-:Y:S01]  /*76a0*/  MUFU.EX2 R179, R19 ;  /* 0x0000001300b37308 */ /* 0x0005e20000000800 */
[----:B------:R-:W-:Y:S01]  /*76b0*/  FFMA.FTZ R16, R16, UR7, -R7 ;  /* 0x0000000710107c23 */ /* 0x000fe20008010807 */
[----:B------:R-:W-:Y:S01]  /*76c0*/  PRMT R11, R20, 0x7771, RZ ;  /* 0x00007771140b7816 */ /* 0x000fe200000000ff */
[C---:B------:R-:W-:Y:S01]  /*76d0*/  FMUL.FTZ R13, R185.reuse, UR7 ;  /* 0x00000007b90d7c20 */ /* 0x040fe20008410000 */
[----:B------:R-:W-:-:S02]  /*76e0*/  FSETP.NEU.FTZ.AND P3, PT, R185, -INF , PT ;  /* 0xff800000b900780b */ /* 0x000fc40003f7d000 */
[----:B------:R-:W-:Y:S01]  /*76f0*/  PRMT R6, R2, 0x7632, R6 ;  /* 0x0000763202067816 */ /* 0x000fe20000000006 */
[----:B------:R-:W-:Y:S01]  /*7700*/  FFMA.FTZ R23, R23, UR7, -R12 ;  /* 0x0000000717177c23 */ /* 0x000fe2000801080c */
[----:B------:R3:W-:Y:S01]  /*7710*/  MUFU.EX2 R198, R16 ;  /* 0x0000001000c67308 */ /* 0x0007e20000000800 */
[----:B------:R-:W-:Y:S02]  /*7720*/  PRMT R14, R28, 0x7772, RZ ;  /* 0x000077721c0e7816 */ /* 0x000fe400000000ff */
[----:B------:R-:W-:Y:S02]  /*7730*/  FSEL R13, R13, RZ, P3 ;  /* 0x000000ff0d0d7208 */ /* 0x000fe40001800000 */
[----:B--2---:R-:W-:Y:S02]  /*7740*/  MOV R19, R20 ;  /* 0x0000001400137202 */ /* 0x004fe40000000f00 */
[----:B------:R-:W-:Y:S02]  /*7750*/  PRMT R20, R9, 0x5410, R8 ;  /* 0x0000541009147816 */ /* 0x000fe40000000008 */
[----:B------:R-:W2:Y:S01]  /*7760*/  LDC R9, c[0x0][0x4f8] ;  /* 0x00013e00ff097b82 */ /* 0x000ea20000000800 */
[----:B------:R-:W-:-:S02]  /*7770*/  SHF.R.U32.HI R2, RZ, 0x18, R2 ;  /* 0x00000018ff027819 */ /* 0x000fc40000011602 */
[----:B------:R-:W-:Y:S02]  /*7780*/  LOP3.LUT R4, R6, 0xff, RZ, 0xc0, !PT ;  /* 0x000000ff06047812 */ /* 0x000fe400078ec0ff */
[----:B---3--:R-:W-:Y:S01]  /*7790*/  PRMT R16, R28, 0x7773, RZ ;  /* 0x000077731c107816 */ /* 0x008fe200000000ff */
[----:B------:R3:W-:Y:S01]  /*77a0*/  MUFU.EX2 R182, R23 ;  /* 0x0000001700b67308 */ /* 0x0007e20000000800 */
[----:B-1----:R-:W-:Y:S01]  /*77b0*/  FMNMX.FTZ R184, R3, R10, !PT ;  /* 0x0000000a03b87209 */ /* 0x002fe20007810000 */
[----:B------:R-:W-:Y:S01]  /*77c0*/  FFMA.FTZ R22, R22, UR7, -R7 ;  /* 0x0000000716167c23 */ /* 0x000fe20008010807 */
[----:B------:R-:W-:Y:S02]  /*77d0*/  LOP3.LUT R3, R0, 0xffff, RZ, 0xc0, !PT ;  /* 0x0000ffff00037812 */ /* 0x000fe400078ec0ff */
[----:B------:R-:W-:Y:S01]  /*77e0*/  FSETP.NEU.FTZ.AND P0, PT, R184, -INF , PT ;  /* 0xff800000b800780b */ /* 0x000fe20003f1d000 */
[----:B------:R-:W-:Y:S01]  /*77f0*/  FFMA.FTZ R27, R27, UR7, -R12 ;  /* 0x000000071b1b7c23 */ /* 0x000fe2000801080c */
[----:B---3--:R-:W-:-:S02]  /*7800*/  PRMT R23, R14, 0x5410, R16 ;  /* 0x000054100e177816 */ /* 0x008fc40000000010 */
[----:B------:R-:W-:Y:S01]  /*7810*/  PRMT R16, R4, 0x5410, R2 ;  /* 0x0000541004107816 */ /* 0x000fe20000000002 */
[--C-:B------:R-:W-:Y:S01]  /*7820*/  FFMA.FTZ R2, R32, UR7, -R13.reuse ;  /* 0x0000000720027c23 */ /* 0x100fe2000801080d */
[----:B------:R-:W-:Y:S01]  /*7830*/  FMUL.FTZ R14, R184, UR7 ;  /* 0x00000007b80e7c20 */ /* 0x000fe20008410000 */
[----:B------:R-:W-:Y:S02]  /*7840*/  PRMT R4, R0, 0x7632, R4 ;  /* 0x0000763200047816 */ /* 0x000fe40000000004 */
[----:B------:R1:W-:Y:S01]  /*7850*/  MUFU.EX2 R248, R2 ;  /* 0x0000000200f87308 */ /* 0x0003e20000000800 */
[--C-:B------:R-:W-:Y:S01]  /*7860*/  FFMA.FTZ R25, R25, UR7, -R13.reuse ;  /* 0x0000000719197c23 */ /* 0x100fe2000801080d */
[----:B------:R-:W-:Y:S01]  /*7870*/  FFMA.FTZ R24, R24, UR7, -R13 ;  /* 0x0000000718187c23 */ /* 0x000fe2000801080d */
[----:B------:R-:W-:Y:S02]  /*7880*/  LOP3.LUT R8, R0, 0xff, RZ, 0xc0, !PT ;  /* 0x000000ff00087812 */ /* 0x000fe400078ec0ff */
[----:B------:R-:W-:-:S03]  /*7890*/  SHF.R.U32.HI R6, RZ, 0x18, R0 ;  /* 0x00000018ff067819 */ /* 0x000fc60000011600 */
[----:B------:R3:W4:Y:S01]  /*78a0*/  MUFU.EX2 R199, R22 ;  /* 0x0000001600c77308 */ /* 0x0007220000000800 */
[----:B------:R-:W-:Y:S02]  /*78b0*/  FSEL R14, R14, RZ, P0 ;  /* 0x000000ff0e0e7208 */ /* 0x000fe40000000000 */
[----:B------:R-:W-:Y:S01]  /*78c0*/  LOP3.LUT R0, R4, 0xff, RZ, 0xc0, !PT ;  /* 0x000000ff04007812 */ /* 0x000fe200078ec0ff */
[----:B-1----:R-:W-:-:S04]  /*78d0*/  FFMA.FTZ R2, R33, UR7, -R13 ;  /* 0x0000000721027c23 */ /* 0x002fc8000801080d */
[----:B------:R1:W-:Y:S01]  /*78e0*/  MUFU.EX2 R245, R2 ;  /* 0x0000000200f57308 */ /* 0x0003e20000000800 */
[----:B---3--:R-:W-:Y:S01]  /*78f0*/  IMAD.MOV.U32 R22, RZ, RZ, R28 ;  /* 0x000000ffff167224 */ /* 0x008fe200078e001c */
[----:B------:R-:W-:-:S06]  /*7900*/  PRMT R29, R28, 0x7771, RZ ;  /* 0x000077711c1d7816 */ /* 0x000fcc00000000ff */
[----:B------:R-:W3:Y:S01]  /*7910*/  MUFU.EX2 R176, R27 ;  /* 0x0000001b00b07308 */ /* 0x000ee20000000800 */
[----:B------:R-:W-:Y:S02]  /*7920*/  LOP3.LUT R22, R22, 0xff, RZ, 0xc0, !PT ;  /* 0x000000ff16167812 */ /* 0x000fe400078ec0ff */
[----:B------:R-:W-:Y:S02]  /*7930*/  LOP3.LUT R19, R19, 0xff, RZ, 0xc0, !PT ;  /* 0x000000ff13137812 */ /* 0x000fe400078ec0ff */
[----:B-1----:R-:W-:-:S03]  /*7940*/  SHF.R.U32.HI R2, RZ, 0x8, R3 ;  /* 0x00000008ff027819 */ /* 0x002fc60000011603 */
[----:B------:R1:W-:Y:S01]  /*7950*/  MUFU.EX2 R250, R25 ;  /* 0x0000001900fa7308 */ /* 0x0003e20000000800 */
[----:B------:R-:W-:Y:S01]  /*7960*/  FFMA.FTZ R3, R142, UR7, -R14 ;  /* 0x000000078e037c23 */ /* 0x000fe2000801080e */
[----:B------:R-:W-:-:S06]  /*7970*/  PRMT R22, R22, 0x5410, R29 ;  /* 0x0000541016167816 */ /* 0x000fcc000000001d */
[----:B------:R5:W-:Y:S01]  /*7980*/  MUFU.EX2 R249, R24 ;  /* 0x0000001800f97308 */ /* 0x000be20000000800 */
[----:B------:R-:W-:Y:S02]  /*7990*/  PRMT R19, R19, 0x5410, R11 ;  /* 0x0000541013137816 */ /* 0x000fe4000000000b */
[----:B-1----:R-:W-:Y:S02]  /*79a0*/  PRMT R25, R0, 0x5410, R6 ;  /* 0x0000541000197816 */ /* 0x002fe40000000006 */
[----:B--2---:R-:W-:-:S03]  /*79b0*/  LOP3.LUT R6, R9, 0xff, RZ, 0xc0, !PT ;  /* 0x000000ff09067812 */ /* 0x004fc600078ec0ff */
[----:B------:R1:W-:Y:S01]  /*79c0*/  MUFU.EX2 R142, R3 ;  /* 0x00000003008e7308 */ /* 0x0003e20000000800 */
[----:B-----5:R-:W-:Y:S02]  /*79d0*/  PRMT R24, R8, 0x5410, R2 ;  /* 0x0000541008187816 */ /* 0x020fe40000000002 */
[----:B------:R-:W-:Y:S01]  /*79e0*/  FSEL R2, R184, RZ, P0 ;  /* 0x000000ffb8027208 */ /* 0x000fe20000000000 */
[----:B------:R-:W-:Y:S01]  /*79f0*/  FFMA.FTZ R0, R141, UR7, -R14 ;  /* 0x000000078d007c23 */ /* 0x000fe2000801080e */
[----:B------:R-:W-:-:S03]  /*7a00*/  LEA R6, R6, R6, 0x10 ;  /* 0x0000000606067211 */ /* 0x000fc600078e80ff */
[----:B------:R-:W-:Y:S01]  /*7a10*/  FADD.FTZ R11, R136, -R2 ;  /* 0x80000002880b7221 */ /* 0x000fe20000010000 */
[----:B------:R-:W-:Y:S01]  /*7a20*/  FFMA.FTZ R2, R137, UR7, -R14 ;  /* 0x0000000789027c23 */ /* 0x000fe2000801080e */
[----:B-1----:R-:W-:Y:S01]  /*7a30*/  FSEL R3, R185, RZ, P3 ;  /* 0x000000ffb9037208 */ /* 0x002fe20001800000 */
[----:B------:R4:W-:Y:S01]  /*7a40*/  MUFU.EX2 R143, R0 ;  /* 0x00000000008f7308 */ /* 0x0009e20000000800 */
[----:B------:R-:W-:Y:S02]  /*7a50*/  HSET2.LE.AND R22, R22, R6, PT ;  /* 0x0000000616167233 */ /* 0x000fe40003803000 */
[----:B------:R-:W-:Y:S01]  /*7a60*/  LOP3.LUT R23, R23, 0xff00ff, RZ, 0xc0, !PT ;  /* 0x00ff00ff17177812 */ /* 0x000fe200078ec0ff */
[----:B------:R-:W-:Y:S01]  /*7a70*/  FADD.FTZ R9, R135, -R3 ;  /* 0x8000000387097221 */ /* 0x000fe20000010000 */
[----:B------:R-:W-:-:S03]  /*7a80*/  LOP3.LUT R3, R230, 0x200, R200, 0xf8, !PT ;  /* 0x00000200e6037812 */ /* 0x000fc600078ef8c8 */
[----:B------:R1:W-:Y:S01]  /*7a90*/  MUFU.EX2 R141, R2 ;  /* 0x00000002008d7308 */ /* 0x0003e20000000800 */
[--C-:B------:R-:W-:Y:S02]  /*7aa0*/  HSET2.LE.AND R23, R23, R6.reuse, PT ;  /* 0x0000000617177233 */ /* 0x100fe40003803000 */
[----:B------:R-:W-:Y:S02]  /*7ab0*/  HSET2.LE.AND R20, R20, R6, PT ;  /* 0x0000000614147233 */ /* 0x000fe40003803000 */
[----:B----4-:R-:W-:Y:S02]  /*7ac0*/  F2FP.BF16.F32.PACK_AB R0, R199, R181 ;  /* 0x000000b5c700723e */ /* 0x010fe400000010ff */
[----:B------:R-:W-:Y:S02]  /*7ad0*/  LEA R135, R3, UR5, 0x1 ;  /* 0x0000000503877c11 */ /* 0x000fe4000f8e08ff */
[----:B------:R-:W-:Y:S01]  /*7ae0*/  LOP3.LUT R22, R0, R22, RZ, 0xc0, !PT ;  /* 0x0000001600167212 */ /* 0x000fe200078ec0ff */
[----:B-1----:R-:W-:Y:S01]  /*7af0*/  FFMA.FTZ R2, R140, UR7, -R14 ;  /* 0x000000078c027c23 */ /* 0x002fe2000801080e */
[----:B---3--:R-:W-:Y:S01]  /*7b00*/  F2FP.BF16.F32.PACK_AB R0, R251, R176 ;  /* 0x000000b0fb00723e */ /* 0x008fe200000010ff */
[----:B------:R-:W1:Y:S02]  /*7b10*/  LDSM.16.MT88.4 R32, [R135+0xa000] ;  /* 0x00a000008720783b */ /* 0x000e640000004200 */
[----:B------:R2:W3:Y:S01]  /*7b20*/  MUFU.EX2 R140, R2 ;  /* 0x00000002008c7308 */ /* 0x0004e20000000800 */
[----:B------:R-:W-:-:S02]  /*7b30*/  FSEL R4, R223, RZ, P4 ;  /* 0x000000ffdf047208 */ /* 0x000fc40002000000 */
[----:B------:R-:W-:Y:S02]  /*7b40*/  LOP3.LUT R23, R0, R23, RZ, 0xc0, !PT ;  /* 0x0000001700177212 */ /* 0x000fe400078ec0ff */
[----:B------:R-:W-:Y:S01]  /*7b50*/  HSET2.LE.AND R0, R16, R6, PT ;  /* 0x0000000610007233 */ /* 0x000fe20003803000 */
[----:B------:R-:W-:Y:S01]  /*7b60*/  FADD.FTZ R8, R134, -R4 ;  /* 0x8000000486087221 */ /* 0x000fe20000010000 */
[----:B------:R-:W-:Y:S02]  /*7b70*/  FSEL R4, R221, RZ, P5 ;  /* 0x000000ffdd047208 */ /* 0x000fe40002800000 */
[----:B--2---:R-:W-:-:S04]  /*7b80*/  F2FP.BF16.F32.PACK_AB R2, R198, R179 ;  /* 0x000000b3c602723e */ /* 0x004fc800000010ff */
[----:B------:R-:W-:Y:S02]  /*7b90*/  LOP3.LUT R20, R2, R20, RZ, 0xc0, !PT ;  /* 0x0000001402147212 */ /* 0x000fe400078ec0ff */
[----:B------:R-:W-:Y:S01]  /*7ba0*/  F2FP.BF16.F32.PACK_AB R2, R182, R178 ;  /* 0x000000b2b602723e */ /* 0x000fe200000010ff */
[----:B------:R-:W-:Y:S01]  /*7bb0*/  FADD.FTZ R4, R133, -R4 ;  /* 0x8000000485047221 */ /* 0x000fe20000010000 */
[----:B------:R-:W-:Y:S02]  /*7bc0*/  LOP3.LUT R3, R26, 0xff00ff, RZ, 0xc0, !PT ;  /* 0x00ff00ff1a037812 */ /* 0x000fe400078ec0ff */
[----:B------:R-:W-:Y:S02]  /*7bd0*/  LOP3.LUT R21, R2, R0, RZ, 0xc0, !PT ;  /* 0x0000000002157212 */ /* 0x000fe400078ec0ff */
[--C-:B------:R-:W-:Y:S02]  /*7be0*/  HSET2.LE.AND R0, R19, R6.reuse, PT ;  /* 0x0000000613007233 */ /* 0x100fe40003803000 */
[----:B------:R-:W-:Y:S01]  /*7bf0*/  F2FP.BF16.F32.PACK_AB R2, R245, R248 ;  /* 0x000000f8f502723e */ /* 0x000fe200000010ff */
[----:B------:R-:W-:Y:S01]  /*7c00*/  FMUL.FTZ R16, R11, UR7 ;  /* 0x000000070b107c20 */ /* 0x000fe20008410000 */
[----:B------:R-:W-:Y:S01]  /*7c10*/  FMUL.FTZ R8, R8, UR7 ;  /* 0x0000000708087c20 */ /* 0x000fe20008410000 */
[----:B------:R-:W-:Y:S01]  /*7c20*/  FMUL.FTZ R4, R4, UR7 ;  /* 0x0000000704047c20 */ /* 0x000fe20008410000 */
[----:B------:R-:W-:Y:S01]  /*7c30*/  LOP3.LUT R10, R2, R0, RZ, 0xc0, !PT ;  /* 0x00000000020a7212 */ /* 0x000fe200078ec0ff */
[----:B------:R-:W-:Y:S01]  /*7c40*/  FMUL.FTZ R9, R9, UR7 ;  /* 0x0000000709097c20 */ /* 0x000fe20008410000 */
[----:B------:R-:W-:-:S02]  /*7c50*/  HSET2.LE.AND R0, R3, R6, PT ;  /* 0x0000000603007233 */ /* 0x000fc40003803000 */
[----:B---3--:R-:W-:Y:S01]  /*7c60*/  F2FP.BF16.F32.PACK_AB R2, R140, R141 ;  /* 0x0000008d8c02723e */ /* 0x008fe200000010ff */
[----:B------:R2:W3:Y:S03]  /*7c70*/  MUFU.EX2 R29, R8 ;  /* 0x00000008001d7308 */ /* 0x0004e60000000800 */
[----:B------:R-:W-:Y:S02]  /*7c80*/  LOP3.LUT R11, R2, R0, RZ, 0xc0, !PT ;  /* 0x00000000020b7212 */ /* 0x000fe400078ec0ff */
[----:B------:R-:W-:-:S03]  /*7c90*/  HSET2.LE.AND R0, R24, R6, PT ;  /* 0x0000000618007233 */ /* 0x000fc60003803000 */
[----:B------:R-:W4:Y:S01]  /*7ca0*/  MUFU.EX2 R28, R4 ;  /* 0x00000004001c7308 */ /* 0x000f220000000800 */
[----:B------:R-:W-:-:S07]  /*7cb0*/  F2FP.BF16.F32.PACK_AB R2, R249, R250 ;  /* 0x000000faf902723e */ /* 0x000fce00000010ff */
[----:B------:R5:W1:Y:S01]  /*7cc0*/  MUFU.EX2 R19, R9 ;  /* 0x0000000900137308 */ /* 0x000a620000000800 */
[----:B--2---:R-:W-:-:S07]  /*7cd0*/  LOP3.LUT R8, R2, R0, RZ, 0xc0, !PT ;  /* 0x0000000002087212 */ /* 0x004fce00078ec0ff */
[----:B------:R-:W2:Y:S01]  /*7ce0*/  MUFU.EX2 R16, R16 ;  /* 0x0000001000107308 */ /* 0x000ea20000000800 */
[----:B------:R-:W-:Y:S02]  /*7cf0*/  HSET2.LE.AND R2, R25, R6, PT ;  /* 0x0000000619027233 */ /* 0x000fe40003803000 */
[----:B------:R-:W-:Y:S01]  /*7d00*/  F2FP.BF16.F32.PACK_AB R0, R143, R142 ;  /* 0x0000008e8f00723e */ /* 0x000fe200000010ff */
[-C--:B---3--:R-:W-:Y:S01]  /*7d10*/  FMUL.FTZ R144, R144, R29.reuse ;  /* 0x0000001d90907220 */ /* 0x088fe20000410000 */
[----:B------:R-:W-:Y:S02]  /*7d20*/  FMUL.FTZ R145, R145, R29 ;  /* 0x0000001d91917220 */ /* 0x000fe40000410000 */
[----:B-----5:R-:W-:Y:S01]  /*7d30*/  LOP3.LUT R9, R0, R2, RZ, 0xc0, !PT ;  /* 0x0000000200097212 */ /* 0x020fe200078ec0ff */
[----:B------:R-:W-:Y:S01]  /*7d40*/  VIADD R0, R135, 0xa000 ;  /* 0x0000a00087007836 */ /* 0x000fe20000000000 */
[----:B------:R-:W-:Y:S01]  /*7d50*/  SEL R2, R220, 0xffffffe0, !P2 ;  /* 0xffffffe0dc027807 */ /* 0x000fe20005000000 */
[-C--:B----4-:R-:W-:Y:S01]  /*7d60*/  FMUL.FTZ R146, R146, R28.reuse ;  /* 0x0000001c92927220 */ /* 0x090fe20000410000 */
[----:B------:R-:W-:Y:S01]  /*7d70*/  FMUL.FTZ R147, R147, R28 ;  /* 0x0000001c93937220 */ /* 0x000fe20000410000 */
[-C--:B-1----:R-:W-:Y:S01]  /*7d80*/  FMUL.FTZ R148, R148, R19.reuse ;  /* 0x0000001394947220 */ /* 0x082fe20000410000 */
[-C--:B------:R-:W-:Y:S01]  /*7d90*/  FMUL.FTZ R149, R149, R19.reuse ;  /* 0x0000001395957220 */ /* 0x080fe20000410000 */
[-C--:B------:R-:W-:Y:S01]  /*7da0*/  FMUL.FTZ R152, R152, R19.reuse ;  /* 0x0000001398987220 */ /* 0x080fe20000410000 */
[-C--:B--2---:R-:W-:Y:S01]  /*7db0*/  FMUL.FTZ R150, R150, R16.reuse ;  /* 0x0000001096967220 */ /* 0x084fe20000410000 */
        /* <DEDUP_REMOVED lines=11> */
[----:B------:R-:W1:Y:S01]  /*7e70*/  LDSM.16.MT88.4 R24, [R134+0xa000] ;  /* 0x00a000008618783b */ /* 0x000e620000004200 */
[-C--:B------:R-:W-:Y:S08]  /*7e80*/  HMMA.16816.F32.BF16 R144, R20, R32.reuse, R144 ;  /* 0x000000201490723c */ /* 0x080ff00000041890 */
[C---:B------:R-:W-:Y:S08]  /*7e90*/  HMMA.16816.F32.BF16 R148, R8.reuse, R32, R148 ;  /* 0x000000200894723c */ /* 0x040ff00000041894 */
[-C--:B------:R-:W-:Y:S08]  /*7ea0*/  HMMA.16816.F32.BF16 R152, R8, R34.reuse, R152 ;  /* 0x000000220898723c */ /* 0x080ff00000041898 */
[C---:B------:R-:W-:Y:S01]  /*7eb0*/  HMMA.16816.F32.BF16 R240, R20.reuse, R34, R156 ;  /* 0x0000002214f0723c */ /* 0x040fe2000004189c */
[----:B------:R-:W2:Y:S01]  /*7ec0*/  LDSM.16.MT88.4 R32, [R30] ;  /* 0x000000001e20783b */ /* 0x000ea20000004200 */
        /* <DEDUP_REMOVED lines=32> */
[----:B------:R-:W-:Y:S01]  /*80d0*/  IADD3 R133, PT, PT, R2, R30, RZ ;  /* 0x0000001e02857210 */ /* 0x000fe20007ffe0ff */
[----:B-1----:R-:W-:Y:S01]  /*80e0*/  HMMA.16816.F32.BF16 R232, R20, R26, R172 ;  /* 0x0000001a14e8723c */ /* 0x002fe200000418ac */
[----:B------:R-:W-:Y:S01]  /*80f0*/  MOV R230, R199 ;  /* 0x000000c700e67202 */ /* 0x000fe20000000f00 */
[----:B------:R-:W-:Y:S01]  /*8100*/  IMAD.MOV.U32 R173, RZ, RZ, R198 ;  /* 0x000000ffffad7224 */ /* 0x000fe200078e00c6 */
[----:B------:R-:W-:Y:S01]  /*8110*/  MOV R157, R197 ;  /* 0x000000c5009d7202 */ /* 0x000fe20000000f00 */
[----:B------:R-:W-:-:S04]  /*8120*/  IMAD.MOV.U32 R156, RZ, RZ, R196 ;  /* 0x000000ffff9c7224 */ /* 0x000fc800078e00c4 */
[-C--:B------:R-:W-:Y:S08]  /*8130*/  HMMA.16816.F32.BF16 R236, R20, R24.reuse, R160 ;  /* 0x0000001814ec723c */ /* 0x080ff000000418a0 */
[C---:B------:R-:W-:Y:S08]  /*8140*/  HMMA.16816.F32.BF16 R164, R8.reuse, R24, R164 ;  /* 0x0000001808a4723c */ /* 0x040ff000000418a4 */
[----:B------:R-:W-:Y:S01]  /*8150*/  HMMA.16816.F32.BF16 R168, R8, R26, R168 ;  /* 0x0000001a08a8723c */ /* 0x000fe200000418a8 */
[----:B------:R-:W1:Y:S07]  /*8160*/  LDSM.16.MT88.4 R24, [R133] ;  /* 0x000000008518783b */ /* 0x000e6e0000004200 */
[-C--:B--2---:R-:W-:Y:S01]  /*8170*/  HMMA.16816.F32.BF16 R216, R20, R32.reuse, R36 ;  /* 0x0000002014d8723c */ /* 0x084fe20000041824 */
[----:B------:R-:W-:Y:S07]  /*8180*/  LDSM.16.MT88.4 R36, [R134+0xb000] ;  /* 0x00b000008624783b */ /* 0x000fee0000004200 */
[C---:B------:R-:W-:Y:S01]  /*8190*/  HMMA.16816.F32.BF16 R200, R8.reuse, R32, R40 ;  /* 0x0000002008c8723c */ /* 0x040fe20000041828 */
[----:B------:R-:W-:Y:S07]  /*81a0*/  LDSM.16.MT88.4 R40, [R133+0x1000] ;  /* 0x001000008528783b */ /* 0x000fee0000004200 */
[-C--:B------:R-:W-:Y:S01]  /*81b0*/  HMMA.16816.F32.BF16 R196, R8, R34.reuse, R44 ;  /* 0x0000002208c4723c */ /* 0x080fe2000004182c */
[----:B------:R-:W-:Y:S07]  /*81c0*/  LDSM.16.MT88.4 R44, [R30+0x1000] ;  /* 0x001000001e2c783b */ /* 0x000fee0000004200 */
        /* <DEDUP_REMOVED lines=50> */
[----:B------:R-:W-:-:S04]  /*84f0*/  IMAD.WIDE.U32 R2, R205, -0x2daee0ad, RZ ;  /* 0xd2511f53cd027825 */ /* 0x000fc800078e00ff */
[----:B------:R-:W-:Y:S01]  /*8500*/  FFMA.FTZ R0, R189, UR7, -R7 ;  /* 0x00000007bd007c23 */ /* 0x000fe20008010807 */
[----:B------:R-:W-:Y:S01]  /*8510*/  MOV R172, R182 ;  /* 0x000000b600ac7202 */ /* 0x000fe20000000f00 */
[C---:B-1----:R-:W-:Y:S01]  /*8520*/  HMMA.16816.F32.BF16 R56, R8.reuse, R24, R56 ;  /* 0x000000180838723c */ /* 0x042fe20000041838 */
[----:B------:R-:W-:Y:S01]  /*8530*/  MOV R51, R181 ;  /* 0x000000b500337202 */ /* 0x000fe20000000f00 */
[----:B------:R-:W-:Y:S01]  /*8540*/  IMAD.MOV.U32 R175, RZ, RZ, R179 ;  /* 0x000000ffffaf7224 */ /* 0x000fe200078e00b3 */
[----:B------:R-:W-:Y:S02]  /*8550*/  MOV R174, R180 ;  /* 0x000000b400ae7202 */ /* 0x000fe40000000f00 */
[----:B------:R-:W-:Y:S02]  /*8560*/  MOV R158, R178 ;  /* 0x000000b2009e7202 */ /* 0x000fe40000000f00 */
[----:B------:R-:W-:Y:S01]  /*8570*/  MOV R159, R177 ;  /* 0x000000b1009f7202 */ /* 0x000fe20000000f00 */
[----:B------:R-:W-:Y:S01]  /*8580*/  HMMA.16816.F32.BF16 R60, R8, R26, R60 ;  /* 0x0000001a083c723c */ /* 0x000fe2000004183c */
[----:B------:R-:W-:Y:S01]  /*8590*/  MOV R50, R176 ;  /* 0x000000b000327202 */ /* 0x000fe20000000f00 */
[----:B------:R1:W-:Y:S01]  /*85a0*/  MUFU.EX2 R210, R0 ;  /* 0x0000000000d27308 */ /* 0x0003e20000000800 */
[----:B------:R-:W-:-:S05]  /*85b0*/  LOP3.LUT R4, R206, UR14, R3, 0x96, !PT ;  /* 0x0000000ece047c12 */ /* 0x000fca000f8e9603 */
[C---:B--2---:R-:W-:Y:S08]  /*85c0*/  HMMA.16816.F32.BF16 R72, R8.reuse, R32, R72 ;  /* 0x000000200848723c */ /* 0x044ff00000041848 */
[----:B------:R-:W-:Y:S01]  /*85d0*/  HMMA.16816.F32.BF16 R76, R8, R34, R76 ;  /* 0x00000022084c723c */ /* 0x000fe2000004184c */
[----:B-1----:R-:W-:-:S07]  /*85e0*/  FFMA.FTZ R0, R193, UR7, -R7 ;  /* 0x00000007c1007c23 */ /* 0x002fce0008010807 */
[C---:B------:R-:W-:Y:S01]  /*85f0*/  HMMA.16816.F32.BF16 R88, R8.reuse, R36, R88 ;  /* 0x000000240858723c */ /* 0x040fe20000041858 */
[----:B------:R1:W-:Y:S07]  /*8600*/  MUFU.EX2 R206, R0 ;  /* 0x0000000000ce7308 */ /* 0x0003ee0000000800 */
[C---:B------:R-:W-:Y:S08]  /*8610*/  HMMA.16816.F32.BF16 R92, R8.reuse, R38, R92 ;  /* 0x00000026085c723c */ /* 0x040ff0000004185c */
[C---:B------:R-:W-:Y:S08]  /*8620*/  HMMA.16816.F32.BF16 R104, R8.reuse, R44, R104 ;  /* 0x0000002c0868723c */ /* 0x040ff00000041868 */
[C---:B------:R-:W-:Y:S08]  /*8630*/  HMMA.16816.F32.BF16 R108, R8.reuse, R46, R108 ;  /* 0x0000002e086c723c */ /* 0x040ff0000004186c */
[C---:B------:R-:W-:Y:S08]  /*8640*/  HMMA.16816.F32.BF16 R120, R8.reuse, R40, R120 ;  /* 0x000000280878723c */ /* 0x040ff00000041878 */
[----:B------:R-:W-:Y:S01]  /*8650*/  HMMA.16816.F32.BF16 R160, R8, R42, R124 ;  /* 0x0000002a08a0723c */ /* 0x000fe2000004187c */
[----:B------:R-:W-:Y:S01]  /*8660*/  PRMT R11, R2, 0x7772, RZ ;  /* 0x00007772020b7816 */ /* 0x000fe200000000ff */
[----:B------:R-:W-:-:S06]  /*8670*/  FFMA.FTZ R8, R192, UR7, -R7 ;  /* 0x00000007c0087c23 */ /* 0x000fcc0008010807 */
[----:B------:R-:W-:Y:S01]  /*8680*/  HMMA.16816.F32.BF16 R176, R20, R24, R52 ;  /* 0x0000001814b0723c */ /* 0x000fe20000041834 */
[----:B------:R-:W-:Y:S01]  /*8690*/  IMAD.MOV.U32 R25, RZ, RZ, R2 ;  /* 0x000000ffff197224 */ /* 0x000fe200078e0002 */
[----:B------:R-:W-:-:S06]  /*86a0*/  PRMT R24, R2, 0x7773, RZ ;  /* 0x0000777302187816 */ /* 0x000fcc00000000ff */
[----:B------:R-:W-:Y:S01]  /*86b0*/  HMMA.16816.F32.BF16 R180, R20, R26, R64 ;  /* 0x0000001a14b4723c */ /* 0x000fe20000041840 */
[----:B------:R-:W-:Y:S01]  /*86c0*/  PRMT R26, R2, 0x7771, RZ ;  /* 0x00007771021a7816 */ /* 0x000fe200000000ff */
[----:B------:R-:W-:Y:S01]  /*86d0*/  IMAD.WIDE.U32 R2, R31, -0x2daee0ad, RZ ;  /* 0xd2511f531f027825 */ /* 0x000fe200078e00ff */
[----:B------:R2:W-:Y:S03]  /*86e0*/  MUFU.EX2 R207, R8 ;  /* 0x0000000800cf7308 */ /* 0x0005e60000000800 */
[----:B------:R-:W-:Y:S01]  /*86f0*/  FFMA.FTZ R7, R191, UR7, -R7 ;  /* 0x00000007bf077c23 */ /* 0x000fe20008010807 */
[-C--:B------:R-:W-:Y:S01]  /*8700*/  FMUL.FTZ R80, R80, R29.reuse ;  /* 0x0000001d50507220 */ /* 0x080fe20000410000 */
[-C--:B------:R-:W-:Y:S01]  /*8710*/  FMUL.FTZ R81, R81, R29.reuse ;  /* 0x0000001d51517220 */ /* 0x080fe20000410000 */
[----:B-1----:R-:W-:Y:S01]  /*8720*/  LOP3.LUT R0, R244, UR14, R3, 0x96, !PT ;  /* 0x0000000ef4007c12 */ /* 0x002fe2000f8e9603 */
[-C--:B------:R-:W-:Y:S01]  /*8730*/  FMUL.FTZ R82, R82, R28.reuse ;  /* 0x0000001c52527220 */ /* 0x080fe20000410000 */
[----:B------:R-:W-:Y:S01]  /*8740*/  PRMT R3, R2, 0x7772, RZ ;  /* 0x0000777202037816 */ /* 0x000fe200000000ff */
[----:B------:R-:W-:Y:S01]  /*8750*/  FMUL.FTZ R83, R83, R28 ;  /* 0x0000001c53537220 */ /* 0x000fe20000410000 */
[----:B------:R-:W-:Y:S01]  /*8760*/  MOV R10, R2 ;  /* 0x00000002000a7202 */ /* 0x000fe20000000f00 */
[-C--:B------:R-:W-:Y:S01]  /*8770*/  FMUL.FTZ R68, R68, R29.reuse ;  /* 0x0000001d44447220 */ /* 0x080fe20000410000 */
[----:B------:R-:W-:Y:S01]  /*8780*/  PRMT R9, R2, 0x7771, RZ ;  /* 0x0000777102097816 */ /* 0x000fe200000000ff */
[-C--:B------:R-:W-:Y:S01]  /*8790*/  FMUL.FTZ R69, R69, R29.reuse ;  /* 0x0000001d45457220 */ /* 0x080fe20000410000 */
[-C--:B------:R-:W-:Y:S01]  /*87a0*/  FMUL.FTZ R70, R70, R28.reuse ;  /* 0x0000001c46467220 */ /* 0x080fe20000410000 */
[-C--:B------:R-:W-:Y:S01]  /*87b0*/  FMUL.FTZ R71, R71, R28.reuse ;  /* 0x0000001c47477220 */ /* 0x080fe20000410000 */
[-C--:B------:R-:W-:Y:S01]  /*87c0*/  FMUL.FTZ R84, R84, R29.reuse ;  /* 0x0000001d54547220 */ /* 0x080fe20000410000 */
[-C--:B------:R-:W-:Y:S01]  /*87d0*/  FMUL.FTZ R85, R85, R29.reuse ;  /* 0x0000001d55557220 */ /* 0x080fe20000410000 */
[-C--:B------:R-:W-:Y:S01]  /*87e0*/  FMUL.FTZ R86, R86, R28.reuse ;  /* 0x0000001c56567220 */ /* 0x080fe20000410000 */
[----:B--2---:R-:W-:Y:S01]  /*87f0*/  PRMT R8, R2, 0x7773, RZ ;  /* 0x0000777302087816 */ /* 0x004fe200000000ff */
[----:B------:R-:W-:Y:S01]  /*8800*/  FFMA.FTZ R2, R195, UR7, -R12 ;  /* 0x00000007c3027c23 */ /* 0x000fe2000801080c */
[-C--:B------:R-:W-:Y:S01]  /*8810*/  FMUL.FTZ R87, R87, R28.reuse ;  /* 0x0000001c57577220 */ /* 0x080fe20000410000 */
[-C--:B------:R-:W-:Y:S01]  /*8820*/  FMUL.FTZ R96, R96, R29.reuse ;  /* 0x0000001d60607220 */ /* 0x080fe20000410000 */
[----:B------:R-:W-:Y:S01]  /*8830*/  PRMT R27, R3, 0x5410, R8 ;  /* 0x00005410031b7816 */ /* 0x000fe20000000008 */
[-C--:B------:R-:W-:Y:S01]  /*8840*/  FMUL.FTZ R97, R97, R29.reuse ;  /* 0x0000001d61617220 */ /* 0x080fe20000410000 */
[----:B------:R-:W-:Y:S01]  /*8850*/  LOP3.LUT R3, R25, 0xff, RZ, 0xc0, !PT ;  /* 0x000000ff19037812 */ /* 0x000fe200078ec0ff */
[-C--:B------:R-:W-:Y:S01]  /*8860*/  FMUL.FTZ R98, R98, R28.reuse ;  /* 0x0000001c62627220 */ /* 0x080fe20000410000 */
[----:B------:R-:W-:Y:S01]  /*8870*/  PRMT R31, R11, 0x5410, R24 ;  /* 0x000054100b1f7816 */ /* 0x000fe20000000018 */
[----:B------:R1:W-:Y:S01]  /*8880*/  MUFU.EX2 R195, R2 ;  /* 0x0000000200c37308 */ /* 0x0003e20000000800 */
[----:B------:R-:W-:Y:S01]  /*8890*/  PRMT R11, R3, 0x5410, R26 ;  /* 0x00005410030b7816 */ /* 0x000fe2000000001a */
[-C--:B------:R-:W-:Y:S01]  /*88a0*/  FMUL.FTZ R99, R99, R28.reuse ;  /* 0x0000001c63637220 */ /* 0x080fe20000410000 */
[----:B------:R-:W-:Y:S01]  /*88b0*/  LOP3.LUT R3, R10, 0xff, RZ, 0xc0, !PT ;  /* 0x000000ff0a037812 */ /* 0x000fe200078ec0ff */
[-C--:B------:R-:W-:Y:S01]  /*88c0*/  FMUL.FTZ R112, R112, R29.reuse ;  /* 0x0000001d70707220 */ /* 0x080fe20000410000 */
[----:B------:R-:W-:Y:S01]  /*88d0*/  FMUL.FTZ R113, R113, R29 ;  /* 0x0000001d71717220 */ /* 0x000fe20000410000 */
[-C--:B------:R-:W-:Y:S01]  /*88e0*/  FMUL.FTZ R114, R114, R28.reuse ;  /* 0x0000001c72727220 */ /* 0x080fe20000410000 */
[----:B------:R-:W-:Y:S01]  /*88f0*/  PRMT R10, R3, 0x5410, R9 ;  /* 0x00005410030a7816 */ /* 0x000fe20000000009 */
[--C-:B------:R-:W-:Y:S01]  /*8900*/  FFMA.FTZ R3, R209, UR7, -R12.reuse ;  /* 0x00000007d1037c23 */ /* 0x100fe2000801080c */
[----:B------:R-:W-:Y:S01]  /*8910*/  FMUL.FTZ R115, R115, R28 ;  /* 0x0000001c73737220 */ /* 0x000fe20000410000 */
[----:B------:R-:W-:Y:S01]  /*8920*/  LDSM.16.MT88.4 R64, [R133+0x800] ;  /* 0x000800008540783b */ /* 0x000fe20000004200 */
[----:B-1----:R-:W-:-:S04]  /*8930*/  FFMA.FTZ R2, R208, UR7, -R12 ;  /* 0x00000007d0027c23 */ /* 0x002fc8000801080c */
[----:B------:R1:W-:Y:S08]  /*8940*/  MUFU.EX2 R192, R2 ;  /* 0x0000000200c07308 */ /* 0x0003f00000000800 */
[----:B------:R2:W-:Y:S01]  /*8950*/  MUFU.EX2 R191, R3 ;  /* 0x0000000300bf7308 */ /* 0x0005e20000000800 */
[----:B-1----:R-:W-:-:S04]  /*8960*/  LOP3.LUT R2, R4, 0xffff, RZ, 0xc0, !PT ;  /* 0x0000ffff04027812 */ /* 0x002fc800078ec0ff */
[----:B------:R-:W-:Y:S02]  /*8970*/  SHF.R.U32.HI R2, RZ, 0x8, R2 ;  /* 0x00000008ff027819 */ /* 0x000fe40000011602 */
[----:B--2---:R-:W-:-:S04]  /*8980*/  LOP3.LUT R3, R4, 0xff, RZ, 0xc0, !PT ;  /* 0x000000ff04037812 */ /* 0x004fc800078ec0ff */
[----:B------:R-:W-:Y:S01]  /*8990*/  PRMT R25, R3, 0x5410, R2 ;  /* 0x0000541003197816 */ /* 0x000fe20000000002 */
[----:B------:R-:W-:Y:S01]  /*89a0*/  FFMA.FTZ R2, R194, UR7, -R13 ;  /* 0x00000007c2027c23 */ /* 0x000fe2000801080d */
[----:B------:R-:W-:-:S03]  /*89b0*/  PRMT R3, R4, 0x7632, R3 ;  /* 0x0000763204037816 */ /* 0x000fc60000000003 */
[----:B------:R1:W-:Y:S01]  /*89c0*/  MUFU.EX2 R189, R2 ;  /* 0x0000000200bd7308 */ /* 0x0003e20000000800 */
[----:B------:R-:W-:Y:S01]  /*89d0*/  LOP3.LUT R3, R3, 0xff, RZ, 0xc0, !PT ;  /* 0x000000ff03037812 */ /* 0x000fe200078ec0ff */
[C---:B------:R-:W-:Y:S06]  /*89e0*/  HMMA.16816.F32.BF16 R136, R20.reuse, R34, R80 ;  /* 0x000000221488723c */ /* 0x040fec0000041850 */
[----:B------:R2:W-:Y:S01]  /*89f0*/  MUFU.EX2 R205, R7 ;  /* 0x0000000700cd7308 */ /* 0x0005e20000000800 */
[--C-:B------:R-:W-:Y:S01]  /*8a00*/  FFMA.FTZ R8, R188, UR7, -R13.reuse ;  /* 0x00000007bc087c23 */ /* 0x100fe2000801080d */
[----:B------:R-:W-:Y:S01]  /*8a10*/  HMMA.16816.F32.BF16 R68, R20, R32, R68 ;  /* 0x000000201444723c */ /* 0x000fe20000041844 */
[----:B------:R-:W-:Y:S01]  /*8a20*/  FMUL.FTZ R26, R130, R28 ;  /* 0x0000001c821a7220 */ /* 0x000fe20000410000 */
[----:B------:R-:W-:Y:S01]  /*8a30*/  HSET2.LE.AND R10, R10, R6, PT ;  /* 0x000000060a0a7233 */ /* 0x000fe20003803000 */
[----:B------:R-:W-:Y:S01]  /*8a40*/  IMAD.MOV.U32 R209, RZ, RZ, R172 ;  /* 0x000000ffffd17224 */ /* 0x000fe200078e00ac */
[----:B------:R-:W-:Y:S01]  /*8a50*/  MOV R244, R50 ;  /* 0x0000003200f47202 */ /* 0x000fe20000000f00 */
[----:B------:R-:W-:Y:S01]  /*8a60*/  LDSM.16.MT88.4 R80, [R135+0xb800] ;  /* 0x00b800008750783b */ /* 0x000fe20000004200 */
[----:B-1----:R-:W-:Y:S01]  /*8a70*/  SHF.R.U32.HI R2, RZ, 0x18, R4 ;  /* 0x00000018ff027819 */ /* 0x002fe20000011604 */
[----:B------:R-:W-:-:S03]  /*8a80*/  FFMA.FTZ R4, R132, UR7, -R13 ;  /* 0x0000000784047c23 */ /* 0x000fc6000801080d */
[----:B------:R-:W-:Y:S01]  /*8a90*/  PRMT R24, R3, 0x5410, R2 ;  /* 0x0000541003187816 */ /* 0x000fe20000000002 */
[----:B------:R-:W-:Y:S01]  /*8aa0*/  FFMA.FTZ R2, R190, UR7, -R13 ;  /* 0x00000007be027c23 */ /* 0x000fe2000801080d */
[----:B------:R-:W-:Y:S01]  /*8ab0*/  PRMT R3, R0, 0x7632, R3 ;  /* 0x0000763200037816 */ /* 0x000fe20000000003 */
[----:B--2---:R-:W-:Y:S01]  /*8ac0*/  FFMA.FTZ R7, R204, UR7, -R12 ;  /* 0x00000007cc077c23 */ /* 0x004fe2000801080c */
[----:B------:R1:W-:Y:S02]  /*8ad0*/  MUFU.EX2 R35, R4 ;  /* 0x0000000400237308 */ /* 0x0003e40000000800 */
[----:B------:R-:W-:Y:S01]  /*8ae0*/  LOP3.LUT R3, R3, 0xff, RZ, 0xc0, !PT ;  /* 0x000000ff03037812 */ /* 0x000fe200078ec0ff */
[----:B------:R-:W-:-:S05]  /*8af0*/  FFMA.FTZ R12, R231, UR7, -R14 ;  /* 0x00000007e70c7c23 */ /* 0x000fca000801080e */
[----:B------:R2:W3:Y:S08]  /*8b00*/  MUFU.EX2 R193, R7 ;  /* 0x0000000700c17308 */ /* 0x0004f00000000800 */
[----:B------:R4:W-:Y:S01]  /*8b10*/  MUFU.EX2 R132, R2 ;  /* 0x0000000200847308 */ /* 0x0009e20000000800 */
[----:B-1----:R-:W-:Y:S02]  /*8b20*/  SHF.R.U32.HI R4, RZ, 0x18, R0 ;  /* 0x00000018ff047819 */ /* 0x002fe40000011600 */
[----:B--2---:R-:W-:-:S02]  /*8b30*/  LOP3.LUT R7, R0, 0xff, RZ, 0xc0, !PT ;  /* 0x000000ff00077812 */ /* 0x004fc400078ec0ff */
[----:B------:R-:W-:Y:S02]  /*8b40*/  PRMT R13, R3, 0x5410, R4 ;  /* 0x00005410030d7816 */ /* 0x000fe40000000004 */
[----:B----4-:R-:W-:Y:S01]  /*8b50*/  LOP3.LUT R2, R0, 0xffff, RZ, 0xc0, !PT ;  /* 0x0000ffff00027812 */ /* 0x010fe200078ec0ff */
[--C-:B------:R-:W-:Y:S01]  /*8b60*/  FFMA.FTZ R0, R247, UR7, -R14.reuse ;  /* 0x00000007f7007c23 */ /* 0x100fe2000801080e */
[----:B------:R-:W-:-:S03]  /*8b70*/  FFMA.FTZ R3, R246, UR7, -R14 ;  /* 0x00000007f6037c23 */ /* 0x000fc6000801080e */
[----:B------:R1:W-:Y:S01]  /*8b80*/  MUFU.EX2 R33, R0 ;  /* 0x0000000000217308 */ /* 0x0003e20000000800 */
[----:B------:R-:W-:-:S07]  /*8b90*/  SHF.R.U32.HI R2, RZ, 0x8, R2 ;  /* 0x00000008ff027819 */ /* 0x000fce0000011602 */
[----:B------:R-:W2:Y:S01]  /*8ba0*/  MUFU.EX2 R34, R8 ;  /* 0x0000000800227308 */ /* 0x000ea20000000800 */
[----:B-1----:R-:W-:-:S07]  /*8bb0*/  FFMA.FTZ R0, R211, UR7, -R14 ;  /* 0x00000007d3007c23 */ /* 0x002fce000801080e */
[----:B------:R-:W-:Y:S01]  /*8bc0*/  MUFU.EX2 R12, R12 ;  /* 0x0000000c000c7308 */ /* 0x000fe20000000800 */
[----:B------:R-:W-:-:S07]  /*8bd0*/  PRMT R9, R7, 0x5410, R2 ;  /* 0x0000541007097816 */ /* 0x000fce0000000002 */
[----:B------:R1:W-:Y:S01]  /*8be0*/  MUFU.EX2 R32, R0 ;  /* 0x0000000000207308 */ /* 0x0003e20000000800 */
[----:B------:R-:W-:-:S07]  /*8bf0*/  HSET2.LE.AND R2, R11, R6, PT ;  /* 0x000000060b027233 */ /* 0x000fce0003803000 */
[----:B------:R4:W5:Y:S01]  /*8c00*/  MUFU.EX2 R14, R3 ;  /* 0x00000003000e7308 */ /* 0x0009620000000800 */
[----:B------:R-:W-:Y:S02]  /*8c10*/  LOP3.LUT R7, R27, 0xff00ff, RZ, 0xc0, !PT ;  /* 0x00ff00ff1b077812 */ /* 0x000fe400078ec0ff */
[----:B-1----:R-:W-:Y:S01]  /*8c20*/  LOP3.LUT R0, R31, 0xff00ff, RZ, 0xc0, !PT ;  /* 0x00ff00ff1f007812 */ /* 0x002fe200078ec0ff */
[----:B------:R-:W-:-:S04]  /*8c30*/  FMUL.FTZ R27, R131, R28 ;  /* 0x0000001c831b7220 */ /* 0x000fc80000410000 */
[--C-:B------:R-:W-:Y:S02]  /*8c40*/  HSET2.LE.AND R4, R0, R6.reuse, PT ;  /* 0x0000000600047233 */ /* 0x100fe40003803000 */
[----:B---3--:R-:W-:Y:S02]  /*8c50*/  F2FP.BF16.F32.PACK_AB R0, R193, R191 ;  /* 0x000000bfc100723e */ /* 0x008fe400000010ff */
[----:B----4-:R-:W-:Y:S02]  /*8c60*/  F2FP.BF16.F32.PACK_AB R3, R205, R207 ;  /* 0x000000cfcd03723e */ /* 0x010fe400000010ff */
[--C-:B------:R-:W-:Y:S02]  /*8c70*/  HSET2.LE.AND R8, R24, R6.reuse, PT ;  /* 0x0000000618087233 */ /* 0x100fe40003803000 */
[----:B------:R-:W-:Y:S02]  /*8c80*/  HSET2.LE.AND R9, R9, R6, PT ;  /* 0x0000000609097233 */ /* 0x000fe40003803000 */
[----:B------:R-:W-:-:S02]  /*8c90*/  LOP3.LUT R130, R3, R2, RZ, 0xc0, !PT ;  /* 0x0000000203827212 */ /* 0x000fc400078ec0ff */
[----:B------:R-:W-:Y:S01]  /*8ca0*/  LOP3.LUT R131, R0, R4, RZ, 0xc0, !PT ;  /* 0x0000000400837212 */ /* 0x000fe200078ec0ff */
[----:B------:R-:W-:Y:S01]  /*8cb0*/  IMAD.MOV.U32 R188, RZ, RZ, R157 ;  /* 0x000000ffffbc7224 */ /* 0x000fe200078e009d */
[----:B------:R-:W-:Y:S02]  /*8cc0*/  F2FP.BF16.F32.PACK_AB R0, R192, R195 ;  /* 0x000000c3c000723e */ /* 0x000fe400000010ff */
[----:B------:R-:W-:Y:S02]  /*8cd0*/  F2FP.BF16.F32.PACK_AB R3, R35, R189 ;  /* 0x000000bd2303723e */ /* 0x000fe400000010ff */
[----:B------:R-:W-:Y:S02]  /*8ce0*/  MOV R190, R156 ;  /* 0x0000009c00be7202 */ /* 0x000fe40000000f00 */
[----:B------:R-:W-:Y:S02]  /*8cf0*/  MOV R247, R158 ;  /* 0x0000009e00f77202 */ /* 0x000fe40000000f00 */
[----:B------:R-:W-:-:S02]  /*8d00*/  MOV R211, R159 ;  /* 0x0000009f00d37202 */ /* 0x000fc40000000f00 */
[--C-:B------:R-:W-:Y:S01]  /*8d10*/  HSET2.LE.AND R11, R7, R6.reuse, PT ;  /* 0x00000006070b7233 */ /* 0x100fe20003803000 */
[----:B------:R-:W1:Y:S01]  /*8d20*/  LDSM.16.MT88.4 R156, [R135+0xa800] ;  /* 0x00a80000879c783b */ /* 0x000e620000004200 */
[----:B------:R-:W-:Y:S01]  /*8d30*/  HSET2.LE.AND R7, R25, R6, PT ;  /* 0x0000000619077233 */ /* 0x000fe20003803000 */
[----:B------:R-:W-:Y:S01]  /*8d40*/  FMUL.FTZ R25, R129, R29 ;  /* 0x0000001d81197220 */ /* 0x000fe20000410000 */
[----:B------:R-:W-:Y:S02]  /*8d50*/  LOP3.LUT R129, R0, R8, RZ, 0xc0, !PT ;  /* 0x0000000800817212 */ /* 0x000fe400078ec0ff */
[----:B------:R-:W-:Y:S02]  /*8d60*/  LOP3.LUT R124, R3, R9, RZ, 0xc0, !PT ;  /* 0x00000009037c7212 */ /* 0x000fe400078ec0ff */
[----:B--2---:R-:W-:Y:S02]  /*8d70*/  F2FP.BF16.F32.PACK_AB R0, R34, R132 ;  /* 0x000000842200723e */ /* 0x004fe400000010ff */
[----:B-----5:R-:W-:Y:S01]  /*8d80*/  F2FP.BF16.F32.PACK_AB R3, R12, R14 ;  /* 0x0000000e0c03723e */ /* 0x020fe200000010ff */
[----:B------:R-:W-:Y:S01]  /*8d90*/  HMMA.16816.F32.BF16 R84, R20, R36, R84 ;  /* 0x000000241454723c */ /* 0x000fe20000041854 */
[----:B------:R-:W-:-:S02]  /*8da0*/  F2FP.BF16.F32.PACK_AB R2, R206, R210 ;  /* 0x000000d2ce02723e */ /* 0x000fc400000010ff */
[----:B------:R-:W-:Y:S02]  /*8db0*/  MOV R208, R51 ;  /* 0x0000003300d07202 */ /* 0x000fe40000000f00 */
[----:B------:R-:W-:Y:S01]  /*8dc0*/  MOV R204, R173 ;  /* 0x000000ad00cc7202 */ /* 0x000fe20000000f00 */
[----:B------:R-:W-:Y:S01]  /*8dd0*/  LDSM.16.MT88.4 R48, [R30+0x800] ;  /* 0x000800001e30783b */ /* 0x000fe20000004200 */
[----:B------:R-:W-:Y:S01]  /*8de0*/  MOV R194, R174 ;  /* 0x000000ae00c27202 */ /* 0x000fe20000000f00 */
[C---:B------:R-:W-:Y:S01]  /*8df0*/  HMMA.16816.F32.BF16 R36, R20.reuse, R38, R96 ;  /* 0x000000261424723c */ /* 0x040fe20000041860 */
[----:B------:R-:W-:Y:S01]  /*8e00*/  MOV R246, R175 ;  /* 0x000000af00f67202 */ /* 0x000fe20000000f00 */
[----:B------:R-:W-:Y:S01]  /*8e10*/  LDSM.16.MT88.4 R96, [R134+0xb800] ;  /* 0x00b800008660783b */ /* 0x000fe20000004200 */
[----:B------:R-:W-:Y:S02]  /*8e20*/  LOP3.LUT R126, R0, R10, RZ, 0xc0, !PT ;  /* 0x0000000a007e7212 */ /* 0x000fe400078ec0ff */
[----:B------:R-:W-:Y:S01]  /*8e30*/  LOP3.LUT R127, R3, R11, RZ, 0xc0, !PT ;  /* 0x0000000b037f7212 */ /* 0x000fe200078ec0ff */
[----:B------:R-:W2:Y:S02]  /*8e40*/  LDSM.16.MT88.4 R172, [R134+0xa800] ;  /* 0x00a8000086ac783b */ /* 0x000ea40000004200 */
[----:B------:R-:W-:Y:S01]  /*8e50*/  HMMA.16816.F32.BF16 R52, R20, R46, R112 ;  /* 0x0000002e1434723c */ /* 0x000fe20000041870 */
[----:B------:R-:W-:Y:S01]  /*8e60*/  FMUL.FTZ R24, R128, R29 ;  /* 0x0000001d80187220 */ /* 0x000fe20000410000 */
[----:B------:R-:W3:Y:S01]  /*8e70*/  LDSM.16.MT88.4 R112, [R30+0x1800] ;  /* 0x001800001e70783b */ /* 0x000ee20000004200 */
[----:B------:R-:W-:-:S03]  /*8e80*/  HSET2.LE.AND R6, R13, R6, PT ;  /* 0x000000060d067233 */ /* 0x000fc60003803000 */
[----:B------:R-:W4:Y:S01]  /*8e90*/  LDSM.16.MT88.4 R8, [R133+0x1800] ;  /* 0x001800008508783b */ /* 0x000f220000004200 */
[----:B------:R-:W-:Y:S02]  /*8ea0*/  LOP3.LUT R128, R2, R7, RZ, 0xc0, !PT ;  /* 0x0000000702807212 */ /* 0x000fe400078ec0ff */
[----:B------:R-:W-:Y:S01]  /*8eb0*/  F2FP.BF16.F32.PACK_AB R2, R32, R33 ;  /* 0x000000212002723e */ /* 0x000fe200000010ff */
[----:B------:R-:W-:Y:S01]  /*8ec0*/  FFMA.FTZ R4, R211, R29, R246 ;  /* 0x0000001dd3047223 */ /* 0x000fe200000100f6 */
[----:B------:R-:W-:Y:S02]  /*8ed0*/  FFMA.FTZ R3, R188, R28, R247 ;  /* 0x0000001cbc037223 */ /* 0x000fe400000100f7 */
[----:B------:R-:W-:Y:S01]  /*8ee0*/  LOP3.LUT R125, R2, R6, RZ, 0xc0, !PT ;  /* 0x00000006027d7212 */ /* 0x000fe200078ec0ff */
[----:B------:R-:W-:Y:S01]  /*8ef0*/  FFMA.FTZ R2, R190, R19, R250 ;  /* 0x00000013be027223 */ /* 0x000fe200000100fa */
[----:B------:R-:W-:Y:S01]  /*8f00*/  FFMA.FTZ R0, R194, R16, R142 ;  /* 0x00000010c2007223 */ /* 0x000fe2000001008e */
[----:B------:R-:W-:Y:S01]  /*8f10*/  FADD.FTZ R4, R204, R4 ;  /* 0x00000004cc047221 */ /* 0x000fe20000010000 */
[----:B------:R-:W-:Y:S01]  /*8f20*/  FADD.FTZ R3, R209, R3 ;  /* 0x00000003d1037221 */ /* 0x000fe20000010000 */
[----:B------:R-:W-:Y:S01]  /*8f30*/  FADD.FTZ R6, R249, R2 ;  /* 0x00000002f9067221 */ /* 0x000fe20000010000 */
[-C--:B------:R-:W-:Y:S01]  /*8f40*/  FMUL.FTZ R100, R100, R29.reuse ;  /* 0x0000001d64647220 */ /* 0x080fe20000410000 */
[-C--:B------:R-:W-:Y:S01]  /*8f50*/  FMUL.FTZ R101, R101, R29.reuse ;  /* 0x0000001d65657220 */ /* 0x080fe20000410000 */
[-C--:B------:R-:W-:Y:S01]  /*8f60*/  FMUL.FTZ R102, R102, R28.reuse ;  /* 0x0000001c66667220 */ /* 0x080fe20000410000 */
[-C--:B------:R-:W-:Y:S01]  /*8f70*/  FMUL.FTZ R103, R103, R28.reuse ;  /* 0x0000001c67677220 */ /* 0x080fe20000410000 */
[----:B------:R-:W-:Y:S01]  /*8f80*/  FADD.FTZ R0, R143, R0 ;  /* 0x000000008f007221 */ /* 0x000fe20000010000 */
[----:B------:R-:W-:Y:S01]  /*8f90*/  FADD.FTZ R2, R208, R4 ;  /* 0x00000004d0027221 */ /* 0x000fe20000010000 */
[----:B------:R-:W-:Y:S01]  /*8fa0*/  FADD.FTZ R3, R244, R3 ;  /* 0x00000003f4037221 */ /* 0x000fe20000010000 */
        /* <DEDUP_REMOVED lines=14> */
[----:B------:R-:W-:-:S02]  /*9090*/  FADD.FTZ R0, R33, R0 ;  /* 0x0000000021007221 */ /* 0x000fc40000010000 */
[----:B------:R-:W-:Y:S01]  /*90a0*/  HMMA.16816.F32.BF16 R116, R20, R40, R116 ;  /* 0x000000281474723c */ /* 0x000fe20000041874 */
[----:B------:R-:W-:Y:S01]  /*90b0*/  FADD.FTZ R2, R206, R2 ;  /* 0x00000002ce027221 */ /* 0x000fe20000010000 */
[----:B------:R-:W-:Y:S01]  /*90c0*/  FADD.FTZ R3, R192, R3 ;  /* 0x00000003c0037221 */ /* 0x000fe20000010000 */
[----:B------:R-:W-:-:S05]  /*90d0*/  FADD.FTZ R6, R35, R6 ;  /* 0x0000000623067221 */ /* 0x000fca0000010000 */
[----:B------:R-:W-:Y:S01]  /*90e0*/  HMMA.16816.F32.BF16 R24, R20, R42, R24 ;  /* 0x0000002a1418723c */ /* 0x000fe20000041818 */
[----:B------:R-:W-:Y:S01]  /*90f0*/  FADD.FTZ R0, R32, R0 ;  /* 0x0000000020007221 */ /* 0x000fe20000010000 */
[----:B------:R-:W-:Y:S01]  /*9100*/  FADD.FTZ R4, R207, R2 ;  /* 0x00000002cf047221 */ /* 0x000fe20000010000 */
[----:B------:R-:W-:Y:S01]  /*9110*/  FADD.FTZ R3, R191, R3 ;  /* 0x00000003bf037221 */ /* 0x000fe20000010000 */
[----:B------:R-:W-:Y:S01]  /*9120*/  FADD.FTZ R2, R132, R6 ;  /* 0x0000000684027221 */ /* 0x000fe20000010000 */
[----:B------:R-:W-:-:S03]  /*9130*/  FADD.FTZ R0, R14, R0 ;  /* 0x000000000e007221 */ /* 0x000fc60000010000 */
[-C--:B-1----:R-:W-:Y:S08]  /*9140*/  HMMA.16816.F32.BF16 R144, R128, R156.reuse, R144 ;  /* 0x0000009c8090723c */ /* 0x082ff00000041890 */
[C---:B------:R-:W-:Y:S08]  /*9150*/  HMMA.16816.F32.BF16 R148, R124.reuse, R156, R148 ;  /* 0x0000009c7c94723c */ /* 0x040ff00000041894 */
[-C--:B------:R-:W-:Y:S08]  /*9160*/  HMMA.16816.F32.BF16 R152, R124, R158.reuse, R152 ;  /* 0x0000009e7c98723c */ /* 0x080ff00000041898 */
[----:B------:R-:W-:Y:S01]  /*9170*/  HMMA.16816.F32.BF16 R156, R128, R158, R240 ;  /* 0x0000009e809c723c */ /* 0x000fe200000418f0 */
[----:B------:R-:W-:Y:S01]  /*9180*/  FADD.FTZ R240, R205, R4 ;  /* 0x00000004cdf07221 */ /* 0x000fe20000010000 */
[----:B------:R-:W-:Y:S01]  /*9190*/  FADD.FTZ R243, R193, R3 ;  /* 0x00000003c1f37221 */ /* 0x000fe20000010000 */
[----:B------:R-:W-:Y:S01]  /*91a0*/  FADD.FTZ R242, R34, R2 ;  /* 0x0000000222f27221 */ /* 0x000fe20000010000 */
[----:B------:R-:W-:-:S02]  /*91b0*/  FADD.FTZ R241, R12, R0 ;  /* 0x000000000cf17221 */ /* 0x000fc40000010000 */
[----:B------:R1:W-:Y:S02]  /*91c0*/  STL [R1+0x14], R240 ;  /* 0x000014f001007387 */ /* 0x0003e40000100800 */
[C---:B--2---:R-:W-:Y:S02]  /*91d0*/  HMMA.16816.F32.BF16 R164, R124.reuse, R172, R164 ;  /* 0x000000ac7ca4723c */ /* 0x044fe400000418a4 */
        /* <DEDUP_REMOVED lines=12> */
[C---:B---3--:R-:W-:Y:S08]  /*92a0*/  HMMA.16816.F32.BF16 R104, R124.reuse, R112, R104 ;  /* 0x000000707c68723c */ /* 0x048ff00000041868 */
        /* <DEDUP_REMOVED lines=19> */
[----:B------:R-:W-:Y:S02]  /*93e0*/  MOV R133, R221 ;  /* 0x000000dd00857202 */ /* 0x000fe40000000f00 */
[----:B------:R-:W-:Y:S01]  /*93f0*/  MOV R134, R223 ;  /* 0x000000df00867202 */ /* 0x000fe20000000f00 */
[----:B-1----:R-:W-:-:S13]  /*9400*/  BRA.U !UP1, `(.L_x_2290) ;  /* 0x000000a909987547 */ /* 0x002fda000b800000 */
[----:B------:R-:W2:Y:S01]  /*9410*/  LDL R230, [R1+0x34] ;  /* 0x0000340001e67983 */ /* 0x000ea20000100800 */
[----:B------:R-:W1:Y:S03]  /*9420*/  LDC.64 R2, c[0x0][0x3c0] ;  /* 0x0000f000ff027b82 */ /* 0x000e660000000a00 */
[----:B------:R-:W3:Y:S04]  /*9430*/  LDL R204, [R1+0x3c] ;  /* 0x00003c0001cc7983 */ /* 0x000ee80000100800 */
[----:B------:R-:W4:Y:S04]  /*9440*/  LDL R209, [R1+0x38] ;  /* 0x0000380001d17983 */ /* 0x000f280000100800 */
[----:B------:R-:W5:Y:S01]  /*9450*/  LDL R208, [R1+0x8] ;  /* 0x0000080001d07983 */ /* 0x000f620000100800 */
[----:B------:R-:W-:Y:S01]  /*9460*/  UIADD3 UR6, UPT, UPT, UR4, -0x3, URZ ;  /* 0xfffffffd04067890 */ /* 0x000fe2000fffe0ff */
[----:B------:R-:W-:-:S04]  /*9470*/  DEPBAR.LE SB0, 0x0 ;  /* 0x000080000000791a */ /* 0x000fc80000000000 */
[C---:B------:R-:W-:Y:S01]  /*9480*/  IMAD.SHL.U32 R244, R222.reuse, 0x40, RZ ;  /* 0x00000040def47824 */ /* 0x040fe200078e00ff */
[----:B------:R-:W-:Y:S01]  /*9490*/  SHF.R.U32.HI R186, RZ, 0x1, R222 ;  /* 0x00000001ffba7819 */ /* 0x000fe200000116de */
[----:B------:R-:W-:Y:S01]  /*94a0*/  IMAD.SHL.U32 R6, R222, 0x20, RZ ;  /* 0x00000020de067824 */ /* 0x000fe200078e00ff */
[----:B------:R-:W-:Y:S01]  /*94b0*/  UISETP.GT.U32.AND UP1, UPT, UR6, UR18, UPT ;  /* 0x000000120600728c */ /* 0x000fe2000bf24070 */
[----:B------:R-:W-:Y:S01]  /*94c0*/  IMAD.MOV.U32 R13, RZ, RZ, 0x20 ;  /* 0x00000020ff0d7424 */ /* 0x000fe200078e00ff */
[----:B------:R-:W-:Y:S01]  /*94d0*/  LOP3.LUT R9, R244, 0x200, RZ, 0xc0, !PT ;  /* 0x00000200f4097812 */ /* 0x000fe200078ec0ff */
[----:B-1----:R-:W-:Y:S01]  /*94e0*/  IMAD.WIDE.U32 R10, R2, UR6, RZ ;  /* 0x00000006020a7c25 */ /* 0x002fe2000f8e00ff */
[----:B------:R-:W-:Y:S02]  /*94f0*/  LOP3.LUT R7, R244, 0x400, RZ, 0xc0, !PT ;  /* 0x00000400f4077812 */ /* 0x000fe400078ec0ff */
[----:B------:R-:W-:Y:S01]  /*9500*/  LOP3.LUT R9, R9, 0x7c00, R6, 0xf8, !PT ;  /* 0x00007c0009097812 */ /* 0x000fe200078ef806 */
[----:B------:R-:W-:Y:S01]  /*9510*/  IMAD.SHL.U32 R8, R10, 0x20, RZ ;  /* 0x000000200a087824 */ /* 0x000fe200078e00ff */
[----:B------:R-:W-:Y:S01]  /*9520*/  SEL R13, R13, 0xffffffe0, !P2 ;  /* 0xffffffe00d0d7807 */ /* 0x000fe20005000000 */
[----:B------:R-:W-:Y:S01]  /*9530*/  IMAD R0, R3, UR6, R11 ;  /* 0x0000000603007c24 */ /* 0x000fe2000f8e020b */
[----:B------:R-:W-:Y:S02]  /*9540*/  BAR.SYNC.DEFER_BLOCKING 0x0 ;  /* 0x0000000000007b1d */ /* 0x000fe40000010000 */
[----:B------:R-:W-:-:S02]  /*9550*/  LEA R8, P0, R2, R8, 0x4 ;  /* 0x0000000802087211 */ /* 0x000fc400078020ff */
[----:B------:R-:W-:-:S04]  /*9560*/  SHF.L.U64.HI R4, R10, 0x5, R0 ;  /* 0x000000050a047819 */ /* 0x000fc80000010200 */
[----:B------:R-:W-:Y:S02]  /*9570*/  LEA.HI.X R11, R2, R4, R3, 0x4, P0 ;  /* 0x00000004020b7211 */ /* 0x000fe400000f2403 */
[----:B--2---:R-:W-:Y:S02]  /*9580*/  LOP3.LUT R187, R230, 0x38, RZ, 0xc0, !PT ;  /* 0x00000038e6bb7812 */ /* 0x004fe400078ec0ff */
[----:B------:R-:W-:Y:S02]  /*9590*/  LOP3.LUT R230, R186, 0x8, RZ, 0xc0, !PT ;  /* 0x00000008bae67812 */ /* 0x000fe400078ec0ff */
[----:B------:R-:W-:Y:S02]  /*95a0*/  LOP3.LUT R252, R187, 0x1c0, R244, 0xf8, !PT ;  /* 0x000001c0bbfc7812 */ /* 0x000fe400078ef8f4 */
[----:B---3--:R-:W-:Y:S02]  /*95b0*/  LEA R6, P3, R10, R204, 0x6 ;  /* 0x000000cc0a067211 */ /* 0x008fe400078630ff */
[----:B------:R-:W-:-:S02]  /*95c0*/  LOP3.LUT R4, R252, 0x8, R222, 0x78, !PT ;  /* 0x00000008fc047812 */ /* 0x000fc400078e78de */
[----:B------:R-:W-:Y:S02]  /*95d0*/  LOP3.LUT R3, R252, R230, RZ, 0x3c, !PT ;  /* 0x000000e6fc037212 */ /* 0x000fe400078e3cff */
[----:B------:R-:W-:Y:S01]  /*95e0*/  LEA R2, P0, R8, R204, 0x1 ;  /* 0x000000cc08027211 */ /* 0x000fe200078008ff */
[----:B------:R-:W-:Y:S01]  /*95f0*/  IMAD R4, R4, 0x2, R7 ;  /* 0x0000000204047824 */ /* 0x000fe200078e0207 */
[----:B------:R-:W-:Y:S01]  /*9600*/  LOP3.LUT R9, R9, R3, RZ, 0xfc, !PT ;  /* 0x0000000309097212 */ /* 0x000fe200078efcff */
[----:B-----5:R-:W-:Y:S01]  /*9610*/  IMAD.MOV.U32 R247, RZ, RZ, R208 ;  /* 0x000000fffff77224 */ /* 0x020fe200078e00d0 */
[-C--:B----4-:R-:W-:Y:S02]  /*9620*/  LEA.HI.X R7, R10, R209.reuse, R0, 0x6, P3 ;  /* 0x000000d10a077211 */ /* 0x090fe400018f3400 */
[----:B------:R-:W-:Y:S02]  /*9630*/  LEA.HI.X R3, R8, R209, R11, 0x1, P0 ;  /* 0x000000d108037211 */ /* 0x000fe400000f0c0b */
[----:B------:R-:W-:Y:S01]  /*9640*/  LEA R0, R9, UR5, 0x1 ;  /* 0x0000000509007c11 */ /* 0x000fe2000f8e08ff */
[----:B------:R-:W-:Y:S01]  /*9650*/  @!PT LDS RZ, [RZ] ;  /* 0x00000000fffff984 */ /* 0x000fe20000000800 */
[----:B------:R-:W-:Y:S01]  /*9660*/  @!PT LDS RZ, [RZ] ;  /* 0x00000000fffff984 */ /* 0x000fe20000000800 */
[----:B------:R-:W-:Y:S01]  /*9670*/  @!PT LDS RZ, [RZ] ;  /* 0x00000000fffff984 */ /* 0x000fe20000000800 */
[----:B------:R-:W-:Y:S04]  /*9680*/  LDGSTS.E.BYPASS.LTC128B.128 [R227+0xa000], desc[UR24][R6.64] ;  /* 0x0a00000006e37fae */ /* 0x000fe8000b981a18 */
[----:B------:R1:W-:Y:S04]  /*9690*/  LDGSTS.E.BYPASS.LTC128B.128 [R227+0xb000], desc[UR24][R6.64+0x80] ;  /* 0x0b00008006e37fae */ /* 0x0003e8000b981a18 */
[----:B------:R-:W-:Y:S04]  /*96a0*/  LDGSTS.E.BYPASS.LTC128B.128 [R227+0xa800], desc[UR24][R2.64] ;  /* 0x0a80000002e37fae */ /* 0x000fe8000b981a18 */
[----:B------:R2:W-:Y:S04]  /*96b0*/  LDGSTS.E.BYPASS.LTC128B.128 [R227+0xb800], desc[UR24][R2.64+0x80] ;  /* 0x0b80008002e37fae */ /* 0x0005e8000b981a18 */
[----:B------:R-:W-:Y:S04]  /*96c0*/  LDSM.16.M88.4 R132, [R4+UR5+0x8000] ;  /* 0x008000050484783b */ /* 0x000fe80008000200 */
[----:B------:R-:W3:Y:S04]  /*96d0*/  LDSM.16.M88.4 R20, [R0+0x2000] ;  /* 0x002000000014783b */ /* 0x000ee80000000200 */
[----:B------:R-:W4:Y:S04]  /*96e0*/  LDSM.16.M88.4 R32, [R4+UR5+0x8800] ;  /* 0x008800050420783b */ /* 0x000f280008000200 */
[----:B------:R-:W5:Y:S01]  /*96f0*/  LDSM.16.M88.4 R24, [R0] ;  /* 0x000000000018783b */ /* 0x000f620000000200 */
[----:B-1----:R-:W-:-:S03]  /*9700*/  IMAD.IADD R6, R13, 0x1, R0 ;  /* 0x000000010d067824 */ /* 0x002fc600078e0200 */
[----:B------:R-:W0:Y:S04]  /*9710*/  LDGDEPBAR ;  /* 0x00000000000079af */ /* 0x000e280000000000 */
[----:B------:R-:W-:Y:S01]  /*9720*/  LDSM.16.M88.4 R8, [R6+0x2000] ;  /* 0x002000000608783b */ /* 0x000fe20000000200 */
[----:B--2---:R-:W-:-:S03]  /*9730*/  VIADD R3, R4, UR5 ;  /* 0x0000000504037c36 */ /* 0x004fc60008000000 */
[----:B------:R-:W-:Y:S01]  /*9740*/  LDSM.16.M88.4 R28, [R6] ;  /* 0x00000000061c783b */ /* 0x000fe20000000200 */
[----:B------:R-:W-:Y:S02]  /*9750*/  IMAD.IADD R2, R247, 0x1, R0 ;  /* 0x00000001f7027824 */ /* 0x000fe400078e0200 */
[C---:B------:R-:W-:Y:S02]  /*9760*/  IMAD.IADD R7, R3.reuse, 0x1, R13 ;  /* 0x0000000103077824 */ /* 0x040fe400078e020d */
[----:B------:R-:W-:Y:S02]  /*9770*/  IMAD.IADD R3, R3, 0x1, R247 ;  /* 0x0000000103037824 */ /* 0x000fe400078e02f7 */
[C---:B------:R-:W-:Y:S01]  /*9780*/  IMAD.IADD R12, R13.reuse, 0x1, R2 ;  /* 0x000000010d0c7824 */ /* 0x040fe200078e0202 */
[----:B------:R-:W1:Y:S01]  /*9790*/  LDSM.16.M88.4 R136, [R7+0x8000] ;  /* 0x008000000788783b */ /* 0x000e620000000200 */
[----:B------:R-:W-:-:S03]  /*97a0*/  IMAD.IADD R13, R13, 0x1, R3 ;  /* 0x000000010d0d7824 */ /* 0x000fc600078e0203 */
[----:B------:R-:W2:Y:S01]  /*97b0*/  LDSM.16.M88.4 R140, [R7+0x8800] ;  /* 0x00880000078c783b */ /* 0x000ea20000000200 */
[C---:B---3--:R-:W-:Y:S08]  /*97c0*/  HMMA.16816.F32.BF16 R192, R20.reuse, R132, RZ ;  /* 0x0000008414c0723c */ /* 0x048ff000000418ff */
[C---:B----4-:R-:W-:Y:S08]  /*97d0*/  HMMA.16816.F32.BF16 R180, R20.reuse, R32, RZ ;  /* 0x0000002014b4723c */ /* 0x050ff000000418ff */
[C---:B------:R-:W-:Y:S08]  /*97e0*/  HMMA.16816.F32.BF16 R188, R20.reuse, R134, RZ ;  /* 0x0000008614bc723c */ /* 0x040ff000000418ff */
[----:B------:R-:W-:Y:S08]  /*97f0*/  HMMA.16816.F32.BF16 R20, R20, R34, RZ ;  /* 0x000000221414723c */ /* 0x000ff000000418ff */
[C---:B-----5:R-:W-:Y:S08]  /*9800*/  HMMA.16816.F32.BF16 R196, R24.reuse, R132, RZ ;  /* 0x0000008418c4723c */ /* 0x060ff000000418ff */
[C---:B------:R-:W-:Y:S08]  /*9810*/  HMMA.16816.F32.BF16 R176, R24.reuse, R32, RZ ;  /* 0x0000002018b0723c */ /* 0x040ff000000418ff */
[C---:B------:R-:W-:Y:S01]  /*9820*/  HMMA.16816.F32.BF16 R200, R24.reuse, R134, RZ ;  /* 0x0000008618c8723c */ /* 0x040fe200000418ff */
[----:B------:R-:W-:Y:S07]  /*9830*/  LDSM.16.M88.4 R132, [R3+0x8000] ;  /* 0x008000000384783b */ /* 0x000fee0000000200 */
[----:B------:R-:W-:Y:S01]  /*9840*/  HMMA.16816.F32.BF16 R24, R24, R34, RZ ;  /* 0x000000221818723c */ /* 0x000fe200000418ff */
[----:B------:R-:W-:Y:S07]  /*9850*/  LDSM.16.M88.4 R32, [R3+0x8800] ;  /* 0x008800000320783b */ /* 0x000fee0000000200 */
[C---:B-1----:R-:W-:Y:S08]  /*9860*/  HMMA.16816.F32.BF16 R232, R8.reuse, R136, R192 ;  /* 0x0000008808e8723c */ /* 0x042ff000000418c0 */
[C---:B--2---:R-:W-:Y:S08]  /*9870*/  HMMA.16816.F32.BF16 R212, R8.reuse, R140, R180 ;  /* 0x0000008c08d4723c */ /* 0x044ff000000418b4 */
[C---:B------:R-:W-:Y:S08]  /*9880*/  HMMA.16816.F32.BF16 R216, R8.reuse, R138, R188 ;  /* 0x0000008a08d8723c */ /* 0x040ff000000418bc */
[----:B------:R-:W-:Y:S01]  /*9890*/  HMMA.16816.F32.BF16 R208, R8, R142, R20 ;  /* 0x0000008e08d0723c */ /* 0x000fe20000041814 */
[----:B------:R-:W1:Y:S04]  /*98a0*/  LDSM.16.M88.4 R8, [R2+0x2000] ;  /* 0x002000000208783b */ /* 0x000e680000000200 */
[----:B------:R-:W2:Y:S03]  /*98b0*/  LDSM.16.M88.4 R20, [R2] ;  /* 0x000000000214783b */ /* 0x000ea60000000200 */
[C---:B------:R-:W-:Y:S08]  /*98c0*/  HMMA.16816.F32.BF16 R204, R28.reuse, R136, R196 ;  /* 0x000000881ccc723c */ /* 0x040ff000000418c4 */
[C---:B------:R-:W-:Y:S01]  /*98d0*/  HMMA.16816.F32.BF16 R192, R28.reuse, R140, R176 ;  /* 0x0000008c1cc0723c */ /* 0x040fe200000418b0 */
[----:B------:R-:W-:Y:S07]  /*98e0*/  LDSM.16.M88.4 R176, [R13+0x8000] ;  /* 0x008000000db0783b */ /* 0x000fee0000000200 */
[C---:B------:R-:W-:Y:S08]  /*98f0*/  HMMA.16816.F32.BF16 R188, R28.reuse, R138, R200 ;  /* 0x0000008a1cbc723c */ /* 0x040ff000000418c8 */
[----:B------:R-:W-:Y:S01]  /*9900*/  HMMA.16816.F32.BF16 R28, R28, R142, R24 ;  /* 0x0000008e1c1c723c */ /* 0x000fe20000041818 */
        /* <DEDUP_REMOVED lines=8> */
[C---:B------:R-:W-:Y:S08]  /*9990*/  HMMA.16816.F32.BF16 R208, R20.reuse, R32, R192 ;  /* 0x0000002014d0723c */ /* 0x040ff000000418c0 */
[----:B------:R-:W-:Y:S01]  /*99a0*/  HMMA.16816.F32.BF16 R200, R20, R34, R28 ;  /* 0x0000002214c8723c */ /* 0x000fe2000004181c */
[----:B------:R-:W1:Y:S04]  /*99b0*/  LDSM.16.M88.4 R20, [R12] ;  /* 0x000000000c14783b */ /* 0x000e680000000200 */
[----:B------:R-:W-:Y:S03]  /*99c0*/  LDSM.16.M88.4 R28, [R4+UR5+0x9000] ;  /* 0x00900005041c783b */ /* 0x000fe60008000200 */
[C---:B---3--:R-:W-:Y:S08]  /*99d0*/  HMMA.16816.F32.BF16 R192, R24.reuse, R176, R180 ;  /* 0x000000b018c0723c */ /* 0x048ff000000418b4 */
[C---:B------:R-:W-:Y:S01]  /*99e0*/  HMMA.16816.F32.BF16 R180, R24.reuse, R178, R136 ;  /* 0x000000b218b4723c */ /* 0x040fe20000041888 */
[----:B------:R2:W-:Y:S07]  /*99f0*/  LDSM.16.M88.4 R136, [R4+UR5+0x9800] ;  /* 0x009800050488783b */ /* 0x0005ee0008000200 */
[C---:B----4-:R-:W-:Y:S01]  /*9a00*/  HMMA.16816.F32.BF16 R32, R24.reuse, R142, R8 ;  /* 0x0000008e1820723c */ /* 0x050fe20000041808 */
[----:B------:R-:W3:Y:S07]  /*9a10*/  LDSM.16.M88.4 R8, [R0+0x6000] ;  /* 0x006000000008783b */ /* 0x000eee0000000200 */
[----:B------:R-:W-:Y:S01]  /*9a20*/  HMMA.16816.F32.BF16 R132, R24, R140, R196 ;  /* 0x0000008c1884723c */ /* 0x000fe200000418c4 */
[----:B------:R4:W5:Y:S01]  /*9a30*/  LDSM.16.M88.4 R24, [R0+0x4000] ;  /* 0x004000000018783b */ /* 0x0009620000000200 */
[----:B--2---:R-:W-:-:S06]  /*9a40*/  VIADD R4, R5, 0xffffffb0 ;  /* 0xffffffb005047836 */ /* 0x004fcc0000000000 */
[C---:B-1----:R-:W-:Y:S08]  /*9a50*/  HMMA.16816.F32.BF16 R188, R20.reuse, R176, R212 ;  /* 0x000000b014bc723c */ /* 0x042ff000000418d4 */
[----:B------:R-:W-:Y:S01]  /*9a60*/  HMMA.16816.F32.BF16 R216, R20, R178, R204 ;  /* 0x000000b214d8723c */ /* 0x000fe200000418cc */
[----:B----4-:R-:W-:-:S07]  /*9a70*/  VIADD R0, R5, 0xffffffa1 ;  /* 0xffffffa105007836 */ /* 0x010fce0000000000 */
[----:B------:R-:W-:Y:S01]  /*9a80*/  HMMA.16816.F32.BF16 R176, R20, R142, R200 ;  /* 0x0000008e14b0723c */ /* 0x000fe200000418c8 */
[----:B------:R-:W-:-:S07]  /*9a90*/  ISETP.GE.AND P6, PT, R0, R228, PT ;  /* 0x000000e40000720c */ /* 0x000fce0003fc6270 */
[C---:B---3--:R-:W-:Y:S08]  /*9aa0*/  HMMA.16816.F32.BF16 R200, R8.reuse, R28, R192 ;  /* 0x0000001c08c8723c */ /* 0x048ff000000418c0 */
[C---:B------:R-:W-:Y:S08]  /*9ab0*/  HMMA.16816.F32.BF16 R212, R8.reuse, R30, R180 ;  /* 0x0000001e08d4723c */ /* 0x040ff000000418b4 */
[C---:B------:R-:W-:Y:S01]  /*9ac0*/  HMMA.16816.F32.BF16 R204, R8.reuse, R136, R132 ;  /* 0x0000008808cc723c */ /* 0x040fe20000041884 */
[----:B------:R-:W-:Y:S07]  /*9ad0*/  LDSM.16.M88.4 R132, [R7+0x9800] ;  /* 0x009800000784783b */ /* 0x000fee0000000200 */
[----:B------:R-:W-:Y:S01]  /*9ae0*/  HMMA.16816.F32.BF16 R196, R8, R138, R32 ;  /* 0x0000008a08c4723c */ /* 0x000fe20000041820 */
[----:B------:R-:W1:Y:S04]  /*9af0*/  LDSM.16.M88.4 R8, [R6+0x6000] ;  /* 0x006000000608783b */ /* 0x000e680000000200 */
[----:B------:R2:W3:Y:S03]  /*9b00*/  LDSM.16.M88.4 R32, [R7+0x9000] ;  /* 0x009000000720783b */ /* 0x0004e60000000200 */
[----:B------:R-:W-:Y:S01]  /*9b10*/  HMMA.16816.F32.BF16 R208, R20, R140, R208 ;  /* 0x0000008c14d0723c */ /* 0x000fe200000418d0 */
[----:B------:R-:W4:Y:S04]  /*9b20*/  LDSM.16.M88.4 R20, [R6+0x4000] ;  /* 0x004000000614783b */ /* 0x000f280000000200 */
[----:B------:R-:W-:Y:S03]  /*9b30*/  LDSM.16.M88.4 R140, [R3+0x9000] ;  /* 0x00900000038c783b */ /* 0x000fe60000000200 */
[C---:B-----5:R-:W-:Y:S08]  /*9b40*/  HMMA.16816.F32.BF16 R188, R24.reuse, R28, R188 ;  /* 0x0000001c18bc723c */ /* 0x060ff000000418bc */
[----:B------:R-:W-:Y:S01]  /*9b50*/  HMMA.16816.F32.BF16 R180, R24, R30, R216 ;  /* 0x0000001e18b4723c */ /* 0x000fe200000418d8 */
[----:B------:R-:W5:Y:S01]  /*9b60*/  LDSM.16.M88.4 R28, [R2+0x6000] ;  /* 0x00600000021c783b */ /* 0x000f620000000200 */
[----:B--2---:R-:W-:-:S06]  /*9b70*/  VIADD R7, R5, 0xffffffa9 ;  /* 0xffffffa905077836 */ /* 0x004fcc0000000000 */
[----:B------:R-:W-:Y:S01]  /*9b80*/  HMMA.16816.F32.BF16 R192, R24, R136, R208 ;  /* 0x0000008818c0723c */ /* 0x000fe200000418d0 */
[-C--:B------:R-:W-:Y:S02]  /*9b90*/  ISETP.GT.AND P0, PT, R18, R7.reuse, PT ;  /* 0x000000071200720c */ /* 0x080fe40003f04270 */
[----:B------:R-:W-:-:S05]  /*9ba0*/  ISETP.GT.AND P4, PT, R17, R7, PT ;  /* 0x000000071100720c */ /* 0x000fca0003f84270 */
[----:B------:R-:W-:Y:S01]  /*9bb0*/  HMMA.16816.F32.BF16 R176, R24, R138, R176 ;  /* 0x0000008a18b0723c */ /* 0x000fe200000418b0 */
[----:B------:R2:W5:Y:S04]  /*9bc0*/  LDSM.16.M88.4 R24, [R2+0x4000] ;  /* 0x004000000218783b */ /* 0x0005680000000200 */
[----:B------:R4:W5:Y:S03]  /*9bd0*/  LDSM.16.M88.4 R136, [R3+0x9800] ;  /* 0x009800000388783b */ /* 0x0009660000000200 */
[C---:B-1----:R-:W-:Y:S08]  /*9be0*/  HMMA.16816.F32.BF16 R232, R8.reuse, R132, R204 ;  /* 0x0000008408e8723c */ /* 0x042ff000000418cc */
[C---:B------:R-:W-:Y:S08]  /*9bf0*/  HMMA.16816.F32.BF16 R216, R8.reuse, R134, R196 ;  /* 0x0000008608d8723c */ /* 0x040ff000000418c4 */
[----:B---3--:R-:W-:Y:S01]  /*9c00*/  HMMA.16816.F32.BF16 R200, R8, R32, R200 ;  /* 0x0000002008c8723c */ /* 0x008fe200000418c8 */
[----:B--2---:R-:W-:-:S02]  /*9c10*/  VIADD R2, R5, 0xffffffa8 ;  /* 0xffffffa805027836 */ /* 0x004fc40000000000 */
[----:B----4-:R-:W-:-:S03]  /*9c20*/  VIADD R3, R5, 0xffffffb1 ;  /* 0xffffffb105037836 */ /* 0x010fc60000000000 */
[-C--:B------:R-:W-:Y:S02]  /*9c30*/  ISETP.GT.AND P3, PT, R18, R2.reuse, PT ;  /* 0x000000021200720c */ /* 0x080fe40003f64270 */
[----:B------:R-:W-:Y:S01]  /*9c40*/  HMMA.16816.F32.BF16 R236, R8, R34, R212 ;  /* 0x0000002208ec723c */ /* 0x000fe200000418d4 */
[----:B------:R-:W-:Y:S01]  /*9c50*/  LDSM.16.M88.4 R8, [R12+0x6000] ;  /* 0x006000000c08783b */ /* 0x000fe20000000200 */
[----:B------:R-:W-:-:S06]  /*9c60*/  ISETP.GT.AND P5, PT, R17, R2, PT ;  /* 0x000000021100720c */ /* 0x000fcc0003fa4270 */
[C---:B------:R-:W-:Y:S08]  /*9c70*/  HMMA.16816.F32.BF16 R204, R20.reuse, R132, R192 ;  /* 0x0000008414cc723c */ /* 0x040ff000000418c0 */
[C---:B------:R-:W-:Y:S01]  /*9c80*/  HMMA.16816.F32.BF16 R196, R20.reuse, R134, R176 ;  /* 0x0000008614c4723c */ /* 0x040fe200000418b0 */
[----:B------:R-:W1:Y:S07]  /*9c90*/  LDSM.16.M88.4 R132, [R13+0x9000] ;  /* 0x009000000d84783b */ /* 0x000e6e0000000200 */
[C---:B------:R-:W-:Y:S08]  /*9ca0*/  HMMA.16816.F32.BF16 R212, R20.reuse, R32, R188 ;  /* 0x0000002014d4723c */ /* 0x040ff000000418bc */
[----:B------:R-:W-:Y:S01]  /*9cb0*/  HMMA.16816.F32.BF16 R208, R20, R34, R180 ;  /* 0x0000002214d0723c */ /* 0x000fe200000418b4 */
[----:B------:R-:W2:Y:S04]  /*9cc0*/  LDSM.16.M88.4 R20, [R12+0x4000] ;  /* 0x004000000c14783b */ /* 0x000ea80000000200 */
[----:B------:R-:W3:Y:S01]  /*9cd0*/  LDSM.16.M88.4 R32, [R13+0x9800] ;  /* 0x009800000d20783b */ /* 0x000ee20000000200 */
[----:B------:R-:W-:-:S04]  /*9ce0*/  DEPBAR.LE SB0, 0x0 ;  /* 0x000080000000791a */ /* 0x000fc80000000000 */
[C---:B-----5:R-:W-:Y:S08]  /*9cf0*/  HMMA.16816.F32.BF16 R188, R28.reuse, R142, R236 ;  /* 0x0000008e1cbc723c */ /* 0x060ff000000418ec */
[-C--:B------:R-:W-:Y:S08]  /*9d00*/  HMMA.16816.F32.BF16 R192, R28, R140.reuse, R200 ;  /* 0x0000008c1cc0723c */ /* 0x080ff000000418c8 */
[C---:B------:R-:W-:Y:S08]  /*9d10*/  HMMA.16816.F32.BF16 R176, R24.reuse, R140, R212 ;  /* 0x0000008c18b0723c */ /* 0x040ff000000418d4 */
[----:B------:R-:W-:Y:S08]  /*9d20*/  HMMA.16816.F32.BF16 R140, R24, R142, R208 ;  /* 0x0000008e188c723c */ /* 0x000ff000000418d0 */
[C---:B------:R-:W-:Y:S08]  /*9d30*/  HMMA.16816.F32.BF16 R200, R28.reuse, R136, R232 ;  /* 0x000000881cc8723c */ /* 0x040ff000000418e8 */
[----:B------:R-:W-:Y:S08]  /*9d40*/  HMMA.16816.F32.BF16 R180, R28, R138, R216 ;  /* 0x0000008a1cb4723c */ /* 0x000ff000000418d8 */
[----:B------:R-:W-:Y:S08]  /*9d50*/  HMMA.16816.F32.BF16 R204, R24, R136, R204 ;  /* 0x0000008818cc723c */ /* 0x000ff000000418cc */
[C---:B-1----:R-:W-:Y:S08]  /*9d60*/  HMMA.16816.F32.BF16 R28, R8.reuse, R134, R188 ;  /* 0x00000086081c723c */ /* 0x042ff000000418bc */
[-C--:B------:R-:W-:Y:S08]  /*9d70*/  HMMA.16816.F32.BF16 R192, R8, R132.reuse, R192 ;  /* 0x0000008408c0723c */ /* 0x080ff000000418c0 */
[----:B--2---:R-:W-:Y:S03]  /*9d80*/  HMMA.16816.F32.BF16 R176, R20, R132, R176 ;  /* 0x0000008414b0723c */ /* 0x004fe600000418b0 */
[----:B------:R-:W-:-:S02]  /*9d90*/  FSEL R16, R30, -INF , !P3 ;  /* 0xff8000001e107808 */ /* 0x000fc40005800000 */
[----:B------:R-:W-:Y:S01]  /*9da0*/  FSEL R30, R29, -INF , !P4 ;  /* 0xff8000001d1e7808 */ /* 0x000fe20006000000 */
[----:B------:R-:W-:Y:S01]  /*9db0*/  BAR.SYNC.DEFER_BLOCKING 0x0 ;  /* 0x0000000000007b1d */ /* 0x000fe20000010000 */
[-C--:B------:R-:W-:Y:S01]  /*9dc0*/  ISETP.GT.AND P3, PT, R15, R2.reuse, PT ;  /* 0x000000020f00720c */ /* 0x080fe20003f64270 */
[----:B------:R-:W-:Y:S01]  /*9dd0*/  HMMA.16816.F32.BF16 R132, R20, R134, R140 ;  /* 0x000000861484723c */ /* 0x000fe2000004188c */
[----:B------:R-:W-:Y:S02]  /*9de0*/  ISETP.GT.AND P4, PT, R224, R7, PT ;  /* 0x00000007e000720c */ /* 0x000fe40003f84270 */
[----:B------:R-:W-:Y:S02]  /*9df0*/  FSEL R28, R28, -INF , !P5 ;  /* 0xff8000001c1c7808 */ /* 0x000fe40006800000 */
[----:B------:R-:W-:-:S03]  /*9e00*/  ISETP.GT.AND P5, PT, R224, R2, PT ;  /* 0x00000002e000720c */ /* 0x000fc60003fa4270 */
[----:B------:R-:W-:Y:S01]  /*9e10*/  HMMA.16816.F32.BF16 R196, R24, R138, R196 ;  /* 0x0000008a18c4723c */ /* 0x000fe200000418c4 */
[----:B------:R-:W-:Y:S02]  /*9e20*/  FSEL R139, R31, -INF , !P0 ;  /* 0xff8000001f8b7808 */ /* 0x000fe40004000000 */
[----:B------:R-:W-:-:S05]  /*9e30*/  ISETP.GT.AND P0, PT, R15, R7, PT ;  /* 0x000000070f00720c */ /* 0x000fca0003f04270 */
[-C--:B---3--:R-:W-:Y:S03]  /*9e40*/  HMMA.16816.F32.BF16 R200, R8, R32.reuse, R200 ;  /* 0x0000002008c8723c */ /* 0x088fe600000418c8 */
[----:B------:R-:W-:Y:S02]  /*9e50*/  FSEL R29, R135, -INF , !P0 ;  /* 0xff800000871d7808 */ /* 0x000fe40004000000 */
[-C--:B------:R-:W-:Y:S02]  /*9e60*/  ISETP.GT.AND P0, PT, R17, R0.reuse, PT ;  /* 0x000000001100720c */ /* 0x080fe40003f04270 */
[----:B------:R-:W-:Y:S01]  /*9e70*/  FSEL R13, R133, -INF , !P4 ;  /* 0xff800000850d7808 */ /* 0x000fe20006000000 */
[----:B------:R-:W-:Y:S01]  /*9e80*/  HMMA.16816.F32.BF16 R24, R20, R32, R204 ;  /* 0x000000201418723c */ /* 0x000fe200000418cc */
[----:B------:R-:W-:Y:S02]  /*9e90*/  ISETP.GT.AND P4, PT, R18, R0, PT ;  /* 0x000000001200720c */ /* 0x000fe40003f84270 */
[----:B------:R-:W-:-:S02]  /*9ea0*/  FSEL R14, R132, -INF , !P5 ;  /* 0xff800000840e7808 */ /* 0x000fc40006800000 */
[----:B------:R-:W-:-:S03]  /*9eb0*/  ISETP.GT.AND P5, PT, R224, R4, PT ;  /* 0x00000004e000720c */ /* 0x000fc60003fa4270 */
[-C--:B------:R-:W-:Y:S01]  /*9ec0*/  HMMA.16816.F32.BF16 R180, R8, R34.reuse, R180 ;  /* 0x0000002208b4723c */ /* 0x080fe200000418b4 */
[----:B------:R-:W-:Y:S02]  /*9ed0*/  FSEL R11, R134, -INF , !P3 ;  /* 0xff800000860b7808 */ /* 0x000fe40005800000 */
[----:B------:R-:W-:Y:S02]  /*9ee0*/  FSEL R9, R193, -INF , !P0 ;  /* 0xff800000c1097808 */ /* 0x000fe40004000000 */
[-C--:B------:R-:W-:Y:S02]  /*9ef0*/  ISETP.GT.AND P3, PT, R224, R0.reuse, PT ;  /* 0x00000000e000720c */ /* 0x080fe40003f64270 */
[----:B------:R-:W-:Y:S01]  /*9f00*/  ISETP.GT.AND P0, PT, R15, R0, PT ;  /* 0x000000000f00720c */ /* 0x000fe20003f04270 */
[----:B------:R-:W-:Y:S01]  /*9f10*/  HMMA.16816.F32.BF16 R32, R20, R34, R196 ;  /* 0x000000221420723c */ /* 0x000fe200000418c4 */
[----:B------:R-:W-:Y:S02]  /*9f20*/  FSEL R6, R177, -INF , !P3 ;  /* 0xff800000b1067808 */ /* 0x000fe40005800000 */
[----:B------:R-:W-:-:S02]  /*9f30*/  FSEL R8, R179, -INF , !P0 ;  /* 0xff800000b3087808 */ /* 0x000fc40004000000 */
[-C--:B------:R-:W-:Y:S02]  /*9f40*/  ISETP.GT.AND P0, PT, R15, R4.reuse, PT ;  /* 0x000000040f00720c */ /* 0x080fe40003f04270 */
[----:B------:R-:W-:Y:S02]  /*9f50*/  ISETP.GT.AND P3, PT, R17, R4, PT ;  /* 0x000000041100720c */ /* 0x000fe40003f64270 */
[----:B------:R-:W-:Y:S02]  /*9f60*/  FSEL R136, R26, -INF , !P0 ;  /* 0xff8000001a887808 */ /* 0x000fe40004000000 */
[----:B------:R-:W-:Y:S02]  /*9f70*/  FSEL R135, R200, -INF , !P3 ;  /* 0xff800000c8877808 */ /* 0x000fe40005800000 */
[----:B------:R-:W-:Y:S02]  /*9f80*/  ISETP.GT.AND P0, PT, R224, R3, PT ;  /* 0x00000003e000720c */ /* 0x000fe40003f04270 */
[----:B------:R-:W-:-:S02]  /*9f90*/  ISETP.GE.AND P3, PT, R0, R225, PT ;  /* 0x000000e10000720c */ /* 0x000fc40003f66270 */
[----:B------:R-:W-:Y:S02]  /*9fa0*/  FSEL R10, R195, -INF , !P4 ;  /* 0xff800000c30a7808 */ /* 0x000fe40006000000 */
[----:B------:R-:W-:Y:S02]  /*9fb0*/  FSEL R25, R25, -INF , !P0 ;  /* 0xff80000019197808 */ /* 0x000fe40004000000 */
[----:B------:R-:W-:Y:S02]  /*9fc0*/  FSEL R20, R9, -INF , !P3 ;  /* 0xff80000009147808 */ /* 0x000fe40005800000 */
[C---:B------:R-:W-:Y:S02]  /*9fd0*/  ISETP.GE.AND P4, PT, R0.reuse, R229, PT ;  /* 0x000000e50000720c */ /* 0x040fe40003f86270 */
[----:B------:R-:W-:Y:S01]  /*9fe0*/  ISETP.GE.AND P0, PT, R0, R226, PT ;  /* 0x000000e20000720c */ /* 0x000fe20003f06270 */
[----:B------:R-:W-:Y:S01]  /*9ff0*/  VIADD R0, R5, 0xffffffb9 ;  /* 0xffffffb905007836 */ /* 0x000fe20000000000 */
[----:B------:R-:W-:-:S02]  /*a000*/  ISETP.GT.AND P3, PT, R17, R3, PT ;  /* 0x000000031100720c */ /* 0x000fc40003f64270 */
[----:B------:R-:W-:Y:S01]  /*a010*/  FSEL R12, R6, -INF , !P6 ;  /* 0xff800000060c7808 */ /* 0x000fe20007000000 */
[----:B------:R-:W-:Y:S01]  /*a020*/  VIADD R6, R5, 0xffffffa0 ;  /* 0xffffffa005067836 */ /* 0x000fe20000000000 */
[----:B------:R-:W-:Y:S02]  /*a030*/  FSEL R19, R8, -INF , !P4 ;  /* 0xff80000008137808 */ /* 0x000fe40006000000 */
[----:B------:R-:W-:Y:S02]  /*a040*/  FSEL R137, R10, -INF , !P0 ;  /* 0xff8000000a897808 */ /* 0x000fe40004000000 */
[----:B------:R-:W-:Y:S02]  /*a050*/  FSEL R133, R201, -INF , !P3 ;  /* 0xff800000c9857808 */ /* 0x000fe40005800000 */
[----:B------:R-:W-:Y:S02]  /*a060*/  FSEL R132, R24, -INF , !P5 ;  /* 0xff80000018847808 */ /* 0x000fe40006800000 */
[----:B------:R-:W-:-:S02]  /*a070*/  ISETP.GE.AND P6, PT, R2, R228, PT ;  /* 0x000000e40200720c */ /* 0x000fc40003fc6270 */
[C---:B------:R-:W-:Y:S02]  /*a080*/  ISETP.GE.AND P4, PT, R2.reuse, R229, PT ;  /* 0x000000e50200720c */ /* 0x040fe40003f86270 */
[C---:B------:R-:W-:Y:S02]  /*a090*/  ISETP.GE.AND P0, PT, R2.reuse, R225, PT ;  /* 0x000000e10200720c */ /* 0x040fe40003f06270 */
[----:B------:R-:W-:Y:S01]  /*a0a0*/  ISETP.GE.AND P3, PT, R2, R226, PT ;  /* 0x000000e20200720c */ /* 0x000fe20003f66270 */
[----:B------:R-:W-:Y:S01]  /*a0b0*/  VIADD R2, R5, 0xffffffb8 ;  /* 0xffffffb805027836 */ /* 0x000fe20000000000 */
[----:B------:R-:W-:Y:S02]  /*a0c0*/  ISETP.GT.AND P5, PT, R18, R4, PT ;  /* 0x000000041200720c */ /* 0x000fe40003fa4270 */
[----:B------:R-:W-:Y:S02]  /*a0d0*/  FSEL R31, R28, -INF , !P0 ;  /* 0xff8000001c1f7808 */ /* 0x000fe40004000000 */
[----:B------:R-:W-:-:S02]  /*a0e0*/  FSEL R134, R202, -INF , !P5 ;  /* 0xff800000ca867808 */ /* 0x000fc40006800000 */
[----:B------:R-:W-:Y:S02]  /*a0f0*/  FSEL R138, R16, -INF , !P3 ;  /* 0xff800000108a7808 */ /* 0x000fe40005800000 */
[----:B------:R-:W-:Y:S02]  /*a100*/  ISETP.GT.AND P5, PT, R15, R3, PT ;  /* 0x000000030f00720c */ /* 0x000fe40003fa4270 */
[----:B------:R-:W-:Y:S02]  /*a110*/  FSEL R21, R11, -INF , !P4 ;  /* 0xff8000000b157808 */ /* 0x000fe40006000000 */
[-C--:B------:R-:W-:Y:S02]  /*a120*/  ISETP.GT.AND P0, PT, R224, R2.reuse, PT ;  /* 0x00000002e000720c */ /* 0x080fe40003f04270 */
        /* <DEDUP_REMOVED lines=8> */
[----:B------:R-:W-:Y:S02]  /*a1b0*/  ISETP.GT.AND P0, PT, R18, R2, PT ;  /* 0x000000021200720c */ /* 0x000fe40003f04270 */
[-C--:B------:R-:W-:Y:S02]  /*a1c0*/  ISETP.GT.AND P3, PT, R224, R0.reuse, PT ;  /* 0x00000000e000720c */ /* 0x080fe40003f64270 */
[----:B------:R-:W-:Y:S02]  /*a1d0*/  FSEL R26, R180, -INF , !P4 ;  /* 0xff800000b41a7808 */ /* 0x000fe40006000000 */
[----:B------:R-:W-:Y:S02]  /*a1e0*/  ISETP.GT.AND P4, PT, R15, R0, PT ;  /* 0x000000000f00720c */ /* 0x000fe40003f84270 */
[----:B------:R-:W-:Y:S02]  /*a1f0*/  FSEL R16, R13, -INF , !P6 ;  /* 0xff8000000d107808 */ /* 0x000fe40007000000 */
[----:B------:R-:W-:-:S02]  /*a200*/  ISETP.GT.AND P6, PT, R224, R6, PT ;  /* 0x00000006e000720c */ /* 0x000fc40003fc4270 */
[----:B------:R-:W-:Y:S02]  /*a210*/  FSEL R141, R203, -INF , !P5 ;  /* 0xff800000cb8d7808 */ /* 0x000fe40006800000 */
[----:B------:R-:W-:Y:S02]  /*a220*/  FSEL R140, R182, -INF , !P0 ;  /* 0xff800000b68c7808 */ /* 0x000fe40004000000 */
[----:B------:R-:W-:Y:S02]  /*a230*/  FSEL R8, R33, -INF , !P3 ;  /* 0xff80000021087808 */ /* 0x000fe40005800000 */
[C---:B------:R-:W-:Y:S02]  /*a240*/  ISETP.GE.AND P5, PT, R7.reuse, R229, PT ;  /* 0x000000e50700720c */ /* 0x040fe40003fa6270 */
[C---:B------:R-:W-:Y:S02]  /*a250*/  ISETP.GE.AND P0, PT, R7.reuse, R225, PT ;  /* 0x000000e10700720c */ /* 0x040fe40003f06270 */
[----:B------:R-:W-:-:S02]  /*a260*/  ISETP.GE.AND P3, PT, R7, R226, PT ;  /* 0x000000e20700720c */ /* 0x000fc40003f66270 */
[----:B------:R-:W-:Y:S02]  /*a270*/  FSEL R23, R35, -INF , !P4 ;  /* 0xff80000023177808 */ /* 0x000fe40006000000 */
[-C--:B------:R-:W-:Y:S02]  /*a280*/  ISETP.GE.AND P4, PT, R6, R228.reuse, PT ;  /* 0x000000e40600720c */ /* 0x080fe40003f86270 */
[----:B------:R-:W-:Y:S02]  /*a290*/  FSEL R7, R176, -INF , !P6 ;  /* 0xff800000b0077808 */ /* 0x000fe40007000000 */
[----:B------:R-:W-:Y:S02]  /*a2a0*/  FSEL R30, R30, -INF , !P0 ;  /* 0xff8000001e1e7808 */ /* 0x000fe40004000000 */
[----:B------:R-:W-:Y:S02]  /*a2b0*/  FSEL R13, R7, -INF , !P4 ;  /* 0xff800000070d7808 */ /* 0x000fe40006000000 */
[----:B------:R-:W-:-:S02]  /*a2c0*/  ISETP.GE.AND P0, PT, R3, R228, PT ;  /* 0x000000e40300720c */ /* 0x000fc40003f06270 */
[-C--:B------:R-:W-:Y:S02]  /*a2d0*/  ISETP.GE.AND P6, PT, R4, R228.reuse, PT ;  /* 0x000000e40400720c */ /* 0x080fe40003fc6270 */
[----:B------:R-:W-:Y:S02]  /*a2e0*/  FMNMX3.FTZ R7, R223, R13, R12, !PT ;  /* 0x0000000ddf077276 */ /* 0x000fe4000781000c */
        /* <DEDUP_REMOVED lines=8> */
[----:B------:R-:W-:Y:S02]  /*a370*/  FSEL R22, R29, -INF , !P5 ;  /* 0xff8000001d167808 */ /* 0x000fe40006800000 */
[----:B------:R-:W-:-:S02]  /*a380*/  ISETP.GE.AND P5, PT, R4, R229, PT ;  /* 0x000000e50400720c */ /* 0x000fc40003fa6270 */
[----:B------:R-:W-:Y:S02]  /*a390*/  ISETP.GE.AND P4, PT, R4, R225, PT ;  /* 0x000000e10400720c */ /* 0x000fe40003f86270 */
[----:B------:R-:W-:Y:S02]  /*a3a0*/  ISETP.GT.AND P6, PT, R15, R6, PT ;  /* 0x000000060f00720c */ /* 0x000fe40003fc4270 */
[----:B------:R-:W-:Y:S01]  /*a3b0*/  FMNMX3.FTZ R7, R7, R198, R197, !PT ;  /* 0x000000c607077276 */ /* 0x000fe200078100c5 */
[----:B------:R-:W-:Y:S10]  /*a3c0*/  BRA.U !UP1, `(.L_x_2292) ;  /* 0x00000001096c7547 */ /* 0x000ff4000b800000 */
[----:B------:R-:W2:Y:S04]  /*a3d0*/  LDL R246, [R1+0x30] ;  /* 0x0000300001f67983 */ /* 0x000ea80000100800 */
[----:B------:R-:W3:Y:S01]  /*a3e0*/  LDL R247, [R1+0x2c] ;  /* 0x00002c0001f77983 */ /* 0x000ee20000100800 */
        /* <DEDUP_REMOVED lines=12> */
[----:B--2---:R-:W-:-:S04]  /*a4b0*/  LEA R10, P0, R10, R246, 0x6 ;  /* 0x000000f60a0a7211 */ /* 0x004fc800078030ff */
[-C--:B---3--:R-:W-:Y:S02]  /*a4c0*/  LEA.HI.X R11, R9, R247.reuse, R8, 0x6, P0 ;  /* 0x000000f7090b7211 */ /* 0x088fe400000f3408 */
        /* <DEDUP_REMOVED lines=11> */
.L_x_2292:
[----:B------:R-:W2:Y:S04]  /*a580*/  LDL.64 R28, [R1+0x60] ;  /* 0x00006000011c7983 */ /* 0x000ea80000100a00 */
[----:B------:R-:W3:Y:S04]  /*a590*/  LDL.64 R204, [R1+0x40] ;  /* 0x0000400001cc7983 */ /* 0x000ee80000100a00 */
[----:B------:R-:W4:Y:S04]  /*a5a0*/  LDL.64 R188, [R1+0x48] ;  /* 0x0000480001bc7983 */ /* 0x000f280000100a00 */
[----:B------:R-:W5:Y:S04]  /*a5b0*/  LDL.64 R176, [R1+0x50] ;  /* 0x0000500001b07983 */ /* 0x000f680000100a00 */
[----:B------:R-:W5:Y:S01]  /*a5c0*/  LDL.64 R142, [R1+0x58] ;  /* 0x00005800018e7983 */ /* 0x000f620000100a00 */
[----:B------:R-:W-:Y:S01]  /*a5d0*/  ISETP.GE.AND P0, PT, R4, R226, PT ;  /* 0x000000e20400720c */ /* 0x000fe20003f06270 */
[----:B------:R-:W5:Y:S01]  /*a5e0*/  LDCU UR7, c[0x0][0x45c] ;  /* 0x00008b80ff0777ac */ /* 0x000f620008000800 */
[----:B------:R-:W-:-:S02]  /*a5f0*/  FSEL R4, R178, -INF , !P6 ;  /* 0xff800000b2047808 */ /* 0x000fc40007000000 */
[----:B------:R-:W-:Y:S01]  /*a600*/  FSEL R203, R134, -INF , !P0 ;  /* 0xff80000086cb7808 */ /* 0x000fe20004000000 */
[----:B-1----:R-:W1:Y:S01]  /*a610*/  SHFL.BFLY PT, R8, R7, 0x2, 0x1f ;  /* 0x0c401f0007087f89 */ /* 0x002e6200000e0000 */
[-C--:B------:R-:W-:Y:S02]  /*a620*/  ISETP.GE.AND P0, PT, R6, R229.reuse, PT ;  /* 0x000000e50600720c */ /* 0x080fe40003f06270 */
[----:B------:R-:W-:Y:S02]  /*a630*/  FSEL R201, R135, -INF , !P4 ;  /* 0xff80000087c97808 */ /* 0x000fe40006000000 */
[----:B------:R-:W-:Y:S02]  /*a640*/  ISETP.GE.AND P4, PT, R2, R229, PT ;  /* 0x000000e50200720c */ /* 0x000fe40003f86270 */
[----:B------:R-:W-:Y:S02]  /*a650*/  FSEL R9, R4, -INF , !P0 ;  /* 0xff80000004097808 */ /* 0x000fe40004000000 */
[----:B------:R-:W-:-:S02]  /*a660*/  FSEL R33, R139, -INF , !P3 ;  /* 0xff8000008b217808 */ /* 0x000fc40005800000 */
[----:B------:R-:W-:Y:S02]  /*a670*/  FSEL R132, R136, -INF , !P5 ;  /* 0xff80000088847808 */ /* 0x000fe40006800000 */
[----:B------:R-:W-:Y:S02]  /*a680*/  FSEL R195, R24, -INF , !P4 ;  /* 0xff80000018c37808 */ /* 0x000fe40006000000 */
[----:B------:R-:W-:Y:S02]  /*a690*/  ISETP.GT.AND P0, PT, R17, R0, PT ;  /* 0x000000001100720c */ /* 0x000fe40003f04270 */
[C---:B------:R-:W-:Y:S02]  /*a6a0*/  ISETP.GE.AND P3, PT, R3.reuse, R229, PT ;  /* 0x000000e50300720c */ /* 0x040fe40003f66270 */
[C---:B------:R-:W-:Y:S02]  /*a6b0*/  ISETP.GE.AND P5, PT, R3.reuse, R225, PT ;  /* 0x000000e10300720c */ /* 0x040fe40003fa6270 */
[----:B------:R-:W-:-:S02]  /*a6c0*/  ISETP.GE.AND P4, PT, R3, R226, PT ;  /* 0x000000e20300720c */ /* 0x000fc40003f86270 */
[----:B------:R-:W-:Y:S02]  /*a6d0*/  FMNMX3.FTZ R3, R221, R9, R19, !PT ;  /* 0x00000009dd037276 */ /* 0x000fe40007810013 */
[----:B------:R-:W-:Y:S02]  /*a6e0*/  FSEL R11, R181, -INF , !P0 ;  /* 0xff800000b50b7808 */ /* 0x000fe40004000000 */
[----:B------:R-:W-:Y:S02]  /*a6f0*/  FSEL R191, R27, -INF , !P3 ;  /* 0xff8000001bbf7808 */ /* 0x000fe40005800000 */
[C---:B------:R-:W-:Y:S02]  /*a700*/  ISETP.GE.AND P6, PT, R2.reuse, R225, PT ;  /* 0x000000e10200720c */ /* 0x040fe40003fc6270 */
[----:B------:R-:W-:Y:S02]  /*a710*/  ISETP.GE.AND P0, PT, R2, R226, PT ;  /* 0x000000e20200720c */ /* 0x000fe40003f06270 */
[----:B------:R-:W-:-:S02]  /*a720*/  ISETP.GE.AND P3, PT, R0, R229, PT ;  /* 0x000000e50000720c */ /* 0x000fc40003f66270 */
[----:B------:R-:W-:Y:S02]  /*a730*/  FMNMX3.FTZ R3, R3, R21, R22, !PT ;  /* 0x0000001503037276 */ /* 0x000fe40007810016 */
[----:B------:R-:W-:Y:S02]  /*a740*/  MOV R2, UR31 ;  /* 0x0000001f00027c02 */ /* 0x000fe40008000f00 */
[----:B------:R-:W-:Y:S02]  /*a750*/  SHF.R.U32.HI R25, RZ, 0x5, R222 ;  /* 0x00000005ff197819 */ /* 0x000fe400000116de */
[----:B------:R-:W-:Y:S02]  /*a760*/  FSEL R190, R23, -INF , !P3 ;  /* 0xff80000017be7808 */ /* 0x000fe40005800000 */
[----:B------:R-:W-:-:S04]  /*a770*/  FMNMX3.FTZ R3, R3, R132, R191, !PT ;  /* 0x0000008403037276 */ /* 0x000fc800078100bf */
[----:B------:R-:W-:Y:S02]  /*a780*/  FMNMX3.FTZ R4, R3, R195, R190, !PT ;  /* 0x000000c303047276 */ /* 0x000fe400078100be */
[----:B-1----:R-:W-:Y:S02]  /*a790*/  FMNMX.FTZ R8, R7, R8, !PT ;  /* 0x0000000807087209 */ /* 0x002fe40007810000 */
[----:B------:R-:W-:Y:S02]  /*a7a0*/  ISETP.GT.AND P3, PT, R18, R0, PT ;  /* 0x000000001200720c */ /* 0x000fe40003f64270 */
[----:B------:R-:W-:Y:S02]  /*a7b0*/  FSEL R196, R133, -INF , !P5 ;  /* 0xff80000085c47808 */ /* 0x000fe40006800000 */
[----:B------:R-:W-:Y:S02]  /*a7c0*/  ISETP.GT.AND P5, PT, R17, R6, PT ;  /* 0x000000061100720c */ /* 0x000fe40003fa4270 */
[----:B------:R-:W-:-:S02]  /*a7d0*/  FSEL R34, R183, -INF , !P3 ;  /* 0xff800000b7227808 */ /* 0x000fc40005800000 */
[----:B------:R-:W-:Y:S01]  /*a7e0*/  FSEL R200, R26, -INF , !P6 ;  /* 0xff8000001ac87808 */ /* 0x000fe20007000000 */
[----:B------:R-:W1:Y:S01]  /*a7f0*/  SHFL.BFLY PT, R27, R4, 0x2, 0x1f ;  /* 0x0c401f00041b7f89 */ /* 0x000e6200000e0000 */
[-C--:B------:R-:W-:Y:S02]  /*a800*/  ISETP.GE.AND P3, PT, R0, R225.reuse, PT ;  /* 0x000000e10000720c */ /* 0x080fe40003f66270 */
[----:B------:R-:W-:Y:S02]  /*a810*/  ISETP.GE.AND P6, PT, R6, R225, PT ;  /* 0x000000e10600720c */ /* 0x000fe40003fc6270 */
[----:B------:R-:W-:Y:S02]  /*a820*/  FSEL R10, R192, -INF , !P5 ;  /* 0xff800000c00a7808 */ /* 0x000fe40006800000 */
[----:B------:R-:W-:Y:S01]  /*a830*/  ISETP.GE.AND P5, PT, R0, R226, PT ;  /* 0x000000e20000720c */ /* 0x000fe20003fa6270 */
[----:B------:R-:W1:Y:S01]  /*a840*/  SHFL.BFLY PT, R32, R8, 0x1, 0x1f ;  /* 0x0c201f0008207f89 */ /* 0x000e6200000e0000 */
[----:B------:R-:W-:-:S02]  /*a850*/  FSEL R192, R11, -INF , !P3 ;  /* 0xff8000000bc07808 */ /* 0x000fc40005800000 */
[----:B------:R-:W-:Y:S02]  /*a860*/  FSEL R10, R10, -INF , !P6 ;  /* 0xff8000000a0a7808 */ /* 0x000fe40007000000 */
[----:B------:R-:W-:Y:S02]  /*a870*/  ISETP.GT.AND P3, PT, R18, R6, PT ;  /* 0x000000061200720c */ /* 0x000fe40003f64270 */
[----:B------:R-:W-:Y:S02]  /*a880*/  ISETP.GE.AND P6, PT, R6, R226, PT ;  /* 0x000000e20600720c */ /* 0x000fe40003fc6270 */
[----:B-1----:R-:W-:Y:S02]  /*a890*/  FMNMX.FTZ R133, R4, R27, !PT ;  /* 0x0000001b04857209 */ /* 0x002fe40007810000 */
[----:B------:R-:W-:-:S03]  /*a8a0*/  FMNMX.FTZ R134, R8, R32, !PT ;  /* 0x0000002008867209 */ /* 0x000fc60007810000 */
[----:B------:R-:W1:Y:S01]  /*a8b0*/  SHFL.BFLY PT, R8, R133, 0x1, 0x1f ;  /* 0x0c201f0085087f89 */ /* 0x000e6200000e0000 */
[----:B------:R-:W-:Y:S02]  /*a8c0*/  FSEL R179, R141, -INF , !P4 ;  /* 0xff8000008db37808 */ /* 0x000fe40006000000 */
[----:B-1----:R-:W-:Y:S01]  /*a8d0*/  FMNMX.FTZ R133, R133, R8, !PT ;  /* 0x0000000885857209 */ /* 0x002fe20007810000 */
[----:B--2---:R-:W1:Y:S01]  /*a8e0*/  S2R R28, SR_CTAID.X ;  /* 0x00000000001c7919 */ /* 0x004e620000002500 */
[----:B------:R-:W-:-:S05]  /*a8f0*/  LOP3.LUT R2, R2, UR6, R29, 0x96, !PT ;  /* 0x0000000602027c12 */ /* 0x000fca000f8e961d */
[----:B------:R-:W-:Y:S01]  /*a900*/  IMAD.WIDE.U32 R2, R2, -0x326172a9, RZ ;  /* 0xcd9e8d5702027825 */ /* 0x000fe200078e00ff */
[----:B-1----:R-:W-:-:S05]  /*a910*/  LEA R28, R28, R25, 0x3 ;  /* 0x000000191c1c7211 */ /* 0x002fca00078e18ff */
[----:B------:R-:W-:-:S03]  /*a920*/  IMAD.WIDE.U32 R28, R28, -0x326172a9, RZ ;  /* 0xcd9e8d571c1c7825 */ /* 0x000fc600078e00ff */
[----:B------:R-:W-:-:S03]  /*a930*/  LOP3.LUT R7, R28, UR22, R3, 0x96, !PT ;  /* 0x000000161c077c12 */ /* 0x000fc6000f8e9603 */
[----:B------:R-:W1:Y:S01]  /*a940*/  S2R R28, SR_CTAID.X ;  /* 0x00000000001c7919 */ /* 0x000e620000002500 */
[C---:B---3--:R-:W-:Y:S02]  /*a950*/  LOP3.LUT R0, R2.reuse, UR21, R205, 0x96, !PT ;  /* 0x0000001502007c12 */ /* 0x048fe4000f8e96cd */
[----:B----4-:R-:W-:Y:S01]  /*a960*/  LOP3.LUT R6, R2, UR21, R189, 0x96, !PT ;  /* 0x0000001502067c12 */ /* 0x010fe2000f8e96bd */
[----:B-1----:R-:W-:-:S05]  /*a970*/  IMAD R28, R28, 0x8, R25 ;  /* 0x000000081c1c7824 */ /* 0x002fca00078e0219 */
[----:B------:R-:W-:-:S05]  /*a980*/  IADD3 R28, PT, PT, R28, 0x4, RZ ;  /* 0x000000041c1c7810 */ /* 0x000fca0007ffe0ff */
[----:B------:R-:W-:-:S03]  /*a990*/  IMAD.WIDE.U32 R28, R28, -0x326172a9, RZ ;  /* 0xcd9e8d571c1c7825 */ /* 0x000fc600078e00ff */
[----:B------:R-:W-:Y:S01]  /*a9a0*/  LOP3.LUT R24, R28, UR22, R3, 0x96, !PT ;  /* 0x000000161c187c12 */ /* 0x000fe2000f8e9603 */
[----:B------:R-:W-:-:S04]  /*a9b0*/  IMAD.WIDE.U32 R28, R7, -0x2daee0ad, RZ ;  /* 0xd2511f53071c7825 */ /* 0x000fc800078e00ff */
[----:B------:R-:W-:Y:S01]  /*a9c0*/  IMAD.WIDE.U32 R2, R0, -0x2daee0ad, RZ ;  /* 0xd2511f5300027825 */ /* 0x000fe200078e00ff */
[----:B------:R-:W-:-:S04]  /*a9d0*/  FMNMX3.FTZ R0, R185, R10, R20, !PT ;  /* 0x0000000ab9007276 */ /* 0x000fc80007810014 */
[----:B------:R-:W-:Y:S02]  /*a9e0*/  LOP3.LUT R28, R28, UR11, R3, 0x96, !PT ;  /* 0x0000000b1c1c7c12 */ /* 0x000fe4000f8e9603 */
[----:B------:R-:W-:Y:S01]  /*a9f0*/  FMNMX3.FTZ R3, R0, R31, R30, !PT ;  /* 0x0000001f00037276 */ /* 0x000fe2000781001e */
[----:B------:R-:W-:Y:S01]  /*aa00*/  IMAD.WIDE.U32 R24, R24, -0x2daee0ad, RZ ;  /* 0xd2511f5318187825 */ /* 0x000fe200078e00ff */
[----:B-----5:R-:W-:Y:S02]  /*aa10*/  LOP3.LUT R23, R176, UR13, R29, 0x96, !PT ;  /* 0x0000000db0177c12 */ /* 0x020fe4000f8e961d */
[----:B------:R-:W-:Y:S01]  /*aa20*/  FMNMX3.FTZ R3, R3, R201, R196, !PT ;  /* 0x000000c903037276 */ /* 0x000fe200078100c4 */
[----:B------:R-:W-:Y:S01]  /*aa30*/  IMAD.WIDE.U32 R6, R6, -0x2daee0ad, RZ ;  /* 0xd2511f5306067825 */ /* 0x000fe200078e00ff */
[----:B------:R-:W-:Y:S02]  /*aa40*/  LOP3.LUT R11, R142, UR13, R25, 0x96, !PT ;  /* 0x0000000d8e0b7c12 */ /* 0x000fe4000f8e9619 */
[----:B------:R-:W-:Y:S01]  /*aa50*/  FMNMX3.FTZ R3, R3, R200, R192, !PT ;  /* 0x000000c803037276 */ /* 0x000fe200078100c0 */
[----:B------:R-:W-:Y:S01]  /*aa60*/  IMAD.WIDE.U32 R142, R23, -0x326172a9, RZ ;  /* 0xcd9e8d57178e7825 */ /* 0x000fe200078e00ff */
[----:B------:R-:W-:-:S03]  /*aa70*/  LOP3.LUT R26, R24, UR11, R7, 0x96, !PT ;  /* 0x0000000b181a7c12 */ /* 0x000fc6000f8e9607 */
[----:B------:R-:W-:Y:S01]  /*aa80*/  IMAD.WIDE.U32 R28, R28, -0x326172a9, RZ ;  /* 0xcd9e8d571c1c7825 */ /* 0x000fe200078e00ff */
[----:B------:R-:W-:Y:S01]  /*aa90*/  FSEL R24, R194, -INF , !P3 ;  /* 0xff800000c2187808 */ /* 0x000fe20005800000 */
[----:B------:R-:W1:Y:S01]  /*aaa0*/  SHFL.BFLY PT, R135, R3, 0x2, 0x1f ;  /* 0x0c401f0003877f89 */ /* 0x000e6200000e0000 */
[----:B------:R-:W-:Y:S02]  /*aab0*/  LOP3.LUT R4, R204, UR12, R143, 0x96, !PT ;  /* 0x0000000ccc047c12 */ /* 0x000fe4000f8e968f */
[----:B------:R-:W-:Y:S02]  /*aac0*/  LOP3.LUT R7, R142, UR10, R29, 0x96, !PT ;  /* 0x0000000a8e077c12 */ /* 0x000fe4000f8e961d */
[----:B------:R-:W-:Y:S01]  /*aad0*/  FSEL R29, R24, -INF , !P6 ;  /* 0xff800000181d7808 */ /* 0x000fe20007000000 */
[----:B------:R-:W-:-:S03]  /*aae0*/  IMAD.WIDE.U32 R24, R4, -0x2daee0ad, RZ ;  /* 0xd2511f5304187825 */ /* 0x000fc600078e00ff */
[----:B------:R-:W-:Y:S01]  /*aaf0*/  FMNMX3.FTZ R4, R184, R29, R137, !PT ;  /* 0x0000001db8047276 */ /* 0x000fe20007810089 */
[----:B------:R-:W-:-:S04]  /*ab00*/  IMAD.WIDE.U32 R176, R11, -0x326172a9, RZ ;  /* 0xcd9e8d570bb07825 */ /* 0x000fc800078e00ff */
[----:B------:R-:W-:Y:S01]  /*ab10*/  FMUL.FTZ R0, R134, UR7 ;  /* 0x0000000786007c20 */ /* 0x000fe20008410000 */
[----:B------:R-:W-:Y:S02]  /*ab20*/  FMNMX3.FTZ R4, R4, R138, R33, !PT ;  /* 0x0000008a04047276 */ /* 0x000fe40007810021 */
[----:B------:R-:W-:Y:S02]  /*ab30*/  FSETP.NEU.FTZ.AND P3, PT, R134, -INF , PT ;  /* 0xff8000008600780b */ /* 0x000fe40003f7d000 */
[----:B------:R-:W-:Y:S02]  /*ab40*/  LOP3.LUT R11, R188, UR12, R177, 0x96, !PT ;  /* 0x0000000cbc0b7c12 */ /* 0x000fe4000f8e96b1 */
[----:B------:R-:W-:Y:S02]  /*ab50*/  FSEL R189, R140, -INF , !P0 ;  /* 0xff8000008cbd7808 */ /* 0x000fe40004000000 */
[----:B------:R-:W-:Y:S02]  /*ab60*/  FSEL R188, R34, -INF , !P5 ;  /* 0xff80000022bc7808 */ /* 0x000fe40006800000 */
[----:B------:R-:W-:-:S02]  /*ab70*/  FMNMX3.FTZ R136, R4, R203, R179, !PT ;  /* 0x000000cb04887276 */ /* 0x000fc400078100b3 */
[----:B------:R-:W-:Y:S02]  /*ab80*/  FSEL R0, R0, RZ, P3 ;  /* 0x000000ff00007208 */ /* 0x000fe40001800000 */
[----:B------:R-:W-:Y:S02]  /*ab90*/  FMNMX3.FTZ R136, R136, R189, R188, !PT ;  /* 0x000000bd88887276 */ /* 0x000fe400078100bc */
[----:B-1----:R-:W-:Y:S01]  /*aba0*/  FMNMX.FTZ R135, R3, R135, !PT ;  /* 0x0000008703877209 */ /* 0x002fe20007810000 */
[--C-:B------:R-:W-:Y:S01]  /*abb0*/  FFMA.FTZ R13, R13, UR7, -R0.reuse ;  /* 0x000000070d0d7c23 */ /* 0x100fe20008010800 */
[----:B------:R-:W-:Y:S01]  /*abc0*/  FFMA.FTZ R12, R12, UR7, -R0 ;  /* 0x000000070c0c7c23 */ /* 0x000fe20008010800 */
[----:B------:R-:W1:Y:S01]  /*abd0*/  SHFL.BFLY PT, R4, R136, 0x2, 0x1f ;  /* 0x0c401f0088047f89 */ /* 0x000e6200000e0000 */
[----:B------:R-:W-:Y:S01]  /*abe0*/  IMAD.WIDE.U32 R26, R26, -0x326172a9, RZ ;  /* 0xcd9e8d571a1a7825 */ /* 0x000fe200078e00ff */
[----:B------:R-:W-:Y:S01]  /*abf0*/  MUFU.EX2 R32, R13 ;  /* 0x0000000d00207308 */ /* 0x000fe20000000800 */
[----:B------:R-:W-:-:S02]  /*ac00*/  FSETP.NEU.FTZ.AND P5, PT, R133, -INF , PT ;  /* 0xff8000008500780b */ /* 0x000fc40003fbd000 */
[----:B------:R-:W-:-:S05]  /*ac10*/  IMAD.WIDE.U32 R180, R7, -0x2daee0ad, RZ ;  /* 0xd2511f5307b47825 */ /* 0x000fca00078e00ff */
[----:B------:R2:W-:Y:S01]  /*ac20*/  MUFU.EX2 R35, R12 ;  /* 0x0000000c00237308 */ /* 0x0005e20000000800 */
[----:B------:R-:W-:Y:S01]  /*ac30*/  LOP3.LUT R23, R176, UR10, R27, 0x96, !PT ;  /* 0x0000000ab0177c12 */ /* 0x000fe2000f8e961b */
[----:B------:R-:W-:-:S04]  /*ac40*/  FMUL.FTZ R7, R133, UR7 ;  /* 0x0000000785077c20 */ /* 0x000fc80008410000 */
[----:B------:R-:W-:Y:S01]  /*ac50*/  IMAD.WIDE.U32 R142, R23, -0x2daee0ad, RZ ;  /* 0xd2511f53178e7825 */ /* 0x000fe200078e00ff */
[----:B------:R-:W-:-:S03]  /*ac60*/  FSEL R7, R7, RZ, P5 ;  /* 0x000000ff07077208 */ /* 0x000fc60002800000 */
[----:B--2---:R-:W-:Y:S02]  /*ac70*/  IMAD.WIDE.U32 R12, R11, -0x2daee0ad, RZ ;  /* 0xd2511f530b0c7825 */ /* 0x004fe400078e00ff */
[----:B------:R-:W2:Y:S01]  /*ac80*/  SHFL.BFLY PT, R11, R135, 0x1, 0x1f ;  /* 0x0c201f00870b7f89 */ /* 0x000ea200000e0000 */
[----:B------:R-:W-:Y:S01]  /*ac90*/  LOP3.LUT R2, R2, UR9, R25, 0x96, !PT ;  /* 0x0000000902027c12 */ /* 0x000fe2000f8e9619 */
[----:B------:R-:W-:Y:S01]  /*aca0*/  FFMA.FTZ R9, R9, UR7, -R7 ;  /* 0x0000000709097c23 */ /* 0x000fe20008010807 */
[----:B------:R-:W-:Y:S02]  /*acb0*/  LOP3.LUT R8, R6, UR9, R13, 0x96, !PT ;  /* 0x0000000906087c12 */ /* 0x000fe4000f8e960d */
[----:B------:R-:W-:Y:S01]  /*acc0*/  LOP3.LUT R12, R12, UR8, R143, 0x96, !PT ;  /* 0x000000080c0c7c12 */ /* 0x000fe2000f8e968f */
[----:B------:R-:W-:Y:S01]  /*acd0*/  IMAD.WIDE.U32 R2, R2, -0x326172a9, RZ ;  /* 0xcd9e8d5702027825 */ /* 0x000fe200078e00ff */
[----:B------:R3:W-:Y:S01]  /*ace0*/  MUFU.EX2 R202, R9 ;  /* 0x0000000900ca7308 */ /* 0x0007e20000000800 */
[----:B-1----:R-:W-:-:S02]  /*acf0*/  FMNMX.FTZ R136, R136, R4, !PT ;  /* 0x0000000488887209 */ /* 0x002fc40007810000 */
[----:B------:R-:W-:Y:S01]  /*ad00*/  IMAD.WIDE.U32 R12, R12, -0x326172a9, RZ ;  /* 0xcd9e8d570c0c7825 */ /* 0x000fe200078e00ff */
[----:B------:R-:W-:-:S03]  /*ad10*/  LOP3.LUT R141, R28, UR20, R3, 0x96, !PT ;  /* 0x000000141c8d7c12 */ /* 0x000fc6000f8e9603 */
[----:B------:R-:W-:Y:S01]  /*ad20*/  FFMA.FTZ R19, R19, UR7, -R7 ;  /* 0x0000000713137c23 */ /* 0x000fe20008010807 */
[----:B------:R-:W-:Y:S01]  /*ad30*/  LOP3.LUT R24, R24, UR8, R181, 0x96, !PT ;  /* 0x0000000818187c12 */ /* 0x000fe2000f8e96b5 */
[----:B---3--:R-:W-:Y:S01]  /*ad40*/  IMAD.WIDE.U32 R8, R8, -0x326172a9, RZ ;  /* 0xcd9e8d5708087825 */ /* 0x008fe200078e00ff */
[----:B--2---:R-:W-:Y:S02]  /*ad50*/  FMNMX.FTZ R135, R135, R11, !PT ;  /* 0x0000000b87877209 */ /* 0x004fe40007810000 */
[----:B------:R-:W-:-:S03]  /*ad60*/  LOP3.LUT R3, R8, UR15, R13, 0x96, !PT ;  /* 0x0000000f08037c12 */ /* 0x000fc6000f8e960d */
[----:B------:R-:W1:Y:S01]  /*ad70*/  SHFL.BFLY PT, R8, R136, 0x1, 0x1f ;  /* 0x0c201f0088087f89 */ /* 0x000e6200000e0000 */
[C---:B------:R-:W-:Y:S01]  /*ad80*/  FMUL.FTZ R4, R135.reuse, UR7 ;  /* 0x0000000787047c20 */ /* 0x040fe20008410000 */
[----:B------:R-:W-:Y:S01]  /*ad90*/  FSETP.NEU.FTZ.AND P4, PT, R135, -INF , PT ;  /* 0xff8000008700780b */ /* 0x000fe20003f9d000 */
[----:B------:R2:W3:Y:S01]  /*ada0*/  MUFU.EX2 R178, R19 ;  /* 0x0000001300b27308 */ /* 0x0004e20000000800 */
[----:B------:R-:W-:Y:S01]  /*adb0*/  LOP3.LUT R139, R26, UR20, R9, 0x96, !PT ;  /* 0x000000141a8b7c12 */ /* 0x000fe2000f8e9609 */
[----:B------:R-:W-:Y:S01]  /*adc0*/  IMAD.MOV.U32 R9, RZ, RZ, R12 ;  /* 0x000000ffff097224 */ /* 0x000fe200078e000c */
[C---:B------:R-:W-:Y:S02]  /*add0*/  PRMT R26, R12.reuse, 0x7771, RZ ;  /* 0x000077710c1a7816 */ /* 0x040fe400000000ff */
[----:B------:R-:W-:Y:S01]  /*ade0*/  PRMT R11, R12, 0x7773, RZ ;  /* 0x000077730c0b7816 */ /* 0x000fe200000000ff */
[----:B------:R-:W-:-:S04]  /*adf0*/  IMAD.WIDE.U32 R24, R24, -0x326172a9, RZ ;  /* 0xcd9e8d5718187825 */ /* 0x000fc800078e00ff */
[--C-:B------:R-:W-:Y:S01]  /*ae00*/  FFMA.FTZ R14, R14, UR7, -R0.reuse ;  /* 0x000000070e0e7c23 */ /* 0x100fe20008010800 */
[----:B------:R-:W-:Y:S01]  /*ae10*/  FFMA.FTZ R16, R16, UR7, -R0 ;  /* 0x0000000710107c23 */ /* 0x000fe20008010800 */
[----:B--2---:R-:W-:Y:S02]  /*ae20*/  PRMT R19, R12, 0x7772, RZ ;  /* 0x000077720c137816 */ /* 0x004fe400000000ff */
[----:B------:R-:W-:Y:S02]  /*ae30*/  FSEL R12, R4, RZ, P4 ;  /* 0x000000ff040c7208 */ /* 0x000fe40002000000 */
[----:B------:R-:W-:-:S03]  /*ae40*/  LOP3.LUT R2, R2, UR15, R25, 0x96, !PT ;  /* 0x0000000f02027c12 */ /* 0x000fc6000f8e9619 */
[----:B------:R-:W-:Y:S01]  /*ae50*/  FFMA.FTZ R10, R10, UR7, -R12 ;  /* 0x000000070a0a7c23 */ /* 0x000fe2000801080c */
[----:B------:R2:W-:Y:S01]  /*ae60*/  MUFU.EX2 R207, R14 ;  /* 0x0000000e00cf7308 */ /* 0x0005e20000000800 */
[----:B------:R-:W-:Y:S01]  /*ae70*/  FFMA.FTZ R22, R22, UR7, -R7 ;  /* 0x0000000716167c23 */ /* 0x000fe20008010807 */
[C---:B------:R-:W-:Y:S02]  /*ae80*/  PRMT R6, R24.reuse, 0x7773, RZ ;  /* 0x0000777318067816 */ /* 0x040fe400000000ff */
[----:B------:R-:W-:Y:S02]  /*ae90*/  PRMT R23, R24, 0x7772, RZ ;  /* 0x0000777218177816 */ /* 0x000fe400000000ff */
[----:B------:R-:W-:Y:S02]  /*aea0*/  LOP3.LUT R4, R2, 0xffff, RZ, 0xc0, !PT ;  /* 0x0000ffff02047812 */ /* 0x000fe400078ec0ff */
[----:B------:R4:W-:Y:S01]  /*aeb0*/  MUFU.EX2 R194, R10 ;  /* 0x0000000a00c27308 */ /* 0x0009e20000000800 */
[----:B------:R-:W-:-:S02]  /*aec0*/  PRMT R23, R23, 0x5410, R6 ;  /* 0x0000541017177816 */ /* 0x000fc40000000006 */
[----:B------:R-:W-:Y:S02]  /*aed0*/  LOP3.LUT R9, R9, 0xff, RZ, 0xc0, !PT ;  /* 0x000000ff09097812 */ /* 0x000fe400078ec0ff */
[----:B--2---:R-:W-:-:S03]  /*aee0*/  MOV R14, R24 ;  /* 0x00000018000e7202 */ /* 0x004fc60000000f00 */
[----:B------:R2:W5:Y:S01]  /*aef0*/  MUFU.EX2 R206, R16 ;  /* 0x0000001000ce7308 */ /* 0x0005620000000800 */
[----:B------:R-:W-:Y:S02]  /*af00*/  LOP3.LUT R6, R2, 0xff, RZ, 0xc0, !PT ;  /* 0x000000ff02067812 */ /* 0x000fe400078ec0ff */
[----:B------:R-:W-:Y:S01]  /*af10*/  SHF.R.U32.HI R4, RZ, 0x8, R4 ;  /* 0x00000008ff047819 */ /* 0x000fe20000011604 */
[----:B----4-:R-:W4:Y:S04]  /*af20*/  LDC R10, c[0x0][0x4f8] ;  /* 0x00013e00ff0a7b82 */ /* 0x010f280000000800 */
[----:B------:R3:W-:Y:S01]  /*af30*/  MUFU.EX2 R182, R22 ;  /* 0x0000001600b67308 */ /* 0x0007e20000000800 */
[----:B-1----:R-:W-:Y:S02]  /*af40*/  FMNMX.FTZ R136, R136, R8, !PT ;  /* 0x0000000888887209 */ /* 0x002fe40007810000 */
[----:B------:R-:W-:-:S02]  /*af50*/  PRMT R26, R9, 0x5410, R26 ;  /* 0x00005410091a7816 */ /* 0x000fc4000000001a */
[----:B--2---:R-:W-:Y:S01]  /*af60*/  PRMT R16, R24, 0x7771, RZ ;  /* 0x0000777118107816 */ /* 0x004fe200000000ff */
[----:B------:R-:W-:Y:S01]  /*af70*/  FMUL.FTZ R13, R136, UR7 ;  /* 0x00000007880d7c20 */ /* 0x000fe20008410000 */
[----:B------:R-:W-:Y:S02]  /*af80*/  SHF.R.U32.HI R9, RZ, 0x18, R2 ;  /* 0x00000018ff097819 */ /* 0x000fe40000011602 */
[----:B---3--:R-:W-:-:S04]  /*af90*/  LOP3.LUT R22, R14, 0xff, RZ, 0xc0, !PT ;  /* 0x000000ff0e167812 */ /* 0x008fc800078ec0ff */
[----:B------:R-:W-:Y:S02]  /*afa0*/  PRMT R22, R22, 0x5410, R16 ;  /* 0x0000541016167816 */ /* 0x000fe40000000010 */
[--C-:B------:R-:W-:Y:S02]  /*afb0*/  PRMT R16, R6, 0x5410, R4.reuse ;  /* 0x0000541006107816 */ /* 0x100fe40000000004 */
[----:B------:R-:W-:Y:S02]  /*afc0*/  PRMT R4, R2, 0x7632, R4 ;  /* 0x0000763202047816 */ /* 0x000fe40000000004 */
[----:B------:R-:W-:Y:S02]  /*afd0*/  LOP3.LUT R2, R3, 0xffff, RZ, 0xc0, !PT ;  /* 0x0000ffff03027812 */ /* 0x000fe400078ec0ff */
[----:B------:R-:W-:Y:S01]  /*afe0*/  FSETP.NEU.FTZ.AND P0, PT, R136, -INF , PT ;  /* 0xff8000008800780b */ /* 0x000fe20003f1d000 */
[----:B------:R-:W-:Y:S01]  /*aff0*/  FFMA.FTZ R6, R31, UR7, -R12 ;  /* 0x000000071f067c23 */ /* 0x000fe2000801080c */
[----:B------:R-:W-:Y:S01]  /*b000*/  LOP3.LUT R4, R4, 0xff, RZ, 0xc0, !PT ;  /* 0x000000ff04047812 */ /* 0x000fe200078ec0ff */
[----:B------:R-:W1:Y:S01]  /*b010*/  S2UR UR5, SR_CgaCtaId ;  /* 0x00000000000579c3 */ /* 0x000e620000008800 */
[----:B------:R-:W-:-:S02]  /*b020*/  LOP3.LUT R8, R3, 0xff, RZ, 0xc0, !PT ;  /* 0x000000ff03087812 */ /* 0x000fc400078ec0ff */
[----:B------:R-:W-:Y:S01]  /*b030*/  SHF.R.U32.HI R2, RZ, 0x8, R2 ;  /* 0x00000008ff027819 */ /* 0x000fe20000011602 */
[--C-:B------:R-:W-:Y:S01]  /*b040*/  FFMA.FTZ R20, R20, UR7, -R12.reuse ;  /* 0x0000000714147c23 */ /* 0x100fe2000801080c */
[----:B------:R-:W-:Y:S02]  /*b050*/  FSEL R13, R13, RZ, P0 ;  /* 0x000000ff0d0d7208 */ /* 0x000fe40000000000 */
[----:B------:R-:W-:Y:S01]  /*b060*/  PRMT R19, R19, 0x5410, R11 ;  /* 0x0000541013137816 */ /* 0x000fe2000000000b */
[----:B------:R2:W-:Y:S01]  /*b070*/  MUFU.EX2 R140, R6 ;  /* 0x00000006008c7308 */ /* 0x0005e20000000800 */
[----:B------:R-:W-:Y:S01]  /*b080*/  PRMT R11, R4, 0x5410, R9 ;  /* 0x00005410040b7816 */ /* 0x000fe20000000009 */
[----:B------:R-:W-:Y:S01]  /*b090*/  FFMA.FTZ R4, R30, UR7, -R12 ;  /* 0x000000071e047c23 */ /* 0x000fe2000801080c */
[--C-:B------:R-:W-:Y:S01]  /*b0a0*/  PRMT R25, R8, 0x5410, R2.reuse ;  /* 0x0000541008197816 */ /* 0x100fe20000000002 */
[----:B------:R-:W-:Y:S01]  /*b0b0*/  FFMA.FTZ R21, R21, UR7, -R7 ;  /* 0x0000000715157c23 */ /* 0x000fe20008010807 */
[----:B------:R-:W-:-:S03]  /*b0c0*/  PRMT R2, R3, 0x7632, R2 ;  /* 0x0000763203027816 */ /* 0x000fc60000000002 */
[----:B------:R-:W-:Y:S01]  /*b0d0*/  MUFU.EX2 R208, R20 ;  /* 0x0000001400d07308 */ /* 0x000fe20000000800 */
[----:B------:R-:W-:Y:S02]  /*b0e0*/  MOV R31, R178 ;  /* 0x000000b2001f7202 */ /* 0x000fe40000000f00 */
[----:B------:R-:W-:Y:S02]  /*b0f0*/  LOP3.LUT R2, R2, 0xff, RZ, 0xc0, !PT ;  /* 0x000000ff02027812 */ /* 0x000fe400078ec0ff */
[----:B--2---:R-:W-:Y:S01]  /*b100*/  SHF.R.U32.HI R6, RZ, 0x18, R3 ;  /* 0x00000018ff067819 */ /* 0x004fe20000011603 */
[----:B------:R-:W-:Y:S02]  /*b110*/  FFMA.FTZ R3, R29, UR7, -R13 ;  /* 0x000000071d037c23 */ /* 0x000fe4000801080d */
[----:B------:R2:W3:Y:S01]  /*b120*/  MUFU.EX2 R20, R4 ;  /* 0x0000000400147308 */ /* 0x0004e20000000800 */
[----:B----4-:R-:W-:Y:S02]  /*b130*/  LOP3.LUT R10, R10, 0xff, RZ, 0xc0, !PT ;  /* 0x000000ff0a0a7812 */ /* 0x010fe400078ec0ff */
[----:B------:R-:W-:-:S05]  /*b140*/  PRMT R24, R2, 0x5410, R6 ;  /* 0x0000541002187816 */ /* 0x000fca0000000006 */
[----:B------:R-:W4:Y:S01]  /*b150*/  MUFU.EX2 R183, R21 ;  /* 0x0000001500b77308 */ /* 0x000f220000000800 */
[----:B------:R-:W-:Y:S01]  /*b160*/  LEA R6, R10, R10, 0x10 ;  /* 0x0000000a0a067211 */ /* 0x000fe200078e80ff */
[----:B------:R-:W-:-:S06]  /*b170*/  FFMA.FTZ R2, R137, UR7, -R13 ;  /* 0x0000000789027c23 */ /* 0x000fcc000801080d */
[----:B------:R5:W-:Y:S01]  /*b180*/  MUFU.EX2 R178, R3 ;  /* 0x0000000300b27308 */ /* 0x000be20000000800 */
[----:B--2---:R-:W-:-:S05]  /*b190*/  FSEL R4, R134, RZ, P3 ;  /* 0x000000ff86047208 */ /* 0x004fca0001800000 */
[----:B------:R-:W-:Y:S01]  /*b1a0*/  FADD.FTZ R9, R223, -R4 ;  /* 0x80000004df097221 */ /* 0x000fe20000010000 */
[----:B------:R-:W-:Y:S01]  /*b1b0*/  FSEL R4, R136, RZ, P0 ;  /* 0x000000ff88047208 */ /* 0x000fe20000000000 */
[----:B------:R2:W-:Y:S01]  /*b1c0*/  MUFU.EX2 R231, R2 ;  /* 0x0000000200e77308 */ /* 0x0005e20000000800 */
[----:B-----5:R-:W-:-:S05]  /*b1d0*/  FSEL R3, R135, RZ, P4 ;  /* 0x000000ff87037208 */ /* 0x020fca0002000000 */
[----:B------:R-:W-:Y:S01]  /*b1e0*/  FADD.FTZ R10, R185, -R3 ;  /* 0x80000003b90a7221 */ /* 0x000fe20000010000 */
[----:B------:R-:W-:Y:S01]  /*b1f0*/  FFMA.FTZ R3, R138, UR7, -R13 ;  /* 0x000000078a037c23 */ /* 0x000fe2000801080d */
[----:B------:R-:W-:Y:S01]  /*b200*/  HSET2.LE.AND R22, R22, R6, PT ;  /* 0x0000000616167233 */ /* 0x000fe20003803000 */
[----:B------:R-:W-:Y:S01]  /*b210*/  FADD.FTZ R14, R184, -R4 ;  /* 0x80000004b80e7221 */ /* 0x000fe20000010000 */
[----:B------:R-:W-:Y:S01]  /*b220*/  LOP3.LUT R23, R23, 0xff00ff, RZ, 0xc0, !PT ;  /* 0x00ff00ff17177812 */ /* 0x000fe200078ec0ff */
[----:B------:R5:W-:Y:S01]  /*b230*/  MUFU.EX2 R223, R3 ;  /* 0x0000000300df7308 */ /* 0x000be20000000800 */
[----:B--2---:R-:W-:Y:S01]  /*b240*/  F2FP.BF16.F32.PACK_AB R2, R206, R207 ;  /* 0x000000cfce02723e */ /* 0x004fe200000010ff */
[----:B------:R-:W-:Y:S01]  /*b250*/  IMAD.MOV.U32 R185, RZ, RZ, R35 ;  /* 0x000000ffffb97224 */ /* 0x000fe200078e0023 */
[----:B------:R-:W-:Y:S01]  /*b260*/  UMOV UR23, 0x400 ;  /* 0x0000040000177882 */ /* 0x000fe20000000000 */
[----:B------:R-:W-:Y:S01]  /*b270*/  LOP3.LUT R4, R252, R230, RZ, 0x3c, !PT ;  /* 0x000000e6fc047212 */ /* 0x000fe200078e3cff */
[----:B-1----:R-:W-:Y:S01]  /*b280*/  ULEA UR5, UR5, UR23, 0x18 ;  /* 0x0000001705057291 */ /* 0x002fe2000f8ec0ff */
[----:B------:R-:W-:-:S02]  /*b290*/  MOV R184, R32 ;  /* 0x0000002000b87202 */ /* 0x000fc40000000f00 */
[----:B------:R-:W-:Y:S02]  /*b2a0*/  LOP3.LUT R22, R2, R22, RZ, 0xc0, !PT ;  /* 0x0000001602167212 */ /* 0x000fe400078ec0ff */
[----:B---3--:R-:W-:Y:S02]  /*b2b0*/  MOV R230, R20 ;  /* 0x0000001400e67202 */ /* 0x008fe40000000f00 */
[--C-:B------:R-:W-:Y:S01]  /*b2c0*/  HSET2.LE.AND R23, R23, R6.reuse, PT ;  /* 0x0000000617177233 */ /* 0x100fe20003803000 */
[----:B-----5:R-:W-:Y:S01]  /*b2d0*/  FFMA.FTZ R3, R33, UR7, -R13 ;  /* 0x0000000721037c23 */ /* 0x020fe2000801080d */
[----:B------:R-:W-:Y:S02]  /*b2e0*/  HSET2.LE.AND R20, R16, R6, PT ;  /* 0x0000000610147233 */ /* 0x000fe40003803000 */
[----:B----4-:R-:W-:Y:S01]  /*b2f0*/  F2FP.BF16.F32.PACK_AB R2, R182, R183 ;  /* 0x000000b7b602723e */ /* 0x010fe200000010ff */
[----:B------:R1:W2:Y:S01]  /*b300*/  MUFU.EX2 R177, R3 ;  /* 0x0000000300b17308 */ /* 0x0002a20000000800 */
[----:B------:R-:W-:-:S02]  /*b310*/  LOP3.LUT R4, R4, 0x200, R244, 0xf8, !PT ;  /* 0x0000020004047812 */ /* 0x000fc400078ef8f4 */
[----:B------:R-:W-:Y:S02]  /*b320*/  LOP3.LUT R23, R2, R23, RZ, 0xc0, !PT ;  /* 0x0000001702177212 */ /* 0x000fe400078ec0ff */
[----:B------:R-:W-:Y:S02]  /*b330*/  LEA R176, R4, UR5, 0x1 ;  /* 0x0000000504b07c11 */ /* 0x000fe4000f8e08ff */
[----:B------:R-:W-:-:S03]  /*b340*/  HSET2.LE.AND R2, R11, R6, PT ;  /* 0x000000060b027233 */ /* 0x000fc60003803000 */
[----:B------:R-:W3:Y:S01]  /*b350*/  LDSM.16.MT88.4 R32, [R176+0xa000] ;  /* 0x00a00000b020783b */ /* 0x000ee20000004200 */
[----:B-1----:R-:W-:-:S04]  /*b360*/  F2FP.BF16.F32.PACK_AB R3, R185, R184 ;  /* 0x000000b8b903723e */ /* 0x002fc800000010ff */
[----:B------:R-:W-:Y:S02]  /*b370*/  LOP3.LUT R20, R3, R20, RZ, 0xc0, !PT ;  /* 0x0000001403147212 */ /* 0x000fe400078ec0ff */
[----:B------:R-:W-:Y:S02]  /*b380*/  F2FP.BF16.F32.PACK_AB R3, R31, R202 ;  /* 0x000000ca1f03723e */ /* 0x000fe400000010ff */
[----:B------:R-:W-:Y:S02]  /*b390*/  FSEL R8, R133, RZ, P5 ;  /* 0x000000ff85087208 */ /* 0x000fe40002800000 */
[----:B------:R-:W-:Y:S02]  /*b3a0*/  LOP3.LUT R21, R3, R2, RZ, 0xc0, !PT ;  /* 0x0000000203157212 */ /* 0x000fe400078ec0ff */
[----:B------:R-:W-:Y:S02]  /*b3b0*/  HSET2.LE.AND R2, R26, R6, PT ;  /* 0x000000061a027233 */ /* 0x000fe40003803000 */
[----:B------:R-:W-:-:S02]  /*b3c0*/  LOP3.LUT R4, R19, 0xff00ff, RZ, 0xc0, !PT ;  /* 0x00ff00ff13047812 */ /* 0x000fc400078ec0ff */
[----:B------:R-:W-:Y:S01]  /*b3d0*/  F2FP.BF16.F32.PACK_AB R3, R230, R140 ;  /* 0x0000008ce603723e */ /* 0x000fe200000010ff */
[----:B------:R-:W-:Y:S01]  /*b3e0*/  FMUL.FTZ R16, R10, UR7 ;  /* 0x000000070a107c20 */ /* 0x000fe20008410000 */
[----:B------:R-:W-:Y:S02]  /*b3f0*/  FADD.FTZ R8, R221, -R8 ;  /* 0x80000008dd087221 */ /* 0x000fe40000010000 */
[----:B------:R-:W-:Y:S02]  /*b400*/  LOP3.LUT R10, R3, R2, RZ, 0xc0, !PT ;  /* 0x00000002030a7212 */ /* 0x000fe400078ec0ff */
[----:B------:R-:W-:Y:S01]  /*b410*/  HSET2.LE.AND R2, R4, R6, PT ;  /* 0x0000000604027233 */ /* 0x000fe20003803000 */
[----:B------:R-:W-:Y:S01]  /*b420*/  FMUL.FTZ R14, R14, UR7 ;  /* 0x000000070e0e7c20 */ /* 0x000fe20008410000 */
[----:B--2---:R-:W-:Y:S01]  /*b430*/  F2FP.BF16.F32.PACK_AB R3, R177, R223 ;  /* 0x000000dfb103723e */ /* 0x004fe200000010ff */
[----:B------:R-:W-:Y:S01]  /*b440*/  FMUL.FTZ R9, R9, UR7 ;  /* 0x0000000709097c20 */ /* 0x000fe20008410000 */
[----:B------:R-:W-:-:S02]  /*b450*/  FMUL.FTZ R8, R8, UR7 ;  /* 0x0000000708087c20 */ /* 0x000fc40008410000 */
[----:B------:R-:W-:Y:S02]  /*b460*/  LOP3.LUT R11, R3, R2, RZ, 0xc0, !PT ;  /* 0x00000002030b7212 */ /* 0x000fe400078ec0ff */
[----:B------:R-:W-:Y:S01]  /*b470*/  HSET2.LE.AND R2, R25, R6, PT ;  /* 0x0000000619027233 */ /* 0x000fe20003803000 */
[----:B------:R-:W1:Y:S01]  /*b480*/  MUFU.EX2 R28, R9 ;  /* 0x00000009001c7308 */ /* 0x000e620000000800 */
[----:B------:R-:W-:-:S07]  /*b490*/  F2FP.BF16.F32.PACK_AB R3, R208, R194 ;  /* 0x000000c2d003723e */ /* 0x000fce00000010ff */
[----:B------:R2:W4:Y:S08]  /*b4a0*/  MUFU.EX2 R19, R8 ;  /* 0x0000000800137308 */ /* 0x0005300000000800 */
[----:B------:R-:W5:Y:S08]  /*b4b0*/  MUFU.EX2 R16, R16 ;  /* 0x0000001000107308 */ /* 0x000f700000000800 */
[----:B------:R-:W3:Y:S01]  /*b4c0*/  MUFU.EX2 R14, R14 ;  /* 0x0000000e000e7308 */ /* 0x000ee20000000800 */
[----:B--2---:R-:W-:-:S02]  /*b4d0*/  LOP3.LUT R8, R3, R2, RZ, 0xc0, !PT ;  /* 0x0000000203087212 */ /* 0x004fc400078ec0ff */
[----:B------:R-:W-:Y:S02]  /*b4e0*/  HSET2.LE.AND R3, R24, R6, PT ;  /* 0x0000000618037233 */ /* 0x000fe40003803000 */
[----:B------:R-:W-:-:S04]  /*b4f0*/  F2FP.BF16.F32.PACK_AB R2, R231, R178 ;  /* 0x000000b2e702723e */ /* 0x000fc800000010ff */
[----:B------:R-:W-:Y:S02]  /*b500*/  LOP3.LUT R9, R2, R3, RZ, 0xc0, !PT ;  /* 0x0000000302097212 */ /* 0x000fe400078ec0ff */
[----:B------:R-:W-:Y:S02]  /*b510*/  SEL R3, R220, 0xffffffe0, !P2 ;  /* 0xffffffe0dc037807 */ /* 0x000fe40005000000 */
[----:B------:R-:W-:Y:S01]  /*b520*/  IADD3 R2, PT, PT, R176, 0xa000, RZ ;  /* 0x0000a000b0027810 */ /* 0x000fe20007ffe0ff */
[-C--:B-1----:R-:W-:Y:S02]  /*b530*/  FMUL.FTZ R144, R144, R28.reuse ;  /* 0x0000001c90907220 */ /* 0x082fe40000410000 */
[----:B------:R-:W-:Y:S02]  /*b540*/  IMAD.IADD R143, R176, 0x1, R3 ;  /* 0x00000001b08f7824 */ /* 0x000fe400078e0203 */
[----:B------:R-:W-:Y:S01]  /*b550*/  FMUL.FTZ R145, R145, R28 ;  /* 0x0000001c91917220 */ /* 0x000fe20000410000 */
[-C--:B----4-:R-:W-:Y:S01]  /*b560*/  FMUL.FTZ R146, R146, R19.reuse ;  /* 0x0000001392927220 */ /* 0x090fe20000410000 */
[-C--:B------:R-:W-:Y:S01]  /*b570*/  FMUL.FTZ R147, R147, R19.reuse ;  /* 0x0000001393937220 */ /* 0x080fe20000410000 */
[-C--:B-----5:R-:W-:Y:S01]  /*b580*/  FMUL.FTZ R148, R148, R16.reuse ;  /* 0x0000001094947220 */ /* 0x0a0fe20000410000 */
[----:B------:R-:W-:Y:S01]  /*b590*/  FMUL.FTZ R149, R149, R16 ;  /* 0x0000001095957220 */ /* 0x000fe20000410000 */
[-C--:B---3--:R-:W-:Y:S01]  /*b5a0*/  FMUL.FTZ R150, R150, R14.reuse ;  /* 0x0000000e96967220 */ /* 0x088fe20000410000 */
        /* <DEDUP_REMOVED lines=9> */
[----:B------:R-:W-:Y:S01]  /*b640*/  IADD3 R29, PT, PT, R176, 0xa040, RZ ;  /* 0x0000a040b01d7810 */ /* 0x000fe20007ffe0ff */
[----:B------:R-:W1:Y:S01]  /*b650*/  LDSM.16.MT88.4 R24, [R143+0xa000] ;  /* 0x00a000008f18783b */ /* 0x000e620000004200 */
[----:B------:R-:W-:Y:S01]  /*b660*/  @P1 VIADD R29, R2, 0xffffffc0 ;  /* 0xffffffc0021d1836 */ /* 0x000fe20000000000 */
        /* <DEDUP_REMOVED lines=21> */
[----:B------:R-:W-:Y:S01]  /*b7c0*/  IMAD.MOV.U32 R156, RZ, RZ, R140 ;  /* 0x000000ffff9c7224 */ /* 0x000fe200078e008c */
[----:B------:R-:W-:Y:S01]  /*b7d0*/  IADD3 R140, PT, PT, R3, R29, RZ ;  /* 0x0000001d038c7210 */ /* 0x000fe20007ffe0ff */
        /* <DEDUP_REMOVED lines=18> */
[----:B-1----:R-:W-:Y:S01]  /*b900*/  HMMA.16816.F32.BF16 R244, R20, R24, R160 ;  /* 0x0000001814f4723c */ /* 0x002fe200000418a0 */
[----:B------:R-:W-:-:S02]  /*b910*/  MOV R205, R241 ;  /* 0x000000f100cd7202 */ /* 0x000fc40000000f00 */
[----:B------:R-:W-:-:S05]  /*b920*/  MOV R159, R240 ;  /* 0x000000f0009f7202 */ /* 0x000fca0000000f00 */
[C---:B------:R-:W-:Y:S08]  /*b930*/  HMMA.16816.F32.BF16 R164, R8.reuse, R24, R164 ;  /* 0x0000001808a4723c */ /* 0x040ff000000418a4 */
[-C--:B------:R-:W-:Y:S08]  /*b940*/  HMMA.16816.F32.BF16 R168, R8, R26.reuse, R168 ;  /* 0x0000001a08a8723c */ /* 0x080ff000000418a8 */
[C---:B------:R-:W-:Y:S01]  /*b950*/  HMMA.16816.F32.BF16 R240, R20.reuse, R26, R172 ;  /* 0x0000001a14f0723c */ /* 0x040fe200000418ac */
        /* <DEDUP_REMOVED lines=58> */
[----:B------:R-:W-:Y:S01]  /*bd00*/  MOV R158, R208 ;  /* 0x000000d0009e7202 */ /* 0x000fe20000000f00 */
[----:B------:R-:W-:Y:S01]  /*bd10*/  IMAD.MOV.U32 R138, RZ, RZ, R205 ;  /* 0x000000ffff8a7224 */ /* 0x000fe200078e00cd */
[----:B------:R-:W-:Y:S01]  /*bd20*/  MOV R175, R207 ;  /* 0x000000cf00af7202 */ /* 0x000fe20000000f00 */
[----:B-1----:R-:W-:Y:S01]  /*bd30*/  HMMA.16816.F32.BF16 R56, R8, R24, R56 ;  /* 0x000000180838723c */ /* 0x002fe20000041838 */
[----:B------:R-:W-:-:S02]  /*bd40*/  MOV R174, R206 ;  /* 0x000000ce00ae7202 */ /* 0x000fc40000000f00 */
[----:B------:R-:W-:Y:S02]  /*bd50*/  MOV R137, R204 ;  /* 0x000000cc00897202 */ /* 0x000fe40000000f00 */
[----:B------:R-:W-:-:S03]  /*bd60*/  MOV R50, R180 ;  /* 0x000000b400327202 */ /* 0x000fc60000000f00 */
[----:B------:R-:W-:Y:S01]  /*bd70*/  HMMA.16816.F32.BF16 R60, R8, R26, R60 ;  /* 0x0000001a083c723c */ /* 0x000fe2000004183c */
[----:B------:R-:W-:Y:S01]  /*bd80*/  MOV R157, R183 ;  /* 0x000000b7009d7202 */ /* 0x000fe20000000f00 */
[----:B------:R-:W-:Y:S01]  /*bd90*/  IMAD.MOV.U32 R173, RZ, RZ, R182 ;  /* 0x000000ffffad7224 */ /* 0x000fe200078e00b6 */
[----:B------:R-:W-:Y:S01]  /*bda0*/  MOV R172, R175 ;  /* 0x000000af00ac7202 */ /* 0x000fe20000000f00 */
[----:B------:R-:W-:-:S04]  /*bdb0*/  IMAD.MOV.U32 R51, RZ, RZ, R181 ;  /* 0x000000ffff337224 */ /* 0x000fc800078e00b5 */
[----:B------:R-:W-:Y:S01]  /*bdc0*/  HMMA.16816.F32.BF16 R208, R20, R24, R52 ;  /* 0x0000001814d0723c */ /* 0x000fe20000041834 */
[C---:B------:R-:W-:Y:S02]  /*bdd0*/  PRMT R25, R2.reuse, 0x7773, RZ ;  /* 0x0000777302197816 */ /* 0x040fe400000000ff */
[----:B------:R-:W-:-:S05]  /*bde0*/  PRMT R24, R2, 0x7772, RZ ;  /* 0x0000777202187816 */ /* 0x000fca00000000ff */
[----:B------:R-:W-:Y:S01]  /*bdf0*/  HMMA.16816.F32.BF16 R204, R20, R26, R64 ;  /* 0x0000001a14cc723c */ /* 0x000fe20000041840 */
[----:B------:R-:W-:Y:S01]  /*be00*/  MOV R26, R2 ;  /* 0x00000002001a7202 */ /* 0x000fe20000000f00 */
[-C--:B------:R-:W-:Y:S01]  /*be10*/  FMUL.FTZ R80, R80, R28.reuse ;  /* 0x0000001c50507220 */ /* 0x080fe20000410000 */
[----:B------:R-:W-:Y:S01]  /*be20*/  PRMT R27, R2, 0x7771, RZ ;  /* 0x00007771021b7816 */ /* 0x000fe200000000ff */
[----:B------:R-:W-:Y:S01]  /*be30*/  FFMA.FTZ R2, R199, UR7, -R0 ;  /* 0x00000007c7027c23 */ /* 0x000fe20008010800 */
[----:B------:R-:W-:Y:S01]  /*be40*/  MOV R175, R185 ;  /* 0x000000b900af7202 */ /* 0x000fe20000000f00 */
[----:B------:R-:W-:Y:S01]  /*be50*/  FMUL.FTZ R81, R81, R28 ;  /* 0x0000001c51517220 */ /* 0x000fe20000410000 */
[----:B------:R-:W-:Y:S01]  /*be60*/  LOP3.LUT R4, R50, UR14, R3, 0x96, !PT ;  /* 0x0000000e32047c12 */ /* 0x000fe2000f8e9603 */
[C---:B--2---:R-:W-:Y:S01]  /*be70*/  HMMA.16816.F32.BF16 R72, R8.reuse, R32, R72 ;  /* 0x000000200848723c */ /* 0x044fe20000041848 */
[----:B------:R1:W-:Y:S07]  /*be80*/  MUFU.EX2 R185, R2 ;  /* 0x0000000200b97308 */ /* 0x0003ee0000000800 */
[C---:B------:R-:W-:Y:S08]  /*be90*/  HMMA.16816.F32.BF16 R76, R8.reuse, R34, R76 ;  /* 0x00000022084c723c */ /* 0x040ff0000004184c */
[C---:B------:R-:W-:Y:S08]  /*bea0*/  HMMA.16816.F32.BF16 R88, R8.reuse, R36, R88 ;  /* 0x000000240858723c */ /* 0x040ff00000041858 */
[----:B------:R-:W-:Y:S01]  /*beb0*/  HMMA.16816.F32.BF16 R92, R8, R38, R92 ;  /* 0x00000026085c723c */ /* 0x000fe2000004185c */
[----:B-1----:R-:W-:-:S07]  /*bec0*/  IMAD.WIDE.U32 R2, R139, -0x2daee0ad, RZ ;  /* 0xd2511f538b027825 */ /* 0x002fce00078e00ff */
[C---:B------:R-:W-:Y:S08]  /*bed0*/  HMMA.16816.F32.BF16 R104, R8.reuse, R44, R104 ;  /* 0x0000002c0868723c */ /* 0x040ff00000041868 */
[C---:B------:R-:W-:Y:S08]  /*bee0*/  HMMA.16816.F32.BF16 R108, R8.reuse, R46, R108 ;  /* 0x0000002e086c723c */ /* 0x040ff0000004186c */
[C---:B------:R-:W-:Y:S08]  /*bef0*/  HMMA.16816.F32.BF16 R120, R8.reuse, R40, R120 ;  /* 0x000000280878723c */ /* 0x040ff00000041878 */
[----:B------:R-:W-:Y:S01]  /*bf00*/  HMMA.16816.F32.BF16 R180, R8, R42, R124 ;  /* 0x0000002a08b4723c */ /* 0x000fe2000004187c */
[--C-:B------:R-:W-:Y:S01]  /*bf10*/  FFMA.FTZ R8, R193, UR7, -R0.reuse ;  /* 0x00000007c1087c23 */ /* 0x100fe20008010800 */
[----:B------:R-:W-:Y:S01]  /*bf20*/  FFMA.FTZ R9, R198, UR7, -R0 ;  /* 0x00000007c6097c23 */ /* 0x000fe20008010800 */
[----:B------:R-:W-:Y:S01]  /*bf30*/  MOV R199, R173 ;  /* 0x000000ad00c77202 */ /* 0x000fe20000000f00 */
[----:B------:R-:W-:Y:S01]  /*bf40*/  FMUL.FTZ R82, R82, R19 ;  /* 0x0000001352527220 */ /* 0x000fe20000410000 */
[----:B------:R1:W-:Y:S01]  /*bf50*/  MUFU.EX2 R221, R8 ;  /* 0x0000000800dd7308 */ /* 0x0003e20000000800 */
[----:B------:R-:W-:-:S02]  /*bf60*/  IMAD.MOV.U32 R173, RZ, RZ, R158 ;  /* 0x000000ffffad7224 */ /* 0x000fc400078e009e */
[-C--:B------:R-:W-:Y:S01]  /*bf70*/  FMUL.FTZ R83, R83, R19.reuse ;  /* 0x0000001353537220 */ /* 0x080fe20000410000 */
[----:B------:R-:W-:Y:S02]  /*bf80*/  IMAD.MOV.U32 R158, RZ, RZ, R30 ;  /* 0x000000ffff9e7224 */ /* 0x000fe400078e001e */
[-C--:B------:R-:W-:Y:S01]  /*bf90*/  FMUL.FTZ R68, R68, R28.reuse ;  /* 0x0000001c44447220 */ /* 0x080fe20000410000 */
[----:B------:R-:W-:Y:S01]  /*bfa0*/  FMUL.FTZ R69, R69, R28 ;  /* 0x0000001c45457220 */ /* 0x000fe20000410000 */
[-C--:B------:R-:W-:Y:S01]  /*bfb0*/  FMUL.FTZ R70, R70, R19.reuse ;  /* 0x0000001346467220 */ /* 0x080fe20000410000 */
[-C--:B------:R-:W-:Y:S01]  /*bfc0*/  FMUL.FTZ R71, R71, R19.reuse ;  /* 0x0000001347477220 */ /* 0x080fe20000410000 */
[----:B------:R2:W-:Y:S01]  /*bfd0*/  MUFU.EX2 R193, R9 ;  /* 0x0000000900c17308 */ /* 0x0005e20000000800 */
        /* <DEDUP_REMOVED lines=9> */
[----:B------:R-:W-:Y:S01]  /*c070*/  LOP3.LUT R0, R142, UR14, R3, 0x96, !PT ;  /* 0x0000000e8e007c12 */ /* 0x000fe2000f8e9603 */
[-C--:B------:R-:W-:Y:S01]  /*c080*/  FMUL.FTZ R99, R99, R19.reuse ;  /* 0x0000001363637220 */ /* 0x080fe20000410000 */
[----:B------:R-:W-:Y:S01]  /*c090*/  PRMT R3, R2, 0x7772, RZ ;  /* 0x0000777202037816 */ /* 0x000fe200000000ff */
[-C--:B------:R-:W-:Y:S01]  /*c0a0*/  FMUL.FTZ R112, R112, R28.reuse ;  /* 0x0000001c70707220 */ /* 0x080fe20000410000 */
[----:B------:R-:W-:Y:S01]  /*c0b0*/  FMUL.FTZ R113, R113, R28 ;  /* 0x0000001c71717220 */ /* 0x000fe20000410000 */
[-C--:B------:R-:W-:Y:S01]  /*c0c0*/  FMUL.FTZ R114, R114, R19.reuse ;  /* 0x0000001372727220 */ /* 0x080fe20000410000 */
[----:B------:R-:W-:Y:S01]  /*c0d0*/  FMUL.FTZ R115, R115, R19 ;  /* 0x0000001373737220 */ /* 0x000fe20000410000 */
[C---:B--2---:R-:W-:Y:S01]  /*c0e0*/  PRMT R9, R2.reuse, 0x7773, RZ ;  /* 0x0000777302097816 */ /* 0x044fe200000000ff */
[----:B------:R-:W-:Y:S01]  /*c0f0*/  LDSM.16.MT88.4 R48, [R29+0x800] ;  /* 0x000800001d30783b */ /* 0x000fe20000004200 */
[----:B------:R-:W-:-:S02]  /*c100*/  PRMT R10, R2, 0x7771, RZ ;  /* 0x00007771020a7816 */ /* 0x000fc400000000ff */
[----:B------:R-:W-:Y:S01]  /*c110*/  PRMT R30, R3, 0x5410, R9 ;  /* 0x00005410031e7816 */ /* 0x000fe20000000009 */
[----:B------:R-:W-:Y:S01]  /*c120*/  FFMA.FTZ R2, R132, UR7, -R7 ;  /* 0x0000000784027c23 */ /* 0x000fe20008010807 */
[----:B------:R-:W-:Y:S01]  /*c130*/  LOP3.LUT R3, R26, 0xff, RZ, 0xc0, !PT ;  /* 0x000000ff1a037812 */ /* 0x000fe200078ec0ff */
[----:B------:R-:W-:Y:S02]  /*c140*/  LDSM.16.MT88.4 R64, [R140+0x800] ;  /* 0x000800008c40783b */ /* 0x000fe40000004200 */
[----:B------:R1:W-:Y:S01]  /*c150*/  MUFU.EX2 R139, R2 ;  /* 0x00000002008b7308 */ /* 0x0003e20000000800 */
[----:B------:R-:W-:Y:S02]  /*c160*/  PRMT R27, R3, 0x5410, R27 ;  /* 0x00005410031b7816 */ /* 0x000fe4000000001b */
[----:B------:R-:W-:-:S04]  /*c170*/  LOP3.LUT R3, R11, 0xff, RZ, 0xc0, !PT ;  /* 0x000000ff0b037812 */ /* 0x000fc800078ec0ff */
[----:B------:R-:W-:Y:S01]  /*c180*/  PRMT R10, R3, 0x5410, R10 ;  /* 0x00005410030a7816 */ /* 0x000fe2000000000a */
[--C-:B------:R-:W-:Y:S01]  /*c190*/  FFMA.FTZ R3, R195, UR7, -R7.reuse ;  /* 0x00000007c3037c23 */ /* 0x100fe20008010807 */
[----:B-1----:R-:W-:Y:S01]  /*c1a0*/  FFMA.FTZ R2, R191, UR7, -R7 ;  /* 0x00000007bf027c23 */ /* 0x002fe20008010807 */
[----:B------:R-:W-:Y:S01]  /*c1b0*/  IMAD.MOV.U32 R191, RZ, RZ, R157 ;  /* 0x000000ffffbf7224 */ /* 0x000fe200078e009d */
[----:B------:R-:W-:Y:S02]  /*c1c0*/  MOV R157, R138 ;  /* 0x0000008a009d7202 */ /* 0x000fe40000000f00 */
[----:B------:R1:W-:Y:S08]  /*c1d0*/  MUFU.EX2 R138, R2 ;  /* 0x00000002008a7308 */ /* 0x0003f00000000800 */
[----:B------:R2:W-:Y:S01]  /*c1e0*/  MUFU.EX2 R141, R3 ;  /* 0x00000003008d7308 */ /* 0x0005e20000000800 */
[----:B-1----:R-:W-:-:S04]  /*c1f0*/  LOP3.LUT R2, R4, 0xffff, RZ, 0xc0, !PT ;  /* 0x0000ffff04027812 */ /* 0x002fc800078ec0ff */
[----:B------:R-:W-:Y:S02]  /*c200*/  SHF.R.U32.HI R2, RZ, 0x8, R2 ;  /* 0x00000008ff027819 */ /* 0x000fe40000011602 */
[----:B--2---:R-:W-:-:S04]  /*c210*/  LOP3.LUT R3, R4, 0xff, RZ, 0xc0, !PT ;  /* 0x000000ff04037812 */ /* 0x004fc800078ec0ff */
[----:B------:R-:W-:Y:S01]  /*c220*/  PRMT R26, R3, 0x5410, R2 ;  /* 0x00005410031a7816 */ /* 0x000fe20000000002 */
[----:B------:R-:W-:Y:S01]  /*c230*/  FFMA.FTZ R2, R201, UR7, -R12 ;  /* 0x00000007c9027c23 */ /* 0x000fe2000801080c */
[----:B------:R-:W-:Y:S01]  /*c240*/  PRMT R3, R4, 0x7632, R3 ;  /* 0x0000763204037816 */ /* 0x000fe20000000003 */
[----:B------:R-:W-:Y:S02]  /*c250*/  IMAD.MOV.U32 R198, RZ, RZ, R174 ;  /* 0x000000ffffc67224 */ /* 0x000fe400078e00ae */
[----:B------:R1:W-:Y:S01]  /*c260*/  MUFU.EX2 R132, R2 ;  /* 0x0000000200847308 */ /* 0x0003e20000000800 */
[----:B------:R-:W-:Y:S02]  /*c270*/  LOP3.LUT R3, R3, 0xff, RZ, 0xc0, !PT ;  /* 0x000000ff03037812 */ /* 0x000fe400078ec0ff */
[----:B------:R-:W-:Y:S02]  /*c280*/  MOV R174, R31 ;  /* 0x0000001f00ae7202 */ /* 0x000fe40000000f00 */
[----:B------:R-:W-:-:S02]  /*c290*/  PRMT R31, R24, 0x5410, R25 ;  /* 0x00005410181f7816 */ /* 0x000fc40000000019 */
[----:B------:R-:W-:Y:S02]  /*c2a0*/  MOV R197, R156 ;  /* 0x0000009c00c57202 */ /* 0x000fe40000000f00 */
[----:B------:R-:W-:Y:S02]  /*c2b0*/  MOV R156, R184 ;  /* 0x000000b8009c7202 */ /* 0x000fe40000000f00 */
[----:B------:R2:W3:Y:S01]  /*c2c0*/  MUFU.EX2 R184, R8 ;  /* 0x0000000800b87308 */ /* 0x0004e20000000800 */
[----:B-1----:R-:W-:-:S04]  /*c2d0*/  SHF.R.U32.HI R2, RZ, 0x18, R4 ;  /* 0x00000018ff027819 */ /* 0x002fc80000011604 */
[----:B------:R-:W-:Y:S01]  /*c2e0*/  PRMT R25, R3, 0x5410, R2 ;  /* 0x0000541003197816 */ /* 0x000fe20000000002 */
[--C-:B------:R-:W-:Y:S01]  /*c2f0*/  FFMA.FTZ R2, R200, UR7, -R12.reuse ;  /* 0x00000007c8027c23 */ /* 0x100fe2000801080c */
[----:B------:R-:W-:Y:S01]  /*c300*/  FFMA.FTZ R7, R190, UR7, -R7 ;  /* 0x00000007be077c23 */ /* 0x000fe20008010807 */
[--C-:B------:R-:W-:Y:S01]  /*c310*/  FFMA.FTZ R4, R196, UR7, -R12.reuse ;  /* 0x00000007c4047c23 */ /* 0x100fe2000801080c */
[----:B--2---:R-:W-:Y:S01]  /*c320*/  FFMA.FTZ R8, R192, UR7, -R12 ;  /* 0x00000007c0087c23 */ /* 0x004fe2000801080c */
[----:B------:R-:W-:Y:S02]  /*c330*/  MOV R192, R137 ;  /* 0x0000008900c07202 */ /* 0x000fe40000000f00 */
[----:B------:R1:W-:Y:S01]  /*c340*/  MUFU.EX2 R137, R2 ;  /* 0x0000000200897308 */ /* 0x0003e20000000800 */
[----:B------:R-:W-:Y:S01]  /*c350*/  HMMA.16816.F32.BF16 R160, R20, R34, R80 ;  /* 0x0000002214a0723c */ /* 0x000fe20000041850 */
[----:B------:R-:W-:Y:S01]  /*c360*/  PRMT R3, R0, 0x7632, R3 ;  /* 0x0000763200037816 */ /* 0x000fe20000000003 */
[----:B------:R-:W-:-:S05]  /*c370*/  FFMA.FTZ R12, R188, UR7, -R13 ;  /* 0x00000007bc0c7c23 */ /* 0x000fca000801080d */
[----:B------:R2:W4:Y:S01]  /*c380*/  MUFU.EX2 R142, R7 ;  /* 0x00000007008e7308 */ /* 0x0005220000000800 */
[----:B-1----:R-:W-:-:S07]  /*c390*/  LOP3.LUT R2, R0, 0xffff, RZ, 0xc0, !PT ;  /* 0x0000ffff00027812 */ /* 0x002fce00078ec0ff */
[----:B------:R1:W5:Y:S01]  /*c3a0*/  MUFU.EX2 R35, R4 ;  /* 0x0000000400237308 */ /* 0x0003620000000800 */
[----:B------:R-:W-:Y:S01]  /*c3b0*/  HMMA.16816.F32.BF16 R68, R20, R32, R68 ;  /* 0x000000201444723c */ /* 0x000fe20000041844 */
[----:B------:R-:W-:Y:S01]  /*c3c0*/  MOV R196, R175 ;  /* 0x000000af00c47202 */ /* 0x000fe20000000f00 */
[----:B------:R-:W5:Y:S01]  /*c3d0*/  LDSM.16.MT88.4 R80, [R176+0xb800] ;  /* 0x00b80000b050783b */ /* 0x000f620000004200 */
[----:B------:R-:W-:Y:S02]  /*c3e0*/  SHF.R.U32.HI R2, RZ, 0x8, R2 ;  /* 0x00000008ff027819 */ /* 0x000fe40000011602 */
[----:B--2---:R-:W-:Y:S02]  /*c3f0*/  LOP3.LUT R7, R0, 0xff, RZ, 0xc0, !PT ;  /* 0x000000ff00077812 */ /* 0x004fe400078ec0ff */
[----:B------:R-:W-:Y:S02]  /*c400*/  LOP3.LUT R3, R3, 0xff, RZ, 0xc0, !PT ;  /* 0x000000ff03037812 */ /* 0x000fe400078ec0ff */
[----:B------:R-:W-:Y:S01]  /*c410*/  PRMT R9, R7, 0x5410, R2 ;  /* 0x0000541007097816 */ /* 0x000fe20000000002 */
[--C-:B------:R-:W-:Y:S01]  /*c420*/  FFMA.FTZ R2, R189, UR7, -R13.reuse ;  /* 0x00000007bd027c23 */ /* 0x100fe2000801080d */
[----:B-1----:R-:W-:Y:S01]  /*c430*/  SHF.R.U32.HI R4, RZ, 0x18, R0 ;  /* 0x00000018ff047819 */ /* 0x002fe20000011600 */
[----:B------:R-:W-:Y:S01]  /*c440*/  FFMA.FTZ R0, R203, UR7, -R13 ;  /* 0x00000007cb007c23 */ /* 0x000fe2000801080d */
[----:B------:R-:W-:-:S03]  /*c450*/  LOP3.LUT R7, R30, 0xff00ff, RZ, 0xc0, !PT ;  /* 0x00ff00ff1e077812 */ /* 0x000fc600078ec0ff */
[----:B------:R1:W-:Y:S01]  /*c460*/  MUFU.EX2 R33, R0 ;  /* 0x0000000000217308 */ /* 0x0003e20000000800 */
[----:B------:R-:W-:Y:S02]  /*c470*/  PRMT R24, R3, 0x5410, R4 ;  /* 0x0000541003187816 */ /* 0x000fe40000000004 */
[--C-:B------:R-:W-:Y:S02]  /*c480*/  HSET2.LE.AND R3, R27, R6.reuse, PT ;  /* 0x000000061b037233 */ /* 0x100fe40003803000 */
[----:B------:R-:W-:-:S03]  /*c490*/  HSET2.LE.AND R11, R7, R6, PT ;  /* 0x00000006070b7233 */ /* 0x000fc60003803000 */
[----:B------:R2:W5:Y:S01]  /*c4a0*/  MUFU.EX2 R34, R8 ;  /* 0x0000000800227308 */ /* 0x0005620000000800 */
[----:B------:R-:W-:Y:S01]  /*c4b0*/  HSET2.LE.AND R7, R26, R6, PT ;  /* 0x000000061a077233 */ /* 0x000fe20003803000 */
[----:B------:R-:W-:Y:S02]  /*c4c0*/  IMAD.MOV.U32 R175, RZ, RZ, R156 ;  /* 0x000000ffffaf7224 */ /* 0x000fe400078e009c */
[----:B-1----:R-:W-:-:S04]  /*c4d0*/  FFMA.FTZ R0, R179, UR7, -R13 ;  /* 0x00000007b3007c23 */ /* 0x002fc8000801080d */
[----:B------:R-:W-:Y:S01]  /*c4e0*/  MUFU.EX2 R12, R12 ;  /* 0x0000000c000c7308 */ /* 0x000fe20000000800 */
[----:B------:R-:W-:-:S07]  /*c4f0*/  FMUL.FTZ R26, R130, R19 ;  /* 0x00000013821a7220 */ /* 0x000fce0000410000 */
[----:B------:R3:W1:Y:S01]  /*c500*/  MUFU.EX2 R13, R2 ;  /* 0x00000002000d7308 */ /* 0x0006620000000800 */
[----:B------:R-:W-:-:S07]  /*c510*/  HSET2.LE.AND R10, R10, R6, PT ;  /* 0x000000060a0a7233 */ /* 0x000fce0003803000 */
[----:B------:R4:W1:Y:S01]  /*c520*/  MUFU.EX2 R32, R0 ;  /* 0x0000000000207308 */ /* 0x0008620000000800 */
[--C-:B--2---:R-:W-:Y:S02]  /*c530*/  HSET2.LE.AND R8, R25, R6.reuse, PT ;  /* 0x0000000619087233 */ /* 0x104fe40003803000 */
[----:B------:R-:W-:Y:S02]  /*c540*/  HSET2.LE.AND R9, R9, R6, PT ;  /* 0x0000000609097233 */ /* 0x000fe40003803000 */
[----:B---3--:R-:W-:-:S04]  /*c550*/  F2FP.BF16.F32.PACK_AB R2, R184, R193 ;  /* 0x000000c1b802723e */ /* 0x008fc800000010ff */
[----:B------:R-:W-:Y:S02]  /*c560*/  LOP3.LUT R130, R2, R3, RZ, 0xc0, !PT ;  /* 0x0000000302827212 */ /* 0x000fe400078ec0ff */
[----:B----4-:R-:W-:Y:S02]  /*c570*/  LOP3.LUT R0, R31, 0xff00ff, RZ, 0xc0, !PT ;  /* 0x00ff00ff1f007812 */ /* 0x010fe400078ec0ff */
[----:B------:R-:W-:Y:S01]  /*c580*/  F2FP.BF16.F32.PACK_AB R2, R185, R221 ;  /* 0x000000ddb902723e */ /* 0x000fe200000010ff */
[----:B------:R-:W-:Y:S02]  /*c590*/  IMAD.MOV.U32 R190, RZ, RZ, R173 ;  /* 0x000000ffffbe7224 */ /* 0x000fe400078e00ad */
[--C-:B------:R-:W-:Y:S02]  /*c5a0*/  HSET2.LE.AND R4, R0, R6.reuse, PT ;  /* 0x0000000600047233 */ /* 0x100fe40003803000 */
[----:B------:R-:W-:Y:S01]  /*c5b0*/  HSET2.LE.AND R6, R24, R6, PT ;  /* 0x0000000618067233 */ /* 0x000fe20003803000 */
[----:B------:R-:W-:Y:S01]  /*c5c0*/  FMUL.FTZ R24, R128, R28 ;  /* 0x0000001c80187220 */ /* 0x000fe20000410000 */
[----:B------:R-:W-:-:S02]  /*c5d0*/  MOV R195, R172 ;  /* 0x000000ac00c37202 */ /* 0x000fc40000000f00 */
[----:B------:R-:W-:Y:S02]  /*c5e0*/  MOV R201, R174 ;  /* 0x000000ae00c97202 */ /* 0x000fe40000000f00 */
[----:B------:R-:W-:Y:S02]  /*c5f0*/  MOV R189, R175 ;  /* 0x000000af00bd7202 */ /* 0x000fe40000000f00 */
[----:B------:R-:W-:Y:S01]  /*c600*/  F2FP.BF16.F32.PACK_AB R0, R142, R141 ;  /* 0x0000008d8e00723e */ /* 0x000fe200000010ff */
[----:B------:R-:W2:Y:S01]  /*c610*/  LDSM.16.MT88.4 R172, [R143+0xa800] ;  /* 0x00a800008fac783b */ /* 0x000ea20000004200 */
[----:B------:R-:W-:Y:S01]  /*c620*/  LOP3.LUT R128, R2, R7, RZ, 0xc0, !PT ;  /* 0x0000000702807212 */ /* 0x000fe200078ec0ff */
[----:B------:R-:W-:Y:S01]  /*c630*/  FMUL.FTZ R27, R131, R19 ;  /* 0x00000013831b7220 */ /* 0x000fe20000410000 */
[----:B-----5:R-:W-:Y:S02]  /*c640*/  F2FP.BF16.F32.PACK_AB R2, R35, R132 ;  /* 0x000000842302723e */ /* 0x020fe400000010ff */
[----:B------:R-:W-:-:S02]  /*c650*/  LOP3.LUT R131, R0, R4, RZ, 0xc0, !PT ;  /* 0x0000000400837212 */ /* 0x000fc400078ec0ff */
[----:B------:R-:W-:Y:S01]  /*c660*/  F2FP.BF16.F32.PACK_AB R0, R138, R139 ;  /* 0x0000008b8a00723e */ /* 0x000fe200000010ff */
[C---:B------:R-:W-:Y:S01]  /*c670*/  HMMA.16816.F32.BF16 R84, R20.reuse, R36, R84 ;  /* 0x000000241454723c */ /* 0x040fe20000041854 */
[----:B------:R-:W-:Y:S01]  /*c680*/  LOP3.LUT R124, R2, R9, RZ, 0xc0, !PT ;  /* 0x00000009027c7212 */ /* 0x000fe200078ec0ff */
[----:B------:R-:W-:Y:S01]  /*c690*/  FMUL.FTZ R25, R129, R28 ;  /* 0x0000001c81197220 */ /* 0x000fe20000410000 */
[----:B------:R-:W-:Y:S02]  /*c6a0*/  F2FP.BF16.F32.PACK_AB R3, R34, R137 ;  /* 0x000000892203723e */ /* 0x000fe400000010ff */
[----:B-1----:R-:W-:Y:S01]  /*c6b0*/  F2FP.BF16.F32.PACK_AB R2, R12, R13 ;  /* 0x0000000d0c02723e */ /* 0x002fe200000010ff */
[----:B------:R-:W-:Y:S01]  /*c6c0*/  IMAD.MOV.U32 R203, RZ, RZ, R158 ;  /* 0x000000ffffcb7224 */ /* 0x000fe200078e009e */
[----:B------:R-:W-:Y:S01]  /*c6d0*/  LOP3.LUT R129, R0, R8, RZ, 0xc0, !PT ;  /* 0x0000000800817212 */ /* 0x000fe200078ec0ff */
[----:B------:R-:W-:Y:S01]  /*c6e0*/  HMMA.16816.F32.BF16 R36, R20, R38, R96 ;  /* 0x000000261424723c */ /* 0x000fe20000041860 */
[----:B------:R-:W1:Y:S01]  /*c6f0*/  LDSM.16.MT88.4 R96, [R143+0xb800] ;  /* 0x00b800008f60783b */ /* 0x000e620000004200 */
[----:B------:R-:W-:-:S02]  /*c700*/  MOV R200, R157 ;  /* 0x0000009d00c87202 */ /* 0x000fc40000000f00 */
[----:B------:R-:W-:Y:S02]  /*c710*/  MOV R179, R159 ;  /* 0x0000009f00b37202 */ /* 0x000fe40000000f00 */
[----:B------:R-:W-:Y:S01]  /*c720*/  F2FP.BF16.F32.PACK_AB R0, R32, R33 ;  /* 0x000000212000723e */ /* 0x000fe200000010ff */
[----:B------:R-:W-:Y:S01]  /*c730*/  LDSM.16.MT88.4 R156, [R176+0xa800] ;  /* 0x00a80000b09c783b */ /* 0x000fe20000004200 */
[----:B------:R-:W-:Y:S01]  /*c740*/  HMMA.16816.F32.BF16 R52, R20, R46, R112 ;  /* 0x0000002e1434723c */ /* 0x000fe20000041870 */
[----:B------:R-:W-:Y:S02]  /*c750*/  LOP3.LUT R126, R3, R10, RZ, 0xc0, !PT ;  /* 0x0000000a037e7212 */ /* 0x000fe400078ec0ff */
[----:B------:R-:W3:Y:S01]  /*c760*/  LDSM.16.MT88.4 R112, [R29+0x1800] ;  /* 0x001800001d70783b */ /* 0x000ee20000004200 */
[----:B------:R-:W-:-:S03]  /*c770*/  LOP3.LUT R127, R2, R11, RZ, 0xc0, !PT ;  /* 0x0000000b027f7212 */ /* 0x000fc600078ec0ff */
[----:B------:R-:W4:Y:S01]  /*c780*/  LDSM.16.MT88.4 R8, [R140+0x1800] ;  /* 0x001800008c08783b */ /* 0x000f220000004200 */
[----:B------:R-:W-:Y:S01]  /*c790*/  LOP3.LUT R125, R0, R6, RZ, 0xc0, !PT ;  /* 0x00000006007d7212 */ /* 0x000fe200078ec0ff */
[----:B------:R-:W-:Y:S01]  /*c7a0*/  FFMA.FTZ R0, R179, R28, R189 ;  /* 0x0000001cb3007223 */ /* 0x000fe200000100bd */
[-C--:B------:R-:W-:Y:S01]  /*c7b0*/  FFMA.FTZ R4, R203, R19.reuse, R202 ;  /* 0x00000013cb047223 */ /* 0x080fe200000100ca */
        /* <DEDUP_REMOVED lines=37> */
[C---:B------:R-:W-:Y:S08]  /*ca10*/  HMMA.16816.F32.BF16 R72, R124.reuse, R80, R72 ;  /* 0x000000507c48723c */ /* 0x040ff00000041848 */
[----:B------:R-:W-:Y:S08]  /*ca20*/  HMMA.16816.F32.BF16 R76, R124, R82, R76 ;  /* 0x000000527c4c723c */ /* 0x000ff0000004184c */
[C---:B------:R-:W-:Y:S08]  /*ca30*/  HMMA.16816.F32.BF16 R68, R128.reuse, R80, R68 ;  /* 0x000000508044723c */ /* 0x040ff00000041844 */
[----:B------:R-:W-:Y:S08]  /*ca40*/  HMMA.16816.F32.BF16 R80, R128, R82, R160 ;  /* 0x000000528050723c */ /* 0x000ff000000418a0 */
[C---:B--2---:R-:W-:Y:S08]  /*ca50*/  HMMA.16816.F32.BF16 R164, R124.reuse, R172, R164 ;  /* 0x000000ac7ca4723c */ /* 0x044ff000000418a4 */
        /* <DEDUP_REMOVED lines=13> */
[C---:B---3--:R-:W-:Y:S08]  /*cb30*/  HMMA.16816.F32.BF16 R104, R124.reuse, R112, R104 ;  /* 0x000000707c68723c */ /* 0x048ff00000041868 */
[----:B------:R-:W-:Y:S08]  /*cb40*/  HMMA.16816.F32.BF16 R108, R124, R114, R108 ;  /* 0x000000727c6c723c */ /* 0x000ff0000004186c */
        /* <DEDUP_REMOVED lines=11> */
[C---:B------:R-:W-:Y:S08]  /*cc00*/  HMMA.16816.F32.BF16 R36, R128.reuse, R48, R236 ;  /* 0x000000308024723c */ /* 0x040ff000000418ec */
[----:B------:R-:W-:Y:S08]  /*cc10*/  HMMA.16816.F32.BF16 R52, R128, R64, R208 ;  /* 0x000000408034723c */ /* 0x000ff000000418d0 */
[----:B----4-:R-:W-:Y:S08]  /*cc20*/  HMMA.16816.F32.BF16 R120, R124, R8, R120 ;  /* 0x000000087c78723c */ /* 0x010ff00000041878 */
[C---:B------:R-:W-:Y:S08]  /*cc30*/  HMMA.16816.F32.BF16 R156, R128.reuse, R158, R248 ;  /* 0x0000009e809c723c */ /* 0x040ff000000418f8 */
[C---:B------:R-:W-:Y:S08]  /*cc40*/  HMMA.16816.F32.BF16 R48, R128.reuse, R50, R232 ;  /* 0x000000328030723c */ /* 0x040ff000000418e8 */
[C---:B------:R-:W-:Y:S08]  /*cc50*/  HMMA.16816.F32.BF16 R64, R128.reuse, R66, R204 ;  /* 0x000000428040723c */ /* 0x040ff000000418cc */
[----:B------:R-:W-:Y:S08]  /*cc60*/  HMMA.16816.F32.BF16 R116, R128, R8, R116 ;  /* 0x000000088074723c */ /* 0x000ff00000041874 */
[-C--:B------:R-:W-:Y:S08]  /*cc70*/  HMMA.16816.F32.BF16 R124, R124, R10.reuse, R180 ;  /* 0x0000000a7c7c723c */ /* 0x080ff000000418b4 */
[----:B------:R-:W-:Y:S01]  /*cc80*/  HMMA.16816.F32.BF16 R128, R128, R10, R24 ;  /* 0x0000000a8080723c */ /* 0x000fe20000041818 */
[----:B------:R-:W-:-:S04]  /*cc90*/  NOP ;  /* 0x0000000000007918 */ /* 0x000fc80000000000 */
[----:B--2---:R-:W-:-:S15]  /*cca0*/  BRA.U !UP1, `(.L_x_2290) ;  /* 0x0000007109707547 */ /* 0x004fde000b800000 */
[----:B------:R-:W2:Y:S01]  /*ccb0*/  LDL R197, [R1+0x34] ;  /* 0x0000340001c57983 */ /* 0x000ea20000100800 */
[----:B------:R-:W1:Y:S03]  /*ccc0*/  LDC.64 R2, c[0x0][0x3c0] ;  /* 0x0000f000ff027b82 */ /* 0x000e660000000a00 */
[----:B------:R-:W3:Y:S04]  /*ccd0*/  LDL R198, [R1+0x3c] ;  /* 0x00003c0001c67983 */ /* 0x000ee80000100800 */
[----:B------:R-:W4:Y:S04]  /*cce0*/  LDL R199, [R1+0x38] ;  /* 0x0000380001c77983 */ /* 0x000f280000100800 */
[----:B------:R-:W5:Y:S01]  /*ccf0*/  LDL R230, [R1+0x8] ;  /* 0x0000080001e67983 */ /* 0x000f620000100800 */
[----:B------:R-:W-:Y:S01]  /*cd00*/  UIADD3 UR6, UPT, UPT, UR4, -0x4, URZ ;  /* 0xfffffffc04067890 */ /* 0x000fe2000fffe0ff */
[----:B------:R-:W-:-:S04]  /*cd10*/  DEPBAR.LE SB0, 0x0 ;  /* 0x000080000000791a */ /* 0x000fc80000000000 */
[----:B------:R-:W-:Y:S02]  /*cd20*/  IMAD.SHL.U32 R247, R222, 0x40, RZ ;  /* 0x00000040def77824 */ /* 0x000fe400078e00ff */
[----:B-1----:R-:W-:-:S04]  /*cd30*/  IMAD.WIDE.U32 R10, R2, UR6, RZ ;  /* 0x00000006020a7c25 */ /* 0x002fc8000f8e00ff */
[----:B------:R-:W-:Y:S02]  /*cd40*/  IMAD.SHL.U32 R8, R10, 0x20, RZ ;  /* 0x000000200a087824 */ /* 0x000fe400078e00ff */
[----:B------:R-:W-:Y:S01]  /*cd50*/  IMAD R0, R3, UR6, R11 ;  /* 0x0000000603007c24 */ /* 0x000fe2000f8e020b */
[----:B------:R-:W-:Y:S01]  /*cd60*/  SHF.R.U32.HI R186, RZ, 0x1, R222 ;  /* 0x00000001ffba7819 */ /* 0x000fe200000116de */
[----:B------:R-:W-:Y:S01]  /*cd70*/  IMAD.SHL.U32 R6, R222, 0x20, RZ ;  /* 0x00000020de067824 */ /* 0x000fe200078e00ff */
[----:B------:R-:W-:Y:S02]  /*cd80*/  LEA R8, P0, R2, R8, 0x4 ;  /* 0x0000000802087211 */ /* 0x000fe400078020ff */
[----:B------:R-:W-:Y:S02]  /*cd90*/  SHF.L.U64.HI R4, R10, 0x5, R0 ;  /* 0x000000050a047819 */ /* 0x000fe40000010200 */
[----:B------:R-:W-:Y:S02]  /*cda0*/  LOP3.LUT R9, R247, 0x200, RZ, 0xc0, !PT ;  /* 0x00000200f7097812 */ /* 0x000fe400078ec0ff */
[----:B------:R-:W-:-:S02]  /*cdb0*/  LOP3.LUT R240, R186, 0x8, RZ, 0xc0, !PT ;  /* 0x00000008baf07812 */ /* 0x000fc400078ec0ff */
[----:B------:R-:W-:Y:S02]  /*cdc0*/  LEA.HI.X R11, R2, R4, R3, 0x4, P0 ;  /* 0x00000004020b7211 */ /* 0x000fe400000f2403 */
[----:B------:R-:W-:Y:S02]  /*cdd0*/  LOP3.LUT R7, R247, 0x400, RZ, 0xc0, !PT ;  /* 0x00000400f7077812 */ /* 0x000fe400078ec0ff */
[----:B------:R-:W-:Y:S01]  /*cde0*/  LOP3.LUT R9, R9, 0x7c00, R6, 0xf8, !PT ;  /* 0x00007c0009097812 */ /* 0x000fe200078ef806 */
[----:B------:R-:W-:-:S05]  /*cdf0*/  IMAD.MOV.U32 R13, RZ, RZ, 0x20 ;  /* 0x00000020ff0d7424 */ /* 0x000fca00078e00ff */
[----:B------:R-:W-:Y:S01]  /*ce00*/  SEL R13, R13, 0xffffffe0, !P2 ;  /* 0xffffffe00d0d7807 */ /* 0x000fe20005000000 */
[----:B------:R-:W-:Y:S01]  /*ce10*/  BAR.SYNC.DEFER_BLOCKING 0x0 ;  /* 0x0000000000007b1d */ /* 0x000fe20000010000 */
[----:B--2---:R-:W-:-:S04]  /*ce20*/  LOP3.LUT R187, R197, 0x38, RZ, 0xc0, !PT ;  /* 0x00000038c5bb7812 */ /* 0x004fc800078ec0ff */
[----:B------:R-:W-:Y:S02]  /*ce30*/  LOP3.LUT R252, R187, 0x1c0, R247, 0xf8, !PT ;  /* 0x000001c0bbfc7812 */ /* 0x000fe400078ef8f7 */
[----:B---3--:R-:W-:Y:S02]  /*ce40*/  LEA R6, P3, R10, R198, 0x6 ;  /* 0x000000c60a067211 */ /* 0x008fe400078630ff */
[C---:B------:R-:W-:Y:S02]  /*ce50*/  LOP3.LUT R4, R252.reuse, 0x8, R222, 0x78, !PT ;  /* 0x00000008fc047812 */ /* 0x040fe400078e78de */
[----:B------:R-:W-:Y:S02]  /*ce60*/  LOP3.LUT R3, R252, R240, RZ, 0x3c, !PT ;  /* 0x000000f0fc037212 */ /* 0x000fe400078e3cff */
[----:B------:R-:W-:Y:S01]  /*ce70*/  LEA R2, P0, R8, R198, 0x1 ;  /* 0x000000c608027211 */ /* 0x000fe200078008ff */
[----:B------:R-:W-:Y:S01]  /*ce80*/  IMAD R4, R4, 0x2, R7 ;  /* 0x0000000204047824 */ /* 0x000fe200078e0207 */
[----:B------:R-:W-:-:S02]  /*ce90*/  LOP3.LUT R9, R9, R3, RZ, 0xfc, !PT ;  /* 0x0000000309097212 */ /* 0x000fc400078efcff */
        /* <DEDUP_REMOVED lines=10> */
[----:B------:R-:W-:Y:S04]  /*cf40*/  LDSM.16.M88.4 R24, [R0] ;  /* 0x000000000018783b */ /* 0x000fe80000000200 */
[----:B------:R-:W3:Y:S04]  /*cf50*/  LDSM.16.M88.4 R20, [R4+UR5+0x8000] ;  /* 0x008000050414783b */ /* 0x000ee80008000200 */
[----:B------:R-:W4:Y:S04]  /*cf60*/  LDSM.16.M88.4 R8, [R0+0x2000] ;  /* 0x002000000008783b */ /* 0x000f280000000200 */
[----:B------:R-:W4:Y:S01]  /*cf70*/  LDSM.16.M88.4 R32, [R4+UR5+0x8800] ;  /* 0x008800050420783b */ /* 0x000f220008000200 */
[----:B-1----:R-:W-:-:S03]  /*cf80*/  IMAD.IADD R6, R13, 0x1, R0 ;  /* 0x000000010d067824 */ /* 0x002fc600078e0200 */
[----:B------:R-:W0:Y:S04]  /*cf90*/  LDGDEPBAR ;  /* 0x00000000000079af */ /* 0x000e280000000000 */
[----:B------:R-:W-:Y:S01]  /*cfa0*/  LDSM.16.M88.4 R28, [R6+0x2000] ;  /* 0x00200000061c783b */ /* 0x000fe20000000200 */
[----:B--2---:R-:W-:-:S04]  /*cfb0*/  VIADD R3, R4, UR5 ;  /* 0x0000000504037c36 */ /* 0x004fc80008000000 */
[----:B------:R-:W-:-:S05]  /*cfc0*/  IMAD.IADD R7, R3, 0x1, R13 ;  /* 0x0000000103077824 */ /* 0x000fca00078e020d */
[----:B------:R-:W1:Y:S04]  /*cfd0*/  LDSM.16.M88.4 R176, [R7+0x8000] ;  /* 0x0080000007b0783b */ /* 0x000e680000000200 */
[----:B------:R-:W2:Y:S01]  /*cfe0*/  LDSM.16.M88.4 R140, [R7+0x8800] ;  /* 0x00880000078c783b */ /* 0x000ea20000000200 */
[----:B-----5:R-:W-:Y:S02]  /*cff0*/  IMAD.IADD R2, R230, 0x1, R0 ;  /* 0x00000001e6027824 */ /* 0x020fe400078e0200 */
[----:B------:R-:W-:Y:S01]  /*d000*/  IMAD.IADD R3, R3, 0x1, R230 ;  /* 0x0000000103037824 */ /* 0x000fe200078e02e6 */
[-C--:B---3--:R-:W-:Y:S04]  /*d010*/  HMMA.16816.F32.BF16 R216, R24, R20.reuse, RZ ;  /* 0x0000001418d8723c */ /* 0x088fe800000418ff */
[----:B------:R-:W-:Y:S04]  /*d020*/  LDSM.16.M88.4 R180, [R3+0x8000] ;  /* 0x0080000003b4783b */ /* 0x000fe80000000200 */
[C---:B----4-:R-:W-:Y:S08]  /*d030*/  HMMA.16816.F32.BF16 R192, R8.reuse, R20, RZ ;  /* 0x0000001408c0723c */ /* 0x050ff000000418ff */
[-C--:B------:R-:W-:Y:S08]  /*d040*/  HMMA.16816.F32.BF16 R204, R8, R22.reuse, RZ ;  /* 0x0000001608cc723c */ /* 0x080ff000000418ff */
[C---:B------:R-:W-:Y:S01]  /*d050*/  HMMA.16816.F32.BF16 R212, R24.reuse, R22, RZ ;  /* 0x0000001618d4723c */ /* 0x040fe200000418ff */
[----:B------:R-:W3:Y:S07]  /*d060*/  LDSM.16.M88.4 R20, [R6] ;  /* 0x000000000614783b */ /* 0x000eee0000000200 */
[-C--:B------:R-:W-:Y:S08]  /*d070*/  HMMA.16816.F32.BF16 R200, R24, R32.reuse, RZ ;  /* 0x0000002018c8723c */ /* 0x080ff000000418ff */
[C---:B------:R-:W-:Y:S08]  /*d080*/  HMMA.16816.F32.BF16 R188, R8.reuse, R32, RZ ;  /* 0x0000002008bc723c */ /* 0x040ff000000418ff */
[-C--:B------:R-:W-:Y:S01]  /*d090*/  HMMA.16816.F32.BF16 R196, R8, R34.reuse, RZ ;  /* 0x0000002208c4723c */ /* 0x080fe200000418ff */
[----:B------:R-:W4:Y:S07]  /*d0a0*/  LDSM.16.M88.4 R8, [R2+0x2000] ;  /* 0x002000000208783b */ /* 0x000f2e0000000200 */
[----:B------:R-:W-:Y:S01]  /*d0b0*/  HMMA.16816.F32.BF16 R24, R24, R34, RZ ;  /* 0x000000221818723c */ /* 0x000fe200000418ff */
[----:B------:R-:W5:Y:S07]  /*d0c0*/  LDSM.16.M88.4 R32, [R3+0x8800] ;  /* 0x008800000320783b */ /* 0x000f6e0000000200 */
[C---:B-1----:R-:W-:Y:S08]  /*d0d0*/  HMMA.16816.F32.BF16 R208, R28.reuse, R176, R192 ;  /* 0x000000b01cd0723c */ /* 0x042ff000000418c0 */
[C---:B--2---:R-:W-:Y:S08]  /*d0e0*/  HMMA.16816.F32.BF16 R188, R28.reuse, R140, R188 ;  /* 0x0000008c1cbc723c */ /* 0x044ff000000418bc */
[C---:B------:R-:W-:Y:S08]  /*d0f0*/  HMMA.16816.F32.BF16 R192, R28.reuse, R178, R204 ;  /* 0x000000b21cc0723c */ /* 0x040ff000000418cc */
[----:B------:R-:W-:Y:S01]  /*d100*/  HMMA.16816.F32.BF16 R28, R28, R142, R196 ;  /* 0x0000008e1c1c723c */ /* 0x000fe200000418c4 */
[----:B------:R-:W-:-:S02]  /*d110*/  IMAD.IADD R12, R13, 0x1, R2 ;  /* 0x000000010d0c7824 */ /* 0x000fc400078e0202 */
[----:B------:R-:W-:-:S05]  /*d120*/  IMAD.IADD R13, R13, 0x1, R3 ;  /* 0x000000010d0d7824 */ /* 0x000fca00078e0203 */
[C---:B---3--:R-:W-:Y:S08]  /*d130*/  HMMA.16816.F32.BF16 R204, R20.reuse, R140, R200 ;  /* 0x0000008c14cc723c */ /* 0x048ff000000418c8 */
[C---:B------:R-:W-:Y:S08]  /*d140*/  HMMA.16816.F32.BF16 R216, R20.reuse, R176, R216 ;  /* 0x000000b014d8723c */ /* 0x040ff000000418d8 */
[C---:B------:R-:W-:Y:S08]  /*d150*/  HMMA.16816.F32.BF16 R200, R20.reuse, R178, R212 ;  /* 0x000000b214c8723c */ /* 0x040ff000000418d4 */
[----:B------:R-:W-:Y:S01]  /*d160*/  HMMA.16816.F32.BF16 R140, R20, R142, R24 ;  /* 0x0000008e148c723c */ /* 0x000fe20000041818 */
[----:B------:R-:W1:Y:S04]  /*d170*/  LDSM.16.M88.4 R20, [R2] ;  /* 0x000000000214783b */ /* 0x000e680000000200 */
[----:B------:R-:W-:Y:S03]  /*d180*/  LDSM.16.M88.4 R24, [R13+0x8000] ;  /* 0x008000000d18783b */ /* 0x000fe60000000200 */
[C---:B----4-:R-:W-:Y:S08]  /*d190*/  HMMA.16816.F32.BF16 R196, R8.reuse, R180, R208 ;  /* 0x000000b408c4723c */ /* 0x050ff000000418d0 */
[C---:B-----5:R-:W-:Y:S08]  /*d1a0*/  HMMA.16816.F32.BF16 R188, R8.reuse, R32, R188 ;  /* 0x0000002008bc723c */ /* 0x060ff000000418bc */
[C---:B------:R-:W-:Y:S08]  /*d1b0*/  HMMA.16816.F32.BF16 R192, R8.reuse, R182, R192 ;  /* 0x000000b608c0723c */ /* 0x040ff000000418c0 */
[----:B------:R-:W-:Y:S01]  /*d1c0*/  HMMA.16816.F32.BF16 R176, R8, R34, R28 ;  /* 0x0000002208b0723c */ /* 0x000fe2000004181c */
[----:B------:R-:W2:Y:S04]  /*d1d0*/  LDSM.16.M88.4 R8, [R12+0x2000] ;  /* 0x002000000c08783b */ /* 0x000ea80000000200 */
[----:B------:R-:W3:Y:S03]  /*d1e0*/  LDSM.16.M88.4 R28, [R13+0x8800] ;  /* 0x008800000d1c783b */ /* 0x000ee60000000200 */
[C---:B-1----:R-:W-:Y:S08]  /*d1f0*/  HMMA.16816.F32.BF16 R212, R20.reuse, R180, R216 ;  /* 0x000000b414d4723c */ /* 0x042ff000000418d8 */
[C---:B------:R-:W-:Y:S01]  /*d200*/  HMMA.16816.F32.BF16 R208, R20.reuse, R182, R200 ;  /* 0x000000b614d0723c */ /* 0x040fe200000418c8 */
[----:B------:R-:W-:Y:S07]  /*d210*/  LDSM.16.M88.4 R180, [R4+UR5+0x9800] ;  /* 0x0098000504b4783b */ /* 0x000fee0008000200 */
[C---:B------:R-:W-:Y:S08]  /*d220*/  HMMA.16816.F32.BF16 R204, R20.reuse, R32, R204 ;  /* 0x0000002014cc723c */ /* 0x040ff000000418cc */
[----:B------:R-:W-:Y:S01]  /*d230*/  HMMA.16816.F32.BF16 R140, R20, R34, R140 ;  /* 0x00000022148c723c */ /* 0x000fe2000004188c */
[----:B------:R-:W1:Y:S07]  /*d240*/  LDSM.16.M88.4 R20, [R12] ;  /* 0x000000000c14783b */ /* 0x000e6e0000000200 */
[C---:B--2---:R-:W-:Y:S08]  /*d250*/  HMMA.16816.F32.BF16 R32, R8.reuse, R24, R196 ;  /* 0x000000180820723c */ /* 0x044ff000000418c4 */
[C---:B------:R-:W-:Y:S08]  /*d260*/  HMMA.16816.F32.BF16 R192, R8.reuse, R26, R192 ;  /* 0x0000001a08c0723c */ /* 0x040ff000000418c0 */
[C---:B---3--:R-:W-:Y:S08]  /*d270*/  HMMA.16816.F32.BF16 R188, R8.reuse, R28, R188 ;  /* 0x0000001c08bc723c */ /* 0x048ff000000418bc */
[----:B------:R-:W-:Y:S01]  /*d280*/  HMMA.16816.F32.BF16 R200, R8, R30, R176 ;  /* 0x0000001e08c8723c */ /* 0x000fe200000418b0 */
[----:B------:R-:W2:Y:S04]  /*d290*/  LDSM.16.M88.4 R8, [R0+0x6000] ;  /* 0x006000000008783b */ /* 0x000ea80000000200 */
[----:B------:R-:W3:Y:S03]  /*d2a0*/  LDSM.16.M88.4 R176, [R4+UR5+0x9000] ;  /* 0x0090000504b0783b */ /* 0x000ee60008000200 */
[C---:B-1----:R-:W-:Y:S08]  /*d2b0*/  HMMA.16816.F32.BF16 R216, R20.reuse, R24, R212 ;  /* 0x0000001814d8723c */ /* 0x042ff000000418d4 */
[C---:B------:R-:W-:Y:S08]  /*d2c0*/  HMMA.16816.F32.BF16 R212, R20.reuse, R28, R204 ;  /* 0x0000001c14d4723c */ /* 0x040ff000000418cc */
[C---:B------:R-:W-:Y:S01]  /*d2d0*/  HMMA.16816.F32.BF16 R208, R20.reuse, R26, R208 ;  /* 0x0000001a14d0723c */ /* 0x040fe200000418d0 */
[----:B------:R-:W1:Y:S07]  /*d2e0*/  LDSM.16.M88.4 R24, [R0+0x4000] ;  /* 0x004000000018783b */ /* 0x000e6e0000000200 */
[----:B------:R-:W-:Y:S01]  /*d2f0*/  HMMA.16816.F32.BF16 R204, R20, R30, R140 ;  /* 0x0000001e14cc723c */ /* 0x000fe2000004188c */
[----:B------:R-:W-:Y:S04]  /*d300*/  LDSM.16.M88.4 R140, [R7+0x9000] ;  /* 0x00900000078c783b */ /* 0x000fe80000000200 */
[----:B------:R-:W-:Y:S03]  /*d310*/  LDSM.16.M88.4 R20, [R6+0x4000] ;  /* 0x004000000614783b */ /* 0x000fe60000000200 */
[C---:B--2---:R-:W-:Y:S08]  /*d320*/  HMMA.16816.F32.BF16 R188, R8.reuse, R180, R188 ;  /* 0x000000b408bc723c */ /* 0x044ff000000418bc */
[C---:B---3--:R-:W-:Y:S01]  /*d330*/  HMMA.16816.F32.BF16 R196, R8.reuse, R176, R32 ;  /* 0x000000b008c4723c */ /* 0x048fe20000041820 */
[----:B------:R-:W-:Y:S07]  /*d340*/  LDSM.16.M88.4 R32, [R7+0x9800] ;  /* 0x009800000720783b */ /* 0x000fee0000000200 */
[C---:B------:R-:W-:Y:S08]  /*d350*/  HMMA.16816.F32.BF16 R192, R8.reuse, R178, R192 ;  /* 0x000000b208c0723c */ /* 0x040ff000000418c0 */
[----:B------:R-:W-:Y:S01]  /*d360*/  HMMA.16816.F32.BF16 R28, R8, R182, R200 ;  /* 0x000000b6081c723c */ /* 0x000fe200000418c8 */
[----:B------:R-:W2:Y:S07]  /*d370*/  LDSM.16.M88.4 R8, [R6+0x6000] ;  /* 0x006000000608783b */ /* 0x000eae0000000200 */
[C---:B-1----:R-:W-:Y:S08]  /*d380*/  HMMA.16816.F32.BF16 R208, R24.reuse, R178, R208 ;  /* 0x000000b218d0723c */ /* 0x042ff000000418d0 */
[C---:B------:R-:W-:Y:S01]  /*d390*/  HMMA.16816.F32.BF16 R200, R24.reuse, R176, R216 ;  /* 0x000000b018c8723c */ /* 0x040fe200000418d8 */
[----:B------:R-:W-:Y:S07]  /*d3a0*/  LDSM.16.M88.4 R176, [R3+0x9000] ;  /* 0x0090000003b0783b */ /* 0x000fee0000000200 */
[C---:B------:R-:W-:Y:S08]  /*d3b0*/  HMMA.16816.F32.BF16 R212, R24.reuse, R180, R212 ;  /* 0x000000b418d4723c */ /* 0x040ff000000418d4 */
[----:B------:R-:W-:Y:S01]  /*d3c0*/  HMMA.16816.F32.BF16 R204, R24, R182, R204 ;  /* 0x000000b618cc723c */ /* 0x000fe200000418cc */
[----:B------:R-:W1:Y:S04]  /*d3d0*/  LDSM.16.M88.4 R24, [R2+0x4000] ;  /* 0x004000000218783b */ /* 0x000e680000000200 */
[----:B------:R-:W-:Y:S03]  /*d3e0*/  LDSM.16.M88.4 R180, [R3+0x9800] ;  /* 0x0098000003b4783b */ /* 0x000fe60000000200 */
[C---:B--2---:R-:W-:Y:S08]  /*d3f0*/  HMMA.16816.F32.BF16 R236, R8.reuse, R140, R196 ;  /* 0x0000008c08ec723c */ /* 0x044ff000000418c4 */
[C---:B------:R-:W-:Y:S01]  /*d400*/  HMMA.16816.F32.BF16 R196, R8.reuse, R34, R28 ;  /* 0x0000002208c4723c */ /* 0x040fe2000004181c */
[----:B------:R-:W2:Y:S07]  /*d410*/  LDSM.16.M88.4 R28, [R2+0x6000] ;  /* 0x00600000021c783b */ /* 0x000eae0000000200 */
[C---:B------:R-:W-:Y:S08]  /*d420*/  HMMA.16816.F32.BF16 R232, R8.reuse, R142, R192 ;  /* 0x0000008e08e8723c */ /* 0x040ff000000418c0 */
[----:B------:R-:W-:Y:S01]  /*d430*/  HMMA.16816.F32.BF16 R216, R8, R32, R188 ;  /* 0x0000002008d8723c */ /* 0x000fe200000418bc */
[----:B------:R-:W-:Y:S07]  /*d440*/  LDSM.16.M88.4 R8, [R12+0x6000] ;  /* 0x006000000c08783b */ /* 0x000fee0000000200 */
[C---:B------:R-:W-:Y:S08]  /*d450*/  HMMA.16816.F32.BF16 R192, R20.reuse, R142, R208 ;  /* 0x0000008e14c0723c */ /* 0x040ff000000418d0 */
[C---:B------:R-:W-:Y:S08]  /*d460*/  HMMA.16816.F32.BF16 R188, R20.reuse, R140, R200 ;  /* 0x0000008c14bc723c */ /* 0x040ff000000418c8 */
[C---:B------:R-:W-:Y:S08]  /*d470*/  HMMA.16816.F32.BF16 R208, R20.reuse, R32, R212 ;  /* 0x0000002014d0723c */ /* 0x040ff000000418d4 */
[----:B------:R-:W-:Y:S01]  /*d480*/  HMMA.16816.F32.BF16 R204, R20, R34, R204 ;  /* 0x0000002214cc723c */ /* 0x000fe200000418cc */
[----:B------:R-:W-:Y:S04]  /*d490*/  LDSM.16.M88.4 R32, [R13+0x9000] ;  /* 0x009000000d20783b */ /* 0x000fe80000000200 */
[----:B------:R-:W3:Y:S03]  /*d4a0*/  LDSM.16.M88.4 R20, [R12+0x4000] ;  /* 0x004000000c14783b */ /* 0x000ee60000000200 */
[-C--:B-1----:R-:W-:Y:S08]  /*d4b0*/  HMMA.16816.F32.BF16 R140, R24, R176.reuse, R188 ;  /* 0x000000b0188c723c */ /* 0x082ff000000418bc */
[C---:B--2---:R-:W-:Y:S08]  /*d4c0*/  HMMA.16816.F32.BF16 R200, R28.reuse, R176, R236 ;  /* 0x000000b01cc8723c */ /* 0x044ff000000418ec */
[C---:B------:R-:W-:Y:S08]  /*d4d0*/  HMMA.16816.F32.BF16 R212, R28.reuse, R178, R232 ;  /* 0x000000b21cd4723c */ /* 0x040ff000000418e8 */
[C---:B------:R-:W-:Y:S08]  /*d4e0*/  HMMA.16816.F32.BF16 R216, R28.reuse, R180, R216 ;  /* 0x000000b41cd8723c */ /* 0x040ff000000418d8 */
[----:B------:R-:W-:Y:S01]  /*d4f0*/  HMMA.16816.F32.BF16 R196, R28, R182, R196 ;  /* 0x000000b61cc4723c */ /* 0x000fe200000418c4 */
[----:B------:R-:W1:Y:S01]  /*d500*/  LDSM.16.M88.4 R28, [R13+0x9800] ;  /* 0x009800000d1c783b */ /* 0x000e620000000200 */
[----:B------:R-:W-:Y:S01]  /*d510*/  VIADD R2, R5, 0xffffff81 ;  /* 0xffffff8105027836 */ /* 0x000fe20000000000 */
[----:B------:R-:W-:-:S05]  /*d520*/  DEPBAR.LE SB0, 0x0 ;  /* 0x000080000000791a */ /* 0x000fca0000000000 */
[C---:B------:R-:W-:Y:S08]  /*d530*/  HMMA.16816.F32.BF16 R176, R24.reuse, R178, R192 ;  /* 0x000000b218b0723c */ /* 0x040ff000000418c0 */
[C---:B------:R-:W-:Y:S08]  /*d540*/  HMMA.16816.F32.BF16 R188, R24.reuse, R180, R208 ;  /* 0x000000b418bc723c */ /* 0x040ff000000418d0 */
[----:B------:R-:W-:Y:S08]  /*d550*/  HMMA.16816.F32.BF16 R204, R24, R182, R204 ;  /* 0x000000b618cc723c */ /* 0x000ff000000418cc */
[-C--:B---3--:R-:W-:Y:S08]  /*d560*/  HMMA.16816.F32.BF16 R180, R20, R32.reuse, R140 ;  /* 0x0000002014b4723c */ /* 0x088ff0000004188c */
[----:B------:R-:W-:Y:S08]  /*d570*/  HMMA.16816.F32.BF16 R200, R8, R32, R200 ;  /* 0x0000002008c8723c */ /* 0x000ff000000418c8 */
[----:B------:R-:W-:Y:S01]  /*d580*/  HMMA.16816.F32.BF16 R24, R20, R34, R176 ;  /* 0x000000221418723c */ /* 0x000fe200000418b0 */
[----:B------:R-:W-:Y:S01]  /*d590*/  VIADD R0, R5, 0xffffff88 ;  /* 0xffffff8805007836 */ /* 0x000fe20000000000 */
[----:B------:R-:W-:-:S06]  /*d5a0*/  ISETP.GT.AND P5, PT, R15, R2, PT ;  /* 0x000000020f00720c */ /* 0x000fcc0003fa4270 */
[----:B------:R-:W-:Y:S01]  /*d5b0*/  HMMA.16816.F32.BF16 R32, R8, R34, R212 ;  /* 0x000000220820723c */ /* 0x000fe200000418d4 */
[CC--:B------:R-:W-:Y:S02]  /*d5c0*/  ISETP.GT.AND P0, PT, R224.reuse, R2.reuse, PT ;  /* 0x00000002e000720c */ /* 0x0c0fe40003f04270 */
[----:B------:R-:W-:Y:S02]  /*d5d0*/  ISETP.GT.AND P3, PT, R17, R2, PT ;  /* 0x000000021100720c */ /* 0x000fe40003f64270 */
[----:B------:R-:W-:Y:S01]  /*d5e0*/  FSEL R6, R183, -INF , !P5 ;  /* 0xff800000b7067808 */ /* 0x000fe20006800000 */
[----:B------:R-:W-:Y:S01]  /*d5f0*/  VIADD R3, R5, 0xffffff89 ;  /* 0xffffff8905037836 */ /* 0x000fe20000000000 */
[----:B------:R-:W-:Y:S02]  /*d600*/  FSEL R4, R181, -INF , !P0 ;  /* 0xff800000b5047808 */ /* 0x000fe40004000000 */
[----:B------:R-:W-:Y:S02]  /*d610*/  ISETP.GT.AND P5, PT, R224, R0, PT ;  /* 0x00000000e000720c */ /* 0x000fe40003fa4270 */
[----:B------:R-:W-:-:S02]  /*d620*/  FSEL R14, R201, -INF , !P3 ;  /* 0xff800000c90e7808 */ /* 0x000fc40005800000 */
[----:B------:R-:W-:Y:S02]  /*d630*/  ISETP.GT.AND P0, PT, R18, R2, PT ;  /* 0x000000021200720c */ /* 0x000fe40003f04270 */
[-C--:B------:R-:W-:Y:S02]  /*d640*/  ISETP.GT.AND P3, PT, R15, R0.reuse, PT ;  /* 0x000000000f00720c */ /* 0x080fe40003f64270 */
[----:B------:R-:W-:Y:S01]  /*d650*/  FSEL R132, R24, -INF , !P5 ;  /* 0xff80000018847808 */ /* 0x000fe20006800000 */
[----:B-1----:R-:W-:Y:S01]  /*d660*/  HMMA.16816.F32.BF16 R176, R20, R28, R188 ;  /* 0x0000001c14b0723c */ /* 0x002fe200000418bc */
[----:B------:R-:W-:Y:S02]  /*d670*/  FSEL R7, R203, -INF , !P0 ;  /* 0xff800000cb077808 */ /* 0x000fe40004000000 */
[----:B------:R-:W-:Y:S02]  /*d680*/  ISETP.GT.AND P5, PT, R18, R0, PT ;  /* 0x000000001200720c */ /* 0x000fe40003fa4270 */
[----:B------:R-:W-:-:S02]  /*d690*/  FSEL R19, R26, -INF , !P3 ;  /* 0xff8000001a137808 */ /* 0x000fc40005800000 */
[----:B------:R-:W-:Y:S02]  /*d6a0*/  ISETP.GT.AND P0, PT, R17, R0, PT ;  /* 0x000000001100720c */ /* 0x000fe40003f04270 */
[-C--:B------:R-:W-:Y:S02]  /*d6b0*/  ISETP.GT.AND P3, PT, R224, R3.reuse, PT ;  /* 0x00000003e000720c */ /* 0x080fe40003f64270 */
[----:B------:R-:W-:Y:S01]  /*d6c0*/  FSEL R12, R34, -INF , !P5 ;  /* 0xff800000220c7808 */ /* 0x000fe20006800000 */
[----:B------:R-:W-:Y:S01]  /*d6d0*/  HMMA.16816.F32.BF16 R140, R8, R28, R216 ;  /* 0x0000001c088c723c */ /* 0x000fe200000418d8 */
[----:B------:R-:W-:Y:S02]  /*d6e0*/  FSEL R16, R32, -INF , !P0 ;  /* 0xff80000020107808 */ /* 0x000fe40004000000 */
[----:B------:R-:W-:Y:S02]  /*d6f0*/  ISETP.GT.AND P5, PT, R15, R3, PT ;  /* 0x000000030f00720c */ /* 0x000fe40003fa4270 */
[----:B------:R-:W-:-:S02]  /*d700*/  FSEL R34, R25, -INF , !P3 ;  /* 0xff80000019227808 */ /* 0x000fc40005800000 */
[C---:B------:R-:W-:Y:S02]  /*d710*/  ISETP.GE.AND P6, PT, R2.reuse, R228, PT ;  /* 0x000000e40200720c */ /* 0x040fe40003fc6270 */
[C---:B------:R-:W-:Y:S02]  /*d720*/  ISETP.GE.AND P0, PT, R2.reuse, R225, PT ;  /* 0x000000e10200720c */ /* 0x040fe40003f06270 */
[----:B------:R-:W-:Y:S02]  /*d730*/  ISETP.GE.AND P3, PT, R2, R226, PT ;  /* 0x000000e20200720c */ /* 0x000fe40003f66270 */
[----:B------:R-:W-:Y:S02]  /*d740*/  FSEL R29, R27, -INF , !P5 ;  /* 0xff8000001b1d7808 */ /* 0x000fe40006800000 */
[----:B------:R-:W-:Y:S01]  /*d750*/  FSEL R13, R4, -INF , !P6 ;  /* 0xff800000040d7808 */ /* 0x000fe20007000000 */
[----:B------:R-:W-:Y:S01]  /*d760*/  VIADD R4, R5, 0xffffff90 ;  /* 0xffffff9005047836 */ /* 0x000fe20000000000 */
[----:B------:R-:W-:-:S02]  /*d770*/  FSEL R32, R14, -INF , !P0 ;  /* 0xff8000000e207808 */ /* 0x000fc40004000000 */
[----:B------:R-:W-:Y:S02]  /*d780*/  FSEL R137, R7, -INF , !P3 ;  /* 0xff80000007897808 */ /* 0x000fe40005800000 */
[-C--:B------:R-:W-:Y:S02]  /*d790*/  ISETP.GT.AND P5, PT, R18, R3.reuse, PT ;  /* 0x000000031200720c */ /* 0x080fe40003fa4270 */
[----:B------:R-:W-:Y:S02]  /*d7a0*/  ISETP.GT.AND P0, PT, R17, R3, PT ;  /* 0x000000031100720c */ /* 0x000fe40003f04270 */
[----:B------:R-:W-:Y:S01]  /*d7b0*/  ISETP.GE.AND P3, PT, R0, R225, PT ;  /* 0x000000e10000720c */ /* 0x000fe20003f66270 */
[----:B------:R-:W-:Y:S01]  /*d7c0*/  HMMA.16816.F32.BF16 R20, R20, R30, R204 ;  /* 0x0000001e1414723c */ /* 0x000fe200000418cc */
[----:B------:R-:W-:Y:S01]  /*d7d0*/  BAR.SYNC.DEFER_BLOCKING 0x0 ;  /* 0x0000000000007b1d */ /* 0x000fe20000010000 */
[----:B------:R-:W-:Y:S02]  /*d7e0*/  ISETP.GE.AND P4, PT, R2, R229, PT ;  /* 0x000000e50200720c */ /* 0x000fe40003f86270 */
[----:B------:R-:W-:-:S02]  /*d7f0*/  FSEL R7, R35, -INF , !P5 ;  /* 0xff80000023077808 */ /* 0x000fc40006800000 */
[----:B------:R-:W-:Y:S02]  /*d800*/  ISETP.GE.AND P6, PT, R0, R228, PT ;  /* 0x000000e40000720c */ /* 0x000fe40003fc6270 */
[----:B------:R-:W-:Y:S02]  /*d810*/  FSEL R26, R33, -INF , !P0 ;  /* 0xff800000211a7808 */ /* 0x000fe40004000000 */
[----:B------:R-:W-:Y:S02]  /*d820*/  FSEL R35, R16, -INF , !P3 ;  /* 0xff80000010237808 */ /* 0x000fe40005800000 */
[----:B------:R-:W-:Y:S01]  /*d830*/  FSEL R24, R6, -INF , !P4 ;  /* 0xff80000006187808 */ /* 0x000fe20006000000 */
[----:B------:R-:W-:Y:S01]  /*d840*/  VIADD R6, R5, 0xffffff91 ;  /* 0xffffff9105067836 */ /* 0x000fe20000000000 */
[----:B------:R-:W-:Y:S02]  /*d850*/  ISETP.GE.AND P0, PT, R0, R226, PT ;  /* 0x000000e20000720c */ /* 0x000fe40003f06270 */
[-C--:B------:R-:W-:Y:S01]  /*d860*/  ISETP.GT.AND P3, PT, R224, R4.reuse, PT ;  /* 0x00000004e000720c */ /* 0x080fe20003f64270 */
[----:B------:R-:W-:Y:S01]  /*d870*/  HMMA.16816.F32.BF16 R188, R8, R30, R196 ;  /* 0x0000001e08bc723c */ /* 0x000fe200000418c4 */
[----:B------:R-:W-:-:S02]  /*d880*/  ISETP.GT.AND P5, PT, R15, R4, PT ;  /* 0x000000040f00720c */ /* 0x000fc40003fa4270 */
[----:B------:R-:W-:Y:S02]  /*d890*/  FSEL R14, R132, -INF , !P6 ;  /* 0xff800000840e7808 */ /* 0x000fe40007000000 */
[----:B------:R-:W-:Y:S02]  /*d8a0*/  ISETP.GE.AND P4, PT, R0, R229, PT ;  /* 0x000000e50000720c */ /* 0x000fe40003f86270 */
[----:B------:R-:W-:Y:S02]  /*d8b0*/  FSEL R132, R12, -INF , !P0 ;  /* 0xff8000000c847808 */ /* 0x000fe40004000000 */
[----:B------:R-:W-:Y:S02]  /*d8c0*/  FSEL R8, R176, -INF , !P3 ;  /* 0xff800000b0087808 */ /* 0x000fe40005800000 */
[-C--:B------:R-:W-:Y:S02]  /*d8d0*/  ISETP.GT.AND P0, PT, R17, R4.reuse, PT ;  /* 0x000000041100720c */ /* 0x080fe40003f04270 */
[----:B------:R-:W-:-:S02]  /*d8e0*/  ISETP.GT.AND P3, PT, R18, R4, PT ;  /* 0x000000041200720c */ /* 0x000fc40003f64270 */
[----:B------:R-:W-:Y:S01]  /*d8f0*/  FSEL R9, R178, -INF , !P5 ;  /* 0xff800000b2097808 */ /* 0x000fe20006800000 */
[----:B------:R-:W-:Y:S01]  /*d900*/  VIADD R2, R5, 0xffffff98 ;  /* 0xffffff9805027836 */ /* 0x000fe20000000000 */
[----:B------:R-:W-:Y:S02]  /*d910*/  ISETP.GT.AND P5, PT, R224, R6, PT ;  /* 0x00000006e000720c */ /* 0x000fe40003fa4270 */
[----:B------:R-:W-:Y:S02]  /*d920*/  ISETP.GE.AND P6, PT, R3, R228, PT ;  /* 0x000000e40300720c */ /* 0x000fe40003fc6270 */
[----:B------:R-:W-:Y:S02]  /*d930*/  FSEL R27, R19, -INF , !P4 ;  /* 0xff800000131b7808 */ /* 0x000fe40006000000 */
[----:B------:R-:W-:Y:S02]  /*d940*/  ISETP.GE.AND P4, PT, R3, R229, PT ;  /* 0x000000e50300720c */ /* 0x000fe40003f86270 */
[----:B------:R-:W-:-:S02]  /*d950*/  FSEL R19, R140, -INF , !P0 ;  /* 0xff8000008c137808 */ /* 0x000fc40004000000 */
[----:B------:R-:W-:Y:S02]  /*d960*/  FSEL R33, R142, -INF , !P3 ;  /* 0xff8000008e217808 */ /* 0x000fe40005800000 */
[----:B------:R-:W-:Y:S02]  /*d970*/  ISETP.GE.AND P0, PT, R3, R225, PT ;  /* 0x000000e10300720c */ /* 0x000fe40003f06270 */
[----:B------:R-:W-:Y:S02]  /*d980*/  ISETP.GT.AND P3, PT, R15, R6, PT ;  /* 0x000000060f00720c */ /* 0x000fe40003f64270 */
[----:B------:R-:W-:Y:S02]  /*d990*/  FSEL R25, R177, -INF , !P5 ;  /* 0xff800000b1197808 */ /* 0x000fe40006800000 */
[----:B------:R-:W-:Y:S02]  /*d9a0*/  ISETP.GE.AND P5, PT, R3, R226, PT ;  /* 0x000000e20300720c */ /* 0x000fe40003fa6270 */
[----:B------:R-:W-:-:S02]  /*d9b0*/  FSEL R12, R34, -INF , !P6 ;  /* 0xff800000220c7808 */ /* 0x000fc40007000000 */
[----:B------:R-:W-:Y:S02]  /*d9c0*/  ISETP.GT.AND P6, PT, R224, R2, PT ;  /* 0x00000002e000720c */ /* 0x000fe40003fc4270 */
[----:B------:R-:W-:Y:S01]  /*d9d0*/  FSEL R16, R29, -INF , !P4 ;  /* 0xff8000001d107808 */ /* 0x000fe20006000000 */
[----:B------:R-:W-:Y:S01]  /*d9e0*/  VIADD R0, R5, 0xffffff99 ;  /* 0xffffff9905007836 */ /* 0x000fe20000000000 */
[----:B------:R-:W-:Y:S02]  /*d9f0*/  FSEL R28, R179, -INF , !P3 ;  /* 0xff800000b31c7808 */ /* 0x000fe40005800000 */
[----:B------:R-:W-:Y:S02]  /*da00*/  FSEL R29, R26, -INF , !P0 ;  /* 0xff8000001a1d7808 */ /* 0x000fe40004000000 */
[----:B------:R-:W-:Y:S02]  /*da10*/  ISETP.GE.AND P3, PT, R4, R228, PT ;  /* 0x000000e40400720c */ /* 0x000fe40003f66270 */
[----:B------:R-:W-:-:S02]  /*da20*/  ISETP.GT.AND P4, PT, R17, R6, PT ;  /* 0x000000061100720c */ /* 0x000fc40003f84270 */
[----:B------:R-:W-:Y:S02]  /*da30*/  ISETP.GT.AND P0, PT, R18, R6, PT ;  /* 0x000000061200720c */ /* 0x000fe40003f04270 */
[----:B------:R-:W-:Y:S01]  /*da40*/  FSEL R30, R7, -INF , !P5 ;  /* 0xff800000071e7808 */ /* 0x000fe20006800000 */
[----:B------:R-:W-:Y:S01]  /*da50*/  VIADD R3, R5, 0xffffff80 ;  /* 0xffffff8005037836 */ /* 0x000fe20000000000 */
[----:B------:R-:W-:Y:S02]  /*da60*/  FSEL R7, R20, -INF , !P6 ;  /* 0xff80000014077808 */ /* 0x000fe40007000000 */
        /* <DEDUP_REMOVED lines=8> */
[----:B------:R-:W-:-:S02]  /*daf0*/  ISETP.GT.AND P6, PT, R224, R3, PT ;  /* 0x00000003e000720c */ /* 0x000fc40003fc4270 */
[----:B------:R-:W-:Y:S02]  /*db00*/  ISETP.GT.AND P5, PT, R15, R3, PT ;  /* 0x000000030f00720c */ /* 0x000fe40003fa4270 */
[----:B------:R-:W-:Y:S02]  /*db10*/  FSEL R15, R22, -INF , !P3 ;  /* 0xff800000160f7808 */ /* 0x000fe40005800000 */
[----:B------:R-:W-:Y:S02]  /*db20*/  FSEL R20, R188, -INF , !P0 ;  /* 0xff800000bc147808 */ /* 0x000fe40004000000 */
[----:B------:R-:W-:Y:S02]  /*db30*/  FSEL R23, R23, -INF , !P4 ;  /* 0xff80000017177808 */ /* 0x000fe40006000000 */
[C---:B------:R-:W-:Y:S02]  /*db40*/  ISETP.GE.AND P3, PT, R4.reuse, R229, PT ;  /* 0x000000e50400720c */ /* 0x040fe40003f66270 */
[----:B------:R-:W-:-:S02]  /*db50*/  ISETP.GE.AND P0, PT, R4, R225, PT ;  /* 0x000000e10400720c */ /* 0x000fc40003f06270 */
[----:B------:R-:W-:Y:S02]  /*db60*/  ISETP.GE.AND P4, PT, R4, R226, PT ;  /* 0x000000e20400720c */ /* 0x000fe40003f86270 */
[----:B------:R-:W-:Y:S02]  /*db70*/  FSEL R4, R180, -INF , !P6 ;  /* 0xff800000b4047808 */ /* 0x000fe40007000000 */
[----:B------:R-:W-:Y:S02]  /*db80*/  ISETP.GE.AND P6, PT, R3, R228, PT ;  /* 0x000000e40300720c */ /* 0x000fe40003fc6270 */
[----:B------:R-:W-:Y:S02]  /*db90*/  FSEL R193, R19, -INF , !P0 ;  /* 0xff80000013c17808 */ /* 0x000fe40004000000 */
[----:B------:R-:W-:Y:S02]  /*dba0*/  FSEL R11, R4, -INF , !P6 ;  /* 0xff800000040b7808 */ /* 0x000fe40007000000 */
[----:B------:R-:W-:-:S02]  /*dbb0*/  FSEL R10, R182, -INF , !P5 ;  /* 0xff800000b60a7808 */ /* 0x000fc40006800000 */
[----:B------:R-:W-:Y:S02]  /*dbc0*/  FSEL R209, R9, -INF , !P3 ;  /* 0xff80000009d17808 */ /* 0x000fe40005800000 */
[----:B------:R-:W-:Y:S01]  /*dbd0*/  ISETP.GE.AND P0, PT, R2, R228, PT ;  /* 0x000000e40200720c */ /* 0x000fe20003f06270 */
[----:B------:R-:W-:Y:S01]  /*dbe0*/  UISETP.GT.U32.AND UP1, UPT, UR6, UR18, UPT ;  /* 0x000000120600728c */ /* 0x000fe2000bf24070 */
[----:B------:R-:W-:Y:S02]  /*dbf0*/  ISETP.GT.AND P5, PT, R224, R0, PT ;  /* 0x00000000e000720c */ /* 0x000fe40003fa4270 */
[----:B------:R-:W-:Y:S02]  /*dc00*/  ISETP.GE.AND P3, PT, R6, R228, PT ;  /* 0x000000e40600720c */ /* 0x000fe40003f66270 */
[----:B------:R-:W-:Y:S02]  /*dc10*/  FMNMX3.FTZ R4, R134, R11, R13, !PT ;  /* 0x0000000b86047276 */ /* 0x000fe4000781000d */
[----:B------:R-:W-:-:S02]  /*dc20*/  FSEL R205, R7, -INF , !P0 ;  /* 0xff80000007cd7808 */ /* 0x000fc40004000000 */
[----:B------:R-:W-:Y:S02]  /*dc30*/  FSEL R5, R21, -INF , !P5 ;  /* 0xff80000015057808 */ /* 0x000fe40006800000 */
        /* <DEDUP_REMOVED lines=37> */
.L_x_2293:
[----:B------:R-:W2:Y:S04]  /*de90*/  LDL.64 R180, [R1+0x60] ;  /* 0x0000600001b47983 */ /* 0x000ea80000100a00 */
[----:B------:R-:W3:Y:S04]  /*dea0*/  LDL.64 R140, [R1+0x48] ;  /* 0x00004800018c7983 */ /* 0x000ee80000100a00 */
[----:B------:R-:W4:Y:S04]  /*deb0*/  LDL.64 R176, [R1+0x40] ;  /* 0x0000400001b07983 */ /* 0x000f280000100a00 */
[----:B------:R-:W5:Y:S04]  /*dec0*/  LDL.64 R178, [R1+0x50] ;  /* 0x0000500001b27983 */ /* 0x000f680000100a00 */
[----:B------:R-:W5:Y:S04]  /*ded0*/  LDL.64 R138, [R1+0x58] ;  /* 0x00005800018a7983 */ /* 0x000f680000100a00 */
[----:B-1----:R-:W1:Y:S01]  /*dee0*/  SHFL.BFLY PT, R5, R8, 0x2, 0x1f ;  /* 0x0c401f0008057f89 */ /* 0x002e6200000e0000 */
[----:B------:R-:W-:Y:S01]  /*def0*/  FSEL R192, R33, -INF , !P4 ;  /* 0xff80000021c07808 */ /* 0x000fe20006000000 */
[----:B------:R-:W5:Y:S01]  /*df00*/  LDCU UR7, c[0x0][0x45c] ;  /* 0x00008b80ff0777ac */ /* 0x000f620008000800 */
[----:B------:R-:W1:Y:S01]  /*df10*/  S2R R196, SR_CTAID.X ;  /* 0x0000000000c47919 */ /* 0x000e620000002500 */
[----:B------:R-:W-:-:S02]  /*df20*/  ISETP.GE.AND P4, PT, R3, R229, PT ;  /* 0x000000e50300720c */ /* 0x000fc40003f86270 */
[----:B------:R-:W-:Y:S02]  /*df30*/  ISETP.GE.AND P0, PT, R2, R229, PT ;  /* 0x000000e50200720c */ /* 0x000fe40003f06270 */
[----:B------:R-:W-:Y:S02]  /*df40*/  FSEL R10, R10, -INF , !P4 ;  /* 0xff8000000a0a7808 */ /* 0x000fe40006000000 */
[----:B------:R-:W-:Y:S02]  /*df50*/  FSEL R207, R28, -INF , !P6 ;  /* 0xff8000001ccf7808 */ /* 0x000fe40007000000 */
[----:B------:R-:W-:Y:S02]  /*df60*/  FSEL R185, R26, -INF , !P5 ;  /* 0xff8000001ab97808 */ /* 0x000fe40006800000 */
[C---:B------:R-:W-:Y:S02]  /*df70*/  ISETP.GE.AND P6, PT, R2.reuse, R225, PT ;  /* 0x000000e10200720c */ /* 0x040fe40003fc6270 */
[----:B------:R-:W-:-:S02]  /*df80*/  ISETP.GE.AND P5, PT, R2, R226, PT ;  /* 0x000000e20200720c */ /* 0x000fc40003fa6270 */
[----:B------:R-:W-:Y:S02]  /*df90*/  ISETP.GT.AND P4, PT, R17, R3, PT ;  /* 0x000000031100720c */ /* 0x000fe40003f84270 */
[----:B------:R-:W-:Y:S02]  /*dfa0*/  FMNMX3.FTZ R2, R133, R10, R24, !PT ;  /* 0x0000000a85027276 */ /* 0x000fe40007810018 */
[----:B------:R-:W-:Y:S02]  /*dfb0*/  FSEL R194, R15, -INF , !P0 ;  /* 0xff8000000fc27808 */ /* 0x000fe40004000000 */
[----:B------:R-:W-:Y:S02]  /*dfc0*/  ISETP.GT.AND P0, PT, R17, R0, PT ;  /* 0x000000001100720c */ /* 0x000fe40003f04270 */
[----:B------:R-:W-:Y:S02]  /*dfd0*/  FSEL R6, R200, -INF , !P4 ;  /* 0xff800000c8067808 */ /* 0x000fe40006000000 */
[----:B------:R-:W-:-:S02]  /*dfe0*/  MOV R4, UR31 ;  /* 0x0000001f00047c02 */ /* 0x000fc40008000f00 */
[----:B------:R-:W-:Y:S02]  /*dff0*/  ISETP.GE.AND P4, PT, R0, R229, PT ;  /* 0x000000e50000720c */ /* 0x000fe40003f86270 */
[----:B------:R-:W-:Y:S02]  /*e000*/  FMNMX3.FTZ R9, R2, R27, R16, !PT ;  /* 0x0000001b02097276 */ /* 0x000fe40007810010 */
[--C-:B------:R-:W-:Y:S02]  /*e010*/  SHF.R.U32.HI R19, RZ, 0x5, R222.reuse ;  /* 0x00000005ff137819 */ /* 0x100fe400000116de */
[----:B------:R-:W-:Y:S02]  /*e020*/  SHF.R.U32.HI R22, RZ, 0x5, R222 ;  /* 0x00000005ff167819 */ /* 0x000fe400000116de */
[----:B------:R-:W-:Y:S02]  /*e030*/  FSEL R7, R189, -INF , !P0 ;  /* 0xff800000bd077808 */ /* 0x000fe40004000000 */
[----:B------:R-:W-:Y:S01]  /*e040*/  ISETP.GE.AND P0, PT, R3, R225, PT ;  /* 0x000000e10300720c */ /* 0x000fe20003f06270 */
[----:B-1----:R-:W-:Y:S01]  /*e050*/  IMAD R196, R196, 0x8, R22 ;  /* 0x00000008c4c47824 */ /* 0x002fe200078e0216 */
[----:B------:R-:W-:-:S02]  /*e060*/  FSEL R195, R23, -INF , !P4 ;  /* 0xff80000017c37808 */ /* 0x000fc40006000000 */
[----:B------:R-:W-:Y:S02]  /*e070*/  FMNMX3.FTZ R9, R9, R209, R207, !PT ;  /* 0x000000d109097276 */ /* 0x000fe400078100cf */
[----:B------:R-:W-:Y:S02]  /*e080*/  FSEL R183, R20, -INF , !P6 ;  /* 0xff80000014b77808 */ /* 0x000fe40007000000 */
[----:B------:R-:W-:Y:S02]  /*e090*/  FMNMX.FTZ R8, R8, R5, !PT ;  /* 0x0000000508087209 */ /* 0x000fe40007810000 */
[----:B------:R-:W-:Y:S01]  /*e0a0*/  FSEL R25, R6, -INF , !P0 ;  /* 0xff80000006197808 */ /* 0x000fe20004000000 */
[----:B------:R-:W-:Y:S01]  /*e0b0*/  IMAD.WIDE.U32 R196, R196, -0x326172a9, RZ ;  /* 0xcd9e8d57c4c47825 */ /* 0x000fe200078e00ff */
[----:B------:R-:W-:Y:S02]  /*e0c0*/  ISETP.GT.AND P6, PT, R18, R3, PT ;  /* 0x000000031200720c */ /* 0x000fe40003fc4270 */
[----:B------:R-:W-:-:S02]  /*e0d0*/  ISETP.GE.AND P4, PT, R3, R226, PT ;  /* 0x000000e20300720c */ /* 0x000fc40003f86270 */
[----:B------:R-:W-:Y:S02]  /*e0e0*/  FMNMX3.FTZ R9, R9, R194, R195, !PT ;  /* 0x000000c209097276 */ /* 0x000fe400078100c3 */
[----:B------:R-:W-:Y:S01]  /*e0f0*/  ISETP.GE.AND P0, PT, R0, R225, PT ;  /* 0x000000e10000720c */ /* 0x000fe20003f06270 */
[----:B------:R-:W1:Y:S01]  /*e100*/  SHFL.BFLY PT, R23, R8, 0x1, 0x1f ;  /* 0x0c201f0008177f89 */ /* 0x000e6200000e0000 */
[----:B------:R-:W-:Y:S02]  /*e110*/  FSEL R21, R202, -INF , !P6 ;  /* 0xff800000ca157808 */ /* 0x000fe40007000000 */
[----:B------:R-:W-:Y:S01]  /*e120*/  FSEL R182, R7, -INF , !P0 ;  /* 0xff80000007b67808 */ /* 0x000fe20004000000 */
[----:B------:R-:W5:Y:S01]  /*e130*/  SHFL.BFLY PT, R20, R9, 0x2, 0x1f ;  /* 0x0c401f0009147f89 */ /* 0x000f6200000e0000 */
[----:B------:R-:W-:Y:S02]  /*e140*/  ISETP.GT.AND P6, PT, R18, R0, PT ;  /* 0x000000001200720c */ /* 0x000fe40003fc4270 */
[----:B------:R-:W-:-:S02]  /*e150*/  ISETP.GE.AND P0, PT, R0, R226, PT ;  /* 0x000000e20000720c */ /* 0x000fc40003f06270 */
[----:B------:R-:W-:Y:S02]  /*e160*/  FSEL R26, R21, -INF , !P4 ;  /* 0xff800000151a7808 */ /* 0x000fe40006000000 */
[----:B-1----:R-:W-:-:S04]  /*e170*/  FMNMX.FTZ R231, R8, R23, !PT ;  /* 0x0000001708e77209 */ /* 0x002fc80007810000 */
[----:B------:R-:W-:Y:S01]  /*e180*/  FSETP.NEU.FTZ.AND P4, PT, R231, -INF , PT ;  /* 0xff800000e700780b */ /* 0x000fe20003f9d000 */
[----:B------:R-:W1:Y:S01]  /*e190*/  S2UR UR5, SR_CgaCtaId ;  /* 0x00000000000579c3 */ /* 0x000e620000008800 */
[----:B------:R-:W-:Y:S01]  /*e1a0*/  UMOV UR23, 0x400 ;  /* 0x0000040000177882 */ /* 0x000fe20000000000 */
[----:B--2---:R-:W2:Y:S01]  /*e1b0*/  S2R R180, SR_CTAID.X ;  /* 0x0000000000b47919 */ /* 0x004ea20000002500 */
[----:B------:R-:W-:-:S05]  /*e1c0*/  LOP3.LUT R2, R4, UR6, R181, 0x96, !PT ;  /* 0x0000000604027c12 */ /* 0x000fca000f8e96b5 */
[----:B------:R-:W-:-:S05]  /*e1d0*/  IMAD.WIDE.U32 R2, R2, -0x326172a9, RZ ;  /* 0xcd9e8d5702027825 */ /* 0x000fca00078e00ff */
[----:B------:R-:W-:Y:S02]  /*e1e0*/  LOP3.LUT R0, R196, UR22, R3, 0x96, !PT ;  /* 0x00000016c4007c12 */ /* 0x000fe4000f8e9603 */
[C---:B----4-:R-:W-:Y:S02]  /*e1f0*/  LOP3.LUT R4, R2.reuse, UR21, R177, 0x96, !PT ;  /* 0x0000001502047c12 */ /* 0x050fe4000f8e96b1 */
[----:B---3--:R-:W-:Y:S02]  /*e200*/  LOP3.LUT R6, R2, UR21, R141, 0x96, !PT ;  /* 0x0000001502067c12 */ /* 0x008fe4000f8e968d */
[----:B------:R-:W-:Y:S02]  /*e210*/  FMNMX3.FTZ R2, R135, R25, R32, !PT ;  /* 0x0000001987027276 */ /* 0x000fe40007810020 */
[----:B--2---:R-:W-:-:S04]  /*e220*/  LEA R180, R180, R19, 0x3 ;  /* 0x00000013b4b47211 */ /* 0x004fc800078e18ff */
[----:B------:R-:W-:-:S05]  /*e230*/  IADD3 R180, PT, PT, R180, 0x4, RZ ;  /* 0x00000004b4b47810 */ /* 0x000fca0007ffe0ff */
[----:B------:R-:W-:-:S04]  /*e240*/  IMAD.WIDE.U32 R180, R180, -0x326172a9, RZ ;  /* 0xcd9e8d57b4b47825 */ /* 0x000fc800078e00ff */
[----:B------:R-:W-:Y:S01]  /*e250*/  IMAD.WIDE.U32 R18, R0, -0x2daee0ad, RZ ;  /* 0xd2511f5300127825 */ /* 0x000fe200078e00ff */
[----:B------:R-:W-:Y:S02]  /*e260*/  LOP3.LUT R3, R180, UR22, R3, 0x96, !PT ;  /* 0x00000016b4037c12 */ /* 0x000fe4000f8e9603 */
[----:B------:R-:W-:Y:S02]  /*e270*/  FMNMX3.FTZ R0, R2, R35, R29, !PT ;  /* 0x0000002302007276 */ /* 0x000fe4000781001d */
[----:B-----5:R-:W-:Y:S01]  /*e280*/  LOP3.LUT R15, R178, UR13, R19, 0x96, !PT ;  /* 0x0000000db20f7c12 */ /* 0x020fe2000f8e9613 */
[----:B------:R-:W-:Y:S01]  /*e290*/  IMAD.WIDE.U32 R2, R3, -0x2daee0ad, RZ ;  /* 0xd2511f5303027825 */ /* 0x000fe200078e00ff */
[----:B------:R-:W-:-:S03]  /*e2a0*/  FMNMX3.FTZ R0, R0, R193, R185, !PT ;  /* 0x000000c100007276 */ /* 0x000fc600078100b9 */
[----:B------:R-:W-:Y:S01]  /*e2b0*/  IMAD.WIDE.U32 R4, R4, -0x2daee0ad, RZ ;  /* 0xd2511f5304047825 */ /* 0x000fe200078e00ff */
[----:B------:R-:W-:-:S03]  /*e2c0*/  LOP3.LUT R3, R138, UR13, R3, 0x96, !PT ;  /* 0x0000000d8a037c12 */ /* 0x000fc6000f8e9603 */
[----:B------:R-:W-:Y:S01]  /*e2d0*/  IMAD.WIDE.U32 R6, R6, -0x2daee0ad, RZ ;  /* 0xd2511f5306067825 */ /* 0x000fe200078e00ff */
[----:B------:R-:W-:-:S03]  /*e2e0*/  LOP3.LUT R17, R18, UR11, R5, 0x96, !PT ;  /* 0x0000000b12117c12 */ /* 0x000fc6000f8e9605 */
[----:B------:R-:W-:Y:S01]  /*e2f0*/  IMAD.WIDE.U32 R138, R15, -0x326172a9, RZ ;  /* 0xcd9e8d570f8a7825 */ /* 0x000fe200078e00ff */
[----:B------:R-:W-:Y:S02]  /*e300*/  FMNMX3.FTZ R5, R0, R183, R182, !PT ;  /* 0x000000b700057276 */ /* 0x000fe400078100b6 */
[----:B------:R-:W-:Y:S02]  /*e310*/  LOP3.LUT R22, R2, UR11, R7, 0x96, !PT ;  /* 0x0000000b02167c12 */ /* 0x000fe4000f8e9607 */
[----:B------:R-:W-:Y:S01]  /*e320*/  LOP3.LUT R2, R176, UR12, R139, 0x96, !PT ;  /* 0x0000000cb0027c12 */ /* 0x000fe2000f8e968b */
[----:B------:R-:W2:Y:S01]  /*e330*/  SHFL.BFLY PT, R8, R5, 0x2, 0x1f ;  /* 0x0c401f0005087f89 */ /* 0x000ea200000e0000 */
[----:B------:R-:W-:Y:S01]  /*e340*/  FMNMX.FTZ R0, R9, R20, !PT ;  /* 0x0000001409007209 */ /* 0x000fe20007810000 */
[----:B------:R-:W-:-:S04]  /*e350*/  IMAD.WIDE.U32 R20, R3, -0x326172a9, RZ ;  /* 0xcd9e8d5703147825 */ /* 0x000fc800078e00ff */
[----:B------:R-:W-:Y:S01]  /*e360*/  IMAD.WIDE.U32 R2, R2, -0x2daee0ad, RZ ;  /* 0xd2511f5302027825 */ /* 0x000fe200078e00ff */
[----:B------:R-:W-:-:S03]  /*e370*/  LOP3.LUT R15, R140, UR12, R21, 0x96, !PT ;  /* 0x0000000c8c0f7c12 */ /* 0x000fc6000f8e9615 */
[----:B------:R-:W-:Y:S01]  /*e380*/  FMUL.FTZ R19, R231, UR7 ;  /* 0x00000007e7137c20 */ /* 0x000fe20008410000 */
[----:B------:R-:W-:Y:S02]  /*e390*/  LOP3.LUT R21, R4, UR9, R3, 0x96, !PT ;  /* 0x0000000904157c12 */ /* 0x000fe4000f8e9603 */
[----:B------:R-:W-:Y:S02]  /*e3a0*/  FMNMX3.FTZ R3, R136, R26, R137, !PT ;  /* 0x0000001a88037276 */ /* 0x000fe40007810089 */
[----:B------:R-:W-:Y:S02]  /*e3b0*/  FSEL R4, R191, -INF , !P6 ;  /* 0xff800000bf047808 */ /* 0x000fe40007000000 */
[----:B------:R-:W-:Y:S02]  /*e3c0*/  FSEL R180, R143, -INF , !P3 ;  /* 0xff8000008fb47808 */ /* 0x000fe40005800000 */
[----:B------:R-:W-:Y:S01]  /*e3d0*/  FMNMX3.FTZ R3, R3, R132, R30, !PT ;  /* 0x0000008403037276 */ /* 0x000fe2000781001e */
[----:B------:R-:W3:Y:S01]  /*e3e0*/  SHFL.BFLY PT, R18, R0, 0x1, 0x1f ;  /* 0x0c201f0000127f89 */ /* 0x000ee200000e0000 */
[----:B------:R-:W-:-:S02]  /*e3f0*/  FSEL R19, R19, RZ, P4 ;  /* 0x000000ff13137208 */ /* 0x000fc40002000000 */
[----:B------:R-:W-:Y:S02]  /*e400*/  FSEL R181, R190, -INF , !P5 ;  /* 0xff800000beb57808 */ /* 0x000fe40006800000 */
[----:B------:R-:W-:Y:S02]  /*e410*/  FSEL R191, R4, -INF , !P0 ;  /* 0xff80000004bf7808 */ /* 0x000fe40004000000 */
[----:B------:R-:W-:Y:S01]  /*e420*/  FMNMX3.FTZ R7, R3, R192, R180, !PT ;  /* 0x000000c003077276 */ /* 0x000fe200078100b4 */
[----:B------:R-:W-:Y:S01]  /*e430*/  FFMA.FTZ R13, R13, UR7, -R19 ;  /* 0x000000070d0d7c23 */ /* 0x000fe20008010813 */
[----:B------:R-:W-:Y:S02]  /*e440*/  IMAD.WIDE.U32 R210, R17, -0x326172a9, RZ ;  /* 0xcd9e8d5711d27825 */ /* 0x000fe400078e00ff */
[----:B------:R-:W-:Y:S01]  /*e450*/  FMNMX3.FTZ R7, R7, R181, R191, !PT ;  /* 0x000000b507077276 */ /* 0x000fe200078100bf */
[----:B------:R4:W-:Y:S01]  /*e460*/  MUFU.EX2 R176, R13 ;  /* 0x0000000d00b07308 */ /* 0x0009e20000000800 */
[----:B--2---:R-:W-:-:S02]  /*e470*/  FMNMX.FTZ R8, R5, R8, !PT ;  /* 0x0000000805087209 */ /* 0x004fc40007810000 */
[----:B------:R-:W-:Y:S01]  /*e480*/  LOP3.LUT R17, R138, UR10, R211, 0x96, !PT ;  /* 0x0000000a8a117c12 */ /* 0x000fe2000f8e96d3 */
[----:B------:R-:W-:Y:S02]  /*e490*/  IMAD.WIDE.U32 R138, R15, -0x2daee0ad, RZ ;  /* 0xd2511f530f8a7825 */ /* 0x000fe400078e00ff */
[----:B------:R-:W2:Y:S02]  /*e4a0*/  SHFL.BFLY PT, R15, R8, 0x1, 0x1f ;  /* 0x0c201f00080f7f89 */ /* 0x000ea400000e0000 */
[----:B------:R-:W-:Y:S02]  /*e4b0*/  IMAD.WIDE.U32 R250, R17, -0x2daee0ad, RZ ;  /* 0xd2511f5311fa7825 */ /* 0x000fe400078e00ff */
[----:B----4-:R-:W4:Y:S02]  /*e4c0*/  SHFL.BFLY PT, R13, R7, 0x2, 0x1f ;  /* 0x0c401f00070d7f89 */ /* 0x010f2400000e0000 */
[----:B------:R-:W-:Y:S01]  /*e4d0*/  IMAD.WIDE.U32 R22, R22, -0x326172a9, RZ ;  /* 0xcd9e8d5716167825 */ /* 0x000fe200078e00ff */
[----:B---3--:R-:W-:-:S02]  /*e4e0*/  FMNMX.FTZ R230, R0, R18, !PT ;  /* 0x0000001200e67209 */ /* 0x008fc40007810000 */
[----:B------:R-:W-:Y:S01]  /*e4f0*/  LOP3.LUT R2, R2, UR8, R251, 0x96, !PT ;  /* 0x0000000802027c12 */ /* 0x000fe2000f8e96fb */
[----:B------:R-:W-:Y:S01]  /*e500*/  FFMA.FTZ R14, R14, UR7, -R19 ;  /* 0x000000070e0e7c23 */ /* 0x000fe20008010813 */
[----:B------:R-:W-:Y:S01]  /*e510*/  LOP3.LUT R9, R20, UR10, R23, 0x96, !PT ;  /* 0x0000000a14097c12 */ /* 0x000fe2000f8e9617 */
[----:B------:R-:W-:Y:S01]  /*e520*/  FMUL.FTZ R20, R230, UR7 ;  /* 0x00000007e6147c20 */ /* 0x000fe20008410000 */
[----:B------:R-:W-:Y:S01]  /*e530*/  FFMA.FTZ R12, R12, UR7, -R19 ;  /* 0x000000070c0c7c23 */ /* 0x000fe20008010813 */
[----:B------:R-:W-:Y:S01]  /*e540*/  IMAD.WIDE.U32 R2, R2, -0x326172a9, RZ ;  /* 0xcd9e8d5702027825 */ /* 0x000fe200078e00ff */
[----:B------:R-:W-:Y:S01]  /*e550*/  FSETP.NEU.FTZ.AND P5, PT, R230, -INF , PT ;  /* 0xff800000e600780b */ /* 0x000fe20003fbd000 */
[----:B------:R3:W-:Y:S01]  /*e560*/  MUFU.EX2 R179, R14 ;  /* 0x0000000e00b37308 */ /* 0x0007e20000000800 */
[----:B------:R-:W-:Y:S01]  /*e570*/  LOP3.LUT R4, R6, UR9, R139, 0x96, !PT ;  /* 0x0000000906047c12 */ /* 0x000fe2000f8e968b */
[----:B------:R-:W-:-:S04]  /*e580*/  IMAD.WIDE.U32 R248, R9, -0x2daee0ad, RZ ;  /* 0xd2511f5309f87825 */ /* 0x000fc800078e00ff */
[----:B------:R-:W-:Y:S01]  /*e590*/  FFMA.FTZ R11, R11, UR7, -R19 ;  /* 0x000000070b0b7c23 */ /* 0x000fe20008010813 */
[----:B------:R-:W-:Y:S02]  /*e5a0*/  FSEL R20, R20, RZ, P5 ;  /* 0x000000ff14147208 */ /* 0x000fe40002800000 */
[C---:B------:R-:W-:Y:S01]  /*e5b0*/  PRMT R9, R2.reuse, 0x7773, RZ ;  /* 0x0000777302097816 */ /* 0x040fe200000000ff */
[----:B------:R5:W-:Y:S01]  /*e5c0*/  MUFU.EX2 R142, R12 ;  /* 0x0000000c008e7308 */ /* 0x000be20000000800 */
[----:B------:R-:W-:Y:S01]  /*e5d0*/  PRMT R6, R2, 0x7772, RZ ;  /* 0x0000777202067816 */ /* 0x000fe200000000ff */
[----:B------:R-:W-:Y:S01]  /*e5e0*/  FFMA.FTZ R10, R10, UR7, -R20 ;  /* 0x000000070a0a7c23 */ /* 0x000fe20008010814 */
[----:B--2---:R-:W-:Y:S02]  /*e5f0*/  FMNMX.FTZ R223, R8, R15, !PT ;  /* 0x0000000f08df7209 */ /* 0x004fe40007810000 */
[----:B---3--:R-:W-:-:S03]  /*e600*/  PRMT R14, R2, 0x7771, RZ ;  /* 0x00007771020e7816 */ /* 0x008fc600000000ff */
[----:B------:R2:W3:Y:S01]  /*e610*/  MUFU.EX2 R28, R11 ;  /* 0x0000000b001c7308 */ /* 0x0004e20000000800 */
[----:B-----5:R-:W-:Y:S02]  /*e620*/  MOV R12, R2 ;  /* 0x00000002000c7202 */ /* 0x020fe40000000f00 */
[----:B----4-:R-:W-:-:S05]  /*e630*/  FMNMX.FTZ R2, R7, R13, !PT ;  /* 0x0000000d07027209 */ /* 0x010fca0007810000 */
[----:B------:R4:W-:Y:S01]  /*e640*/  MUFU.EX2 R190, R10 ;  /* 0x0000000a00be7308 */ /* 0x0009e20000000800 */
[----:B------:R-:W5:Y:S01]  /*e650*/  SHFL.BFLY PT, R8, R2, 0x1, 0x1f ;  /* 0x0c201f0002087f89 */ /* 0x000f6200000e0000 */
[----:B--2---:R-:W-:Y:S01]  /*e660*/  LOP3.LUT R11, R138, UR8, R249, 0x96, !PT ;  /* 0x000000088a0b7c12 */ /* 0x004fe2000f8e96f9 */
[----:B------:R-:W-:-:S04]  /*e670*/  IMAD.WIDE.U32 R4, R4, -0x326172a9, RZ ;  /* 0xcd9e8d5704047825 */ /* 0x000fc800078e00ff */
[----:B------:R-:W-:-:S04]  /*e680*/  IMAD.WIDE.U32 R188, R21, -0x326172a9, RZ ;  /* 0xcd9e8d5715bc7825 */ /* 0x000fc800078e00ff */
[----:B----4-:R-:W-:Y:S01]  /*e690*/  IMAD.WIDE.U32 R10, R11, -0x326172a9, RZ ;  /* 0xcd9e8d570b0a7825 */ /* 0x010fe200078e00ff */
[----:B------:R-:W-:-:S04]  /*e6a0*/  LOP3.LUT R3, R188, UR15, R3, 0x96, !PT ;  /* 0x0000000fbc037c12 */ /* 0x000fc8000f8e9603 */
[----:B------:R-:W-:Y:S01]  /*e6b0*/  LOP3.LUT R0, R4, UR15, R11, 0x96, !PT ;  /* 0x0000000f04007c12 */ /* 0x000fe2000f8e960b */
[----:B------:R-:W-:Y:S01]  /*e6c0*/  FFMA.FTZ R4, R27, UR7, -R20 ;  /* 0x000000071b047c23 */ /* 0x000fe20008010814 */
[----:B------:R-:W-:Y:S02]  /*e6d0*/  IMAD.MOV.U32 R7, RZ, RZ, R10 ;  /* 0x000000ffff077224 */ /* 0x000fe400078e000a */
[----:B------:R-:W-:Y:S01]  /*e6e0*/  FFMA.FTZ R16, R16, UR7, -R20 ;  /* 0x0000000710107c23 */ /* 0x000fe20008010814 */
[C---:B------:R-:W-:Y:S01]  /*e6f0*/  FMUL.FTZ R13, R223.reuse, UR7 ;  /* 0x00000007df0d7c20 */ /* 0x040fe20008410000 */
[----:B------:R2:W-:Y:S01]  /*e700*/  MUFU.EX2 R178, R4 ;  /* 0x0000000400b27308 */ /* 0x0005e20000000800 */
[----:B------:R-:W-:Y:S02]  /*e710*/  FSETP.NEU.FTZ.AND P3, PT, R223, -INF , PT ;  /* 0xff800000df00780b */ /* 0x000fe40003f7d000 */
[----:B------:R-:W-:Y:S02]  /*e720*/  LOP3.LUT R23, R22, UR20, R5, 0x96, !PT ;  /* 0x0000001416177c12 */ /* 0x000fe4000f8e9605 */
[----:B------:R-:W-:-:S02]  /*e730*/  PRMT R15, R10, 0x7773, RZ ;  /* 0x000077730a0f7816 */ /* 0x000fc400000000ff */
[----:B------:R-:W-:Y:S01]  /*e740*/  PRMT R17, R10, 0x7772, RZ ;  /* 0x000077720a117816 */ /* 0x000fe200000000ff */
[----:B------:R4:W1:Y:S01]  /*e750*/  MUFU.EX2 R141, R16 ;  /* 0x00000010008d7308 */ /* 0x0008620000000800 */
[----:B------:R-:W-:Y:S02]  /*e760*/  FSEL R13, R13, RZ, P3 ;  /* 0x000000ff0d0d7208 */ /* 0x000fe40001800000 */
[----:B------:R-:W-:Y:S02]  /*e770*/  LOP3.LUT R5, R12, 0xff, RZ, 0xc0, !PT ;  /* 0x000000ff0c057812 */ /* 0x000fe400078ec0ff */
[----:B------:R-:W3:Y:S01]  /*e780*/  LDC R12, c[0x0][0x4f8] ;  /* 0x00013e00ff0c7b82 */ /* 0x000ee20000000800 */
[----:B--2---:R-:W-:-:S04]  /*e790*/  LOP3.LUT R4, R3, 0xffff, RZ, 0xc0, !PT ;  /* 0x0000ffff03047812 */ /* 0x004fc800078ec0ff */
[----:B------:R-:W-:Y:S02]  /*e7a0*/  SHF.R.U32.HI R4, RZ, 0x8, R4 ;  /* 0x00000008ff047819 */ /* 0x000fe40000011604 */
[----:B----4-:R-:W-:Y:S02]  /*e7b0*/  LOP3.LUT R16, R7, 0xff, RZ, 0xc0, !PT ;  /* 0x000000ff07107812 */ /* 0x010fe400078ec0ff */
[----:B------:R-:W-:Y:S02]  /*e7c0*/  LOP3.LUT R7, R3, 0xff, RZ, 0xc0, !PT ;  /* 0x000000ff03077812 */ /* 0x000fe400078ec0ff */
[----:B------:R-:W-:Y:S02]  /*e7d0*/  PRMT R17, R17, 0x5410, R15 ;  /* 0x0000541011117816 */ /* 0x000fe4000000000f */
[----:B------:R-:W-:Y:S01]  /*e7e0*/  PRMT R11, R6, 0x5410, R9 ;  /* 0x00005410060b7816 */ /* 0x000fe20000000009 */
[----:B------:R-:W-:Y:S01]  /*e7f0*/  FFMA.FTZ R6, R25, UR7, -R13 ;  /* 0x0000000719067c23 */ /* 0x000fe2000801080d */
[----:B------:R-:W-:-:S02]  /*e800*/  PRMT R15, R7, 0x5410, R4 ;  /* 0x00005410070f7816 */ /* 0x000fc40000000004 */
[----:B------:R-:W-:Y:S02]  /*e810*/  PRMT R4, R3, 0x7632, R4 ;  /* 0x0000763203047816 */ /* 0x000fe40000000004 */
[----:B------:R-:W-:Y:S02]  /*e820*/  SHF.R.U32.HI R7, RZ, 0x18, R3 ;  /* 0x00000018ff077819 */ /* 0x000fe40000011603 */
[----:B-----5:R-:W-:Y:S02]  /*e830*/  FMNMX.FTZ R221, R2, R8, !PT ;  /* 0x0000000802dd7209 */ /* 0x020fe40007810000 */
[----:B------:R-:W-:Y:S01]  /*e840*/  LOP3.LUT R3, R0, 0xffff, RZ, 0xc0, !PT ;  /* 0x0000ffff00037812 */ /* 0x000fe200078ec0ff */
[----:B------:R2:W-:Y:S01]  /*e850*/  MUFU.EX2 R188, R6 ;  /* 0x0000000600bc7308 */ /* 0x0005e20000000800 */
[----:B------:R-:W-:Y:S02]  /*e860*/  PRMT R18, R10, 0x7771, RZ ;  /* 0x000077710a127816 */ /* 0x000fe400000000ff */
[----:B------:R-:W-:Y:S01]  /*e870*/  PRMT R10, R5, 0x5410, R14 ;  /* 0x00005410050a7816 */ /* 0x000fe2000000000e */
[----:B------:R-:W-:Y:S01]  /*e880*/  FMUL.FTZ R14, R221, UR7 ;  /* 0x00000007dd0e7c20 */ /* 0x000fe20008410000 */
[----:B------:R-:W-:-:S02]  /*e890*/  SHF.R.U32.HI R2, RZ, 0x8, R3 ;  /* 0x00000008ff027819 */ /* 0x000fc40000011603 */
[----:B------:R-:W-:Y:S02]  /*e8a0*/  FSETP.NEU.FTZ.AND P0, PT, R221, -INF , PT ;  /* 0xff800000dd00780b */ /* 0x000fe40003f1d000 */
[----:B------:R-:W-:Y:S02]  /*e8b0*/  LOP3.LUT R4, R4, 0xff, RZ, 0xc0, !PT ;  /* 0x000000ff04047812 */ /* 0x000fe400078ec0ff */
[----:B------:R-:W-:Y:S02]  /*e8c0*/  FSEL R14, R14, RZ, P0 ;  /* 0x000000ff0e0e7208 */ /* 0x000fe40000000000 */
[----:B--2---:R-:W-:-:S04]  /*e8d0*/  LOP3.LUT R6, R0, 0xff, RZ, 0xc0, !PT ;  /* 0x000000ff00067812 */ /* 0x004fc800078ec0ff */
[--C-:B------:R-:W-:Y:S02]  /*e8e0*/  PRMT R22, R6, 0x5410, R2.reuse ;  /* 0x0000541006167816 */ /* 0x100fe40000000002 */
[----:B------:R-:W-:Y:S01]  /*e8f0*/  PRMT R2, R0, 0x7632, R2 ;  /* 0x0000763200027816 */ /* 0x000fe20000000002 */
[----:B------:R-:W-:Y:S01]  /*e900*/  FFMA.FTZ R3, R29, UR7, -R13 ;  /* 0x000000071d037c23 */ /* 0x000fe2000801080d */
[----:B------:R-:W-:Y:S02]  /*e910*/  PRMT R9, R4, 0x5410, R7 ;  /* 0x0000541004097816 */ /* 0x000fe40000000007 */
[----:B------:R-:W-:Y:S02]  /*e920*/  SHF.R.U32.HI R4, RZ, 0x18, R0 ;  /* 0x00000018ff047819 */ /* 0x000fe40000011600 */
[----:B------:R-:W-:Y:S01]  /*e930*/  LOP3.LUT R0, R2, 0xff, RZ, 0xc0, !PT ;  /* 0x000000ff02007812 */ /* 0x000fe200078ec0ff */
[----:B------:R-:W-:Y:S01]  /*e940*/  FFMA.FTZ R2, R26, UR7, -R14 ;  /* 0x000000071a027c23 */ /* 0x000fe2000801080e */
[----:B------:R2:W-:Y:S01]  /*e950*/  MUFU.EX2 R33, R3 ;  /* 0x0000000300217308 */ /* 0x0005e20000000800 */
[----:B------:R-:W-:Y:S01]  /*e960*/  FFMA.FTZ R24, R24, UR7, -R20 ;  /* 0x0000000718187c23 */ /* 0x000fe20008010814 */
[----:B---3--:R-:W-:Y:S01]  /*e970*/  LOP3.LUT R12, R12, 0xff, RZ, 0xc0, !PT ;  /* 0x000000ff0c0c7812 */ /* 0x008fe200078ec0ff */
[----:B------:R-:W-:Y:S01]  /*e980*/  FFMA.FTZ R5, R32, UR7, -R13 ;  /* 0x0000000720057c23 */ /* 0x000fe2000801080d */
[----:B------:R-:W-:-:S04]  /*e990*/  PRMT R21, R0, 0x5410, R4 ;  /* 0x0000541000157816 */ /* 0x000fc80000000004 */
[----:B------:R3:W-:Y:S01]  /*e9a0*/  MUFU.EX2 R184, R2 ;  /* 0x0000000200b87308 */ /* 0x0007e20000000800 */
[----:B------:R-:W-:Y:S01]  /*e9b0*/  LEA R12, R12, R12, 0x10 ;  /* 0x0000000c0c0c7211 */ /* 0x000fe200078e80ff */
[----:B------:R-:W-:Y:S01]  /*e9c0*/  FFMA.FTZ R0, R137, UR7, -R14 ;  /* 0x0000000789007c23 */ /* 0x000fe2000801080e */
[----:B--2---:R-:W-:-:S05]  /*e9d0*/  FSEL R3, R231, RZ, P4 ;  /* 0x000000ffe7037208 */ /* 0x004fca0002000000 */
[----:B------:R-:W2:Y:S01]  /*e9e0*/  MUFU.EX2 R140, R24 ;  /* 0x00000018008c7308 */ /* 0x000ea20000000800 */
[----:B------:R-:W-:Y:S01]  /*e9f0*/  FADD.FTZ R4, R134, -R3 ;  /* 0x8000000386047221 */ /* 0x000fe20000010000 */
[----:B---3--:R-:W-:-:S06]  /*ea00*/  FSEL R2, R223, RZ, P3 ;  /* 0x000000ffdf027208 */ /* 0x008fcc0001800000 */
[----:B------:R3:W-:Y:S01]  /*ea10*/  MUFU.EX2 R34, R5 ;  /* 0x0000000500227308 */ /* 0x0007e20000000800 */
[----:B------:R-:W-:Y:S01]  /*ea20*/  FSEL R3, R221, RZ, P0 ;  /* 0x000000ffdd037208 */ /* 0x000fe20000000000 */
[----:B------:R-:W-:Y:S01]  /*ea30*/  FADD.FTZ R6, R135, -R2 ;  /* 0x8000000287067221 */ /* 0x000fe20000010000 */
[----:B------:R-:W-:Y:S01]  /*ea40*/  FFMA.FTZ R2, R132, UR7, -R14 ;  /* 0x0000000784027c23 */ /* 0x000fe2000801080e */
[----:B------:R-:W-:Y:S02]  /*ea50*/  HSET2.LE.AND R10, R10, R12, PT ;  /* 0x0000000c0a0a7233 */ /* 0x000fe40003803000 */
[----:B------:R-:W-:Y:S02]  /*ea60*/  FADD.FTZ R7, R136, -R3 ;  /* 0x8000000388077221 */ /* 0x000fe40000010000 */
[----:B------:R4:W-:Y:S01]  /*ea70*/  MUFU.EX2 R251, R0 ;  /* 0x0000000000fb7308 */ /* 0x0009e20000000800 */
[----:B------:R-:W-:Y:S02]  /*ea80*/  LOP3.LUT R11, R11, 0xff00ff, RZ, 0xc0, !PT ;  /* 0x00ff00ff0b0b7812 */ /* 0x000fe400078ec0ff */
[----:B------:R-:W-:Y:S01]  /*ea90*/  LOP3.LUT R3, R252, R240, RZ, 0x3c, !PT ;  /* 0x000000f0fc037212 */ /* 0x000fe200078e3cff */
[----:B---3--:R-:W-:-:S04]  /*eaa0*/  FFMA.FTZ R5, R35, UR7, -R13 ;  /* 0x0000000723057c23 */ /* 0x008fc8000801080d */
[----:B------:R3:W-:Y:S01]  /*eab0*/  MUFU.EX2 R211, R2 ;  /* 0x0000000200d37308 */ /* 0x0007e20000000800 */
[----:B------:R-:W-:Y:S01]  /*eac0*/  MOV R136, R28 ;  /* 0x0000001c00887202 */ /* 0x000fe20000000f00 */
[----:B-1----:R-:W-:Y:S01]  /*ead0*/  ULEA UR5, UR5, UR23, 0x18 ;  /* 0x0000001705057291 */ /* 0x002fe2000f8ec0ff */
[----:B------:R-:W-:Y:S02]  /*eae0*/  HSET2.LE.AND R11, R11, R12, PT ;  /* 0x0000000c0b0b7233 */ /* 0x000fe40003803000 */
[----:B----4-:R-:W-:-:S03]  /*eaf0*/  F2FP.BF16.F32.PACK_AB R0, R142, R179 ;  /* 0x000000b38e00723e */ /* 0x010fc600000010ff */
[----:B------:R-:W1:Y:S01]  /*eb00*/  MUFU.EX2 R177, R5 ;  /* 0x0000000500b17308 */ /* 0x000e620000000800 */
[----:B------:R-:W-:Y:S02]  /*eb10*/  LOP3.LUT R249, R3, 0x200, R247, 0xf8, !PT ;  /* 0x0000020003f97812 */ /* 0x000fe400078ef8f7 */
[----:B------:R-:W-:Y:S02]  /*eb20*/  LOP3.LUT R10, R0, R10, RZ, 0xc0, !PT ;  /* 0x0000000a000a7212 */ /* 0x000fe400078ec0ff */
[----:B------:R-:W-:Y:S01]  /*eb30*/  HSET2.LE.AND R8, R15, R12, PT ;  /* 0x0000000c0f087233 */ /* 0x000fe20003803000 */
[----:B---3--:R-:W-:Y:S01]  /*eb40*/  FFMA.FTZ R2, R30, UR7, -R14 ;  /* 0x000000071e027c23 */ /* 0x008fe2000801080e */
[----:B------:R-:W-:-:S03]  /*eb50*/  F2FP.BF16.F32.PACK_AB R0, R141, R178 ;  /* 0x000000b28d00723e */ /* 0x000fc600000010ff */
[----:B------:R3:W4:Y:S01]  /*eb60*/  MUFU.EX2 R135, R2 ;  /* 0x0000000200877308 */ /* 0x0007220000000800 */
[----:B------:R-:W-:Y:S02]  /*eb70*/  LEA R134, R249, UR5, 0x1 ;  /* 0x00000005f9867c11 */ /* 0x000fe4000f8e08ff */
[----:B------:R-:W-:Y:S02]  /*eb80*/  LOP3.LUT R11, R0, R11, RZ, 0xc0, !PT ;  /* 0x0000000b000b7212 */ /* 0x000fe400078ec0ff */
[----:B------:R-:W-:Y:S01]  /*eb90*/  HSET2.LE.AND R0, R9, R12, PT ;  /* 0x0000000c09007233 */ /* 0x000fe20003803000 */
[----:B------:R-:W5:Y:S01]  /*eba0*/  LDSM.16.MT88.4 R28, [R134+0xa000] ;  /* 0x00a00000861c783b */ /* 0x000f620000004200 */
[----:B------:R-:W-:Y:S02]  /*ebb0*/  PRMT R16, R16, 0x5410, R18 ;  /* 0x0000541010107816 */ /* 0x000fe40000000012 */
[----:B---3--:R-:W-:-:S04]  /*ebc0*/  F2FP.BF16.F32.PACK_AB R2, R176, R136 ;  /* 0x00000088b002723e */ /* 0x008fc800000010ff */
[----:B------:R-:W-:Y:S02]  /*ebd0*/  LOP3.LUT R8, R2, R8, RZ, 0xc0, !PT ;  /* 0x0000000802087212 */ /* 0x000fe400078ec0ff */
[----:B--2---:R-:W-:Y:S02]  /*ebe0*/  F2FP.BF16.F32.PACK_AB R2, R140, R190 ;  /* 0x000000be8c02723e */ /* 0x004fe400000010ff */
[----:B------:R-:W-:Y:S02]  /*ebf0*/  FSEL R5, R230, RZ, P5 ;  /* 0x000000ffe6057208 */ /* 0x000fe40002800000 */
[----:B------:R-:W-:Y:S02]  /*ec00*/  LOP3.LUT R9, R2, R0, RZ, 0xc0, !PT ;  /* 0x0000000002097212 */ /* 0x000fe400078ec0ff */
[----:B------:R-:W-:Y:S02]  /*ec10*/  HSET2.LE.AND R0, R16, R12, PT ;  /* 0x0000000c10007233 */ /* 0x000fe40003803000 */
[----:B------:R-:W-:-:S02]  /*ec20*/  LOP3.LUT R3, R17, 0xff00ff, RZ, 0xc0, !PT ;  /* 0x00ff00ff11037812 */ /* 0x000fc400078ec0ff */
[----:B-1----:R-:W-:Y:S01]  /*ec30*/  F2FP.BF16.F32.PACK_AB R2, R33, R177 ;  /* 0x000000b12102723e */ /* 0x002fe200000010ff */
[----:B------:R-:W-:Y:S01]  /*ec40*/  FMUL.FTZ R16, R6, UR7 ;  /* 0x0000000706107c20 */ /* 0x000fe20008410000 */
[----:B------:R-:W-:Y:S02]  /*ec50*/  FADD.FTZ R5, R133, -R5 ;  /* 0x8000000585057221 */ /* 0x000fe40000010000 */
[----:B------:R-:W-:Y:S01]  /*ec60*/  LOP3.LUT R6, R2, R0, RZ, 0xc0, !PT ;  /* 0x0000000002067212 */ /* 0x000fe200078ec0ff */
[----:B------:R-:W-:Y:S01]  /*ec70*/  FMUL.FTZ R15, R7, UR7 ;  /* 0x00000007070f7c20 */ /* 0x000fe20008410000 */
[----:B------:R-:W-:Y:S02]  /*ec80*/  HSET2.LE.AND R0, R3, R12, PT ;  /* 0x0000000c03007233 */ /* 0x000fe40003803000 */
[----:B----4-:R-:W-:Y:S01]  /*ec90*/  F2FP.BF16.F32.PACK_AB R2, R135, R211 ;  /* 0x000000d38702723e */ /* 0x010fe200000010ff */
[----:B------:R-:W-:Y:S01]  /*eca0*/  FMUL.FTZ R4, R4, UR7 ;  /* 0x0000000704047c20 */ /* 0x000fe20008410000 */
[----:B------:R-:W-:-:S02]  /*ecb0*/  FMUL.FTZ R5, R5, UR7 ;  /* 0x0000000705057c20 */ /* 0x000fc40008410000 */
[----:B------:R-:W-:Y:S01]  /*ecc0*/  LOP3.LUT R7, R2, R0, RZ, 0xc0, !PT ;  /* 0x0000000002077212 */ /* 0x000fe200078ec0ff */
[----:B------:R1:W2:Y:S01]  /*ecd0*/  MUFU.EX2 R18, R4 ;  /* 0x0000000400127308 */ /* 0x0002a20000000800 */
[----:B------:R-:W-:Y:S01]  /*ece0*/  HSET2.LE.AND R0, R22, R12, PT ;  /* 0x0000000c16007233 */ /* 0x000fe20003803000 */
[----:B------:R-:W-:-:S06]  /*ecf0*/  IMAD.MOV.U32 R22, RZ, RZ, R34 ;  /* 0x000000ffff167224 */ /* 0x000fcc00078e0022 */
[----:B------:R3:W4:Y:S01]  /*ed00*/  MUFU.EX2 R17, R5 ;  /* 0x0000000500117308 */ /* 0x0007220000000800 */
[----:B------:R-:W-:-:S07]  /*ed10*/  F2FP.BF16.F32.PACK_AB R2, R22, R188 ;  /* 0x000000bc1602723e */ /* 0x000fce00000010ff */
[----:B------:R-:W5:Y:S08]  /*ed20*/  MUFU.EX2 R16, R16 ;  /* 0x0000001000107308 */ /* 0x000f700000000800 */
[----:B------:R-:W5:Y:S01]  /*ed30*/  MUFU.EX2 R15, R15 ;  /* 0x0000000f000f7308 */ /* 0x000f620000000800 */
[----:B-1----:R-:W-:Y:S02]  /*ed40*/  LOP3.LUT R4, R2, R0, RZ, 0xc0, !PT ;  /* 0x0000000002047212 */ /* 0x002fe400078ec0ff */
[----:B------:R-:W-:-:S02]  /*ed50*/  HSET2.LE.AND R2, R21, R12, PT ;  /* 0x0000000c15027233 */ /* 0x000fc40003803000 */
[----:B------:R-:W-:Y:S01]  /*ed60*/  F2FP.BF16.F32.PACK_AB R0, R251, R184 ;  /* 0x000000b8fb00723e */ /* 0x000fe200000010ff */
[-C--:B--2---:R-:W-:Y:S01]  /*ed70*/  FMUL.FTZ R144, R144, R18.reuse ;  /* 0x0000001290907220 */ /* 0x084fe20000410000 */
[----:B------:R-:W-:Y:S02]  /*ed80*/  FMUL.FTZ R145, R145, R18 ;  /* 0x0000001291917220 */ /* 0x000fe40000410000 */
[----:B---3--:R-:W-:Y:S01]  /*ed90*/  LOP3.LUT R5, R0, R2, RZ, 0xc0, !PT ;  /* 0x0000000200057212 */ /* 0x008fe200078ec0ff */
[-C--:B----4-:R-:W-:Y:S01]  /*eda0*/  FMUL.FTZ R146, R146, R17.reuse ;  /* 0x0000001192927220 */ /* 0x090fe20000410000 */
[----:B------:R-:W-:Y:S01]  /*edb0*/  IADD3 R0, PT, PT, R134, 0xa000, RZ ;  /* 0x0000a00086007810 */ /* 0x000fe20007ffe0ff */
[----:B------:R-:W-:Y:S01]  /*edc0*/  FMUL.FTZ R147, R147, R17 ;  /* 0x0000001193937220 */ /* 0x000fe20000410000 */
[-C--:B-----5:R-:W-:Y:S01]  /*edd0*/  FMUL.FTZ R148, R148, R16.reuse ;  /* 0x0000001094947220 */ /* 0x0a0fe20000410000 */
        /* <DEDUP_REMOVED lines=11> */
[----:B------:R-:W-:-:S02]  /*ee90*/  IADD3 R21, PT, PT, R134, 0xa040, RZ ;  /* 0x0000a04086157810 */ /* 0x000fc40007ffe0ff */
[----:B------:R-:W-:Y:S02]  /*eea0*/  SEL R2, R220, 0xffffffe0, !P2 ;  /* 0xffffffe0dc027807 */ /* 0x000fe40005000000 */
[----:B------:R-:W-:Y:S01]  /*eeb0*/  @P1 IADD3 R21, PT, PT, R0, -0x40, RZ ;  /* 0xffffffc000151810 */ /* 0x000fe20007ffe0ff */
[----:B------:R-:W-:Y:S01]  /*eec0*/  IMAD.MOV.U32 R196, RZ, RZ, R242 ;  /* 0x000000ffffc47224 */ /* 0x000fe200078e00f2 */
[----:B------:R-:W-:Y:S01]  /*eed0*/  MOV R137, R244 ;  /* 0x000000f400897202 */ /* 0x000fe20000000f00 */
[----:B------:R-:W-:Y:S01]  /*eee0*/  HMMA.16816.F32.BF16 R148, R4, R28, R148 ;  /* 0x0000001c0494723c */ /* 0x000fe20000041894 */
[----:B------:R-:W-:Y:S02]  /*eef0*/  MOV R138, R243 ;  /* 0x000000f3008a7202 */ /* 0x000fe40000000f00 */
[----:B------:R-:W-:Y:S02]  /*ef00*/  MOV R34, R241 ;  /* 0x000000f100227202 */ /* 0x000fe40000000f00 */
[----:B------:R-:W-:-:S03]  /*ef10*/  IADD3 R133, PT, PT, R134, R2, RZ ;  /* 0x0000000286857210 */ /* 0x000fc60007ffe0ff */
[----:B------:R-:W-:Y:S02]  /*ef20*/  HMMA.16816.F32.BF16 R244, R8, R28, R144 ;  /* 0x0000001c08f4723c */ /* 0x000fe40000041890 */
[----:B------:R-:W-:Y:S06]  /*ef30*/  LDSM.16.MT88.4 R24, [R133+0xa000] ;  /* 0x00a000008518783b */ /* 0x000fec0000004200 */
[-C--:B------:R-:W-:Y:S08]  /*ef40*/  HMMA.16816.F32.BF16 R152, R4, R30.reuse, R152 ;  /* 0x0000001e0498723c */ /* 0x080ff00000041898 */
[----:B------:R-:W-:Y:S01]  /*ef50*/  HMMA.16816.F32.BF16 R240, R8, R30, R156 ;  /* 0x0000001e08f0723c */ /* 0x000fe2000004189c */
[----:B------:R-:W1:Y:S01]  /*ef60*/  LDSM.16.MT88.4 R28, [R21] ;  /* 0x00000000151c783b */ /* 0x000e620000004200 */
[----:B------:R-:W-:-:S02]  /*ef70*/  MOV R139, R34 ;  /* 0x00000022008b7202 */ /* 0x000fc40000000f00 */
[----:B------:R-:W-:Y:S02]  /*ef80*/  MOV R0, R33 ;  /* 0x0000002100007202 */ /* 0x000fe40000000f00 */
        /* <DEDUP_REMOVED lines=33> */
[----:B------:R-:W-:Y:S01]  /*f1a0*/  IMAD.IADD R132, R2, 0x1, R21 ;  /* 0x0000000102847824 */ /* 0x000fe200078e0215 */
[-C--:B-1----:R-:W-:Y:S01]  /*f1b0*/  HMMA.16816.F32.BF16 R216, R8, R28.reuse, R36 ;  /* 0x0000001c08d8723c */ /* 0x082fe20000041824 */
[----:B------:R-:W-:Y:S07]  /*f1c0*/  LDSM.16.MT88.4 R36, [R21+0x1000] ;  /* 0x001000001524783b */ /* 0x000fee0000004200 */
[C---:B------:R-:W-:Y:S01]  /*f1d0*/  HMMA.16816.F32.BF16 R144, R4.reuse, R28, R40 ;  /* 0x0000001c0490723c */ /* 0x040fe20000041828 */
[----:B------:R-:W-:Y:S07]  /*f1e0*/  LDSM.16.MT88.4 R40, [R132+0x1000] ;  /* 0x001000008428783b */ /* 0x000fee0000004200 */
        /* <DEDUP_REMOVED lines=9> */
[-C--:B------:R-:W-:Y:S01]  /*f280*/  HMMA.16816.F32.BF16 R236, R8, R24.reuse, R160 ;  /* 0x0000001808ec723c */ /* 0x080fe200000418a0 */
[-C--:B------:R-:W-:Y:S01]  /*f290*/  FMUL.FTZ R98, R98, R17.reuse ;  /* 0x0000001162627220 */ /* 0x080fe20000410000 */
[----:B------:R-:W-:Y:S01]  /*f2a0*/  FMUL.FTZ R99, R99, R17 ;  /* 0x0000001163637220 */ /* 0x000fe20000410000 */
[----:B------:R-:W-:Y:S01]  /*f2b0*/  IMAD.MOV.U32 R156, RZ, RZ, R179 ;  /* 0x000000ffff9c7224 */ /* 0x000fe200078e00b3 */
[----:B------:R-:W-:Y:S01]  /*f2c0*/  MOV R3, R177 ;  /* 0x000000b100037202 */ /* 0x000fe20000000f00 */
[----:B------:R-:W-:Y:S01]  /*f2d0*/  FMUL.FTZ R76, R76, R16 ;  /* 0x000000104c4c7220 */ /* 0x000fe20000410000 */
[----:B------:R-:W-:Y:S01]  /*f2e0*/  MOV R158, R176 ;  /* 0x000000b0009e7202 */ /* 0x000fe20000000f00 */
[----:B------:R-:W-:Y:S01]  /*f2f0*/  FMUL.FTZ R77, R77, R16 ;  /* 0x000000104d4d7220 */ /* 0x000fe20000410000 */
[C---:B------:R-:W-:Y:S01]  /*f300*/  HMMA.16816.F32.BF16 R164, R4.reuse, R24, R164 ;  /* 0x0000001804a4723c */ /* 0x040fe200000418a4 */
[-C--:B------:R-:W-:Y:S01]  /*f310*/  FMUL.FTZ R78, R78, R15.reuse ;  /* 0x0000000f4e4e7220 */ /* 0x080fe20000410000 */
[----:B------:R-:W-:Y:S01]  /*f320*/  FMUL.FTZ R79, R79, R15 ;  /* 0x0000000f4f4f7220 */ /* 0x000fe20000410000 */
        /* <DEDUP_REMOVED lines=10> */
[-C--:B------:R-:W-:Y:S01]  /*f3d0*/  FMUL.FTZ R61, R61, R16.reuse ;  /* 0x000000103d3d7220 */ /* 0x080fe20000410000 */
[----:B------:R-:W-:Y:S01]  /*f3e0*/  FMUL.FTZ R72, R72, R16 ;  /* 0x0000001048487220 */ /* 0x000fe20000410000 */
[----:B------:R-:W-:Y:S01]  /*f3f0*/  FMUL.FTZ R62, R62, R15 ;  /* 0x0000000f3e3e7220 */ /* 0x000fe20000410000 */
[----:B------:R-:W-:Y:S01]  /*f400*/  HMMA.16816.F32.BF16 R232, R8, R26, R172 ;  /* 0x0000001a08e8723c */ /* 0x000fe200000418ac */
[----:B------:R-:W3:Y:S01]  /*f410*/  LDSM.16.MT88.4 R24, [R132] ;  /* 0x000000008418783b */ /* 0x000ee20000004200 */
[----:B------:R-:W-:-:S02]  /*f420*/  IMAD.MOV.U32 R175, RZ, RZ, R178 ;  /* 0x000000ffffaf7224 */ /* 0x000fc400078e00b2 */
[-C--:B------:R-:W-:Y:S01]  /*f430*/  FMUL.FTZ R63, R63, R15.reuse ;  /* 0x0000000f3f3f7220 */ /* 0x080fe20000410000 */
[-C--:B------:R-:W-:Y:S01]  /*f440*/  FMUL.FTZ R73, R73, R16.reuse ;  /* 0x0000001049497220 */ /* 0x080fe20000410000 */
[-C--:B------:R-:W-:Y:S01]  /*f450*/  FMUL.FTZ R74, R74, R15.reuse ;  /* 0x0000000f4a4a7220 */ /* 0x080fe20000410000 */
[-C--:B------:R-:W-:Y:S01]  /*f460*/  FMUL.FTZ R75, R75, R15.reuse ;  /* 0x0000000f4b4b7220 */ /* 0x080fe20000410000 */
[-C--:B------:R-:W-:Y:S01]  /*f470*/  FMUL.FTZ R88, R88, R16.reuse ;  /* 0x0000001058587220 */ /* 0x080fe20000410000 */
[-C--:B--2---:R-:W-:Y:S01]  /*f480*/  HMMA.16816.F32.BF16 R92, R4, R34.reuse, R92 ;  /* 0x00000022045c723c */ /* 0x084fe2000004185c */
[-C--:B------:R-:W-:Y:S01]  /*f490*/  FMUL.FTZ R89, R89, R16.reuse ;  /* 0x0000001059597220 */ /* 0x080fe20000410000 */
[-C--:B------:R-:W-:Y:S01]  /*f4a0*/  FMUL.FTZ R90, R90, R15.reuse ;  /* 0x0000000f5a5a7220 */ /* 0x080fe20000410000 */
[-C--:B------:R-:W-:Y:S01]  /*f4b0*/  FMUL.FTZ R91, R91, R15.reuse ;  /* 0x0000000f5b5b7220 */ /* 0x080fe20000410000 */
[-C--:B------:R-:W-:Y:S01]  /*f4c0*/  FMUL.FTZ R104, R104, R16.reuse ;  /* 0x0000001068687220 */ /* 0x080fe20000410000 */
[----:B------:R-:W-:Y:S01]  /*f4d0*/  FMUL.FTZ R105, R105, R16 ;  /* 0x0000001069697220 */ /* 0x000fe20000410000 */
[-C--:B------:R-:W-:Y:S01]  /*f4e0*/  FMUL.FTZ R106, R106, R15.reuse ;  /* 0x0000000f6a6a7220 */ /* 0x080fe20000410000 */
[-C--:B------:R-:W-:Y:S01]  /*f4f0*/  FMUL.FTZ R107, R107, R15.reuse ;  /* 0x0000000f6b6b7220 */ /* 0x080fe20000410000 */
[----:B------:R-:W-:Y:S01]  /*f500*/  HMMA.16816.F32.BF16 R176, R8, R34, R96 ;  /* 0x0000002208b0723c */ /* 0x000fe20000041860 */
[----:B------:R-:W-:Y:S01]  /*f510*/  MOV R35, R0 ;  /* 0x0000000000237202 */ /* 0x000fe20000000f00 */
[--C-:B------:R-:W-:Y:S01]  /*f520*/  FFMA.FTZ R0, R193, UR7, -R13.reuse ;  /* 0x00000007c1007c23 */ /* 0x100fe2000801080d */
        /* <DEDUP_REMOVED lines=13> */
[-C--:B-1----:R-:W-:Y:S01]  /*f600*/  HMMA.16816.F32.BF16 R76, R4, R30.reuse, R76 ;  /* 0x0000001e044c723c */ /* 0x082fe2000004184c */
[-C--:B------:R-:W-:Y:S01]  /*f610*/  FMUL.FTZ R84, R84, R18.reuse ;  /* 0x0000001254547220 */ /* 0x080fe20000410000 */
[----:B------:R-:W-:Y:S01]  /*f620*/  FMUL.FTZ R85, R85, R18 ;  /* 0x0000001255557220 */ /* 0x000fe20000410000 */
[-C--:B------:R-:W-:Y:S01]  /*f630*/  FMUL.FTZ R86, R86, R17.reuse ;  /* 0x0000001156567220 */ /* 0x080fe20000410000 */
[-C--:B------:R-:W-:Y:S01]  /*f640*/  FMUL.FTZ R87, R87, R17.reuse ;  /* 0x0000001157577220 */ /* 0x080fe20000410000 */
[----:B------:R-:W-:Y:S01]  /*f650*/  MOV R174, R142 ;  /* 0x0000008e00ae7202 */ /* 0x000fe20000000f00 */
[----:B------:R-:W-:Y:S01]  /*f660*/  FMUL.FTZ R68, R68, R18 ;  /* 0x0000001244447220 */ /* 0x000fe20000410000 */
[----:B--2---:R-:W-:Y:S01]  /*f670*/  FFMA.FTZ R0, R185, UR7, -R13 ;  /* 0x00000007b9007c23 */ /* 0x004fe2000801080d */
[----:B------:R-:W-:Y:S01]  /*f680*/  HMMA.16816.F32.BF16 R160, R8, R30, R80 ;  /* 0x0000001e08a0723c */ /* 0x000fe20000041850 */
[----:B------:R-:W-:Y:S01]  /*f690*/  IMAD.MOV.U32 R173, RZ, RZ, R141 ;  /* 0x000000ffffad7224 */ /* 0x000fe200078e008d */
[----:B------:R-:W-:Y:S01]  /*f6a0*/  MOV R157, R140 ;  /* 0x0000008c009d7202 */ /* 0x000fe20000000f00 */
[----:B------:R1:W2:Y:S01]  /*f6b0*/  MUFU.EX2 R31, R0 ;  /* 0x00000000001f7308 */ /* 0x0002a20000000800 */
        /* <DEDUP_REMOVED lines=17> */
[----:B------:R-:W-:-:S02]  /*f7d0*/  IMAD.MOV.U32 R183, RZ, RZ, R3 ;  /* 0x000000ffffb77224 */ /* 0x000fc400078e0003 */
[-C--:B------:R-:W-:Y:S01]  /*f7e0*/  FMUL.FTZ R67, R67, R17.reuse ;  /* 0x0000001143437220 */ /* 0x080fe20000410000 */
[----:B------:R-:W-:Y:S01]  /*f7f0*/  IMAD.WIDE.U32 R2, R23, -0x2daee0ad, RZ ;  /* 0xd2511f5317027825 */ /* 0x000fe200078e00ff */
[C---:B------:R-:W-:Y:S03]  /*f800*/  HMMA.16816.F32.BF16 R72, R4.reuse, R28, R72 ;  /* 0x0000001c0448723c */ /* 0x040fe60000041848 */
        /* <DEDUP_REMOVED lines=8> */
[----:B------:R-:W-:Y:S01]  /*f890*/  PRMT R23, R2, 0x7771, RZ ;  /* 0x0000777102177816 */ /* 0x000fe200000000ff */
[-C--:B------:R-:W-:Y:S01]  /*f8a0*/  FMUL.FTZ R119, R119, R17.reuse ;  /* 0x0000001177777220 */ /* 0x080fe20000410000 */
[-C--:B------:R-:W-:Y:S01]  /*f8b0*/  FMUL.FTZ R128, R128, R18.reuse ;  /* 0x0000001280807220 */ /* 0x080fe20000410000 */
[----:B------:R-:W-:Y:S01]  /*f8c0*/  FMUL.FTZ R129, R129, R18 ;  /* 0x0000001281817220 */ /* 0x000fe20000410000 */
[-C--:B------:R-:W-:Y:S01]  /*f8d0*/  FMUL.FTZ R130, R130, R17.reuse ;  /* 0x0000001182827220 */ /* 0x080fe20000410000 */
[----:B------:R-:W-:Y:S01]  /*f8e0*/  FMUL.FTZ R131, R131, R17 ;  /* 0x0000001183837220 */ /* 0x000fe20000410000 */
[----:B------:R-:W-:Y:S01]  /*f8f0*/  MOV R159, R196 ;  /* 0x000000c4009f7202 */ /* 0x000fe20000000f00 */
[C---:B------:R-:W-:Y:S01]  /*f900*/  HMMA.16816.F32.BF16 R104, R4.reuse, R36, R104 ;  /* 0x000000240468723c */ /* 0x040fe20000041868 */
[----:B------:R-:W-:Y:S04]  /*f910*/  LDSM.16.MT88.4 R48, [R21+0x800] ;  /* 0x000800001530783b */ /* 0x000fe80000004200 */
[----:B------:R-:W-:Y:S03]  /*f920*/  LDSM.16.MT88.4 R96, [R133+0xb800] ;  /* 0x00b800008560783b */ /* 0x000fe60000004200 */
[C---:B------:R-:W-:Y:S01]  /*f930*/  HMMA.16816.F32.BF16 R108, R4.reuse, R38, R108 ;  /* 0x00000026046c723c */ /* 0x040fe2000004186c */
[----:B------:R-:W1:Y:S07]  /*f940*/  LDSM.16.MT88.4 R80, [R134+0xb800] ;  /* 0x00b800008650783b */ /* 0x000e6e0000004200 */
[C---:B------:R-:W-:Y:S08]  /*f950*/  HMMA.16816.F32.BF16 R120, R4.reuse, R40, R120 ;  /* 0x000000280478723c */ /* 0x040ff00000041878 */
[----:B------:R-:W-:Y:S01]  /*f960*/  HMMA.16816.F32.BF16 R140, R4, R42, R124 ;  /* 0x0000002a048c723c */ /* 0x000fe2000004187c */
[----:B------:R-:W-:Y:S01]  /*f970*/  FFMA.FTZ R4, R182, UR7, -R13 ;  /* 0x00000007b6047c23 */ /* 0x000fe2000801080d */
[----:B------:R-:W-:-:S06]  /*f980*/  MOV R13, R2 ;  /* 0x00000002000d7202 */ /* 0x000fcc0000000f00 */
[C---:B------:R-:W-:Y:S01]  /*f990*/  HMMA.16816.F32.BF16 R84, R8.reuse, R32, R84 ;  /* 0x000000200854723c */ /* 0x040fe20000041854 */
[----:B------:R3:W-:Y:S08]  /*f9a0*/  MUFU.EX2 R33, R0 ;  /* 0x0000000000217308 */ /* 0x0007f00000000800 */
[----:B------:R4:W-:Y:S01]  /*f9b0*/  MUFU.EX2 R32, R4 ;  /* 0x0000000400207308 */ /* 0x0009e20000000800 */
[----:B------:R-:W-:Y:S01]  /*f9c0*/  HMMA.16816.F32.BF16 R68, R8, R28, R68 ;  /* 0x0000001c0844723c */ /* 0x000fe20000041844 */
[----:B---3--:R-:W-:-:S02]  /*f9d0*/  LOP3.LUT R0, R248, UR14, R3, 0x96, !PT ;  /* 0x0000000ef8007c12 */ /* 0x008fc4000f8e9603 */
[C---:B------:R-:W-:Y:S02]  /*f9e0*/  PRMT R3, R2.reuse, 0x7772, RZ ;  /* 0x0000777202037816 */ /* 0x040fe400000000ff */
[----:B----4-:R-:W-:Y:S01]  /*f9f0*/  PRMT R4, R2, 0x7773, RZ ;  /* 0x0000777302047816 */ /* 0x010fe200000000ff */
[----:B------:R-:W-:Y:S01]  /*fa00*/  FFMA.FTZ R2, R192, UR7, -R14 ;  /* 0x00000007c0027c23 */ /* 0x000fe2000801080e */
[----:B------:R-:W-:-:S03]  /*fa10*/  IMAD.MOV.U32 R192, RZ, RZ, R22 ;  /* 0x000000ffffc07224 */ /* 0x000fc600078e0016 */
[----:B------:R3:W-:Y:S01]  /*fa20*/  MUFU.EX2 R28, R2 ;  /* 0x00000002001c7308 */ /* 0x0007e20000000800 */
[----:B------:R-:W-:Y:S01]  /*fa30*/  PRMT R22, R3, 0x5410, R4 ;  /* 0x0000541003167816 */ /* 0x000fe20000000004 */
[----:B------:R-:W-:Y:S01]  /*fa40*/  FFMA.FTZ R3, R180, UR7, -R14 ;  /* 0x00000007b4037c23 */ /* 0x000fe2000801080e */
[C---:B------:R-:W-:Y:S02]  /*fa50*/  PRMT R5, R0.reuse, 0x7632, R5 ;  /* 0x0000763200057816 */ /* 0x040fe40000000005 */
[----:B------:R-:W-:-:S03]  /*fa60*/  LOP3.LUT R6, R0, 0xff, RZ, 0xc0, !PT ;  /* 0x000000ff00067812 */ /* 0x000fc600078ec0ff */
[----:B------:R4:W5:Y:S01]  /*fa70*/  MUFU.EX2 R29, R3 ;  /* 0x00000003001d7308 */ /* 0x0009620000000800 */
[----:B---3--:R-:W-:-:S04]  /*fa80*/  LOP3.LUT R2, R0, 0xffff, RZ, 0xc0, !PT ;  /* 0x0000ffff00027812 */ /* 0x008fc800078ec0ff */
[----:B------:R-:W-:Y:S01]  /*fa90*/  SHF.R.U32.HI R4, RZ, 0x8, R2 ;  /* 0x00000008ff047819 */ /* 0x000fe20000011602 */
[----:B------:R-:W-:Y:S01]  /*faa0*/  FFMA.FTZ R2, R181, UR7, -R14 ;  /* 0x00000007b5027c23 */ /* 0x000fe2000801080e */
[----:B------:R-:W-:-:S03]  /*fab0*/  SHF.R.U32.HI R7, RZ, 0x18, R0 ;  /* 0x00000018ff077819 */ /* 0x000fc60000011600 */
[----:B------:R3:W-:Y:S01]  /*fac0*/  MUFU.EX2 R30, R2 ;  /* 0x00000002001e7308 */ /* 0x0007e20000000800 */
[----:B------:R-:W-:Y:S02]  /*fad0*/  LOP3.LUT R0, R5, 0xff, RZ, 0xc0, !PT ;  /* 0x000000ff05007812 */ /* 0x000fe400078ec0ff */
[----:B------:R-:W-:Y:S02]  /*fae0*/  LOP3.LUT R5, R13, 0xff, RZ, 0xc0, !PT ;  /* 0x000000ff0d057812 */ /* 0x000fe400078ec0ff */
[----:B----4-:R-:W-:Y:S02]  /*faf0*/  PRMT R3, R6, 0x5410, R4 ;  /* 0x0000541006037816 */ /* 0x010fe40000000004 */
[----:B------:R-:W-:Y:S01]  /*fb00*/  PRMT R0, R0, 0x5410, R7 ;  /* 0x0000541000007816 */ /* 0x000fe20000000007 */
[----:B---3--:R-:W-:-:S04]  /*fb10*/  FFMA.FTZ R2, R191, UR7, -R14 ;  /* 0x00000007bf027c23 */ /* 0x008fc8000801080e */
[----:B------:R5:W3:Y:S01]  /*fb20*/  MUFU.EX2 R13, R2 ;  /* 0x00000002000d7308 */ /* 0x000ae20000000800 */
[--C-:B------:R-:W-:Y:S02]  /*fb30*/  HSET2.LE.AND R3, R3, R12.reuse, PT ;  /* 0x0000000c03037233 */ /* 0x100fe40003803000 */
[----:B--2---:R-:W-:Y:S02]  /*fb40*/  F2FP.BF16.F32.PACK_AB R4, R31, R34 ;  /* 0x000000221f04723e */ /* 0x004fe400000010ff */
[----:B------:R-:W-:Y:S02]  /*fb50*/  HSET2.LE.AND R0, R0, R12, PT ;  /* 0x0000000c00007233 */ /* 0x000fe40003803000 */
[----:B------:R-:W-:Y:S02]  /*fb60*/  LOP3.LUT R124, R4, R3, RZ, 0xc0, !PT ;  /* 0x00000003047c7212 */ /* 0x000fe400078ec0ff */
[----:B------:R-:W-:Y:S02]  /*fb70*/  PRMT R5, R5, 0x5410, R23 ;  /* 0x0000541005057816 */ /* 0x000fe40000000017 */
[----:B------:R-:W-:-:S02]  /*fb80*/  LOP3.LUT R3, R22, 0xff00ff, RZ, 0xc0, !PT ;  /* 0x00ff00ff16037812 */ /* 0x000fc400078ec0ff */
[----:B-----5:R-:W-:Y:S02]  /*fb90*/  F2FP.BF16.F32.PACK_AB R2, R29, R28 ;  /* 0x0000001c1d02723e */ /* 0x020fe400000010ff */
[----:B------:R-:W-:Y:S02]  /*fba0*/  F2FP.BF16.F32.PACK_AB R4, R32, R33 ;  /* 0x000000212004723e */ /* 0x000fe400000010ff */
[----:B------:R-:W-:Y:S02]  /*fbb0*/  LOP3.LUT R125, R2, R0, RZ, 0xc0, !PT ;  /* 0x00000000027d7212 */ /* 0x000fe400078ec0ff */
[--C-:B------:R-:W-:Y:S02]  /*fbc0*/  HSET2.LE.AND R2, R5, R12.reuse, PT ;  /* 0x0000000c05027233 */ /* 0x100fe40003803000 */
[----:B------:R-:W-:Y:S02]  /*fbd0*/  HSET2.LE.AND R0, R3, R12, PT ;  /* 0x0000000c03007233 */ /* 0x000fe40003803000 */
[----:B---3--:R-:W-:-:S02]  /*fbe0*/  F2FP.BF16.F32.PACK_AB R3, R13, R30 ;  /* 0x0000001e0d03723e */ /* 0x008fc400000010ff */
[----:B------:R-:W-:Y:S02]  /*fbf0*/  LOP3.LUT R126, R4, R2, RZ, 0xc0, !PT ;  /* 0x00000002047e7212 */ /* 0x000fe400078ec0ff */
[----:B------:R-:W-:Y:S01]  /*fc00*/  LOP3.LUT R127, R3, R0, RZ, 0xc0, !PT ;  /* 0x00000000037f7212 */ /* 0x000fe200078ec0ff */
[----:B------:R-:W-:Y:S01]  /*fc10*/  FFMA.FTZ R0, R208, UR7, -R19 ;  /* 0x00000007d0007c23 */ /* 0x000fe20008010813 */
[----:B------:R-:W-:Y:S01]  /*fc20*/  LOP3.LUT R2, R210, UR20, R189, 0x96, !PT ;  /* 0x00000014d2027c12 */ /* 0x000fe2000f8e96bd */
[----:B------:R-:W-:Y:S02]  /*fc30*/  FFMA.FTZ R5, R205, UR7, -R19 ;  /* 0x00000007cd057c23 */ /* 0x000fe40008010813 */
[----:B------:R2:W-:Y:S02]  /*fc40*/  MUFU.EX2 R14, R0 ;  /* 0x00000000000e7308 */ /* 0x0005e40000000800 */
[----:B------:R-:W-:-:S04]  /*fc50*/  IMAD.WIDE.U32 R2, R2, -0x2daee0ad, RZ ;  /* 0xd2511f5302027825 */ /* 0x000fc800078e00ff */
[--C-:B------:R-:W-:Y:S01]  /*fc60*/  FFMA.FTZ R4, R204, UR7, -R19.reuse ;  /* 0x00000007cc047c23 */ /* 0x100fe20008010813 */
[----:B------:R-:W-:Y:S01]  /*fc70*/  HMMA.16816.F32.BF16 R196, R8, R24, R52 ;  /* 0x0000001808c4723c */ /* 0x000fe20000041834 */
[----:B------:R-:W-:Y:S01]  /*fc80*/  MOV R24, R137 ;  /* 0x0000008900187202 */ /* 0x000fe20000000f00 */
[----:B------:R3:W-:Y:S01]  /*fc90*/  MUFU.EX2 R22, R5 ;  /* 0x0000000500167308 */ /* 0x0007e20000000800 */
[----:B------:R-:W-:Y:S01]  /*fca0*/  MOV R6, R2 ;  /* 0x0000000200067202 */ /* 0x000fe20000000f00 */
[----:B--2---:R-:W-:-:S04]  /*fcb0*/  FFMA.FTZ R0, R206, UR7, -R19 ;  /* 0x00000007ce007c23 */ /* 0x004fc80008010813 */
[C---:B------:R-:W-:Y:S02]  /*fcc0*/  HMMA.16816.F32.BF16 R100, R8.reuse, R36, R100 ;  /* 0x000000240864723c */ /* 0x040fe40000041864 */
[----:B------:R2:W-:Y:S01]  /*fcd0*/  MUFU.EX2 R19, R0 ;  /* 0x0000000000137308 */ /* 0x0005e20000000800 */
[----:B------:R-:W-:Y:S01]  /*fce0*/  IMAD.MOV.U32 R37, RZ, RZ, R136 ;  /* 0x000000ffff257224 */ /* 0x000fe200078e0088 */
[----:B------:R-:W-:Y:S02]  /*fcf0*/  MOV R25, R138 ;  /* 0x0000008a00197202 */ /* 0x000fe40000000f00 */
[C---:B---3--:R-:W-:Y:S02]  /*fd00*/  PRMT R5, R2.reuse, 0x7773, RZ ;  /* 0x0000777302057816 */ /* 0x048fe400000000ff */
[----:B------:R-:W-:Y:S01]  /*fd10*/  HMMA.16816.F32.BF16 R200, R8, R26, R64 ;  /* 0x0000001a08c8723c */ /* 0x000fe20000041840 */
[----:B------:R-:W-:Y:S01]  /*fd20*/  MOV R23, R139 ;  /* 0x0000008b00177202 */ /* 0x000fe20000000f00 */
[----:B------:R-:W-:Y:S01]  /*fd30*/  LDSM.16.MT88.4 R64, [R132+0x800] ;  /* 0x000800008440783b */ /* 0x000fe20000004200 */
[----:B------:R-:W-:-:S05]  /*fd40*/  PRMT R7, R2, 0x7771, RZ ;  /* 0x0000777102077816 */ /* 0x000fca00000000ff */
[----:B------:R-:W-:Y:S01]  /*fd50*/  HMMA.16816.F32.BF16 R52, R8, R38, R112 ;  /* 0x000000260834723c */ /* 0x000fe20000041870 */
[----:B------:R3:W-:Y:S01]  /*fd60*/  LDSM.16.MT88.4 R112, [R21+0x1800] ;  /* 0x001800001570783b */ /* 0x0007e20000004200 */
[----:B--2---:R-:W-:Y:S02]  /*fd70*/  LOP3.LUT R0, R250, UR14, R3, 0x96, !PT ;  /* 0x0000000efa007c12 */ /* 0x004fe4000f8e9603 */
[----:B------:R-:W-:Y:S01]  /*fd80*/  PRMT R3, R2, 0x7772, RZ ;  /* 0x0000777202037816 */ /* 0x000fe200000000ff */
[----:B------:R-:W-:-:S03]  /*fd90*/  FFMA.FTZ R2, R194, UR7, -R20 ;  /* 0x00000007c2027c23 */ /* 0x000fc60008010814 */
[C---:B------:R-:W-:Y:S08]  /*fda0*/  HMMA.16816.F32.BF16 R116, R8.reuse, R40, R116 ;  /* 0x000000280874723c */ /* 0x040ff00000041874 */
[----:B------:R-:W-:Y:S01]  /*fdb0*/  HMMA.16816.F32.BF16 R136, R8, R42, R128 ;  /* 0x0000002a0888723c */ /* 0x000fe20000041880 */
[----:B------:R-:W-:Y:S02]  /*fdc0*/  PRMT R8, R3, 0x5410, R5 ;  /* 0x0000541003087816 */ /* 0x000fe40000000005 */
[----:B------:R-:W-:Y:S01]  /*fdd0*/  LOP3.LUT R3, R6, 0xff, RZ, 0xc0, !PT ;  /* 0x000000ff06037812 */ /* 0x000fe200078ec0ff */
[----:B------:R2:W-:Y:S03]  /*fde0*/  MUFU.EX2 R10, R2 ;  /* 0x00000002000a7308 */ /* 0x0005e60000000800 */
[----:B------:R-:W-:-:S02]  /*fdf0*/  PRMT R7, R3, 0x5410, R7 ;  /* 0x0000541003077816 */ /* 0x000fc40000000007 */
[C---:B------:R-:W-:Y:S02]  /*fe00*/  PRMT R3, R0.reuse, 0x7632, R3 ;  /* 0x0000763200037816 */ /* 0x040fe40000000003 */
[C---:B------:R-:W-:Y:S01]  /*fe10*/  LOP3.LUT R6, R0.reuse, 0xff, RZ, 0xc0, !PT ;  /* 0x000000ff00067812 */ /* 0x040fe200078ec0ff */
[----:B---3--:R3:W4:Y:S01]  /*fe20*/  MUFU.EX2 R21, R4 ;  /* 0x0000000400157308 */ /* 0x0087220000000800 */
[----:B------:R-:W-:Y:S02]  /*fe30*/  SHF.R.U32.HI R5, RZ, 0x18, R0 ;  /* 0x00000018ff057819 */ /* 0x000fe40000011600 */
[----:B--2---:R-:W-:Y:S02]  /*fe40*/  LOP3.LUT R2, R0, 0xffff, RZ, 0xc0, !PT ;  /* 0x0000ffff00027812 */ /* 0x004fe400078ec0ff */
[----:B------:R-:W-:Y:S02]  /*fe50*/  LOP3.LUT R0, R3, 0xff, RZ, 0xc0, !PT ;  /* 0x000000ff03007812 */ /* 0x000fe400078ec0ff */
[----:B---3--:R-:W-:Y:S01]  /*fe60*/  SHF.R.U32.HI R4, RZ, 0x8, R2 ;  /* 0x00000008ff047819 */ /* 0x008fe20000011602 */
[--C-:B------:R-:W-:Y:S01]  /*fe70*/  FFMA.FTZ R2, R195, UR7, -R20.reuse ;  /* 0x00000007c3027c23 */ /* 0x100fe20008010814 */
[----:B------:R-:W-:Y:S01]  /*fe80*/  PRMT R5, R0, 0x5410, R5 ;  /* 0x0000541000057816 */ /* 0x000fe20000000005 */
[----:B------:R-:W-:-:S02]  /*fe90*/  FFMA.FTZ R0, R209, UR7, -R20 ;  /* 0x00000007d1007c23 */ /* 0x000fc40008010814 */
[----:B------:R2:W3:Y:S01]  /*fea0*/  MUFU.EX2 R9, R2 ;  /* 0x0000000200097308 */ /* 0x0004e20000000800 */
[----:B------:R-:W-:-:S07]  /*feb0*/  PRMT R4, R6, 0x5410, R4 ;  /* 0x0000541006047816 */ /* 0x000fce0000000004 */
[----:B------:R5:W-:Y:S01]  /*fec0*/  MUFU.EX2 R11, R0 ;  /* 0x00000000000b7308 */ /* 0x000be20000000800 */
[----:B------:R-:W-:Y:S02]  /*fed0*/  LOP3.LUT R3, R8, 0xff00ff, RZ, 0xc0, !PT ;  /* 0x00ff00ff08037812 */ /* 0x000fe400078ec0ff */
[----:B------:R-:W-:Y:S02]  /*fee0*/  MOV R193, R173 ;  /* 0x000000ad00c17202 */ /* 0x000fe40000000f00 */
[----:B------:R-:W-:Y:S02]  /*fef0*/  MOV R185, R174 ;  /* 0x000000ae00b97202 */ /* 0x000fe40000000f00 */
[----:B--2---:R-:W-:Y:S01]  /*ff00*/  HSET2.LE.AND R2, R7, R12, PT ;  /* 0x0000000c07027233 */ /* 0x004fe20003803000 */
[----:B-----5:R-:W-:-:S04]  /*ff10*/  FFMA.FTZ R0, R207, UR7, -R20 ;  /* 0x00000007cf007c23 */ /* 0x020fc80008010814 */
[----:B------:R4:W2:Y:S01]  /*ff20*/  MUFU.EX2 R6, R0 ;  /* 0x0000000000067308 */ /* 0x0008a20000000800 */
[----:B------:R-:W-:Y:S02]  /*ff30*/  MOV R182, R175 ;  /* 0x000000af00b67202 */ /* 0x000fe40000000f00 */
[----:B------:R5:W1:Y:S01]  /*ff40*/  LDSM.16.MT88.4 R172, [R133+0xa800] ;  /* 0x00a8000085ac783b */ /* 0x000a620000004200 */
[----:B------:R-:W-:Y:S02]  /*ff50*/  HSET2.LE.AND R3, R3, R12, PT ;  /* 0x0000000c03037233 */ /* 0x000fe40003803000 */
[----:B------:R-:W-:Y:S02]  /*ff60*/  MOV R248, R156 ;  /* 0x0000009c00f87202 */ /* 0x000fe40000000f00 */
[----:B------:R-:W-:Y:S02]  /*ff70*/  MOV R180, R157 ;  /* 0x0000009d00b47202 */ /* 0x000fe40000000f00 */
[----:B----4-:R-:W-:-:S04]  /*ff80*/  F2FP.BF16.F32.PACK_AB R0, R21, R22 ;  /* 0x000000161500723e */ /* 0x010fc800000010ff */
[----:B------:R-:W-:Y:S02]  /*ff90*/  LOP3.LUT R130, R0, R2, RZ, 0xc0, !PT ;  /* 0x0000000200827212 */ /* 0x000fe400078ec0ff */
[----:B---3--:R-:W-:Y:S02]  /*ffa0*/  F2FP.BF16.F32.PACK_AB R0, R9, R10 ;  /* 0x0000000a0900723e */ /* 0x008fe400000010ff */
[----:B------:R-:W-:Y:S02]  /*ffb0*/  MOV R181, R158 ;  /* 0x0000009e00b57202 */ /* 0x000fe40000000f00 */
[----:B------:R-:W-:Y:S02]  /*ffc0*/  MOV R191, R159 ;  /* 0x0000009f00bf7202 */ /* 0x000fe40000000f00 */
[----:B------:R3:W4:Y:S01]  /*ffd0*/  LDSM.16.MT88.4 R156, [R134+0xa800] ;  /* 0x00a80000869c783b */ /* 0x0007220000004200 */
[----:B------:R-:W-:Y:S02]  /*ffe0*/  HSET2.LE.AND R4, R4, R12, PT ;  /* 0x0000000c04047233 */ /* 0x000fe40003803000 */
[----:B------:R-:W-:-:S02]  /*fff0*/  LOP3.LUT R131, R0, R3, RZ, 0xc0, !PT ;  /* 0x0000000300837212 */ /* 0x000fc400078ec0ff */
[----:B-----5:R-:W-:Y:S02]  /*10000*/  MOV R133, R25 ;  /* 0x0000001900857202 */ /* 0x020fe40000000f00 */
[----:B------:R-:W-:Y:S02]  /*10010*/  F2FP.BF16.F32.PACK_AB R0, R19, R14 ;  /* 0x0000000e1300723e */ /* 0x000fe400000010ff */
[----:B------:R-:W-:Y:S02]  /*10020*/  HSET2.LE.AND R5, R5, R12, PT ;  /* 0x0000000c05057233 */ /* 0x000fe40003803000 */
[----:B------:R-:W-:Y:S02]  /*10030*/  LOP3.LUT R128, R0, R4, RZ, 0xc0, !PT ;  /* 0x0000000400807212 */ /* 0x000fe400078ec0ff */
[----:B--2---:R-:W-:Y:S01]  /*10040*/  F2FP.BF16.F32.PACK_AB R0, R6, R11 ;  /* 0x0000000b0600723e */ /* 0x004fe200000010ff */
[----:B------:R-:W-:Y:S01]  /*10050*/  FFMA.FTZ R2, R23, R16, R188 ;  /* 0x0000001017027223 */ /* 0x000fe200000100bc */
[----:B---3--:R-:W-:-:S02]  /*10060*/  IMAD.MOV.U32 R134, RZ, RZ, R24 ;  /* 0x000000ffff867224 */ /* 0x008fc400078e0018 */
[----:B------:R2:W3:Y:S01]  /*10070*/  LDSM.16.MT88.4 R24, [R132+0x1800] ;  /* 0x001800008418783b */ /* 0x0004e20000004200 */
[----:B------:R-:W-:Y:S01]  /*10080*/  LOP3.LUT R129, R0, R5, RZ, 0xc0, !PT ;  /* 0x0000000500817212 */ /* 0x000fe200078ec0ff */
[----:B------:R-:W-:Y:S01]  /*10090*/  FFMA.FTZ R3, R134, R17, R190 ;  /* 0x0000001186037223 */ /* 0x000fe200000100be */
[----:B------:R-:W-:Y:S01]  /*100a0*/  FFMA.FTZ R0, R191, R15, R184 ;  /* 0x0000000fbf007223 */ /* 0x000fe200000100b8 */
[----:B------:R-:W-:Y:S02]  /*100b0*/  FADD.FTZ R7, R192, R2 ;  /* 0x00000002c0077221 */ /* 0x000fe40000010000 */
[----:B------:R-:W-:Y:S01]  /*100c0*/  FADD.FTZ R8, R180, R3 ;  /* 0x00000003b4087221 */ /* 0x000fe20000010000 */
[----:B------:R-:W-:Y:S01]  /*100d0*/  FADD.FTZ R5, R251, R0 ;  /* 0x00000000fb057221 */ /* 0x000fe20000010000 */
[----:B------:R-:W-:Y:S01]  /*100e0*/  FADD.FTZ R0, R183, R7 ;  /* 0x00000007b7007221 */ /* 0x000fe20000010000 */
[----:B--2---:R-:W-:-:S05]  /*100f0*/  MOV R132, R37 ;  /* 0x0000002500847202 */ /* 0x004fca0000000f00 */
[----:B------:R-:W-:-:S04]  /*10100*/  FFMA.FTZ R4, R133, R18, R132 ;  /* 0x0000001285047223 */ /* 0x000fc80000010084 */
        /* <DEDUP_REMOVED lines=16> */
[----:B-1----:R-:W-:Y:S01]  /*10210*/  HMMA.16816.F32.BF16 R72, R124, R80, R72 ;  /* 0x000000507c48723c */ /* 0x002fe20000041848 */
[----:B------:R-:W-:Y:S01]  /*10220*/  FADD.FTZ R3, R22, R3 ;  /* 0x0000000316037221 */ /* 0x000fe20000010000 */
[----:B------:R-:W-:Y:S01]  /*10230*/  FADD.FTZ R10, R10, R2 ;  /* 0x000000020a0a7221 */ /* 0x000fe20000010000 */
[----:B------:R-:W-:Y:S01]  /*10240*/  FADD.FTZ R2, R33, R4 ;  /* 0x0000000421027221 */ /* 0x000fe20000010000 */
[----:B------:R-:W-:-:S04]  /*10250*/  FADD.FTZ R0, R30, R0 ;  /* 0x000000001e007221 */ /* 0x000fc80000010000 */
[----:B------:R-:W-:Y:S08]  /*10260*/  HMMA.16816.F32.BF16 R76, R124, R82, R76 ;  /* 0x000000527c4c723c */ /* 0x000ff0000004184c */
[C---:B------:R-:W-:Y:S08]  /*10270*/  HMMA.16816.F32.BF16 R68, R128.reuse, R80, R68 ;  /* 0x000000508044723c */ /* 0x040ff00000041844 */
[C---:B------:R-:W-:Y:S08]  /*10280*/  HMMA.16816.F32.BF16 R80, R128.reuse, R82, R160 ;  /* 0x000000528050723c */ /* 0x040ff000000418a0 */
[----:B------:R-:W-:Y:S01]  /*10290*/  HMMA.16816.F32.BF16 R160, R128, R172, R236 ;  /* 0x000000ac80a0723c */ /* 0x000fe200000418ec */
[----:B------:R-:W-:Y:S01]  /*102a0*/  FADD.FTZ R239, R21, R3 ;  /* 0x0000000315ef7221 */ /* 0x000fe20000010000 */
[----:B------:R-:W-:Y:S01]  /*102b0*/  FADD.FTZ R238, R9, R10 ;  /* 0x0000000a09ee7221 */ /* 0x000fe20000010000 */
[----:B------:R-:W-:Y:S01]  /*102c0*/  FADD.FTZ R237, R32, R2 ;  /* 0x0000000220ed7221 */ /* 0x000fe20000010000 */
[----:B------:R-:W-:-:S02]  /*102d0*/  FADD.FTZ R236, R13, R0 ;  /* 0x000000000dec7221 */ /* 0x000fc40000010000 */
[----:B------:R1:W-:Y:S04]  /*102e0*/  STL [R1+0x14], R239 ;  /* 0x000014ef01007387 */ /* 0x0003e80000100800 */
[----:B------:R1:W-:Y:S01]  /*102f0*/  STL [R1+0x18], R238 ;  /* 0x000018ee01007387 */ /* 0x0003e20000100800 */
[C---:B----4-:R-:W-:Y:S03]  /*10300*/  HMMA.16816.F32.BF16 R148, R124.reuse, R156, R148 ;  /* 0x0000009c7c94723c */ /* 0x050fe60000041894 */
[----:B------:R1:W-:Y:S04]  /*10310*/  STL [R1+0x1c], R237 ;  /* 0x00001ced01007387 */ /* 0x0003e80000100800 */
        /* <DEDUP_REMOVED lines=13> */
[----:B------:R-:W-:Y:S01]  /*103f0*/  HMMA.16816.F32.BF16 R124, R124, R26, R140 ;  /* 0x0000001a7c7c723c */ /* 0x000fe2000004188c */
[----:B------:R-:W-:-:S02]  /*10400*/  MOV R135, R223 ;  /* 0x000000df00877202 */ /* 0x000fc40000000f00 */
[----:B------:R-:W-:-:S05]  /*10410*/  MOV R133, R230 ;  /* 0x000000e600857202 */ /* 0x000fca0000000f00 */
        /* <DEDUP_REMOVED lines=15> */
[----:B------:R-:W-:-:S03]  /*10510*/  NOP ;  /* 0x0000000000007918 */ /* 0x000fc60000000000 */
[----:B-1----:R-:W-:-:S15]  /*10520*/  BRA.U !UP1, `(.L_x_2290) ;  /* 0x0000003909507547 */ /* 0x002fde000b800000 */
[----:B------:R-:W2:Y:S01]  /*10530*/  LDL R23, [R1+0x34] ;  /* 0x0000340001177983 */ /* 0x000ea20000100800 */
[----:B------:R-:W1:Y:S03]  /*10540*/  LDC.64 R2, c[0x0][0x3c0] ;  /* 0x0000f000ff027b82 */ /* 0x000e660000000a00 */
[----:B------:R-:W3:Y:S04]  /*10550*/  LDL R248, [R1+0x3c] ;  /* 0x00003c0001f87983 */ /* 0x000ee80000100800 */
[----:B------:R-:W4:Y:S01]  /*10560*/  LDL R185, [R1+0x38] ;  /* 0x0000380001b97983 */ /* 0x000f220000100800 */
[----:B------:R-:W-:Y:S01]  /*10570*/  UIADD3 UR6, UPT, UPT, UR4, -0x5, URZ ;  /* 0xfffffffb04067890 */ /* 0x000fe2000fffe0ff */
[----:B------:R-:W-:-:S04]  /*10580*/  DEPBAR.LE SB0, 0x0 ;  /* 0x000080000000791a */ /* 0x000fc80000000000 */
[----:B------:R-:W5:Y:S04]  /*10590*/  LDL.LU R35, [R1+0x8] ;  /* 0x0000080001237983 */ /* 0x000f680000300800 */
[----:B------:R-:W5:Y:S04]  /*105a0*/  LDL.64 R180, [R1+0x60] ;  /* 0x0000600001b47983 */ /* 0x000f680000100a00 */
[----:B------:R-:W5:Y:S04]  /*105b0*/  LDL.64 R182, [R1+0x40] ;  /* 0x0000400001b67983 */ /* 0x000f680000100a00 */
[----:B------:R-:W5:Y:S01]  /*105c0*/  LDL.64 R192, [R1+0x48] ;  /* 0x0000480001c07983 */ /* 0x000f620000100a00 */
[----:B-1----:R-:W-:-:S04]  /*105d0*/  IMAD.WIDE.U32 R10, R2, UR6, RZ ;  /* 0x00000006020a7c25 */ /* 0x002fc8000f8e00ff */
[----:B------:R-:W-:Y:S02]  /*105e0*/  IMAD R0, R3, UR6, R11 ;  /* 0x0000000603007c24 */ /* 0x000fe4000f8e020b */
[----:B------:R-:W-:Y:S02]  /*105f0*/  IMAD.SHL.U32 R4, R10, 0x20, RZ ;  /* 0x000000200a047824 */ /* 0x000fe400078e00ff */
[C---:B------:R-:W-:Y:S01]  /*10600*/  IMAD.SHL.U32 R191, R222.reuse, 0x40, RZ ;  /* 0x00000040debf7824 */ /* 0x040fe200078e00ff */
[----:B------:R-:W-:Y:S01]  /*10610*/  SHF.R.U32.HI R186, RZ, 0x1, R222 ;  /* 0x00000001ffba7819 */ /* 0x000fe200000116de */
[----:B------:R-:W-:Y:S01]  /*10620*/  IMAD.SHL.U32 R8, R222, 0x20, RZ ;  /* 0x00000020de087824 */ /* 0x000fe200078e00ff */
[----:B------:R-:W-:Y:S02]  /*10630*/  LEA R4, P0, R2, R4, 0x4 ;  /* 0x0000000402047211 */ /* 0x000fe400078020ff */
[----:B------:R-:W-:Y:S02]  /*10640*/  SHF.L.U64.HI R6, R10, 0x5, R0 ;  /* 0x000000050a067819 */ /* 0x000fe40000010200 */
[----:B------:R-:W-:-:S02]  /*10650*/  LOP3.LUT R7, R191, 0x200, RZ, 0xc0, !PT ;  /* 0x00000200bf077812 */ /* 0x000fc400078ec0ff */
[----:B------:R-:W-:Y:S02]  /*10660*/  LOP3.LUT R5, R186, 0x8, RZ, 0xc0, !PT ;  /* 0x00000008ba057812 */ /* 0x000fe400078ec0ff */
[----:B------:R-:W-:Y:S02]  /*10670*/  LEA.HI.X R2, R2, R6, R3, 0x4, P0 ;  /* 0x0000000602027211 */ /* 0x000fe400000f2403 */
[----:B------:R-:W-:Y:S02]  /*10680*/  LOP3.LUT R9, R191, 0x400, RZ, 0xc0, !PT ;  /* 0x00000400bf097812 */ /* 0x000fe400078ec0ff */
[----:B------:R-:W-:Y:S01]  /*10690*/  LOP3.LUT R7, R7, 0x7c00, R8, 0xf8, !PT ;  /* 0x00007c0007077812 */ /* 0x000fe200078ef808 */
[----:B------:R-:W-:-:S05]  /*106a0*/  IMAD.MOV.U32 R27, RZ, RZ, 0x20 ;  /* 0x00000020ff1b7424 */ /* 0x000fca00078e00ff */
[----:B------:R-:W-:Y:S01]  /*106b0*/  SEL R27, R27, 0xffffffe0, !P2 ;  /* 0xffffffe01b1b7807 */ /* 0x000fe20005000000 */
[----:B------:R-:W-:Y:S06]  /*106c0*/  BAR.SYNC.DEFER_BLOCKING 0x0 ;  /* 0x0000000000007b1d */ /* 0x000fec0000010000 */
[----:B------:R-:W1:Y:S01]  /*106d0*/  S2R R240, SR_CTAID.X ;  /* 0x0000000000f07919 */ /* 0x000e620000002500 */
[----:B------:R-:W-:Y:S01]  /*106e0*/  IMAD.SHL.U32 R184, R222, 0x2, RZ ;  /* 0x00000002deb87824 */ /* 0x000fe200078e00ff */
[----:B--2---:R-:W-:-:S04]  /*106f0*/  LOP3.LUT R187, R23, 0x38, RZ, 0xc0, !PT ;  /* 0x0000003817bb7812 */ /* 0x004fc800078ec0ff */
[----:B------:R-:W-:Y:S02]  /*10700*/  LOP3.LUT R252, R187, 0x1c0, R191, 0xf8, !PT ;  /* 0x000001c0bbfc7812 */ /* 0x000fe400078ef8bf */
[-C--:B---3--:R-:W-:Y:S02]  /*10710*/  LEA R8, P3, R10, R248.reuse, 0x6 ;  /* 0x000000f80a087211 */ /* 0x088fe400078630ff */
        /* <DEDUP_REMOVED lines=11> */
[----:B------:R-:W-:Y:S01]  /*107d0*/  LDGSTS.E.BYPASS.LTC128B.128 [R227+0xa000], desc[UR24][R8.64] ;  /* 0x0a00000008e37fae */ /* 0x000fe2000b981a18 */
[----:B-----5:R-:W-:-:S03]  /*107e0*/  IMAD.MOV.U32 R185, RZ, RZ, R35 ;  /* 0x000000ffffb97224 */ /* 0x020fc600078e0023 */
[----:B------:R2:W-:Y:S04]  /*107f0*/  LDGSTS.E.BYPASS.LTC128B.128 [R227+0xb000], desc[UR24][R8.64+0x80] ;  /* 0x0b00008008e37fae */ /* 0x0005e8000b981a18 */
[----:B------:R-:W-:Y:S04]  /*10800*/  LDGSTS.E.BYPASS.LTC128B.128 [R227+0xa800], desc[UR24][R6.64] ;  /* 0x0a80000006e37fae */ /* 0x000fe8000b981a18 */
[----:B------:R3:W-:Y:S04]  /*10810*/  LDGSTS.E.BYPASS.LTC128B.128 [R227+0xb800], desc[UR24][R6.64+0x80] ;  /* 0x0b80008006e37fae */ /* 0x0007e8000b981a18 */
[----:B------:R-:W-:Y:S04]  /*10820*/  LDSM.16.M88.4 R12, [R4] ;  /* 0x00000000040c783b */ /* 0x000fe80000000200 */
[----:B------:R-:W4:Y:S04]  /*10830*/  LDSM.16.M88.4 R28, [R3+UR5+0x8000] ;  /* 0x00800005031c783b */ /* 0x000f280008000200 */
[----:B------:R-:W-:Y:S01]  /*10840*/  LDSM.16.M88.4 R32, [R3+UR5+0x8800] ;  /* 0x008800050320783b */ /* 0x000fe20008000200 */
[----:B------:R-:W-:-:S02]  /*10850*/  VIADD R2, R3, UR5 ;  /* 0x0000000503027c36 */ /* 0x000fc40008000000 */
[----:B------:R-:W-:Y:S02]  /*10860*/  IMAD.IADD R24, R27, 0x1, R4 ;  /* 0x000000011b187824 */ /* 0x000fe400078e0204 */
[----:B------:R-:W-:Y:S02]  /*10870*/  IMAD.MOV.U32 R142, RZ, RZ, R180 ;  /* 0x000000ffff8e7224 */ /* 0x000fe400078e00b4 */
[----:B------:R-:W-:Y:S01]  /*10880*/  IMAD.MOV.U32 R143, RZ, RZ, R181 ;  /* 0x000000ffff8f7224 */ /* 0x000fe200078e00b5 */
[----:B--2---:R-:W2:Y:S01]  /*10890*/  LDSM.16.M88.4 R8, [R4+0x2000] ;  /* 0x002000000408783b */ /* 0x004ea20000000200 */
[----:B------:R-:W-:-:S03]  /*108a0*/  IMAD.IADD R25, R2, 0x1, R27 ;  /* 0x0000000102197824 */ /* 0x000fc600078e021b */
[----:B------:R-:W-:Y:S04]  /*108b0*/  LDSM.16.M88.4 R16, [R24+0x2000] ;  /* 0x002000001810783b */ /* 0x000fe80000000200 */
[----:B------:R-:W5:Y:S04]  /*108c0*/  LDSM.16.M88.4 R132, [R25+0x8000] ;  /* 0x008000001984783b */ /* 0x000f680000000200 */
[----:B------:R-:W1:Y:S04]  /*108d0*/  LDSM.16.M88.4 R136, [R25+0x8800] ;  /* 0x008800001988783b */ /* 0x000e680000000200 */
[----:B------:R-:W3:Y:S01]  /*108e0*/  LDSM.16.M88.4 R20, [R24] ;  /* 0x000000001814783b */ /* 0x000ee20000000200 */
[----:B------:R-:W-:-:S02]  /*108f0*/  IMAD.MOV.U32 R140, RZ, RZ, R182 ;  /* 0x000000ffff8c7224 */ /* 0x000fc400078e00b6 */
[----:B------:R-:W-:Y:S02]  /*10900*/  IMAD.MOV.U32 R141, RZ, RZ, R183 ;  /* 0x000000ffff8d7224 */ /* 0x000fe400078e00b7 */
[----:B------:R-:W-:Y:S02]  /*10910*/  IMAD.MOV.U32 R208, RZ, RZ, R192 ;  /* 0x000000ffffd07224 */ /* 0x000fe400078e00c0 */
[----:B------:R-:W-:Y:S01]  /*10920*/  IMAD.MOV.U32 R209, RZ, RZ, R193 ;  /* 0x000000ffffd17224 */ /* 0x000fe200078e00c1 */
[----:B------:R-:W-:Y:S01]  /*10930*/  SHF.R.U32.HI R248, RZ, 0x5, R222 ;  /* 0x00000005fff87819 */ /* 0x000fe200000116de */
[----:B------:R-:W-:Y:S01]  /*10940*/  IMAD.IADD R0, R185, 0x1, R4 ;  /* 0x00000001b9007824 */ /* 0x000fe200078e0204 */
[----:B------:R-:W-:Y:S01]  /*10950*/  STL [R1+0x28], R184 ;  /* 0x000028b801007387 */ /* 0x000fe20000100800 */
[----:B------:R-:W-:Y:S01]  /*10960*/  IMAD.IADD R2, R2, 0x1, R185 ;  /* 0x0000000102027824 */ /* 0x000fe200078e02b9 */
[----:B----4-:R-:W-:Y:S01]  /*10970*/  HMMA.16816.F32.BF16 R204, R12, R28, RZ ;  /* 0x0000001c0ccc723c */ /* 0x010fe200000418ff */
[----:B------:R-:W-:Y:S01]  /*10980*/  IMAD.MOV.U32 R244, RZ, RZ, R140 ;  /* 0x000000fffff47224 */ /* 0x000fe200078e008c */
[----:B------:R-:W0:Y:S01]  /*10990*/  LDGDEPBAR ;  /* 0x00000000000079af */ /* 0x000e220000000000 */
[----:B------:R-:W-:-:S02]  /*109a0*/  IMAD.MOV.U32 R245, RZ, RZ, R141 ;  /* 0x000000fffff57224 */ /* 0x000fc400078e008d */
[----:B------:R-:W-:Y:S01]  /*109b0*/  IMAD.MOV.U32 R242, RZ, RZ, R142 ;  /* 0x000000fffff27224 */ /* 0x000fe200078e008e */
[----:B------:R-:W-:Y:S01]  /*109c0*/  LDSM.16.M88.4 R176, [R2+0x8000] ;  /* 0x0080000002b0783b */ /* 0x000fe20000000200 */
[----:B------:R-:W-:Y:S01]  /*109d0*/  IMAD.MOV.U32 R243, RZ, RZ, R143 ;  /* 0x000000fffff37224 */ /* 0x000fe200078e008f */
[----:B------:R-:W-:Y:S02]  /*109e0*/  HMMA.16816.F32.BF16 R192, R12, R30, RZ ;  /* 0x0000001e0cc0723c */ /* 0x000fe400000418ff */
[----:B------:R-:W-:Y:S06]  /*109f0*/  LDSM.16.M88.4 R140, [R2+0x8800] ;  /* 0x00880000028c783b */ /* 0x000fec0000000200 */
[C---:B--2---:R-:W-:Y:S08]  /*10a00*/  HMMA.16816.F32.BF16 R200, R8.reuse, R28, RZ ;  /* 0x0000001c08c8723c */ /* 0x044ff000000418ff */
[C---:B------:R-:W-:Y:S08]  /*10a10*/  HMMA.16816.F32.BF16 R196, R8.reuse, R30, RZ ;  /* 0x0000001e08c4723c */ /* 0x040ff000000418ff */
[C---:B------:R-:W-:Y:S08]  /*10a20*/  HMMA.16816.F32.BF16 R188, R8.reuse, R32, RZ ;  /* 0x0000002008bc723c */ /* 0x040ff000000418ff */
[----:B------:R-:W-:Y:S01]  /*10a30*/  HMMA.16816.F32.BF16 R180, R8, R34, RZ ;  /* 0x0000002208b4723c */ /* 0x000fe200000418ff */
[----:B------:R-:W2:Y:S07]  /*10a40*/  LDSM.16.M88.4 R8, [R0+0x2000] ;  /* 0x002000000008783b */ /* 0x000eae0000000200 */
[----:B------:R-:W-:Y:S01]  /*10a50*/  HMMA.16816.F32.BF16 R28, R12, R32, RZ ;  /* 0x000000200c1c723c */ /* 0x000fe200000418ff */
[----:B------:R-:W-:-:S02]  /*10a60*/  IMAD.IADD R26, R27, 0x1, R0 ;  /* 0x000000011b1a7824 */ /* 0x000fc400078e0200 */
[----:B------:R-:W-:Y:S02]  /*10a70*/  IMAD.IADD R27, R27, 0x1, R2 ;  /* 0x000000011b1b7824 */ /* 0x000fe400078e0202 */
[----:B------:R-:W-:-:S03]  /*10a80*/  IMAD.MOV.U32 R246, RZ, RZ, R208 ;  /* 0x000000fffff67224 */ /* 0x000fc600078e00d0 */
[----:B------:R-:W-:Y:S01]  /*10a90*/  HMMA.16816.F32.BF16 R32, R12, R34, RZ ;  /* 0x000000220c20723c */ /* 0x000fe200000418ff */
[----:B------:R-:W4:Y:S01]  /*10aa0*/  LDSM.16.M88.4 R12, [R0] ;  /* 0x00000000000c783b */ /* 0x000f220000000200 */
[----:B------:R-:W-:-:S06]  /*10ab0*/  IMAD.MOV.U32 R247, RZ, RZ, R209 ;  /* 0x000000fffff77224 */ /* 0x000fcc00078e00d1 */
[C---:B-----5:R-:W-:Y:S08]  /*10ac0*/  HMMA.16816.F32.BF16 R232, R16.reuse, R132, R200 ;  /* 0x0000008410e8723c */ /* 0x060ff000000418c8 */
[C---:B-1----:R-:W-:Y:S08]  /*10ad0*/  HMMA.16816.F32.BF16 R208, R16.reuse, R136, R188 ;  /* 0x0000008810d0723c */ /* 0x042ff000000418bc */
[C---:B------:R-:W-:Y:S08]  /*10ae0*/  HMMA.16816.F32.BF16 R216, R16.reuse, R134, R196 ;  /* 0x0000008610d8723c */ /* 0x040ff000000418c4 */
[----:B------:R-:W-:Y:S01]  /*10af0*/  HMMA.16816.F32.BF16 R200, R16, R138, R180 ;  /* 0x0000008a10c8723c */ /* 0x000fe200000418b4 */
[----:B------:R-:W-:Y:S07]  /*10b00*/  LDSM.16.M88.4 R16, [R26+0x2000] ;  /* 0x002000001a10783b */ /* 0x000fee0000000200 */
[C---:B---3--:R-:W-:Y:S01]  /*10b10*/  HMMA.16816.F32.BF16 R212, R20.reuse, R136, R28 ;  /* 0x0000008814d4723c */ /* 0x048fe2000004181c */
[----:B------:R-:W1:Y:S07]  /*10b20*/  LDSM.16.M88.4 R28, [R27+0x8800] ;  /* 0x008800001b1c783b */ /* 0x000e6e0000000200 */
[C---:B------:R-:W-:Y:S08]  /*10b30*/  HMMA.16816.F32.BF16 R204, R20.reuse, R132, R204 ;  /* 0x0000008414cc723c */ /* 0x040ff000000418cc */
[C---:B------:R-:W-:Y:S08]  /*10b40*/  HMMA.16816.F32.BF16 R196, R20.reuse, R134, R192 ;  /* 0x0000008614c4723c */ /* 0x040ff000000418c0 */
[----:B------:R-:W-:Y:S01]  /*10b50*/  HMMA.16816.F32.BF16 R188, R20, R138, R32 ;  /* 0x0000008a14bc723c */ /* 0x000fe20000041820 */
[----:B------:R-:W3:Y:S04]  /*10b60*/  LDSM.16.M88.4 R32, [R27+0x8000] ;  /* 0x008000001b20783b */ /* 0x000ee80000000200 */
[----:B------:R-:W5:Y:S03]  /*10b70*/  LDSM.16.M88.4 R20, [R26] ;  /* 0x000000001a14783b */ /* 0x000f660000000200 */
[C---:B--2---:R-:W-:Y:S08]  /*10b80*/  HMMA.16816.F32.BF16 R132, R8.reuse, R140, R208 ;  /* 0x0000008c0884723c */ /* 0x044ff000000418d0 */
[C---:B------:R-:W-:Y:S08]  /*10b90*/  HMMA.16816.F32.BF16 R192, R8.reuse, R142, R200 ;  /* 0x0000008e08c0723c */ /* 0x040ff000000418c8 */
[C---:B------:R-:W-:Y:S08]  /*10ba0*/  HMMA.16816.F32.BF16 R180, R8.reuse, R176, R232 ;  /* 0x000000b008b4723c */ /* 0x040ff000000418e8 */
[----:B------:R-:W-:Y:S01]  /*10bb0*/  HMMA.16816.F32.BF16 R136, R8, R178, R216 ;  /* 0x000000b20888723c */ /* 0x000fe200000418d8 */
[----:B------:R-:W-:Y:S04]  /*10bc0*/  LDSM.16.M88.4 R8, [R4+0x6000] ;  /* 0x006000000408783b */ /* 0x000fe80000000200 */
[----:B------:R-:W-:Y:S03]  /*10bd0*/  LDSM.16.M88.4 R4, [R4+0x4000] ;  /* 0x004000000404783b */ /* 0x000fe60000000200 */
[C---:B----4-:R-:W-:Y:S08]  /*10be0*/  HMMA.16816.F32.BF16 R200, R12.reuse, R176, R204 ;  /* 0x000000b00cc8723c */ /* 0x050ff000000418cc */
[C---:B------:R-:W-:Y:S08]  /*10bf0*/  HMMA.16816.F32.BF16 R176, R12.reuse, R178, R196 ;  /* 0x000000b20cb0723c */ /* 0x040ff000000418c4 */
[C---:B------:R-:W-:Y:S08]  /*10c00*/  HMMA.16816.F32.BF16 R196, R12.reuse, R140, R212 ;  /* 0x0000008c0cc4723c */ /* 0x040ff000000418d4 */
[----:B------:R-:W-:Y:S01]  /*10c10*/  HMMA.16816.F32.BF16 R188, R12, R142, R188 ;  /* 0x0000008e0cbc723c */ /* 0x000fe200000418bc */
[----:B------:R-:W2:Y:S07]  /*10c20*/  LDSM.16.M88.4 R12, [R3+UR5+0x9800] ;  /* 0x00980005030c783b */ /* 0x000eae0008000200 */
[C---:B-1----:R-:W-:Y:S01]  /*10c30*/  HMMA.16816.F32.BF16 R204, R16.reuse, R28, R132 ;  /* 0x0000001c10cc723c */ /* 0x042fe20000041884 */
[----:B------:R-:W1:Y:S07]  /*10c40*/  LDSM.16.M88.4 R132, [R3+UR5+0x9000] ;  /* 0x009000050384783b */ /* 0x000e6e0008000200 */
[C---:B---3--:R-:W-:Y:S08]  /*10c50*/  HMMA.16816.F32.BF16 R208, R16.reuse, R32, R180 ;  /* 0x0000002010d0723c */ /* 0x048ff000000418b4 */
[----:B------:R-:W-:Y:S08]  /*10c60*/  HMMA.16816.F32.BF16 R192, R16, R30, R192 ;  /* 0x0000001e10c0723c */ /* 0x000ff000000418c0 */
[----:B-----5:R-:W-:Y:S08]  /*10c70*/  HMMA.16816.F32.BF16 R180, R20, R32, R200 ;  /* 0x0000002014b4723c */ /* 0x020ff000000418c8 */
[-C--:B------:R-:W-:Y:S01]  /*10c80*/  HMMA.16816.F32.BF16 R212, R16, R34.reuse, R136 ;  /* 0x0000002210d4723c */ /* 0x080fe20000041888 */
[----:B------:R-:W-:Y:S04]  /*10c90*/  LDSM.16.M88.4 R16, [R24+0x6000] ;  /* 0x006000001810783b */ /* 0x000fe80000000200 */
[----:B------:R-:W3:Y:S03]  /*10ca0*/  LDSM.16.M88.4 R136, [R25+0x9800] ;  /* 0x009800001988783b */ /* 0x000ee60000000200 */
[C---:B------:R-:W-:Y:S08]  /*10cb0*/  HMMA.16816.F32.BF16 R176, R20.reuse, R34, R176 ;  /* 0x0000002214b0723c */ /* 0x040ff000000418b0 */
[C---:B------:R-:W-:Y:S08]  /*10cc0*/  HMMA.16816.F32.BF16 R140, R20.reuse, R28, R196 ;  /* 0x0000001c148c723c */ /* 0x040ff000000418c4 */
[----:B------:R-:W-:Y:S01]  /*10cd0*/  HMMA.16816.F32.BF16 R32, R20, R30, R188 ;  /* 0x0000001e1420723c */ /* 0x000fe200000418bc */
[----:B------:R-:W-:Y:S04]  /*10ce0*/  LDSM.16.M88.4 R28, [R25+0x9000] ;  /* 0x00900000191c783b */ /* 0x000fe80000000200 */
[----:B------:R-:W4:Y:S03]  /*10cf0*/  LDSM.16.M88.4 R20, [R24+0x4000] ;  /* 0x004000001814783b */ /* 0x000f260000000200 */
[----:B--2---:R-:W-:Y:S08]  /*10d00*/  HMMA.16816.F32.BF16 R196, R8, R14, R192 ;  /* 0x0000000e08c4723c */ /* 0x004ff000000418c0 */
[C---:B-1----:R-:W-:Y:S08]  /*10d10*/  HMMA.16816.F32.BF16 R192, R4.reuse, R132, R180 ;  /* 0x0000008404c0723c */ /* 0x042ff000000418b4 */
[----:B------:R-:W-:Y:S08]  /*10d20*/  HMMA.16816.F32.BF16 R180, R4, R134, R176 ;  /* 0x0000008604b4723c */ /* 0x000ff000000418b0 */
[-C--:B------:R-:W-:Y:S08]  /*10d30*/  HMMA.16816.F32.BF16 R200, R8, R12.reuse, R204 ;  /* 0x0000000c08c8723c */ /* 0x080ff000000418cc */
[----:B------:R-:W-:Y:S08]  /*10d40*/  HMMA.16816.F32.BF16 R176, R4, R12, R140 ;  /* 0x0000000c04b0723c */ /* 0x000ff0000004188c */
[C---:B------:R-:W-:Y:S08]  /*10d50*/  HMMA.16816.F32.BF16 R188, R8.reuse, R132, R208 ;  /* 0x0000008408bc723c */ /* 0x040ff000000418d0 */
[----:B------:R-:W-:Y:S01]  /*10d60*/  HMMA.16816.F32.BF16 R212, R8, R134, R212 ;  /* 0x0000008608d4723c */ /* 0x000fe200000418d4 */
[----:B------:R-:W-:Y:S04]  /*10d70*/  LDSM.16.M88.4 R132, [R2+0x9000] ;  /* 0x009000000284783b */ /* 0x000fe80000000200 */
[----:B------:R-:W-:Y:S03]  /*10d80*/  LDSM.16.M88.4 R8, [R0+0x4000] ;  /* 0x004000000008783b */ /* 0x000fe60000000200 */
[----:B------:R-:W-:Y:S01]  /*10d90*/  HMMA.16816.F32.BF16 R140, R4, R14, R32 ;  /* 0x0000000e048c723c */ /* 0x000fe20000041820 */
[----:B------:R1:W2:Y:S04]  /*10da0*/  LDSM.16.M88.4 R12, [R0+0x6000] ;  /* 0x00600000000c783b */ /* 0x0002a80000000200 */
[----:B------:R5:W5:Y:S03]  /*10db0*/  LDSM.16.M88.4 R32, [R2+0x9800] ;  /* 0x009800000220783b */ /* 0x000b660000000200 */
[C---:B---3--:R-:W-:Y:S01]  /*10dc0*/  HMMA.16816.F32.BF16 R208, R16.reuse, R136, R200 ;  /* 0x0000008810d0723c */ /* 0x048fe200000418c8 */
[----:B------:R-:W-:Y:S07]  /*10dd0*/  LDSM.16.M88.4 R4, [R26+0x6000] ;  /* 0x006000001a04783b */ /* 0x000fee0000000200 */
[----:B------:R-:W-:Y:S08]  /*10de0*/  HMMA.16816.F32.BF16 R204, R16, R138, R196 ;  /* 0x0000008a10cc723c */ /* 0x000ff000000418c4 */
[C---:B----4-:R-:W-:Y:S08]  /*10df0*/  HMMA.16816.F32.BF16 R200, R20.reuse, R28, R192 ;  /* 0x0000001c14c8723c */ /* 0x050ff000000418c0 */
[----:B------:R-:W-:Y:S08]  /*10e00*/  HMMA.16816.F32.BF16 R196, R20, R30, R180 ;  /* 0x0000001e14c4723c */ /* 0x000ff000000418b4 */
[C---:B------:R-:W-:Y:S08]  /*10e10*/  HMMA.16816.F32.BF16 R188, R16.reuse, R28, R188 ;  /* 0x0000001c10bc723c */ /* 0x040ff000000418bc */
[----:B------:R-:W-:Y:S01]  /*10e20*/  HMMA.16816.F32.BF16 R212, R16, R30, R212 ;  /* 0x0000001e10d4723c */ /* 0x000fe200000418d4 */
[----:B------:R-:W3:Y:S04]  /*10e30*/  LDSM.16.M88.4 R28, [R27+0x9000] ;  /* 0x009000001b1c783b */ /* 0x000ee80000000200 */
[----:B------:R-:W-:Y:S03]  /*10e40*/  LDSM.16.M88.4 R16, [R26+0x4000] ;  /* 0x004000001a10783b */ /* 0x000fe60000000200 */
[C---:B------:R-:W-:Y:S08]  /*10e50*/  HMMA.16816.F32.BF16 R192, R20.reuse, R136, R176 ;  /* 0x0000008814c0723c */ /* 0x040ff000000418b0 */
[----:B------:R-:W-:Y:S01]  /*10e60*/  HMMA.16816.F32.BF16 R180, R20, R138, R140 ;  /* 0x0000008a14b4723c */ /* 0x000fe2000004188c */
[----:B------:R4:W3:Y:S01]  /*10e70*/  LDSM.16.M88.4 R20, [R27+0x9800] ;  /* 0x009800001b14783b */ /* 0x0008e20000000200 */
[----:B------:R-:W3:Y:S01]  /*10e80*/  S2R R242, SR_CTAID.X ;  /* 0x0000000000f27919 */ /* 0x000ee20000002500 */
[----:B-1----:R-:W-:Y:S01]  /*10e90*/  IMAD.U32 R0, RZ, RZ, UR4 ;  /* 0x00000004ff007e24 */ /* 0x002fe2000f8e00ff */
[----:B------:R-:W-:-:S04]  /*10ea0*/  SHF.R.U32.HI R185, RZ, 0x5, R222 ;  /* 0x00000005ffb97819 */ /* 0x000fc800000116de */
[----:B--2---:R-:W-:Y:S01]  /*10eb0*/  HMMA.16816.F32.BF16 R176, R12, R132, R188 ;  /* 0x000000840cb0723c */ /* 0x004fe200000418bc */
[----:B-----5:R-:W-:Y:S01]  /*10ec0*/  IMAD.U32 R2, RZ, RZ, UR31 ;  /* 0x0000001fff027e24 */ /* 0x020fe2000f8e00ff */
[----:B------:R-:W-:-:S06]  /*10ed0*/  DEPBAR.LE SB0, 0x0 ;  /* 0x000080000000791a */ /* 0x000fcc0000000000 */
[C---:B------:R-:W-:Y:S08]  /*10ee0*/  HMMA.16816.F32.BF16 R140, R12.reuse, R134, R212 ;  /* 0x000000860c8c723c */ /* 0x040ff000000418d4 */
[C---:B------:R-:W-:Y:S08]  /*10ef0*/  HMMA.16816.F32.BF16 R136, R12.reuse, R32, R208 ;  /* 0x000000200c88723c */ /* 0x040ff000000418d0 */
[----:B------:R-:W-:Y:S08]  /*10f00*/  HMMA.16816.F32.BF16 R12, R12, R34, R204 ;  /* 0x000000220c0c723c */ /* 0x000ff000000418cc */
[C---:B----4-:R-:W-:Y:S08]  /*10f10*/  HMMA.16816.F32.BF16 R24, R8.reuse, R132, R200 ;  /* 0x000000840818723c */ /* 0x050ff000000418c8 */
[C---:B------:R-:W-:Y:S08]  /*10f20*/  HMMA.16816.F32.BF16 R132, R8.reuse, R134, R196 ;  /* 0x000000860884723c */ /* 0x040ff000000418c4 */
[----:B------:R-:W-:Y:S08]  /*10f30*/  HMMA.16816.F32.BF16 R188, R8, R32, R192 ;  /* 0x0000002008bc723c */ /* 0x000ff000000418c0 */
[C---:B---3--:R-:W-:Y:S08]  /*10f40*/  HMMA.16816.F32.BF16 R176, R4.reuse, R28, R176 ;  /* 0x0000001c04b0723c */ /* 0x048ff000000418b0 */
[C---:B------:R-:W-:Y:S08]  /*10f50*/  HMMA.16816.F32.BF16 R140, R4.reuse, R30, R140 ;  /* 0x0000001e048c723c */ /* 0x040ff0000004188c */
[C---:B------:R-:W-:Y:S08]  /*10f60*/  HMMA.16816.F32.BF16 R192, R4.reuse, R20, R136 ;  /* 0x0000001404c0723c */ /* 0x040ff00000041888 */
[----:B------:R-:W-:Y:S01]  /*10f70*/  HMMA.16816.F32.BF16 R196, R4, R22, R12 ;  /* 0x0000001604c4723c */ /* 0x000fe2000004180c */
[----:B------:R-:W-:-:S07]  /*10f80*/  LOP3.LUT R4, R184, 0x6, RZ, 0xc0, !PT ;  /* 0x00000006b8047812 */ /* 0x000fce00078ec0ff */
[----:B------:R-:W-:Y:S01]  /*10f90*/  HMMA.16816.F32.BF16 R24, R16, R28, R24 ;  /* 0x0000001c1018723c */ /* 0x000fe20000041818 */
[----:B------:R-:W-:Y:S01]  /*10fa0*/  IMAD R242, R242, 0x8, R185 ;  /* 0x00000008f2f27824 */ /* 0x000fe200078e02b9 */
[----:B------:R-:W-:-:S06]  /*10fb0*/  LOP3.LUT R2, R2, UR6, R243, 0x96, !PT ;  /* 0x0000000602027c12 */ /* 0x000fcc000f8e96f3 */
[----:B------:R-:W-:Y:S01]  /*10fc0*/  HMMA.16816.F32.BF16 R180, R8, R34, R180 ;  /* 0x0000002208b4723c */ /* 0x000fe200000418b4 */
[----:B------:R-:W-:Y:S02]  /*10fd0*/  IMAD R8, R0, 0x20, R4 ;  /* 0x0000002000087824 */ /* 0x000fe400078e0204 */
[----:B------:R-:W-:Y:S02]  /*10fe0*/  IMAD R240, R240, 0x8, R248 ;  /* 0x00000008f0f07824 */ /* 0x000fe400078e02f8 */
[----:B------:R-:W-:Y:S02]  /*10ff0*/  VIADD R5, R8, 0xffffff61 ;  /* 0xffffff6108057836 */ /* 0x000fe40000000000 */
[----:B------:R-:W-:Y:S01]  /*11000*/  VIADD R242, R242, 0x4 ;  /* 0x00000004f2f27836 */ /* 0x000fe20000000000 */
[----:B------:R-:W-:Y:S01]  /*11010*/  HMMA.16816.F32.BF16 R132, R16, R30, R132 ;  /* 0x0000001e1084723c */ /* 0x000fe20000041884 */
[C---:B------:R-:W-:Y:S01]  /*11020*/  VIADD R11, R224.reuse, 0x8 ;  /* 0x00000008e00b7836 */ /* 0x040fe20000000000 */
[----:B------:R-:W-:Y:S01]  /*11030*/  ISETP.GT.AND P4, PT, R224, R5, PT ;  /* 0x00000005e000720c */ /* 0x000fe20003f84270 */
[----:B------:R-:W-:-:S02]  /*11040*/  VIADD R10, R8, 0xffffff60 ;  /* 0xffffff60080a7836 */ /* 0x000fc40000000000 */
[----:B------:R-:W-:Y:S01]  /*11050*/  VIADD R0, R224, 0x40 ;  /* 0x00000040e0007836 */ /* 0x000fe20000000000 */
[----:B------:R-:W-:Y:S01]  /*11060*/  ISETP.GT.AND P0, PT, R11, R5, PT ;  /* 0x000000050b00720c */ /* 0x000fe20003f04270 */
[----:B------:R-:W-:Y:S01]  /*11070*/  IMAD.WIDE.U32 R2, R2, -0x326172a9, RZ ;  /* 0xcd9e8d5702027825 */ /* 0x000fe200078e00ff */
[----:B------:R-:W-:Y:S03]  /*11080*/  HMMA.16816.F32.BF16 R28, R16, R20, R188 ;  /* 0x00000014101c723c */ /* 0x000fe600000418bc */
[----:B------:R-:W-:Y:S01]  /*11090*/  IMAD.WIDE.U32 R240, R240, -0x326172a9, RZ ;  /* 0xcd9e8d57f0f07825 */ /* 0x000fe200078e00ff */
[----:B------:R1:W-:Y:S03]  /*110a0*/  STL [R1+0x24], R4 ;  /* 0x0000240401007387 */ /* 0x0003e60000100800 */
[----:B------:R-:W-:Y:S01]  /*110b0*/  IMAD.WIDE.U32 R242, R242, -0x326172a9, RZ ;  /* 0xcd9e8d57f2f27825 */ /* 0x000fe200078e00ff */
[----:B------:R-:W-:-:S02]  /*110c0*/  FSEL R15, R25, -INF , !P4 ;  /* 0xff800000190f7808 */ /* 0x000fc40006000000 */
[CC--:B------:R-:W-:Y:S01]  /*110d0*/  ISETP.GT.AND P5, PT, R224.reuse, R10.reuse, PT ;  /* 0x0000000ae000720c */ /* 0x0c0fe20003fa4270 */
[----:B------:R-:W-:Y:S01]  /*110e0*/  VIADD R9, R224, 0x48 ;  /* 0x00000048e0097836 */ /* 0x000fe20000000000 */
[----:B------:R-:W-:Y:S02]  /*110f0*/  ISETP.GT.AND P4, PT, R0, R10, PT ;  /* 0x0000000a0000720c */ /* 0x000fe40003f84270 */
[--C-:B------:R-:W-:Y:S02]  /*11100*/  LOP3.LUT R139, R240, UR22, R3.reuse, 0x96, !PT ;  /* 0x00000016f08b7c12 */ /* 0x100fe4000f8e9603 */
[----:B------:R-:W-:Y:S01]  /*11110*/  LOP3.LUT R185, R242, UR22, R3, 0x96, !PT ;  /* 0x00000016f2b97c12 */ /* 0x000fe2000f8e9603 */
[----:B------:R-:W-:Y:S01]  /*11120*/  VIADD R3, R8, 0xffffff69 ;  /* 0xffffff6908037836 */ /* 0x000fe20000000000 */
[----:B------:R-:W-:Y:S02]  /*11130*/  FSEL R32, R27, -INF , !P0 ;  /* 0xff8000001b207808 */ /* 0x000fe40004000000 */
[----:B------:R-:W-:-:S02]  /*11140*/  ISETP.GT.AND P0, PT, R0, R5, PT ;  /* 0x000000050000720c */ /* 0x000fc40003f04270 */
[C---:B------:R-:W-:Y:S02]  /*11150*/  LOP3.LUT R184, R2.reuse, UR21, R245, 0x96, !PT ;  /* 0x0000001502b87c12 */ /* 0x040fe4000f8e96f5 */
[----:B------:R-:W-:Y:S01]  /*11160*/  LOP3.LUT R188, R2, UR21, R247, 0x96, !PT ;  /* 0x0000001502bc7c12 */ /* 0x000fe2000f8e96f7 */
[----:B-1----:R-:W-:Y:S01]  /*11170*/  VIADD R4, R8, 0xffffff68 ;  /* 0xffffff6808047836 */ /* 0x002fe20000000000 */
[----:B------:R-:W-:Y:S01]  /*11180*/  FSEL R14, R24, -INF , !P5 ;  /* 0xff800000180e7808 */ /* 0x000fe20006800000 */
[----:B------:R-:W-:Y:S01]  /*11190*/  VIADD R2, R8, 0xffffff70 ;  /* 0xffffff7008027836 */ /* 0x000fe20000000000 */
[----:B------:R-:W-:Y:S02]  /*111a0*/  FSEL R34, R176, -INF , !P4 ;  /* 0xff800000b0227808 */ /* 0x000fe40006000000 */
[-C--:B------:R-:W-:Y:S02]  /*111b0*/  ISETP.GT.AND P3, PT, R11, R10.reuse, PT ;  /* 0x0000000a0b00720c */ /* 0x080fe40003f64270 */
[----:B------:R-:W-:-:S02]  /*111c0*/  ISETP.GT.AND P5, PT, R9, R10, PT ;  /* 0x0000000a0900720c */ /* 0x000fc40003fa4270 */
[-C--:B------:R-:W-:Y:S02]  /*111d0*/  ISETP.GT.AND P4, PT, R0, R4.reuse, PT ;  /* 0x000000040000720c */ /* 0x080fe40003f84270 */
[----:B------:R-:W-:Y:S02]  /*111e0*/  FSEL R136, R177, -INF , !P0 ;  /* 0xff800000b1887808 */ /* 0x000fe40004000000 */
[C---:B------:R-:W-:Y:S01]  /*111f0*/  ISETP.GT.AND P0, PT, R11.reuse, R3, PT ;  /* 0x000000030b00720c */ /* 0x040fe20003f04270 */
[----:B------:R-:W-:Y:S01]  /*11200*/  VIADD R7, R8, 0xffffff71 ;  /* 0xffffff7108077836 */ /* 0x000fe20000000000 */
[----:B------:R-:W-:Y:S01]  /*11210*/  FSEL R33, R26, -INF , !P3 ;  /* 0xff8000001a217808 */ /* 0x000fe20005800000 */
[----:B------:R-:W-:Y:S01]  /*11220*/  VIADD R6, R8, 0xffffff78 ;  /* 0xffffff7808067836 */ /* 0x000fe20000000000 */
[----:B------:R-:W-:Y:S01]  /*11230*/  FSEL R35, R178, -INF , !P5 ;  /* 0xff800000b2237808 */ /* 0x000fe20006800000 */
[----:B------:R-:W-:Y:S01]  /*11240*/  VIADD R8, R8, 0xffffff79 ;  /* 0xffffff7908087836 */ /* 0x000fe20000000000 */
[----:B------:R-:W-:Y:S01]  /*11250*/  FSEL R137, R140, -INF , !P4 ;  /* 0xff8000008c897808 */ /* 0x000fe20006000000 */
[----:B------:R-:W-:Y:S01]  /*11260*/  BAR.SYNC.DEFER_BLOCKING 0x0 ;  /* 0x0000000000007b1d */ /* 0x000fe20000010000 */
[----:B------:R-:W-:-:S02]  /*11270*/  ISETP.GT.AND P3, PT, R11, R4, PT ;  /* 0x000000040b00720c */ /* 0x000fc40003f64270 */
[----:B------:R-:W-:Y:S02]  /*11280*/  ISETP.GT.AND P5, PT, R0, R3, PT ;  /* 0x000000030000720c */ /* 0x000fe40003fa4270 */
[----:B------:R-:W-:Y:S02]  /*11290*/  ISETP.GT.AND P4, PT, R11, R2, PT ;  /* 0x000000020b00720c */ /* 0x000fe40003f84270 */
[----:B------:R-:W-:Y:S02]  /*112a0*/  FSEL R26, R135, -INF , !P0 ;  /* 0xff800000871a7808 */ /* 0x000fe40004000000 */
[----:B------:R-:W-:Y:S01]  /*112b0*/  ISETP.GT.AND P0, PT, R224, R4, PT ;  /* 0x00000004e000720c */ /* 0x000fe20003f04270 */
[----:B------:R-:W-:Y:S01]  /*112c0*/  HMMA.16816.F32.BF16 R20, R16, R22, R180 ;  /* 0x000000161014723c */ /* 0x000fe200000418b4 */
[----:B------:R-:W-:Y:S02]  /*112d0*/  FSEL R138, R141, -INF , !P5 ;  /* 0xff8000008d8a7808 */ /* 0x000fe40006800000 */
[----:B------:R-:W-:-:S02]  /*112e0*/  FSEL R27, R134, -INF , !P3 ;  /* 0xff800000861b7808 */ /* 0x000fc40005800000 */
[----:B------:R-:W-:Y:S02]  /*112f0*/  FSEL R30, R30, -INF , !P4 ;  /* 0xff8000001e1e7808 */ /* 0x000fe40006000000 */
[C---:B------:R-:W-:Y:S02]  /*11300*/  ISETP.GT.AND P5, PT, R11.reuse, R7, PT ;  /* 0x000000070b00720c */ /* 0x040fe40003fa4270 */
[C---:B------:R-:W-:Y:S02]  /*11310*/  ISETP.GT.AND P3, PT, R11.reuse, R6, PT ;  /* 0x000000060b00720c */ /* 0x040fe40003f64270 */
[----:B------:R-:W-:Y:S02]  /*11320*/  ISETP.GT.AND P4, PT, R11, R8, PT ;  /* 0x000000080b00720c */ /* 0x000fe40003f84270 */
[----:B------:R-:W-:Y:S02]  /*11330*/  FSEL R11, R132, -INF , !P0 ;  /* 0xff800000840b7808 */ /* 0x000fe40004000000 */
[----:B------:R-:W-:-:S02]  /*11340*/  ISETP.GT.AND P0, PT, R0, R2, PT ;  /* 0x000000020000720c */ /* 0x000fc40003f04270 */
[----:B------:R-:W-:Y:S02]  /*11350*/  FSEL R25, R31, -INF , !P5 ;  /* 0xff8000001f197808 */ /* 0x000fe40006800000 */
[----:B------:R-:W-:Y:S02]  /*11360*/  ISETP.GT.AND P5, PT, R224, R2, PT ;  /* 0x00000002e000720c */ /* 0x000fe40003fa4270 */
[----:B------:R-:W-:Y:S02]  /*11370*/  FSEL R31, R192, -INF , !P0 ;  /* 0xff800000c01f7808 */ /* 0x000fe40004000000 */
[----:B------:R-:W-:Y:S02]  /*11380*/  ISETP.GT.AND P0, PT, R0, R7, PT ;  /* 0x000000070000720c */ /* 0x000fe40003f04270 */
[----:B------:R-:W-:Y:S02]  /*11390*/  FSEL R16, R28, -INF , !P5 ;  /* 0xff8000001c107808 */ /* 0x000fe40006800000 */
[----:B------:R-:W-:-:S02]  /*113a0*/  FSEL R28, R193, -INF , !P0 ;  /* 0xff800000c11c7808 */ /* 0x000fc40004000000 */
[-C--:B------:R-:W-:Y:S02]  /*113b0*/  ISETP.GE.AND P0, PT, R10, R228.reuse, PT ;  /* 0x000000e40a00720c */ /* 0x080fe40003f06270 */
[----:B------:R-:W-:Y:S02]  /*113c0*/  ISETP.GT.AND P6, PT, R224, R3, PT ;  /* 0x00000003e000720c */ /* 0x000fe40003fc4270 */
[----:B------:R-:W-:Y:S02]  /*113d0*/  FSEL R14, R14, -INF , !P0 ;  /* 0xff8000000e0e7808 */ /* 0x000fe40004000000 */
[----:B------:R-:W-:Y:S02]  /*113e0*/  FSEL R12, R133, -INF , !P6 ;  /* 0xff800000850c7808 */ /* 0x000fe40007000000 */
[----:B------:R-:W-:Y:S02]  /*113f0*/  ISETP.GE.AND P0, PT, R3, R228, PT ;  /* 0x000000e40300720c */ /* 0x000fe40003f06270 */
[----:B------:R-:W-:-:S02]  /*11400*/  ISETP.GT.AND P6, PT, R224, R7, PT ;  /* 0x00000007e000720c */ /* 0x000fc40003fc4270 */
[----:B------:R-:W-:Y:S02]  /*11410*/  FSEL R24, R22, -INF , !P3 ;  /* 0xff80000016187808 */ /* 0x000fe40005800000 */
[----:B------:R-:W-:Y:S02]  /*11420*/  FSEL R18, R23, -INF , !P4 ;  /* 0xff80000017127808 */ /* 0x000fe40006000000 */
[-C--:B------:R-:W-:Y:S02]  /*11430*/  ISETP.GE.AND P3, PT, R5, R228.reuse, PT ;  /* 0x000000e40500720c */ /* 0x080fe40003f66270 */
[----:B------:R-:W-:Y:S02]  /*11440*/  ISETP.GE.AND P4, PT, R4, R228, PT ;  /* 0x000000e40400720c */ /* 0x000fe40003f86270 */
[----:B------:R-:W-:Y:S02]  /*11450*/  FSEL R23, R12, -INF , !P0 ;  /* 0xff8000000c177808 */ /* 0x000fe40004000000 */
[----:B------:R-:W-:-:S02]  /*11460*/  FSEL R13, R29, -INF , !P6 ;  /* 0xff8000001d0d7808 */ /* 0x000fc40007000000 */
[----:B------:R-:W-:Y:S02]  /*11470*/  ISETP.GE.AND P0, PT, R7, R228, PT ;  /* 0x000000e40700720c */ /* 0x000fe40003f06270 */
[----:B------:R-:W-:Y:S02]  /*11480*/  FSEL R15, R15, -INF , !P3 ;  /* 0xff8000000f0f7808 */ /* 0x000fe40005800000 */
[----:B------:R-:W-:Y:S02]  /*11490*/  FSEL R19, R11, -INF , !P4 ;  /* 0xff8000000b137808 */ /* 0x000fe40006000000 */
[-C--:B------:R-:W-:Y:S02]  /*114a0*/  ISETP.GT.AND P5, PT, R0, R6.reuse, PT ;  /* 0x000000060000720c */ /* 0x080fe40003fa4270 */
[----:B------:R-:W-:Y:S02]  /*114b0*/  ISETP.GT.AND P4, PT, R224, R6, PT ;  /* 0x00000006e000720c */ /* 0x000fe40003f84270 */
[----:B------:R-:W-:-:S02]  /*114c0*/  FSEL R214, R13, -INF , !P0 ;  /* 0xff8000000dd67808 */ /* 0x000fc40004000000 */
[----:B------:R-:W-:Y:S02]  /*114d0*/  ISETP.GE.AND P3, PT, R2, R228, PT ;  /* 0x000000e40200720c */ /* 0x000fe40003f66270 */
[----:B------:R-:W-:Y:S01]  /*114e0*/  ISETP.GT.AND P0, PT, R224, R8, PT ;  /* 0x00000008e000720c */ /* 0x000fe20003f04270 */
[----:B------:R-:W-:Y:S01]  /*114f0*/  UISETP.GT.U32.AND UP1, UPT, UR6, UR18, UPT ;  /* 0x000000120600728c */ /* 0x000fe2000bf24070 */
[----:B------:R-:W-:Y:S02]  /*11500*/  FMNMX3.FTZ R134, R231, R14, R15, !PT ;  /* 0x0000000ee7867276 */ /* 0x000fe4000781000f */
[----:B------:R-:W-:Y:S02]  /*11510*/  FSEL R29, R196, -INF , !P5 ;  /* 0xff800000c41d7808 */ /* 0x000fe40006800000 */
[----:B------:R-:W-:Y:S02]  /*11520*/  FSEL R11, R20, -INF , !P4 ;  /* 0xff800000140b7808 */ /* 0x000fe40006000000 */
[----:B------:R-:W-:-:S02]  /*11530*/  ISETP.GE.AND P6, PT, R10, R229, PT ;  /* 0x000000e50a00720c */ /* 0x000fc40003fc6270 */
[C---:B------:R-:W-:Y:S02]  /*11540*/  ISETP.GE.AND P5, PT, R10.reuse, R225, PT ;  /* 0x000000e10a00720c */ /* 0x040fe40003fa6270 */
[----:B------:R-:W-:Y:S02]  /*11550*/  ISETP.GE.AND P4, PT, R10, R226, PT ;  /* 0x000000e20a00720c */ /* 0x000fe40003f86270 */
        /* <DEDUP_REMOVED lines=26> */
[----:B---3--:R-:W-:Y:S02]  /*11700*/  LEA.HI.X R13, R11, R248, R10, 0x6, P0 ;  /* 0x000000f80b0d7211 */ /* 0x008fe400000f340a */
        /* <DEDUP_REMOVED lines=11> */
.L_x_2294:
[----:B------:R-:W2:Y:S04]  /*117c0*/  LDL.64 R176, [R1+0x58] ;  /* 0x0000580001b07983 */ /* 0x000ea80000100a00 */
[----:B------:R-:W3:Y:S01]  /*117d0*/  LDL.64 R180, [R1+0x50] ;  /* 0x0000500001b47983 */ /* 0x000ee20000100a00 */
[-C--:B------:R-:W-:Y:S01]  /*117e0*/  ISETP.GE.AND P0, PT, R5, R229.reuse, PT ;  /* 0x000000e50500720c */ /* 0x080fe20003f06270 */
[----:B------:R-:W4:Y:S01]  /*117f0*/  LDCU UR7, c[0x0][0x45c] ;  /* 0x00008b80ff0777ac */ /* 0x000f220008000800 */
[----:B------:R-:W-:Y:S01]  /*11800*/  FSEL R17, R179, -INF , !P3 ;  /* 0xff800000b3117808 */ /* 0x000fe20005800000 */
[----:B------:R-:W5:Y:S01]  /*11810*/  SHFL.BFLY PT, R16, R134, 0x2, 0x1f ;  /* 0x0c401f0086107f89 */ /* 0x000f6200000e0000 */
[-C--:B------:R-:W-:Y:S01]  /*11820*/  ISETP.GE.AND P3, PT, R4, R229.reuse, PT ;  /* 0x000000e50400720c */ /* 0x080fe20003f66270 */
[----:B------:R-:W-:Y:S01]  /*11830*/  IMAD.MOV.U32 R202, RZ, RZ, R238 ;  /* 0x000000ffffca7224 */ /* 0x000fe200078e00ee */
[----:B-1----:R-:W-:Y:S01]  /*11840*/  FSEL R10, R32, -INF , !P0 ;  /* 0xff800000200a7808 */ /* 0x002fe20004000000 */
[----:B------:R-:W-:Y:S01]  /*11850*/  IMAD.MOV.U32 R204, RZ, RZ, R236 ;  /* 0x000000ffffcc7224 */ /* 0x000fe200078e00ec */
[----:B------:R-:W-:Y:S01]  /*11860*/  ISETP.GE.AND P0, PT, R2, R229, PT ;  /* 0x000000e50200720c */ /* 0x000fe20003f06270 */
[----:B------:R-:W-:Y:S01]  /*11870*/  @UP1 UIADD3 UR16, UPT, UPT, UR4, -0x6, URZ ;  /* 0xfffffffa04101890 */ /* 0x000fe2000fffe0ff */
[----:B------:R-:W-:-:S02]  /*11880*/  FSEL R11, R33, -INF , !P6 ;  /* 0xff800000210b7808 */ /* 0x000fc40007000000 */
[-C--:B------:R-:W-:Y:S02]  /*11890*/  ISETP.GE.AND P6, PT, R3, R229.reuse, PT ;  /* 0x000000e50300720c */ /* 0x080fe40003fc6270 */
[----:B------:R-:W-:Y:S02]  /*118a0*/  FSEL R13, R27, -INF , !P3 ;  /* 0xff8000001b0d7808 */ /* 0x000fe40005800000 */
[-C--:B------:R-:W-:Y:S02]  /*118b0*/  ISETP.GE.AND P3, PT, R7, R229.reuse, PT ;  /* 0x000000e50700720c */ /* 0x080fe40003f66270 */
[----:B------:R-:W-:Y:S02]  /*118c0*/  FSEL R215, R30, -INF , !P0 ;  /* 0xff8000001ed77808 */ /* 0x000fe40004000000 */
[----:B------:R-:W-:Y:S02]  /*118d0*/  ISETP.GE.AND P0, PT, R8, R229, PT ;  /* 0x000000e50800720c */ /* 0x000fe40003f06270 */
[----:B------:R-:W-:-:S02]  /*118e0*/  FSEL R22, R26, -INF , !P6 ;  /* 0xff8000001a167808 */ /* 0x000fc40007000000 */
[----:B------:R-:W-:Y:S02]  /*118f0*/  FMNMX3.FTZ R12, R230, R11, R10, !PT ;  /* 0x0000000be60c7276 */ /* 0x000fe4000781000a */
[----:B------:R-:W-:Y:S02]  /*11900*/  ISETP.GE.AND P6, PT, R6, R229, PT ;  /* 0x000000e50600720c */ /* 0x000fe40003fc6270 */
[----:B------:R-:W-:Y:S02]  /*11910*/  FSEL R216, R25, -INF , !P3 ;  /* 0xff80000019d87808 */ /* 0x000fe40005800000 */
[----:B------:R-:W-:Y:S02]  /*11920*/  ISETP.GT.AND P3, PT, R0, R8, PT ;  /* 0x000000080000720c */ /* 0x000fe40003f64270 */
[----:B------:R-:W-:Y:S02]  /*11930*/  FSEL R210, R18, -INF , !P0 ;  /* 0xff80000012d27808 */ /* 0x000fe40004000000 */
[----:B------:R-:W-:-:S02]  /*11940*/  FMNMX3.FTZ R12, R12, R13, R22, !PT ;  /* 0x0000000d0c0c7276 */ /* 0x000fc40007810016 */
[----:B------:R-:W-:Y:S02]  /*11950*/  ISETP.GE.AND P0, PT, R5, R225, PT ;  /* 0x000000e10500720c */ /* 0x000fe40003f06270 */
[----:B------:R-:W-:Y:S02]  /*11960*/  FSEL R209, R24, -INF , !P6 ;  /* 0xff80000018d17808 */ /* 0x000fe40007000000 */
[----:B------:R-:W-:Y:S02]  /*11970*/  FSEL R24, R197, -INF , !P3 ;  /* 0xff800000c5187808 */ /* 0x000fe40005800000 */
[----:B------:R-:W-:Y:S02]  /*11980*/  ISETP.GE.AND P3, PT, R5, R226, PT ;  /* 0x000000e20500720c */ /* 0x000fe40003f66270 */
[----:B-----5:R-:W-:Y:S02]  /*11990*/  FMNMX.FTZ R134, R134, R16, !PT ;  /* 0x0000001086867209 */ /* 0x020fe40007810000 */
[----:B------:R-:W-:-:S02]  /*119a0*/  ISETP.GT.AND P6, PT, R9, R4, PT ;  /* 0x000000040900720c */ /* 0x000fc40003fc4270 */
[----:B------:R-:W-:Y:S01]  /*119b0*/  FMNMX3.FTZ R0, R12, R215, R216, !PT ;  /* 0x000000d70c007276 */ /* 0x000fe200078100d8 */
[----:B------:R-:W-:Y:S01]  /*119c0*/  SHFL.BFLY PT, R20, R134, 0x1, 0x1f ;  /* 0x0c201f0086147f89 */ /* 0x000fe200000e0000 */
[----:B------:R-:W-:Y:S02]  /*119d0*/  FSEL R16, R136, -INF , !P0 ;  /* 0xff80000088107808 */ /* 0x000fe40004000000 */
[----:B------:R-:W-:Y:S02]  /*119e0*/  FSEL R12, R34, -INF , !P5 ;  /* 0xff800000220c7808 */ /* 0x000fe40006800000 */
[----:B------:R-:W-:Y:S02]  /*119f0*/  FSEL R18, R35, -INF , !P4 ;  /* 0xff80000023127808 */ /* 0x000fe40006000000 */
[----:B------:R-:W-:Y:S02]  /*11a00*/  ISETP.GT.AND P0, PT, R9, R3, PT ;  /* 0x000000030900720c */ /* 0x000fe40003f04270 */
[----:B------:R-:W-:-:S02]  /*11a10*/  ISETP.GE.AND P5, PT, R4, R225, PT ;  /* 0x000000e10400720c */ /* 0x000fc40003fa6270 */
[-C--:B------:R-:W-:Y:S02]  /*11a20*/  ISETP.GE.AND P4, PT, R4, R226.reuse, PT ;  /* 0x000000e20400720c */ /* 0x080fe40003f86270 */
[----:B------:R-:W-:Y:S02]  /*11a30*/  FSEL R33, R17, -INF , !P3 ;  /* 0xff80000011217808 */ /* 0x000fe40005800000 */
[----:B------:R-:W-:Y:S02]  /*11a40*/  FSEL R4, R142, -INF , !P6 ;  /* 0xff8000008e047808 */ /* 0x000fe40007000000 */
[C---:B------:R-:W-:Y:S02]  /*11a50*/  ISETP.GE.AND P3, PT, R3.reuse, R225, PT ;  /* 0x000000e10300720c */ /* 0x040fe40003f66270 */
[----:B------:R-:W-:Y:S02]  /*11a60*/  ISETP.GE.AND P6, PT, R3, R226, PT ;  /* 0x000000e20300720c */ /* 0x000fe40003fc6270 */
[----:B------:R-:W-:-:S02]  /*11a70*/  FSEL R3, R143, -INF , !P0 ;  /* 0xff8000008f037808 */ /* 0x000fc40004000000 */
[----:B------:R-:W-:Y:S02]  /*11a80*/  FMNMX3.FTZ R0, R0, R209, R210, !PT ;  /* 0x000000d100007276 */ /* 0x000fe400078100d2 */
[----:B------:R-:W-:Y:S02]  /*11a90*/  FSEL R32, R3, -INF , !P6 ;  /* 0xff80000003207808 */ /* 0x000fe40007000000 */
[----:B------:R-:W-:Y:S01]  /*11aa0*/  FSEL R17, R137, -INF , !P5 ;  /* 0xff80000089117808 */ /* 0x000fe20006800000 */
[----:B------:R-:W1:Y:S01]  /*11ab0*/  SHFL.BFLY PT, R5, R0, 0x2, 0x1f ;  /* 0x0c401f0000057f89 */ /* 0x000e6200000e0000 */
        /* <DEDUP_REMOVED lines=9> */
[----:B------:R-:W-:Y:S02]  /*11b50*/  ISETP.GE.AND P6, PT, R8, R225, PT ;  /* 0x000000e10800720c */ /* 0x000fe40003fc6270 */
[----:B------:R-:W-:Y:S02]  /*11b60*/  FMNMX3.FTZ R135, R135, R17, R21, !PT ;  /* 0x0000001187877276 */ /* 0x000fe40007810015 */
[----:B------:R-:W-:Y:S02]  /*11b70*/  FSEL R140, R29, -INF , !P0 ;  /* 0xff8000001d8c7808 */ /* 0x000fe40004000000 */
[----:B------:R-:W-:Y:S02]  /*11b80*/  FSEL R142, R24, -INF , !P6 ;  /* 0xff800000188e7808 */ /* 0x000fe40007000000 */
[----:B------:R-:W-:Y:S02]  /*11b90*/  FMNMX3.FTZ R135, R135, R138, R141, !PT ;  /* 0x0000008a87877276 */ /* 0x000fe4000781008d */
[----:B------:R-:W-:-:S02]  /*11ba0*/  ISETP.GT.AND P3, PT, R9, R2, PT ;  /* 0x000000020900720c */ /* 0x000fc40003f64270 */
[----:B------:R-:W-:Y:S02]  /*11bb0*/  FMNMX3.FTZ R135, R135, R140, R142, !PT ;  /* 0x0000008c87877276 */ /* 0x000fe4000781008e */
[----:B------:R-:W-:Y:S02]  /*11bc0*/  FSEL R30, R4, -INF , !P4 ;  /* 0xff800000041e7808 */ /* 0x000fe40006000000 */
[----:B------:R-:W-:Y:S01]  /*11bd0*/  ISETP.GT.AND P0, PT, R9, R6, PT ;  /* 0x000000060900720c */ /* 0x000fe20003f04270 */
[----:B------:R-:W5:Y:S01]  /*11be0*/  SHFL.BFLY PT, R25, R135, 0x2, 0x1f ;  /* 0x0c401f0087197f89 */ /* 0x000f6200000e0000 */
[----:B------:R-:W-:Y:S02]  /*11bf0*/  ISETP.GE.AND P4, PT, R2, R226, PT ;  /* 0x000000e20200720c */ /* 0x000fe40003f86270 */
[----:B------:R-:W-:Y:S02]  /*11c00*/  FSEL R2, R194, -INF , !P3 ;  /* 0xff800000c2027808 */ /* 0x000fe40005800000 */
[----:B------:R-:W-:-:S02]  /*11c10*/  FSEL R24, R198, -INF , !P0 ;  /* 0xff800000c6187808 */ /* 0x000fc40004000000 */
[----:B-1----:R-:W-:Y:S01]  /*11c20*/  FMNMX.FTZ R0, R0, R5, !PT ;  /* 0x0000000500007209 */ /* 0x002fe20007810000 */
[----:B------:R-:W-:Y:S01]  /*11c30*/  IMAD.WIDE.U32 R4, R139, -0x2daee0ad, RZ ;  /* 0xd2511f538b047825 */ /* 0x000fe200078e00ff */
[----:B------:R-:W-:Y:S02]  /*11c40*/  ISETP.GT.AND P6, PT, R9, R8, PT ;  /* 0x000000080900720c */ /* 0x000fe40003fc4270 */
[-C--:B------:R-:W-:Y:S01]  /*11c50*/  ISETP.GE.AND P0, PT, R8, R226.reuse, PT ;  /* 0x000000e20800720c */ /* 0x080fe20003f06270 */
[----:B------:R-:W-:Y:S01]  /*11c60*/  IMAD.WIDE.U32 R8, R184, -0x2daee0ad, RZ ;  /* 0xd2511f53b8087825 */ /* 0x000fe200078e00ff */
[----:B------:R-:W-:Y:S01]  /*11c70*/  FSEL R196, R2, -INF , !P4 ;  /* 0xff80000002c47808 */ /* 0x000fe20006000000 */
[----:B------:R-:W1:Y:S01]  /*11c80*/  SHFL.BFLY PT, R133, R0, 0x1, 0x1f ;  /* 0x0c201f0000857f89 */ /* 0x000e6200000e0000 */
[-C--:B------:R-:W-:Y:S01]  /*11c90*/  ISETP.GE.AND P3, PT, R7, R226.reuse, PT ;  /* 0x000000e20700720c */ /* 0x080fe20003f66270 */
[----:B------:R-:W-:Y:S01]  /*11ca0*/  IMAD.WIDE.U32 R2, R185, -0x2daee0ad, RZ ;  /* 0xd2511f53b9027825 */ /* 0x000fe200078e00ff */
[----:B------:R-:W-:-:S02]  /*11cb0*/  ISETP.GE.AND P5, PT, R6, R226, PT ;  /* 0x000000e20600720c */ /* 0x000fc40003fa6270 */
[----:B------:R-:W-:Y:S01]  /*11cc0*/  FMNMX3.FTZ R136, R221, R18, R33, !PT ;  /* 0x00000012dd887276 */ /* 0x000fe20007810021 */
[----:B------:R-:W-:Y:S01]  /*11cd0*/  IMAD.WIDE.U32 R6, R188, -0x2daee0ad, RZ ;  /* 0xd2511f53bc067825 */ /* 0x000fe200078e00ff */
[----:B------:R-:W-:Y:S02]  /*11ce0*/  LOP3.LUT R26, R4, UR11, R9, 0x96, !PT ;  /* 0x0000000b041a7c12 */ /* 0x000fe4000f8e9609 */
[----:B------:R-:W-:Y:S02]  /*11cf0*/  FSEL R217, R27, -INF , !P3 ;  /* 0xff8000001bd97808 */ /* 0x000fe40005800000 */
[----:B------:R-:W-:Y:S01]  /*11d00*/  FMNMX3.FTZ R136, R136, R30, R32, !PT ;  /* 0x0000001e88887276 */ /* 0x000fe20007810020 */
[----:B------:R-:W-:Y:S01]  /*11d10*/  IMAD.WIDE.U32 R188, R26, -0x326172a9, RZ ;  /* 0xcd9e8d571abc7825 */ /* 0x000fe200078e00ff */
[----:B------:R-:W-:Y:S02]  /*11d20*/  FSEL R205, R24, -INF , !P5 ;  /* 0xff80000018cd7808 */ /* 0x000fe40006800000 */
[----:B------:R-:W-:-:S02]  /*11d30*/  FMNMX3.FTZ R136, R136, R196, R217, !PT ;  /* 0x000000c488887276 */ /* 0x000fc400078100d9 */
[----:B------:R-:W-:Y:S02]  /*11d40*/  FMNMX.FTZ R134, R134, R20, !PT ;  /* 0x0000001486867209 */ /* 0x000fe40007810000 */
[----:B-----5:R-:W-:Y:S02]  /*11d50*/  FMNMX.FTZ R135, R135, R25, !PT ;  /* 0x0000001987877209 */ /* 0x020fe40007810000 */
[C---:B------:R-:W-:Y:S01]  /*11d60*/  FSETP.NEU.FTZ.AND P4, PT, R134.reuse, -INF , PT ;  /* 0xff8000008600780b */ /* 0x040fe20003f9d000 */
[----:B----4-:R-:W-:Y:S01]  /*11d70*/  FMUL.FTZ R20, R134, UR7 ;  /* 0x0000000786147c20 */ /* 0x010fe20008410000 */
[----:B------:R-:W-:Y:S02]  /*11d80*/  MOV R201, R239 ;  /* 0x000000ef00c97202 */ /* 0x000fe40000000f00 */
[----:B-1----:R-:W-:Y:S02]  /*11d90*/  FMNMX.FTZ R133, R0, R133, !PT ;  /* 0x0000008500857209 */ /* 0x002fe40007810000 */
[----:B------:R-:W-:-:S02]  /*11da0*/  FSEL R20, R20, RZ, P4 ;  /* 0x000000ff14147208 */ /* 0x000fc40002000000 */
[----:B------:R-:W-:Y:S02]  /*11db0*/  FSETP.NEU.FTZ.AND P5, PT, R133, -INF , PT ;  /* 0xff8000008500780b */ /* 0x000fe40003fbd000 */
[----:B------:R-:W-:Y:S01]  /*11dc0*/  MOV R203, R237 ;  /* 0x000000ed00cb7202 */ /* 0x000fe20000000f00 */
[--C-:B------:R-:W-:Y:S01]  /*11dd0*/  FFMA.FTZ R14, R14, UR7, -R20.reuse ;  /* 0x000000070e0e7c23 */ /* 0x100fe20008010814 */
[--C-:B------:R-:W-:Y:S01]  /*11de0*/  FFMA.FTZ R15, R15, UR7, -R20.reuse ;  /* 0x000000070f0f7c23 */ /* 0x100fe20008010814 */
[--C-:B------:R-:W-:Y:S01]  /*11df0*/  FFMA.FTZ R19, R19, UR7, -R20.reuse ;  /* 0x0000000713137c23 */ /* 0x100fe20008010814 */
[----:B------:R-:W-:Y:S01]  /*11e00*/  FFMA.FTZ R23, R23, UR7, -R20 ;  /* 0x0000000717177c23 */ /* 0x000fe20008010814 */
[----:B------:R-:W-:Y:S08]  /*11e10*/  MUFU.EX2 R200, R14 ;  /* 0x0000000e00c87308 */ /* 0x000ff00000000800 */
[----:B------:R-:W-:Y:S08]  /*11e20*/  MUFU.EX2 R31, R15 ;  /* 0x0000000f001f7308 */ /* 0x000ff00000000800 */
[----:B------:R1:W-:Y:S08]  /*11e30*/  MUFU.EX2 R132, R19 ;  /* 0x0000001300847308 */ /* 0x0003f00000000800 */
[----:B------:R-:W4:Y:S01]  /*11e40*/  MUFU.EX2 R137, R23 ;  /* 0x0000001700897308 */ /* 0x000f220000000800 */
[----:B-1----:R-:W-:-:S05]  /*11e50*/  FMUL.FTZ R19, R133, UR7 ;  /* 0x0000000785137c20 */ /* 0x002fca0008410000 */
[----:B------:R-:W-:-:S05]  /*11e60*/  FSEL R19, R19, RZ, P5 ;  /* 0x000000ff13137208 */ /* 0x000fca0002800000 */
[--C-:B------:R-:W-:Y:S01]  /*11e70*/  FFMA.FTZ R13, R13, UR7, -R19.reuse ;  /* 0x000000070d0d7c23 */ /* 0x100fe20008010813 */
[--C-:B------:R-:W-:Y:S01]  /*11e80*/  FFMA.FTZ R11, R11, UR7, -R19.reuse ;  /* 0x000000070b0b7c23 */ /* 0x100fe20008010813 */
[--C-:B------:R-:W-:Y:S01]  /*11e90*/  FFMA.FTZ R10, R10, UR7, -R19.reuse ;  /* 0x000000070a0a7c23 */ /* 0x100fe20008010813 */
[----:B------:R-:W-:Y:S01]  /*11ea0*/  FFMA.FTZ R22, R22, UR7, -R19 ;  /* 0x0000000716167c23 */ /* 0x000fe20008010813 */
[----:B------:R1:W-:Y:S08]  /*11eb0*/  MUFU.EX2 R184, R13 ;  /* 0x0000000d00b87308 */ /* 0x0003f00000000800 */
[----:B------:R5:W-:Y:S08]  /*11ec0*/  MUFU.EX2 R208, R11 ;  /* 0x0000000b00d07308 */ /* 0x000bf00000000800 */
[----:B------:R4:W-:Y:S08]  /*11ed0*/  MUFU.EX2 R185, R10 ;  /* 0x0000000a00b97308 */ /* 0x0009f00000000800 */
[----:B------:R-:W4:Y:S01]  /*11ee0*/  MUFU.EX2 R183, R22 ;  /* 0x0000001600b77308 */ /* 0x000f220000000800 */
[----:B--2---:R-:W-:-:S02]  /*11ef0*/  LOP3.LUT R4, R176, UR13, R3, 0x96, !PT ;  /* 0x0000000db0047c12 */ /* 0x004fc4000f8e9603 */
[----:B------:R-:W-:Y:S02]  /*11f00*/  LOP3.LUT R3, R2, UR11, R7, 0x96, !PT ;  /* 0x0000000b02037c12 */ /* 0x000fe4000f8e9607 */
[----:B------:R-:W-:Y:S01]  /*11f10*/  FSEL R2, R199, -INF , !P6 ;  /* 0xff800000c7027808 */ /* 0x000fe20007000000 */
[----:B------:R-:W-:Y:S01]  /*11f20*/  IMAD.WIDE.U32 R14, R4, -0x326172a9, RZ ;  /* 0xcd9e8d57040e7825 */ /* 0x000fe200078e00ff */
[----:B---3--:R-:W-:Y:S02]  /*11f30*/  LOP3.LUT R5, R180, UR13, R5, 0x96, !PT ;  /* 0x0000000db4057c12 */ /* 0x008fe4000f8e9605 */
[----:B------:R-:W-:Y:S01]  /*11f40*/  FSEL R197, R2, -INF , !P0 ;  /* 0xff80000002c57808 */ /* 0x000fe20004000000 */
[----:B------:R-:W-:Y:S01]  /*11f50*/  IMAD.WIDE.U32 R24, R3, -0x326172a9, RZ ;  /* 0xcd9e8d5703187825 */ /* 0x000fe200078e00ff */
[----:B------:R-:W-:Y:S02]  /*11f60*/  LOP3.LUT R4, R246, UR12, R15, 0x96, !PT ;  /* 0x0000000cf6047c12 */ /* 0x000fe4000f8e960f */
[----:B------:R-:W-:Y:S01]  /*11f70*/  FMNMX3.FTZ R136, R136, R205, R197, !PT ;  /* 0x000000cd88887276 */ /* 0x000fe200078100c5 */
[----:B------:R-:W-:Y:S01]  /*11f80*/  IMAD.WIDE.U32 R28, R5, -0x326172a9, RZ ;  /* 0xcd9e8d57051c7825 */ /* 0x000fe200078e00ff */
[----:B------:R-:W-:Y:S01]  /*11f90*/  LOP3.LUT R0, R14, UR10, R25, 0x96, !PT ;  /* 0x0000000a0e007c12 */ /* 0x000fe2000f8e9619 */
[----:B------:R-:W2:Y:S03]  /*11fa0*/  SHFL.BFLY PT, R5, R135, 0x1, 0x1f ;  /* 0x0c201f0087057f89 */ /* 0x000ea600000e0000 */
[----:B------:R-:W-:Y:S01]  /*11fb0*/  LOP3.LUT R3, R244, UR12, R29, 0x96, !PT ;  /* 0x0000000cf4037c12 */ /* 0x000fe2000f8e961d */
[----:B------:R-:W3:Y:S01]  /*11fc0*/  SHFL.BFLY PT, R9, R136, 0x2, 0x1f ;  /* 0x0c401f0088097f89 */ /* 0x000ee200000e0000 */
[----:B------:R-:W-:Y:S01]  /*11fd0*/  LOP3.LUT R2, R28, UR10, R189, 0x96, !PT ;  /* 0x0000000a1c027c12 */ /* 0x000fe2000f8e96bd */
[----:B------:R-:W-:-:S04]  /*11fe0*/  IMAD.WIDE.U32 R218, R0, -0x2daee0ad, RZ ;  /* 0xd2511f5300da7825 */ /* 0x000fc800078e00ff */
[----:B------:R-:W-:-:S04]  /*11ff0*/  IMAD.WIDE.U32 R14, R3, -0x2daee0ad, RZ ;  /* 0xd2511f53030e7825 */ /* 0x000fc800078e00ff */
[----:B------:R-:W-:Y:S01]  /*12000*/  IMAD.WIDE.U32 R34, R2, -0x2daee0ad, RZ ;  /* 0xd2511f5302227825 */ /* 0x000fe200078e00ff */
[----:B------:R-:W-:-:S03]  /*12010*/  LOP3.LUT R8, R8, UR9, R15, 0x96, !PT ;  /* 0x0000000908087c12 */ /* 0x000fc6000f8e960f */
[----:B------:R-:W-:Y:S01]  /*12020*/  IMAD.WIDE.U32 R2, R4, -0x2daee0ad, RZ ;  /* 0xd2511f5304027825 */ /* 0x000fe200078e00ff */
[----:B------:R-:W-:-:S03]  /*12030*/  LOP3.LUT R7, R14, UR8, R35, 0x96, !PT ;  /* 0x000000080e077c12 */ /* 0x000fc6000f8e9623 */
[----:B------:R-:W-:Y:S01]  /*12040*/  IMAD.WIDE.U32 R198, R8, -0x326172a9, RZ ;  /* 0xcd9e8d5708c67825 */ /* 0x000fe200078e00ff */
[----:B------:R-:W-:Y:S02]  /*12050*/  LOP3.LUT R0, R6, UR9, R3, 0x96, !PT ;  /* 0x0000000906007c12 */ /* 0x000fe4000f8e9603 */
[----:B--2---:R-:W-:Y:S01]  /*12060*/  FMNMX.FTZ R135, R135, R5, !PT ;  /* 0x0000000587877209 */ /* 0x004fe20007810000 */
[----:B------:R-:W-:Y:S01]  /*12070*/  IMAD.WIDE.U32 R6, R7, -0x326172a9, RZ ;  /* 0xcd9e8d5707067825 */ /* 0x000fe200078e00ff */
[----:B------:R-:W-:Y:S02]  /*12080*/  LOP3.LUT R4, R2, UR8, R219, 0x96, !PT ;  /* 0x0000000802047c12 */ /* 0x000fe4000f8e96db */
[----:B---3--:R-:W-:Y:S01]  /*12090*/  FMNMX.FTZ R136, R136, R9, !PT ;  /* 0x0000000988887209 */ /* 0x008fe20007810000 */
[C---:B-1----:R-:W-:Y:S01]  /*120a0*/  FMUL.FTZ R13, R135.reuse, UR7 ;  /* 0x00000007870d7c20 */ /* 0x042fe20008410000 */
[----:B------:R-:W-:Y:S01]  /*120b0*/  FSETP.NEU.FTZ.AND P3, PT, R135, -INF , PT ;  /* 0xff8000008700780b */ /* 0x000fe20003f7d000 */
[----:B------:R-:W-:Y:S01]  /*120c0*/  IMAD.WIDE.U32 R8, R0, -0x326172a9, RZ ;  /* 0xcd9e8d5700087825 */ /* 0x000fe200078e00ff */
[----:B------:R-:W-:Y:S01]  /*120d0*/  LOP3.LUT R2, R198, UR15, R7, 0x96, !PT ;  /* 0x0000000fc6027c12 */ /* 0x000fe2000f8e9607 */
[----:B------:R-:W1:Y:S01]  /*120e0*/  SHFL.BFLY PT, R3, R136, 0x1, 0x1f ;  /* 0x0c201f0088037f89 */ /* 0x000e6200000e0000 */
[----:B------:R-:W-:Y:S01]  /*120f0*/  FSEL R13, R13, RZ, P3 ;  /* 0x000000ff0d0d7208 */ /* 0x000fe20001800000 */
[----:B------:R-:W-:Y:S01]  /*12100*/  IMAD.WIDE.U32 R4, R4, -0x326172a9, RZ ;  /* 0xcd9e8d5704047825 */ /* 0x000fe200078e00ff */
[----:B-----5:R-:W-:-:S02]  /*12110*/  MOV R11, R6 ;  /* 0x00000006000b7202 */ /* 0x020fc40000000f00 */
[----:B----4-:R-:W-:Y:S01]  /*12120*/  PRMT R10, R6, 0x7771, RZ ;  /* 0x00007771060a7816 */ /* 0x010fe200000000ff */
[----:B------:R-:W-:Y:S01]  /*12130*/  FFMA.FTZ R12, R12, UR7, -R13 ;  /* 0x000000070c0c7c23 */ /* 0x000fe2000801080d */
[----:B------:R-:W-:Y:S01]  /*12140*/  LOP3.LUT R0, R8, UR15, R5, 0x96, !PT ;  /* 0x0000000f08007c12 */ /* 0x000fe2000f8e9605 */
[--C-:B------:R-:W-:Y:S01]  /*12150*/  FFMA.FTZ R16, R16, UR7, -R13.reuse ;  /* 0x0000000710107c23 */ /* 0x100fe2000801080d */
[----:B------:R-:W-:Y:S01]  /*12160*/  MOV R5, R4 ;  /* 0x0000000400057202 */ /* 0x000fe20000000f00 */
[----:B------:R2:W-:Y:S01]  /*12170*/  MUFU.EX2 R182, R12 ;  /* 0x0000000c00b67308 */ /* 0x0005e20000000800 */
[----:B------:R-:W-:Y:S01]  /*12180*/  LOP3.LUT R11, R11, 0xff, RZ, 0xc0, !PT ;  /* 0x000000ff0b0b7812 */ /* 0x000fe200078ec0ff */
[--C-:B------:R-:W-:Y:S01]  /*12190*/  FFMA.FTZ R21, R21, UR7, -R13.reuse ;  /* 0x0000000715157c23 */ /* 0x100fe2000801080d */
[C---:B------:R-:W-:Y:S01]  /*121a0*/  PRMT R7, R6.reuse, 0x7773, RZ ;  /* 0x0000777306077816 */ /* 0x040fe200000000ff */
[----:B------:R-:W-:Y:S01]  /*121b0*/  FFMA.FTZ R17, R17, UR7, -R13 ;  /* 0x0000000711117c23 */ /* 0x000fe2000801080d */
[----:B------:R-:W-:-:S02]  /*121c0*/  PRMT R15, R6, 0x7772, RZ ;  /* 0x00007772060f7816 */ /* 0x000fc400000000ff */
[----:B------:R-:W-:Y:S01]  /*121d0*/  LOP3.LUT R143, R24, UR20, R9, 0x96, !PT ;  /* 0x00000014188f7c12 */ /* 0x000fe2000f8e9609 */
[----:B------:R3:W-:Y:S01]  /*121e0*/  MUFU.EX2 R181, R16 ;  /* 0x0000001000b57308 */ /* 0x0007e20000000800 */
[C---:B------:R-:W-:Y:S02]  /*121f0*/  PRMT R8, R4.reuse, 0x7771, RZ ;  /* 0x0000777104087816 */ /* 0x040fe400000000ff */
[C---:B------:R-:W-:Y:S02]  /*12200*/  PRMT R6, R4.reuse, 0x7773, RZ ;  /* 0x0000777304067816 */ /* 0x040fe400000000ff */
[----:B------:R-:W-:Y:S02]  /*12210*/  PRMT R23, R4, 0x7772, RZ ;  /* 0x0000777204177816 */ /* 0x000fe400000000ff */
[----:B-1----:R-:W-:Y:S01]  /*12220*/  FMNMX.FTZ R136, R136, R3, !PT ;  /* 0x0000000388887209 */ /* 0x002fe20007810000 */
[----:B------:R1:W-:Y:S01]  /*12230*/  MUFU.EX2 R179, R21 ;  /* 0x0000001500b37308 */ /* 0x0003e20000000800 */
[----:B--2---:R-:W2:Y:S01]  /*12240*/  LDC R12, c[0x0][0x4f8] ;  /* 0x00013e00ff0c7b82 */ /* 0x004ea20000000800 */
[----:B------:R-:W-:-:S02]  /*12250*/  PRMT R3, R2, 0x7632, R3 ;  /* 0x0000763202037816 */ /* 0x000fc40000000003 */
[----:B------:R-:W-:Y:S01]  /*12260*/  PRMT R11, R11, 0x5410, R10 ;  /* 0x000054100b0b7816 */ /* 0x000fe2000000000a */
[----:B------:R-:W-:Y:S01]  /*12270*/  FMUL.FTZ R14, R136, UR7 ;  /* 0x00000007880e7c20 */ /* 0x000fe20008410000 */
[----:B------:R-:W-:Y:S02]  /*12280*/  SHF.R.U32.HI R9, RZ, 0x18, R2 ;  /* 0x00000018ff097819 */ /* 0x000fe40000011602 */
[----:B------:R-:W-:Y:S01]  /*12290*/  LOP3.LUT R3, R3, 0xff, RZ, 0xc0, !PT ;  /* 0x000000ff03037812 */ /* 0x000fe200078ec0ff */
[----:B------:R-:W-:Y:S01]  /*122a0*/  MUFU.EX2 R180, R17 ;  /* 0x0000001100b47308 */ /* 0x000fe20000000800 */
[----:B---3--:R-:W-:Y:S02]  /*122b0*/  LOP3.LUT R16, R5, 0xff, RZ, 0xc0, !PT ;  /* 0x000000ff05107812 */ /* 0x008fe400078ec0ff */
[----:B------:R-:W-:Y:S02]  /*122c0*/  PRMT R15, R15, 0x5410, R7 ;  /* 0x000054100f0f7816 */ /* 0x000fe40000000007 */
[----:B------:R-:W-:-:S02]  /*122d0*/  LOP3.LUT R4, R2, 0xffff, RZ, 0xc0, !PT ;  /* 0x0000ffff02047812 */ /* 0x000fc400078ec0ff */
[----:B------:R-:W-:Y:S02]  /*122e0*/  LOP3.LUT R10, R2, 0xff, RZ, 0xc0, !PT ;  /* 0x000000ff020a7812 */ /* 0x000fe400078ec0ff */
[----:B------:R-:W-:Y:S02]  /*122f0*/  FSETP.NEU.FTZ.AND P0, PT, R136, -INF , PT ;  /* 0xff8000008800780b */ /* 0x000fe40003f1d000 */
[C---:B------:R-:W-:Y:S02]  /*12300*/  LOP3.LUT R2, R0.reuse, 0xffff, RZ, 0xc0, !PT ;  /* 0x0000ffff00027812 */ /* 0x040fe400078ec0ff */
[----:B------:R-:W-:Y:S02]  /*12310*/  PRMT R7, R0, 0x7632, R7 ;  /* 0x0000763200077816 */ /* 0x000fe40000000007 */
[----:B------:R-:W-:Y:S02]  /*12320*/  PRMT R23, R23, 0x5410, R6 ;  /* 0x0000541017177816 */ /* 0x000fe40000000006 */
[----:B------:R-:W-:-:S02]  /*12330*/  PRMT R16, R16, 0x5410, R8 ;  /* 0x0000541010107816 */ /* 0x000fc40000000008 */
[----:B------:R-:W-:Y:S02]  /*12340*/  PRMT R9, R3, 0x5410, R9 ;  /* 0x0000541003097816 */ /* 0x000fe40000000009 */
[----:B------:R-:W-:Y:S02]  /*12350*/  LOP3.LUT R8, R0, 0xff, RZ, 0xc0, !PT ;  /* 0x000000ff00087812 */ /* 0x000fe400078ec0ff */
[----:B------:R-:W-:Y:S02]  /*12360*/  SHF.R.U32.HI R6, RZ, 0x18, R0 ;  /* 0x00000018ff067819 */ /* 0x000fe40000011600 */
[----:B------:R-:W-:Y:S02]  /*12370*/  SHF.R.U32.HI R4, RZ, 0x8, R4 ;  /* 0x00000008ff047819 */ /* 0x000fe40000011604 */
[----:B------:R-:W-:Y:S02]  /*12380*/  FSEL R3, R134, RZ, P4 ;  /* 0x000000ff86037208 */ /* 0x000fe40002000000 */
[----:B------:R-:W-:-:S02]  /*12390*/  FSEL R14, R14, RZ, P0 ;  /* 0x000000ff0e0e7208 */ /* 0x000fc40000000000 */
[----:B------:R-:W-:Y:S01]  /*123a0*/  SHF.R.U32.HI R2, RZ, 0x8, R2 ;  /* 0x00000008ff027819 */ /* 0x000fe20000011602 */
[----:B------:R-:W-:Y:S01]  /*123b0*/  FADD.FTZ R3, R231, -R3 ;  /* 0x80000003e7037221 */ /* 0x000fe20000010000 */
[----:B------:R-:W-:Y:S01]  /*123c0*/  LOP3.LUT R0, R7, 0xff, RZ, 0xc0, !PT ;  /* 0x000000ff07007812 */ /* 0x000fe200078ec0ff */
[----:B------:R-:W-:Y:S01]  /*123d0*/  FFMA.FTZ R5, R33, UR7, -R14 ;  /* 0x0000000721057c23 */ /* 0x000fe2000801080e */
[----:B------:R-:W-:Y:S01]  /*123e0*/  PRMT R7, R10, 0x5410, R4 ;  /* 0x000054100a077816 */ /* 0x000fe20000000004 */
[----:B------:R-:W-:Y:S01]  /*123f0*/  IMAD.MOV.U32 R231, RZ, RZ, R137 ;  /* 0x000000ffffe77224 */ /* 0x000fe200078e0089 */
[----:B-1----:R-:W-:Y:S01]  /*12400*/  PRMT R21, R8, 0x5410, R2 ;  /* 0x0000541008157816 */ /* 0x002fe20000000002 */
[----:B------:R1:W-:Y:S01]  /*12410*/  MUFU.EX2 R177, R5 ;  /* 0x0000000500b17308 */ /* 0x0003e20000000800 */
[----:B------:R-:W-:Y:S01]  /*12420*/  PRMT R22, R0, 0x5410, R6 ;  /* 0x0000541000167816 */ /* 0x000fe20000000006 */
[--C-:B------:R-:W-:Y:S01]  /*12430*/  FFMA.FTZ R0, R30, UR7, -R14.reuse ;  /* 0x000000071e007c23 */ /* 0x100fe2000801080e */
[----:B--2---:R-:W-:Y:S01]  /*12440*/  LOP3.LUT R12, R12, 0xff, RZ, 0xc0, !PT ;  /* 0x000000ff0c0c7812 */ /* 0x004fe200078ec0ff */
[----:B------:R-:W-:Y:S01]  /*12450*/  FFMA.FTZ R18, R18, UR7, -R14 ;  /* 0x0000000712127c23 */ /* 0x000fe2000801080e */
[----:B------:R-:W-:Y:S01]  /*12460*/  FSEL R4, R135, RZ, P3 ;  /* 0x000000ff87047208 */ /* 0x000fe20001800000 */
[----:B------:R-:W-:Y:S01]  /*12470*/  FMUL.FTZ R3, R3, UR7 ;  /* 0x0000000703037c20 */ /* 0x000fe20008410000 */
[----:B------:R-:W-:Y:S01]  /*12480*/  FSEL R2, R133, RZ, P5 ;  /* 0x000000ff85027208 */ /* 0x000fe20002800000 */
[----:B------:R2:W-:Y:S01]  /*12490*/  MUFU.EX2 R176, R0 ;  /* 0x0000000000b07308 */ /* 0x0005e20000000800 */
[----:B------:R-:W-:Y:S01]  /*124a0*/  LEA R137, R249, UR5, 0x1 ;  /* 0x00000005f9897c11 */ /* 0x000fe2000f8e08ff */
[----:B------:R-:W-:-:S02]  /*124b0*/  IMAD R12, R12, 0x10000, R12 ;  /* 0x000100000c0c7824 */ /* 0x000fc400078e020c */
[----:B------:R-:W-:Y:S01]  /*124c0*/  FADD.FTZ R6, R223, -R4 ;  /* 0x80000004df067221 */ /* 0x000fe20000010000 */
[----:B------:R-:W-:Y:S02]  /*124d0*/  MOV R223, R31 ;  /* 0x0000001f00df7202 */ /* 0x000fe40000000f00 */
[----:B------:R-:W3:Y:S01]  /*124e0*/  LDSM.16.MT88.4 R28, [R137+0xa000] ;  /* 0x00a00000891c783b */ /* 0x000ee20000004200 */
[----:B------:R-:W-:Y:S01]  /*124f0*/  HSET2.LE.AND R10, R11, R12, PT ;  /* 0x0000000c0b0a7233 */ /* 0x000fe20003803000 */
[----:B------:R-:W-:Y:S01]  /*12500*/  MUFU.EX2 R178, R18 ;  /* 0x0000001200b27308 */ /* 0x000fe20000000800 */
[----:B-1----:R-:W-:Y:S01]  /*12510*/  FADD.FTZ R5, R230, -R2 ;  /* 0x80000002e6057221 */ /* 0x002fe20000010000 */
[----:B------:R-:W-:Y:S01]  /*12520*/  MOV R230, R132 ;  /* 0x0000008400e67202 */ /* 0x000fe20000000f00 */
[----:B------:R-:W-:Y:S01]  /*12530*/  FMUL.FTZ R6, R6, UR7 ;  /* 0x0000000706067c20 */ /* 0x000fe20008410000 */
[----:B------:R-:W-:Y:S01]  /*12540*/  FSEL R2, R136, RZ, P0 ;  /* 0x000000ff88027208 */ /* 0x000fe20000000000 */
[----:B------:R-:W-:Y:S01]  /*12550*/  FMUL.FTZ R5, R5, UR7 ;  /* 0x0000000705057c20 */ /* 0x000fe20008410000 */
[----:B------:R-:W-:-:S02]  /*12560*/  LOP3.LUT R4, R15, 0xff00ff, RZ, 0xc0, !PT ;  /* 0x00ff00ff0f047812 */ /* 0x000fc400078ec0ff */
[----:B------:R1:W4:Y:S01]  /*12570*/  MUFU.EX2 R18, R3 ;  /* 0x0000000300127308 */ /* 0x0003220000000800 */
[----:B--2---:R-:W-:Y:S01]  /*12580*/  FFMA.FTZ R0, R32, UR7, -R14 ;  /* 0x0000000720007c23 */ /* 0x004fe2000801080e */
[----:B------:R-:W-:Y:S01]  /*12590*/  FADD.FTZ R15, R221, -R2 ;  /* 0x80000002dd0f7221 */ /* 0x000fe20000010000 */
[----:B------:R-:W-:Y:S01]  /*125a0*/  F2FP.BF16.F32.PACK_AB R2, R183, R184 ;  /* 0x000000b8b702723e */ /* 0x000fe200000010ff */
[----:B------:R-:W-:Y:S02]  /*125b0*/  IMAD.MOV.U32 R221, RZ, RZ, R204 ;  /* 0x000000ffffdd7224 */ /* 0x000fe400078e00cc */
[----:B------:R-:W-:Y:S02]  /*125c0*/  FMUL.FTZ R15, R15, UR7 ;  /* 0x000000070f0f7c20 */ /* 0x000fe40008410000 */
[----:B------:R2:W-:Y:S08]  /*125d0*/  MUFU.EX2 R139, R0 ;  /* 0x00000000008b7308 */ /* 0x0005f00000000800 */
[----:B------:R-:W5:Y:S01]  /*125e0*/  MUFU.EX2 R17, R5 ;  /* 0x0000000500117308 */ /* 0x000f620000000800 */
[--C-:B-1----:R-:W-:Y:S01]  /*125f0*/  HSET2.LE.AND R3, R7, R12.reuse, PT ;  /* 0x0000000c07037233 */ /* 0x102fe20003803000 */
[-C--:B----4-:R-:W-:Y:S01]  /*12600*/  FMUL.FTZ R156, R156, R18.reuse ;  /* 0x000000129c9c7220 */ /* 0x090fe20000410000 */
[-C--:B------:R-:W-:Y:S01]  /*12610*/  FMUL.FTZ R157, R157, R18.reuse ;  /* 0x000000129d9d7220 */ /* 0x080fe20000410000 */
[-C--:B------:R-:W-:Y:S01]  /*12620*/  FMUL.FTZ R144, R144, R18.reuse ;  /* 0x0000001290907220 */ /* 0x080fe20000410000 */
[-C--:B------:R-:W-:Y:S01]  /*12630*/  FMUL.FTZ R145, R145, R18.reuse ;  /* 0x0000001291917220 */ /* 0x080fe20000410000 */
[-C--:B------:R-:W-:Y:S01]  /*12640*/  FMUL.FTZ R160, R160, R18.reuse ;  /* 0x00000012a0a07220 */ /* 0x080fe20000410000 */
[----:B------:R-:W-:Y:S01]  /*12650*/  FMUL.FTZ R161, R161, R18 ;  /* 0x00000012a1a17220 */ /* 0x000fe20000410000 */
[----:B------:R-:W1:Y:S01]  /*12660*/  MUFU.EX2 R15, R15 ;  /* 0x0000000f000f7308 */ /* 0x000e620000000800 */
[----:B--2---:R-:W-:Y:S01]  /*12670*/  F2FP.BF16.F32.PACK_AB R0, R231, R230 ;  /* 0x000000e6e700723e */ /* 0x004fe200000010ff */
[-C--:B------:R-:W-:Y:S01]  /*12680*/  FMUL.FTZ R172, R172, R18.reuse ;  /* 0x00000012acac7220 */ /* 0x080fe20000410000 */
[-C--:B------:R-:W-:Y:S01]  /*12690*/  FMUL.FTZ R173, R173, R18.reuse ;  /* 0x00000012adad7220 */ /* 0x080fe20000410000 */
[----:B------:R-:W-:Y:S01]  /*126a0*/  FMUL.FTZ R36, R36, R18 ;  /* 0x0000001224247220 */ /* 0x000fe20000410000 */
[----:B------:R-:W-:Y:S01]  /*126b0*/  LOP3.LUT R10, R0, R10, RZ, 0xc0, !PT ;  /* 0x0000000a000a7212 */ /* 0x000fe200078ec0ff */
[-C--:B------:R-:W-:Y:S01]  /*126c0*/  FMUL.FTZ R37, R37, R18.reuse ;  /* 0x0000001225257220 */ /* 0x080fe20000410000 */
[--C-:B------:R-:W-:Y:S01]  /*126d0*/  HSET2.LE.AND R0, R4, R12.reuse, PT ;  /* 0x0000000c04007233 */ /* 0x100fe20003803000 */
[----:B------:R-:W-:Y:S01]  /*126e0*/  FMUL.FTZ R80, R80, R18 ;  /* 0x0000001250507220 */ /* 0x000fe20000410000 */
[----:B------:R-:W-:Y:S01]  /*126f0*/  F2FP.BF16.F32.PACK_AB R4, R223, R200 ;  /* 0x000000c8df04723e */ /* 0x000fe200000010ff */
[-C--:B-----5:R-:W-:Y:S01]  /*12700*/  FMUL.FTZ R158, R158, R17.reuse ;  /* 0x000000119e9e7220 */ /* 0x0a0fe20000410000 */
[-C--:B------:R-:W-:Y:S01]  /*12710*/  FMUL.FTZ R159, R159, R17.reuse ;  /* 0x000000119f9f7220 */ /* 0x080fe20000410000 */
[----:B------:R-:W-:Y:S01]  /*12720*/  LOP3.LUT R11, R2, R0, RZ, 0xc0, !PT ;  /* 0x00000000020b7212 */ /* 0x000fe200078ec0ff */
[----:B------:R-:W-:Y:S01]  /*12730*/  FMUL.FTZ R146, R146, R17 ;  /* 0x0000001192927220 */ /* 0x000fe20000410000 */
[----:B------:R-:W-:Y:S01]  /*12740*/  LOP3.LUT R8, R4, R3, RZ, 0xc0, !PT ;  /* 0x0000000304087212 */ /* 0x000fe200078ec0ff */
[----:B------:R-:W-:Y:S01]  /*12750*/  FMUL.FTZ R147, R147, R17 ;  /* 0x0000001193937220 */ /* 0x000fe20000410000 */
[--C-:B------:R-:W-:Y:S01]  /*12760*/  HSET2.LE.AND R0, R9, R12.reuse, PT ;  /* 0x0000000c09007233 */ /* 0x100fe20003803000 */
[-C--:B-1----:R-:W-:Y:S01]  /*12770*/  FMUL.FTZ R150, R150, R15.reuse ;  /* 0x0000000f96967220 */ /* 0x082fe20000410000 */
[----:B------:R-:W-:Y:S01]  /*12780*/  LOP3.LUT R4, R23, 0xff00ff, RZ, 0xc0, !PT ;  /* 0x00ff00ff17047812 */ /* 0x000fe200078ec0ff */
[-C--:B------:R-:W-:Y:S01]  /*12790*/  FMUL.FTZ R151, R151, R15.reuse ;  /* 0x0000000f97977220 */ /* 0x080fe20000410000 */
[----:B------:R-:W-:Y:S01]  /*127a0*/  F2FP.BF16.F32.PACK_AB R2, R185, R208 ;  /* 0x000000d0b902723e */ /* 0x000fe200000010ff */
[-C--:B------:R-:W-:Y:S01]  /*127b0*/  FMUL.FTZ R154, R154, R15.reuse ;  /* 0x0000000f9a9a7220 */ /* 0x080fe20000410000 */
[--C-:B------:R-:W-:Y:S01]  /*127c0*/  HSET2.LE.AND R3, R16, R12.reuse, PT ;  /* 0x0000000c10037233 */ /* 0x100fe20003803000 */
[-C--:B------:R-:W-:Y:S01]  /*127d0*/  FMUL.FTZ R155, R155, R15.reuse ;  /* 0x0000000f9b9b7220 */ /* 0x080fe20000410000 */
[----:B------:R-:W-:Y:S01]  /*127e0*/  LOP3.LUT R9, R2, R0, RZ, 0xc0, !PT ;  /* 0x0000000002097212 */ /* 0x000fe200078ec0ff */
[----:B------:R1:W2:Y:S01]  /*127f0*/  MUFU.EX2 R16, R6 ;  /* 0x0000000600107308 */ /* 0x0002a20000000800 */
[--C-:B------:R-:W-:Y:S01]  /*12800*/  HSET2.LE.AND R0, R4, R12.reuse, PT ;  /* 0x0000000c04007233 */ /* 0x100fe20003803000 */
[-C--:B------:R-:W-:Y:S01]  /*12810*/  FMUL.FTZ R42, R42, R15.reuse ;  /* 0x0000000f2a2a7220 */ /* 0x080fe20000410000 */
[----:B------:R-:W-:Y:S01]  /*12820*/  F2FP.BF16.F32.PACK_AB R2, R139, R176 ;  /* 0x000000b08b02723e */ /* 0x000fe200000010ff */
[----:B------:R-:W-:Y:S01]  /*12830*/  FMUL.FTZ R43, R43, R15 ;  /* 0x0000000f2b2b7220 */ /* 0x000fe20000410000 */
[----:B------:R-:W-:Y:S01]  /*12840*/  F2FP.BF16.F32.PACK_AB R4, R181, R182 ;  /* 0x000000b6b504723e */ /* 0x000fe200000010ff */
[C---:B---3--:R-:W-:Y:S01]  /*12850*/  HMMA.16816.F32.BF16 R244, R8.reuse, R30, R156 ;  /* 0x0000001e08f4723c */ /* 0x048fe2000004189c */
[----:B------:R-:W-:Y:S01]  /*12860*/  LOP3.LUT R7, R2, R0, RZ, 0xc0, !PT ;  /* 0x0000000002077212 */ /* 0x000fe200078ec0ff */
[----:B------:R-:W-:Y:S01]  /*12870*/  IMAD.MOV.U32 R159, RZ, RZ, R35 ;  /* 0x000000ffff9f7224 */ /* 0x000fe200078e0023 */
[--C-:B------:R-:W-:Y:S01]  /*12880*/  HSET2.LE.AND R0, R22, R12.reuse, PT ;  /* 0x0000000c16007233 */ /* 0x100fe20003803000 */
[-C--:B------:R-:W-:Y:S01]  /*12890*/  FMUL.FTZ R162, R162, R17.reuse ;  /* 0x00000011a2a27220 */ /* 0x080fe20000410000 */
[----:B------:R-:W-:Y:S01]  /*128a0*/  F2FP.BF16.F32.PACK_AB R2, R177, R178 ;  /* 0x000000b2b102723e */ /* 0x000fe200000010ff */
[----:B------:R-:W-:Y:S01]  /*128b0*/  FMUL.FTZ R163, R163, R17 ;  /* 0x00000011a3a37220 */ /* 0x000fe20000410000 */
[----:B------:R-:W-:Y:S01]  /*128c0*/  MOV R158, R34 ;  /* 0x00000022009e7202 */ /* 0x000fe20000000f00 */
[-C--:B------:R-:W-:Y:S01]  /*128d0*/  HMMA.16816.F32.BF16 R248, R8, R28.reuse, R144 ;  /* 0x0000001c08f8723c */ /* 0x080fe20000041890 */
[----:B------:R-:W-:Y:S01]  /*128e0*/  LOP3.LUT R5, R2, R0, RZ, 0xc0, !PT ;  /* 0x0000000002057212 */ /* 0x000fe200078ec0ff */
[----:B------:R-:W-:Y:S01]  /*128f0*/  FMUL.FTZ R166, R166, R15 ;  /* 0x0000000fa6a67220 */ /* 0x000fe20000410000 */
[----:B-1----:R-:W-:Y:S01]  /*12900*/  F2FP.BF16.F32.PACK_AB R6, R179, R180 ;  /* 0x000000b4b306723e */ /* 0x002fe200000010ff */
[-C--:B--2---:R-:W-:Y:S01]  /*12910*/  FMUL.FTZ R148, R148, R16.reuse ;  /* 0x0000001094947220 */ /* 0x084fe20000410000 */
[----:B------:R-:W-:Y:S01]  /*12920*/  IADD3 R0, PT, PT, R137, 0xa000, RZ ;  /* 0x0000a00089007810 */ /* 0x000fe20007ffe0ff */
[-C--:B------:R-:W-:Y:S01]  /*12930*/  FMUL.FTZ R149, R149, R16.reuse ;  /* 0x0000001095957220 */ /* 0x080fe20000410000 */
[----:B------:R-:W-:Y:S01]  /*12940*/  LOP3.LUT R6, R6, R3, RZ, 0xc0, !PT ;  /* 0x0000000306067212 */ /* 0x000fe200078ec0ff */
[-C--:B------:R-:W-:Y:S01]  /*12950*/  FMUL.FTZ R152, R152, R16.reuse ;  /* 0x0000001098987220 */ /* 0x080fe20000410000 */
[----:B------:R-:W-:Y:S01]  /*12960*/  HSET2.LE.AND R3, R21, R12, PT ;  /* 0x0000000c15037233 */ /* 0x000fe20003803000 */
[----:B------:R-:W-:Y:S01]  /*12970*/  VIADD R21, R137, 0xa040 ;  /* 0x0000a04089157836 */ /* 0x000fe20000000000 */
[----:B------:R-:W-:Y:S01]  /*12980*/  @P1 IADD3 R21, PT, PT, R0, -0x40, RZ ;  /* 0xffffffc000151810 */ /* 0x000fe20007ffe0ff */
[-C--:B------:R-:W-:Y:S01]  /*12990*/  FMUL.FTZ R153, R153, R16.reuse ;  /* 0x0000001099997220 */ /* 0x080fe20000410000 */
[-C--:B------:R-:W-:Y:S01]  /*129a0*/  FMUL.FTZ R40, R40, R16.reuse ;  /* 0x0000001028287220 */ /* 0x080fe20000410000 */
[----:B------:R-:W-:Y:S01]  /*129b0*/  LOP3.LUT R4, R4, R3, RZ, 0xc0, !PT ;  /* 0x0000000304047212 */ /* 0x000fe200078ec0ff */
[-C--:B------:R-:W-:Y:S01]  /*129c0*/  FMUL.FTZ R41, R41, R16.reuse ;  /* 0x0000001029297220 */ /* 0x080fe20000410000 */
[----:B------:R-:W-:Y:S01]  /*129d0*/  SEL R3, R220, 0xffffffe0, !P2 ;  /* 0xffffffe0dc037807 */ /* 0x000fe20005000000 */
[----:B------:R-:W1:Y:S01]  /*129e0*/  LDSM.16.MT88.4 R32, [R21] ;  /* 0x000000001520783b */ /* 0x000e620000004200 */
[-C--:B------:R-:W-:Y:S01]  /*129f0*/  FMUL.FTZ R164, R164, R16.reuse ;  /* 0x00000010a4a47220 */ /* 0x080fe20000410000 */
[-C--:B------:R-:W-:Y:S01]  /*12a00*/  FMUL.FTZ R165, R165, R16.reuse ;  /* 0x00000010a5a57220 */ /* 0x080fe20000410000 */
[-C--:B------:R-:W-:Y:S01]  /*12a10*/  FMUL.FTZ R167, R167, R15.reuse ;  /* 0x0000000fa7a77220 */ /* 0x080fe20000410000 */
[----:B------:R-:W-:Y:S01]  /*12a20*/  IMAD.IADD R132, R137, 0x1, R3 ;  /* 0x0000000189847824 */ /* 0x000fe200078e0203 */
[C---:B------:R-:W-:Y:S01]  /*12a30*/  HMMA.16816.F32.BF16 R148, R4.reuse, R28, R148 ;  /* 0x0000001c0494723c */ /* 0x040fe20000041894 */
[-C--:B------:R-:W-:Y:S01]  /*12a40*/  FMUL.FTZ R168, R168, R16.reuse ;  /* 0x00000010a8a87220 */ /* 0x080fe20000410000 */
[-C--:B------:R-:W-:Y:S01]  /*12a50*/  FMUL.FTZ R169, R169, R16.reuse ;  /* 0x00000010a9a97220 */ /* 0x080fe20000410000 */
[-C--:B------:R-:W-:Y:S01]  /*12a60*/  FMUL.FTZ R170, R170, R15.reuse ;  /* 0x0000000faaaa7220 */ /* 0x080fe20000410000 */
[----:B------:R-:W2:Y:S01]  /*12a70*/  LDSM.16.MT88.4 R24, [R132+0xa000] ;  /* 0x00a000008418783b */ /* 0x000ea20000004200 */
[----:B------:R-:W-:Y:S01]  /*12a80*/  FMUL.FTZ R171, R171, R15 ;  /* 0x0000000fabab7220 */ /* 0x000fe20000410000 */
[-C--:B------:R-:W-:Y:S01]  /*12a90*/  FMUL.FTZ R174, R174, R17.reuse ;  /* 0x00000011aeae7220 */ /* 0x080fe20000410000 */
[-C--:B------:R-:W-:Y:S01]  /*12aa0*/  FMUL.FTZ R175, R175, R17.reuse ;  /* 0x00000011afaf7220 */ /* 0x080fe20000410000 */
[----:B------:R-:W-:Y:S01]  /*12ab0*/  HMMA.16816.F32.BF16 R152, R4, R30, R152 ;  /* 0x0000001e0498723c */ /* 0x000fe20000041898 */
[----:B------:R-:W3:Y:S01]  /*12ac0*/  LDSM.16.MT88.4 R28, [R137+0xb000] ;  /* 0x00b00000891c783b */ /* 0x000ee20000004200 */
[-C--:B------:R-:W-:Y:S01]  /*12ad0*/  FMUL.FTZ R38, R38, R17.reuse ;  /* 0x0000001126267220 */ /* 0x080fe20000410000 */
[----:B------:R-:W-:Y:S01]  /*12ae0*/  FMUL.FTZ R39, R39, R17 ;  /* 0x0000001127277220 */ /* 0x000fe20000410000 */
[-C--:B------:R-:W-:Y:S01]  /*12af0*/  FMUL.FTZ R44, R44, R16.reuse ;  /* 0x000000102c2c7220 */ /* 0x080fe20000410000 */
[----:B------:R-:W-:Y:S01]  /*12b00*/  FMUL.FTZ R45, R45, R16 ;  /* 0x000000102d2d7220 */ /* 0x000fe20000410000 */
[-C--:B------:R-:W-:Y:S01]  /*12b10*/  FMUL.FTZ R46, R46, R15.reuse ;  /* 0x0000000f2e2e7220 */ /* 0x080fe20000410000 */
[----:B------:R-:W-:Y:S01]  /*12b20*/  FMUL.FTZ R47, R47, R15 ;  /* 0x0000000f2f2f7220 */ /* 0x000fe20000410000 */
[----:B------:R-:W-:Y:S01]  /*12b30*/  IMAD.IADD R23, R3, 0x1, R21 ;  /* 0x0000000103177824 */ /* 0x000fe200078e0215 */
[----:B------:R-:W-:Y:S01]  /*12b40*/  MOV R156, R188 ;  /* 0x000000bc009c7202 */ /* 0x000fe20000000f00 */
[----:B------:R-:W-:-:S02]  /*12b50*/  IMAD.MOV.U32 R157, RZ, RZ, R189 ;  /* 0x000000ffff9d7224 */ /* 0x000fc400078e00bd */
[-C--:B------:R-:W-:Y:S01]  /*12b60*/  FMUL.FTZ R76, R76, R16.reuse ;  /* 0x000000104c4c7220 */ /* 0x080fe20000410000 */
[----:B------:R-:W-:Y:S01]  /*12b70*/  FMUL.FTZ R77, R77, R16 ;  /* 0x000000104d4d7220 */ /* 0x000fe20000410000 */
[-C--:B------:R-:W-:Y:S01]  /*12b80*/  FMUL.FTZ R78, R78, R15.reuse ;  /* 0x0000000f4e4e7220 */ /* 0x080fe20000410000 */
[----:B------:R-:W-:Y:S01]  /*12b90*/  FMUL.FTZ R79, R79, R15 ;  /* 0x0000000f4f4f7220 */ /* 0x000fe20000410000 */
[----:B------:R-:W-:Y:S01]  /*12ba0*/  FMUL.FTZ R81, R81, R18 ;  /* 0x0000001251517220 */ /* 0x000fe20000410000 */
[-C--:B------:R-:W-:Y:S01]  /*12bb0*/  FMUL.FTZ R82, R82, R17.reuse ;  /* 0x0000001152527220 */ /* 0x080fe20000410000 */
[----:B------:R-:W-:Y:S01]  /*12bc0*/  FMUL.FTZ R83, R83, R17 ;  /* 0x0000001153537220 */ /* 0x000fe20000410000 */
        /* <DEDUP_REMOVED lines=9> */
[-C--:B-1----:R-:W-:Y:S01]  /*12c60*/  HMMA.16816.F32.BF16 R192, R4, R32.reuse, R40 ;  /* 0x0000002004c0723c */ /* 0x082fe20000041828 */
        /* <DEDUP_REMOVED lines=8> */
[----:B------:R-:W-:Y:S01]  /*12cf0*/  LDSM.16.MT88.4 R36, [R132+0xb000] ;  /* 0x00b000008424783b */ /* 0x000fe20000004200 */
[-C--:B------:R-:W-:Y:S01]  /*12d00*/  FMUL.FTZ R74, R74, R15.reuse ;  /* 0x0000000f4a4a7220 */ /* 0x080fe20000410000 */
        /* <DEDUP_REMOVED lines=20> */
[-C--:B------:R-:W-:Y:S01]  /*12e50*/  FMUL.FTZ R111, R111, R15.reuse ;  /* 0x0000000f6f6f7220 */ /* 0x080fe20000410000 */
[-C--:B------:R-:W-:Y:S01]  /*12e60*/  HMMA.16816.F32.BF16 R168, R4, R26.reuse, R168 ;  /* 0x0000001a04a8723c */ /* 0x080fe200000418a8 */
[-C--:B------:R-:W-:Y:S01]  /*12e70*/  FMUL.FTZ R122, R122, R15.reuse ;  /* 0x0000000f7a7a7220 */ /* 0x080fe20000410000 */
[----:B------:R-:W-:Y:S01]  /*12e80*/  FMUL.FTZ R123, R123, R15 ;  /* 0x0000000f7b7b7220 */ /* 0x000fe20000410000 */
[-C--:B------:R-:W-:Y:S01]  /*12e90*/  FMUL.FTZ R48, R48, R18.reuse ;  /* 0x0000001230307220 */ /* 0x080fe20000410000 */
[-C--:B------:R-:W-:Y:S01]  /*12ea0*/  FMUL.FTZ R49, R49, R18.reuse ;  /* 0x0000001231317220 */ /* 0x080fe20000410000 */
[-C--:B------:R-:W-:Y:S01]  /*12eb0*/  FMUL.FTZ R50, R50, R17.reuse ;  /* 0x0000001132327220 */ /* 0x080fe20000410000 */
[-C--:B------:R-:W-:Y:S01]  /*12ec0*/  FMUL.FTZ R51, R51, R17.reuse ;  /* 0x0000001133337220 */ /* 0x080fe20000410000 */
[----:B------:R-:W-:Y:S01]  /*12ed0*/  IMAD.WIDE.U32 R2, R143, -0x2daee0ad, RZ ;  /* 0xd2511f538f027825 */ /* 0x000fe200078e00ff */
[----:B------:R-:W-:Y:S01]  /*12ee0*/  HMMA.16816.F32.BF16 R236, R8, R26, R172 ;  /* 0x0000001a08ec723c */ /* 0x000fe200000418ac */
[----:B------:R-:W2:Y:S02]  /*12ef0*/  LDSM.16.MT88.4 R24, [R23] ;  /* 0x000000001718783b */ /* 0x000ea40000004200 */
[-C--:B------:R-:W-:Y:S01]  /*12f00*/  FMUL.FTZ R68, R68, R18.reuse ;  /* 0x0000001244447220 */ /* 0x080fe20000410000 */
[-C--:B------:R-:W-:Y:S01]  /*12f10*/  FMUL.FTZ R69, R69, R18.reuse ;  /* 0x0000001245457220 */ /* 0x080fe20000410000 */
[----:B------:R-:W-:Y:S01]  /*12f20*/  PRMT R22, R2, 0x7771, RZ ;  /* 0x0000777102167816 */ /* 0x000fe200000000ff */
[-C--:B------:R-:W-:Y:S01]  /*12f30*/  FMUL.FTZ R70, R70, R17.reuse ;  /* 0x0000001146467220 */ /* 0x080fe20000410000 */
[-C--:B------:R-:W-:Y:S01]  /*12f40*/  FMUL.FTZ R71, R71, R17.reuse ;  /* 0x0000001147477220 */ /* 0x080fe20000410000 */
[-C--:B------:R-:W-:Y:S01]  /*12f50*/  FMUL.FTZ R128, R128, R18.reuse ;  /* 0x0000001280807220 */ /* 0x080fe20000410000 */
[----:B------:R-:W-:Y:S01]  /*12f60*/  HMMA.16816.F32.BF16 R188, R4, R34, R44 ;  /* 0x0000002204bc723c */ /* 0x000fe2000004182c */
[----:B------:R-:W4:Y:S01]  /*12f70*/  LDSM.16.MT88.4 R44, [R21+0x1000] ;  /* 0x00100000152c783b */ /* 0x000f220000004200 */
[----:B------:R-:W-:Y:S01]  /*12f80*/  FMUL.FTZ R129, R129, R18 ;  /* 0x0000001281817220 */ /* 0x000fe20000410000 */
[-C--:B------:R-:W-:Y:S01]  /*12f90*/  FMUL.FTZ R130, R130, R17.reuse ;  /* 0x0000001182827220 */ /* 0x080fe20000410000 */
[----:B------:R-:W-:Y:S01]  /*12fa0*/  FMUL.FTZ R131, R131, R17 ;  /* 0x0000001183837220 */ /* 0x000fe20000410000 */
[----:B------:R-:W-:-:S02]  /*12fb0*/  IMAD.MOV.U32 R175, RZ, RZ, R199 ;  /* 0x000000ffffaf7224 */ /* 0x000fc400078e00c7 */
[-C--:B------:R-:W-:Y:S01]  /*12fc0*/  FMUL.FTZ R52, R52, R18.reuse ;  /* 0x0000001234347220 */ /* 0x080fe20000410000 */
[-C--:B------:R-:W-:Y:S01]  /*12fd0*/  FMUL.FTZ R53, R53, R18.reuse ;  /* 0x0000001235357220 */ /* 0x080fe20000410000 */
[-C--:B---3--:R-:W-:Y:S01]  /*12fe0*/  HMMA.16816.F32.BF16 R76, R4, R30.reuse, R76 ;  /* 0x0000001e044c723c */ /* 0x088fe2000004184c */
        /* <DEDUP_REMOVED lines=8> */
[----:B------:R3:W-:Y:S01]  /*13070*/  MUFU.EX2 R31, R0 ;  /* 0x00000000001f7308 */ /* 0x0007e20000000800 */
[-C--:B------:R-:W-:Y:S01]  /*13080*/  FMUL.FTZ R65, R65, R18.reuse ;  /* 0x0000001241417220 */ /* 0x080fe20000410000 */
[-C--:B------:R-:W-:Y:S01]  /*13090*/  FMUL.FTZ R66, R66, R17.reuse ;  /* 0x0000001142427220 */ /* 0x080fe20000410000 */
[-C--:B------:R-:W-:Y:S01]  /*130a0*/  FMUL.FTZ R67, R67, R17.reuse ;  /* 0x0000001143437220 */ /* 0x080fe20000410000 */
[-C--:B------:R-:W-:Y:S01]  /*130b0*/  FMUL.FTZ R96, R96, R18.reuse ;  /* 0x0000001260607220 */ /* 0x080fe20000410000 */
[-C--:B------:R-:W-:Y:S01]  /*130c0*/  FMUL.FTZ R97, R97, R18.reuse ;  /* 0x0000001261617220 */ /* 0x080fe20000410000 */
[----:B------:R-:W-:Y:S01]  /*130d0*/  FMUL.FTZ R98, R98, R17 ;  /* 0x0000001162627220 */ /* 0x000fe20000410000 */
[C---:B-1----:R-:W-:Y:S01]  /*130e0*/  HMMA.16816.F32.BF16 R144, R4.reuse, R42, R124 ;  /* 0x0000002a0490723c */ /* 0x042fe2000004187c */
[----:B------:R-:W-:Y:S01]  /*130f0*/  MOV R124, R205 ;  /* 0x000000cd007c7202 */ /* 0x000fe20000000f00 */
[----:B------:R-:W-:Y:S01]  /*13100*/  FMUL.FTZ R99, R99, R17 ;  /* 0x0000001163637220 */ /* 0x000fe20000410000 */
[----:B------:R-:W-:Y:S01]  /*13110*/  MOV R125, R197 ;  /* 0x000000c5007d7202 */ /* 0x000fe20000000f00 */
[-C--:B------:R-:W-:Y:S01]  /*13120*/  FMUL.FTZ R100, R100, R18.reuse ;  /* 0x0000001264647220 */ /* 0x080fe20000410000 */
[----:B------:R-:W-:Y:S01]  /*13130*/  MOV R127, R201 ;  /* 0x000000c9007f7202 */ /* 0x000fe20000000f00 */
[-C--:B------:R-:W-:Y:S01]  /*13140*/  FMUL.FTZ R101, R101, R18.reuse ;  /* 0x0000001265657220 */ /* 0x080fe20000410000 */
[-C--:B------:R-:W-:Y:S01]  /*13150*/  FMUL.FTZ R102, R102, R17.reuse ;  /* 0x0000001166667220 */ /* 0x080fe20000410000 */
[C---:B------:R-:W-:Y:S01]  /*13160*/  HMMA.16816.F32.BF16 R72, R4.reuse, R28, R72 ;  /* 0x0000001c0448723c */ /* 0x040fe20000041848 */
[-C--:B------:R-:W-:Y:S01]  /*13170*/  FMUL.FTZ R103, R103, R17.reuse ;  /* 0x0000001167677220 */ /* 0x080fe20000410000 */
[----:B---3--:R-:W-:Y:S01]  /*13180*/  FFMA.FTZ R0, R141, UR7, -R13 ;  /* 0x000000078d007c23 */ /* 0x008fe2000801080d */
[-C--:B------:R-:W-:Y:S01]  /*13190*/  FMUL.FTZ R112, R112, R18.reuse ;  /* 0x0000001270707220 */ /* 0x080fe20000410000 */
[-C--:B------:R-:W-:Y:S01]  /*131a0*/  FMUL.FTZ R113, R113, R18.reuse ;  /* 0x0000001271717220 */ /* 0x080fe20000410000 */
[-C--:B------:R-:W-:Y:S01]  /*131b0*/  FMUL.FTZ R114, R114, R17.reuse ;  /* 0x0000001172727220 */ /* 0x080fe20000410000 */
[----:B------:R1:W-:Y:S01]  /*131c0*/  MUFU.EX2 R32, R0 ;  /* 0x0000000000207308 */ /* 0x0003e20000000800 */
[-C--:B------:R-:W-:Y:S01]  /*131d0*/  FMUL.FTZ R115, R115, R17.reuse ;  /* 0x0000001173737220 */ /* 0x080fe20000410000 */
[C---:B--2---:R-:W-:Y:S01]  /*131e0*/  HMMA.16816.F32.BF16 R56, R4.reuse, R24, R56 ;  /* 0x000000180438723c */ /* 0x044fe20000041838 */
[-C--:B------:R-:W-:Y:S01]  /*131f0*/  FMUL.FTZ R116, R116, R18.reuse ;  /* 0x0000001274747220 */ /* 0x080fe20000410000 */
[----:B------:R-:W-:Y:S01]  /*13200*/  FMUL.FTZ R117, R117, R18 ;  /* 0x0000001275757220 */ /* 0x000fe20000410000 */
[-C--:B------:R-:W-:Y:S01]  /*13210*/  FMUL.FTZ R118, R118, R17.reuse ;  /* 0x0000001176767220 */ /* 0x080fe20000410000 */
[----:B------:R-:W-:Y:S01]  /*13220*/  FMUL.FTZ R119, R119, R17 ;  /* 0x0000001177777220 */ /* 0x000fe20000410000 */
[----:B------:R-:W-:Y:S01]  /*13230*/  MOV R219, R127 ;  /* 0x0000007f00db7202 */ /* 0x000fe20000000f00 */
[----:B------:R-:W-:Y:S01]  /*13240*/  IMAD.MOV.U32 R126, RZ, RZ, R200 ;  /* 0x000000ffff7e7224 */ /* 0x000fe200078e00c8 */
[----:B------:R-:W-:Y:S01]  /*13250*/  MOV R173, R203 ;  /* 0x000000cb00ad7202 */ /* 0x000fe20000000f00 */
[----:B------:R-:W-:Y:S01]  /*13260*/  HMMA.16816.F32.BF16 R60, R4, R26, R60 ;  /* 0x0000001a043c723c */ /* 0x000fe2000004183c */
[----:B------:R-:W-:Y:S01]  /*13270*/  IMAD.MOV.U32 R172, RZ, RZ, R202 ;  /* 0x000000ffffac7224 */ /* 0x000fe200078e00ca */
[----:B------:R-:W-:Y:S01]  /*13280*/  MOV R174, R198 ;  /* 0x000000c600ae7202 */ /* 0x000fe20000000f00 */
[----:B------:R-:W-:Y:S02]  /*13290*/  LDSM.16.MT88.4 R80, [R137+0xb800] ;  /* 0x00b800008950783b */ /* 0x000fe40000004200 */
[----:B------:R-:W-:-:S02]  /*132a0*/  IMAD.MOV.U32 R138, RZ, RZ, R172 ;  /* 0x000000ffff8a7224 */ /* 0x000fc400078e00ac */
[----:B-1----:R-:W-:Y:S01]  /*132b0*/  FFMA.FTZ R0, R140, UR7, -R13 ;  /* 0x000000078c007c23 */ /* 0x002fe2000801080d */
[C---:B------:R-:W-:Y:S08]  /*132c0*/  HMMA.16816.F32.BF16 R88, R4.reuse, R36, R88 ;  /* 0x000000240458723c */ /* 0x040ff00000041858 */
[C---:B------:R-:W-:Y:S08]  /*132d0*/  HMMA.16816.F32.BF16 R92, R4.reuse, R38, R92 ;  /* 0x00000026045c723c */ /* 0x040ff0000004185c */
[C---:B----4-:R-:W-:Y:S08]  /*132e0*/  HMMA.16816.F32.BF16 R104, R4.reuse, R44, R104 ;  /* 0x0000002c0468723c */ /* 0x050ff00000041868 */
[C---:B------:R-:W-:Y:S08]  /*132f0*/  HMMA.16816.F32.BF16 R108, R4.reuse, R46, R108 ;  /* 0x0000002e046c723c */ /* 0x040ff0000004186c */
[----:B------:R-:W-:Y:S01]  /*13300*/  HMMA.16816.F32.BF16 R120, R4, R40, R120 ;  /* 0x000000280478723c */ /* 0x000fe20000041878 */
[----:B------:R-:W-:Y:S01]  /*13310*/  IMAD.MOV.U32 R6, RZ, RZ, R196 ;  /* 0x000000ffff067224 */ /* 0x000fe200078e00c4 */
[----:B------:R-:W-:-:S02]  /*13320*/  PRMT R4, R2, 0x7773, RZ ;  /* 0x0000777302047816 */ /* 0x000fc400000000ff */
[----:B------:R-:W-:-:S04]  /*13330*/  PRMT R7, R2, 0x7772, RZ ;  /* 0x0000777202077816 */ /* 0x000fc800000000ff */
[C---:B------:R-:W-:Y:S01]  /*13340*/  HMMA.16816.F32.BF16 R204, R8.reuse, R34, R48 ;  /* 0x0000002208cc723c */ /* 0x040fe20000041830 */
[----:B------:R1:W-:Y:S01]  /*13350*/  MUFU.EX2 R34, R0 ;  /* 0x0000000000227308 */ /* 0x0003e20000000800 */
[----:B------:R-:W-:Y:S01]  /*13360*/  PRMT R7, R7, 0x5410, R4 ;  /* 0x0000541007077816 */ /* 0x000fe20000000004 */
[----:B------:R-:W-:Y:S01]  /*13370*/  LDSM.16.MT88.4 R48, [R21+0x800] ;  /* 0x000800001530783b */ /* 0x000fe20000004200 */
[----:B------:R-:W-:Y:S02]  /*13380*/  MOV R35, R173 ;  /* 0x000000ad00237202 */ /* 0x000fe40000000f00 */
[----:B------:R-:W-:Y:S02]  /*13390*/  LOP3.LUT R7, R7, 0xff00ff, RZ, 0xc0, !PT ;  /* 0x00ff00ff07077812 */ /* 0x000fe400078ec0ff */
[C---:B------:R-:W-:Y:S08]  /*133a0*/  HMMA.16816.F32.BF16 R68, R8.reuse, R28, R68 ;  /* 0x0000001c0844723c */ /* 0x040ff00000041844 */
[C---:B------:R-:W-:Y:S01]  /*133b0*/  HMMA.16816.F32.BF16 R200, R8.reuse, R24, R52 ;  /* 0x0000001808c8723c */ /* 0x040fe20000041834 */
[----:B-1----:R-:W-:Y:S01]  /*133c0*/  LOP3.LUT R0, R218, UR14, R3, 0x96, !PT ;  /* 0x0000000eda007c12 */ /* 0x002fe2000f8e9603 */
[----:B------:R-:W-:Y:S01]  /*133d0*/  FFMA.FTZ R3, R142, UR7, -R13 ;  /* 0x000000078e037c23 */ /* 0x000fe2000801080d */
[----:B------:R-:W-:Y:S01]  /*133e0*/  MOV R13, R2 ;  /* 0x00000002000d7202 */ /* 0x000fe20000000f00 */
[----:B------:R-:W-:Y:S01]  /*133f0*/  FFMA.FTZ R2, R6, UR7, -R14 ;  /* 0x0000000706027c23 */ /* 0x000fe2000801080e */
[----:B------:R-:W-:Y:S01]  /*13400*/  LOP3.LUT R6, R0, 0xff, RZ, 0xc0, !PT ;  /* 0x000000ff00067812 */ /* 0x000fe200078ec0ff */
[----:B------:R1:W2:Y:S01]  /*13410*/  MUFU.EX2 R33, R3 ;  /* 0x0000000300217308 */ /* 0x0002a20000000800 */
[----:B------:R-:W-:Y:S01]  /*13420*/  SHF.R.U32.HI R5, RZ, 0x18, R0 ;  /* 0x00000018ff057819 */ /* 0x000fe20000011600 */
[----:B------:R-:W-:Y:S01]  /*13430*/  HMMA.16816.F32.BF16 R140, R8, R42, R128 ;  /* 0x0000002a088c723c */ /* 0x000fe20000041880 */
[----:B------:R-:W-:Y:S01]  /*13440*/  LOP3.LUT R13, R13, 0xff, RZ, 0xc0, !PT ;  /* 0x000000ff0d0d7812 */ /* 0x000fe200078ec0ff */
[----:B------:R-:W-:Y:S01]  /*13450*/  IMAD.MOV.U32 R218, RZ, RZ, R126 ;  /* 0x000000ffffda7224 */ /* 0x000fe200078e007e */
[----:B------:R-:W-:Y:S01]  /*13460*/  MOV R131, R175 ;  /* 0x000000af00837202 */ /* 0x000fe20000000f00 */
[----:B------:R-:W-:-:S02]  /*13470*/  IMAD.MOV.U32 R130, RZ, RZ, R174 ;  /* 0x000000ffff827224 */ /* 0x000fc400078e00ae */
[----:B------:R3:W-:Y:S01]  /*13480*/  MUFU.EX2 R30, R2 ;  /* 0x00000002001e7308 */ /* 0x0007e20000000800 */
[----:B------:R-:W4:Y:S01]  /*13490*/  LDSM.16.MT88.4 R172, [R132+0xa800] ;  /* 0x00a8000084ac783b */ /* 0x000f220000004200 */
[----:B------:R-:W-:Y:S01]  /*134a0*/  HMMA.16816.F32.BF16 R84, R8, R36, R84 ;  /* 0x000000240854723c */ /* 0x000fe20000041854 */
[----:B-1----:R-:W-:-:S07]  /*134b0*/  LOP3.LUT R3, R0, 0xffff, RZ, 0xc0, !PT ;  /* 0x0000ffff00037812 */ /* 0x002fce00078ec0ff */
[----:B------:R-:W-:Y:S01]  /*134c0*/  HMMA.16816.F32.BF16 R196, R8, R26, R64 ;  /* 0x0000001a08c4723c */ /* 0x000fe20000041840 */
[----:B------:R-:W1:Y:S01]  /*134d0*/  LDSM.16.MT88.4 R64, [R23+0x800] ;  /* 0x000800001740783b */ /* 0x000e620000004200 */
[----:B------:R-:W-:-:S03]  /*134e0*/  SHF.R.U32.HI R3, RZ, 0x8, R3 ;  /* 0x00000008ff037819 */ /* 0x000fc60000011603 */
[----:B------:R-:W-:Y:S01]  /*134f0*/  LDSM.16.MT88.4 R24, [R23+0x1800] ;  /* 0x001800001718783b */ /* 0x000fe20000004200 */
[----:B---3--:R-:W-:Y:S01]  /*13500*/  FFMA.FTZ R2, R217, UR7, -R14 ;  /* 0x00000007d9027c23 */ /* 0x008fe2000801080e */
[----:B------:R-:W-:Y:S01]  /*13510*/  PRMT R3, R6, 0x5410, R3 ;  /* 0x0000541006037816 */ /* 0x000fe20000000003 */
[C---:B------:R-:W-:Y:S01]  /*13520*/  HMMA.16816.F32.BF16 R36, R8.reuse, R38, R96 ;  /* 0x000000260824723c */ /* 0x040fe20000041860 */
[----:B--2---:R-:W-:Y:S01]  /*13530*/  F2FP.BF16.F32.PACK_AB R6, R33, R34 ;  /* 0x000000222106723e */ /* 0x004fe200000010ff */
[----:B------:R2:W3:Y:S01]  /*13540*/  MUFU.EX2 R29, R2 ;  /* 0x00000002001d7308 */ /* 0x0004e20000000800 */
[----:B------:R-:W-:Y:S05]  /*13550*/  LDSM.16.MT88.4 R96, [R132+0xb800] ;  /* 0x00b800008460783b */ /* 0x000fea0000004200 */
[C---:B------:R-:W-:Y:S08]  /*13560*/  HMMA.16816.F32.BF16 R100, R8.reuse, R44, R100 ;  /* 0x0000002c0864723c */ /* 0x040ff00000041864 */
[----:B------:R-:W-:Y:S01]  /*13570*/  HMMA.16816.F32.BF16 R52, R8, R46, R112 ;  /* 0x0000002e0834723c */ /* 0x000fe20000041870 */
[----:B------:R5:W-:Y:S01]  /*13580*/  LDSM.16.MT88.4 R112, [R21+0x1800] ;  /* 0x001800001570783b */ /* 0x000be20000004200 */
[----:B--2---:R-:W-:Y:S01]  /*13590*/  PRMT R2, R0, 0x7632, R2 ;  /* 0x0000763200027816 */ /* 0x004fe20000000002 */
[----:B------:R-:W-:-:S03]  /*135a0*/  FFMA.FTZ R0, R124, UR7, -R14 ;  /* 0x000000077c007c23 */ /* 0x000fc6000801080e */
[----:B------:R-:W-:Y:S01]  /*135b0*/  LOP3.LUT R4, R2, 0xff, RZ, 0xc0, !PT ;  /* 0x000000ff02047812 */ /* 0x000fe200078ec0ff */
[----:B------:R2:W-:Y:S01]  /*135c0*/  MUFU.EX2 R28, R0 ;  /* 0x00000000001c7308 */ /* 0x0005e20000000800 */
[----:B------:R-:W-:Y:S01]  /*135d0*/  PRMT R2, R13, 0x5410, R22 ;  /* 0x000054100d027816 */ /* 0x000fe20000000016 */
[----:B------:R-:W-:Y:S01]  /*135e0*/  HMMA.16816.F32.BF16 R116, R8, R40, R116 ;  /* 0x000000280874723c */ /* 0x000fe20000041874 */
[----:B------:R-:W-:-:S03]  /*135f0*/  PRMT R4, R4, 0x5410, R5 ;  /* 0x0000541004047816 */ /* 0x000fc60000000005 */
[----:B------:R-:W-:Y:S02]  /*13600*/  HSET2.LE.AND R5, R2, R12, PT ;  /* 0x0000000c02057233 */ /* 0x000fe40003803000 */
[----:B------:R-:W-:-:S03]  /*13610*/  F2FP.BF16.F32.PACK_AB R2, R32, R31 ;  /* 0x0000001f2002723e */ /* 0x000fc600000010ff */
[----:B------:R-:W-:Y:S01]  /*13620*/  LOP3.LUT R126, R6, R5, RZ, 0xc0, !PT ;  /* 0x00000005067e7212 */ /* 0x000fe200078ec0ff */
[----:B------:R-:W-:Y:S01]  /*13630*/  IMAD.MOV.U32 R6, RZ, RZ, R158 ;  /* 0x000000ffff067224 */ /* 0x000fe200078e009e */
[----:B------:R-:W-:Y:S01]  /*13640*/  MOV R5, R157 ;  /* 0x0000009d00057202 */ /* 0x000fe20000000f00 */
[----:B------:R-:W-:Y:S01]  /*13650*/  FFMA.FTZ R5, R212, UR7, -R20 ;  /* 0x00000007d4057c23 */ /* 0x000fe20008010814 */
[----:B--2---:R-:W-:-:S03]  /*13660*/  FFMA.FTZ R0, R125, UR7, -R14 ;  /* 0x000000077d007c23 */ /* 0x004fc6000801080e */
[----:B-----5:R-:W-:Y:S08]  /*13670*/  MUFU.EX2 R21, R5 ;  /* 0x0000000500157308 */ /* 0x020ff00000000800 */
[----:B------:R2:W5:Y:S02]  /*13680*/  MUFU.EX2 R13, R0 ;  /* 0x00000000000d7308 */ /* 0x0005640000000800 */
[----:B--2---:R-:W-:-:S02]  /*13690*/  HSET2.LE.AND R0, R3, R12, PT ;  /* 0x0000000c03007233 */ /* 0x004fc40003803000 */
[--C-:B------:R-:W-:Y:S02]  /*136a0*/  HSET2.LE.AND R3, R4, R12.reuse, PT ;  /* 0x0000000c04037233 */ /* 0x100fe40003803000 */
[----:B---3--:R-:W-:Y:S02]  /*136b0*/  F2FP.BF16.F32.PACK_AB R4, R29, R30 ;  /* 0x0000001e1d04723e */ /* 0x008fe400000010ff */
[----:B------:R-:W-:Y:S02]  /*136c0*/  LOP3.LUT R124, R2, R0, RZ, 0xc0, !PT ;  /* 0x00000000027c7212 */ /* 0x000fe400078ec0ff */
[----:B------:R-:W-:Y:S01]  /*136d0*/  LOP3.LUT R125, R4, R3, RZ, 0xc0, !PT ;  /* 0x00000003047d7212 */ /* 0x000fe200078ec0ff */
[----:B------:R-:W-:Y:S01]  /*136e0*/  IMAD.MOV.U32 R4, RZ, RZ, R156 ;  /* 0x000000ffff047224 */ /* 0x000fe200078e009c */
[----:B------:R-:W-:Y:S02]  /*136f0*/  HSET2.LE.AND R0, R7, R12, PT ;  /* 0x0000000c07007233 */ /* 0x000fe40003803000 */
[----:B-----5:R-:W-:-:S02]  /*13700*/  F2FP.BF16.F32.PACK_AB R2, R13, R28 ;  /* 0x0000001c0d02723e */ /* 0x020fc400000010ff */
[----:B------:R-:W-:Y:S02]  /*13710*/  MOV R7, R159 ;  /* 0x0000009f00077202 */ /* 0x000fe40000000f00 */
[----:B------:R-:W-:Y:S01]  /*13720*/  LOP3.LUT R127, R2, R0, RZ, 0xc0, !PT ;  /* 0x00000000027f7212 */ /* 0x000fe200078ec0ff */
[--C-:B------:R-:W-:Y:S01]  /*13730*/  FFMA.FTZ R0, R213, UR7, -R20.reuse ;  /* 0x00000007d5007c23 */ /* 0x100fe20008010814 */
[----:B------:R-:W-:Y:S01]  /*13740*/  LOP3.LUT R2, R4, UR20, R131, 0x96, !PT ;  /* 0x0000001404027c12 */ /* 0x000fe2000f8e9683 */
[----:B------:R-:W-:Y:S01]  /*13750*/  FFMA.FTZ R4, R211, UR7, -R20 ;  /* 0x00000007d3047c23 */ /* 0x000fe20008010814 */
[----:B------:R-:W2:Y:S01]  /*13760*/  LDSM.16.MT88.4 R156, [R137+0xa800] ;  /* 0x00a80000899c783b */ /* 0x000ea20000004200 */
[----:B------:R3:W-:Y:S02]  /*13770*/  MUFU.EX2 R11, R0 ;  /* 0x00000000000b7308 */ /* 0x0007e40000000800 */
[----:B------:R-:W-:Y:S01]  /*13780*/  IMAD.WIDE.U32 R2, R2, -0x2daee0ad, RZ ;  /* 0xd2511f5302027825 */ /* 0x000fe200078e00ff */
[----:B----4-:R-:W-:Y:S02]  /*13790*/  HMMA.16816.F32.BF16 R164, R124, R172, R164 ;  /* 0x000000ac7ca4723c */ /* 0x010fe400000418a4 */
[----:B------:R-:W-:-:S02]  /*137a0*/  PRMT R7, R2, 0x7773, RZ ;  /* 0x0000777302077816 */ /* 0x000fc400000000ff */
[----:B------:R-:W-:-:S04]  /*137b0*/  PRMT R5, R2, 0x7771, RZ ;  /* 0x0000777102057816 */ /* 0x000fc800000000ff */
[C---:B------:R-:W-:Y:S01]  /*137c0*/  HMMA.16816.F32.BF16 R168, R124.reuse, R174, R168 ;  /* 0x000000ae7ca8723c */ /* 0x040fe200000418a8 */
[----:B---3--:R-:W-:Y:S02]  /*137d0*/  FFMA.FTZ R0, R214, UR7, -R20 ;  /* 0x00000007d6007c23 */ /* 0x008fe40008010814 */
[----:B------:R-:W3:Y:S05]  /*137e0*/  MUFU.EX2 R20, R4 ;  /* 0x0000000400147308 */ /* 0x000eea0000000800 */
[C---:B------:R-:W-:Y:S03]  /*137f0*/  HMMA.16816.F32.BF16 R40, R124.reuse, R48, R192 ;  /* 0x000000307c28723c */ /* 0x040fe600000418c0 */
[----:B------:R4:W-:Y:S05]  /*13800*/  MUFU.EX2 R14, R0 ;  /* 0x00000000000e7308 */ /* 0x0009ea0000000800 */
[C---:B------:R-:W-:Y:S08]  /*13810*/  HMMA.16816.F32.BF16 R44, R124.reuse, R50, R188 ;  /* 0x000000327c2c723c */ /* 0x040ff000000418bc */
[----:B-1----:R-:W-:Y:S01]  /*13820*/  HMMA.16816.F32.BF16 R56, R124, R64, R56 ;  /* 0x000000407c38723c */ /* 0x002fe20000041838 */
[----:B----4-:R-:W-:Y:S01]  /*13830*/  LOP3.LUT R0, R6, UR14, R3, 0x96, !PT ;  /* 0x0000000e06007c12 */ /* 0x010fe2000f8e9603 */
[----:B------:R-:W-:Y:S01]  /*13840*/  IMAD.MOV.U32 R6, RZ, RZ, R2 ;  /* 0x000000ffff067224 */ /* 0x000fe200078e0002 */
[----:B------:R-:W-:Y:S01]  /*13850*/  PRMT R3, R2, 0x7772, RZ ;  /* 0x0000777202037816 */ /* 0x000fe200000000ff */
[----:B------:R-:W-:-:S04]  /*13860*/  FFMA.FTZ R2, R209, UR7, -R19 ;  /* 0x00000007d1027c23 */ /* 0x000fc80008010813 */
[C---:B--2---:R-:W-:Y:S01]  /*13870*/  HMMA.16816.F32.BF16 R148, R124.reuse, R156, R148 ;  /* 0x0000009c7c94723c */ /* 0x044fe20000041894 */
[----:B------:R-:W-:Y:S01]  /*13880*/  PRMT R7, R3, 0x5410, R7 ;  /* 0x0000541003077816 */ /* 0x000fe20000000007 */
[----:B------:R1:W-:Y:S01]  /*13890*/  MUFU.EX2 R10, R2 ;  /* 0x00000002000a7308 */ /* 0x0003e20000000800 */
[----:B------:R-:W-:Y:S02]  /*138a0*/  LOP3.LUT R3, R6, 0xff, RZ, 0xc0, !PT ;  /* 0x000000ff06037812 */ /* 0x000fe400078ec0ff */
[C---:B------:R-:W-:Y:S02]  /*138b0*/  LOP3.LUT R6, R0.reuse, 0xff, RZ, 0xc0, !PT ;  /* 0x000000ff00067812 */ /* 0x040fe400078ec0ff */
[----:B------:R-:W-:Y:S01]  /*138c0*/  PRMT R8, R3, 0x5410, R5 ;  /* 0x0000541003087816 */ /* 0x000fe20000000005 */
[----:B------:R-:W-:Y:S01]  /*138d0*/  HMMA.16816.F32.BF16 R152, R124, R158, R152 ;  /* 0x0000009e7c98723c */ /* 0x000fe20000041898 */
[----:B------:R-:W-:Y:S02]  /*138e0*/  PRMT R3, R0, 0x7632, R3 ;  /* 0x0000763200037816 */ /* 0x000fe40000000003 */
[----:B------:R-:W-:-:S05]  /*138f0*/  SHF.R.U32.HI R5, RZ, 0x18, R0 ;  /* 0x00000018ff057819 */ /* 0x000fca0000011600 */
[C---:B------:R-:W-:Y:S01]  /*13900*/  HMMA.16816.F32.BF16 R60, R124.reuse, R66, R60 ;  /* 0x000000427c3c723c */ /* 0x040fe2000004183c */
[----:B-1----:R-:W-:Y:S02]  /*13910*/  LOP3.LUT R2, R0, 0xffff, RZ, 0xc0, !PT ;  /* 0x0000ffff00027812 */ /* 0x002fe400078ec0ff */
[----:B------:R-:W-:Y:S02]  /*13920*/  LOP3.LUT R0, R3, 0xff, RZ, 0xc0, !PT ;  /* 0x000000ff03007812 */ /* 0x000fe400078ec0ff */
[----:B------:R-:W-:Y:S01]  /*13930*/  SHF.R.U32.HI R4, RZ, 0x8, R2 ;  /* 0x00000008ff047819 */ /* 0x000fe20000011602 */
[----:B------:R-:W-:Y:S01]  /*13940*/  FFMA.FTZ R2, R210, UR7, -R19 ;  /* 0x00000007d2027c23 */ /* 0x000fe20008010813 */
[----:B------:R-:W-:Y:S01]  /*13950*/  PRMT R5, R0, 0x5410, R5 ;  /* 0x0000541000057816 */ /* 0x000fe20000000005 */
[----:B------:R-:W-:Y:S01]  /*13960*/  FFMA.FTZ R0, R215, UR7, -R19 ;  /* 0x00000007d7007c23 */ /* 0x000fe20008010813 */
[----:B------:R-:W-:Y:S01]  /*13970*/  LOP3.LUT R3, R7, 0xff00ff, RZ, 0xc0, !PT ;  /* 0x00ff00ff07037812 */ /* 0x000fe200078ec0ff */
[----:B------:R1:W2:Y:S01]  /*13980*/  MUFU.EX2 R9, R2 ;  /* 0x0000000200097308 */ /* 0x0002a20000000800 */
[----:B------:R-:W-:Y:S01]  /*13990*/  PRMT R4, R6, 0x5410, R4 ;  /* 0x0000541006047816 */ /* 0x000fe20000000004 */
[----:B------:R-:W-:Y:S01]  /*139a0*/  HMMA.16816.F32.BF16 R72, R124, R80, R72 ;  /* 0x000000507c48723c */ /* 0x000fe20000041848 */
[----:B------:R-:W-:-:S02]  /*139b0*/  HSET2.LE.AND R5, R5, R12, PT ;  /* 0x0000000c05057233 */ /* 0x000fc40003803000 */
[--C-:B------:R-:W-:Y:S02]  /*139c0*/  HSET2.LE.AND R3, R3, R12.reuse, PT ;  /* 0x0000000c03037233 */ /* 0x100fe40003803000 */
[--C-:B------:R-:W-:Y:S01]  /*139d0*/  HSET2.LE.AND R4, R4, R12.reuse, PT ;  /* 0x0000000c04047233 */ /* 0x100fe20003803000 */
[----:B------:R4:W-:Y:S02]  /*139e0*/  MUFU.EX2 R7, R0 ;  /* 0x0000000000077308 */ /* 0x0009e40000000800 */
[----:B------:R-:W-:Y:S01]  /*139f0*/  HMMA.16816.F32.BF16 R76, R124, R82, R76 ;  /* 0x000000527c4c723c */ /* 0x000fe2000004184c */
[----:B-1----:R-:W-:-:S07]  /*13a00*/  HSET2.LE.AND R2, R8, R12, PT ;  /* 0x0000000c08027233 */ /* 0x002fce0003803000 */
[----:B------:R-:W-:Y:S01]  /*13a10*/  HMMA.16816.F32.BF16 R88, R124, R96, R88 ;  /* 0x000000607c58723c */ /* 0x000fe20000041858 */
[----:B----4-:R-:W-:-:S07]  /*13a20*/  FFMA.FTZ R0, R216, UR7, -R19 ;  /* 0x00000007d8007c23 */ /* 0x010fce0008010813 */
[C---:B------:R-:W-:Y:S01]  /*13a30*/  HMMA.16816.F32.BF16 R92, R124.reuse, R98, R92 ;  /* 0x000000627c5c723c */ /* 0x040fe2000004185c */
[----:B------:R3:W1:Y:S07]  /*13a40*/  MUFU.EX2 R6, R0 ;  /* 0x0000000000067308 */ /* 0x00066e0000000800 */
[C---:B------:R-:W-:Y:S08]  /*13a50*/  HMMA.16816.F32.BF16 R104, R124.reuse, R112, R104 ;  /* 0x000000707c68723c */ /* 0x040ff00000041868 */
[----:B------:R-:W-:Y:S01]  /*13a60*/  HMMA.16816.F32.BF16 R108, R124, R114, R108 ;  /* 0x000000727c6c723c */ /* 0x000fe2000004186c */
[----:B---3--:R-:W-:-:S04]  /*13a70*/  F2FP.BF16.F32.PACK_AB R0, R20, R21 ;  /* 0x000000151400723e */ /* 0x008fc800000010ff */
[----:B------:R-:W-:Y:S01]  /*13a80*/  LOP3.LUT R130, R0, R2, RZ, 0xc0, !PT ;  /* 0x0000000200827212 */ /* 0x000fe200078ec0ff */
[----:B------:R-:W-:Y:S01]  /*13a90*/  FFMA.FTZ R2, R219, R18, R218 ;  /* 0x00000012db027223 */ /* 0x000fe200000100da */
[----:B--2---:R-:W-:Y:S01]  /*13aa0*/  F2FP.BF16.F32.PACK_AB R0, R9, R10 ;  /* 0x0000000a0900723e */ /* 0x004fe200000010ff */
[----:B------:R-:W-:Y:S02]  /*13ab0*/  HMMA.16816.F32.BF16 R120, R124, R24, R120 ;  /* 0x000000187c78723c */ /* 0x000fe40000041878 */
[----:B------:R-:W-:Y:S01]  /*13ac0*/  FADD.FTZ R8, R223, R2 ;  /* 0x00000002df087221 */ /* 0x000fe20000010000 */
[----:B------:R-:W-:Y:S02]  /*13ad0*/  LOP3.LUT R131, R0, R3, RZ, 0xc0, !PT ;  /* 0x0000000300837212 */ /* 0x000fe400078ec0ff */
[----:B------:R-:W-:-:S03]  /*13ae0*/  F2FP.BF16.F32.PACK_AB R0, R14, R11 ;  /* 0x0000000b0e00723e */ /* 0x000fc600000010ff */
[----:B------:R-:W-:Y:S01]  /*13af0*/  HMMA.16816.F32.BF16 R124, R124, R26, R144 ;  /* 0x0000001a7c7c723c */ /* 0x000fe20000041890 */
[----:B------:R-:W-:Y:S01]  /*13b00*/  LOP3.LUT R128, R0, R4, RZ, 0xc0, !PT ;  /* 0x0000000400807212 */ /* 0x000fe200078ec0ff */
[----:B------:R-:W-:Y:S01]  /*13b10*/  FFMA.FTZ R4, R221, R15, R178 ;  /* 0x0000000fdd047223 */ /* 0x000fe200000100b2 */
[----:B-1----:R-:W-:-:S04]  /*13b20*/  F2FP.BF16.F32.PACK_AB R0, R6, R7 ;  /* 0x000000070600723e */ /* 0x002fc800000010ff */
[----:B------:R-:W-:Y:S01]  /*13b30*/  LOP3.LUT R129, R0, R5, RZ, 0xc0, !PT ;  /* 0x0000000500817212 */ /* 0x000fe200078ec0ff */
[----:B------:R-:W-:Y:S01]  /*13b40*/  FFMA.FTZ R0, R138, R17, R208 ;  /* 0x000000118a007223 */ /* 0x000fe200000100d0 */
[----:B------:R-:W-:-:S03]  /*13b50*/  FFMA.FTZ R5, R35, R16, R182 ;  /* 0x0000001023057223 */ /* 0x000fc600000100b6 */
        /* <DEDUP_REMOVED lines=48> */
[----:B-1----:R-:W-:-:S15]  /*13e60*/  BRA.U UP1, `(.L_x_2295) ;  /* 0x0000000101047547 */ /* 0x002fde000b800000 */
.L_x_2290:
[----:B------:R-:W-:-:S12]  /*13e70*/  UIADD3 UR16, UPT, UPT, UR6, -0x1, URZ ;  /* 0xffffffff06107890 */ /* 0x000fd8000fffe0ff */
.L_x_2295:
[----:B------:R-:W-:-:S09]  /*13e80*/  UISETP.GE.AND UP0, UPT, UR16, UR18, UPT ;  /* 0x000000121000728c */ /* 0x000fd2000bf06270 */
[----:B------:R-:W-:Y:S05]  /*13e90*/  BRA.U !UP0, `(.L_x_2296) ;  /* 0x00000039084c7547 */ /* 0x000fea000b800000 */
[----:B------:R-:W2:Y:S01]  /*13ea0*/  LDL.LU.64 R12, [R1+0x60] ;  /* 0x00006000010c7983 */ /* 0x000ea20000300a00 */
[--C-:B------:R-:W-:Y:S01]  /*13eb0*/  LOP3.LUT R213, R252, 0x8, R222.reuse, 0x78, !PT ;  /* 0x00000008fcd57812 */ /* 0x100fe200078e78de */
[C---:B------:R-:W-:Y:S01]  /*13ec0*/  IMAD.SHL.U32 R3, R222.reuse, 0x20, RZ ;  /* 0x00000020de037824 */ /* 0x040fe200078e00ff */
[----:B------:R-:W-:Y:S01]  /*13ed0*/  SHF.R.U32.HI R212, RZ, 0x1, R222 ;  /* 0x00000001ffd47819 */ /* 0x000fe200000116de */
[----:B------:R-:W3:Y:S01]  /*13ee0*/  LDL.64 R6, [R1+0x40] ;  /* 0x0000400001067983 */ /* 0x000ee20000100a00 */
[----:B------:R-:W-:Y:S01]  /*13ef0*/  IMAD.SHL.U32 R2, R222, 0x40, RZ ;  /* 0x00000040de027824 */ /* 0x000fe200078e00ff */
[----:B------:R-:W1:Y:S02]  /*13f00*/  LDCU.64 UR6, c[0x0][0x3c0] ;  /* 0x00007800ff0677ac */ /* 0x000e640008000a00 */
[----:B------:R-:W4:Y:S01]  /*13f10*/  LDL.64 R4, [R1+0x48] ;  /* 0x0000480001047983 */ /* 0x000f220000100a00 */
[----:B------:R-:W-:Y:S01]  /*13f20*/  LOP3.LUT R212, R252, 0x8, R212, 0x78, !PT ;  /* 0x00000008fcd47812 */ /* 0x000fe200078e78d4 */
[----:B------:R-:W5:Y:S01]  /*13f30*/  S2UR UR17, SR_CgaCtaId ;  /* 0x00000000001179c3 */ /* 0x000f620000008800 */
[C---:B------:R-:W-:Y:S01]  /*13f40*/  LOP3.LUT R0, R2.reuse, 0x200, RZ, 0xc0, !PT ;  /* 0x0000020002007812 */ /* 0x040fe200078ec0ff */
[----:B------:R-:W5:Y:S01]  /*13f50*/  S2R R222, SR_TID.X ;  /* 0x0000000000de7919 */ /* 0x000f620000002100 */
[----:B------:R-:W-:Y:S01]  /*13f60*/  LOP3.LUT R2, R2, 0x400, RZ, 0xc0, !PT ;  /* 0x0000040002027812 */ /* 0x000fe200078ec0ff */
[----:B------:R-:W-:Y:S01]  /*13f70*/  IMAD.MOV.U32 R218, RZ, RZ, 0x20 ;  /* 0x00000020ffda7424 */ /* 0x000fe200078e00ff */
[----:B------:R-:W-:Y:S01]  /*13f80*/  LOP3.LUT R0, R0, 0x7c00, R3, 0xf8, !PT ;  /* 0x00007c0000007812 */ /* 0x000fe200078ef803 */
[----:B------:R-:W5:Y:S01]  /*13f90*/  S2R R8, SR_CTAID.X ;  /* 0x0000000000087919 */ /* 0x000f620000002500 */
[----:B------:R-:W-:Y:S01]  /*13fa0*/  LEA R213, R213, R2, 0x1 ;  /* 0x00000002d5d57211 */ /* 0x000fe200078e08ff */
[----:B------:R-:W-:Y:S01]  /*13fb0*/  IMAD.MOV.U32 R132, RZ, RZ, R136 ;  /* 0x000000ffff847224 */ /* 0x000fe200078e0088 */
[----:B------:R-:W-:Y:S01]  /*13fc0*/  LOP3.LUT R212, R0, R212, RZ, 0xfc, !PT ;  /* 0x000000d400d47212 */ /* 0x000fe200078efcff */
[----:B------:R-:W-:Y:S01]  /*13fd0*/  IMAD.MOV.U32 R138, RZ, RZ, R133 ;  /* 0x000000ffff8a7224 */ /* 0x000fe200078e0085 */
[----:B------:R-:W-:Y:S01]  /*13fe0*/  MOV R214, 0x40 ;  /* 0x0000004000d67802 */ /* 0x000fe20000000f00 */
[----:B------:R-:W-:Y:S01]  /*13ff0*/  IMAD.MOV.U32 R137, RZ, RZ, R134 ;  /* 0x000000ffff897224 */ /* 0x000fe200078e0086 */
[----:B------:R-:W-:Y:S01]  /*14000*/  IADD3 R213, PT, PT, R213, UR5, RZ ;  /* 0x00000005d5d57c10 */ /* 0x000fe2000fffe0ff */
[----:B------:R-:W-:Y:S01]  /*14010*/  VIADD R232, R224, 0x8 ;  /* 0x00000008e0e87836 */ /* 0x000fe20000000000 */
[----:B------:R-:W-:Y:S01]  /*14020*/  SEL R214, R214, 0xffffffc0, !P1 ;  /* 0xffffffc0d6d67807 */ /* 0x000fe20004800000 */
[----:B------:R-:W-:Y:S01]  /*14030*/  VIADD R231, R224, 0x40 ;  /* 0x00000040e0e77836 */ /* 0x000fe20000000000 */
[----:B------:R-:W-:Y:S01]  /*14040*/  LEA R212, R212, UR5, 0x1 ;  /* 0x00000005d4d47c11 */ /* 0x000fe2000f8e08ff */
[----:B------:R-:W-:Y:S01]  /*14050*/  VIADD R230, R224, 0x48 ;  /* 0x00000048e0e67836 */ /* 0x000fe20000000000 */
[----:B------:R-:W-:Y:S01]  /*14060*/  SEL R218, R218, 0xffffffe0, !P2 ;  /* 0xffffffe0dada7807 */ /* 0x000fe20005000000 */
[C---:B------:R-:W-:Y:S01]  /*14070*/  IMAD.IADD R215, R213.reuse, 0x1, R214 ;  /* 0x00000001d5d77824 */ /* 0x040fe200078e02d6 */
[----:B------:R-:W-:Y:S01]  /*14080*/  UMOV UR23, 0x400 ;  /* 0x0000040000177882 */ /* 0x000fe20000000000 */
[----:B------:R-:W-:Y:S01]  /*14090*/  IMAD.IADD R214, R214, 0x1, R212 ;  /* 0x00000001d6d67824 */ /* 0x000fe200078e02d4 */
[----:B-1----:R-:W-:Y:S01]  /*140a0*/  USHF.L.U32 UR26, UR6, 0x4, URZ ;  /* 0x00000004061a7899 */ /* 0x002fe200080006ff */
[----:B------:R-:W-:Y:S01]  /*140b0*/  IMAD.IADD R217, R213, 0x1, R218 ;  /* 0x00000001d5d97824 */ /* 0x000fe200078e02da */
[C---:B------:R-:W-:Y:S01]  /*140c0*/  IADD3 R219, PT, PT, R218.reuse, R215, RZ ;  /* 0x000000d7dadb7210 */ /* 0x040fe20007ffe0ff */
[C---:B------:R-:W-:Y:S01]  /*140d0*/  IMAD.IADD R216, R218.reuse, 0x1, R212 ;  /* 0x00000001dad87824 */ /* 0x040fe200078e02d4 */
[----:B------:R-:W1:Y:S01]  /*140e0*/  LDCU UR4, c[0x0][0x45c] ;  /* 0x00008b80ff0477ac */ /* 0x000e620008000800 */
[----:B------:R-:W-:Y:S01]  /*140f0*/  IMAD.IADD R218, R218, 0x1, R214 ;  /* 0x00000001dada7824 */ /* 0x000fe200078e02d6 */
[----:B-----5:R-:W-:Y:S01]  /*14100*/  ULEA UR17, UR17, UR23, 0x18 ;  /* 0x0000001711117291 */ /* 0x020fe2000f8ec0ff */
[----:B------:R-:W-:Y:S01]  /*14110*/  SHF.R.U32.HI R10, RZ, 0x5, R222 ;  /* 0x00000005ff0a7819 */ /* 0x000fe200000116de */
[C---:B------:R-:W-:Y:S01]  /*14120*/  IMAD.SHL.U32 R223, R222.reuse, 0x40, RZ ;  /* 0x00000040dedf7824 */ /* 0x040fe200078e00ff */
[----:B------:R-:W-:-:S03]  /*14130*/  LOP3.LUT P0, RZ, R222, 0x2, RZ, 0xc0, !PT ;  /* 0x00000002deff7812 */ /* 0x000fc6000780c0ff */
[----:B------:R-:W-:Y:S01]  /*14140*/  IMAD R8, R8, 0x8, R10 ;  /* 0x0000000808087824 */ /* 0x000fe200078e020a */
[----:B------:R-:W-:-:S03]  /*14150*/  SEL R221, R220, 0xffffffe0, !P0 ;  /* 0xffffffe0dcdd7807 */ /* 0x000fc60004000000 */
[----:B------:R-:W-:-:S03]  /*14160*/  IMAD.WIDE.U32 R8, R8, -0x326172a9, RZ ;  /* 0xcd9e8d5708087825 */ /* 0x000fc600078e00ff */
[----:B------:R-:W-:-:S03]  /*14170*/  LOP3.LUT R9, R8, UR22, RZ, 0x3c, !PT ;  /* 0x0000001608097c12 */ /* 0x000fc6000f8e3cff */
[----:B------:R-:W5:Y:S01]  /*14180*/  S2R R8, SR_CTAID.X ;  /* 0x0000000000087919 */ /* 0x000f620000002500 */
[----:B--2---:R-:W-:Y:S02]  /*14190*/  LOP3.LUT R10, R13, UR31, RZ, 0x3c, !PT ;  /* 0x0000001f0d0a7c12 */ /* 0x004fe4000f8e3cff */
[----:B---3--:R-:W-:-:S03]  /*141a0*/  LOP3.LUT R2, R7, UR21, RZ, 0x3c, !PT ;  /* 0x0000001507027c12 */ /* 0x008fc6000f8e3cff */
[----:B------:R2:W-:Y:S01]  /*141b0*/  STL [R1+0x10], R10 ;  /* 0x0000100a01007387 */ /* 0x0005e20000100800 */
[----:B----4-:R-:W-:-:S03]  /*141c0*/  LOP3.LUT R0, R5, UR21, RZ, 0x3c, !PT ;  /* 0x0000001505007c12 */ /* 0x010fc6000f8e3cff */
[----:B------:R3:W-:Y:S01]  /*141d0*/  STL [R1+0xc], R9 ;  /* 0x00000c0901007387 */ /* 0x0007e20000100800 */
[----:B--2---:R-:W-:-:S05]  /*141e0*/  SHF.R.U32.HI R10, RZ, 0x5, R222 ;  /* 0x00000005ff0a7819 */ /* 0x004fca00000116de */
[----:B-----5:R-:W-:-:S04]  /*141f0*/  IMAD R8, R8, 0x8, R10 ;  /* 0x0000000808087824 */ /* 0x020fc800078e020a */
[----:B------:R-:W-:-:S04]  /*14200*/  VIADD R8, R8, 0x4 ;  /* 0x0000000408087836 */ /* 0x000fc80000000000 */
[----:B---3--:R-:W-:-:S03]  /*14210*/  IMAD.WIDE.U32 R8, R8, -0x326172a9, RZ ;  /* 0xcd9e8d5708087825 */ /* 0x008fc600078e00ff */
[----:B------:R-:W-:Y:S01]  /*14220*/  LOP3.LUT R3, R8, UR22, RZ, 0x3c, !PT ;  /* 0x0000001608037c12 */ /* 0x000fe2000f8e3cff */
[----:B------:R-:W-:Y:S01]  /*14230*/  USHF.L.U64.HI UR22, UR6, 0x4, UR7 ;  /* 0x0000000406167899 */ /* 0x000fe20008010207 */
[----:B------:R-:W2:Y:S03]  /*14240*/  LDCU.64 UR6, c[0x0][0x3c0] ;  /* 0x00007800ff0677ac */ /* 0x000ea60008000a00 */
[----:B------:R3:W-:Y:S04]  /*14250*/  STL [R1+0x8], R3 ;  /* 0x0000080301007387 */ /* 0x0007e80000100800 */
[----:B------:R4:W-:Y:S04]  /*14260*/  STL [R1+0x4], R2 ;  /* 0x0000040201007387 */ /* 0x0009e80000100800 */
[----:B------:R4:W-:Y:S01]  /*14270*/  STL [R1], R0 ;  /* 0x0000000001007387 */ /* 0x0009e20000100800 */
[----:B---3--:R-:W-:Y:S01]  /*14280*/  IMAD.MOV.U32 R3, RZ, RZ, R135 ;  /* 0x000000ffff037224 */ /* 0x008fe200078e0087 */
[----:B-12---:R-:W-:Y:S06]  /*14290*/  BRA `(.L_x_2297) ;  /* 0x00000000005c7947 */ /* 0x006fec0003800000 */
.L_x_2299:
[----:B------:R-:W2:Y:S01]  /*142a0*/  LDL R179, [R1+0x30] ;  /* 0x0000300001b37983 */ /* 0x000ea20000100800 */
[----:B------:R-:W1:Y:S01]  /*142b0*/  LDC.64 R24, c[0x0][0x3b8] ;  /* 0x0000ee00ff187b82 */ /* 0x000e620000000a00 */
[----:B------:R-:W-:Y:S02]  /*142c0*/  UIADD3 UR5, UPT, UPT, UR16, -0x1, URZ ;  /* 0xffffffff10057890 */ /* 0x000fe4000fffe0ff */
[----:B------:R-:W3:Y:S04]  /*142d0*/  LDL R178, [R1+0x2c] ;  /* 0x00002c0001b27983 */ /* 0x000ee80000100800 */
[----:B-1----:R-:W-:Y:S04]  /*142e0*/  IMAD.WIDE.U32 R12, R24, UR5, RZ ;  /* 0x00000005180c7c25 */ /* 0x002fe8000f8e00ff */
[----:B------:R-:W-:Y:S02]  /*142f0*/  IMAD R13, R25, UR5, R13 ;  /* 0x00000005190d7c24 */ /* 0x000fe4000f8e020d */
[C---:B------:R-:W-:Y:S03]  /*14300*/  IMAD.SHL.U32 R2, R12.reuse, 0x20, RZ ;  /* 0x000000200c027824 */ /* 0x040fe600078e00ff */
[C-C-:B------:R-:W-:Y:S02]  /*14310*/  SHF.L.U64.HI R136, R12.reuse, 0x5, R13.reuse ;  /* 0x000000050c887819 */ /* 0x140fe4000001020d */
[CC--:B--2---:R-:W-:Y:S04]  /*14320*/  LEA R14, P0, R12.reuse, R179.reuse, 0x6 ;  /* 0x000000b30c0e7211 */ /* 0x0c4fe800078030ff */
        /* <DEDUP_REMOVED lines=14> */
.L_x_2297:
[----:B----4-:R-:W2:Y:S01]  /*14410*/  LDL R0, [R1+0x3c] ;  /* 0x00003c0001007983 */ /* 0x010ea20000100800 */
[----:B------:R-:W-:Y:S05]  /*14420*/  DEPBAR.LE SB0, 0x0 ;  /* 0x000080000000791a */ /* 0x000fea0000000000 */
[----:B------:R-:W3:Y:S01]  /*14430*/  LDL R10, [R1+0x38] ;  /* 0x00003800010a7983 */ /* 0x000ee20000100800 */
[----:B------:R-:W-:Y:S01]  /*14440*/  UIMAD.WIDE.U32 UR30, UR16, UR6, URZ ;  /* 0x00000006101e72a5 */ /* 0x000fe2000f8e00ff */
[----:B------:R-:W-:Y:S03]  /*14450*/  BAR.SYNC.DEFER_BLOCKING 0x0 ;  /* 0x0000000000007b1d */ /* 0x000fe60000010000 */
[----:B------:R-:W-:Y:S02]  /*14460*/  UIMAD UR5, UR16, UR7, UR31 ;  /* 0x00000007100572a4 */ /* 0x000fe4000f8e021f */
[----:B------:R-:W-:Y:S01]  /*14470*/  IMAD.U32 R8, RZ, RZ, UR30 ;  /* 0x0000001eff087e24 */ /* 0x000fe2000f8e00ff */
[----:B------:R-:W-:Y:S01]  /*14480*/  ULEA UR23, UP0, UR30, UR26, 0x5 ;  /* 0x0000001a1e177291 */ /* 0x000fe2000f8028ff */
[----:B------:R-:W-:Y:S02]  /*14490*/  IMAD.U32 R9, RZ, RZ, UR31 ;  /* 0x0000001fff097e24 */ /* 0x000fe4000f8e00ff */
[----:B------:R-:W-:Y:S01]  /*144a0*/  IMAD.U32 R2, RZ, RZ, UR5 ;  /* 0x00000005ff027e24 */ /* 0x000fe2000f8e00ff */
[----:B------:R-:W-:Y:S02]  /*144b0*/  ULEA.HI.X UR21, UR30, UR22, UR5, 0x5, UP0 ;  /* 0x000000161e157291 */ /* 0x000fe400080f2c05 */
[----:B------:R-:W-:Y:S01]  /*144c0*/  IMAD.U32 R5, RZ, RZ, UR23 ;  /* 0x00000017ff057e24 */ /* 0x000fe2000f8e00ff */
[----:B------:R-:W-:Y:S01]  /*144d0*/  UISETP.GT.AND UP0, UPT, UR16, UR18, UPT ;  /* 0x000000121000728c */ /* 0x000fe2000bf04270 */
[CC--:B--2---:R-:W-:Y:S03]  /*144e0*/  LEA R6, P1, R8.reuse, R0.reuse, 0x6 ;  /* 0x0000000008067211 */ /* 0x0c4fe600078230ff */
[C---:B------:R-:W-:Y:S01]  /*144f0*/  LEA R4, P0, R5.reuse, R0, 0x1 ;  /* 0x0000000005047211 */ /* 0x040fe200078008ff */
[----:B------:R-:W-:Y:S01]  /*14500*/  IMAD.U32 R0, RZ, RZ, UR21 ;  /* 0x00000015ff007e24 */ /* 0x000fe2000f8e00ff */
[-C--:B---3--:R-:W-:Y:S01]  /*14510*/  LEA.HI.X R7, R8, R10.reuse, R2, 0x6, P1 ;  /* 0x0000000a08077211 */ /* 0x088fe200008f3402 */
[----:B------:R-:W-:Y:S03]  /*14520*/  IMAD.SHL.U32 R2, R222, 0x2, RZ ;  /* 0x00000002de027824 */ /* 0x000fe600078e00ff */
[----:B------:R-:W-:Y:S01]  /*14530*/  LEA.HI.X R5, R5, R10, R0, 0x1, P0 ;  /* 0x0000000a05057211 */ /* 0x000fe200000f0c00 */
[----:B------:R-:W-:Y:S01]  /*14540*/  IMAD.U32 R0, RZ, RZ, UR16 ;  /* 0x00000010ff007e24 */ /* 0x000fe2000f8e00ff */
[----:B------:R-:W-:Y:S01]  /*14550*/  @!PT LDS RZ, [RZ] ;  /* 0x00000000fffff984 */ /* 0x000fe20000000800 */
[----:B------:R-:W-:Y:S01]  /*14560*/  @!PT LDS RZ, [RZ] ;  /* 0x00000000fffff984 */ /* 0x000fe20000000800 */
[----:B------:R-:W-:Y:S01]  /*14570*/  @!PT LDS RZ, [RZ] ;  /* 0x00000000fffff984 */ /* 0x000fe20000000800 */
[----:B------:R-:W-:Y:S06]  /*14580*/  LDGSTS.E.BYPASS.LTC128B.128 [R227+0xa000], desc[UR24][R6.64] ;  /* 0x0a00000006e37fae */ /* 0x000fec000b981a18 */
[----:B------:R-:W-:Y:S06]  /*14590*/  LDGSTS.E.BYPASS.LTC128B.128 [R227+0xb000], desc[UR24][R6.64+0x80] ;  /* 0x0b00008006e37fae */ /* 0x000fec000b981a18 */
[----:B------:R-:W-:Y:S06]  /*145a0*/  LDGSTS.E.BYPASS.LTC128B.128 [R227+0xa800], desc[UR24][R4.64] ;  /* 0x0a80000004e37fae */ /* 0x000fec000b981a18 */
[----:B------:R1:W-:Y:S06]  /*145b0*/  LDGSTS.E.BYPASS.LTC128B.128 [R227+0xb800], desc[UR24][R4.64+0x80] ;  /* 0x0b80008004e37fae */ /* 0x0003ec000b981a18 */
[----:B------:R-:W-:Y:S06]  /*145c0*/  LDSM.16.M88.4 R32, [R212] ;  /* 0x00000000d420783b */ /* 0x000fec0000000200 */
[----:B------:R-:W1:Y:S06]  /*145d0*/  LDSM.16.M88.4 R16, [R213+0x8000] ;  /* 0x00800000d510783b */ /* 0x000e6c0000000200 */
[----:B------:R-:W2:Y:S06]  /*145e0*/  LDSM.16.M88.4 R28, [R212+0x2000] ;  /* 0x00200000d41c783b */ /* 0x000eac0000000200 */
[----:B------:R-:W3:Y:S06]  /*145f0*/  LDSM.16.M88.4 R140, [R213+0x8800] ;  /* 0x00880000d58c783b */ /* 0x000eec0000000200 */
        /* <DEDUP_REMOVED lines=11> */
[C---:B------:R-:W-:Y:S01]  /*146b0*/  HMMA.16816.F32.BF16 R16, R32.reuse, R18, RZ ;  /* 0x000000122010723c */ /* 0x040fe200000418ff */
[----:B------:R-:W-:Y:S06]  /*146c0*/  LDSM.16.M88.4 R204, [R218+0x2000] ;  /* 0x00200000dacc783b */ /* 0x000fec0000000200 */
[----:B------:R-:W-:Y:S01]  /*146d0*/  LDSM.16.M88.4 R208, [R216+0x6000] ;  /* 0x00600000d8d0783b */ /* 0x000fe20000000200 */
[-C--:B---3--:R-:W-:Y:S05]  /*146e0*/  HMMA.16816.F32.BF16 R20, R32, R140.reuse, RZ ;  /* 0x0000008c2014723c */ /* 0x088fea00000418ff */
[----:B------:R2:W-:Y:S03]  /*146f0*/  STL [R1+0x28], R2 ;  /* 0x0000280201007387 */ /* 0x0005e60000100800 */
[C---:B------:R-:W-:Y:S08]  /*14700*/  HMMA.16816.F32.BF16 R24, R28.reuse, R140, RZ ;  /* 0x0000008c1c18723c */ /* 0x040ff000000418ff */
[-C--:B------:R-:W-:Y:S08]  /*14710*/  HMMA.16816.F32.BF16 R28, R28, R142.reuse, RZ ;  /* 0x0000008e1c1c723c */ /* 0x080ff000000418ff */
[----:B------:R-:W-:Y:S01]  /*14720*/  HMMA.16816.F32.BF16 R32, R32, R142, RZ ;  /* 0x0000008e2020723c */ /* 0x000fe200000418ff */
[----:B------:R-:W3:Y:S01]  /*14730*/  LDSM.16.M88.4 R140, [R214] ;  /* 0x00000000d68c783b */ /* 0x000ee20000000200 */
[----:B--2---:R-:W-:Y:S06]  /*14740*/  LOP3.LUT R2, R2, 0x6, RZ, 0xc0, !PT ;  /* 0x0000000602027812 */ /* 0x004fec00078ec0ff */
[-C--:B----4-:R-:W-:Y:S01]  /*14750*/  HMMA.16816.F32.BF16 R4, R176, R180.reuse, R4 ;  /* 0x000000b4b004723c */ /* 0x090fe20000041804 */
[----:B------:R-:W-:Y:S04]  /*14760*/  STL [R1+0x24], R2 ;  /* 0x0000240201007387 */ /* 0x000fe80000100800 */
[----:B------:R-:W-:Y:S03]  /*14770*/  IMAD R0, R0, 0x20, R2 ;  /* 0x0000002000007824 */ /* 0x000fe600078e0202 */
[C---:B-----5:R-:W-:Y:S04]  /*14780*/  HMMA.16816.F32.BF16 R8, R184.reuse, R180, R8 ;  /* 0x000000b4b808723c */ /* 0x060fe80000041808 */
[----:B------:R-:W-:Y:S01]  /*14790*/  VIADD R135, R0, 0x1 ;  /* 0x0000000100877836 */ /* 0x000fe20000000000 */
[-C--:B------:R-:W-:Y:S01]  /*147a0*/  ISETP.GT.AND P1, PT, R230, R0.reuse, PT ;  /* 0x00000000e600720c */ /* 0x080fe20003f24270 */
[----:B------:R-:W-:Y:S01]  /*147b0*/  VIADD R133, R0, 0x9 ;  /* 0x0000000900857836 */ /* 0x000fe20000000000 */
[CC--:B------:R-:W-:Y:S01]  /*147c0*/  ISETP.GT.AND P3, PT, R231.reuse, R0.reuse, PT ;  /* 0x00000000e700720c */ /* 0x0c0fe20003f64270 */
[-C--:B------:R-:W-:Y:S03]  /*147d0*/  HMMA.16816.F32.BF16 R12, R184, R182.reuse, R12 ;  /* 0x000000b6b80c723c */ /* 0x080fe6000004180c */
[-C--:B------:R-:W-:Y:S01]  /*147e0*/  ISETP.GT.AND P0, PT, R230, R135.reuse, PT ;  /* 0x00000087e600720c */ /* 0x080fe20003f04270 */
[----:B------:R-:W-:Y:S01]  /*147f0*/  VIADD R134, R0, 0x8 ;  /* 0x0000000800867836 */ /* 0x000fe20000000000 */
[----:B------:R-:W-:Y:S02]  /*14800*/  ISETP.GT.AND P2, PT, R231, R135, PT ;  /* 0x00000087e700720c */ /* 0x000fe40003f44270 */
[----:B------:R-:W-:Y:S01]  /*14810*/  ISETP.GT.AND P6, PT, R224, R0, PT ;  /* 0x00000000e000720c */ /* 0x000fe20003fc4270 */
        /* <DEDUP_REMOVED lines=19> */
[----:B------:R-:W3:Y:S06]  /*14950*/  LDSM.16.M88.4 R140, [R212+0x4000] ;  /* 0x00400000d48c783b */ /* 0x000eec0000000200 */
[----:B------:R-:W-:Y:S01]  /*14960*/  LDSM.16.M88.4 R200, [R217+0x9000] ;  /* 0x00900000d9c8783b */ /* 0x000fe20000000200 */
        /* <DEDUP_REMOVED lines=32> */
[----:B------:R-:W2:Y:S01]  /*14b70*/  LDSM.16.M88.4 R208, [R219+0x9800] ;  /* 0x00980000dbd0783b */ /* 0x000ea20000000200 */
[----:B------:R-:W-:Y:S04]  /*14b80*/  DEPBAR.LE SB0, 0x0 ;  /* 0x000080000000791a */ /* 0x000fe80000000000 */
[----:B------:R-:W-:Y:S02]  /*14b90*/  BAR.SYNC.DEFER_BLOCKING 0x0 ;  /* 0x0000000000007b1d */ /* 0x000fe40000010000 */
[----:B------:R-:W-:Y:S08]  /*14ba0*/  HMMA.16816.F32.BF16 R32, R184, R178, R32 ;  /* 0x000000b2b820723c */ /* 0x000ff00000041820 */
[-C--:B---3--:R-:W-:Y:S08]  /*14bb0*/  HMMA.16816.F32.BF16 R4, R140, R180.reuse, R4 ;  /* 0x000000b48c04723c */ /* 0x088ff00000041804 */
[C---:B------:R-:W-:Y:S08]  /*14bc0*/  HMMA.16816.F32.BF16 R8, R188.reuse, R180, R8 ;  /* 0x000000b4bc08723c */ /* 0x040ff00000041808 */
[-C--:B------:R-:W-:Y:S08]  /*14bd0*/  HMMA.16816.F32.BF16 R12, R188, R182.reuse, R12 ;  /* 0x000000b6bc0c723c */ /* 0x080ff0000004180c */
[C---:B------:R-:W-:Y:S08]  /*14be0*/  HMMA.16816.F32.BF16 R16, R140.reuse, R182, R16 ;  /* 0x000000b68c10723c */ /* 0x040ff00000041810 */
[-C--:B------:R-:W-:Y:S08]  /*14bf0*/  HMMA.16816.F32.BF16 R20, R140, R192.reuse, R20 ;  /* 0x000000c08c14723c */ /* 0x080ff00000041814 */
[C---:B------:R-:W-:Y:S08]  /*14c00*/  HMMA.16816.F32.BF16 R24, R188.reuse, R192, R24 ;  /* 0x000000c0bc18723c */ /* 0x040ff00000041818 */
[-C--:B------:R-:W-:Y:S08]  /*14c10*/  HMMA.16816.F32.BF16 R28, R188, R194.reuse, R28 ;  /* 0x000000c2bc1c723c */ /* 0x080ff0000004181c */
[----:B------:R-:W-:Y:S08]  /*14c20*/  HMMA.16816.F32.BF16 R32, R140, R194, R32 ;  /* 0x000000c28c20723c */ /* 0x000ff00000041820 */
[-C--:B-1----:R-:W-:Y:S08]  /*14c30*/  HMMA.16816.F32.BF16 R4, R196, R200.reuse, R4 ;  /* 0x000000c8c404723c */ /* 0x082ff00000041804 */
[C---:B------:R-:W-:Y:S08]  /*14c40*/  HMMA.16816.F32.BF16 R8, R204.reuse, R200, R8 ;  /* 0x000000c8cc08723c */ /* 0x040ff00000041808 */
[-C--:B------:R-:W-:Y:S08]  /*14c50*/  HMMA.16816.F32.BF16 R12, R204, R202.reuse, R12 ;  /* 0x000000cacc0c723c */ /* 0x080ff0000004180c */
[C---:B------:R-:W-:Y:S04]  /*14c60*/  HMMA.16816.F32.BF16 R16, R196.reuse, R202, R16 ;  /* 0x000000cac410723c */ /* 0x040fe80000041810 */
[----:B------:R-:W-:Y:S01]  /*14c70*/  FSEL R141, R10, -INF , !P1 ;  /* 0xff8000000a8d7808 */ /* 0x000fe20004800000 */
[C---:B------:R-:W-:Y:S01]  /*14c80*/  VIADD R10, R0.reuse, 0x11 ;  /* 0x00000011000a7836 */ /* 0x040fe20000000000 */
[----:B------:R-:W-:Y:S01]  /*14c90*/  FSEL R143, R11, -INF , !P0 ;  /* 0xff8000000b8f7808 */ /* 0x000fe20004000000 */
[----:B------:R-:W-:Y:S01]  /*14ca0*/  VIADD R11, R0, 0x10 ;  /* 0x00000010000b7836 */ /* 0x000fe20000000000 */
[-C--:B------:R-:W-:Y:S01]  /*14cb0*/  ISETP.GT.AND P0, PT, R230, R133.reuse, PT ;  /* 0x00000085e600720c */ /* 0x080fe20003f04270 */
[-C--:B--2---:R-:W-:Y:S03]  /*14cc0*/  HMMA.16816.F32.BF16 R20, R196, R208.reuse, R20 ;  /* 0x000000d0c414723c */ /* 0x084fe60000041814 */
[----:B------:R-:W-:Y:S01]  /*14cd0*/  FSEL R177, R8, -INF , !P3 ;  /* 0xff80000008b17808 */ /* 0x000fe20005800000 */
[C---:B------:R-:W-:Y:S01]  /*14ce0*/  VIADD R8, R0.reuse, 0x19 ;  /* 0x0000001900087836 */ /* 0x040fe20000000000 */
[----:B------:R-:W-:Y:S01]  /*14cf0*/  FSEL R176, R9, -INF , !P2 ;  /* 0xff80000009b07808 */ /* 0x000fe20005000000 */
[----:B------:R-:W-:Y:S01]  /*14d00*/  VIADD R9, R0, 0x18 ;  /* 0x0000001800097836 */ /* 0x000fe20000000000 */
[----:B------:R-:W-:Y:S01]  /*14d10*/  ISETP.GT.AND P3, PT, R231, R134, PT ;  /* 0x00000086e700720c */ /* 0x000fe20003f64270 */
[C---:B------:R-:W-:Y:S04]  /*14d20*/  HMMA.16816.F32.BF16 R24, R204.reuse, R208, R24 ;  /* 0x000000d0cc18723c */ /* 0x040fe80000041818 */
[----:B------:R-:W-:Y:S02]  /*14d30*/  FSEL R15, R15, -INF , !P0 ;  /* 0xff8000000f0f7808 */ /* 0x000fe40004000000 */
[C---:B------:R-:W-:Y:S02]  /*14d40*/  ISETP.GT.AND P0, PT, R230.reuse, R10, PT ;  /* 0x0000000ae600720c */ /* 0x040fe40003f04270 */
[C---:B------:R-:W-:Y:S01]  /*14d50*/  ISETP.GT.AND P2, PT, R231.reuse, R133, PT ;  /* 0x00000085e700720c */ /* 0x040fe20003f44270 */
[-C--:B------:R-:W-:Y:S03]  /*14d60*/  HMMA.16816.F32.BF16 R28, R204, R210.reuse, R28 ;  /* 0x000000d2cc1c723c */ /* 0x080fe6000004181c */
[----:B------:R-:W-:Y:S02]  /*14d70*/  ISETP.GT.AND P1, PT, R230, R134, PT ;  /* 0x00000086e600720c */ /* 0x000fe40003f24270 */
[----:B------:R-:W-:Y:S02]  /*14d80*/  FSEL R142, R12, -INF , !P3 ;  /* 0xff8000000c8e7808 */ /* 0x000fe40005800000 */
[----:B------:R-:W-:Y:S01]  /*14d90*/  ISETP.GT.AND P4, PT, R231, R9, PT ;  /* 0x00000009e700720c */ /* 0x000fe20003f84270 */
[----:B------:R-:W-:Y:S04]  /*14da0*/  HMMA.16816.F32.BF16 R32, R196, R210, R32 ;  /* 0x000000d2c420723c */ /* 0x000fe80000041820 */
[----:B------:R-:W-:Y:S02]  /*14db0*/  FSEL R12, R27, -INF , !P0 ;  /* 0xff8000001b0c7808 */ /* 0x000fe40004000000 */
[----:B------:R-:W-:Y:S02]  /*14dc0*/  ISETP.GT.AND P5, PT, R231, R8, PT ;  /* 0x00000008e700720c */ /* 0x000fe40003fa4270 */
[----:B------:R-:W-:Y:S02]  /*14dd0*/  ISETP.GE.AND P0, PT, R0, R225, PT ;  /* 0x000000e10000720c */ /* 0x000fe40003f06270 */
[----:B------:R-:W-:Y:S02]  /*14de0*/  FSEL R136, R13, -INF , !P2 ;  /* 0xff8000000d887808 */ /* 0x000fe40005000000 */
[----:B------:R-:W-:Y:S02]  /*14df0*/  FSEL R14, R14, -INF , !P1 ;  /* 0xff8000000e0e7808 */ /* 0x000fe40004800000 */
[----:B------:R-:W-:Y:S02]  /*14e00*/  ISETP.GT.AND P1, PT, R230, R11, PT ;  /* 0x0000000be600720c */ /* 0x000fe40003f24270 */
[----:B------:R-:W-:Y:S02]  /*14e10*/  FSEL R2, R28, -INF , !P4 ;  /* 0xff8000001c027808 */ /* 0x000fe40006000000 */
[----:B------:R-:W-:Y:S02]  /*14e20*/  FSEL R13, R29, -INF , !P5 ;  /* 0xff8000001d0d7808 */ /* 0x000fe40006800000 */
[----:B------:R-:W-:Y:S02]  /*14e30*/  ISETP.GT.AND P2, PT, R231, R10, PT ;  /* 0x0000000ae700720c */ /* 0x000fe40003f44270 */
[----:B------:R-:W-:Y:S02]  /*14e40*/  ISETP.GT.AND P5, PT, R230, R8, PT ;  /* 0x00000008e600720c */ /* 0x000fe40003fa4270 */
[----:B------:R-:W-:Y:S02]  /*14e50*/  FSEL R28, R177, -INF , !P0 ;  /* 0xff800000b11c7808 */ /* 0x000fe40004000000 */
[-C--:B------:R-:W-:Y:S02]  /*14e60*/  ISETP.GE.AND P0, PT, R135, R226.reuse, PT ;  /* 0x000000e28700720c */ /* 0x080fe40003f06270 */
[----:B------:R-:W-:Y:S02]  /*14e70*/  FSEL R26, R26, -INF , !P1 ;  /* 0xff8000001a1a7808 */ /* 0x000fe40004800000 */
[----:B------:R-:W-:Y:S02]  /*14e80*/  FSEL R25, R25, -INF , !P2 ;  /* 0xff80000019197808 */ /* 0x000fe40005000000 */
[----:B------:R-:W-:Y:S02]  /*14e90*/  ISETP.GT.AND P1, PT, R230, R9, PT ;  /* 0x00000009e600720c */ /* 0x000fe40003f24270 */
[----:B------:R-:W-:Y:S02]  /*14ea0*/  FSEL R140, R31, -INF , !P5 ;  /* 0xff8000001f8c7808 */ /* 0x000fe40006800000 */
[-C--:B------:R-:W-:Y:S02]  /*14eb0*/  ISETP.GE.AND P2, PT, R0, R226.reuse, PT ;  /* 0x000000e20000720c */ /* 0x080fe40003f46270 */
[-C--:B------:R-:W-:Y:S02]  /*14ec0*/  ISETP.GE.AND P5, PT, R135, R225.reuse, PT ;  /* 0x000000e18700720c */ /* 0x080fe40003fa6270 */
[----:B------:R-:W-:Y:S02]  /*14ed0*/  FSEL R143, R143, -INF , !P0 ;  /* 0xff8000008f8f7808 */ /* 0x000fe40004000000 */
[-C--:B------:R-:W-:Y:S02]  /*14ee0*/  ISETP.GE.AND P0, PT, R134, R226.reuse, PT ;  /* 0x000000e28600720c */ /* 0x080fe40003f06270 */
[----:B------:R-:W-:Y:S02]  /*14ef0*/  FSEL R139, R30, -INF , !P1 ;  /* 0xff8000001e8b7808 */ /* 0x000fe40004800000 */
[----:B------:R-:W-:Y:S02]  /*14f00*/  FSEL R30, R176, -INF , !P5 ;  /* 0xff800000b01e7808 */ /* 0x000fe40006800000 */
[----:B------:R-:W-:Y:S02]  /*14f10*/  FSEL R141, R141, -INF , !P2 ;  /* 0xff8000008d8d7808 */ /* 0x000fe40005000000 */
[-C--:B------:R-:W-:Y:S02]  /*14f20*/  ISETP.GE.AND P5, PT, R134, R225.reuse, PT ;  /* 0x000000e18600720c */ /* 0x080fe40003fa6270 */
[----:B------:R-:W-:Y:S02]  /*14f30*/  ISETP.GE.AND P2, PT, R133, R225, PT ;  /* 0x000000e18500720c */ /* 0x000fe40003f46270 */
        /* <DEDUP_REMOVED lines=9> */
[----:B------:R-:W-:Y:S02]  /*14fd0*/  ISETP.GE.AND P0, PT, R9, R225, PT ;  /* 0x000000e10900720c */ /* 0x000fe40003f06270 */
[----:B------:R-:W-:Y:S02]  /*14fe0*/  FSEL R176, R15, -INF , !P5 ;  /* 0xff8000000fb07808 */ /* 0x000fe40006800000 */
[----:B------:R-:W-:Y:S02]  /*14ff0*/  FSEL R190, R24, -INF , !P2 ;  /* 0xff80000018be7808 */ /* 0x000fe40005000000 */
[----:B------:R-:W-:Y:S02]  /*15000*/  ISETP.GT.AND P3, PT, R232, R0, PT ;  /* 0x00000000e800720c */ /* 0x000fe40003f64270 */
[C---:B------:R-:W-:Y:S02]  /*15010*/  ISETP.GE.AND P4, PT, R0.reuse, R228, PT ;  /* 0x000000e40000720c */ /* 0x040fe40003f86270 */
[----:B------:R-:W-:Y:S02]  /*15020*/  ISETP.GE.AND P1, PT, R0, R229, PT ;  /* 0x000000e50000720c */ /* 0x000fe40003f26270 */
[-C--:B------:R-:W-:Y:S02]  /*15030*/  ISETP.GE.AND P5, PT, R11, R226.reuse, PT ;  /* 0x000000e20b00720c */ /* 0x080fe40003fa6270 */
[----:B------:R-:W-:Y:S02]  /*15040*/  ISETP.GE.AND P2, PT, R10, R226, PT ;  /* 0x000000e20a00720c */ /* 0x000fe40003f46270 */
[----:B------:R-:W-:Y:S02]  /*15050*/  FSEL R196, R2, -INF , !P0 ;  /* 0xff80000002c47808 */ /* 0x000fe40004000000 */
[----:B------:R-:W-:Y:S02]  /*15060*/  FMNMX3.FTZ R2, R3, R28, R30, !PT ;  /* 0x0000001c03027276 */ /* 0x000fe4000781001e */
[----:B------:R-:W-:Y:S02]  /*15070*/  FMNMX3.FTZ R0, R132, R141, R143, !PT ;  /* 0x0000008d84007276 */ /* 0x000fe4000781008f */
[----:B------:R-:W-:Y:S02]  /*15080*/  FSEL R193, R26, -INF , !P5 ;  /* 0xff8000001ac17808 */ /* 0x000fe40006800000 */
[----:B------:R-:W-:Y:S02]  /*15090*/  FSEL R195, R12, -INF , !P2 ;  /* 0xff8000000cc37808 */ /* 0x000fe40005000000 */
[C---:B------:R-:W-:Y:S02]  /*150a0*/  ISETP.GE.AND P5, PT, R8.reuse, R225, PT ;  /* 0x000000e10800720c */ /* 0x040fe40003fa6270 */
[-C--:B------:R-:W-:Y:S02]  /*150b0*/  ISETP.GE.AND P2, PT, R9, R226.reuse, PT ;  /* 0x000000e20900720c */ /* 0x080fe40003f46270 */
[----:B------:R-:W-:Y:S02]  /*150c0*/  ISETP.GE.AND P0, PT, R8, R226, PT ;  /* 0x000000e20800720c */ /* 0x000fe40003f06270 */
[----:B------:R-:W-:Y:S02]  /*150d0*/  FMNMX3.FTZ R2, R2, R27, R29, !PT ;  /* 0x0000001b02027276 */ /* 0x000fe4000781001d */
[----:B------:R-:W-:Y:S02]  /*150e0*/  FMNMX3.FTZ R0, R0, R31, R176, !PT ;  /* 0x0000001f00007276 */ /* 0x000fe400078100b0 */
[----:B------:R-:W-:Y:S02]  /*150f0*/  FSEL R200, R13, -INF , !P5 ;  /* 0xff8000000dc87808 */ /* 0x000fe40006800000 */
[----:B------:R-:W-:Y:S02]  /*15100*/  FSEL R139, R139, -INF , !P2 ;  /* 0xff8000008b8b7808 */ /* 0x000fe40005000000 */
[----:B------:R-:W-:Y:S02]  /*15110*/  FMNMX3.FTZ R2, R2, R190, R192, !PT ;  /* 0x000000be02027276 */ /* 0x000fe400078100c0 */
[----:B------:R-:W-:Y:S02]  /*15120*/  FSEL R140, R140, -INF , !P0 ;  /* 0xff8000008c8c7808 */ /* 0x000fe40004000000 */
[----:B------:R-:W-:Y:S02]  /*15130*/  FMNMX3.FTZ R0, R0, R193, R195, !PT ;  /* 0x000000c100007276 */ /* 0x000fe400078100c3 */
[-C--:B------:R-:W-:Y:S02]  /*15140*/  ISETP.GT.AND P5, PT, R224, R135.reuse, PT ;  /* 0x00000087e000720c */ /* 0x080fe40003fa4270 */
[----:B------:R-:W-:Y:S02]  /*15150*/  ISETP.GT.AND P2, PT, R232, R135, PT ;  /* 0x00000087e800720c */ /* 0x000fe40003f44270 */
[----:B------:R-:W-:Y:S02]  /*15160*/  FMNMX3.FTZ R26, R2, R196, R200, !PT ;  /* 0x000000c4021a7276 */ /* 0x000fe400078100c8 */
[----:B------:R-:W-:Y:S01]  /*15170*/  FMNMX3.FTZ R0, R0, R139, R140, !PT ;  /* 0x0000008b00007276 */ /* 0x000fe2000781008c */
[----:B------:R-:W-:Y:S08]  /*15180*/  BRA.U.ANY UP0, `(.L_x_2299) ;  /* 0xfffffff100447547 */ /* 0x000ff0000b93ffff */
.L_x_2298:
[----:B-1----:R-:W2:Y:S01]  /*15190*/  LDL R14, [R1+0x10] ;  /* 0x00001000010e7983 */ /* 0x002ea20000100800 */
[----:B------:R-:W-:Y:S01]  /*151a0*/  FSEL R13, R4, -INF , !P6 ;  /* 0xff800000040d7808 */ /* 0x000fe20007000000 */
[----:B------:R-:W-:Y:S01]  /*151b0*/  IMAD.SHL.U32 R177, R222, 0x8, RZ ;  /* 0x00000008deb17824 */ /* 0x000fe200078e00ff */
[----:B------:R-:W-:Y:S01]  /*151c0*/  FSEL R7, R7, -INF , !P2 ;  /* 0xff80000007077808 */ /* 0x000fe20005000000 */
[----:B------:R-:W1:Y:S01]  /*151d0*/  SHFL.BFLY PT, R12, R26, 0x2, 0x1f ;  /* 0x0c401f001a0c7f89 */ /* 0x000e6200000e0000 */
[----:B------:R-:W-:Y:S01]  /*151e0*/  ISETP.GT.AND P6, PT, R224, R11, PT ;  /* 0x0000000be000720c */ /* 0x000fe20003fc4270 */
[----:B------:R-:W-:Y:S01]  /*151f0*/  UMOV UR5, UR17 ;  /* 0x0000001100057c82 */ /* 0x000fe20008000000 */
[C---:B------:R-:W-:Y:S05]  /*15200*/  ISETP.GT.AND P2, PT, R232.reuse, R134, PT ;  /* 0x00000086e800720c */ /* 0x040fea0003f44270 */
[----:B------:R-:W3:Y:S01]  /*15210*/  SHFL.BFLY PT, R2, R0, 0x2, 0x1f ;  /* 0x0c401f0000027f89 */ /* 0x000ee200000e0000 */
[----:B------:R-:W-:Y:S01]  /*15220*/  ISETP.GT.AND P0, PT, R232, R133, PT ;  /* 0x00000085e800720c */ /* 0x000fe20003f04270 */
[----:B------:R-:W-:Y:S01]  /*15230*/  UISETP.GT.AND UP0, UPT, UR16, UR18, UPT ;  /* 0x000000121000728c */ /* 0x000fe2000bf04270 */
[----:B------:R-:W-:Y:S02]  /*15240*/  FSEL R20, R20, -INF , !P6 ;  /* 0xff80000014147808 */ /* 0x000fe40007000000 */
[----:B------:R-:W-:Y:S02]  /*15250*/  FSEL R18, R18, -INF , !P2 ;  /* 0xff80000012127808 */ /* 0x000fe40005000000 */
[----:B------:R-:W-:Y:S02]  /*15260*/  FSEL R6, R6, -INF , !P3 ;  /* 0xff80000006067808 */ /* 0x000fe40005800000 */
[C---:B------:R-:W-:Y:S02]  /*15270*/  ISETP.GE.AND P2, PT, R135.reuse, R228, PT ;  /* 0x000000e48700720c */ /* 0x040fe40003f46270 */
[----:B------:R-:W-:Y:S02]  /*15280*/  ISETP.GE.AND P6, PT, R135, R229, PT ;  /* 0x000000e58700720c */ /* 0x000fe40003fc6270 */
[----:B------:R-:W-:Y:S02]  /*15290*/  ISETP.GT.AND P3, PT, R224, R133, PT ;  /* 0x00000085e000720c */ /* 0x000fe40003f64270 */
[----:B------:R-:W-:Y:S02]  /*152a0*/  FSEL R19, R19, -INF , !P0 ;  /* 0xff80000013137808 */ /* 0x000fe40004000000 */
[C---:B------:R-:W-:Y:S02]  /*152b0*/  ISETP.GT.AND P0, PT, R232.reuse, R10, PT ;  /* 0x0000000ae800720c */ /* 0x040fe40003f04270 */
[----:B------:R-:W-:Y:S02]  /*152c0*/  FSEL R4, R5, -INF , !P5 ;  /* 0xff80000005047808 */ /* 0x000fe40006800000 */
[----:B------:R-:W-:Y:S02]  /*152d0*/  FSEL R17, R17, -INF , !P3 ;  /* 0xff80000011117808 */ /* 0x000fe40005800000 */
[----:B------:R-:W-:Y:S02]  /*152e0*/  ISETP.GT.AND P3, PT, R232, R11, PT ;  /* 0x0000000be800720c */ /* 0x000fe40003f64270 */
[----:B------:R-:W-:Y:S02]  /*152f0*/  FSEL R23, R23, -INF , !P0 ;  /* 0xff80000017177808 */ /* 0x000fe40004000000 */
[-C--:B------:R-:W-:Y:S02]  /*15300*/  ISETP.GT.AND P0, PT, R224, R9.reuse, PT ;  /* 0x00000009e000720c */ /* 0x080fe40003f04270 */
[----:B------:R-:W-:Y:S02]  /*15310*/  FSEL R22, R22, -INF , !P3 ;  /* 0xff80000016167808 */ /* 0x000fe40005800000 */
[----:B------:R-:W-:Y:S02]  /*15320*/  ISETP.GT.AND P3, PT, R224, R8, PT ;  /* 0x00000008e000720c */ /* 0x000fe40003f64270 */
[----:B------:R-:W-:Y:S02]  /*15330*/  FSEL R32, R32, -INF , !P0 ;  /* 0xff80000020207808 */ /* 0x000fe40004000000 */
[----:B------:R-:W-:Y:S02]  /*15340*/  ISETP.GT.AND P5, PT, R224, R134, PT ;  /* 0x00000086e000720c */ /* 0x000fe40003fa4270 */
[----:B------:R-:W-:Y:S02]  /*15350*/  ISETP.GT.AND P0, PT, R232, R8, PT ;  /* 0x00000008e800720c */ /* 0x000fe40003f04270 */
[----:B------:R-:W-:Y:S02]  /*15360*/  FSEL R33, R33, -INF , !P3 ;  /* 0xff80000021217808 */ /* 0x000fe40005800000 */
[----:B------:R-:W-:Y:S02]  /*15370*/  FSEL R16, R16, -INF , !P5 ;  /* 0xff80000010107808 */ /* 0x000fe40006800000 */
[-C--:B------:R-:W-:Y:S02]  /*15380*/  ISETP.GE.AND P3, PT, R134, R228.reuse, PT ;  /* 0x000000e48600720c */ /* 0x080fe40003f66270 */
[----:B------:R-:W-:Y:S02]  /*15390*/  FSEL R35, R35, -INF , !P0 ;  /* 0xff80000023237808 */ /* 0x000fe40004000000 */
[----:B------:R-:W-:Y:S02]  /*153a0*/  ISETP.GE.AND P0, PT, R133, R228, PT ;  /* 0x000000e48500720c */ /* 0x000fe40003f06270 */
[----:B------:R-:W-:Y:S02]  /*153b0*/  FSEL R24, R4, -INF , !P2 ;  /* 0xff80000004187808 */ /* 0x000fe40005000000 */
[----:B------:R-:W-:Y:S02]  /*153c0*/  ISETP.GT.AND P5, PT, R224, R10, PT ;  /* 0x0000000ae000720c */ /* 0x000fe40003fa4270 */
[-C--:B------:R-:W-:Y:S02]  /*153d0*/  ISETP.GE.AND P2, PT, R11, R228.reuse, PT ;  /* 0x000000e40b00720c */ /* 0x080fe40003f46270 */
[----:B------:R-:W-:Y:S02]  /*153e0*/  FSEL R25, R7, -INF , !P6 ;  /* 0xff80000007197808 */ /* 0x000fe40007000000 */
[-C--:B------:R-:W-:Y:S02]  /*153f0*/  ISETP.GE.AND P6, PT, R10, R228.reuse, PT ;  /* 0x000000e40a00720c */ /* 0x080fe40003fc6270 */
[----:B------:R-:W-:Y:S02]  /*15400*/  FSEL R21, R21, -INF , !P5 ;  /* 0xff80000015157808 */ /* 0x000fe40006800000 */
[----:B------:R-:W-:Y:S02]  /*15410*/  FSEL R204, R20, -INF , !P2 ;  /* 0xff80000014cc7808 */ /* 0x000fe40005000000 */
[----:B------:R-:W-:Y:S02]  /*15420*/  FSEL R205, R21, -INF , !P6 ;  /* 0xff80000015cd7808 */ /* 0x000fe40007000000 */
[----:B------:R-:W-:Y:S02]  /*15430*/  FSEL R13, R13, -INF , !P4 ;  /* 0xff8000000d0d7808 */ /* 0x000fe40006000000 */
[----:B------:R-:W-:Y:S02]  /*15440*/  ISETP.GT.AND P5, PT, R232, R9, PT ;  /* 0x00000009e800720c */ /* 0x000fe40003fa4270 */
[----:B------:R-:W-:Y:S02]  /*15450*/  ISETP.GE.AND P2, PT, R9, R229, PT ;  /* 0x000000e50900720c */ /* 0x000fe40003f46270 */
[----:B------:R-:W-:Y:S02]  /*15460*/  ISETP.GE.AND P6, PT, R8, R228, PT ;  /* 0x000000e40800720c */ /* 0x000fe40003fc6270 */
[----:B------:R-:W-:Y:S02]  /*15470*/  FMNMX3.FTZ R4, R137, R13, R24, !PT ;  /* 0x0000000d89047276 */ /* 0x000fe40007810018 */
[----:B------:R-:W-:Y:S02]  /*15480*/  FSEL R194, R33, -INF , !P6 ;  /* 0xff80000021c27808 */ /* 0x000fe40007000000 */
[----:B------:R-:W-:Y:S02]  /*15490*/  FSEL R34, R34, -INF , !P5 ;  /* 0xff80000022227808 */ /* 0x000fe40006800000 */
[-C--:B------:R-:W-:Y:S02]  /*154a0*/  ISETP.GE.AND P4, PT, R133, R229.reuse, PT ;  /* 0x000000e58500720c */ /* 0x080fe40003f86270 */
[-C--:B------:R-:W-:Y:S02]  /*154b0*/  ISETP.GE.AND P5, PT, R134, R229.reuse, PT ;  /* 0x000000e58600720c */ /* 0x080fe40003fa6270 */
[----:B------:R-:W-:Y:S02]  /*154c0*/  FSEL R7, R19, -INF , !P4 ;  /* 0xff80000013077808 */ /* 0x000fe40006000000 */
[----:B------:R-:W-:Y:S02]  /*154d0*/  FSEL R197, R34, -INF , !P2 ;  /* 0xff80000022c57808 */ /* 0x000fe40005000000 */
[----:B------:R-:W-:Y:S02]  /*154e0*/  SHF.R.U32.HI R186, RZ, 0x1, R222 ;  /* 0x00000001ffba7819 */ /* 0x000fe400000116de */
[----:B------:R-:W-:Y:S02]  /*154f0*/  LOP3.LUT R187, R177, 0x38, RZ, 0xc0, !PT ;  /* 0x00000038b1bb7812 */ /* 0x000fe400078ec0ff */
[----:B-1----:R-:W-:Y:S02]  /*15500*/  FMNMX.FTZ R135, R26, R12, !PT ;  /* 0x0000000c1a877209 */ /* 0x002fe40007810000 */
[----:B---3--:R-:W-:Y:S02]  /*15510*/  FMNMX.FTZ R0, R0, R2, !PT ;  /* 0x0000000200007209 */ /* 0x008fe40007810000 */
[----:B------:R-:W-:Y:S01]  /*15520*/  FSEL R12, R6, -INF , !P1 ;  /* 0xff800000060c7808 */ /* 0x000fe20004800000 */
[----:B------:R-:W1:Y:S01]  /*15530*/  SHFL.BFLY PT, R5, R135, 0x1, 0x1f ;  /* 0x0c201f0087057f89 */ /* 0x000e6200000e0000 */
[-C--:B------:R-:W-:Y:S02]  /*15540*/  ISETP.GE.AND P1, PT, R11, R229.reuse, PT ;  /* 0x000000e50b00720c */ /* 0x080fe40003f26270 */
[----:B------:R-:W-:Y:S05]  /*15550*/  FSEL R11, R16, -INF , !P3 ;  /* 0xff800000100b7808 */ /* 0x000fea0005800000 */
[----:B------:R-:W3:Y:S01]  /*15560*/  SHFL.BFLY PT, R2, R0, 0x1, 0x1f ;  /* 0x0c201f0000027f89 */ /* 0x000ee200000e0000 */
[-C--:B------:R-:W-:Y:S02]  /*15570*/  ISETP.GE.AND P3, PT, R10, R229.reuse, PT ;  /* 0x000000e50a00720c */ /* 0x080fe40003f66270 */
[----:B------:R-:W-:Y:S02]  /*15580*/  FSEL R10, R17, -INF , !P0 ;  /* 0xff800000110a7808 */ /* 0x000fe40004000000 */
[----:B------:R-:W-:Y:S03]  /*15590*/  ISETP.GE.AND P0, PT, R9, R228, PT ;  /* 0x000000e40900720c */ /* 0x000fe60003f06270 */
[----:B------:R-:W4:Y:S01]  /*155a0*/  LDL R9, [R1+0xc] ;  /* 0x00000c0001097983 */ /* 0x000f220000100800 */
[----:B------:R-:W-:Y:S02]  /*155b0*/  FSEL R206, R22, -INF , !P1 ;  /* 0xff80000016ce7808 */ /* 0x000fe40004800000 */
[----:B------:R-:W-:Y:S02]  /*155c0*/  FSEL R191, R32, -INF , !P0 ;  /* 0xff80000020bf7808 */ /* 0x000fe40004000000 */
[----:B------:R-:W-:Y:S02]  /*155d0*/  ISETP.GE.AND P0, PT, R8, R229, PT ;  /* 0x000000e50800720c */ /* 0x000fe40003f06270 */
[----:B------:R-:W5:Y:S01]  /*155e0*/  LDL R8, [R1+0x4] ;  /* 0x0000040001087983 */ /* 0x000f620000100800 */
[----:B------:R-:W-:Y:S02]  /*155f0*/  FSEL R208, R23, -INF , !P3 ;  /* 0xff80000017d07808 */ /* 0x000fe40005800000 */
[----:B------:R-:W-:Y:S01]  /*15600*/  FSEL R6, R18, -INF , !P5 ;  /* 0xff80000012067808 */ /* 0x000fe20006800000 */
[----:B------:R-:W-:Y:S01]  /*15610*/  STL [R1+0x34], R177 ;  /* 0x000034b101007387 */ /* 0x000fe20000100800 */
[----:B------:R-:W-:Y:S02]  /*15620*/  FSEL R198, R35, -INF , !P0 ;  /* 0xff80000023c67808 */ /* 0x000fe40004000000 */
[----:B-1----:R-:W-:Y:S01]  /*15630*/  FMNMX.FTZ R135, R135, R5, !PT ;  /* 0x0000000587877209 */ /* 0x002fe20007810000 */
[----:B------:R-:W5:Y:S01]  /*15640*/  LDL.64 R20, [R1+0x50] ;  /* 0x0000500001147983 */ /* 0x000f620000100a00 */
[----:B---3--:R-:W-:Y:S02]  /*15650*/  FMNMX.FTZ R136, R0, R2, !PT ;  /* 0x0000000200887209 */ /* 0x008fe40007810000 */
[----:B------:R-:W-:Y:S01]  /*15660*/  FMNMX3.FTZ R0, R4, R11, R10, !PT ;  /* 0x0000000b04007276 */ /* 0x000fe2000781000a */
[C---:B------:R-:W-:Y:S01]  /*15670*/  FMUL.FTZ R142, R135.reuse, UR4 ;  /* 0x00000004878e7c20 */ /* 0x040fe20008410000 */
[----:B------:R-:W-:Y:S01]  /*15680*/  FSETP.NEU.FTZ.AND P1, PT, R135, -INF , PT ;  /* 0xff8000008700780b */ /* 0x000fe20003f3d000 */
[----:B------:R-:W3:Y:S01]  /*15690*/  LDL R5, [R1+0x8] ;  /* 0x0000080001057983 */ /* 0x000ee20000100800 */
[----:B------:R-:W-:Y:S01]  /*156a0*/  FMNMX3.FTZ R2, R138, R12, R25, !PT ;  /* 0x0000000c8a027276 */ /* 0x000fe20007810019 */
[----:B------:R-:W-:Y:S01]  /*156b0*/  FMUL.FTZ R189, R136, UR4 ;  /* 0x0000000488bd7c20 */ /* 0x000fe20008410000 */
[----:B------:R-:W-:Y:S01]  /*156c0*/  FSEL R142, R142, RZ, P1 ;  /* 0x000000ff8e8e7208 */ /* 0x000fe20000800000 */
[----:B------:R-:W3:Y:S01]  /*156d0*/  LDL.64 R22, [R1+0x58] ;  /* 0x0000580001167983 */ /* 0x000ee20000100a00 */
[----:B------:R-:W-:Y:S02]  /*156e0*/  FMNMX3.FTZ R2, R2, R6, R7, !PT ;  /* 0x0000000602027276 */ /* 0x000fe40007810007 */
[----:B------:R-:W-:Y:S01]  /*156f0*/  FMNMX3.FTZ R0, R0, R204, R205, !PT ;  /* 0x000000cc00007276 */ /* 0x000fe200078100cd */
[----:B------:R-:W-:Y:S01]  /*15700*/  FFMA.FTZ R27, R27, UR4, -R142 ;  /* 0x000000041b1b7c23 */ /* 0x000fe2000801088e */
[----:B------:R-:W-:Y:S01]  /*15710*/  FMNMX3.FTZ R2, R2, R206, R208, !PT ;  /* 0x000000ce02027276 */ /* 0x000fe200078100d0 */
[----:B------:R-:W3:Y:S01]  /*15720*/  LDL.64 R32, [R1+0x40] ;  /* 0x0000400001207983 */ /* 0x000ee20000100a00 */
[----:B------:R-:W-:Y:S01]  /*15730*/  FMNMX3.FTZ R134, R0, R191, R194, !PT ;  /* 0x000000bf00867276 */ /* 0x000fe200078100c2 */
[----:B------:R1:W-:Y:S01]  /*15740*/  MUFU.EX2 R252, R27 ;  /* 0x0000001b00fc7308 */ /* 0x0003e20000000800 */
[----:B------:R-:W-:Y:S01]  /*15750*/  LOP3.LUT R0, R186, 0x8, RZ, 0xc0, !PT ;  /* 0x00000008ba007812 */ /* 0x000fe200078ec0ff */
[--C-:B------:R-:W-:Y:S01]  /*15760*/  FFMA.FTZ R29, R29, UR4, -R142.reuse ;  /* 0x000000041d1d7c23 */ /* 0x100fe2000801088e */
[----:B------:R-:W-:Y:S01]  /*15770*/  FSETP.NEU.FTZ.AND P0, PT, R136, -INF , PT ;  /* 0xff8000008800780b */ /* 0x000fe20003f1d000 */
[----:B------:R-:W1:Y:S01]  /*15780*/  SHFL.BFLY PT, R15, R134, 0x2, 0x1f ;  /* 0x0c401f00860f7f89 */ /* 0x000e6200000e0000 */
[--C-:B------:R-:W-:Y:S01]  /*15790*/  FFMA.FTZ R28, R28, UR4, -R142.reuse ;  /* 0x000000041c1c7c23 */ /* 0x100fe2000801088e */
[----:B------:R-:W-:Y:S01]  /*157a0*/  FFMA.FTZ R30, R30, UR4, -R142 ;  /* 0x000000041e1e7c23 */ /* 0x000fe2000801088e */
[----:B------:R-:W-:Y:S03]  /*157b0*/  FSEL R189, R189, RZ, P0 ;  /* 0x000000ffbdbd7208 */ /* 0x000fe60000000000 */
[----:B------:R-:W1:Y:S02]  /*157c0*/  MUFU.EX2 R251, R29 ;  /* 0x0000001d00fb7308 */ /* 0x000e640000000800 */
[--C-:B------:R-:W-:Y:S01]  /*157d0*/  FFMA.FTZ R141, R141, UR4, -R189.reuse ;  /* 0x000000048d8d7c23 */ /* 0x100fe200080108bd */
[--C-:B------:R-:W-:Y:S01]  /*157e0*/  FFMA.FTZ R176, R176, UR4, -R189.reuse ;  /* 0x00000004b0b07c23 */ /* 0x100fe200080108bd */
[--C-:B------:R-:W-:Y:S01]  /*157f0*/  FFMA.FTZ R31, R31, UR4, -R189.reuse ;  /* 0x000000041f1f7c23 */ /* 0x100fe200080108bd */
[----:B------:R-:W-:Y:S05]  /*15800*/  FFMA.FTZ R139, R139, UR4, -R189 ;  /* 0x000000048b8b7c23 */ /* 0x000fea00080108bd */
[----:B------:R1:W-:Y:S02]  /*15810*/  MUFU.EX2 R246, R141 ;  /* 0x0000008d00f67308 */ /* 0x0003e40000000800 */
[----:B-1----:R-:W3:Y:S08]  /*15820*/  LDL.64 R26, [R1+0x48] ;  /* 0x00004800011a7983 */ /* 0x002ef00000100a00 */
[----:B------:R-:W-:Y:S01]  /*15830*/  MUFU.EX2 R249, R176 ;  /* 0x000000b000f97308 */ /* 0x000fe20000000800 */
[----:B------:R-:W-:Y:S02]  /*15840*/  F2FP.BF16.F32.PACK_AB R182, R251, R252 ;  /* 0x000000fcfbb6723e */ /* 0x000fe400000010ff */
[----:B------:R-:W-:Y:S07]  /*15850*/  FMNMX.FTZ R134, R134, R15, !PT ;  /* 0x0000000f86867209 */ /* 0x000fee0007810000 */
[----:B------:R-:W-:Y:S01]  /*15860*/  MUFU.EX2 R250, R31 ;  /* 0x0000001f00fa7308 */ /* 0x000fe20000000800 */
[----:B------:R-:W1:Y:S01]  /*15870*/  SHFL.BFLY PT, R15, R134, 0x1, 0x1f ;  /* 0x0c201f00860f7f89 */ /* 0x000e6200000e0000 */
[----:B------:R-:W1:Y:S08]  /*15880*/  LDC R141, c[0x0][0x4f8] ;  /* 0x00013e00ff8d7b82 */ /* 0x000e700000000800 */
[----:B------:R2:W-:Y:S10]  /*15890*/  MUFU.EX2 R248, R28 ;  /* 0x0000001c00f87308 */ /* 0x0005f40000000800 */
[----:B------:R-:W-:Y:S01]  /*158a0*/  MUFU.EX2 R247, R30 ;  /* 0x0000001e00f77308 */ /* 0x000fe20000000800 */
[----:B-1----:R-:W-:Y:S02]  /*158b0*/  FMNMX.FTZ R134, R134, R15, !PT ;  /* 0x0000000f86867209 */ /* 0x002fe40007810000 */
[----:B------:R-:W-:Y:S02]  /*158c0*/  LOP3.LUT R141, R141, 0xff, RZ, 0xc0, !PT ;  /* 0x000000ff8d8d7812 */ /* 0x000fe400078ec0ff */
[----:B------:R-:W-:Y:S03]  /*158d0*/  FSETP.NEU.FTZ.AND P3, PT, R134, -INF , PT ;  /* 0xff8000008600780b */ /* 0x000fe60003f7d000 */
[----:B------:R-:W-:Y:S01]  /*158e0*/  IMAD R141, R141, 0x10000, R141 ;  /* 0x000100008d8d7824 */ /* 0x000fe200078e028d */
[----:B--2---:R-:W-:Y:S01]  /*158f0*/  LOP3.LUT R4, R14, UR16, RZ, 0x3c, !PT ;  /* 0x000000100e047c12 */ /* 0x004fe2000f8e3cff */
[----:B------:R-:W-:Y:S01]  /*15900*/  UIADD3 UR16, UPT, UPT, UR16, -0x1, URZ ;  /* 0xffffffff10107890 */ /* 0x000fe2000fffe0ff */
[----:B------:R-:W2:Y:S03]  /*15910*/  LDL R14, [R1] ;  /* 0x00000000010e7983 */ /* 0x000ea60000100800 */
[----:B------:R-:W-:Y:S01]  /*15920*/  IMAD.WIDE.U32 R16, R4, -0x326172a9, RZ ;  /* 0xcd9e8d5704107825 */ /* 0x000fe200078e00ff */
[----:B------:R-:W-:Y:S02]  /*15930*/  FMNMX3.FTZ R4, R2, R197, R198, !PT ;  /* 0x000000c502047276 */ /* 0x000fe400078100c6 */
[--C-:B------:R-:W-:Y:S03]  /*15940*/  LOP3.LUT R2, R187, 0x1c0, R223.reuse, 0xf8, !PT ;  /* 0x000001c0bb027812 */ /* 0x100fe600078ef8df */
[----:B------:R-:W1:Y:S01]  /*15950*/  SHFL.BFLY PT, R133, R4, 0x2, 0x1f ;  /* 0x0c401f0004857f89 */ /* 0x000e6200000e0000 */
[----:B------:R-:W-:Y:S04]  /*15960*/  LOP3.LUT R184, R2, R0, RZ, 0x3c, !PT ;  /* 0x0000000002b87212 */ /* 0x000fe800078e3cff */
[----:B------:R-:W-:Y:S04]  /*15970*/  LOP3.LUT R184, R184, 0x200, R223, 0xf8, !PT ;  /* 0x00000200b8b87812 */ /* 0x000fe800078ef8df */
[----:B------:R-:W-:Y:S04]  /*15980*/  LEA R184, R184, UR5, 0x1 ;  /* 0x00000005b8b87c11 */ /* 0x000fe8000f8e08ff */
[C---:B------:R-:W-:Y:S01]  /*15990*/  IADD3 R185, PT, PT, R184.reuse, R221, RZ ;  /* 0x000000ddb8b97210 */ /* 0x040fe20007ffe0ff */
[----:B------:R-:W-:Y:S01]  /*159a0*/  VIADD R28, R184, 0xa000 ;  /* 0x0000a000b81c7836 */ /* 0x000fe20000000000 */
[----:B-1----:R-:W-:Y:S02]  /*159b0*/  FMNMX.FTZ R133, R4, R133, !PT ;  /* 0x0000008504857209 */ /* 0x002fe40007810000 */
[C---:B----4-:R-:W-:Y:S02]  /*159c0*/  LOP3.LUT R9, R17.reuse, R9, RZ, 0x3c, !PT ;  /* 0x0000000911097212 */ /* 0x050fe400078e3cff */
[----:B-----5:R-:W-:Y:S05]  /*159d0*/  LOP3.LUT R8, R16, R8, RZ, 0x3c, !PT ;  /* 0x0000000810087212 */ /* 0x020fea00078e3cff */
[----:B------:R-:W-:Y:S01]  /*159e0*/  IMAD.WIDE.U32 R18, R8, -0x2daee0ad, RZ ;  /* 0xd2511f5308127825 */ /* 0x000fe200078e00ff */
[----:B---3--:R-:W-:Y:S02]  /*159f0*/  LOP3.LUT R5, R17, R5, RZ, 0x3c, !PT ;  /* 0x0000000511057212 */ /* 0x008fe400078e3cff */
[----:B--2---:R-:W-:Y:S01]  /*15a00*/  LOP3.LUT R14, R16, R14, RZ, 0x3c, !PT ;  /* 0x0000000e100e7212 */ /* 0x004fe200078e3cff */
[----:B------:R-:W-:Y:S04]  /*15a10*/  IMAD.WIDE.U32 R16, R9, -0x2daee0ad, RZ ;  /* 0xd2511f5309107825 */ /* 0x000fe800078e00ff */
[----:B------:R-:W-:Y:S01]  /*15a20*/  IMAD.WIDE.U32 R8, R5, -0x2daee0ad, RZ ;  /* 0xd2511f5305087825 */ /* 0x000fe200078e00ff */
[----:B------:R-:W-:Y:S02]  /*15a30*/  LOP3.LUT R0, R20, UR13, R17, 0x96, !PT ;  /* 0x0000000d14007c12 */ /* 0x000fe4000f8e9611 */
[----:B------:R-:W-:Y:S01]  /*15a40*/  LOP3.LUT R2, R16, UR11, R19, 0x96, !PT ;  /* 0x0000000b10027c12 */ /* 0x000fe2000f8e9613 */
[----:B------:R-:W-:Y:S01]  /*15a50*/  IMAD.WIDE.U32 R20, R14, -0x2daee0ad, RZ ;  /* 0xd2511f530e147825 */ /* 0x000fe200078e00ff */
[----:B------:R-:W-:Y:S01]  /*15a60*/  LOP3.LUT R5, R22, UR13, R9, 0x96, !PT ;  /* 0x0000000d16057c12 */ /* 0x000fe2000f8e9609 */
[----:B------:R-:W1:Y:S02]  /*15a70*/  SHFL.BFLY PT, R14, R133, 0x1, 0x1f ;  /* 0x0c201f00850e7f89 */ /* 0x000e6400000e0000 */
[----:B------:R-:W-:Y:S01]  /*15a80*/  IMAD.WIDE.U32 R22, R0, -0x326172a9, RZ ;  /* 0xcd9e8d5700167825 */ /* 0x000fe200078e00ff */
[----:B------:R-:W-:Y:S03]  /*15a90*/  LOP3.LUT R0, R8, UR11, R21, 0x96, !PT ;  /* 0x0000000b08007c12 */ /* 0x000fe6000f8e9615 */
[----:B------:R-:W-:Y:S01]  /*15aa0*/  IMAD.WIDE.U32 R16, R5, -0x326172a9, RZ ;  /* 0xcd9e8d5705107825 */ /* 0x000fe200078e00ff */
[----:B------:R-:W-:Y:S03]  /*15ab0*/  LOP3.LUT R4, R32, UR12, R23, 0x96, !PT ;  /* 0x0000000c20047c12 */ /* 0x000fe6000f8e9617 */
[----:B------:R-:W-:Y:S04]  /*15ac0*/  IMAD.WIDE.U32 R240, R0, -0x326172a9, RZ ;  /* 0xcd9e8d5700f07825 */ /* 0x000fe800078e00ff */
[----:B------:R-:W-:Y:S01]  /*15ad0*/  IMAD.WIDE.U32 R238, R2, -0x326172a9, RZ ;  /* 0xcd9e8d5702ee7825 */ /* 0x000fe200078e00ff */
[----:B------:R-:W-:Y:S02]  /*15ae0*/  LOP3.LUT R2, R26, UR12, R17, 0x96, !PT ;  /* 0x0000000c1a027c12 */ /* 0x000fe4000f8e9611 */
[----:B------:R-:W-:Y:S01]  /*15af0*/  LOP3.LUT R0, R16, UR10, R241, 0x96, !PT ;  /* 0x0000000a10007c12 */ /* 0x000fe2000f8e96f1 */
[----:B------:R-:W-:Y:S01]  /*15b00*/  IMAD.WIDE.U32 R4, R4, -0x2daee0ad, RZ ;  /* 0xd2511f5304047825 */ /* 0x000fe200078e00ff */
[----:B------:R-:W-:Y:S03]  /*15b10*/  LOP3.LUT R8, R22, UR10, R239, 0x96, !PT ;  /* 0x0000000a16087c12 */ /* 0x000fe6000f8e96ef */
[----:B------:R-:W-:Y:S01]  /*15b20*/  IMAD.WIDE.U32 R244, R0, -0x2daee0ad, RZ ;  /* 0xd2511f5300f47825 */ /* 0x000fe200078e00ff */
[----:B------:R-:W-:Y:S02]  /*15b30*/  LOP3.LUT R9, R18, UR9, R5, 0x96, !PT ;  /* 0x0000000912097c12 */ /* 0x000fe4000f8e9605 */
[----:B-1----:R-:W-:Y:S01]  /*15b40*/  FMNMX.FTZ R133, R133, R14, !PT ;  /* 0x0000000e85857209 */ /* 0x002fe20007810000 */
[----:B------:R-:W-:Y:S04]  /*15b50*/  IMAD.WIDE.U32 R18, R2, -0x2daee0ad, RZ ;  /* 0xd2511f5302127825 */ /* 0x000fe800078e00ff */
[----:B------:R-:W-:Y:S01]  /*15b60*/  FMUL.FTZ R2, R134, UR4 ;  /* 0x0000000486027c20 */ /* 0x000fe20008410000 */
[----:B------:R-:W-:Y:S01]  /*15b70*/  FFMA.FTZ R0, R143, UR4, -R189 ;  /* 0x000000048f007c23 */ /* 0x000fe200080108bd */
[C---:B------:R-:W-:Y:S01]  /*15b80*/  FMUL.FTZ R188, R133.reuse, UR4 ;  /* 0x0000000485bc7c20 */ /* 0x040fe20008410000 */
[----:B------:R-:W-:Y:S01]  /*15b90*/  FSETP.NEU.FTZ.AND P2, PT, R133, -INF , PT ;  /* 0xff8000008500780b */ /* 0x000fe20003f5d000 */
[----:B------:R-:W-:Y:S01]  /*15ba0*/  IMAD.WIDE.U32 R242, R8, -0x2daee0ad, RZ ;  /* 0xd2511f5308f27825 */ /* 0x000fe200078e00ff */
[----:B------:R-:W-:Y:S01]  /*15bb0*/  FSEL R143, R2, RZ, P3 ;  /* 0x000000ff028f7208 */ /* 0x000fe20001800000 */
[----:B------:R1:W-:Y:S01]  /*15bc0*/  MUFU.EX2 R241, R0 ;  /* 0x0000000000f17308 */ /* 0x0003e20000000800 */
[----:B------:R-:W-:Y:S01]  /*15bd0*/  FSEL R188, R188, RZ, P2 ;  /* 0x000000ffbcbc7208 */ /* 0x000fe20001000000 */
[----:B------:R-:W-:Y:S01]  /*15be0*/  IMAD.WIDE.U32 R234, R9, -0x326172a9, RZ ;  /* 0xcd9e8d5709ea7825 */ /* 0x000fe200078e00ff */
[----:B------:R-:W-:Y:S03]  /*15bf0*/  LOP3.LUT R4, R4, UR8, R243, 0x96, !PT ;  /* 0x0000000804047c12 */ /* 0x000fe6000f8e96f3 */
[--C-:B------:R-:W-:Y:S01]  /*15c00*/  FFMA.FTZ R11, R11, UR4, -R143.reuse ;  /* 0x000000040b0b7c23 */ /* 0x100fe2000801088f */
[----:B------:R-:W-:Y:S01]  /*15c10*/  FFMA.FTZ R10, R10, UR4, -R143 ;  /* 0x000000040a0a7c23 */ /* 0x000fe2000801088f */
[--C-:B------:R-:W-:Y:S01]  /*15c20*/  FFMA.FTZ R6, R6, UR4, -R188.reuse ;  /* 0x0000000406067c23 */ /* 0x100fe200080108bc */
[----:B------:R-:W-:Y:S01]  /*15c30*/  FFMA.FTZ R7, R7, UR4, -R188 ;  /* 0x0000000407077c23 */ /* 0x000fe200080108bc */
[----:B------:R2:W-:Y:S01]  /*15c40*/  MUFU.EX2 R210, R11 ;  /* 0x0000000b00d27308 */ /* 0x0005e20000000800 */
[----:B------:R-:W-:Y:S01]  /*15c50*/  LOP3.LUT R8, R18, UR8, R245, 0x96, !PT ;  /* 0x0000000812087c12 */ /* 0x000fe2000f8e96f5 */
[----:B------:R-:W-:Y:S01]  /*15c60*/  IMAD.WIDE.U32 R4, R4, -0x326172a9, RZ ;  /* 0xcd9e8d5704047825 */ /* 0x000fe200078e00ff */
[----:B------:R-:W-:Y:S03]  /*15c70*/  LOP3.LUT R16, R20, UR9, R19, 0x96, !PT ;  /* 0x0000000914107c12 */ /* 0x000fe6000f8e9613 */
[----:B------:R-:W-:Y:S01]  /*15c80*/  FFMA.FTZ R13, R13, UR4, -R143 ;  /* 0x000000040d0d7c23 */ /* 0x000fe2000801088f */
[----:B------:R-:W-:Y:S01]  /*15c90*/  IMAD.WIDE.U32 R8, R8, -0x326172a9, RZ ;  /* 0xcd9e8d5708087825 */ /* 0x000fe200078e00ff */
[----:B------:R-:W-:Y:S02]  /*15ca0*/  LOP3.LUT R2, R234, UR15, R5, 0x96, !PT ;  /* 0x0000000fea027c12 */ /* 0x000fe4000f8e9605 */
[----:B------:R3:W4:Y:S01]  /*15cb0*/  MUFU.EX2 R211, R10 ;  /* 0x0000000a00d37308 */ /* 0x0007220000000800 */
[----:B------:R-:W-:Y:S01]  /*15cc0*/  PRMT R15, R4, 0x7773, RZ ;  /* 0x00007773040f7816 */ /* 0x000fe200000000ff */
[----:B------:R-:W-:Y:S01]  /*15cd0*/  IMAD.WIDE.U32 R236, R16, -0x326172a9, RZ ;  /* 0xcd9e8d5710ec7825 */ /* 0x000fe200078e00ff */
[----:B------:R-:W-:Y:S01]  /*15ce0*/  PRMT R183, R8, 0x7772, RZ ;  /* 0x0000777208b77816 */ /* 0x000fe200000000ff */
[----:B------:R-:W5:Y:S01]  /*15cf0*/  LDSM.16.MT88.4 R20, [R184+0xa000] ;  /* 0x00a00000b814783b */ /* 0x000f620000004200 */
[----:B------:R-:W-:Y:S01]  /*15d00*/  MOV R5, R8 ;  /* 0x0000000800057202 */ /* 0x000fe20000000f00 */
[----:B------:R-:W-:Y:S01]  /*15d10*/  IMAD.MOV.U32 R14, RZ, RZ, R4 ;  /* 0x000000ffff0e7224 */ /* 0x000fe200078e0004 */
[----:B-1----:R-:W-:Y:S03]  /*15d20*/  LOP3.LUT R0, R236, UR15, R9, 0x96, !PT ;  /* 0x0000000fec007c12 */ /* 0x002fe6000f8e9609 */
[----:B------:R1:W-:Y:S01]  /*15d30*/  MUFU.EX2 R209, R6 ;  /* 0x0000000600d17308 */ /* 0x0003e20000000800 */
[----:B--2---:R-:W-:Y:S01]  /*15d40*/  PRMT R11, R4, 0x7772, RZ ;  /* 0x00007772040b7816 */ /* 0x004fe200000000ff */
[----:B------:R-:W-:Y:S01]  /*15d50*/  FFMA.FTZ R12, R12, UR4, -R188 ;  /* 0x000000040c0c7c23 */ /* 0x000fe200080108bc */
[----:B------:R-:W-:Y:S02]  /*15d60*/  LOP3.LUT R9, R5, 0xff, RZ, 0xc0, !PT ;  /* 0x000000ff05097812 */ /* 0x000fe400078ec0ff */
[----:B------:R-:W-:Y:S02]  /*15d70*/  SHF.R.U32.HI R5, RZ, 0x18, R2 ;  /* 0x00000018ff057819 */ /* 0x000fe40000011602 */
[----:B------:R-:W-:Y:S03]  /*15d80*/  PRMT R16, R8, 0x7771, RZ ;  /* 0x0000777108107816 */ /* 0x000fe600000000ff */
[----:B------:R2:W5:Y:S01]  /*15d90*/  MUFU.EX2 R207, R7 ;  /* 0x0000000700cf7308 */ /* 0x0005620000000800 */
[----:B---3--:R-:W-:Y:S02]  /*15da0*/  PRMT R10, R4, 0x7771, RZ ;  /* 0x00007771040a7816 */ /* 0x008fe400000000ff */
[----:B------:R-:W-:Y:S02]  /*15db0*/  PRMT R4, R8, 0x7773, RZ ;  /* 0x0000777308047816 */ /* 0x000fe400000000ff */
[----:B------:R-:W-:Y:S02]  /*15dc0*/  LOP3.LUT R8, R14, 0xff, RZ, 0xc0, !PT ;  /* 0x000000ff0e087812 */ /* 0x000fe400078ec0ff */
[----:B------:R-:W-:Y:S03]  /*15dd0*/  PRMT R183, R183, 0x5410, R4 ;  /* 0x00005410b7b77816 */ /* 0x000fe60000000004 */
[----:B------:R3:W-:Y:S01]  /*15de0*/  MUFU.EX2 R203, R13 ;  /* 0x0000000d00cb7308 */ /* 0x0007e20000000800 */
[C---:B-1----:R-:W-:Y:S02]  /*15df0*/  PRMT R6, R2.reuse, 0x7632, R6 ;  /* 0x0000763202067816 */ /* 0x042fe40000000006 */
[----:B------:R-:W-:Y:S02]  /*15e00*/  LOP3.LUT R4, R2, 0xffff, RZ, 0xc0, !PT ;  /* 0x0000ffff02047812 */ /* 0x000fe400078ec0ff */
[----:B------:R-:W-:Y:S02]  /*15e10*/  PRMT R8, R8, 0x5410, R10 ;  /* 0x0000541008087816 */ /* 0x000fe4000000000a */
[----:B------:R-:W-:Y:S03]  /*15e20*/  SHF.R.U32.HI R4, RZ, 0x8, R4 ;  /* 0x00000008ff047819 */ /* 0x000fe60000011604 */
[----:B------:R-:W-:Y:S01]  /*15e30*/  MUFU.EX2 R201, R12 ;  /* 0x0000000c00c97308 */ /* 0x000fe20000000800 */
[----:B--2---:R-:W-:Y:S02]  /*15e40*/  LOP3.LUT R7, R2, 0xff, RZ, 0xc0, !PT ;  /* 0x000000ff02077812 */ /* 0x004fe400078ec0ff */
[----:B------:R-:W-:Y:S01]  /*15e50*/  LOP3.LUT R2, R6, 0xff, RZ, 0xc0, !PT ;  /* 0x000000ff06027812 */ /* 0x000fe200078ec0ff */
[----:B------:R-:W-:Y:S01]  /*15e60*/  FFMA.FTZ R6, R24, UR4, -R143 ;  /* 0x0000000418067c23 */ /* 0x000fe2000801088f */
[----:B------:R-:W-:Y:S02]  /*15e70*/  PRMT R10, R7, 0x5410, R4 ;  /* 0x00005410070a7816 */ /* 0x000fe40000000004 */
[----:B------:R-:W-:Y:S03]  /*15e80*/  LOP3.LUT R7, R0, 0xff, RZ, 0xc0, !PT ;  /* 0x000000ff00077812 */ /* 0x000fe600078ec0ff */
[----:B------:R1:W2:Y:S01]  /*15e90*/  MUFU.EX2 R202, R6 ;  /* 0x0000000600ca7308 */ /* 0x0002a20000000800 */
[----:B---3--:R-:W-:Y:S02]  /*15ea0*/  PRMT R13, R9, 0x5410, R16 ;  /* 0x00005410090d7816 */ /* 0x008fe40000000010 */
[----:B------:R-:W-:Y:S02]  /*15eb0*/  PRMT R9, R2, 0x5410, R5 ;  /* 0x0000541002097816 */ /* 0x000fe40000000005 */
[C---:B------:R-:W-:Y:S02]  /*15ec0*/  LOP3.LUT R2, R0.reuse, 0xffff, RZ, 0xc0, !PT ;  /* 0x0000ffff00027812 */ /* 0x040fe400078ec0ff */
[----:B------:R-:W-:Y:S02]  /*15ed0*/  PRMT R4, R0, 0x7632, R4 ;  /* 0x0000763200047816 */ /* 0x000fe40000000004 */
[----:B------:R-:W-:Y:S02]  /*15ee0*/  SHF.R.U32.HI R5, RZ, 0x8, R2 ;  /* 0x00000008ff057819 */ /* 0x000fe40000011602 */
[----:B------:R-:W-:Y:S02]  /*15ef0*/  LOP3.LUT R4, R4, 0xff, RZ, 0xc0, !PT ;  /* 0x000000ff04047812 */ /* 0x000fe400078ec0ff */
[----:B------:R-:W-:Y:S02]  /*15f00*/  FSEL R2, R136, RZ, P0 ;  /* 0x000000ff88027208 */ /* 0x000fe40000000000 */
[----:B------:R-:W-:Y:S02]  /*15f10*/  PRMT R11, R11, 0x5410, R15 ;  /* 0x000054100b0b7816 */ /* 0x000fe4000000000f */
[----:B-1----:R-:W-:Y:S02]  /*15f20*/  SHF.R.U32.HI R6, RZ, 0x18, R0 ;  /* 0x00000018ff067819 */ /* 0x002fe40000011600 */
[----:B------:R-:W-:Y:S02]  /*15f30*/  FSEL R0, R135, RZ, P1 ;  /* 0x000000ff87007208 */ /* 0x000fe40000800000 */
[----:B------:R-:W-:Y:S01]  /*15f40*/  PRMT R181, R4, 0x5410, R6 ;  /* 0x0000541004b57816 */ /* 0x000fe20000000006 */
[----:B------:R-:W-:Y:S01]  /*15f50*/  FADD.FTZ R4, -R2, R132 ;  /* 0x0000008402047221 */ /* 0x000fe20000010100 */
[----:B------:R-:W-:Y:S01]  /*15f60*/  FSEL R2, R134, RZ, P3 ;  /* 0x000000ff86027208 */ /* 0x000fe20001800000 */
[----:B------:R-:W-:Y:S01]  /*15f70*/  FADD.FTZ R0, -R0, R3 ;  /* 0x0000000300007221 */ /* 0x000fe20000010100 */
[----:B------:R-:W-:Y:S01]  /*15f80*/  FFMA.FTZ R3, R25, UR4, -R188 ;  /* 0x0000000419037c23 */ /* 0x000fe200080108bc */
[----:B------:R-:W-:Y:S02]  /*15f90*/  PRMT R180, R7, 0x5410, R5 ;  /* 0x0000541007b47816 */ /* 0x000fe40000000005 */
[----:B------:R-:W-:Y:S01]  /*15fa0*/  FMUL.FTZ R0, R0, UR4 ;  /* 0x0000000400007c20 */ /* 0x000fe20008410000 */
[----:B------:R1:W3:Y:S01]  /*15fb0*/  MUFU.EX2 R199, R3 ;  /* 0x0000000300c77308 */ /* 0x0002e20000000800 */
[----:B------:R-:W-:Y:S01]  /*15fc0*/  FADD.FTZ R2, -R2, R137 ;  /* 0x0000008902027221 */ /* 0x000fe20000010100 */
[--C-:B------:R-:W-:Y:S01]  /*15fd0*/  HSET2.LE.AND R5, R13, R141.reuse, PT ;  /* 0x0000008d0d057233 */ /* 0x100fe20003803000 */
[----:B------:R-:W-:Y:S01]  /*15fe0*/  FFMA.FTZ R137, R190, UR4, -R142 ;  /* 0x00000004be897c23 */ /* 0x000fe2000801088e */
[--C-:B------:R-:W-:Y:S01]  /*15ff0*/  HSET2.LE.AND R178, R8, R141.reuse, PT ;  /* 0x0000008d08b27233 */ /* 0x100fe20003803000 */
[----:B------:R-:W-:Y:S01]  /*16000*/  FMUL.FTZ R2, R2, UR4 ;  /* 0x0000000402027c20 */ /* 0x000fe20008410000 */
[----:B----4-:R-:W-:Y:S04]  /*16010*/  F2FP.BF16.F32.PACK_AB R6, R211, R210 ;  /* 0x000000d2d306723e */ /* 0x010fe800000010ff */
[----:B------:R4:W4:Y:S01]  /*16020*/  MUFU.EX2 R132, R0 ;  /* 0x0000000000847308 */ /* 0x0009220000000800 */
[----:B------:R-:W-:Y:S02]  /*16030*/  LOP3.LUT R182, R182, R5, RZ, 0xc0, !PT ;  /* 0x00000005b6b67212 */ /* 0x000fe400078ec0ff */
[----:B------:R-:W-:Y:S02]  /*16040*/  LOP3.LUT R178, R6, R178, RZ, 0xc0, !PT ;  /* 0x000000b206b27212 */ /* 0x000fe400078ec0ff */
[--C-:B------:R-:W-:Y:S02]  /*16050*/  HSET2.LE.AND R6, R10, R141.reuse, PT ;  /* 0x0000008d0a067233 */ /* 0x100fe40003803000 */
[--C-:B------:R-:W-:Y:S03]  /*16060*/  HSET2.LE.AND R7, R9, R141.reuse, PT ;  /* 0x0000008d09077233 */ /* 0x100fe60003803000 */
[----:B------:R-:W-:Y:S01]  /*16070*/  MUFU.EX2 R239, R137 ;  /* 0x0000008900ef7308 */ /* 0x000fe20000000800 */
[----:B-1----:R-:W-:Y:S02]  /*16080*/  FSEL R3, R133, RZ, P2 ;  /* 0x000000ff85037208 */ /* 0x002fe40001000000 */
[----:B-----5:R-:W-:Y:S02]  /*16090*/  F2FP.BF16.F32.PACK_AB R179, R207, R209 ;  /* 0x000000d1cfb3723e */ /* 0x020fe400000010ff */
[----:B--2---:R-:W-:Y:S02]  /*160a0*/  F2FP.BF16.F32.PACK_AB R176, R202, R203 ;  /* 0x000000cbcab0723e */ /* 0x004fe400000010ff */
[----:B---3--:R-:W-:Y:S01]  /*160b0*/  F2FP.BF16.F32.PACK_AB R177, R199, R201 ;  /* 0x000000c9c7b1723e */ /* 0x008fe200000010ff */
[----:B----4-:R-:W-:Y:S01]  /*160c0*/  FADD.FTZ R0, -R3, R138 ;  /* 0x0000008a03007221 */ /* 0x010fe20000010100 */
[----:B------:R-:W-:Y:S01]  /*160d0*/  LOP3.LUT R176, R176, R6, RZ, 0xc0, !PT ;  /* 0x00000006b0b07212 */ /* 0x000fe200078ec0ff */
[----:B------:R1:W2:Y:S01]  /*160e0*/  MUFU.EX2 R3, R2 ;  /* 0x0000000200037308 */ /* 0x0002a20000000800 */
[----:B------:R-:W-:Y:S01]  /*160f0*/  LOP3.LUT R177, R177, R7, RZ, 0xc0, !PT ;  /* 0x00000007b1b17212 */ /* 0x000fe200078ec0ff */
[----:B------:R-:W-:Y:S01]  /*16100*/  FMUL.FTZ R0, R0, UR4 ;  /* 0x0000000400007c20 */ /* 0x000fe20008410000 */
[----:B------:R-:W-:Y:S01]  /*16110*/  LOP3.LUT R183, R183, 0xff00ff, RZ, 0xc0, !PT ;  /* 0x00ff00ffb7b77812 */ /* 0x000fe200078ec0ff */
[C---:B------:R-:W-:Y:S01]  /*16120*/  FMUL.FTZ R12, R132.reuse, R152 ;  /* 0x00000098840c7220 */ /* 0x040fe20000410000 */
[--C-:B------:R-:W-:Y:S01]  /*16130*/  HSET2.LE.AND R180, R180, R141.reuse, PT ;  /* 0x0000008db4b47233 */ /* 0x100fe20003803000 */
[C---:B------:R-:W-:Y:S01]  /*16140*/  FMUL.FTZ R13, R132.reuse, R153 ;  /* 0x00000099840d7220 */ /* 0x040fe20000410000 */
[--C-:B------:R-:W-:Y:S01]  /*16150*/  HSET2.LE.AND R181, R181, R141.reuse, PT ;  /* 0x0000008db5b57233 */ /* 0x100fe20003803000 */
[C---:B------:R-:W-:Y:S01]  /*16160*/  FMUL.FTZ R24, R132.reuse, R164 ;  /* 0x000000a484187220 */ /* 0x040fe20000410000 */
[--C-:B------:R-:W-:Y:S01]  /*16170*/  HSET2.LE.AND R183, R183, R141.reuse, PT ;  /* 0x0000008db7b77233 */ /* 0x100fe20003803000 */
[C---:B------:R-:W-:Y:S01]  /*16180*/  FMUL.FTZ R25, R132.reuse, R165 ;  /* 0x000000a584197220 */ /* 0x040fe20000410000 */
[----:B------:R-:W-:Y:S01]  /*16190*/  F2FP.BF16.F32.PACK_AB R8, R249, R250 ;  /* 0x000000faf908723e */ /* 0x000fe200000010ff */
[C---:B------:R-:W-:Y:S01]  /*161a0*/  FMUL.FTZ R29, R132.reuse, R169 ;  /* 0x000000a9841d7220 */ /* 0x040fe20000410000 */
[----:B------:R-:W-:Y:S01]  /*161b0*/  F2FP.BF16.F32.PACK_AB R9, R247, R248 ;  /* 0x000000f8f709723e */ /* 0x000fe200000010ff */
[C---:B------:R-:W-:Y:S01]  /*161c0*/  FMUL.FTZ R40, R132.reuse, R40 ;  /* 0x0000002884287220 */ /* 0x040fe20000410000 */
[----:B------:R-:W-:Y:S01]  /*161d0*/  F2FP.BF16.F32.PACK_AB R10, R241, R246 ;  /* 0x000000f6f10a723e */ /* 0x000fe200000010ff */
[----:B------:R-:W-:Y:S01]  /*161e0*/  FMUL.FTZ R41, R132, R41 ;  /* 0x0000002984297220 */ /* 0x000fe20000410000 */
[----:B-1----:R-:W-:Y:S01]  /*161f0*/  LOP3.LUT R2, R11, 0xff00ff, RZ, 0xc0, !PT ;  /* 0x00ff00ff0b027812 */ /* 0x002fe200078ec0ff */
[----:B--2---:R-:W-:Y:S01]  /*16200*/  FMUL.FTZ R16, R3, R156 ;  /* 0x0000009c03107220 */ /* 0x004fe20000410000 */
[----:B------:R-:W-:Y:S01]  /*16210*/  LOP3.LUT R183, R8, R183, RZ, 0xc0, !PT ;  /* 0x000000b708b77212 */ /* 0x000fe200078ec0ff */
[C---:B------:R-:W-:Y:S01]  /*16220*/  FMUL.FTZ R8, R132.reuse, R148 ;  /* 0x0000009484087220 */ /* 0x040fe20000410000 */
[----:B------:R-:W-:Y:S01]  /*16230*/  LOP3.LUT R180, R9, R180, RZ, 0xc0, !PT ;  /* 0x000000b409b47212 */ /* 0x000fe200078ec0ff */
[----:B------:R-:W-:Y:S01]  /*16240*/  FMUL.FTZ R9, R132, R149 ;  /* 0x0000009584097220 */ /* 0x000fe20000410000 */
[--C-:B------:R-:W-:Y:S01]  /*16250*/  HSET2.LE.AND R5, R2, R141.reuse, PT ;  /* 0x0000008d02057233 */ /* 0x100fe20003803000 */
[C---:B------:R-:W-:Y:S01]  /*16260*/  FMUL.FTZ R17, R3.reuse, R157 ;  /* 0x0000009d03117220 */ /* 0x040fe20000410000 */
[----:B------:R1:W2:Y:S01]  /*16270*/  MUFU.EX2 R2, R0 ;  /* 0x0000000000027308 */ /* 0x0002a20000000800 */
[----:B------:R-:W-:Y:S01]  /*16280*/  LOP3.LUT R181, R10, R181, RZ, 0xc0, !PT ;  /* 0x000000b50ab57212 */ /* 0x000fe200078ec0ff */
[----:B------:R-:W-:Y:S01]  /*16290*/  FMUL.FTZ R32, R3, R172 ;  /* 0x000000ac03207220 */ /* 0x000fe20000410000 */
[----:B------:R-:W-:Y:S01]  /*162a0*/  LOP3.LUT R179, R179, R5, RZ, 0xc0, !PT ;  /* 0x00000005b3b37212 */ /* 0x000fe200078ec0ff */
        /* <DEDUP_REMOVED lines=14> */
[C---:B------:R-:W-:Y:S01]  /*16390*/  FMUL.FTZ R4, R3.reuse, R144 ;  /* 0x0000009003047220 */ /* 0x040fe20000410000 */
[C---:B--2---:R-:W-:Y:S01]  /*163a0*/  FMUL.FTZ R6, R2.reuse, R146 ;  /* 0x0000009202067220 */ /* 0x044fe20000410000 */
[C---:B------:R-:W-:Y:S01]  /*163b0*/  FMUL.FTZ R7, R2.reuse, R147 ;  /* 0x0000009302077220 */ /* 0x040fe20000410000 */
[C---:B------:R-:W-:Y:S01]  /*163c0*/  FMUL.FTZ R19, R2.reuse, R159 ;  /* 0x0000009f02137220 */ /* 0x040fe20000410000 */
[----:B------:R-:W1:Y:S01]  /*163d0*/  LDSM.16.MT88.4 R144, [R185+0xa000] ;  /* 0x00a00000b990783b */ /* 0x000e620000004200 */
[----:B------:R-:W2:Y:S01]  /*163e0*/  MUFU.EX2 R0, R0 ;  /* 0x0000000000007308 */ /* 0x000ea20000000800 */
[C---:B------:R-:W-:Y:S01]  /*163f0*/  FMUL.FTZ R34, R2.reuse, R174 ;  /* 0x000000ae02227220 */ /* 0x040fe20000410000 */
[----:B------:R-:W-:Y:S01]  /*16400*/  FMUL.FTZ R35, R2, R175 ;  /* 0x000000af02237220 */ /* 0x000fe20000410000 */
[----:B------:R-:W-:Y:S01]  /*16410*/  LOP3.LUT R152, R240, UR20, R237, 0x96, !PT ;  /* 0x00000014f0987c12 */ /* 0x000fe2000f8e96ed */
[-C--:B------:R-:W-:Y:S03]  /*16420*/  HMMA.16816.F32.BF16 R4, R176, R20.reuse, R4 ;  /* 0x00000014b004723c */ /* 0x080fe60000041804 */
[----:B------:R-:W3:Y:S02]  /*16430*/  LDL.LU R240, [R1+0x14] ;  /* 0x0000140001f07983 */ /* 0x000ee40000300800 */
[C---:B------:R-:W-:Y:S01]  /*16440*/  FMUL.FTZ R18, R2.reuse, R158 ;  /* 0x0000009e02127220 */ /* 0x040fe20000410000 */
[C---:B------:R-:W-:Y:S01]  /*16450*/  FMUL.FTZ R38, R2.reuse, R38 ;  /* 0x0000002602267220 */ /* 0x040fe20000410000 */
[C---:B------:R-:W-:Y:S01]  /*16460*/  FMUL.FTZ R39, R2.reuse, R39 ;  /* 0x0000002702277220 */ /* 0x040fe20000410000 */
[C---:B------:R-:W-:Y:S01]  /*16470*/  FMUL.FTZ R50, R2.reuse, R50 ;  /* 0x0000003202327220 */ /* 0x040fe20000410000 */
[C---:B------:R-:W-:Y:S01]  /*16480*/  FMUL.FTZ R51, R2.reuse, R51 ;  /* 0x0000003302337220 */ /* 0x040fe20000410000 */
[C---:B------:R-:W-:Y:S01]  /*16490*/  FMUL.FTZ R54, R2.reuse, R54 ;  /* 0x0000003602367220 */ /* 0x040fe20000410000 */
[----:B------:R-:W-:Y:S01]  /*164a0*/  FMUL.FTZ R55, R2, R55 ;  /* 0x0000003702377220 */ /* 0x000fe20000410000 */
[----:B------:R-:W-:Y:S01]  /*164b0*/  FMUL.FTZ R60, R132, R60 ;  /* 0x0000003c843c7220 */ /* 0x000fe20000410000 */
[C---:B--2---:R-:W-:Y:S01]  /*164c0*/  FMUL.FTZ R10, R0.reuse, R150 ;  /* 0x00000096000a7220 */ /* 0x044fe20000410000 */
[C---:B------:R-:W-:Y:S01]  /*164d0*/  FMUL.FTZ R11, R0.reuse, R151 ;  /* 0x00000097000b7220 */ /* 0x040fe20000410000 */
[----:B------:R-:W-:Y:S01]  /*164e0*/  LDSM.16.MT88.4 R172, [R185+0xa800] ;  /* 0x00a80000b9ac783b */ /* 0x000fe20000004200 */
[C---:B------:R-:W-:Y:S01]  /*164f0*/  FMUL.FTZ R14, R0.reuse, R154 ;  /* 0x0000009a000e7220 */ /* 0x040fe20000410000 */
[C---:B------:R-:W-:Y:S01]  /*16500*/  FMUL.FTZ R15, R0.reuse, R155 ;  /* 0x0000009b000f7220 */ /* 0x040fe20000410000 */
[C---:B------:R-:W-:Y:S01]  /*16510*/  FMUL.FTZ R26, R0.reuse, R166 ;  /* 0x000000a6001a7220 */ /* 0x040fe20000410000 */
[C---:B------:R-:W-:Y:S01]  /*16520*/  FMUL.FTZ R27, R0.reuse, R167 ;  /* 0x000000a7001b7220 */ /* 0x040fe20000410000 */
[----:B------:R-:W-:Y:S01]  /*16530*/  FMUL.FTZ R30, R0, R170 ;  /* 0x000000aa001e7220 */ /* 0x000fe20000410000 */
[C---:B------:R-:W-:Y:S02]  /*16540*/  HMMA.16816.F32.BF16 R8, R180.reuse, R20, R8 ;  /* 0x00000014b408723c */ /* 0x040fe40000041808 */
[----:B------:R-:W2:Y:S02]  /*16550*/  LDL.LU R237, [R1+0x18] ;  /* 0x0000180001ed7983 */ /* 0x000ea40000300800 */
[C---:B------:R-:W-:Y:S01]  /*16560*/  FMUL.FTZ R20, R3.reuse, R160 ;  /* 0x000000a003147220 */ /* 0x040fe20000410000 */
[----:B------:R-:W-:Y:S01]  /*16570*/  IADD3 R160, PT, PT, R184, 0xa040, RZ ;  /* 0x0000a040b8a07810 */ /* 0x000fe20007ffe0ff */
[----:B------:R-:W-:Y:S02]  /*16580*/  @P1 VIADD R160, R28, 0xffffffc0 ;  /* 0xffffffc01ca01836 */ /* 0x000fe40000000000 */
[----:B------:R-:W-:Y:S01]  /*16590*/  FMUL.FTZ R21, R3, R161 ;  /* 0x000000a103157220 */ /* 0x000fe20000410000 */
[-C--:B------:R-:W-:Y:S02]  /*165a0*/  HMMA.16816.F32.BF16 R12, R180, R22.reuse, R12 ;  /* 0x00000016b40c723c */ /* 0x080fe4000004180c */
[----:B------:R-:W4:Y:S01]  /*165b0*/  LDSM.16.MT88.4 R148, [R160] ;  /* 0x00000000a094783b */ /* 0x000f220000004200 */
        /* <DEDUP_REMOVED lines=8> */
[C---:B------:R-:W-:Y:S01]  /*16640*/  FMUL.FTZ R46, R0.reuse, R46 ;  /* 0x0000002e002e7220 */ /* 0x040fe20000410000 */
[C---:B------:R-:W-:Y:S01]  /*16650*/  FMUL.FTZ R47, R0.reuse, R47 ;  /* 0x0000002f002f7220 */ /* 0x040fe20000410000 */
[C---:B------:R-:W-:Y:S01]  /*16660*/  FMUL.FTZ R58, R0.reuse, R58 ;  /* 0x0000003a003a7220 */ /* 0x040fe20000410000 */
[----:B------:R-:W-:Y:S01]  /*16670*/  FMUL.FTZ R59, R0, R59 ;  /* 0x0000003b003b7220 */ /* 0x000fe20000410000 */
[----:B------:R-:W-:Y:S01]  /*16680*/  FMUL.FTZ R61, R132, R61 ;  /* 0x0000003d843d7220 */ /* 0x000fe20000410000 */
[-C--:B-1----:R-:W-:Y:S03]  /*16690*/  HMMA.16816.F32.BF16 R20, R176, R144.reuse, R20 ;  /* 0x00000090b014723c */ /* 0x082fe60000041814 */
[C---:B------:R-:W-:Y:S01]  /*166a0*/  FMUL.FTZ R62, R0.reuse, R62 ;  /* 0x0000003e003e7220 */ /* 0x040fe20000410000 */
[----:B------:R-:W-:Y:S01]  /*166b0*/  FMUL.FTZ R63, R0, R63 ;  /* 0x0000003f003f7220 */ /* 0x000fe20000410000 */
        /* <DEDUP_REMOVED lines=10> */
[C---:B------:R-:W-:Y:S01]  /*16760*/  FMUL.FTZ R72, R132.reuse, R72 ;  /* 0x0000004884487220 */ /* 0x040fe20000410000 */
[----:B------:R-:W-:Y:S01]  /*16770*/  FMUL.FTZ R73, R132, R73 ;  /* 0x0000004984497220 */ /* 0x000fe20000410000 */
[C---:B------:R-:W-:Y:S01]  /*16780*/  FMUL.FTZ R74, R0.reuse, R74 ;  /* 0x0000004a004a7220 */ /* 0x040fe20000410000 */
[----:B------:R-:W-:Y:S01]  /*16790*/  FMUL.FTZ R75, R0, R75 ;  /* 0x0000004b004b7220 */ /* 0x000fe20000410000 */
[C---:B------:R-:W-:Y:S01]  /*167a0*/  HMMA.16816.F32.BF16 R32, R176.reuse, R146, R32 ;  /* 0x00000092b020723c */ /* 0x040fe20000041820 */
[----:B------:R-:W1:Y:S03]  /*167b0*/  LDSM.16.MT88.4 R144, [R168] ;  /* 0x00000000a890783b */ /* 0x000e660000004200 */
[C---:B------:R-:W-:Y:S01]  /*167c0*/  FMUL.FTZ R76, R132.reuse, R76 ;  /* 0x0000004c844c7220 */ /* 0x040fe20000410000 */
[----:B------:R-:W-:Y:S01]  /*167d0*/  FMUL.FTZ R77, R132, R77 ;  /* 0x0000004d844d7220 */ /* 0x000fe20000410000 */
[C---:B------:R-:W-:Y:S01]  /*167e0*/  FMUL.FTZ R78, R0.reuse, R78 ;  /* 0x0000004e004e7220 */ /* 0x040fe20000410000 */
[----:B------:R-:W-:Y:S01]  /*167f0*/  FMUL.FTZ R79, R0, R79 ;  /* 0x0000004f004f7220 */ /* 0x000fe20000410000 */
[-C--:B----4-:R-:W-:Y:S03]  /*16800*/  HMMA.16816.F32.BF16 R36, R176, R148.reuse, R36 ;  /* 0x00000094b024723c */ /* 0x090fe60000041824 */
[C---:B------:R-:W-:Y:S01]  /*16810*/  FMUL.FTZ R80, R3.reuse, R80 ;  /* 0x0000005003507220 */ /* 0x040fe20000410000 */
[C---:B------:R-:W-:Y:S01]  /*16820*/  FMUL.FTZ R81, R3.reuse, R81 ;  /* 0x0000005103517220 */ /* 0x040fe20000410000 */
[C---:B------:R-:W-:Y:S01]  /*16830*/  FMUL.FTZ R82, R2.reuse, R82 ;  /* 0x0000005202527220 */ /* 0x040fe20000410000 */
[----:B------:R-:W-:Y:S01]  /*16840*/  FMUL.FTZ R83, R2, R83 ;  /* 0x0000005302537220 */ /* 0x000fe20000410000 */
[----:B------:R-:W-:Y:S01]  /*16850*/  LOP3.LUT R138, R238, UR20, R235, 0x96, !PT ;  /* 0x00000014ee8a7c12 */ /* 0x000fe2000f8e96eb */
        /* <DEDUP_REMOVED lines=12> */
[----:B------:R-:W-:Y:S03]  /*16920*/  LDSM.16.MT88.4 R148, [R160+0x1000] ;  /* 0x00100000a094783b */ /* 0x000fe60000004200 */
[C---:B------:R-:W-:Y:S01]  /*16930*/  FMUL.FTZ R97, R3.reuse, R97 ;  /* 0x0000006103617220 */ /* 0x040fe20000410000 */
        /* <DEDUP_REMOVED lines=12> */
[----:B------:R-:W-:Y:S04]  /*16a00*/  IMAD.WIDE.U32 R152, R152, -0x2daee0ad, RZ ;  /* 0xd2511f5398987825 */ /* 0x000fe800078e00ff */
        /* <DEDUP_REMOVED lines=8> */
[----:B------:R-:W1:Y:S03]  /*16a90*/  LDSM.16.MT88.4 R144, [R184+0xb000] ;  /* 0x00b00000b890783b */ /* 0x000e660000004200 */
        /* <DEDUP_REMOVED lines=10> */
[----:B------:R-:W-:Y:S01]  /*16b40*/  PRMT R155, R152, 0x7772, RZ ;  /* 0x00007772989b7816 */ /* 0x000fe200000000ff */
        /* <DEDUP_REMOVED lines=8> */
[--C-:B------:R-:W-:Y:S01]  /*16bd0*/  FFMA.FTZ R137, R192, UR4, -R142.reuse ;  /* 0x00000004c0897c23 */ /* 0x100fe2000801088e */
[C---:B------:R-:W-:Y:S01]  /*16be0*/  FMUL.FTZ R112, R3.reuse, R112 ;  /* 0x0000007003707220 */ /* 0x040fe20000410000 */
[----:B------:R-:W-:Y:S01]  /*16bf0*/  FMUL.FTZ R113, R3, R113 ;  /* 0x0000007103717220 */ /* 0x000fe20000410000 */
[C---:B------:R-:W-:Y:S01]  /*16c00*/  FMUL.FTZ R114, R2.reuse, R114 ;  /* 0x0000007202727220 */ /* 0x040fe20000410000 */
[----:B------:R4:W-:Y:S01]  /*16c10*/  MUFU.EX2 R238, R137 ;  /* 0x0000008900ee7308 */ /* 0x0009e20000000800 */
[----:B------:R-:W-:Y:S01]  /*16c20*/  FMUL.FTZ R115, R2, R115 ;  /* 0x0000007302737220 */ /* 0x000fe20000410000 */
[-C--:B-1----:R-:W-:Y:S03]  /*16c30*/  HMMA.16816.F32.BF16 R68, R176, R144.reuse, R68 ;  /* 0x00000090b044723c */ /* 0x082fe60000041844 */
[--C-:B----4-:R-:W-:Y:S05]  /*16c40*/  FFMA.FTZ R137, R193, UR4, -R189.reuse ;  /* 0x00000004c1897c23 */ /* 0x110fea00080108bd */
[----:B------:R1:W-:Y:S01]  /*16c50*/  MUFU.EX2 R236, R137 ;  /* 0x0000008900ec7308 */ /* 0x0003e20000000800 */
[C---:B------:R-:W-:Y:S08]  /*16c60*/  HMMA.16816.F32.BF16 R72, R180.reuse, R144, R72 ;  /* 0x00000090b448723c */ /* 0x040ff00000041848 */
[-C--:B------:R-:W-:Y:S08]  /*16c70*/  HMMA.16816.F32.BF16 R76, R180, R146.reuse, R76 ;  /* 0x00000092b44c723c */ /* 0x080ff0000004184c */
[C---:B------:R-:W-:Y:S01]  /*16c80*/  HMMA.16816.F32.BF16 R80, R176.reuse, R146, R80 ;  /* 0x00000092b050723c */ /* 0x040fe20000041850 */
[----:B------:R-:W4:Y:S03]  /*16c90*/  LDSM.16.MT88.4 R144, [R185+0xb000] ;  /* 0x00b00000b990783b */ /* 0x000f260000004200 */
[--C-:B-1----:R-:W-:Y:S01]  /*16ca0*/  FFMA.FTZ R137, R195, UR4, -R189.reuse ;  /* 0x00000004c3897c23 */ /* 0x102fe200080108bd */
[----:B------:R-:W-:Y:S03]  /*16cb0*/  FFMA.FTZ R189, R140, UR4, -R189 ;  /* 0x000000048cbd7c23 */ /* 0x000fe600080108bd */
[----:B------:R1:W-:Y:S10]  /*16cc0*/  MUFU.EX2 R235, R137 ;  /* 0x0000008900eb7308 */ /* 0x0003f40000000800 */
[----:B------:R-:W-:Y:S01]  /*16cd0*/  MUFU.EX2 R189, R189 ;  /* 0x000000bd00bd7308 */ /* 0x000fe20000000800 */
[--C-:B-1----:R-:W-:Y:S01]  /*16ce0*/  FFMA.FTZ R137, R196, UR4, -R142.reuse ;  /* 0x00000004c4897c23 */ /* 0x102fe2000801088e */
[----:B------:R-:W-:Y:S08]  /*16cf0*/  FFMA.FTZ R142, R200, UR4, -R142 ;  /* 0x00000004c88e7c23 */ /* 0x000ff0000801088e */
[----:B------:R1:W-:Y:S10]  /*16d00*/  MUFU.EX2 R200, R139 ;  /* 0x0000008b00c87308 */ /* 0x0003f40000000800 */
[----:B------:R-:W-:Y:S01]  /*16d10*/  MUFU.EX2 R233, R142 ;  /* 0x0000008e00e97308 */ /* 0x000fe20000000800 */
[-C--:B----4-:R-:W-:Y:S09]  /*16d20*/  HMMA.16816.F32.BF16 R84, R176, R144.reuse, R84 ;  /* 0x00000090b054723c */ /* 0x090ff20000041854 */
[----:B------:R-:W-:Y:S01]  /*16d30*/  MUFU.EX2 R234, R137 ;  /* 0x0000008900ea7308 */ /* 0x000fe20000000800 */
[----:B-1----:R-:W-:Y:S01]  /*16d40*/  FFMA.FTZ R139, R191, UR4, -R143 ;  /* 0x00000004bf8b7c23 */ /* 0x002fe2000801088f */
[C---:B------:R-:W-:Y:S08]  /*16d50*/  HMMA.16816.F32.BF16 R88, R180.reuse, R144, R88 ;  /* 0x00000090b458723c */ /* 0x040ff00000041858 */
[----:B------:R1:W-:Y:S01]  /*16d60*/  MUFU.EX2 R196, R139 ;  /* 0x0000008b00c47308 */ /* 0x0003e20000000800 */
[----:B------:R-:W-:Y:S01]  /*16d70*/  IMAD.WIDE.U32 R144, R138, -0x2daee0ad, RZ ;  /* 0xd2511f538a907825 */ /* 0x000fe200078e00ff */
[-C--:B------:R-:W-:Y:S03]  /*16d80*/  HMMA.16816.F32.BF16 R92, R180, R146.reuse, R92 ;  /* 0x00000092b45c723c */ /* 0x080fe6000004185c */
[----:B------:R-:W-:Y:S01]  /*16d90*/  IMAD.MOV.U32 R154, RZ, RZ, R144 ;  /* 0x000000ffff9a7224 */ /* 0x000fe200078e0090 */
[----:B------:R-:W-:Y:S02]  /*16da0*/  LOP3.LUT R138, R242, UR14, R145, 0x96, !PT ;  /* 0x0000000ef28a7c12 */ /* 0x000fe4000f8e9691 */
[----:B------:R-:W4:Y:S01]  /*16db0*/  LDL.LU R242, [R1+0x1c] ;  /* 0x00001c0001f27983 */ /* 0x000f220000300800 */
[C---:B------:R-:W-:Y:S01]  /*16dc0*/  PRMT R158, R144.reuse, 0x7773, RZ ;  /* 0x00007773909e7816 */ /* 0x040fe200000000ff */
[C---:B------:R-:W-:Y:S02]  /*16dd0*/  HMMA.16816.F32.BF16 R96, R176.reuse, R146, R96 ;  /* 0x00000092b060723c */ /* 0x040fe40000041860 */
[----:B------:R-:W5:Y:S02]  /*16de0*/  LDL.LU R243, [R1+0x20] ;  /* 0x0000200001f37983 */ /* 0x000f640000300800 */
[----:B------:R-:W-:Y:S01]  /*16df0*/  PRMT R157, R144, 0x7772, RZ ;  /* 0x00007772909d7816 */ /* 0x000fe200000000ff */
[----:B-1----:R-:W-:Y:S01]  /*16e00*/  FFMA.FTZ R139, R194, UR4, -R143 ;  /* 0x00000004c28b7c23 */ /* 0x002fe2000801088f */
[----:B------:R-:W-:Y:S02]  /*16e10*/  PRMT R156, R144, 0x7771, RZ ;  /* 0x00007771909c7816 */ /* 0x000fe400000000ff */
[-C--:B------:R-:W-:Y:S01]  /*16e20*/  HMMA.16816.F32.BF16 R100, R176, R148.reuse, R100 ;  /* 0x00000094b064723c */ /* 0x080fe20000041864 */
[----:B------:R-:W1:Y:S01]  /*16e30*/  LDSM.16.MT88.4 R144, [R168+0x1000] ;  /* 0x00100000a890783b */ /* 0x000e620000004200 */
[----:B------:R3:W-:Y:S01]  /*16e40*/  MUFU.EX2 R195, R139 ;  /* 0x0000008b00c37308 */ /* 0x0007e20000000800 */
[----:B------:R-:W-:Y:S02]  /*16e50*/  LOP3.LUT R142, R154, 0xff, RZ, 0xc0, !PT ;  /* 0x000000ff9a8e7812 */ /* 0x000fe400078ec0ff */
[----:B------:R-:W-:Y:S02]  /*16e60*/  LOP3.LUT R137, R244, UR14, R153, 0x96, !PT ;  /* 0x0000000ef4897c12 */ /* 0x000fe4000f8e9699 */
[----:B------:R-:W-:Y:S01]  /*16e70*/  PRMT R154, R142, 0x5410, R156 ;  /* 0x000054108e9a7816 */ /* 0x000fe2000000009c */
[C---:B------:R-:W-:Y:S04]  /*16e80*/  HMMA.16816.F32.BF16 R104, R180.reuse, R148, R104 ;  /* 0x00000094b468723c */ /* 0x040fe80000041868 */
[----:B------:R-:W-:Y:S02]  /*16e90*/  PRMT R153, R157, 0x5410, R158 ;  /* 0x000054109d997816 */ /* 0x000fe4000000009e */
[----:B------:R-:W2:Y:S01]  /*16ea0*/  LDSM.16.MT88.4 R156, [R184+0xa800] ;  /* 0x00a80000b89c783b */ /* 0x000ea20000004200 */
[C---:B------:R-:W-:Y:S01]  /*16eb0*/  PRMT R148, R152.reuse, 0x7773, RZ ;  /* 0x0000777398947816 */ /* 0x040fe200000000ff */
[-C--:B------:R-:W-:Y:S03]  /*16ec0*/  HMMA.16816.F32.BF16 R108, R180, R150.reuse, R108 ;  /* 0x00000096b46c723c */ /* 0x080fe6000004186c */
[----:B------:R-:W-:Y:S01]  /*16ed0*/  MOV R149, R152 ;  /* 0x0000009800957202 */ /* 0x000fe20000000f00 */
[----:B---3--:R-:W-:Y:S01]  /*16ee0*/  FFMA.FTZ R139, R197, UR4, -R188 ;  /* 0x00000004c58b7c23 */ /* 0x008fe200080108bc */
[----:B------:R-:W-:Y:S02]  /*16ef0*/  PRMT R155, R155, 0x5410, R148 ;  /* 0x000054109b9b7816 */ /* 0x000fe40000000094 */
[----:B------:R-:W-:Y:S01]  /*16f00*/  PRMT R152, R152, 0x7771, RZ ;  /* 0x0000777198987816 */ /* 0x000fe200000000ff */
[C---:B------:R-:W-:Y:S01]  /*16f10*/  HMMA.16816.F32.BF16 R112, R176.reuse, R150, R112 ;  /* 0x00000096b070723c */ /* 0x040fe20000041870 */
[----:B------:R3:W-:Y:S03]  /*16f20*/  MUFU.EX2 R194, R139 ;  /* 0x0000008b00c27308 */ /* 0x0007e60000000800 */
[----:B------:R-:W-:Y:S01]  /*16f30*/  LOP3.LUT R151, R149, 0xff, RZ, 0xc0, !PT ;  /* 0x000000ff95977812 */ /* 0x000fe200078ec0ff */
[----:B------:R-:W-:Y:S01]  /*16f40*/  FFMA.FTZ R3, R3, R240, R203 ;  /* 0x000000f003037223 */ /* 0x000fe200000100cb */
[----:B------:R-:W-:Y:S02]  /*16f50*/  LOP3.LUT R150, R138, 0xff, RZ, 0xc0, !PT ;  /* 0x000000ff8a967812 */ /* 0x000fe400078ec0ff */
[----:B------:R-:W-:Y:S01]  /*16f60*/  SHF.R.U32.HI R149, RZ, 0x18, R138 ;  /* 0x00000018ff957819 */ /* 0x000fe2000001168a */
[----:B------:R-:W-:Y:S01]  /*16f70*/  FADD.FTZ R3, R202, R3 ;  /* 0x00000003ca037221 */ /* 0x000fe20000010000 */
[C---:B------:R-:W-:Y:S02]  /*16f80*/  LOP3.LUT R142, R138.reuse, 0xffff, RZ, 0xc0, !PT ;  /* 0x0000ffff8a8e7812 */ /* 0x040fe400078ec0ff */
[----:B------:R-:W-:Y:S01]  /*16f90*/  PRMT R148, R138, 0x7632, R148 ;  /* 0x000076328a947816 */ /* 0x000fe20000000094 */
[----:B------:R-:W-:Y:S01]  /*16fa0*/  FFMA.FTZ R138, R198, UR4, -R188 ;  /* 0x00000004c68a7c23 */ /* 0x000fe200080108bc */
[----:B------:R-:W-:Y:S01]  /*16fb0*/  PRMT R151, R151, 0x5410, R152 ;  /* 0x0000541097977816 */ /* 0x000fe20000000098 */
[----:B------:R-:W-:Y:S01]  /*16fc0*/  FADD.FTZ R3, R210, R3 ;  /* 0x00000003d2037221 */ /* 0x000fe20000010000 */
[----:B------:R-:W-:Y:S01]  /*16fd0*/  SHF.R.U32.HI R142, RZ, 0x8, R142 ;  /* 0x00000008ff8e7819 */ /* 0x000fe2000001168e */
[-C--:B-1----:R-:W-:Y:S01]  /*16fe0*/  HMMA.16816.F32.BF16 R116, R176, R144.reuse, R116 ;  /* 0x00000090b074723c */ /* 0x082fe20000041874 */
[----:B------:R1:W1:Y:S02]  /*16ff0*/  MUFU.EX2 R193, R138 ;  /* 0x0000008a00c17308 */ /* 0x0002640000000800 */
[----:B------:R-:W-:Y:S01]  /*17000*/  PRMT R152, R150, 0x5410, R142 ;  /* 0x0000541096987816 */ /* 0x000fe2000000008e */
[----:B------:R-:W-:Y:S01]  /*17010*/  FADD.FTZ R3, R211, R3 ;  /* 0x00000003d3037221 */ /* 0x000fe20000010000 */
[----:B------:R-:W-:Y:S01]  /*17020*/  LOP3.LUT R150, R155, 0xff00ff, RZ, 0xc0, !PT ;  /* 0x00ff00ff9b967812 */ /* 0x000fe200078ec0ff */
[----:B--2---:R-:W-:Y:S01]  /*17030*/  FFMA.FTZ R2, R2, R237, R201 ;  /* 0x000000ed02027223 */ /* 0x004fe200000100c9 */
[----:B------:R-:W-:Y:S01]  /*17040*/  SHF.R.U32.HI R142, RZ, 0x18, R137 ;  /* 0x00000018ff8e7819 */ /* 0x000fe20000011689 */
[C---:B------:R-:W-:Y:S04]  /*17050*/  HMMA.16816.F32.BF16 R120, R180.reuse, R144, R120 ;  /* 0x00000090b478723c */ /* 0x040fe80000041878 */
[----:B------:R-:W-:Y:S01]  /*17060*/  LOP3.LUT R144, R137, 0xff, RZ, 0xc0, !PT ;  /* 0x000000ff89907812 */ /* 0x000fe200078ec0ff */
[----:B------:R-:W-:Y:S01]  /*17070*/  FADD.FTZ R2, R199, R2 ;  /* 0x00000002c7027221 */ /* 0x000fe20000010000 */
[----:B---3--:R-:W-:Y:S02]  /*17080*/  PRMT R139, R137, 0x7632, R139 ;  /* 0x00007632898b7816 */ /* 0x008fe4000000008b */
[-C--:B------:R-:W-:Y:S01]  /*17090*/  HMMA.16816.F32.BF16 R124, R180, R146.reuse, R124 ;  /* 0x00000092b47c723c */ /* 0x080fe2000004187c */
[----:B------:R-:W-:Y:S02]  /*170a0*/  LDSM.16.MT88.4 R180, [R185+0xb800] ;  /* 0x00b80000b9b4783b */ /* 0x000fe40000004200 */
[--C-:B-1----:R-:W-:Y:S01]  /*170b0*/  FFMA.FTZ R138, R204, UR4, -R143.reuse ;  /* 0x00000004cc8a7c23 */ /* 0x102fe2000801088f */
[----:B------:R-:W-:Y:S01]  /*170c0*/  FFMA.FTZ R143, R205, UR4, -R143 ;  /* 0x00000004cd8f7c23 */ /* 0x000fe2000801088f */
[----:B------:R-:W-:Y:S02]  /*170d0*/  LOP3.LUT R148, R148, 0xff, RZ, 0xc0, !PT ;  /* 0x000000ff94947812 */ /* 0x000fe400078ec0ff */
[----:B------:R1:W-:Y:S01]  /*170e0*/  MUFU.EX2 R192, R138 ;  /* 0x0000008a00c07308 */ /* 0x0003e20000000800 */
[----:B------:R-:W-:Y:S04]  /*170f0*/  HMMA.16816.F32.BF16 R128, R176, R146, R128 ;  /* 0x00000092b080723c */ /* 0x000fe80000041880 */
[----:B------:R-:W-:Y:S02]  /*17100*/  LOP3.LUT R139, R139, 0xff, RZ, 0xc0, !PT ;  /* 0x000000ff8b8b7812 */ /* 0x000fe400078ec0ff */
[----:B------:R-:W-:Y:S03]  /*17110*/  PRMT R148, R148, 0x5410, R149 ;  /* 0x0000541094947816 */ /* 0x000fe60000000095 */
[----:B------:R2:W3:Y:S01]  /*17120*/  MUFU.EX2 R191, R143 ;  /* 0x0000008f00bf7308 */ /* 0x0004e20000000800 */
[----:B------:R-:W-:Y:S02]  /*17130*/  PRMT R145, R139, 0x5410, R142 ;  /* 0x000054108b917816 */ /* 0x000fe4000000008e */
[--C-:B------:R-:W-:Y:S02]  /*17140*/  HSET2.LE.AND R142, R154, R141.reuse, PT ;  /* 0x0000008d9a8e7233 */ /* 0x100fe40003803000 */
[--C-:B------:R-:W-:Y:S02]  /*17150*/  HSET2.LE.AND R149, R151, R141.reuse, PT ;  /* 0x0000008d97957233 */ /* 0x100fe40003803000 */
[--C-:B------:R-:W-:Y:S02]  /*17160*/  HSET2.LE.AND R150, R150, R141.reuse, PT ;  /* 0x0000008d96967233 */ /* 0x100fe40003803000 */
[----:B-1----:R-:W-:Y:S01]  /*17170*/  LOP3.LUT R138, R137, 0xffff, RZ, 0xc0, !PT ;  /* 0x0000ffff898a7812 */ /* 0x002fe200078ec0ff */
[--C-:B------:R-:W-:Y:S01]  /*17180*/  FFMA.FTZ R137, R206, UR4, -R188.reuse ;  /* 0x00000004ce897c23 */ /* 0x100fe200080108bc */
[----:B------:R-:W-:Y:S01]  /*17190*/  FFMA.FTZ R188, R208, UR4, -R188 ;  /* 0x00000004d0bc7c23 */ /* 0x000fe200080108bc */
[--C-:B------:R-:W-:Y:S02]  /*171a0*/  HSET2.LE.AND R139, R152, R141.reuse, PT ;  /* 0x0000008d988b7233 */ /* 0x100fe40003803000 */
[----:B------:R1:W-:Y:S01]  /*171b0*/  MUFU.EX2 R190, R137 ;  /* 0x0000008900be7308 */ /* 0x0003e20000000800 */
[----:B------:R-:W-:Y:S02]  /*171c0*/  SHF.R.U32.HI R138, RZ, 0x8, R138 ;  /* 0x00000008ff8a7819 */ /* 0x000fe4000001168a */
[----:B--2---:R-:W-:Y:S02]  /*171d0*/  LOP3.LUT R143, R153, 0xff00ff, RZ, 0xc0, !PT ;  /* 0x00ff00ff998f7812 */ /* 0x004fe400078ec0ff */
[----:B------:R-:W-:Y:S02]  /*171e0*/  PRMT R138, R144, 0x5410, R138 ;  /* 0x00005410908a7816 */ /* 0x000fe4000000008a */
[--C-:B------:R-:W-:Y:S03]  /*171f0*/  HSET2.LE.AND R144, R148, R141.reuse, PT ;  /* 0x0000008d94907233 */ /* 0x100fe60003803000 */
[----:B------:R-:W2:Y:S01]  /*17200*/  MUFU.EX2 R188, R188 ;  /* 0x000000bc00bc7308 */ /* 0x000ea20000000800 */
[--C-:B------:R-:W-:Y:S02]  /*17210*/  HSET2.LE.AND R145, R145, R141.reuse, PT ;  /* 0x0000008d91917233 */ /* 0x100fe40003803000 */
[--C-:B------:R-:W-:Y:S02]  /*17220*/  HSET2.LE.AND R148, R138, R141.reuse, PT ;  /* 0x0000008d8a947233 */ /* 0x100fe40003803000 */
[----:B------:R-:W-:Y:S02]  /*17230*/  HSET2.LE.AND R143, R143, R141, PT ;  /* 0x0000008d8f8f7233 */ /* 0x000fe40003803000 */
[----:B------:R-:W-:Y:S02]  /*17240*/  F2FP.BF16.F32.PACK_AB R138, R193, R194 ;  /* 0x000000c2c18a723e */ /* 0x000fe400000010ff */
[----:B-1----:R-:W-:Y:S02]  /*17250*/  F2FP.BF16.F32.PACK_AB R137, R195, R196 ;  /* 0x000000c4c389723e */ /* 0x002fe400000010ff */
[----:B---3--:R-:W-:Y:S02]  /*17260*/  F2FP.BF16.F32.PACK_AB R140, R191, R192 ;  /* 0x000000c0bf8c723e */ /* 0x008fe400000010ff */
[----:B------:R-:W-:Y:S02]  /*17270*/  LOP3.LUT R142, R137, R142, RZ, 0xc0, !PT ;  /* 0x0000008e898e7212 */ /* 0x000fe400078ec0ff */
[----:B------:R-:W-:Y:S01]  /*17280*/  LOP3.LUT R143, R138, R143, RZ, 0xc0, !PT ;  /* 0x0000008f8a8f7212 */ /* 0x000fe200078ec0ff */
[----:B------:R-:W-:Y:S01]  /*17290*/  IMAD.MOV.U32 R138, RZ, RZ, R133 ;  /* 0x000000ffff8a7224 */ /* 0x000fe200078e0085 */
[----:B--2---:R-:W-:Y:S02]  /*172a0*/  F2FP.BF16.F32.PACK_AB R141, R188, R190 ;  /* 0x000000bebc8d723e */ /* 0x004fe400000010ff */
[----:B------:R-:W-:Y:S02]  /*172b0*/  LOP3.LUT R140, R140, R139, RZ, 0xc0, !PT ;  /* 0x0000008b8c8c7212 */ /* 0x000fe400078ec0ff */
[----:B------:R-:W-:Y:S02]  /*172c0*/  LOP3.LUT R141, R141, R144, RZ, 0xc0, !PT ;  /* 0x000000908d8d7212 */ /* 0x000fe400078ec0ff */
[----:B------:R-:W-:Y:S02]  /*172d0*/  F2FP.BF16.F32.PACK_AB R177, R235, R236 ;  /* 0x000000ecebb1723e */ /* 0x000fe400000010ff */
        /* <DEDUP_REMOVED lines=9> */
[----:B------:R-:W-:Y:S05]  /*17370*/  MOV R137, R134 ;  /* 0x0000008600897202 */ /* 0x000fea0000000f00 */
        /* <DEDUP_REMOVED lines=15> */
[C---:B------:R-:W-:Y:S04]  /*17470*/  HMMA.16816.F32.BF16 R48, R140.reuse, R6, R48 ;  /* 0x000000068c30723c */ /* 0x040fe80000041830 */
[----:B------:R-:W-:Y:S04]  /*17480*/  FADD.FTZ R6, R192, R3 ;  /* 0x00000003c0067221 */ /* 0x000fe80000010000 */
[-C--:B--2---:R-:W-:Y:S03]  /*17490*/  HMMA.16816.F32.BF16 R52, R140, R8.reuse, R52 ;  /* 0x000000088c34723c */ /* 0x084fe60000041834 */
[----:B------:R-:W-:Y:S05]  /*174a0*/  FADD.FTZ R6, R191, R6 ;  /* 0x00000006bf067221 */ /* 0x000fea0000010000 */
[C---:B------:R-:W-:Y:S08]  /*174b0*/  HMMA.16816.F32.BF16 R56, R176.reuse, R8, R56 ;  /* 0x00000008b038723c */ /* 0x040ff00000041838 */
[-C--:B------:R-:W-:Y:S08]  /*174c0*/  HMMA.16816.F32.BF16 R60, R176, R10.reuse, R60 ;  /* 0x0000000ab03c723c */ /* 0x080ff0000004183c */
[C---:B------:R-:W-:Y:S08]  /*174d0*/  HMMA.16816.F32.BF16 R64, R140.reuse, R10, R64 ;  /* 0x0000000a8c40723c */ /* 0x040ff00000041840 */
[-C--:B---3--:R-:W-:Y:S03]  /*174e0*/  HMMA.16816.F32.BF16 R68, R140, R12.reuse, R68 ;  /* 0x0000000c8c44723c */ /* 0x088fe60000041844 */
[----:B----4-:R-:W-:Y:S04]  /*174f0*/  FFMA.FTZ R132, R132, R242, R248 ;  /* 0x000000f284847223 */ /* 0x010fe800000100f8 */
[----:B------:R-:W-:Y:S01]  /*17500*/  FADD.FTZ R4, R247, R132 ;  /* 0x00000084f7047221 */ /* 0x000fe20000010000 */
[C---:B------:R-:W-:Y:S04]  /*17510*/  HMMA.16816.F32.BF16 R72, R176.reuse, R12, R72 ;  /* 0x0000000cb048723c */ /* 0x040fe80000041848 */
[----:B------:R-:W-:Y:S01]  /*17520*/  FADD.FTZ R4, R252, R4 ;  /* 0x00000004fc047221 */ /* 0x000fe20000010000 */
[----:B-----5:R-:W-:Y:S01]  /*17530*/  FFMA.FTZ R0, R0, R243, R246 ;  /* 0x000000f300007223 */ /* 0x020fe200000100f6 */
[----:B------:R-:W-:Y:S02]  /*17540*/  IMAD.MOV.U32 R132, RZ, RZ, R136 ;  /* 0x000000ffff847224 */ /* 0x000fe400078e0088 */
        /* <DEDUP_REMOVED lines=12> */
[----:B------:R-:W-:Y:S01]  /*17610*/  FADD.FTZ R5, R188, R3 ;  /* 0x00000003bc057221 */ /* 0x000fe20000010000 */
[----:B------:R-:W-:Y:S01]  /*17620*/  FADD.FTZ R0, R249, R0 ;  /* 0x00000000f9007221 */ /* 0x000fe20000010000 */
[----:B------:R-:W-:Y:S01]  /*17630*/  FADD.FTZ R4, R233, R4 ;  /* 0x00000004e9047221 */ /* 0x000fe20000010000 */
[C---:B------:R-:W-:Y:S04]  /*17640*/  HMMA.16816.F32.BF16 R88, R176.reuse, R180, R88 ;  /* 0x000000b4b058723c */ /* 0x040fe80000041858 */
[----:B------:R-:W-:Y:S01]  /*17650*/  STL [R1+0x1c], R4 ;  /* 0x00001c0401007387 */ /* 0x000fe20000100800 */
[----:B------:R-:W-:Y:S01]  /*17660*/  FADD.FTZ R2, R195, R2 ;  /* 0x00000002c3027221 */ /* 0x000fe20000010000 */
[----:B------:R-:W-:Y:S02]  /*17670*/  FADD.FTZ R0, R236, R0 ;  /* 0x00000000ec007221 */ /* 0x000fe40000010000 */
[-C--:B------:R-:W-:Y:S03]  /*17680*/  HMMA.16816.F32.BF16 R92, R176, R182.reuse, R92 ;  /* 0x000000b6b05c723c */ /* 0x080fe6000004185c */
[----:B------:R-:W-:Y:S04]  /*17690*/  FADD.FTZ R0, R235, R0 ;  /* 0x00000000eb007221 */ /* 0x000fe80000010000 */
[----:B------:R-:W-:Y:S01]  /*176a0*/  FADD.FTZ R3, R200, R0 ;  /* 0x00000000c8037221 */ /* 0x000fe20000010000 */
[C---:B------:R-:W-:Y:S04]  /*176b0*/  HMMA.16816.F32.BF16 R96, R140.reuse, R182, R96 ;  /* 0x000000b68c60723c */ /* 0x040fe80000041860 */
[----:B------:R-:W-:Y:S01]  /*176c0*/  FADD.FTZ R3, R189, R3 ;  /* 0x00000003bd037221 */ /* 0x000fe20000010000 */
[----:B------:R-:W-:Y:S03]  /*176d0*/  FADD.FTZ R0, R194, R5 ;  /* 0x00000005c2007221 */ /* 0x000fe60000010000 */
[-C--:B------:R-:W-:Y:S01]  /*176e0*/  HMMA.16816.F32.BF16 R100, R140, R16.reuse, R100 ;  /* 0x000000108c64723c */ /* 0x080fe20000041864 */
[----:B------:R1:W-:Y:S02]  /*176f0*/  STL [R1+0x20], R3 ;  /* 0x0000200301007387 */ /* 0x0003e40000100800 */
[----:B------:R-:W-:Y:S02]  /*17700*/  FADD.FTZ R0, R193, R0 ;  /* 0x00000000c1007221 */ /* 0x000fe40000010000 */
[----:B------:R2:W-:Y:S03]  /*17710*/  STL [R1+0x14], R2 ;  /* 0x0000140201007387 */ /* 0x0005e60000100800 */
[C---:B------:R-:W-:Y:S01]  /*17720*/  HMMA.16816.F32.BF16 R104, R176.reuse, R16, R104 ;  /* 0x00000010b068723c */ /* 0x040fe20000041868 */
[----:B------:R2:W-:Y:S07]  /*17730*/  STL [R1+0x18], R0 ;  /* 0x0000180001007387 */ /* 0x0005ee0000100800 */
[-C--:B------:R-:W-:Y:S08]  /*17740*/  HMMA.16816.F32.BF16 R108, R176, R18.reuse, R108 ;  /* 0x00000012b06c723c */ /* 0x080ff0000004186c */
[C---:B------:R-:W-:Y:S04]  /*17750*/  HMMA.16816.F32.BF16 R112, R140.reuse, R18, R112 ;  /* 0x000000128c70723c */ /* 0x040fe80000041870 */
[----:B-1----:R-:W-:Y:S04]  /*17760*/  MOV R3, R135 ;  /* 0x0000008700037202 */ /* 0x002fe80000000f00 */
[-C--:B------:R-:W-:Y:S08]  /*17770*/  HMMA.16816.F32.BF16 R116, R140, R20.reuse, R116 ;  /* 0x000000148c74723c */ /* 0x080ff00000041874 */
[C---:B------:R-:W-:Y:S08]  /*17780*/  HMMA.16816.F32.BF16 R120, R176.reuse, R20, R120 ;  /* 0x00000014b078723c */ /* 0x040ff00000041878 */
[-C--:B------:R-:W-:Y:S08]  /*17790*/  HMMA.16816.F32.BF16 R124, R176, R22.reuse, R124 ;  /* 0x00000016b07c723c */ /* 0x080ff0000004187c */
[----:B------:R-:W-:Y:S01]  /*177a0*/  HMMA.16816.F32.BF16 R128, R140, R22, R128 ;  /* 0x000000168c80723c */ /* 0x000fe20000041880 */
[----:B------:R-:W-:Y:S08]  /*177b0*/  @!UPT UIADD3 URZ, UPT, UPT, URZ, URZ, URZ ;  /* 0x000000fffffff290 */ /* 0x000ff0000fffe0ff */
[----:B--2---:R-:W-:Y:S11]  /*177c0*/  BRA.U UP0, `(.L_x_2297) ;  /* 0xffffffcd00107547 */ /* 0x004ff6000b83ffff */
.L_x_2296:
[----:B------:R-:W2:Y:S01]  /*177d0*/  LDL.LU R5, [R1+0x14] ;  /* 0x0000140001057983 */ /* 0x000ea20000300800 */
[----:B------:R-:W1:Y:S03]  /*177e0*/  LDCU UR4, c[0x0][0x4fc] ;  /* 0x00009f80ff0477ac */ /* 0x000e660008000800 */
[----:B------:R-:W3:Y:S01]  /*177f0*/  LDL.LU R2, [R1+0x18] ;  /* 0x0000180001027983 */ /* 0x000ee20000300800 */
[----:B------:R-:W-:Y:S01]  /*17800*/  UISETP.NE.AND UP3, UPT, UR19, -0x1, UPT ;  /* 0xffffffff1300788c */ /* 0x000fe2000bf65270 */
[----:B------:R-:W4:Y:S02]  /*17810*/  LDCU.U8 UR10, c[0x0][0x549] ;  /* 0x0000a920ff0a77ac */ /* 0x000f240008000000 */
[----:B------:R-:W5:Y:S01]  /*17820*/  LDL.LU R11, [R1+0x1c] ;  /* 0x00001c00010b7983 */ /* 0x000f620000300800 */
[----:B------:R-:W1:Y:S03]  /*17830*/  LDCU.U8 UR11, c[0x0][0x548] ;  /* 0x0000a900ff0b77ac */ /* 0x000e660008000000 */
[----:B------:R-:W5:Y:S04]  /*17840*/  LDL.LU R7, [R1+0x20] ;  /* 0x0000200001077983 */ /* 0x000f680000300800 */
[----:B------:R-:W5:Y:S01]  /*17850*/  LDL.LU R10, [R1+0x24] ;  /* 0x00002400010a7983 */ /* 0x000f620000300800 */
[----:B------:R-:W1:Y:S03]  /*17860*/  @UP3 LDCU.64 UR6, c[0x0][0x408] ;  /* 0x00008100ff0637ac */ /* 0x000e660008000a00 */
[----:B------:R-:W5:Y:S01]  /*17870*/  LDL.LU R9, [R1+0x28] ;  /* 0x0000280001097983 */ /* 0x000f620000300800 */
[----:B------:R-:W5:Y:S03]  /*17880*/  @!UP3 LDCU.64 UR8, c[0x0][0x400] ;  /* 0x00008000ff08b7ac */ /* 0x000f660008000a00 */
[----:B------:R-:W5:Y:S01]  /*17890*/  LDL.LU R8, [R1+0x34] ;  /* 0x0000340001087983 */ /* 0x000f620000300800 */
[----:B----4-:R-:W-:Y:S01]  /*178a0*/  UISETP.NE.AND UP1, UPT, UR10, URZ, UPT ;  /* 0x000000ff0a00728c */ /* 0x010fe2000bf25270 */
[----:B------:R-:W4:Y:S01]  /*178b0*/  LDCU UR10, c[0x0][0x434] ;  /* 0x00008680ff0a77ac */ /* 0x000f220008000800 */
[----:B------:R-:W-:-:S02]  /*178c0*/  UISETP.NE.AND UP2, UPT, UR19, -0x1, UPT ;  /* 0xffffffff1300788c */ /* 0x000fc4000bf45270 */
[----:B-1----:R-:W-:Y:S02]  /*178d0*/  UISETP.NE.AND UP0, UPT, UR11, URZ, !UP1 ;  /* 0x000000ff0b00728c */ /* 0x002fe4000cf05270 */
[----:B------:R-:W-:-:S05]  /*178e0*/  @UP3 UIMAD.WIDE.U32 UR16, UR19, UR6, URZ ;  /* 0x00000006131032a5 */ /* 0x000fca000f8e00ff */
[----:B------:R-:W4:Y:S01]  /*178f0*/  @UP1 LDCU UR6, c[0x0][0x430] ;  /* 0x00008600ff0617ac */ /* 0x000f220008000800 */
[----:B------:R-:W1:Y:S01]  /*17900*/  @UP1 LDCU UR14, c[0x0][0x430] ;  /* 0x00008600ff0e17ac */ /* 0x000e620008000800 */
[----:B--2---:R-:W2:Y:S04]  /*17910*/  SHFL.BFLY PT, R0, R5, 0x2, 0x1f ;  /* 0x0c401f0005007f89 */ /* 0x004ea800000e0000 */
[----:B---3--:R-:W3:Y:S04]  /*17920*/  SHFL.BFLY PT, R4, R2, 0x2, 0x1f ;  /* 0x0c401f0002047f89 */ /* 0x008ee800000e0000 */
[----:B-----5:R-:W5:Y:S01]  /*17930*/  SHFL.BFLY PT, R3, R11, 0x2, 0x1f ;  /* 0x0c401f000b037f89 */ /* 0x020f6200000e0000 */
[----:B--2---:R-:W-:Y:S01]  /*17940*/  FADD.FTZ R0, R0, R5 ;  /* 0x0000000500007221 */ /* 0x004fe20000010000 */
[----:B------:R-:W-:Y:S01]  /*17950*/  MOV R177, R8 ;  /* 0x0000000800b17202 */ /* 0x000fe20000000f00 */
[----:B---3--:R-:W-:-:S03]  /*17960*/  FADD.FTZ R4, R4, R2 ;  /* 0x0000000204047221 */ /* 0x008fc60000010000 */
[----:B------:R-:W2:Y:S01]  /*17970*/  SHFL.BFLY PT, R5, R0, 0x1, 0x1f ;  /* 0x0c201f0000057f89 */ /* 0x000ea200000e0000 */
[----:B-----5:R-:W-:-:S03]  /*17980*/  FADD.FTZ R3, R3, R11 ;  /* 0x0000000b03037221 */ /* 0x020fc60000010000 */
[----:B------:R-:W3:Y:S04]  /*17990*/  SHFL.BFLY PT, R2, R7, 0x2, 0x1f ;  /* 0x0c401f0007027f89 */ /* 0x000ee800000e0000 */
[----:B------:R-:W5:Y:S04]  /*179a0*/  SHFL.BFLY PT, R6, R4, 0x1, 0x1f ;  /* 0x0c201f0004067f89 */ /* 0x000f6800000e0000 */
[----:B------:R-:W4:Y:S01]  /*179b0*/  SHFL.BFLY PT, R132, R3, 0x1, 0x1f ;  /* 0x0c201f0003847f89 */ /* 0x000f2200000e0000 */
[----:B--2---:R-:W-:Y:S01]  /*179c0*/  FADD.FTZ R138, R0, R5 ;  /* 0x00000005008a7221 */ /* 0x004fe20000010000 */
[----:B---3--:R-:W-:-:S03]  /*179d0*/  FADD.FTZ R2, R2, R7 ;  /* 0x0000000702027221 */ /* 0x008fc60000010000 */
[----:B------:R-:W2:Y:S01]  /*179e0*/  MUFU.RCP R5, R138 ;  /* 0x0000008a00057308 */ /* 0x000ea20000001000 */
[----:B------:R-:W-:Y:S01]  /*179f0*/  FSETP.NE.FTZ.AND P4, PT, R138, RZ, PT ;  /* 0x000000ff8a00720b */ /* 0x000fe20003f95000 */
[----:B-----5:R-:W-:Y:S01]  /*17a00*/  FADD.FTZ R137, R4, R6 ;  /* 0x0000000604897221 */ /* 0x020fe20000010000 */
[----:B------:R-:W3:Y:S01]  /*17a10*/  SHFL.BFLY PT, R139, R2, 0x1, 0x1f ;  /* 0x0c201f00028b7f89 */ /* 0x000ee200000e0000 */
[----:B------:R-:W-:Y:S01]  /*17a20*/  SHF.L.U32 R6, R222, 0x4, RZ ;  /* 0x00000004de067819 */ /* 0x000fe200000006ff */
[----:B----4-:R-:W-:-:S03]  /*17a30*/  FADD.FTZ R132, R3, R132 ;  /* 0x0000008403847221 */ /* 0x010fc60000010000 */
[----:B------:R-:W4:Y:S01]  /*17a40*/  MUFU.RCP R0, R137 ;  /* 0x0000008900007308 */ /* 0x000f220000001000 */
[----:B------:R-:W-:Y:S02]  /*17a50*/  FSETP.NE.FTZ.AND P3, PT, R137, RZ, PT ;  /* 0x000000ff8900720b */ /* 0x000fe40003f75000 */
[----:B------:R-:W-:Y:S02]  /*17a60*/  SHF.L.U32 R7, R222, 0x5, RZ ;  /* 0x00000005de077819 */ /* 0x000fe400000006ff */
[----:B------:R-:W-:Y:S02]  /*17a70*/  FSETP.NE.FTZ.AND P2, PT, R132, RZ, PT ;  /* 0x000000ff8400720b */ /* 0x000fe40003f55000 */
[----:B------:R-:W-:Y:S01]  /*17a80*/  LOP3.LUT R6, R6, 0x1c0, RZ, 0xc0, !PT ;  /* 0x000001c006067812 */ /* 0x000fe200078ec0ff */
[----:B------:R-:W5:Y:S01]  /*17a90*/  MUFU.RCP R27, R132 ;  /* 0x00000084001b7308 */ /* 0x000f620000001000 */
[----:B--2---:R-:W-:Y:S02]  /*17aa0*/  FSEL R5, R5, 1, P4 ;  /* 0x3f80000005057808 */ /* 0x004fe40002000000 */
[----:B------:R-:W-:-:S02]  /*17ab0*/  LOP3.LUT R7, R10, 0x7c00, R7, 0xf8, !PT ;  /* 0x00007c000a077812 */ /* 0x000fc400078ef807 */
[----:B------:R-:W-:Y:S02]  /*17ac0*/  LOP3.LUT R6, R6, 0x38, R9, 0xf8, !PT ;  /* 0x0000003806067812 */ /* 0x000fe400078ef809 */
[----:B----4-:R-:W-:Y:S01]  /*17ad0*/  FSEL R4, R0, 1, P3 ;  /* 0x3f80000000047808 */ /* 0x010fe20001800000 */
[----:B------:R-:W-:Y:S01]  /*17ae0*/  FMUL.FTZ R0, R5, UR4 ;  /* 0x0000000405007c20 */ /* 0x000fe20008410000 */
[----:B------:R-:W-:Y:S01]  /*17af0*/  LOP3.LUT R176, R7, R6, RZ, 0xfc, !PT ;  /* 0x0000000607b07212 */ /* 0x000fe200078efcff */
[----:B---3--:R-:W-:Y:S02]  /*17b00*/  FADD.FTZ R139, R2, R139 ;  /* 0x0000008b028b7221 */ /* 0x008fe40000010000 */
[----:B------:R-:W-:Y:S01]  /*17b10*/  FMUL.FTZ R2, R4, UR4 ;  /* 0x0000000404027c20 */ /* 0x000fe20008410000 */
[----:B------:R-:W-:Y:S01]  /*17b20*/  FMUL.FTZ R144, R0, R144 ;  /* 0x0000009000907220 */ /* 0x000fe20000410000 */
[----:B------:R-:W2:Y:S01]  /*17b30*/  MUFU.RCP R29, R139 ;  /* 0x0000008b001d7308 */ /* 0x000ea20000001000 */
[----:B------:R-:W-:Y:S01]  /*17b40*/  FSETP.NE.FTZ.AND P0, PT, R139, RZ, PT ;  /* 0x000000ff8b00720b */ /* 0x000fe20003f15000 */
[C---:B------:R-:W-:Y:S01]  /*17b50*/  FMUL.FTZ R31, R2.reuse, R66 ;  /* 0x00000042021f7220 */ /* 0x040fe20000410000 */
[----:B-----5:R-:W-:Y:S01]  /*17b60*/  FSEL R27, R27, 1, P2 ;  /* 0x3f8000001b1b7808 */ /* 0x020fe20001000000 */
[----:B------:R-:W-:Y:S01]  /*17b70*/  FMUL.FTZ R67, R2, R67 ;  /* 0x0000004302437220 */ /* 0x000fe20000410000 */
[C---:B------:R-:W-:Y:S01]  /*17b80*/  FMUL.FTZ R4, R0.reuse, R145 ;  /* 0x0000009100047220 */ /* 0x040fe20000410000 */
[C---:B------:R-:W-:Y:S01]  /*17b90*/  FMUL.FTZ R156, R0.reuse, R156 ;  /* 0x0000009c009c7220 */ /* 0x040fe20000410000 */
[C---:B------:R-:W-:Y:S01]  /*17ba0*/  FMUL.FTZ R157, R0.reuse, R157 ;  /* 0x0000009d009d7220 */ /* 0x040fe20000410000 */
        /* <DEDUP_REMOVED lines=27> */
[C---:B------:R-:W-:Y:S01]  /*17d60*/  FMUL.FTZ R84, R0.reuse, R84 ;  /* 0x0000005400547220 */ /* 0x040fe20000410000 */
[----:B------:R-:W-:Y:S01]  /*17d70*/  MOV R67, 0x10 ;  /* 0x0000001000437802 */ /* 0x000fe20000000f00 */
[C---:B------:R-:W-:Y:S01]  /*17d80*/  FMUL.FTZ R85, R0.reuse, R85 ;  /* 0x0000005500557220 */ /* 0x040fe20000410000 */
[C---:B------:R-:W-:Y:S01]  /*17d90*/  FMUL.FTZ R96, R0.reuse, R96 ;  /* 0x0000006000607220 */ /* 0x040fe20000410000 */
[C---:B------:R-:W-:Y:S01]  /*17da0*/  FMUL.FTZ R97, R0.reuse, R97 ;  /* 0x0000006100617220 */ /* 0x040fe20000410000 */
[----:B------:R-:W-:Y:S01]  /*17db0*/  SEL R67, R67, 0xfffffff0, !P1 ;  /* 0xfffffff043437807 */ /* 0x000fe20004800000 */
[----:B------:R-:W-:Y:S01]  /*17dc0*/  FMUL.FTZ R100, R0, R100 ;  /* 0x0000006400647220 */ /* 0x000fe20000410000 */
[----:B------:R-:W-:Y:S01]  /*17dd0*/  LOP3.LUT P1, RZ, R222, 0x8, RZ, 0xc0, !PT ;  /* 0x00000008deff7812 */ /* 0x000fe2000782c0ff */
[C---:B------:R-:W-:Y:S01]  /*17de0*/  FMUL.FTZ R101, R0.reuse, R101 ;  /* 0x0000006500657220 */ /* 0x040fe20000410000 */
[C---:B------:R-:W-:Y:S01]  /*17df0*/  FMUL.FTZ R112, R0.reuse, R112 ;  /* 0x0000007000707220 */ /* 0x040fe20000410000 */
[----:B------:R-:W-:Y:S01]  /*17e00*/  FMUL.FTZ R113, R0, R113 ;  /* 0x0000007100717220 */ /* 0x000fe20000410000 */
[----:B------:R-:W-:Y:S01]  /*17e10*/  SEL R220, R220, 0xffffffe0, !P1 ;  /* 0xffffffe0dcdc7807 */ /* 0x000fe20004800000 */
[C---:B------:R-:W-:Y:S01]  /*17e20*/  FMUL.FTZ R116, R0.reuse, R116 ;  /* 0x0000007400747220 */ /* 0x040fe20000410000 */
[C---:B------:R-:W-:Y:S01]  /*17e30*/  FMUL.FTZ R117, R0.reuse, R117 ;  /* 0x0000007500757220 */ /* 0x040fe20000410000 */
[C---:B------:R-:W-:Y:S01]  /*17e40*/  FMUL.FTZ R128, R0.reuse, R128 ;  /* 0x0000008000807220 */ /* 0x040fe20000410000 */
[----:B------:R-:W-:Y:S01]  /*17e50*/  FMUL.FTZ R129, R0, R129 ;  /* 0x0000008100817220 */ /* 0x000fe20000410000 */
[C---:B------:R-:W-:Y:S01]  /*17e60*/  FMUL.FTZ R146, R2.reuse, R146 ;  /* 0x0000009202927220 */ /* 0x040fe20000410000 */
[----:B------:R-:W-:Y:S01]  /*17e70*/  FMUL.FTZ R3, R2, R147 ;  /* 0x0000009302037220 */ /* 0x000fe20000410000 */
[C---:B------:R-:W-:Y:S01]  /*17e80*/  FMUL.FTZ R5, R27.reuse, R57 ;  /* 0x000000391b057220 */ /* 0x040fe20000410000 */
[----:B------:R-:W-:Y:S01]  /*17e90*/  LOP3.LUT P1, RZ, R222, 0x10, RZ, 0xc0, !PT ;  /* 0x00000010deff7812 */ /* 0x000fe2000782c0ff */
[C---:B------:R-:W-:Y:S01]  /*17ea0*/  FMUL.FTZ R158, R2.reuse, R158 ;  /* 0x0000009e029e7220 */ /* 0x040fe20000410000 */
[----:B------:R-:W-:Y:S01]  /*17eb0*/  FMUL.FTZ R0, R2, R159 ;  /* 0x0000009f02007220 */ /* 0x000fe20000410000 */
[----:B------:R-:W-:Y:S01]  /*17ec0*/  F2FP.BF16.F32.PACK_AB R56, R56, R6 ;  /* 0x000000063838723e */ /* 0x000fe200000010ff */
[C---:B------:R-:W-:Y:S01]  /*17ed0*/  FMUL.FTZ R57, R27.reuse, R61 ;  /* 0x0000003d1b397220 */ /* 0x040fe20000410000 */
[----:B------:R-:W-:Y:S01]  /*17ee0*/  LEA R6, R176, UR5, 0x1 ;  /* 0x00000005b0067c11 */ /* 0x000fe2000f8e08ff */
[C---:B------:R-:W-:Y:S01]  /*17ef0*/  FMUL.FTZ R148, R27.reuse, R148 ;  /* 0x000000941b947220 */ /* 0x040fe20000410000 */
[----:B------:R-:W-:Y:S01]  /*17f00*/  F2FP.BF16.F32.PACK_AB R4, R4, R144 ;  /* 0x000000900404723e */ /* 0x000fe200000010ff */
[----:B------:R-:W-:Y:S01]  /*17f10*/  FMUL.FTZ R9, R27, R149 ;  /* 0x000000951b097220 */ /* 0x000fe20000410000 */
[C---:B------:R-:W-:Y:S01]  /*17f20*/  FMUL.FTZ R150, R29.reuse, R150 ;  /* 0x000000961d967220 */ /* 0x040fe20000410000 */
[----:B------:R-:W-:Y:S01]  /*17f30*/  FMUL.FTZ R8, R29, R151 ;  /* 0x000000971d087220 */ /* 0x000fe20000410000 */
[----:B------:R-:W-:Y:S01]  /*17f40*/  F2FP.BF16.F32.PACK_AB R3, R3, R146 ;  /* 0x000000920303723e */ /* 0x000fe200000010ff */
[----:B------:R-:W2:Y:S01]  /*17f50*/  S2UR UR4, SR_CTAID.Y ;  /* 0x00000000000479c3 */ /* 0x000ea20000002600 */
[----:B------:R-:W-:Y:S01]  /*17f60*/  F2FP.BF16.F32.PACK_AB R61, R5, R28 ;  /* 0x0000001c053d723e */ /* 0x000fe200000010ff */
[C---:B------:R-:W-:Y:S01]  /*17f70*/  FMUL.FTZ R152, R27.reuse, R152 ;  /* 0x000000981b987220 */ /* 0x040fe20000410000 */
[----:B------:R-:W-:Y:S01]  /*17f80*/  FMUL.FTZ R7, R27, R153 ;  /* 0x000000991b077220 */ /* 0x000fe20000410000 */
[C---:B------:R-:W-:Y:S01]  /*17f90*/  FMUL.FTZ R154, R29.reuse, R154 ;  /* 0x0000009a1d9a7220 */ /* 0x040fe20000410000 */
[----:B------:R-:W-:Y:S01]  /*17fa0*/  FMUL.FTZ R10, R29, R155 ;  /* 0x0000009b1d0a7220 */ /* 0x000fe20000410000 */
        /* <DEDUP_REMOVED lines=28> */
[----:B------:R3:W-:Y:S01]  /*18170*/  STS [R6], R4 ;  /* 0x0000000406007388 */ /* 0x0007e20000000800 */
[C---:B------:R-:W-:Y:S01]  /*18180*/  FMUL.FTZ R164, R27.reuse, R164 ;  /* 0x000000a41ba47220 */ /* 0x040fe20000410000 */
[----:B------:R-:W-:Y:S01]  /*18190*/  FMUL.FTZ R14, R27, R165 ;  /* 0x000000a51b0e7220 */ /* 0x000fe20000410000 */
[C---:B------:R-:W-:Y:S01]  /*181a0*/  FMUL.FTZ R166, R29.reuse, R166 ;  /* 0x000000a61da67220 */ /* 0x040fe20000410000 */
[----:B------:R-:W-:Y:S01]  /*181b0*/  FMUL.FTZ R13, R29, R167 ;  /* 0x000000a71d0d7220 */ /* 0x000fe20000410000 */
[----:B------:R-:W-:Y:S01]  /*181c0*/  F2FP.BF16.F32.PACK_AB R2, R157, R156 ;  /* 0x0000009c9d02723e */ /* 0x000fe200000010ff */
[C---:B------:R-:W-:Y:S01]  /*181d0*/  FMUL.FTZ R168, R27.reuse, R168 ;  /* 0x000000a81ba87220 */ /* 0x040fe20000410000 */
[----:B------:R-:W-:Y:S01]  /*181e0*/  FMUL.FTZ R23, R27, R169 ;  /* 0x000000a91b177220 */ /* 0x000fe20000410000 */
[C---:B------:R-:W-:Y:S01]  /*181f0*/  FMUL.FTZ R170, R29.reuse, R170 ;  /* 0x000000aa1daa7220 */ /* 0x040fe20000410000 */
[----:B------:R-:W-:Y:S01]  /*18200*/  FMUL.FTZ R22, R29, R171 ;  /* 0x000000ab1d167220 */ /* 0x000fe20000410000 */
[----:B------:R-:W-:Y:S01]  /*18210*/  F2FP.BF16.F32.PACK_AB R9, R9, R148 ;  /* 0x000000940909723e */ /* 0x000fe200000010ff */
[----:B------:R4:W-:Y:S01]  /*18220*/  STS [R6+0x400], R3 ;  /* 0x0004000306007388 */ /* 0x0009e20000000800 */
[----:B------:R-:W-:Y:S01]  /*18230*/  F2FP.BF16.F32.PACK_AB R8, R8, R150 ;  /* 0x000000960808723e */ /* 0x000fe200000010ff */
        /* <DEDUP_REMOVED lines=12> */
[----:B---3--:R-:W-:Y:S01]  /*18300*/  IADD3 R4, PT, PT, R6, R220, RZ ;  /* 0x000000dc06047210 */ /* 0x008fe20007ffe0ff */
[----:B------:R-:W-:Y:S01]  /*18310*/  FMUL.FTZ R46, R29, R46 ;  /* 0x0000002e1d2e7220 */ /* 0x000fe20000410000 */
        /* <DEDUP_REMOVED lines=9> */
[----:B------:R-:W-:Y:S01]  /*183b0*/  FMUL.FTZ R53, R27, R73 ;  /* 0x000000491b357220 */ /* 0x000fe20000410000 */
[----:B----4-:R-:W-:Y:S01]  /*183c0*/  IADD3 R3, PT, PT, R67, R4, RZ ;  /* 0x0000000443037210 */ /* 0x010fe20007ffe0ff */
[----:B------:R3:W-:Y:S01]  /*183d0*/  STS [R6+0x2400], R8 ;  /* 0x0024000806007388 */ /* 0x0007e20000000800 */
[----:B------:R-:W-:Y:S01]  /*183e0*/  F2FP.BF16.F32.PACK_AB R21, R21, R18 ;  /* 0x000000121515723e */ /* 0x000fe200000010ff */
[C---:B------:R-:W-:Y:S01]  /*183f0*/  FMUL.FTZ R74, R29.reuse, R74 ;  /* 0x0000004a1d4a7220 */ /* 0x040fe20000410000 */
[C---:B-----5:R-:W-:Y:S01]  /*18400*/  IADD3 R0, PT, PT, R6.reuse, 0x40, RZ ;  /* 0x0000004006007810 */ /* 0x060fe20007ffe0ff */
[----:B------:R4:W-:Y:S01]  /*18410*/  STS [R5+0x2000], R7 ;  /* 0x0020000705007388 */ /* 0x0009e20000000800 */
[----:B------:R-:W-:Y:S01]  /*18420*/  @P1 IADD3 R0, PT, PT, R6, -0x40, RZ ;  /* 0xffffffc006001810 */ /* 0x000fe20007ffe0ff */
[----:B------:R-:W-:Y:S01]  /*18430*/  FMUL.FTZ R52, R29, R75 ;  /* 0x0000004b1d347220 */ /* 0x000fe20000410000 */
[----:B------:R-:W-:Y:S01]  /*18440*/  F2FP.BF16.F32.PACK_AB R20, R20, R38 ;  /* 0x000000261414723e */ /* 0x000fe200000010ff */
[----:B------:R5:W-:Y:S01]  /*18450*/  STS [R5+0x2400], R10 ;  /* 0x0024000a05007388 */ /* 0x000be20000000800 */
        /* <DEDUP_REMOVED lines=16> */
[----:B---3--:R-:W-:Y:S01]  /*18560*/  IADD3 R8, PT, PT, R220, R0, RZ ;  /* 0x00000000dc087210 */ /* 0x008fe20007ffe0ff */
[----:B------:R-:W-:Y:S01]  /*18570*/  FMUL.FTZ R88, R27, R88 ;  /* 0x000000581b587220 */ /* 0x000fe20000410000 */
[----:B------:R-:W-:Y:S01]  /*18580*/  F2FP.BF16.F32.PACK_AB R59, R143, R145 ;  /* 0x000000918f3b723e */ /* 0x000fe200000010ff */
[----:B------:R-:W-:Y:S01]  /*18590*/  STS [R4+0x2000], R14 ;  /* 0x0020000e04007388 */ /* 0x000fe20000000800 */
[----:B----4-:R-:W-:Y:S01]  /*185a0*/  IADD3 R7, PT, PT, R67, R0, RZ ;  /* 0x0000000043077210 */ /* 0x010fe20007ffe0ff */
[----:B------:R-:W-:Y:S01]  /*185b0*/  FMUL.FTZ R45, R27, R89 ;  /* 0x000000591b2d7220 */ /* 0x000fe20000410000 */
[----:B------:R-:W-:Y:S01]  /*185c0*/  IADD3 R2, PT, PT, R67, R8, RZ ;  /* 0x0000000843027210 */ /* 0x000fe20007ffe0ff */
        /* <DEDUP_REMOVED lines=30> */
[----:B--2---:R-:W-:Y:S01]  /*187b0*/  @!UP3 UIMAD.WIDE.U32 UR12, UR4, UR8, URZ ;  /* 0x00000008040cb2a5 */ /* 0x004fe2000f8e00ff */
[----:B------:R-:W-:Y:S01]  /*187c0*/  F2FP.BF16.F32.PACK_AB R42, R99, R98 ;  /* 0x00000062632a723e */ /* 0x000fe200000010ff */
[----:B------:R-:W-:Y:S01]  /*187d0*/  STS [R0+0x2400], R25 ;  /* 0x0024001900007388 */ /* 0x000fe20000000800 */
[C---:B------:R-:W-:Y:S01]  /*187e0*/  FMUL.FTZ R108, R27.reuse, R108 ;  /* 0x0000006c1b6c7220 */ /* 0x040fe20000410000 */
        /* <DEDUP_REMOVED lines=24> */
[----:B------:R-:W2:Y:S01]  /*18970*/  LDCU UR13, c[0x0][0x434] ;  /* 0x00008680ff0d77ac */ /* 0x000ea20008000800 */
[----:B------:R-:W-:Y:S01]  /*18980*/  F2FP.BF16.F32.PACK_AB R33, R33, R108 ;  /* 0x0000006c2121723e */ /* 0x000fe200000010ff */
[----:B------:R-:W-:Y:S01]  /*18990*/  STS [R8+0x2000], R61 ;  /* 0x0020003d08007388 */ /* 0x000fe20000000800 */
[----:B------:R-:W-:Y:S01]  /*189a0*/  F2FP.BF16.F32.PACK_AB R32, R32, R110 ;  /* 0x0000006e2020723e */ /* 0x000fe200000010ff */
[----:B--2---:R-:W-:Y:S01]  /*189b0*/  @UP1 UIMAD UR13, UR6, UR10, URZ ;  /* 0x0000000a060d12a4 */ /* 0x004fe2000f8e02ff */
[----:B------:R-:W-:Y:S01]  /*189c0*/  F2FP.BF16.F32.PACK_AB R31, R117, R116 ;  /* 0x00000074751f723e */ /* 0x000fe200000010ff */
[----:B------:R-:W-:Y:S01]  /*189d0*/  STS [R8+0x2400], R60 ;  /* 0x0024003c08007388 */ /* 0x000fe20000000800 */
[----:B------:R-:W-:Y:S01]  /*189e0*/  F2FP.BF16.F32.PACK_AB R30, R119, R118 ;  /* 0x00000076771e723e */ /* 0x000fe200000010ff */
[----:B------:R-:W2:Y:S01]  /*189f0*/  S2UR UR8, SR_CTAID.X ;  /* 0x00000000000879c3 */ /* 0x000ea20000002500 */
[----:B------:R-:W-:Y:S01]  /*18a00*/  F2FP.BF16.F32.PACK_AB R28, R129, R128 ;  /* 0x00000080811c723e */ /* 0x000fe200000010ff */
[----:B------:R-:W-:Y:S01]  /*18a10*/  STS [R2+0x2000], R57 ;  /* 0x0020003902007388 */ /* 0x000fe20000000800 */
[----:B------:R-:W-:Y:S01]  /*18a20*/  F2FP.BF16.F32.PACK_AB R26, R131, R130 ;  /* 0x00000082831a723e */ /* 0x000fe200000010ff */
[----:B------:R3:W4:Y:S01]  /*18a30*/  @P4 MUFU.LG2 R9, R138 ;  /* 0x0000008a00094308 */ /* 0x0007220000000c00 */
[----:B------:R-:W-:Y:S01]  /*18a40*/  F2FP.BF16.F32.PACK_AB R66, R66, R120 ;  /* 0x000000784242723e */ /* 0x000fe200000010ff */
[----:B------:R-:W-:Y:S01]  /*18a50*/  STS [R2+0x2400], R56 ;  /* 0x0024003802007388 */ /* 0x000fe20000000800 */
[----:B------:R-:W-:Y:S01]  /*18a60*/  F2FP.BF16.F32.PACK_AB R65, R65, R122 ;  /* 0x0000007a4141723e */ /* 0x000fe200000010ff */
[----:B-----5:R-:W1:Y:S01]  /*18a70*/  @P4 LDC R10, c[0x0][0x458] ;  /* 0x00011600ff0a4b82 */ /* 0x020e620000000800 */
[----:B------:R-:W-:Y:S01]  /*18a80*/  FMUL.FTZ R124, R27, R124 ;  /* 0x0000007c1b7c7220 */ /* 0x000fe20000410000 */
[----:B------:R-:W-:Y:S01]  /*18a90*/  STS [R6+0x4000], R55 ;  /* 0x0040003706007388 */ /* 0x000fe20000000800 */
[----:B------:R-:W-:Y:S01]  /*18aa0*/  FMUL.FTZ R126, R29, R126 ;  /* 0x0000007e1d7e7220 */ /* 0x000fe20000410000 */
[----:B------:R-:W-:-:S02]  /*18ab0*/  @UP3 UIMAD UR9, UR19, UR7, UR17 ;  /* 0x00000007130932a4 */ /* 0x000fc4000f8e0211 */
[----:B------:R-:W-:Y:S01]  /*18ac0*/  STS [R6+0x4400], R54 ;  /* 0x0044003606007388 */ /* 0x000fe20000000800 */
[----:B------:R-:W-:Y:S01]  /*18ad0*/  @!UP2 UIMAD UR19, UR4, UR10, URZ ;  /* 0x0000000a0413a2a4 */ /* 0x000fe2000f8e02ff */
[----:B------:R-:W1:Y:S01]  /*18ae0*/  S2UR UR6, SR_CTAID.Z ;  /* 0x00000000000679c3 */ /* 0x000e620000002700 */
[----:B------:R-:W-:Y:S01]  /*18af0*/  @UP1 UMOV UR7, 0x1 ;  /* 0x0000000100071882 */ /* 0x000fe20000000000 */
[----:B------:R-:W-:Y:S01]  /*18b00*/  STS [R5+0x4000], R51 ;  /* 0x0040003305007388 */ /* 0x000fe20000000800 */
[----:B------:R-:W-:Y:S01]  /*18b10*/  @UP3 UMOV UR12, UR16 ;  /* 0x00000010000c3c82 */ /* 0x000fe20008000000 */
[----:B------:R-:W-:Y:S02]  /*18b20*/  USHF.R.S32.HI UR15, URZ, 0x1f, UR19 ;  /* 0x0000001fff0f7899 */ /* 0x000fe40008011413 */
        /* <DEDUP_REMOVED lines=19> */
[----:B-----5:R-:W-:-:S03]  /*18c60*/  FMUL.FTZ R3, R27, R125 ;  /* 0x0000007d1b037220 */ /* 0x020fc60000410000 */
[----:B------:R1:W-:Y:S02]  /*18c70*/  STS [R7+0x6000], R33 ;  /* 0x0060002107007388 */ /* 0x0003e40000000800 */
[----:B------:R-:W-:Y:S02]  /*18c80*/  F2FP.BF16.F32.PACK_AB R3, R3, R124 ;  /* 0x0000007c0303723e */ /* 0x000fe400000010ff */
        /* <DEDUP_REMOVED lines=9> */
[----:B------:R-:W-:Y:S01]  /*18d20*/  LOP3.LUT R4, R0, 0x1e00, R177, 0xf8, !PT ;  /* 0x00001e0000047812 */ /* 0x000fe200078ef8b1 */
[----:B------:R-:W-:-:S05]  /*18d30*/  FMUL.FTZ R0, R29, R127 ;  /* 0x0000007f1d007220 */ /* 0x000fca0000410000 */
[----:B------:R-:W-:Y:S01]  /*18d40*/  F2FP.BF16.F32.PACK_AB R0, R0, R126 ;  /* 0x0000007e0000723e */ /* 0x000fe200000010ff */
[----:B--2-4-:R-:W-:Y:S06]  /*18d50*/  BRA.U UP1, `(.L_x_2300) ;  /* 0x0000000101207547 */ /* 0x014fec000b800000 */
[----:B------:R-:W-:Y:S01]  /*18d60*/  UISETP.NE.AND UP1, UPT, UR11, URZ, UPT ;  /* 0x000000ff0b00728c */ /* 0x000fe2000bf25270 */
[----:B------:R-:W2:Y:S10]  /*18d70*/  LDCU UR11, c[0x0][0x3e0] ;  /* 0x00007c00ff0b77ac */ /* 0x000eb40008000800 */
[----:B------:R-:W2:Y:S01]  /*18d80*/  @UP1 LDCU UR7, c[0x0][0x454] ;  /* 0x00008a80ff0717ac */ /* 0x000ea20008000800 */
[----:B-1----:R-:W-:Y:S01]  /*18d90*/  @UP1 UMOV UR14, 0x1 ;  /* 0x00000001000e1882 */ /* 0x002fe20000000000 */
[----:B------:R-:W4:Y:S01]  /*18da0*/  @UP1 LDCU UR13, c[0x0][0x454] ;  /* 0x00008a80ff0d17ac */ /* 0x000f220008000800 */
[----:B------:R-:W-:Y:S01]  /*18db0*/  @!UP1 UMOV UR14, 0x1 ;  /* 0x00000001000e9882 */ /* 0x000fe20000000000 */
[----:B--2---:R-:W-:-:S02]  /*18dc0*/  @UP1 UIMAD UR7, UR7, UR11, URZ ;  /* 0x0000000b070712a4 */ /* 0x004fc4000f8e02ff */
[----:B----4-:R-:W-:-:S12]  /*18dd0*/  @!UP1 UIMAD UR7, UR10, UR11, URZ ;  /* 0x0000000b0a0792a4 */ /* 0x010fd8000f8e02ff */
.L_x_2300:
[----:B------:R2:W-:Y:S01]  /*18de0*/  STS [R2+0x6000], R3 ;  /* 0x0060000302007388 */ /* 0x0005e20000000800 */
[----:B------:R-:W-:Y:S01]  /*18df0*/  LEA R18, R4, UR5, 0x1 ;  /* 0x0000000504127c11 */ /* 0x000fe2000f8e08ff */
[----:B-1----:R-:W1:Y:S01]  /*18e00*/  @P3 LDC R7, c[0x0][0x458] ;  /* 0x00011600ff073b82 */ /* 0x002e620000000800 */
[----:B---3--:R-:W2:Y:S01]  /*18e10*/  @P3 MUFU.LG2 R8, R137 ;  /* 0x0000008900083308 */ /* 0x008ea20000000c00 */
        /* <DEDUP_REMOVED lines=10> */
[----:B------:R-:W4:Y:S01]  /*18ec0*/  @P2 LDC R6, c[0x0][0x458] ;  /* 0x00011600ff062b82 */ /* 0x000f220000000800 */
[----:B------:R-:W5:Y:S01]  /*18ed0*/  @P0 MUFU.LG2 R4, R139 ;  /* 0x0000008b00040308 */ /* 0x000f620000000c00 */
[----:B------:R-:W-:Y:S01]  /*18ee0*/  USEL UR15, UR15, URZ, UP0 ;  /* 0x000000ff0f0f7287 */ /* 0x000fe20008000000 */
[----:B------:R-:W-:Y:S01]  /*18ef0*/  BSSY.RECONVERGENT B0, `(.L_x_2301) ;  /* 0x000003a000007945 */ /* 0x000fe20003800200 */
[----:B------:R-:W-:Y:S01]  /*18f00*/  USHF.R.S32.HI UR5, URZ, 0x1f, UR13 ;  /* 0x0000001fff057899 */ /* 0x000fe2000801140d */
[----:B------:R-:W-:Y:S01]  /*18f10*/  MOV R15, 0x7f800000 ;  /* 0x7f800000000f7802 */ /* 0x000fe20000000f00 */
[----:B------:R-:W-:Y:S01]  /*18f20*/  USHF.R.S32.HI UR4, URZ, 0x1f, UR7 ;  /* 0x0000001fff047899 */ /* 0x000fe20008011407 */
[----:B------:R-:W-:Y:S01]  /*18f30*/  MOV R14, 0x7f800000 ;  /* 0x7f800000000e7802 */ /* 0x000fe20000000f00 */
[----:B------:R-:W4:Y:S01]  /*18f40*/  @P0 LDC R5, c[0x0][0x458] ;  /* 0x00011600ff050b82 */ /* 0x000f220000000800 */
[----:B------:R-:W-:Y:S01]  /*18f50*/  UIADD3 UR19, UP1, UP0, UR7, UR19, UR13 ;  /* 0x0000001307137290 */ /* 0x000fe2000f83e00d */
[----:B------:R-:W-:Y:S01]  /*18f60*/  SHF.R.U32.HI R19, RZ, 0x3, R222 ;  /* 0x00000003ff137819 */ /* 0x000fe200000116de */
[----:B--2---:R-:W-:-:S02]  /*18f70*/  @P3 FMUL.FTZ R3, R8, 0.69314718246459960938 ;  /* 0x3f31721808033820 */ /* 0x004fc40000410000 */
[----:B------:R-:W-:Y:S01]  /*18f80*/  UIADD3.X UR4, UPT, UPT, UR4, UR15, UR5, UP1, UP0 ;  /* 0x0000000f04047290 */ /* 0x000fe20008fe0405 */
[----:B---3--:R-:W2:Y:S01]  /*18f90*/  @P2 MUFU.LG2 R2, R132 ;  /* 0x0000008400022308 */ /* 0x008ea20000000c00 */
[----:B------:R-:W-:Y:S01]  /*18fa0*/  @P4 FMUL.FTZ R0, R9, 0.69314718246459960938 ;  /* 0x3f31721809004820 */ /* 0x000fe20000410000 */
[----:B-1----:R-:W-:Y:S01]  /*18fb0*/  @P3 FFMA.FTZ R16, R133, R7, R3 ;  /* 0x0000000785103223 */ /* 0x002fe20000010003 */
[----:B------:R1:W3:Y:S02]  /*18fc0*/  LDS.128 R24, [R18+0x3800] ;  /* 0x0038000012187984 */ /* 0x0002e40000000c00 */
[----:B------:R-:W-:Y:S01]  /*18fd0*/  @P4 FFMA.FTZ R17, R134, R10, R0 ;  /* 0x0000000a86114223 */ /* 0x000fe20000010000 */
[----:B-----5:R-:W-:Y:S01]  /*18fe0*/  @P0 FMUL.FTZ R0, R4, 0.69314718246459960938 ;  /* 0x3f31721804000820 */ /* 0x020fe20000410000 */
[----:B--2---:R-:W-:-:S03]  /*18ff0*/  @P2 FMUL.FTZ R2, R2, 0.69314718246459960938 ;  /* 0x3f31721802022820 */ /* 0x004fc60000410000 */
[----:B----4-:R-:W-:Y:S01]  /*19000*/  @P0 FFMA.FTZ R14, R136, R5, R0 ;  /* 0x00000005880e0223 */ /* 0x010fe20000010000 */
        /* <DEDUP_REMOVED lines=21> */
[----:B------:R-:W4:Y:S01]  /*19160*/  @!P4 LDC.64 R12, c[0x0][0x420] ;  /* 0x00010800ff0ccb82 */ /* 0x000f220000000a00 */
        /* <DEDUP_REMOVED lines=12> */
[----:B----4-:R-:W-:-:S04]  /*19230*/  @!P4 LEA R4, P1, R0, R12, 0x2 ;  /* 0x0000000c0004c211 */ /* 0x010fc800078210ff */
[----:B------:R-:W-:Y:S02]  /*19240*/  @!P4 LEA.HI.X R5, R0, R13, R5, 0x2, P1 ;  /* 0x0000000d0005c211 */ /* 0x000fe400008f1405 */
[----:B-----5:R-:W-:-:S03]  /*19250*/  @!P3 LEA R2, P0, R10, R20, 0x2 ;  /* 0x000000140a02b211 */ /* 0x020fc600078010ff */
[----:B------:R1:W-:Y:S01]  /*19260*/  @!P4 STG.E desc[UR24][R4.64], R15 ;  /* 0x0000000f0400c986 */ /* 0x0003e2000c101918 */
[----:B------:R-:W-:-:S05]  /*19270*/  @!P3 LEA.HI.X R3, R10, R21, R3, 0x2, P0 ;  /* 0x000000150a03b211 */ /* 0x000fca00000f1403 */
[----:B------:R1:W-:Y:S04]  /*19280*/  @!P3 STG.E desc[UR24][R2.64], R14 ;  /* 0x0000000e0200b986 */ /* 0x0003e8000c101918 */
.L_x_2302:
[----:B------:R-:W-:Y:S05]  /*19290*/  BSYNC.RECONVERGENT B0 ;  /* 0x0000000000007941 */ /* 0x000fea0003800200 */
.L_x_2301:
[----:B-1----:R1:W2:Y:S01]  /*192a0*/  LDS.128 R12, [R18] ;  /* 0x00000000120c7984 */ /* 0x0022a20000000c00 */
[----:B------:R-:W4:Y:S01]  /*192b0*/  LDCU.64 UR4, c[0x0][0x410] ;  /* 0x00008200ff0477ac */ /* 0x000f220008000a00 */
[C---:B------:R-:W-:Y:S01]  /*192c0*/  VIADD R3, R19.reuse, 0x10 ;  /* 0x0000001013037836 */ /* 0x040fe20000000000 */
[----:B------:R-:W-:Y:S01]  /*192d0*/  BSSY.RECONVERGENT B0, `(.L_x_2303) ;  /* 0x0000024000007945 */ /* 0x000fe20003800200 */
[----:B------:R1:W1:Y:S01]  /*192e0*/  LDS.128 R8, [R18+0x4000] ;  /* 0x0040000012087984 */ /* 0x0002620000000c00 */
[C---:B------:R-:W-:Y:S01]  /*192f0*/  VIADD R2, R19.reuse, 0x20 ;  /* 0x0000002013027836 */ /* 0x040fe20000000000 */
[C---:B------:R-:W-:Y:S01]  /*19300*/  IADD3 R20, PT, PT, R19.reuse, 0x70, RZ ;  /* 0x0000007013147810 */ /* 0x040fe20007ffe0ff */
[----:B------:R-:W-:Y:S01]  /*19310*/  VIADD R0, R19, 0x30 ;  /* 0x0000003013007836 */ /* 0x000fe20000000000 */
[----:B------:R-:W-:Y:S01]  /*19320*/  ISETP.GE.AND P6, PT, R3, UR29, PT ;  /* 0x0000001d03007c0c */ /* 0x000fe2000bfc6270 */
[----:B------:R-:W-:Y:S01]  /*19330*/  VIADD R4, R19, 0x60 ;  /* 0x0000006013047836 */ /* 0x000fe20000000000 */
[----:B------:R-:W-:-:S02]  /*19340*/  ISETP.GE.AND P5, PT, R2, UR29, PT ;  /* 0x0000001d02007c0c */ /* 0x000fc4000bfa6270 */
[----:B------:R-:W-:Y:S02]  /*19350*/  IADD3 R3, PT, PT, R19, 0x40, RZ ;  /* 0x0000004013037810 */ /* 0x000fe40007ffe0ff */
[----:B------:R-:W-:Y:S02]  /*19360*/  IADD3 R2, P0, PT, R187, UR12, RZ ;  /* 0x0000000cbb027c10 */ /* 0x000fe4000ff1e0ff */
[----:B------:R-:W-:Y:S02]  /*19370*/  ISETP.GE.AND P3, PT, R3, UR29, PT ;  /* 0x0000001d03007c0c */ /* 0x000fe4000bf66270 */
[----:B------:R-:W-:Y:S01]  /*19380*/  ISETP.GE.AND P4, PT, R0, UR29, PT ;  /* 0x0000001d00007c0c */ /* 0x000fe2000bf86270 */
[C---:B------:R-:W-:Y:S01]  /*19390*/  VIADD R0, R19.reuse, 0x50 ;  /* 0x0000005013007836 */ /* 0x040fe20000000000 */
[----:B------:R-:W-:Y:S01]  /*193a0*/  IADD3.X R3, PT, PT, RZ, UR9, RZ, P0, !PT ;  /* 0x00000009ff037c10 */ /* 0x000fe200087fe4ff */
[----:B------:R-:W-:Y:S01]  /*193b0*/  UIMAD.WIDE.U32 UR8, UR8, 0x80, URZ ;  /* 0x00000080080878a5 */ /* 0x000fe2000f8e00ff */
[----:B------:R-:W-:-:S02]  /*193c0*/  ISETP.GE.AND P0, PT, R19, UR29, PT ;  /* 0x0000001d13007c0c */ /* 0x000fc4000bf06270 */
[----:B------:R-:W-:Y:S01]  /*193d0*/  ISETP.GE.AND P2, PT, R0, UR29, PT ;  /* 0x0000001d00007c0c */ /* 0x000fe2000bf46270 */
[----:B----4-:R-:W-:Y:S01]  /*193e0*/  IMAD.U32 R0, RZ, RZ, UR4 ;  /* 0x00000004ff007e24 */ /* 0x010fe2000f8e00ff */
[----:B------:R-:W-:Y:S02]  /*193f0*/  ISETP.GE.AND P1, PT, R4, UR29, PT ;  /* 0x0000001d04007c0c */ /* 0x000fe4000bf26270 */
[----:B------:R-:W-:Y:S01]  /*19400*/  LOP3.LUT R19, R19, UR8, RZ, 0xfc, !PT ;  /* 0x0000000813137c12 */ /* 0x000fe2000f8efcff */
[----:B------:R-:W-:-:S04]  /*19410*/  IMAD.WIDE.U32 R16, R0, UR6, R2 ;  /* 0x0000000600107c25 */ /* 0x000fc8000f8e0002 */
[----:B------:R-:W-:-:S04]  /*19420*/  IMAD.U32 R0, RZ, RZ, UR5 ;  /* 0x00000005ff007e24 */ /* 0x000fc8000f8e00ff */
[----:B------:R-:W-:Y:S01]  /*19430*/  IMAD R7, R0, UR6, R17 ;  /* 0x0000000600077c24 */ /* 0x000fe2000f8e0211 */
[----:B------:R-:W-:Y:S06]  /*19440*/  @P0 BRA `(.L_x_2304) ;  /* 0x0000000000300947 */ /* 0x000fec0003800000 */
[----:B------:R-:W4:Y:S01]  /*19450*/  LDCU.64 UR6, c[0x0][0x408] ;  /* 0x00008100ff0677ac */ /* 0x000f220008000a00 */
[----:B------:R-:W-:Y:S01]  /*19460*/  MOV R6, R16 ;  /* 0x0000001000067202 */ /* 0x000fe20000000f00 */
[----:B------:R-:W5:Y:S01]  /*19470*/  LDCU.64 UR4, c[0x0][0x3f0] ;  /* 0x00007e00ff0477ac */ /* 0x000f620008000a00 */
[----:B----4-:R-:W-:-:S03]  /*19480*/  UIMAD UR10, UR9, UR6, URZ ;  /* 0x00000006090a72a4 */ /* 0x010fc6000f8e02ff */
        /* <DEDUP_REMOVED lines=8> */
.L_x_2304:
[----:B------:R-:W-:Y:S05]  /*19510*/  BSYNC.RECONVERGENT B0 ;  /* 0x0000000000007941 */ /* 0x000fea0003800200 */
.L_x_2303:
[----:B--2-4-:R2:W4:Y:S01]  /*19520*/  LDS.128 R12, [R18+0x800] ;  /* 0x00080000120c7984 */ /* 0x0145220000000c00 */
[----:B------:R-:W-:Y:S01]  /*19530*/  BSSY.RECONVERGENT B0, `(.L_x_2305) ;  /* 0x0000012000007945 */ /* 0x000fe20003800200 */
[----:B------:R-:W-:Y:S02]  /*19540*/  ISETP.GE.AND P0, PT, R20, UR29, PT ;  /* 0x0000001d14007c0c */ /* 0x000fe4000bf06270 */
        /* <DEDUP_REMOVED lines=15> */
[----:B-1----:R3:W-:Y:S02]  /*19640*/  STG.E.128 desc[UR24][R4.64+0x80], R8 ;  /* 0x0000800804007986 */ /* 0x0027e4000c101d18 */
.L_x_2306:
[----:B------:R-:W-:Y:S05]  /*19650*/  BSYNC.RECONVERGENT B0 ;  /* 0x0000000000007941 */ /* 0x000fea0003800200 */
.L_x_2305:
[----:B---34-:R3:W4:Y:S01]  /*19660*/  LDS.128 R12, [R18+0x1000] ;  /* 0x00100000120c7984 */ /* 0x0187220000000c00 */
[----:B------:R-:W-:Y:S03]  /*19670*/  BSSY.RECONVERGENT B0, `(.L_x_2307) ;  /* 0x0000011000007945 */ /* 0x000fe60003800200 */
[----:B-1----:R3:W1:Y:S01]  /*19680*/  LDS.128 R8, [R18+0x5000] ;  /* 0x0050000012087984 */ /* 0x0026620000000c00 */
        /* <DEDUP_REMOVED lines=14> */
[----:B-1----:R2:W-:Y:S02]  /*19770*/  STG.E.128 desc[UR24][R4.64+0x80], R8 ;  /* 0x0000800804007986 */ /* 0x0025e4000c101d18 */
.L_x_2308:
[----:B------:R-:W-:Y:S05]  /*19780*/  BSYNC.RECONVERGENT B0 ;  /* 0x0000000000007941 */ /* 0x000fea0003800200 */
.L_x_2307:
[----:B--2-4-:R2:W4:Y:S01]  /*19790*/  LDS.128 R12, [R18+0x1800] ;  /* 0x00180000120c7984 */ /* 0x0145220000000c00 */
        /* <DEDUP_REMOVED lines=17> */
.L_x_2310:
[----:B------:R-:W-:Y:S05]  /*198b0*/  BSYNC.RECONVERGENT B0 ;  /* 0x0000000000007941 */ /* 0x000fea0003800200 */
.L_x_2309:
        /* <DEDUP_REMOVED lines=18> */
.L_x_2312:
[----:B------:R-:W-:Y:S05]  /*199e0*/  BSYNC.RECONVERGENT B0 ;  /* 0x0000000000007941 */ /* 0x000fea0003800200 */
.L_x_2311:
        /* <DEDUP_REMOVED lines=18> */
.L_x_2314:
[----:B------:R-:W-:Y:S05]  /*19b10*/  BSYNC.RECONVERGENT B0 ;  /* 0x0000000000007941 */ /* 0x000fea0003800200 */
.L_x_2313:
        /* <DEDUP_REMOVED lines=18> */
.L_x_2316:
[----:B------:R-:W-:Y:S05]  /*19c40*/  BSYNC.RECONVERGENT B0 ;  /* 0x0000000000007941 */ /* 0x000fea0003800200 */
.L_x_2315:
        /* <DEDUP_REMOVED lines=17> */
.L_x_2317:
        /* <DEDUP_REMOVED lines=10> */
.L_x_2871:


//--------------------- .text._ZN5flash16flash_fwd_kernelI23Flash_fwd_kernel_traitsILi128ELi128ELi32ELi4ELb0ELb0EN7cutlass10bfloat16_tE19Flash_kernel_traitsILi128ELi128ELi32ELi4ES3_EELb0ELb0ELb1ELb0ELb0ELb1ELb1ELb0EEEvNS_16Flash_fwd_paramsE --------------------------
	.section	.text._ZN5flash16flash_fwd_kernelI23Flash_fwd_kernel_traitsILi128ELi128ELi32ELi4ELb0ELb0EN7cutlass10bfloat16_tE19Flash_kernel_traitsILi128ELi128ELi32ELi4ES3_EELb0ELb0ELb1ELb0ELb0ELb1ELb1ELb0EEEvNS_16Flash_fwd_paramsE,"ax",@progbits
	.align	128
        .global         _ZN5flash16flash_fwd_kernelI23Flash_fwd_kernel_traitsILi128ELi128ELi32ELi4ELb0ELb0EN7cutlass10bfloat16_tE19Flash_kernel_traitsILi128ELi128ELi32ELi4ES3_EELb0ELb0ELb1ELb0ELb0ELb1ELb1ELb0EEEvNS_16Flash_fwd_paramsE
        .type           _ZN5flash16flash_fwd_kernelI23Flash_fwd_kernel_traitsILi128ELi128ELi32ELi4ELb0ELb0EN7cutlass10bfloat16_tE19Flash_kernel_traitsILi128ELi128ELi32ELi4ES3_EELb0ELb0ELb1ELb0ELb0ELb1ELb1ELb0EEEvNS_16Flash_fwd_paramsE,@function
        .size           _ZN5flash16flash_fwd_kernelI23Flash_fwd_kernel_traitsILi128ELi128ELi32ELi4ELb0ELb0EN7cutlass10bfloat16_tE19Flash_kernel_traitsILi128ELi128ELi32ELi4ES3_EELb0ELb0ELb1ELb0ELb0ELb1ELb1ELb0EEEvNS_16Flash_fwd_paramsE,(.L_x_2872 - _ZN5flash16flash_fwd_kernelI23Flash_fwd_kernel_traitsILi128ELi128ELi32ELi4ELb0ELb0EN7cutlass10bfloat16_tE19Flash_kernel_traitsILi128ELi128ELi32ELi4ES3_EELb0ELb0ELb1ELb0ELb0ELb1ELb1ELb0EEEvNS_16Flash_fwd_paramsE)
        .other          _ZN5flash16flash_fwd_kernelI23Flash_fwd_kernel_traitsILi128ELi128ELi32ELi4ELb0ELb0EN7cutlass10bfloat16_tE19Flash_kernel_traitsILi128ELi128ELi32ELi4ES3_EELb0ELb0ELb1ELb0ELb0ELb1ELb1ELb0EEEvNS_16Flash_fwd_paramsE,@"STO_CUDA_ENTRY STV_DEFAULT"
_ZN5flash16flash_fwd_kernelI23Flash_fwd_kernel_traitsILi128ELi128ELi32ELi4ELb0ELb0EN7cutlass10bfloat16_tE19Flash_kernel_traitsILi128ELi128ELi32ELi4ES3_EELb0ELb0ELb1ELb0ELb0ELb1ELb1ELb0EEEvNS_16Flash_fwd_paramsE:
.text._ZN5flash16flash_fwd_kernelI23Flash_fwd_kernel_traitsILi128ELi128ELi32ELi4ELb0ELb0EN7cutlass10bfloat16_tE19Flash_kernel_traitsILi128ELi128ELi32ELi4ES3_EELb0ELb0ELb1ELb0ELb0ELb1ELb1ELb0EEEvNS_16Flash_fwd_paramsE:
        /* <DEDUP_REMOVED lines=53> */
.L_x_2318:
        /* <DEDUP_REMOVED lines=16> */
[----:B----4-:R-:W-:Y:S02]  /*0450*/  IADD3 R0, PT, PT, R0, 0x80, R107 ;  /* 0x0000008000007810 */ /* 0x010fe40007ffe06b */
[----:B------:R-:W-:Y:S02]  /*0460*/  SHF.R.S32.HI R6, RZ, 0x1f, R2 ;  /* 0x0000001fff067819 */ /* 0x000fe40000011402 */
[----:B------:R-:W-:Y:S02]  /*0470*/  SHF.R.S32.HI R4, RZ, 0x1f, R0 ;  /* 0x0000001fff047819 */ /* 0x000fe40000011400 */
[----:B------:R-:W-:-:S02]  /*0480*/  LEA.HI R2, R6, R2, RZ, 0x5 ;  /* 0x0000000206027211 */ /* 0x000fc400078f28ff */
[----:B------:R-:W-:Y:S02]  /*0490*/  LEA.HI R0, R4, R0, RZ, 0x5 ;  /* 0x0000000004007211 */ /* 0x000fe400078f28ff */
[----:B------:R-:W-:Y:S02]  /*04a0*/  SHF.R.S32.HI R3, RZ, 0x5, R3 ;  /* 0x00000005ff037819 */ /* 0x000fe40000011403 */
[----:B------:R-:W-:Y:S02]  /*04b0*/  SHF.R.S32.HI R0, RZ, 0x5, R0 ;  /* 0x00000005ff007819 */ /* 0x000fe40000011400 */
[----:B------:R-:W-:Y:S02]  /*04c0*/  SHF.R.S32.HI R2, RZ, 0x5, R2 ;  /* 0x00000005ff027819 */ /* 0x000fe40000011402 */
[----:B------:R-:W-:Y:S02]  /*04d0*/  VIMNMX R232, PT, PT, R3, R0, PT ;  /* 0x0000000003e87248 */ /* 0x000fe40003fe0100 */
[----:B------:R-:W-:-:S03]  /*04e0*/  VIMNMX R233, PT, PT, RZ, R2, !PT ;  /* 0x00000002ffe97248 */ /* 0x000fc60007fe0100 */
[----:B------:R1:W-:Y:S01]  /*04f0*/  STL [R1+0x18], R232 ;  /* 0x000018e801007387 */ /* 0x0003e20000100800 */
[----:B------:R-:W-:-:S03]  /*0500*/  ISETP.GT.AND P0, PT, R232, R233, PT ;  /* 0x000000e9e800720c */ /* 0x000fc60003f04270 */
[----:B------:R1:W-:Y:S10]  /*0510*/  STL [R1+0x34], R233 ;  /* 0x000034e901007387 */ /* 0x0003f40000100800 */
        /* <DEDUP_REMOVED lines=24> */
.L_x_2320:
[C---:B------:R-:W-:Y:S01]  /*06a0*/  @!P0 IMAD.WIDE.U32 R2, R24.reuse, R6, RZ ;  /* 0x0000000618028225 */ /* 0x040fe200078e00ff */
[----:B------:R-:W2:Y:S01]  /*06b0*/  LDCU.64 UR4, c[0x0][0x410] ;  /* 0x00008200ff0477ac */ /* 0x000ea20008000a00 */
[C---:B------:R-:W-:Y:S01]  /*06c0*/  ISETP.NE.AND P1, PT, R25.reuse, -0x1, PT ;  /* 0xffffffff1900780c */ /* 0x040fe20003f25270 */
        /* <DEDUP_REMOVED lines=55> */
.L_x_2322:
[----:B------:R-:W-:Y:S05]  /*0a40*/  BSYNC.RECONVERGENT B0 ;  /* 0x0000000000007941 */ /* 0x000fea0003800200 */
.L_x_2321:
        /* <DEDUP_REMOVED lines=16> */
.L_x_2324:
[----:B------:R-:W-:Y:S05]  /*0b50*/  BSYNC.RECONVERGENT B0 ;  /* 0x0000000000007941 */ /* 0x000fea0003800200 */
.L_x_2323:
        /* <DEDUP_REMOVED lines=16> */
.L_x_2326:
[----:B------:R-:W-:Y:S05]  /*0c60*/  BSYNC.RECONVERGENT B0 ;  /* 0x0000000000007941 */ /* 0x000fea0003800200 */
.L_x_2325:
        /* <DEDUP_REMOVED lines=16> */
.L_x_2328:
[----:B------:R-:W-:Y:S05]  /*0d70*/  BSYNC.RECONVERGENT B0 ;  /* 0x0000000000007941 */ /* 0x000fea0003800200 */
.L_x_2327:
        /* <DEDUP_REMOVED lines=16> */
.L_x_2330:
[----:B------:R-:W-:Y:S05]  /*0e80*/  BSYNC.RECONVERGENT B0 ;  /* 0x0000000000007941 */ /* 0x000fea0003800200 */
.L_x_2329:
        /* <DEDUP_REMOVED lines=16> */
.L_x_2332:
[----:B------:R-:W-:Y:S05]  /*0f90*/  BSYNC.RECONVERGENT B0 ;  /* 0x0000000000007941 */ /* 0x000fea0003800200 */
.L_x_2331:
        /* <DEDUP_REMOVED lines=16> */
.L_x_2334:
[----:B------:R-:W-:Y:S05]  /*10a0*/  BSYNC.RECONVERGENT B0 ;  /* 0x0000000000007941 */ /* 0x000fea0003800200 */
.L_x_2333:
        /* <DEDUP_REMOVED lines=17> */
.L_x_2336:
[----:B------:R-:W-:Y:S05]  /*11c0*/  BSYNC.RECONVERGENT B0 ;  /* 0x0000000000007941 */ /* 0x000fea0003800200 */
.L_x_2335:
        /* <DEDUP_REMOVED lines=23> */
.L_x_2338:
[----:B------:R-:W-:Y:S05]  /*1340*/  BSYNC.RECONVERGENT B0 ;  /* 0x0000000000007941 */ /* 0x000fea0003800200 */
.L_x_2337:
        /* <DEDUP_REMOVED lines=11> */
.L_x_2340:
[----:B------:R-:W-:Y:S05]  /*1400*/  BSYNC.RECONVERGENT B0 ;  /* 0x0000000000007941 */ /* 0x000fea0003800200 */
.L_x_2339:
        /* <DEDUP_REMOVED lines=10> */
.L_x_2342:
[----:B------:R-:W-:Y:S05]  /*14b0*/  BSYNC.RECONVERGENT B0 ;  /* 0x0000000000007941 */ /* 0x000fea0003800200 */
.L_x_2341:
        /* <DEDUP_REMOVED lines=10> */
.L_x_2344:
[----:B------:R-:W-:Y:S05]  /*1560*/  BSYNC.RECONVERGENT B0 ;  /* 0x0000000000007941 */ /* 0x000fea0003800200 */
.L_x_2343:
        /* <DEDUP_REMOVED lines=10> */
.L_x_2346:
[----:B------:R-:W-:Y:S05]  /*1610*/  BSYNC.RECONVERGENT B0 ;  /* 0x0000000000007941 */ /* 0x000fea0003800200 */
.L_x_2345:
        /* <DEDUP_REMOVED lines=10> */
.L_x_2348:
[----:B------:R-:W-:Y:S05]  /*16c0*/  BSYNC.RECONVERGENT B0 ;  /* 0x0000000000007941 */ /* 0x000fea0003800200 */
.L_x_2347:
        /* <DEDUP_REMOVED lines=10> */
.L_x_2350:
[----:B------:R-:W-:Y:S05]  /*1770*/  BSYNC.RECONVERGENT B0 ;  /* 0x0000000000007941 */ /* 0x000fea0003800200 */
.L_x_2349:
        /* <DEDUP_REMOVED lines=10> */
.L_x_2319:
        /* <DEDUP_REMOVED lines=24> */
.L_x_2351:
[----:B------:R-:W2:Y:S01]  /*19a0*/  LDC.64 R248, c[0x0][0x3b8] ;  /* 0x0000ee00fff87b82 */ /* 0x000ea20000000a00 */
[----:B------:R-:W-:-:S05]  /*19b0*/  IADD3 R2, PT, PT, R11, R12, RZ ;  /* 0x0000000c0b027210 */ /* 0x000fca0007ffe0ff */
[C---:B--2---:R-:W-:Y:S02]  /*19c0*/  IMAD R0, R2.reuse, R249, RZ ;  /* 0x000000f902007224 */ /* 0x044fe400078e02ff */
[----:B------:R-:W-:-:S05]  /*19d0*/  IMAD.WIDE.U32 R2, R2, R248, RZ ;  /* 0x000000f802027225 */ /* 0x000fca00078e00ff */
[----:B------:R-:W-:Y:S02]  /*19e0*/  IADD3 R6, PT, PT, R3, R0, RZ ;  /* 0x0000000003067210 */ /* 0x000fe40007ffe0ff */
[----:B------:R-:W-:-:S07]  /*19f0*/  MOV R5, R2 ;  /* 0x0000000200057202 */ /* 0x000fce0000000f00 */
.L_x_2352:
        /* <DEDUP_REMOVED lines=41> */
.L_x_2353:
        /* <DEDUP_REMOVED lines=8> */
.L_x_2354:
        /* <DEDUP_REMOVED lines=12> */
[C---:B----4-:R-:W-:Y:S01]  /*1dd0*/  IADD3 R4, P6, PT, R9.reuse, R5, RZ ;  /* 0x0000000509047210 */ /* 0x050fe20007fde0ff */
[C---:B------:R-:W-:Y:S01]  /*1de0*/  VIADD R5, R104.reuse, 0x20 ;  /* 0x0000002068057836 */ /* 0x040fe20000000000 */
[----:B------:R-:W-:Y:S01]  /*1df0*/  IADD3 R2, P3, PT, R9, R2, RZ ;  /* 0x0000000209027210 */ /* 0x000fe20007f7e0ff */
[----:B------:R-:W4:Y:S01]  /*1e00*/  LDCU.64 UR10, c[0x0][0x388] ;  /* 0x00007100ff0a77ac */ /* 0x000f220008000a00 */
[----:B------:R-:W-:-:S03]  /*1e10*/  IADD3 R3, PT, PT, R104, 0x30, RZ ;  /* 0x0000003068037810 */ /* 0x000fc60007ffe0ff */
[----:B--2---:R-:W2:Y:S01]  /*1e20*/  @!P5 LDC.64 R14, c[0x0][0x3b0] ;  /* 0x0000ec00ff0edb82 */ /* 0x004ea20000000a00 */
[-C--:B------:R-:W-:Y:S01]  /*1e30*/  ISETP.GE.AND P1, PT, R5, R23.reuse, PT ;  /* 0x000000170500720c */ /* 0x080fe20003f26270 */
[----:B------:R-:W-:Y:S01]  /*1e40*/  IMAD.X R5, RZ, RZ, R6, P6 ;  /* 0x000000ffff057224 */ /* 0x000fe200030e0606 */
[-C--:B------:R-:W-:Y:S01]  /*1e50*/  ISETP.GE.AND P2, PT, R3, R23.reuse, PT ;  /* 0x000000170300720c */ /* 0x080fe20003f46270 */
[----:B------:R-:W-:Y:S01]  /*1e60*/  IMAD.X R3, RZ, RZ, R0, P3 ;  /* 0x000000ffff037224 */ /* 0x000fe200018e0600 */
[----:B------:R-:W-:Y:S02]  /*1e70*/  SHF.R.S32.HI R0, RZ, 0x1f, R10 ;  /* 0x0000001fff007819 */ /* 0x000fe4000001140a */
[----:B------:R-:W-:Y:S01]  /*1e80*/  IADD3 R6, PT, PT, R104, 0x40, RZ ;  /* 0x0000004068067810 */ /* 0x000fe20007ffe0ff */
[----:B------:R-:W5:Y:S01]  /*1e90*/  @!P0 LDC.64 R16, c[0x0][0x3b0] ;  /* 0x0000ec00ff108b82 */ /* 0x000f620000000a00 */
[----:B------:R-:W-:Y:S02]  /*1ea0*/  USHF.R.U32.HI UR14, URZ, 0x19, UR8 ;  /* 0x00000019ff0e7899 */ /* 0x000fe40008011608 */
[----:B------:R-:W-:Y:S01]  /*1eb0*/  ISETP.GE.AND P3, PT, R6, R23, PT ;  /* 0x000000170600720c */ /* 0x000fe20003f66270 */
[----:B-1----:R-:W-:Y:S01]  /*1ec0*/  IMAD R6, R0, UR4, RZ ;  /* 0x0000000400067c24 */ /* 0x002fe2000f8e02ff */
[----:B------:R-:W1:Y:S01]  /*1ed0*/  LDCU.64 UR8, c[0x0][0x390] ;  /* 0x00007200ff0877ac */ /* 0x000e620008000a00 */
[----:B------:R-:W-:-:S02]  /*1ee0*/  IMAD.WIDE.U32 R4, R104, R248, R4 ;  /* 0x000000f868047225 */ /* 0x000fc400078e0004 */
[----:B------:R-:W1:Y:S01]  /*1ef0*/  @!P5 LDC.64 R20, c[0x0][0x380] ;  /* 0x0000e000ff14db82 */ /* 0x000e620000000a00 */
[----:B------:R-:W-:Y:S01]  /*1f00*/  IADD3 R8, P4, PT, R9, R8, RZ ;  /* 0x0000000809087210 */ /* 0x000fe20007f9e0ff */
[----:B------:R-:W-:Y:S01]  /*1f10*/  IMAD R13, R10, UR5, R6 ;  /* 0x000000050a0d7c24 */ /* 0x000fe2000f8e0206 */
[C---:B------:R-:W-:Y:S01]  /*1f20*/  LOP3.LUT R34, R104.reuse, UR18, RZ, 0xfc, !PT ;  /* 0x0000001268227c12 */ /* 0x040fe2000f8efcff */
[----:B------:R-:W-:Y:S02]  /*1f30*/  IMAD R5, R104, R249, R5 ;  /* 0x000000f968057224 */ /* 0x000fe400078e0205 */
        /* <DEDUP_REMOVED lines=14> */
[--C-:B------:R-:W-:Y:S01]  /*2020*/  LOP3.LUT R7, R7, 0x38, R110.reuse, 0x78, !PT ;  /* 0x0000003807077812 */ /* 0x100fe200078e786e */
[----:B------:R-:W-:Y:S01]  /*2030*/  ULEA UR5, UR5, UR4, 0x18 ;  /* 0x0000000405057291 */ /* 0x000fe2000f8ec0ff */
[----:B------:R4:W-:Y:S01]  /*2040*/  STL [R1+0x38], R23 ;  /* 0x0000381701007387 */ /* 0x0009e20000100800 */
[----:B------:R-:W-:Y:S01]  /*2050*/  IADD3 R103, PT, PT, R232, -0x1, RZ ;  /* 0xffffffffe8677810 */ /* 0x000fe20007ffe0ff */
[C---:B------:R-:W-:Y:S01]  /*2060*/  IMAD.SHL.U32 R101, R248.reuse, 0x20, RZ ;  /* 0x00000020f8657824 */ /* 0x040fe200078e00ff */
[C-C-:B------:R-:W-:Y:S02]  /*2070*/  SHF.L.U64.HI R100, R248.reuse, 0x5, R249.reuse ;  /* 0x00000005f8647819 */ /* 0x140fe400000102f9 */
[C---:B------:R-:W-:Y:S02]  /*2080*/  SHF.L.U32 R98, R248.reuse, 0x4, RZ ;  /* 0x00000004f8627819 */ /* 0x040fe400000006ff */
[----:B------:R-:W-:Y:S01]  /*2090*/  SHF.L.U64.HI R99, R248, 0x4, R249 ;  /* 0x00000004f8637819 */ /* 0x000fe200000102f9 */
[----:B------:R-:W-:Y:S01]  /*20a0*/  IMAD.SHL.U32 R214, R110, 0x40, RZ ;  /* 0x000000406ed67824 */ /* 0x000fe200078e00ff */
[----:B------:R-:W-:Y:S01]  /*20b0*/  SHF.R.U32.HI R106, RZ, 0x1, R110 ;  /* 0x00000001ff6a7819 */ /* 0x000fe2000001166e */
[----:B------:R-:W2:Y:S01]  /*20c0*/  LDCU UR4, c[0x0][0x50c] ;  /* 0x0000a180ff0477ac */ /* 0x000ea20008000800 */
[----:B------:R-:W-:Y:S01]  /*20d0*/  MOV R105, 0x20 ;  /* 0x0000002000697802 */ /* 0x000fe20000000f00 */
[----:B---3--:R-:W-:-:S04]  /*20e0*/  IMAD.WIDE.U32 R2, R104, R230, R2 ;  /* 0x000000e668027225 */ /* 0x008fc800078e0002 */
[----:B-----5:R-:W-:Y:S02]  /*20f0*/  IMAD R3, R104, R231, R3 ;  /* 0x000000e768037224 */ /* 0x020fe400078e0203 */
[----:B------:R-:W-:-:S04]  /*2100*/  IMAD.WIDE.U32 R4, R10, UR6, R2 ;  /* 0x000000060a047c25 */ /* 0x000fc8000f8e0002 */
[----:B------:R-:W-:-:S04]  /*2110*/  IMAD.WIDE.U32 R2, R22, UR12, R8 ;  /* 0x0000000c16027c25 */ /* 0x000fc8000f8e0008 */
[----:B------:R-:W-:Y:S02]  /*2120*/  @!P0 IMAD.X R10, RZ, RZ, UR14, P4 ;  /* 0x0000000eff0a8e24 */ /* 0x000fe4000a0e06ff */
[----:B------:R-:W-:Y:S01]  /*2130*/  IMAD R3, R22, UR13, R3 ;  /* 0x0000000d16037c24 */ /* 0x000fe2000f8e0203 */
[----:B------:R-:W-:Y:S01]  /*2140*/  IADD3 R5, PT, PT, R5, R11, RZ ;  /* 0x0000000b05057210 */ /* 0x000fe20007ffe0ff */
[----:B------:R-:W-:Y:S01]  /*2150*/  @!P5 IMAD R8, R34, R15, R0 ;  /* 0x0000000f2208d224 */ /* 0x000fe200078e0200 */
[----:B-1----:R-:W-:Y:S01]  /*2160*/  LEA R229, P4, R4, UR8, 0x1 ;  /* 0x0000000804e57c11 */ /* 0x002fe2000f8808ff */
[----:B------:R-:W-:Y:S02]  /*2170*/  @!P0 IMAD R0, R10, R16, RZ ;  /* 0x000000100a008224 */ /* 0x000fe400078e02ff */
[----:B------:R-:W-:Y:S02]  /*2180*/  @!P5 IMAD.WIDE.U32 R10, R34, R14, R2 ;  /* 0x0000000e220ad225 */ /* 0x000fe400078e0002 */
[----:B------:R-:W1:Y:S01]  /*2190*/  @!P1 LDC.64 R14, c[0x0][0x3b0] ;  /* 0x0000ec00ff0e9b82 */ /* 0x000e620000000a00 */
[----:B------:R-:W-:Y:S01]  /*21a0*/  LEA.HI.X R222, R4, UR9, R5, 0x1, P4 ;  /* 0x0000000904de7c11 */ /* 0x000fe2000a0f0c05 */
[----:B------:R-:W-:-:S02]  /*21b0*/  @!P0 IMAD R6, R12, R17, R0 ;  /* 0x000000110c068224 */ /* 0x000fc400078e0200 */
[----:B------:R-:W-:Y:S01]  /*21c0*/  @!P5 IMAD.IADD R0, R11, 0x1, R8 ;  /* 0x000000010b00d824 */ /* 0x000fe200078e0208 */
[----:B------:R-:W-:Y:S01]  /*21d0*/  @!P5 LEA R8, P4, R10, R20, 0x1 ;  /* 0x000000140a08d211 */ /* 0x000fe200078808ff */
[----:B------:R-:W-:Y:S02]  /*21e0*/  @!P0 IMAD.WIDE.U32 R4, R12, R16, R2 ;  /* 0x000000100c048225 */ /* 0x000fe400078e0002 */
[----:B------:R-:W3:Y:S01]  /*21f0*/  @!P1 LDC.64 R16, c[0x0][0x380] ;  /* 0x0000e000ff109b82 */ /* 0x000ee20000000a00 */
[----:B------:R-:W-:Y:S01]  /*2200*/  @!P5 LEA.HI.X R9, R10, R21, R0, 0x1, P4 ;  /* 0x000000150a09d211 */ /* 0x000fe200020f0c00 */
[----:B------:R-:W-:Y:S01]  /*2210*/  @!P0 IMAD.IADD R0, R5, 0x1, R6 ;  /* 0x0000000105008824 */ /* 0x000fe200078e0206 */
[----:B------:R-:W-:Y:S02]  /*2220*/  @!P0 LEA R6, P4, R4, R18, 0x1 ;  /* 0x0000001204068211 */ /* 0x000fe400078808ff */
[----:B------:R-:W-:-:S03]  /*2230*/  LOP3.LUT R5, R7, 0x1e00, R33, 0xf8, !PT ;  /* 0x00001e0007057812 */ /* 0x000fc600078ef821 */
[----:B------:R-:W5:Y:S01]  /*2240*/  @!P2 LDC.64 R12, c[0x0][0x3b0] ;  /* 0x0000ec00ff0cab82 */ /* 0x000f620000000a00 */
[----:B------:R-:W-:Y:S02]  /*2250*/  @!P0 LEA.HI.X R7, R4, R19, R0, 0x1, P4 ;  /* 0x0000001304078211 */ /* 0x000fe400020f0c00 */
[----:B------:R-:W-:Y:S02]  /*2260*/  @!P1 IADD3 R4, P4, PT, R34, 0x20, RZ ;  /* 0x0000002022049810 */ /* 0x000fe40007f9e0ff */
[----:B------:R-:W-:Y:S01]  /*2270*/  LEA R228, R5, UR5, 0x1 ;  /* 0x0000000505e47c11 */ /* 0x000fe2000f8e08ff */
[C---:B------:R-:W-:Y:S01]  /*2280*/  VIADD R10, R104.reuse, 0x50 ;  /* 0x00000050680a7836 */ /* 0x040fe20000000000 */
[----:B------:R-:W-:Y:S01]  /*2290*/  IADD3 R5, PT, PT, R104, 0x60, RZ ;  /* 0x0000006068057810 */ /* 0x000fe20007ffe0ff */
[----:B------:R-:W-:Y:S01]  /*22a0*/  @!P1 IMAD.X R0, RZ, RZ, UR14, P4 ;  /* 0x0000000eff009e24 */ /* 0x000fe2000a0e06ff */
[----:B------:R-:W2:Y:S01]  /*22b0*/  @!P3 LDC.64 R20, c[0x0][0x3b0] ;  /* 0x0000ec00ff14bb82 */ /* 0x000ea20000000a00 */
[----:B------:R-:W-:Y:S01]  /*22c0*/  @!PT LDS RZ, [RZ] ;  /* 0x00000000fffff984 */ /* 0x000fe20000000800 */
[----:B------:R-:W-:Y:S01]  /*22d0*/  @!PT LDS RZ, [RZ] ;  /* 0x00000000fffff984 */ /* 0x000fe20000000800 */
[----:B------:R-:W-:Y:S01]  /*22e0*/  @!PT LDS RZ, [RZ] ;  /* 0x00000000fffff984 */ /* 0x000fe20000000800 */
[----:B------:R-:W-:Y:S01]  /*22f0*/  @!P5 LDGSTS.E.BYPASS.LTC128B.128 [R228], desc[UR16][R8.64] ;  /* 0x0000000008e4dfae */ /* 0x000fe2000b981a10 */
[----:B------:R-:W-:-:S03]  /*2300*/  ISETP.GE.AND P6, PT, R10, R23, PT ;  /* 0x000000170a00720c */ /* 0x000fc60003fc6270 */
[----:B------:R3:W-:Y:S01]  /*2310*/  @!P5 LDGSTS.E.BYPASS.LTC128B.128 [R228+0x4000], desc[UR16][R8.64+0x80] ;  /* 0x0400008008e4dfae */ /* 0x0007e2000b981a10 */
[-C--:B------:R-:W-:Y:S01]  /*2320*/  ISETP.GE.AND P5, PT, R5, R23.reuse, PT ;  /* 0x000000170500720c */ /* 0x080fe20003fa6270 */
[----:B------:R-:W-:Y:S02]  /*2330*/  VIADD R5, R104, 0x70 ;  /* 0x0000007068057836 */ /* 0x000fe40000000000 */
[-C--:B-1----:R-:W-:Y:S01]  /*2340*/  @!P1 IMAD R0, R0, R14.reuse, RZ ;  /* 0x0000000e00009224 */ /* 0x082fe200078e02ff */
[----:B------:R-:W-:Y:S04]  /*2350*/  @!P0 LDGSTS.E.BYPASS.LTC128B.128 [R228+0x800], desc[UR16][R6.64] ;  /* 0x0080000006e48fae */ /* 0x000fe8000b981a10 */
[----:B------:R1:W-:Y:S01]  /*2360*/  @!P0 LDGSTS.E.BYPASS.LTC128B.128 [R228+0x4800], desc[UR16][R6.64+0x80] ;  /* 0x0480008006e48fae */ /* 0x0003e2000b981a10 */
[----:B------:R-:W-:Y:S01]  /*2370*/  ISETP.GE.AND P4, PT, R5, R23, PT ;  /* 0x000000170500720c */ /* 0x000fe20003f86270 */
[C---:B------:R-:W-:Y:S01]  /*2380*/  @!P1 IMAD R0, R4.reuse, R15, R0 ;  /* 0x0000000f04009224 */ /* 0x040fe200078e0200 */
[----:B----4-:R-:W4:Y:S01]  /*2390*/  @!P6 LDC.64 R22, c[0x0][0x3b0] ;  /* 0x0000ec00ff16eb82 */ /* 0x010f220000000a00 */
[----:B------:R-:W-:-:S04]  /*23a0*/  @!P1 IMAD.WIDE.U32 R4, R4, R14, R2 ;  /* 0x0000000e04049225 */ /* 0x000fc800078e0002 */
[----:B------:R-:W-:Y:S01]  /*23b0*/  @!P1 IMAD.IADD R0, R5, 0x1, R0 ;  /* 0x0000000105009824 */ /* 0x000fe200078e0200 */
[----:B------:R-:W-:Y:S01]  /*23c0*/  @!P3 MOV R10, R2 ;  /* 0x00000002000ab202 */ /* 0x000fe20000000f00 */
[----:B------:R-:W-:Y:S01]  /*23d0*/  @!P6 IMAD.MOV.U32 R18, RZ, RZ, R2 ;  /* 0x000000ffff12e224 */ /* 0x000fe200078e0002 */
[----:B------:R-:W4:Y:S01]  /*23e0*/  @!P5 LDC.64 R14, c[0x0][0x3b0] ;  /* 0x0000ec00ff0edb82 */ /* 0x000f220000000a00 */
[----:B---3--:R-:W-:Y:S01]  /*23f0*/  @!P2 IADD3 R9, P0, PT, R34, 0x30, RZ ;  /* 0x000000302209a810 */ /* 0x008fe20007f1e0ff */
[----:B------:R-:W-:-:S06]  /*2400*/  @!P3 IMAD.MOV.U32 R11, RZ, RZ, R3 ;  /* 0x000000ffff0bb224 */ /* 0x000fcc00078e0003 */
[----:B------:R-:W3:Y:S01]  /*2410*/  @!P6 LDC.64 R26, c[0x0][0x380] ;  /* 0x0000e000ff1aeb82 */ /* 0x000ee20000000a00 */
[----:B------:R-:W-:Y:S01]  /*2420*/  @!P2 IMAD.X R8, RZ, RZ, UR14, P0 ;  /* 0x0000000eff08ae24 */ /* 0x000fe200080e06ff */
[----:B-1----:R-:W-:-:S03]  /*2430*/  @!P1 LEA R6, P0, R4, R16, 0x1 ;  /* 0x0000001004069211 */ /* 0x002fc600078008ff */
[----:B-----5:R-:W-:Y:S01]  /*2440*/  @!P2 IMAD R8, R8, R12, RZ ;  /* 0x0000000c0808a224 */ /* 0x020fe200078e02ff */
[----:B------:R-:W-:-:S03]  /*2450*/  @!P1 LEA.HI.X R7, R4, R17, R0, 0x1, P0 ;  /* 0x0000001104079211 */ /* 0x000fc600000f0c00 */
[C---:B------:R-:W-:Y:S02]  /*2460*/  @!P2 IMAD R8, R9.reuse, R13, R8 ;  /* 0x0000000d0908a224 */ /* 0x040fe400078e0208 */
[----:B------:R-:W-:-:S04]  /*2470*/  @!P2 IMAD.WIDE.U32 R4, R9, R12, R2 ;  /* 0x0000000c0904a225 */ /* 0x000fc800078e0002 */
[--C-:B------:R-:W-:Y:S01]  /*2480*/  @!P5 IMAD.MOV.U32 R28, RZ, RZ, R2.reuse ;  /* 0x000000ffff1cd224 */ /* 0x100fe200078e0002 */
[----:B------:R-:W1:Y:S01]  /*2490*/  @!P3 LDC.64 R12, c[0x0][0x380] ;  /* 0x0000e000ff0cbb82 */ /* 0x000e620000000a00 */
[----:B------:R-:W-:Y:S01]  /*24a0*/  @!P3 IADD3 R0, P0, PT, R34, 0x40, RZ ;  /* 0x000000402200b810 */ /* 0x000fe20007f1e0ff */
[----:B------:R-:W-:Y:S01]  /*24b0*/  @!P1 LDGSTS.E.BYPASS.LTC128B.128 [R228+0x1000], desc[UR16][R6.64] ;  /* 0x0100000006e49fae */ /* 0x000fe2000b981a10 */
[----:B------:R-:W-:Y:S02]  /*24c0*/  @!P4 IMAD.MOV.U32 R30, RZ, RZ, R2 ;  /* 0x000000ffff1ec224 */ /* 0x000fe400078e0002 */
[----:B------:R-:W-:Y:S01]  /*24d0*/  @!P2 IMAD.IADD R8, R5, 0x1, R8 ;  /* 0x000000010508a824 */ /* 0x000fe200078e0208 */
[----:B------:R5:W-:Y:S01]  /*24e0*/  @!P1 LDGSTS.E.BYPASS.LTC128B.128 [R228+0x5000], desc[UR16][R6.64+0x80] ;  /* 0x0500008006e49fae */ /* 0x000be2000b981a10 */
[----:B--2---:R-:W-:Y:S01]  /*24f0*/  @!P2 LEA R2, P1, R4, R24, 0x1 ;  /* 0x000000180402a211 */ /* 0x004fe200078208ff */
[----:B------:R-:W-:Y:S01]  /*2500*/  @!P5 IMAD.MOV.U32 R29, RZ, RZ, R3 ;  /* 0x000000ffff1dd224 */ /* 0x000fe200078e0003 */
[-C--:B------:R-:W-:Y:S01]  /*2510*/  @!P6 MOV R19, R3.reuse ;  /* 0x000000030013e202 */ /* 0x080fe20000000f00 */
[----:B------:R-:W2:Y:S01]  /*2520*/  @!P4 LDC.64 R16, c[0x0][0x3b0] ;  /* 0x0000ec00ff10cb82 */ /* 0x000ea20000000a00 */
[----:B------:R-:W-:-:S02]  /*2530*/  @!P4 MOV R31, R3 ;  /* 0x00000003001fc202 */ /* 0x000fc40000000f00 */
[----:B------:R-:W-:-:S05]  /*2540*/  @!P2 LEA.HI.X R3, R4, R25, R8, 0x1, P1 ;  /* 0x000000190403a211 */ /* 0x000fca00008f0c08 */
[----:B------:R-:W-:Y:S04]  /*2550*/  @!P2 LDGSTS.E.BYPASS.LTC128B.128 [R228+0x1800], desc[UR16][R2.64] ;  /* 0x0180000002e4afae */ /* 0x000fe8000b981a10 */
[----:B------:R1:W-:Y:S01]  /*2560*/  @!P2 LDGSTS.E.BYPASS.LTC128B.128 [R228+0x5800], desc[UR16][R2.64+0x80] ;  /* 0x0580008002e4afae */ /* 0x0003e2000b981a10 */
[----:B-----5:R-:W-:Y:S01]  /*2570*/  @!P3 IMAD.X R6, RZ, RZ, UR14, P0 ;  /* 0x0000000eff06be24 */ /* 0x020fe200080e06ff */
[----:B------:R-:W-:-:S03]  /*2580*/  @!P6 IADD3 R5, P0, PT, R34, 0x50, RZ ;  /* 0x000000502205e810 */ /* 0x000fc60007f1e0ff */
[-C--:B------:R-:W-:Y:S02]  /*2590*/  @!P3 IMAD R6, R6, R20.reuse, RZ ;  /* 0x000000140606b224 */ /* 0x080fe400078e02ff */
[----:B------:R-:W-:Y:S02]  /*25a0*/  @!P6 IMAD.X R4, RZ, RZ, UR14, P0 ;  /* 0x0000000eff04ee24 */ /* 0x000fe400080e06ff */
[C---:B------:R-:W-:Y:S02]  /*25b0*/  @!P3 IMAD R9, R0.reuse, R21, R6 ;  /* 0x000000150009b224 */ /* 0x040fe400078e0206 */
[----:B------:R-:W-:Y:S02]  /*25c0*/  @!P3 IMAD.WIDE.U32 R6, R0, R20, R10 ;  /* 0x000000140006b225 */ /* 0x000fe400078e000a */
[----:B------:R-:W5:Y:S02]  /*25d0*/  @!P5 LDC.64 R20, c[0x0][0x380] ;  /* 0x0000e000ff14db82 */ /* 0x000f640000000a00 */
[----:B----4-:R-:W-:Y:S01]  /*25e0*/  @!P6 IMAD R0, R4, R22, RZ ;  /* 0x000000160400e224 */ /* 0x010fe200078e02ff */
[----:B-1----:R-:W-:-:S03]  /*25f0*/  @!P3 LEA R2, P2, R6, R12, 0x1 ;  /* 0x0000000c0602b211 */ /* 0x002fc600078408ff */
[----:B------:R-:W-:Y:S01]  /*2600*/  @!P6 IMAD R8, R5, R23, R0 ;  /* 0x000000170508e224 */ /* 0x000fe200078e0200 */
[----:B------:R-:W-:Y:S02]  /*2610*/  @!P3 IADD3 R0, PT, PT, R7, R9, RZ ;  /* 0x000000090700b210 */ /* 0x000fe40007ffe0ff */
[----:B------:R-:W-:Y:S01]  /*2620*/  @!P5 IADD3 R7, P1, PT, R34, 0x60, RZ ;  /* 0x000000602207d810 */ /* 0x000fe20007f3e0ff */
[----:B------:R-:W-:Y:S01]  /*2630*/  @!P6 IMAD.WIDE.U32 R4, R5, R22, R18 ;  /* 0x000000160504e225 */ /* 0x000fe200078e0012 */
[----:B------:R-:W-:Y:S01]  /*2640*/  @!P3 LEA.HI.X R3, R6, R13, R0, 0x1, P2 ;  /* 0x0000000d0603b211 */ /* 0x000fe200010f0c00 */
[----:B------:R-:W1:Y:S02]  /*2650*/  @!P4 LDC.64 R18, c[0x0][0x380] ;  /* 0x0000e000ff12cb82 */ /* 0x000e640000000a00 */
[----:B------:R-:W-:Y:S01]  /*2660*/  @!P5 IMAD.X R6, RZ, RZ, UR14, P1 ;  /* 0x0000000eff06de24 */ /* 0x000fe200088e06ff */
[----:B------:R-:W-:Y:S01]  /*2670*/  @!P4 IADD3 R9, P0, PT, R34, 0x70, RZ ;  /* 0x000000702209c810 */ /* 0x000fe20007f1e0ff */
[----:B------:R-:W-:Y:S04]  /*2680*/  @!P3 LDGSTS.E.BYPASS.LTC128B.128 [R228+0x2000], desc[UR16][R2.64] ;  /* 0x0200000002e4bfae */ /* 0x000fe8000b981a10 */
[----:B------:R4:W-:Y:S01]  /*2690*/  @!P3 LDGSTS.E.BYPASS.LTC128B.128 [R228+0x6000], desc[UR16][R2.64+0x80] ;  /* 0x0600008002e4bfae */ /* 0x0009e2000b981a10 */
[----:B------:R-:W-:Y:S01]  /*26a0*/  @!P4 IMAD.X R10, RZ, RZ, UR14, P0 ;  /* 0x0000000eff0ace24 */ /* 0x000fe200080e06ff */
[----:B---3--:R-:W-:Y:S01]  /*26b0*/  @!P6 LEA R12, P0, R4, R26, 0x1 ;  /* 0x0000001a040ce211 */ /* 0x008fe200078008ff */
[----:B------:R-:W-:-:S05]  /*26c0*/  @!P6 IMAD.IADD R0, R5, 0x1, R8 ;  /* 0x000000010500e824 */ /* 0x000fca00078e0208 */
[----:B------:R-:W-:Y:S01]  /*26d0*/  @!P6 LEA.HI.X R13, R4, R27, R0, 0x1, P0 ;  /* 0x0000001b040de211 */ /* 0x000fe200000f0c00 */
[-C--:B--2---:R-:W-:Y:S02]  /*26e0*/  @!P4 IMAD R0, R10, R16.reuse, RZ ;  /* 0x000000100a00c224 */ /* 0x084fe400078e02ff */
[C---:B------:R-:W-:Y:S02]  /*26f0*/  @!P4 IMAD.WIDE.U32 R4, R9.reuse, R16, R30 ;  /* 0x000000100904c225 */ /* 0x040fe400078e001e */
[----:B------:R-:W-:Y:S02]  /*2700*/  @!P6 LDGSTS.E.BYPASS.LTC128B.128 [R228+0x2800], desc[UR16][R12.64] ;  /* 0x028000000ce4efae */ /* 0x000fe4000b981a10 */
[----:B----4-:R-:W-:Y:S02]  /*2710*/  @!P5 IMAD R2, R6, R14, RZ ;  /* 0x0000000e0602d224 */ /* 0x010fe400078e02ff */
        /* <DEDUP_REMOVED lines=9> */
[----:B-----5:R-:W-:Y:S01]  /*27b0*/  @!P5 LEA R10, P1, R6, R20, 0x1 ;  /* 0x00000014060ad211 */ /* 0x020fe200078208ff */
[----:B------:R-:W-:Y:S02]  /*27c0*/  @!P4 IMAD.IADD R5, R5, 0x1, R0 ;  /* 0x000000010505c824 */ /* 0x000fe400078e0200 */
[-C--:B------:R-:W-:Y:S02]  /*27d0*/  IMAD R0, R100, R103.reuse, RZ ;  /* 0x0000006764007224 */ /* 0x080fe400078e02ff */
[----:B------:R-:W-:Y:S01]  /*27e0*/  IMAD.WIDE.U32 R2, R101, R103, RZ ;  /* 0x0000006765027225 */ /* 0x000fe200078e00ff */
[----:B------:R-:W-:-:S02]  /*27f0*/  @!P5 LEA.HI.X R11, R6, R21, R7, 0x1, P1 ;  /* 0x00000015060bd211 */ /* 0x000fc400008f0c07 */
[----:B------:R-:W-:Y:S01]  /*2800*/  @!P4 LEA.HI.X R9, R4, R19, R5, 0x1, P0 ;  /* 0x000000130409c211 */ /* 0x000fe200000f0c05 */
[----:B------:R-:W-:Y:S01]  /*2810*/  IMAD.IADD R0, R3, 0x1, R0 ;  /* 0x0000000103007824 */ /* 0x000fe200078e0200 */
[-C--:B------:R-:W-:Y:S01]  /*2820*/  @!P3 LEA R6, P1, R2, R109.reuse, 0x1 ;  /* 0x0000006d0206b211 */ /* 0x080fe200078208ff */
[----:B------:R-:W-:Y:S01]  /*2830*/  @!P5 LDGSTS.E.BYPASS.LTC128B.128 [R228+0x3000], desc[UR16][R10.64] ;  /* 0x030000000ae4dfae */ /* 0x000fe2000b981a10 */
[----:B------:R-:W-:Y:S02]  /*2840*/  @!P2 IADD3 R3, P0, PT, R98, R2, RZ ;  /* 0x000000026203a210 */ /* 0x000fe40007f1e0ff */
[-CC-:B------:R-:W-:Y:S01]  /*2850*/  @!P3 LEA.HI.X R7, R2, R108.reuse, R0.reuse, 0x1, P1 ;  /* 0x0000006c0207b211 */ /* 0x180fe200008f0c00 */
        /* <DEDUP_REMOVED lines=11> */
[----:B------:R-:W-:-:S02]  /*2910*/  ISETP.GE.AND P1, PT, R32, R14, PT ;  /* 0x0000000e2000720c */ /* 0x000fc40003f26270 */
[C---:B------:R-:W-:Y:S02]  /*2920*/  SHF.L.U64.HI R0, R230.reuse, 0x5, R231 ;  /* 0x00000005e6007819 */ /* 0x040fe400000102e7 */
[----:B------:R-:W-:-:S03]  /*2930*/  SHF.L.U32 R2, R230, 0x5, RZ ;  /* 0x00000005e6027819 */ /* 0x000fc600000006ff */
[-C--:B------:R-:W-:Y:S02]  /*2940*/  IMAD R0, R0, R103.reuse, RZ ;  /* 0x0000006700007224 */ /* 0x080fe400078e02ff */
[----:B------:R-:W-:Y:S01]  /*2950*/  IMAD.WIDE.U32 R2, R2, R103, RZ ;  /* 0x0000006702027225 */ /* 0x000fe200078e00ff */
[----:B------:R-:W-:-:S04]  /*2960*/  DEPBAR.LE SB0, 0x0 ;  /* 0x000080000000791a */ /* 0x000fc80000000000 */
[----:B-1----:R-:W-:Y:S01]  /*2970*/  LOP3.LUT R4, R214, 0x1c0, RZ, 0xc0, !PT ;  /* 0x000001c0d6047812 */ /* 0x002fe200078ec0ff */
[----:B------:R-:W-:Y:S01]  /*2980*/  IMAD.IADD R3, R3, 0x1, R0 ;  /* 0x0000000103037824 */ /* 0x000fe200078e0200 */
[----:B------:R-:W-:Y:S01]  /*2990*/  BAR.SYNC.DEFER_BLOCKING 0x0 ;  /* 0x0000000000007b1d */ /* 0x000fe20000010000 */
[----:B------:R-:W-:Y:S02]  /*29a0*/  @!P3 LEA R6, P2, R2, R229, 0x1 ;  /* 0x000000e50206b211 */ /* 0x000fe400078408ff */
[----:B------:R-:W-:Y:S02]  /*29b0*/  LOP3.LUT R4, R4, 0x38, R33, 0xf8, !PT ;  /* 0x0000003804047812 */ /* 0x000fe400078ef821 */
[----:B------:R-:W-:Y:S02]  /*29c0*/  SHF.L.U32 R0, R110, 0x5, RZ ;  /* 0x000000056e007819 */ /* 0x000fe400000006ff */
[----:B------:R-:W-:Y:S02]  /*29d0*/  @!P1 LEA R5, P0, R230, R2, 0x4 ;  /* 0x00000002e6059211 */ /* 0x000fe400078020ff */
[----:B------:R-:W-:-:S02]  /*29e0*/  LOP3.LUT R9, R110, 0x8, RZ, 0xc0, !PT ;  /* 0x000000086e097812 */ /* 0x000fc400078ec0ff */
[----:B------:R-:W-:Y:S02]  /*29f0*/  @!P3 LEA.HI.X R7, R2, R222, R3, 0x1, P2 ;  /* 0x000000de0207b211 */ /* 0x000fe400010f0c03 */
[----:B------:R-:W-:Y:S02]  /*2a00*/  LOP3.LUT R2, R0, 0x7c00, RZ, 0xc0, !PT ;  /* 0x00007c0000027812 */ /* 0x000fe400078ec0ff */
[----:B------:R-:W-:Y:S02]  /*2a10*/  LOP3.LUT R8, R214, 0x200, RZ, 0xc0, !PT ;  /* 0x00000200d6087812 */ /* 0x000fe400078ec0ff */
[C---:B------:R-:W-:Y:S02]  /*2a20*/  LOP3.LUT R102, R4.reuse, 0x8, R106, 0x78, !PT ;  /* 0x0000000804667812 */ /* 0x040fe400078e786a */
[----:B------:R-:W-:Y:S02]  /*2a30*/  LOP3.LUT R0, R4, R9, RZ, 0x3c, !PT ;  /* 0x0000000904007212 */ /* 0x000fe400078e3cff */
[----:B------:R-:W-:-:S02]  /*2a40*/  @!P1 LEA.HI.X R3, R230, R3, R231, 0x4, P0 ;  /* 0x00000003e6039211 */ /* 0x000fc400000f24e7 */
[C---:B------:R-:W-:Y:S01]  /*2a50*/  @!P1 LEA R4, P0, R5.reuse, R229, 0x1 ;  /* 0x000000e505049211 */ /* 0x040fe200078008ff */
[----:B------:R-:W-:Y:S01]  /*2a60*/  @!PT LDS RZ, [RZ] ;  /* 0x00000000fffff984 */ /* 0x000fe20000000800 */
[----:B------:R-:W-:Y:S01]  /*2a70*/  @!PT LDS RZ, [RZ] ;  /* 0x00000000fffff984 */ /* 0x000fe20000000800 */
[----:B------:R-:W-:Y:S01]  /*2a80*/  @!PT LDS RZ, [RZ] ;  /* 0x00000000fffff984 */ /* 0x000fe20000000800 */
[----:B------:R-:W-:Y:S01]  /*2a90*/  @!P3 LDGSTS.E.BYPASS.LTC128B.128 [R228+0xa000], desc[UR16][R6.64] ;  /* 0x0a00000006e4bfae */ /* 0x000fe2000b981a10 */
[----:B------:R-:W-:Y:S02]  /*2aa0*/  LOP3.LUT R214, R214, 0x400, RZ, 0xc0, !PT ;  /* 0x00000400d6d67812 */ /* 0x000fe400078ec0ff */
[----:B------:R-:W-:Y:S01]  /*2ab0*/  IADD3 R2, PT, PT, R102, R8, R2 ;  /* 0x0000000866027210 */ /* 0x000fe20007ffe002 */
[----:B------:R-:W-:Y:S01]  /*2ac0*/  @!P3 LDGSTS.E.BYPASS.LTC128B.128 [R228+0xb000], desc[UR16][R6.64+0x80] ;  /* 0x0b00008006e4bfae */ /* 0x000fe2000b981a10 */
[----:B------:R-:W-:Y:S01]  /*2ad0*/  @!P1 LEA.HI.X R5, R5, R222, R3, 0x1, P0 ;  /* 0x000000de05059211 */ /* 0x000fe200000f0c03 */
[----:B------:R-:W-:Y:S01]  /*2ae0*/  IMAD R214, R0, 0x2, R214 ;  /* 0x0000000200d67824 */ /* 0x000fe200078e02d6 */
[----:B------:R-:W-:Y:S01]  /*2af0*/  LEA R213, R2, UR5, 0x1 ;  /* 0x0000000502d57c11 */ /* 0x000fe2000f8e08ff */
        /* <DEDUP_REMOVED lines=10> */
[----:B------:R-:W2:Y:S04]  /*2ba0*/  LDSM.16.M88.4 R8, [R213+0x2000] ;  /* 0x00200000d508783b */ /* 0x000ea80000000200 */
[----:B------:R-:W3:Y:S01]  /*2bb0*/  LDSM.16.M88.4 R36, [R214+UR5+0x8800] ;  /* 0x00880005d624783b */ /* 0x000ee20008000200 */
[----:B------:R-:W-:-:S03]  /*2bc0*/  IMAD.MOV.U32 R0, RZ, RZ, 0x10 ;  /* 0x00000010ff007424 */ /* 0x000fc600078e00ff */
[----:B------:R-:W4:Y:S01]  /*2bd0*/  LDSM.16.M88.4 R20, [R213] ;  /* 0x00000000d514783b */ /* 0x000f220000000200 */
[C---:B------:R-:W-:Y:S02]  /*2be0*/  LOP3.LUT P1, RZ, R110.reuse, 0x2, RZ, 0xc0, !PT ;  /* 0x000000026eff7812 */ /* 0x040fe4000782c0ff */
[----:B------:R-:W-:Y:S01]  /*2bf0*/  LOP3.LUT P0, RZ, R110, 0x4, RZ, 0xc0, !PT ;  /* 0x000000046eff7812 */ /* 0x000fe2000780c0ff */
[----:B------:R-:W0:Y:S01]  /*2c00*/  LDGDEPBAR ;  /* 0x00000000000079af */ /* 0x000e220000000000 */
[----:B------:R-:W-:Y:S02]  /*2c10*/  SEL R0, R0, 0xfffffff0, !P1 ;  /* 0xfffffff000007807 */ /* 0x000fe40004800000 */
[----:B-1----:R-:W-:-:S03]  /*2c20*/  IADD3 R4, PT, PT, R214, UR5, RZ ;  /* 0x00000005d6047c10 */ /* 0x002fc6000fffe0ff */
[C---:B------:R-:W-:Y:S02]  /*2c30*/  IMAD R6, R0.reuse, 0x2, R213 ;  /* 0x0000000200067824 */ /* 0x040fe400078e02d5 */
[----:B------:R-:W-:-:S03]  /*2c40*/  IMAD R5, R0, 0x2, R4 ;  /* 0x0000000200057824 */ /* 0x000fc600078e0204 */
[----:B------:R-:W-:Y:S04]  /*2c50*/  LDSM.16.M88.4 R16, [R6+0x2000] ;  /* 0x002000000610783b */ /* 0x000fe80000000200 */
[----:B------:R-:W1:Y:S04]  /*2c60*/  LDSM.16.M88.4 R48, [R5+0x8000] ;  /* 0x008000000530783b */ /* 0x000e680000000200 */
[----:B------:R-:W5:Y:S04]  /*2c70*/  LDSM.16.M88.4 R44, [R5+0x8800] ;  /* 0x00880000052c783b */ /* 0x000f680000000200 */
[----:B------:R-:W5:Y:S01]  /*2c80*/  LDSM.16.M88.4 R28, [R6] ;  /* 0x00000000061c783b */ /* 0x000f620000000200 */
[----:B------:R-:W-:-:S05]  /*2c90*/  SEL R2, R105, 0xffffffe0, !P0 ;  /* 0xffffffe069027807 */ /* 0x000fca0004000000 */
[C---:B------:R-:W-:Y:S02]  /*2ca0*/  IMAD R3, R2.reuse, 0x2, R213 ;  /* 0x0000000202037824 */ /* 0x040fe400078e02d5 */
[----:B------:R-:W-:Y:S01]  /*2cb0*/  IMAD R2, R2, 0x2, R4 ;  /* 0x0000000202027824 */ /* 0x000fe200078e0204 */
[C---:B--2---:R-:W-:Y:S02]  /*2cc0*/  HMMA.16816.F32.BF16 R68, R8.reuse, R32, RZ ;  /* 0x000000200844723c */ /* 0x044fe400000418ff */
[----:B------:R-:W-:Y:S04]  /*2cd0*/  LDSM.16.M88.4 R12, [R3+0x2000] ;  /* 0x00200000030c783b */ /* 0x000fe80000000200 */
[----:B------:R-:W2:Y:S02]  /*2ce0*/  LDSM.16.M88.4 R52, [R2+0x8800] ;  /* 0x008800000234783b */ /* 0x000ea40000000200 */
[C---:B---3--:R-:W-:Y:S02]  /*2cf0*/  HMMA.16816.F32.BF16 R60, R8.reuse, R36, RZ ;  /* 0x00000024083c723c */ /* 0x048fe400000418ff */
[----:B------:R-:W3:Y:S04]  /*2d00*/  LDSM.16.M88.4 R40, [R2+0x8000] ;  /* 0x008000000228783b */ /* 0x000ee80000000200 */
[----:B------:R-:W3:Y:S02]  /*2d10*/  LDSM.16.M88.4 R24, [R3] ;  /* 0x000000000318783b */ /* 0x000ee40000000200 */
[C---:B------:R-:W-:Y:S08]  /*2d20*/  HMMA.16816.F32.BF16 R64, R8.reuse, R34, RZ ;  /* 0x000000220840723c */ /* 0x040ff000000418ff */
[----:B------:R-:W-:Y:S08]  /*2d30*/  HMMA.16816.F32.BF16 R56, R8, R38, RZ ;  /* 0x000000260838723c */ /* 0x000ff000000418ff */
[----:B----4-:R-:W-:Y:S01]  /*2d40*/  HMMA.16816.F32.BF16 R8, R20, R36, RZ ;  /* 0x000000241408723c */ /* 0x010fe200000418ff */
[C---:B------:R-:W-:Y:S01]  /*2d50*/  LEA R7, R0.reuse, R3, 0x1 ;  /* 0x0000000300077211 */ /* 0x040fe200078e08ff */
[----:B------:R-:W-:-:S06]  /*2d60*/  IMAD R0, R0, 0x2, R2 ;  /* 0x0000000200007824 */ /* 0x000fcc00078e0202 */
[C---:B------:R-:W-:Y:S08]  /*2d70*/  HMMA.16816.F32.BF16 R72, R20.reuse, R32, RZ ;  /* 0x000000201448723c */ /* 0x040ff000000418ff */
[C---:B------:R-:W-:Y:S08]  /*2d80*/  HMMA.16816.F32.BF16 R76, R20.reuse, R34, RZ ;  /* 0x00000022144c723c */ /* 0x040ff000000418ff */
[----:B------:R-:W-:Y:S08]  /*2d90*/  HMMA.16816.F32.BF16 R84, R20, R38, RZ ;  /* 0x000000261454723c */ /* 0x000ff000000418ff */
[C---:B-1----:R-:W-:Y:S08]  /*2da0*/  HMMA.16816.F32.BF16 R80, R16.reuse, R48, R68 ;  /* 0x000000301050723c */ /* 0x042ff00000041844 */
[C---:B-----5:R-:W-:Y:S08]  /*2db0*/  HMMA.16816.F32.BF16 R60, R16.reuse, R44, R60 ;  /* 0x0000002c103c723c */ /* 0x060ff0000004183c */
[C---:B------:R-:W-:Y:S08]  /*2dc0*/  HMMA.16816.F32.BF16 R36, R16.reuse, R50, R64 ;  /* 0x000000321024723c */ /* 0x040ff00000041840 */
[----:B------:R-:W-:Y:S01]  /*2dd0*/  HMMA.16816.F32.BF16 R68, R16, R46, R56 ;  /* 0x0000002e1044723c */ /* 0x000fe20000041838 */
[----:B------:R-:W-:Y:S04]  /*2de0*/  LDSM.16.M88.4 R56, [R0+0x8000] ;  /* 0x008000000038783b */ /* 0x000fe80000000200 */
[----:B------:R-:W-:Y:S03]  /*2df0*/  LDSM.16.M88.4 R16, [R0+0x8800] ;  /* 0x008800000010783b */ /* 0x000fe60000000200 */
[C---:B------:R-:W-:Y:S01]  /*2e00*/  HMMA.16816.F32.BF16 R20, R28.reuse, R44, R8 ;  /* 0x0000002c1c14723c */ /* 0x040fe20000041808 */
[----:B------:R-:W1:Y:S07]  /*2e10*/  LDSM.16.M88.4 R8, [R7+0x2000] ;  /* 0x002000000708783b */ /* 0x000e6e0000000200 */
[C---:B------:R-:W-:Y:S08]  /*2e20*/  HMMA.16816.F32.BF16 R32, R28.reuse, R48, R72 ;  /* 0x000000301c20723c */ /* 0x040ff00000041848 */
[C---:B------:R-:W-:Y:S08]  /*2e30*/  HMMA.16816.F32.BF16 R48, R28.reuse, R50, R76 ;  /* 0x000000321c30723c */ /* 0x040ff0000004184c */
[----:B------:R-:W-:Y:S08]  /*2e40*/  HMMA.16816.F32.BF16 R28, R28, R46, R84 ;  /* 0x0000002e1c1c723c */ /* 0x000ff00000041854 */
[C---:B--2---:R-:W-:Y:S08]  /*2e50*/  HMMA.16816.F32.BF16 R44, R12.reuse, R52, R60 ;  /* 0x000000340c2c723c */ /* 0x044ff0000004183c */
[C---:B---3--:R-:W-:Y:S08]  /*2e60*/  HMMA.16816.F32.BF16 R64, R12.reuse, R40, R80 ;  /* 0x000000280c40723c */ /* 0x048ff00000041850 */
[C---:B------:R-:W-:Y:S01]  /*2e70*/  HMMA.16816.F32.BF16 R60, R12.reuse, R42, R36 ;  /* 0x0000002a0c3c723c */ /* 0x040fe20000041824 */
[----:B------:R-:W-:Y:S07]  /*2e80*/  LDSM.16.M88.4 R36, [R214+UR5+0x9000] ;  /* 0x00900005d624783b */ /* 0x000fee0008000200 */
[----:B------:R-:W-:Y:S01]  /*2e90*/  HMMA.16816.F32.BF16 R68, R12, R54, R68 ;  /* 0x000000360c44723c */ /* 0x000fe20000041844 */
[----:B------:R-:W2:Y:S07]  /*2ea0*/  LDSM.16.M88.4 R12, [R7] ;  /* 0x00000000070c783b */ /* 0x000eae0000000200 */
[C---:B------:R-:W-:Y:S01]  /*2eb0*/  HMMA.16816.F32.BF16 R72, R24.reuse, R52, R20 ;  /* 0x000000341848723c */ /* 0x040fe20000041814 */
[----:B------:R-:W3:Y:S07]  /*2ec0*/  LDSM.16.M88.4 R20, [R213+0x6000] ;  /* 0x00600000d514783b */ /* 0x000eee0000000200 */
[C---:B------:R-:W-:Y:S01]  /*2ed0*/  HMMA.16816.F32.BF16 R84, R24.reuse, R40, R32 ;  /* 0x000000281854723c */ /* 0x040fe20000041820 */
[----:B------:R-:W-:Y:S07]  /*2ee0*/  LDSM.16.M88.4 R32, [R214+UR5+0x9800] ;  /* 0x00980005d620783b */ /* 0x000fee0008000200 */
[C---:B------:R-:W-:Y:S01]  /*2ef0*/  HMMA.16816.F32.BF16 R80, R24.reuse, R42, R48 ;  /* 0x0000002a1850723c */ /* 0x040fe20000041830 */
[----:B------:R-:W-:Y:S07]  /*2f00*/  LDSM.16.M88.4 R40, [R5+0x9000] ;  /* 0x009000000528783b */ /* 0x000fee0000000200 */
[----:B------:R-:W-:Y:S01]  /*2f10*/  HMMA.16816.F32.BF16 R28, R24, R54, R28 ;  /* 0x00000036181c723c */ /* 0x000fe2000004181c */
[----:B------:R-:W4:Y:S04]  /*2f20*/  LDSM.16.M88.4 R24, [R213+0x4000] ;  /* 0x00400000d518783b */ /* 0x000f280000000200 */
[----:B------:R-:W-:Y:S03]  /*2f30*/  LDSM.16.M88.4 R52, [R5+0x9800] ;  /* 0x009800000534783b */ /* 0x000fe60000000200 */
[C---:B-1----:R-:W-:Y:S08]  /*2f40*/  HMMA.16816.F32.BF16 R88, R8.reuse, R58, R60 ;  /* 0x0000003a0858723c */ /* 0x042ff0000004183c */
[C---:B------:R-:W-:Y:S08]  /*2f50*/  HMMA.16816.F32.BF16 R76, R8.reuse, R56, R64 ;  /* 0x00000038084c723c */ /* 0x040ff00000041840 */
[C---:B------:R-:W-:Y:S08]  /*2f60*/  HMMA.16816.F32.BF16 R92, R8.reuse, R16, R44 ;  /* 0x00000010085c723c */ /* 0x040ff0000004182c */
[----:B------:R-:W-:Y:S01]  /*2f70*/  HMMA.16816.F32.BF16 R60, R8, R18, R68 ;  /* 0x00000012083c723c */ /* 0x000fe20000041844 */
[----:B------:R-:W1:Y:S07]  /*2f80*/  LDSM.16.M88.4 R8, [R6+0x6000] ;  /* 0x006000000608783b */ /* 0x000e6e0000000200 */
[C---:B--2---:R-:W-:Y:S01]  /*2f90*/  HMMA.16816.F32.BF16 R48, R12.reuse, R56, R84 ;  /* 0x000000380c30723c */ /* 0x044fe20000041854 */
[----:B------:R-:W-:Y:S07]  /*2fa0*/  LDSM.16.M88.4 R84, [R2+0x9000] ;  /* 0x009000000254783b */ /* 0x000fee0000000200 */
[C---:B------:R-:W-:Y:S08]  /*2fb0*/  HMMA.16816.F32.BF16 R56, R12.reuse, R58, R80 ;  /* 0x0000003a0c38723c */ /* 0x040ff00000041850 */
[C---:B------:R-:W-:Y:S08]  /*2fc0*/  HMMA.16816.F32.BF16 R64, R12.reuse, R16, R72 ;  /* 0x000000100c40723c */ /* 0x040ff00000041848 */
[----:B------:R-:W-:Y:S01]  /*2fd0*/  HMMA.16816.F32.BF16 R44, R12, R18, R28 ;  /* 0x000000120c2c723c */ /* 0x000fe2000004181c */
[----:B------:R-:W2:Y:S04]  /*2fe0*/  LDSM.16.M88.4 R28, [R3+0x6000] ;  /* 0x00600000031c783b */ /* 0x000ea80000000200 */
[----:B------:R-:W5:Y:S03]  /*2ff0*/  LDSM.16.M88.4 R16, [R6+0x4000] ;  /* 0x004000000610783b */ /* 0x000f660000000200 */
[C---:B---3--:R-:W-:Y:S08]  /*3000*/  HMMA.16816.F32.BF16 R12, R20.reuse, R36, R76 ;  /* 0x00000024140c723c */ /* 0x048ff0000004184c */
[----:B------:R-:W-:Y:S08]  /*3010*/  HMMA.16816.F32.BF16 R72, R20, R38, R88 ;  /* 0x000000261448723c */ /* 0x000ff00000041858 */
[C---:B----4-:R-:W-:Y:S08]  /*3020*/  HMMA.16816.F32.BF16 R48, R24.reuse, R36, R48 ;  /* 0x000000241830723c */ /* 0x050ff00000041830 */
[----:B------:R-:W-:Y:S08]  /*3030*/  HMMA.16816.F32.BF16 R56, R24, R38, R56 ;  /* 0x000000261838723c */ /* 0x000ff00000041838 */
[C---:B------:R-:W-:Y:S08]  /*3040*/  HMMA.16816.F32.BF16 R80, R20.reuse, R32, R92 ;  /* 0x000000201450723c */ /* 0x040ff0000004185c */
[----:B------:R-:W-:Y:S01]  /*3050*/  HMMA.16816.F32.BF16 R68, R20, R34, R60 ;  /* 0x000000221444723c */ /* 0x000fe2000004183c */
[----:B------:R-:W-:Y:S07]  /*3060*/  LDSM.16.M88.4 R20, [R7+0x6000] ;  /* 0x006000000714783b */ /* 0x000fee0000000200 */
[C---:B------:R-:W-:Y:S01]  /*3070*/  HMMA.16816.F32.BF16 R88, R24.reuse, R32, R64 ;  /* 0x000000201858723c */ /* 0x040fe20000041840 */
[----:B------:R-:W3:Y:S07]  /*3080*/  LDSM.16.M88.4 R64, [R0+0x9000] ;  /* 0x009000000040783b */ /* 0x000eee0000000200 */
[----:B------:R-:W-:Y:S01]  /*3090*/  HMMA.16816.F32.BF16 R36, R24, R34, R44 ;  /* 0x000000221824723c */ /* 0x000fe2000004182c */
[----:B------:R4:W3:Y:S04]  /*30a0*/  LDSM.16.M88.4 R24, [R2+0x9800] ;  /* 0x009800000218783b */ /* 0x0008e80000000200 */
[----:B------:R3:W-:Y:S03]  /*30b0*/  LDSM.16.M88.4 R44, [R0+0x9800] ;  /* 0x00980000002c783b */ /* 0x0007e60000000200 */
[C---:B-1----:R-:W-:Y:S01]  /*30c0*/  HMMA.16816.F32.BF16 R32, R8.reuse, R40, R12 ;  /* 0x000000280820723c */ /* 0x042fe2000004180c */
[----:B------:R-:W1:Y:S07]  /*30d0*/  LDSM.16.M88.4 R12, [R3+0x4000] ;  /* 0x00400000030c783b */ /* 0x000e6e0000000200 */
[----:B------:R-:W-:-:S12]  /*30e0*/  HMMA.16816.F32.BF16 R60, R8, R42, R72 ;  /* 0x0000002a083c723c */ /* 0x000fd80000041848 */
[----:B--2---:R-:W-:Y:S08]  /*30f0*/  HMMA.16816.F32.BF16 R32, R28, R84, R32 ;  /* 0x000000541c20723c */ /* 0x004ff00000041820 */
[C---:B------:R-:W-:Y:S08]  /*3100*/  HMMA.16816.F32.BF16 R80, R8.reuse, R52, R80 ;  /* 0x000000340850723c */ /* 0x040ff00000041850 */
[-C--:B------:R-:W-:Y:S01]  /*3110*/  HMMA.16816.F32.BF16 R76, R8, R54.reuse, R68 ;  /* 0x00000036084c723c */ /* 0x080fe20000041844 */
[----:B------:R-:W2:Y:S07]  /*3120*/  LDSM.16.M88.4 R8, [R7+0x4000] ;  /* 0x004000000708783b */ /* 0x000eae0000000200 */
[----:B-----5:R-:W-:Y:S01]  /*3130*/  HMMA.16816.F32.BF16 R36, R16, R54, R36 ;  /* 0x000000361024723c */ /* 0x020fe20000041824 */
[----:B----4-:R-:W-:Y:S01]  /*3140*/  SHF.R.U32.HI R2, RZ, 0x2, R110 ;  /* 0x00000002ff027819 */ /* 0x010fe2000001166e */
[----:B------:R-:W-:Y:S01]  /*3150*/  IMAD.SHL.U32 R5, R110, 0x2, RZ ;  /* 0x000000026e057824 */ /* 0x000fe200078e00ff */
[----:B------:R4:W-:Y:S01]  /*3160*/  STL [R1+0x24], R109 ;  /* 0x0000246d01007387 */ /* 0x0009e20000100800 */
[----:B------:R-:W-:-:S04]  /*3170*/  DEPBAR.LE SB0, 0x0 ;  /* 0x000080000000791a */ /* 0x000fc80000000000 */
[C---:B------:R-:W-:Y:S08]  /*3180*/  HMMA.16816.F32.BF16 R72, R16.reuse, R40, R48 ;  /* 0x000000281048723c */ /* 0x040ff00000041830 */
[----:B------:R-:W-:Y:S08]  /*3190*/  HMMA.16816.F32.BF16 R68, R16, R42, R56 ;  /* 0x0000002a1044723c */ /* 0x000ff00000041838 */
[----:B---3--:R-:W-:Y:S08]  /*31a0*/  HMMA.16816.F32.BF16 R56, R20, R64, R32 ;  /* 0x000000401438723c */ /* 0x008ff00000041820 */
[----:B------:R-:W-:Y:S08]  /*31b0*/  HMMA.16816.F32.BF16 R40, R16, R52, R88 ;  /* 0x000000341028723c */ /* 0x000ff00000041858 */
[C---:B------:R-:W-:Y:S08]  /*31c0*/  HMMA.16816.F32.BF16 R16, R28.reuse, R86, R60 ;  /* 0x000000561c10723c */ /* 0x040ff0000004183c */
[C---:B------:R-:W-:Y:S08]  /*31d0*/  HMMA.16816.F32.BF16 R48, R28.reuse, R24, R80 ;  /* 0x000000181c30723c */ /* 0x040ff00000041850 */
[----:B------:R-:W-:Y:S01]  /*31e0*/  HMMA.16816.F32.BF16 R28, R28, R26, R76 ;  /* 0x0000001a1c1c723c */ /* 0x000fe2000004184c */
[----:B------:R-:W-:-:S07]  /*31f0*/  FMUL.FTZ R0, R56, UR4 ;  /* 0x0000000438007c20 */ /* 0x000fce0008410000 */
[C---:B-1----:R-:W-:Y:S08]  /*3200*/  HMMA.16816.F32.BF16 R32, R12.reuse, R84, R72 ;  /* 0x000000540c20723c */ /* 0x042ff00000041848 */
[C---:B------:R-:W-:Y:S08]  /*3210*/  HMMA.16816.F32.BF16 R52, R12.reuse, R86, R68 ;  /* 0x000000560c34723c */ /* 0x040ff00000041844 */
[C---:B------:R-:W-:Y:S08]  /*3220*/  HMMA.16816.F32.BF16 R40, R12.reuse, R24, R40 ;  /* 0x000000180c28723c */ /* 0x040ff00000041828 */
[----:B------:R-:W-:Y:S08]  /*3230*/  HMMA.16816.F32.BF16 R36, R12, R26, R36 ;  /* 0x0000001a0c24723c */ /* 0x000ff00000041824 */
[C---:B------:R-:W-:Y:S01]  /*3240*/  HMMA.16816.F32.BF16 R12, R20.reuse, R66, R16 ;  /* 0x00000042140c723c */ /* 0x040fe20000041810 */
[----:B------:R1:W3:Y:S07]  /*3250*/  MUFU.TANH R19, R0 ;  /* 0x0000000000137308 */ /* 0x0002ee0000002400 */
[----:B------:R-:W-:Y:S01]  /*3260*/  HMMA.16816.F32.BF16 R24, R20, R44, R48 ;  /* 0x0000002c1418723c */ /* 0x000fe20000041830 */
[----:B-1----:R-:W-:-:S07]  /*3270*/  FMUL.FTZ R0, R57, UR4 ;  /* 0x0000000439007c20 */ /* 0x002fce0008410000 */
[----:B------:R-:W-:Y:S01]  /*3280*/  HMMA.16816.F32.BF16 R20, R20, R46, R28 ;  /* 0x0000002e1414723c */ /* 0x000fe2000004181c */
[----:B------:R1:W1:Y:S07]  /*3290*/  MUFU.TANH R31, R0 ;  /* 0x00000000001f7308 */ /* 0x00026e0000002400 */
[----:B--2---:R-:W-:Y:S01]  /*32a0*/  HMMA.16816.F32.BF16 R48, R8, R64, R32 ;  /* 0x000000400830723c */ /* 0x004fe20000041820 */
[----:B------:R-:W-:Y:S01]  /*32b0*/  LOP3.LUT R2, R2, 0x7, RZ, 0xc0, !PT ;  /* 0x0000000702027812 */ /* 0x000fe200078ec0ff */
[----:B-1----:R-:W-:-:S04]  /*32c0*/  FMUL.FTZ R0, R58, UR4 ;  /* 0x000000043a007c20 */ /* 0x002fc80008410000 */
[----:B------:R1:W2:Y:S01]  /*32d0*/  MUFU.TANH R35, R0 ;  /* 0x0000000000237308 */ /* 0x0002a20000002400 */
[----:B------:R4:W-:Y:S01]  /*32e0*/  STL [R1+0x30], R229 ;  /* 0x000030e501007387 */ /* 0x0009e20000100800 */
[----:B------:R-:W-:-:S03]  /*32f0*/  MOV R30, R103 ;  /* 0x00000067001e7202 */ /* 0x000fc60000000f00 */
[----:B------:R4:W-:Y:S01]  /*3300*/  STL [R1+0x20], R108 ;  /* 0x0000206c01007387 */ /* 0x0009e20000100800 */
[----:B-1----:R-:W-:-:S04]  /*3310*/  FMUL.FTZ R0, R59, UR4 ;  /* 0x000000043b007c20 */ /* 0x002fc80008410000 */
[----:B------:R1:W1:Y:S01]  /*3320*/  MUFU.TANH R34, R0 ;  /* 0x0000000000227308 */ /* 0x0002620000002400 */
[----:B------:R4:W-:Y:S04]  /*3330*/  STL [R1+0x2c], R222 ;  /* 0x00002cde01007387 */ /* 0x0009e80000100800 */
[----:B------:R4:W-:Y:S01]  /*3340*/  STL [R1+0x28], R5 ;  /* 0x0000280501007387 */ /* 0x0009e20000100800 */
[----:B------:R-:W-:Y:S01]  /*3350*/  FMUL.FTZ R3, R12, UR4 ;  /* 0x000000040c037c20 */ /* 0x000fe20008410000 */
[----:B-1----:R-:W-:-:S04]  /*3360*/  LOP3.LUT R0, R106, 0x1f0, RZ, 0xc0, !PT ;  /* 0x000001f06a007812 */ /* 0x002fc800078ec0ff */
[----:B------:R-:W-:Y:S02]  /*3370*/  IADD3 R0, PT, PT, R2, UR15, R0 ;  /* 0x0000000f02007c10 */ /* 0x000fe4000fffe000 */
[----:B------:R-:W-:Y:S02]  /*3380*/  IADD3 R2, PT, PT, R96, R107, -R97 ;  /* 0x0000006b60027210 */ /* 0x000fe40007ffe861 */
[C---:B------:R-:W-:Y:S02]  /*3390*/  IADD3 R223, PT, PT, R0.reuse, R96, -R223 ;  /* 0x0000006000df7210 */ /* 0x040fe40007ffe8df */
[----:B------:R-:W-:Y:S01]  /*33a0*/  IADD3 R17, PT, PT, R0, 0x1, R2 ;  /* 0x0000000100117810 */ /* 0x000fe20007ffe002 */
[----:B------:R-:W-:Y:S01]  /*33b0*/  FMUL.FTZ R0, R14, UR4 ;  /* 0x000000040e007c20 */ /* 0x000fe20008410000 */
[----:B------:R-:W-:Y:S01]  /*33c0*/  ISETP.GT.U32.AND P2, PT, R30, R233, PT ;  /* 0x000000e91e00720c */ /* 0x000fe20003f44070 */
[----:B------:R-:W-:Y:S01]  /*33d0*/  FMUL.FTZ R12, R24, UR4 ;  /* 0x00000004180c7c20 */ /* 0x000fe20008410000 */
[----:B------:R-:W1:Y:S01]  /*33e0*/  MUFU.TANH R29, R3 ;  /* 0x00000003001d7308 */ /* 0x000e620000002400 */
[----:B------:R-:W-:-:S07]  /*33f0*/  FMUL.FTZ R2, R13, UR4 ;  /* 0x000000040d027c20 */ /* 0x000fce0008410000 */
[----:B------:R-:W1:Y:S01]  /*3400*/  MUFU.TANH R24, R0 ;  /* 0x0000000000187308 */ /* 0x000e620000002400 */
[----:B------:R-:W-:Y:S01]  /*3410*/  LOP3.LUT R238, R5, 0x6, RZ, 0xc0, !PT ;  /* 0x0000000605ee7812 */ /* 0x000fe200078ec0ff */
        /* <DEDUP_REMOVED lines=8> */
[C---:B------:R-:W-:Y:S01]  /*34a0*/  HMMA.16816.F32.BF16 R40, R8.reuse, R44, R40 ;  /* 0x0000002c0828723c */ /* 0x040fe20000041828 */
[----:B------:R-:W-:Y:S01]  /*34b0*/  FMUL.FTZ R23, R23, UR4 ;  /* 0x0000000417177c20 */ /* 0x000fe20008410000 */
[----:B------:R5:W1:Y:S06]  /*34c0*/  MUFU.TANH R18, R2 ;  /* 0x0000000200127308 */ /* 0x000a6c0000002400 */
[----:B------:R-:W-:Y:S01]  /*34d0*/  HMMA.16816.F32.BF16 R60, R8, R46, R36 ;  /* 0x0000002e083c723c */ /* 0x000fe20000041824 */
[----:B-----5:R-:W-:Y:S01]  /*34e0*/  IMAD R2, R30, 0x20, R238 ;  /* 0x000000201e027824 */ /* 0x020fe200078e02ee */
[----:B------:R-:W-:Y:S06]  /*34f0*/  BAR.SYNC.DEFER_BLOCKING 0x0 ;  /* 0x0000000000007b1d */ /* 0x000fec0000010000 */
[----:B-1234-:R-:W-:-:S12]  /*3500*/  @!P2 BRA `(.L_x_2355) ;  /* 0x000000000048a947 */ /* 0x01efd80003800000 */
[----:B------:R-:W-:-:S04]  /*3510*/  VIADD R0, R232, 0xfffffffe ;  /* 0xfffffffee8007836 */ /* 0x000fc80000000000 */
[-C--:B------:R-:W-:Y:S02]  /*3520*/  IMAD R3, R100, R0.reuse, RZ ;  /* 0x0000000064037224 */ /* 0x080fe400078e02ff */
[----:B------:R-:W-:-:S04]  /*3530*/  IMAD.WIDE.U32 R6, R101, R0, RZ ;  /* 0x0000000065067225 */ /* 0x000fc800078e00ff */
[----:B------:R-:W-:Y:S01]  /*3540*/  IMAD.IADD R0, R7, 0x1, R3 ;  /* 0x0000000107007824 */ /* 0x000fe200078e0203 */
[----:B------:R-:W-:Y:S02]  /*3550*/  IADD3 R3, P2, PT, R98, R6, RZ ;  /* 0x0000000662037210 */ /* 0x000fe40007f5e0ff */
[----:B------:R-:W-:-:S03]  /*3560*/  LEA R10, P3, R6, R109, 0x1 ;  /* 0x0000006d060a7211 */ /* 0x000fc600078608ff */
[--C-:B------:R-:W-:Y:S01]  /*3570*/  IMAD.X R5, R99, 0x1, R0.reuse, P2 ;  /* 0x0000000163057824 */ /* 0x100fe200010e0600 */
        /* <DEDUP_REMOVED lines=11> */
.L_x_2355:
[----:B------:R-:W-:Y:S01]  /*3630*/  VIADD R237, R223, 0x40 ;  /* 0x00000040dfed7836 */ /* 0x000fe20000000000 */
[----:B------:R-:W2:Y:S01]  /*3640*/  MUFU.TANH R5, R12 ;  /* 0x0000000c00057308 */ /* 0x000ea20000002400 */
[C---:B------:R-:W-:Y:S01]  /*3650*/  VIADD R33, R2.reuse, 0x1 ;  /* 0x0000000102217836 */ /* 0x040fe20000000000 */
[----:B------:R-:W-:Y:S01]  /*3660*/  VIADDMNMX R226, R17, 0x40, R96, PT ;  /* 0x0000004011e27846 */ /* 0x000fe20003800160 */
[C---:B------:R-:W-:Y:S01]  /*3670*/  VIADD R37, R2.reuse, 0x8 ;  /* 0x0000000802257836 */ /* 0x040fe20000000000 */
[----:B------:R-:W-:Y:S01]  /*3680*/  ISETP.GT.AND P2, PT, R237, R2, PT ;  /* 0x00000002ed00720c */ /* 0x000fe20003f44270 */
[C---:B------:R-:W-:Y:S01]  /*3690*/  VIADD R36, R2.reuse, 0x9 ;  /* 0x0000000902247836 */ /* 0x040fe20000000000 */
[CC--:B------:R-:W-:Y:S01]  /*36a0*/  ISETP.GE.AND P6, PT, R2.reuse, R226.reuse, PT ;  /* 0x000000e20200720c */ /* 0x0c0fe20003fc6270 */
[C---:B------:R-:W-:Y:S01]  /*36b0*/  VIADD R38, R2.reuse, 0x10 ;  /* 0x0000001002267836 */ /* 0x040fe20000000000 */
[----:B------:R-:W3:Y:S01]  /*36c0*/  MUFU.TANH R6, R13 ;  /* 0x0000000d00067308 */ /* 0x000ee20000002400 */
[----:B------:R-:W-:Y:S01]  /*36d0*/  FSEL R0, R19, -INF , !P2 ;  /* 0xff80000013007808 */ /* 0x000fe20005000000 */
[C---:B------:R-:W-:Y:S01]  /*36e0*/  VIADD R39, R2.reuse, 0x11 ;  /* 0x0000001102277836 */ /* 0x040fe20000000000 */
[C---:B------:R-:W-:Y:S01]  /*36f0*/  ISETP.GT.AND P5, PT, R237.reuse, R33, PT ;  /* 0x00000021ed00720c */ /* 0x040fe20003fa4270 */
[----:B------:R-:W-:Y:S01]  /*3700*/  VIADD R44, R2, 0x18 ;  /* 0x00000018022c7836 */ /* 0x000fe20000000000 */
[----:B------:R-:W-:Y:S01]  /*3710*/  ISETP.GT.AND P2, PT, R237, R37, PT ;  /* 0x00000025ed00720c */ /* 0x000fe20003f44270 */
[----:B------:R-:W-:Y:S01]  /*3720*/  VIADD R15, R223, 0x48 ;  /* 0x00000048df0f7836 */ /* 0x000fe20000000000 */
[----:B------:R-:W-:Y:S01]  /*3730*/  FSEL R19, R0, -INF , !P6 ;  /* 0xff80000000137808 */ /* 0x000fe20007000000 */
[----:B-1----:R1:W4:Y:S01]  /*3740*/  MUFU.TANH R8, R14 ;  /* 0x0000000e00087308 */ /* 0x0023220000002400 */
[-C--:B------:R-:W-:Y:S01]  /*3750*/  ISETP.GE.AND P4, PT, R33, R226.reuse, PT ;  /* 0x000000e22100720c */ /* 0x080fe20003f86270 */
[----:B------:R-:W-:Y:S01]  /*3760*/  VIADD R45, R2, 0x19 ;  /* 0x00000019022d7836 */ /* 0x000fe20000000000 */
[----:B------:R-:W-:Y:S01]  /*3770*/  ISETP.GE.AND P3, PT, R37, R226, PT ;  /* 0x000000e22500720c */ /* 0x000fe20003f66270 */
[----:B------:R-:W5:Y:S01]  /*3780*/  LDCU UR6, c[0x0][0x45c] ;  /* 0x00008b80ff0677ac */ /* 0x000f620008000800 */
[----:B------:R-:W-:Y:S01]  /*3790*/  FSEL R3, R31, -INF , !P5 ;  /* 0xff8000001f037808 */ /* 0x000fe20006800000 */
[----:B------:R-:W-:Y:S01]  /*37a0*/  VIADD R236, R223, 0x8 ;  /* 0x00000008dfec7836 */ /* 0x000fe20000000000 */
[----:B------:R-:W-:Y:S01]  /*37b0*/  FSEL R0, R29, -INF , !P2 ;  /* 0xff8000001d007808 */ /* 0x000fe20005000000 */
[----:B------:R3:W5:Y:S01]  /*37c0*/  MUFU.TANH R7, R16 ;  /* 0x0000001000077308 */ /* 0x0007620000002400 */
[C---:B------:R-:W-:Y:S01]  /*37d0*/  ISETP.GT.AND P6, PT, R237.reuse, R36, PT ;  /* 0x00000024ed00720c */ /* 0x040fe20003fc4270 */
[----:B------:R-:W-:Y:S01]  /*37e0*/  IMAD.SHL.U32 R104, R104, 0x200, RZ ;  /* 0x0000020068687824 */ /* 0x000fe200078e00ff */
[----:B------:R-:W-:-:S02]  /*37f0*/  ISETP.GT.AND P2, PT, R237, R38, PT ;  /* 0x00000026ed00720c */ /* 0x000fc40003f44270 */
[-C--:B------:R-:W-:Y:S02]  /*3800*/  ISETP.GE.AND P5, PT, R36, R226.reuse, PT ;  /* 0x000000e22400720c */ /* 0x080fe40003fa6270 */
[----:B------:R-:W-:Y:S01]  /*3810*/  VIADDMNMX R227, R17, 0x48, R96, PT ;  /* 0x0000004811e37846 */ /* 0x000fe20003800160 */
[----:B------:R4:W5:Y:S01]  /*3820*/  MUFU.TANH R9, R28 ;  /* 0x0000001c00097308 */ /* 0x0009620000002400 */
[----:B-1----:R-:W-:Y:S02]  /*3830*/  FSEL R14, R3, -INF , !P4 ;  /* 0xff800000030e7808 */ /* 0x002fe40006000000 */
[----:B------:R-:W-:Y:S02]  /*3840*/  ISETP.GE.AND P4, PT, R38, R226, PT ;  /* 0x000000e22600720c */ /* 0x000fe40003f86270 */
[----:B--2---:R-:W-:Y:S02]  /*3850*/  FSEL R3, R5, -INF , !P2 ;  /* 0xff80000005037808 */ /* 0x004fe40005000000 */
[----:B------:R-:W-:Y:S01]  /*3860*/  ISETP.GT.AND P2, PT, R237, R44, PT ;  /* 0x0000002ced00720c */ /* 0x000fe20003f44270 */
[----:B------:R-:W1:Y:S01]  /*3870*/  MUFU.TANH R10, R26 ;  /* 0x0000001a000a7308 */ /* 0x000e620000002400 */
[----:B---3--:R-:W-:-:S02]  /*3880*/  FSEL R16, R0, -INF , !P3 ;  /* 0xff80000000107808 */ /* 0x008fc40005800000 */
[----:B------:R-:W-:Y:S02]  /*3890*/  FSEL R0, R18, -INF , !P6 ;  /* 0xff80000012007808 */ /* 0x000fe40007000000 */
[----:B------:R-:W-:Y:S02]  /*38a0*/  ISETP.GT.AND P3, PT, R237, R39, PT ;  /* 0x00000027ed00720c */ /* 0x000fe40003f64270 */
[----:B------:R-:W-:Y:S01]  /*38b0*/  FSEL R18, R0, -INF , !P5 ;  /* 0xff80000000127808 */ /* 0x000fe20006800000 */
[----:B------:R-:W2:Y:S01]  /*38c0*/  MUFU.TANH R5, R27 ;  /* 0x0000001b00057308 */ /* 0x000ea20000002400 */
[----:B----4-:R-:W-:Y:S02]  /*38d0*/  FSEL R28, R3, -INF , !P4 ;  /* 0xff800000031c7808 */ /* 0x010fe40006000000 */
[-C--:B------:R-:W-:Y:S02]  /*38e0*/  ISETP.GE.AND P6, PT, R39, R226.reuse, PT ;  /* 0x000000e22700720c */ /* 0x080fe40003fc6270 */
[----:B------:R-:W-:-:S02]  /*38f0*/  ISETP.GE.AND P5, PT, R44, R226, PT ;  /* 0x000000e22c00720c */ /* 0x000fc40003fa6270 */
[----:B------:R-:W-:Y:S02]  /*3900*/  FSEL R3, R6, -INF , !P3 ;  /* 0xff80000006037808 */ /* 0x000fe40005800000 */
[----:B------:R-:W-:Y:S02]  /*3910*/  FSEL R0, R8, -INF , !P2 ;  /* 0xff80000008007808 */ /* 0x000fe40005000000 */
[----:B------:R-:W-:Y:S01]  /*3920*/  ISETP.GT.AND P2, PT, R15, R2, PT ;  /* 0x000000020f00720c */ /* 0x000fe20003f44270 */
[----:B------:R-:W3:Y:S01]  /*3930*/  MUFU.TANH R8, R22 ;  /* 0x0000001600087308 */ /* 0x000ee20000002400 */
[----:B------:R-:W-:Y:S02]  /*3940*/  FSEL R31, R3, -INF , !P6 ;  /* 0xff800000031f7808 */ /* 0x000fe40007000000 */
[----:B------:R-:W-:Y:S02]  /*3950*/  FSEL R32, R0, -INF , !P5 ;  /* 0xff80000000207808 */ /* 0x000fe40006800000 */
[----:B------:R-:W-:-:S02]  /*3960*/  ISETP.GE.AND P6, PT, R2, R227, PT ;  /* 0x000000e30200720c */ /* 0x000fc40003fc6270 */
[----:B------:R-:W-:Y:S02]  /*3970*/  FSEL R0, R35, -INF , !P2 ;  /* 0xff80000023007808 */ /* 0x000fe40005000000 */
[----:B------:R-:W-:Y:S02]  /*3980*/  ISETP.GT.AND P4, PT, R237, R45, PT ;  /* 0x0000002ded00720c */ /* 0x000fe40003f84270 */
[----:B------:R-:W-:Y:S02]  /*3990*/  FSEL R11, R0, -INF , !P6 ;  /* 0xff800000000b7808 */ /* 0x000fe40007000000 */
[----:B------:R-:W-:Y:S02]  /*39a0*/  FMNMX3.FTZ R0, R19, R14, R16, !PT ;  /* 0x0000000e13007276 */ /* 0x000fe40007810010 */
[----:B------:R-:W-:Y:S02]  /*39b0*/  ISETP.GE.AND P3, PT, R45, R226, PT ;  /* 0x000000e22d00720c */ /* 0x000fe40003f66270 */
[----:B-----5:R-:W-:-:S02]  /*39c0*/  FSEL R3, R7, -INF , !P4 ;  /* 0xff80000007037808 */ /* 0x020fc40006000000 */
[----:B------:R-:W-:Y:S01]  /*39d0*/  ISETP.GT.AND P5, PT, R15, R33, PT ;  /* 0x000000210f00720c */ /* 0x000fe20003fa4270 */
[----:B------:R-:W4:Y:S01]  /*39e0*/  MUFU.TANH R7, R23 ;  /* 0x0000001700077308 */ /* 0x000f220000002400 */
[----:B------:R-:W-:Y:S02]  /*39f0*/  FMNMX3.FTZ R0, R0, R18, R28, !PT ;  /* 0x0000001200007276 */ /* 0x000fe4000781001c */
[----:B------:R-:W-:Y:S02]  /*3a00*/  FSEL R29, R3, -INF , !P3 ;  /* 0xff800000031d7808 */ /* 0x000fe40005800000 */
[----:B------:R-:W-:Y:S02]  /*3a10*/  ISETP.GE.AND P4, PT, R33, R227, PT ;  /* 0x000000e32100720c */ /* 0x000fe40003f86270 */
[----:B------:R-:W-:Y:S02]  /*3a20*/  FSEL R3, R34, -INF , !P5 ;  /* 0xff80000022037808 */ /* 0x000fe40006800000 */
[----:B------:R-:W-:-:S02]  /*3a30*/  ISETP.GT.AND P3, PT, R15, R37, PT ;  /* 0x000000250f00720c */ /* 0x000fc40003f64270 */
[----:B------:R-:W-:Y:S02]  /*3a40*/  FMNMX3.FTZ R0, R0, R31, R32, !PT ;  /* 0x0000001f00007276 */ /* 0x000fe40007810020 */
[----:B------:R-:W-:Y:S02]  /*3a50*/  FSEL R13, R3, -INF , !P4 ;  /* 0xff800000030d7808 */ /* 0x000fe40006000000 */
[----:B------:R-:W-:Y:S02]  /*3a60*/  ISETP.GE.AND P2, PT, R37, R227, PT ;  /* 0x000000e32500720c */ /* 0x000fe40003f46270 */
[----:B------:R-:W-:Y:S02]  /*3a70*/  FSEL R3, R24, -INF , !P3 ;  /* 0xff80000018037808 */ /* 0x000fe40005800000 */
[----:B------:R-:W-:Y:S02]  /*3a80*/  ISETP.GT.AND P6, PT, R15, R36, PT ;  /* 0x000000240f00720c */ /* 0x000fe40003fc4270 */
[----:B------:R-:W-:-:S02]  /*3a90*/  FMNMX.FTZ R6, R29, R0, !PT ;  /* 0x000000001d067209 */ /* 0x000fc40007810000 */
[----:B------:R-:W-:Y:S02]  /*3aa0*/  ISETP.GT.AND P4, PT, R15, R38, PT ;  /* 0x000000260f00720c */ /* 0x000fe40003f84270 */
[----:B------:R-:W-:Y:S02]  /*3ab0*/  FSEL R12, R3, -INF , !P2 ;  /* 0xff800000030c7808 */ /* 0x000fe40005000000 */
[-C--:B------:R-:W-:Y:S02]  /*3ac0*/  ISETP.GE.AND P5, PT, R36, R227.reuse, PT ;  /* 0x000000e32400720c */ /* 0x080fe40003fa6270 */
[----:B------:R-:W-:Y:S02]  /*3ad0*/  FSEL R3, R9, -INF , !P6 ;  /* 0xff80000009037808 */ /* 0x000fe40007000000 */
[----:B------:R-:W5:Y:S01]  /*3ae0*/  SHFL.BFLY PT, R9, R6, 0x2, 0x1f ;  /* 0x0c401f0006097f89 */ /* 0x000f6200000e0000 */
[----:B-1----:R-:W-:Y:S02]  /*3af0*/  FSEL R0, R10, -INF , !P4 ;  /* 0xff8000000a007808 */ /* 0x002fe40006000000 */
[----:B------:R-:W-:-:S02]  /*3b00*/  ISETP.GE.AND P3, PT, R38, R227, PT ;  /* 0x000000e32600720c */ /* 0x000fc40003f66270 */
[----:B------:R-:W-:Y:S02]  /*3b10*/  FSEL R10, R3, -INF , !P5 ;  /* 0xff800000030a7808 */ /* 0x000fe40006800000 */
[C---:B------:R-:W-:Y:S02]  /*3b20*/  ISETP.GT.AND P2, PT, R15.reuse, R39, PT ;  /* 0x000000270f00720c */ /* 0x040fe40003f44270 */
[----:B------:R-:W-:Y:S02]  /*3b30*/  ISETP.GT.AND P5, PT, R15, R44, PT ;  /* 0x0000002c0f00720c */ /* 0x000fe40003fa4270 */
[----:B------:R-:W-:Y:S02]  /*3b40*/  FSEL R26, R0, -INF , !P3 ;  /* 0xff800000001a7808 */ /* 0x000fe40005800000 */
[-C--:B------:R-:W-:Y:S02]  /*3b50*/  ISETP.GE.AND P6, PT, R39, R227.reuse, PT ;  /* 0x000000e32700720c */ /* 0x080fe40003fc6270 */
[----:B------:R-:W-:-:S02]  /*3b60*/  ISETP.GE.AND P4, PT, R44, R227, PT ;  /* 0x000000e32c00720c */ /* 0x000fc40003f86270 */
[----:B------:R-:W-:Y:S02]  /*3b70*/  ISETP.GT.AND P3, PT, R15, R45, PT ;  /* 0x0000002d0f00720c */ /* 0x000fe40003f64270 */
[----:B--2---:R-:W-:Y:S02]  /*3b80*/  FSEL R5, R5, -INF , !P2 ;  /* 0xff80000005057808 */ /* 0x004fe40005000000 */
[----:B---3--:R-:W-:Y:S02]  /*3b90*/  FSEL R3, R8, -INF , !P5 ;  /* 0xff80000008037808 */ /* 0x008fe40006800000 */
[----:B------:R-:W-:Y:S02]  /*3ba0*/  FMNMX3.FTZ R0, R11, R13, R12, !PT ;  /* 0x0000000d0b007276 */ /* 0x000fe4000781000c */
[----:B------:R-:W-:Y:S02]  /*3bb0*/  ISETP.GE.AND P2, PT, R45, R227, PT ;  /* 0x000000e32d00720c */ /* 0x000fe40003f46270 */
[----:B----4-:R-:W-:-:S02]  /*3bc0*/  FSEL R7, R7, -INF , !P3 ;  /* 0xff80000007077808 */ /* 0x010fc40005800000 */
[----:B------:R-:W-:Y:S02]  /*3bd0*/  FSEL R25, R5, -INF , !P6 ;  /* 0xff80000005197808 */ /* 0x000fe40007000000 */
[----:B------:R-:W-:Y:S01]  /*3be0*/  FSEL R27, R3, -INF , !P4 ;  /* 0xff800000031b7808 */ /* 0x000fe20006000000 */
[----:B------:R-:W-:Y:S01]  /*3bf0*/  FMUL.FTZ R3, R48, UR4 ;  /* 0x0000000430037c20 */ /* 0x000fe20008410000 */
[----:B------:R-:W-:Y:S02]  /*3c00*/  FMNMX3.FTZ R0, R0, R10, R26, !PT ;  /* 0x0000000a00007276 */ /* 0x000fe4000781001a */
[----:B------:R-:W-:Y:S01]  /*3c10*/  FSEL R24, R7, -INF , !P2 ;  /* 0xff80000007187808 */ /* 0x000fe20005000000 */
[----:B------:R5:W1:Y:S01]  /*3c20*/  MUFU.TANH R21, R3 ;  /* 0x0000000300157308 */ /* 0x000a620000002400 */
[----:B------:R-:W-:Y:S02]  /*3c30*/  FMNMX3.FTZ R0, R0, R25, R27, !PT ;  /* 0x0000001900007276 */ /* 0x000fe4000781001b */
[----:B------:R-:W-:-:S02]  /*3c40*/  VIMNMX R224, PT, PT, R17, R96, PT ;  /* 0x0000006011e07248 */ /* 0x000fc40003fe0100 */
[----:B------:R-:W-:Y:S01]  /*3c50*/  FMNMX.FTZ R5, R24, R0, !PT ;  /* 0x0000000018057209 */ /* 0x000fe20007810000 */
[----:B------:R-:W-:Y:S01]  /*3c60*/  FMUL.FTZ R0, R49, UR4 ;  /* 0x0000000431007c20 */ /* 0x000fe20008410000 */
[----:B------:R-:W-:Y:S02]  /*3c70*/  VIADDMNMX R225, R17, 0x8, R96, PT ;  /* 0x0000000811e17846 */ /* 0x000fe40003800160 */
[C---:B------:R-:W-:Y:S01]  /*3c80*/  ISETP.GT.AND P6, PT, R223.reuse, R2, PT ;  /* 0x00000002df00720c */ /* 0x040fe20003fc4270 */
[----:B------:R2:W3:Y:S01]  /*3c90*/  MUFU.TANH R20, R0 ;  /* 0x0000000000147308 */ /* 0x0004e20000002400 */
[----:B------:R-:W-:Y:S02]  /*3ca0*/  ISETP.GE.AND P4, PT, R2, R224, PT ;  /* 0x000000e00200720c */ /* 0x000fe40003f86270 */
[----:B------:R-:W-:Y:S02]  /*3cb0*/  ISETP.GT.AND P3, PT, R236, R2, PT ;  /* 0x00000002ec00720c */ /* 0x000fe40003f64270 */
[----:B------:R-:W-:-:S02]  /*3cc0*/  ISETP.GT.AND P5, PT, R223, R33, PT ;  /* 0x00000021df00720c */ /* 0x000fc40003fa4270 */
[----:B-----5:R-:W-:Y:S02]  /*3cd0*/  FMNMX.FTZ R3, R6, R9, !PT ;  /* 0x0000000906037209 */ /* 0x020fe40007810000 */
[----:B------:R-:W4:Y:S01]  /*3ce0*/  SHFL.BFLY PT, R6, R5, 0x2, 0x1f ;  /* 0x0c401f0005067f89 */ /* 0x000f2200000e0000 */
[----:B-1----:R-:W-:Y:S02]  /*3cf0*/  FSEL R9, R21, -INF , !P6 ;  /* 0xff80000015097808 */ /* 0x002fe40007000000 */
[----:B------:R-:W-:Y:S01]  /*3d00*/  ISETP.GT.AND P6, PT, R223, R36, PT ;  /* 0x00000024df00720c */ /* 0x000fe20003fc4270 */
[----:B------:R-:W1:Y:S01]  /*3d10*/  SHFL.BFLY PT, R7, R3, 0x1, 0x1f ;  /* 0x0c201f0003077f89 */ /* 0x000e6200000e0000 */
[----:B------:R-:W-:Y:S02]  /*3d20*/  FSEL R49, R9, -INF , !P4 ;  /* 0xff80000009317808 */ /* 0x000fe40006000000 */
[----:B------:R-:W-:Y:S01]  /*3d30*/  ISETP.GT.AND P4, PT, R223, R38, PT ;  /* 0x00000026df00720c */ /* 0x000fe20003f84270 */
[----:B--2---:R-:W-:-:S04]  /*3d40*/  FMUL.FTZ R0, R50, UR4 ;  /* 0x0000000432007c20 */ /* 0x004fc80008410000 */
[----:B------:R2:W-:Y:S01]  /*3d50*/  MUFU.TANH R46, R0 ;  /* 0x00000000002e7308 */ /* 0x0005e20000002400 */
[----:B----4-:R-:W-:Y:S02]  /*3d60*/  FMNMX.FTZ R6, R5, R6, !PT ;  /* 0x0000000605067209 */ /* 0x010fe40007810000 */
[----:B-1----:R-:W-:Y:S01]  /*3d70*/  FMNMX.FTZ R135, R3, R7, !PT ;  /* 0x0000000703877209 */ /* 0x002fe20007810000 */
[----:B--2---:R-:W-:Y:S02]  /*3d80*/  FMUL.FTZ R0, R51, UR4 ;  /* 0x0000000433007c20 */ /* 0x004fe40008410000 */
[----:B------:R-:W1:Y:S01]  /*3d90*/  SHFL.BFLY PT, R7, R6, 0x1, 0x1f ;  /* 0x0c201f0006077f89 */ /* 0x000e6200000e0000 */
[----:B------:R-:W-:Y:S01]  /*3da0*/  FMUL.FTZ R3, R41, UR4 ;  /* 0x0000000429037c20 */ /* 0x000fe20008410000 */
[----:B------:R-:W-:Y:S01]  /*3db0*/  FSETP.NEU.FTZ.AND P2, PT, R135, -INF , PT ;  /* 0xff8000008700780b */ /* 0x000fe20003f5d000 */
[----:B------:R2:W-:Y:S08]  /*3dc0*/  MUFU.TANH R47, R0 ;  /* 0x00000000002f7308 */ /* 0x0005f00000002400 */
[----:B------:R4:W-:Y:S01]  /*3dd0*/  MUFU.TANH R34, R3 ;  /* 0x0000000300227308 */ /* 0x0009e20000002400 */
[----:B--2---:R-:W-:-:S07]  /*3de0*/  FMUL.FTZ R0, R64, UR4 ;  /* 0x0000000440007c20 */ /* 0x004fce0008410000 */
[----:B------:R2:W5:Y:S01]  /*3df0*/  MUFU.TANH R8, R0 ;  /* 0x0000000000087308 */ /* 0x0005620000002400 */
[----:B-1----:R-:W-:Y:S02]  /*3e00*/  FMNMX.FTZ R136, R6, R7, !PT ;  /* 0x0000000706887209 */ /* 0x002fe40007810000 */
[----:B---3--:R-:W-:Y:S02]  /*3e10*/  FSEL R7, R20, -INF , !P5 ;  /* 0xff80000014077808 */ /* 0x008fe40006800000 */
[----:B------:R-:W-:Y:S01]  /*3e20*/  ISETP.GE.AND P5, PT, R36, R224, PT ;  /* 0x000000e02400720c */ /* 0x000fe20003fa6270 */
[----:B----4-:R-:W-:Y:S01]  /*3e30*/  FMUL.FTZ R3, R136, UR6 ;  /* 0x0000000688037c20 */ /* 0x010fe20008410000 */
[----:B--2---:R-:W-:-:S04]  /*3e40*/  FMUL.FTZ R0, R65, UR4 ;  /* 0x0000000441007c20 */ /* 0x004fc80008410000 */
[----:B------:R1:W2:Y:S02]  /*3e50*/  MUFU.TANH R23, R0 ;  /* 0x0000000000177308 */ /* 0x0002a40000002400 */
[----:B-1----:R-:W-:-:S06]  /*3e60*/  FMUL.FTZ R0, R40, UR4 ;  /* 0x0000000428007c20 */ /* 0x002fcc0008410000 */
[----:B------:R1:W-:Y:S02]  /*3e70*/  MUFU.TANH R22, R0 ;  /* 0x0000000000167308 */ /* 0x0003e40000002400 */
[----:B-1----:R-:W-:-:S05]  /*3e80*/  FMUL.FTZ R0, R135, UR6 ;  /* 0x0000000687007c20 */ /* 0x002fca0008410000 */
[----:B------:R-:W-:Y:S02]  /*3e90*/  FSEL R5, R0, RZ, P2 ;  /* 0x000000ff00057208 */ /* 0x000fe40001000000 */
[----:B------:R-:W-:-:S03]  /*3ea0*/  FSETP.NEU.FTZ.AND P2, PT, R136, -INF , PT ;  /* 0xff8000008800780b */ /* 0x000fc60003f5d000 */
[--C-:B------:R-:W-:Y:S01]  /*3eb0*/  FFMA.FTZ R6, R18, UR6, -R5.reuse ;  /* 0x0000000612067c23 */ /* 0x100fe20008010805 */
[----:B------:R-:W-:Y:S01]  /*3ec0*/  FSEL R3, R3, RZ, P2 ;  /* 0x000000ff03037208 */ /* 0x000fe20001000000 */
[----:B------:R-:W-:Y:S01]  /*3ed0*/  FFMA.FTZ R0, R19, UR6, -R5 ;  /* 0x0000000613007c23 */ /* 0x000fe20008010805 */
[----:B------:R-:W-:Y:S01]  /*3ee0*/  ISETP.GE.AND P2, PT, R2, R225, PT ;  /* 0x000000e10200720c */ /* 0x000fe20003f46270 */
[----:B------:R1:W-:Y:S01]  /*3ef0*/  MUFU.EX2 R221, R6 ;  /* 0x0000000600dd7308 */ /* 0x0003e20000000800 */
[----:B------:R-:W-:Y:S02]  /*3f00*/  SEL R2, R105, 0xffffffe0, !P1 ;  /* 0xffffffe069027807 */ /* 0x000fe40004800000 */
[----:B------:R-:W-:-:S04]  /*3f10*/  ISETP.GT.AND P1, PT, R223, R37, PT ;  /* 0x00000025df00720c */ /* 0x000fc80003f24270 */
[----:B-----5:R-:W-:Y:S01]  /*3f20*/  FSEL R8, R8, -INF , !P1 ;  /* 0xff80000008087808 */ /* 0x020fe20004800000 */
[----:B------:R3:W-:Y:S01]  /*3f30*/  MUFU.EX2 R220, R0 ;  /* 0x0000000000dc7308 */ /* 0x0007e20000000800 */
[----:B------:R-:W-:-:S04]  /*3f40*/  ISETP.GE.AND P1, PT, R33, R224, PT ;  /* 0x000000e02100720c */ /* 0x000fc80003f26270 */
[----:B------:R-:W-:Y:S02]  /*3f50*/  FSEL R19, R7, -INF , !P1 ;  /* 0xff80000007137808 */ /* 0x000fe40004800000 */
[----:B--2---:R-:W-:Y:S01]  /*3f60*/  FSEL R7, R23, -INF , !P6 ;  /* 0xff80000017077808 */ /* 0x004fe20007000000 */
[----:B-1----:R-:W-:Y:S01]  /*3f70*/  FFMA.FTZ R6, R11, UR6, -R3 ;  /* 0x000000060b067c23 */ /* 0x002fe20008010803 */
[-C--:B------:R-:W-:Y:S02]  /*3f80*/  ISETP.GE.AND P1, PT, R37, R224.reuse, PT ;  /* 0x000000e02500720c */ /* 0x080fe40003f26270 */
[----:B------:R-:W-:Y:S01]  /*3f90*/  FSEL R21, R7, -INF , !P5 ;  /* 0xff80000007157808 */ /* 0x000fe20006800000 */
[----:B------:R1:W-:Y:S01]  /*3fa0*/  MUFU.EX2 R217, R6 ;  /* 0x0000000600d97308 */ /* 0x0003e20000000800 */
[----:B------:R-:W-:Y:S01]  /*3fb0*/  FMUL.FTZ R7, R61, UR4 ;  /* 0x000000043d077c20 */ /* 0x000fe20008410000 */
[----:B------:R-:W-:Y:S01]  /*3fc0*/  FSEL R20, R8, -INF , !P1 ;  /* 0xff80000008147808 */ /* 0x000fe20004800000 */
[----:B---3--:R-:W-:Y:S01]  /*3fd0*/  FFMA.FTZ R0, R14, UR6, -R5 ;  /* 0x000000060e007c23 */ /* 0x008fe20008010805 */
[----:B------:R-:W-:-:S02]  /*3fe0*/  ISETP.GE.AND P1, PT, R38, R224, PT ;  /* 0x000000e02600720c */ /* 0x000fc40003f26270 */
[----:B------:R-:W-:Y:S02]  /*3ff0*/  ISETP.GT.AND P6, PT, R236, R33, PT ;  /* 0x00000021ec00720c */ /* 0x000fe40003fc4270 */
[----:B------:R2:W3:Y:S01]  /*4000*/  MUFU.EX2 R219, R0 ;  /* 0x0000000000db7308 */ /* 0x0004e20000000800 */
[----:B------:R-:W-:Y:S01]  /*4010*/  ISETP.GE.AND P5, PT, R33, R225, PT ;  /* 0x000000e12100720c */ /* 0x000fe20003fa6270 */
[----:B-1----:R-:W-:-:S06]  /*4020*/  FFMA.FTZ R6, R13, UR6, -R3 ;  /* 0x000000060d067c23 */ /* 0x002fcc0008010803 */
[----:B------:R1:W-:Y:S01]  /*4030*/  MUFU.TANH R13, R7 ;  /* 0x00000007000d7308 */ /* 0x0003e20000002400 */
[----:B--2---:R-:W-:Y:S01]  /*4040*/  FFMA.FTZ R0, R16, UR6, -R5 ;  /* 0x0000000610007c23 */ /* 0x004fe20008010805 */
[----:B---3--:R-:W-:-:S06]  /*4050*/  F2FP.BF16.F32.PACK_AB R8, R219, R220 ;  /* 0x000000dcdb08723e */ /* 0x008fcc00000010ff */
[----:B------:R2:W3:Y:S08]  /*4060*/  MUFU.EX2 R210, R6 ;  /* 0x0000000600d27308 */ /* 0x0004f00000000800 */
[----:B------:R4:W5:Y:S01]  /*4070*/  MUFU.EX2 R218, R0 ;  /* 0x0000000000da7308 */ /* 0x0009620000000800 */
[----:B-1----:R-:W-:Y:S01]  /*4080*/  FMUL.FTZ R7, R67, UR4 ;  /* 0x0000000443077c20 */ /* 0x002fe20008410000 */
[----:B--2---:R-:W-:Y:S01]  /*4090*/  FFMA.FTZ R6, R10, UR6, -R3 ;  /* 0x000000060a067c23 */ /* 0x004fe20008010803 */
[----:B---3--:R-:W-:-:S05]  /*40a0*/  F2FP.BF16.F32.PACK_AB R9, R210, R217 ;  /* 0x000000d9d209723e */ /* 0x008fca00000010ff */
[----:B------:R1:W-:Y:S01]  /*40b0*/  MUFU.EX2 R211, R6 ;  /* 0x0000000600d37308 */ /* 0x0003e20000000800 */
[----:B----4-:R-:W-:Y:S02]  /*40c0*/  LOP3.LUT R0, R102, 0x200, R104, 0xf8, !PT ;  /* 0x0000020066007812 */ /* 0x010fe400078ef868 */
[----:B-----5:R-:W-:Y:S02]  /*40d0*/  F2FP.BF16.F32.PACK_AB R10, R221, R218 ;  /* 0x000000dadd0a723e */ /* 0x020fe400000010ff */
[----:B------:R-:W-:Y:S01]  /*40e0*/  LEA R212, R0, UR5, 0x1 ;  /* 0x0000000500d47c11 */ /* 0x000fe2000f8e08ff */
[----:B------:R-:W-:Y:S01]  /*40f0*/  FFMA.FTZ R0, R12, UR6, -R3 ;  /* 0x000000060c007c23 */ /* 0x000fe20008010803 */
[----:B------:R-:W-:-:S03]  /*4100*/  FMUL.FTZ R12, R66, UR4 ;  /* 0x00000004420c7c20 */ /* 0x000fc60008410000 */
[C---:B------:R-:W-:Y:S01]  /*4110*/  VIADD R250, R212.reuse, 0xa040 ;  /* 0x0000a040d4fa7836 */ /* 0x040fe20000000000 */
[----:B------:R2:W-:Y:S01]  /*4120*/  MUFU.TANH R16, R12 ;  /* 0x0000000c00107308 */ /* 0x0005e20000002400 */
[----:B------:R-:W-:Y:S01]  /*4130*/  VIADD R56, R212, 0xa000 ;  /* 0x0000a000d4387836 */ /* 0x000fe20000000000 */
[----:B------:R-:W3:Y:S01]  /*4140*/  LDSM.16.MT88.4 R52, [R212+0xa000] ;  /* 0x00a00000d434783b */ /* 0x000ee20000004200 */
[----:B-1----:R-:W-:Y:S01]  /*4150*/  FMUL.FTZ R6, R60, UR4 ;  /* 0x000000043c067c20 */ /* 0x002fe20008410000 */
[----:B------:R-:W-:Y:S02]  /*4160*/  IMAD.IADD R216, R212, 0x1, R2 ;  /* 0x00000001d4d87824 */ /* 0x000fe400078e0202 */
[----:B------:R-:W-:Y:S02]  /*4170*/  LDSM.16.MT88.4 R116, [R212+0xb000] ;  /* 0x00b00000d474783b */ /* 0x000fe40000004200 */
[----:B------:R1:W4:Y:S02]  /*4180*/  MUFU.TANH R14, R6 ;  /* 0x00000006000e7308 */ /* 0x0003240000002400 */
[----:B------:R-:W5:Y:S04]  /*4190*/  LDSM.16.MT88.4 R68, [R216+0xa000] ;  /* 0x00a00000d844783b */ /* 0x000f680000004200 */
[----:B------:R-:W-:Y:S02]  /*41a0*/  LDSM.16.MT88.4 R184, [R216+0xb000] ;  /* 0x00b00000d8b8783b */ /* 0x000fe40000004200 */
[----:B------:R4:W-:Y:S01]  /*41b0*/  MUFU.EX2 R209, R0 ;  /* 0x0000000000d17308 */ /* 0x0009e20000000800 */
[----:B--2---:R-:W-:Y:S01]  /*41c0*/  FMUL.FTZ R12, R42, UR4 ;  /* 0x000000042a0c7c20 */ /* 0x004fe20008410000 */
[----:B------:R-:W-:Y:S04]  /*41d0*/  LDSM.16.MT88.4 R156, [R212+0xa800] ;  /* 0x00a80000d49c783b */ /* 0x000fe80000004200 */
[----:B------:R-:W-:Y:S02]  /*41e0*/  LDSM.16.MT88.4 R172, [R216+0xa800] ;  /* 0x00a80000d8ac783b */ /* 0x000fe40000004200 */
[----:B------:R2:W-:Y:S01]  /*41f0*/  MUFU.TANH R17, R12 ;  /* 0x0000000c00117308 */ /* 0x0005e20000002400 */
[----:B-1----:R-:W-:Y:S01]  /*4200*/  FSEL R6, R22, -INF , !P4 ;  /* 0xff80000016067808 */ /* 0x002fe20006000000 */
[----:B------:R-:W-:Y:S01]  /*4210*/  LDSM.16.MT88.4 R80, [R212+0xb800] ;  /* 0x00b80000d450783b */ /* 0x000fe20000004200 */
[----:B------:R-:W-:-:S02]  /*4220*/  ISETP.GT.AND P4, PT, R223, R39, PT ;  /* 0x00000027df00720c */ /* 0x000fc40003f84270 */
[----:B------:R-:W-:Y:S01]  /*4230*/  FSEL R33, R6, -INF , !P1 ;  /* 0xff80000006217808 */ /* 0x000fe20004800000 */
[----:B------:R-:W-:Y:S01]  /*4240*/  LDSM.16.MT88.4 R96, [R216+0xb800] ;  /* 0x00b80000d860783b */ /* 0x000fe20000004200 */
[----:B------:R-:W-:Y:S02]  /*4250*/  ISETP.GE.AND P1, PT, R39, R224, PT ;  /* 0x000000e02700720c */ /* 0x000fe40003f26270 */
[----:B------:R-:W-:Y:S01]  /*4260*/  FSEL R6, R34, -INF , !P4 ;  /* 0xff80000022067808 */ /* 0x000fe20006000000 */
[----:B----4-:R-:W-:Y:S01]  /*4270*/  IMAD.MOV.U32 R0, RZ, RZ, R250 ;  /* 0x000000ffff007224 */ /* 0x010fe200078e00fa */
[C---:B------:R-:W-:Y:S01]  /*4280*/  ISETP.GT.AND P4, PT, R223.reuse, R44, PT ;  /* 0x0000002cdf00720c */ /* 0x040fe20003f84270 */
[----:B------:R-:W-:Y:S01]  /*4290*/  @P0 VIADD R0, R56, 0xffffffc0 ;  /* 0xffffffc038000836 */ /* 0x000fe20000000000 */
[----:B------:R-:W-:Y:S02]  /*42a0*/  FSEL R35, R6, -INF , !P1 ;  /* 0xff80000006237808 */ /* 0x000fe40004800000 */
[----:B------:R-:W-:Y:S01]  /*42b0*/  ISETP.GE.AND P1, PT, R44, R224, PT ;  /* 0x000000e02c00720c */ /* 0x000fe20003f26270 */
[----:B------:R-:W-:Y:S01]  /*42c0*/  IMAD.IADD R215, R2, 0x1, R0 ;  /* 0x0000000102d77824 */ /* 0x000fe200078e0200 */
[----:B------:R-:W-:Y:S01]  /*42d0*/  FSEL R6, R14, -INF , !P4 ;  /* 0xff8000000e067808 */ /* 0x000fe20006000000 */
[----:B------:R-:W1:Y:S01]  /*42e0*/  LDSM.16.MT88.4 R84, [R0] ;  /* 0x000000000054783b */ /* 0x000e620000004200 */
[----:B------:R4:W3:Y:S01]  /*42f0*/  MUFU.TANH R14, R7 ;  /* 0x00000007000e7308 */ /* 0x0008e20000002400 */
[----:B------:R-:W-:-:S02]  /*4300*/  ISETP.GT.AND P4, PT, R223, R45, PT ;  /* 0x0000002ddf00720c */ /* 0x000fc40003f84270 */
[----:B------:R-:W-:Y:S01]  /*4310*/  FSEL R34, R6, -INF , !P1 ;  /* 0xff80000006227808 */ /* 0x000fe20004800000 */
[----:B------:R-:W1:Y:S01]  /*4320*/  LDSM.16.MT88.4 R100, [R215] ;  /* 0x00000000d764783b */ /* 0x000e620000004200 */
[----:B------:R-:W-:Y:S02]  /*4330*/  FSEL R6, R13, -INF , !P4 ;  /* 0xff8000000d067808 */ /* 0x000fe40006000000 */
[----:B------:R-:W-:Y:S01]  /*4340*/  ISETP.GE.AND P1, PT, R45, R224, PT ;  /* 0x000000e02d00720c */ /* 0x000fe20003f26270 */
[----:B------:R-:W1:Y:S01]  /*4350*/  LDSM.16.MT88.4 R128, [R0+0x1000] ;  /* 0x001000000080783b */ /* 0x000e620000004200 */
[----:B------:R-:W-:Y:S02]  /*4360*/  ISETP.GT.AND P4, PT, R236, R37, PT ;  /* 0x00000025ec00720c */ /* 0x000fe40003f84270 */
[----:B--2---:R-:W-:Y:S01]  /*4370*/  FSEL R12, R46, -INF , !P3 ;  /* 0xff8000002e0c7808 */ /* 0x004fe20005800000 */
[----:B------:R-:W2:Y:S01]  /*4380*/  LDSM.16.MT88.4 R180, [R215+0x1000] ;  /* 0x00100000d7b4783b */ /* 0x000ea20000004200 */
[----:B------:R-:W-:Y:S01]  /*4390*/  FSEL R48, R6, -INF , !P1 ;  /* 0xff80000006307808 */ /* 0x000fe20004800000 */
[----:B------:R-:W-:Y:S01]  /*43a0*/  FMUL.FTZ R6, R62, UR4 ;  /* 0x000000043e067c20 */ /* 0x000fe20008410000 */
[----:B------:R-:W-:Y:S01]  /*43b0*/  ISETP.GE.AND P3, PT, R37, R225, PT ;  /* 0x000000e12500720c */ /* 0x000fe20003f66270 */
[----:B------:R-:W-:Y:S01]  /*43c0*/  LDSM.16.MT88.4 R140, [R0+0x1800] ;  /* 0x00180000008c783b */ /* 0x000fe20000004200 */
[----:B----4-:R-:W-:Y:S01]  /*43d0*/  FMUL.FTZ R7, R43, UR4 ;  /* 0x000000042b077c20 */ /* 0x010fe20008410000 */
[----:B------:R-:W-:-:S02]  /*43e0*/  FSEL R37, R12, -INF , !P2 ;  /* 0xff8000000c257808 */ /* 0x000fc40005000000 */
[----:B------:R4:W5:Y:S01]  /*43f0*/  MUFU.TANH R12, R6 ;  /* 0x00000006000c7308 */ /* 0x0009620000002400 */
[----:B------:R-:W-:Y:S01]  /*4400*/  ISETP.GT.AND P1, PT, R236, R36, PT ;  /* 0x00000024ec00720c */ /* 0x000fe20003f24270 */
[----:B------:R-:W-:Y:S01]  /*4410*/  LDSM.16.MT88.4 R64, [R215+0x800] ;  /* 0x00080000d740783b */ /* 0x000fe20000004200 */
[----:B------:R-:W-:Y:S02]  /*4420*/  ISETP.GE.AND P2, PT, R36, R225, PT ;  /* 0x000000e12400720c */ /* 0x000fe40003f46270 */
[----:B---3--:R-:W-:Y:S01]  /*4430*/  FSEL R18, R14, -INF , !P1 ;  /* 0xff8000000e127808 */ /* 0x008fe20004800000 */
[----:B------:R-:W-:Y:S01]  /*4440*/  LDSM.16.MT88.4 R176, [R215+0x1800] ;  /* 0x00180000d7b0783b */ /* 0x000fe20000004200 */
[----:B------:R-:W-:Y:S01]  /*4450*/  ISETP.GT.AND P1, PT, R236, R44, PT ;  /* 0x0000002cec00720c */ /* 0x000fe20003f24270 */
[----:B------:R3:W2:Y:S01]  /*4460*/  MUFU.TANH R13, R7 ;  /* 0x00000007000d7308 */ /* 0x0006a20000002400 */
[----:B------:R-:W-:Y:S02]  /*4470*/  FSEL R18, R18, -INF , !P2 ;  /* 0xff80000012127808 */ /* 0x000fe40005000000 */
[----:B------:R-:W-:Y:S01]  /*4480*/  F2FP.BF16.F32.PACK_AB R11, R211, R209 ;  /* 0x000000d1d30b723e */ /* 0x000fe200000010ff */
[----:B----4-:R-:W-:Y:S01]  /*4490*/  FMUL.FTZ R6, R63, UR4 ;  /* 0x000000043f067c20 */ /* 0x010fe20008410000 */
[----:B-----5:R-:W-:-:S05]  /*44a0*/  FSEL R14, R12, -INF , !P1 ;  /* 0xff8000000c0e7808 */ /* 0x020fca0004800000 */
[----:B------:R-:W-:Y:S01]  /*44b0*/  HMMA.16816.F32.BF16 R148, R8, R52, RZ ;  /* 0x000000340894723c */ /* 0x000fe200000418ff */
[----:B------:R-:W-:Y:S01]  /*44c0*/  ISETP.GE.AND P1, PT, R45, R225, PT ;  /* 0x000000e12d00720c */ /* 0x000fe20003f26270 */
[----:B------:R4:W5:Y:S01]  /*44d0*/  MUFU.TANH R36, R6 ;  /* 0x0000000600247308 */ /* 0x0009620000002400 */
[----:B---3--:R-:W-:Y:S02]  /*44e0*/  FSEL R7, R47, -INF , !P6 ;  /* 0xff8000002f077808 */ /* 0x008fe40007000000 */
[----:B------:R-:W-:-:S03]  /*44f0*/  ISETP.GT.AND P6, PT, R236, R38, PT ;  /* 0x00000026ec00720c */ /* 0x000fc60003fc4270 */
[C---:B------:R-:W-:Y:S01]  /*4500*/  HMMA.16816.F32.BF16 R164, R8.reuse, R68, RZ ;  /* 0x0000004408a4723c */ /* 0x040fe200000418ff */
[----:B------:R-:W-:Y:S02]  /*4510*/  FSEL R22, R7, -INF , !P5 ;  /* 0xff80000007167808 */ /* 0x000fe40006800000 */
[----:B------:R-:W-:Y:S02]  /*4520*/  FSEL R7, R16, -INF , !P4 ;  /* 0xff80000010077808 */ /* 0x000fe40006000000 */
[----:B------:R-:W-:Y:S02]  /*4530*/  ISETP.GT.AND P4, PT, R236, R39, PT ;  /* 0x00000027ec00720c */ /* 0x000fe40003f84270 */
[----:B------:R-:W-:Y:S01]  /*4540*/  FSEL R23, R7, -INF , !P3 ;  /* 0xff80000007177808 */ /* 0x000fe20005800000 */
[----:B-1----:R-:W-:Y:S01]  /*4550*/  HMMA.16816.F32.BF16 R40, R8, R84, RZ ;  /* 0x000000540828723c */ /* 0x002fe200000418ff */
[----:B------:R-:W-:Y:S01]  /*4560*/  FMNMX3.FTZ R7, R49, R19, R20, !PT ;  /* 0x0000001331077276 */ /* 0x000fe20007810014 */
[----:B----4-:R-:W-:Y:S01]  /*4570*/  FFMA.FTZ R6, R28, UR6, -R5 ;  /* 0x000000061c067c23 */ /* 0x010fe20008010805 */
[----:B------:R-:W-:-:S02]  /*4580*/  ISETP.GE.AND P5, PT, R38, R225, PT ;  /* 0x000000e12600720c */ /* 0x000fc40003fa6270 */
[----:B------:R-:W-:Y:S01]  /*4590*/  FMNMX3.FTZ R7, R7, R21, R33, !PT ;  /* 0x0000001507077276 */ /* 0x000fe20007810021 */
[----:B------:R1:W-:Y:S01]  /*45a0*/  MUFU.EX2 R208, R6 ;  /* 0x0000000600d07308 */ /* 0x0003e20000000800 */
[----:B------:R-:W-:Y:S01]  /*45b0*/  FSEL R17, R17, -INF , !P6 ;  /* 0xff80000011117808 */ /* 0x000fe20007000000 */
[C---:B------:R-:W-:Y:S01]  /*45c0*/  HMMA.16816.F32.BF16 R56, R8.reuse, R100, RZ ;  /* 0x000000640838723c */ /* 0x040fe200000418ff */
[----:B------:R-:W-:Y:S02]  /*45d0*/  FMNMX3.FTZ R7, R7, R35, R34, !PT ;  /* 0x0000002307077276 */ /* 0x000fe40007810022 */
[----:B--2---:R-:W-:Y:S02]  /*45e0*/  FSEL R16, R13, -INF , !P4 ;  /* 0xff8000000d107808 */ /* 0x004fe40006000000 */
[----:B------:R-:W-:Y:S02]  /*45f0*/  FMNMX.FTZ R7, R48, R7, !PT ;  /* 0x0000000730077209 */ /* 0x000fe40007810000 */
[-C--:B------:R-:W-:Y:S01]  /*4600*/  ISETP.GE.AND P3, PT, R39, R225.reuse, PT ;  /* 0x000000e12700720c */ /* 0x080fe20003f66270 */
[----:B------:R-:W-:Y:S01]  /*4610*/  HMMA.16816.F32.BF16 R72, R8, R116, RZ ;  /* 0x000000740848723c */ /* 0x000fe200000418ff */
[----:B------:R-:W-:Y:S01]  /*4620*/  ISETP.GE.AND P6, PT, R44, R225, PT ;  /* 0x000000e12c00720c */ /* 0x000fe20003fc6270 */
[----:B------:R-:W2:Y:S01]  /*4630*/  SHFL.BFLY PT, R12, R7, 0x2, 0x1f ;  /* 0x0c401f00070c7f89 */ /* 0x000ea200000e0000 */
[----:B------:R-:W-:-:S02]  /*4640*/  ISETP.GT.AND P4, PT, R236, R45, PT ;  /* 0x0000002dec00720c */ /* 0x000fc40003f84270 */
[----:B------:R-:W-:Y:S01]  /*4650*/  FSEL R28, R17, -INF , !P5 ;  /* 0xff800000111c7808 */ /* 0x000fe20006800000 */
[--C-:B-1----:R-:W-:Y:S01]  /*4660*/  FFMA.FTZ R6, R31, UR6, -R5.reuse ;  /* 0x000000061f067c23 */ /* 0x102fe20008010805 */
[----:B-----5:R-:W-:Y:S01]  /*4670*/  FSEL R13, R36, -INF , !P4 ;  /* 0xff800000240d7808 */ /* 0x020fe20006000000 */
[C---:B------:R-:W-:Y:S01]  /*4680*/  HMMA.16816.F32.BF16 R88, R8.reuse, R184, RZ ;  /* 0x000000b80858723c */ /* 0x040fe200000418ff */
[----:B------:R-:W-:Y:S01]  /*4690*/  FSEL R31, R14, -INF , !P6 ;  /* 0xff8000000e1f7808 */ /* 0x000fe20007000000 */
[----:B------:R1:W3:Y:S06]  /*46a0*/  MUFU.EX2 R207, R6 ;  /* 0x0000000600cf7308 */ /* 0x0002ec0000000800 */
[C---:B------:R-:W-:Y:S08]  /*46b0*/  HMMA.16816.F32.BF16 R104, R8.reuse, R128, RZ ;  /* 0x000000800868723c */ /* 0x040ff000000418ff */
[----:B------:R-:W-:Y:S01]  /*46c0*/  HMMA.16816.F32.BF16 R120, R8, R180, RZ ;  /* 0x000000b40878723c */ /* 0x000fe200000418ff */
[--C-:B-1----:R-:W-:Y:S01]  /*46d0*/  FFMA.FTZ R6, R32, UR6, -R5.reuse ;  /* 0x0000000620067c23 */ /* 0x102fe20008010805 */
[----:B------:R-:W-:Y:S01]  /*46e0*/  FFMA.FTZ R5, R29, UR6, -R5 ;  /* 0x000000061d057c23 */ /* 0x000fe20008010805 */
[----:B------:R-:W-:-:S02]  /*46f0*/  FSEL R29, R16, -INF , !P3 ;  /* 0xff800000101d7808 */ /* 0x000fc40005800000 */
[----:B------:R1:W-:Y:S01]  /*4700*/  MUFU.EX2 R206, R6 ;  /* 0x0000000600ce7308 */ /* 0x0003e20000000800 */
[----:B------:R-:W-:Y:S02]  /*4710*/  FSEL R32, R13, -INF , !P1 ;  /* 0xff8000000d207808 */ /* 0x000fe40004800000 */
[----:B------:R-:W-:Y:S01]  /*4720*/  HMMA.16816.F32.BF16 R152, R8, R54, RZ ;  /* 0x000000360898723c */ /* 0x000fe200000418ff */
[----:B---3--:R-:W-:-:S04]  /*4730*/  F2FP.BF16.F32.PACK_AB R124, R207, R208 ;  /* 0x000000d0cf7c723e */ /* 0x008fc800000010ff */
[----:B------:R3:W4:Y:S03]  /*4740*/  MUFU.EX2 R205, R5 ;  /* 0x0000000500cd7308 */ /* 0x0007260000000800 */
[----:B------:R-:W-:Y:S01]  /*4750*/  HMMA.16816.F32.BF16 R168, R8, R70, RZ ;  /* 0x0000004608a8723c */ /* 0x000fe200000418ff */
[----:B-1----:R-:W-:-:S07]  /*4760*/  FMNMX3.FTZ R6, R37, R22, R23, !PT ;  /* 0x0000001625067276 */ /* 0x002fce0007810017 */
[----:B------:R-:W-:Y:S01]  /*4770*/  HMMA.16816.F32.BF16 R44, R8, R86, RZ ;  /* 0x00000056082c723c */ /* 0x000fe200000418ff */
[----:B------:R-:W-:-:S04]  /*4780*/  FMNMX3.FTZ R6, R6, R18, R28, !PT ;  /* 0x0000001206067276 */ /* 0x000fc8000781001c */
[----:B------:R-:W-:Y:S01]  /*4790*/  FMNMX3.FTZ R6, R6, R29, R31, !PT ;  /* 0x0000001d06067276 */ /* 0x000fe2000781001f */
[--C-:B---3--:R-:W-:Y:S02]  /*47a0*/  FFMA.FTZ R5, R26, UR6, -R3.reuse ;  /* 0x000000061a057c23 */ /* 0x108fe40008010803 */
[C---:B------:R-:W-:Y:S01]  /*47b0*/  HMMA.16816.F32.BF16 R60, R8.reuse, R102, RZ ;  /* 0x00000066083c723c */ /* 0x040fe200000418ff */
[----:B----4-:R-:W-:Y:S02]  /*47c0*/  F2FP.BF16.F32.PACK_AB R126, R205, R206 ;  /* 0x000000cecd7e723e */ /* 0x010fe400000010ff */
[----:B------:R-:W-:Y:S01]  /*47d0*/  FMNMX.FTZ R6, R32, R6, !PT ;  /* 0x0000000620067209 */ /* 0x000fe20007810000 */
[----:B------:R2:W-:Y:S04]  /*47e0*/  MUFU.EX2 R138, R5 ;  /* 0x00000005008a7308 */ /* 0x0005e80000000800 */
[C---:B------:R-:W-:Y:S08]  /*47f0*/  HMMA.16816.F32.BF16 R76, R8.reuse, R118, RZ ;  /* 0x00000076084c723c */ /* 0x040ff000000418ff */
[C---:B------:R-:W-:Y:S01]  /*4800*/  HMMA.16816.F32.BF16 R92, R8.reuse, R186, RZ ;  /* 0x000000ba085c723c */ /* 0x040fe200000418ff */
[----:B--2---:R-:W-:Y:S01]  /*4810*/  FMNMX.FTZ R5, R7, R12, !PT ;  /* 0x0000000c07057209 */ /* 0x004fe20007810000 */
[--C-:B------:R-:W-:Y:S01]  /*4820*/  FFMA.FTZ R7, R25, UR6, -R3.reuse ;  /* 0x0000000619077c23 */ /* 0x100fe20008010803 */
[----:B------:R-:W1:Y:S05]  /*4830*/  SHFL.BFLY PT, R12, R6, 0x2, 0x1f ;  /* 0x0c401f00060c7f89 */ /* 0x000e6a00000e0000 */
[C---:B------:R-:W-:Y:S01]  /*4840*/  HMMA.16816.F32.BF16 R108, R8.reuse, R130, RZ ;  /* 0x00000082086c723c */ /* 0x040fe200000418ff */
[----:B------:R2:W3:Y:S01]  /*4850*/  MUFU.EX2 R137, R7 ;  /* 0x0000000700897308 */ /* 0x0004e20000000800 */
[----:B------:R-:W4:Y:S06]  /*4860*/  SHFL.BFLY PT, R13, R5, 0x1, 0x1f ;  /* 0x0c201f00050d7f89 */ /* 0x000f2c00000e0000 */
[----:B------:R-:W-:Y:S01]  /*4870*/  HMMA.16816.F32.BF16 R8, R8, R182, RZ ;  /* 0x000000b60808723c */ /* 0x000fe200000418ff */
[--C-:B--2---:R-:W-:Y:S01]  /*4880*/  FFMA.FTZ R7, R27, UR6, -R3.reuse ;  /* 0x000000061b077c23 */ /* 0x104fe20008010803 */
[----:B------:R-:W-:Y:S01]  /*4890*/  FFMA.FTZ R3, R24, UR6, -R3 ;  /* 0x0000000618037c23 */ /* 0x000fe20008010803 */
[----:B---3--:R-:W-:Y:S01]  /*48a0*/  F2FP.BF16.F32.PACK_AB R125, R137, R138 ;  /* 0x0000008a897d723e */ /* 0x008fe200000010ff */
[----:B------:R2:W-:Y:S01]  /*48b0*/  LDSM.16.MT88.4 R24, [R0+0x800] ;  /* 0x000800000018783b */ /* 0x0005e20000004200 */
[----:B-1----:R-:W-:Y:S01]  /*48c0*/  FMNMX.FTZ R6, R6, R12, !PT ;  /* 0x0000000c06067209 */ /* 0x002fe20007810000 */
[----:B------:R1:W-:Y:S01]  /*48d0*/  MUFU.EX2 R139, R7 ;  /* 0x00000007008b7308 */ /* 0x0003e20000000800 */
[----:B----4-:R-:W-:-:S04]  /*48e0*/  FMNMX.FTZ R133, R5, R13, !PT ;  /* 0x0000000d05857209 */ /* 0x010fc80007810000 */
[----:B------:R-:W-:-:S03]  /*48f0*/  FSETP.NEU.FTZ.AND P1, PT, R133, -INF , PT ;  /* 0xff8000008500780b */ /* 0x000fc60003f3d000 */
[----:B------:R3:W4:Y:S01]  /*4900*/  MUFU.EX2 R204, R3 ;  /* 0x0000000300cc7308 */ /* 0x0007220000000800 */
[----:B-1----:R-:W1:Y:S01]  /*4910*/  SHFL.BFLY PT, R7, R6, 0x1, 0x1f ;  /* 0x0c201f0006077f89 */ /* 0x002e6200000e0000 */
[----:B---3--:R-:W-:Y:S01]  /*4920*/  FMUL.FTZ R3, R133, UR6 ;  /* 0x0000000685037c20 */ /* 0x008fe20008410000 */
[----:B----4-:R-:W-:-:S04]  /*4930*/  F2FP.BF16.F32.PACK_AB R127, R204, R139 ;  /* 0x0000008bcc7f723e */ /* 0x010fc800000010ff */
[----:B------:R-:W-:-:S03]  /*4940*/  FSEL R3, R3, RZ, P1 ;  /* 0x000000ff03037208 */ /* 0x000fc60000800000 */
[----:B------:R-:W-:Y:S02]  /*4950*/  HMMA.16816.F32.BF16 R148, R124, R156, R148 ;  /* 0x0000009c7c94723c */ /* 0x000fe40000041894 */
[--C-:B--2---:R-:W-:Y:S01]  /*4960*/  FFMA.FTZ R0, R49, UR6, -R3.reuse ;  /* 0x0000000631007c23 */ /* 0x104fe20008010803 */
[----:B------:R-:W-:-:S03]  /*4970*/  FFMA.FTZ R5, R20, UR6, -R3 ;  /* 0x0000000614057c23 */ /* 0x000fc60008010803 */
[----:B------:R2:W-:Y:S01]  /*4980*/  MUFU.EX2 R113, R0 ;  /* 0x0000000000717308 */ /* 0x0005e20000000800 */
[----:B-1----:R-:W-:Y:S01]  /*4990*/  FMNMX.FTZ R134, R6, R7, !PT ;  /* 0x0000000706867209 */ /* 0x002fe20007810000 */
[----:B------:R-:W-:Y:S03]  /*49a0*/  HMMA.16816.F32.BF16 R164, R124, R172, R164 ;  /* 0x000000ac7ca4723c */ /* 0x000fe600000418a4 */
[----:B------:R-:W-:-:S03]  /*49b0*/  FSETP.NEU.FTZ.AND P1, PT, R134, -INF , PT ;  /* 0xff8000008600780b */ /* 0x000fc60003f3d000 */
[----:B------:R1:W-:Y:S02]  /*49c0*/  MUFU.EX2 R132, R5 ;  /* 0x0000000500847308 */ /* 0x0003e40000000800 */
[----:B------:R-:W-:Y:S01]  /*49d0*/  HMMA.16816.F32.BF16 R40, R124, R24, R40 ;  /* 0x000000187c28723c */ /* 0x000fe20000041828 */
[----:B--2---:R-:W-:-:S07]  /*49e0*/  FFMA.FTZ R0, R19, UR6, -R3 ;  /* 0x0000000613007c23 */ /* 0x004fce0008010803 */
[----:B------:R-:W-:Y:S01]  /*49f0*/  HMMA.16816.F32.BF16 R56, R124, R64, R56 ;  /* 0x000000407c38723c */ /* 0x000fe20000041838 */
[----:B------:R2:W3:Y:S01]  /*4a00*/  MUFU.EX2 R112, R0 ;  /* 0x0000000000707308 */ /* 0x0004e20000000800 */
[----:B-1----:R-:W-:-:S06]  /*4a10*/  FFMA.FTZ R5, R21, UR6, -R3 ;  /* 0x0000000615057c23 */ /* 0x002fcc0008010803 */
[C---:B------:R-:W-:Y:S01]  /*4a20*/  HMMA.16816.F32.BF16 R72, R124.reuse, R80, R72 ;  /* 0x000000507c48723c */ /* 0x040fe20000041848 */
[----:B------:R1:W4:Y:S07]  /*4a30*/  MUFU.EX2 R21, R5 ;  /* 0x0000000500157308 */ /* 0x00032e0000000800 */
[----:B------:R-:W-:Y:S01]  /*4a40*/  HMMA.16816.F32.BF16 R88, R124, R96, R88 ;  /* 0x000000607c58723c */ /* 0x000fe20000041858 */
[----:B--2---:R-:W-:-:S05]  /*4a50*/  FMUL.FTZ R0, R134, UR6 ;  /* 0x0000000686007c20 */ /* 0x004fca0008410000 */
[----:B------:R-:W-:Y:S02]  /*4a60*/  FSEL R0, R0, RZ, P1 ;  /* 0x000000ff00007208 */ /* 0x000fe40000800000 */
[----:B------:R-:W-:Y:S03]  /*4a70*/  HMMA.16816.F32.BF16 R104, R124, R140, R104 ;  /* 0x0000008c7c68723c */ /* 0x000fe60000041868 */
[----:B-1----:R-:W-:-:S04]  /*4a80*/  FFMA.FTZ R5, R37, UR6, -R0 ;  /* 0x0000000625057c23 */ /* 0x002fc80008010800 */
[----:B------:R1:W-:Y:S01]  /*4a90*/  MUFU.EX2 R20, R5 ;  /* 0x0000000500147308 */ /* 0x0003e20000000800 */
[C---:B------:R-:W-:Y:S08]  /*4aa0*/  HMMA.16816.F32.BF16 R120, R124.reuse, R176, R120 ;  /* 0x000000b07c78723c */ /* 0x040ff00000041878 */
[----:B------:R-:W-:Y:S01]  /*4ab0*/  HMMA.16816.F32.BF16 R152, R124, R158, R152 ;  /* 0x0000009e7c98723c */ /* 0x000fe20000041898 */
[----:B-1----:R-:W-:-:S07]  /*4ac0*/  FFMA.FTZ R5, R22, UR6, -R0 ;  /* 0x0000000616057c23 */ /* 0x002fce0008010800 */
[C---:B------:R-:W-:Y:S01]  /*4ad0*/  HMMA.16816.F32.BF16 R168, R124.reuse, R174, R168 ;  /* 0x000000ae7ca8723c */ /* 0x040fe200000418a8 */
[----:B------:R1:W2:Y:S07]  /*4ae0*/  MUFU.EX2 R19, R5 ;  /* 0x0000000500137308 */ /* 0x0002ae0000000800 */
[C---:B------:R-:W-:Y:S08]  /*4af0*/  HMMA.16816.F32.BF16 R44, R124.reuse, R26, R44 ;  /* 0x0000001a7c2c723c */ /* 0x040ff0000004182c */
[----:B------:R-:W-:Y:S01]  /*4b00*/  HMMA.16816.F32.BF16 R60, R124, R66, R60 ;  /* 0x000000427c3c723c */ /* 0x000fe2000004183c */
[----:B-1----:R-:W-:-:S04]  /*4b10*/  FFMA.FTZ R5, R23, UR6, -R0 ;  /* 0x0000000617057c23 */ /* 0x002fc80008010800 */
[----:B------:R1:W-:Y:S03]  /*4b20*/  MUFU.EX2 R16, R5 ;  /* 0x0000000500107308 */ /* 0x0003e60000000800 */
[C---:B------:R-:W-:Y:S08]  /*4b30*/  HMMA.16816.F32.BF16 R76, R124.reuse, R82, R76 ;  /* 0x000000527c4c723c */ /* 0x040ff0000004184c */
[----:B------:R-:W-:Y:S01]  /*4b40*/  HMMA.16816.F32.BF16 R92, R124, R98, R92 ;  /* 0x000000627c5c723c */ /* 0x000fe2000004185c */
[----:B-1----:R-:W-:-:S07]  /*4b50*/  FFMA.FTZ R5, R18, UR6, -R0 ;  /* 0x0000000612057c23 */ /* 0x002fce0008010800 */
[C---:B------:R-:W-:Y:S01]  /*4b60*/  HMMA.16816.F32.BF16 R108, R124.reuse, R142, R108 ;  /* 0x0000008e7c6c723c */ /* 0x040fe2000004186c */
[----:B------:R1:W5:Y:S07]  /*4b70*/  MUFU.EX2 R17, R5 ;  /* 0x0000000500117308 */ /* 0x00036e0000000800 */
[----:B------:R-:W-:Y:S01]  /*4b80*/  HMMA.16816.F32.BF16 R124, R124, R178, R8 ;  /* 0x000000b27c7c723c */ /* 0x000fe20000041808 */
[----:B---3--:R-:W-:Y:S02]  /*4b90*/  F2FP.BF16.F32.PACK_AB R8, R112, R113 ;  /* 0x000000717008723e */ /* 0x008fe400000010ff */
[----:B----4-:R-:W-:-:S02]  /*4ba0*/  F2FP.BF16.F32.PACK_AB R10, R21, R132 ;  /* 0x00000084150a723e */ /* 0x010fc400000010ff */
[----:B--2---:R-:W-:Y:S01]  /*4bb0*/  F2FP.BF16.F32.PACK_AB R9, R19, R20 ;  /* 0x000000141309723e */ /* 0x004fe200000010ff */
[----:B-1----:R-:W-:Y:S01]  /*4bc0*/  FFMA.FTZ R5, R33, UR6, -R3 ;  /* 0x0000000621057c23 */ /* 0x002fe20008010803 */
[----:B-----5:R-:W-:-:S03]  /*4bd0*/  F2FP.BF16.F32.PACK_AB R11, R17, R16 ;  /* 0x00000010110b723e */ /* 0x020fc600000010ff */
[----:B------:R1:W-:Y:S04]  /*4be0*/  MUFU.EX2 R14, R5 ;  /* 0x00000005000e7308 */ /* 0x0003e80000000800 */
[C---:B------:R-:W-:Y:S08]  /*4bf0*/  HMMA.16816.F32.BF16 R160, R8.reuse, R68, RZ ;  /* 0x0000004408a0723c */ /* 0x040ff000000418ff */
[----:B------:R-:W-:Y:S01]  /*4c00*/  HMMA.16816.F32.BF16 R196, R8, R70, RZ ;  /* 0x0000004608c4723c */ /* 0x000fe200000418ff */
[----:B-1----:R-:W-:-:S07]  /*4c10*/  FFMA.FTZ R5, R35, UR6, -R3 ;  /* 0x0000000623057c23 */ /* 0x002fce0008010803 */
[C---:B------:R-:W-:Y:S01]  /*4c20*/  HMMA.16816.F32.BF16 R144, R8.reuse, R52, RZ ;  /* 0x000000340890723c */ /* 0x040fe200000418ff */
[----:B------:R1:W2:Y:S07]  /*4c30*/  MUFU.EX2 R13, R5 ;  /* 0x00000005000d7308 */ /* 0x0002ae0000000800 */
[C---:B------:R-:W-:Y:S08]  /*4c40*/  HMMA.16816.F32.BF16 R200, R8.reuse, R54, RZ ;  /* 0x0000003608c8723c */ /* 0x040ff000000418ff */
[----:B------:R-:W-:Y:S01]  /*4c50*/  HMMA.16816.F32.BF16 R36, R8, R84, RZ ;  /* 0x000000540824723c */ /* 0x000fe200000418ff */
[--C-:B-1----:R-:W-:Y:S01]  /*4c60*/  FFMA.FTZ R5, R34, UR6, -R3.reuse ;  /* 0x0000000622057c23 */ /* 0x102fe20008010803 */
[----:B------:R-:W-:-:S03]  /*4c70*/  FFMA.FTZ R3, R48, UR6, -R3 ;  /* 0x0000000630037c23 */ /* 0x000fc60008010803 */
[----:B------:R-:W-:Y:S03]  /*4c80*/  MUFU.EX2 R12, R5 ;  /* 0x00000005000c7308 */ /* 0x000fe60000000800 */
[C---:B------:R-:W-:Y:S05]  /*4c90*/  HMMA.16816.F32.BF16 R48, R8.reuse, R86, RZ ;  /* 0x000000560830723c */ /* 0x040fea00000418ff */
        /* <DEDUP_REMOVED lines=12> */
[--C-:B-1----:R-:W-:Y:S01]  /*4d60*/  FFMA.FTZ R3, R31, UR6, -R0.reuse ;  /* 0x000000061f037c23 */ /* 0x102fe20008010800 */
[----:B------:R-:W-:-:S06]  /*4d70*/  FFMA.FTZ R0, R32, UR6, -R0 ;  /* 0x0000000620007c23 */ /* 0x000fcc0008010800 */
[C---:B------:R-:W-:Y:S01]  /*4d80*/  HMMA.16816.F32.BF16 R100, R8.reuse, R128, RZ ;  /* 0x000000800864723c */ /* 0x040fe200000418ff */
[----:B--2---:R-:W-:Y:S02]  /*4d90*/  F2FP.BF16.F32.PACK_AB R128, R13, R14 ;  /* 0x0000000e0d80723e */ /* 0x004fe400000010ff */
[----:B---3--:R-:W-:Y:S01]  /*4da0*/  F2FP.BF16.F32.PACK_AB R129, R5, R6 ;  /* 0x000000060581723e */ /* 0x008fe200000010ff */
[----:B------:R-:W-:Y:S04]  /*4db0*/  MUFU.EX2 R3, R3 ;  /* 0x0000000300037308 */ /* 0x000fe80000000800 */
[----:B------:R-:W-:Y:S01]  /*4dc0*/  HMMA.16816.F32.BF16 R32, R8, R130, RZ ;  /* 0x000000820820723c */ /* 0x000fe200000418ff */
[----:B------:R-:W-:-:S03]  /*4dd0*/  F2FP.BF16.F32.PACK_AB R130, R7, R12 ;  /* 0x0000000c0782723e */ /* 0x000fc600000010ff */
[----:B------:R-:W1:Y:S04]  /*4de0*/  MUFU.EX2 R0, R0 ;  /* 0x0000000000007308 */ /* 0x000e680000000800 */
        /* <DEDUP_REMOVED lines=21> */
[----:B-1----:R-:W-:Y:S01]  /*4f40*/  F2FP.BF16.F32.PACK_AB R131, R0, R3 ;  /* 0x000000030083723e */ /* 0x002fe200000010ff */
        /* <DEDUP_REMOVED lines=10> */
[----:B------:R-:W-:Y:S03]  /*4ff0*/  HMMA.16816.F32.BF16 R144, R128, R156, R144 ;  /* 0x0000009c8090723c */ /* 0x000fe60000041890 */
[----:B------:R1:W-:Y:S01]  /*5000*/  STL [R1+0x10], R252 ;  /* 0x000010fc01007387 */ /* 0x0003e20000100800 */
[----:B------:R-:W-:-:S03]  /*5010*/  ISETP.GT.U32.AND P1, PT, R30, R219, PT ;  /* 0x000000db1e00720c */ /* 0x000fc60003f24070 */
        /* <DEDUP_REMOVED lines=19> */
[----:B------:R-:W-:Y:S01]  /*5150*/  IMAD.MOV.U32 R218, RZ, RZ, R232 ;  /* 0x000000ffffda7224 */ /* 0x000fe200078e00e8 */
[----:B------:R-:W-:-:S04]  /*5160*/  DEPBAR.LE SB0, 0x0 ;  /* 0x000080000000791a */ /* 0x000fc80000000000 */
[----:B------:R-:W-:-:S04]  /*5170*/  VIADD R221, R218, 0xfffffffe ;  /* 0xfffffffedadd7836 */ /* 0x000fc80000000000 */
[----:B------:R-:W-:-:S04]  /*5180*/  IMAD.WIDE.U32 R6, R221, R230, RZ ;  /* 0x000000e6dd067225 */ /* 0x000fc800078e00ff */
[C---:B------:R-:W-:Y:S01]  /*5190*/  IMAD.SHL.U32 R3, R6.reuse, 0x20, RZ ;  /* 0x0000002006037824 */ /* 0x040fe200078e00ff */
[----:B------:R-:W-:Y:S01]  /*51a0*/  BAR.SYNC.DEFER_BLOCKING 0x0 ;  /* 0x0000000000007b1d */ /* 0x000fe20000010000 */
[----:B------:R-:W-:Y:S01]  /*51b0*/  IMAD R0, R221, R231, R7 ;  /* 0x000000e7dd007224 */ /* 0x000fe200078e0207 */
[----:B------:R-:W-:Y:S02]  /*51c0*/  LEA R8, P2, R6, R229, 0x6 ;  /* 0x000000e506087211 */ /* 0x000fe400078430ff */
        /* <DEDUP_REMOVED lines=16> */
[C---:B------:R-:W-:Y:S01]  /*52d0*/  IMAD.IADD R230, R2.reuse, 0x1, R222 ;  /* 0x0000000102e67824 */ /* 0x040fe200078e02de */
[----:B------:R1:W-:Y:S01]  /*52e0*/  LDGSTS.E.BYPASS.LTC128B.128 [R228+0xb000], desc[UR16][R8.64+0x80] ;  /* 0x0b00008008e47fae */ /* 0x0003e2000b981a10 */
[----:B------:R-:W-:-:S03]  /*52f0*/  IMAD.IADD R231, R2, 0x1, R229 ;  /* 0x0000000102e77824 */ /* 0x000fc600078e02e5 */
[----:B------:R-:W-:Y:S04]  /*5300*/  LDGSTS.E.BYPASS.LTC128B.128 [R228+0xa800], desc[UR16][R6.64] ;  /* 0x0a80000006e47fae */ /* 0x000fe8000b981a10 */
[----:B------:R2:W-:Y:S04]  /*5310*/  LDGSTS.E.BYPASS.LTC128B.128 [R228+0xb800], desc[UR16][R6.64+0x80] ;  /* 0x0b80008006e47fae */ /* 0x0005e8000b981a10 */
[----:B------:R-:W-:Y:S04]  /*5320*/  LDSM.16.M88.4 R24, [R214+UR5+0x8000] ;  /* 0x00800005d618783b */ /* 0x000fe80008000200 */
[----:B------:R-:W3:Y:S04]  /*5330*/  LDSM.16.M88.4 R16, [R213+0x2000] ;  /* 0x00200000d510783b */ /* 0x000ee80000000200 */
[----:B------:R-:W4:Y:S04]  /*5340*/  LDSM.16.M88.4 R28, [R214+UR5+0x8800] ;  /* 0x00880005d61c783b */ /* 0x000f280008000200 */
[----:B------:R-:W-:Y:S04]  /*5350*/  LDSM.16.M88.4 R140, [R0+0x8800] ;  /* 0x00880000008c783b */ /* 0x000fe80000000200 */
[----:B-1----:R-:W-:Y:S04]  /*5360*/  LDSM.16.M88.4 R8, [R3+0x2000] ;  /* 0x002000000308783b */ /* 0x002fe80000000200 */
[----:B------:R-:W1:Y:S04]  /*5370*/  LDSM.16.M88.4 R176, [R0+0x8000] ;  /* 0x0080000000b0783b */ /* 0x000e680000000200 */
[----:B------:R-:W5:Y:S04]  /*5380*/  LDSM.16.M88.4 R20, [R213] ;  /* 0x00000000d514783b */ /* 0x000f680000000200 */
[----:B------:R-:W0:Y:S01]  /*5390*/  LDGDEPBAR ;  /* 0x00000000000079af */ /* 0x000e220000000000 */
[C---:B---3--:R-:W-:Y:S08]  /*53a0*/  HMMA.16816.F32.BF16 R184, R16.reuse, R24, RZ ;  /* 0x0000001810b8723c */ /* 0x048ff000000418ff */
[C---:B----4-:R-:W-:Y:S08]  /*53b0*/  HMMA.16816.F32.BF16 R32, R16.reuse, R28, RZ ;  /* 0x0000001c1020723c */ /* 0x050ff000000418ff */
[C---:B------:R-:W-:Y:S08]  /*53c0*/  HMMA.16816.F32.BF16 R180, R16.reuse, R26, RZ ;  /* 0x0000001a10b4723c */ /* 0x040ff000000418ff */
[----:B------:R-:W-:Y:S08]  /*53d0*/  HMMA.16816.F32.BF16 R16, R16, R30, RZ ;  /* 0x0000001e1010723c */ /* 0x000ff000000418ff */
[C---:B-1----:R-:W-:Y:S08]  /*53e0*/  HMMA.16816.F32.BF16 R240, R8.reuse, R176, R184 ;  /* 0x000000b008f0723c */ /* 0x042ff000000418b8 */
[C---:B------:R-:W-:Y:S01]  /*53f0*/  HMMA.16816.F32.BF16 R204, R8.reuse, R140, R32 ;  /* 0x0000008c08cc723c */ /* 0x040fe20000041820 */
[----:B------:R-:W-:Y:S07]  /*5400*/  LDSM.16.M88.4 R32, [R229+0x8000] ;  /* 0x00800000e520783b */ /* 0x000fee0000000200 */
[C---:B------:R-:W-:Y:S01]  /*5410*/  HMMA.16816.F32.BF16 R196, R8.reuse, R142, R16 ;  /* 0x0000008e08c4723c */ /* 0x040fe20000041810 */
[----:B------:R-:W1:Y:S07]  /*5420*/  LDSM.16.M88.4 R16, [R3] ;  /* 0x000000000310783b */ /* 0x000e6e0000000200 */
[----:B------:R-:W-:Y:S01]  /*5430*/  HMMA.16816.F32.BF16 R200, R8, R178, R180 ;  /* 0x000000b208c8723c */ /* 0x000fe200000418b4 */
[----:B------:R-:W-:Y:S04]  /*5440*/  LDSM.16.M88.4 R8, [R222+0x2000] ;  /* 0x00200000de08783b */ /* 0x000fe80000000200 */
[----:B------:R-:W3:Y:S03]  /*5450*/  LDSM.16.M88.4 R180, [R229+0x8800] ;  /* 0x00880000e5b4783b */ /* 0x000ee60000000200 */
[C---:B-----5:R-:W-:Y:S08]  /*5460*/  HMMA.16816.F32.BF16 R188, R20.reuse, R24, RZ ;  /* 0x0000001814bc723c */ /* 0x060ff000000418ff */
[C---:B------:R-:W-:Y:S01]  /*5470*/  HMMA.16816.F32.BF16 R192, R20.reuse, R26, RZ ;  /* 0x0000001a14c0723c */ /* 0x040fe200000418ff */
[----:B------:R-:W4:Y:S07]  /*5480*/  LDSM.16.M88.4 R24, [R222] ;  /* 0x00000000de18783b */ /* 0x000f2e0000000200 */
[C---:B------:R-:W-:Y:S08]  /*5490*/  HMMA.16816.F32.BF16 R184, R20.reuse, R28, RZ ;  /* 0x0000001c14b8723c */ /* 0x040ff000000418ff */
[----:B------:R-:W-:Y:S08]  /*54a0*/  HMMA.16816.F32.BF16 R28, R20, R30, RZ ;  /* 0x0000001e141c723c */ /* 0x000ff000000418ff */
[C---:B-1----:R-:W-:Y:S08]  /*54b0*/  HMMA.16816.F32.BF16 R20, R16.reuse, R176, R188 ;  /* 0x000000b01014723c */ /* 0x042ff000000418bc */
[C---:B------:R-:W-:Y:S08]  /*54c0*/  HMMA.16816.F32.BF16 R188, R16.reuse, R140, R184 ;  /* 0x0000008c10bc723c */ /* 0x040ff000000418b8 */
[C---:B------:R-:W-:Y:S08]  /*54d0*/  HMMA.16816.F32.BF16 R184, R16.reuse, R178, R192 ;  /* 0x000000b210b8723c */ /* 0x040ff000000418c0 */
[----:B------:R-:W-:Y:S01]  /*54e0*/  HMMA.16816.F32.BF16 R176, R16, R142, R28 ;  /* 0x0000008e10b0723c */ /* 0x000fe2000004181c */
[----:B------:R-:W-:Y:S04]  /*54f0*/  LDSM.16.M88.4 R16, [R230+0x2000] ;  /* 0x00200000e610783b */ /* 0x000fe80000000200 */
[----:B------:R-:W1:Y:S03]  /*5500*/  LDSM.16.M88.4 R28, [R231+0x8000] ;  /* 0x00800000e71c783b */ /* 0x000e660000000200 */
[----:B---3--:R-:W-:Y:S01]  /*5510*/  HMMA.16816.F32.BF16 R244, R8, R180, R204 ;  /* 0x000000b408f4723c */ /* 0x008fe200000418cc */
[----:B------:R-:W3:Y:S07]  /*5520*/  LDSM.16.M88.4 R140, [R231+0x8800] ;  /* 0x00880000e78c783b */ /* 0x000eee0000000200 */
[-C--:B----4-:R-:W-:Y:S01]  /*5530*/  HMMA.16816.F32.BF16 R204, R24, R32.reuse, R20 ;  /* 0x0000002018cc723c */ /* 0x090fe20000041814 */
[----:B------:R-:W4:Y:S07]  /*5540*/  LDSM.16.M88.4 R20, [R230] ;  /* 0x00000000e614783b */ /* 0x000f2e0000000200 */
[C---:B------:R-:W-:Y:S08]  /*5550*/  HMMA.16816.F32.BF16 R240, R8.reuse, R32, R240 ;  /* 0x0000002008f0723c */ /* 0x040ff000000418f0 */
[C---:B------:R-:W-:Y:S08]  /*5560*/  HMMA.16816.F32.BF16 R232, R8.reuse, R34, R200 ;  /* 0x0000002208e8723c */ /* 0x040ff000000418c8 */
[-C--:B------:R-:W-:Y:S01]  /*5570*/  HMMA.16816.F32.BF16 R208, R8, R182.reuse, R196 ;  /* 0x000000b608d0723c */ /* 0x080fe200000418c4 */
[----:B------:R-:W-:Y:S07]  /*5580*/  LDSM.16.M88.4 R8, [R213+0x6000] ;  /* 0x00600000d508783b */ /* 0x000fee0000000200 */
[C---:B------:R-:W-:Y:S01]  /*5590*/  HMMA.16816.F32.BF16 R192, R24.reuse, R182, R176 ;  /* 0x000000b618c0723c */ /* 0x040fe200000418b0 */
[----:B------:R-:W5:Y:S07]  /*55a0*/  LDSM.16.M88.4 R176, [R214+UR5+0x9000] ;  /* 0x00900005d6b0783b */ /* 0x000f6e0008000200 */
[C---:B------:R-:W-:Y:S08]  /*55b0*/  HMMA.16816.F32.BF16 R200, R24.reuse, R34, R184 ;  /* 0x0000002218c8723c */ /* 0x040ff000000418b8 */
[----:B------:R-:W-:Y:S01]  /*55c0*/  HMMA.16816.F32.BF16 R196, R24, R180, R188 ;  /* 0x000000b418c4723c */ /* 0x000fe200000418bc */
[----:B------:R-:W2:Y:S07]  /*55d0*/  LDSM.16.M88.4 R24, [R214+UR5+0x9800] ;  /* 0x00980005d618783b */ /* 0x000eae0008000200 */
[C---:B-1----:R-:W-:Y:S08]  /*55e0*/  HMMA.16816.F32.BF16 R184, R16.reuse, R30, R232 ;  /* 0x0000001e10b8723c */ /* 0x042ff000000418e8 */
[C---:B------:R-:W-:Y:S08]  /*55f0*/  HMMA.16816.F32.BF16 R188, R16.reuse, R28, R240 ;  /* 0x0000001c10bc723c */ /* 0x040ff000000418f0 */
[C---:B---3--:R-:W-:Y:S08]  /*5600*/  HMMA.16816.F32.BF16 R180, R16.reuse, R140, R244 ;  /* 0x0000008c10b4723c */ /* 0x048ff000000418f4 */
[----:B------:R-:W-:Y:S01]  /*5610*/  HMMA.16816.F32.BF16 R32, R16, R142, R208 ;  /* 0x0000008e1020723c */ /* 0x000fe200000418d0 */
[----:B------:R-:W1:Y:S07]  /*5620*/  LDSM.16.M88.4 R16, [R213+0x4000] ;  /* 0x00400000d510783b */ /* 0x000e6e0000000200 */
[C---:B----4-:R-:W-:Y:S08]  /*5630*/  HMMA.16816.F32.BF16 R232, R20.reuse, R30, R200 ;  /* 0x0000001e14e8723c */ /* 0x050ff000000418c8 */
[C---:B------:R-:W-:Y:S01]  /*5640*/  HMMA.16816.F32.BF16 R240, R20.reuse, R28, R204 ;  /* 0x0000001c14f0723c */ /* 0x040fe200000418cc */
[----:B------:R-:W-:Y:S07]  /*5650*/  LDSM.16.M88.4 R28, [R0+0x9000] ;  /* 0x00900000001c783b */ /* 0x000fee0000000200 */
[C---:B------:R-:W-:Y:S08]  /*5660*/  HMMA.16816.F32.BF16 R200, R20.reuse, R140, R196 ;  /* 0x0000008c14c8723c */ /* 0x040ff000000418c4 */
[----:B------:R-:W-:Y:S01]  /*5670*/  HMMA.16816.F32.BF16 R196, R20, R142, R192 ;  /* 0x0000008e14c4723c */ /* 0x000fe200000418c0 */
[----:B------:R-:W3:Y:S07]  /*5680*/  LDSM.16.M88.4 R20, [R3+0x4000] ;  /* 0x004000000314783b */ /* 0x000eee0000000200 */
[C---:B-----5:R-:W-:Y:S08]  /*5690*/  HMMA.16816.F32.BF16 R204, R8.reuse, R178, R184 ;  /* 0x000000b208cc723c */ /* 0x060ff000000418b8 */
[C---:B------:R-:W-:Y:S08]  /*56a0*/  HMMA.16816.F32.BF16 R208, R8.reuse, R176, R188 ;  /* 0x000000b008d0723c */ /* 0x040ff000000418bc */
[C---:B--2---:R-:W-:Y:S08]  /*56b0*/  HMMA.16816.F32.BF16 R192, R8.reuse, R24, R180 ;  /* 0x0000001808c0723c */ /* 0x044ff000000418b4 */
[----:B------:R-:W-:Y:S01]  /*56c0*/  HMMA.16816.F32.BF16 R184, R8, R26, R32 ;  /* 0x0000001a08b8723c */ /* 0x000fe20000041820 */
[----:B------:R-:W2:Y:S04]  /*56d0*/  LDSM.16.M88.4 R8, [R3+0x6000] ;  /* 0x006000000308783b */ /* 0x000ea80000000200 */
[----:B------:R4:W5:Y:S03]  /*56e0*/  LDSM.16.M88.4 R32, [R0+0x9800] ;  /* 0x009800000020783b */ /* 0x0009660000000200 */
[C---:B-1----:R-:W-:Y:S08]  /*56f0*/  HMMA.16816.F32.BF16 R180, R16.reuse, R176, R240 ;  /* 0x000000b010b4723c */ /* 0x042ff000000418f0 */
[C---:B------:R-:W-:Y:S01]  /*5700*/  HMMA.16816.F32.BF16 R140, R16.reuse, R178, R232 ;  /* 0x000000b2108c723c */ /* 0x040fe200000418e8 */
[----:B------:R-:W-:Y:S07]  /*5710*/  LDSM.16.M88.4 R176, [R229+0x9000] ;  /* 0x00900000e5b0783b */ /* 0x000fee0000000200 */
[----:B------:R-:W-:Y:S01]  /*5720*/  HMMA.16816.F32.BF16 R200, R16, R24, R200 ;  /* 0x0000001810c8723c */ /* 0x000fe200000418c8 */
[----:B----4-:R-:W-:-:S07]  /*5730*/  IMAD R0, R218, 0x20, R238 ;  /* 0x00000020da007824 */ /* 0x010fce00078e02ee */
[----:B------:R-:W-:Y:S01]  /*5740*/  HMMA.16816.F32.BF16 R188, R16, R26, R196 ;  /* 0x0000001a10bc723c */ /* 0x000fe200000418c4 */
[----:B------:R-:W1:Y:S01]  /*5750*/  LDSM.16.M88.4 R24, [R222+0x4000] ;  /* 0x00400000de18783b */ /* 0x000e620000000200 */
[C---:B------:R-:W-:Y:S02]  /*5760*/  VIADD R5, R0.reuse, 0xffffffd8 ;  /* 0xffffffd800057836 */ /* 0x040fe40000000000 */
[C---:B------:R-:W-:Y:S01]  /*5770*/  VIADD R7, R0.reuse, 0xffffffd0 ;  /* 0xffffffd000077836 */ /* 0x040fe20000000000 */
[----:B------:R-:W4:Y:S01]  /*5780*/  LDSM.16.M88.4 R16, [R222+0x6000] ;  /* 0x00600000de10783b */ /* 0x000f220000000200 */
[C---:B------:R-:W-:Y:S02]  /*5790*/  VIADD R6, R0.reuse, 0xffffffd1 ;  /* 0xffffffd100067836 */ /* 0x040fe40000000000 */
[----:B---3--:R-:W-:Y:S01]  /*57a0*/  HMMA.16816.F32.BF16 R196, R20, R30, R140 ;  /* 0x0000001e14c4723c */ /* 0x008fe2000004188c */
[----:B------:R-:W-:Y:S01]  /*57b0*/  LDSM.16.M88.4 R140, [R231+0x9000] ;  /* 0x00900000e78c783b */ /* 0x000fe20000000200 */
[----:B------:R-:W-:Y:S01]  /*57c0*/  VIADD R3, R0, 0xffffffd9 ;  /* 0xffffffd900037836 */ /* 0x000fe20000000000 */
[----:B------:R-:W-:-:S02]  /*57d0*/  ISETP.GT.AND P2, PT, R236, R7, PT ;  /* 0x00000007ec00720c */ /* 0x000fc40003f44270 */
[----:B------:R-:W-:-:S03]  /*57e0*/  ISETP.GT.AND P6, PT, R236, R6, PT ;  /* 0x00000006ec00720c */ /* 0x000fc60003fc4270 */
[C---:B--2---:R-:W-:Y:S08]  /*57f0*/  HMMA.16816.F32.BF16 R208, R8.reuse, R28, R208 ;  /* 0x0000001c08d0723c */ /* 0x044ff000000418d0 */
[C---:B------:R-:W-:Y:S08]  /*5800*/  HMMA.16816.F32.BF16 R204, R8.reuse, R30, R204 ;  /* 0x0000001e08cc723c */ /* 0x040ff000000418cc */
[C---:B-----5:R-:W-:Y:S08]  /*5810*/  HMMA.16816.F32.BF16 R240, R8.reuse, R32, R192 ;  /* 0x0000002008f0723c */ /* 0x060ff000000418c0 */
[----:B------:R-:W-:Y:S01]  /*5820*/  HMMA.16816.F32.BF16 R232, R8, R34, R184 ;  /* 0x0000002208e8723c */ /* 0x000fe200000418b8 */
[----:B------:R-:W2:Y:S07]  /*5830*/  LDSM.16.M88.4 R8, [R230+0x4000] ;  /* 0x00400000e608783b */ /* 0x000eae0000000200 */
[C---:B------:R-:W-:Y:S01]  /*5840*/  HMMA.16816.F32.BF16 R180, R20.reuse, R28, R180 ;  /* 0x0000001c14b4723c */ /* 0x040fe200000418b4 */
[----:B------:R-:W-:Y:S07]  /*5850*/  LDSM.16.M88.4 R28, [R229+0x9800] ;  /* 0x00980000e51c783b */ /* 0x000fee0000000200 */
[C---:B------:R-:W-:Y:S08]  /*5860*/  HMMA.16816.F32.BF16 R200, R20.reuse, R32, R200 ;  /* 0x0000002014c8723c */ /* 0x040ff000000418c8 */
[----:B------:R-:W-:Y:S01]  /*5870*/  HMMA.16816.F32.BF16 R192, R20, R34, R188 ;  /* 0x0000002214c0723c */ /* 0x000fe200000418bc */
[----:B------:R-:W3:Y:S07]  /*5880*/  LDSM.16.M88.4 R20, [R230+0x6000] ;  /* 0x00600000e614783b */ /* 0x000eee0000000200 */
[-C--:B-1----:R-:W-:Y:S08]  /*5890*/  HMMA.16816.F32.BF16 R32, R24, R176.reuse, R180 ;  /* 0x000000b01820723c */ /* 0x082ff000000418b4 */
[C---:B----4-:R-:W-:Y:S08]  /*58a0*/  HMMA.16816.F32.BF16 R184, R16.reuse, R176, R208 ;  /* 0x000000b010b8723c */ /* 0x050ff000000418d0 */
[----:B------:R-:W-:Y:S08]  /*58b0*/  HMMA.16816.F32.BF16 R188, R16, R178, R204 ;  /* 0x000000b210bc723c */ /* 0x000ff000000418cc */
[----:B--2---:R-:W-:Y:S01]  /*58c0*/  HMMA.16816.F32.BF16 R180, R8, R140, R32 ;  /* 0x0000008c08b4723c */ /* 0x004fe20000041820 */
[----:B------:R-:W1:Y:S01]  /*58d0*/  LDSM.16.M88.4 R32, [R231+0x9800] ;  /* 0x00980000e720783b */ /* 0x000e620000000200 */
[----:B------:R-:W-:-:S06]  /*58e0*/  DEPBAR.LE SB0, 0x0 ;  /* 0x000080000000791a */ /* 0x000fcc0000000000 */
[----:B------:R-:W-:Y:S08]  /*58f0*/  HMMA.16816.F32.BF16 R176, R24, R178, R196 ;  /* 0x000000b218b0723c */ /* 0x000ff000000418c4 */
[----:B---3--:R-:W-:Y:S03]  /*5900*/  HMMA.16816.F32.BF16 R204, R20, R140, R184 ;  /* 0x0000008c14cc723c */ /* 0x008fe600000418b8 */
[----:B------:R-:W-:Y:S01]  /*5910*/  FMUL.FTZ R182, R182, UR4 ;  /* 0x00000004b6b67c20 */ /* 0x000fe20008410000 */
[----:B------:R-:W-:Y:S01]  /*5920*/  FMUL.FTZ R183, R183, UR4 ;  /* 0x00000004b7b77c20 */ /* 0x000fe20008410000 */
[----:B------:R-:W-:Y:S01]  /*5930*/  FMUL.FTZ R180, R180, UR4 ;  /* 0x00000004b4b47c20 */ /* 0x000fe20008410000 */
[----:B------:R-:W-:Y:S01]  /*5940*/  FMUL.FTZ R181, R181, UR4 ;  /* 0x00000004b5b57c20 */ /* 0x000fe20008410000 */
[----:B------:R-:W2:Y:S01]  /*5950*/  MUFU.TANH R13, R182 ;  /* 0x000000b6000d7308 */ /* 0x000ea20000002400 */
[----:B------:R-:W-:Y:S07]  /*5960*/  HMMA.16816.F32.BF16 R184, R24, R28, R200 ;  /* 0x0000001c18b8723c */ /* 0x000fee00000418c8 */
[----:B------:R-:W-:Y:S01]  /*5970*/  MUFU.TANH R183, R183 ;  /* 0x000000b700b77308 */ /* 0x000fe20000002400 */
[----:B------:R-:W-:Y:S03]  /*5980*/  HMMA.16816.F32.BF16 R196, R8, R142, R176 ;  /* 0x0000008e08c4723c */ /* 0x000fe600000418b0 */
[----:B------:R-:W-:Y:S01]  /*5990*/  FMUL.FTZ R204, R204, UR4 ;  /* 0x00000004cccc7c20 */ /* 0x000fe20008410000 */
[----:B------:R-:W-:-:S03]  /*59a0*/  FMUL.FTZ R205, R205, UR4 ;  /* 0x00000004cdcd7c20 */ /* 0x000fc60008410000 */
[----:B------:R-:W-:Y:S01]  /*59b0*/  MUFU.TANH R14, R180 ;  /* 0x000000b4000e7308 */ /* 0x000fe20000002400 */
[----:B------:R-:W-:Y:S07]  /*59c0*/  HMMA.16816.F32.BF16 R176, R24, R30, R192 ;  /* 0x0000001e18b0723c */ /* 0x000fee00000418c0 */
[----:B------:R-:W-:Y:S01]  /*59d0*/  MUFU.TANH R204, R204 ;  /* 0x000000cc00cc7308 */ /* 0x000fe20000002400 */
[C---:B------:R-:W-:Y:S03]  /*59e0*/  HMMA.16816.F32.BF16 R24, R16.reuse, R28, R240 ;  /* 0x0000001c1018723c */ /* 0x040fe600000418f0 */
[----:B------:R-:W-:Y:S01]  /*59f0*/  FMUL.FTZ R198, R198, UR4 ;  /* 0x00000004c6c67c20 */ /* 0x000fe20008410000 */
[----:B------:R-:W-:Y:S01]  /*5a00*/  FMUL.FTZ R199, R199, UR4 ;  /* 0x00000004c7c77c20 */ /* 0x000fe20008410000 */
[----:B------:R-:W-:Y:S01]  /*5a10*/  FMUL.FTZ R196, R196, UR4 ;  /* 0x00000004c4c47c20 */ /* 0x000fe20008410000 */
[----:B------:R-:W-:Y:S01]  /*5a20*/  FMUL.FTZ R197, R197, UR4 ;  /* 0x00000004c5c57c20 */ /* 0x000fe20008410000 */
[----:B------:R-:W-:Y:S01]  /*5a30*/  MUFU.TANH R205, R205 ;  /* 0x000000cd00cd7308 */ /* 0x000fe20000002400 */
[----:B------:R-:W-:Y:S07]  /*5a40*/  HMMA.16816.F32.BF16 R16, R16, R30, R232 ;  /* 0x0000001e1010723c */ /* 0x000fee00000418e8 */
[----:B------:R-:W3:Y:S01]  /*5a50*/  MUFU.TANH R198, R198 ;  /* 0x000000c600c67308 */ /* 0x000ee20000002400 */
[----:B-1----:R-:W-:Y:S07]  /*5a60*/  HMMA.16816.F32.BF16 R28, R8, R34, R176 ;  /* 0x00000022081c723c */ /* 0x002fee00000418b0 */
[----:B------:R-:W1:Y:S01]  /*5a70*/  MUFU.TANH R199, R199 ;  /* 0x000000c700c77308 */ /* 0x000e620000002400 */
[----:B------:R-:W-:Y:S07]  /*5a80*/  HMMA.16816.F32.BF16 R188, R20, R142, R188 ;  /* 0x0000008e14bc723c */ /* 0x000fee00000418bc */
[----:B------:R-:W-:Y:S01]  /*5a90*/  MUFU.TANH R181, R181 ;  /* 0x000000b500b57308 */ /* 0x000fe20000002400 */
[----:B------:R-:W-:Y:S01]  /*5aa0*/  HMMA.16816.F32.BF16 R184, R8, R32, R184 ;  /* 0x0000002008b8723c */ /* 0x000fe200000418b8 */
[----:B------:R-:W-:-:S02]  /*5ab0*/  VIADD R9, R0, 0xffffffc0 ;  /* 0xffffffc000097836 */ /* 0x000fc40000000000 */
[----:B------:R-:W-:Y:S01]  /*5ac0*/  FMUL.FTZ R12, R30, UR4 ;  /* 0x000000041e0c7c20 */ /* 0x000fe20008410000 */
[----:B------:R-:W-:Y:S01]  /*5ad0*/  FMUL.FTZ R31, R31, UR4 ;  /* 0x000000041f1f7c20 */ /* 0x000fe20008410000 */
[----:B------:R-:W-:Y:S01]  /*5ae0*/  VIADD R11, R0, 0xffffffc8 ;  /* 0xffffffc8000b7836 */ /* 0x000fe20000000000 */
[----:B------:R-:W-:Y:S01]  /*5af0*/  ISETP.GT.AND P1, PT, R236, R9, PT ;  /* 0x00000009ec00720c */ /* 0x000fe20003f24270 */
[----:B------:R-:W-:Y:S01]  /*5b00*/  VIADD R10, R0, 0xffffffc1 ;  /* 0xffffffc1000a7836 */ /* 0x000fe20000000000 */
[C---:B------:R-:W-:Y:S01]  /*5b10*/  HMMA.16816.F32.BF16 R140, R20.reuse, R32, R24 ;  /* 0x00000020148c723c */ /* 0x040fe20000041818 */
[----:B------:R-:W-:Y:S01]  /*5b20*/  MUFU.TANH R12, R12 ;  /* 0x0000000c000c7308 */ /* 0x000fe20000002400 */
[----:B------:R-:W-:Y:S01]  /*5b30*/  FMUL.FTZ R24, R206, UR4 ;  /* 0x00000004ce187c20 */ /* 0x000fe20008410000 */
[----:B------:R-:W-:Y:S01]  /*5b40*/  FMUL.FTZ R188, R188, UR4 ;  /* 0x00000004bcbc7c20 */ /* 0x000fe20008410000 */
[----:B------:R-:W-:Y:S01]  /*5b50*/  FMUL.FTZ R189, R189, UR4 ;  /* 0x00000004bdbd7c20 */ /* 0x000fe20008410000 */
[----:B------:R-:W-:Y:S01]  /*5b60*/  VIADD R8, R0, 0xffffffc9 ;  /* 0xffffffc900087836 */ /* 0x000fe20000000000 */
[----:B------:R-:W-:Y:S01]  /*5b70*/  ISETP.GT.AND P4, PT, R236, R11, PT ;  /* 0x0000000bec00720c */ /* 0x000fe20003f84270 */
[----:B------:R-:W-:Y:S01]  /*5b80*/  FMUL.FTZ R190, R190, UR4 ;  /* 0x00000004bebe7c20 */ /* 0x000fe20008410000 */
[----:B------:R-:W-:Y:S01]  /*5b90*/  HMMA.16816.F32.BF16 R32, R20, R34, R16 ;  /* 0x000000221420723c */ /* 0x000fe20000041810 */
[----:B------:R-:W-:Y:S01]  /*5ba0*/  MUFU.TANH R137, R31 ;  /* 0x0000001f00897308 */ /* 0x000fe20000002400 */
[----:B------:R-:W-:Y:S01]  /*5bb0*/  FMUL.FTZ R23, R207, UR4 ;  /* 0x00000004cf177c20 */ /* 0x000fe20008410000 */
[----:B------:R-:W-:Y:S01]  /*5bc0*/  FMUL.FTZ R186, R186, UR4 ;  /* 0x00000004baba7c20 */ /* 0x000fe20008410000 */
[----:B------:R-:W-:Y:S01]  /*5bd0*/  FMUL.FTZ R187, R187, UR4 ;  /* 0x00000004bbbb7c20 */ /* 0x000fe20008410000 */
[----:B--2---:R-:W-:Y:S01]  /*5be0*/  FSEL R13, R13, -INF , !P1 ;  /* 0xff8000000d0d7808 */ /* 0x004fe20004800000 */
[----:B------:R-:W-:Y:S01]  /*5bf0*/  FMUL.FTZ R30, R191, UR4 ;  /* 0x00000004bf1e7c20 */ /* 0x000fe20008410000 */
[----:B------:R-:W-:-:S02]  /*5c00*/  ISETP.GT.AND P5, PT, R236, R10, PT ;  /* 0x0000000aec00720c */ /* 0x000fc40003fa4270 */
[----:B------:R-:W2:Y:S01]  /*5c10*/  MUFU.TANH R132, R186 ;  /* 0x000000ba00847308 */ /* 0x000ea20000002400 */
[----:B------:R-:W-:Y:S01]  /*5c20*/  ISETP.GT.AND P3, PT, R236, R8, PT ;  /* 0x00000008ec00720c */ /* 0x000fe20003f64270 */
[----:B------:R-:W-:Y:S01]  /*5c30*/  FMUL.FTZ R140, R140, UR4 ;  /* 0x000000048c8c7c20 */ /* 0x000fe20008410000 */
[----:B------:R-:W-:Y:S01]  /*5c40*/  FMUL.FTZ R141, R141, UR4 ;  /* 0x000000048d8d7c20 */ /* 0x000fe20008410000 */
[----:B------:R-:W-:Y:S02]  /*5c50*/  ISETP.GT.AND P1, PT, R236, R5, PT ;  /* 0x00000005ec00720c */ /* 0x000fe40003f24270 */
[----:B---3--:R-:W-:Y:S02]  /*5c60*/  FSEL R26, R198, -INF , !P4 ;  /* 0xff800000c61a7808 */ /* 0x008fe40006000000 */
[----:B------:R-:W-:Y:S01]  /*5c70*/  MUFU.TANH R139, R140 ;  /* 0x0000008c008b7308 */ /* 0x000fe20000002400 */
[----:B------:R-:W-:Y:S01]  /*5c80*/  ISETP.GT.AND P4, PT, R237, R9, PT ;  /* 0x00000009ed00720c */ /* 0x000fe20003f84270 */
[----:B------:R-:W-:Y:S01]  /*5c90*/  FMUL.FTZ R176, R32, UR4 ;  /* 0x0000000420b07c20 */ /* 0x000fe20008410000 */
[----:B------:R-:W-:-:S02]  /*5ca0*/  FSEL R17, R183, -INF , !P5 ;  /* 0xff800000b7117808 */ /* 0x000fc40006800000 */
[----:B-1----:R-:W-:Y:S02]  /*5cb0*/  FSEL R32, R199, -INF , !P3 ;  /* 0xff800000c7207808 */ /* 0x002fe40005800000 */
[----:B------:R-:W-:Y:S01]  /*5cc0*/  ISETP.GT.AND P5, PT, R236, R3, PT ;  /* 0x00000003ec00720c */ /* 0x000fe20003fa4270 */
[----:B------:R1:W-:Y:S01]  /*5cd0*/  MUFU.TANH R140, R141 ;  /* 0x0000008d008c7308 */ /* 0x0003e20000002400 */
[C---:B------:R-:W-:Y:S02]  /*5ce0*/  ISETP.GT.AND P3, PT, R237.reuse, R10, PT ;  /* 0x0000000aed00720c */ /* 0x040fe40003f64270 */
[----:B--2---:R-:W-:Y:S02]  /*5cf0*/  FSEL R132, R132, -INF , !P2 ;  /* 0xff80000084847808 */ /* 0x004fe40005000000 */
[----:B------:R-:W-:Y:S02]  /*5d00*/  ISETP.GT.AND P2, PT, R237, R11, PT ;  /* 0x0000000bed00720c */ /* 0x000fe40003f44270 */
[----:B------:R-:W-:Y:S01]  /*5d10*/  FSEL R137, R137, -INF , !P5 ;  /* 0xff80000089897808 */ /* 0x000fe20006800000 */
[----:B------:R-:W2:Y:S01]  /*5d20*/  MUFU.TANH R138, R187 ;  /* 0x000000bb008a7308 */ /* 0x000ea20000002400 */
[----:B------:R-:W-:-:S02]  /*5d30*/  FSEL R18, R205, -INF , !P3 ;  /* 0xff800000cd127808 */ /* 0x000fc40005800000 */
[C---:B------:R-:W-:Y:S02]  /*5d40*/  ISETP.GT.AND P5, PT, R237.reuse, R6, PT ;  /* 0x00000006ed00720c */ /* 0x040fe40003fa4270 */
[----:B------:R-:W-:-:S03]  /*5d50*/  ISETP.GT.AND P3, PT, R237, R3, PT ;  /* 0x00000003ed00720c */ /* 0x000fc60003f64270 */
[----:B------:R-:W3:Y:S01]  /*5d60*/  MUFU.TANH R188, R188 ;  /* 0x000000bc00bc7308 */ /* 0x000ee20000002400 */
[----:B-1----:R-:W-:Y:S01]  /*5d70*/  FMUL.FTZ R141, R33, UR4 ;  /* 0x00000004218d7c20 */ /* 0x002fe20008410000 */
[----:B------:R-:W-:Y:S02]  /*5d80*/  FSEL R33, R12, -INF , !P1 ;  /* 0xff8000000c217808 */ /* 0x000fe40004800000 */
[----:B------:R-:W-:Y:S02]  /*5d90*/  FSEL R12, R204, -INF , !P4 ;  /* 0xff800000cc0c7808 */ /* 0x000fe40006000000 */
[C---:B------:R-:W-:Y:S02]  /*5da0*/  ISETP.GT.AND P4, PT, R237.reuse, R5, PT ;  /* 0x00000005ed00720c */ /* 0x040fe40003f84270 */
[----:B------:R-:W1:Y:S01]  /*5db0*/  MUFU.TANH R176, R176 ;  /* 0x000000b000b07308 */ /* 0x000e620000002400 */
[----:B--2---:R-:W-:Y:S02]  /*5dc0*/  FSEL R138, R138, -INF , !P6 ;  /* 0xff8000008a8a7808 */ /* 0x004fe40007000000 */
[----:B------:R-:W-:-:S02]  /*5dd0*/  ISETP.GT.AND P6, PT, R237, R8, PT ;  /* 0x00000008ed00720c */ /* 0x000fc40003fc4270 */
[----:B------:R-:W-:Y:S02]  /*5de0*/  ISETP.GT.AND P1, PT, R237, R7, PT ;  /* 0x00000007ed00720c */ /* 0x000fe40003f24270 */
[----:B------:R-:W-:Y:S01]  /*5df0*/  FSEL R140, R140, -INF , !P5 ;  /* 0xff8000008c8c7808 */ /* 0x000fe20006800000 */
[----:B------:R-:W2:Y:S01]  /*5e00*/  MUFU.TANH R189, R189 ;  /* 0x000000bd00bd7308 */ /* 0x000ea20000002400 */
[----:B---3--:R-:W-:Y:S02]  /*5e10*/  FSEL R19, R188, -INF , !P2 ;  /* 0xff800000bc137808 */ /* 0x008fe40005000000 */
[----:B------:R-:W-:Y:S02]  /*5e20*/  ISETP.GT.AND P2, PT, R223, R9, PT ;  /* 0x00000009df00720c */ /* 0x000fe40003f44270 */
[----:B------:R-:W-:Y:S02]  /*5e30*/  FSEL R139, R139, -INF , !P1 ;  /* 0xff8000008b8b7808 */ /* 0x000fe40004800000 */
[----:B------:R-:W-:Y:S01]  /*5e40*/  ISETP.GE.AND P1, PT, R9, R225, PT ;  /* 0x000000e10900720c */ /* 0x000fe20003f26270 */
[----:B------:R-:W3:Y:S01]  /*5e50*/  MUFU.TANH R141, R141 ;  /* 0x0000008d008d7308 */ /* 0x000ee20000002400 */
[----:B-1----:R-:W-:-:S02]  /*5e60*/  FSEL R176, R176, -INF , !P4 ;  /* 0xff800000b0b07808 */ /* 0x002fc40006000000 */
[----:B------:R-:W-:Y:S02]  /*5e70*/  ISETP.GT.AND P4, PT, R15, R9, PT ;  /* 0x000000090f00720c */ /* 0x000fe40003f84270 */
[----:B------:R-:W-:Y:S02]  /*5e80*/  ISETP.GE.AND P5, PT, R9, R226, PT ;  /* 0x000000e20900720c */ /* 0x000fe40003fa6270 */
[----:B------:R-:W-:Y:S01]  /*5e90*/  FSEL R14, R14, -INF , !P2 ;  /* 0xff8000000e0e7808 */ /* 0x000fe20005000000 */
[----:B------:R-:W1:Y:S01]  /*5ea0*/  MUFU.TANH R24, R24 ;  /* 0x0000001800187308 */ /* 0x000e620000002400 */
[----:B--2---:R-:W-:Y:S02]  /*5eb0*/  FSEL R31, R189, -INF , !P6 ;  /* 0xff800000bd1f7808 */ /* 0x004fe40007000000 */
[----:B------:R-:W-:Y:S02]  /*5ec0*/  ISETP.GE.AND P6, PT, R9, R224, PT ;  /* 0x000000e00900720c */ /* 0x000fe40003fc6270 */
[----:B------:R-:W-:-:S02]  /*5ed0*/  ISETP.GT.AND P2, PT, R223, R10, PT ;  /* 0x0000000adf00720c */ /* 0x000fc40003f44270 */
[----:B------:R-:W-:Y:S01]  /*5ee0*/  FSEL R14, R14, -INF , !P6 ;  /* 0xff8000000e0e7808 */ /* 0x000fe20007000000 */
[----:B------:R-:W2:Y:S01]  /*5ef0*/  MUFU.TANH R23, R23 ;  /* 0x0000001700177308 */ /* 0x000ea20000002400 */
[----:B---3--:R-:W-:Y:S01]  /*5f00*/  FSEL R141, R141, -INF , !P3 ;  /* 0xff8000008d8d7808 */ /* 0x008fe20005800000 */
[----:B------:R-:W-:Y:S01]  /*5f10*/  BAR.SYNC.DEFER_BLOCKING 0x0 ;  /* 0x0000000000007b1d */ /* 0x000fe20000010000 */
[----:B------:R-:W-:Y:S01]  /*5f20*/  ISETP.GE.AND P3, PT, R9, R227, PT ;  /* 0x000000e30900720c */ /* 0x000fe20003f66270 */
[----:B------:R-:W-:Y:S01]  /*5f30*/  FMUL.FTZ R9, R184, UR4 ;  /* 0x00000004b8097c20 */ /* 0x000fe20008410000 */
[----:B------:R-:W-:Y:S02]  /*5f40*/  FSEL R20, R13, -INF , !P1 ;  /* 0xff8000000d147808 */ /* 0x000fe40004800000 */
[----:B------:R-:W-:Y:S01]  /*5f50*/  FSEL R22, R12, -INF , !P5 ;  /* 0xff8000000c167808 */ /* 0x000fe20006800000 */
[----:B------:R-:W3:Y:S01]  /*5f60*/  MUFU.TANH R25, R196 ;  /* 0x000000c400197308 */ /* 0x000ee20000002400 */
[----:B-1----:R-:W-:Y:S01]  /*5f70*/  FSEL R24, R24, -INF , !P4 ;  /* 0xff80000018187808 */ /* 0x002fe20006000000 */
[----:B------:R-:W-:Y:S01]  /*5f80*/  FMUL.FTZ R12, R29, UR4 ;  /* 0x000000041d0c7c20 */ /* 0x000fe20008410000 */
[----:B------:R-:W-:-:S02]  /*5f90*/  ISETP.GT.AND P4, PT, R15, R10, PT ;  /* 0x0000000a0f00720c */ /* 0x000fc40003f84270 */
[----:B------:R-:W-:Y:S02]  /*5fa0*/  FSEL R24, R24, -INF , !P3 ;  /* 0xff80000018187808 */ /* 0x000fe40005800000 */
[C---:B------:R-:W-:Y:S01]  /*5fb0*/  ISETP.GE.AND P6, PT, R10.reuse, R224, PT ;  /* 0x000000e00a00720c */ /* 0x040fe20003fc6270 */
[----:B------:R-:W1:Y:S01]  /*5fc0*/  MUFU.TANH R13, R197 ;  /* 0x000000c5000d7308 */ /* 0x000e620000002400 */
[C---:B------:R-:W-:Y:S02]  /*5fd0*/  ISETP.GE.AND P1, PT, R10.reuse, R225, PT ;  /* 0x000000e10a00720c */ /* 0x040fe40003f26270 */
[C---:B------:R-:W-:Y:S02]  /*5fe0*/  ISETP.GE.AND P5, PT, R10.reuse, R226, PT ;  /* 0x000000e20a00720c */ /* 0x040fe40003fa6270 */
[----:B------:R-:W-:Y:S01]  /*5ff0*/  ISETP.GE.AND P3, PT, R10, R227, PT ;  /* 0x000000e30a00720c */ /* 0x000fe20003f66270 */
[----:B------:R-:W-:Y:S01]  /*6000*/  FMUL.FTZ R10, R185, UR4 ;  /* 0x00000004b90a7c20 */ /* 0x000fe20008410000 */
[----:B------:R-:W-:Y:S01]  /*6010*/  FSEL R16, R181, -INF , !P2 ;  /* 0xff800000b5107808 */ /* 0x000fe20005000000 */
[----:B------:R-:W4:Y:S01]  /*6020*/  MUFU.TANH R9, R9 ;  /* 0x0000000900097308 */ /* 0x000f220000002400 */
[----:B--2---:R-:W-:-:S02]  /*6030*/  FSEL R23, R23, -INF , !P4 ;  /* 0xff80000017177808 */ /* 0x004fc40006000000 */
[----:B------:R-:W-:Y:S02]  /*6040*/  FSEL R16, R16, -INF , !P6 ;  /* 0xff80000010107808 */ /* 0x000fe40007000000 */
[----:B------:R-:W-:Y:S02]  /*6050*/  FSEL R17, R17, -INF , !P1 ;  /* 0xff80000011117808 */ /* 0x000fe40004800000 */
[----:B------:R-:W-:Y:S01]  /*6060*/  FSEL R21, R18, -INF , !P5 ;  /* 0xff80000012157808 */ /* 0x000fe20006800000 */
[----:B------:R-:W2:Y:S01]  /*6070*/  MUFU.TANH R10, R10 ;  /* 0x0000000a000a7308 */ /* 0x000ea20000002400 */
[----:B------:R-:W-:Y:S02]  /*6080*/  FSEL R23, R23, -INF , !P3 ;  /* 0xff80000017177808 */ /* 0x000fe40005800000 */
[----:B------:R-:W-:Y:S02]  /*6090*/  ISETP.GT.AND P2, PT, R223, R11, PT ;  /* 0x0000000bdf00720c */ /* 0x000fe40003f44270 */
[----:B------:R-:W-:-:S02]  /*60a0*/  ISETP.GE.AND P6, PT, R11, R224, PT ;  /* 0x000000e00b00720c */ /* 0x000fc40003fc6270 */
[C---:B------:R-:W-:Y:S01]  /*60b0*/  ISETP.GE.AND P1, PT, R11.reuse, R225, PT ;  /* 0x000000e10b00720c */ /* 0x040fe20003f26270 */
[----:B------:R-:W-:Y:S01]  /*60c0*/  MUFU.TANH R12, R12 ;  /* 0x0000000c000c7308 */ /* 0x000fe20000002400 */
[----:B------:R-:W-:Y:S02]  /*60d0*/  ISETP.GE.AND P5, PT, R11, R226, PT ;  /* 0x000000e20b00720c */ /* 0x000fe40003fa6270 */
[----:B------:R-:W-:Y:S02]  /*60e0*/  ISETP.GT.AND P4, PT, R15, R11, PT ;  /* 0x0000000b0f00720c */ /* 0x000fe40003f84270 */
[----:B------:R-:W-:Y:S01]  /*60f0*/  ISETP.GE.AND P3, PT, R11, R227, PT ;  /* 0x000000e30b00720c */ /* 0x000fe20003f66270 */
[----:B------:R-:W-:Y:S01]  /*6100*/  FMUL.FTZ R11, R28, UR4 ;  /* 0x000000041c0b7c20 */ /* 0x000fe20008410000 */
[----:B---3--:R-:W-:Y:S01]  /*6110*/  FSEL R25, R25, -INF , !P2 ;  /* 0xff80000019197808 */ /* 0x008fe20005000000 */
[----:B------:R-:W-:Y:S01]  /*6120*/  MUFU.TANH R29, R190 ;  /* 0x000000be001d7308 */ /* 0x000fe20000002400 */
[----:B------:R-:W-:-:S02]  /*6130*/  ISETP.GT.AND P2, PT, R223, R8, PT ;  /* 0x00000008df00720c */ /* 0x000fc40003f44270 */
[----:B------:R-:W-:Y:S02]  /*6140*/  FSEL R26, R26, -INF , !P1 ;  /* 0xff8000001a1a7808 */ /* 0x000fe40004800000 */
[----:B------:R-:W-:Y:S02]  /*6150*/  ISETP.GT.AND P1, PT, R223, R7, PT ;  /* 0x00000007df00720c */ /* 0x000fe40003f24270 */
[----:B-1----:R-:W-:Y:S01]  /*6160*/  FSEL R18, R13, -INF , !P2 ;  /* 0xff8000000d127808 */ /* 0x002fe20005000000 */
[----:B------:R-:W1:Y:S01]  /*6170*/  MUFU.TANH R11, R11 ;  /* 0x0000000b000b7308 */ /* 0x000e620000002400 */
[----:B------:R-:W-:Y:S02]  /*6180*/  ISETP.GT.AND P2, PT, R223, R6, PT ;  /* 0x00000006df00720c */ /* 0x000fe40003f44270 */
[----:B------:R-:W-:Y:S02]  /*6190*/  FSEL R27, R19, -INF , !P5 ;  /* 0xff800000131b7808 */ /* 0x000fe40006800000 */
[----:B------:R-:W-:-:S02]  /*61a0*/  ISETP.GE.AND P5, PT, R7, R224, PT ;  /* 0x000000e00700720c */ /* 0x000fc40003fa6270 */
[----:B----4-:R-:W-:Y:S02]  /*61b0*/  FSEL R9, R9, -INF , !P1 ;  /* 0xff80000009097808 */ /* 0x010fe40004800000 */
[----:B------:R-:W-:Y:S02]  /*61c0*/  ISETP.GT.AND P1, PT, R223, R5, PT ;  /* 0x00000005df00720c */ /* 0x000fe40003f24270 */
[----:B------:R-:W-:Y:S02]  /*61d0*/  FSEL R25, R25, -INF , !P6 ;  /* 0xff80000019197808 */ /* 0x000fe40007000000 */
[----:B--2---:R-:W-:Y:S02]  /*61e0*/  FSEL R10, R10, -INF , !P2 ;  /* 0xff8000000a0a7808 */ /* 0x004fe40005000000 */
[----:B------:R-:W-:Y:S02]  /*61f0*/  ISETP.GE.AND P6, PT, R8, R224, PT ;  /* 0x000000e00800720c */ /* 0x000fe40003fc6270 */
[----:B------:R-:W-:-:S02]  /*6200*/  ISETP.GT.U32.AND P2, PT, R221, R219, PT ;  /* 0x000000dbdd00720c */ /* 0x000fc40003f44070 */
[----:B------:R-:W-:Y:S02]  /*6210*/  FSEL R198, R9, -INF , !P5 ;  /* 0xff80000009c67808 */ /* 0x000fe40006800000 */
[-C--:B------:R-:W-:Y:S02]  /*6220*/  ISETP.GE.AND P5, PT, R5, R224.reuse, PT ;  /* 0x000000e00500720c */ /* 0x080fe40003fa6270 */
[----:B-1----:R-:W-:Y:S02]  /*6230*/  FSEL R9, R11, -INF , !P1 ;  /* 0xff8000000b097808 */ /* 0x002fe40004800000 */
[----:B------:R-:W-:Y:S02]  /*6240*/  FSEL R18, R18, -INF , !P6 ;  /* 0xff80000012127808 */ /* 0x000fe40007000000 */
[----:B------:R-:W-:Y:S02]  /*6250*/  ISETP.GE.AND P6, PT, R6, R224, PT ;  /* 0x000000e00600720c */ /* 0x000fe40003fc6270 */
[----:B------:R-:W-:-:S02]  /*6260*/  ISETP.GT.AND P1, PT, R223, R3, PT ;  /* 0x00000003df00720c */ /* 0x000fc40003f24270 */
[----:B------:R-:W-:Y:S02]  /*6270*/  FSEL R199, R9, -INF , !P5 ;  /* 0xff80000009c77808 */ /* 0x000fe40006800000 */
[----:B------:R-:W-:Y:S02]  /*6280*/  FMNMX3.FTZ R9, R133, R14, R16, !PT ;  /* 0x0000000e85097276 */ /* 0x000fe40007810010 */
[----:B------:R-:W-:Y:S02]  /*6290*/  FSEL R196, R10, -INF , !P6 ;  /* 0xff8000000ac47808 */ /* 0x000fe40007000000 */
[----:B------:R-:W-:Y:S02]  /*62a0*/  FSEL R10, R12, -INF , !P1 ;  /* 0xff8000000c0a7808 */ /* 0x000fe40004800000 */
[----:B------:R-:W-:Y:S02]  /*62b0*/  ISETP.GE.AND P1, PT, R3, R224, PT ;  /* 0x000000e00300720c */ /* 0x000fe40003f26270 */
[----:B------:R-:W-:-:S02]  /*62c0*/  FMNMX3.FTZ R9, R9, R25, R18, !PT ;  /* 0x0000001909097276 */ /* 0x000fc40007810012 */
[C---:B------:R-:W-:Y:S02]  /*62d0*/  ISETP.GE.AND P6, PT, R8.reuse, R225, PT ;  /* 0x000000e10800720c */ /* 0x040fe40003fc6270 */
[----:B------:R-:W-:Y:S02]  /*62e0*/  ISETP.GE.AND P5, PT, R8, R226, PT ;  /* 0x000000e20800720c */ /* 0x000fe40003fa6270 */
[----:B------:R-:W-:Y:S02]  /*62f0*/  FSEL R197, R10, -INF , !P1 ;  /* 0xff8000000ac57808 */ /* 0x000fe40004800000 */
[----:B------:R-:W-:Y:S01]  /*6300*/  FMNMX3.FTZ R28, R9, R198, R196, !PT ;  /* 0x000000c6091c7276 */ /* 0x000fe200078100c4 */
[----:B------:R-:W-:Y:S08]  /*6310*/  @!P2 BRA `(.L_x_2357) ;  /* 0x000000000054a947 */ /* 0x000ff00003800000 */
        /* <DEDUP_REMOVED lines=21> */
.L_x_2357:
[----:B-1----:R-:W-:Y:S01]  /*6470*/  FSEL R10, R29, -INF , !P4 ;  /* 0xff8000001d0a7808 */ /* 0x002fe20006000000 */
[----:B------:R-:W-:Y:S01]  /*6480*/  FMUL.FTZ R12, R142, UR4 ;  /* 0x000000048e0c7c20 */ /* 0x000fe20008410000 */
[----:B------:R-:W-:Y:S01]  /*6490*/  ISETP.GT.AND P1, PT, R15, R8, PT ;  /* 0x000000080f00720c */ /* 0x000fe20003f24270 */
[----:B------:R-:W1:Y:S01]  /*64a0*/  MUFU.TANH R29, R30 ;  /* 0x0000001e001d7308 */ /* 0x000e620000002400 */
[----:B------:R-:W-:Y:S01]  /*64b0*/  ISETP.GE.AND P4, PT, R8, R227, PT ;  /* 0x000000e30800720c */ /* 0x000fe20003f86270 */
[----:B------:R-:W-:Y:S01]  /*64c0*/  FMUL.FTZ R13, R143, UR4 ;  /* 0x000000048f0d7c20 */ /* 0x000fe20008410000 */
[----:B------:R-:W-:Y:S01]  /*64d0*/  FSEL R10, R10, -INF , !P3 ;  /* 0xff8000000a0a7808 */ /* 0x000fe20005800000 */
[----:B------:R-:W-:Y:S01]  /*64e0*/  FMUL.FTZ R19, R35, UR4 ;  /* 0x0000000423137c20 */ /* 0x000fe20008410000 */
[----:B------:R-:W-:Y:S02]  /*64f0*/  FSEL R8, R32, -INF , !P6 ;  /* 0xff80000020087808 */ /* 0x000fe40007000000 */
[----:B------:R-:W-:Y:S01]  /*6500*/  FSEL R11, R31, -INF , !P5 ;  /* 0xff8000001f0b7808 */ /* 0x000fe20006800000 */
[----:B------:R2:W3:Y:S01]  /*6510*/  MUFU.TANH R32, R12 ;  /* 0x0000000c00207308 */ /* 0x0004e20000002400 */
[----:B------:R-:W-:-:S02]  /*6520*/  ISETP.GE.AND P3, PT, R7, R225, PT ;  /* 0x000000e10700720c */ /* 0x000fc40003f66270 */
[----:B------:R-:W-:Y:S02]  /*6530*/  ISETP.GE.AND P5, PT, R6, R225, PT ;  /* 0x000000e10600720c */ /* 0x000fe40003fa6270 */
[----:B------:R-:W-:Y:S02]  /*6540*/  FMNMX3.FTZ R9, R28, R199, R197, !PT ;  /* 0x000000c71c097276 */ /* 0x000fe400078100c5 */
[----:B------:R-:W-:Y:S01]  /*6550*/  FSEL R192, R132, -INF , !P3 ;  /* 0xff80000084c07808 */ /* 0x000fe20005800000 */
[----:B------:R4:W5:Y:S01]  /*6560*/  MUFU.TANH R31, R13 ;  /* 0x0000000d001f7308 */ /* 0x0009620000002400 */
[----:B------:R-:W-:Y:S01]  /*6570*/  FSEL R194, R138, -INF , !P5 ;  /* 0xff8000008ac27808 */ /* 0x000fe20006800000 */
[----:B------:R-:W3:Y:S01]  /*6580*/  SHFL.BFLY PT, R28, R9, 0x2, 0x1f ;  /* 0x0c401f00091c7f89 */ /* 0x000ee200000e0000 */
[-C--:B------:R-:W-:Y:S02]  /*6590*/  ISETP.GE.AND P3, PT, R5, R225.reuse, PT ;  /* 0x000000e10500720c */ /* 0x080fe40003f66270 */
[----:B------:R-:W-:-:S02]  /*65a0*/  ISETP.GE.AND P5, PT, R3, R225, PT ;  /* 0x000000e10300720c */ /* 0x000fc40003fa6270 */
[----:B------:R-:W-:Y:S01]  /*65b0*/  FSEL R195, R33, -INF , !P3 ;  /* 0xff80000021c37808 */ /* 0x000fe20005800000 */
[----:B------:R-:W-:Y:S01]  /*65c0*/  MUFU.TANH R19, R19 ;  /* 0x0000001300137308 */ /* 0x000fe20000002400 */
[----:B--2---:R-:W-:Y:S02]  /*65d0*/  FMNMX3.FTZ R12, R134, R20, R17, !PT ;  /* 0x00000014860c7276 */ /* 0x004fe40007810011 */
[----:B------:R-:W-:Y:S02]  /*65e0*/  FSEL R193, R137, -INF , !P5 ;  /* 0xff80000089c17808 */ /* 0x000fe40006800000 */
[----:B------:R-:W-:Y:S02]  /*65f0*/  FMNMX3.FTZ R12, R12, R26, R8, !PT ;  /* 0x0000001a0c0c7276 */ /* 0x000fe40007810008 */
[----:B------:R-:W-:Y:S02]  /*6600*/  ISETP.GE.AND P6, PT, R7, R226, PT ;  /* 0x000000e20700720c */ /* 0x000fe40003fc6270 */
[----:B------:R-:W-:Y:S01]  /*6610*/  FMNMX3.FTZ R12, R12, R192, R194, !PT ;  /* 0x000000c00c0c7276 */ /* 0x000fe200078100c2 */
[----:B----4-:R-:W-:Y:S01]  /*6620*/  FMUL.FTZ R13, R34, UR4 ;  /* 0x00000004220d7c20 */ /* 0x010fe20008410000 */
[----:B------:R-:W-:-:S02]  /*6630*/  ISETP.GT.AND P3, PT, R15, R7, PT ;  /* 0x000000070f00720c */ /* 0x000fc40003f64270 */
[----:B------:R-:W-:Y:S02]  /*6640*/  ISETP.GE.AND P5, PT, R7, R227, PT ;  /* 0x000000e30700720c */ /* 0x000fe40003fa6270 */
[----:B------:R-:W-:Y:S01]  /*6650*/  FMNMX3.FTZ R7, R12, R195, R193, !PT ;  /* 0x000000c30c077276 */ /* 0x000fe200078100c1 */
[----:B------:R-:W2:Y:S01]  /*6660*/  MUFU.TANH R13, R13 ;  /* 0x0000000d000d7308 */ /* 0x000ea20000002400 */
[----:B-1----:R-:W-:Y:S02]  /*6670*/  FSEL R29, R29, -INF , !P1 ;  /* 0xff8000001d1d7808 */ /* 0x002fe40004800000 */
[----:B------:R-:W-:Y:S01]  /*6680*/  ISETP.GE.AND P1, PT, R6, R226, PT ;  /* 0x000000e20600720c */ /* 0x000fe20003f26270 */
[----:B------:R-:W1:Y:S01]  /*6690*/  SHFL.BFLY PT, R12, R7, 0x2, 0x1f ;  /* 0x0c401f00070c7f89 */ /* 0x000e6200000e0000 */
[----:B------:R-:W-:Y:S02]  /*66a0*/  FSEL R180, R139, -INF , !P6 ;  /* 0xff8000008bb47808 */ /* 0x000fe40007000000 */
[----:B------:R-:W-:-:S02]  /*66b0*/  FSEL R181, R140, -INF , !P1 ;  /* 0xff8000008cb57808 */ /* 0x000fc40004800000 */
[----:B------:R-:W-:Y:S02]  /*66c0*/  ISETP.GE.AND P1, PT, R3, R226, PT ;  /* 0x000000e20300720c */ /* 0x000fe40003f26270 */
[----:B---3--:R-:W-:Y:S02]  /*66d0*/  FMNMX.FTZ R30, R9, R28, !PT ;  /* 0x0000001c091e7209 */ /* 0x008fe40007810000 */
[----:B------:R-:W-:Y:S02]  /*66e0*/  ISETP.GT.AND P6, PT, R15, R6, PT ;  /* 0x000000060f00720c */ /* 0x000fe40003fc4270 */
[----:B------:R-:W-:Y:S01]  /*66f0*/  FSEL R32, R32, -INF , !P3 ;  /* 0xff80000020207808 */ /* 0x000fe20005800000 */
[----:B------:R-:W3:Y:S01]  /*6700*/  SHFL.BFLY PT, R28, R30, 0x1, 0x1f ;  /* 0x0c201f001e1c7f89 */ /* 0x000ee200000e0000 */
[----:B------:R-:W-:Y:S02]  /*6710*/  ISETP.GE.AND P3, PT, R5, R226, PT ;  /* 0x000000e20500720c */ /* 0x000fe40003f66270 */
[----:B------:R-:W-:-:S02]  /*6720*/  FMNMX3.FTZ R9, R135, R22, R21, !PT ;  /* 0x0000001687097276 */ /* 0x000fc40007810015 */
[----:B------:R-:W-:Y:S02]  /*6730*/  FSEL R183, R141, -INF , !P1 ;  /* 0xff8000008db77808 */ /* 0x000fe40004800000 */
[----:B------:R-:W-:Y:S02]  /*6740*/  FSEL R29, R29, -INF , !P4 ;  /* 0xff8000001d1d7808 */ /* 0x000fe40006000000 */
[C---:B------:R-:W-:Y:S02]  /*6750*/  ISETP.GT.AND P4, PT, R15.reuse, R5, PT ;  /* 0x000000050f00720c */ /* 0x040fe40003f84270 */
[----:B------:R-:W-:Y:S02]  /*6760*/  ISETP.GT.AND P1, PT, R15, R3, PT ;  /* 0x000000030f00720c */ /* 0x000fe40003f24270 */
[----:B-----5:R-:W-:Y:S02]  /*6770*/  FSEL R15, R31, -INF , !P6 ;  /* 0xff8000001f0f7808 */ /* 0x020fe40007000000 */
[----:B------:R-:W-:-:S02]  /*6780*/  FMNMX3.FTZ R9, R9, R27, R11, !PT ;  /* 0x0000001b09097276 */ /* 0x000fc4000781000b */
[----:B------:R-:W-:Y:S02]  /*6790*/  FSEL R182, R176, -INF , !P3 ;  /* 0xff800000b0b67808 */ /* 0x000fe40005800000 */
[-C--:B------:R-:W-:Y:S02]  /*67a0*/  ISETP.GE.AND P6, PT, R5, R227.reuse, PT ;  /* 0x000000e30500720c */ /* 0x080fe40003fc6270 */
[----:B------:R-:W-:Y:S02]  /*67b0*/  ISETP.GE.AND P3, PT, R6, R227, PT ;  /* 0x000000e30600720c */ /* 0x000fe40003f66270 */
[----:B------:R-:W-:Y:S02]  /*67c0*/  FMNMX3.FTZ R5, R136, R24, R23, !PT ;  /* 0x0000001888057276 */ /* 0x000fe40007810017 */
[----:B------:R-:W-:Y:S02]  /*67d0*/  FMNMX3.FTZ R6, R9, R180, R181, !PT ;  /* 0x000000b409067276 */ /* 0x000fe400078100b5 */
[----:B--2---:R-:W-:-:S02]  /*67e0*/  FSEL R31, R13, -INF , !P4 ;  /* 0xff8000000d1f7808 */ /* 0x004fc40006000000 */
[----:B------:R-:W-:Y:S02]  /*67f0*/  ISETP.GE.AND P4, PT, R3, R227, PT ;  /* 0x000000e30300720c */ /* 0x000fe40003f86270 */
[----:B------:R-:W-:Y:S02]  /*6800*/  FSEL R9, R19, -INF , !P1 ;  /* 0xff80000013097808 */ /* 0x000fe40004800000 */
[----:B------:R-:W-:Y:S02]  /*6810*/  FSEL R236, R32, -INF , !P5 ;  /* 0xff80000020ec7808 */ /* 0x000fe40006800000 */
[----:B------:R-:W-:Y:S02]  /*6820*/  FSEL R237, R15, -INF , !P3 ;  /* 0xff8000000fed7808 */ /* 0x000fe40005800000 */
[----:B------:R-:W-:Y:S02]  /*6830*/  FMNMX3.FTZ R5, R5, R10, R29, !PT ;  /* 0x0000000a05057276 */ /* 0x000fe4000781001d */
[----:B-1----:R-:W-:-:S02]  /*6840*/  FMNMX.FTZ R3, R7, R12, !PT ;  /* 0x0000000c07037209 */ /* 0x002fc40007810000 */
[----:B------:R-:W-:Y:S02]  /*6850*/  MOV R179, R239 ;  /* 0x000000ef00b37202 */ /* 0x000fe40000000f00 */
[----:B------:R-:W-:Y:S01]  /*6860*/  FSEL R240, R31, -INF , !P6 ;  /* 0xff8000001ff07808 */ /* 0x000fe20007000000 */
[----:B------:R-:W1:Y:S01]  /*6870*/  SHFL.BFLY PT, R7, R3, 0x1, 0x1f ;  /* 0x0c201f0003077f89 */ /* 0x000e6200000e0000 */
[----:B------:R-:W-:Y:S02]  /*6880*/  FSEL R239, R9, -INF , !P4 ;  /* 0xff80000009ef7808 */ /* 0x000fe40006000000 */
[----:B------:R-:W-:Y:S02]  /*6890*/  FMNMX3.FTZ R5, R5, R236, R237, !PT ;  /* 0x000000ec05057276 */ /* 0x000fe400078100ed */
[----:B------:R-:W-:Y:S02]  /*68a0*/  FMNMX3.FTZ R6, R6, R182, R183, !PT ;  /* 0x000000b606067276 */ /* 0x000fe400078100b7 */
[----:B------:R-:W-:-:S02]  /*68b0*/  FMNMX3.FTZ R5, R5, R240, R239, !PT ;  /* 0x000000f005057276 */ /* 0x000fc400078100ef */
[----:B---3--:R-:W-:Y:S01]  /*68c0*/  FMNMX.FTZ R220, R30, R28, !PT ;  /* 0x0000001c1edc7209 */ /* 0x008fe20007810000 */
[----:B------:R-:W2:Y:S01]  /*68d0*/  SHFL.BFLY PT, R13, R6, 0x2, 0x1f ;  /* 0x0c401f00060d7f89 */ /* 0x000ea200000e0000 */
[----:B------:R-:W-:Y:S02]  /*68e0*/  MOV R178, R251 ;  /* 0x000000fb00b27202 */ /* 0x000fe40000000f00 */
[C---:B------:R-:W-:Y:S01]  /*68f0*/  FSETP.NEU.FTZ.AND P1, PT, R220.reuse, -INF , PT ;  /* 0xff800000dc00780b */ /* 0x040fe20003f3d000 */
[----:B------:R-:W3:Y:S01]  /*6900*/  SHFL.BFLY PT, R9, R5, 0x2, 0x1f ;  /* 0x0c401f0005097f89 */ /* 0x000ee200000e0000 */
[----:B------:R-:W-:Y:S01]  /*6910*/  FMUL.FTZ R19, R220, UR6 ;  /* 0x00000006dc137c20 */ /* 0x000fe20008410000 */
[----:B------:R-:W-:Y:S02]  /*6920*/  MOV R190, R178 ;  /* 0x000000b200be7202 */ /* 0x000fe40000000f00 */
[----:B------:R-:W-:Y:S02]  /*6930*/  MOV R178, R217 ;  /* 0x000000d900b27202 */ /* 0x000fe40000000f00 */
[----:B------:R-:W-:-:S02]  /*6940*/  FSEL R19, R19, RZ, P1 ;  /* 0x000000ff13137208 */ /* 0x000fc40000800000 */
[----:B------:R-:W-:Y:S02]  /*6950*/  MOV R189, R179 ;  /* 0x000000b300bd7202 */ /* 0x000fe40000000f00 */
[----:B-1----:R-:W-:Y:S01]  /*6960*/  FMNMX.FTZ R219, R3, R7, !PT ;  /* 0x0000000703db7209 */ /* 0x002fe20007810000 */
[--C-:B------:R-:W-:Y:S01]  /*6970*/  FFMA.FTZ R3, R18, UR6, -R19.reuse ;  /* 0x0000000612037c23 */ /* 0x100fe20008010813 */
[--C-:B------:R-:W-:Y:S01]  /*6980*/  FFMA.FTZ R14, R14, UR6, -R19.reuse ;  /* 0x000000060e0e7c23 */ /* 0x100fe20008010813 */
[----:B------:R-:W-:Y:S01]  /*6990*/  IADD3 R179, PT, PT, R212, 0xa000, RZ ;  /* 0x0000a000d4b37810 */ /* 0x000fe20007ffe0ff */
[--C-:B------:R-:W-:Y:S01]  /*69a0*/  FFMA.FTZ R16, R16, UR6, -R19.reuse ;  /* 0x0000000610107c23 */ /* 0x100fe20008010813 */
[C---:B------:R-:W-:Y:S01]  /*69b0*/  FMUL.FTZ R7, R219.reuse, UR6 ;  /* 0x00000006db077c20 */ /* 0x040fe20008410000 */
[----:B------:R-:W-:Y:S01]  /*69c0*/  FSETP.NEU.FTZ.AND P5, PT, R219, -INF , PT ;  /* 0xff800000db00780b */ /* 0x000fe20003fbd000 */
[----:B------:R-:W-:Y:S01]  /*69d0*/  MUFU.EX2 R184, R14 ;  /* 0x0000000e00b87308 */ /* 0x000fe20000000800 */
[----:B------:R-:W-:Y:S01]  /*69e0*/  MOV R177, R252 ;  /* 0x000000fc00b17202 */ /* 0x000fe20000000f00 */
[----:B------:R-:W-:Y:S01]  /*69f0*/  FFMA.FTZ R25, R25, UR6, -R19 ;  /* 0x0000000619197c23 */ /* 0x000fe20008010813 */
[----:B--2---:R-:W-:-:S02]  /*6a00*/  FMNMX.FTZ R6, R6, R13, !PT ;  /* 0x0000000d06067209 */ /* 0x004fc40007810000 */
[----:B------:R-:W-:Y:S02]  /*6a10*/  FSEL R18, R7, RZ, P5 ;  /* 0x000000ff07127208 */ /* 0x000fe40002800000 */
[----:B---3--:R-:W-:Y:S01]  /*6a20*/  FMNMX.FTZ R5, R5, R9, !PT ;  /* 0x0000000905057209 */ /* 0x008fe20007810000 */
[----:B------:R-:W1:Y:S01]  /*6a30*/  SHFL.BFLY PT, R12, R6, 0x1, 0x1f ;  /* 0x0c201f00060c7f89 */ /* 0x000e6200000e0000 */
[----:B------:R-:W2:Y:S01]  /*6a40*/  MUFU.EX2 R191, R3 ;  /* 0x0000000300bf7308 */ /* 0x000ea20000000800 */
[--C-:B------:R-:W-:Y:S01]  /*6a50*/  FFMA.FTZ R20, R20, UR6, -R18.reuse ;  /* 0x0000000614147c23 */ /* 0x100fe20008010812 */
[--C-:B------:R-:W-:Y:S01]  /*6a60*/  FFMA.FTZ R8, R8, UR6, -R18.reuse ;  /* 0x0000000608087c23 */ /* 0x100fe20008010812 */
[----:B------:R-:W3:Y:S01]  /*6a70*/  SHFL.BFLY PT, R7, R5, 0x1, 0x1f ;  /* 0x0c201f0005077f89 */ /* 0x000ee200000e0000 */
[--C-:B------:R-:W-:Y:S01]  /*6a80*/  FFMA.FTZ R17, R17, UR6, -R18.reuse ;  /* 0x0000000611117c23 */ /* 0x100fe20008010812 */
[----:B------:R-:W-:-:S03]  /*6a90*/  FFMA.FTZ R26, R26, UR6, -R18 ;  /* 0x000000061a1a7c23 */ /* 0x000fc60008010812 */
[----:B------:R4:W-:Y:S08]  /*6aa0*/  MUFU.EX2 R247, R20 ;  /* 0x0000001400f77308 */ /* 0x0009f00000000800 */
[----:B------:R-:W-:Y:S01]  /*6ab0*/  MUFU.EX2 R188, R16 ;  /* 0x0000001000bc7308 */ /* 0x000fe20000000800 */
[----:B-1----:R-:W-:-:S07]  /*6ac0*/  FMNMX.FTZ R218, R6, R12, !PT ;  /* 0x0000000c06da7209 */ /* 0x002fce0007810000 */
[----:B------:R1:W-:Y:S01]  /*6ad0*/  MUFU.EX2 R187, R8 ;  /* 0x0000000800bb7308 */ /* 0x0003e20000000800 */
[----:B----4-:R-:W-:Y:S02]  /*6ae0*/  MOV R20, R250 ;  /* 0x000000fa00147202 */ /* 0x010fe40000000f00 */
[----:B---3--:R-:W-:Y:S01]  /*6af0*/  FMNMX.FTZ R217, R5, R7, !PT ;  /* 0x0000000705d97209 */ /* 0x008fe20007810000 */
[C---:B------:R-:W-:Y:S01]  /*6b00*/  FMUL.FTZ R3, R218.reuse, UR6 ;  /* 0x00000006da037c20 */ /* 0x040fe20008410000 */
[----:B------:R-:W-:Y:S02]  /*6b10*/  FSETP.NEU.FTZ.AND P4, PT, R218, -INF , PT ;  /* 0xff800000da00780b */ /* 0x000fe40003f9d000 */
[C---:B------:R-:W-:Y:S01]  /*6b20*/  FSETP.NEU.FTZ.AND P3, PT, R217.reuse, -INF , PT ;  /* 0xff800000d900780b */ /* 0x040fe20003f7d000 */
[----:B------:R-:W-:Y:S01]  /*6b30*/  FMUL.FTZ R5, R217, UR6 ;  /* 0x00000006d9057c20 */ /* 0x000fe20008410000 */
[----:B------:R-:W-:Y:S01]  /*6b40*/  FSEL R3, R3, RZ, P4 ;  /* 0x000000ff03037208 */ /* 0x000fe20002000000 */
[----:B------:R-:W3:Y:S01]  /*6b50*/  MUFU.EX2 R246, R17 ;  /* 0x0000001100f67308 */ /* 0x000ee20000000800 */
[----:B------:R-:W-:-:S02]  /*6b60*/  FSEL R7, R220, RZ, P1 ;  /* 0x000000ffdc077208 */ /* 0x000fc40000800000 */
[----:B------:R-:W-:Y:S01]  /*6b70*/  FSEL R5, R5, RZ, P3 ;  /* 0x000000ff05057208 */ /* 0x000fe20001800000 */
[----:B------:R-:W-:Y:S01]  /*6b80*/  FFMA.FTZ R22, R22, UR6, -R3 ;  /* 0x0000000616167c23 */ /* 0x000fe20008010803 */
[----:B------:R-:W-:Y:S01]  /*6b90*/  @P0 IADD3 R20, PT, PT, R179, -0x40, RZ ;  /* 0xffffffc0b3140810 */ /* 0x000fe20007ffe0ff */
[----:B------:R-:W-:Y:S01]  /*6ba0*/  FADD.FTZ R7, R133, -R7 ;  /* 0x8000000785077221 */ /* 0x000fe20000010000 */
[----:B-1----:R-:W-:Y:S01]  /*6bb0*/  FSEL R8, R218, RZ, P4 ;  /* 0x000000ffda087208 */ /* 0x002fe20002000000 */
[----:B------:R-:W-:Y:S01]  /*6bc0*/  FFMA.FTZ R6, R29, UR6, -R5 ;  /* 0x000000061d067c23 */ /* 0x000fe20008010805 */
[----:B------:R1:W-:Y:S01]  /*6bd0*/  MUFU.EX2 R244, R22 ;  /* 0x0000001600f47308 */ /* 0x0003e20000000800 */
[----:B------:R-:W4:Y:S01]  /*6be0*/  LDSM.16.MT88.4 R140, [R20] ;  /* 0x00000000148c783b */ /* 0x000f220000004200 */
[----:B------:R-:W-:Y:S01]  /*6bf0*/  FMUL.FTZ R7, R7, UR6 ;  /* 0x0000000607077c20 */ /* 0x000fe20008410000 */
[--C-:B------:R-:W-:Y:S01]  /*6c00*/  FFMA.FTZ R21, R21, UR6, -R3.reuse ;  /* 0x0000000615157c23 */ /* 0x100fe20008010803 */
[--C-:B------:R-:W-:Y:S01]  /*6c10*/  FFMA.FTZ R27, R27, UR6, -R3.reuse ;  /* 0x000000061b1b7c23 */ /* 0x100fe20008010803 */
[----:B------:R-:W-:Y:S01]  /*6c20*/  FFMA.FTZ R11, R11, UR6, -R3 ;  /* 0x000000060b0b7c23 */ /* 0x000fe20008010803 */
[--C-:B------:R-:W-:Y:S01]  /*6c30*/  FFMA.FTZ R24, R24, UR6, -R5.reuse ;  /* 0x0000000618187c23 */ /* 0x100fe20008010805 */
[--C-:B------:R-:W-:Y:S01]  /*6c40*/  FFMA.FTZ R23, R23, UR6, -R5.reuse ;  /* 0x0000000617177c23 */ /* 0x100fe20008010805 */
[----:B------:R5:W5:Y:S01]  /*6c50*/  MUFU.EX2 R17, R7 ;  /* 0x0000000700117308 */ /* 0x000b620000000800 */
[----:B------:R-:W-:Y:S01]  /*6c60*/  FFMA.FTZ R10, R10, UR6, -R5 ;  /* 0x000000060a0a7c23 */ /* 0x000fe20008010805 */
[----:B------:R-:W-:Y:S01]  /*6c70*/  LDSM.16.MT88.4 R28, [R216+0xb000] ;  /* 0x00b00000d81c783b */ /* 0x000fe20000004200 */
[----:B--2---:R-:W-:-:S02]  /*6c80*/  MOV R250, R191 ;  /* 0x000000bf00fa7202 */ /* 0x004fc40000000f00 */
[----:B---3--:R-:W-:Y:S01]  /*6c90*/  F2FP.BF16.F32.PACK_AB R13, R246, R247 ;  /* 0x000000f7f60d723e */ /* 0x008fe200000010ff */
[----:B------:R-:W-:Y:S02]  /*6ca0*/  LDSM.16.MT88.4 R32, [R20+0x1000] ;  /* 0x001000001420783b */ /* 0x000fe40000004200 */
[----:B------:R-:W2:Y:S01]  /*6cb0*/  MUFU.EX2 R243, R21 ;  /* 0x0000001500f37308 */ /* 0x000ea20000000800 */
[----:B-1----:R-:W-:-:S04]  /*6cc0*/  MOV R22, R184 ;  /* 0x000000b800167202 */ /* 0x002fc80000000f00 */
[----:B------:R-:W-:-:S03]  /*6cd0*/  F2FP.BF16.F32.PACK_AB R12, R188, R22 ;  /* 0x00000016bc0c723e */ /* 0x000fc600000010ff */
[----:B------:R1:W-:Y:S01]  /*6ce0*/  MUFU.EX2 R184, R6 ;  /* 0x0000000600b87308 */ /* 0x0003e20000000800 */
[----:B-----5:R-:W-:Y:S01]  /*6cf0*/  FADD.FTZ R7, R135, -R8 ;  /* 0x8000000887077221 */ /* 0x020fe20000010000 */
[-C--:B------:R-:W-:Y:S01]  /*6d00*/  FMUL.FTZ R52, R52, R17.reuse ;  /* 0x0000001134347220 */ /* 0x080fe20000410000 */
[-C--:B------:R-:W-:Y:S01]  /*6d10*/  FMUL.FTZ R53, R53, R17.reuse ;  /* 0x0000001135357220 */ /* 0x080fe20000410000 */
[-C--:B------:R-:W-:Y:S01]  /*6d20*/  FMUL.FTZ R144, R144, R17.reuse ;  /* 0x0000001190907220 */ /* 0x080fe20000410000 */
[----:B------:R-:W-:Y:S01]  /*6d30*/  FMUL.FTZ R7, R7, UR6 ;  /* 0x0000000607077c20 */ /* 0x000fe20008410000 */
[-C--:B------:R-:W-:Y:S01]  /*6d40*/  FMUL.FTZ R145, R145, R17.reuse ;  /* 0x0000001191917220 */ /* 0x080fe20000410000 */
[-C--:B------:R-:W-:Y:S01]  /*6d50*/  FMUL.FTZ R156, R156, R17.reuse ;  /* 0x000000119c9c7220 */ /* 0x080fe20000410000 */
[----:B------:R-:W-:Y:S01]  /*6d60*/  MUFU.EX2 R245, R27 ;  /* 0x0000001b00f57308 */ /* 0x000fe20000000800 */
[----:B--2---:R-:W-:Y:S01]  /*6d70*/  F2FP.BF16.F32.PACK_AB R8, R243, R244 ;  /* 0x000000f4f308723e */ /* 0x004fe200000010ff */
[-C--:B------:R-:W-:Y:S01]  /*6d80*/  FMUL.FTZ R157, R157, R17.reuse ;  /* 0x000000119d9d7220 */ /* 0x080fe20000410000 */
[----:B------:R-:W-:Y:S01]  /*6d90*/  MOV R21, R178 ;  /* 0x000000b200157202 */ /* 0x000fe20000000f00 */
[-C--:B------:R-:W-:Y:S01]  /*6da0*/  FMUL.FTZ R160, R160, R17.reuse ;  /* 0x00000011a0a07220 */ /* 0x080fe20000410000 */
[-C--:B------:R-:W-:Y:S01]  /*6db0*/  FMUL.FTZ R161, R161, R17.reuse ;  /* 0x00000011a1a17220 */ /* 0x080fe20000410000 */
[-C--:B------:R-:W-:Y:S01]  /*6dc0*/  FMUL.FTZ R172, R172, R17.reuse ;  /* 0x00000011acac7220 */ /* 0x080fe20000410000 */
[-C--:B------:R-:W-:Y:S01]  /*6dd0*/  FMUL.FTZ R173, R173, R17.reuse ;  /* 0x00000011adad7220 */ /* 0x080fe20000410000 */
[----:B------:R-:W-:Y:S01]  /*6de0*/  MUFU.EX2 R186, R11 ;  /* 0x0000000b00ba7308 */ /* 0x000fe20000000800 */
[----:B-1----:R-:W-:Y:S01]  /*6df0*/  FSEL R6, R219, RZ, P5 ;  /* 0x000000ffdb067208 */ /* 0x002fe20002800000 */
        /* <DEDUP_REMOVED lines=13> */
[-C--:B------:R-:W-:Y:S01]  /*6ed0*/  FMUL.FTZ R80, R80, R17.reuse ;  /* 0x0000001150507220 */ /* 0x080fe20000410000 */
[----:B------:R-:W-:Y:S01]  /*6ee0*/  FADD.FTZ R6, R136, -R6 ;  /* 0x8000000688067221 */ /* 0x000fe20000010000 */
[----:B------:R-:W1:Y:S01]  /*6ef0*/  MUFU.EX2 R242, R23 ;  /* 0x0000001700f27308 */ /* 0x000e620000000800 */
[----:B------:R-:W-:Y:S01]  /*6f00*/  LDSM.16.MT88.4 R136, [R215] ;  /* 0x00000000d788783b */ /* 0x000fe20000004200 */
[-C--:B------:R-:W-:Y:S01]  /*6f10*/  FMUL.FTZ R81, R81, R17.reuse ;  /* 0x0000001151517220 */ /* 0x080fe20000410000 */
[----:B------:R-:W-:Y:S01]  /*6f20*/  FMUL.FTZ R6, R6, UR6 ;  /* 0x0000000606067c20 */ /* 0x000fe20008410000 */
        /* <DEDUP_REMOVED lines=11> */
[----:B------:R-:W-:Y:S01]  /*6fe0*/  FMUL.FTZ R128, R128, R17 ;  /* 0x0000001180807220 */ /* 0x000fe20000410000 */
[----:B------:R-:W5:Y:S01]  /*6ff0*/  MUFU.EX2 R7, R7 ;  /* 0x0000000700077308 */ /* 0x000f620000000800 */
[----:B-1----:R-:W-:Y:S01]  /*7000*/  F2FP.BF16.F32.PACK_AB R9, R242, R241 ;  /* 0x000000f1f209723e */ /* 0x002fe200000010ff */
[----:B------:R-:W-:Y:S01]  /*7010*/  FMUL.FTZ R129, R129, R17 ;  /* 0x0000001181817220 */ /* 0x000fe20000410000 */
[----:B------:R-:W-:-:S02]  /*7020*/  MOV R23, R177 ;  /* 0x000000b100177202 */ /* 0x000fc40000000f00 */
[----:B------:R-:W-:Y:S03]  /*7030*/  LDSM.16.MT88.4 R176, [R216+0xa000] ;  /* 0x00a00000d8b0783b */ /* 0x000fe60000004200 */
[----:B------:R-:W1:Y:S01]  /*7040*/  MUFU.EX2 R6, R6 ;  /* 0x0000000600067308 */ /* 0x000e620000000800 */
[----:B--2---:R-:W-:Y:S02]  /*7050*/  F2FP.BF16.F32.PACK_AB R10, R186, R245 ;  /* 0x000000f5ba0a723e */ /* 0x004fe400000010ff */
[----:B---3--:R-:W-:-:S05]  /*7060*/  F2FP.BF16.F32.PACK_AB R11, R184, R185 ;  /* 0x000000b9b80b723e */ /* 0x008fca00000010ff */
[----:B------:R-:W2:Y:S01]  /*7070*/  MUFU.EX2 R252, R25 ;  /* 0x0000001900fc7308 */ /* 0x000ea20000000800 */
[-C--:B-----5:R-:W-:Y:S01]  /*7080*/  FMUL.FTZ R40, R40, R7.reuse ;  /* 0x0000000728287220 */ /* 0x0a0fe20000410000 */
[-C--:B------:R-:W-:Y:S01]  /*7090*/  FMUL.FTZ R41, R41, R7.reuse ;  /* 0x0000000729297220 */ /* 0x080fe20000410000 */
[-C--:B------:R-:W-:Y:S01]  /*70a0*/  FMUL.FTZ R148, R148, R7.reuse ;  /* 0x0000000794947220 */ /* 0x080fe20000410000 */
[-C--:B------:R-:W-:Y:S01]  /*70b0*/  FMUL.FTZ R149, R149, R7.reuse ;  /* 0x0000000795957220 */ /* 0x080fe20000410000 */
[-C--:B------:R-:W-:Y:S01]  /*70c0*/  FMUL.FTZ R152, R152, R7.reuse ;  /* 0x0000000798987220 */ /* 0x080fe20000410000 */
[-C--:B------:R-:W-:Y:S01]  /*70d0*/  FMUL.FTZ R153, R153, R7.reuse ;  /* 0x0000000799997220 */ /* 0x080fe20000410000 */
[-C--:B------:R-:W-:Y:S01]  /*70e0*/  FMUL.FTZ R164, R164, R7.reuse ;  /* 0x00000007a4a47220 */ /* 0x080fe20000410000 */
[----:B------:R3:W-:Y:S01]  /*70f0*/  MUFU.EX2 R251, R26 ;  /* 0x0000001a00fb7308 */ /* 0x0007e20000000800 */
[-C--:B-1----:R-:W-:Y:S01]  /*7100*/  FMUL.FTZ R42, R42, R6.reuse ;  /* 0x000000062a2a7220 */ /* 0x082fe20000410000 */
[-C--:B------:R-:W-:Y:S01]  /*7110*/  FMUL.FTZ R43, R43, R6.reuse ;  /* 0x000000062b2b7220 */ /* 0x080fe20000410000 */
[-C--:B------:R-:W-:Y:S01]  /*7120*/  FMUL.FTZ R150, R150, R6.reuse ;  /* 0x0000000696967220 */ /* 0x080fe20000410000 */
[-C--:B------:R-:W-:Y:S01]  /*7130*/  FMUL.FTZ R151, R151, R6.reuse ;  /* 0x0000000697977220 */ /* 0x080fe20000410000 */
[-C--:B------:R-:W-:Y:S01]  /*7140*/  FMUL.FTZ R154, R154, R6.reuse ;  /* 0x000000069a9a7220 */ /* 0x080fe20000410000 */
[-C--:B------:R-:W-:Y:S01]  /*7150*/  FMUL.FTZ R155, R155, R6.reuse ;  /* 0x000000069b9b7220 */ /* 0x080fe20000410000 */
[-C--:B------:R-:W-:Y:S01]  /*7160*/  FMUL.FTZ R165, R165, R7.reuse ;  /* 0x00000007a5a57220 */ /* 0x080fe20000410000 */
[----:B------:R-:W1:Y:S01]  /*7170*/  MUFU.EX2 R16, R16 ;  /* 0x0000001000107308 */ /* 0x000e620000000800 */
[C---:B----4-:R-:W-:Y:S01]  /*7180*/  HMMA.16816.F32.BF16 R208, R8.reuse, R140, R40 ;  /* 0x0000008c08d0723c */ /* 0x050fe20000041828 */
[----:B------:R-:W-:Y:S01]  /*7190*/  LDSM.16.MT88.4 R40, [R215+0x1000] ;  /* 0x00100000d728783b */ /* 0x000fe20000004200 */
[-C--:B------:R-:W-:Y:S01]  /*71a0*/  FMUL.FTZ R168, R168, R7.reuse ;  /* 0x00000007a8a87220 */ /* 0x080fe20000410000 */
[-C--:B------:R-:W-:Y:S01]  /*71b0*/  FMUL.FTZ R166, R166, R6.reuse ;  /* 0x00000006a6a67220 */ /* 0x080fe20000410000 */
[-C--:B------:R-:W-:Y:S01]  /*71c0*/  FMUL.FTZ R167, R167, R6.reuse ;  /* 0x00000006a7a77220 */ /* 0x080fe20000410000 */
[-C--:B------:R-:W-:Y:S01]  /*71d0*/  FMUL.FTZ R169, R169, R7.reuse ;  /* 0x00000007a9a97220 */ /* 0x080fe20000410000 */
[-C--:B------:R-:W-:Y:S01]  /*71e0*/  FMUL.FTZ R170, R170, R6.reuse ;  /* 0x00000006aaaa7220 */ /* 0x080fe20000410000 */
[-C--:B------:R-:W-:Y:S01]  /*71f0*/  FMUL.FTZ R171, R171, R6.reuse ;  /* 0x00000006abab7220 */ /* 0x080fe20000410000 */
[----:B---3--:R-:W3:Y:S01]  /*7200*/  LDSM.16.MT88.4 R24, [R212+0xa000] ;  /* 0x00a00000d418783b */ /* 0x008ee20000004200 */
        /* <DEDUP_REMOVED lines=44> */
[----:B--2---:R-:W-:Y:S01]  /*74d0*/  F2FP.BF16.F32.PACK_AB R14, R250, R252 ;  /* 0x000000fcfa0e723e */ /* 0x004fe200000010ff */
[-C--:B-1----:R-:W-:Y:S01]  /*74e0*/  FMUL.FTZ R54, R54, R16.reuse ;  /* 0x0000001036367220 */ /* 0x082fe20000410000 */
[----:B------:R-:W-:Y:S01]  /*74f0*/  F2FP.BF16.F32.PACK_AB R15, R187, R251 ;  /* 0x000000fbbb0f723e */ /* 0x000fe200000010ff */
        /* <DEDUP_REMOVED lines=35> */
[----:B------:R-:W-:-:S06]  /*7730*/  FMUL.FTZ R131, R131, R16 ;  /* 0x0000001083837220 */ /* 0x000fcc0000410000 */
        /* <DEDUP_REMOVED lines=11> */
[----:B------:R-:W-:-:S06]  /*77f0*/  MOV R127, R188 ;  /* 0x000000bc007f7202 */ /* 0x000fcc0000000f00 */
[C---:B------:R-:W-:Y:S01]  /*7800*/  HMMA.16816.F32.BF16 R52, R12.reuse, R136, R52 ;  /* 0x000000880c34723c */ /* 0x040fe20000041834 */
[----:B------:R1:W-:Y:S07]  /*7810*/  MUFU.EX2 R136, R8 ;  /* 0x0000000800887308 */ /* 0x0003ee0000000800 */
[----:B------:R-:W-:Y:S01]  /*7820*/  HMMA.16816.F32.BF16 R232, R12, R24, R144 ;  /* 0x000000180ce8723c */ /* 0x000fe20000041890 */
[----:B------:R-:W-:Y:S02]  /*7830*/  MOV R25, R190 ;  /* 0x000000be00197202 */ /* 0x000fe40000000f00 */
[----:B------:R-:W-:-:S04]  /*7840*/  MOV R24, R189 ;  /* 0x000000bd00187202 */ /* 0x000fc80000000f00 */
[----:B------:R-:W-:Y:S01]  /*7850*/  MOV R180, R24 ;  /* 0x0000001800b47202 */ /* 0x000fe20000000f00 */
[C---:B------:R-:W-:Y:S01]  /*7860*/  HMMA.16816.F32.BF16 R204, R12.reuse, R26, R156 ;  /* 0x0000001a0ccc723c */ /* 0x040fe2000004189c */
[----:B------:R-:W-:Y:S01]  /*7870*/  LDSM.16.MT88.4 R156, [R212+0xa800] ;  /* 0x00a80000d49c783b */ /* 0x000fe20000004200 */
[----:B-1----:R-:W-:Y:S01]  /*7880*/  FFMA.FTZ R8, R181, UR6, -R3 ;  /* 0x00000006b5087c23 */ /* 0x002fe20008010803 */
[----:B------:R-:W-:Y:S01]  /*7890*/  MOV R181, R25 ;  /* 0x0000001900b57202 */ /* 0x000fe20000000f00 */
[----:B------:R-:W-:Y:S02]  /*78a0*/  FFMA.FTZ R6, R180, R6, R241 ;  /* 0x00000006b4067223 */ /* 0x000fe400000100f1 */
[----:B------:R1:W2:Y:S02]  /*78b0*/  MUFU.EX2 R27, R8 ;  /* 0x00000008001b7308 */ /* 0x0002a40000000800 */
[----:B------:R-:W-:Y:S01]  /*78c0*/  HMMA.16816.F32.BF16 R160, R12, R176, R160 ;  /* 0x000000b00ca0723c */ /* 0x000fe200000418a0 */
[----:B------:R-:W-:Y:S01]  /*78d0*/  FFMA.FTZ R7, R181, R7, R244 ;  /* 0x00000007b5077223 */ /* 0x000fe200000100f4 */
[----:B------:R-:W-:-:S04]  /*78e0*/  FADD.FTZ R6, R242, R6 ;  /* 0x00000006f2067221 */ /* 0x000fc80000010000 */
[----:B------:R-:W-:Y:S02]  /*78f0*/  FADD.FTZ R6, R185, R6 ;  /* 0x00000006b9067221 */ /* 0x000fe40000010000 */
[----:B------:R-:W-:Y:S01]  /*7900*/  HMMA.16816.F32.BF16 R188, R12, R178, R172 ;  /* 0x000000b20cbc723c */ /* 0x000fe200000418ac */
[----:B------:R-:W-:Y:S01]  /*7910*/  LDSM.16.MT88.4 R172, [R216+0xa800] ;  /* 0x00a80000d8ac783b */ /* 0x000fe20000004200 */
[----:B------:R-:W-:Y:S01]  /*7920*/  FADD.FTZ R6, R184, R6 ;  /* 0x00000006b8067221 */ /* 0x000fe20000010000 */
[--C-:B-1----:R-:W-:Y:S01]  /*7930*/  FFMA.FTZ R8, R182, UR6, -R3.reuse ;  /* 0x00000006b6087c23 */ /* 0x102fe20008010803 */
[----:B------:R-:W-:Y:S01]  /*7940*/  FFMA.FTZ R3, R183, UR6, -R3 ;  /* 0x00000006b7037c23 */ /* 0x000fe20008010803 */
[----:B------:R-:W-:-:S03]  /*7950*/  MOV R182, R23 ;  /* 0x0000001700b67202 */ /* 0x000fc60000000f00 */
[----:B------:R-:W-:Y:S01]  /*7960*/  HMMA.16816.F32.BF16 R176, R12, R138, R64 ;  /* 0x0000008a0cb0723c */ /* 0x000fe20000041840 */
[----:B------:R-:W-:Y:S01]  /*7970*/  MOV R183, R21 ;  /* 0x0000001500b77202 */ /* 0x000fe20000000f00 */
[----:B------:R1:W-:Y:S01]  /*7980*/  MUFU.EX2 R25, R3 ;  /* 0x0000000300197308 */ /* 0x0003e20000000800 */
[----:B------:R-:W-:Y:S01]  /*7990*/  MOV R139, R127 ;  /* 0x0000007f008b7202 */ /* 0x000fe20000000f00 */
[----:B------:R-:W-:Y:S01]  /*79a0*/  LDSM.16.MT88.4 R64, [R215+0x800] ;  /* 0x00080000d740783b */ /* 0x000fe20000004200 */
[----:B--2---:R-:W-:-:S03]  /*79b0*/  F2FP.BF16.F32.PACK_AB R124, R27, R136 ;  /* 0x000000881b7c723e */ /* 0x004fc600000010ff */
[C---:B------:R-:W-:Y:S02]  /*79c0*/  HMMA.16816.F32.BF16 R36, R12.reuse, R140, R36 ;  /* 0x0000008c0c24723c */ /* 0x040fe40000041824 */
[----:B------:R2:W3:Y:S06]  /*79d0*/  MUFU.EX2 R26, R8 ;  /* 0x00000008001a7308 */ /* 0x0004ec0000000800 */
[----:B------:R-:W-:Y:S01]  /*79e0*/  HMMA.16816.F32.BF16 R144, R12, R142, R48 ;  /* 0x0000008e0c90723c */ /* 0x000fe20000041830 */
[----:B------:R-:W-:Y:S01]  /*79f0*/  LDSM.16.MT88.4 R48, [R20+0x800] ;  /* 0x000800001430783b */ /* 0x000fe20000004200 */
[----:B-1----:R-:W-:Y:S01]  /*7a00*/  FFMA.FTZ R3, R236, UR6, -R5 ;  /* 0x00000006ec037c23 */ /* 0x002fe20008010805 */
[----:B------:R-:W-:-:S03]  /*7a10*/  MOV R236, R22 ;  /* 0x0000001600ec7202 */ /* 0x000fc60000000f00 */
[----:B------:R1:W4:Y:S02]  /*7a20*/  MUFU.EX2 R24, R3 ;  /* 0x0000000300187308 */ /* 0x0003240000000800 */
[----:B------:R-:W-:Y:S01]  /*7a30*/  HMMA.16816.F32.BF16 R68, R12, R132, R68 ;  /* 0x000000840c44723c */ /* 0x000fe20000041844 */
[----:B--2---:R-:W2:Y:S01]  /*7a40*/  LDSM.16.MT88.4 R8, [R215+0x1800] ;  /* 0x00180000d708783b */ /* 0x004ea20000004200 */
[----:B---3--:R-:W-:-:S06]  /*7a50*/  F2FP.BF16.F32.PACK_AB R126, R25, R26 ;  /* 0x0000001a197e723e */ /* 0x008fcc00000010ff */
[----:B------:R-:W-:Y:S01]  /*7a60*/  HMMA.16816.F32.BF16 R140, R12, R134, R80 ;  /* 0x000000860c8c723c */ /* 0x000fe20000041850 */
[----:B------:R-:W3:Y:S01]  /*7a70*/  LDSM.16.MT88.4 R80, [R212+0xb800] ;  /* 0x00b80000d450783b */ /* 0x000ee20000004200 */
[----:B-1----:R-:W-:-:S06]  /*7a80*/  FFMA.FTZ R3, R237, UR6, -R5 ;  /* 0x00000006ed037c23 */ /* 0x002fcc0008010805 */
[C---:B------:R-:W-:Y:S01]  /*7a90*/  HMMA.16816.F32.BF16 R84, R12.reuse, R28, R84 ;  /* 0x0000001c0c54723c */ /* 0x040fe20000041854 */
[----:B----4-:R-:W-:Y:S01]  /*7aa0*/  FADD.FTZ R6, R24, R6 ;  /* 0x0000000618067221 */ /* 0x010fe20000010000 */
[----:B------:R1:W4:Y:S06]  /*7ab0*/  MUFU.EX2 R23, R3 ;  /* 0x0000000300177308 */ /* 0x00032c0000000800 */
[C---:B------:R-:W-:Y:S01]  /*7ac0*/  HMMA.16816.F32.BF16 R132, R12.reuse, R30, R96 ;  /* 0x0000001e0c84723c */ /* 0x040fe20000041860 */
[----:B------:R-:W5:Y:S07]  /*7ad0*/  LDSM.16.MT88.4 R96, [R216+0xb800] ;  /* 0x00b80000d860783b */ /* 0x000f6e0000004200 */
[C---:B------:R-:W-:Y:S01]  /*7ae0*/  HMMA.16816.F32.BF16 R100, R12.reuse, R32, R100 ;  /* 0x000000200c64723c */ /* 0x040fe20000041864 */
[--C-:B-1----:R-:W-:Y:S01]  /*7af0*/  FFMA.FTZ R3, R240, UR6, -R5.reuse ;  /* 0x00000006f0037c23 */ /* 0x102fe20008010805 */
[----:B------:R-:W-:Y:S01]  /*7b00*/  FFMA.FTZ R5, R239, UR6, -R5 ;  /* 0x00000006ef057c23 */ /* 0x000fe20008010805 */
[C---:B----4-:R-:W-:Y:S01]  /*7b10*/  F2FP.BF16.F32.PACK_AB R125, R23.reuse, R24 ;  /* 0x00000018177d723e */ /* 0x050fe200000010ff */
[----:B------:R-:W-:Y:S01]  /*7b20*/  FADD.FTZ R6, R23, R6 ;  /* 0x0000000617067221 */ /* 0x000fe20000010000 */
[----:B------:R1:W4:Y:S03]  /*7b30*/  MUFU.EX2 R22, R3 ;  /* 0x0000000300167308 */ /* 0x0003260000000800 */
[C---:B------:R-:W-:Y:S01]  /*7b40*/  HMMA.16816.F32.BF16 R32, R12.reuse, R34, R112 ;  /* 0x000000220c20723c */ /* 0x040fe20000041870 */
[----:B------:R-:W5:Y:S04]  /*7b50*/  LDSM.16.MT88.4 R112, [R20+0x1800] ;  /* 0x001800001470783b */ /* 0x000f680000004200 */
[----:B------:R2:W3:Y:S03]  /*7b60*/  MUFU.EX2 R21, R5 ;  /* 0x0000000500157308 */ /* 0x0004e60000000800 */
[----:B------:R-:W-:Y:S01]  /*7b70*/  HMMA.16816.F32.BF16 R116, R12, R40, R116 ;  /* 0x000000280c74723c */ /* 0x000fe20000041874 */
[----:B-1----:R-:W-:-:S07]  /*7b80*/  FFMA.FTZ R3, R198, UR6, -R19 ;  /* 0x00000006c6037c23 */ /* 0x002fce0008010813 */
[----:B------:R-:W-:Y:S01]  /*7b90*/  HMMA.16816.F32.BF16 R28, R12, R42, R128 ;  /* 0x0000002a0c1c723c */ /* 0x000fe20000041880 */
[----:B------:R-:W-:Y:S01]  /*7ba0*/  FFMA.FTZ R14, R183, R17, R236 ;  /* 0x00000011b70e7223 */ /* 0x000fe200000100ec */
[----:B----4-:R-:W-:Y:S01]  /*7bb0*/  FADD.FTZ R6, R22, R6 ;  /* 0x0000000616067221 */ /* 0x010fe20000010000 */
[----:B------:R1:W-:Y:S01]  /*7bc0*/  MUFU.EX2 R138, R3 ;  /* 0x00000003008a7308 */ /* 0x0003e20000000800 */
[----:B--2---:R-:W-:Y:S01]  /*7bd0*/  FFMA.FTZ R5, R197, UR6, -R19 ;  /* 0x00000006c5057c23 */ /* 0x004fe20008010813 */
[----:B---3--:R-:W-:-:S06]  /*7be0*/  F2FP.BF16.F32.PACK_AB R127, R21, R22 ;  /* 0x00000016157f723e */ /* 0x008fcc00000010ff */
[----:B------:R-:W-:Y:S01]  /*7bf0*/  MUFU.EX2 R15, R5 ;  /* 0x00000005000f7308 */ /* 0x000fe20000000800 */
        /* <DEDUP_REMOVED lines=23> */
[C---:B-----5:R-:W-:Y:S01]  /*7d70*/  HMMA.16816.F32.BF16 R88, R124.reuse, R96, R88 ;  /* 0x000000607c58723c */ /* 0x060fe20000041858 */
        /* <DEDUP_REMOVED lines=10> */
[----:B------:R-:W-:-:S03]  /*7e20*/  FADD.FTZ R9, R139, R14 ;  /* 0x0000000e8b097221 */ /* 0x000fc60000010000 */
        /* <DEDUP_REMOVED lines=10> */
[C---:B------:R-:W-:Y:S01]  /*7ed0*/  HMMA.16816.F32.BF16 R48, R128.reuse, R50, R144 ;  /* 0x000000328030723c */ /* 0x040fe20000041890 */
[----:B------:R-:W-:Y:S01]  /*7ee0*/  FADD.FTZ R13, R13, R7 ;  /* 0x000000070d0d7221 */ /* 0x000fe20000010000 */
[----:B------:R-:W-:Y:S01]  /*7ef0*/  FADD.FTZ R7, R136, R8 ;  /* 0x0000000888077221 */ /* 0x000fe20000010000 */
[----:B------:R-:W-:Y:S01]  /*7f00*/  FADD.FTZ R8, R137, R9 ;  /* 0x0000000989087221 */ /* 0x000fe20000010000 */
[----:B------:R-:W-:Y:S01]  /*7f10*/  MOV R136, R217 ;  /* 0x000000d900887202 */ /* 0x000fe20000000f00 */
        /* <DEDUP_REMOVED lines=10> */
[----:B------:R1:W-:Y:S01]  /*7fc0*/  STL [R1+0x14], R235 ;  /* 0x000014eb01007387 */ /* 0x0003e20000100800 */
[C---:B------:R-:W-:Y:S03]  /*7fd0*/  HMMA.16816.F32.BF16 R100, R128.reuse, R112, R100 ;  /* 0x000000708064723c */ /* 0x040fe60000041864 */
        /* <DEDUP_REMOVED lines=17> */
[----:B------:R-:W-:Y:S01]  /*80f0*/  MOV R30, R221 ;  /* 0x000000dd001e7202 */ /* 0x000fe20000000f00 */
[----:B------:R-:W-:-:S03]  /*8100*/  NOP ;  /* 0x0000000000007918 */ /* 0x000fc60000000000 */
[----:B-1----:R-:W-:-:S15]  /*8110*/  @!P2 BRA `(.L_x_2356) ;  /* 0x0000008c00e8a947 */ /* 0x002fde0003800000 */
[----:B------:R-:W2:Y:S01]  /*8120*/  LDL R183, [R1+0x18] ;  /* 0x0000180001b77983 */ /* 0x000ea20000100800 */
[----:B------:R-:W-:-:S04]  /*8130*/  DEPBAR.LE SB0, 0x0 ;  /* 0x000080000000791a */ /* 0x000fc80000000000 */
[----:B------:R-:W3:Y:S04]  /*8140*/  LDL R181, [R1] ;  /* 0x0000000001b57983 */ /* 0x000ee80000100800 */
[----:B------:R-:W4:Y:S04]  /*8150*/  LDL R182, [R1+0x4] ;  /* 0x0000040001b67983 */ /* 0x000f280000100800 */
[----:B------:R-:W5:Y:S04]  /*8160*/  LDL R180, [R1+0x30] ;  /* 0x0000300001b47983 */ /* 0x000f680000100800 */
[----:B------:R-:W5:Y:S04]  /*8170*/  LDL R139, [R1+0x2c] ;  /* 0x00002c00018b7983 */ /* 0x000f680000100800 */
[----:B------:R-:W5:Y:S01]  /*8180*/  LDL R250, [R1+0x34] ;  /* 0x0000340001fa7983 */ /* 0x000f620000100800 */
[----:B------:R-:W-:Y:S01]  /*8190*/  BAR.SYNC.DEFER_BLOCKING 0x0 ;  /* 0x0000000000007b1d */ /* 0x000fe20000010000 */
[----:B--2---:R-:W-:-:S04]  /*81a0*/  IMAD.MOV.U32 R237, RZ, RZ, R183 ;  /* 0x000000ffffed7224 */ /* 0x004fc800078e00b7 */
[----:B------:R-:W-:-:S04]  /*81b0*/  VIADD R221, R237, 0xfffffffd ;  /* 0xfffffffdeddd7836 */ /* 0x000fc80000000000 */
[----:B---3--:R-:W-:-:S04]  /*81c0*/  IMAD.WIDE.U32 R6, R221, R181, RZ ;  /* 0x000000b5dd067225 */ /* 0x008fc800078e00ff */
[C---:B------:R-:W-:Y:S02]  /*81d0*/  IMAD.SHL.U32 R5, R6.reuse, 0x20, RZ ;  /* 0x0000002006057824 */ /* 0x040fe400078e00ff */
[----:B----4-:R-:W-:Y:S01]  /*81e0*/  IMAD R3, R221, R182, R7 ;  /* 0x000000b6dd037224 */ /* 0x010fe200078e0207 */
[C---:B-----5:R-:W-:Y:S02]  /*81f0*/  LEA R8, P2, R6.reuse, R180, 0x6 ;  /* 0x000000b406087211 */ /* 0x060fe400078430ff */
[C---:B------:R-:W-:Y:S02]  /*8200*/  LEA R5, P1, R181.reuse, R5, 0x4 ;  /* 0x00000005b5057211 */ /* 0x040fe400078220ff */
[C-C-:B------:R-:W-:Y:S02]  /*8210*/  SHF.L.U64.HI R7, R6.reuse, 0x5, R3.reuse ;  /* 0x0000000506077819 */ /* 0x140fe40000010203 */
[----:B------:R-:W-:Y:S02]  /*8220*/  LEA.HI.X R9, R6, R139, R3, 0x6, P2 ;  /* 0x0000008b06097211 */ /* 0x000fe400010f3403 */
        /* <DEDUP_REMOVED lines=11> */
[----:B------:R-:W3:Y:S04]  /*82e0*/  LDSM.16.M88.4 R12, [R213] ;  /* 0x00000000d50c783b */ /* 0x000ee80000000200 */
[----:B------:R-:W4:Y:S01]  /*82f0*/  LDSM.16.M88.4 R28, [R214+UR5+0x8000] ;  /* 0x00800005d61c783b */ /* 0x000f220008000200 */
[----:B------:R-:W-:-:S02]  /*8300*/  IMAD.IADD R3, R4, 0x1, R2 ;  /* 0x0000000104037824 */ /* 0x000fc400078e0202 */
[----:B------:R-:W-:Y:S01]  /*8310*/  IMAD.IADD R5, R213, 0x1, R2 ;  /* 0x00000001d5057824 */ /* 0x000fe200078e0202 */
[----:B------:R-:W-:Y:S04]  /*8320*/  LDSM.16.M88.4 R136, [R229+0x8000] ;  /* 0x00800000e588783b */ /* 0x000fe80000000200 */
[----:B-1----:R-:W1:Y:S04]  /*8330*/  LDSM.16.M88.4 R8, [R213+0x2000] ;  /* 0x00200000d508783b */ /* 0x002e680000000200 */
[----:B------:R-:W-:Y:S04]  /*8340*/  LDSM.16.M88.4 R16, [R5+0x2000] ;  /* 0x002000000510783b */ /* 0x000fe80000000200 */
[----:B------:R-:W5:Y:S04]  /*8350*/  LDSM.16.M88.4 R132, [R3+0x8800] ;  /* 0x008800000384783b */ /* 0x000f680000000200 */
[----:B------:R-:W5:Y:S04]  /*8360*/  LDSM.16.M88.4 R32, [R3+0x8000] ;  /* 0x008000000320783b */ /* 0x000f680000000200 */
[----:B------:R-:W5:Y:S01]  /*8370*/  LDSM.16.M88.4 R20, [R5] ;  /* 0x000000000514783b */ /* 0x000f620000000200 */
[----:B--2---:R-:W-:-:S02]  /*8380*/  VIADD R7, R0, 0xffffffb0 ;  /* 0xffffffb000077836 */ /* 0x004fc40000000000 */
[----:B------:R-:W-:Y:S01]  /*8390*/  VIADD R6, R0, 0xffffffb1 ;  /* 0xffffffb100067836 */ /* 0x000fe20000000000 */
[----:B------:R-:W0:Y:S01]  /*83a0*/  LDGDEPBAR ;  /* 0x00000000000079af */ /* 0x000e220000000000 */
[C---:B---3--:R-:W-:Y:S08]  /*83b0*/  HMMA.16816.F32.BF16 R140, R12.reuse, R24, RZ ;  /* 0x000000180c8c723c */ /* 0x048ff000000418ff */
[----:B----4-:R-:W-:Y:S08]  /*83c0*/  HMMA.16816.F32.BF16 R196, R12, R28, RZ ;  /* 0x0000001c0cc4723c */ /* 0x010ff000000418ff */
[C---:B-1----:R-:W-:Y:S08]  /*83d0*/  HMMA.16816.F32.BF16 R180, R8.reuse, R24, RZ ;  /* 0x0000001808b4723c */ /* 0x042ff000000418ff */
[C---:B------:R-:W-:Y:S08]  /*83e0*/  HMMA.16816.F32.BF16 R192, R8.reuse, R28, RZ ;  /* 0x0000001c08c0723c */ /* 0x040ff000000418ff */
[C---:B------:R-:W-:Y:S08]  /*83f0*/  HMMA.16816.F32.BF16 R188, R8.reuse, R30, RZ ;  /* 0x0000001e08bc723c */ /* 0x040ff000000418ff */
[----:B------:R-:W-:Y:S01]  /*8400*/  HMMA.16816.F32.BF16 R176, R8, R26, RZ ;  /* 0x0000001a08b0723c */ /* 0x000fe200000418ff */
[----:B------:R-:W1:Y:S07]  /*8410*/  LDSM.16.M88.4 R8, [R222+0x2000] ;  /* 0x00200000de08783b */ /* 0x000e6e0000000200 */
[C---:B------:R-:W-:Y:S01]  /*8420*/  HMMA.16816.F32.BF16 R184, R12.reuse, R30, RZ ;  /* 0x0000001e0cb8723c */ /* 0x040fe200000418ff */
[----:B------:R-:W2:Y:S07]  /*8430*/  LDSM.16.M88.4 R28, [R229+0x8800] ;  /* 0x00880000e51c783b */ /* 0x000eae0000000200 */
[----:B------:R-:W-:Y:S01]  /*8440*/  HMMA.16816.F32.BF16 R24, R12, R26, RZ ;  /* 0x0000001a0c18723c */ /* 0x000fe200000418ff */
[----:B------:R-:W3:Y:S07]  /*8450*/  LDSM.16.M88.4 R12, [R222] ;  /* 0x00000000de0c783b */ /* 0x000eee0000000200 */
[C---:B-----5:R-:W-:Y:S08]  /*8460*/  HMMA.16816.F32.BF16 R200, R16.reuse, R132, R180 ;  /* 0x0000008410c8723c */ /* 0x060ff000000418b4 */
[C---:B------:R-:W-:Y:S08]  /*8470*/  HMMA.16816.F32.BF16 R208, R16.reuse, R32, R192 ;  /* 0x0000002010d0723c */ /* 0x040ff000000418c0 */
[C---:B------:R-:W-:Y:S08]  /*8480*/  HMMA.16816.F32.BF16 R204, R16.reuse, R34, R188 ;  /* 0x0000002210cc723c */ /* 0x040ff000000418bc */
[----:B------:R-:W-:Y:S01]  /*8490*/  HMMA.16816.F32.BF16 R180, R16, R134, R176 ;  /* 0x0000008610b4723c */ /* 0x000fe200000418b0 */
[----:B------:R-:W-:Y:S07]  /*84a0*/  LDSM.16.M88.4 R16, [R230+0x2000] ;  /* 0x00200000e610783b */ /* 0x000fee0000000200 */
[C---:B------:R-:W-:Y:S08]  /*84b0*/  HMMA.16816.F32.BF16 R192, R20.reuse, R32, R196 ;  /* 0x0000002014c0723c */ /* 0x040ff000000418c4 */
[C---:B------:R-:W-:Y:S08]  /*84c0*/  HMMA.16816.F32.BF16 R188, R20.reuse, R132, R140 ;  /* 0x0000008414bc723c */ /* 0x040ff0000004188c */
[C---:B------:R-:W-:Y:S08]  /*84d0*/  HMMA.16816.F32.BF16 R184, R20.reuse, R34, R184 ;  /* 0x0000002214b8723c */ /* 0x040ff000000418b8 */
[----:B------:R-:W-:Y:S01]  /*84e0*/  HMMA.16816.F32.BF16 R176, R20, R134, R24 ;  /* 0x0000008614b0723c */ /* 0x000fe20000041818 */
[----:B------:R-:W4:Y:S04]  /*84f0*/  LDSM.16.M88.4 R24, [R231+0x8000] ;  /* 0x00800000e718783b */ /* 0x000f280000000200 */
[----:B------:R-:W5:Y:S03]  /*8500*/  LDSM.16.M88.4 R20, [R231+0x8800] ;  /* 0x00880000e714783b */ /* 0x000f660000000200 */
[C---:B-1----:R-:W-:Y:S08]  /*8510*/  HMMA.16816.F32.BF16 R140, R8.reuse, R136, R208 ;  /* 0x00000088088c723c */ /* 0x042ff000000418d0 */
[C---:B--2---:R-:W-:Y:S08]  /*8520*/  HMMA.16816.F32.BF16 R32, R8.reuse, R28, R200 ;  /* 0x0000001c0820723c */ /* 0x044ff000000418c8 */
[C---:B------:R-:W-:Y:S08]  /*8530*/  HMMA.16816.F32.BF16 R132, R8.reuse, R138, R204 ;  /* 0x0000008a0884723c */ /* 0x040ff000000418cc */
[----:B------:R-:W-:Y:S01]  /*8540*/  HMMA.16816.F32.BF16 R180, R8, R30, R180 ;  /* 0x0000001e08b4723c */ /* 0x000fe200000418b4 */
[----:B------:R-:W1:Y:S07]  /*8550*/  LDSM.16.M88.4 R8, [R230] ;  /* 0x00000000e608783b */ /* 0x000e6e0000000200 */
[C---:B---3--:R-:W-:Y:S08]  /*8560*/  HMMA.16816.F32.BF16 R188, R12.reuse, R28, R188 ;  /* 0x0000001c0cbc723c */ /* 0x048ff000000418bc */
[C---:B------:R-:W-:Y:S08]  /*8570*/  HMMA.16816.F32.BF16 R192, R12.reuse, R136, R192 ;  /* 0x000000880cc0723c */ /* 0x040ff000000418c0 */
[C---:B------:R-:W-:Y:S01]  /*8580*/  HMMA.16816.F32.BF16 R184, R12.reuse, R138, R184 ;  /* 0x0000008a0cb8723c */ /* 0x040fe200000418b8 */
[----:B------:R-:W-:Y:S07]  /*8590*/  LDSM.16.M88.4 R136, [R3+0x9800] ;  /* 0x009800000388783b */ /* 0x000fee0000000200 */
[----:B------:R-:W-:Y:S01]  /*85a0*/  HMMA.16816.F32.BF16 R28, R12, R30, R176 ;  /* 0x0000001e0c1c723c */ /* 0x000fe200000418b0 */
[----:B------:R-:W-:Y:S07]  /*85b0*/  LDSM.16.M88.4 R12, [R213+0x6000] ;  /* 0x00600000d50c783b */ /* 0x000fee0000000200 */
[C---:B----4-:R-:W-:Y:S01]  /*85c0*/  HMMA.16816.F32.BF16 R196, R16.reuse, R26, R132 ;  /* 0x0000001a10c4723c */ /* 0x050fe20000041884 */
[----:B------:R-:W2:Y:S07]  /*85d0*/  LDSM.16.M88.4 R132, [R214+UR5+0x9000] ;  /* 0x00900005d684783b */ /* 0x000eae0008000200 */
[C---:B-----5:R-:W-:Y:S01]  /*85e0*/  HMMA.16816.F32.BF16 R200, R16.reuse, R20, R32 ;  /* 0x0000001410c8723c */ /* 0x060fe20000041820 */
[----:B------:R-:W3:Y:S07]  /*85f0*/  LDSM.16.M88.4 R32, [R214+UR5+0x9800] ;  /* 0x00980005d620783b */ /* 0x000eee0008000200 */
[C---:B------:R-:W-:Y:S08]  /*8600*/  HMMA.16816.F32.BF16 R204, R16.reuse, R24, R140 ;  /* 0x0000001810cc723c */ /* 0x040ff0000004188c */
[----:B------:R-:W-:Y:S01]  /*8610*/  HMMA.16816.F32.BF16 R140, R16, R22, R180 ;  /* 0x00000016108c723c */ /* 0x000fe200000418b4 */
[----:B------:R-:W4:Y:S07]  /*8620*/  LDSM.16.M88.4 R16, [R213+0x4000] ;  /* 0x00400000d510783b */ /* 0x000f2e0000000200 */
[C---:B-1----:R-:W-:Y:S08]  /*8630*/  HMMA.16816.F32.BF16 R180, R8.reuse, R26, R184 ;  /* 0x0000001a08b4723c */ /* 0x042ff000000418b8 */
[C---:B------:R-:W-:Y:S01]  /*8640*/  HMMA.16816.F32.BF16 R176, R8.reuse, R24, R192 ;  /* 0x0000001808b0723c */ /* 0x040fe200000418c0 */
[----:B------:R-:W-:Y:S07]  /*8650*/  LDSM.16.M88.4 R24, [R5+0x4000] ;  /* 0x004000000518783b */ /* 0x000fee0000000200 */
[C---:B------:R-:W-:Y:S08]  /*8660*/  HMMA.16816.F32.BF16 R188, R8.reuse, R20, R188 ;  /* 0x0000001408bc723c */ /* 0x040ff000000418bc */
[----:B------:R-:W-:Y:S01]  /*8670*/  HMMA.16816.F32.BF16 R184, R8, R22, R28 ;  /* 0x0000001608b8723c */ /* 0x000fe2000004181c */
[----:B------:R-:W1:Y:S04]  /*8680*/  LDSM.16.M88.4 R8, [R5+0x6000] ;  /* 0x006000000508783b */ /* 0x000e680000000200 */
[----:B------:R-:W5:Y:S03]  /*8690*/  LDSM.16.M88.4 R28, [R3+0x9000] ;  /* 0x00900000031c783b */ /* 0x000f660000000200 */
[C---:B--2---:R-:W-:Y:S01]  /*86a0*/  HMMA.16816.F32.BF16 R192, R12.reuse, R132, R204 ;  /* 0x000000840cc0723c */ /* 0x044fe200000418cc */
[----:B------:R-:W-:Y:S07]  /*86b0*/  LDSM.16.M88.4 R20, [R222+0x4000] ;  /* 0x00400000de14783b */ /* 0x000fee0000000200 */
[C---:B------:R-:W-:Y:S08]  /*86c0*/  HMMA.16816.F32.BF16 R196, R12.reuse, R134, R196 ;  /* 0x000000860cc4723c */ /* 0x040ff000000418c4 */
[C---:B---3--:R-:W-:Y:S08]  /*86d0*/  HMMA.16816.F32.BF16 R200, R12.reuse, R32, R200 ;  /* 0x000000200cc8723c */ /* 0x048ff000000418c8 */
[----:B------:R-:W-:Y:S08]  /*86e0*/  HMMA.16816.F32.BF16 R12, R12, R34, R140 ;  /* 0x000000220c0c723c */ /* 0x000ff0000004188c */
[C---:B----4-:R-:W-:Y:S08]  /*86f0*/  HMMA.16816.F32.BF16 R140, R16.reuse, R132, R176 ;  /* 0x00000084108c723c */ /* 0x050ff000000418b0 */
[C---:B------:R-:W-:Y:S01]  /*8700*/  HMMA.16816.F32.BF16 R180, R16.reuse, R134, R180 ;  /* 0x0000008610b4723c */ /* 0x040fe200000418b4 */
[----:B------:R-:W2:Y:S07]  /*8710*/  LDSM.16.M88.4 R132, [R229+0x9000] ;  /* 0x00900000e584783b */ /* 0x000eae0000000200 */
[C---:B------:R-:W-:Y:S08]  /*8720*/  HMMA.16816.F32.BF16 R188, R16.reuse, R32, R188 ;  /* 0x0000002010bc723c */ /* 0x040ff000000418bc */
[----:B------:R-:W-:Y:S01]  /*8730*/  HMMA.16816.F32.BF16 R176, R16, R34, R184 ;  /* 0x0000002210b0723c */ /* 0x000fe200000418b8 */
[----:B------:R-:W-:Y:S04]  /*8740*/  LDSM.16.M88.4 R32, [R231+0x9000] ;  /* 0x00900000e720783b */ /* 0x000fe80000000200 */
[----:B------:R-:W3:Y:S03]  /*8750*/  LDSM.16.M88.4 R16, [R222+0x6000] ;  /* 0x00600000de10783b */ /* 0x000ee60000000200 */
[----:B-1----:R-:W-:Y:S01]  /*8760*/  HMMA.16816.F32.BF16 R204, R8, R138, R12 ;  /* 0x0000008a08cc723c */ /* 0x002fe2000004180c */
[----:B------:R-:W1:Y:S07]  /*8770*/  LDSM.16.M88.4 R12, [R230+0x4000] ;  /* 0x00400000e60c783b */ /* 0x000e6e0000000200 */
[----:B-----5:R-:W-:Y:S08]  /*8780*/  HMMA.16816.F32.BF16 R140, R24, R28, R140 ;  /* 0x0000001c188c723c */ /* 0x020ff0000004188c */
[C---:B------:R-:W-:Y:S08]  /*8790*/  HMMA.16816.F32.BF16 R208, R8.reuse, R136, R200 ;  /* 0x0000008808d0723c */ /* 0x040ff000000418c8 */
[C---:B------:R-:W-:Y:S08]  /*87a0*/  HMMA.16816.F32.BF16 R192, R8.reuse, R28, R192 ;  /* 0x0000001c08c0723c */ /* 0x040ff000000418c0 */
[-C--:B------:R-:W-:Y:S01]  /*87b0*/  HMMA.16816.F32.BF16 R196, R8, R30.reuse, R196 ;  /* 0x0000001e08c4723c */ /* 0x080fe200000418c4 */
[----:B------:R-:W-:Y:S07]  /*87c0*/  LDSM.16.M88.4 R8, [R230+0x6000] ;  /* 0x00600000e608783b */ /* 0x000fee0000000200 */
[C---:B------:R-:W-:Y:S01]  /*87d0*/  HMMA.16816.F32.BF16 R184, R24.reuse, R30, R180 ;  /* 0x0000001e18b8723c */ /* 0x040fe200000418b4 */
[----:B------:R-:W4:Y:S07]  /*87e0*/  LDSM.16.M88.4 R28, [R229+0x9800] ;  /* 0x00980000e51c783b */ /* 0x000f2e0000000200 */
[C---:B------:R-:W-:Y:S08]  /*87f0*/  HMMA.16816.F32.BF16 R188, R24.reuse, R136, R188 ;  /* 0x0000008818bc723c */ /* 0x040ff000000418bc */
[----:B------:R-:W-:Y:S08]  /*8800*/  HMMA.16816.F32.BF16 R200, R24, R138, R176 ;  /* 0x0000008a18c8723c */ /* 0x000ff000000418b0 */
[-C--:B--2---:R-:W-:Y:S08]  /*8810*/  HMMA.16816.F32.BF16 R24, R20, R132.reuse, R140 ;  /* 0x000000841418723c */ /* 0x084ff0000004188c */
[----:B---3--:R-:W-:-:S12]  /*8820*/  HMMA.16816.F32.BF16 R136, R16, R132, R192 ;  /* 0x000000841088723c */ /* 0x008fd800000418c0 */
[----:B-1----:R-:W-:Y:S01]  /*8830*/  HMMA.16816.F32.BF16 R140, R12, R32, R24 ;  /* 0x000000200c8c723c */ /* 0x002fe20000041818 */
[----:B------:R-:W1:Y:S01]  /*8840*/  LDSM.16.M88.4 R24, [R231+0x9800] ;  /* 0x00980000e718783b */ /* 0x000e620000000200 */
[----:B------:R-:W-:Y:S01]  /*8850*/  VIADD R5, R0, 0xffffffb8 ;  /* 0xffffffb800057836 */ /* 0x000fe20000000000 */
[----:B------:R-:W-:-:S05]  /*8860*/  DEPBAR.LE SB0, 0x0 ;  /* 0x000080000000791a */ /* 0x000fca0000000000 */
[-C--:B------:R-:W-:Y:S08]  /*8870*/  HMMA.16816.F32.BF16 R176, R20, R134.reuse, R184 ;  /* 0x0000008614b0723c */ /* 0x080ff000000418b8 */
[C---:B------:R-:W-:Y:S08]  /*8880*/  HMMA.16816.F32.BF16 R180, R16.reuse, R134, R196 ;  /* 0x0000008610b4723c */ /* 0x040ff000000418c4 */
[C---:B----4-:R-:W-:Y:S08]  /*8890*/  HMMA.16816.F32.BF16 R132, R16.reuse, R28, R208 ;  /* 0x0000001c1084723c */ /* 0x050ff000000418d0 */
[----:B------:R-:W-:Y:S01]  /*88a0*/  HMMA.16816.F32.BF16 R16, R16, R30, R204 ;  /* 0x0000001e1010723c */ /* 0x000fe200000418cc */
[----:B------:R-:W-:Y:S01]  /*88b0*/  FMUL.FTZ R140, R140, UR4 ;  /* 0x000000048c8c7c20 */ /* 0x000fe20008410000 */
[----:B------:R-:W-:Y:S01]  /*88c0*/  FMUL.FTZ R141, R141, UR4 ;  /* 0x000000048d8d7c20 */ /* 0x000fe20008410000 */
[----:B------:R-:W-:Y:S01]  /*88d0*/  FMUL.FTZ R142, R142, UR4 ;  /* 0x000000048e8e7c20 */ /* 0x000fe20008410000 */
[----:B------:R-:W-:-:S04]  /*88e0*/  FMUL.FTZ R143, R143, UR4 ;  /* 0x000000048f8f7c20 */ /* 0x000fc80008410000 */
[----:B------:R-:W-:Y:S01]  /*88f0*/  HMMA.16816.F32.BF16 R184, R8, R32, R136 ;  /* 0x0000002008b8723c */ /* 0x000fe20000041888 */
[----:B------:R-:W-:Y:S07]  /*8900*/  MUFU.TANH R192, R140 ;  /* 0x0000008c00c07308 */ /* 0x000fee0000002400 */
[----:B------:R-:W-:Y:S01]  /*8910*/  HMMA.16816.F32.BF16 R136, R20, R28, R188 ;  /* 0x0000001c1488723c */ /* 0x000fe200000418bc */
[----:B------:R-:W-:Y:S07]  /*8920*/  MUFU.TANH R190, R141 ;  /* 0x0000008d00be7308 */ /* 0x000fee0000002400 */
[-C--:B------:R-:W-:Y:S01]  /*8930*/  HMMA.16816.F32.BF16 R176, R12, R34.reuse, R176 ;  /* 0x000000220cb0723c */ /* 0x080fe200000418b0 */
[----:B------:R-:W-:Y:S07]  /*8940*/  MUFU.TANH R189, R142 ;  /* 0x0000008e00bd7308 */ /* 0x000fee0000002400 */
[----:B------:R-:W-:Y:S01]  /*8950*/  HMMA.16816.F32.BF16 R32, R8, R34, R180 ;  /* 0x000000220820723c */ /* 0x000fe200000418b4 */
[----:B------:R1:W-:Y:S07]  /*8960*/  MUFU.TANH R188, R143 ;  /* 0x0000008f00bc7308 */ /* 0x0003ee0000002400 */
[----:B------:R-:W-:Y:S08]  /*8970*/  HMMA.16816.F32.BF16 R20, R20, R30, R200 ;  /* 0x0000001e1414723c */ /* 0x000ff000000418c8 */
[----:B-1----:R-:W-:Y:S03]  /*8980*/  HMMA.16816.F32.BF16 R140, R8, R26, R16 ;  /* 0x0000001a088c723c */ /* 0x002fe60000041810 */
[----:B------:R-:W-:-:S05]  /*8990*/  FMUL.FTZ R33, R33, UR4 ;  /* 0x0000000421217c20 */ /* 0x000fca0008410000 */
[-C--:B------:R-:W-:Y:S01]  /*89a0*/  HMMA.16816.F32.BF16 R132, R8, R24.reuse, R132 ;  /* 0x000000180884723c */ /* 0x080fe20000041884 */
[----:B------:R-:W-:Y:S01]  /*89b0*/  FMUL.FTZ R178, R178, UR4 ;  /* 0x00000004b2b27c20 */ /* 0x000fe20008410000 */
[----:B------:R-:W1:Y:S06]  /*89c0*/  MUFU.TANH R33, R33 ;  /* 0x0000002100217308 */ /* 0x000e6c0000002400 */
[----:B------:R-:W-:Y:S01]  /*89d0*/  HMMA.16816.F32.BF16 R136, R12, R24, R136 ;  /* 0x000000180c88723c */ /* 0x000fe20000041888 */
[----:B------:R-:W-:Y:S01]  /*89e0*/  FMUL.FTZ R184, R184, UR4 ;  /* 0x00000004b8b87c20 */ /* 0x000fe20008410000 */
[----:B------:R-:W-:-:S06]  /*89f0*/  FMUL.FTZ R185, R185, UR4 ;  /* 0x00000004b9b97c20 */ /* 0x000fcc0008410000 */
[----:B------:R-:W-:Y:S01]  /*8a00*/  HMMA.16816.F32.BF16 R28, R12, R26, R20 ;  /* 0x0000001a0c1c723c */ /* 0x000fe20000041814 */
[----:B------:R-:W-:Y:S01]  /*8a10*/  FMUL.FTZ R32, R32, UR4 ;  /* 0x0000000420207c20 */ /* 0x000fe20008410000 */
[----:B------:R-:W-:Y:S01]  /*8a20*/  FMUL.FTZ R140, R140, UR4 ;  /* 0x000000048c8c7c20 */ /* 0x000fe20008410000 */
[----:B------:R-:W-:Y:S01]  /*8a30*/  MUFU.TANH R180, R178 ;  /* 0x000000b200b47308 */ /* 0x000fe20000002400 */
[----:B------:R-:W-:Y:S01]  /*8a40*/  FMUL.FTZ R132, R132, UR4 ;  /* 0x0000000484847c20 */ /* 0x000fe20008410000 */
[----:B------:R-:W-:Y:S02]  /*8a50*/  VIADD R10, R223, 0x40 ;  /* 0x00000040df0a7836 */ /* 0x000fe40000000000 */
[----:B------:R-:W-:Y:S01]  /*8a60*/  FMUL.FTZ R133, R133, UR4 ;  /* 0x0000000485857c20 */ /* 0x000fe20008410000 */
[----:B------:R-:W-:-:S03]  /*8a70*/  VIADD R8, R0, 0xffffffa9 ;  /* 0xffffffa900087836 */ /* 0x000fc60000000000 */
[----:B------:R2:W-:Y:S02]  /*8a80*/  MUFU.TANH R178, R140 ;  /* 0x0000008c00b27308 */ /* 0x0005e40000002400 */
[----:B------:R-:W-:-:S06]  /*8a90*/  ISETP.GT.AND P3, PT, R10, R8, PT ;  /* 0x000000080a00720c */ /* 0x000fcc0003f64270 */
[----:B------:R-:W3:Y:S01]  /*8aa0*/  MUFU.TANH R184, R184 ;  /* 0x000000b800b87308 */ /* 0x000ee20000002400 */
[----:B------:R-:W-:-:S07]  /*8ab0*/  FMUL.FTZ R138, R138, UR4 ;  /* 0x000000048a8a7c20 */ /* 0x000fce0008410000 */
[----:B------:R-:W4:Y:S01]  /*8ac0*/  MUFU.TANH R185, R185 ;  /* 0x000000b900b97308 */ /* 0x000f220000002400 */
[----:B--2---:R-:W-:-:S07]  /*8ad0*/  FMUL.FTZ R140, R141, UR4 ;  /* 0x000000048d8c7c20 */ /* 0x004fce0008410000 */
[----:B------:R-:W2:Y:S01]  /*8ae0*/  MUFU.TANH R32, R32 ;  /* 0x0000002000207308 */ /* 0x000ea20000002400 */
[----:B------:R-:W-:Y:S01]  /*8af0*/  FMUL.FTZ R30, R30, UR4 ;  /* 0x000000041e1e7c20 */ /* 0x000fe20008410000 */
[C---:B------:R-:W-:Y:S02]  /*8b00*/  VIADD R11, R0.reuse, 0xffffffa0 ;  /* 0xffffffa0000b7836 */ /* 0x040fe40000000000 */
[----:B------:R-:W-:Y:S01]  /*8b10*/  FMUL.FTZ R179, R179, UR4 ;  /* 0x00000004b3b37c20 */ /* 0x000fe20008410000 */
[----:B------:R-:W-:-:S03]  /*8b20*/  VIADD R12, R0, 0xffffffa1 ;  /* 0xffffffa1000c7836 */ /* 0x000fc60000000000 */
[----:B------:R-:W5:Y:S01]  /*8b30*/  MUFU.TANH R16, R132 ;  /* 0x0000008400107308 */ /* 0x000f620000002400 */
[----:B------:R-:W-:Y:S02]  /*8b40*/  VIADD R13, R0, 0xffffffa8 ;  /* 0xffffffa8000d7836 */ /* 0x000fe40000000000 */
[----:B------:R-:W-:Y:S01]  /*8b50*/  FMUL.FTZ R139, R139, UR4 ;  /* 0x000000048b8b7c20 */ /* 0x000fe20008410000 */
[----:B------:R-:W-:-:S04]  /*8b60*/  FMUL.FTZ R25, R186, UR4 ;  /* 0x00000004ba197c20 */ /* 0x000fc80008410000 */
[----:B------:R1:W5:Y:S01]  /*8b70*/  MUFU.TANH R15, R133 ;  /* 0x00000085000f7308 */ /* 0x0003620000002400 */
[----:B------:R-:W-:-:S07]  /*8b80*/  FMUL.FTZ R31, R31, UR4 ;  /* 0x000000041f1f7c20 */ /* 0x000fce0008410000 */
[----:B------:R-:W5:Y:S01]  /*8b90*/  MUFU.TANH R140, R140 ;  /* 0x0000008c008c7308 */ /* 0x000f620000002400 */
[----:B------:R-:W-:Y:S01]  /*8ba0*/  VIADD R3, R0, 0xffffffb9 ;  /* 0xffffffb900037836 */ /* 0x000fe20000000000 */
[C---:B------:R-:W-:Y:S01]  /*8bb0*/  ISETP.GT.AND P1, PT, R10.reuse, R11, PT ;  /* 0x0000000b0a00720c */ /* 0x040fe20003f24270 */
[----:B------:R-:W-:Y:S01]  /*8bc0*/  VIADD R9, R223, 0x8 ;  /* 0x00000008df097836 */ /* 0x000fe20000000000 */
[C---:B------:R-:W-:Y:S02]  /*8bd0*/  ISETP.GT.AND P5, PT, R10.reuse, R12, PT ;  /* 0x0000000c0a00720c */ /* 0x040fe40003fa4270 */
[----:B------:R-:W-:Y:S02]  /*8be0*/  ISETP.GT.AND P4, PT, R10, R13, PT ;  /* 0x0000000d0a00720c */ /* 0x000fe40003f84270 */
[----:B------:R-:W5:Y:S01]  /*8bf0*/  MUFU.TANH R17, R138 ;  /* 0x0000008a00117308 */ /* 0x000f620000002400 */
[----:B-1----:R-:W-:-:S07]  /*8c00*/  FSEL R133, R33, -INF , !P3 ;  /* 0xff80000021857808 */ /* 0x002fce0005800000 */
[----:B------:R-:W1:Y:S01]  /*8c10*/  MUFU.TANH R33, R30 ;  /* 0x0000001e00217308 */ /* 0x000e620000002400 */
[----:B---3--:R-:W-:Y:S01]  /*8c20*/  FSEL R14, R184, -INF , !P1 ;  /* 0xff800000b80e7808 */ /* 0x008fe20004800000 */
[----:B------:R-:W-:Y:S01]  /*8c30*/  FMUL.FTZ R24, R187, UR4 ;  /* 0x00000004bb187c20 */ /* 0x000fe20008410000 */
[----:B----4-:R-:W-:Y:S02]  /*8c40*/  FSEL R23, R185, -INF , !P5 ;  /* 0xff800000b9177808 */ /* 0x010fe40006800000 */
[----:B--2---:R-:W-:-:S03]  /*8c50*/  FSEL R27, R32, -INF , !P4 ;  /* 0xff800000201b7808 */ /* 0x004fc60006000000 */
[----:B------:R5:W2:Y:S01]  /*8c60*/  MUFU.TANH R132, R139 ;  /* 0x0000008b00847308 */ /* 0x000aa20000002400 */
[C---:B------:R-:W-:Y:S02]  /*8c70*/  ISETP.GT.AND P2, PT, R10.reuse, R7, PT ;  /* 0x000000070a00720c */ /* 0x040fe40003f44270 */
[C---:B------:R-:W-:Y:S02]  /*8c80*/  ISETP.GT.AND P6, PT, R10.reuse, R6, PT ;  /* 0x000000060a00720c */ /* 0x040fe40003fc4270 */
[----:B------:R-:W-:-:S03]  /*8c90*/  ISETP.GT.AND P1, PT, R10, R5, PT ;  /* 0x000000050a00720c */ /* 0x000fc60003f24270 */
[----:B------:R-:W3:Y:S01]  /*8ca0*/  MUFU.TANH R179, R179 ;  /* 0x000000b300b37308 */ /* 0x000ee20000002400 */
[----:B------:R-:W-:Y:S02]  /*8cb0*/  ISETP.GT.AND P5, PT, R10, R3, PT ;  /* 0x000000030a00720c */ /* 0x000fe40003fa4270 */
[C---:B------:R-:W-:Y:S02]  /*8cc0*/  ISETP.GT.AND P4, PT, R9.reuse, R11, PT ;  /* 0x0000000b0900720c */ /* 0x040fe40003f84270 */
[----:B------:R-:W-:-:S03]  /*8cd0*/  ISETP.GT.AND P3, PT, R9, R12, PT ;  /* 0x0000000c0900720c */ /* 0x000fc60003f64270 */
[----:B------:R3:W4:Y:S01]  /*8ce0*/  MUFU.TANH R138, R31 ;  /* 0x0000001f008a7308 */ /* 0x0007220000002400 */
[----:B-----5:R-:W-:-:S07]  /*8cf0*/  FSEL R139, R16, -INF , !P2 ;  /* 0xff800000108b7808 */ /* 0x020fce0005000000 */
[----:B------:R-:W5:Y:S01]  /*8d00*/  MUFU.TANH R25, R25 ;  /* 0x0000001900197308 */ /* 0x000f620000002400 */
[----:B------:R-:W-:Y:S02]  /*8d10*/  FSEL R141, R15, -INF , !P6 ;  /* 0xff8000000f8d7808 */ /* 0x000fe40007000000 */
[----:B------:R-:W-:Y:S02]  /*8d20*/  FSEL R178, R178, -INF , !P1 ;  /* 0xff800000b2b27808 */ /* 0x000fe40004800000 */
[----:B------:R-:W-:Y:S02]  /*8d30*/  FSEL R140, R140, -INF , !P5 ;  /* 0xff8000008c8c7808 */ /* 0x000fe40006800000 */
[----:B------:R-:W-:Y:S02]  /*8d40*/  FSEL R10, R189, -INF , !P4 ;  /* 0xff800000bd0a7808 */ /* 0x000fe40006000000 */
[----:B------:R-:W-:Y:S01]  /*8d50*/  FSEL R18, R188, -INF , !P3 ;  /* 0xff800000bc127808 */ /* 0x000fe20005800000 */
[----:B------:R-:W5:Y:S01]  /*8d60*/  MUFU.TANH R24, R24 ;  /* 0x0000001800187308 */ /* 0x000f620000002400 */
[----:B------:R-:W-:-:S02]  /*8d70*/  ISETP.GT.AND P2, PT, R9, R13, PT ;  /* 0x0000000d0900720c */ /* 0x000fc40003f44270 */
[C---:B------:R-:W-:Y:S02]  /*8d80*/  ISETP.GT.AND P6, PT, R9.reuse, R8, PT ;  /* 0x000000080900720c */ /* 0x040fe40003fc4270 */
[C---:B------:R-:W-:Y:S02]  /*8d90*/  ISETP.GT.AND P1, PT, R9.reuse, R7, PT ;  /* 0x000000070900720c */ /* 0x040fe40003f24270 */
[C---:B------:R-:W-:Y:S02]  /*8da0*/  ISETP.GT.AND P5, PT, R9.reuse, R6, PT ;  /* 0x000000060900720c */ /* 0x040fe40003fa4270 */
[C---:B------:R-:W-:Y:S02]  /*8db0*/  ISETP.GT.AND P4, PT, R9.reuse, R5, PT ;  /* 0x000000050900720c */ /* 0x040fe40003f84270 */
[----:B------:R-:W-:Y:S01]  /*8dc0*/  ISETP.GT.AND P3, PT, R9, R3, PT ;  /* 0x000000030900720c */ /* 0x000fe20003f64270 */
[----:B------:R-:W-:Y:S01]  /*8dd0*/  VIADD R9, R223, 0x48 ;  /* 0x00000048df097836 */ /* 0x000fe20000000000 */
[----:B------:R-:W-:Y:S01]  /*8de0*/  FSEL R19, R180, -INF , !P2 ;  /* 0xff800000b4137808 */ /* 0x000fe20005000000 */
[----:B------:R-:W-:Y:S01]  /*8df0*/  FMUL.FTZ R176, R176, UR4 ;  /* 0x00000004b0b07c20 */ /* 0x000fe20008410000 */
[----:B------:R-:W-:-:S02]  /*8e00*/  FSEL R32, R17, -INF , !P1 ;  /* 0xff80000011207808 */ /* 0x000fc40004800000 */
[----:B-1----:R-:W-:Y:S02]  /*8e10*/  FSEL R33, R33, -INF , !P4 ;  /* 0xff80000021217808 */ /* 0x002fe40006000000 */
[----:B------:R-:W-:Y:S02]  /*8e20*/  ISETP.GT.AND P2, PT, R223, R11, PT ;  /* 0x0000000bdf00720c */ /* 0x000fe40003f44270 */
[----:B------:R-:W-:Y:S02]  /*8e30*/  ISETP.GE.AND P1, PT, R11, R225, PT ;  /* 0x000000e10b00720c */ /* 0x000fe40003f26270 */
[----:B------:R-:W-:Y:S01]  /*8e40*/  ISETP.GT.AND P4, PT, R9, R11, PT ;  /* 0x0000000b0900720c */ /* 0x000fe20003f84270 */
[----:B------:R-:W1:Y:S01]  /*8e50*/  MUFU.TANH R22, R176 ;  /* 0x000000b000167308 */ /* 0x000e620000002400 */
[----:B--2---:R-:W-:Y:S01]  /*8e60*/  FSEL R132, R132, -INF , !P5 ;  /* 0xff80000084847808 */ /* 0x004fe20006800000 */
[----:B------:R-:W-:Y:S01]  /*8e70*/  FMUL.FTZ R177, R177, UR4 ;  /* 0x00000004b1b17c20 */ /* 0x000fe20008410000 */
[----:B---3--:R-:W-:-:S02]  /*8e80*/  FSEL R31, R179, -INF , !P6 ;  /* 0xff800000b31f7808 */ /* 0x008fc40007000000 */
[C---:B------:R-:W-:Y:S02]  /*8e90*/  ISETP.GE.AND P5, PT, R11.reuse, R226, PT ;  /* 0x000000e20b00720c */ /* 0x040fe40003fa6270 */
[----:B----4-:R-:W-:Y:S02]  /*8ea0*/  FSEL R138, R138, -INF , !P3 ;  /* 0xff8000008a8a7808 */ /* 0x010fe40005800000 */
[C---:B------:R-:W-:Y:S01]  /*8eb0*/  ISETP.GE.AND P6, PT, R11.reuse, R224, PT ;  /* 0x000000e00b00720c */ /* 0x040fe20003fc6270 */
[----:B------:R-:W-:Y:S01]  /*8ec0*/  BAR.SYNC.DEFER_BLOCKING 0x0 ;  /* 0x0000000000007b1d */ /* 0x000fe20000010000 */
[----:B------:R-:W-:Y:S02]  /*8ed0*/  ISETP.GE.AND P3, PT, R11, R227, PT ;  /* 0x000000e30b00720c */ /* 0x000fe40003f66270 */
[----:B------:R-:W-:Y:S02]  /*8ee0*/  FSEL R15, R192, -INF , !P2 ;  /* 0xff800000c00f7808 */ /* 0x000fe40005000000 */
[----:B------:R-:W-:Y:S01]  /*8ef0*/  FSEL R17, R10, -INF , !P1 ;  /* 0xff8000000a117808 */ /* 0x000fe20004800000 */
[----:B------:R-:W-:Y:S01]  /*8f00*/  FMUL.FTZ R10, R136, UR4 ;  /* 0x00000004880a7c20 */ /* 0x000fe20008410000 */
[----:B-----5:R-:W-:Y:S01]  /*8f10*/  FSEL R25, R25, -INF , !P4 ;  /* 0xff80000019197808 */ /* 0x020fe20006000000 */
[----:B------:R-:W-:Y:S01]  /*8f20*/  FMUL.FTZ R11, R137, UR4 ;  /* 0x00000004890b7c20 */ /* 0x000fe20008410000 */
[----:B------:R-:W-:-:S02]  /*8f30*/  FSEL R21, R14, -INF , !P5 ;  /* 0xff8000000e157808 */ /* 0x000fc40006800000 */
[-C--:B------:R-:W-:Y:S01]  /*8f40*/  ISETP.GT.AND P2, PT, R223, R12.reuse, PT ;  /* 0x0000000cdf00720c */ /* 0x080fe20003f44270 */
[----:B------:R-:W2:Y:S01]  /*8f50*/  MUFU.TANH R14, R177 ;  /* 0x000000b1000e7308 */ /* 0x000ea20000002400 */
[----:B------:R-:W-:Y:S02]  /*8f60*/  FSEL R15, R15, -INF , !P6 ;  /* 0xff8000000f0f7808 */ /* 0x000fe40007000000 */
[----:B------:R-:W-:Y:S02]  /*8f70*/  ISETP.GT.AND P4, PT, R9, R12, PT ;  /* 0x0000000c0900720c */ /* 0x000fe40003f84270 */
[----:B------:R-:W-:Y:S02]  /*8f80*/  FSEL R25, R25, -INF , !P3 ;  /* 0xff80000019197808 */ /* 0x000fe40005800000 */
[C---:B------:R-:W-:Y:S02]  /*8f90*/  ISETP.GE.AND P6, PT, R12.reuse, R224, PT ;  /* 0x000000e00c00720c */ /* 0x040fe40003fc6270 */
[----:B------:R-:W-:-:S02]  /*8fa0*/  ISETP.GE.AND P1, PT, R12, R225, PT ;  /* 0x000000e10c00720c */ /* 0x000fc40003f26270 */
[C---:B------:R-:W-:Y:S02]  /*8fb0*/  ISETP.GE.AND P5, PT, R12.reuse, R226, PT ;  /* 0x000000e20c00720c */ /* 0x040fe40003fa6270 */
[----:B------:R-:W-:Y:S01]  /*8fc0*/  ISETP.GE.AND P3, PT, R12, R227, PT ;  /* 0x000000e30c00720c */ /* 0x000fe20003f66270 */
[----:B------:R-:W-:Y:S01]  /*8fd0*/  FMUL.FTZ R12, R28, UR4 ;  /* 0x000000041c0c7c20 */ /* 0x000fe20008410000 */
[----:B------:R-:W3:Y:S01]  /*8fe0*/  MUFU.TANH R10, R10 ;  /* 0x0000000a000a7308 */ /* 0x000ee20000002400 */
[----:B------:R-:W-:Y:S02]  /*8ff0*/  FSEL R16, R190, -INF , !P2 ;  /* 0xff800000be107808 */ /* 0x000fe40005000000 */
[----:B------:R-:W-:Y:S02]  /*9000*/  FSEL R24, R24, -INF , !P4 ;  /* 0xff80000018187808 */ /* 0x000fe40006000000 */
[----:B------:R-:W-:-:S03]  /*9010*/  ISETP.GT.AND P2, PT, R223, R13, PT ;  /* 0x0000000ddf00720c */ /* 0x000fc60003f44270 */
[----:B------:R-:W4:Y:S01]  /*9020*/  MUFU.TANH R11, R11 ;  /* 0x0000000b000b7308 */ /* 0x000f220000002400 */
[----:B------:R-:W-:Y:S02]  /*9030*/  FSEL R16, R16, -INF , !P6 ;  /* 0xff80000010107808 */ /* 0x000fe40007000000 */
[----:B------:R-:W-:Y:S02]  /*9040*/  FSEL R20, R18, -INF , !P1 ;  /* 0xff80000012147808 */ /* 0x000fe40004800000 */
[----:B------:R-:W-:Y:S02]  /*9050*/  FSEL R23, R23, -INF , !P5 ;  /* 0xff80000017177808 */ /* 0x000fe40006800000 */
[----:B------:R-:W-:Y:S01]  /*9060*/  FSEL R24, R24, -INF , !P3 ;  /* 0xff80000018187808 */ /* 0x000fe20005800000 */
[----:B------:R-:W5:Y:S01]  /*9070*/  MUFU.TANH R12, R12 ;  /* 0x0000000c000c7308 */ /* 0x000f620000002400 */
[C---:B------:R-:W-:Y:S02]  /*9080*/  ISETP.GE.AND P6, PT, R13.reuse, R224, PT ;  /* 0x000000e00d00720c */ /* 0x040fe40003fc6270 */
[----:B------:R-:W-:-:S02]  /*9090*/  ISETP.GE.AND P1, PT, R13, R225, PT ;  /* 0x000000e10d00720c */ /* 0x000fc40003f26270 */
[----:B------:R-:W-:Y:S02]  /*90a0*/  ISETP.GE.AND P5, PT, R13, R226, PT ;  /* 0x000000e20d00720c */ /* 0x000fe40003fa6270 */
[----:B------:R-:W-:Y:S02]  /*90b0*/  ISETP.GT.AND P4, PT, R9, R13, PT ;  /* 0x0000000d0900720c */ /* 0x000fe40003f84270 */
[----:B------:R-:W-:Y:S01]  /*90c0*/  ISETP.GE.AND P3, PT, R13, R227, PT ;  /* 0x000000e30d00720c */ /* 0x000fe20003f66270 */
[----:B------:R-:W-:Y:S01]  /*90d0*/  FMUL.FTZ R13, R29, UR4 ;  /* 0x000000041d0d7c20 */ /* 0x000fe20008410000 */
[----:B-1----:R-:W-:Y:S02]  /*90e0*/  FSEL R22, R22, -INF , !P2 ;  /* 0xff80000016167808 */ /* 0x002fe40005000000 */
[----:B------:R-:W-:Y:S02]  /*90f0*/  ISETP.GT.AND P2, PT, R223, R8, PT ;  /* 0x00000008df00720c */ /* 0x000fe40003f44270 */
[----:B------:R-:W-:Y:S01]  /*9100*/  FSEL R26, R19, -INF , !P1 ;  /* 0xff800000131a7808 */ /* 0x000fe20004800000 */
[----:B------:R-:W1:Y:S01]  /*9110*/  MUFU.TANH R13, R13 ;  /* 0x0000000d000d7308 */ /* 0x000e620000002400 */
[----:B------:R-:W-:-:S02]  /*9120*/  ISETP.GT.AND P1, PT, R223, R7, PT ;  /* 0x00000007df00720c */ /* 0x000fc40003f24270 */
[----:B--2---:R-:W-:Y:S02]  /*9130*/  FSEL R18, R14, -INF , !P2 ;  /* 0xff8000000e127808 */ /* 0x004fe40005000000 */
[----:B------:R-:W-:Y:S02]  /*9140*/  ISETP.GT.AND P2, PT, R223, R6, PT ;  /* 0x00000006df00720c */ /* 0x000fe40003f44270 */
[----:B------:R-:W-:Y:S02]  /*9150*/  FSEL R27, R27, -INF , !P5 ;  /* 0xff8000001b1b7808 */ /* 0x000fe40006800000 */
[----:B------:R-:W-:Y:S02]  /*9160*/  ISETP.GE.AND P5, PT, R7, R224, PT ;  /* 0x000000e00700720c */ /* 0x000fe40003fa6270 */
[----:B---3--:R-:W-:Y:S01]  /*9170*/  FSEL R10, R10, -INF , !P1 ;  /* 0xff8000000a0a7808 */ /* 0x008fe20004800000 */
[----:B------:R-:W-:Y:S01]  /*9180*/  FMUL.FTZ R34, R34, UR4 ;  /* 0x0000000422227c20 */ /* 0x000fe20008410000 */
[----:B------:R-:W-:-:S02]  /*9190*/  ISETP.GT.AND P1, PT, R223, R5, PT ;  /* 0x00000005df00720c */ /* 0x000fc40003f24270 */
[----:B------:R-:W-:Y:S02]  /*91a0*/  FSEL R22, R22, -INF , !P6 ;  /* 0xff80000016167808 */ /* 0x000fe40007000000 */
[----:B----4-:R-:W-:Y:S02]  /*91b0*/  FSEL R11, R11, -INF , !P2 ;  /* 0xff8000000b0b7808 */ /* 0x010fe40005000000 */
[----:B------:R-:W-:Y:S02]  /*91c0*/  ISETP.GE.AND P6, PT, R8, R224, PT ;  /* 0x000000e00800720c */ /* 0x000fe40003fc6270 */
[----:B------:R-:W-:Y:S02]  /*91d0*/  ISETP.GT.U32.AND P2, PT, R221, R250, PT ;  /* 0x000000fadd00720c */ /* 0x000fe40003f44070 */
[----:B------:R-:W-:Y:S01]  /*91e0*/  FSEL R198, R10, -INF , !P5 ;  /* 0xff8000000ac67808 */ /* 0x000fe20006800000 */
[----:B------:R2:W3:Y:S01]  /*91f0*/  MUFU.TANH R29, R34 ;  /* 0x00000022001d7308 */ /* 0x0004e20000002400 */
[----:B------:R-:W-:-:S02]  /*9200*/  ISETP.GE.AND P5, PT, R5, R224, PT ;  /* 0x000000e00500720c */ /* 0x000fc40003fa6270 */
[----:B-----5:R-:W-:Y:S02]  /*9210*/  FSEL R10, R12, -INF , !P1 ;  /* 0xff8000000c0a7808 */ /* 0x020fe40004800000 */
[----:B------:R-:W-:Y:S02]  /*9220*/  FSEL R18, R18, -INF , !P6 ;  /* 0xff80000012127808 */ /* 0x000fe40007000000 */
[----:B------:R-:W-:Y:S02]  /*9230*/  ISETP.GE.AND P6, PT, R6, R224, PT ;  /* 0x000000e00600720c */ /* 0x000fe40003fc6270 */
[----:B------:R-:W-:Y:S02]  /*9240*/  ISETP.GT.AND P1, PT, R223, R3, PT ;  /* 0x00000003df00720c */ /* 0x000fe40003f24270 */
[----:B------:R-:W-:Y:S02]  /*9250*/  FSEL R199, R10, -INF , !P5 ;  /* 0xff8000000ac77808 */ /* 0x000fe40006800000 */
[----:B------:R-:W-:-:S02]  /*9260*/  FMNMX3.FTZ R10, R220, R15, R16, !PT ;  /* 0x0000000fdc0a7276 */ /* 0x000fc40007810010 */
[----:B------:R-:W-:Y:S02]  /*9270*/  FSEL R196, R11, -INF , !P6 ;  /* 0xff8000000bc47808 */ /* 0x000fe40007000000 */
[----:B-1----:R-:W-:Y:S01]  /*9280*/  FSEL R11, R13, -INF , !P1 ;  /* 0xff8000000d0b7808 */ /* 0x002fe20004800000 */
[----:B------:R-:W-:Y:S01]  /*9290*/  FMUL.FTZ R30, R35, UR4 ;  /* 0x00000004231e7c20 */ /* 0x000fe20008410000 */
[----:B------:R-:W-:Y:S02]  /*92a0*/  ISETP.GE.AND P1, PT, R3, R224, PT ;  /* 0x000000e00300720c */ /* 0x000fe40003f26270 */
[----:B------:R-:W-:Y:S02]  /*92b0*/  FMNMX3.FTZ R10, R10, R22, R18, !PT ;  /* 0x000000160a0a7276 */ /* 0x000fe40007810012 */
[C---:B------:R-:W-:Y:S02]  /*92c0*/  ISETP.GE.AND P6, PT, R8.reuse, R225, PT ;  /* 0x000000e10800720c */ /* 0x040fe40003fc6270 */
[----:B------:R-:W-:-:S02]  /*92d0*/  ISETP.GE.AND P5, PT, R8, R226, PT ;  /* 0x000000e20800720c */ /* 0x000fc40003fa6270 */
[----:B------:R-:W-:Y:S02]  /*92e0*/  FSEL R197, R11, -INF , !P1 ;  /* 0xff8000000bc57808 */ /* 0x000fe40004800000 */
[----:B------:R-:W-:Y:S01]  /*92f0*/  FMNMX3.FTZ R28, R10, R198, R196, !PT ;  /* 0x000000c60a1c7276 */ /* 0x000fe200078100c4 */
[----:B--23--:R-:W-:Y:S08]  /*9300*/  @!P2 BRA `(.L_x_2358) ;  /* 0x000000000054a947 */ /* 0x00cff00003800000 */
        /* <DEDUP_REMOVED lines=21> */
.L_x_2358:
[----:B-1----:R-:W-:Y:S01]  /*9460*/  FMNMX3.FTZ R10, R28, R199, R197, !PT ;  /* 0x000000c71c0a7276 */ /* 0x002fe200078100c5 */
[----:B------:R-:W-:Y:S01]  /*9470*/  FMUL.FTZ R13, R134, UR4 ;  /* 0x00000004860d7c20 */ /* 0x000fe20008410000 */
[----:B------:R-:W-:Y:S01]  /*9480*/  FSEL R11, R29, -INF , !P4 ;  /* 0xff8000001d0b7808 */ /* 0x000fe20006000000 */
[----:B------:R-:W1:Y:S01]  /*9490*/  MUFU.TANH R28, R30 ;  /* 0x0000001e001c7308 */ /* 0x000e620000002400 */
[----:B------:R-:W-:Y:S01]  /*94a0*/  FSEL R12, R133, -INF , !P5 ;  /* 0xff800000850c7808 */ /* 0x000fe20006800000 */
[----:B------:R-:W2:Y:S01]  /*94b0*/  SHFL.BFLY PT, R19, R10, 0x2, 0x1f ;  /* 0x0c401f000a137f89 */ /* 0x000ea200000e0000 */
[----:B------:R-:W-:Y:S01]  /*94c0*/  FSEL R11, R11, -INF , !P3 ;  /* 0xff8000000b0b7808 */ /* 0x000fe20005800000 */
[----:B------:R-:W-:Y:S01]  /*94d0*/  FMUL.FTZ R14, R135, UR4 ;  /* 0x00000004870e7c20 */ /* 0x000fe20008410000 */
[----:B------:R-:W-:Y:S02]  /*94e0*/  ISETP.GT.AND P1, PT, R9, R8, PT ;  /* 0x000000080900720c */ /* 0x000fe40003f24270 */
[----:B------:R-:W-:Y:S01]  /*94f0*/  ISETP.GE.AND P4, PT, R8, R227, PT ;  /* 0x000000e30800720c */ /* 0x000fe20003f86270 */
[----:B------:R3:W4:Y:S01]  /*9500*/  MUFU.TANH R29, R13 ;  /* 0x0000000d001d7308 */ /* 0x0007220000002400 */
[----:B------:R-:W-:-:S02]  /*9510*/  ISETP.GE.AND P3, PT, R7, R225, PT ;  /* 0x000000e10700720c */ /* 0x000fc40003f66270 */
[----:B------:R-:W-:Y:S02]  /*9520*/  ISETP.GE.AND P5, PT, R6, R225, PT ;  /* 0x000000e10600720c */ /* 0x000fe40003fa6270 */
[----:B------:R-:W-:Y:S02]  /*9530*/  FSEL R8, R31, -INF , !P6 ;  /* 0xff8000001f087808 */ /* 0x000fe40007000000 */
[----:B------:R-:W-:Y:S01]  /*9540*/  FMNMX3.FTZ R134, R219, R17, R20, !PT ;  /* 0x00000011db867276 */ /* 0x000fe20007810014 */
[----:B------:R4:W5:Y:S01]  /*9550*/  MUFU.TANH R30, R14 ;  /* 0x0000000e001e7308 */ /* 0x0009620000002400 */
[----:B------:R-:W-:Y:S02]  /*9560*/  FSEL R192, R32, -INF , !P3 ;  /* 0xff80000020c07808 */ /* 0x000fe40005800000 */
[----:B------:R-:W-:Y:S02]  /*9570*/  FSEL R194, R132, -INF , !P5 ;  /* 0xff80000084c27808 */ /* 0x000fe40006800000 */
[----:B------:R-:W-:-:S02]  /*9580*/  ISETP.GE.AND P3, PT, R5, R225, PT ;  /* 0x000000e10500720c */ /* 0x000fc40003f66270 */
[----:B------:R-:W-:Y:S02]  /*9590*/  ISETP.GE.AND P5, PT, R3, R225, PT ;  /* 0x000000e10300720c */ /* 0x000fe40003fa6270 */
[----:B------:R-:W-:Y:S01]  /*95a0*/  FMNMX3.FTZ R134, R134, R26, R8, !PT ;  /* 0x0000001a86867276 */ /* 0x000fe20007810008 */
[----:B---3--:R-:W-:Y:S01]  /*95b0*/  FMUL.FTZ R13, R143, UR4 ;  /* 0x000000048f0d7c20 */ /* 0x008fe20008410000 */
[----:B------:R-:W-:Y:S02]  /*95c0*/  FSEL R195, R33, -INF , !P3 ;  /* 0xff80000021c37808 */ /* 0x000fe40005800000 */
[----:B------:R-:W-:Y:S02]  /*95d0*/  FSEL R193, R138, -INF , !P5 ;  /* 0xff8000008ac17808 */ /* 0x000fe40006800000 */
[----:B------:R-:W-:Y:S01]  /*95e0*/  FMNMX3.FTZ R134, R134, R192, R194, !PT ;  /* 0x000000c086867276 */ /* 0x000fe200078100c2 */
[----:B------:R-:W-:Y:S01]  /*95f0*/  MUFU.TANH R13, R13 ;  /* 0x0000000d000d7308 */ /* 0x000fe20000002400 */
[----:B------:R-:W-:-:S02]  /*9600*/  ISETP.GE.AND P6, PT, R7, R226, PT ;  /* 0x000000e20700720c */ /* 0x000fc40003fc6270 */
[----:B------:R-:W-:Y:S02]  /*9610*/  ISETP.GT.AND P3, PT, R9, R7, PT ;  /* 0x000000070900720c */ /* 0x000fe40003f64270 */
[----:B------:R-:W-:Y:S01]  /*9620*/  ISETP.GE.AND P5, PT, R7, R227, PT ;  /* 0x000000e30700720c */ /* 0x000fe20003fa6270 */
[----:B------:R-:W-:Y:S01]  /*9630*/  FMUL.FTZ R7, R142, UR4 ;  /* 0x000000048e077c20 */ /* 0x000fe20008410000 */
[----:B------:R-:W-:Y:S02]  /*9640*/  FMNMX3.FTZ R134, R134, R195, R193, !PT ;  /* 0x000000c386867276 */ /* 0x000fe400078100c1 */
[----:B--2---:R-:W-:Y:S02]  /*9650*/  FMNMX.FTZ R19, R10, R19, !PT ;  /* 0x000000130a137209 */ /* 0x004fe40007810000 */
[----:B-1----:R-:W-:Y:S02]  /*9660*/  FSEL R10, R28, -INF , !P1 ;  /* 0xff8000001c0a7808 */ /* 0x002fe40004800000 */
[----:B------:R1:W2:Y:S01]  /*9670*/  MUFU.TANH R28, R7 ;  /* 0x00000007001c7308 */ /* 0x0002a20000002400 */
[----:B----4-:R-:W-:Y:S01]  /*9680*/  FSEL R14, R29, -INF , !P3 ;  /* 0xff8000001d0e7808 */ /* 0x010fe20005800000 */
[----:B------:R-:W-:Y:S01]  /*9690*/  SHFL.BFLY PT, R133, R19, 0x1, 0x1f ;  /* 0x0c201f0013857f89 */ /* 0x000fe200000e0000 */
[----:B------:R-:W-:-:S02]  /*96a0*/  ISETP.GE.AND P3, PT, R5, R226, PT ;  /* 0x000000e20500720c */ /* 0x000fc40003f66270 */
[----:B------:R-:W-:Y:S02]  /*96b0*/  FSEL R132, R139, -INF , !P6 ;  /* 0xff8000008b847808 */ /* 0x000fe40007000000 */
[C---:B------:R-:W-:Y:S02]  /*96c0*/  ISETP.GT.AND P6, PT, R9.reuse, R6, PT ;  /* 0x000000060900720c */ /* 0x040fe40003fc4270 */
[----:B------:R-:W-:Y:S02]  /*96d0*/  FSEL R10, R10, -INF , !P4 ;  /* 0xff8000000a0a7808 */ /* 0x000fe40006000000 */
[----:B------:R-:W-:Y:S02]  /*96e0*/  ISETP.GE.AND P1, PT, R6, R226, PT ;  /* 0x000000e20600720c */ /* 0x000fe40003f26270 */
[----:B------:R-:W-:Y:S02]  /*96f0*/  FSEL R138, R178, -INF , !P3 ;  /* 0xff800000b28a7808 */ /* 0x000fe40005800000 */
[----:B------:R-:W-:Y:S01]  /*9700*/  ISETP.GT.AND P4, PT, R9, R5, PT ;  /* 0x000000050900720c */ /* 0x000fe20003f84270 */
[----:B-1----:R-:W1:Y:S01]  /*9710*/  SHFL.BFLY PT, R7, R134, 0x2, 0x1f ;  /* 0x0c401f0086077f89 */ /* 0x002e6200000e0000 */
[----:B------:R-:W-:-:S02]  /*9720*/  ISETP.GE.AND P3, PT, R6, R227, PT ;  /* 0x000000e30600720c */ /* 0x000fc40003f66270 */
[----:B-----5:R-:W-:Y:S02]  /*9730*/  FSEL R6, R30, -INF , !P6 ;  /* 0xff8000001e067808 */ /* 0x020fe40007000000 */
[----:B------:R-:W-:Y:S02]  /*9740*/  ISETP.GT.AND P6, PT, R9, R3, PT ;  /* 0x000000030900720c */ /* 0x000fe40003fc4270 */
[----:B------:R-:W-:Y:S02]  /*9750*/  FMNMX3.FTZ R135, R218, R21, R23, !PT ;  /* 0x00000015da877276 */ /* 0x000fe40007810017 */
[----:B------:R-:W-:Y:S02]  /*9760*/  FSEL R137, R141, -INF , !P1 ;  /* 0xff8000008d897808 */ /* 0x000fe40004800000 */
[----:B--2---:R-:W-:Y:S02]  /*9770*/  FSEL R9, R28, -INF , !P4 ;  /* 0xff8000001c097808 */ /* 0x004fe40006000000 */
[C---:B------:R-:W-:Y:S01]  /*9780*/  ISETP.GE.AND P1, PT, R3.reuse, R226, PT ;  /* 0x000000e20300720c */ /* 0x040fe20003f26270 */
[----:B------:R-:W-:Y:S01]  /*9790*/  LDSM.16.MT88.4 R28, [R216+0xb000] ;  /* 0x00b00000d81c783b */ /* 0x000fe20000004200 */
[----:B------:R-:W-:-:S02]  /*97a0*/  ISETP.GE.AND P4, PT, R3, R227, PT ;  /* 0x000000e30300720c */ /* 0x000fc40003f86270 */
[----:B------:R-:W-:Y:S02]  /*97b0*/  FMNMX3.FTZ R3, R217, R25, R24, !PT ;  /* 0x00000019d9037276 */ /* 0x000fe40007810018 */
[----:B------:R-:W-:Y:S02]  /*97c0*/  FMNMX3.FTZ R135, R135, R27, R12, !PT ;  /* 0x0000001b87877276 */ /* 0x000fe4000781000c */
[----:B------:R-:W-:Y:S02]  /*97d0*/  FSEL R139, R140, -INF , !P1 ;  /* 0xff8000008c8b7808 */ /* 0x000fe40004800000 */
[----:B------:R-:W-:Y:S01]  /*97e0*/  ISETP.GE.AND P1, PT, R5, R227, PT ;  /* 0x000000e30500720c */ /* 0x000fe20003f26270 */
[----:B------:R-:W-:Y:S01]  /*97f0*/  LDSM.16.MT88.4 R140, [R212+0xb000] ;  /* 0x00b00000d48c783b */ /* 0x000fe20000004200 */
[----:B-1----:R-:W-:Y:S02]  /*9800*/  FMNMX.FTZ R134, R134, R7, !PT ;  /* 0x0000000786867209 */ /* 0x002fe40007810000 */
[----:B------:R-:W-:-:S02]  /*9810*/  FSEL R7, R13, -INF , !P6 ;  /* 0xff8000000d077808 */ /* 0x000fc40007000000 */
[----:B------:R-:W-:Y:S02]  /*9820*/  FSEL R236, R14, -INF , !P5 ;  /* 0xff8000000eec7808 */ /* 0x000fe40006800000 */
[----:B------:R-:W-:Y:S02]  /*9830*/  FSEL R237, R6, -INF , !P3 ;  /* 0xff80000006ed7808 */ /* 0x000fe40005800000 */
[----:B------:R-:W-:Y:S01]  /*9840*/  FMNMX3.FTZ R3, R3, R11, R10, !PT ;  /* 0x0000000b03037276 */ /* 0x000fe2000781000a */
[----:B------:R-:W1:Y:S01]  /*9850*/  SHFL.BFLY PT, R6, R134, 0x1, 0x1f ;  /* 0x0c201f0086067f89 */ /* 0x000e6200000e0000 */
[----:B------:R-:W-:Y:S02]  /*9860*/  FMNMX3.FTZ R135, R135, R132, R137, !PT ;  /* 0x0000008487877276 */ /* 0x000fe40007810089 */
[----:B------:R-:W-:Y:S02]  /*9870*/  FSEL R244, R9, -INF , !P1 ;  /* 0xff80000009f47808 */ /* 0x000fe40004800000 */
[----:B------:R-:W-:-:S02]  /*9880*/  FSEL R239, R7, -INF , !P4 ;  /* 0xff80000007ef7808 */ /* 0x000fc40006000000 */
[----:B------:R-:W-:Y:S02]  /*9890*/  FMNMX3.FTZ R3, R3, R236, R237, !PT ;  /* 0x000000ec03037276 */ /* 0x000fe400078100ed */
[----:B------:R-:W-:Y:S02]  /*98a0*/  FMNMX3.FTZ R135, R135, R138, R139, !PT ;  /* 0x0000008a87877276 */ /* 0x000fe4000781008b */
[----:B------:R-:W-:Y:S02]  /*98b0*/  FMNMX3.FTZ R3, R3, R244, R239, !PT ;  /* 0x000000f403037276 */ /* 0x000fe400078100ef */
[----:B------:R-:W-:Y:S01]  /*98c0*/  FMNMX.FTZ R133, R19, R133, !PT ;  /* 0x0000008513857209 */ /* 0x000fe20007810000 */
[----:B------:R-:W2:Y:S01]  /*98d0*/  SHFL.BFLY PT, R5, R135, 0x2, 0x1f ;  /* 0x0c401f0087057f89 */ /* 0x000ea200000e0000 */
[----:B------:R-:W-:Y:S02]  /*98e0*/  MOV R188, R233 ;  /* 0x000000e900bc7202 */ /* 0x000fe40000000f00 */
[C---:B------:R-:W-:Y:S01]  /*98f0*/  FSETP.NEU.FTZ.AND P3, PT, R133.reuse, -INF , PT ;  /* 0xff8000008500780b */ /* 0x040fe20003f7d000 */
[----:B------:R-:W3:Y:S01]  /*9900*/  SHFL.BFLY PT, R136, R3, 0x2, 0x1f ;  /* 0x0c401f0003887f89 */ /* 0x000ee200000e0000 */
[----:B------:R-:W-:Y:S01]  /*9910*/  FMUL.FTZ R19, R133, UR6 ;  /* 0x0000000685137c20 */ /* 0x000fe20008410000 */
[----:B------:R-:W-:-:S04]  /*9920*/  MOV R189, R232 ;  /* 0x000000e800bd7202 */ /* 0x000fc80000000f00 */
[----:B------:R-:W-:Y:S02]  /*9930*/  FSEL R19, R19, RZ, P3 ;  /* 0x000000ff13137208 */ /* 0x000fe40001800000 */
[----:B-1----:R-:W-:-:S03]  /*9940*/  FMNMX.FTZ R134, R134, R6, !PT ;  /* 0x0000000686867209 */ /* 0x002fc60007810000 */
[--C-:B------:R-:W-:Y:S01]  /*9950*/  FFMA.FTZ R16, R16, UR6, -R19.reuse ;  /* 0x0000000610107c23 */ /* 0x100fe20008010813 */
[C---:B------:R-:W-:Y:S01]  /*9960*/  FSETP.NEU.FTZ.AND P5, PT, R134.reuse, -INF , PT ;  /* 0xff8000008600780b */ /* 0x040fe20003fbd000 */
[----:B------:R-:W-:Y:S01]  /*9970*/  FMUL.FTZ R6, R134, UR6 ;  /* 0x0000000686067c20 */ /* 0x000fe20008410000 */
[--C-:B------:R-:W-:Y:S01]  /*9980*/  FFMA.FTZ R22, R22, UR6, -R19.reuse ;  /* 0x0000000616167c23 */ /* 0x100fe20008010813 */
[----:B------:R-:W-:Y:S01]  /*9990*/  MUFU.EX2 R35, R16 ;  /* 0x0000001000237308 */ /* 0x000fe20000000800 */
[--C-:B------:R-:W-:Y:S01]  /*99a0*/  FFMA.FTZ R15, R15, UR6, -R19.reuse ;  /* 0x000000060f0f7c23 */ /* 0x100fe20008010813 */
[----:B--2---:R-:W-:Y:S01]  /*99b0*/  FMNMX.FTZ R135, R135, R5, !PT ;  /* 0x0000000587877209 */ /* 0x004fe20007810000 */
[----:B------:R-:W-:Y:S01]  /*99c0*/  FFMA.FTZ R5, R18, UR6, -R19 ;  /* 0x0000000612057c23 */ /* 0x000fe20008010813 */
[----:B------:R-:W-:-:S04]  /*99d0*/  FSEL R18, R6, RZ, P5 ;  /* 0x000000ff06127208 */ /* 0x000fc80002800000 */
[----:B------:R1:W-:Y:S01]  /*99e0*/  MUFU.EX2 R176, R22 ;  /* 0x0000001600b07308 */ /* 0x0003e20000000800 */
[----:B---3--:R-:W-:Y:S01]  /*99f0*/  FMNMX.FTZ R136, R3, R136, !PT ;  /* 0x0000008803887209 */ /* 0x008fe20007810000 */
[----:B------:R-:W2:Y:S01]  /*9a00*/  SHFL.BFLY PT, R7, R135, 0x1, 0x1f ;  /* 0x0c201f0087077f89 */ /* 0x000ea200000e0000 */
[--C-:B------:R-:W-:Y:S01]  /*9a10*/  FFMA.FTZ R26, R26, UR6, -R18.reuse ;  /* 0x000000061a1a7c23 */ /* 0x100fe20008010812 */
[--C-:B------:R-:W-:Y:S01]  /*9a20*/  FFMA.FTZ R8, R8, UR6, -R18.reuse ;  /* 0x0000000608087c23 */ /* 0x100fe20008010812 */
[--C-:B------:R-:W-:Y:S01]  /*9a30*/  FFMA.FTZ R20, R20, UR6, -R18.reuse ;  /* 0x0000000614147c23 */ /* 0x100fe20008010812 */
[----:B------:R-:W-:Y:S02]  /*9a40*/  FFMA.FTZ R17, R17, UR6, -R18 ;  /* 0x0000000611117c23 */ /* 0x000fe40008010812 */
[----:B------:R3:W4:Y:S08]  /*9a50*/  MUFU.EX2 R179, R5 ;  /* 0x0000000500b37308 */ /* 0x0007300000000800 */
[----:B------:R-:W-:Y:S01]  /*9a60*/  MUFU.EX2 R177, R26 ;  /* 0x0000001a00b17308 */ /* 0x000fe20000000800 */
[----:B-1----:R-:W-:-:S07]  /*9a70*/  MOV R22, R235 ;  /* 0x000000eb00167202 */ /* 0x002fce0000000f00 */
[----:B------:R1:W-:Y:S01]  /*9a80*/  MUFU.EX2 R187, R8 ;  /* 0x0000000800bb7308 */ /* 0x0003e20000000800 */
[----:B---3--:R-:W3:Y:S01]  /*9a90*/  SHFL.BFLY PT, R5, R136, 0x1, 0x1f ;  /* 0x0c201f0088057f89 */ /* 0x008ee200000e0000 */
[----:B--2---:R-:W-:Y:S02]  /*9aa0*/  FMNMX.FTZ R135, R135, R7, !PT ;  /* 0x0000000787877209 */ /* 0x004fe40007810000 */
[----:B------:R-:W-:Y:S02]  /*9ab0*/  FSEL R7, R133, RZ, P3 ;  /* 0x000000ff85077208 */ /* 0x000fe40001800000 */
[C---:B------:R-:W-:Y:S01]  /*9ac0*/  FSETP.NEU.FTZ.AND P4, PT, R135.reuse, -INF , PT ;  /* 0xff8000008700780b */ /* 0x040fe20003f9d000 */
[----:B------:R-:W-:Y:S01]  /*9ad0*/  FMUL.FTZ R3, R135, UR6 ;  /* 0x0000000687037c20 */ /* 0x000fe20008410000 */
[----:B------:R2:W-:Y:S01]  /*9ae0*/  MUFU.EX2 R252, R20 ;  /* 0x0000001400fc7308 */ /* 0x0005e20000000800 */
[----:B------:R-:W-:Y:S01]  /*9af0*/  FADD.FTZ R7, R220, -R7 ;  /* 0x80000007dc077221 */ /* 0x000fe20000010000 */
[----:B----4-:R-:W-:-:S02]  /*9b00*/  MOV R220, R179 ;  /* 0x000000b300dc7202 */ /* 0x010fc40000000f00 */
[----:B------:R-:W-:Y:S01]  /*9b10*/  FSEL R3, R3, RZ, P4 ;  /* 0x000000ff03037208 */ /* 0x000fe20002000000 */
[----:B------:R-:W-:-:S03]  /*9b20*/  FMUL.FTZ R7, R7, UR6 ;  /* 0x0000000607077c20 */ /* 0x000fc60008410000 */
[----:B------:R-:W-:Y:S01]  /*9b30*/  MUFU.EX2 R180, R17 ;  /* 0x0000001100b47308 */ /* 0x000fe20000000800 */
[--C-:B------:R-:W-:Y:S01]  /*9b40*/  FFMA.FTZ R27, R27, UR6, -R3.reuse ;  /* 0x000000061b1b7c23 */ /* 0x100fe20008010803 */
[----:B-1----:R-:W-:Y:S01]  /*9b50*/  FSEL R8, R135, RZ, P4 ;  /* 0x000000ff87087208 */ /* 0x002fe20002000000 */
[--C-:B------:R-:W-:Y:S01]  /*9b60*/  FFMA.FTZ R21, R21, UR6, -R3.reuse ;  /* 0x0000000615157c23 */ /* 0x100fe20008010803 */
[--C-:B------:R-:W-:Y:S01]  /*9b70*/  FFMA.FTZ R23, R23, UR6, -R3.reuse ;  /* 0x0000000617177c23 */ /* 0x100fe20008010803 */
[----:B------:R-:W-:-:S03]  /*9b80*/  FFMA.FTZ R12, R12, UR6, -R3 ;  /* 0x000000060c0c7c23 */ /* 0x000fc60008010803 */
[----:B------:R1:W4:Y:S01]  /*9b90*/  MUFU.EX2 R17, R7 ;  /* 0x0000000700117308 */ /* 0x0003220000000800 */
[----:B---3--:R-:W-:Y:S02]  /*9ba0*/  FMNMX.FTZ R136, R136, R5, !PT ;  /* 0x0000000588887209 */ /* 0x008fe40007810000 */
[----:B--2---:R-:W-:Y:S02]  /*9bb0*/  IADD3 R20, PT, PT, R212, 0xa040, RZ ;  /* 0x0000a040d4147810 */ /* 0x004fe40007ffe0ff */
[C---:B------:R-:W-:Y:S01]  /*9bc0*/  FSETP.NEU.FTZ.AND P1, PT, R136.reuse, -INF , PT ;  /* 0xff8000008800780b */ /* 0x040fe20003f3d000 */
[----:B------:R-:W-:Y:S02]  /*9bd0*/  FMUL.FTZ R5, R136, UR6 ;  /* 0x0000000688057c20 */ /* 0x000fe40008410000 */
[----:B------:R-:W-:Y:S03]  /*9be0*/  MUFU.EX2 R251, R27 ;  /* 0x0000001b00fb7308 */ /* 0x000fe60000000800 */
[----:B------:R-:W-:-:S05]  /*9bf0*/  FSEL R5, R5, RZ, P1 ;  /* 0x000000ff05057208 */ /* 0x000fca0000800000 */
[--C-:B------:R-:W-:Y:S01]  /*9c00*/  FFMA.FTZ R6, R10, UR6, -R5.reuse ;  /* 0x000000060a067c23 */ /* 0x100fe20008010805 */
[--C-:B------:R-:W-:Y:S01]  /*9c10*/  FFMA.FTZ R25, R25, UR6, -R5.reuse ;  /* 0x0000000619197c23 */ /* 0x100fe20008010805 */
[--C-:B------:R-:W-:Y:S01]  /*9c20*/  FFMA.FTZ R24, R24, UR6, -R5.reuse ;  /* 0x0000000618187c23 */ /* 0x100fe20008010805 */
[----:B-1----:R-:W-:Y:S01]  /*9c30*/  FADD.FTZ R7, R218, -R8 ;  /* 0x80000008da077221 */ /* 0x002fe20000010000 */
[----:B------:R1:W-:Y:S01]  /*9c40*/  MUFU.EX2 R184, R6 ;  /* 0x0000000600b87308 */ /* 0x0003e20000000800 */
[----:B------:R-:W-:Y:S01]  /*9c50*/  MOV R218, R176 ;  /* 0x000000b000da7202 */ /* 0x000fe20000000f00 */
[----:B------:R-:W-:Y:S01]  /*9c60*/  FFMA.FTZ R11, R11, UR6, -R5 ;  /* 0x000000060b0b7c23 */ /* 0x000fe20008010805 */
[----:B------:R-:W-:Y:S01]  /*9c70*/  FMUL.FTZ R7, R7, UR6 ;  /* 0x0000000607077c20 */ /* 0x000fe20008410000 */
[-C--:B----4-:R-:W-:Y:S01]  /*9c80*/  FMUL.FTZ R144, R144, R17.reuse ;  /* 0x0000001190907220 */ /* 0x090fe20000410000 */
[----:B------:R-:W-:Y:S01]  /*9c90*/  F2FP.BF16.F32.PACK_AB R14, R220, R218 ;  /* 0x000000dadc0e723e */ /* 0x000fe200000010ff */
[-C--:B------:R-:W-:Y:S01]  /*9ca0*/  FMUL.FTZ R145, R145, R17.reuse ;  /* 0x0000001191917220 */ /* 0x080fe20000410000 */
[-C--:B------:R-:W-:Y:S01]  /*9cb0*/  FMUL.FTZ R156, R156, R17.reuse ;  /* 0x000000119c9c7220 */ /* 0x080fe20000410000 */
        /* <DEDUP_REMOVED lines=8> */
[----:B------:R2:W3:Y:S01]  /*9d40*/  MUFU.EX2 R246, R24 ;  /* 0x0000001800f67308 */ /* 0x0004e20000000800 */
[----:B-1----:R-:W-:Y:S01]  /*9d50*/  FSEL R6, R134, RZ, P5 ;  /* 0x000000ff86067208 */ /* 0x002fe20002800000 */
[-C--:B------:R-:W-:Y:S01]  /*9d60*/  FMUL.FTZ R68, R68, R17.reuse ;  /* 0x0000001144447220 */ /* 0x080fe20000410000 */
[-C--:B------:R-:W-:Y:S01]  /*9d70*/  FMUL.FTZ R69, R69, R17.reuse ;  /* 0x0000001145457220 */ /* 0x080fe20000410000 */
[-C--:B------:R-:W-:Y:S01]  /*9d80*/  FMUL.FTZ R80, R80, R17.reuse ;  /* 0x0000001150507220 */ /* 0x080fe20000410000 */
[----:B------:R-:W-:Y:S01]  /*9d90*/  FMUL.FTZ R81, R81, R17 ;  /* 0x0000001151517220 */ /* 0x000fe20000410000 */
[----:B------:R-:W-:Y:S01]  /*9da0*/  FADD.FTZ R6, R219, -R6 ;  /* 0x80000006db067221 */ /* 0x000fe20000010000 */
[----:B------:R-:W-:Y:S01]  /*9db0*/  MOV R219, R177 ;  /* 0x000000b100db7202 */ /* 0x000fe20000000f00 */
[----:B------:R1:W-:Y:S01]  /*9dc0*/  MUFU.EX2 R34, R15 ;  /* 0x0000000f00227308 */ /* 0x0003e20000000800 */
[-C--:B------:R-:W-:Y:S01]  /*9dd0*/  FMUL.FTZ R172, R172, R17.reuse ;  /* 0x00000011acac7220 */ /* 0x080fe20000410000 */
[----:B------:R-:W-:Y:S01]  /*9de0*/  FMUL.FTZ R16, R6, UR6 ;  /* 0x0000000606107c20 */ /* 0x000fe20008410000 */
[----:B------:R-:W-:Y:S01]  /*9df0*/  FSEL R6, R136, RZ, P1 ;  /* 0x000000ff88067208 */ /* 0x000fe20000800000 */
[-C--:B------:R-:W-:Y:S01]  /*9e00*/  FMUL.FTZ R173, R173, R17.reuse ;  /* 0x00000011adad7220 */ /* 0x080fe20000410000 */
[-C--:B------:R-:W-:Y:S01]  /*9e10*/  FMUL.FTZ R84, R84, R17.reuse ;  /* 0x0000001154547220 */ /* 0x080fe20000410000 */
[-C--:B------:R-:W-:Y:S01]  /*9e20*/  FMUL.FTZ R85, R85, R17.reuse ;  /* 0x0000001155557220 */ /* 0x080fe20000410000 */
[----:B------:R-:W-:Y:S01]  /*9e30*/  FMUL.FTZ R96, R96, R17 ;  /* 0x0000001160607220 */ /* 0x000fe20000410000 */
[----:B------:R-:W-:Y:S01]  /*9e40*/  FADD.FTZ R6, R217, -R6 ;  /* 0x80000006d9067221 */ /* 0x000fe20000010000 */
[----:B------:R-:W-:Y:S01]  /*9e50*/  MOV R217, R35 ;  /* 0x0000002300d97202 */ /* 0x000fe20000000f00 */
[----:B--2---:R-:W2:Y:S01]  /*9e60*/  LDSM.16.MT88.4 R24, [R212+0xa000] ;  /* 0x00a00000d418783b */ /* 0x004ea20000004200 */
[----:B------:R-:W-:Y:S01]  /*9e70*/  IADD3 R35, PT, PT, R212, 0xa000, RZ ;  /* 0x0000a000d4237810 */ /* 0x000fe20007ffe0ff */
[----:B------:R-:W-:Y:S01]  /*9e80*/  FMUL.FTZ R6, R6, UR6 ;  /* 0x0000000606067c20 */ /* 0x000fe20008410000 */
[----:B------:R4:W-:Y:S01]  /*9e90*/  MUFU.EX2 R250, R21 ;  /* 0x0000001500fa7308 */ /* 0x0009e20000000800 */
[----:B---3--:R-:W-:Y:S01]  /*9ea0*/  F2FP.BF16.F32.PACK_AB R9, R246, R245 ;  /* 0x000000f5f609723e */ /* 0x008fe200000010ff */
[-C--:B------:R-:W-:Y:S01]  /*9eb0*/  FMUL.FTZ R97, R97, R17.reuse ;  /* 0x0000001161617220 */ /* 0x080fe20000410000 */
[----:B------:R-:W-:Y:S01]  /*9ec0*/  @P0 IADD3 R20, PT, PT, R35, -0x40, RZ ;  /* 0xffffffc023140810 */ /* 0x000fe20007ffe0ff */
[----:B------:R-:W-:Y:S01]  /*9ed0*/  FMUL.FTZ R100, R100, R17 ;  /* 0x0000001164647220 */ /* 0x000fe20000410000 */
[----:B-1----:R-:W-:Y:S01]  /*9ee0*/  F2FP.BF16.F32.PACK_AB R15, R187, R219 ;  /* 0x000000dbbb0f723e */ /* 0x002fe200000010ff */
[-C--:B------:R-:W-:Y:S01]  /*9ef0*/  FMUL.FTZ R101, R101, R17.reuse ;  /* 0x0000001165657220 */ /* 0x080fe20000410000 */
[-C--:B------:R-:W-:Y:S01]  /*9f00*/  FMUL.FTZ R52, R52, R17.reuse ;  /* 0x0000001134347220 */ /* 0x080fe20000410000 */
[----:B------:R-:W1:Y:S01]  /*9f10*/  LDSM.16.MT88.4 R176, [R20] ;  /* 0x0000000014b0783b */ /* 0x000e620000004200 */
[----:B------:R-:W3:Y:S01]  /*9f20*/  MUFU.EX2 R247, R23 ;  /* 0x0000001700f77308 */ /* 0x000ee20000000800 */
        /* <DEDUP_REMOVED lines=8> */
[----:B----4-:R-:W-:Y:S01]  /*9fb0*/  MOV R21, R180 ;  /* 0x000000b400157202 */ /* 0x010fe20000000f00 */
[-C--:B------:R-:W-:Y:S01]  /*9fc0*/  FMUL.FTZ R128, R128, R17.reuse ;  /* 0x0000001180807220 */ /* 0x080fe20000410000 */
[----:B------:R-:W4:Y:S01]  /*9fd0*/  LDSM.16.MT88.4 R180, [R216+0xa000] ;  /* 0x00a00000d8b4783b */ /* 0x000f220000004200 */
[----:B------:R-:W-:Y:S01]  /*9fe0*/  FMUL.FTZ R129, R129, R17 ;  /* 0x0000001181817220 */ /* 0x000fe20000410000 */
[----:B------:R-:W-:-:S03]  /*9ff0*/  F2FP.BF16.F32.PACK_AB R13, R252, R21 ;  /* 0x00000015fc0d723e */ /* 0x000fc600000010ff */
[----:B------:R-:W2:Y:S01]  /*a000*/  MUFU.EX2 R185, R11 ;  /* 0x0000000b00b97308 */ /* 0x000ea20000000800 */
[----:B---3--:R-:W-:Y:S02]  /*a010*/  F2FP.BF16.F32.PACK_AB R8, R247, R250 ;  /* 0x000000faf708723e */ /* 0x008fe400000010ff */
[----:B------:R-:W-:-:S05]  /*a020*/  MOV R23, R234 ;  /* 0x000000ea00177202 */ /* 0x000fca0000000f00 */
[----:B------:R-:W3:Y:S01]  /*a030*/  MUFU.EX2 R16, R16 ;  /* 0x0000001000107308 */ /* 0x000ee20000000800 */
[----:B-----5:R-:W-:Y:S02]  /*a040*/  F2FP.BF16.F32.PACK_AB R12, R217, R34 ;  /* 0x00000022d90c723e */ /* 0x020fe400000010ff */
[----:B------:R-:W-:-:S05]  /*a050*/  F2FP.BF16.F32.PACK_AB R10, R186, R251 ;  /* 0x000000fbba0a723e */ /* 0x000fca00000010ff */
[----:B------:R-:W5:Y:S01]  /*a060*/  MUFU.EX2 R7, R7 ;  /* 0x0000000700077308 */ /* 0x000f620000000800 */
[----:B--2---:R-:W-:-:S07]  /*a070*/  F2FP.BF16.F32.PACK_AB R11, R184, R185 ;  /* 0x000000b9b80b723e */ /* 0x004fce00000010ff */
[----:B------:R-:W2:Y:S01]  /*a080*/  MUFU.EX2 R6, R6 ;  /* 0x0000000600067308 */ /* 0x000ea20000000800 */
[-C--:B---3--:R-:W-:Y:S01]  /*a090*/  FMUL.FTZ R146, R146, R16.reuse ;  /* 0x0000001092927220 */ /* 0x088fe20000410000 */
[-C--:B------:R-:W-:Y:S01]  /*a0a0*/  FMUL.FTZ R147, R147, R16.reuse ;  /* 0x0000001093937220 */ /* 0x080fe20000410000 */
[-C--:B------:R-:W-:Y:S01]  /*a0b0*/  FMUL.FTZ R158, R158, R16.reuse ;  /* 0x000000109e9e7220 */ /* 0x080fe20000410000 */
[-C--:B------:R-:W-:Y:S01]  /*a0c0*/  FMUL.FTZ R159, R159, R16.reuse ;  /* 0x000000109f9f7220 */ /* 0x080fe20000410000 */
[-C--:B------:R-:W-:Y:S01]  /*a0d0*/  FMUL.FTZ R162, R162, R16.reuse ;  /* 0x00000010a2a27220 */ /* 0x080fe20000410000 */
[-C--:B------:R-:W-:Y:S01]  /*a0e0*/  FMUL.FTZ R163, R163, R16.reuse ;  /* 0x00000010a3a37220 */ /* 0x080fe20000410000 */
[-C--:B------:R-:W-:Y:S01]  /*a0f0*/  FMUL.FTZ R38, R38, R16.reuse ;  /* 0x0000001026267220 */ /* 0x080fe20000410000 */
[----:B------:R-:W-:Y:S01]  /*a100*/  FMUL.FTZ R39, R39, R16 ;  /* 0x0000001027277220 */ /* 0x000fe20000410000 */
[-C--:B-----5:R-:W-:Y:S01]  /*a110*/  FMUL.FTZ R148, R148, R7.reuse ;  /* 0x0000000794947220 */ /* 0x0a0fe20000410000 */
[-C--:B------:R-:W-:Y:S01]  /*a120*/  FMUL.FTZ R149, R149, R7.reuse ;  /* 0x0000000795957220 */ /* 0x080fe20000410000 */
[-C--:B------:R-:W-:Y:S01]  /*a130*/  FMUL.FTZ R40, R40, R7.reuse ;  /* 0x0000000728287220 */ /* 0x080fe20000410000 */
[-C--:B------:R-:W-:Y:S01]  /*a140*/  FMUL.FTZ R41, R41, R7.reuse ;  /* 0x0000000729297220 */ /* 0x080fe20000410000 */
[-C--:B------:R-:W-:Y:S01]  /*a150*/  HMMA.16816.F32.BF16 R240, R12, R24.reuse, R144 ;  /* 0x000000180cf0723c */ /* 0x080fe20000041890 */
[----:B------:R-:W3:Y:S01]  /*a160*/  LDSM.16.MT88.4 R144, [R215] ;  /* 0x00000000d790783b */ /* 0x000ee20000004200 */
[-C--:B------:R-:W-:Y:S01]  /*a170*/  FMUL.FTZ R152, R152, R7.reuse ;  /* 0x0000000798987220 */ /* 0x080fe20000410000 */
[-C--:B------:R-:W-:Y:S01]  /*a180*/  FMUL.FTZ R153, R153, R7.reuse ;  /* 0x0000000799997220 */ /* 0x080fe20000410000 */
[-C--:B--2---:R-:W-:Y:S01]  /*a190*/  FMUL.FTZ R150, R150, R6.reuse ;  /* 0x0000000696967220 */ /* 0x084fe20000410000 */
[-C--:B------:R-:W-:Y:S01]  /*a1a0*/  FMUL.FTZ R151, R151, R6.reuse ;  /* 0x0000000697977220 */ /* 0x080fe20000410000 */
[-C--:B------:R-:W-:Y:S01]  /*a1b0*/  FMUL.FTZ R42, R42, R6.reuse ;  /* 0x000000062a2a7220 */ /* 0x080fe20000410000 */
[-C--:B------:R-:W-:Y:S01]  /*a1c0*/  FMUL.FTZ R43, R43, R6.reuse ;  /* 0x000000062b2b7220 */ /* 0x080fe20000410000 */
[-C--:B------:R-:W-:Y:S01]  /*a1d0*/  FMUL.FTZ R154, R154, R6.reuse ;  /* 0x000000069a9a7220 */ /* 0x080fe20000410000 */
[----:B------:R-:W-:Y:S01]  /*a1e0*/  FMUL.FTZ R155, R155, R6 ;  /* 0x000000069b9b7220 */ /* 0x000fe20000410000 */
[-C--:B------:R-:W-:Y:S01]  /*a1f0*/  FMUL.FTZ R164, R164, R7.reuse ;  /* 0x00000007a4a47220 */ /* 0x080fe20000410000 */
[-C--:B------:R-:W-:Y:S01]  /*a200*/  FMUL.FTZ R165, R165, R7.reuse ;  /* 0x00000007a5a57220 */ /* 0x080fe20000410000 */
[C---:B------:R-:W-:Y:S01]  /*a210*/  HMMA.16816.F32.BF16 R148, R8.reuse, R24, R148 ;  /* 0x000000180894723c */ /* 0x040fe20000041894 */
[----:B------:R-:W-:Y:S01]  /*a220*/  MOV R24, R34 ;  /* 0x0000002200187202 */ /* 0x000fe20000000f00 */
[-C--:B------:R-:W-:Y:S01]  /*a230*/  FMUL.FTZ R168, R168, R7.reuse ;  /* 0x00000007a8a87220 */ /* 0x080fe20000410000 */
[----:B------:R-:W2:Y:S01]  /*a240*/  LDSM.16.MT88.4 R32, [R20+0x1000] ;  /* 0x001000001420783b */ /* 0x000ea20000004200 */
        /* <DEDUP_REMOVED lines=54> */
[-C--:B------:R-:W-:Y:S01]  /*a5b0*/  FMUL.FTZ R51, R51, R16.reuse ;  /* 0x0000001033337220 */ /* 0x080fe20000410000 */
        /* <DEDUP_REMOVED lines=24> */
[----:B------:R-:W-:-:S04]  /*a740*/  FMUL.FTZ R131, R131, R16 ;  /* 0x0000001083837220 */ /* 0x000fc80000410000 */
[C---:B---3--:R-:W-:Y:S08]  /*a750*/  HMMA.16816.F32.BF16 R56, R8.reuse, R144, R56 ;  /* 0x000000900838723c */ /* 0x048ff00000041838 */
        /* <DEDUP_REMOVED lines=10> */
[----:B------:R-:W-:-:S03]  /*a800*/  MOV R127, R189 ;  /* 0x000000bd007f7202 */ /* 0x000fc60000000f00 */
[----:B------:R1:W-:Y:S03]  /*a810*/  MUFU.EX2 R132, R8 ;  /* 0x0000000800847308 */ /* 0x0003e60000000800 */
[C---:B------:R-:W-:Y:S01]  /*a820*/  HMMA.16816.F32.BF16 R208, R12.reuse, R26, R156 ;  /* 0x0000001a0cd0723c */ /* 0x040fe2000004189c */
[----:B------:R-:W-:Y:S07]  /*a830*/  LDSM.16.MT88.4 R156, [R212+0xa800] ;  /* 0x00a80000d49c783b */ /* 0x000fee0000004200 */
[----:B------:R-:W-:Y:S01]  /*a840*/  HMMA.16816.F32.BF16 R200, R12, R180, R160 ;  /* 0x000000b40cc8723c */ /* 0x000fe200000418a0 */
[----:B-1----:R-:W-:-:S07]  /*a850*/  FFMA.FTZ R8, R137, UR6, -R3 ;  /* 0x0000000689087c23 */ /* 0x002fce0008010803 */
[C---:B------:R-:W-:Y:S01]  /*a860*/  HMMA.16816.F32.BF16 R36, R12.reuse, R176, R36 ;  /* 0x000000b00c24723c */ /* 0x040fe20000041824 */
[----:B------:R1:W2:Y:S07]  /*a870*/  MUFU.EX2 R27, R8 ;  /* 0x00000008001b7308 */ /* 0x0002ae0000000800 */
[C---:B------:R-:W-:Y:S01]  /*a880*/  HMMA.16816.F32.BF16 R160, R12.reuse, R178, R48 ;  /* 0x000000b20ca0723c */ /* 0x040fe20000041830 */
[----:B------:R-:W-:Y:S07]  /*a890*/  LDSM.16.MT88.4 R48, [R20+0x800] ;  /* 0x000800001430783b */ /* 0x000fee0000004200 */
[----:B------:R-:W-:Y:S01]  /*a8a0*/  HMMA.16816.F32.BF16 R68, R12, R140, R68 ;  /* 0x0000008c0c44723c */ /* 0x000fe20000041844 */
[--C-:B-1----:R-:W-:Y:S01]  /*a8b0*/  FFMA.FTZ R8, R138, UR6, -R3.reuse ;  /* 0x000000068a087c23 */ /* 0x102fe20008010803 */
[----:B------:R-:W-:Y:S01]  /*a8c0*/  FFMA.FTZ R3, R139, UR6, -R3 ;  /* 0x000000068b037c23 */ /* 0x000fe20008010803 */
[----:B------:R-:W-:-:S02]  /*a8d0*/  MOV R139, R25 ;  /* 0x00000019008b7202 */ /* 0x000fc40000000f00 */
[----:B------:R1:W-:Y:S03]  /*a8e0*/  MUFU.EX2 R26, R8 ;  /* 0x00000008001a7308 */ /* 0x0003e60000000800 */
[C---:B------:R-:W-:Y:S01]  /*a8f0*/  HMMA.16816.F32.BF16 R176, R12.reuse, R142, R80 ;  /* 0x0000008e0cb0723c */ /* 0x040fe20000041850 */
[----:B--2---:R-:W-:Y:S01]  /*a900*/  F2FP.BF16.F32.PACK_AB R124, R27, R132 ;  /* 0x000000841b7c723e */ /* 0x004fe200000010ff */
[----:B------:R-:W-:Y:S01]  /*a910*/  FFMA.FTZ R6, R139, R6, R245 ;  /* 0x000000068b067223 */ /* 0x000fe200000100f5 */
[----:B------:R-:W-:Y:S03]  /*a920*/  LDSM.16.MT88.4 R80, [R212+0xb800] ;  /* 0x00b80000d450783b */ /* 0x000fe60000004200 */
[----:B------:R-:W-:Y:S01]  /*a930*/  FADD.FTZ R6, R246, R6 ;  /* 0x00000006f6067221 */ /* 0x000fe20000010000 */
[----:B------:R2:W3:Y:S01]  /*a940*/  MUFU.EX2 R25, R3 ;  /* 0x0000000300197308 */ /* 0x0004e20000000800 */
[----:B------:R-:W-:Y:S01]  /*a950*/  HMMA.16816.F32.BF16 R188, R12, R182, R172 ;  /* 0x000000b60cbc723c */ /* 0x000fe200000418ac */
[----:B------:R-:W-:Y:S01]  /*a960*/  LDSM.16.MT88.4 R172, [R216+0xa800] ;  /* 0x00a80000d8ac783b */ /* 0x000fe20000004200 */
[----:B------:R-:W-:-:S04]  /*a970*/  FADD.FTZ R6, R185, R6 ;  /* 0x00000006b9067221 */ /* 0x000fc80000010000 */
[----:B------:R-:W-:Y:S02]  /*a980*/  FADD.FTZ R6, R184, R6 ;  /* 0x00000006b8067221 */ /* 0x000fe40000010000 */
[----:B------:R-:W-:Y:S01]  /*a990*/  HMMA.16816.F32.BF16 R84, R12, R28, R84 ;  /* 0x0000001c0c54723c */ /* 0x000fe20000041854 */
[----:B-1----:R-:W1:Y:S01]  /*a9a0*/  LDSM.16.MT88.4 R8, [R215+0x1800] ;  /* 0x00180000d708783b */ /* 0x002e620000004200 */
[----:B--2---:R-:W-:Y:S01]  /*a9b0*/  FFMA.FTZ R3, R236, UR6, -R5 ;  /* 0x00000006ec037c23 */ /* 0x004fe20008010805 */
[----:B------:R-:W-:-:S05]  /*a9c0*/  MOV R236, R127 ;  /* 0x0000007f00ec7202 */ /* 0x000fca0000000f00 */
[----:B------:R-:W-:Y:S01]  /*a9d0*/  HMMA.16816.F32.BF16 R140, R12, R30, R96 ;  /* 0x0000001e0c8c723c */ /* 0x000fe20000041860 */
[----:B------:R-:W-:Y:S01]  /*a9e0*/  MOV R127, R24 ;  /* 0x00000018007f7202 */ /* 0x000fe20000000f00 */
[----:B------:R-:W-:Y:S01]  /*a9f0*/  LDSM.16.MT88.4 R96, [R216+0xb800] ;  /* 0x00b80000d860783b */ /* 0x000fe20000004200 */
[----:B------:R2:W4:Y:S01]  /*aa00*/  MUFU.EX2 R24, R3 ;  /* 0x0000000300187308 */ /* 0x0005220000000800 */
[----:B---3--:R-:W-:Y:S01]  /*aa10*/  F2FP.BF16.F32.PACK_AB R126, R25, R26 ;  /* 0x0000001a197e723e */ /* 0x008fe200000010ff */
[----:B------:R-:W-:-:S03]  /*aa20*/  FFMA.FTZ R7, R236, R7, R250 ;  /* 0x00000007ec077223 */ /* 0x000fc600000100fa */
[C---:B------:R-:W-:Y:S08]  /*aa30*/  HMMA.16816.F32.BF16 R100, R12.reuse, R32, R100 ;  /* 0x000000200c64723c */ /* 0x040ff00000041864 */
[----:B------:R-:W-:Y:S01]  /*aa40*/  HMMA.16816.F32.BF16 R52, R12, R144, R52 ;  /* 0x000000900c34723c */ /* 0x000fe20000041834 */
[----:B--2---:R-:W-:Y:S01]  /*aa50*/  FFMA.FTZ R3, R237, UR6, -R5 ;  /* 0x00000006ed037c23 */ /* 0x004fe20008010805 */
[----:B------:R-:W-:Y:S01]  /*aa60*/  MOV R237, R23 ;  /* 0x0000001700ed7202 */ /* 0x000fe20000000f00 */
[----:B----4-:R-:W-:-:S02]  /*aa70*/  FADD.FTZ R6, R24, R6 ;  /* 0x0000000618067221 */ /* 0x010fc40000010000 */
[----:B------:R2:W3:Y:S03]  /*aa80*/  MUFU.EX2 R23, R3 ;  /* 0x0000000300177308 */ /* 0x0004e60000000800 */
[C---:B------:R-:W-:Y:S01]  /*aa90*/  HMMA.16816.F32.BF16 R180, R12.reuse, R146, R64 ;  /* 0x000000920cb4723c */ /* 0x040fe20000041840 */
[----:B------:R-:W4:Y:S07]  /*aaa0*/  LDSM.16.MT88.4 R64, [R215+0x800] ;  /* 0x00080000d740783b */ /* 0x000f2e0000004200 */
[----:B------:R-:W-:Y:S01]  /*aab0*/  HMMA.16816.F32.BF16 R32, R12, R34, R112 ;  /* 0x000000220c20723c */ /* 0x000fe20000041870 */
[----:B------:R-:W5:Y:S01]  /*aac0*/  LDSM.16.MT88.4 R112, [R20+0x1800] ;  /* 0x001800001470783b */ /* 0x000f620000004200 */
[--C-:B--2---:R-:W-:Y:S01]  /*aad0*/  FFMA.FTZ R3, R244, UR6, -R5.reuse ;  /* 0x00000006f4037c23 */ /* 0x104fe20008010805 */
[----:B------:R-:W-:Y:S01]  /*aae0*/  FFMA.FTZ R5, R239, UR6, -R5 ;  /* 0x00000006ef057c23 */ /* 0x000fe20008010805 */
[----:B------:R-:W-:-:S04]  /*aaf0*/  MOV R239, R22 ;  /* 0x0000001600ef7202 */ /* 0x000fc80000000f00 */
[----:B------:R-:W-:Y:S01]  /*ab00*/  HMMA.16816.F32.BF16 R116, R12, R40, R116 ;  /* 0x000000280c74723c */ /* 0x000fe20000041874 */
[----:B------:R2:W1:Y:S01]  /*ab10*/  MUFU.EX2 R22, R3 ;  /* 0x0000000300167308 */ /* 0x0004620000000800 */
[----:B------:R-:W-:Y:S01]  /*ab20*/  MOV R244, R21 ;  /* 0x0000001500f47202 */ /* 0x000fe20000000f00 */
[C---:B---3--:R-:W-:Y:S01]  /*ab30*/  FADD.FTZ R6, R23.reuse, R6 ;  /* 0x0000000617067221 */ /* 0x048fe20000010000 */
[----:B------:R-:W-:-:S04]  /*ab40*/  F2FP.BF16.F32.PACK_AB R125, R23, R24 ;  /* 0x00000018177d723e */ /* 0x000fc800000010ff */
[----:B------:R-:W-:Y:S01]  /*ab50*/  HMMA.16816.F32.BF16 R28, R12, R42, R128 ;  /* 0x0000002a0c1c723c */ /* 0x000fe20000041880 */
[----:B------:R3:W4:Y:S01]  /*ab60*/  MUFU.EX2 R21, R5 ;  /* 0x0000000500157308 */ /* 0x0007220000000800 */
[----:B------:R-:W-:-:S05]  /*ab70*/  MOV R14, R127 ;  /* 0x0000007f000e7202 */ /* 0x000fca0000000f00 */
[----:B------:R-:W-:Y:S01]  /*ab80*/  FFMA.FTZ R14, R239, R17, R14 ;  /* 0x00000011ef0e7223 */ /* 0x000fe2000001000e */
[----:B--2---:R-:W-:Y:S01]  /*ab90*/  FFMA.FTZ R3, R198, UR6, -R19 ;  /* 0x00000006c6037c23 */ /* 0x004fe20008010813 */
[----:B-1----:R-:W-:-:S03]  /*aba0*/  FADD.FTZ R6, R22, R6 ;  /* 0x0000000616067221 */ /* 0x002fc60000010000 */
[----:B------:R1:W-:Y:S01]  /*abb0*/  MUFU.EX2 R138, R3 ;  /* 0x00000003008a7308 */ /* 0x0003e20000000800 */
[----:B---3--:R-:W-:Y:S01]  /*abc0*/  FFMA.FTZ R5, R197, UR6, -R19 ;  /* 0x00000006c5057c23 */ /* 0x008fe20008010813 */
[----:B----4-:R-:W-:-:S06]  /*abd0*/  F2FP.BF16.F32.PACK_AB R127, R21, R22 ;  /* 0x00000016157f723e */ /* 0x010fcc00000010ff */
        /* <DEDUP_REMOVED lines=90> */
[----:B------:R-:W-:Y:S02]  /*b180*/  IMAD.SHL.U32 R5, R6, 0x20, RZ ;  /* 0x0000002006057824 */ /* 0x000fe400078e00ff */
        /* <DEDUP_REMOVED lines=15> */
[----:B------:R-:W-:Y:S04]  /*b280*/  LDSM.16.M88.4 R12, [R213] ;  /* 0x00000000d50c783b */ /* 0x000fe80000000200 */
[----:B------:R-:W3:Y:S04]  /*b290*/  LDSM.16.M88.4 R28, [R214+UR5+0x8000] ;  /* 0x00800005d61c783b */ /* 0x000ee80008000200 */
[----:B------:R-:W-:Y:S01]  /*b2a0*/  LDSM.16.M88.4 R24, [R214+UR5+0x8800] ;  /* 0x00880005d618783b */ /* 0x000fe20008000200 */
[----:B------:R-:W-:-:S02]  /*b2b0*/  IMAD.MOV.U32 R244, RZ, RZ, R219 ;  /* 0x000000fffff47224 */ /* 0x000fc400078e00db */
[--C-:B------:R-:W-:Y:S01]  /*b2c0*/  IMAD.IADD R3, R213, 0x1, R2.reuse ;  /* 0x00000001d5037824 */ /* 0x100fe200078e0202 */
[----:B------:R-:W-:Y:S04]  /*b2d0*/  LDSM.16.M88.4 R180, [R229+0x8000] ;  /* 0x00800000e5b4783b */ /* 0x000fe80000000200 */
[----:B-1----:R-:W1:Y:S01]  /*b2e0*/  LDSM.16.M88.4 R8, [R213+0x2000] ;  /* 0x00200000d508783b */ /* 0x002e620000000200 */
[----:B------:R-:W-:-:S03]  /*b2f0*/  IMAD.IADD R219, R4, 0x1, R2 ;  /* 0x0000000104db7824 */ /* 0x000fc600078e0202 */
[----:B------:R-:W-:Y:S04]  /*b300*/  LDSM.16.M88.4 R16, [R3+0x2000] ;  /* 0x002000000310783b */ /* 0x000fe80000000200 */
[----:B------:R-:W-:Y:S04]  /*b310*/  LDSM.16.M88.4 R32, [R219+0x8000] ;  /* 0x00800000db20783b */ /* 0x000fe80000000200 */
[----:B------:R-:W4:Y:S04]  /*b320*/  LDSM.16.M88.4 R140, [R219+0x8800] ;  /* 0x00880000db8c783b */ /* 0x000f280000000200 */
[----:B------:R-:W5:Y:S04]  /*b330*/  LDSM.16.M88.4 R20, [R3] ;  /* 0x000000000314783b */ /* 0x000f680000000200 */
[----:B------:R-:W-:Y:S01]  /*b340*/  LDSM.16.M88.4 R176, [R229+0x8800] ;  /* 0x00880000e5b0783b */ /* 0x000fe20000000200 */
[----:B--2---:R-:W-:-:S02]  /*b350*/  VIADD R7, R0, 0xffffff89 ;  /* 0xffffff8900077836 */ /* 0x004fc40000000000 */
[----:B------:R-:W-:Y:S01]  /*b360*/  VIADD R6, R0, 0xffffff90 ;  /* 0xffffff9000067836 */ /* 0x000fe20000000000 */
[----:B------:R-:W0:Y:S01]  /*b370*/  LDGDEPBAR ;  /* 0x00000000000079af */ /* 0x000e220000000000 */
[C---:B---3--:R-:W-:Y:S08]  /*b380*/  HMMA.16816.F32.BF16 R204, R12.reuse, R28, RZ ;  /* 0x0000001c0ccc723c */ /* 0x048ff000000418ff */
[----:B------:R-:W-:Y:S08]  /*b390*/  HMMA.16816.F32.BF16 R192, R12, R30, RZ ;  /* 0x0000001e0cc0723c */ /* 0x000ff000000418ff */
[C---:B-1----:R-:W-:Y:S08]  /*b3a0*/  HMMA.16816.F32.BF16 R200, R8.reuse, R28, RZ ;  /* 0x0000001c08c8723c */ /* 0x042ff000000418ff */
[C---:B------:R-:W-:Y:S08]  /*b3b0*/  HMMA.16816.F32.BF16 R196, R8.reuse, R30, RZ ;  /* 0x0000001e08c4723c */ /* 0x040ff000000418ff */
[C---:B------:R-:W-:Y:S08]  /*b3c0*/  HMMA.16816.F32.BF16 R188, R8.reuse, R24, RZ ;  /* 0x0000001808bc723c */ /* 0x040ff000000418ff */
[----:B------:R-:W-:Y:S01]  /*b3d0*/  HMMA.16816.F32.BF16 R184, R8, R26, RZ ;  /* 0x0000001a08b8723c */ /* 0x000fe200000418ff */
[----:B------:R-:W1:Y:S07]  /*b3e0*/  LDSM.16.M88.4 R8, [R222+0x2000] ;  /* 0x00200000de08783b */ /* 0x000e6e0000000200 */
[C---:B------:R-:W-:Y:S08]  /*b3f0*/  HMMA.16816.F32.BF16 R28, R12.reuse, R24, RZ ;  /* 0x000000180c1c723c */ /* 0x040ff000000418ff */
[----:B------:R-:W-:Y:S01]  /*b400*/  HMMA.16816.F32.BF16 R24, R12, R26, RZ ;  /* 0x0000001a0c18723c */ /* 0x000fe200000418ff */
[----:B------:R-:W2:Y:S07]  /*b410*/  LDSM.16.M88.4 R12, [R222] ;  /* 0x00000000de0c783b */ /* 0x000eae0000000200 */
[C---:B----4-:R-:W-:Y:S08]  /*b420*/  HMMA.16816.F32.BF16 R208, R16.reuse, R140, R188 ;  /* 0x0000008c10d0723c */ /* 0x050ff000000418bc */
[C---:B------:R-:W-:Y:S08]  /*b430*/  HMMA.16816.F32.BF16 R232, R16.reuse, R34, R196 ;  /* 0x0000002210e8723c */ /* 0x040ff000000418c4 */
[----:B------:R-:W-:Y:S08]  /*b440*/  HMMA.16816.F32.BF16 R188, R16, R142, R184 ;  /* 0x0000008e10bc723c */ /* 0x000ff000000418b8 */
[----:B-----5:R-:W-:Y:S01]  /*b450*/  HMMA.16816.F32.BF16 R196, R20, R140, R28 ;  /* 0x0000008c14c4723c */ /* 0x020fe2000004181c */
[----:B------:R-:W-:Y:S07]  /*b460*/  LDSM.16.M88.4 R28, [R231+0x8000] ;  /* 0x00800000e71c783b */ /* 0x000fee0000000200 */
[----:B------:R-:W-:Y:S01]  /*b470*/  HMMA.16816.F32.BF16 R240, R16, R32, R200 ;  /* 0x0000002010f0723c */ /* 0x000fe200000418c8 */
[----:B------:R-:W3:Y:S07]  /*b480*/  LDSM.16.M88.4 R16, [R230+0x2000] ;  /* 0x00200000e610783b */ /* 0x000eee0000000200 */
[C---:B------:R-:W-:Y:S01]  /*b490*/  HMMA.16816.F32.BF16 R140, R20.reuse, R142, R24 ;  /* 0x0000008e148c723c */ /* 0x040fe20000041818 */
[----:B------:R-:W4:Y:S07]  /*b4a0*/  LDSM.16.M88.4 R24, [R231+0x8800] ;  /* 0x00880000e718783b */ /* 0x000f2e0000000200 */
[C---:B------:R-:W-:Y:S08]  /*b4b0*/  HMMA.16816.F32.BF16 R200, R20.reuse, R32, R204 ;  /* 0x0000002014c8723c */ /* 0x040ff000000418cc */
[----:B------:R-:W-:Y:S08]  /*b4c0*/  HMMA.16816.F32.BF16 R192, R20, R34, R192 ;  /* 0x0000002214c0723c */ /* 0x000ff000000418c0 */
[C---:B-1----:R-:W-:Y:S08]  /*b4d0*/  HMMA.16816.F32.BF16 R20, R8.reuse, R176, R208 ;  /* 0x000000b00814723c */ /* 0x042ff000000418d0 */
[C---:B------:R-:W-:Y:S08]  /*b4e0*/  HMMA.16816.F32.BF16 R32, R8.reuse, R182, R232 ;  /* 0x000000b60820723c */ /* 0x040ff000000418e8 */
[C---:B------:R-:W-:Y:S08]  /*b4f0*/  HMMA.16816.F32.BF16 R184, R8.reuse, R180, R240 ;  /* 0x000000b408b8723c */ /* 0x040ff000000418f0 */
[----:B------:R-:W-:Y:S01]  /*b500*/  HMMA.16816.F32.BF16 R188, R8, R178, R188 ;  /* 0x000000b208bc723c */ /* 0x000fe200000418bc */
[----:B------:R-:W1:Y:S07]  /*b510*/  LDSM.16.M88.4 R8, [R230] ;  /* 0x00000000e608783b */ /* 0x000e6e0000000200 */
[C---:B--2---:R-:W-:Y:S08]  /*b520*/  HMMA.16816.F32.BF16 R200, R12.reuse, R180, R200 ;  /* 0x000000b40cc8723c */ /* 0x044ff000000418c8 */
[C---:B------:R-:W-:Y:S08]  /*b530*/  HMMA.16816.F32.BF16 R192, R12.reuse, R182, R192 ;  /* 0x000000b60cc0723c */ /* 0x040ff000000418c0 */
[C---:B------:R-:W-:Y:S08]  /*b540*/  HMMA.16816.F32.BF16 R196, R12.reuse, R176, R196 ;  /* 0x000000b00cc4723c */ /* 0x040ff000000418c4 */
[----:B------:R-:W-:Y:S01]  /*b550*/  HMMA.16816.F32.BF16 R140, R12, R178, R140 ;  /* 0x000000b20c8c723c */ /* 0x000fe2000004188c */
[----:B------:R-:W-:Y:S04]  /*b560*/  LDSM.16.M88.4 R12, [R213+0x6000] ;  /* 0x00600000d50c783b */ /* 0x000fe80000000200 */
[----:B------:R-:W-:Y:S03]  /*b570*/  LDSM.16.M88.4 R176, [R219+0x9800] ;  /* 0x00980000dbb0783b */ /* 0x000fe60000000200 */
[C---:B---3--:R-:W-:Y:S01]  /*b580*/  HMMA.16816.F32.BF16 R204, R16.reuse, R30, R32 ;  /* 0x0000001e10cc723c */ /* 0x048fe20000041820 */
[----:B------:R-:W2:Y:S07]  /*b590*/  LDSM.16.M88.4 R32, [R214+UR5+0x9000] ;  /* 0x00900005d620783b */ /* 0x000eae0008000200 */
[C---:B----4-:R-:W-:Y:S01]  /*b5a0*/  HMMA.16816.F32.BF16 R208, R16.reuse, R24, R20 ;  /* 0x0000001810d0723c */ /* 0x050fe20000041814 */
        /* <DEDUP_REMOVED lines=11> */
[C---:B--2---:R-:W-:Y:S08]  /*b660*/  HMMA.16816.F32.BF16 R200, R12.reuse, R32, R232 ;  /* 0x000000200cc8723c */ /* 0x044ff000000418e8 */
[C---:B------:R-:W-:Y:S08]  /*b670*/  HMMA.16816.F32.BF16 R196, R12.reuse, R34, R204 ;  /* 0x000000220cc4723c */ /* 0x040ff000000418cc */
[C---:B---3--:R-:W-:Y:S08]  /*b680*/  HMMA.16816.F32.BF16 R208, R12.reuse, R20, R208 ;  /* 0x000000140cd0723c */ /* 0x048ff000000418d0 */
[----:B------:R-:W-:Y:S08]  /*b690*/  HMMA.16816.F32.BF16 R12, R12, R22, R180 ;  /* 0x000000160c0c723c */ /* 0x000ff000000418b4 */
[C---:B----4-:R-:W-:Y:S08]  /*b6a0*/  HMMA.16816.F32.BF16 R180, R16.reuse, R32, R188 ;  /* 0x0000002010b4723c */ /* 0x050ff000000418bc */
[C---:B------:R-:W-:Y:S08]  /*b6b0*/  HMMA.16816.F32.BF16 R188, R16.reuse, R20, R184 ;  /* 0x0000001410bc723c */ /* 0x040ff000000418b8 */
[C---:B------:R-:W-:Y:S01]  /*b6c0*/  HMMA.16816.F32.BF16 R184, R16.reuse, R22, R140 ;  /* 0x0000001610b8723c */ /* 0x040fe2000004188c */
[----:B------:R-:W-:Y:S04]  /*b6d0*/  LDSM.16.M88.4 R140, [R229+0x9000] ;  /* 0x00900000e58c783b */ /* 0x000fe80000000200 */
[----:B------:R-:W2:Y:S03]  /*b6e0*/  LDSM.16.M88.4 R20, [R222+0x4000] ;  /* 0x00400000de14783b */ /* 0x000ea60000000200 */
[----:B------:R-:W-:Y:S01]  /*b6f0*/  HMMA.16816.F32.BF16 R192, R16, R34, R192 ;  /* 0x0000002210c0723c */ /* 0x000fe200000418c0 */
[----:B------:R-:W3:Y:S04]  /*b700*/  LDSM.16.M88.4 R16, [R222+0x6000] ;  /* 0x00600000de10783b */ /* 0x000ee80000000200 */
[----:B------:R-:W-:Y:S03]  /*b710*/  LDSM.16.M88.4 R32, [R231+0x9000] ;  /* 0x00900000e720783b */ /* 0x000fe60000000200 */
[----:B-1----:R-:W-:Y:S01]  /*b720*/  HMMA.16816.F32.BF16 R232, R8, R178, R12 ;  /* 0x000000b208e8723c */ /* 0x002fe2000004180c */
[----:B------:R-:W1:Y:S07]  /*b730*/  LDSM.16.M88.4 R12, [R230+0x4000] ;  /* 0x00400000e60c783b */ /* 0x000e6e0000000200 */
[----:B-----5:R-:W-:Y:S08]  /*b740*/  HMMA.16816.F32.BF16 R180, R24, R28, R180 ;  /* 0x0000001c18b4723c */ /* 0x020ff000000418b4 */
[C---:B------:R-:W-:Y:S08]  /*b750*/  HMMA.16816.F32.BF16 R204, R8.reuse, R30, R196 ;  /* 0x0000001e08cc723c */ /* 0x040ff000000418c4 */
[C---:B------:R-:W-:Y:S08]  /*b760*/  HMMA.16816.F32.BF16 R240, R8.reuse, R176, R208 ;  /* 0x000000b008f0723c */ /* 0x040ff000000418d0 */
[----:B------:R-:W-:Y:S01]  /*b770*/  HMMA.16816.F32.BF16 R200, R8, R28, R200 ;  /* 0x0000001c08c8723c */ /* 0x000fe200000418c8 */
[----:B------:R-:W4:Y:S07]  /*b780*/  LDSM.16.M88.4 R8, [R230+0x6000] ;  /* 0x00600000e608783b */ /* 0x000f2e0000000200 */
[C---:B------:R-:W-:Y:S01]  /*b790*/  HMMA.16816.F32.BF16 R192, R24.reuse, R30, R192 ;  /* 0x0000001e18c0723c */ /* 0x040fe200000418c0 */
[----:B------:R-:W5:Y:S07]  /*b7a0*/  LDSM.16.M88.4 R28, [R229+0x9800] ;  /* 0x00980000e51c783b */ /* 0x000f6e0000000200 */
        /* <DEDUP_REMOVED lines=9> */
[----:B------:R-:W-:Y:S08]  /*b840*/  HMMA.16816.F32.BF16 R188, R16, R142, R204 ;  /* 0x0000008e10bc723c */ /* 0x000ff000000418cc */
[----:B----4-:R-:W-:Y:S08]  /*b850*/  HMMA.16816.F32.BF16 R192, R8, R32, R176 ;  /* 0x0000002008c0723c */ /* 0x010ff000000418b0 */
[-C--:B-----5:R-:W-:Y:S08]  /*b860*/  HMMA.16816.F32.BF16 R176, R20, R28.reuse, R196 ;  /* 0x0000001c14b0723c */ /* 0x0a0ff000000418c4 */
[C---:B------:R-:W-:Y:S08]  /*b870*/  HMMA.16816.F32.BF16 R140, R16.reuse, R28, R240 ;  /* 0x0000001c108c723c */ /* 0x040ff000000418f0 */
[-C--:B------:R-:W-:Y:S08]  /*b880*/  HMMA.16816.F32.BF16 R16, R16, R30.reuse, R232 ;  /* 0x0000001e1010723c */ /* 0x080ff000000418e8 */
[----:B------:R-:W-:Y:S08]  /*b890*/  HMMA.16816.F32.BF16 R20, R20, R30, R208 ;  /* 0x0000001e1414723c */ /* 0x000ff000000418d0 */
[-C--:B------:R-:W-:Y:S08]  /*b8a0*/  HMMA.16816.F32.BF16 R184, R12, R34.reuse, R184 ;  /* 0x000000220cb8723c */ /* 0x080ff000000418b8 */
[----:B------:R-:W-:Y:S08]  /*b8b0*/  HMMA.16816.F32.BF16 R32, R8, R34, R188 ;  /* 0x000000220820723c */ /* 0x000ff000000418bc */
[-C--:B-1----:R-:W-:Y:S08]  /*b8c0*/  HMMA.16816.F32.BF16 R176, R12, R24.reuse, R176 ;  /* 0x000000180cb0723c */ /* 0x082ff000000418b0 */
[C---:B------:R-:W-:Y:S08]  /*b8d0*/  HMMA.16816.F32.BF16 R140, R8.reuse, R24, R140 ;  /* 0x00000018088c723c */ /* 0x040ff0000004188c */
[----:B------:R-:W-:Y:S01]  /*b8e0*/  HMMA.16816.F32.BF16 R28, R8, R26, R16 ;  /* 0x0000001a081c723c */ /* 0x000fe20000041810 */
[----:B------:R-:W-:Y:S01]  /*b8f0*/  FMUL.FTZ R192, R192, UR4 ;  /* 0x00000004c0c07c20 */ /* 0x000fe20008410000 */
[----:B------:R-:W-:-:S06]  /*b900*/  FMUL.FTZ R193, R193, UR4 ;  /* 0x00000004c1c17c20 */ /* 0x000fcc0008410000 */
[----:B------:R-:W-:Y:S01]  /*b910*/  HMMA.16816.F32.BF16 R24, R12, R26, R20 ;  /* 0x0000001a0c18723c */ /* 0x000fe20000041814 */
[----:B------:R-:W-:Y:S01]  /*b920*/  FMUL.FTZ R32, R32, UR4 ;  /* 0x0000000420207c20 */ /* 0x000fe20008410000 */
[----:B------:R-:W-:Y:S01]  /*b930*/  FMUL.FTZ R33, R33, UR4 ;  /* 0x0000000421217c20 */ /* 0x000fe20008410000 */
[----:B------:R-:W-:Y:S01]  /*b940*/  FMUL.FTZ R178, R178, UR4 ;  /* 0x00000004b2b27c20 */ /* 0x000fe20008410000 */
[----:B------:R-:W-:Y:S01]  /*b950*/  FMUL.FTZ R182, R182, UR4 ;  /* 0x00000004b6b67c20 */ /* 0x000fe20008410000 */
[----:B------:R-:W-:Y:S01]  /*b960*/  FMUL.FTZ R183, R183, UR4 ;  /* 0x00000004b7b77c20 */ /* 0x000fe20008410000 */
[----:B------:R-:W-:Y:S01]  /*b970*/  FMUL.FTZ R140, R140, UR4 ;  /* 0x000000048c8c7c20 */ /* 0x000fe20008410000 */
[----:B------:R-:W-:Y:S01]  /*b980*/  FMUL.FTZ R141, R141, UR4 ;  /* 0x000000048d8d7c20 */ /* 0x000fe20008410000 */
[----:B------:R-:W1:Y:S03]  /*b990*/  MUFU.TANH R192, R192 ;  /* 0x000000c000c07308 */ /* 0x000e660000002400 */
[----:B------:R-:W-:Y:S01]  /*b9a0*/  FMUL.FTZ R14, R28, UR4 ;  /* 0x000000041c0e7c20 */ /* 0x000fe20008410000 */
[----:B------:R-:W-:-:S04]  /*b9b0*/  FMUL.FTZ R29, R29, UR4 ;  /* 0x000000041d1d7c20 */ /* 0x000fc80008410000 */
[----:B------:R-:W2:Y:S01]  /*b9c0*/  MUFU.TANH R193, R193 ;  /* 0x000000c100c17308 */ /* 0x000ea20000002400 */
[----:B------:R-:W-:-:S07]  /*b9d0*/  FMUL.FTZ R186, R186, UR4 ;  /* 0x00000004baba7c20 */ /* 0x000fce0008410000 */
[----:B------:R-:W3:Y:S01]  /*b9e0*/  MUFU.TANH R32, R32 ;  /* 0x0000002000207308 */ /* 0x000ee20000002400 */
[----:B------:R-:W-:-:S07]  /*b9f0*/  FMUL.FTZ R179, R179, UR4 ;  /* 0x00000004b3b37c20 */ /* 0x000fce0008410000 */
[----:B------:R-:W4:Y:S01]  /*ba00*/  MUFU.TANH R33, R33 ;  /* 0x0000002100217308 */ /* 0x000f220000002400 */
[----:B------:R-:W-:Y:S01]  /*ba10*/  FMUL.FTZ R26, R26, UR4 ;  /* 0x000000041a1a7c20 */ /* 0x000fe20008410000 */
[----:B------:R-:W-:-:S06]  /*ba20*/  VIADD R9, R223, 0x40 ;  /* 0x00000040df097836 */ /* 0x000fcc0000000000 */
[----:B------:R-:W-:Y:S01]  /*ba30*/  MUFU.TANH R19, R178 ;  /* 0x000000b200137308 */ /* 0x000fe20000002400 */
[C---:B------:R-:W-:Y:S02]  /*ba40*/  VIADD R10, R0.reuse, 0xffffff80 ;  /* 0xffffff80000a7836 */ /* 0x040fe40000000000 */
[----:B------:R-:W-:Y:S01]  /*ba50*/  FMUL.FTZ R187, R187, UR4 ;  /* 0x00000004bbbb7c20 */ /* 0x000fe20008410000 */
[----:B------:R-:W-:-:S04]  /*ba60*/  VIADD R11, R0, 0xffffff81 ;  /* 0xffffff81000b7836 */ /* 0x000fc80000000000 */
[----:B------:R-:W-:Y:S01]  /*ba70*/  MUFU.TANH R178, R141 ;  /* 0x0000008d00b27308 */ /* 0x000fe20000002400 */
[----:B------:R-:W-:Y:S02]  /*ba80*/  VIADD R12, R0, 0xffffff88 ;  /* 0xffffff88000c7836 */ /* 0x000fe40000000000 */
[----:B------:R-:W-:Y:S01]  /*ba90*/  FMUL.FTZ R180, R180, UR4 ;  /* 0x00000004b4b47c20 */ /* 0x000fe20008410000 */
[----:B------:R-:W-:-:S04]  /*baa0*/  FMUL.FTZ R23, R194, UR4 ;  /* 0x00000004c2177c20 */ /* 0x000fc80008410000 */
[----:B------:R-:W-:Y:S01]  /*bab0*/  MUFU.TANH R182, R182 ;  /* 0x000000b600b67308 */ /* 0x000fe20000002400 */
[----:B------:R-:W-:-:S07]  /*bac0*/  FMUL.FTZ R27, R27, UR4 ;  /* 0x000000041b1b7c20 */ /* 0x000fce0008410000 */
[----:B------:R-:W-:Y:S01]  /*bad0*/  MUFU.TANH R183, R183 ;  /* 0x000000b700b77308 */ /* 0x000fe20000002400 */
[----:B------:R-:W-:-:S07]  /*bae0*/  VIADD R3, R0, 0xffffff98 ;  /* 0xffffff9800037836 */ /* 0x000fce0000000000 */
[----:B------:R-:W5:Y:S08]  /*baf0*/  MUFU.TANH R140, R140 ;  /* 0x0000008c008c7308 */ /* 0x000f700000002400 */
[----:B------:R-:W5:Y:S08]  /*bb00*/  MUFU.TANH R14, R14 ;  /* 0x0000000e000e7308 */ /* 0x000f700000002400 */
[----:B------:R-:W5:Y:S01]  /*bb10*/  MUFU.TANH R141, R29 ;  /* 0x0000001d008d7308 */ /* 0x000f620000002400 */
[----:B------:R-:W-:Y:S01]  /*bb20*/  VIADD R0, R0, 0xffffff99 ;  /* 0xffffff9900007836 */ /* 0x000fe20000000000 */
[----:B------:R-:W-:Y:S01]  /*bb30*/  ISETP.GT.AND P1, PT, R9, R10, PT ;  /* 0x0000000a0900720c */ /* 0x000fe20003f24270 */
[----:B------:R-:W-:Y:S01]  /*bb40*/  VIADD R8, R223, 0x8 ;  /* 0x00000008df087836 */ /* 0x000fe20000000000 */
[----:B------:R-:W-:-:S02]  /*bb50*/  ISETP.GT.AND P5, PT, R9, R11, PT ;  /* 0x0000000b0900720c */ /* 0x000fc40003fa4270 */
[C---:B------:R-:W-:Y:S02]  /*bb60*/  ISETP.GT.AND P4, PT, R9.reuse, R12, PT ;  /* 0x0000000c0900720c */ /* 0x040fe40003f84270 */
[----:B------:R-:W5:Y:S01]  /*bb70*/  MUFU.TANH R186, R186 ;  /* 0x000000ba00ba7308 */ /* 0x000f620000002400 */
[----:B------:R-:W-:-:S07]  /*bb80*/  ISETP.GT.AND P3, PT, R9, R7, PT ;  /* 0x000000070900720c */ /* 0x000fce0003f64270 */
[----:B------:R5:W5:Y:S01]  /*bb90*/  MUFU.TANH R137, R179 ;  /* 0x000000b300897308 */ /* 0x000b620000002400 */
[----:B-1----:R-:W-:-:S07]  /*bba0*/  FSEL R13, R192, -INF , !P1 ;  /* 0xff800000c00d7808 */ /* 0x002fce0004800000 */
[----:B------:R-:W1:Y:S01]  /*bbb0*/  MUFU.TANH R132, R26 ;  /* 0x0000001a00847308 */ /* 0x000e620000002400 */
[----:B--2---:R-:W-:Y:S01]  /*bbc0*/  FSEL R18, R193, -INF , !P5 ;  /* 0xff800000c1127808 */ /* 0x004fe20006800000 */
[----:B------:R-:W-:Y:S01]  /*bbd0*/  FMUL.FTZ R181, R181, UR4 ;  /* 0x00000004b5b57c20 */ /* 0x000fe20008410000 */
[----:B---3--:R-:W-:Y:S01]  /*bbe0*/  FSEL R28, R32, -INF , !P4 ;  /* 0xff800000201c7808 */ /* 0x008fe20006000000 */
[----:B------:R-:W-:Y:S01]  /*bbf0*/  FMUL.FTZ R22, R195, UR4 ;  /* 0x00000004c3167c20 */ /* 0x000fe20008410000 */
[----:B----4-:R-:W-:-:S03]  /*bc00*/  FSEL R138, R33, -INF , !P3 ;  /* 0xff800000218a7808 */ /* 0x010fc60005800000 */
[----:B------:R-:W2:Y:S01]  /*bc10*/  MUFU.TANH R187, R187 ;  /* 0x000000bb00bb7308 */ /* 0x000ea20000002400 */
[C---:B------:R-:W-:Y:S02]  /*bc20*/  ISETP.GT.AND P2, PT, R9.reuse, R6, PT ;  /* 0x000000060900720c */ /* 0x040fe40003f44270 */
[C---:B------:R-:W-:Y:S02]  /*bc30*/  ISETP.GT.AND P6, PT, R9.reuse, R5, PT ;  /* 0x000000050900720c */ /* 0x040fe40003fc4270 */
[----:B------:R-:W-:-:S03]  /*bc40*/  ISETP.GT.AND P1, PT, R9, R3, PT ;  /* 0x000000030900720c */ /* 0x000fc60003f24270 */
[----:B------:R3:W4:Y:S01]  /*bc50*/  MUFU.TANH R139, R27 ;  /* 0x0000001b008b7308 */ /* 0x0007220000002400 */
[----:B------:R-:W-:Y:S02]  /*bc60*/  ISETP.GT.AND P5, PT, R9, R0, PT ;  /* 0x000000000900720c */ /* 0x000fe40003fa4270 */
[C---:B------:R-:W-:Y:S02]  /*bc70*/  ISETP.GT.AND P4, PT, R8.reuse, R10, PT ;  /* 0x0000000a0800720c */ /* 0x040fe40003f84270 */
[----:B------:R-:W-:-:S03]  /*bc80*/  ISETP.GT.AND P3, PT, R8, R11, PT ;  /* 0x0000000b0800720c */ /* 0x000fc60003f64270 */
[----:B------:R-:W4:Y:S01]  /*bc90*/  MUFU.TANH R180, R180 ;  /* 0x000000b400b47308 */ /* 0x000f220000002400 */
        /* <DEDUP_REMOVED lines=11> */
[C---:B------:R-:W-:Y:S01]  /*bd50*/  ISETP.GT.AND P5, PT, R8.reuse, R5, PT ;  /* 0x000000050800720c */ /* 0x040fe20003fa4270 */
[----:B------:R-:W5:Y:S01]  /*bd60*/  MUFU.TANH R22, R22 ;  /* 0x0000001600167308 */ /* 0x000f620000002400 */
[C---:B------:R-:W-:Y:S02]  /*bd70*/  ISETP.GT.AND P4, PT, R8.reuse, R3, PT ;  /* 0x000000030800720c */ /* 0x040fe40003f84270 */
[----:B------:R-:W-:Y:S01]  /*bd80*/  ISETP.GT.AND P3, PT, R8, R0, PT ;  /* 0x000000000800720c */ /* 0x000fe20003f64270 */
[----:B------:R-:W-:Y:S02]  /*bd90*/  VIADD R8, R223, 0x48 ;  /* 0x00000048df087836 */ /* 0x000fe40000000000 */
[----:B------:R-:W-:Y:S01]  /*bda0*/  FMUL.FTZ R184, R184, UR4 ;  /* 0x00000004b8b87c20 */ /* 0x000fe20008410000 */
[----:B------:R-:W-:-:S02]  /*bdb0*/  FSEL R17, R186, -INF , !P2 ;  /* 0xff800000ba117808 */ /* 0x000fc40005000000 */
[----:B------:R-:W-:Y:S02]  /*bdc0*/  FSEL R137, R137, -INF , !P5 ;  /* 0xff80000089897808 */ /* 0x000fe40006800000 */
[----:B-1----:R-:W-:Y:S02]  /*bdd0*/  FSEL R132, R132, -INF , !P4 ;  /* 0xff80000084847808 */ /* 0x002fe40006000000 */
[----:B------:R-:W-:Y:S02]  /*bde0*/  ISETP.GT.AND P2, PT, R223, R10, PT ;  /* 0x0000000adf00720c */ /* 0x000fe40003f44270 */
[----:B------:R-:W-:Y:S02]  /*bdf0*/  ISETP.GE.AND P5, PT, R10, R226, PT ;  /* 0x000000e20a00720c */ /* 0x000fe40003fa6270 */
[----:B------:R-:W-:Y:S01]  /*be00*/  ISETP.GT.AND P4, PT, R8, R10, PT ;  /* 0x0000000a0800720c */ /* 0x000fe20003f84270 */
[----:B---3--:R-:W-:Y:S01]  /*be10*/  FMUL.FTZ R27, R185, UR4 ;  /* 0x00000004b91b7c20 */ /* 0x008fe20008410000 */
[----:B--2---:R-:W-:Y:S01]  /*be20*/  FSEL R32, R187, -INF , !P6 ;  /* 0xff800000bb207808 */ /* 0x004fe20007000000 */
[----:B------:R-:W1:Y:S01]  /*be30*/  MUFU.TANH R184, R184 ;  /* 0x000000b800b87308 */ /* 0x000e620000002400 */
[----:B------:R-:W-:-:S02]  /*be40*/  FSEL R33, R19, -INF , !P1 ;  /* 0xff80000013217808 */ /* 0x000fc40004800000 */
[----:B----4-:R-:W-:Y:S02]  /*be50*/  FSEL R139, R139, -INF , !P3 ;  /* 0xff8000008b8b7808 */ /* 0x010fe40005800000 */
[C---:B------:R-:W-:Y:S02]  /*be60*/  ISETP.GE.AND P6, PT, R10.reuse, R224, PT ;  /* 0x000000e00a00720c */ /* 0x040fe40003fc6270 */
[C---:B------:R-:W-:Y:S02]  /*be70*/  ISETP.GE.AND P1, PT, R10.reuse, R225, PT ;  /* 0x000000e10a00720c */ /* 0x040fe40003f26270 */
[----:B------:R-:W-:Y:S02]  /*be80*/  ISETP.GE.AND P3, PT, R10, R227, PT ;  /* 0x000000e30a00720c */ /* 0x000fe40003f66270 */
[----:B------:R-:W-:Y:S02]  /*be90*/  FSEL R14, R180, -INF , !P2 ;  /* 0xff800000b40e7808 */ /* 0x000fe40005000000 */
[----:B-----5:R-:W-:-:S02]  /*bea0*/  FSEL R23, R23, -INF , !P4 ;  /* 0xff80000017177808 */ /* 0x020fc40006000000 */
[----:B------:R-:W-:Y:S01]  /*beb0*/  FSEL R21, R13, -INF , !P5 ;  /* 0xff8000000d157808 */ /* 0x000fe20006800000 */
[----:B------:R-:W-:Y:S01]  /*bec0*/  FMUL.FTZ R13, R176, UR4 ;  /* 0x00000004b00d7c20 */ /* 0x000fe20008410000 */
[----:B------:R-:W-:Y:S01]  /*bed0*/  FMUL.FTZ R10, R177, UR4 ;  /* 0x00000004b10a7c20 */ /* 0x000fe20008410000 */
[-C--:B------:R-:W-:Y:S01]  /*bee0*/  ISETP.GT.AND P2, PT, R223, R11.reuse, PT ;  /* 0x0000000bdf00720c */ /* 0x080fe20003f44270 */
[----:B------:R-:W2:Y:S01]  /*bef0*/  MUFU.TANH R27, R27 ;  /* 0x0000001b001b7308 */ /* 0x000ea20000002400 */
[----:B------:R-:W-:Y:S02]  /*bf00*/  FSEL R14, R14, -INF , !P6 ;  /* 0xff8000000e0e7808 */ /* 0x000fe40007000000 */
[----:B------:R-:W-:Y:S02]  /*bf10*/  FSEL R19, R9, -INF , !P1 ;  /* 0xff80000009137808 */ /* 0x000fe40004800000 */
[----:B------:R-:W-:Y:S02]  /*bf20*/  ISETP.GT.AND P4, PT, R8, R11, PT ;  /* 0x0000000b0800720c */ /* 0x000fe40003f84270 */
[----:B------:R-:W-:-:S02]  /*bf30*/  FSEL R23, R23, -INF , !P3 ;  /* 0xff80000017177808 */ /* 0x000fc40005800000 */
[C---:B------:R-:W-:Y:S02]  /*bf40*/  ISETP.GE.AND P6, PT, R11.reuse, R224, PT ;  /* 0x000000e00b00720c */ /* 0x040fe40003fc6270 */
[C---:B------:R-:W-:Y:S02]  /*bf50*/  ISETP.GE.AND P1, PT, R11.reuse, R225, PT ;  /* 0x000000e10b00720c */ /* 0x040fe40003f26270 */
[C---:B------:R-:W-:Y:S02]  /*bf60*/  ISETP.GE.AND P5, PT, R11.reuse, R226, PT ;  /* 0x000000e20b00720c */ /* 0x040fe40003fa6270 */
[----:B------:R-:W-:Y:S01]  /*bf70*/  ISETP.GE.AND P3, PT, R11, R227, PT ;  /* 0x000000e30b00720c */ /* 0x000fe20003f66270 */
[----:B------:R-:W-:Y:S01]  /*bf80*/  FMUL.FTZ R11, R24, UR4 ;  /* 0x00000004180b7c20 */ /* 0x000fe20008410000 */
[----:B------:R-:W3:Y:S01]  /*bf90*/  MUFU.TANH R13, R13 ;  /* 0x0000000d000d7308 */ /* 0x000ee20000002400 */
[----:B------:R-:W-:Y:S02]  /*bfa0*/  FSEL R15, R181, -INF , !P2 ;  /* 0xff800000b50f7808 */ /* 0x000fe40005000000 */
[----:B------:R-:W-:-:S02]  /*bfb0*/  FSEL R22, R22, -INF , !P4 ;  /* 0xff80000016167808 */ /* 0x000fc40006000000 */
[----:B------:R-:W-:-:S03]  /*bfc0*/  ISETP.GT.AND P2, PT, R223, R12, PT ;  /* 0x0000000cdf00720c */ /* 0x000fc60003f44270 */
[----:B------:R-:W4:Y:S01]  /*bfd0*/  MUFU.TANH R10, R10 ;  /* 0x0000000a000a7308 */ /* 0x000f220000002400 */
[----:B------:R-:W-:Y:S02]  /*bfe0*/  FSEL R15, R15, -INF , !P6 ;  /* 0xff8000000f0f7808 */ /* 0x000fe40007000000 */
[----:B------:R-:W-:Y:S02]  /*bff0*/  FSEL R16, R16, -INF , !P1 ;  /* 0xff80000010107808 */ /* 0x000fe40004800000 */
[----:B------:R-:W-:Y:S02]  /*c000*/  FSEL R20, R18, -INF , !P5 ;  /* 0xff80000012147808 */ /* 0x000fe40006800000 */
[----:B------:R-:W-:Y:S01]  /*c010*/  FSEL R22, R22, -INF , !P3 ;  /* 0xff80000016167808 */ /* 0x000fe20005800000 */
[----:B------:R-:W5:Y:S01]  /*c020*/  MUFU.TANH R11, R11 ;  /* 0x0000000b000b7308 */ /* 0x000f620000002400 */
[C---:B------:R-:W-:Y:S01]  /*c030*/  ISETP.GE.AND P6, PT, R12.reuse, R224, PT ;  /* 0x000000e00c00720c */ /* 0x040fe20003fc6270 */
[----:B------:R-:W-:Y:S01]  /*c040*/  BAR.SYNC.DEFER_BLOCKING 0x0 ;  /* 0x0000000000007b1d */ /* 0x000fe20000010000 */
        /* <DEDUP_REMOVED lines=13> */
[----:B------:R-:W-:Y:S02]  /*c120*/  FSEL R26, R28, -INF , !P5 ;  /* 0xff8000001c1a7808 */ /* 0x000fe40006800000 */
[----:B------:R-:W-:Y:S02]  /*c130*/  ISETP.GE.AND P5, PT, R6, R224, PT ;  /* 0x000000e00600720c */ /* 0x000fe40003fa6270 */
[----:B---3--:R-:W-:Y:S01]  /*c140*/  FSEL R9, R13, -INF , !P1 ;  /* 0xff8000000d097808 */ /* 0x008fe20004800000 */
[----:B------:R-:W-:Y:S01]  /*c150*/  FMUL.FTZ R34, R34, UR4 ;  /* 0x0000000422227c20 */ /* 0x000fe20008410000 */
[----:B------:R-:W-:-:S02]  /*c160*/  ISETP.GT.AND P1, PT, R223, R3, PT ;  /* 0x00000003df00720c */ /* 0x000fc40003f24270 */
[----:B----4-:R-:W-:Y:S02]  /*c170*/  FSEL R10, R10, -INF , !P2 ;  /* 0xff8000000a0a7808 */ /* 0x010fe40005000000 */
[----:B------:R-:W-:Y:S02]  /*c180*/  ISETP.GE.AND P6, PT, R7, R224, PT ;  /* 0x000000e00700720c */ /* 0x000fe40003fc6270 */
[----:B------:R-:W-:Y:S02]  /*c190*/  ISETP.GT.U32.AND P2, PT, R236, R244, PT ;  /* 0x000000f4ec00720c */ /* 0x000fe40003f44070 */
[----:B------:R-:W-:Y:S01]  /*c1a0*/  FSEL R198, R9, -INF , !P5 ;  /* 0xff80000009c67808 */ /* 0x000fe20006800000 */
[----:B------:R2:W3:Y:S01]  /*c1b0*/  MUFU.TANH R28, R34 ;  /* 0x00000022001c7308 */ /* 0x0004e20000002400 */
[----:B------:R-:W-:Y:S02]  /*c1c0*/  ISETP.GE.AND P5, PT, R3, R224, PT ;  /* 0x000000e00300720c */ /* 0x000fe40003fa6270 */
[----:B-----5:R-:W-:-:S02]  /*c1d0*/  FSEL R9, R11, -INF , !P1 ;  /* 0xff8000000b097808 */ /* 0x020fc40004800000 */
[----:B------:R-:W-:Y:S02]  /*c1e0*/  FSEL R18, R18, -INF , !P6 ;  /* 0xff80000012127808 */ /* 0x000fe40007000000 */
[----:B------:R-:W-:Y:S02]  /*c1f0*/  ISETP.GE.AND P6, PT, R5, R224, PT ;  /* 0x000000e00500720c */ /* 0x000fe40003fc6270 */
[----:B------:R-:W-:Y:S02]  /*c200*/  ISETP.GT.AND P1, PT, R223, R0, PT ;  /* 0x00000000df00720c */ /* 0x000fe40003f24270 */
[----:B------:R-:W-:Y:S02]  /*c210*/  FSEL R199, R9, -INF , !P5 ;  /* 0xff80000009c77808 */ /* 0x000fe40006800000 */
[----:B------:R-:W-:Y:S02]  /*c220*/  FMNMX3.FTZ R9, R133, R14, R15, !PT ;  /* 0x0000000e85097276 */ /* 0x000fe4000781000f */
[----:B------:R-:W-:-:S02]  /*c230*/  FSEL R196, R10, -INF , !P6 ;  /* 0xff8000000ac47808 */ /* 0x000fc40007000000 */
[----:B-1----:R-:W-:Y:S01]  /*c240*/  FSEL R10, R12, -INF , !P1 ;  /* 0xff8000000c0a7808 */ /* 0x002fe20004800000 */
[----:B------:R-:W-:Y:S01]  /*c250*/  FMUL.FTZ R29, R35, UR4 ;  /* 0x00000004231d7c20 */ /* 0x000fe20008410000 */
[----:B------:R-:W-:Y:S02]  /*c260*/  ISETP.GE.AND P1, PT, R0, R224, PT ;  /* 0x000000e00000720c */ /* 0x000fe40003f26270 */
[----:B------:R-:W-:Y:S02]  /*c270*/  FMNMX3.FTZ R9, R9, R24, R18, !PT ;  /* 0x0000001809097276 */ /* 0x000fe40007810012 */
[C---:B------:R-:W-:Y:S02]  /*c280*/  ISETP.GE.AND P6, PT, R7.reuse, R225, PT ;  /* 0x000000e10700720c */ /* 0x040fe40003fc6270 */
[----:B------:R-:W-:Y:S02]  /*c290*/  ISETP.GE.AND P5, PT, R7, R226, PT ;  /* 0x000000e20700720c */ /* 0x000fe40003fa6270 */
[----:B------:R-:W-:-:S02]  /*c2a0*/  FSEL R197, R10, -INF , !P1 ;  /* 0xff8000000ac57808 */ /* 0x000fc40004800000 */
        /* <DEDUP_REMOVED lines=23> */
.L_x_2359:
[----:B------:R-:W-:Y:S01]  /*c420*/  FMNMX3.FTZ R9, R27, R199, R197, !PT ;  /* 0x000000c71b097276 */ /* 0x000fe200078100c5 */
[----:B-1----:R-:W-:Y:S01]  /*c430*/  FMUL.FTZ R12, R142, UR4 ;  /* 0x000000048e0c7c20 */ /* 0x002fe20008410000 */
[----:B------:R-:W-:Y:S01]  /*c440*/  FSEL R10, R28, -INF , !P4 ;  /* 0xff8000001c0a7808 */ /* 0x000fe20006000000 */
[----:B------:R-:W-:Y:S01]  /*c450*/  FMUL.FTZ R13, R143, UR4 ;  /* 0x000000048f0d7c20 */ /* 0x000fe20008410000 */
[----:B------:R-:W-:Y:S01]  /*c460*/  ISETP.GT.AND P1, PT, R8, R7, PT ;  /* 0x000000070800720c */ /* 0x000fe20003f24270 */
[----:B------:R-:W1:Y:S01]  /*c470*/  SHFL.BFLY PT, R27, R9, 0x2, 0x1f ;  /* 0x0c401f00091b7f89 */ /* 0x000e6200000e0000 */
[----:B------:R-:W-:Y:S01]  /*c480*/  ISETP.GE.AND P4, PT, R7, R227, PT ;  /* 0x000000e30700720c */ /* 0x000fe20003f86270 */
[----:B------:R-:W2:Y:S01]  /*c490*/  MUFU.TANH R28, R29 ;  /* 0x0000001d001c7308 */ /* 0x000ea20000002400 */
[----:B------:R-:W-:Y:S01]  /*c4a0*/  FSEL R10, R10, -INF , !P3 ;  /* 0xff8000000a0a7808 */ /* 0x000fe20005800000 */
[----:B------:R-:W-:Y:S01]  /*c4b0*/  FMUL.FTZ R17, R31, UR4 ;  /* 0x000000041f117c20 */ /* 0x000fe20008410000 */
[----:B------:R-:W-:-:S02]  /*c4c0*/  FSEL R7, R32, -INF , !P6 ;  /* 0xff80000020077808 */ /* 0x000fc40007000000 */
[----:B------:R-:W-:Y:S02]  /*c4d0*/  FSEL R11, R138, -INF , !P5 ;  /* 0xff8000008a0b7808 */ /* 0x000fe40006800000 */
[-C--:B------:R-:W-:Y:S01]  /*c4e0*/  ISETP.GE.AND P3, PT, R6, R225.reuse, PT ;  /* 0x000000e10600720c */ /* 0x080fe20003f66270 */
[----:B------:R3:W4:Y:S01]  /*c4f0*/  MUFU.TANH R32, R12 ;  /* 0x0000000c00207308 */ /* 0x0007220000002400 */
[-C--:B------:R-:W-:Y:S02]  /*c500*/  ISETP.GE.AND P5, PT, R5, R225.reuse, PT ;  /* 0x000000e10500720c */ /* 0x080fe40003fa6270 */
[----:B------:R-:W-:Y:S02]  /*c510*/  FSEL R192, R33, -INF , !P3 ;  /* 0xff80000021c07808 */ /* 0x000fe40005800000 */
[----:B------:R-:W-:Y:S02]  /*c520*/  FSEL R194, R137, -INF , !P5 ;  /* 0xff80000089c27808 */ /* 0x000fe40006800000 */
[-C--:B------:R-:W-:Y:S01]  /*c530*/  ISETP.GE.AND P3, PT, R3, R225.reuse, PT ;  /* 0x000000e10300720c */ /* 0x080fe20003f66270 */
[----:B------:R5:W4:Y:S01]  /*c540*/  MUFU.TANH R33, R13 ;  /* 0x0000000d00217308 */ /* 0x000b220000002400 */
[----:B------:R-:W-:-:S02]  /*c550*/  ISETP.GE.AND P5, PT, R0, R225, PT ;  /* 0x000000e10000720c */ /* 0x000fc40003fa6270 */
[----:B------:R-:W-:Y:S02]  /*c560*/  FSEL R195, R132, -INF , !P3 ;  /* 0xff80000084c37808 */ /* 0x000fe40005800000 */
[----:B------:R-:W-:Y:S02]  /*c570*/  FSEL R193, R139, -INF , !P5 ;  /* 0xff8000008bc17808 */ /* 0x000fe40006800000 */
[----:B------:R-:W-:Y:S01]  /*c580*/  ISETP.GE.AND P6, PT, R6, R226, PT ;  /* 0x000000e20600720c */ /* 0x000fe20003fc6270 */
[----:B------:R-:W-:Y:S01]  /*c590*/  MUFU.TANH R31, R17 ;  /* 0x00000011001f7308 */ /* 0x000fe20000002400 */
[----:B---3--:R-:W-:Y:S02]  /*c5a0*/  FMNMX3.FTZ R12, R134, R19, R16, !PT ;  /* 0x00000013860c7276 */ /* 0x008fe40007810010 */
[----:B------:R-:W-:Y:S02]  /*c5b0*/  ISETP.GT.AND P3, PT, R8, R6, PT ;  /* 0x000000060800720c */ /* 0x000fe40003f64270 */
[----:B------:R-:W-:-:S02]  /*c5c0*/  FMNMX3.FTZ R12, R12, R25, R7, !PT ;  /* 0x000000190c0c7276 */ /* 0x000fc40007810007 */
[----:B------:R-:W-:Y:S02]  /*c5d0*/  ISETP.GE.AND P5, PT, R6, R227, PT ;  /* 0x000000e30600720c */ /* 0x000fe40003fa6270 */
[----:B------:R-:W-:Y:S01]  /*c5e0*/  FMNMX3.FTZ R12, R12, R192, R194, !PT ;  /* 0x000000c00c0c7276 */ /* 0x000fe200078100c2 */
[----:B-----5:R-:W-:Y:S01]  /*c5f0*/  FMUL.FTZ R13, R30, UR4 ;  /* 0x000000041e0d7c20 */ /* 0x020fe20008410000 */
[----:B-1----:R-:W-:Y:S02]  /*c600*/  FMNMX.FTZ R29, R9, R27, !PT ;  /* 0x0000001b091d7209 */ /* 0x002fe40007810000 */
[----:B------:R-:W-:Y:S02]  /*c610*/  FMNMX3.FTZ R6, R12, R195, R193, !PT ;  /* 0x000000c30c067276 */ /* 0x000fe400078100c1 */
[----:B--2---:R-:W-:Y:S02]  /*c620*/  FSEL R27, R28, -INF , !P1 ;  /* 0xff8000001c1b7808 */ /* 0x004fe40004800000 */
[----:B------:R1:W2:Y:S01]  /*c630*/  MUFU.TANH R28, R13 ;  /* 0x0000000d001c7308 */ /* 0x0002a20000002400 */
[----:B------:R-:W3:Y:S01]  /*c640*/  SHFL.BFLY PT, R12, R6, 0x2, 0x1f ;  /* 0x0c401f00060c7f89 */ /* 0x000ee200000e0000 */
[----:B------:R-:W-:-:S02]  /*c650*/  ISETP.GE.AND P1, PT, R5, R226, PT ;  /* 0x000000e20500720c */ /* 0x000fc40003f26270 */
[----:B------:R-:W-:Y:S02]  /*c660*/  FSEL R176, R140, -INF , !P6 ;  /* 0xff8000008cb07808 */ /* 0x000fe40007000000 */
[----:B------:R-:W-:Y:S02]  /*c670*/  FSEL R178, R178, -INF , !P1 ;  /* 0xff800000b2b27808 */ /* 0x000fe40004800000 */
[----:B----4-:R-:W-:Y:S02]  /*c680*/  FSEL R30, R32, -INF , !P3 ;  /* 0xff800000201e7808 */ /* 0x010fe40005800000 */
[-C--:B------:R-:W-:Y:S02]  /*c690*/  ISETP.GE.AND P1, PT, R0, R226.reuse, PT ;  /* 0x000000e20000720c */ /* 0x080fe40003f26270 */
[----:B------:R-:W-:Y:S02]  /*c6a0*/  ISETP.GT.AND P6, PT, R8, R5, PT ;  /* 0x000000050800720c */ /* 0x000fe40003fc4270 */
[----:B------:R-:W-:-:S02]  /*c6b0*/  ISETP.GE.AND P3, PT, R3, R226, PT ;  /* 0x000000e20300720c */ /* 0x000fc40003f66270 */
[----:B------:R-:W-:Y:S01]  /*c6c0*/  FSEL R177, R141, -INF , !P1 ;  /* 0xff8000008db17808 */ /* 0x000fe20004800000 */
[----:B-1----:R-:W1:Y:S01]  /*c6d0*/  SHFL.BFLY PT, R13, R29, 0x1, 0x1f ;  /* 0x0c201f001d0d7f89 */ /* 0x002e6200000e0000 */
[----:B------:R-:W-:Y:S02]  /*c6e0*/  FSEL R27, R27, -INF , !P4 ;  /* 0xff8000001b1b7808 */ /* 0x000fe40006000000 */
[----:B------:R-:W-:Y:S01]  /*c6f0*/  FSEL R179, R179, -INF , !P3 ;  /* 0xff800000b3b37808 */ /* 0x000fe20005800000 */
[----:B------:R-:W-:Y:S01]  /*c700*/  LDSM.16.MT88.4 R140, [R216+0xa000] ;  /* 0x00a00000d88c783b */ /* 0x000fe20000004200 */
[----:B------:R-:W-:Y:S02]  /*c710*/  ISETP.GT.AND P4, PT, R8, R3, PT ;  /* 0x000000030800720c */ /* 0x000fe40003f84270 */
[----:B------:R-:W-:Y:S02]  /*c720*/  ISETP.GE.AND P1, PT, R3, R227, PT ;  /* 0x000000e30300720c */ /* 0x000fe40003f26270 */
[----:B------:R-:W-:-:S02]  /*c730*/  FSEL R17, R33, -INF , !P6 ;  /* 0xff80000021117808 */ /* 0x000fc40007000000 */
[----:B------:R-:W-:Y:S02]  /*c740*/  ISETP.GE.AND P3, PT, R5, R227, PT ;  /* 0x000000e30500720c */ /* 0x000fe40003f66270 */
[----:B------:R-:W-:Y:S02]  /*c750*/  ISETP.GT.AND P6, PT, R8, R0, PT ;  /* 0x000000000800720c */ /* 0x000fe40003fc4270 */
[----:B------:R-:W-:Y:S02]  /*c760*/  FMNMX3.FTZ R3, R136, R23, R22, !PT ;  /* 0x0000001788037276 */ /* 0x000fe40007810016 */
[----:B------:R-:W-:Y:S02]  /*c770*/  MOV R34, R237 ;  /* 0x000000ed00227202 */ /* 0x000fe40000000f00 */
[----:B--2---:R-:W-:Y:S02]  /*c780*/  FSEL R28, R28, -INF , !P4 ;  /* 0xff8000001c1c7808 */ /* 0x004fe40006000000 */
[----:B------:R-:W-:-:S02]  /*c790*/  ISETP.GE.AND P4, PT, R0, R227, PT ;  /* 0x000000e30000720c */ /* 0x000fc40003f86270 */
[----:B------:R-:W-:Y:S02]  /*c7a0*/  FSEL R8, R31, -INF , !P6 ;  /* 0xff8000001f087808 */ /* 0x000fe40007000000 */
[----:B------:R-:W-:Y:S02]  /*c7b0*/  FSEL R237, R30, -INF , !P5 ;  /* 0xff8000001eed7808 */ /* 0x000fe40006800000 */
[----:B------:R-:W-:Y:S02]  /*c7c0*/  FSEL R239, R17, -INF , !P3 ;  /* 0xff80000011ef7808 */ /* 0x000fe40005800000 */
[----:B------:R-:W-:Y:S02]  /*c7d0*/  FMNMX3.FTZ R3, R3, R10, R27, !PT ;  /* 0x0000000a03037276 */ /* 0x000fe4000781001b */
[----:B---3--:R-:W-:Y:S02]  /*c7e0*/  FMNMX.FTZ R0, R6, R12, !PT ;  /* 0x0000000c06007209 */ /* 0x008fe40007810000 */
[----:B------:R-:W-:-:S02]  /*c7f0*/  FSEL R241, R28, -INF , !P1 ;  /* 0xff8000001cf17808 */ /* 0x000fc40004800000 */
[----:B------:R-:W-:Y:S01]  /*c800*/  FSEL R240, R8, -INF , !P4 ;  /* 0xff80000008f07808 */ /* 0x000fe20006000000 */
[----:B------:R-:W2:Y:S01]  /*c810*/  SHFL.BFLY PT, R6, R0, 0x1, 0x1f ;  /* 0x0c201f0000067f89 */ /* 0x000ea200000e0000 */
[----:B------:R-:W-:Y:S02]  /*c820*/  FMNMX3.FTZ R3, R3, R237, R239, !PT ;  /* 0x000000ed03037276 */ /* 0x000fe400078100ef */
[----:B------:R-:W-:Y:S02]  /*c830*/  FMNMX3.FTZ R9, R135, R21, R20, !PT ;  /* 0x0000001587097276 */ /* 0x000fe40007810014 */
[----:B------:R-:W-:Y:S02]  /*c840*/  FMNMX3.FTZ R3, R3, R241, R240, !PT ;  /* 0x000000f103037276 */ /* 0x000fe400078100f0 */
[----:B------:R-:W-:Y:S02]  /*c850*/  FMNMX3.FTZ R9, R9, R26, R11, !PT ;  /* 0x0000001a09097276 */ /* 0x000fe4000781000b */
[----:B------:R-:W-:Y:S01]  /*c860*/  MOV R35, R220 ;  /* 0x000000dc00237202 */ /* 0x000fe20000000f00 */
[----:B------:R-:W3:Y:S01]  /*c870*/  SHFL.BFLY PT, R8, R3, 0x2, 0x1f ;  /* 0x0c401f0003087f89 */ /* 0x000ee200000e0000 */
[----:B------:R-:W-:-:S02]  /*c880*/  FMNMX3.FTZ R5, R9, R176, R178, !PT ;  /* 0x000000b009057276 */ /* 0x000fc400078100b2 */
[----:B-1----:R-:W-:Y:S02]  /*c890*/  FMNMX.FTZ R220, R29, R13, !PT ;  /* 0x0000000d1ddc7209 */ /* 0x002fe40007810000 */
[----:B------:R-:W-:Y:S02]  /*c8a0*/  FMNMX3.FTZ R5, R5, R179, R177, !PT ;  /* 0x000000b305057276 */ /* 0x000fe400078100b1 */
[C---:B------:R-:W-:Y:S01]  /*c8b0*/  FSETP.NEU.FTZ.AND P3, PT, R220.reuse, -INF , PT ;  /* 0xff800000dc00780b */ /* 0x040fe20003f7d000 */
[----:B------:R-:W-:Y:S01]  /*c8c0*/  FMUL.FTZ R17, R220, UR6 ;  /* 0x00000006dc117c20 */ /* 0x000fe20008410000 */
[----:B------:R-:W-:Y:S01]  /*c8d0*/  MOV R187, R217 ;  /* 0x000000d900bb7202 */ /* 0x000fe20000000f00 */
[----:B------:R-:W1:Y:S01]  /*c8e0*/  SHFL.BFLY PT, R9, R5, 0x2, 0x1f ;  /* 0x0c401f0005097f89 */ /* 0x000e6200000e0000 */
[----:B------:R-:W-:Y:S02]  /*c8f0*/  MOV R188, R218 ;  /* 0x000000da00bc7202 */ /* 0x000fe40000000f00 */
[----:B------:R-:W-:-:S02]  /*c900*/  FSEL R17, R17, RZ, P3 ;  /* 0x000000ff11117208 */ /* 0x000fc40001800000 */
[----:B--2---:R-:W-:Y:S02]  /*c910*/  FMNMX.FTZ R221, R0, R6, !PT ;  /* 0x0000000600dd7209 */ /* 0x004fe40007810000 */
[----:B------:R-:W-:Y:S01]  /*c920*/  IADD3 R189, PT, PT, R212, 0xa000, RZ ;  /* 0x0000a000d4bd7810 */ /* 0x000fe20007ffe0ff */
[--C-:B------:R-:W-:Y:S01]  /*c930*/  FFMA.FTZ R0, R18, UR6, -R17.reuse ;  /* 0x0000000612007c23 */ /* 0x100fe20008010811 */
[C---:B------:R-:W-:Y:S01]  /*c940*/  FSETP.NEU.FTZ.AND P5, PT, R221.reuse, -INF , PT ;  /* 0xff800000dd00780b */ /* 0x040fe20003fbd000 */
[----:B------:R-:W-:Y:S01]  /*c950*/  FMUL.FTZ R6, R221, UR6 ;  /* 0x00000006dd067c20 */ /* 0x000fe20008410000 */
[--C-:B------:R-:W-:Y:S01]  /*c960*/  FFMA.FTZ R24, R24, UR6, -R17.reuse ;  /* 0x0000000618187c23 */ /* 0x100fe20008010811 */
[----:B------:R2:W-:Y:S01]  /*c970*/  MUFU.EX2 R184, R0 ;  /* 0x0000000000b87308 */ /* 0x0005e20000000800 */
[----:B------:R-:W-:Y:S01]  /*c980*/  MOV R190, R34 ;  /* 0x0000002200be7202 */ /* 0x000fe20000000f00 */
[--C-:B------:R-:W-:Y:S01]  /*c990*/  FFMA.FTZ R14, R14, UR6, -R17.reuse ;  /* 0x000000060e0e7c23 */ /* 0x100fe20008010811 */
[----:B---3--:R-:W-:Y:S01]  /*c9a0*/  FMNMX.FTZ R3, R3, R8, !PT ;  /* 0x0000000803037209 */ /* 0x008fe20007810000 */
[----:B------:R-:W-:Y:S01]  /*c9b0*/  FFMA.FTZ R15, R15, UR6, -R17 ;  /* 0x000000060f0f7c23 */ /* 0x000fe20008010811 */
[----:B------:R-:W-:-:S03]  /*c9c0*/  FSEL R18, R6, RZ, P5 ;  /* 0x000000ff06127208 */ /* 0x000fc60002800000 */
[----:B------:R-:W3:Y:S01]  /*c9d0*/  SHFL.BFLY PT, R6, R3, 0x1, 0x1f ;  /* 0x0c201f0003067f89 */ /* 0x000ee200000e0000 */
[----:B------:R-:W-:Y:S01]  /*c9e0*/  MUFU.EX2 R252, R24 ;  /* 0x0000001800fc7308 */ /* 0x000fe20000000800 */
[--C-:B------:R-:W-:Y:S01]  /*c9f0*/  FFMA.FTZ R7, R7, UR6, -R18.reuse ;  /* 0x0000000607077c23 */ /* 0x100fe20008010812 */
[--C-:B------:R-:W-:Y:S01]  /*ca00*/  FFMA.FTZ R16, R16, UR6, -R18.reuse ;  /* 0x0000000610107c23 */ /* 0x100fe20008010812 */
[----:B-1----:R-:W-:Y:S01]  /*ca10*/  FMNMX.FTZ R5, R5, R9, !PT ;  /* 0x0000000905057209 */ /* 0x002fe20007810000 */
[--C-:B------:R-:W-:Y:S01]  /*ca20*/  FFMA.FTZ R19, R19, UR6, -R18.reuse ;  /* 0x0000000613137c23 */ /* 0x100fe20008010812 */
[----:B------:R-:W-:-:S03]  /*ca30*/  FFMA.FTZ R25, R25, UR6, -R18 ;  /* 0x0000000619197c23 */ /* 0x000fc60008010812 */
[----:B------:R-:W1:Y:S01]  /*ca40*/  SHFL.BFLY PT, R9, R5, 0x1, 0x1f ;  /* 0x0c201f0005097f89 */ /* 0x000e6200000e0000 */
[----:B------:R4:W-:Y:S08]  /*ca50*/  MUFU.EX2 R183, R7 ;  /* 0x0000000700b77308 */ /* 0x0009f00000000800 */
[----:B------:R-:W-:Y:S01]  /*ca60*/  MUFU.EX2 R247, R16 ;  /* 0x0000001000f77308 */ /* 0x000fe20000000800 */
[----:B---3--:R-:W-:-:S02]  /*ca70*/  FMNMX.FTZ R217, R3, R6, !PT ;  /* 0x0000000603d97209 */ /* 0x008fc40007810000 */
[----:B------:R-:W-:-:S05]  /*ca80*/  FSEL R6, R220, RZ, P3 ;  /* 0x000000ffdc067208 */ /* 0x000fca0001800000 */
[----:B------:R3:W5:Y:S01]  /*ca90*/  MUFU.EX2 R250, R19 ;  /* 0x0000001300fa7308 */ /* 0x0007620000000800 */
[C---:B------:R-:W-:Y:S01]  /*caa0*/  FSETP.NEU.FTZ.AND P1, PT, R217.reuse, -INF , PT ;  /* 0xff800000d900780b */ /* 0x040fe20003f3d000 */
[----:B------:R-:W-:Y:S01]  /*cab0*/  FMUL.FTZ R3, R217, UR6 ;  /* 0x00000006d9037c20 */ /* 0x000fe20008410000 */
[----:B------:R-:W-:Y:S01]  /*cac0*/  FADD.FTZ R6, R133, -R6 ;  /* 0x8000000685067221 */ /* 0x000fe20000010000 */
[----:B-1----:R-:W-:-:S03]  /*cad0*/  FMNMX.FTZ R218, R5, R9, !PT ;  /* 0x0000000905da7209 */ /* 0x002fc60007810000 */
[----:B------:R-:W-:Y:S01]  /*cae0*/  FSEL R3, R3, RZ, P1 ;  /* 0x000000ff03037208 */ /* 0x000fe20000800000 */
[----:B------:R-:W-:Y:S01]  /*caf0*/  FMUL.FTZ R6, R6, UR6 ;  /* 0x0000000606067c20 */ /* 0x000fe20008410000 */
[C---:B------:R-:W-:Y:S01]  /*cb00*/  FSETP.NEU.FTZ.AND P4, PT, R218.reuse, -INF , PT ;  /* 0xff800000da00780b */ /* 0x040fe20003f9d000 */
[C---:B--2---:R-:W-:Y:S01]  /*cb10*/  FMUL.FTZ R0, R218.reuse, UR6 ;  /* 0x00000006da007c20 */ /* 0x044fe20008410000 */
[----:B------:R-:W-:Y:S01]  /*cb20*/  MUFU.EX2 R251, R25 ;  /* 0x0000001900fb7308 */ /* 0x000fe20000000800 */
[--C-:B------:R-:W-:Y:S01]  /*cb30*/  FFMA.FTZ R5, R27, UR6, -R3.reuse ;  /* 0x000000061b057c23 */ /* 0x100fe20008010803 */
[----:B----4-:R-:W-:Y:S01]  /*cb40*/  FSEL R7, R218, RZ, P4 ;  /* 0x000000ffda077208 */ /* 0x010fe20002000000 */
[--C-:B------:R-:W-:Y:S01]  /*cb50*/  FFMA.FTZ R23, R23, UR6, -R3.reuse ;  /* 0x0000000617177c23 */ /* 0x100fe20008010803 */
[----:B------:R-:W-:Y:S01]  /*cb60*/  FSEL R0, R0, RZ, P4 ;  /* 0x000000ff00007208 */ /* 0x000fe20002000000 */
[--C-:B------:R-:W-:Y:S01]  /*cb70*/  FFMA.FTZ R22, R22, UR6, -R3.reuse ;  /* 0x0000000616167c23 */ /* 0x100fe20008010803 */
[----:B---3--:R-:W-:Y:S01]  /*cb80*/  IADD3 R19, PT, PT, R212, 0xa040, RZ ;  /* 0x0000a040d4137810 */ /* 0x008fe20007ffe0ff */
[----:B------:R-:W-:Y:S01]  /*cb90*/  FFMA.FTZ R10, R10, UR6, -R3 ;  /* 0x000000060a0a7c23 */ /* 0x000fe20008010803 */
[----:B------:R1:W-:Y:S01]  /*cba0*/  MUFU.EX2 R180, R5 ;  /* 0x0000000500b47308 */ /* 0x0003e20000000800 */
[----:B------:R-:W-:Y:S01]  /*cbb0*/  @P0 IADD3 R19, PT, PT, R189, -0x40, RZ ;  /* 0xffffffc0bd130810 */ /* 0x000fe20007ffe0ff */
[--C-:B------:R-:W-:Y:S01]  /*cbc0*/  FFMA.FTZ R21, R21, UR6, -R0.reuse ;  /* 0x0000000615157c23 */ /* 0x100fe20008010800 */
[--C-:B------:R-:W-:Y:S01]  /*cbd0*/  FFMA.FTZ R20, R20, UR6, -R0.reuse ;  /* 0x0000000614147c23 */ /* 0x100fe20008010800 */
[--C-:B------:R-:W-:Y:S01]  /*cbe0*/  FFMA.FTZ R26, R26, UR6, -R0.reuse ;  /* 0x000000061a1a7c23 */ /* 0x100fe20008010800 */
[----:B------:R-:W-:Y:S01]  /*cbf0*/  FFMA.FTZ R11, R11, UR6, -R0 ;  /* 0x000000060b0b7c23 */ /* 0x000fe20008010800 */
[----:B------:R-:W-:Y:S01]  /*cc00*/  MOV R189, R35 ;  /* 0x0000002300bd7202 */ /* 0x000fe20000000f00 */
[----:B------:R-:W-:Y:S01]  /*cc10*/  LDSM.16.MT88.4 R28, [R19+0x1000] ;  /* 0x00100000131c783b */ /* 0x000fe20000004200 */
[----:B------:R2:W3:Y:S01]  /*cc20*/  MUFU.EX2 R16, R6 ;  /* 0x0000000600107308 */ /* 0x0004e20000000800 */
[----:B-----5:R-:W-:-:S02]  /*cc30*/  F2FP.BF16.F32.PACK_AB R13, R247, R250 ;  /* 0x000000faf70d723e */ /* 0x020fc400000010ff */
[----:B------:R-:W-:Y:S05]  /*cc40*/  LDSM.16.MT88.4 R32, [R215+0x1000] ;  /* 0x00100000d720783b */ /* 0x000fea0000004200 */
[----:B------:R-:W-:Y:S01]  /*cc50*/  MUFU.EX2 R245, R21 ;  /* 0x0000001500f57308 */ /* 0x000fe20000000800 */
[----:B-1----:R-:W-:-:S05]  /*cc60*/  FSEL R5, R221, RZ, P5 ;  /* 0x000000ffdd057208 */ /* 0x002fca0002800000 */
[----:B------:R-:W-:Y:S02]  /*cc70*/  FADD.FTZ R5, R134, -R5 ;  /* 0x8000000586057221 */ /* 0x000fe40000010000 */
[----:B------:R-:W1:Y:S01]  /*cc80*/  MUFU.EX2 R244, R20 ;  /* 0x0000001400f47308 */ /* 0x000e620000000800 */
[----:B--2---:R-:W-:Y:S01]  /*cc90*/  FADD.FTZ R6, R135, -R7 ;  /* 0x8000000787067221 */ /* 0x004fe20000010000 */
[----:B------:R-:W-:Y:S01]  /*cca0*/  FMUL.FTZ R7, R5, UR6 ;  /* 0x0000000605077c20 */ /* 0x000fe20008410000 */
[----:B------:R-:W-:Y:S01]  /*ccb0*/  FSEL R5, R217, RZ, P1 ;  /* 0x000000ffd9057208 */ /* 0x000fe20000800000 */
[----:B------:R-:W-:Y:S01]  /*ccc0*/  LDSM.16.MT88.4 R132, [R215] ;  /* 0x00000000d784783b */ /* 0x000fe20000004200 */
[----:B------:R-:W-:Y:S01]  /*ccd0*/  FMUL.FTZ R6, R6, UR6 ;  /* 0x0000000606067c20 */ /* 0x000fe20008410000 */
[-C--:B---3--:R-:W-:Y:S01]  /*cce0*/  FMUL.FTZ R144, R144, R16.reuse ;  /* 0x0000001090907220 */ /* 0x088fe20000410000 */
[-C--:B------:R-:W-:Y:S01]  /*ccf0*/  FMUL.FTZ R145, R145, R16.reuse ;  /* 0x0000001091917220 */ /* 0x080fe20000410000 */
[----:B------:R-:W-:Y:S01]  /*cd00*/  FADD.FTZ R5, R136, -R5 ;  /* 0x8000000588057221 */ /* 0x000fe20000010000 */
[----:B------:R2:W-:Y:S01]  /*cd10*/  MUFU.EX2 R246, R26 ;  /* 0x0000001a00f67308 */ /* 0x0005e20000000800 */
[----:B------:R-:W3:Y:S01]  /*cd20*/  LDSM.16.MT88.4 R136, [R19] ;  /* 0x000000001388783b */ /* 0x000ee20000004200 */
[-C--:B------:R-:W-:Y:S01]  /*cd30*/  FMUL.FTZ R64, R64, R16.reuse ;  /* 0x0000001040407220 */ /* 0x080fe20000410000 */
[----:B------:R-:W-:Y:S01]  /*cd40*/  FMUL.FTZ R5, R5, UR6 ;  /* 0x0000000605057c20 */ /* 0x000fe20008410000 */
[-C--:B------:R-:W-:Y:S01]  /*cd50*/  FMUL.FTZ R65, R65, R16.reuse ;  /* 0x0000001041417220 */ /* 0x080fe20000410000 */
[-C--:B------:R-:W-:Y:S01]  /*cd60*/  FMUL.FTZ R52, R52, R16.reuse ;  /* 0x0000001034347220 */ /* 0x080fe20000410000 */
[-C--:B------:R-:W-:Y:S01]  /*cd70*/  FMUL.FTZ R53, R53, R16.reuse ;  /* 0x0000001035357220 */ /* 0x080fe20000410000 */
[-C--:B------:R-:W-:Y:S01]  /*cd80*/  FMUL.FTZ R84, R84, R16.reuse ;  /* 0x0000001054547220 */ /* 0x080fe20000410000 */
[----:B------:R-:W-:Y:S01]  /*cd90*/  MUFU.EX2 R182, R11 ;  /* 0x0000000b00b67308 */ /* 0x000fe20000000800 */
[----:B-1----:R-:W-:Y:S01]  /*cda0*/  F2FP.BF16.F32.PACK_AB R8, R244, R245 ;  /* 0x000000f5f408723e */ /* 0x002fe200000010ff */
[-C--:B------:R-:W-:Y:S01]  /*cdb0*/  FMUL.FTZ R85, R85, R16.reuse ;  /* 0x0000001055557220 */ /* 0x080fe20000410000 */
[-C--:B------:R-:W-:Y:S01]  /*cdc0*/  FMUL.FTZ R156, R156, R16.reuse ;  /* 0x000000109c9c7220 */ /* 0x080fe20000410000 */
[-C--:B------:R-:W-:Y:S01]  /*cdd0*/  FMUL.FTZ R157, R157, R16.reuse ;  /* 0x000000109d9d7220 */ /* 0x080fe20000410000 */
[-C--:B------:R-:W-:Y:S01]  /*cde0*/  FMUL.FTZ R36, R36, R16.reuse ;  /* 0x0000001024247220 */ /* 0x080fe20000410000 */
[-C--:B------:R-:W-:Y:S01]  /*cdf0*/  FMUL.FTZ R37, R37, R16.reuse ;  /* 0x0000001025257220 */ /* 0x080fe20000410000 */
[-C--:B------:R-:W-:Y:S01]  /*ce00*/  FMUL.FTZ R48, R48, R16.reuse ;  /* 0x0000001030307220 */ /* 0x080fe20000410000 */
[----:B------:R-:W-:Y:S01]  /*ce10*/  MUFU.EX2 R242, R23 ;  /* 0x0000001700f27308 */ /* 0x000fe20000000800 */
[----:B--2---:R-:W-:Y:S01]  /*ce20*/  LDSM.16.MT88.4 R24, [R216+0xb000] ;  /* 0x00b00000d818783b */ /* 0x004fe20000004200 */
[-C--:B------:R-:W-:Y:S01]  /*ce30*/  FMUL.FTZ R49, R49, R16.reuse ;  /* 0x0000001031317220 */ /* 0x080fe20000410000 */
[-C--:B------:R-:W-:Y:S01]  /*ce40*/  FMUL.FTZ R96, R96, R16.reuse ;  /* 0x0000001060607220 */ /* 0x080fe20000410000 */
[-C--:B------:R-:W-:Y:S01]  /*ce50*/  FMUL.FTZ R97, R97, R16.reuse ;  /* 0x0000001061617220 */ /* 0x080fe20000410000 */
[-C--:B------:R-:W-:Y:S01]  /*ce60*/  FMUL.FTZ R160, R160, R16.reuse ;  /* 0x00000010a0a07220 */ /* 0x080fe20000410000 */
[-C--:B------:R-:W-:Y:S01]  /*ce70*/  FMUL.FTZ R161, R161, R16.reuse ;  /* 0x00000010a1a17220 */ /* 0x080fe20000410000 */
[-C--:B------:R-:W-:Y:S01]  /*ce80*/  FMUL.FTZ R172, R172, R16.reuse ;  /* 0x00000010acac7220 */ /* 0x080fe20000410000 */
        /* <DEDUP_REMOVED lines=8> */
[----:B------:R2:W4:Y:S01]  /*cf10*/  MUFU.EX2 R181, R10 ;  /* 0x0000000a00b57308 */ /* 0x0005220000000800 */
[-C--:B------:R-:W-:Y:S01]  /*cf20*/  FMUL.FTZ R80, R80, R16.reuse ;  /* 0x0000001050507220 */ /* 0x080fe20000410000 */
[-C--:B------:R-:W-:Y:S01]  /*cf30*/  FMUL.FTZ R81, R81, R16.reuse ;  /* 0x0000001051517220 */ /* 0x080fe20000410000 */
[-C--:B------:R-:W-:Y:S01]  /*cf40*/  FMUL.FTZ R112, R112, R16.reuse ;  /* 0x0000001070707220 */ /* 0x080fe20000410000 */
[-C--:B------:R-:W-:Y:S01]  /*cf50*/  FMUL.FTZ R113, R113, R16.reuse ;  /* 0x0000001071717220 */ /* 0x080fe20000410000 */
[-C--:B------:R-:W-:Y:S01]  /*cf60*/  FMUL.FTZ R128, R128, R16.reuse ;  /* 0x0000001080807220 */ /* 0x080fe20000410000 */
[----:B------:R-:W-:-:S02]  /*cf70*/  FMUL.FTZ R129, R129, R16 ;  /* 0x0000001081817220 */ /* 0x000fc40000410000 */
[----:B------:R-:W5:Y:S01]  /*cf80*/  MUFU.EX2 R6, R6 ;  /* 0x0000000600067308 */ /* 0x000f620000000800 */
[----:B-1----:R-:W-:Y:S01]  /*cf90*/  F2FP.BF16.F32.PACK_AB R9, R243, R242 ;  /* 0x000000f2f309723e */ /* 0x002fe200000010ff */
[----:B------:R-:W1:Y:S06]  /*cfa0*/  LDSM.16.MT88.4 R20, [R212+0xa000] ;  /* 0x00a00000d414783b */ /* 0x000e6c0000004200 */
[----:B------:R-:W3:Y:S01]  /*cfb0*/  MUFU.EX2 R5, R5 ;  /* 0x0000000500057308 */ /* 0x000ee20000000800 */
[----:B--2---:R-:W-:Y:S02]  /*cfc0*/  F2FP.BF16.F32.PACK_AB R10, R182, R246 ;  /* 0x000000f6b60a723e */ /* 0x004fe400000010ff */
[----:B----4-:R-:W-:-:S05]  /*cfd0*/  F2FP.BF16.F32.PACK_AB R11, R180, R181 ;  /* 0x000000b5b40b723e */ /* 0x010fca00000010ff */
[----:B------:R-:W-:Y:S01]  /*cfe0*/  MUFU.EX2 R186, R14 ;  /* 0x0000000e00ba7308 */ /* 0x000fe20000000800 */
[-C--:B-----5:R-:W-:Y:S01]  /*cff0*/  FMUL.FTZ R40, R40, R6.reuse ;  /* 0x0000000628287220 */ /* 0x0a0fe20000410000 */
[-C--:B------:R-:W-:Y:S01]  /*d000*/  FMUL.FTZ R41, R41, R6.reuse ;  /* 0x0000000629297220 */ /* 0x080fe20000410000 */
[-C--:B------:R-:W-:Y:S01]  /*d010*/  FMUL.FTZ R148, R148, R6.reuse ;  /* 0x0000000694947220 */ /* 0x080fe20000410000 */
[-C--:B------:R-:W-:Y:S01]  /*d020*/  FMUL.FTZ R149, R149, R6.reuse ;  /* 0x0000000695957220 */ /* 0x080fe20000410000 */
[-C--:B------:R-:W-:Y:S01]  /*d030*/  FMUL.FTZ R152, R152, R6.reuse ;  /* 0x0000000698987220 */ /* 0x080fe20000410000 */
[-C--:B------:R-:W-:Y:S01]  /*d040*/  FMUL.FTZ R153, R153, R6.reuse ;  /* 0x0000000699997220 */ /* 0x080fe20000410000 */
[-C--:B------:R-:W-:Y:S01]  /*d050*/  FMUL.FTZ R164, R164, R6.reuse ;  /* 0x00000006a4a47220 */ /* 0x080fe20000410000 */
        /* <DEDUP_REMOVED lines=8> */
[----:B------:R-:W3:Y:S01]  /*d0e0*/  MUFU.EX2 R7, R7 ;  /* 0x0000000700077308 */ /* 0x000ee20000000800 */
[C---:B------:R-:W-:Y:S01]  /*d0f0*/  HMMA.16816.F32.BF16 R208, R8.reuse, R136, R40 ;  /* 0x0000008808d0723c */ /* 0x040fe20000041828 */
[----:B------:R-:W4:Y:S01]  /*d100*/  LDSM.16.MT88.4 R40, [R212+0xb000] ;  /* 0x00b00000d428783b */ /* 0x000f220000004200 */
        /* <DEDUP_REMOVED lines=51> */
[-C--:B---3--:R-:W-:Y:S01]  /*d440*/  FMUL.FTZ R146, R146, R7.reuse ;  /* 0x0000000792927220 */ /* 0x088fe20000410000 */
[----:B------:R-:W-:Y:S01]  /*d450*/  F2FP.BF16.F32.PACK_AB R14, R184, R252 ;  /* 0x000000fcb80e723e */ /* 0x000fe200000010ff */
[----:B------:R-:W-:Y:S01]  /*d460*/  FMUL.FTZ R147, R147, R7 ;  /* 0x0000000793937220 */ /* 0x000fe20000410000 */
[----:B------:R-:W-:Y:S01]  /*d470*/  F2FP.BF16.F32.PACK_AB R15, R183, R251 ;  /* 0x000000fbb70f723e */ /* 0x000fe200000010ff */
        /* <DEDUP_REMOVED lines=37> */
[C---:B----4-:R-:W-:Y:S08]  /*d6d0*/  HMMA.16816.F32.BF16 R72, R8.reuse, R40, R72 ;  /* 0x000000280848723c */ /* 0x050ff00000041848 */
        /* <DEDUP_REMOVED lines=8> */
[----:B------:R-:W-:-:S02]  /*d760*/  MOV R124, R185 ;  /* 0x000000b9007c7202 */ /* 0x000fc40000000f00 */
[----:B------:R-:W-:Y:S02]  /*d770*/  MOV R11, R184 ;  /* 0x000000b8000b7202 */ /* 0x000fe40000000f00 */
[----:B------:R-:W-:Y:S02]  /*d780*/  MOV R127, R190 ;  /* 0x000000be007f7202 */ /* 0x000fe40000000f00 */
[C---:B------:R-:W-:Y:S01]  /*d790*/  HMMA.16816.F32.BF16 R232, R12.reuse, R20, R144 ;  /* 0x000000140ce8723c */ /* 0x040fe20000041890 */
[----:B------:R-:W-:Y:S02]  /*d7a0*/  MOV R20, R187 ;  /* 0x000000bb00147202 */ /* 0x000fe40000000f00 */
[----:B------:R-:W-:Y:S02]  /*d7b0*/  MOV R21, R186 ;  /* 0x000000ba00157202 */ /* 0x000fe40000000f00 */
[----:B------:R-:W-:Y:S02]  /*d7c0*/  MOV R126, R189 ;  /* 0x000000bd007e7202 */ /* 0x000fe40000000f00 */
[----:B------:R-:W-:Y:S01]  /*d7d0*/  MOV R125, R188 ;  /* 0x000000bc007d7202 */ /* 0x000fe20000000f00 */
[----:B------:R-:W-:Y:S01]  /*d7e0*/  HMMA.16816.F32.BF16 R184, R12, R134, R64 ;  /* 0x000000860cb8723c */ /* 0x000fe20000041840 */
[----:B------:R1:W-:Y:S01]  /*d7f0*/  MUFU.EX2 R134, R8 ;  /* 0x0000000800867308 */ /* 0x0003e20000000800 */
[----:B------:R-:W-:Y:S01]  /*d800*/  MOV R135, R11 ;  /* 0x0000000b00877202 */ /* 0x000fe20000000f00 */
[----:B------:R-:W-:Y:S01]  /*d810*/  LDSM.16.MT88.4 R64, [R215+0x800] ;  /* 0x00080000d740783b */ /* 0x000fe20000004200 */
[----:B------:R-:W-:-:S04]  /*d820*/  MOV R176, R124 ;  /* 0x0000007c00b07202 */ /* 0x000fc80000000f00 */
[C---:B------:R-:W-:Y:S08]  /*d830*/  HMMA.16816.F32.BF16 R52, R12.reuse, R132, R52 ;  /* 0x000000840c34723c */ /* 0x040ff00000041834 */
[----:B------:R-:W-:Y:S01]  /*d840*/  HMMA.16816.F32.BF16 R84, R12, R24, R84 ;  /* 0x000000180c54723c */ /* 0x000fe20000041854 */
[----:B-1----:R-:W-:Y:S01]  /*d850*/  FFMA.FTZ R8, R178, UR6, -R0 ;  /* 0x00000006b2087c23 */ /* 0x002fe20008010800 */
[----:B------:R-:W-:-:S03]  /*d860*/  MOV R178, R125 ;  /* 0x0000007d00b27202 */ /* 0x000fc60000000f00 */
[----:B------:R1:W2:Y:S03]  /*d870*/  MUFU.EX2 R133, R8 ;  /* 0x0000000800857308 */ /* 0x0002a60000000800 */
[----:B------:R-:W-:Y:S01]  /*d880*/  HMMA.16816.F32.BF16 R204, R12, R22, R156 ;  /* 0x000000160ccc723c */ /* 0x000fe2000004189c */
[----:B------:R-:W-:Y:S01]  /*d890*/  FFMA.FTZ R5, R178, R5, R242 ;  /* 0x00000005b2057223 */ /* 0x000fe200000100f2 */
[----:B------:R-:W-:Y:S03]  /*d8a0*/  LDSM.16.MT88.4 R156, [R212+0xa800] ;  /* 0x00a80000d49c783b */ /* 0x000fe60000004200 */
[----:B------:R-:W-:-:S03]  /*d8b0*/  FADD.FTZ R5, R243, R5 ;  /* 0x00000005f3057221 */ /* 0x000fc60000010000 */
[----:B------:R-:W-:Y:S01]  /*d8c0*/  HMMA.16816.F32.BF16 R36, R12, R136, R36 ;  /* 0x000000880c24723c */ /* 0x000fe20000041824 */
[----:B------:R-:W-:-:S04]  /*d8d0*/  FADD.FTZ R5, R181, R5 ;  /* 0x00000005b5057221 */ /* 0x000fc80000010000 */
[----:B------:R-:W-:Y:S01]  /*d8e0*/  FADD.FTZ R5, R180, R5 ;  /* 0x00000005b4057221 */ /* 0x000fe20000010000 */
[--C-:B-1----:R-:W-:Y:S01]  /*d8f0*/  FFMA.FTZ R8, R179, UR6, -R0.reuse ;  /* 0x00000006b3087c23 */ /* 0x102fe20008010800 */
[----:B------:R-:W-:Y:S01]  /*d900*/  FFMA.FTZ R0, R177, UR6, -R0 ;  /* 0x00000006b1007c23 */ /* 0x000fe20008010800 */
[C---:B------:R-:W-:Y:S01]  /*d910*/  HMMA.16816.F32.BF16 R144, R12.reuse, R138, R48 ;  /* 0x0000008a0c90723c */ /* 0x040fe20000041830 */
[----:B------:R-:W-:Y:S01]  /*d920*/  MOV R179, R126 ;  /* 0x0000007e00b37202 */ /* 0x000fe20000000f00 */
[----:B------:R1:W-:Y:S01]  /*d930*/  MUFU.EX2 R132, R8 ;  /* 0x0000000800847308 */ /* 0x0003e20000000800 */
[----:B------:R-:W-:Y:S01]  /*d940*/  MOV R177, R127 ;  /* 0x0000007f00b17202 */ /* 0x000fe20000000f00 */
[----:B------:R-:W-:Y:S01]  /*d950*/  LDSM.16.MT88.4 R48, [R19+0x800] ;  /* 0x000800001330783b */ /* 0x000fe20000004200 */
[----:B--2---:R-:W-:Y:S01]  /*d960*/  F2FP.BF16.F32.PACK_AB R124, R133, R134 ;  /* 0x00000086857c723e */ /* 0x004fe200000010ff */
[----:B------:R-:W-:Y:S02]  /*d970*/  FFMA.FTZ R6, R179, R6, R245 ;  /* 0x00000006b3067223 */ /* 0x000fe400000100f5 */
[C---:B------:R-:W-:Y:S01]  /*d980*/  HMMA.16816.F32.BF16 R136, R12.reuse, R26, R96 ;  /* 0x0000001a0c88723c */ /* 0x040fe20000041860 */
[----:B------:R-:W-:Y:S01]  /*d990*/  MOV R27, R21 ;  /* 0x00000015001b7202 */ /* 0x000fe20000000f00 */
[----:B------:R2:W3:Y:S01]  /*d9a0*/  MUFU.EX2 R24, R0 ;  /* 0x0000000000187308 */ /* 0x0004e20000000800 */
[----:B------:R-:W-:Y:S01]  /*d9b0*/  FFMA.FTZ R7, R177, R7, R250 ;  /* 0x00000007b1077223 */ /* 0x000fe200000100fa */
[----:B------:R-:W-:Y:S04]  /*d9c0*/  LDSM.16.MT88.4 R96, [R216+0xb800] ;  /* 0x00b80000d860783b */ /* 0x000fe80000004200 */
[C---:B------:R-:W-:Y:S01]  /*d9d0*/  HMMA.16816.F32.BF16 R160, R12.reuse, R140, R160 ;  /* 0x0000008c0ca0723c */ /* 0x040fe200000418a0 */
[----:B-1----:R-:W1:Y:S07]  /*d9e0*/  LDSM.16.MT88.4 R8, [R215+0x1800] ;  /* 0x00180000d708783b */ /* 0x002e6e0000004200 */
[----:B------:R-:W-:Y:S01]  /*d9f0*/  HMMA.16816.F32.BF16 R188, R12, R142, R172 ;  /* 0x0000008e0cbc723c */ /* 0x000fe200000418ac */
[----:B------:R-:W4:Y:S01]  /*da00*/  LDSM.16.MT88.4 R172, [R216+0xa800] ;  /* 0x00a80000d8ac783b */ /* 0x000f220000004200 */
[----:B--2---:R-:W-:Y:S01]  /*da10*/  FFMA.FTZ R0, R237, UR6, -R3 ;  /* 0x00000006ed007c23 */ /* 0x004fe20008010803 */
[----:B------:R-:W-:-:S02]  /*da20*/  MOV R237, R20 ;  /* 0x0000001400ed7202 */ /* 0x000fc40000000f00 */
[----:B---3--:R-:W-:Y:S01]  /*da30*/  F2FP.BF16.F32.PACK_AB R126, R24, R132 ;  /* 0x00000084187e723e */ /* 0x008fe200000010ff */
[----:B------:R2:W3:Y:S02]  /*da40*/  MUFU.EX2 R23, R0 ;  /* 0x0000000000177308 */ /* 0x0004e40000000800 */
[C---:B------:R-:W-:Y:S08]  /*da50*/  HMMA.16816.F32.BF16 R100, R12.reuse, R28, R100 ;  /* 0x0000001c0c64723c */ /* 0x040ff00000041864 */
[----:B------:R-:W-:Y:S01]  /*da60*/  HMMA.16816.F32.BF16 R116, R12, R32, R116 ;  /* 0x000000200c74723c */ /* 0x000fe20000041874 */
[----:B--2---:R-:W-:-:S07]  /*da70*/  FFMA.FTZ R0, R239, UR6, -R3 ;  /* 0x00000006ef007c23 */ /* 0x004fce0008010803 */
[C---:B------:R-:W-:Y:S01]  /*da80*/  HMMA.16816.F32.BF16 R68, R12.reuse, R40, R68 ;  /* 0x000000280c44723c */ /* 0x040fe20000041844 */
[----:B---3--:R-:W-:Y:S01]  /*da90*/  FADD.FTZ R5, R23, R5 ;  /* 0x0000000517057221 */ /* 0x008fe20000010000 */
[----:B------:R2:W3:Y:S06]  /*daa0*/  MUFU.EX2 R22, R0 ;  /* 0x0000000000167308 */ /* 0x0004ec0000000800 */
[C---:B------:R-:W-:Y:S01]  /*dab0*/  HMMA.16816.F32.BF16 R140, R12.reuse, R42, R80 ;  /* 0x0000002a0c8c723c */ /* 0x040fe20000041850 */
[----:B------:R-:W5:Y:S07]  /*dac0*/  LDSM.16.MT88.4 R80, [R212+0xb800] ;  /* 0x00b80000d450783b */ /* 0x000f6e0000004200 */
[C---:B------:R-:W-:Y:S01]  /*dad0*/  HMMA.16816.F32.BF16 R28, R12.reuse, R30, R112 ;  /* 0x0000001e0c1c723c */ /* 0x040fe20000041870 */
[----:B------:R-:W5:Y:S01]  /*dae0*/  LDSM.16.MT88.4 R112, [R19+0x1800] ;  /* 0x001800001370783b */ /* 0x000f620000004200 */
[--C-:B--2---:R-:W-:Y:S01]  /*daf0*/  FFMA.FTZ R0, R241, UR6, -R3.reuse ;  /* 0x00000006f1007c23 */ /* 0x104fe20008010803 */
[----:B------:R-:W-:Y:S01]  /*db00*/  FFMA.FTZ R3, R240, UR6, -R3 ;  /* 0x00000006f0037c23 */ /* 0x000fe20008010803 */
[C---:B---3--:R-:W-:Y:S01]  /*db10*/  F2FP.BF16.F32.PACK_AB R125, R22.reuse, R23 ;  /* 0x00000017167d723e */ /* 0x048fe200000010ff */
[----:B------:R-:W-:Y:S01]  /*db20*/  FADD.FTZ R5, R22, R5 ;  /* 0x0000000516057221 */ /* 0x000fe20000010000 */
[----:B------:R2:W3:Y:S02]  /*db30*/  MUFU.EX2 R21, R0 ;  /* 0x0000000000157308 */ /* 0x0004e40000000800 */
[----:B------:R-:W-:Y:S01]  /*db40*/  HMMA.16816.F32.BF16 R32, R12, R34, R128 ;  /* 0x000000220c20723c */ /* 0x000fe20000041880 */
[----:B------:R-:W-:-:S05]  /*db50*/  FFMA.FTZ R14, R237, R16, R27 ;  /* 0x00000010ed0e7223 */ /* 0x000fca000001001b */
[----:B------:R1:W4:Y:S01]  /*db60*/  MUFU.EX2 R20, R3 ;  /* 0x0000000300147308 */ /* 0x0003220000000800 */
[----:B--2---:R-:W-:Y:S01]  /*db70*/  FFMA.FTZ R0, R198, UR6, -R17 ;  /* 0x00000006c6007c23 */ /* 0x004fe20008010811 */
[----:B---3--:R-:W-:-:S06]  /*db80*/  FADD.FTZ R5, R21, R5 ;  /* 0x0000000515057221 */ /* 0x008fcc0000010000 */
[----:B------:R2:W-:Y:S01]  /*db90*/  MUFU.EX2 R26, R0 ;  /* 0x00000000001a7308 */ /* 0x0005e20000000800 */
[----:B-1----:R-:W-:Y:S01]  /*dba0*/  FFMA.FTZ R3, R197, UR6, -R17 ;  /* 0x00000006c5037c23 */ /* 0x002fe20008010811 */
[C---:B----4-:R-:W-:Y:S01]  /*dbb0*/  F2FP.BF16.F32.PACK_AB R127, R20.reuse, R21 ;  /* 0x00000015147f723e */ /* 0x050fe200000010ff */
[----:B------:R-:W-:-:S05]  /*dbc0*/  FADD.FTZ R240, R20, R5 ;  /* 0x0000000514f07221 */ /* 0x000fca0000010000 */
[----:B------:R-:W-:Y:S01]  /*dbd0*/  MUFU.EX2 R15, R3 ;  /* 0x00000003000f7308 */ /* 0x000fe20000000800 */
[----:B------:R-:W-:Y:S01]  /*dbe0*/  HMMA.16816.F32.BF16 R120, R124, R8, R120 ;  /* 0x000000087c78723c */ /* 0x000fe20000041878 */
[----:B--2---:R-:W-:-:S07]  /*dbf0*/  FFMA.FTZ R0, R196, UR6, -R17 ;  /* 0x00000006c4007c23 */ /* 0x004fce0008010811 */
        /* <DEDUP_REMOVED lines=57> */
[----:B------:R-:W-:-:S02]  /*df90*/  MOV R133, R220 ;  /* 0x000000dc00857202 */ /* 0x000fc40000000f00 */
[----:B------:R1:W-:Y:S02]  /*dfa0*/  STL [R1+0x14], R243 ;  /* 0x000014f301007387 */ /* 0x0003e40000100800 */
[C---:B------:R-:W-:Y:S02]  /*dfb0*/  HMMA.16816.F32.BF16 R144, R128.reuse, R156, R232 ;  /* 0x0000009c8090723c */ /* 0x040fe400000418e8 */
[----:B------:R1:W-:Y:S04]  /*dfc0*/  STL [R1+0x10], R242 ;  /* 0x000010f201007387 */ /* 0x0003e80000100800 */
[----:B------:R1:W-:Y:S02]  /*dfd0*/  STL [R1+0xc], R241 ;  /* 0x00000cf101007387 */ /* 0x0003e40000100800 */
[C---:B------:R-:W-:Y:S02]  /*dfe0*/  HMMA.16816.F32.BF16 R160, R128.reuse, R172, R160 ;  /* 0x000000ac80a0723c */ /* 0x040fe400000418a0 */
[----:B------:R1:W-:Y:S06]  /*dff0*/  STL [R1+0x8], R240 ;  /* 0x000008f001007387 */ /* 0x0003ec0000100800 */
[C---:B------:R-:W-:Y:S08]  /*e000*/  HMMA.16816.F32.BF16 R52, R128.reuse, R64, R52 ;  /* 0x000000408034723c */ /* 0x040ff00000041834 */
[C---:B------:R-:W-:Y:S08]  /*e010*/  HMMA.16816.F32.BF16 R68, R128.reuse, R80, R68 ;  /* 0x000000508044723c */ /* 0x040ff00000041844 */
[C---:B------:R-:W-:Y:S08]  /*e020*/  HMMA.16816.F32.BF16 R84, R128.reuse, R96, R84 ;  /* 0x000000608054723c */ /* 0x040ff00000041854 */
[----:B------:R-:W-:Y:S01]  /*e030*/  HMMA.16816.F32.BF16 R112, R128, R114, R28 ;  /* 0x000000728070723c */ /* 0x000fe2000004181c */
[----:B------:R-:W-:-:S07]  /*e040*/  MOV R30, R236 ;  /* 0x000000ec001e7202 */ /* 0x000fce0000000f00 */
[C---:B------:R-:W-:Y:S08]  /*e050*/  HMMA.16816.F32.BF16 R156, R128.reuse, R158, R204 ;  /* 0x0000009e809c723c */ /* 0x040ff000000418cc */
[C---:B------:R-:W-:Y:S08]  /*e060*/  HMMA.16816.F32.BF16 R172, R128.reuse, R174, R188 ;  /* 0x000000ae80ac723c */ /* 0x040ff000000418bc */
[C---:B------:R-:W-:Y:S08]  /*e070*/  HMMA.16816.F32.BF16 R64, R128.reuse, R66, R184 ;  /* 0x000000428040723c */ /* 0x040ff000000418b8 */
[C---:B------:R-:W-:Y:S08]  /*e080*/  HMMA.16816.F32.BF16 R80, R128.reuse, R82, R140 ;  /* 0x000000528050723c */ /* 0x040ff0000004188c */
[----:B------:R-:W-:Y:S01]  /*e090*/  HMMA.16816.F32.BF16 R96, R128, R98, R136 ;  /* 0x000000628060723c */ /* 0x000fe20000041888 */
[----:B------:R-:W-:-:S07]  /*e0a0*/  MOV R136, R217 ;  /* 0x000000d900887202 */ /* 0x000fce0000000f00 */
[----:B------:R-:W-:Y:S01]  /*e0b0*/  HMMA.16816.F32.BF16 R128, R128, R10, R32 ;  /* 0x0000000a8080723c */ /* 0x000fe20000041820 */
[----:B------:R-:W-:-:S04]  /*e0c0*/  NOP ;  /* 0x0000000000007918 */ /* 0x000fc80000000000 */
[----:B-1----:R-:W-:-:S15]  /*e0d0*/  @!P2 BRA `(.L_x_2356) ;  /* 0x0000002c00f8a947 */ /* 0x002fde0003800000 */
[----:B------:R-:W2:Y:S01]  /*e0e0*/  LDL R239, [R1+0x18] ;  /* 0x0000180001ef7983 */ /* 0x000ea20000100800 */
[----:B------:R-:W-:-:S04]  /*e0f0*/  DEPBAR.LE SB0, 0x0 ;  /* 0x000080000000791a */ /* 0x000fc80000000000 */
[----:B------:R-:W3:Y:S04]  /*e100*/  LDL R237, [R1] ;  /* 0x0000000001ed7983 */ /* 0x000ee80000100800 */
[----:B------:R-:W4:Y:S04]  /*e110*/  LDL R27, [R1+0x4] ;  /* 0x00000400011b7983 */ /* 0x000f280000100800 */
[----:B------:R-:W5:Y:S04]  /*e120*/  LDL R177, [R1+0x30] ;  /* 0x0000300001b17983 */ /* 0x000f680000100800 */
[----:B------:R-:W5:Y:S04]  /*e130*/  LDL R179, [R1+0x2c] ;  /* 0x00002c0001b37983 */ /* 0x000f680000100800 */
[----:B------:R-:W5:Y:S04]  /*e140*/  LDL R178, [R1+0x28] ;  /* 0x0000280001b27983 */ /* 0x000f680000100800 */
[----:B------:R-:W5:Y:S01]  /*e150*/  LDL R176, [R1+0x34] ;  /* 0x0000340001b07983 */ /* 0x000f620000100800 */
[----:B------:R-:W-:Y:S01]  /*e160*/  BAR.SYNC.DEFER_BLOCKING 0x0 ;  /* 0x0000000000007b1d */ /* 0x000fe20000010000 */
[----:B--2---:R-:W-:-:S04]  /*e170*/  IMAD.MOV.U32 R247, RZ, RZ, R239 ;  /* 0x000000fffff77224 */ /* 0x004fc800078e00ef */
[----:B------:R-:W-:-:S04]  /*e180*/  VIADD R252, R247, 0xfffffffb ;  /* 0xfffffffbf7fc7836 */ /* 0x000fc80000000000 */
[----:B---3--:R-:W-:-:S04]  /*e190*/  IMAD.WIDE.U32 R6, R252, R237, RZ ;  /* 0x000000edfc067225 */ /* 0x008fc800078e00ff */
[----:B----4-:R-:W-:Y:S02]  /*e1a0*/  IMAD R0, R252, R27, R7 ;  /* 0x0000001bfc007224 */ /* 0x010fe400078e0207 */
[C---:B------:R-:W-:Y:S01]  /*e1b0*/  IMAD.SHL.U32 R3, R6.reuse, 0x20, RZ ;  /* 0x0000002006037824 */ /* 0x040fe200078e00ff */
[C---:B-----5:R-:W-:Y:S02]  /*e1c0*/  LEA R8, P2, R6.reuse, R177, 0x6 ;  /* 0x000000b106087211 */ /* 0x060fe400078430ff */
        /* <DEDUP_REMOVED lines=16> */
[----:B------:R-:W-:-:S03]  /*e2d0*/  IMAD.IADD R0, R213, 0x1, R2 ;  /* 0x00000001d5007824 */ /* 0x000fc600078e0202 */
[----:B------:R-:W5:Y:S04]  /*e2e0*/  LDSM.16.M88.4 R16, [R213] ;  /* 0x00000000d510783b */ /* 0x000f680000000200 */
[----:B------:R-:W-:Y:S04]  /*e2f0*/  LDSM.16.M88.4 R132, [R219+0x8000] ;  /* 0x00800000db84783b */ /* 0x000fe80000000200 */
[----:B-1----:R-:W1:Y:S04]  /*e300*/  LDSM.16.M88.4 R8, [R0+0x2000] ;  /* 0x002000000008783b */ /* 0x002e680000000200 */
[----:B------:R-:W2:Y:S01]  /*e310*/  LDSM.16.M88.4 R32, [R219+0x8800] ;  /* 0x00880000db20783b */ /* 0x000ea20000000200 */
[----:B------:R-:W-:-:S02]  /*e320*/  IMAD.MOV.U32 R245, RZ, RZ, R178 ;  /* 0x000000fffff57224 */ /* 0x000fc400078e00b2 */
[----:B------:R-:W-:Y:S01]  /*e330*/  IMAD.MOV.U32 R250, RZ, RZ, R176 ;  /* 0x000000fffffa7224 */ /* 0x000fe200078e00b0 */
[----:B------:R-:W2:Y:S04]  /*e340*/  LDSM.16.M88.4 R20, [R0] ;  /* 0x000000000014783b */ /* 0x000ea80000000200 */
[----:B------:R-:W-:Y:S04]  /*e350*/  LDSM.16.M88.4 R140, [R229+0x8000] ;  /* 0x00800000e58c783b */ /* 0x000fe80000000200 */
[----:B------:R-:W0:Y:S01]  /*e360*/  LDGDEPBAR ;  /* 0x00000000000079af */ /* 0x000e220000000000 */
[C---:B---3--:R-:W-:Y:S08]  /*e370*/  HMMA.16816.F32.BF16 R184, R12.reuse, R28, RZ ;  /* 0x0000001c0cb8723c */ /* 0x048ff000000418ff */
[C---:B----4-:R-:W-:Y:S08]  /*e380*/  HMMA.16816.F32.BF16 R176, R12.reuse, R24, RZ ;  /* 0x000000180cb0723c */ /* 0x050ff000000418ff */
[C---:B------:R-:W-:Y:S08]  /*e390*/  HMMA.16816.F32.BF16 R180, R12.reuse, R30, RZ ;  /* 0x0000001e0cb4723c */ /* 0x040ff000000418ff */
[----:B------:R-:W-:Y:S01]  /*e3a0*/  HMMA.16816.F32.BF16 R136, R12, R26, RZ ;  /* 0x0000001a0c88723c */ /* 0x000fe200000418ff */
[----:B------:R-:W3:Y:S07]  /*e3b0*/  LDSM.16.M88.4 R12, [R222+0x2000] ;  /* 0x00200000de0c783b */ /* 0x000eee0000000200 */
[C---:B-----5:R-:W-:Y:S08]  /*e3c0*/  HMMA.16816.F32.BF16 R188, R16.reuse, R28, RZ ;  /* 0x0000001c10bc723c */ /* 0x060ff000000418ff */
[C---:B------:R-:W-:Y:S08]  /*e3d0*/  HMMA.16816.F32.BF16 R192, R16.reuse, R30, RZ ;  /* 0x0000001e10c0723c */ /* 0x040ff000000418ff */
[C---:B------:R-:W-:Y:S08]  /*e3e0*/  HMMA.16816.F32.BF16 R28, R16.reuse, R24, RZ ;  /* 0x00000018101c723c */ /* 0x040ff000000418ff */
[----:B------:R-:W-:Y:S01]  /*e3f0*/  HMMA.16816.F32.BF16 R16, R16, R26, RZ ;  /* 0x0000001a1010723c */ /* 0x000fe200000418ff */
[----:B------:R-:W4:Y:S07]  /*e400*/  LDSM.16.M88.4 R24, [R229+0x8800] ;  /* 0x00880000e518783b */ /* 0x000f2e0000000200 */
[C---:B-1----:R-:W-:Y:S08]  /*e410*/  HMMA.16816.F32.BF16 R196, R8.reuse, R132, R184 ;  /* 0x0000008408c4723c */ /* 0x042ff000000418b8 */
[C---:B--2---:R-:W-:Y:S08]  /*e420*/  HMMA.16816.F32.BF16 R200, R8.reuse, R32, R176 ;  /* 0x0000002008c8723c */ /* 0x044ff000000418b0 */
[C---:B------:R-:W-:Y:S08]  /*e430*/  HMMA.16816.F32.BF16 R204, R8.reuse, R134, R180 ;  /* 0x0000008608cc723c */ /* 0x040ff000000418b4 */
[----:B------:R-:W-:Y:S01]  /*e440*/  HMMA.16816.F32.BF16 R184, R8, R34, R136 ;  /* 0x0000002208b8723c */ /* 0x000fe20000041888 */
[----:B------:R-:W1:Y:S04]  /*e450*/  LDSM.16.M88.4 R8, [R222] ;  /* 0x00000000de08783b */ /* 0x000e680000000200 */
[----:B------:R-:W-:Y:S03]  /*e460*/  LDSM.16.M88.4 R136, [R231+0x8800] ;  /* 0x00880000e788783b */ /* 0x000fe60000000200 */
[C---:B------:R-:W-:Y:S01]  /*e470*/  HMMA.16816.F32.BF16 R180, R20.reuse, R32, R28 ;  /* 0x0000002014b4723c */ /* 0x040fe2000004181c */
[----:B------:R-:W-:Y:S07]  /*e480*/  LDSM.16.M88.4 R28, [R231+0x8000] ;  /* 0x00800000e71c783b */ /* 0x000fee0000000200 */
[C---:B------:R-:W-:Y:S01]  /*e490*/  HMMA.16816.F32.BF16 R32, R20.reuse, R34, R16 ;  /* 0x000000221420723c */ /* 0x040fe20000041810 */
[----:B------:R-:W2:Y:S07]  /*e4a0*/  LDSM.16.M88.4 R16, [R230+0x2000] ;  /* 0x00200000e610783b */ /* 0x000eae0000000200 */
[C---:B------:R-:W-:Y:S08]  /*e4b0*/  HMMA.16816.F32.BF16 R176, R20.reuse, R132, R188 ;  /* 0x0000008414b0723c */ /* 0x040ff000000418bc */
[----:B------:R-:W-:Y:S01]  /*e4c0*/  HMMA.16816.F32.BF16 R132, R20, R134, R192 ;  /* 0x000000861484723c */ /* 0x000fe200000418c0 */
[----:B------:R-:W5:Y:S07]  /*e4d0*/  LDSM.16.M88.4 R20, [R230] ;  /* 0x00000000e614783b */ /* 0x000f6e0000000200 */
[C---:B---3--:R-:W-:Y:S08]  /*e4e0*/  HMMA.16816.F32.BF16 R188, R12.reuse, R140, R196 ;  /* 0x0000008c0cbc723c */ /* 0x048ff000000418c4 */
[C---:B----4-:R-:W-:Y:S08]  /*e4f0*/  HMMA.16816.F32.BF16 R196, R12.reuse, R24, R200 ;  /* 0x000000180cc4723c */ /* 0x050ff000000418c8 */
        /* <DEDUP_REMOVED lines=8> */
[----:B------:R-:W3:Y:S04]  /*e580*/  LDSM.16.M88.4 R8, [R213+0x6000] ;  /* 0x00600000d508783b */ /* 0x000ee80000000200 */
[----:B------:R-:W4:Y:S03]  /*e590*/  LDSM.16.M88.4 R32, [R214+UR5+0x9800] ;  /* 0x00980005d620783b */ /* 0x000f260008000200 */
[C---:B--2---:R-:W-:Y:S01]  /*e5a0*/  HMMA.16816.F32.BF16 R204, R16.reuse, R30, R200 ;  /* 0x0000001e10cc723c */ /* 0x044fe200000418c8 */
[----:B------:R-:W-:Y:S07]  /*e5b0*/  LDSM.16.M88.4 R24, [R0+0x4000] ;  /* 0x004000000018783b */ /* 0x000fee0000000200 */
[C---:B------:R-:W-:Y:S08]  /*e5c0*/  HMMA.16816.F32.BF16 R200, R16.reuse, R136, R196 ;  /* 0x0000008810c8723c */ /* 0x040ff000000418c4 */
[C---:B------:R-:W-:Y:S08]  /*e5d0*/  HMMA.16816.F32.BF16 R188, R16.reuse, R28, R188 ;  /* 0x0000001c10bc723c */ /* 0x040ff000000418bc */
[----:B------:R-:W-:Y:S08]  /*e5e0*/  HMMA.16816.F32.BF16 R196, R16, R138, R192 ;  /* 0x0000008a10c4723c */ /* 0x000ff000000418c0 */
[C---:B-----5:R-:W-:Y:S08]  /*e5f0*/  HMMA.16816.F32.BF16 R16, R20.reuse, R28, R184 ;  /* 0x0000001c1410723c */ /* 0x060ff000000418b8 */
[C---:B------:R-:W-:Y:S08]  /*e600*/  HMMA.16816.F32.BF16 R184, R20.reuse, R136, R180 ;  /* 0x0000008814b8723c */ /* 0x040ff000000418b4 */
[C---:B------:R-:W-:Y:S01]  /*e610*/  HMMA.16816.F32.BF16 R192, R20.reuse, R30, R176 ;  /* 0x0000001e14c0723c */ /* 0x040fe200000418b0 */
[----:B------:R-:W2:Y:S04]  /*e620*/  LDSM.16.M88.4 R176, [R219+0x9000] ;  /* 0x00900000dbb0783b */ /* 0x000ea80000000200 */
[----:B------:R-:W-:Y:S03]  /*e630*/  LDSM.16.M88.4 R28, [R222+0x4000] ;  /* 0x00400000de1c783b */ /* 0x000fe60000000200 */
[----:B------:R-:W-:Y:S01]  /*e640*/  HMMA.16816.F32.BF16 R180, R20, R138, R140 ;  /* 0x0000008a14b4723c */ /* 0x000fe2000004188c */
[----:B------:R-:W-:Y:S07]  /*e650*/  LDSM.16.M88.4 R140, [R229+0x9000] ;  /* 0x00900000e58c783b */ /* 0x000fee0000000200 */
[----:B-1----:R-:W-:Y:S01]  /*e660*/  HMMA.16816.F32.BF16 R20, R12, R132, R16 ;  /* 0x000000840c14723c */ /* 0x002fe20000041810 */
[----:B------:R-:W1:Y:S07]  /*e670*/  LDSM.16.M88.4 R16, [R0+0x6000] ;  /* 0x006000000010783b */ /* 0x000e6e0000000200 */
[C---:B---3--:R-:W-:Y:S08]  /*e680*/  HMMA.16816.F32.BF16 R236, R8.reuse, R134, R204 ;  /* 0x0000008608ec723c */ /* 0x048ff000000418cc */
[C---:B----4-:R-:W-:Y:S08]  /*e690*/  HMMA.16816.F32.BF16 R204, R8.reuse, R32, R200 ;  /* 0x0000002008cc723c */ /* 0x050ff000000418c8 */
[C---:B------:R-:W-:Y:S08]  /*e6a0*/  HMMA.16816.F32.BF16 R188, R8.reuse, R132, R188 ;  /* 0x0000008408bc723c */ /* 0x040ff000000418bc */
[----:B------:R-:W-:Y:S01]  /*e6b0*/  HMMA.16816.F32.BF16 R200, R8, R34, R196 ;  /* 0x0000002208c8723c */ /* 0x000fe200000418c4 */
[----:B------:R-:W3:Y:S07]  /*e6c0*/  LDSM.16.M88.4 R8, [R222+0x6000] ;  /* 0x00600000de08783b */ /* 0x000eee0000000200 */
[C---:B------:R-:W-:Y:S01]  /*e6d0*/  HMMA.16816.F32.BF16 R196, R12.reuse, R134, R192 ;  /* 0x000000860cc4723c */ /* 0x040fe200000418c0 */
[----:B------:R-:W-:Y:S07]  /*e6e0*/  LDSM.16.M88.4 R132, [R231+0x9000] ;  /* 0x00900000e784783b */ /* 0x000fee0000000200 */
[----:B------:R-:W-:Y:S08]  /*e6f0*/  HMMA.16816.F32.BF16 R208, R12, R32, R184 ;  /* 0x000000200cd0723c */ /* 0x000ff000000418b8 */
[----:B--2---:R-:W-:Y:S01]  /*e700*/  HMMA.16816.F32.BF16 R136, R24, R176, R20 ;  /* 0x000000b01888723c */ /* 0x004fe20000041814 */
[----:B------:R-:W-:Y:S07]  /*e710*/  LDSM.16.M88.4 R20, [R230+0x4000] ;  /* 0x00400000e614783b */ /* 0x000fee0000000200 */
[----:B------:R-:W-:Y:S01]  /*e720*/  HMMA.16816.F32.BF16 R232, R12, R34, R180 ;  /* 0x000000220ce8723c */ /* 0x000fe200000418b4 */
[----:B------:R-:W2:Y:S04]  /*e730*/  LDSM.16.M88.4 R12, [R230+0x6000] ;  /* 0x00600000e60c783b */ /* 0x000ea80000000200 */
[----:B------:R-:W4:Y:S03]  /*e740*/  LDSM.16.M88.4 R32, [R219+0x9800] ;  /* 0x00980000db20783b */ /* 0x000f260000000200 */
[----:B-1----:R-:W-:Y:S08]  /*e750*/  HMMA.16816.F32.BF16 R184, R16, R176, R188 ;  /* 0x000000b010b8723c */ /* 0x002ff000000418bc */
[----:B------:R-:W-:-:S12]  /*e760*/  HMMA.16816.F32.BF16 R180, R28, R140, R136 ;  /* 0x0000008c1cb4723c */ /* 0x000fd80000041888 */
[----:B---3--:R-:W-:-:S15]  /*e770*/  HMMA.16816.F32.BF16 R136, R8, R140, R184 ;  /* 0x0000008c0888723c */ /* 0x008fde00000418b8 */
[----:B------:R-:W-:-:S05]  /*e780*/  NOP ;  /* 0x0000000000007918 */ /* 0x000fca0000000000 */
[-C--:B--2---:R-:W-:Y:S01]  /*e790*/  HMMA.16816.F32.BF16 R184, R12, R132.reuse, R136 ;  /* 0x000000840cb8723c */ /* 0x084fe20000041888 */
[----:B------:R-:W1:Y:S07]  /*e7a0*/  LDSM.16.M88.4 R136, [R229+0x9800] ;  /* 0x00980000e588783b */ /* 0x000e6e0000000200 */
[----:B------:R-:W-:Y:S08]  /*e7b0*/  HMMA.16816.F32.BF16 R192, R20, R132, R180 ;  /* 0x0000008414c0723c */ /* 0x000ff000000418b4 */
[-C--:B------:R-:W-:Y:S08]  /*e7c0*/  HMMA.16816.F32.BF16 R180, R24, R178.reuse, R196 ;  /* 0x000000b218b4723c */ /* 0x080ff000000418c4 */
[C---:B------:R-:W-:Y:S08]  /*e7d0*/  HMMA.16816.F32.BF16 R188, R16.reuse, R178, R236 ;  /* 0x000000b210bc723c */ /* 0x040ff000000418ec */
[C---:B----4-:R-:W-:Y:S08]  /*e7e0*/  HMMA.16816.F32.BF16 R204, R16.reuse, R32, R204 ;  /* 0x0000002010cc723c */ /* 0x050ff000000418cc */
[----:B------:R-:W-:Y:S01]  /*e7f0*/  HMMA.16816.F32.BF16 R200, R16, R34, R200 ;  /* 0x0000002210c8723c */ /* 0x000fe200000418c8 */
[----:B------:R-:W2:Y:S07]  /*e800*/  LDSM.16.M88.4 R16, [R231+0x9800] ;  /* 0x00980000e710783b */ /* 0x000eae0000000200 */
[----:B------:R-:W-:Y:S08]  /*e810*/  HMMA.16816.F32.BF16 R196, R24, R32, R208 ;  /* 0x0000002018c4723c */ /* 0x000ff000000418d0 */
[----:B------:R-:W-:Y:S01]  /*e820*/  HMMA.16816.F32.BF16 R176, R28, R142, R180 ;  /* 0x0000008e1cb0723c */ /* 0x000fe200000418b4 */
[----:B------:R-:W-:Y:S01]  /*e830*/  FMUL.FTZ R192, R192, UR4 ;  /* 0x00000004c0c07c20 */ /* 0x000fe20008410000 */
[----:B------:R-:W-:Y:S01]  /*e840*/  FMUL.FTZ R193, R193, UR4 ;  /* 0x00000004c1c17c20 */ /* 0x000fe20008410000 */
[----:B------:R-:W-:Y:S01]  /*e850*/  FMUL.FTZ R194, R194, UR4 ;  /* 0x00000004c2c27c20 */ /* 0x000fe20008410000 */
[----:B------:R-:W-:Y:S01]  /*e860*/  FMUL.FTZ R195, R195, UR4 ;  /* 0x00000004c3c37c20 */ /* 0x000fe20008410000 */
[----:B------:R-:W-:Y:S01]  /*e870*/  LOP3.LUT R238, R245, 0x6, RZ, 0xc0, !PT ;  /* 0x00000006f5ee7812 */ /* 0x000fe200078ec0ff */
[----:B------:R-:W-:-:S02]  /*e880*/  IMAD.MOV.U32 R230, RZ, RZ, R247 ;  /* 0x000000ffffe67224 */ /* 0x000fc400078e00f7 */
[----:B------:R-:W-:Y:S01]  /*e890*/  FMUL.FTZ R186, R186, UR4 ;  /* 0x00000004baba7c20 */ /* 0x000fe20008410000 */
[----:B------:R-:W-:Y:S01]  /*e8a0*/  HMMA.16816.F32.BF16 R140, R8, R142, R188 ;  /* 0x0000008e088c723c */ /* 0x000fe200000418bc */
[----:B------:R-:W-:Y:S01]  /*e8b0*/  FMUL.FTZ R184, R184, UR4 ;  /* 0x00000004b8b87c20 */ /* 0x000fe20008410000 */
[----:B------:R-:W-:Y:S02]  /*e8c0*/  VIADD R0, R223, 0x48 ;  /* 0x00000048df007836 */ /* 0x000fe40000000000 */
[----:B------:R-:W-:Y:S01]  /*e8d0*/  FMUL.FTZ R185, R185, UR4 ;  /* 0x00000004b9b97c20 */ /* 0x000fe20008410000 */
[----:B------:R-:W-:-:S04]  /*e8e0*/  DEPBAR.LE SB0, 0x0 ;  /* 0x000080000000791a */ /* 0x000fc80000000000 */
[----:B------:R-:W-:Y:S08]  /*e8f0*/  HMMA.16816.F32.BF16 R188, R24, R34, R232 ;  /* 0x0000002218bc723c */ /* 0x000ff000000418e8 */
[-C--:B-1----:R-:W-:Y:S01]  /*e900*/  HMMA.16816.F32.BF16 R32, R28, R136.reuse, R196 ;  /* 0x000000881c20723c */ /* 0x082fe200000418c4 */
[----:B------:R-:W-:Y:S07]  /*e910*/  MUFU.TANH R5, R192 ;  /* 0x000000c000057308 */ /* 0x000fee0000002400 */
[----:B------:R-:W-:Y:S01]  /*e920*/  HMMA.16816.F32.BF16 R24, R8, R136, R204 ;  /* 0x000000880818723c */ /* 0x000fe200000418cc */
[----:B------:R-:W-:Y:S07]  /*e930*/  MUFU.TANH R208, R193 ;  /* 0x000000c100d07308 */ /* 0x000fee0000002400 */
[----:B------:R-:W-:Y:S01]  /*e940*/  HMMA.16816.F32.BF16 R140, R12, R134, R140 ;  /* 0x000000860c8c723c */ /* 0x000fe2000004188c */
[----:B------:R-:W1:Y:S07]  /*e950*/  MUFU.TANH R211, R194 ;  /* 0x000000c200d37308 */ /* 0x000e6e0000002400 */
[C---:B--2---:R-:W-:Y:S01]  /*e960*/  HMMA.16816.F32.BF16 R180, R20.reuse, R16, R32 ;  /* 0x0000001014b4723c */ /* 0x044fe20000041820 */
[----:B------:R2:W-:Y:S07]  /*e970*/  MUFU.TANH R210, R195 ;  /* 0x000000c300d27308 */ /* 0x0005ee0000002400 */
[----:B--2---:R-:W-:Y:S08]  /*e980*/  HMMA.16816.F32.BF16 R192, R20, R134, R176 ;  /* 0x0000008614c0723c */ /* 0x004ff000000418b0 */
[----:B------:R-:W-:Y:S01]  /*e990*/  HMMA.16816.F32.BF16 R132, R8, R138, R200 ;  /* 0x0000008a0884723c */ /* 0x000fe200000418c8 */
[----:B------:R-:W-:Y:S01]  /*e9a0*/  IMAD R10, R230, 0x20, R238 ;  /* 0x00000020e60a7824 */ /* 0x000fe200078e02ee */
[----:B------:R2:W3:Y:S01]  /*e9b0*/  MUFU.TANH R209, R184 ;  /* 0x000000b800d17308 */ /* 0x0004e20000002400 */
[----:B------:R-:W-:-:S02]  /*e9c0*/  FMUL.FTZ R182, R182, UR4 ;  /* 0x00000004b6b67c20 */ /* 0x000fc40008410000 */
[----:B------:R-:W-:-:S03]  /*e9d0*/  VIADD R3, R10, 0xffffff60 ;  /* 0xffffff600a037836 */ /* 0x000fc60000000000 */
[C---:B------:R-:W-:Y:S02]  /*e9e0*/  HMMA.16816.F32.BF16 R32, R12.reuse, R16, R24 ;  /* 0x000000100c20723c */ /* 0x040fe40000041818 */
[----:B------:R-:W4:Y:S01]  /*e9f0*/  MUFU.TANH R186, R186 ;  /* 0x000000ba00ba7308 */ /* 0x000f220000002400 */
[----:B------:R-:W-:Y:S02]  /*ea00*/  VIADD R16, R223, 0x8 ;  /* 0x00000008df107836 */ /* 0x000fe40000000000 */
[----:B------:R-:W-:Y:S01]  /*ea10*/  FMUL.FTZ R141, R141, UR4 ;  /* 0x000000048d8d7c20 */ /* 0x000fe20008410000 */
[C---:B------:R-:W-:Y:S01]  /*ea20*/  VIADD R11, R223.reuse, 0x40 ;  /* 0x00000040df0b7836 */ /* 0x040fe20000000000 */
[-C--:B------:R-:W-:Y:S02]  /*ea30*/  ISETP.GT.AND P1, PT, R223, R3.reuse, PT ;  /* 0x00000003df00720c */ /* 0x080fe40003f24270 */
[----:B------:R-:W-:Y:S01]  /*ea40*/  ISETP.GT.AND P5, PT, R16, R3, PT ;  /* 0x000000031000720c */ /* 0x000fe20003fa4270 */
[----:B------:R-:W5:Y:S02]  /*ea50*/  MUFU.TANH R178, R182 ;  /* 0x000000b600b27308 */ /* 0x000f640000002400 */
[----:B------:R-:W-:Y:S01]  /*ea60*/  HMMA.16816.F32.BF16 R132, R12, R18, R132 ;  /* 0x000000120c84723c */ /* 0x000fe20000041884 */
[----:B------:R-:W-:-:S02]  /*ea70*/  ISETP.GE.AND P4, PT, R3, R225, PT ;  /* 0x000000e10300720c */ /* 0x000fc40003f86270 */
[----:B-1----:R-:W-:Y:S01]  /*ea80*/  FSEL R12, R211, -INF , !P5 ;  /* 0xff800000d30c7808 */ /* 0x002fe20006800000 */
[----:B------:R-:W-:Y:S01]  /*ea90*/  FMUL.FTZ R195, R195, UR4 ;  /* 0x00000004c3c37c20 */ /* 0x000fe20008410000 */
[----:B------:R-:W-:Y:S01]  /*eaa0*/  ISETP.GE.AND P6, PT, R3, R224, PT ;  /* 0x000000e00300720c */ /* 0x000fe20003fc6270 */
[----:B------:R-:W1:Y:S01]  /*eab0*/  MUFU.TANH R141, R141 ;  /* 0x0000008d008d7308 */ /* 0x000e620000002400 */
[----:B------:R-:W-:Y:S02]  /*eac0*/  FSEL R5, R5, -INF , !P1 ;  /* 0xff80000005057808 */ /* 0x000fe40004800000 */
[-C--:B------:R-:W-:Y:S02]  /*ead0*/  ISETP.GT.AND P3, PT, R11, R3.reuse, PT ;  /* 0x000000030b00720c */ /* 0x080fe40003f64270 */
[----:B------:R-:W-:Y:S01]  /*eae0*/  ISETP.GT.AND P1, PT, R0, R3, PT ;  /* 0x000000030000720c */ /* 0x000fe20003f24270 */
[----:B------:R-:W-:Y:S01]  /*eaf0*/  VIADD R9, R10, 0xffffff70 ;  /* 0xffffff700a097836 */ /* 0x000fe20000000000 */
[----:B--2---:R-:W-:Y:S01]  /*eb00*/  FSEL R184, R12, -INF , !P4 ;  /* 0xff8000000cb87808 */ /* 0x004fe20006000000 */
[----:B------:R-:W-:Y:S01]  /*eb10*/  FMUL.FTZ R194, R194, UR4 ;  /* 0x00000004c2c27c20 */ /* 0x000fe20008410000 */
[----:B------:R-:W-:Y:S01]  /*eb20*/  ISETP.GE.AND P2, PT, R3, R226, PT ;  /* 0x000000e20300720c */ /* 0x000fe20003f46270 */
[----:B------:R-:W-:Y:S01]  /*eb30*/  VIADD R7, R10, 0xffffff78 ;  /* 0xffffff780a077836 */ /* 0x000fe20000000000 */
[----:B------:R-:W-:-:S02]  /*eb40*/  FSEL R137, R5, -INF , !P6 ;  /* 0xff80000005897808 */ /* 0x000fc40007000000 */
[----:B---3--:R-:W-:Y:S01]  /*eb50*/  FSEL R12, R209, -INF , !P3 ;  /* 0xff800000d10c7808 */ /* 0x008fe20005800000 */
[----:B------:R-:W-:Y:S01]  /*eb60*/  FMUL.FTZ R140, R140, UR4 ;  /* 0x000000048c8c7c20 */ /* 0x000fe20008410000 */
[----:B------:R-:W-:Y:S02]  /*eb70*/  ISETP.GE.AND P6, PT, R3, R227, PT ;  /* 0x000000e30300720c */ /* 0x000fe40003fc6270 */
[----:B----4-:R-:W-:Y:S01]  /*eb80*/  FSEL R25, R186, -INF , !P1 ;  /* 0xff800000ba197808 */ /* 0x010fe20004800000 */
[----:B------:R-:W2:Y:S01]  /*eb90*/  MUFU.TANH R195, R195 ;  /* 0x000000c300c37308 */ /* 0x000ea20000002400 */
[----:B------:R-:W-:Y:S01]  /*eba0*/  FMUL.FTZ R183, R183, UR4 ;  /* 0x00000004b7b77c20 */ /* 0x000fe20008410000 */
[----:B------:R-:W-:Y:S01]  /*ebb0*/  FSEL R24, R12, -INF , !P2 ;  /* 0xff8000000c187808 */ /* 0x000fe20005000000 */
[----:B------:R-:W-:Y:S01]  /*ebc0*/  VIADD R3, R10, 0xffffff61 ;  /* 0xffffff610a037836 */ /* 0x000fe20000000000 */
[----:B------:R-:W-:Y:S01]  /*ebd0*/  ISETP.GT.AND P2, PT, R16, R9, PT ;  /* 0x000000091000720c */ /* 0x000fe20003f44270 */
[C---:B------:R-:W-:Y:S01]  /*ebe0*/  VIADD R6, R10.reuse, 0xffffff68 ;  /* 0xffffff680a067836 */ /* 0x040fe20000000000 */
[----:B------:R-:W-:Y:S01]  /*ebf0*/  FSEL R25, R25, -INF , !P6 ;  /* 0xff80000019197808 */ /* 0x000fe20007000000 */
[----:B------:R-:W-:Y:S01]  /*ec00*/  VIADD R5, R10, 0xffffff69 ;  /* 0xffffff690a057836 */ /* 0x000fe20000000000 */
[----:B------:R-:W-:Y:S01]  /*ec10*/  ISETP.GT.AND P6, PT, R16, R7, PT ;  /* 0x000000071000720c */ /* 0x000fe20003fc4270 */
[C---:B------:R-:W-:Y:S01]  /*ec20*/  VIADD R8, R10.reuse, 0xffffff71 ;  /* 0xffffff710a087836 */ /* 0x040fe20000000000 */
[----:B------:R-:W-:Y:S01]  /*ec30*/  HMMA.16816.F32.BF16 R28, R28, R138, R188 ;  /* 0x0000008a1c1c723c */ /* 0x000fe200000418bc */
[----:B------:R-:W-:Y:S01]  /*ec40*/  VIADD R10, R10, 0xffffff79 ;  /* 0xffffff790a0a7836 */ /* 0x000fe20000000000 */
[----:B------:R-:W3:Y:S01]  /*ec50*/  MUFU.TANH R194, R194 ;  /* 0x000000c200c27308 */ /* 0x000ee20000002400 */
[----:B------:R-:W-:Y:S01]  /*ec60*/  FMUL.FTZ R32, R32, UR4 ;  /* 0x0000000420207c20 */ /* 0x000fe20008410000 */
[----:B-----5:R-:W-:-:S02]  /*ec70*/  FSEL R178, R178, -INF , !P2 ;  /* 0xff800000b2b27808 */ /* 0x020fc40005000000 */
[----:B------:R-:W-:Y:S02]  /*ec80*/  P2R R136, PR, RZ, 0x40 ;  /* 0x00000040ff887803 */ /* 0x000fe40000000000 */
[----:B------:R-:W-:Y:S02]  /*ec90*/  ISETP.GT.AND P2, PT, R11, R5, PT ;  /* 0x000000050b00720c */ /* 0x000fe40003f44270 */
[----:B------:R-:W-:Y:S01]  /*eca0*/  MUFU.TANH R140, R140 ;  /* 0x0000008c008c7308 */ /* 0x000fe20000002400 */
[C---:B------:R-:W-:Y:S01]  /*ecb0*/  ISETP.GT.AND P5, PT, R16.reuse, R3, PT ;  /* 0x000000031000720c */ /* 0x040fe20003fa4270 */
[----:B------:R-:W-:Y:S01]  /*ecc0*/  FMUL.FTZ R27, R33, UR4 ;  /* 0x00000004211b7c20 */ /* 0x000fe20008410000 */
[----:B------:R-:W-:Y:S01]  /*ecd0*/  ISETP.GT.AND P4, PT, R16, R6, PT ;  /* 0x000000061000720c */ /* 0x000fe20003f84270 */
[----:B------:R-:W-:Y:S01]  /*ece0*/  FMUL.FTZ R26, R132, UR4 ;  /* 0x00000004841a7c20 */ /* 0x000fe20008410000 */
[----:B------:R-:W-:-:S03]  /*ecf0*/  ISETP.GT.AND P3, PT, R16, R5, PT ;  /* 0x000000051000720c */ /* 0x000fc60003f64270 */
[----:B------:R-:W4:Y:S01]  /*ed00*/  MUFU.TANH R182, R183 ;  /* 0x000000b700b67308 */ /* 0x000f220000002400 */
[C---:B------:R-:W-:Y:S02]  /*ed10*/  ISETP.GT.AND P1, PT, R16.reuse, R8, PT ;  /* 0x000000081000720c */ /* 0x040fe40003f24270 */
[----:B------:R-:W-:Y:S01]  /*ed20*/  ISETP.GT.AND P6, PT, R16, R10, PT ;  /* 0x0000000a1000720c */ /* 0x000fe20003fc4270 */
[----:B------:R-:W-:Y:S01]  /*ed30*/  FMUL.FTZ R16, R133, UR4 ;  /* 0x0000000485107c20 */ /* 0x000fe20008410000 */
[----:B-1----:R-:W-:-:S03]  /*ed40*/  FSEL R132, R141, -INF , !P2 ;  /* 0xff8000008d847808 */ /* 0x002fc60005000000 */
[----:B------:R1:W5:Y:S01]  /*ed50*/  MUFU.TANH R219, R185 ;  /* 0x000000b900db7308 */ /* 0x0003620000002400 */
[----:B------:R-:W-:-:S07]  /*ed60*/  ISETP.GT.U32.AND P2, PT, R252, R250, PT ;  /* 0x000000fafc00720c */ /* 0x000fce0003f44070 */
[----:B------:R5:W5:Y:S01]  /*ed70*/  MUFU.TANH R12, R32 ;  /* 0x00000020000c7308 */ /* 0x000b620000002400 */
[----:B--2---:R-:W-:Y:S01]  /*ed80*/  FSEL R139, R195, -INF , !P3 ;  /* 0xff800000c38b7808 */ /* 0x004fe20005800000 */
[----:B-1----:R-:W-:-:S06]  /*ed90*/  FMUL.FTZ R185, R187, UR4 ;  /* 0x00000004bbb97c20 */ /* 0x002fcc0008410000 */
[----:B------:R-:W1:Y:S01]  /*eda0*/  MUFU.TANH R27, R27 ;  /* 0x0000001b001b7308 */ /* 0x000e620000002400 */
[----:B------:R-:W-:Y:S01]  /*edb0*/  FMUL.FTZ R142, R142, UR4 ;  /* 0x000000048e8e7c20 */ /* 0x000fe20008410000 */
[----:B------:R-:W-:Y:S01]  /*edc0*/  FMUL.FTZ R143, R143, UR4 ;  /* 0x000000048f8f7c20 */ /* 0x000fe20008410000 */
[----:B------:R-:W-:-:S05]  /*edd0*/  ISETP.GT.AND P3, PT, R11, R6, PT ;  /* 0x000000060b00720c */ /* 0x000fca0003f64270 */
[----:B------:R-:W2:Y:S01]  /*ede0*/  MUFU.TANH R185, R185 ;  /* 0x000000b900b97308 */ /* 0x000ea20000002400 */
[----:B---3--:R-:W-:-:S07]  /*edf0*/  FSEL R138, R194, -INF , !P4 ;  /* 0xff800000c28a7808 */ /* 0x008fce0006000000 */
[----:B------:R-:W3:Y:S01]  /*ee00*/  MUFU.TANH R26, R26 ;  /* 0x0000001a001a7308 */ /* 0x000ee20000002400 */
[----:B------:R-:W-:-:S07]  /*ee10*/  ISETP.GT.AND P4, PT, R11, R3, PT ;  /* 0x000000030b00720c */ /* 0x000fce0003f84270 */
[----:B------:R-:W1:Y:S01]  /*ee20*/  MUFU.TANH R16, R16 ;  /* 0x0000001000107308 */ /* 0x000e620000002400 */
[----:B----4-:R-:W-:Y:S02]  /*ee30*/  FSEL R182, R182, -INF , !P1 ;  /* 0xff800000b6b67808 */ /* 0x010fe40004800000 */
[----:B------:R-:W-:Y:S01]  /*ee40*/  FSEL R33, R140, -INF , !P3 ;  /* 0xff8000008c217808 */ /* 0x000fe20005800000 */
[----:B------:R-:W-:Y:S01]  /*ee50*/  FMUL.FTZ R17, R34, UR4 ;  /* 0x0000000422117c20 */ /* 0x000fe20008410000 */
[----:B------:R-:W-:Y:S01]  /*ee60*/  BAR.SYNC.DEFER_BLOCKING 0x0 ;  /* 0x0000000000007b1d */ /* 0x000fe20000010000 */
[----:B------:R-:W-:-:S05]  /*ee70*/  ISETP.GT.AND P1, PT, R11, R9, PT ;  /* 0x000000090b00720c */ /* 0x000fca0003f24270 */
[----:B------:R-:W4:Y:S01]  /*ee80*/  MUFU.TANH R176, R142 ;  /* 0x0000008e00b07308 */ /* 0x000f220000002400 */
[----:B------:R-:W-:Y:S02]  /*ee90*/  FSEL R179, R210, -INF , !P5 ;  /* 0xff800000d2b37808 */ /* 0x000fe40006800000 */
[----:B-----5:R-:W-:-:S05]  /*eea0*/  FSEL R32, R219, -INF , !P4 ;  /* 0xff800000db207808 */ /* 0x020fca0006000000 */
[----:B------:R5:W1:Y:S01]  /*eeb0*/  MUFU.TANH R177, R143 ;  /* 0x0000008f00b17308 */ /* 0x000a620000002400 */
[C---:B------:R-:W-:Y:S02]  /*eec0*/  ISETP.GT.AND P5, PT, R11.reuse, R8, PT ;  /* 0x000000080b00720c */ /* 0x040fe40003fa4270 */
[C---:B------:R-:W-:Y:S02]  /*eed0*/  ISETP.GT.AND P4, PT, R11.reuse, R7, PT ;  /* 0x000000070b00720c */ /* 0x040fe40003f84270 */
[----:B------:R-:W-:Y:S01]  /*eee0*/  ISETP.GT.AND P3, PT, R11, R10, PT ;  /* 0x0000000a0b00720c */ /* 0x000fe20003f64270 */
[----:B-----5:R-:W-:Y:S01]  /*eef0*/  HMMA.16816.F32.BF16 R140, R20, R18, R28 ;  /* 0x00000012148c723c */ /* 0x020fe2000004181c */
[----:B------:R-:W-:Y:S01]  /*ef00*/  FMUL.FTZ R23, R35, UR4 ;  /* 0x0000000423177c20 */ /* 0x000fe20008410000 */
[----:B------:R-:W-:Y:S01]  /*ef10*/  FMUL.FTZ R22, R134, UR4 ;  /* 0x0000000486167c20 */ /* 0x000fe20008410000 */
[----:B------:R-:W-:Y:S01]  /*ef20*/  FMUL.FTZ R29, R135, UR4 ;  /* 0x00000004871d7c20 */ /* 0x000fe20008410000 */
[----:B------:R-:W-:Y:S01]  /*ef30*/  FSEL R28, R12, -INF , !P1 ;  /* 0xff8000000c1c7808 */ /* 0x000fe20004800000 */
[----:B-1234-:R-:W-:-:S15]  /*ef40*/  @!P2 BRA `(.L_x_2360) ;  /* 0x000000000054a947 */ /* 0x01efde0003800000 */
[----:B------:R-:W2:Y:S04]  /*ef50*/  LDL R245, [R1+0x24] ;  /* 0x0000240001f57983 */ /* 0x000ea80000100800 */
[----:B------:R-:W3:Y:S01]  /*ef60*/  LDL R250, [R1+0x20] ;  /* 0x0000200001fa7983 */ /* 0x000ee20000100800 */
[----:B------:R-:W-:-:S04]  /*ef70*/  VIADD R11, R230, 0xfffffffa ;  /* 0xfffffffae60b7836 */ /* 0x000fc80000000000 */
[----:B------:R-:W-:-:S04]  /*ef80*/  IMAD.WIDE.U32 R12, R11, R248, RZ ;  /* 0x000000f80b0c7225 */ /* 0x000fc800078e00ff */
[----:B------:R-:W-:Y:S02]  /*ef90*/  IMAD R11, R11, R249, R13 ;  /* 0x000000f90b0b7224 */ /* 0x000fe400078e020d */
[C---:B------:R-:W-:Y:S01]  /*efa0*/  IMAD.SHL.U32 R13, R12.reuse, 0x20, RZ ;  /* 0x000000200c0d7824 */ /* 0x040fe200078e00ff */
[----:B--2---:R-:W-:-:S04]  /*efb0*/  LEA R14, P1, R12, R245, 0x6 ;  /* 0x000000f50c0e7211 */ /* 0x004fc800078230ff */
[C-C-:B---3--:R-:W-:Y:S02]  /*efc0*/  LEA.HI.X R15, R12.reuse, R250, R11.reuse, 0x6, P1 ;  /* 0x000000fa0c0f7211 */ /* 0x148fe400008f340b */
[----:B------:R-:W-:Y:S02]  /*efd0*/  SHF.L.U64.HI R12, R12, 0x5, R11 ;  /* 0x000000050c0c7819 */ /* 0x000fe4000001020b */
[C---:B------:R-:W-:Y:S01]  /*efe0*/  LEA R11, P1, R248.reuse, R13, 0x4 ;  /* 0x0000000df80b7211 */ /* 0x040fe200078220ff */
[----:B------:R-:W-:Y:S01]  /*eff0*/  @!PT LDS RZ, [RZ] ;  /* 0x00000000fffff984 */ /* 0x000fe20000000800 */
[----:B------:R-:W-:Y:S01]  /*f000*/  @!PT LDS RZ, [RZ] ;  /* 0x00000000fffff984 */ /* 0x000fe20000000800 */
[----:B------:R-:W-:Y:S01]  /*f010*/  @!PT LDS RZ, [RZ] ;  /* 0x00000000fffff984 */ /* 0x000fe20000000800 */
[----:B------:R1:W-:Y:S03]  /*f020*/  LDGSTS.E.BYPASS.LTC128B.128 [R228+0x8000], desc[UR16][R14.64] ;  /* 0x080000000ee47fae */ /* 0x0003e6000b981a10 */
[----:B------:R-:W-:Y:S01]  /*f030*/  LEA.HI.X R13, R248, R12, R249, 0x4, P1 ;  /* 0x0000000cf80d7211 */ /* 0x000fe200008f24f9 */
[----:B------:R1:W-:Y:S01]  /*f040*/  LDGSTS.E.BYPASS.LTC128B.128 [R228+0x9000], desc[UR16][R14.64+0x80] ;  /* 0x090000800ee47fae */ /* 0x0003e2000b981a10 */
[----:B------:R-:W-:-:S04]  /*f050*/  LEA R12, P1, R11, R245, 0x1 ;  /* 0x000000f50b0c7211 */ /* 0x000fc800078208ff */
[----:B------:R-:W-:-:S05]  /*f060*/  LEA.HI.X R13, R11, R250, R13, 0x1, P1 ;  /* 0x000000fa0b0d7211 */ /* 0x000fca00008f0c0d */
[----:B------:R1:W-:Y:S04]  /*f070*/  LDGSTS.E.BYPASS.LTC128B.128 [R228+0x8800], desc[UR16][R12.64] ;  /* 0x088000000ce47fae */ /* 0x0003e8000b981a10 */
[----:B------:R1:W-:Y:S04]  /*f080*/  LDGSTS.E.BYPASS.LTC128B.128 [R228+0x9800], desc[UR16][R12.64+0x80] ;  /* 0x098000800ce47fae */ /* 0x0003e8000b981a10 */
[----:B------:R-:W0:Y:S02]  /*f090*/  LDGDEPBAR ;  /* 0x00000000000079af */ /* 0x000e240000000000 */
.L_x_2360:
[----:B------:R-:W-:Y:S01]  /*f0a0*/  FSEL R18, R26, -INF , !P4 ;  /* 0xff8000001a127808 */ /* 0x000fe20006000000 */
[----:B------:R2:W3:Y:S01]  /*f0b0*/  MUFU.TANH R21, R17 ;  /* 0x0000001100157308 */ /* 0x0004e20000002400 */
[C---:B------:R-:W-:Y:S02]  /*f0c0*/  ISETP.GE.AND P1, PT, R3.reuse, R226, PT ;  /* 0x000000e20300720c */ /* 0x040fe40003f26270 */
[----:B------:R-:W-:Y:S02]  /*f0d0*/  ISETP.GT.AND P4, PT, R0, R3, PT ;  /* 0x000000030000720c */ /* 0x000fe40003f84270 */
[----:B------:R-:W-:Y:S02]  /*f0e0*/  FSEL R20, R16, -INF , !P3 ;  /* 0xff80000010147808 */ /* 0x000fe40005800000 */
[----:B------:R-:W-:Y:S01]  /*f0f0*/  ISETP.GE.AND P3, PT, R3, R227, PT ;  /* 0x000000e30300720c */ /* 0x000fe20003f66270 */
[----:B------:R-:W4:Y:S01]  /*f100*/  MUFU.TANH R23, R23 ;  /* 0x0000001700177308 */ /* 0x000f220000002400 */
[----:B------:R-:W-:-:S02]  /*f110*/  FSEL R11, R185, -INF , !P4 ;  /* 0xff800000b90b7808 */ /* 0x000fc40006000000 */
[----:B-1----:R-:W-:Y:S02]  /*f120*/  FSEL R12, R32, -INF , !P1 ;  /* 0xff800000200c7808 */ /* 0x002fe40004800000 */
[----:B------:R-:W-:Y:S02]  /*f130*/  ISETP.GT.AND P1, PT, R0, R6, PT ;  /* 0x000000060000720c */ /* 0x000fe40003f24270 */
[----:B------:R-:W-:Y:S01]  /*f140*/  ISETP.GE.AND P4, PT, R6, R226, PT ;  /* 0x000000e20600720c */ /* 0x000fe20003f86270 */
[----:B------:R-:W1:Y:S01]  /*f150*/  MUFU.TANH R26, R22 ;  /* 0x00000016001a7308 */ /* 0x000e620000002400 */
[----:B------:R-:W-:Y:S02]  /*f160*/  FSEL R15, R11, -INF , !P3 ;  /* 0xff8000000b0f7808 */ /* 0x000fe40005800000 */
[----:B------:R-:W-:Y:S02]  /*f170*/  FSEL R11, R176, -INF , !P1 ;  /* 0xff800000b00b7808 */ /* 0x000fe40004800000 */
[----:B------:R-:W-:-:S02]  /*f180*/  FSEL R14, R33, -INF , !P4 ;  /* 0xff800000210e7808 */ /* 0x000fc40006000000 */
[----:B------:R-:W-:Y:S01]  /*f190*/  ISETP.GE.AND P4, PT, R5, R226, PT ;  /* 0x000000e20500720c */ /* 0x000fe20003f86270 */
[----:B------:R-:W5:Y:S01]  /*f1a0*/  MUFU.TANH R22, R29 ;  /* 0x0000001d00167308 */ /* 0x000f620000002400 */
[----:B------:R-:W-:Y:S01]  /*f1b0*/  ISETP.GT.AND P1, PT, R0, R5, PT ;  /* 0x000000050000720c */ /* 0x000fe20003f24270 */
[----:B------:R-:W-:Y:S01]  /*f1c0*/  LDSM.16.MT88.4 R32, [R212+0xa000] ;  /* 0x00a00000d420783b */ /* 0x000fe20000004200 */
[----:B------:R-:W-:Y:S02]  /*f1d0*/  ISETP.GE.AND P3, PT, R6, R227, PT ;  /* 0x000000e30600720c */ /* 0x000fe40003f66270 */
[----:B------:R-:W-:Y:S02]  /*f1e0*/  FSEL R13, R132, -INF , !P4 ;  /* 0xff800000840d7808 */ /* 0x000fe40006000000 */
[----:B------:R-:W-:Y:S02]  /*f1f0*/  FSEL R16, R177, -INF , !P1 ;  /* 0xff800000b1107808 */ /* 0x000fe40004800000 */
[----:B------:R-:W-:-:S02]  /*f200*/  FSEL R19, R27, -INF , !P5 ;  /* 0xff8000001b137808 */ /* 0x000fc40006800000 */
[----:B--2---:R-:W-:Y:S02]  /*f210*/  FSEL R17, R11, -INF , !P3 ;  /* 0xff8000000b117808 */ /* 0x004fe40005800000 */
[-C--:B------:R-:W-:Y:S02]  /*f220*/  ISETP.GE.AND P4, PT, R9, R226.reuse, PT ;  /* 0x000000e20900720c */ /* 0x080fe40003f86270 */
[----:B------:R-:W-:Y:S02]  /*f230*/  ISETP.GE.AND P1, PT, R8, R226, PT ;  /* 0x000000e20800720c */ /* 0x000fe40003f26270 */
[----:B------:R-:W-:Y:S02]  /*f240*/  FMNMX3.FTZ R11, R218, R24, R12, !PT ;  /* 0x00000018da0b7276 */ /* 0x000fe4000781000c */
[----:B------:R-:W-:Y:S02]  /*f250*/  FSEL R185, R28, -INF , !P4 ;  /* 0xff8000001cb97808 */ /* 0x000fe40006000000 */
[----:B------:R-:W-:Y:S01]  /*f260*/  FSEL R186, R19, -INF , !P1 ;  /* 0xff80000013ba7808 */ /* 0x000fe20004800000 */
[----:B------:R-:W-:Y:S01]  /*f270*/  FMUL.FTZ R19, R142, UR4 ;  /* 0x000000048e137c20 */ /* 0x000fe20008410000 */
[----:B------:R-:W-:-:S02]  /*f280*/  ISETP.GE.AND P4, PT, R7, R226, PT ;  /* 0x000000e20700720c */ /* 0x000fc40003f86270 */
[----:B------:R-:W-:Y:S01]  /*f290*/  ISETP.GE.AND P1, PT, R10, R226, PT ;  /* 0x000000e20a00720c */ /* 0x000fe20003f26270 */
[----:B------:R4:W2:Y:S01]  /*f2a0*/  MUFU.TANH R27, R19 ;  /* 0x00000013001b7308 */ /* 0x0008a20000002400 */
[----:B------:R-:W-:Y:S02]  /*f2b0*/  FMNMX3.FTZ R11, R11, R14, R13, !PT ;  /* 0x0000000e0b0b7276 */ /* 0x000fe4000781000d */
[----:B------:R-:W-:Y:S02]  /*f2c0*/  FSEL R187, R18, -INF , !P4 ;  /* 0xff80000012bb7808 */ /* 0x000fe40006000000 */
[----:B------:R-:W-:Y:S02]  /*f2d0*/  FSEL R190, R20, -INF , !P1 ;  /* 0xff80000014be7808 */ /* 0x000fe40004800000 */
[----:B------:R-:W-:Y:S02]  /*f2e0*/  FMNMX3.FTZ R11, R11, R185, R186, !PT ;  /* 0x000000b90b0b7276 */ /* 0x000fe400078100ba */
[----:B------:R-:W-:-:S02]  /*f2f0*/  ISETP.GE.AND P3, PT, R5, R227, PT ;  /* 0x000000e30500720c */ /* 0x000fc40003f66270 */
[----:B------:R-:W-:Y:S02]  /*f300*/  FMNMX3.FTZ R11, R11, R187, R190, !PT ;  /* 0x000000bb0b0b7276 */ /* 0x000fe400078100be */
[----:B------:R-:W-:Y:S02]  /*f310*/  ISETP.GT.AND P1, PT, R0, R9, PT ;  /* 0x000000090000720c */ /* 0x000fe40003f24270 */
[----:B------:R-:W-:Y:S01]  /*f320*/  FSEL R16, R16, -INF , !P3 ;  /* 0xff80000010107808 */ /* 0x000fe20005800000 */
[----:B------:R-:W2:Y:S01]  /*f330*/  SHFL.BFLY PT, R20, R11, 0x2, 0x1f ;  /* 0x0c401f000b147f89 */ /* 0x000ea200000e0000 */
[----:B------:R-:W-:Y:S02]  /*f340*/  ISETP.GE.AND P4, PT, R9, R227, PT ;  /* 0x000000e30900720c */ /* 0x000fe40003f86270 */
[----:B------:R-:W-:Y:S02]  /*f350*/  ISETP.GT.AND P3, PT, R0, R8, PT ;  /* 0x000000080000720c */ /* 0x000fe40003f64270 */
[----:B---3--:R-:W-:-:S02]  /*f360*/  FSEL R18, R21, -INF , !P1 ;  /* 0xff80000015127808 */ /* 0x008fc40004800000 */
[----:B----4-:R-:W-:Y:S02]  /*f370*/  FSEL R19, R23, -INF , !P3 ;  /* 0xff80000017137808 */ /* 0x010fe40005800000 */
[----:B------:R-:W-:Y:S01]  /*f380*/  FSEL R191, R18, -INF , !P4 ;  /* 0xff80000012bf7808 */ /* 0x000fe20006000000 */
[----:B------:R-:W-:Y:S01]  /*f390*/  FMUL.FTZ R18, R143, UR4 ;  /* 0x000000048f127c20 */ /* 0x000fe20008410000 */
[----:B------:R-:W-:Y:S02]  /*f3a0*/  ISETP.GE.AND P1, PT, R8, R227, PT ;  /* 0x000000e30800720c */ /* 0x000fe40003f26270 */
[C---:B------:R-:W-:Y:S01]  /*f3b0*/  ISETP.GT.AND P4, PT, R0.reuse, R7, PT ;  /* 0x000000070000720c */ /* 0x040fe20003f84270 */
[----:B------:R3:W4:Y:S01]  /*f3c0*/  MUFU.TANH R23, R18 ;  /* 0x0000001200177308 */ /* 0x0007220000002400 */
[----:B------:R-:W-:Y:S02]  /*f3d0*/  ISETP.GT.AND P3, PT, R0, R10, PT ;  /* 0x0000000a0000720c */ /* 0x000fe40003f64270 */
[----:B------:R-:W-:-:S02]  /*f3e0*/  FMNMX3.FTZ R0, R217, R25, R15, !PT ;  /* 0x00000019d9007276 */ /* 0x000fc4000781000f */
[----:B------:R-:W-:Y:S02]  /*f3f0*/  FSEL R194, R19, -INF , !P1 ;  /* 0xff80000013c27808 */ /* 0x000fe40004800000 */
[----:B-1----:R-:W-:Y:S02]  /*f400*/  FSEL R26, R26, -INF , !P4 ;  /* 0xff8000001a1a7808 */ /* 0x002fe40006000000 */
[-C--:B------:R-:W-:Y:S02]  /*f410*/  ISETP.GE.AND P1, PT, R7, R227.reuse, PT ;  /* 0x000000e30700720c */ /* 0x080fe40003f26270 */
[----:B------:R-:W-:Y:S02]  /*f420*/  ISETP.GE.AND P4, PT, R10, R227, PT ;  /* 0x000000e30a00720c */ /* 0x000fe40003f86270 */
[----:B-----5:R-:W-:Y:S02]  /*f430*/  FSEL R22, R22, -INF , !P3 ;  /* 0xff80000016167808 */ /* 0x020fe40005800000 */
[----:B------:R-:W-:Y:S01]  /*f440*/  FMNMX3.FTZ R0, R0, R17, R16, !PT ;  /* 0x0000001100007276 */ /* 0x000fe20007810010 */
[----:B---3--:R-:W-:Y:S01]  /*f450*/  FMUL.FTZ R18, R192, UR4 ;  /* 0x00000004c0127c20 */ /* 0x008fe20008410000 */
[----:B------:R-:W-:-:S02]  /*f460*/  FSEL R192, R26, -INF , !P1 ;  /* 0xff8000001ac07808 */ /* 0x000fc40004800000 */
[----:B------:R-:W-:Y:S01]  /*f470*/  FSEL R195, R22, -INF , !P4 ;  /* 0xff80000016c37808 */ /* 0x000fe20006000000 */
[----:B------:R1:W3:Y:S01]  /*f480*/  MUFU.TANH R21, R18 ;  /* 0x0000001200157308 */ /* 0x0002e20000002400 */
[----:B------:R-:W-:Y:S02]  /*f490*/  FMNMX3.FTZ R0, R0, R191, R194, !PT ;  /* 0x000000bf00007276 */ /* 0x000fe400078100c2 */
[----:B------:R-:W-:Y:S02]  /*f4a0*/  ISETP.NE.AND P5, PT, R136, RZ, PT ;  /* 0x000000ff8800720c */ /* 0x000fe40003fa5270 */
[----:B------:R-:W-:Y:S02]  /*f4b0*/  FMNMX3.FTZ R0, R0, R192, R195, !PT ;  /* 0x000000c000007276 */ /* 0x000fe400078100c3 */
[----:B------:R-:W-:Y:S02]  /*f4c0*/  ISETP.GT.AND P1, PT, R223, R3, PT ;  /* 0x00000003df00720c */ /* 0x000fe40003f24270 */
[----:B------:R-:W-:-:S02]  /*f4d0*/  ISETP.GE.AND P4, PT, R3, R224, PT ;  /* 0x000000e00300720c */ /* 0x000fc40003f86270 */
[----:B------:R-:W-:Y:S02]  /*f4e0*/  ISETP.GE.AND P3, PT, R3, R225, PT ;  /* 0x000000e10300720c */ /* 0x000fe40003f66270 */
[----:B--2---:R-:W-:Y:S02]  /*f4f0*/  FMNMX.FTZ R3, R11, R20, !PT ;  /* 0x000000140b037209 */ /* 0x004fe40007810000 */
[----:B------:R-:W2:Y:S01]  /*f500*/  SHFL.BFLY PT, R20, R0, 0x2, 0x1f ;  /* 0x0c401f0000147f89 */ /* 0x000ea200000e0000 */
[----:B------:R-:W-:Y:S01]  /*f510*/  FSEL R22, R27, -INF , !P5 ;  /* 0xff8000001b167808 */ /* 0x000fe20006800000 */
[----:B-1----:R-:W-:Y:S01]  /*f520*/  FMUL.FTZ R18, R193, UR4 ;  /* 0x00000004c1127c20 */ /* 0x002fe20008410000 */
[----:B------:R-:W-:Y:S01]  /*f530*/  FSEL R11, R208, -INF , !P1 ;  /* 0xff800000d00b7808 */ /* 0x000fe20004800000 */
[----:B------:R-:W1:Y:S01]  /*f540*/  SHFL.BFLY PT, R19, R3, 0x1, 0x1f ;  /* 0x0c201f0003137f89 */ /* 0x000e6200000e0000 */
[----:B------:R-:W-:Y:S01]  /*f550*/  ISETP.GT.AND P5, PT, R223, R6, PT ;  /* 0x00000006df00720c */ /* 0x000fe20003fa4270 */
[----:B------:R5:W2:Y:S01]  /*f560*/  MUFU.TANH R27, R18 ;  /* 0x00000012001b7308 */ /* 0x000aa20000002400 */
[----:B----4-:R-:W-:-:S02]  /*f570*/  FSEL R23, R23, -INF , !P6 ;  /* 0xff80000017177808 */ /* 0x010fc40007000000 */
[C---:B------:R-:W-:Y:S02]  /*f580*/  ISETP.GE.AND P6, PT, R6.reuse, R224, PT ;  /* 0x000000e00600720c */ /* 0x040fe40003fc6270 */
[----:B------:R-:W-:Y:S01]  /*f590*/  ISETP.GE.AND P1, PT, R6, R225, PT ;  /* 0x000000e10600720c */ /* 0x000fe20003f26270 */
[----:B------:R-:W-:Y:S01]  /*f5a0*/  FMUL.FTZ R6, R181, UR4 ;  /* 0x00000004b5067c20 */ /* 0x000fe20008410000 */
[----:B------:R-:W-:Y:S02]  /*f5b0*/  FSEL R30, R11, -INF , !P4 ;  /* 0xff8000000b1e7808 */ /* 0x000fe40006000000 */
[----:B---3--:R-:W-:Y:S01]  /*f5c0*/  FSEL R11, R21, -INF , !P5 ;  /* 0xff800000150b7808 */ /* 0x008fe20006800000 */
[----:B------:R3:W-:Y:S01]  /*f5d0*/  MUFU.TANH R29, R6 ;  /* 0x00000006001d7308 */ /* 0x0007e20000002400 */
[----:B------:R-:W-:Y:S02]  /*f5e0*/  ISETP.GT.AND P4, PT, R223, R5, PT ;  /* 0x00000005df00720c */ /* 0x000fe40003f84270 */
[----:B------:R-:W-:-:S02]  /*f5f0*/  FSEL R26, R11, -INF , !P6 ;  /* 0xff8000000b1a7808 */ /* 0x000fc40007000000 */
[----:B------:R-:W-:Y:S01]  /*f600*/  FSEL R21, R138, -INF , !P1 ;  /* 0xff8000008a157808 */ /* 0x000fe20004800000 */
[----:B-----5:R-:W-:Y:S01]  /*f610*/  FMUL.FTZ R18, R180, UR4 ;  /* 0x00000004b4127c20 */ /* 0x020fe20008410000 */
[----:B--2---:R-:W-:Y:S02]  /*f620*/  FSEL R11, R27, -INF , !P4 ;  /* 0xff8000001b0b7808 */ /* 0x004fe40006000000 */
[-C--:B------:R-:W-:Y:S01]  /*f630*/  ISETP.GE.AND P5, PT, R5, R224.reuse, PT ;  /* 0x000000e00500720c */ /* 0x080fe20003fa6270 */
[----:B------:R2:W4:Y:S01]  /*f640*/  MUFU.TANH R28, R18 ;  /* 0x00000012001c7308 */ /* 0x0005220000002400 */
[----:B------:R-:W-:Y:S02]  /*f650*/  ISETP.GT.AND P6, PT, R223, R9, PT ;  /* 0x00000009df00720c */ /* 0x000fe40003fc4270 */
[C---:B------:R-:W-:Y:S02]  /*f660*/  ISETP.GE.AND P1, PT, R9.reuse, R224, PT ;  /* 0x000000e00900720c */ /* 0x040fe40003f26270 */
[----:B------:R-:W-:Y:S01]  /*f670*/  ISETP.GE.AND P4, PT, R9, R225, PT ;  /* 0x000000e10900720c */ /* 0x000fe20003f86270 */
[----:B---3--:R-:W-:Y:S01]  /*f680*/  FMUL.FTZ R6, R140, UR4 ;  /* 0x000000048c067c20 */ /* 0x008fe20008410000 */
[----:B------:R-:W-:-:S02]  /*f690*/  FMNMX.FTZ R136, R0, R20, !PT ;  /* 0x0000001400887209 */ /* 0x000fc40007810000 */
[----:B------:R-:W-:Y:S01]  /*f6a0*/  FSEL R20, R11, -INF , !P5 ;  /* 0xff8000000b147808 */ /* 0x000fe20006800000 */
[----:B------:R3:W5:Y:S01]  /*f6b0*/  MUFU.TANH R9, R6 ;  /* 0x0000000600097308 */ /* 0x0007620000002400 */
[----:B------:R-:W-:Y:S02]  /*f6c0*/  ISETP.GT.AND P5, PT, R223, R8, PT ;  /* 0x00000008df00720c */ /* 0x000fe40003fa4270 */
[----:B-1----:R-:W-:Y:S02]  /*f6d0*/  FMNMX.FTZ R135, R3, R19, !PT ;  /* 0x0000001303877209 */ /* 0x002fe40007810000 */
[----:B------:R-:W-:Y:S02]  /*f6e0*/  FSEL R206, R178, -INF , !P4 ;  /* 0xff800000b2ce7808 */ /* 0x000fe40006000000 */
[----:B--2---:R-:W-:Y:S02]  /*f6f0*/  FSEL R18, R179, -INF , !P3 ;  /* 0xff800000b3127808 */ /* 0x004fe40005800000 */
[----:B------:R-:W-:Y:S01]  /*f700*/  ISETP.GE.AND P3, PT, R5, R225, PT ;  /* 0x000000e10500720c */ /* 0x000fe20003f66270 */
[----:B------:R-:W-:Y:S01]  /*f710*/  FMUL.FTZ R5, R141, UR4 ;  /* 0x000000048d057c20 */ /* 0x000fe20008410000 */
[----:B----4-:R-:W-:Y:S01]  /*f720*/  FSEL R0, R28, -INF , !P6 ;  /* 0xff8000001c007808 */ /* 0x010fe20007000000 */
[----:B------:R-:W-:Y:S01]  /*f730*/  LDSM.16.MT88.4 R176, [R216+0xa000] ;  /* 0x00a00000d8b0783b */ /* 0x000fe20000004200 */
[----:B------:R-:W-:-:S02]  /*f740*/  FSEL R132, R139, -INF , !P3 ;  /* 0xff8000008b847808 */ /* 0x000fc40005800000 */
[CC--:B------:R-:W-:Y:S02]  /*f750*/  ISETP.GE.AND P3, PT, R8.reuse, R224.reuse, PT ;  /* 0x000000e00800720c */ /* 0x0c0fe40003f66270 */
[----:B------:R-:W-:Y:S02]  /*f760*/  ISETP.GE.AND P6, PT, R8, R225, PT ;  /* 0x000000e10800720c */ /* 0x000fe40003fc6270 */
[----:B------:R1:W2:Y:S01]  /*f770*/  MUFU.TANH R8, R5 ;  /* 0x0000000500087308 */ /* 0x0002a20000002400 */
[----:B------:R-:W-:Y:S01]  /*f780*/  FSEL R19, R0, -INF , !P1 ;  /* 0xff80000000137808 */ /* 0x000fe20004800000 */
[----:B------:R-:W-:Y:S01]  /*f790*/  FMUL.FTZ R0, R135, UR6 ;  /* 0x0000000687007c20 */ /* 0x000fe20008410000 */
[----:B------:R-:W-:Y:S02]  /*f7a0*/  ISETP.GT.AND P1, PT, R223, R7, PT ;  /* 0x00000007df00720c */ /* 0x000fe40003f24270 */
[----:B---3--:R-:W-:Y:S02]  /*f7b0*/  FSEL R6, R29, -INF , !P5 ;  /* 0xff8000001d067808 */ /* 0x008fe40006800000 */
[----:B------:R-:W-:-:S02]  /*f7c0*/  ISETP.GE.AND P5, PT, R7, R224, PT ;  /* 0x000000e00700720c */ /* 0x000fc40003fa6270 */
[----:B-----5:R-:W-:Y:S02]  /*f7d0*/  FSEL R3, R9, -INF , !P1 ;  /* 0xff80000009037808 */ /* 0x020fe40004800000 */
[----:B------:R-:W-:Y:S02]  /*f7e0*/  FSEL R209, R6, -INF , !P3 ;  /* 0xff80000006d17808 */ /* 0x000fe40005800000 */
[----:B------:R-:W-:Y:S02]  /*f7f0*/  ISETP.GT.AND P3, PT, R223, R10, PT ;  /* 0x0000000adf00720c */ /* 0x000fe40003f64270 */
[----:B------:R-:W-:Y:S01]  /*f800*/  FMNMX3.FTZ R6, R220, R137, R30, !PT ;  /* 0x00000089dc067276 */ /* 0x000fe2000781001e */
[----:B-1----:R-:W1:Y:S01]  /*f810*/  SHFL.BFLY PT, R5, R136, 0x1, 0x1f ;  /* 0x0c201f0088057f89 */ /* 0x002e6200000e0000 */
[----:B------:R-:W-:Y:S02]  /*f820*/  FSEL R193, R3, -INF , !P5 ;  /* 0xff80000003c17808 */ /* 0x000fe40006800000 */
[----:B------:R-:W-:-:S02]  /*f830*/  ISETP.GE.AND P5, PT, R10, R224, PT ;  /* 0x000000e00a00720c */ /* 0x000fc40003fa6270 */
[----:B--2---:R-:W-:Y:S02]  /*f840*/  FSEL R3, R8, -INF , !P3 ;  /* 0xff80000008037808 */ /* 0x004fe40005800000 */
[----:B------:R-:W-:Y:S02]  /*f850*/  FMNMX3.FTZ R6, R6, R26, R20, !PT ;  /* 0x0000001a06067276 */ /* 0x000fe40007810014 */
[----:B------:R-:W-:Y:S02]  /*f860*/  FSEL R196, R3, -INF , !P5 ;  /* 0xff80000003c47808 */ /* 0x000fe40006800000 */
[----:B------:R-:W-:Y:S02]  /*f870*/  FMNMX3.FTZ R6, R6, R19, R209, !PT ;  /* 0x0000001306067276 */ /* 0x000fe400078100d1 */
[----:B------:R-:W-:Y:S02]  /*f880*/  FMNMX3.FTZ R3, R221, R184, R18, !PT ;  /* 0x000000b8dd037276 */ /* 0x000fe40007810012 */
[----:B------:R-:W-:-:S02]  /*f890*/  FMNMX3.FTZ R6, R6, R193, R196, !PT ;  /* 0x000000c106067276 */ /* 0x000fc400078100c4 */
[-C--:B------:R-:W-:Y:S02]  /*f8a0*/  ISETP.GE.AND P1, PT, R7, R225.reuse, PT ;  /* 0x000000e10700720c */ /* 0x080fe40003f26270 */
[----:B------:R-:W-:Y:S01]  /*f8b0*/  ISETP.GE.AND P3, PT, R10, R225, PT ;  /* 0x000000e10a00720c */ /* 0x000fe20003f66270 */
[----:B------:R-:W2:Y:S01]  /*f8c0*/  SHFL.BFLY PT, R8, R6, 0x2, 0x1f ;  /* 0x0c401f0006087f89 */ /* 0x000ea200000e0000 */
[----:B------:R-:W-:Y:S02]  /*f8d0*/  FSEL R197, R182, -INF , !P6 ;  /* 0xff800000b6c57808 */ /* 0x000fe40007000000 */
[----:B------:R-:W-:Y:S02]  /*f8e0*/  FMNMX3.FTZ R3, R3, R21, R132, !PT ;  /* 0x0000001503037276 */ /* 0x000fe40007810084 */
[----:B-1----:R-:W-:Y:S02]  /*f8f0*/  FMNMX.FTZ R136, R136, R5, !PT ;  /* 0x0000000588887209 */ /* 0x002fe40007810000 */
[----:B------:R-:W-:-:S02]  /*f900*/  FSEL R211, R22, -INF , !P1 ;  /* 0xff80000016d37808 */ /* 0x000fc40004800000 */
[----:B------:R-:W-:Y:S01]  /*f910*/  FSEL R210, R23, -INF , !P3 ;  /* 0xff80000017d27808 */ /* 0x000fe20005800000 */
[C---:B------:R-:W-:Y:S01]  /*f920*/  FMUL.FTZ R7, R136.reuse, UR6 ;  /* 0x0000000688077c20 */ /* 0x040fe20008410000 */
[----:B------:R-:W-:Y:S02]  /*f930*/  FMNMX3.FTZ R5, R3, R206, R197, !PT ;  /* 0x000000ce03057276 */ /* 0x000fe400078100c5 */
[----:B------:R-:W-:Y:S02]  /*f940*/  FSETP.NEU.FTZ.AND P1, PT, R136, -INF , PT ;  /* 0xff8000008800780b */ /* 0x000fe40003f3d000 */
[----:B------:R-:W-:Y:S02]  /*f950*/  FMNMX3.FTZ R5, R5, R211, R210, !PT ;  /* 0x000000d305057276 */ /* 0x000fe400078100d2 */
[----:B------:R-:W-:Y:S02]  /*f960*/  FSETP.NEU.FTZ.AND P4, PT, R135, -INF , PT ;  /* 0xff8000008700780b */ /* 0x000fe40003f9d000 */
[----:B------:R-:W-:Y:S01]  /*f970*/  FSEL R3, R7, RZ, P1 ;  /* 0x000000ff07037208 */ /* 0x000fe20000800000 */
[----:B------:R-:W1:Y:S01]  /*f980*/  SHFL.BFLY PT, R9, R5, 0x2, 0x1f ;  /* 0x0c401f0005097f89 */ /* 0x000e6200000e0000 */
[----:B------:R-:W-:-:S02]  /*f990*/  FSEL R0, R0, RZ, P4 ;  /* 0x000000ff00007208 */ /* 0x000fc40002000000 */
[----:B------:R-:W-:Y:S01]  /*f9a0*/  IADD3 R31, PT, PT, R212, 0xa000, RZ ;  /* 0x0000a000d41f7810 */ /* 0x000fe20007ffe0ff */
[--C-:B------:R-:W-:Y:S01]  /*f9b0*/  FFMA.FTZ R25, R25, UR6, -R3.reuse ;  /* 0x0000000619197c23 */ /* 0x100fe20008010803 */
[----:B--2---:R-:W-:Y:S01]  /*f9c0*/  FMNMX.FTZ R7, R6, R8, !PT ;  /* 0x0000000806077209 */ /* 0x004fe20007810000 */
[--C-:B------:R-:W-:Y:S01]  /*f9d0*/  FFMA.FTZ R6, R16, UR6, -R3.reuse ;  /* 0x0000000610067c23 */ /* 0x100fe20008010803 */
[--C-:B------:R-:W-:Y:S01]  /*f9e0*/  FFMA.FTZ R12, R12, UR6, -R0.reuse ;  /* 0x000000060c0c7c23 */ /* 0x100fe20008010800 */
[----:B------:R-:W-:Y:S01]  /*f9f0*/  FSEL R8, R135, RZ, P4 ;  /* 0x000000ff87087208 */ /* 0x000fe20002000000 */
[--C-:B------:R-:W-:Y:S01]  /*fa00*/  FFMA.FTZ R24, R24, UR6, -R0.reuse ;  /* 0x0000000618187c23 */ /* 0x100fe20008010800 */
[----:B------:R2:W-:Y:S01]  /*fa10*/  MUFU.EX2 R198, R6 ;  /* 0x0000000600c67308 */ /* 0x0005e20000000800 */
[----:B------:R-:W3:Y:S01]  /*fa20*/  SHFL.BFLY PT, R10, R7, 0x1, 0x1f ;  /* 0x0c201f00070a7f89 */ /* 0x000ee200000e0000 */
[----:B------:R-:W-:Y:S01]  /*fa30*/  FFMA.FTZ R14, R14, UR6, -R0 ;  /* 0x000000060e0e7c23 */ /* 0x000fe20008010800 */
[----:B------:R-:W-:Y:S01]  /*fa40*/  FADD.FTZ R8, R218, -R8 ;  /* 0x80000008da087221 */ /* 0x000fe20000010000 */
[----:B------:R-:W-:Y:S01]  /*fa50*/  FFMA.FTZ R13, R13, UR6, -R0 ;  /* 0x000000060d0d7c23 */ /* 0x000fe20008010800 */
[--C-:B------:R-:W-:Y:S01]  /*fa60*/  FFMA.FTZ R15, R15, UR6, -R3.reuse ;  /* 0x000000060f0f7c23 */ /* 0x100fe20008010803 */
[----:B------:R-:W-:Y:S01]  /*fa70*/  FFMA.FTZ R17, R17, UR6, -R3 ;  /* 0x0000000611117c23 */ /* 0x000fe20008010803 */
[----:B------:R-:W-:Y:S01]  /*fa80*/  FMUL.FTZ R8, R8, UR6 ;  /* 0x0000000608087c20 */ /* 0x000fe20008410000 */
[----:B------:R1:W-:Y:S01]  /*fa90*/  MUFU.EX2 R208, R12 ;  /* 0x0000000c00d07308 */ /* 0x0003e20000000800 */
[----:B------:R-:W-:-:S02]  /*faa0*/  IADD3 R16, PT, PT, R212, 0xa040, RZ ;  /* 0x0000a040d4107810 */ /* 0x000fc40007ffe0ff */
[----:B------:R-:W-:Y:S02]  /*fab0*/  @P0 IADD3 R16, PT, PT, R31, -0x40, RZ ;  /* 0xffffffc01f100810 */ /* 0x000fe40007ffe0ff */
[----:B------:R-:W-:Y:S02]  /*fac0*/  MOV R237, R243 ;  /* 0x000000f300ed7202 */ /* 0x000fe40000000f00 */
[----:B------:R-:W-:Y:S01]  /*fad0*/  MOV R236, R242 ;  /* 0x000000f200ec7202 */ /* 0x000fe20000000f00 */
[----:B------:R-:W-:Y:S01]  /*fae0*/  MUFU.EX2 R222, R24 ;  /* 0x0000001800de7308 */ /* 0x000fe20000000800 */
[----:B--2---:R-:W-:Y:S01]  /*faf0*/  FSEL R6, R136, RZ, P1 ;  /* 0x000000ff88067208 */ /* 0x004fe20000800000 */
[----:B------:R-:W-:Y:S01]  /*fb00*/  LDSM.16.MT88.4 R180, [R16] ;  /* 0x0000000010b4783b */ /* 0x000fe20000004200 */
[----:B------:R-:W-:Y:S02]  /*fb10*/  MOV R231, R241 ;  /* 0x000000f100e77202 */ /* 0x000fe40000000f00 */
[----:B------:R-:W-:-:S03]  /*fb20*/  MOV R229, R240 ;  /* 0x000000f000e57202 */ /* 0x000fc60000000f00 */
[----:B------:R2:W-:Y:S01]  /*fb30*/  MUFU.EX2 R207, R14 ;  /* 0x0000000e00cf7308 */ /* 0x0005e20000000800 */
[----:B-1----:R-:W-:Y:S01]  /*fb40*/  FMNMX.FTZ R12, R5, R9, !PT ;  /* 0x00000009050c7209 */ /* 0x002fe20007810000 */
[----:B------:R-:W-:Y:S01]  /*fb50*/  FADD.FTZ R5, R217, -R6 ;  /* 0x80000006d9057221 */ /* 0x000fe20000010000 */
[----:B---3--:R-:W-:-:S03]  /*fb60*/  FMNMX.FTZ R133, R7, R10, !PT ;  /* 0x0000000a07857209 */ /* 0x008fc60007810000 */
[----:B------:R-:W-:Y:S01]  /*fb70*/  FMUL.FTZ R5, R5, UR6 ;  /* 0x0000000605057c20 */ /* 0x000fe20008410000 */
[C---:B------:R-:W-:Y:S01]  /*fb80*/  FSETP.NEU.FTZ.AND P1, PT, R133.reuse, -INF , PT ;  /* 0xff8000008500780b */ /* 0x040fe20003f3d000 */
[----:B------:R-:W1:Y:S01]  /*fb90*/  MUFU.EX2 R205, R13 ;  /* 0x0000000d00cd7308 */ /* 0x000e620000000800 */
[----:B------:R-:W-:-:S07]  /*fba0*/  FMUL.FTZ R7, R133, UR6 ;  /* 0x0000000685077c20 */ /* 0x000fce0008410000 */
[----:B------:R-:W-:Y:S01]  /*fbb0*/  MUFU.EX2 R219, R25 ;  /* 0x0000001900db7308 */ /* 0x000fe20000000800 */
[----:B--2---:R-:W2:Y:S07]  /*fbc0*/  SHFL.BFLY PT, R14, R12, 0x1, 0x1f ;  /* 0x0c201f000c0e7f89 */ /* 0x004eae00000e0000 */
[----:B------:R-:W3:Y:S01]  /*fbd0*/  MUFU.EX2 R204, R15 ;  /* 0x0000000f00cc7308 */ /* 0x000ee20000000800 */
[----:B-1----:R-:W-:Y:S02]  /*fbe0*/  F2FP.BF16.F32.PACK_AB R10, R205, R207 ;  /* 0x000000cfcd0a723e */ /* 0x002fe400000010ff */
[----:B------:R-:W-:-:S05]  /*fbf0*/  FSEL R13, R133, RZ, P1 ;  /* 0x000000ff850d7208 */ /* 0x000fca0000800000 */
[----:B------:R-:W1:Y:S08]  /*fc00*/  MUFU.EX2 R199, R17 ;  /* 0x0000001100c77308 */ /* 0x000e700000000800 */
[----:B------:R4:W5:Y:S01]  /*fc10*/  MUFU.EX2 R6, R8 ;  /* 0x0000000800067308 */ /* 0x0009620000000800 */
[----:B---3--:R-:W-:Y:S02]  /*fc20*/  F2FP.BF16.F32.PACK_AB R9, R204, R219 ;  /* 0x000000dbcc09723e */ /* 0x008fe400000010ff */
[----:B--2---:R-:W-:-:S02]  /*fc30*/  FMNMX.FTZ R134, R12, R14, !PT ;  /* 0x0000000e0c867209 */ /* 0x004fc40007810000 */
[----:B------:R-:W-:Y:S02]  /*fc40*/  FSEL R14, R7, RZ, P1 ;  /* 0x000000ff070e7208 */ /* 0x000fe40000800000 */
[----:B------:R-:W-:Y:S01]  /*fc50*/  FSETP.NEU.FTZ.AND P1, PT, R134, -INF , PT ;  /* 0xff8000008600780b */ /* 0x000fe20003f3d000 */
[----:B------:R-:W2:Y:S01]  /*fc60*/  MUFU.EX2 R5, R5 ;  /* 0x0000000500057308 */ /* 0x000ea20000000800 */
[----:B-1----:R-:W-:Y:S01]  /*fc70*/  F2FP.BF16.F32.PACK_AB R11, R198, R199 ;  /* 0x000000c7c60b723e */ /* 0x002fe200000010ff */
[--C-:B------:R-:W-:Y:S01]  /*fc80*/  FFMA.FTZ R12, R30, UR6, -R14.reuse ;  /* 0x000000061e0c7c23 */ /* 0x100fe2000801080e */
[--C-:B------:R-:W-:Y:S01]  /*fc90*/  FFMA.FTZ R7, R137, UR6, -R14.reuse ;  /* 0x0000000689077c23 */ /* 0x100fe2000801080e */
[----:B------:R-:W-:Y:S01]  /*fca0*/  FADD.FTZ R17, R220, -R13 ;  /* 0x8000000ddc117221 */ /* 0x000fe20000010000 */
[----:B------:R-:W-:Y:S03]  /*fcb0*/  LDSM.16.MT88.4 R28, [R215+0x1000] ;  /* 0x00100000d71c783b */ /* 0x000fe60000004200 */
[----:B------:R1:W-:Y:S01]  /*fcc0*/  MUFU.EX2 R189, R12 ;  /* 0x0000000c00bd7308 */ /* 0x0003e20000000800 */
[----:B----4-:R-:W-:Y:S01]  /*fcd0*/  F2FP.BF16.F32.PACK_AB R8, R208, R222 ;  /* 0x000000ded008723e */ /* 0x010fe200000010ff */
[-C--:B-----5:R-:W-:Y:S01]  /*fce0*/  FMUL.FTZ R148, R148, R6.reuse ;  /* 0x0000000694947220 */ /* 0x0a0fe20000410000 */
[-C--:B------:R-:W-:Y:S01]  /*fcf0*/  FMUL.FTZ R149, R149, R6.reuse ;  /* 0x0000000695957220 */ /* 0x080fe20000410000 */
[----:B------:R-:W-:Y:S01]  /*fd00*/  FMUL.FTZ R17, R17, UR6 ;  /* 0x0000000611117c20 */ /* 0x000fe20008410000 */
[-C--:B------:R-:W-:Y:S01]  /*fd10*/  FMUL.FTZ R152, R152, R6.reuse ;  /* 0x0000000698987220 */ /* 0x080fe20000410000 */
[-C--:B------:R-:W-:Y:S01]  /*fd20*/  FMUL.FTZ R153, R153, R6.reuse ;  /* 0x0000000699997220 */ /* 0x080fe20000410000 */
[-C--:B------:R-:W-:Y:S01]  /*fd30*/  FMUL.FTZ R164, R164, R6.reuse ;  /* 0x00000006a4a47220 */ /* 0x080fe20000410000 */
[----:B------:R3:W-:Y:S01]  /*fd40*/  MUFU.EX2 R217, R7 ;  /* 0x0000000700d97308 */ /* 0x0007e20000000800 */
        /* <DEDUP_REMOVED lines=9> */
[--C-:B-1----:R-:W-:Y:S01]  /*fde0*/  FFMA.FTZ R12, R26, UR6, -R14.reuse ;  /* 0x000000061a0c7c23 */ /* 0x102fe2000801080e */
[----:B------:R-:W-:Y:S01]  /*fdf0*/  LDSM.16.MT88.4 R148, [R212+0xb000] ;  /* 0x00b00000d494783b */ /* 0x000fe20000004200 */
[-C--:B------:R-:W-:Y:S01]  /*fe00*/  FMUL.FTZ R169, R169, R6.reuse ;  /* 0x00000006a9a97220 */ /* 0x080fe20000410000 */
[-C--:B------:R-:W-:Y:S01]  /*fe10*/  FMUL.FTZ R170, R170, R5.reuse ;  /* 0x00000005aaaa7220 */ /* 0x080fe20000410000 */
[----:B------:R1:W-:Y:S01]  /*fe20*/  MUFU.EX2 R188, R12 ;  /* 0x0000000c00bc7308 */ /* 0x0003e20000000800 */
[----:B------:R-:W-:Y:S01]  /*fe30*/  LDSM.16.MT88.4 R24, [R216+0xb000] ;  /* 0x00b00000d818783b */ /* 0x000fe20000004200 */
        /* <DEDUP_REMOVED lines=9> */
[----:B------:R-:W-:Y:S01]  /*fed0*/  FMUL.FTZ R45, R45, R6 ;  /* 0x000000062d2d7220 */ /* 0x000fe20000410000 */
[-C--:B------:R-:W-:Y:S01]  /*fee0*/  FMUL.FTZ R46, R46, R5.reuse ;  /* 0x000000052e2e7220 */ /* 0x080fe20000410000 */
[----:B------:R2:W-:Y:S01]  /*fef0*/  MUFU.EX2 R139, R7 ;  /* 0x00000007008b7308 */ /* 0x0005e20000000800 */
[----:B------:R-:W-:Y:S01]  /*ff00*/  MOV R22, R140 ;  /* 0x0000008c00167202 */ /* 0x000fe20000000f00 */
[----:B------:R-:W-:Y:S01]  /*ff10*/  FMUL.FTZ R47, R47, R5 ;  /* 0x000000052f2f7220 */ /* 0x000fe20000410000 */
[----:B------:R-:W-:Y:S01]  /*ff20*/  MOV R239, R141 ;  /* 0x0000008d00ef7202 */ /* 0x000fe20000000f00 */
[-C--:B------:R-:W-:Y:S01]  /*ff30*/  FMUL.FTZ R56, R56, R6.reuse ;  /* 0x0000000638387220 */ /* 0x080fe20000410000 */
[----:B-1----:R-:W-:Y:S01]  /*ff40*/  FSEL R12, R134, RZ, P1 ;  /* 0x000000ff860c7208 */ /* 0x002fe20000800000 */
[----:B------:R-:W-:Y:S01]  /*ff50*/  FMUL.FTZ R57, R57, R6 ;  /* 0x0000000639397220 */ /* 0x000fe20000410000 */
[----:B------:R-:W-:Y:S01]  /*ff60*/  MOV R220, R142 ;  /* 0x0000008e00dc7202 */ /* 0x000fe20000000f00 */
[----:B------:R-:W-:Y:S01]  /*ff70*/  FMUL.FTZ R58, R58, R5 ;  /* 0x000000053a3a7220 */ /* 0x000fe20000410000 */
[----:B------:R-:W-:Y:S01]  /*ff80*/  MOV R218, R143 ;  /* 0x0000008f00da7202 */ /* 0x000fe20000000f00 */
[----:B------:R-:W-:Y:S01]  /*ff90*/  FADD.FTZ R15, R221, -R12 ;  /* 0x8000000cdd0f7221 */ /* 0x000fe20000010000 */
[----:B------:R-:W-:Y:S01]  /*ffa0*/  MOV R221, R22 ;  /* 0x0000001600dd7202 */ /* 0x000fe20000000f00 */
[--C-:B------:R-:W-:Y:S01]  /*ffb0*/  FFMA.FTZ R12, R21, UR6, -R13.reuse ;  /* 0x00000006150c7c23 */ /* 0x100fe2000801080d */
[----:B------:R-:W1:Y:S01]  /*ffc0*/  LDSM.16.MT88.4 R140, [R215] ;  /* 0x00000000d78c783b */ /* 0x000e620000004200 */
[-C--:B------:R-:W-:Y:S01]  /*ffd0*/  FMUL.FTZ R59, R59, R5.reuse ;  /* 0x000000053b3b7220 */ /* 0x080fe20000410000 */
[-C--:B------:R-:W-:Y:S01]  /*ffe0*/  FMUL.FTZ R60, R60, R6.reuse ;  /* 0x000000063c3c7220 */ /* 0x080fe20000410000 */
[----:B------:R-:W-:Y:S01]  /*fff0*/  MUFU.EX2 R137, R12 ;  /* 0x0000000c00897308 */ /* 0x000fe20000000800 */
[----:B------:R-:W3:Y:S01]  /*10000*/  LDSM.16.MT88.4 R20, [R16+0x1000] ;  /* 0x001000001014783b */ /* 0x000ee20000004200 */
[--C-:B--2---:R-:W-:Y:S01]  /*10010*/  FFMA.FTZ R7, R184, UR6, -R13.reuse ;  /* 0x00000006b8077c23 */ /* 0x104fe2000801080d */
        /* <DEDUP_REMOVED lines=40> */
[-C--:B----4-:R-:W-:Y:S01]  /*102a0*/  FMUL.FTZ R156, R156, R12.reuse ;  /* 0x0000000c9c9c7220 */ /* 0x090fe20000410000 */
[-C--:B------:R-:W-:Y:S01]  /*102b0*/  FMUL.FTZ R157, R157, R12.reuse ;  /* 0x0000000c9d9d7220 */ /* 0x080fe20000410000 */
[-C--:B------:R-:W-:Y:S01]  /*102c0*/  FMUL.FTZ R144, R144, R12.reuse ;  /* 0x0000000c90907220 */ /* 0x080fe20000410000 */
[----:B--2---:R-:W-:Y:S01]  /*102d0*/  FMUL.FTZ R7, R15, UR6 ;  /* 0x000000060f077c20 */ /* 0x004fe20008410000 */
[----:B------:R-:W-:Y:S01]  /*102e0*/  FFMA.FTZ R15, R132, UR6, -R13 ;  /* 0x00000006840f7c23 */ /* 0x000fe2000801080d */
[-C--:B------:R-:W-:Y:S01]  /*102f0*/  FMUL.FTZ R145, R145, R12.reuse ;  /* 0x0000000c91917220 */ /* 0x080fe20000410000 */
[-C--:B------:R-:W-:Y:S01]  /*10300*/  FMUL.FTZ R84, R84, R12.reuse ;  /* 0x0000000c54547220 */ /* 0x080fe20000410000 */
        /* <DEDUP_REMOVED lines=9> */
[----:B------:R-:W4:Y:S01]  /*103a0*/  MUFU.EX2 R7, R7 ;  /* 0x0000000700077308 */ /* 0x000f220000000800 */
        /* <DEDUP_REMOVED lines=8> */
[----:B--2---:R-:W-:Y:S01]  /*10430*/  FFMA.FTZ R15, R185, UR6, -R0 ;  /* 0x00000006b90f7c23 */ /* 0x004fe20008010800 */
[-C--:B------:R-:W-:Y:S01]  /*10440*/  FMUL.FTZ R36, R36, R12.reuse ;  /* 0x0000000c24247220 */ /* 0x080fe20000410000 */
[-C--:B------:R-:W-:Y:S01]  /*10450*/  FMUL.FTZ R37, R37, R12.reuse ;  /* 0x0000000c25257220 */ /* 0x080fe20000410000 */
[-C--:B------:R-:W-:Y:S01]  /*10460*/  FMUL.FTZ R48, R48, R12.reuse ;  /* 0x0000000c30307220 */ /* 0x080fe20000410000 */
[-C--:B------:R-:W-:Y:S01]  /*10470*/  FMUL.FTZ R49, R49, R12.reuse ;  /* 0x0000000c31317220 */ /* 0x080fe20000410000 */
[-C--:B------:R-:W-:Y:S01]  /*10480*/  FMUL.FTZ R116, R116, R12.reuse ;  /* 0x0000000c74747220 */ /* 0x080fe20000410000 */
[C---:B------:R-:W-:Y:S01]  /*10490*/  HMMA.16816.F32.BF16 R44, R8.reuse, R182, R44 ;  /* 0x000000b6082c723c */ /* 0x040fe2000004182c */
[-C--:B------:R-:W-:Y:S01]  /*104a0*/  FMUL.FTZ R117, R117, R12.reuse ;  /* 0x0000000c75757220 */ /* 0x080fe20000410000 */
[-C--:B----4-:R-:W-:Y:S01]  /*104b0*/  FMUL.FTZ R158, R158, R7.reuse ;  /* 0x000000079e9e7220 */ /* 0x090fe20000410000 */
        /* <DEDUP_REMOVED lines=43> */
[-C--:B------:R-:W-:Y:S01]  /*10770*/  FMUL.FTZ R131, R131, R7.reuse ;  /* 0x0000000783837220 */ /* 0x080fe20000410000 */
[----:B------:R-:W-:Y:S01]  /*10780*/  FFMA.FTZ R7, R236, R7, R184 ;  /* 0x00000007ec077223 */ /* 0x000fe200000100b8 */
[----:B------:R-:W-:Y:S01]  /*10790*/  HMMA.16816.F32.BF16 R92, R8, R26, R92 ;  /* 0x0000001a085c723c */ /* 0x000fe2000004185c */
[----:B------:R-:W-:Y:S01]  /*107a0*/  FFMA.FTZ R6, R231, R6, R222 ;  /* 0x00000006e7067223 */ /* 0x000fe200000100de */
[----:B------:R-:W-:Y:S01]  /*107b0*/  FFMA.FTZ R5, R229, R5, R219 ;  /* 0x00000005e5057223 */ /* 0x000fe200000100db */
[----:B------:R-:W-:-:S05]  /*107c0*/  @P2 IADD3 R229, PT, PT, R230, -0x6, RZ ;  /* 0xfffffffae6e52810 */ /* 0x000fca0007ffe0ff */
[C---:B---3--:R-:W-:Y:S08]  /*107d0*/  HMMA.16816.F32.BF16 R104, R8.reuse, R20, R104 ;  /* 0x000000140868723c */ /* 0x048ff00000041868 */
[C---:B------:R-:W-:Y:S08]  /*107e0*/  HMMA.16816.F32.BF16 R108, R8.reuse, R22, R108 ;  /* 0x00000016086c723c */ /* 0x040ff0000004186c */
[C---:B------:R-:W-:Y:S08]  /*107f0*/  HMMA.16816.F32.BF16 R120, R8.reuse, R28, R120 ;  /* 0x0000001c0878723c */ /* 0x040ff00000041878 */
        /* <DEDUP_REMOVED lines=14> */
[----:B------:R-:W-:-:S02]  /*108e0*/  MOV R64, R221 ;  /* 0x000000dd00407202 */ /* 0x000fc40000000f00 */
[----:B------:R-:W-:Y:S02]  /*108f0*/  MOV R65, R239 ;  /* 0x000000ef00417202 */ /* 0x000fe40000000f00 */
[----:B------:R-:W-:Y:S01]  /*10900*/  MOV R66, R220 ;  /* 0x000000dc00427202 */ /* 0x000fe20000000f00 */
[--C-:B-1----:R-:W-:Y:S01]  /*10910*/  FFMA.FTZ R15, R187, UR6, -R0.reuse ;  /* 0x00000006bb0f7c23 */ /* 0x102fe20008010800 */
[----:B------:R-:W-:Y:S01]  /*10920*/  FFMA.FTZ R0, R190, UR6, -R0 ;  /* 0x00000006be007c23 */ /* 0x000fe20008010800 */
[C---:B------:R-:W-:Y:S01]  /*10930*/  HMMA.16816.F32.BF16 R140, R8.reuse, R22, R112 ;  /* 0x00000016088c723c */ /* 0x040fe20000041870 */
[----:B---3--:R-:W-:Y:S01]  /*10940*/  F2FP.BF16.F32.PACK_AB R124, R34, R35 ;  /* 0x00000023227c723e */ /* 0x008fe200000010ff */
[----:B------:R-:W-:Y:S01]  /*10950*/  MUFU.EX2 R33, R15 ;  /* 0x0000000f00217308 */ /* 0x000fe20000000800 */
[----:B------:R-:W-:Y:S01]  /*10960*/  MOV R67, R218 ;  /* 0x000000da00437202 */ /* 0x000fe20000000f00 */
[----:B------:R-:W-:Y:S04]  /*10970*/  LDSM.16.MT88.4 R112, [R16+0x1800] ;  /* 0x001800001070783b */ /* 0x000fe80000004200 */
[C---:B------:R-:W-:Y:S02]  /*10980*/  HMMA.16816.F32.BF16 R100, R8.reuse, R20, R100 ;  /* 0x000000140864723c */ /* 0x040fe40000041864 */
[----:B------:R1:W3:Y:S06]  /*10990*/  MUFU.EX2 R32, R0 ;  /* 0x0000000000207308 */ /* 0x0002ec0000000800 */
[C---:B------:R-:W-:Y:S08]  /*109a0*/  HMMA.16816.F32.BF16 R160, R8.reuse, R176, R160 ;  /* 0x000000b008a0723c */ /* 0x040ff000000418a0 */
[----:B------:R-:W-:Y:S01]  /*109b0*/  HMMA.16816.F32.BF16 R240, R8, R178, R172 ;  /* 0x000000b208f0723c */ /* 0x000fe200000418ac */
[----:B------:R-:W-:Y:S01]  /*109c0*/  LDSM.16.MT88.4 R172, [R216+0xa800] ;  /* 0x00a80000d8ac783b */ /* 0x000fe20000004200 */
[----:B-1----:R-:W-:Y:S01]  /*109d0*/  FFMA.FTZ R0, R191, UR6, -R3 ;  /* 0x00000006bf007c23 */ /* 0x002fe20008010803 */
[----:B---3--:R-:W-:-:S03]  /*109e0*/  F2FP.BF16.F32.PACK_AB R126, R32, R33 ;  /* 0x00000021207e723e */ /* 0x008fc600000010ff */
[----:B------:R1:W-:Y:S02]  /*109f0*/  MUFU.EX2 R25, R0 ;  /* 0x0000000000197308 */ /* 0x0003e40000000800 */
[C---:B------:R-:W-:Y:S08]  /*10a00*/  HMMA.16816.F32.BF16 R36, R8.reuse, R180, R36 ;  /* 0x000000b40824723c */ /* 0x040ff00000041824 */
[----:B------:R-:W-:Y:S01]  /*10a10*/  HMMA.16816.F32.BF16 R232, R8, R182, R48 ;  /* 0x000000b608e8723c */ /* 0x000fe20000041830 */
[----:B------:R-:W-:Y:S01]  /*10a20*/  LDSM.16.MT88.4 R48, [R16+0x800] ;  /* 0x000800001030783b */ /* 0x000fe20000004200 */
[----:B-1----:R-:W-:-:S06]  /*10a30*/  FFMA.FTZ R0, R194, UR6, -R3 ;  /* 0x00000006c2007c23 */ /* 0x002fcc0008010803 */
[C---:B------:R-:W-:Y:S01]  /*10a40*/  HMMA.16816.F32.BF16 R116, R8.reuse, R28, R116 ;  /* 0x0000001c0874723c */ /* 0x040fe20000041874 */
[----:B------:R1:W3:Y:S07]  /*10a50*/  MUFU.EX2 R24, R0 ;  /* 0x0000000000187308 */ /* 0x0002ee0000000800 */
[C---:B------:R-:W-:Y:S08]  /*10a60*/  HMMA.16816.F32.BF16 R68, R8.reuse, R148, R68 ;  /* 0x000000940844723c */ /* 0x040ff00000041844 */
[----:B------:R-:W-:Y:S01]  /*10a70*/  HMMA.16816.F32.BF16 R180, R8, R150, R80 ;  /* 0x0000009608b4723c */ /* 0x000fe20000041850 */
[----:B------:R-:W-:Y:S01]  /*10a80*/  LDSM.16.MT88.4 R80, [R212+0xb800] ;  /* 0x00b80000d450783b */ /* 0x000fe20000004200 */
[----:B-1----:R-:W-:Y:S01]  /*10a90*/  FFMA.FTZ R0, R192, UR6, -R3 ;  /* 0x00000006c0007c23 */ /* 0x002fe20008010803 */
[----:B---3--:R-:W-:-:S03]  /*10aa0*/  F2FP.BF16.F32.PACK_AB R125, R24, R25 ;  /* 0x00000019187d723e */ /* 0x008fc600000010ff */
[----:B------:R1:W-:Y:S02]  /*10ab0*/  MUFU.EX2 R22, R0 ;  /* 0x0000000000167308 */ /* 0x0003e40000000800 */
[C---:B------:R-:W-:Y:S01]  /*10ac0*/  HMMA.16816.F32.BF16 R176, R8.reuse, R26, R96 ;  /* 0x0000001a08b0723c */ /* 0x040fe20000041860 */
[----:B------:R-:W-:Y:S07]  /*10ad0*/  LDSM.16.MT88.4 R96, [R216+0xb800] ;  /* 0x00b80000d860783b */ /* 0x000fee0000004200 */
[----:B------:R-:W-:Y:S01]  /*10ae0*/  HMMA.16816.F32.BF16 R28, R8, R30, R128 ;  /* 0x0000001e081c723c */ /* 0x000fe20000041880 */
[----:B------:R-:W3:Y:S01]  /*10af0*/  LDSM.16.MT88.4 R8, [R215+0x1800] ;  /* 0x00180000d708783b */ /* 0x000ee20000004200 */
[----:B-1----:R-:W-:-:S04]  /*10b00*/  FFMA.FTZ R0, R195, UR6, -R3 ;  /* 0x00000006c3007c23 */ /* 0x002fc80008010803 */
[----:B------:R1:W4:Y:S02]  /*10b10*/  MUFU.EX2 R21, R0 ;  /* 0x0000000000157308 */ /* 0x0003240000000800 */
[----:B-1----:R-:W-:Y:S01]  /*10b20*/  FFMA.FTZ R0, R19, UR6, -R14 ;  /* 0x0000000613007c23 */ /* 0x002fe2000801080e */
[----:B----4-:R-:W-:-:S05]  /*10b30*/  F2FP.BF16.F32.PACK_AB R127, R21, R22 ;  /* 0x00000016157f723e */ /* 0x010fca00000010ff */
[----:B------:R1:W-:Y:S02]  /*10b40*/  MUFU.EX2 R20, R0 ;  /* 0x0000000000147308 */ /* 0x0003e40000000800 */
[C---:B--2---:R-:W-:Y:S01]  /*10b50*/  HMMA.16816.F32.BF16 R148, R124.reuse, R156, R64 ;  /* 0x0000009c7c94723c */ /* 0x044fe20000041840 */
[----:B------:R-:W2:Y:S07]  /*10b60*/  LDSM.16.MT88.4 R64, [R215+0x800] ;  /* 0x00080000d740783b */ /* 0x000eae0000004200 */
[----:B---3--:R-:W-:Y:S01]  /*10b70*/  HMMA.16816.F32.BF16 R120, R124, R8, R120 ;  /* 0x000000087c78723c */ /* 0x008fe20000041878 */
[----:B-1----:R-:W-:-:S07]  /*10b80*/  FFMA.FTZ R0, R209, UR6, -R14 ;  /* 0x00000006d1007c23 */ /* 0x002fce000801080e */
[C---:B------:R-:W-:Y:S01]  /*10b90*/  HMMA.16816.F32.BF16 R152, R124.reuse, R158, R152 ;  /* 0x0000009e7c98723c */ /* 0x040fe20000041898 */
[----:B------:R1:W3:Y:S07]  /*10ba0*/  MUFU.EX2 R19, R0 ;  /* 0x0000000000137308 */ /* 0x0002ee0000000800 */
[C---:B------:R-:W-:Y:S08]  /*10bb0*/  HMMA.16816.F32.BF16 R164, R124.reuse, R172, R164 ;  /* 0x000000ac7ca4723c */ /* 0x040ff000000418a4 */
[----:B------:R-:W-:Y:S01]  /*10bc0*/  HMMA.16816.F32.BF16 R168, R124, R174, R168 ;  /* 0x000000ae7ca8723c */ /* 0x000fe200000418a8 */
[----:B-1----:R-:W-:Y:S01]  /*10bd0*/  FFMA.FTZ R0, R193, UR6, -R14 ;  /* 0x00000006c1007c23 */ /* 0x002fe2000801080e */
[----:B---3--:R-:W-:-:S03]  /*10be0*/  F2FP.BF16.F32.PACK_AB R128, R19, R20 ;  /* 0x000000141380723e */ /* 0x008fc600000010ff */
[----:B------:R1:W-:Y:S03]  /*10bf0*/  MUFU.EX2 R18, R0 ;  /* 0x0000000000127308 */ /* 0x0003e60000000800 */
[C---:B------:R-:W-:Y:S08]  /*10c00*/  HMMA.16816.F32.BF16 R40, R124.reuse, R48, R40 ;  /* 0x000000307c28723c */ /* 0x040ff00000041828 */
[----:B------:R-:W-:Y:S01]  /*10c10*/  HMMA.16816.F32.BF16 R44, R124, R50, R44 ;  /* 0x000000327c2c723c */ /* 0x000fe2000004182c */
[----:B-1----:R-:W-:-:S07]  /*10c20*/  FFMA.FTZ R0, R196, UR6, -R14 ;  /* 0x00000006c4007c23 */ /* 0x002fce000801080e */
[C---:B--2---:R-:W-:Y:S01]  /*10c30*/  HMMA.16816.F32.BF16 R56, R124.reuse, R64, R56 ;  /* 0x000000407c38723c */ /* 0x044fe20000041838 */
        /* <DEDUP_REMOVED lines=51> */
[C---:B------:R-:W-:Y:S02]  /*10f70*/  HMMA.16816.F32.BF16 R160, R128.reuse, R172, R160 ;  /* 0x000000ac80a0723c */ /* 0x040fe400000418a0 */
        /* <DEDUP_REMOVED lines=19> */
[----:B-1----:R-:W-:-:S15]  /*110b0*/  @P2 BRA `(.L_x_2361) ;  /* 0x0000000000042947 */ /* 0x002fde0003800000 */
.L_x_2356:
[----:B------:R-:W-:-:S07]  /*110c0*/  IADD3 R229, PT, PT, R30, -0x1, RZ ;  /* 0xffffffff1ee57810 */ /* 0x000fce0007ffe0ff */
.L_x_2361:
[----:B------:R-:W2:Y:S02]  /*110d0*/  LDL R0, [R1+0x34] ;  /* 0x0000340001007983 */ /* 0x000ea40000100800 */
[----:B--2---:R-:W-:-:S13]  /*110e0*/  ISETP.GE.AND P1, PT, R229, R0, PT ;  /* 0x00000000e500720c */ /* 0x004fda0003f26270 */
[----:B------:R-:W-:Y:S05]  /*110f0*/  @!P1 BRA `(.L_x_2362) ;  /* 0x0000003000309947 */ /* 0x000fea0003800000 */
[----:B------:R-:W2:Y:S01]  /*11100*/  LDL.LU R3, [R1+0x4] ;  /* 0x0000040001037983 */ /* 0x000ea20000300800 */
[----:B------:R-:W-:Y:S01]  /*11110*/  IMAD.MOV.U32 R217, RZ, RZ, 0x40 ;  /* 0x00000040ffd97424 */ /* 0x000fe200078e00ff */
[----:B------:R-:W-:Y:S01]  /*11120*/  MOV R139, R136 ;  /* 0x00000088008b7202 */ /* 0x000fe20000000f00 */
[----:B------:R-:W1:Y:S01]  /*11130*/  LDCU UR8, c[0x0][0x50c] ;  /* 0x0000a180ff0877ac */ /* 0x000e620008000800 */
[----:B------:R-:W2:Y:S01]  /*11140*/  LDL.LU R0, [R1] ;  /* 0x0000000001007983 */ /* 0x000ea20000300800 */
[----:B------:R-:W-:Y:S01]  /*11150*/  MOV R138, R134 ;  /* 0x00000086008a7202 */ /* 0x000fe20000000f00 */
[C---:B------:R-:W-:Y:S01]  /*11160*/  IMAD.IADD R221, R4.reuse, 0x1, R2 ;  /* 0x0000000104dd7824 */ /* 0x040fe200078e0202 */
[----:B------:R-:W-:Y:S01]  /*11170*/  SEL R217, R217, 0xffffffc0, !P0 ;  /* 0xffffffc0d9d97807 */ /* 0x000fe20004000000 */
[C---:B------:R-:W-:Y:S01]  /*11180*/  VIADD R232, R223.reuse, 0x8 ;  /* 0x00000008dfe87836 */ /* 0x040fe20000000000 */
[----:B------:R-:W-:Y:S01]  /*11190*/  MOV R132, R133 ;  /* 0x0000008500847202 */ /* 0x000fe20000000f00 */
[----:B------:R-:W-:Y:S01]  /*111a0*/  VIADD R231, R223, 0x48 ;  /* 0x00000048dfe77836 */ /* 0x000fe20000000000 */
[C---:B------:R-:W-:Y:S01]  /*111b0*/  IADD3 R220, PT, PT, R213.reuse, R2, RZ ;  /* 0x00000002d5dc7210 */ /* 0x040fe20007ffe0ff */
[----:B------:R-:W-:Y:S01]  /*111c0*/  IMAD.IADD R218, R4, 0x1, R217 ;  /* 0x0000000104da7824 */ /* 0x000fe200078e02d9 */
[----:B------:R-:W-:Y:S01]  /*111d0*/  IADD3 R217, PT, PT, R213, R217, RZ ;  /* 0x000000d9d5d97210 */ /* 0x000fe20007ffe0ff */
[----:B------:R-:W3:Y:S01]  /*111e0*/  LDCU UR4, c[0x0][0x45c] ;  /* 0x00008b80ff0477ac */ /* 0x000ee20008000800 */
[----:B------:R-:W-:-:S02]  /*111f0*/  IADD3 R230, PT, PT, R223, 0x40, RZ ;  /* 0x00000040dfe67810 */ /* 0x000fc40007ffe0ff */
[C---:B------:R-:W-:Y:S01]  /*11200*/  IADD3 R222, PT, PT, R2.reuse, R218, RZ ;  /* 0x000000da02de7210 */ /* 0x040fe20007ffe0ff */
[----:B------:R-:W-:Y:S01]  /*11210*/  IMAD.IADD R219, R2, 0x1, R217 ;  /* 0x0000000102db7824 */ /* 0x000fe200078e02d9 */
[----:B------:R-:W4:Y:S01]  /*11220*/  LDCU.64 UR6, c[0x0][0x3c0] ;  /* 0x00007800ff0677ac */ /* 0x000f220008000a00 */
[C---:B--2---:R-:W-:Y:S01]  /*11230*/  SHF.L.U64.HI R3, R0.reuse, 0x4, R3 ;  /* 0x0000000400037819 */ /* 0x044fe20000010203 */
[----:B------:R-:W-:-:S04]  /*11240*/  IMAD.SHL.U32 R0, R0, 0x10, RZ ;  /* 0x0000001000007824 */ /* 0x000fc800078e00ff */
[----:B------:R2:W-:Y:S04]  /*11250*/  STL [R1+0x18], R3 ;  /* 0x0000180301007387 */ /* 0x0005e80000100800 */
[----:B------:R1:W-:Y:S01]  /*11260*/  STL [R1+0x1c], R0 ;  /* 0x00001c0001007387 */ /* 0x0003e20000100800 */
[----:B--2---:R-:W-:Y:S01]  /*11270*/  IMAD.MOV.U32 R3, RZ, RZ, R135 ;  /* 0x000000ffff037224 */ /* 0x004fe200078e0087 */
[----:B---34-:R-:W-:Y:S06]  /*11280*/  BRA `(.L_x_2363) ;  /* 0x00000000005c7947 */ /* 0x018fec0003800000 */
.L_x_2365:
        /* <DEDUP_REMOVED lines=23> */
.L_x_2363:
[----:B--2---:R-:W2:Y:S01]  /*11400*/  LDL R4, [R1+0x30] ;  /* 0x0000300001047983 */ /* 0x004ea20000100800 */
[----:B------:R-:W-:Y:S04]  /*11410*/  DEPBAR.LE SB0, 0x0 ;  /* 0x000080000000791a */ /* 0x000fe80000000000 */
[----:B------:R-:W3:Y:S01]  /*11420*/  LDL R10, [R1+0x2c] ;  /* 0x00002c00010a7983 */ /* 0x000ee20000100800 */
[C---:B------:R-:W-:Y:S03]  /*11430*/  IMAD.WIDE.U32 R8, R229.reuse, UR6, RZ ;  /* 0x00000006e5087c25 */ /* 0x040fe6000f8e00ff */
[----:B------:R-:W4:Y:S01]  /*11440*/  LDL R2, [R1+0x1c] ;  /* 0x00001c0001027983 */ /* 0x000f220000100800 */
[----:B-1----:R-:W-:Y:S03]  /*11450*/  IMAD R0, R229, UR7, R9 ;  /* 0x00000007e5007c24 */ /* 0x002fe6000f8e0209 */
[----:B------:R-:W5:Y:S01]  /*11460*/  LDL R5, [R1+0x18] ;  /* 0x0000180001057983 */ /* 0x000f620000100800 */
[----:B------:R-:W-:Y:S06]  /*11470*/  BAR.SYNC.DEFER_BLOCKING 0x0 ;  /* 0x0000000000007b1d */ /* 0x000fec0000010000 */
[----:B------:R-:W1:Y:S01]  /*11480*/  S2R R233, SR_TID.X ;  /* 0x0000000000e97919 */ /* 0x000e620000002100 */
[C---:B--2---:R-:W-:Y:S04]  /*11490*/  LEA R6, P1, R8.reuse, R4, 0x6 ;  /* 0x0000000408067211 */ /* 0x044fe800078230ff */
[C-C-:B---3--:R-:W-:Y:S02]  /*114a0*/  LEA.HI.X R7, R8.reuse, R10, R0.reuse, 0x6, P1 ;  /* 0x0000000a08077211 */ /* 0x148fe400008f3400 */
[C---:B----4-:R-:W-:Y:S03]  /*114b0*/  LEA R2, P0, R8.reuse, R2, 0x5 ;  /* 0x0000000208027211 */ /* 0x050fe600078028ff */
[----:B------:R-:W-:Y:S01]  /*114c0*/  @!PT LDS RZ, [RZ] ;  /* 0x00000000fffff984 */ /* 0x000fe20000000800 */
[----:B------:R-:W-:Y:S01]  /*114d0*/  @!PT LDS RZ, [RZ] ;  /* 0x00000000fffff984 */ /* 0x000fe20000000800 */
[----:B------:R-:W-:Y:S01]  /*114e0*/  @!PT LDS RZ, [RZ] ;  /* 0x00000000fffff984 */ /* 0x000fe20000000800 */
[----:B------:R-:W-:Y:S01]  /*114f0*/  LDGSTS.E.BYPASS.LTC128B.128 [R228+0xa000], desc[UR16][R6.64] ;  /* 0x0a00000006e47fae */ /* 0x000fe2000b981a10 */
[----:B-----5:R-:W-:Y:S01]  /*11500*/  LEA.HI.X R5, R8, R5, R0, 0x5, P0 ;  /* 0x0000000508057211 */ /* 0x020fe200000f2c00 */
[----:B-1----:R-:W-:Y:S01]  /*11510*/  IMAD.SHL.U32 R0, R233, 0x2, RZ ;  /* 0x00000002e9007824 */ /* 0x002fe200078e00ff */
[C---:B------:R-:W-:Y:S05]  /*11520*/  LEA R4, P0, R2.reuse, R4, 0x1 ;  /* 0x0000000402047211 */ /* 0x040fea00078008ff */
[----:B------:R-:W-:Y:S01]  /*11530*/  LDGSTS.E.BYPASS.LTC128B.128 [R228+0xb000], desc[UR16][R6.64+0x80] ;  /* 0x0b00008006e47fae */ /* 0x000fe2000b981a10 */
[----:B------:R-:W-:Y:S02]  /*11540*/  LEA.HI.X R5, R2, R10, R5, 0x1, P0 ;  /* 0x0000000a02057211 */ /* 0x000fe400000f0c05 */
[----:B------:R-:W-:Y:S05]  /*11550*/  LOP3.LUT R238, R0, 0x6, RZ, 0xc0, !PT ;  /* 0x0000000600ee7812 */ /* 0x000fea00078ec0ff */
        /* <DEDUP_REMOVED lines=25> */
[-C--:B----4-:R-:W-:Y:S07]  /*116f0*/  HMMA.16816.F32.BF16 R4, R176, R180.reuse, R4 ;  /* 0x000000b4b004723c */ /* 0x090fee0000041804 */
[----:B------:R-:W-:Y:S01]  /*11700*/  STL [R1+0x28], R0 ;  /* 0x0000280001007387 */ /* 0x000fe20000100800 */
        /* <DEDUP_REMOVED lines=63> */
[----:B------:R-:W-:Y:S01]  /*11b00*/  HMMA.16816.F32.BF16 R32, R204, R190, R32 ;  /* 0x000000becc20723c */ /* 0x000fe20000041820 */
[----:B------:R-:W3:Y:S07]  /*11b10*/  LDL R204, [R1+0x34] ;  /* 0x0000340001cc7983 */ /* 0x000eee0000100800 */
        /* <DEDUP_REMOVED lines=22> */
[----:B------:R1:W2:Y:S10]  /*11c80*/  MUFU.TANH R179, R7 ;  /* 0x0000000700b37308 */ /* 0x0002b40000002400 */
[----:B------:R4:W5:Y:S10]  /*11c90*/  MUFU.TANH R2, R8 ;  /* 0x0000000800027308 */ /* 0x0009740000002400 */
[----:B------:R2:W-:Y:S01]  /*11ca0*/  MUFU.TANH R136, R12 ;  /* 0x0000000c00887308 */ /* 0x0005e20000002400 */
[----:B-1----:R-:W1:Y:S01]  /*11cb0*/  LDSM.16.M88.4 R4, [R222+0x9800] ;  /* 0x00980000de04783b */ /* 0x002e620000000200 */
[----:B------:R-:W-:Y:S08]  /*11cc0*/  DEPBAR.LE SB0, 0x0 ;  /* 0x000080000000791a */ /* 0x000ff00000000000 */
[----:B------:R1:W-:Y:S01]  /*11cd0*/  MUFU.TANH R135, R9 ;  /* 0x0000000900877308 */ /* 0x0003e20000002400 */
[----:B------:R-:W-:Y:S01]  /*11ce0*/  BAR.SYNC.DEFER_BLOCKING 0x0 ;  /* 0x0000000000007b1d */ /* 0x000fe20000010000 */
[----:B----4-:R-:W-:Y:S04]  /*11cf0*/  IMAD R8, R229, 0x20, R238 ;  /* 0x00000020e5087824 */ /* 0x010fe800078e02ee */
[----:B------:R-:W-:Y:S01]  /*11d00*/  VIADD R0, R8, 0x1 ;  /* 0x0000000108007836 */ /* 0x000fe20000000000 */
[-C--:B------:R-:W-:Y:S02]  /*11d10*/  ISETP.GT.AND P1, PT, R223, R8.reuse, PT ;  /* 0x00000008df00720c */ /* 0x080fe40003f24270 */
[C---:B------:R-:W-:Y:S01]  /*11d20*/  ISETP.GT.AND P6, PT, R232.reuse, R8, PT ;  /* 0x00000008e800720c */ /* 0x040fe20003fc4270 */
[----:B--2---:R-:W-:Y:S01]  /*11d30*/  FMUL.FTZ R12, R19, UR8 ;  /* 0x00000008130c7c20 */ /* 0x004fe20008410000 */
[-C--:B------:R-:W-:Y:S02]  /*11d40*/  ISETP.GT.AND P3, PT, R232, R0.reuse, PT ;  /* 0x00000000e800720c */ /* 0x080fe40003f64270 */
[----:B------:R-:W-:Y:S02]  /*11d50*/  ISETP.GT.AND P2, PT, R223, R0, PT ;  /* 0x00000000df00720c */ /* 0x000fe40003f44270 */
[----:B------:R-:W-:Y:S02]  /*11d60*/  FSEL R179, R179, -INF , !P3 ;  /* 0xff800000b3b37808 */ /* 0x000fe40005800000 */
[C---:B------:R-:W-:Y:S02]  /*11d70*/  ISETP.GT.AND P3, PT, R230.reuse, R8, PT ;  /* 0x00000008e600720c */ /* 0x040fe40003f64270 */
[----:B------:R-:W-:Y:S02]  /*11d80*/  ISETP.GT.AND P4, PT, R230, R0, PT ;  /* 0x00000000e600720c */ /* 0x000fe40003f84270 */
[----:B-----5:R-:W-:Y:S01]  /*11d90*/  FSEL R19, R2, -INF , !P3 ;  /* 0xff80000002137808 */ /* 0x020fe20005800000 */
[----:B------:R-:W-:Y:S01]  /*11da0*/  VIADD R2, R8, 0x8 ;  /* 0x0000000808027836 */ /* 0x000fe20000000000 */
[----:B------:R-:W-:Y:S02]  /*11db0*/  ISETP.GE.AND P5, PT, R0, R224, PT ;  /* 0x000000e00000720c */ /* 0x000fe40003fa6270 */
[----:B------:R-:W-:Y:S01]  /*11dc0*/  FSEL R176, R176, -INF , !P1 ;  /* 0xff800000b0b07808 */ /* 0x000fe20004800000 */
[----:B------:R-:W2:Y:S01]  /*11dd0*/  MUFU.TANH R133, R10 ;  /* 0x0000000a00857308 */ /* 0x000ea20000002400 */
[----:B------:R-:W-:Y:S02]  /*11de0*/  FSEL R177, R177, -INF , !P2 ;  /* 0xff800000b1b17808 */ /* 0x000fe40005000000 */
[C---:B------:R-:W-:Y:S02]  /*11df0*/  ISETP.GT.AND P3, PT, R231.reuse, R8, PT ;  /* 0x00000008e700720c */ /* 0x040fe40003f64270 */
[----:B------:R-:W-:Y:S02]  /*11e00*/  ISETP.GE.AND P1, PT, R0, R225, PT ;  /* 0x000000e10000720c */ /* 0x000fe40003f26270 */
[----:B------:R-:W-:Y:S01]  /*11e10*/  ISETP.GT.AND P0, PT, R231, R0, PT ;  /* 0x00000000e700720c */ /* 0x000fe20003f04270 */
[-C--:B-1----:R-:W-:Y:S02]  /*11e20*/  HMMA.16816.F32.BF16 R20, R192, R4.reuse, R20 ;  /* 0x00000004c014723c */ /* 0x082fe40000041814 */
[----:B------:R-:W1:Y:S03]  /*11e30*/  MUFU.TANH R11, R11 ;  /* 0x0000000b000b7308 */ /* 0x000e660000002400 */
[----:B------:R-:W-:Y:S02]  /*11e40*/  FSEL R178, R178, -INF , !P6 ;  /* 0xff800000b2b27808 */ /* 0x000fe40007000000 */
[C---:B------:R-:W-:Y:S01]  /*11e50*/  ISETP.GE.AND P2, PT, R0.reuse, R226, PT ;  /* 0x000000e20000720c */ /* 0x040fe20003f46270 */
[C---:B------:R-:W-:Y:S04]  /*11e60*/  HMMA.16816.F32.BF16 R24, R140.reuse, R4, R24 ;  /* 0x000000048c18723c */ /* 0x040fe80000041818 */
[----:B------:R-:W4:Y:S01]  /*11e70*/  MUFU.TANH R14, R14 ;  /* 0x0000000e000e7308 */ /* 0x000f220000002400 */
[----:B------:R-:W-:Y:S01]  /*11e80*/  ISETP.GE.AND P6, PT, R0, R227, PT ;  /* 0x000000e30000720c */ /* 0x000fe20003fc6270 */
[----:B------:R-:W-:Y:S01]  /*11e90*/  VIADD R0, R8, 0x9 ;  /* 0x0000000908007836 */ /* 0x000fe20000000000 */
[----:B------:R-:W-:Y:S02]  /*11ea0*/  FSEL R177, R177, -INF , !P5 ;  /* 0xff800000b1b17808 */ /* 0x000fe40006800000 */
[----:B------:R-:W-:Y:S05]  /*11eb0*/  ISETP.GT.AND P5, PT, R230, R2, PT ;  /* 0x00000002e600720c */ /* 0x000fea0003fa4270 */
[----:B------:R-:W5:Y:S01]  /*11ec0*/  MUFU.TANH R13, R13 ;  /* 0x0000000d000d7308 */ /* 0x000f620000002400 */
[----:B------:R-:W-:Y:S01]  /*11ed0*/  FSEL R179, R179, -INF , !P1 ;  /* 0xff800000b3b37808 */ /* 0x000fe20004800000 */
[----:B------:R-:W-:Y:S01]  /*11ee0*/  FMUL.FTZ R9, R22, UR8 ;  /* 0x0000000816097c20 */ /* 0x000fe20008410000 */
[----:B--2---:R-:W-:Y:S01]  /*11ef0*/  FSEL R22, R133, -INF , !P3 ;  /* 0xff80000085167808 */ /* 0x004fe20005800000 */
[----:B------:R-:W-:Y:S01]  /*11f00*/  FMUL.FTZ R4, R20, UR8 ;  /* 0x0000000814047c20 */ /* 0x000fe20008410000 */
[----:B------:R-:W-:Y:S01]  /*11f10*/  FSEL R20, R135, -INF , !P4 ;  /* 0xff80000087147808 */ /* 0x000fe20006000000 */
[-C--:B------:R-:W-:Y:S04]  /*11f20*/  HMMA.16816.F32.BF16 R28, R140, R6.reuse, R28 ;  /* 0x000000068c1c723c */ /* 0x080fe8000004181c */
[----:B------:R-:W2:Y:S01]  /*11f30*/  MUFU.TANH R15, R15 ;  /* 0x0000000f000f7308 */ /* 0x000ea20000002400 */
[C---:B------:R-:W-:Y:S01]  /*11f40*/  ISETP.GE.AND P4, PT, R8.reuse, R224, PT ;  /* 0x000000e00800720c */ /* 0x040fe20003f86270 */
[----:B------:R-:W-:Y:S01]  /*11f50*/  FMUL.FTZ R5, R21, UR8 ;  /* 0x0000000815057c20 */ /* 0x000fe20008410000 */
[----:B------:R-:W-:Y:S01]  /*11f60*/  ISETP.GE.AND P3, PT, R8, R225, PT ;  /* 0x000000e10800720c */ /* 0x000fe20003f66270 */
[----:B------:R-:W-:Y:S01]  /*11f70*/  FMUL.FTZ R10, R23, UR8 ;  /* 0x00000008170a7c20 */ /* 0x000fe20008410000 */
[----:B------:R-:W-:Y:S01]  /*11f80*/  ISETP.GT.AND P1, PT, R231, R2, PT ;  /* 0x00000002e700720c */ /* 0x000fe20003f24270 */
[----:B------:R-:W-:Y:S01]  /*11f90*/  FMUL.FTZ R25, R25, UR8 ;  /* 0x0000000819197c20 */ /* 0x000fe20008410000 */
[----:B-1----:R-:W-:Y:S03]  /*11fa0*/  FSEL R21, R11, -INF , !P0 ;  /* 0xff8000000b157808 */ /* 0x002fe60004000000 */
[----:B------:R-:W-:Y:S01]  /*11fb0*/  MUFU.TANH R134, R16 ;  /* 0x0000001000867308 */ /* 0x000fe20000002400 */
[----:B------:R-:W-:Y:S01]  /*11fc0*/  FSEL R176, R176, -INF , !P4 ;  /* 0xff800000b0b07808 */ /* 0x000fe20006000000 */
[----:B------:R-:W-:Y:S01]  /*11fd0*/  FMUL.FTZ R26, R26, UR8 ;  /* 0x000000081a1a7c20 */ /* 0x000fe20008410000 */
[----:B------:R-:W-:Y:S01]  /*11fe0*/  FSEL R178, R178, -INF , !P3 ;  /* 0xff800000b2b27808 */ /* 0x000fe20005800000 */
[----:B------:R-:W-:Y:S01]  /*11ff0*/  FMUL.FTZ R24, R24, UR8 ;  /* 0x0000000818187c20 */ /* 0x000fe20008410000 */
[----:B------:R-:W-:Y:S01]  /*12000*/  FSEL R23, R136, -INF , !P5 ;  /* 0xff80000088177808 */ /* 0x000fe20006800000 */
[----:B------:R-:W-:Y:S04]  /*12010*/  HMMA.16816.F32.BF16 R32, R192, R6, R32 ;  /* 0x00000006c020723c */ /* 0x000fe80000041820 */
[----:B------:R-:W1:Y:S01]  /*12020*/  MUFU.TANH R16, R18 ;  /* 0x0000001200107308 */ /* 0x000e620000002400 */
[----:B------:R-:W-:Y:S01]  /*12030*/  ISETP.GE.AND P0, PT, R8, R226, PT ;  /* 0x000000e20800720c */ /* 0x000fe20003f06270 */
[----:B------:R-:W-:Y:S01]  /*12040*/  FMUL.FTZ R28, R28, UR8 ;  /* 0x000000081c1c7c20 */ /* 0x000fe20008410000 */
[-C--:B------:R-:W-:Y:S01]  /*12050*/  ISETP.GE.AND P4, PT, R8, R227.reuse, PT ;  /* 0x000000e30800720c */ /* 0x080fe20003f86270 */
[----:B------:R-:W-:Y:S01]  /*12060*/  FMUL.FTZ R29, R29, UR8 ;  /* 0x000000081d1d7c20 */ /* 0x000fe20008410000 */
[-C--:B------:R-:W-:Y:S01]  /*12070*/  ISETP.GT.AND P3, PT, R230, R0.reuse, PT ;  /* 0x00000000e600720c */ /* 0x080fe20003f64270 */
[----:B------:R-:W-:Y:S01]  /*12080*/  FMUL.FTZ R30, R30, UR8 ;  /* 0x000000081e1e7c20 */ /* 0x000fe20008410000 */
[----:B------:R-:W-:Y:S03]  /*12090*/  ISETP.GT.AND P5, PT, R231, R0, PT ;  /* 0x00000000e700720c */ /* 0x000fe60003fa4270 */
[----:B------:R-:W1:Y:S01]  /*120a0*/  MUFU.TANH R9, R9 ;  /* 0x0000000900097308 */ /* 0x000e620000002400 */
[----:B----4-:R-:W-:Y:S01]  /*120b0*/  FSEL R14, R14, -INF , !P1 ;  /* 0xff8000000e0e7808 */ /* 0x010fe20004800000 */
[----:B------:R-:W-:Y:S01]  /*120c0*/  FMUL.FTZ R31, R31, UR8 ;  /* 0x000000081f1f7c20 */ /* 0x000fe20008410000 */
[-C--:B------:R-:W-:Y:S02]  /*120d0*/  ISETP.GT.AND P1, PT, R232, R2.reuse, PT ;  /* 0x00000002e800720c */ /* 0x080fe40003f24270 */
[----:B-----5:R-:W-:Y:S02]  /*120e0*/  FSEL R13, R13, -INF , !P3 ;  /* 0xff8000000d0d7808 */ /* 0x020fe40005800000 */
[----:B--2---:R-:W-:Y:S03]  /*120f0*/  FSEL R15, R15, -INF , !P5 ;  /* 0xff8000000f0f7808 */ /* 0x004fe60006800000 */
[----:B------:R2:W-:Y:S01]  /*12100*/  MUFU.TANH R11, R4 ;  /* 0x00000004000b7308 */ /* 0x0005e20000002400 */
[----:B------:R-:W-:Y:S01]  /*12110*/  FSEL R19, R19, -INF , !P0 ;  /* 0xff80000013137808 */ /* 0x000fe20004000000 */
[----:B------:R-:W-:Y:S01]  /*12120*/  FMUL.FTZ R32, R32, UR8 ;  /* 0x0000000820207c20 */ /* 0x000fe20008410000 */
[----:B------:R-:W-:Y:S02]  /*12130*/  FSEL R20, R20, -INF , !P2 ;  /* 0xff80000014147808 */ /* 0x000fe40005000000 */
[----:B------:R-:W-:Y:S02]  /*12140*/  FSEL R22, R22, -INF , !P4 ;  /* 0xff80000016167808 */ /* 0x000fe40006000000 */
[----:B------:R-:W-:Y:S03]  /*12150*/  ISETP.GT.AND P3, PT, R223, R2, PT ;  /* 0x00000002df00720c */ /* 0x000fe60003f64270 */
[----:B------:R-:W4:Y:S01]  /*12160*/  MUFU.TANH R17, R17 ;  /* 0x0000001100117308 */ /* 0x000f220000002400 */
[C---:B------:R-:W-:Y:S02]  /*12170*/  ISETP.GE.AND P5, PT, R2.reuse, R226, PT ;  /* 0x000000e20200720c */ /* 0x040fe40003fa6270 */
[C---:B------:R-:W-:Y:S02]  /*12180*/  ISETP.GE.AND P0, PT, R2.reuse, R227, PT ;  /* 0x000000e30200720c */ /* 0x040fe40003f06270 */
[C---:B------:R-:W-:Y:S02]  /*12190*/  ISETP.GE.AND P2, PT, R2.reuse, R224, PT ;  /* 0x000000e00200720c */ /* 0x040fe40003f46270 */
[----:B------:R-:W-:Y:S03]  /*121a0*/  ISETP.GE.AND P4, PT, R2, R225, PT ;  /* 0x000000e10200720c */ /* 0x000fe60003f86270 */
[----:B------:R-:W5:Y:S01]  /*121b0*/  MUFU.TANH R12, R12 ;  /* 0x0000000c000c7308 */ /* 0x000f620000002400 */
[----:B-1----:R-:W-:Y:S01]  /*121c0*/  FSEL R16, R16, -INF , !P1 ;  /* 0xff80000010107808 */ /* 0x002fe20004800000 */
[----:B------:R-:W-:Y:S01]  /*121d0*/  VIADD R2, R8, 0x10 ;  /* 0x0000001008027836 */ /* 0x000fe20000000000 */
[----:B------:R-:W-:Y:S01]  /*121e0*/  ISETP.GE.AND P1, PT, R0, R227, PT ;  /* 0x000000e30000720c */ /* 0x000fe20003f26270 */
[----:B--2---:R-:W-:Y:S01]  /*121f0*/  FMUL.FTZ R4, R27, UR8 ;  /* 0x000000081b047c20 */ /* 0x004fe20008410000 */
[----:B------:R-:W-:Y:S02]  /*12200*/  FSEL R21, R21, -INF , !P6 ;  /* 0xff80000015157808 */ /* 0x000fe40007000000 */
[----:B------:R-:W-:Y:S03]  /*12210*/  FSEL R15, R15, -INF , !P1 ;  /* 0xff8000000f0f7808 */ /* 0x000fe60004800000 */
[----:B------:R-:W1:Y:S01]  /*12220*/  MUFU.TANH R133, R5 ;  /* 0x0000000500857308 */ /* 0x000e620000002400 */
[----:B------:R-:W-:Y:S02]  /*12230*/  ISETP.GT.AND P1, PT, R232, R2, PT ;  /* 0x00000002e800720c */ /* 0x000fe40003f24270 */
[----:B------:R-:W-:Y:S02]  /*12240*/  FSEL R18, R134, -INF , !P3 ;  /* 0xff80000086127808 */ /* 0x000fe40005800000 */
[-C--:B------:R-:W-:Y:S02]  /*12250*/  ISETP.GT.AND P6, PT, R223, R0.reuse, PT ;  /* 0x00000000df00720c */ /* 0x080fe40003fc4270 */
[----:B------:R-:W-:Y:S03]  /*12260*/  FSEL R134, R9, -INF , !P1 ;  /* 0xff80000009867808 */ /* 0x000fe60004800000 */
[----:B------:R-:W2:Y:S01]  /*12270*/  MUFU.TANH R10, R10 ;  /* 0x0000000a000a7308 */ /* 0x000ea20000002400 */
[----:B------:R-:W-:Y:S02]  /*12280*/  ISETP.GT.AND P3, PT, R232, R0, PT ;  /* 0x00000000e800720c */ /* 0x000fe40003f64270 */
[----:B----4-:R-:W-:Y:S02]  /*12290*/  FSEL R17, R17, -INF , !P6 ;  /* 0xff80000011117808 */ /* 0x010fe40007000000 */
[----:B------:R-:W-:Y:S02]  /*122a0*/  ISETP.GE.AND P6, PT, R0, R226, PT ;  /* 0x000000e20000720c */ /* 0x000fe40003fc6270 */
[----:B-----5:R-:W-:Y:S03]  /*122b0*/  FSEL R12, R12, -INF , !P3 ;  /* 0xff8000000c0c7808 */ /* 0x020fe60005800000 */
[----:B------:R2:W-:Y:S01]  /*122c0*/  MUFU.TANH R9, R28 ;  /* 0x0000001c00097308 */ /* 0x0005e20000002400 */
[----:B------:R-:W-:Y:S02]  /*122d0*/  FSEL R23, R23, -INF , !P5 ;  /* 0xff80000017177808 */ /* 0x000fe40006800000 */
[C---:B------:R-:W-:Y:S02]  /*122e0*/  ISETP.GE.AND P3, PT, R0.reuse, R224, PT ;  /* 0x000000e00000720c */ /* 0x040fe40003f66270 */
[----:B------:R-:W-:Y:S01]  /*122f0*/  ISETP.GE.AND P5, PT, R0, R225, PT ;  /* 0x000000e10000720c */ /* 0x000fe20003fa6270 */
[----:B------:R-:W-:Y:S01]  /*12300*/  VIADD R0, R8, 0x11 ;  /* 0x0000001108007836 */ /* 0x000fe20000000000 */
[----:B------:R-:W-:Y:S03]  /*12310*/  FSEL R13, R13, -INF , !P6 ;  /* 0xff8000000d0d7808 */ /* 0x000fe60007000000 */
[----:B------:R-:W-:Y:S01]  /*12320*/  MUFU.TANH R5, R25 ;  /* 0x0000001900057308 */ /* 0x000fe20000002400 */
[C---:B------:R-:W-:Y:S02]  /*12330*/  ISETP.GT.AND P6, PT, R223.reuse, R2, PT ;  /* 0x00000002df00720c */ /* 0x040fe40003fc4270 */
[----:B------:R-:W-:Y:S02]  /*12340*/  FSEL R14, R14, -INF , !P0 ;  /* 0xff8000000e0e7808 */ /* 0x000fe40004000000 */
[-C--:B------:R-:W-:Y:S02]  /*12350*/  ISETP.GT.AND P0, PT, R223, R0.reuse, PT ;  /* 0x00000000df00720c */ /* 0x080fe40003f04270 */
[----:B------:R-:W-:Y:S03]  /*12360*/  FSEL R27, R11, -INF , !P6 ;  /* 0xff8000000b1b7808 */ /* 0x000fe60007000000 */
[----:B------:R-:W4:Y:S01]  /*12370*/  MUFU.TANH R25, R26 ;  /* 0x0000001a00197308 */ /* 0x000f220000002400 */
[----:B------:R-:W-:Y:S02]  /*12380*/  ISETP.GT.AND P6, PT, R232, R0, PT ;  /* 0x00000000e800720c */ /* 0x000fe40003fc4270 */
[----:B-1----:R-:W-:Y:S02]  /*12390*/  FSEL R133, R133, -INF , !P0 ;  /* 0xff80000085857808 */ /* 0x002fe40004000000 */
[-C--:B------:R-:W-:Y:S02]  /*123a0*/  ISETP.GT.AND P0, PT, R230, R2.reuse, PT ;  /* 0x00000002e600720c */ /* 0x080fe40003f04270 */
[----:B------:R-:W-:Y:S03]  /*123b0*/  FSEL R18, R18, -INF , !P2 ;  /* 0xff80000012127808 */ /* 0x000fe60005000000 */
[----:B------:R1:W-:Y:S01]  /*123c0*/  MUFU.TANH R26, R4 ;  /* 0x00000004001a7308 */ /* 0x0003e20000002400 */
[----:B------:R-:W-:Y:S02]  /*123d0*/  FSEL R17, R17, -INF , !P3 ;  /* 0xff80000011117808 */ /* 0x000fe40005800000 */
[----:B--2---:R-:W-:Y:S02]  /*123e0*/  FSEL R28, R10, -INF , !P6 ;  /* 0xff8000000a1c7808 */ /* 0x004fe40007000000 */
[----:B------:R-:W-:Y:S02]  /*123f0*/  FSEL R16, R16, -INF , !P4 ;  /* 0xff80000010107808 */ /* 0x000fe40006000000 */
[----:B------:R-:W-:Y:S03]  /*12400*/  ISETP.GT.AND P1, PT, R231, R2, PT ;  /* 0x00000002e700720c */ /* 0x000fe60003f24270 */
[----:B------:R-:W2:Y:S01]  /*12410*/  MUFU.TANH R24, R24 ;  /* 0x0000001800187308 */ /* 0x000ea20000002400 */
[C---:B------:R-:W-:Y:S02]  /*12420*/  ISETP.GE.AND P2, PT, R2.reuse, R226, PT ;  /* 0x000000e20200720c */ /* 0x040fe40003f46270 */
[C---:B------:R-:W-:Y:S02]  /*12430*/  ISETP.GE.AND P3, PT, R2.reuse, R227, PT ;  /* 0x000000e30200720c */ /* 0x040fe40003f66270 */
[C---:B------:R-:W-:Y:S02]  /*12440*/  ISETP.GE.AND P6, PT, R2.reuse, R224, PT ;  /* 0x000000e00200720c */ /* 0x040fe40003fc6270 */
[----:B------:R-:W-:Y:S03]  /*12450*/  ISETP.GE.AND P4, PT, R2, R225, PT ;  /* 0x000000e10200720c */ /* 0x000fe60003f86270 */
[----:B------:R-:W5:Y:S01]  /*12460*/  MUFU.TANH R6, R29 ;  /* 0x0000001d00067308 */ /* 0x000f620000002400 */
[----:B------:R-:W-:Y:S01]  /*12470*/  FSEL R12, R12, -INF , !P5 ;  /* 0xff8000000c0c7808 */ /* 0x000fe20006800000 */
[----:B------:R-:W-:Y:S01]  /*12480*/  VIADD R2, R8, 0x18 ;  /* 0x0000001808027836 */ /* 0x000fe20000000000 */
[-C--:B------:R-:W-:Y:S01]  /*12490*/  ISETP.GT.AND P5, PT, R230, R0.reuse, PT ;  /* 0x00000000e600720c */ /* 0x080fe20003fa4270 */
[----:B-1----:R-:W-:Y:S01]  /*124a0*/  VIADD R4, R8, 0x19 ;  /* 0x0000001908047836 */ /* 0x002fe20000000000 */
[----:B----4-:R-:W-:Y:S02]  /*124b0*/  FSEL R25, R25, -INF , !P1 ;  /* 0xff80000019197808 */ /* 0x010fe40004800000 */
[----:B------:R-:W-:Y:S03]  /*124c0*/  FSEL R5, R5, -INF , !P5 ;  /* 0xff80000005057808 */ /* 0x000fe60006800000 */
[----:B------:R-:W1:Y:S01]  /*124d0*/  MUFU.TANH R137, R30 ;  /* 0x0000001e00897308 */ /* 0x000e620000002400 */
[----:B--2---:R-:W-:Y:S02]  /*124e0*/  FSEL R8, R24, -INF , !P0 ;  /* 0xff80000018087808 */ /* 0x004fe40004000000 */
[----:B------:R-:W-:Y:S02]  /*124f0*/  ISETP.GT.AND P0, PT, R231, R0, PT ;  /* 0x00000000e700720c */ /* 0x000fe40003f04270 */
[----:B------:R-:W-:Y:S02]  /*12500*/  ISETP.GT.AND P5, PT, R230, R2, PT ;  /* 0x00000002e600720c */ /* 0x000fe40003fa4270 */
[----:B------:R-:W-:Y:S03]  /*12510*/  FSEL R26, R26, -INF , !P0 ;  /* 0xff8000001a1a7808 */ /* 0x000fe60004000000 */
[----:B------:R2:W4:Y:S01]  /*12520*/  MUFU.TANH R140, R31 ;  /* 0x0000001f008c7308 */ /* 0x0005220000002400 */
[----:B------:R-:W-:Y:S02]  /*12530*/  FSEL R7, R9, -INF , !P5 ;  /* 0xff80000009077808 */ /* 0x000fe40006800000 */
[----:B------:R-:W-:Y:S02]  /*12540*/  ISETP.GE.AND P5, PT, R0, R226, PT ;  /* 0x000000e20000720c */ /* 0x000fe40003fa6270 */
[----:B------:R-:W-:Y:S02]  /*12550*/  ISETP.GT.AND P1, PT, R230, R4, PT ;  /* 0x00000004e600720c */ /* 0x000fe40003f24270 */
[----:B------:R-:W-:Y:S02]  /*12560*/  FMNMX3.FTZ R135, R3, R19, R20, !PT ;  /* 0x0000001303877276 */ /* 0x000fe40007810014 */
[----:B------:R-:W-:Y:S02]  /*12570*/  FSEL R189, R8, -INF , !P2 ;  /* 0xff80000008bd7808 */ /* 0x000fe40005000000 */
[----:B------:R-:W-:Y:S02]  /*12580*/  FSEL R190, R5, -INF , !P5 ;  /* 0xff80000005be7808 */ /* 0x000fe40006800000 */
[----:B-----5:R-:W-:Y:S02]  /*12590*/  FSEL R6, R6, -INF , !P1 ;  /* 0xff80000006067808 */ /* 0x020fe40004800000 */
[-C--:B------:R-:W-:Y:S02]  /*125a0*/  ISETP.GE.AND P2, PT, R2, R226.reuse, PT ;  /* 0x000000e20200720c */ /* 0x080fe40003f46270 */
[----:B------:R-:W-:Y:S02]  /*125b0*/  ISETP.GE.AND P5, PT, R4, R226, PT ;  /* 0x000000e20400720c */ /* 0x000fe40003fa6270 */
[----:B------:R-:W-:Y:S02]  /*125c0*/  FMNMX3.FTZ R135, R135, R23, R13, !PT ;  /* 0x0000001787877276 */ /* 0x000fe4000781000d */
[----:B------:R-:W-:Y:S02]  /*125d0*/  ISETP.GT.AND P1, PT, R231, R2, PT ;  /* 0x00000002e700720c */ /* 0x000fe40003f24270 */
[----:B------:R-:W-:Y:S02]  /*125e0*/  FSEL R193, R7, -INF , !P2 ;  /* 0xff80000007c17808 */ /* 0x000fe40005000000 */
[----:B------:R-:W-:Y:S02]  /*125f0*/  FSEL R192, R6, -INF , !P5 ;  /* 0xff80000006c07808 */ /* 0x000fe40006800000 */
[----:B------:R-:W-:Y:S02]  /*12600*/  FMNMX3.FTZ R135, R135, R189, R190, !PT ;  /* 0x000000bd87877276 */ /* 0x000fe400078100be */
[----:B-1----:R-:W-:Y:S02]  /*12610*/  FSEL R137, R137, -INF , !P1 ;  /* 0xff80000089897808 */ /* 0x002fe40004800000 */
[----:B------:R-:W-:Y:S02]  /*12620*/  ISETP.GT.AND P1, PT, R231, R4, PT ;  /* 0x00000004e700720c */ /* 0x000fe40003f24270 */
[C---:B------:R-:W-:Y:S02]  /*12630*/  ISETP.GE.AND P2, PT, R0.reuse, R227, PT ;  /* 0x000000e30000720c */ /* 0x040fe40003f46270 */
[----:B---3--:R-:W-:Y:S02]  /*12640*/  ISETP.GT.AND P0, PT, R229, R204, PT ;  /* 0x000000cce500720c */ /* 0x008fe40003f04270 */
[----:B------:R-:W-:Y:S02]  /*12650*/  ISETP.GE.AND P5, PT, R0, R224, PT ;  /* 0x000000e00000720c */ /* 0x000fe40003fa6270 */
[----:B------:R-:W-:Y:S09]  /*12660*/  FMNMX3.FTZ R135, R135, R193, R192, !PT ;  /* 0x000000c187877276 */ /* 0x000ff200078100c0 */
[----:B--2-4-:R-:W-:Y:S05]  /*12670*/  @P0 BRA `(.L_x_2365) ;  /* 0xffffffec00040947 */ /* 0x014fea000383ffff */
.L_x_2364:
[----:B------:R-:W-:Y:S01]  /*12680*/  ISETP.GE.AND P0, PT, R0, R225, PT ;  /* 0x000000e10000720c */ /* 0x000fe20003f06270 */
[----:B------:R-:W-:Y:S01]  /*12690*/  SHFL.BFLY PT, R5, R135, 0x2, 0x1f ;  /* 0x0c401f0087057f89 */ /* 0x000fe200000e0000 */
[----:B------:R-:W-:Y:S01]  /*126a0*/  FMNMX3.FTZ R0, R139, R22, R21, !PT ;  /* 0x000000168b007276 */ /* 0x000fe20007810015 */
[----:B------:R-:W-:Y:S01]  /*126b0*/  FMUL.FTZ R33, R33, UR8 ;  /* 0x0000000821217c20 */ /* 0x000fe20008410000 */
[----:B------:R-:W-:Y:S01]  /*126c0*/  FSEL R191, R25, -INF , !P3 ;  /* 0xff80000019bf7808 */ /* 0x000fe20005800000 */
[----:B-1----:R-:W1:Y:S01]  /*126d0*/  MUFU.TANH R6, R32 ;  /* 0x0000002000067308 */ /* 0x002e620000002400 */
[----:B------:R-:W-:Y:S01]  /*126e0*/  FSEL R140, R140, -INF , !P1 ;  /* 0xff8000008c8c7808 */ /* 0x000fe20004800000 */
[----:B------:R-:W-:Y:S01]  /*126f0*/  FMUL.FTZ R35, R35, UR8 ;  /* 0x0000000823237c20 */ /* 0x000fe20008410000 */
[----:B------:R-:W-:Y:S01]  /*12700*/  FSEL R194, R26, -INF , !P2 ;  /* 0xff8000001ac27808 */ /* 0x000fe20005000000 */
[----:B------:R-:W-:Y:S01]  /*12710*/  FMUL.FTZ R34, R34, UR8 ;  /* 0x0000000822227c20 */ /* 0x000fe20008410000 */
[----:B------:R-:W-:Y:S01]  /*12720*/  FMNMX3.FTZ R0, R0, R14, R15, !PT ;  /* 0x0000000e00007276 */ /* 0x000fe2000781000f */
[----:B------:R-:W-:Y:S01]  /*12730*/  LDSM.16.MT88.4 R184, [R216+0xa000] ;  /* 0x00a00000d8b8783b */ /* 0x000fe20000004200 */
[-C--:B------:R-:W-:Y:S03]  /*12740*/  ISETP.GE.AND P1, PT, R2, R227.reuse, PT ;  /* 0x000000e30200720c */ /* 0x080fe60003f26270 */
[----:B------:R-:W2:Y:S01]  /*12750*/  MUFU.TANH R33, R33 ;  /* 0x0000002100217308 */ /* 0x000ea20000002400 */
[----:B------:R-:W-:Y:S02]  /*12760*/  ISETP.GE.AND P3, PT, R4, R227, PT ;  /* 0x000000e30400720c */ /* 0x000fe40003f66270 */
[----:B------:R-:W-:Y:S02]  /*12770*/  FMNMX3.FTZ R0, R0, R191, R194, !PT ;  /* 0x000000bf00007276 */ /* 0x000fe400078100c2 */
[----:B------:R-:W-:Y:S02]  /*12780*/  FSEL R137, R137, -INF , !P1 ;  /* 0xff80000089897808 */ /* 0x000fe40004800000 */
[----:B------:R-:W-:Y:S03]  /*12790*/  FSEL R140, R140, -INF , !P3 ;  /* 0xff8000008c8c7808 */ /* 0x000fe60005800000 */
[----:B------:R-:W3:Y:S01]  /*127a0*/  MUFU.TANH R35, R35 ;  /* 0x0000002300237308 */ /* 0x000ee20000002400 */
[----:B------:R-:W-:Y:S02]  /*127b0*/  FSEL R195, R27, -INF , !P6 ;  /* 0xff8000001bc37808 */ /* 0x000fe40007000000 */
[----:B------:R-:W-:Y:S02]  /*127c0*/  FMNMX3.FTZ R0, R0, R137, R140, !PT ;  /* 0x0000008900007276 */ /* 0x000fe4000781008c */
[C---:B------:R-:W-:Y:S02]  /*127d0*/  ISETP.GE.AND P1, PT, R2.reuse, R224, PT ;  /* 0x000000e00200720c */ /* 0x040fe40003f26270 */
[----:B------:R-:W-:Y:S03]  /*127e0*/  ISETP.GE.AND P6, PT, R2, R225, PT ;  /* 0x000000e10200720c */ /* 0x000fe60003fc6270 */
[----:B------:R-:W4:Y:S01]  /*127f0*/  MUFU.TANH R34, R34 ;  /* 0x0000002200227308 */ /* 0x000f220000002400 */
[-C--:B------:R-:W-:Y:S02]  /*12800*/  ISETP.GT.AND P2, PT, R223, R2.reuse, PT ;  /* 0x00000002df00720c */ /* 0x080fe40003f44270 */
[----:B------:R-:W-:Y:S02]  /*12810*/  ISETP.GT.AND P3, PT, R232, R2, PT ;  /* 0x00000002e800720c */ /* 0x000fe40003f64270 */
[----:B------:R-:W5:Y:S01]  /*12820*/  SHFL.BFLY PT, R2, R0, 0x2, 0x1f ;  /* 0x0c401f0000027f89 */ /* 0x000f6200000e0000 */
[----:B------:R-:W-:Y:S02]  /*12830*/  FSEL R197, R133, -INF , !P5 ;  /* 0xff80000085c57808 */ /* 0x000fe40006800000 */
[----:B------:R-:W-:Y:S02]  /*12840*/  ISETP.GT.AND P5, PT, R223, R4, PT ;  /* 0x00000004df00720c */ /* 0x000fe40003fa4270 */
[----:B------:R-:W-:Y:S02]  /*12850*/  FSEL R198, R134, -INF , !P4 ;  /* 0xff80000086c67808 */ /* 0x000fe40006000000 */
[----:B------:R-:W-:Y:S02]  /*12860*/  ISETP.GE.AND P4, PT, R4, R224, PT ;  /* 0x000000e00400720c */ /* 0x000fe40003f86270 */
[----:B------:R-:W-:Y:S02]  /*12870*/  FSEL R199, R28, -INF , !P0 ;  /* 0xff8000001cc77808 */ /* 0x000fe40004000000 */
[C---:B------:R-:W-:Y:S02]  /*12880*/  IADD3 R30, PT, PT, R212.reuse, 0xa000, RZ ;  /* 0x0000a000d41e7810 */ /* 0x040fe40007ffe0ff */
[----:B------:R-:W-:Y:S02]  /*12890*/  IADD3 R196, PT, PT, R212, 0xa040, RZ ;  /* 0x0000a040d4c47810 */ /* 0x000fe40007ffe0ff */
[----:B-----5:R-:W-:Y:S02]  /*128a0*/  FMNMX.FTZ R0, R0, R2, !PT ;  /* 0x0000000200007209 */ /* 0x020fe40007810000 */
[----:B------:R-:W-:Y:S02]  /*128b0*/  FMNMX.FTZ R135, R135, R5, !PT ;  /* 0x0000000587877209 */ /* 0x000fe40007810000 */
[----:B------:R-:W-:Y:S01]  /*128c0*/  FMNMX3.FTZ R5, R132, R176, R177, !PT ;  /* 0x000000b084057276 */ /* 0x000fe200078100b1 */
[----:B------:R-:W5:Y:S01]  /*128d0*/  SHFL.BFLY PT, R2, R0, 0x1, 0x1f ;  /* 0x0c201f0000027f89 */ /* 0x000f6200000e0000 */
[----:B-1----:R-:W-:Y:S02]  /*128e0*/  FSEL R8, R6, -INF , !P2 ;  /* 0xff80000006087808 */ /* 0x002fe40005000000 */
[----:B------:R-:W-:Y:S05]  /*128f0*/  FMNMX3.FTZ R5, R5, R18, R17, !PT ;  /* 0x0000001205057276 */ /* 0x000fea0007810011 */
[----:B------:R-:W1:Y:S01]  /*12900*/  SHFL.BFLY PT, R7, R135, 0x1, 0x1f ;  /* 0x0c201f0087077f89 */ /* 0x000e6200000e0000 */
[----:B--2---:R-:W-:Y:S02]  /*12910*/  FSEL R6, R33, -INF , !P5 ;  /* 0xff80000021067808 */ /* 0x004fe40006800000 */
[----:B------:R-:W-:Y:S02]  /*12920*/  ISETP.GT.AND P2, PT, R232, R4, PT ;  /* 0x00000004e800720c */ /* 0x000fe40003f44270 */
[----:B------:R-:W-:Y:S02]  /*12930*/  FMNMX3.FTZ R133, R5, R195, R197, !PT ;  /* 0x000000c305857276 */ /* 0x000fe400078100c5 */
[----:B------:R-:W-:Y:S02]  /*12940*/  FSEL R203, R8, -INF , !P1 ;  /* 0xff80000008cb7808 */ /* 0x000fe40004800000 */
[----:B------:R-:W-:Y:S02]  /*12950*/  FSEL R200, R6, -INF , !P4 ;  /* 0xff80000006c87808 */ /* 0x000fe40006000000 */
[----:B------:R-:W-:Y:S02]  /*12960*/  ISETP.GE.AND P5, PT, R4, R225, PT ;  /* 0x000000e10400720c */ /* 0x000fe40003fa6270 */
[----:B---3--:R-:W-:Y:S02]  /*12970*/  FSEL R5, R35, -INF , !P2 ;  /* 0xff80000023057808 */ /* 0x008fe40005000000 */
[----:B------:R-:W-:Y:S02]  /*12980*/  FMNMX3.FTZ R133, R133, R203, R200, !PT ;  /* 0x000000cb85857276 */ /* 0x000fe400078100c8 */
[----:B------:R-:W-:Y:S02]  /*12990*/  FMNMX3.FTZ R4, R138, R178, R179, !PT ;  /* 0x000000b28a047276 */ /* 0x000fe400078100b3 */
[----:B------:R-:W-:Y:S02]  /*129a0*/  FSEL R202, R5, -INF , !P5 ;  /* 0xff80000005ca7808 */ /* 0x000fe40006800000 */
[----:B------:R-:W2:Y:S01]  /*129b0*/  SHFL.BFLY PT, R5, R133, 0x2, 0x1f ;  /* 0x0c401f0085057f89 */ /* 0x000ea200000e0000 */
[----:B------:R-:W-:Y:S02]  /*129c0*/  FMNMX3.FTZ R4, R4, R16, R12, !PT ;  /* 0x0000001004047276 */ /* 0x000fe4000781000c */
[----:B----4-:R-:W-:Y:S02]  /*129d0*/  FSEL R6, R34, -INF , !P3 ;  /* 0xff80000022067808 */ /* 0x010fe40005800000 */
[----:B------:R-:W-:Y:S02]  /*129e0*/  FMNMX3.FTZ R4, R4, R198, R199, !PT ;  /* 0x000000c604047276 */ /* 0x000fe400078100c7 */
[----:B------:R-:W-:Y:S02]  /*129f0*/  FSEL R201, R6, -INF , !P6 ;  /* 0xff80000006c97808 */ /* 0x000fe40007000000 */
[----:B-----5:R-:W-:Y:S02]  /*12a00*/  FMNMX.FTZ R136, R0, R2, !PT ;  /* 0x0000000200887209 */ /* 0x020fe40007810000 */
[----:B------:R-:W-:Y:S02]  /*12a10*/  FMNMX3.FTZ R134, R4, R201, R202, !PT ;  /* 0x000000c904867276 */ /* 0x000fe400078100ca */
[----:B-1----:R-:W-:Y:S01]  /*12a20*/  FMNMX.FTZ R135, R135, R7, !PT ;  /* 0x0000000787877209 */ /* 0x002fe20007810000 */
[C---:B------:R-:W-:Y:S01]  /*12a30*/  FMUL.FTZ R188, R136.reuse, UR4 ;  /* 0x0000000488bc7c20 */ /* 0x040fe20008410000 */
[----:B------:R-:W-:Y:S01]  /*12a40*/  FSETP.NEU.FTZ.AND P0, PT, R136, -INF , PT ;  /* 0xff8000008800780b */ /* 0x000fe20003f1d000 */
[----:B------:R-:W1:Y:S01]  /*12a50*/  SHFL.BFLY PT, R4, R134, 0x2, 0x1f ;  /* 0x0c401f0086047f89 */ /* 0x000e6200000e0000 */
[C---:B------:R-:W-:Y:S01]  /*12a60*/  FSETP.NEU.FTZ.AND P1, PT, R135.reuse, -INF , PT ;  /* 0xff8000008700780b */ /* 0x040fe20003f3d000 */
[----:B------:R-:W-:Y:S01]  /*12a70*/  FMUL.FTZ R141, R135, UR4 ;  /* 0x00000004878d7c20 */ /* 0x000fe20008410000 */
[----:B------:R-:W-:Y:S04]  /*12a80*/  FSEL R188, R188, RZ, P0 ;  /* 0x000000ffbcbc7208 */ /* 0x000fe80000000000 */
[----:B------:R-:W-:Y:S01]  /*12a90*/  FSEL R141, R141, RZ, P1 ;  /* 0x000000ff8d8d7208 */ /* 0x000fe20000800000 */
[--C-:B------:R-:W-:Y:S01]  /*12aa0*/  FFMA.FTZ R22, R22, UR4, -R188.reuse ;  /* 0x0000000416167c23 */ /* 0x100fe200080108bc */
[----:B--2---:R-:W-:Y:S01]  /*12ab0*/  FMNMX.FTZ R133, R133, R5, !PT ;  /* 0x0000000585857209 */ /* 0x004fe20007810000 */
[--C-:B------:R-:W-:Y:S01]  /*12ac0*/  FFMA.FTZ R21, R21, UR4, -R188.reuse ;  /* 0x0000000415157c23 */ /* 0x100fe200080108bc */
[--C-:B------:R-:W-:Y:S01]  /*12ad0*/  FFMA.FTZ R14, R14, UR4, -R188.reuse ;  /* 0x000000040e0e7c23 */ /* 0x100fe200080108bc */
[--C-:B------:R-:W-:Y:S01]  /*12ae0*/  FFMA.FTZ R20, R20, UR4, -R141.reuse ;  /* 0x0000000414147c23 */ /* 0x100fe2000801088d */
[--C-:B------:R-:W-:Y:S01]  /*12af0*/  FFMA.FTZ R23, R23, UR4, -R141.reuse ;  /* 0x0000000417177c23 */ /* 0x100fe2000801088d */
[----:B------:R-:W2:Y:S01]  /*12b00*/  SHFL.BFLY PT, R2, R133, 0x1, 0x1f ;  /* 0x0c201f0085027f89 */ /* 0x000ea200000e0000 */
[----:B------:R-:W-:Y:S01]  /*12b10*/  MUFU.EX2 R247, R22 ;  /* 0x0000001600f77308 */ /* 0x000fe20000000800 */
[--C-:B------:R-:W-:Y:S01]  /*12b20*/  FFMA.FTZ R15, R15, UR4, -R188.reuse ;  /* 0x000000040f0f7c23 */ /* 0x100fe200080108bc */
[--C-:B------:R-:W-:Y:S01]  /*12b30*/  FFMA.FTZ R19, R19, UR4, -R141.reuse ;  /* 0x0000000413137c23 */ /* 0x100fe2000801088d */
[----:B------:R-:W-:Y:S01]  /*12b40*/  FFMA.FTZ R13, R13, UR4, -R141 ;  /* 0x000000040d0d7c23 */ /* 0x000fe2000801088d */
[--C-:B------:R-:W-:Y:S01]  /*12b50*/  FFMA.FTZ R137, R137, UR4, -R188.reuse ;  /* 0x0000000489897c23 */ /* 0x100fe200080108bc */
[----:B------:R-:W-:Y:S05]  /*12b60*/  FFMA.FTZ R140, R140, UR4, -R188 ;  /* 0x000000048c8c7c23 */ /* 0x000fea00080108bc */
[----:B------:R-:W-:Y:S01]  /*12b70*/  MUFU.EX2 R252, R20 ;  /* 0x0000001400fc7308 */ /* 0x000fe20000000800 */
[----:B-1----:R-:W-:Y:S05]  /*12b80*/  FMNMX.FTZ R134, R134, R4, !PT ;  /* 0x0000000486867209 */ /* 0x002fea0007810000 */
[----:B------:R-:W1:Y:S04]  /*12b90*/  SHFL.BFLY PT, R0, R134, 0x1, 0x1f ;  /* 0x0c201f0086007f89 */ /* 0x000e6800000e0000 */
[----:B------:R-:W-:Y:S01]  /*12ba0*/  MUFU.EX2 R251, R23 ;  /* 0x0000001700fb7308 */ /* 0x000fe20000000800 */
[----:B--2---:R-:W-:Y:S09]  /*12bb0*/  FMNMX.FTZ R133, R133, R2, !PT ;  /* 0x0000000285857209 */ /* 0x004ff20007810000 */
[----:B------:R2:W3:Y:S01]  /*12bc0*/  MUFU.EX2 R250, R21 ;  /* 0x0000001500fa7308 */ /* 0x0004e20000000800 */
[C---:B------:R-:W-:Y:S01]  /*12bd0*/  FSETP.NEU.FTZ.AND P3, PT, R133.reuse, -INF , PT ;  /* 0xff8000008500780b */ /* 0x040fe20003f7d000 */
[----:B------:R-:W-:Y:S08]  /*12be0*/  FMUL.FTZ R142, R133, UR4 ;  /* 0x00000004858e7c20 */ /* 0x000ff00008410000 */
[----:B------:R-:W4:Y:S01]  /*12bf0*/  MUFU.EX2 R29, R19 ;  /* 0x00000013001d7308 */ /* 0x000f220000000800 */
[----:B------:R-:W-:Y:S02]  /*12c00*/  FSEL R142, R142, RZ, P3 ;  /* 0x000000ff8e8e7208 */ /* 0x000fe40001800000 */
[----:B-1----:R-:W-:Y:S03]  /*12c10*/  FMNMX.FTZ R134, R134, R0, !PT ;  /* 0x0000000086867209 */ /* 0x002fe60007810000 */
[--C-:B------:R-:W-:Y:S01]  /*12c20*/  FFMA.FTZ R0, R177, UR4, -R142.reuse ;  /* 0x00000004b1007c23 */ /* 0x100fe2000801088e */
[--C-:B------:R-:W-:Y:S01]  /*12c30*/  FFMA.FTZ R176, R176, UR4, -R142.reuse ;  /* 0x00000004b0b07c23 */ /* 0x100fe2000801088e */
[----:B--2---:R-:W1:Y:S01]  /*12c40*/  LDSM.16.MT88.4 R20, [R212+0xa000] ;  /* 0x00a00000d414783b */ /* 0x004e620000004200 */
[C---:B------:R-:W-:Y:S01]  /*12c50*/  FSETP.NEU.FTZ.AND P2, PT, R134.reuse, -INF , PT ;  /* 0xff8000008600780b */ /* 0x040fe20003f5d000 */
[----:B------:R2:W-:Y:S01]  /*12c60*/  MUFU.EX2 R246, R0 ;  /* 0x0000000000f67308 */ /* 0x0005e20000000800 */
[----:B------:R-:W-:Y:S01]  /*12c70*/  FMUL.FTZ R143, R134, UR4 ;  /* 0x00000004868f7c20 */ /* 0x000fe20008410000 */
[--C-:B------:R-:W-:Y:S01]  /*12c80*/  FFMA.FTZ R18, R18, UR4, -R142.reuse ;  /* 0x0000000412127c23 */ /* 0x100fe2000801088e */
[----:B------:R-:W-:Y:S01]  /*12c90*/  FFMA.FTZ R17, R17, UR4, -R142 ;  /* 0x0000000411117c23 */ /* 0x000fe2000801088e */
[----:B---3--:R-:W-:Y:S02]  /*12ca0*/  F2FP.BF16.F32.PACK_AB R181, R250, R247 ;  /* 0x000000f7fab5723e */ /* 0x008fe400000010ff */
[----:B------:R-:W-:Y:S04]  /*12cb0*/  FSEL R143, R143, RZ, P2 ;  /* 0x000000ff8f8f7208 */ /* 0x000fe80001000000 */
[----:B------:R-:W-:Y:S01]  /*12cc0*/  MUFU.EX2 R243, R18 ;  /* 0x0000001200f37308 */ /* 0x000fe20000000800 */
[----:B----4-:R-:W-:Y:S01]  /*12cd0*/  F2FP.BF16.F32.PACK_AB R180, R252, R29 ;  /* 0x0000001dfcb4723e */ /* 0x010fe200000010ff */
[--C-:B------:R-:W-:Y:S01]  /*12ce0*/  FFMA.FTZ R16, R16, UR4, -R143.reuse ;  /* 0x0000000410107c23 */ /* 0x100fe2000801088f */
[--C-:B------:R-:W-:Y:S07]  /*12cf0*/  FFMA.FTZ R12, R12, UR4, -R143.reuse ;  /* 0x000000040c0c7c23 */ /* 0x100fee000801088f */
[----:B------:R-:W3:Y:S01]  /*12d00*/  MUFU.EX2 R245, R17 ;  /* 0x0000001100f57308 */ /* 0x000ee20000000800 */
[--C-:B--2---:R-:W-:Y:S09]  /*12d10*/  FFMA.FTZ R0, R178, UR4, -R143.reuse ;  /* 0x00000004b2007c23 */ /* 0x104ff2000801088f */
[----:B------:R2:W-:Y:S10]  /*12d20*/  MUFU.EX2 R241, R0 ;  /* 0x0000000000f17308 */ /* 0x0005f40000000800 */
[----:B------:R-:W-:Y:S01]  /*12d30*/  MUFU.EX2 R240, R16 ;  /* 0x0000001000f07308 */ /* 0x000fe20000000800 */
[----:B---3--:R-:W-:Y:S09]  /*12d40*/  F2FP.BF16.F32.PACK_AB R178, R245, R243 ;  /* 0x000000f3f5b2723e */ /* 0x008ff200000010ff */
[----:B------:R-:W3:Y:S01]  /*12d50*/  MUFU.EX2 R244, R176 ;  /* 0x000000b000f47308 */ /* 0x000ee20000000800 */
[----:B--2---:R-:W-:Y:S09]  /*12d60*/  FFMA.FTZ R0, R179, UR4, -R143 ;  /* 0x00000004b3007c23 */ /* 0x004ff2000801088f */
[----:B------:R2:W4:Y:S10]  /*12d70*/  MUFU.EX2 R242, R0 ;  /* 0x0000000000f27308 */ /* 0x0005340000000800 */
[----:B------:R-:W5:Y:S01]  /*12d80*/  MUFU.EX2 R239, R12 ;  /* 0x0000000c00ef7308 */ /* 0x000f620000000800 */
[----:B---3--:R-:W-:Y:S09]  /*12d90*/  F2FP.BF16.F32.PACK_AB R176, R246, R244 ;  /* 0x000000f4f6b0723e */ /* 0x008ff200000010ff */
[----:B------:R-:W3:Y:S01]  /*12da0*/  MUFU.EX2 R24, R13 ;  /* 0x0000000d00187308 */ /* 0x000ee20000000800 */
[----:B--2---:R-:W-:Y:S02]  /*12db0*/  FSEL R0, R135, RZ, P1 ;  /* 0x000000ff87007208 */ /* 0x004fe40000800000 */
[----:B----4-:R-:W-:Y:S03]  /*12dc0*/  F2FP.BF16.F32.PACK_AB R177, R242, R241 ;  /* 0x000000f1f2b1723e */ /* 0x010fe600000010ff */
[----:B------:R-:W-:Y:S01]  /*12dd0*/  FADD.FTZ R0, -R0, R3 ;  /* 0x0000000300007221 */ /* 0x000fe20000010100 */
[----:B------:R-:W-:Y:S03]  /*12de0*/  FSEL R3, R133, RZ, P3 ;  /* 0x000000ff85037208 */ /* 0x000fe60001800000 */
[----:B------:R-:W-:Y:S01]  /*12df0*/  MUFU.EX2 R249, R14 ;  /* 0x0000000e00f97308 */ /* 0x000fe20000000800 */
[----:B-----5:R-:W-:Y:S01]  /*12e00*/  F2FP.BF16.F32.PACK_AB R179, R239, R240 ;  /* 0x000000f0efb3723e */ /* 0x020fe200000010ff */
[----:B------:R-:W-:Y:S01]  /*12e10*/  FMUL.FTZ R0, R0, UR4 ;  /* 0x0000000400007c20 */ /* 0x000fe20008410000 */
[----:B------:R-:W-:Y:S07]  /*12e20*/  FADD.FTZ R3, -R3, R132 ;  /* 0x0000008403037221 */ /* 0x000fee0000010100 */
[----:B------:R2:W4:Y:S01]  /*12e30*/  MUFU.EX2 R132, R0 ;  /* 0x0000000000847308 */ /* 0x0005220000000800 */
[----:B------:R-:W-:Y:S01]  /*12e40*/  FMUL.FTZ R3, R3, UR4 ;  /* 0x0000000403037c20 */ /* 0x000fe20008410000 */
[----:B---3--:R-:W-:Y:S08]  /*12e50*/  F2FP.BF16.F32.PACK_AB R182, R24, R251 ;  /* 0x000000fb18b6723e */ /* 0x008ff000000010ff */
[----:B------:R-:W3:Y:S10]  /*12e60*/  MUFU.EX2 R3, R3 ;  /* 0x0000000300037308 */ /* 0x000ef40000000800 */
[----:B------:R-:W5:Y:S01]  /*12e70*/  MUFU.EX2 R248, R15 ;  /* 0x0000000f00f87308 */ /* 0x000f620000000800 */
[----:B--2---:R-:W-:Y:S01]  /*12e80*/  FSEL R0, R134, RZ, P2 ;  /* 0x000000ff86007208 */ /* 0x004fe20001000000 */
[C---:B----4-:R-:W-:Y:S01]  /*12e90*/  FMUL.FTZ R8, R132.reuse, R148 ;  /* 0x0000009484087220 */ /* 0x050fe20000410000 */
        /* <DEDUP_REMOVED lines=8> */
[----:B------:R-:W-:Y:S01]  /*12f20*/  FMUL.FTZ R5, R3, R145 ;  /* 0x0000009103057220 */ /* 0x000fe20000410000 */
[----:B------:R-:W-:Y:S01]  /*12f30*/  FADD.FTZ R0, -R0, R139 ;  /* 0x0000008b00007221 */ /* 0x000fe20000010100 */
[----:B------:R-:W-:Y:S01]  /*12f40*/  LOP3.LUT P0, RZ, R233, 0x4, RZ, 0xc0, !PT ;  /* 0x00000004e9ff7812 */ /* 0x000fe2000780c0ff */
[C---:B------:R-:W-:Y:S01]  /*12f50*/  FMUL.FTZ R16, R3.reuse, R156 ;  /* 0x0000009c03107220 */ /* 0x040fe20000410000 */
[C---:B------:R-:W-:Y:S01]  /*12f60*/  FMUL.FTZ R17, R3.reuse, R157 ;  /* 0x0000009d03117220 */ /* 0x040fe20000410000 */
[----:B------:R-:W2:Y:S01]  /*12f70*/  MUFU.EX2 R2, R2 ;  /* 0x0000000200027308 */ /* 0x000ea20000000800 */
[----:B------:R-:W-:Y:S01]  /*12f80*/  FMUL.FTZ R0, R0, UR4 ;  /* 0x0000000400007c20 */ /* 0x000fe20008410000 */
[----:B-----5:R-:W-:Y:S01]  /*12f90*/  F2FP.BF16.F32.PACK_AB R183, R248, R249 ;  /* 0x000000f9f8b7723e */ /* 0x020fe200000010ff */
[C---:B------:R-:W-:Y:S01]  /*12fa0*/  FMUL.FTZ R28, R132.reuse, R168 ;  /* 0x000000a8841c7220 */ /* 0x040fe20000410000 */
[----:B------:R-:W-:Y:S01]  /*12fb0*/  MOV R152, R29 ;  /* 0x0000001d00987202 */ /* 0x000fe20000000f00 */
[----:B------:R-:W-:Y:S01]  /*12fc0*/  FMUL.FTZ R29, R132, R169 ;  /* 0x000000a9841d7220 */ /* 0x000fe20000410000 */
[C---:B------:R-:W-:Y:S01]  /*12fd0*/  FMUL.FTZ R32, R3.reuse, R172 ;  /* 0x000000ac03207220 */ /* 0x040fe20000410000 */
[C---:B------:R-:W-:Y:S03]  /*12fe0*/  FMUL.FTZ R33, R3.reuse, R173 ;  /* 0x000000ad03217220 */ /* 0x040fe60000410000 */
[----:B------:R-:W3:Y:S01]  /*12ff0*/  MUFU.EX2 R0, R0 ;  /* 0x0000000000007308 */ /* 0x000ee20000000800 */
[C---:B------:R-:W-:Y:S01]  /*13000*/  FMUL.FTZ R36, R3.reuse, R36 ;  /* 0x0000002403247220 */ /* 0x040fe20000410000 */
[----:B------:R-:W-:Y:S01]  /*13010*/  @P0 IADD3 R196, PT, PT, R30, -0x40, RZ ;  /* 0xffffffc01ec40810 */ /* 0x000fe20007ffe0ff */
        /* <DEDUP_REMOVED lines=8> */
[C---:B------:R-:W-:Y:S01]  /*130a0*/  FMUL.FTZ R18, R2.reuse, R158 ;  /* 0x0000009e02127220 */ /* 0x040fe20000410000 */
[----:B------:R-:W2:Y:S01]  /*130b0*/  LDSM.16.MT88.4 R144, [R196] ;  /* 0x00000000c490783b */ /* 0x000ea20000004200 */
[C---:B------:R-:W-:Y:S01]  /*130c0*/  FMUL.FTZ R19, R2.reuse, R159 ;  /* 0x0000009f02137220 */ /* 0x040fe20000410000 */
[C---:B------:R-:W-:Y:S01]  /*130d0*/  FMUL.FTZ R34, R2.reuse, R174 ;  /* 0x000000ae02227220 */ /* 0x040fe20000410000 */
[----:B------:R-:W-:Y:S01]  /*130e0*/  FMUL.FTZ R35, R2, R175 ;  /* 0x000000af02237220 */ /* 0x000fe20000410000 */
[--C-:B------:R-:W-:Y:S01]  /*130f0*/  FFMA.FTZ R138, R189, UR4, -R141.reuse ;  /* 0x00000004bd8a7c23 */ /* 0x100fe2000801088d */
[-C--:B-1----:R-:W-:Y:S01]  /*13100*/  HMMA.16816.F32.BF16 R4, R176, R20.reuse, R4 ;  /* 0x00000014b004723c */ /* 0x082fe20000041804 */
[----:B------:R1:W-:Y:S02]  /*13110*/  MUFU.EX2 R210, R137 ;  /* 0x0000008900d27308 */ /* 0x0003e40000000800 */
[----:B------:R-:W-:Y:S02]  /*13120*/  LDSM.16.MT88.4 R156, [R212+0xa800] ;  /* 0x00a80000d49c783b */ /* 0x000fe40000004200 */
[C---:B---3--:R-:W-:Y:S01]  /*13130*/  FMUL.FTZ R10, R0.reuse, R150 ;  /* 0x00000096000a7220 */ /* 0x048fe20000410000 */
[C---:B------:R-:W-:Y:S01]  /*13140*/  FMUL.FTZ R11, R0.reuse, R151 ;  /* 0x00000097000b7220 */ /* 0x040fe20000410000 */
[C---:B------:R-:W-:Y:S01]  /*13150*/  FMUL.FTZ R14, R0.reuse, R154 ;  /* 0x0000009a000e7220 */ /* 0x040fe20000410000 */
[C---:B------:R-:W-:Y:S01]  /*13160*/  FMUL.FTZ R15, R0.reuse, R155 ;  /* 0x0000009b000f7220 */ /* 0x040fe20000410000 */
[C---:B------:R-:W-:Y:S01]  /*13170*/  FMUL.FTZ R26, R0.reuse, R166 ;  /* 0x000000a6001a7220 */ /* 0x040fe20000410000 */
[C---:B------:R-:W-:Y:S01]  /*13180*/  FMUL.FTZ R27, R0.reuse, R167 ;  /* 0x000000a7001b7220 */ /* 0x040fe20000410000 */
[----:B------:R-:W3:Y:S01]  /*13190*/  LDSM.16.MT88.4 R148, [R215] ;  /* 0x00000000d794783b */ /* 0x000ee20000004200 */
[C---:B------:R-:W-:Y:S01]  /*131a0*/  FMUL.FTZ R30, R0.reuse, R170 ;  /* 0x000000aa001e7220 */ /* 0x040fe20000410000 */
[C---:B------:R-:W-:Y:S01]  /*131b0*/  HMMA.16816.F32.BF16 R8, R180.reuse, R20, R8 ;  /* 0x00000014b408723c */ /* 0x040fe20000041808 */
[----:B------:R4:W-:Y:S03]  /*131c0*/  MUFU.EX2 R237, R138 ;  /* 0x0000008a00ed7308 */ /* 0x0009e60000000800 */
[----:B------:R-:W-:Y:S01]  /*131d0*/  FMUL.FTZ R20, R3, R160 ;  /* 0x000000a003147220 */ /* 0x000fe20000410000 */
[--C-:B-1----:R-:W-:Y:S01]  /*131e0*/  FFMA.FTZ R137, R195, UR4, -R142.reuse ;  /* 0x00000004c3897c23 */ /* 0x102fe2000801088e */
[----:B------:R-:W-:Y:S01]  /*131f0*/  LDSM.16.MT88.4 R172, [R216+0xa800] ;  /* 0x00a80000d8ac783b */ /* 0x000fe20000004200 */
[C---:B------:R-:W-:Y:S01]  /*13200*/  FMUL.FTZ R21, R3.reuse, R161 ;  /* 0x000000a103157220 */ /* 0x040fe20000410000 */
[-C--:B------:R-:W-:Y:S03]  /*13210*/  HMMA.16816.F32.BF16 R12, R180, R22.reuse, R12 ;  /* 0x00000016b40c723c */ /* 0x080fe6000004180c */
[----:B------:R1:W-:Y:S01]  /*13220*/  MUFU.EX2 R209, R137 ;  /* 0x0000008900d17308 */ /* 0x0003e20000000800 */
        /* <DEDUP_REMOVED lines=8> */
[--C-:B----4-:R-:W-:Y:S01]  /*132b0*/  FFMA.FTZ R138, R190, UR4, -R141.reuse ;  /* 0x00000004be8a7c23 */ /* 0x110fe2000801088d */
[C---:B------:R-:W-:Y:S01]  /*132c0*/  FMUL.FTZ R46, R0.reuse, R46 ;  /* 0x0000002e002e7220 */ /* 0x040fe20000410000 */
[----:B------:R-:W-:Y:S01]  /*132d0*/  FMUL.FTZ R47, R0, R47 ;  /* 0x0000002f002f7220 */ /* 0x000fe20000410000 */
[----:B------:R-:W-:Y:S01]  /*132e0*/  FMUL.FTZ R49, R3, R49 ;  /* 0x0000003103317220 */ /* 0x000fe20000410000 */
[----:B-1----:R-:W-:Y:S01]  /*132f0*/  FFMA.FTZ R137, R197, UR4, -R142 ;  /* 0x00000004c5897c23 */ /* 0x002fe2000801088e */
[----:B------:R-:W-:Y:S01]  /*13300*/  FMUL.FTZ R50, R2, R50 ;  /* 0x0000003202327220 */ /* 0x000fe20000410000 */
[-C--:B------:R-:W-:Y:S01]  /*13310*/  HMMA.16816.F32.BF16 R20, R176, R184.reuse, R20 ;  /* 0x000000b8b014723c */ /* 0x080fe20000041814 */
[----:B------:R1:W-:Y:S02]  /*13320*/  MUFU.EX2 R236, R138 ;  /* 0x0000008a00ec7308 */ /* 0x0003e40000000800 */
[----:B------:R-:W-:Y:S01]  /*13330*/  MOV R154, R24 ;  /* 0x00000018009a7202 */ /* 0x000fe20000000f00 */
[----:B------:R-:W-:Y:S01]  /*13340*/  FMUL.FTZ R24, R132, R164 ;  /* 0x000000a484187220 */ /* 0x000fe20000410000 */
[C---:B------:R-:W-:Y:S01]  /*13350*/  FMUL.FTZ R51, R2.reuse, R51 ;  /* 0x0000003302337220 */ /* 0x040fe20000410000 */
[C---:B------:R-:W-:Y:S01]  /*13360*/  FMUL.FTZ R52, R3.reuse, R52 ;  /* 0x0000003403347220 */ /* 0x040fe20000410000 */
[----:B------:R-:W-:Y:S01]  /*13370*/  FMUL.FTZ R53, R3, R53 ;  /* 0x0000003503357220 */ /* 0x000fe20000410000 */
[C---:B------:R-:W-:Y:S01]  /*13380*/  FMUL.FTZ R54, R2.reuse, R54 ;  /* 0x0000003602367220 */ /* 0x040fe20000410000 */
[----:B------:R-:W-:Y:S01]  /*13390*/  FMUL.FTZ R55, R2, R55 ;  /* 0x0000003702377220 */ /* 0x000fe20000410000 */
[C---:B------:R-:W-:Y:S01]  /*133a0*/  FMUL.FTZ R56, R132.reuse, R56 ;  /* 0x0000003884387220 */ /* 0x040fe20000410000 */
[C---:B------:R-:W-:Y:S01]  /*133b0*/  HMMA.16816.F32.BF16 R24, R180.reuse, R184, R24 ;  /* 0x000000b8b418723c */ /* 0x040fe20000041818 */
[----:B------:R4:W-:Y:S03]  /*133c0*/  MUFU.EX2 R208, R137 ;  /* 0x0000008900d07308 */ /* 0x0009e60000000800 */
[----:B------:R-:W-:Y:S01]  /*133d0*/  FMUL.FTZ R57, R132, R57 ;  /* 0x0000003984397220 */ /* 0x000fe20000410000 */
[C---:B------:R-:W-:Y:S01]  /*133e0*/  FMUL.FTZ R58, R0.reuse, R58 ;  /* 0x0000003a003a7220 */ /* 0x040fe20000410000 */
[----:B------:R-:W-:Y:S01]  /*133f0*/  FMUL.FTZ R59, R0, R59 ;  /* 0x0000003b003b7220 */ /* 0x000fe20000410000 */
[--C-:B-1----:R-:W-:Y:S01]  /*13400*/  FFMA.FTZ R138, R193, UR4, -R141.reuse ;  /* 0x00000004c18a7c23 */ /* 0x102fe2000801088d */
[-C--:B------:R-:W-:Y:S03]  /*13410*/  HMMA.16816.F32.BF16 R28, R180, R186.reuse, R28 ;  /* 0x000000bab41c723c */ /* 0x080fe6000004181c */
[----:B------:R-:W-:Y:S01]  /*13420*/  FFMA.FTZ R141, R192, UR4, -R141 ;  /* 0x00000004c08d7c23 */ /* 0x000fe2000801088d */
[C---:B------:R-:W-:Y:S01]  /*13430*/  FMUL.FTZ R60, R132.reuse, R60 ;  /* 0x0000003c843c7220 */ /* 0x040fe20000410000 */
[----:B------:R-:W-:Y:S01]  /*13440*/  FMUL.FTZ R61, R132, R61 ;  /* 0x0000003d843d7220 */ /* 0x000fe20000410000 */
[----:B------:R-:W-:Y:S01]  /*13450*/  FMUL.FTZ R62, R0, R62 ;  /* 0x0000003e003e7220 */ /* 0x000fe20000410000 */
[----:B------:R-:W-:Y:S01]  /*13460*/  MUFU.EX2 R234, R141 ;  /* 0x0000008d00ea7308 */ /* 0x000fe20000000800 */
[C---:B------:R-:W-:Y:S01]  /*13470*/  HMMA.16816.F32.BF16 R32, R176.reuse, R186, R32 ;  /* 0x000000bab020723c */ /* 0x040fe20000041820 */
[----:B------:R-:W-:Y:S03]  /*13480*/  LDSM.16.MT88.4 R184, [R215+0x800] ;  /* 0x00080000d7b8783b */ /* 0x000fe60000004200 */
[--C-:B----4-:R-:W-:Y:S01]  /*13490*/  FFMA.FTZ R137, R198, UR4, -R143.reuse ;  /* 0x00000004c6897c23 */ /* 0x110fe2000801088f */
[----:B------:R-:W-:Y:S01]  /*134a0*/  FMUL.FTZ R63, R0, R63 ;  /* 0x0000003f003f7220 */ /* 0x000fe20000410000 */
[C---:B------:R-:W-:Y:S03]  /*134b0*/  FMUL.FTZ R64, R3.reuse, R64 ;  /* 0x0000004003407220 */ /* 0x040fe60000410000 */
[----:B------:R1:W-:Y:S01]  /*134c0*/  MUFU.EX2 R235, R138 ;  /* 0x0000008a00eb7308 */ /* 0x0003e20000000800 */
[-C--:B--2---:R-:W-:Y:S03]  /*134d0*/  HMMA.16816.F32.BF16 R36, R176, R144.reuse, R36 ;  /* 0x00000090b024723c */ /* 0x084fe60000041824 */
[C---:B------:R-:W-:Y:S01]  /*134e0*/  FMUL.FTZ R65, R3.reuse, R65 ;  /* 0x0000004103417220 */ /* 0x040fe20000410000 */
[C---:B------:R-:W-:Y:S01]  /*134f0*/  FMUL.FTZ R66, R2.reuse, R66 ;  /* 0x0000004202427220 */ /* 0x040fe20000410000 */
[C---:B------:R-:W-:Y:S01]  /*13500*/  FMUL.FTZ R67, R2.reuse, R67 ;  /* 0x0000004302437220 */ /* 0x040fe20000410000 */
        /* <DEDUP_REMOVED lines=9> */
[--C-:B-1----:R-:W-:Y:S01]  /*135a0*/  FFMA.FTZ R138, R191, UR4, -R188.reuse ;  /* 0x00000004bf8a7c23 */ /* 0x102fe200080108bc */
[C---:B------:R-:W-:Y:S01]  /*135b0*/  FMUL.FTZ R74, R0.reuse, R74 ;  /* 0x0000004a004a7220 */ /* 0x040fe20000410000 */
[----:B------:R-:W-:Y:S01]  /*135c0*/  FMUL.FTZ R75, R0, R75 ;  /* 0x0000004b004b7220 */ /* 0x000fe20000410000 */
[C---:B------:R-:W-:Y:S01]  /*135d0*/  FMUL.FTZ R76, R132.reuse, R76 ;  /* 0x0000004c844c7220 */ /* 0x040fe20000410000 */
[----:B------:R-:W-:Y:S01]  /*135e0*/  FMUL.FTZ R77, R132, R77 ;  /* 0x0000004d844d7220 */ /* 0x000fe20000410000 */
[C---:B------:R-:W-:Y:S01]  /*135f0*/  HMMA.16816.F32.BF16 R48, R176.reuse, R146, R48 ;  /* 0x00000092b030723c */ /* 0x040fe20000041830 */
[----:B------:R-:W1:Y:S01]  /*13600*/  LDSM.16.MT88.4 R144, [R212+0xb000] ;  /* 0x00b00000d490783b */ /* 0x000e620000004200 */
[----:B------:R4:W-:Y:S02]  /*13610*/  MUFU.EX2 R211, R138 ;  /* 0x0000008a00d37308 */ /* 0x0009e40000000800 */
[--C-:B--2---:R-:W-:Y:S01]  /*13620*/  FFMA.FTZ R137, R199, UR4, -R143.reuse ;  /* 0x00000004c7897c23 */ /* 0x104fe2000801088f */
[C---:B------:R-:W-:Y:S01]  /*13630*/  FMUL.FTZ R78, R0.reuse, R78 ;  /* 0x0000004e004e7220 */ /* 0x040fe20000410000 */
[----:B------:R-:W-:Y:S01]  /*13640*/  FMUL.FTZ R79, R0, R79 ;  /* 0x0000004f004f7220 */ /* 0x000fe20000410000 */
[C---:B------:R-:W-:Y:S01]  /*13650*/  FMUL.FTZ R80, R3.reuse, R80 ;  /* 0x0000005003507220 */ /* 0x040fe20000410000 */
[-C--:B---3--:R-:W-:Y:S04]  /*13660*/  HMMA.16816.F32.BF16 R52, R176, R148.reuse, R52 ;  /* 0x00000094b034723c */ /* 0x088fe80000041834 */
[----:B------:R2:W3:Y:S01]  /*13670*/  MUFU.EX2 R205, R137 ;  /* 0x0000008900cd7308 */ /* 0x0004e20000000800 */
[C---:B------:R-:W-:Y:S01]  /*13680*/  FMUL.FTZ R81, R3.reuse, R81 ;  /* 0x0000005103517220 */ /* 0x040fe20000410000 */
[C---:B------:R-:W-:Y:S01]  /*13690*/  FMUL.FTZ R82, R2.reuse, R82 ;  /* 0x0000005202527220 */ /* 0x040fe20000410000 */
[----:B------:R-:W-:Y:S01]  /*136a0*/  FMUL.FTZ R83, R2, R83 ;  /* 0x0000005302537220 */ /* 0x000fe20000410000 */
[C---:B------:R-:W-:Y:S01]  /*136b0*/  FMUL.FTZ R84, R3.reuse, R84 ;  /* 0x0000005403547220 */ /* 0x040fe20000410000 */
[----:B------:R-:W-:Y:S01]  /*136c0*/  FMUL.FTZ R85, R3, R85 ;  /* 0x0000005503557220 */ /* 0x000fe20000410000 */
[C---:B------:R-:W-:Y:S04]  /*136d0*/  HMMA.16816.F32.BF16 R56, R180.reuse, R148, R56 ;  /* 0x00000094b438723c */ /* 0x040fe80000041838 */
[----:B----4-:R-:W-:Y:S01]  /*136e0*/  FFMA.FTZ R138, R194, UR4, -R188 ;  /* 0x00000004c28a7c23 */ /* 0x010fe200080108bc */
[C---:B------:R-:W-:Y:S01]  /*136f0*/  FMUL.FTZ R86, R2.reuse, R86 ;  /* 0x0000005602567220 */ /* 0x040fe20000410000 */
[----:B------:R-:W-:Y:S01]  /*13700*/  LDSM.16.MT88.4 R188, [R212+0xb800] ;  /* 0x00b80000d4bc783b */ /* 0x000fe20000004200 */
[----:B------:R-:W-:Y:S01]  /*13710*/  FMUL.FTZ R87, R2, R87 ;  /* 0x0000005702577220 */ /* 0x000fe20000410000 */
[-C--:B------:R-:W-:Y:S01]  /*13720*/  HMMA.16816.F32.BF16 R60, R180, R150.reuse, R60 ;  /* 0x00000096b43c723c */ /* 0x080fe2000004183c */
[----:B------:R-:W-:Y:S02]  /*13730*/  MUFU.EX2 R233, R138 ;  /* 0x0000008a00e97308 */ /* 0x000fe40000000800 */
[--C-:B--2---:R-:W-:Y:S01]  /*13740*/  FFMA.FTZ R137, R203, UR4, -R142.reuse ;  /* 0x00000004cb897c23 */ /* 0x104fe2000801088e */
[----:B------:R-:W-:Y:S01]  /*13750*/  FFMA.FTZ R142, R200, UR4, -R142 ;  /* 0x00000004c88e7c23 */ /* 0x000fe2000801088e */
[----:B---3--:R-:W-:Y:S01]  /*13760*/  F2FP.BF16.F32.PACK_AB R141, R205, R207 ;  /* 0x000000cfcd8d723e */ /* 0x008fe200000010ff */
[----:B------:R-:W-:Y:S01]  /*13770*/  LDSM.16.MT88.4 R192, [R216+0xb800] ;  /* 0x00b80000d8c0783b */ /* 0x000fe20000004200 */
[C---:B------:R-:W-:Y:S01]  /*13780*/  FMUL.FTZ R88, R132.reuse, R88 ;  /* 0x0000005884587220 */ /* 0x040fe20000410000 */
[C---:B------:R-:W-:Y:S03]  /*13790*/  HMMA.16816.F32.BF16 R64, R176.reuse, R150, R64 ;  /* 0x00000096b040723c */ /* 0x040fe60000041840 */
[----:B------:R2:W-:Y:S01]  /*137a0*/  MUFU.EX2 R206, R137 ;  /* 0x0000008900ce7308 */ /* 0x0005e20000000800 */
[----:B------:R-:W-:Y:S01]  /*137b0*/  FMUL.FTZ R89, R132, R89 ;  /* 0x0000005984597220 */ /* 0x000fe20000410000 */
[C---:B------:R-:W-:Y:S01]  /*137c0*/  FMUL.FTZ R90, R0.reuse, R90 ;  /* 0x0000005a005a7220 */ /* 0x040fe20000410000 */
[----:B------:R-:W3:Y:S01]  /*137d0*/  LDSM.16.MT88.4 R148, [R216+0xb000] ;  /* 0x00b00000d894783b */ /* 0x000ee20000004200 */
[----:B------:R-:W-:Y:S01]  /*137e0*/  FMUL.FTZ R91, R0, R91 ;  /* 0x0000005b005b7220 */ /* 0x000fe20000410000 */
[C---:B------:R-:W-:Y:S01]  /*137f0*/  FMUL.FTZ R92, R132.reuse, R92 ;  /* 0x0000005c845c7220 */ /* 0x040fe20000410000 */
[-C--:B-1----:R-:W-:Y:S03]  /*13800*/  HMMA.16816.F32.BF16 R68, R176, R144.reuse, R68 ;  /* 0x00000090b044723c */ /* 0x082fe60000041844 */
[----:B------:R-:W-:Y:S01]  /*13810*/  FMUL.FTZ R93, R132, R93 ;  /* 0x0000005d845d7220 */ /* 0x000fe20000410000 */
[C---:B------:R-:W-:Y:S01]  /*13820*/  FMUL.FTZ R94, R0.reuse, R94 ;  /* 0x0000005e005e7220 */ /* 0x040fe20000410000 */
[----:B------:R-:W-:Y:S01]  /*13830*/  FMUL.FTZ R95, R0, R95 ;  /* 0x0000005f005f7220 */ /* 0x000fe20000410000 */
[C---:B------:R-:W-:Y:S01]  /*13840*/  FMUL.FTZ R96, R3.reuse, R96 ;  /* 0x0000006003607220 */ /* 0x040fe20000410000 */
[----:B------:R-:W-:Y:S01]  /*13850*/  FMUL.FTZ R97, R3, R97 ;  /* 0x0000006103617220 */ /* 0x000fe20000410000 */
[C---:B------:R-:W-:Y:S04]  /*13860*/  HMMA.16816.F32.BF16 R72, R180.reuse, R144, R72 ;  /* 0x00000090b448723c */ /* 0x040fe80000041848 */
[--C-:B--2---:R-:W-:Y:S01]  /*13870*/  FFMA.FTZ R137, R201, UR4, -R143.reuse ;  /* 0x00000004c9897c23 */ /* 0x104fe2000801088f */
[----:B------:R-:W-:Y:S01]  /*13880*/  FFMA.FTZ R143, R202, UR4, -R143 ;  /* 0x00000004ca8f7c23 */ /* 0x000fe2000801088f */
[C---:B------:R-:W-:Y:S01]  /*13890*/  FMUL.FTZ R98, R2.reuse, R98 ;  /* 0x0000006202627220 */ /* 0x040fe20000410000 */
[----:B------:R-:W-:Y:S01]  /*138a0*/  LDSM.16.MT88.4 R200, [R215+0x1800] ;  /* 0x00180000d7c8783b */ /* 0x000fe20000004200 */
        /* <DEDUP_REMOVED lines=9> */
[----:B------:R-:W2:Y:S01]  /*13940*/  MUFU.EX2 R139, R137 ;  /* 0x00000089008b7308 */ /* 0x000ea20000000800 */
[C---:B------:R-:W-:Y:S01]  /*13950*/  FMUL.FTZ R108, R132.reuse, R108 ;  /* 0x0000006c846c7220 */ /* 0x040fe20000410000 */
[----:B------:R-:W-:Y:S01]  /*13960*/  FMUL.FTZ R109, R132, R109 ;  /* 0x0000006d846d7220 */ /* 0x000fe20000410000 */
[C---:B------:R-:W-:Y:S01]  /*13970*/  FMUL.FTZ R110, R0.reuse, R110 ;  /* 0x0000006e006e7220 */ /* 0x040fe20000410000 */
[----:B------:R-:W-:Y:S01]  /*13980*/  FMUL.FTZ R111, R0, R111 ;  /* 0x0000006f006f7220 */ /* 0x000fe20000410000 */
[C---:B------:R-:W-:Y:S01]  /*13990*/  FMUL.FTZ R120, R132.reuse, R120 ;  /* 0x0000007884787220 */ /* 0x040fe20000410000 */
[----:B------:R-:W-:Y:S01]  /*139a0*/  FMUL.FTZ R121, R132, R121 ;  /* 0x0000007984797220 */ /* 0x000fe20000410000 */
[C---:B------:R-:W-:Y:S01]  /*139b0*/  FMUL.FTZ R122, R0.reuse, R122 ;  /* 0x0000007a007a7220 */ /* 0x040fe20000410000 */
[----:B------:R-:W-:Y:S02]  /*139c0*/  FMUL.FTZ R123, R0, R123 ;  /* 0x0000007b007b7220 */ /* 0x000fe40000410000 */
[----:B------:R4:W-:Y:S01]  /*139d0*/  MUFU.EX2 R137, R140 ;  /* 0x0000008c00897308 */ /* 0x0009e20000000800 */
[-C--:B---3--:R-:W-:Y:S03]  /*139e0*/  HMMA.16816.F32.BF16 R84, R176, R148.reuse, R84 ;  /* 0x00000094b054723c */ /* 0x088fe60000041854 */
[C---:B------:R-:W-:Y:S01]  /*139f0*/  FMUL.FTZ R124, R132.reuse, R124 ;  /* 0x0000007c847c7220 */ /* 0x040fe20000410000 */
[----:B------:R-:W-:Y:S01]  /*13a00*/  FMUL.FTZ R125, R132, R125 ;  /* 0x0000007d847d7220 */ /* 0x000fe20000410000 */
[C---:B------:R-:W-:Y:S01]  /*13a10*/  FMUL.FTZ R126, R0.reuse, R126 ;  /* 0x0000007e007e7220 */ /* 0x040fe20000410000 */
[----:B------:R-:W-:Y:S01]  /*13a20*/  FMUL.FTZ R127, R0, R127 ;  /* 0x0000007f007f7220 */ /* 0x000fe20000410000 */
[----:B--2---:R-:W-:Y:S01]  /*13a30*/  F2FP.BF16.F32.PACK_AB R143, R138, R139 ;  /* 0x0000008b8a8f723e */ /* 0x004fe200000010ff */
[C---:B------:R-:W-:Y:S04]  /*13a40*/  HMMA.16816.F32.BF16 R88, R180.reuse, R148, R88 ;  /* 0x00000094b458723c */ /* 0x040fe80000041858 */
[C---:B------:R-:W-:Y:S01]  /*13a50*/  FMUL.FTZ R128, R3.reuse, R128 ;  /* 0x0000008003807220 */ /* 0x040fe20000410000 */
[C---:B------:R-:W-:Y:S01]  /*13a60*/  FMUL.FTZ R100, R3.reuse, R100 ;  /* 0x0000006403647220 */ /* 0x040fe20000410000 */
[C---:B------:R-:W-:Y:S01]  /*13a70*/  FMUL.FTZ R129, R3.reuse, R129 ;  /* 0x0000008103817220 */ /* 0x040fe20000410000 */
[C---:B------:R-:W-:Y:S01]  /*13a80*/  FMUL.FTZ R101, R3.reuse, R101 ;  /* 0x0000006503657220 */ /* 0x040fe20000410000 */
[-C--:B------:R-:W-:Y:S03]  /*13a90*/  HMMA.16816.F32.BF16 R92, R180, R150.reuse, R92 ;  /* 0x00000096b45c723c */ /* 0x080fe6000004185c */
[----:B----4-:R-:W-:Y:S01]  /*13aa0*/  F2FP.BF16.F32.PACK_AB R140, R208, R209 ;  /* 0x000000d1d08c723e */ /* 0x010fe200000010ff */
[C---:B------:R-:W-:Y:S01]  /*13ab0*/  FMUL.FTZ R130, R2.reuse, R130 ;  /* 0x0000008202827220 */ /* 0x040fe20000410000 */
[C---:B------:R-:W-:Y:S01]  /*13ac0*/  FMUL.FTZ R102, R2.reuse, R102 ;  /* 0x0000006602667220 */ /* 0x040fe20000410000 */
[C---:B------:R-:W-:Y:S01]  /*13ad0*/  FMUL.FTZ R131, R2.reuse, R131 ;  /* 0x0000008302837220 */ /* 0x040fe20000410000 */
[C---:B------:R-:W-:Y:S01]  /*13ae0*/  FMUL.FTZ R103, R2.reuse, R103 ;  /* 0x0000006702677220 */ /* 0x040fe20000410000 */
[C---:B------:R-:W-:Y:S01]  /*13af0*/  HMMA.16816.F32.BF16 R96, R176.reuse, R150, R96 ;  /* 0x00000096b060723c */ /* 0x040fe20000041860 */
[----:B------:R-:W2:Y:S03]  /*13b00*/  LDSM.16.MT88.4 R148, [R215+0x1000] ;  /* 0x00100000d794783b */ /* 0x000ea60000004200 */
[C---:B------:R-:W-:Y:S01]  /*13b10*/  FMUL.FTZ R112, R3.reuse, R112 ;  /* 0x0000007003707220 */ /* 0x040fe20000410000 */
[C---:B------:R-:W-:Y:S01]  /*13b20*/  FMUL.FTZ R113, R3.reuse, R113 ;  /* 0x0000007103717220 */ /* 0x040fe20000410000 */
[C---:B------:R-:W-:Y:S01]  /*13b30*/  FMUL.FTZ R114, R2.reuse, R114 ;  /* 0x0000007202727220 */ /* 0x040fe20000410000 */
[C---:B------:R-:W-:Y:S01]  /*13b40*/  FMUL.FTZ R115, R2.reuse, R115 ;  /* 0x0000007302737220 */ /* 0x040fe20000410000 */
[-C--:B-1----:R-:W-:Y:S03]  /*13b50*/  HMMA.16816.F32.BF16 R100, R176, R144.reuse, R100 ;  /* 0x00000090b064723c */ /* 0x082fe60000041864 */
[C---:B------:R-:W-:Y:S01]  /*13b60*/  FMUL.FTZ R116, R3.reuse, R116 ;  /* 0x0000007403747220 */ /* 0x040fe20000410000 */
[----:B------:R-:W-:Y:S01]  /*13b70*/  FMUL.FTZ R117, R3, R117 ;  /* 0x0000007503757220 */ /* 0x000fe20000410000 */
[C---:B------:R-:W-:Y:S01]  /*13b80*/  FMUL.FTZ R118, R2.reuse, R118 ;  /* 0x0000007602767220 */ /* 0x040fe20000410000 */
[----:B------:R-:W-:Y:S01]  /*13b90*/  FMUL.FTZ R119, R2, R119 ;  /* 0x0000007702777220 */ /* 0x000fe20000410000 */
[----:B------:R-:W-:Y:S01]  /*13ba0*/  MOV R153, R204 ;  /* 0x000000cc00997202 */ /* 0x000fe20000000f00 */
[C---:B------:R-:W-:Y:S01]  /*13bb0*/  HMMA.16816.F32.BF16 R104, R180.reuse, R144, R104 ;  /* 0x00000090b468723c */ /* 0x040fe20000041868 */
[----:B------:R-:W1:Y:S07]  /*13bc0*/  MUFU.EX2 R204, R142 ;  /* 0x0000008e00cc7308 */ /* 0x000e6e0000000800 */
[-C--:B------:R-:W-:Y:S08]  /*13bd0*/  HMMA.16816.F32.BF16 R108, R180, R146.reuse, R108 ;  /* 0x00000092b46c723c */ /* 0x080ff0000004186c */
[C---:B------:R-:W-:Y:S04]  /*13be0*/  HMMA.16816.F32.BF16 R112, R176.reuse, R146, R112 ;  /* 0x00000092b070723c */ /* 0x040fe80000041870 */
[----:B-1----:R-:W-:Y:S04]  /*13bf0*/  F2FP.BF16.F32.PACK_AB R142, R204, R206 ;  /* 0x000000cecc8e723e */ /* 0x002fe800000010ff */
[-C--:B--2---:R-:W-:Y:S08]  /*13c00*/  HMMA.16816.F32.BF16 R116, R176, R148.reuse, R116 ;  /* 0x00000094b074723c */ /* 0x084ff00000041874 */
[C---:B------:R-:W-:Y:S08]  /*13c10*/  HMMA.16816.F32.BF16 R120, R180.reuse, R148, R120 ;  /* 0x00000094b478723c */ /* 0x040ff00000041878 */
[-C--:B------:R-:W-:Y:S01]  /*13c20*/  HMMA.16816.F32.BF16 R124, R180, R150.reuse, R124 ;  /* 0x00000096b47c723c */ /* 0x080fe2000004187c */
[----:B------:R-:W1:Y:S07]  /*13c30*/  LDSM.16.MT88.4 R180, [R196+0x800] ;  /* 0x00080000c4b4783b */ /* 0x000e6e0000004200 */
[----:B------:R-:W-:Y:S01]  /*13c40*/  HMMA.16816.F32.BF16 R128, R176, R150, R128 ;  /* 0x00000096b080723c */ /* 0x000fe20000041880 */
[----:B------:R-:W2:Y:S03]  /*13c50*/  LDSM.16.MT88.4 R196, [R196+0x1800] ;  /* 0x00180000c4c4783b */ /* 0x000ea60000004200 */
[----:B------:R-:W-:Y:S02]  /*13c60*/  F2FP.BF16.F32.PACK_AB R176, R236, R237 ;  /* 0x000000edecb0723e */ /* 0x000fe400000010ff */
[----:B------:R-:W-:Y:S02]  /*13c70*/  F2FP.BF16.F32.PACK_AB R178, R234, R235 ;  /* 0x000000ebeab2723e */ /* 0x000fe400000010ff */
[-C--:B------:R-:W-:Y:S01]  /*13c80*/  HMMA.16816.F32.BF16 R144, R140, R156.reuse, R4 ;  /* 0x0000009c8c90723c */ /* 0x080fe20000041804 */
[----:B------:R-:W3:Y:S04]  /*13c90*/  LDL.LU R5, [R1+0x14] ;  /* 0x0000140001057983 */ /* 0x000ee80000300800 */
[----:B------:R-:W-:Y:S01]  /*13ca0*/  F2FP.BF16.F32.PACK_AB R177, R233, R211 ;  /* 0x000000d3e9b1723e */ /* 0x000fe200000010ff */
[----:B------:R-:W4:Y:S01]  /*13cb0*/  LDL.LU R4, [R1+0x10] ;  /* 0x0000100001047983 */ /* 0x000f220000300800 */
[----:B------:R-:W-:Y:S02]  /*13cc0*/  F2FP.BF16.F32.PACK_AB R179, R137, R210 ;  /* 0x000000d289b3723e */ /* 0x000fe400000010ff */
[----:B------:R-:W-:Y:S02]  /*13cd0*/  MOV R6, R154 ;  /* 0x0000009a00067202 */ /* 0x000fe40000000f00 */
[----:B------:R-:W-:Y:S03]  /*13ce0*/  MOV R7, R153 ;  /* 0x0000009900077202 */ /* 0x000fe60000000f00 */
[C---:B------:R-:W-:Y:S01]  /*13cf0*/  HMMA.16816.F32.BF16 R148, R176.reuse, R156, R8 ;  /* 0x0000009cb094723c */ /* 0x040fe20000041808 */
[----:B------:R-:W5:Y:S03]  /*13d00*/  LDL.LU R10, [R1+0xc] ;  /* 0x00000c00010a7983 */ /* 0x000f660000300800 */
[----:B------:R-:W-:Y:S01]  /*13d10*/  MOV R9, R152 ;  /* 0x0000009800097202 */ /* 0x000fe20000000f00 */
[----:B------:R-:W5:Y:S01]  /*13d20*/  LDL.LU R11, [R1+0x8] ;  /* 0x00000800010b7983 */ /* 0x000f620000300800 */
[C---:B------:R-:W-:Y:S02]  /*13d30*/  ISETP.GT.AND P1, PT, R229.reuse, R7, PT ;  /* 0x00000007e500720c */ /* 0x040fe40003f24270 */
[-C--:B------:R-:W-:Y:S03]  /*13d40*/  HMMA.16816.F32.BF16 R152, R176, R158.reuse, R12 ;  /* 0x0000009eb098723c */ /* 0x080fe6000004180c */
[----:B------:R-:W-:Y:S05]  /*13d50*/  IADD3 R229, PT, PT, R229, -0x1, RZ ;  /* 0xffffffffe5e57810 */ /* 0x000fea0007ffe0ff */
        /* <DEDUP_REMOVED lines=29> */
[----:B---3--:R-:W-:Y:S04]  /*13f30*/  FFMA.FTZ R3, R3, R5, R244 ;  /* 0x0000000503037223 */ /* 0x008fe800000100f4 */
[----:B------:R-:W-:Y:S01]  /*13f40*/  FADD.FTZ R3, R246, R3 ;  /* 0x00000003f6037221 */ /* 0x000fe20000010000 */
[----:B----4-:R-:W-:Y:S03]  /*13f50*/  FFMA.FTZ R2, R2, R4, R241 ;  /* 0x0000000402027223 */ /* 0x010fe600000100f1 */
[----:B------:R-:W-:Y:S01]  /*13f60*/  FADD.FTZ R3, R243, R3 ;  /* 0x00000003f3037221 */ /* 0x000fe20000010000 */
[----:B------:R-:W-:Y:S03]  /*13f70*/  FADD.FTZ R2, R242, R2 ;  /* 0x00000002f2027221 */ /* 0x000fe60000010000 */
[----:B------:R-:W-:Y:S01]  /*13f80*/  FADD.FTZ R3, R245, R3 ;  /* 0x00000003f5037221 */ /* 0x000fe20000010000 */
[----:B------:R-:W-:Y:S01]  /*13f90*/  FADD.FTZ R5, R240, R2 ;  /* 0x00000002f0057221 */ /* 0x000fe20000010000 */
[----:B-----5:R-:W-:Y:S04]  /*13fa0*/  FFMA.FTZ R132, R132, R10, R9 ;  /* 0x0000000a84847223 */ /* 0x020fe80000010009 */
[----:B------:R-:W-:Y:S01]  /*13fb0*/  FADD.FTZ R4, R252, R132 ;  /* 0x00000084fc047221 */ /* 0x000fe20000010000 */
[----:B------:R-:W-:Y:S01]  /*13fc0*/  FFMA.FTZ R0, R0, R11, R247 ;  /* 0x0000000b00007223 */ /* 0x000fe200000100f7 */
[----:B------:R-:W-:Y:S02]  /*13fd0*/  MOV R132, R133 ;  /* 0x0000008500847202 */ /* 0x000fe40000000f00 */
[----:B------:R-:W-:Y:S01]  /*13fe0*/  FADD.FTZ R4, R251, R4 ;  /* 0x00000004fb047221 */ /* 0x000fe20000010000 */
[----:B------:R-:W-:Y:S03]  /*13ff0*/  FADD.FTZ R0, R250, R0 ;  /* 0x00000000fa007221 */ /* 0x000fe60000010000 */
        /* <DEDUP_REMOVED lines=18> */
[----:B------:R-:W-:Y:S01]  /*14120*/  STL [R1+0xc], R4 ;  /* 0x00000c0401007387 */ /* 0x000fe20000100800 */
[----:B------:R-:W-:Y:S01]  /*14130*/  MOV R139, R136 ;  /* 0x00000088008b7202 */ /* 0x000fe20000000f00 */
[----:B------:R-:W-:Y:S01]  /*14140*/  FADD.FTZ R3, R137, R3 ;  /* 0x0000000389037221 */ /* 0x000fe20000010000 */
[----:B------:R-:W-:Y:S01]  /*14150*/  FADD.FTZ R0, R138, R0 ;  /* 0x000000008a007221 */ /* 0x000fe20000010000 */
[----:B------:R-:W-:Y:S03]  /*14160*/  MOV R138, R134 ;  /* 0x00000086008a7202 */ /* 0x000fe60000000f00 */
[----:B------:R1:W-:Y:S04]  /*14170*/  STL [R1+0x8], R3 ;  /* 0x0000080301007387 */ /* 0x0003e80000100800 */
[----:B------:R2:W-:Y:S04]  /*14180*/  STL [R1+0x14], R2 ;  /* 0x0000140201007387 */ /* 0x0005e80000100800 */
[----:B------:R2:W-:Y:S01]  /*14190*/  STL [R1+0x10], R0 ;  /* 0x0000100001007387 */ /* 0x0005e20000100800 */
[----:B-1----:R-:W-:Y:S01]  /*141a0*/  MOV R3, R135 ;  /* 0x0000008700037202 */ /* 0x002fe20000000f00 */
[----:B------:R-:W-:Y:S06]  /*141b0*/  @P1 BRA `(.L_x_2363) ;  /* 0xffffffd000901947 */ /* 0x000fec000383ffff */
.L_x_2362:
[----:B--2---:R-:W2:Y:S04]  /*141c0*/  LDL.LU R2, [R1+0x14] ;  /* 0x0000140001027983 */ /* 0x004ea80000300800 */
[----:B------:R-:W3:Y:S04]  /*141d0*/  LDL.LU R8, [R1+0x10] ;  /* 0x0000100001087983 */ /* 0x000ee80000300800 */
[----:B------:R-:W4:Y:S04]  /*141e0*/  LDL.LU R6, [R1+0xc] ;  /* 0x00000c0001067983 */ /* 0x000f280000300800 */
[----:B------:R-:W5:Y:S04]  /*141f0*/  LDL.LU R5, [R1+0x8] ;  /* 0x0000080001057983 */ /* 0x000f680000300800 */
[----:B------:R-:W5:Y:S04]  /*14200*/  LDL.LU R7, [R1+0x28] ;  /* 0x0000280001077983 */ /* 0x000f680000300800 */
[----:B------:R-:W5:Y:S01]  /*14210*/  LDL R143, [R1+0x38] ;  /* 0x00003800018f7983 */ /* 0x000f620000100800 */
[----:B------:R-:W1:Y:S01]  /*14220*/  S2UR UR4, SR_CgaCtaId ;  /* 0x00000000000479c3 */ /* 0x000e620000008800 */
[----:B------:R-:W-:Y:S01]  /*14230*/  UMOV UR5, 0x400 ;  /* 0x0000040000057882 */ /* 0x000fe20000000000 */
[----:B------:R-:W1:Y:S02]  /*14240*/  S2R R176, SR_TID.X ;  /* 0x0000000000b07919 */ /* 0x000e640000002100 */
[----:B-1----:R-:W-:-:S04]  /*14250*/  ULEA UR4, UR4, UR5, 0x18 ;  /* 0x0000000504047291 */ /* 0x002fc8000f8ec0ff */
[----:B------:R-:W1:Y:S01]  /*14260*/  S2UR UR5, SR_CTAID.Z ;  /* 0x00000000000579c3 */ /* 0x000e620000002700 */
[----:B------:R-:W-:Y:S02]  /*14270*/  SHF.R.U32.HI R142, RZ, 0x3, R176 ;  /* 0x00000003ff8e7819 */ /* 0x000fe400000116b0 */
[----:B------:R-:W-:Y:S01]  /*14280*/  LOP3.LUT P1, RZ, R176, 0x10, RZ, 0xc0, !PT ;  /* 0x00000010b0ff7812 */ /* 0x000fe2000782c0ff */
[----:B--2---:R-:W2:Y:S04]  /*14290*/  SHFL.BFLY PT, R4, R2, 0x2, 0x1f ;  /* 0x0c401f0002047f89 */ /* 0x004ea800000e0000 */
[----:B---3--:R-:W3:Y:S04]  /*142a0*/  SHFL.BFLY PT, R0, R8, 0x2, 0x1f ;  /* 0x0c401f0008007f89 */ /* 0x008ee800000e0000 */
[----:B----4-:R-:W4:Y:S01]  /*142b0*/  SHFL.BFLY PT, R3, R6, 0x2, 0x1f ;  /* 0x0c401f0006037f89 */ /* 0x010f2200000e0000 */
[----:B--2---:R-:W-:-:S03]  /*142c0*/  FADD.FTZ R4, R4, R2 ;  /* 0x0000000204047221 */ /* 0x004fc60000010000 */
[----:B-----5:R-:W2:Y:S01]  /*142d0*/  SHFL.BFLY PT, R2, R5, 0x2, 0x1f ;  /* 0x0c401f0005027f89 */ /* 0x020ea200000e0000 */
[----:B---3--:R-:W-:Y:S01]  /*142e0*/  FADD.FTZ R0, R0, R8 ;  /* 0x0000000800007221 */ /* 0x008fe20000010000 */
[----:B------:R-:W-:Y:S02]  /*142f0*/  IADD3 R8, PT, PT, R142, 0x10, RZ ;  /* 0x000000108e087810 */ /* 0x000fe40007ffe0ff */
[----:B------:R-:W3:Y:S01]  /*14300*/  SHFL.BFLY PT, R132, R4, 0x1, 0x1f ;  /* 0x0c201f0004847f89 */ /* 0x000ee200000e0000 */
[----:B----4-:R-:W-:Y:S01]  /*14310*/  FADD.FTZ R3, R3, R6 ;  /* 0x0000000603037221 */ /* 0x010fe20000010000 */
[----:B------:R-:W-:Y:S02]  /*14320*/  ISETP.GE.AND P4, PT, R8, R143, PT ;  /* 0x0000008f0800720c */ /* 0x000fe40003f86270 */
[----:B------:R-:W4:Y:S04]  /*14330*/  SHFL.BFLY PT, R137, R0, 0x1, 0x1f ;  /* 0x0c201f0000897f89 */ /* 0x000f2800000e0000 */
[----:B------:R-:W5:Y:S01]  /*14340*/  SHFL.BFLY PT, R138, R3, 0x1, 0x1f ;  /* 0x0c201f00038a7f89 */ /* 0x000f6200000e0000 */
[----:B--2---:R-:W-:Y:S01]  /*14350*/  FADD.FTZ R2, R2, R5 ;  /* 0x0000000502027221 */ /* 0x004fe20000010000 */
[----:B------:R-:W-:Y:S01]  /*14360*/  SHF.L.U32 R5, R176, 0x4, RZ ;  /* 0x00000004b0057819 */ /* 0x000fe200000006ff */
[----:B---3--:R-:W-:-:S03]  /*14370*/  FADD.FTZ R132, R4, R132 ;  /* 0x0000008404847221 */ /* 0x008fc60000010000 */
[----:B------:R-:W2:Y:S01]  /*14380*/  SHFL.BFLY PT, R139, R2, 0x1, 0x1f ;  /* 0x0c201f00028b7f89 */ /* 0x000ea200000e0000 */
[----:B------:R-:W-:Y:S01]  /*14390*/  LOP3.LUT R5, R5, 0x1c0, RZ, 0xc0, !PT ;  /* 0x000001c005057812 */ /* 0x000fe200078ec0ff */
[----:B------:R-:W3:Y:S01]  /*143a0*/  MUFU.RCP R4, R132 ;  /* 0x0000008400047308 */ /* 0x000ee20000001000 */
[----:B----4-:R-:W-:Y:S01]  /*143b0*/  FADD.FTZ R137, R0, R137 ;  /* 0x0000008900897221 */ /* 0x010fe20000010000 */
[----:B------:R-:W-:Y:S02]  /*143c0*/  SHF.L.U32 R0, R176, 0x5, RZ ;  /* 0x00000005b0007819 */ /* 0x000fe400000006ff */
[----:B------:R-:W-:Y:S01]  /*143d0*/  FSETP.NE.FTZ.AND P6, PT, R132, RZ, PT ;  /* 0x000000ff8400720b */ /* 0x000fe20003fd5000 */
[----:B-----5:R-:W-:Y:S01]  /*143e0*/  FADD.FTZ R138, R3, R138 ;  /* 0x0000008a038a7221 */ /* 0x020fe20000010000 */
[----:B------:R-:W-:Y:S02]  /*143f0*/  LOP3.LUT R238, R238, 0x7c00, R0, 0xf8, !PT ;  /* 0x00007c00eeee7812 */ /* 0x000fe400078ef800 */
[----:B------:R-:W-:Y:S01]  /*14400*/  IADD3 R0, PT, PT, R142, 0x30, RZ ;  /* 0x000000308e007810 */ /* 0x000fe20007ffe0ff */
[----:B------:R-:W4:Y:S01]  /*14410*/  MUFU.RCP R6, R137 ;  /* 0x0000008900067308 */ /* 0x000f220000001000 */
[----:B------:R-:W-:-:S02]  /*14420*/  LOP3.LUT R5, R5, 0x38, R7, 0xf8, !PT ;  /* 0x0000003805057812 */ /* 0x000fc400078ef807 */
[----:B------:R-:W-:Y:S02]  /*14430*/  ISETP.GE.AND P2, PT, R0, R143, PT ;  /* 0x0000008f0000720c */ /* 0x000fe40003f46270 */
[----:B------:R-:W-:Y:S02]  /*14440*/  LOP3.LUT R5, R238, R5, RZ, 0xfc, !PT ;  /* 0x00000005ee057212 */ /* 0x000fe400078efcff */
[----:B------:R-:W-:Y:S02]  /*14450*/  FSETP.NE.FTZ.AND P5, PT, R137, RZ, PT ;  /* 0x000000ff8900720b */ /* 0x000fe40003fb5000 */
[----:B---3--:R-:W-:Y:S02]  /*14460*/  FSEL R0, R4, 1, P6 ;  /* 0x3f80000004007808 */ /* 0x008fe40003000000 */
[----:B------:R-:W-:Y:S01]  /*14470*/  LEA R20, R5, UR4, 0x1 ;  /* 0x0000000405147c11 */ /* 0x000fe2000f8e08ff */
[----:B--2---:R-:W-:Y:S01]  /*14480*/  FADD.FTZ R139, R2, R139 ;  /* 0x0000008b028b7221 */ /* 0x004fe20000010000 */
[----:B------:R-:W-:Y:S01]  /*14490*/  IADD3 R7, PT, PT, R142, 0x20, RZ ;  /* 0x000000208e077810 */ /* 0x000fe20007ffe0ff */
        /* <DEDUP_REMOVED lines=34> */
[----:B------:R-:W3:Y:S01]  /*146c0*/  MUFU.RCP R0, R139 ;  /* 0x0000008b00007308 */ /* 0x000ee20000001000 */
        /* <DEDUP_REMOVED lines=8> */
[----:B----4-:R-:W-:Y:S02]  /*14750*/  FSEL R3, R6, 1, P5 ;  /* 0x3f80000006037808 */ /* 0x010fe40002800000 */
[----:B--2---:R-:W-:Y:S02]  /*14760*/  FSEL R2, R2, 1, P0 ;  /* 0x3f80000002027808 */ /* 0x004fe40000000000 */
[----:B---3--:R-:W-:Y:S01]  /*14770*/  FSEL R0, R0, 1, P1 ;  /* 0x3f80000000007808 */ /* 0x008fe20000800000 */
        /* <DEDUP_REMOVED lines=85> */
[----:B------:R-:W-:Y:S01]  /*14cd0*/  ISETP.GE.AND P3, PT, R7, R143, PT ;  /* 0x0000008f0700720c */ /* 0x000fe20003f66270 */
        /* <DEDUP_REMOVED lines=23> */
[----:B---3--:R-:W3:Y:S01]  /*14e50*/  @P6 MUFU.LG2 R0, R132 ;  /* 0x0000008400006308 */ /* 0x008ee20000000c00 */
[----:B------:R-:W-:-:S02]  /*14e60*/  F2FP.BF16.F32.PACK_AB R2, R157, R156 ;  /* 0x0000009c9d02723e */ /* 0x000fc400000010ff */
[----:B------:R-:W-:Y:S02]  /*14e70*/  F2FP.BF16.F32.PACK_AB R7, R7, R148 ;  /* 0x000000940707723e */ /* 0x000fe400000010ff */
        /* <DEDUP_REMOVED lines=8> */
[----:B------:R-:W-:Y:S01]  /*14f00*/  MOV R59, 0x7f800000 ;  /* 0x7f800000003b7802 */ /* 0x000fe20000000f00 */
[----:B---3--:R-:W-:-:S02]  /*14f10*/  @P6 FMUL.FTZ R0, R0, 0.69314718246459960938 ;  /* 0x3f31721800006820 */ /* 0x008fc40000410000 */
[----:B------:R3:W-:Y:S01]  /*14f20*/  STS [R5+0x2000], R17 ;  /* 0x0020001105007388 */ /* 0x0007e20000000800 */
[----:B------:R-:W-:Y:S02]  /*14f30*/  F2FP.BF16.F32.PACK_AB R11, R11, R172 ;  /* 0x000000ac0b0b723e */ /* 0x000fe400000010ff */
[----:B------:R-:W-:Y:S01]  /*14f40*/  F2FP.BF16.F32.PACK_AB R10, R10, R174 ;  /* 0x000000ae0a0a723e */ /* 0x000fe200000010ff */
[----:B--2---:R-:W-:Y:S01]  /*14f50*/  @P6 FFMA.FTZ R59, R133, R58, R0 ;  /* 0x0000003a853b6223 */ /* 0x004fe20000010000 */
[----:B------:R-:W-:Y:S01]  /*14f60*/  F2FP.BF16.F32.PACK_AB R13, R13, R164 ;  /* 0x000000a40d0d723e */ /* 0x000fe200000010ff */
[----:B------:R2:W-:Y:S01]  /*14f70*/  STS [R5+0x2400], R16 ;  /* 0x0024001005007388 */ /* 0x0005e20000000800 */
[----:B------:R-:W-:Y:S02]  /*14f80*/  F2FP.BF16.F32.PACK_AB R12, R12, R166 ;  /* 0x000000a60c0c723e */ /* 0x000fe400000010ff */
[----:B----4-:R-:W-:Y:S02]  /*14f90*/  ISETP.NE.AND P6, PT, R60, RZ, PT ;  /* 0x000000ff3c00720c */ /* 0x010fe40003fc5270 */
[----:B------:R-:W-:-:S02]  /*14fa0*/  F2FP.BF16.F32.PACK_AB R9, R9, R168 ;  /* 0x000000a80909723e */ /* 0x000fc400000010ff */
[----:B-----5:R-:W-:Y:S02]  /*14fb0*/  IADD3 R2, PT, PT, R20, R64, RZ ;  /* 0x0000004014027210 */ /* 0x020fe40007ffe0ff */
[----:B------:R-:W-:Y:S01]  /*14fc0*/  F2FP.BF16.F32.PACK_AB R8, R8, R170 ;  /* 0x000000aa0808723e */ /* 0x000fe200000010ff */
[----:B-1----:R-:W1:Y:S01]  /*14fd0*/  @P5 MUFU.LG2 R7, R137 ;  /* 0x0000008900075308 */ /* 0x002e620000000c00 */
[----:B------:R-:W-:Y:S01]  /*14fe0*/  IADD3 R4, PT, PT, R65, R2, RZ ;  /* 0x0000000241047210 */ /* 0x000fe20007ffe0ff */
[----:B------:R-:W-:Y:S01]  /*14ff0*/  STS [R2], R15 ;  /* 0x0000000f02007388 */ /* 0x000fe20000000800 */
[----:B------:R-:W-:Y:S02]  /*15000*/  F2FP.BF16.F32.PACK_AB R18, R18, R22 ;  /* 0x000000161212723e */ /* 0x000fe400000010ff */
[----:B------:R-:W-:Y:S01]  /*15010*/  F2FP.BF16.F32.PACK_AB R23, R23, R19 ;  /* 0x000000131717723e */ /* 0x000fe200000010ff */
[----:B------:R-:W-:Y:S01]  /*15020*/  STS [R2+0x400], R14 ;  /* 0x0004000e02007388 */ /* 0x000fe20000000800 */
[----:B------:R-:W-:Y:S01]  /*15030*/  F2FP.BF16.F32.PACK_AB R22, R29, R34 ;  /* 0x000000221d16723e */ /* 0x000fe200000010ff */
[----:B---3--:R-:W3:Y:S01]  /*15040*/  @P5 LDC R17, c[0x0][0x458] ;  /* 0x00011600ff115b82 */ /* 0x008ee20000000800 */
[----:B------:R-:W-:Y:S01]  /*15050*/  F2FP.BF16.F32.PACK_AB R19, R27, R28 ;  /* 0x0000001c1b13723e */ /* 0x000fe200000010ff */
[----:B------:R-:W-:Y:S01]  /*15060*/  STS [R4], R11 ;  /* 0x0000000b04007388 */ /* 0x000fe20000000800 */
[----:B------:R-:W-:-:S02]  /*15070*/  IADD3 R3, PT, PT, R65, R21, RZ ;  /* 0x0000001541037210 */ /* 0x000fc40007ffe0ff */
[----:B------:R-:W-:Y:S01]  /*15080*/  IADD3 R0, PT, PT, R64, R21, RZ ;  /* 0x0000001540007210 */ /* 0x000fe20007ffe0ff */
[----:B------:R-:W-:Y:S01]  /*15090*/  STS [R4+0x400], R10 ;  /* 0x0004000a04007388 */ /* 0x000fe20000000800 */
[----:B------:R-:W-:Y:S01]  /*150a0*/  F2FP.BF16.F32.PACK_AB R24, R24, R42 ;  /* 0x0000002a1818723e */ /* 0x000fe200000010ff */
[----:B--2---:R-:W2:Y:S01]  /*150b0*/  LDC R16, c[0x0][0x434] ;  /* 0x00010d00ff107b82 */ /* 0x004ea20000000800 */
        /* <DEDUP_REMOVED lines=39> */
[----:B-1----:R-:W2:Y:S01]  /*15330*/  @P6 LDC R22, c[0x0][0x430] ;  /* 0x00010c00ff166b82 */ /* 0x002ea20000000800 */
        /* <DEDUP_REMOVED lines=24> */
[----:B-1----:R-:W2:Y:S01]  /*154c0*/  LDC R27, c[0x0][0x434] ;  /* 0x00010d00ff1b7b82 */ /* 0x002ea20000000800 */
[----:B------:R-:W-:Y:S02]  /*154d0*/  F2FP.BF16.F32.PACK_AB R13, R131, R130 ;  /* 0x00000082830d723e */ /* 0x000fe400000010ff */
[----:B------:R1:W-:Y:S01]  /*154e0*/  STS [R20+0x4400], R36 ;  /* 0x0044002414007388 */ /* 0x0003e20000000800 */
[----:B------:R-:W-:Y:S02]  /*154f0*/  F2FP.BF16.F32.PACK_AB R19, R125, R124 ;  /* 0x0000007c7d13723e */ /* 0x000fe400000010ff */
[----:B------:R-:W-:Y:S01]  /*15500*/  F2FP.BF16.F32.PACK_AB R18, R127, R126 ;  /* 0x0000007e7f12723e */ /* 0x000fe200000010ff */
[----:B------:R1:W-:Y:S01]  /*15510*/  STS [R5+0x4000], R34 ;  /* 0x0040002205007388 */ /* 0x0003e20000000800 */
[----:B---3--:R-:W3:Y:S01]  /*15520*/  LDC.U8 R26, c[0x0][0x548] ;  /* 0x00015200ff1a7b82 */ /* 0x008ee20000000000 */
[----:B------:R-:W-:-:S02]  /*15530*/  @P6 MOV R17, 0x1 ;  /* 0x0000000100116802 */ /* 0x000fc40000000f00 */
[----:B------:R1:W-:Y:S04]  /*15540*/  STS [R5+0x4400], R33 ;  /* 0x0044002105007388 */ /* 0x0003e80000000800 */
[----:B------:R1:W-:Y:S01]  /*15550*/  STS [R20+0x6000], R35 ;  /* 0x0060002314007388 */ /* 0x0003e20000000800 */
[----:B--2---:R-:W-:Y:S01]  /*15560*/  @P6 IMAD R16, R22, R27, RZ ;  /* 0x0000001b16106224 */ /* 0x004fe200078e02ff */
[----:B-1--4-:R-:W-:Y:S06]  /*15570*/  @P6 BRA `(.L_x_2366) ;  /* 0x0000000000206947 */ /* 0x012fec0003800000 */
        /* <DEDUP_REMOVED lines=8> */
.L_x_2366:
        /* <DEDUP_REMOVED lines=22> */
[----:B-----5:R-:W5:Y:S01]  /*15760*/  @P0 MUFU.LG2 R2, R138 ;  /* 0x0000008a00020308 */ /* 0x020f620000000c00 */
[----:B------:R-:W1:Y:S02]  /*15770*/  S2R R33, SR_CTAID.Y ;  /* 0x0000000000217919 */ /* 0x000e640000002600 */
[----:B------:R-:W-:Y:S04]  /*15780*/  STS [R21+0x6000], R54 ;  /* 0x0060003615007388 */ /* 0x000fe80000000800 */
[----:B------:R-:W-:Y:S04]  /*15790*/  STS [R21+0x6400], R57 ;  /* 0x0064003915007388 */ /* 0x000fe80000000800 */
[----:B------:R-:W-:Y:S01]  /*157a0*/  STS [R3+0x6000], R12 ;  /* 0x0060000c03007388 */ /* 0x000fe20000000800 */
[----:B-----5:R-:W-:-:S03]  /*157b0*/  @P0 FMUL.FTZ R2, R2, 0.69314718246459960938 ;  /* 0x3f31721802020820 */ /* 0x020fc60000410000 */
[----:B------:R-:W-:Y:S01]  /*157c0*/  STS [R3+0x6400], R11 ;  /* 0x0064000b03007388 */ /* 0x000fe20000000800 */
[----:B---3--:R-:W-:-:S03]  /*157d0*/  @P0 FFMA.FTZ R24, R135, R20, R2 ;  /* 0x0000001487180223 */ /* 0x008fc60000010002 */
[----:B------:R3:W-:Y:S04]  /*157e0*/  STS [R0+0x4000], R10 ;  /* 0x0040000a00007388 */ /* 0x0007e80000000800 */
[----:B------:R5:W-:Y:S04]  /*157f0*/  STS [R0+0x4400], R9 ;  /* 0x0044000900007388 */ /* 0x000be80000000800 */
[----:B------:R-:W-:Y:S04]  /*15800*/  STS [R6+0x4000], R8 ;  /* 0x0040000806007388 */ /* 0x000fe80000000800 */
[----:B------:R-:W-:Y:S04]  /*15810*/  STS [R6+0x4400], R13 ;  /* 0x0044000d06007388 */ /* 0x000fe80000000800 */
[----:B------:R-:W-:Y:S04]  /*15820*/  STS [R0+0x6000], R15 ;  /* 0x0060000f00007388 */ /* 0x000fe80000000800 */
[----:B------:R2:W-:Y:S04]  /*15830*/  STS [R0+0x6400], R14 ;  /* 0x0064000e00007388 */ /* 0x0005e80000000800 */
[----:B------:R1:W-:Y:S01]  /*15840*/  STS [R6+0x6000], R19 ;  /* 0x0060001306007388 */ /* 0x0003e20000000800 */
[----:B---3--:R-:W3:Y:S03]  /*15850*/  @P1 LDC R10, c[0x0][0x458] ;  /* 0x00011600ff0a1b82 */ /* 0x008ee60000000800 */
[----:B------:R3:W-:Y:S01]  /*15860*/  STS [R6+0x6400], R18 ;  /* 0x0064001206007388 */ /* 0x0007e20000000800 */
[----:B-----5:R-:W5:Y:S04]  /*15870*/  @P1 MUFU.LG2 R9, R139 ;  /* 0x0000008b00091308 */ /* 0x020f680000000c00 */
        /* <DEDUP_REMOVED lines=10> */
[----:B------:R-:W1:Y:S01]  /*15920*/  @P5 LDC.64 R22, c[0x0][0x408] ;  /* 0x00010200ff165b82 */ /* 0x000e620000000a00 */
[----:B----4-:R-:W-:-:S04]  /*15930*/  @!P5 IMAD.WIDE.U32 R2, R33, R4, RZ ;  /* 0x000000042102d225 */ /* 0x010fc800078e00ff */
[----:B------:R-:W-:Y:S02]  /*15940*/  @!P5 IMAD R8, R33, R5, R3 ;  /* 0x000000052108d224 */ /* 0x000fe400078e0203 */
[----:B---3--:R-:W-:Y:S02]  /*15950*/  @!P5 IMAD.MOV.U32 R6, RZ, RZ, R2 ;  /* 0x000000ffff06d224 */ /* 0x008fe400078e0002 */
[----:B-----5:R-:W-:Y:S01]  /*15960*/  @P1 FMUL.FTZ R2, R9, 0.69314718246459960938 ;  /* 0x3f31721809021820 */ /* 0x020fe20000410000 */
[----:B-1----:R-:W-:-:S04]  /*15970*/  @P5 IMAD.WIDE.U32 R4, R32, R22, RZ ;  /* 0x0000001620045225 */ /* 0x002fc800078e00ff */
[----:B------:R-:W-:Y:S01]  /*15980*/  @P1 FFMA.FTZ R19, R136, R10, R2 ;  /* 0x0000000a88131223 */ /* 0x000fe20000010002 */
[----:B------:R-:W-:Y:S02]  /*15990*/  @P5 IMAD R8, R32, R23, R5 ;  /* 0x0000001720085224 */ /* 0x000fe400078e0205 */
[----:B------:R-:W-:Y:S01]  /*159a0*/  @!P0 IMAD R32, R33, R27, RZ ;  /* 0x0000001b21208224 */ /* 0x000fe200078e02ff */
[----:B------:R-:W1:Y:S01]  /*159b0*/  LDC.64 R22, c[0x0][0x410] ;  /* 0x00010400ff167b82 */ /* 0x000e620000000a00 */
[----:B------:R-:W-:Y:S02]  /*159c0*/  IMAD R5, R7, UR4, RZ ;  /* 0x0000000407057c24 */ /* 0x000fe4000f8e02ff */
[----:B------:R-:W-:Y:S01]  /*159d0*/  @P5 IMAD.MOV.U32 R6, RZ, RZ, R4 ;  /* 0x000000ffff065224 */ /* 0x000fe200078e0004 */
[----:B------:R-:W-:Y:S01]  /*159e0*/  SHF.R.S32.HI R2, RZ, 0x1f, R32 ;  /* 0x0000001fff027819 */ /* 0x000fe20000011420 */
[----:B------:R3:W-:Y:S01]  /*159f0*/  @!P0 STL [R1+0x3c], R32 ;  /* 0x00003c2001008387 */ /* 0x0007e20000100800 */
[----:B------:R-:W-:Y:S01]  /*15a00*/  SEL R3, R32, RZ, P6 ;  /* 0x000000ff20037207 */ /* 0x000fe20003000000 */
[----:B------:R-:W-:Y:S01]  /*15a10*/  VIADD R9, R142, 0x40 ;  /* 0x000000408e097836 */ /* 0x000fe20000000000 */
[----:B------:R-:W-:-:S02]  /*15a20*/  SEL R2, R2, RZ, P6 ;  /* 0x000000ff02027207 */ /* 0x000fc40003000000 */
[----:B------:R-:W-:Y:S02]  /*15a30*/  SHF.L.U32 R5, R5, 0x7, RZ ;  /* 0x0000000705057819 */ /* 0x000fe400000006ff */
[----:B------:R-:W-:Y:S02]  /*15a40*/  LOP3.LUT P6, RZ, R176, 0x3, RZ, 0xc0, !PT ;  /* 0x00000003b0ff7812 */ /* 0x000fe400078cc0ff */
[--C-:B------:R-:W-:Y:S02]  /*15a50*/  IADD3 R4, P5, P0, R5, R3, R0.reuse ;  /* 0x0000000305047210 */ /* 0x100fe400078be000 */
        /* <DEDUP_REMOVED lines=8> */
[----:B--23--:R-:W-:Y:S09]  /*15ae0*/  @P6 BRA `(.L_x_2368) ;  /* 0x0000000000b86947 */ /* 0x00cff20003800000 */
        /* <DEDUP_REMOVED lines=46> */
.L_x_2368:
[----:B------:R-:W-:Y:S05]  /*15dd0*/  BSYNC.RECONVERGENT B0 ;  /* 0x0000000000007941 */ /* 0x000fea0003800200 */
.L_x_2367:
[----:B-1----:R-:W-:Y:S01]  /*15de0*/  IMAD.WIDE.U32 R16, R22, UR5, R14 ;  /* 0x0000000516107c25 */ /* 0x002fe2000f8e000e */
[----:B---3--:R1:W2:Y:S01]  /*15df0*/  LDS.128 R8, [R228+0x4000] ;  /* 0x00400000e4087984 */ /* 0x0082a20000000c00 */
        /* <DEDUP_REMOVED lines=22> */
.L_x_2370:
[----:B------:R-:W-:Y:S05]  /*15f60*/  BSYNC.RECONVERGENT B0 ;  /* 0x0000000000007941 */ /* 0x000fea0003800200 */
.L_x_2369:
        /* <DEDUP_REMOVED lines=19> */
.L_x_2372:
[----:B------:R-:W-:Y:S05]  /*160a0*/  BSYNC.RECONVERGENT B0 ;  /* 0x0000000000007941 */ /* 0x000fea0003800200 */
.L_x_2371:
        /* <DEDUP_REMOVED lines=18> */
.L_x_2374:
[----:B------:R-:W-:Y:S05]  /*161d0*/  BSYNC.RECONVERGENT B0 ;  /* 0x0000000000007941 */ /* 0x000fea0003800200 */
.L_x_2373:
        /* <DEDUP_REMOVED lines=18> */
.L_x_2376:
[----:B------:R-:W-:Y:S05]  /*16300*/  BSYNC.RECONVERGENT B0 ;  /* 0x0000000000007941 */ /* 0x000fea0003800200 */
.L_x_2375:
        /* <DEDUP_REMOVED lines=18> */
.L_x_2378:
[----:B------:R-:W-:Y:S05]  /*16430*/  BSYNC.RECONVERGENT B0 ;  /* 0x0000000000007941 */ /* 0x000fea0003800200 */
.L_x_2377:
        /* <DEDUP_REMOVED lines=18> */
.L_x_2380:
[----:B------:R-:W-:Y:S05]  /*16560*/  BSYNC.RECONVERGENT B0 ;  /* 0x0000000000007941 */ /* 0x000fea0003800200 */
.L_x_2379:
        /* <DEDUP_REMOVED lines=18> */
.L_x_2382:
[----:B------:R-:W-:Y:S05]  /*16690*/  BSYNC.RECONVERGENT B0 ;  /* 0x0000000000007941 */ /* 0x000fea0003800200 */
.L_x_2381:
        /* <DEDUP_REMOVED lines=17> */
.L_x_2383:
        /* <DEDUP_REMOVED lines=13> */
.L_x_2872:


//--------------------- .text._ZN5flash16flash_fwd_kernelI23Flash_fwd_kernel_traitsILi128ELi128ELi32ELi4ELb0ELb0EN7cutlass10bfloat16_tE19Flash_kernel_traitsILi128ELi128ELi32ELi4ES3_EELb1ELb0ELb1ELb1ELb0ELb0ELb0ELb0EEEvNS_16Flash_fwd_paramsE --------------------------
	.section	.text._ZN5flash16flash_fwd_kernelI23Flash_fwd_kernel_traitsILi128ELi128ELi32ELi4ELb0ELb0EN7cutlass10bfloat16_tE19Flash_kernel_traitsILi128ELi128ELi32ELi4ES3_EELb1ELb0ELb1ELb1ELb0ELb0ELb0ELb0EEEvNS_16Flash_fwd_paramsE,"ax",@progbits
	.align	128
        .global         _ZN5flash16flash_fwd_kernelI23Flash_fwd_kernel_traitsILi128ELi128ELi32ELi4ELb0ELb0EN7cutlass10bfloat16_tE19Flash_kernel_traitsILi128ELi128ELi32ELi4ES3_EELb1ELb0ELb1ELb1ELb0ELb0ELb0ELb0EEEvNS_16Flash_fwd_paramsE
        .type           _ZN5flash16flash_fwd_kernelI23Flash_fwd_kernel_traitsILi128ELi128ELi32ELi4ELb0ELb0EN7cutlass10bfloat16_tE19Flash_kernel_traitsILi128ELi128ELi32ELi4ES3_EELb1ELb0ELb1ELb1ELb0ELb0ELb0ELb0EEEvNS_16Flash_fwd_paramsE,@function
        .size           _ZN5flash16flash_fwd_kernelI23Flash_fwd_kernel_traitsILi128ELi128ELi32ELi4ELb0ELb0EN7cutlass10bfloat16_tE19Flash_kernel_traitsILi128ELi128ELi32ELi4ES3_EELb1ELb0ELb1ELb1ELb0ELb0ELb0ELb0EEEvNS_16Flash_fwd_paramsE,(.L_x_2873 - _ZN5flash16flash_fwd_kernelI23Flash_fwd_kernel_traitsILi128ELi128ELi32ELi4ELb0ELb0EN7cutlass10bfloat16_tE19Flash_kernel_traitsILi128ELi128ELi32ELi4ES3_EELb1ELb0ELb1ELb1ELb0ELb0ELb0ELb0EEEvNS_16Flash_fwd_paramsE)
        .other          _ZN5flash16flash_fwd_kernelI23Flash_fwd_kernel_traitsILi128ELi128ELi32ELi4ELb0ELb0EN7cutlass10bfloat16_tE19Flash_kernel_traitsILi128ELi128ELi32ELi4ES3_EELb1ELb0ELb1ELb1ELb0ELb0ELb0ELb0EEEvNS_16Flash_fwd_paramsE,@"STO_CUDA_ENTRY STV_DEFAULT"
_ZN5flash16flash_fwd_kernelI23Flash_fwd_kernel_traitsILi128ELi128ELi32ELi4ELb0ELb0EN7cutlass10bfloat16_tE19Flash_kernel_traitsILi128ELi128ELi32ELi4ES3_EELb1ELb0ELb1ELb1ELb0ELb0ELb0ELb0EEEvNS_16Flash_fwd_paramsE:
.text._ZN5flash16flash_fwd_kernelI23Flash_fwd_kernel_traitsILi128ELi128ELi32ELi4ELb0ELb0EN7cutlass10bfloat16_tE19Flash_kernel_traitsILi128ELi128ELi32ELi4ES3_EELb1ELb0ELb1ELb1ELb0ELb0ELb0ELb0EEEvNS_16Flash_fwd_paramsE:
[----:B------:R-:W1:Y:S01]  /*0000*/  LDC R1, c[0x0][0x37c] ;  /* 0x0000df00ff017b82 */ /* 0x000e620000000800 */
[----:B------:R-:W2:Y:S07]  /*0010*/  LDCU.U8 UR4, c[0x0][0x524] ;  /* 0x0000a480ff0477ac */ /* 0x000eae0008000000 */
[----:B------:R-:W3:Y:S01]  /*0020*/  LDC R12, c[0x0][0x518] ;  /* 0x00014600ff0c7b82 */ /* 0x000ee20000000800 */
[----:B-1----:R-:W-:Y:S01]  /*0030*/  VIADD R1, R1, 0xffffff88 ;  /* 0xffffff8801017836 */ /* 0x002fe20000000000 */
[----:B------:R-:W1:Y:S06]  /*0040*/  LDCU.64 UR28, c[0x0][0x358] ;  /* 0x00006b00ff1c77ac */ /* 0x000e6c0008000a00 */
[----:B------:R-:W4:Y:S01]  /*0050*/  LDC R13, c[0x0][0x51c] ;  /* 0x00014700ff0d7b82 */ /* 0x000f220000000800 */
[----:B------:R-:W1:Y:S01]  /*0060*/  S2R R217, SR_TID.X ;  /* 0x0000000000d97919 */ /* 0x000e620000002100 */
[----:B------:R-:W1:Y:S01]  /*0070*/  LDCU.64 UR10, c[0x0][0x460] ;  /* 0x00008c00ff0a77ac */ /* 0x000e620008000a00 */
[----:B------:R-:W1:Y:S01]  /*0080*/  LDCU.64 UR8, c[0x0][0x470] ;  /* 0x00008e00ff0877ac */ /* 0x000e620008000a00 */
[----:B--2---:R-:W-:Y:S01]  /*0090*/  ISETP.NE.AND P1, PT, RZ, UR4, PT ;  /* 0x00000004ff007c0c */ /* 0x004fe2000bf25270 */
[----:B------:R-:W2:Y:S03]  /*00a0*/  LDCU.64 UR4, c[0x0][0x510] ;  /* 0x0000a200ff0477ac */ /* 0x000ea60008000a00 */
[----:B------:R-:W-:Y:S01]  /*00b0*/  S2UR UR32, SR_CTAID.X ;  /* 0x00000000002079c3 */ /* 0x000fe20000002500 */
[----:B------:R-:W2:Y:S07]  /*00c0*/  LDCU.64 UR14, c[0x0][0x460] ;  /* 0x00008c00ff0e77ac */ /* 0x000eae0008000a00 */
[----:B------:R-:W-:Y:S08]  /*00d0*/  S2UR UR25, SR_CTAID.Y ;  /* 0x00000000001979c3 */ /* 0x000ff00000002600 */
[----:B------:R-:W2:Y:S01]  /*00e0*/  S2UR UR26, SR_CTAID.Z ;  /* 0x00000000001a79c3 */ /* 0x000ea20000002700 */
[----:B---3--:R-:W-:Y:S01]  /*00f0*/  @P1 IMAD.MOV.U32 R2, RZ, RZ, R12 ;  /* 0x000000ffff021224 */ /* 0x008fe200078e000c */
[----:B------:R-:W3:Y:S01]  /*0100*/  LDCU.U8 UR12, c[0x0][0x532] ;  /* 0x0000a640ff0c77ac */ /* 0x000ee20008000000 */
[----:B----4-:R-:W-:Y:S01]  /*0110*/  @P1 IMAD.MOV.U32 R3, RZ, RZ, R13 ;  /* 0x000000ffff031224 */ /* 0x010fe200078e000d */
[----:B------:R-:W4:Y:S04]  /*0120*/  LDCU.64 UR6, c[0x0][0x468] ;  /* 0x00008d00ff0677ac */ /* 0x000f280008000a00 */
[----:B------:R-:W4:Y:S01]  /*0130*/  @P1 LDC R0, c[0x0][0x520] ;  /* 0x00014800ff001b82 */ /* 0x000f220000000800 */
[----:B-1----:R-:W4:Y:S01]  /*0140*/  @P1 LDG.E.64 R2, desc[UR28][R2.64] ;  /* 0x0000001c02021981 */ /* 0x002f22000c1e1b00 */
[----:B--2---:R-:W-:-:S02]  /*0150*/  IMAD.U32 R224, RZ, RZ, UR4 ;  /* 0x00000004ffe07e24 */ /* 0x004fc4000f8e00ff */
[----:B------:R-:W-:-:S06]  /*0160*/  IMAD.U32 R225, RZ, RZ, UR5 ;  /* 0x00000005ffe17e24 */ /* 0x000fcc000f8e00ff */
[----:B------:R-:W2:Y:S01]  /*0170*/  @P1 LDG.E.64 R224, desc[UR28][R224.64] ;  /* 0x0000001ce0e01981 */ /* 0x000ea2000c1e1b00 */
[----:B------:R-:W-:Y:S01]  /*0180*/  UISETP.NE.U32.AND UP4, UPT, UR10, URZ, UPT ;  /* 0x000000ff0a00728c */ /* 0x000fe2000bf85070 */
[----:B------:R-:W-:Y:S01]  /*0190*/  ISETP.NE.U32.AND P4, PT, RZ, UR10, PT ;  /* 0x0000000aff007c0c */ /* 0x000fe2000bf85070 */
[----:B------:R-:W-:Y:S02]  /*01a0*/  UISETP.NE.U32.AND UP3, UPT, UR8, URZ, UPT ;  /* 0x000000ff0800728c */ /* 0x000fe4000bf65070 */
[----:B------:R-:W-:Y:S01]  /*01b0*/  UISETP.NE.AND.EX UP4, UPT, UR11, URZ, UPT, UP4 ;  /* 0x000000ff0b00728c */ /* 0x000fe2000bf85340 */
[----:B------:R-:W-:Y:S01]  /*01c0*/  ISETP.NE.AND.EX P4, PT, RZ, UR11, PT, P4 ;  /* 0x0000000bff007c0c */ /* 0x000fe2000bf85340 */
[----:B------:R-:W-:Y:S02]  /*01d0*/  ULOP3.LUT UR4, UR26, UR32, UR25, 0xfe, !UPT ;  /* 0x000000201a047292 */ /* 0x000fe4000f8efe19 */
[----:B------:R-:W-:Y:S02]  /*01e0*/  UISETP.NE.AND.EX UP3, UPT, UR9, URZ, UPT, UP3 ;  /* 0x000000ff0900728c */ /* 0x000fe4000bf65330 */
[----:B------:R-:W-:Y:S01]  /*01f0*/  PLOP3.LUT P2, PT, PT, PT, UP4, 0x80, 0x8 ;  /* 0x000000000008781c */ /* 0x000fe20003f4f048 */
[----:B------:R-:W-:Y:S01]  /*0200*/  USHF.L.U32 UR11, UR25, 0x2, URZ ;  /* 0x00000002190b7899 */ /* 0x000fe200080006ff */
[----:B------:R-:W-:Y:S01]  /*0210*/  LOP3.LUT P3, RZ, R217, UR4, RZ, 0xfc, !PT ;  /* 0x00000004d9ff7c12 */ /* 0x000fe2000f86fcff */
[----:B------:R-:W-:-:S02]  /*0220*/  UIMAD.WIDE.U32 UR14, UR25, 0x4, UR14 ;  /* 0x00000004190e78a5 */ /* 0x000fc4000f8e000e */
[----:B---3--:R-:W-:Y:S02]  /*0230*/  UISETP.NE.AND UP5, UPT, UR12, URZ, UPT ;  /* 0x000000ff0c00728c */ /* 0x008fe4000bfa5270 */
[----:B------:R-:W1:Y:S01]  /*0240*/  LDCU.64 UR4, c[0x0][0x478] ;  /* 0x00008f00ff0477ac */ /* 0x000e620008000a00 */
[----:B----4-:R-:W-:Y:S02]  /*0250*/  UISETP.EQ.U32.AND UP2, UPT, UR6, URZ, UPT ;  /* 0x000000ff0600728c */ /* 0x010fe4000bf42070 */
[----:B------:R-:W-:-:S05]  /*0260*/  USHF.R.U32.HI UR10, URZ, 0x1e, UR25 ;  /* 0x0000001eff0a7899 */ /* 0x000fca0008011619 */
[----:B------:R-:W2:Y:S01]  /*0270*/  @!P3 LDC.64 R6, c[0x0][0x528] ;  /* 0x00014a00ff06bb82 */ /* 0x000ea20000000a00 */
[----:B------:R-:W-:Y:S02]  /*0280*/  @UP3 UIADD3 UR12, UP1, UPT, UR11, UR8, URZ ;  /* 0x000000080b0c3290 */ /* 0x000fe4000ff3e0ff */
[----:B------:R-:W-:Y:S02]  /*0290*/  UISETP.EQ.OR.EX UP2, UPT, UR7, URZ, !UP5, UP2 ;  /* 0x000000ff0700728c */ /* 0x000fe4000ef42720 */
[----:B------:R-:W-:Y:S02]  /*02a0*/  @UP3 UIADD3.X UR13, UPT, UPT, UR10, UR9, URZ, UP1, !UPT ;  /* 0x000000090a0d3290 */ /* 0x000fe40008ffe4ff */
[----:B------:R-:W-:Y:S02]  /*02b0*/  UIADD3 UR8, UP1, UPT, UR11, UR6, URZ ;  /* 0x000000060b087290 */ /* 0x000fe4000ff3e0ff */
[----:B-1----:R-:W-:Y:S02]  /*02c0*/  UISETP.NE.U32.AND UP0, UPT, UR4, URZ, UPT ;  /* 0x000000ff0400728c */ /* 0x002fe4000bf05070 */
[----:B------:R-:W-:-:S02]  /*02d0*/  UIADD3.X UR9, UPT, UPT, UR10, UR7, URZ, UP1, !UPT ;  /* 0x000000070a097290 */ /* 0x000fc40008ffe4ff */
[----:B------:R-:W-:-:S11]  /*02e0*/  UISETP.NE.AND.EX UP0, UPT, UR5, URZ, UPT, UP0 ;  /* 0x000000ff0500728c */ /* 0x000fd6000bf05300 */
[----:B------:R-:W-:-:S04]  /*02f0*/  @UP0 UIADD3 UR4, UP1, UPT, UR11, UR4, URZ ;  /* 0x000000040b040290 */ /* 0x000fc8000ff3e0ff */
[----:B------:R-:W-:Y:S01]  /*0300*/  @UP0 UIADD3.X UR5, UPT, UPT, UR10, UR5, URZ, UP1, !UPT ;  /* 0x000000050a050290 */ /* 0x000fe20008ffe4ff */
[----:B------:R-:W-:Y:S01]  /*0310*/  @P1 IADD3 R12, P0, PT, R2, R0, RZ ;  /* 0x00000000020c1210 */ /* 0x000fe20007f1e0ff */
[----:B------:R-:W-:-:S03]  /*0320*/  IMAD.U32 R2, RZ, RZ, UR14 ;  /* 0x0000000eff027e24 */ /* 0x000fc6000f8e00ff */
[----:B------:R-:W-:Y:S01]  /*0330*/  @!P3 MOV R4, R12 ;  /* 0x0000000c0004b202 */ /* 0x000fe20000000f00 */
[----:B------:R-:W-:Y:S01]  /*0340*/  @P1 IMAD.X R13, RZ, RZ, R3, P0 ;  /* 0x000000ffff0d1224 */ /* 0x000fe200000e0603 */
[----:B------:R-:W-:Y:S01]  /*0350*/  PLOP3.LUT P1, PT, PT, PT, UP3, 0x80, 0x8 ;  /* 0x000000000008781c */ /* 0x000fe20003f2f038 */
[----:B------:R-:W-:Y:S02]  /*0360*/  IMAD.U32 R3, RZ, RZ, UR15 ;  /* 0x0000000fff037e24 */ /* 0x000fe4000f8e00ff */
[----:B------:R-:W-:Y:S01]  /*0370*/  @!P3 IMAD.MOV.U32 R5, RZ, RZ, R13 ;  /* 0x000000ffff05b224 */ /* 0x000fe200078e000d */
[----:B--2---:R-:W-:Y:S04]  /*0380*/  @!P3 STG.E.64 desc[UR28][R6.64], R224 ;  /* 0x000000e00600b986 */ /* 0x004fe8000c101b1c */
        /* <DEDUP_REMOVED lines=14> */
[----:B-1----:R-:W-:Y:S01]  /*0470*/  IMAD.U32 R2, RZ, RZ, UR8 ;  /* 0x00000008ff027e24 */ /* 0x002fe2000f8e00ff */
[----:B------:R-:W-:-:S05]  /*0480*/  MOV R3, UR9 ;  /* 0x0000000900037c02 */ /* 0x000fca0008000f00 */
        /* <DEDUP_REMOVED lines=23> */
.L_x_2384:
        /* <DEDUP_REMOVED lines=55> */
.L_x_2386:
[----:B------:R-:W-:Y:S01]  /*0970*/  IMAD.SHL.U32 R12, R217, 0x8, RZ ;  /* 0x00000008d90c7824 */ /* 0x000fe200078e00ff */
[----:B------:R-:W3:Y:S01]  /*0980*/  LDCU.64 UR4, c[0x0][0x410] ;  /* 0x00008200ff0477ac */ /* 0x000ee20008000a00 */
[----:B------:R-:W-:Y:S01]  /*0990*/  SHF.R.U32.HI R217, RZ, 0x3, R217 ;  /* 0x00000003ffd97819 */ /* 0x000fe200000116d9 */
[----:B------:R-:W-:Y:S02]  /*09a0*/  BSSY.RECONVERGENT B0, `(.L_x_2387) ;  /* 0x0000035000007945 */ /* 0x000fe40003800200 */
[----:B------:R-:W-:Y:S01]  /*09b0*/  LOP3.LUT R12, R12, 0x38, RZ, 0xc0, !PT ;  /* 0x000000380c0c7812 */ /* 0x000fe200078ec0ff */
[----:B--2---:R-:W-:Y:S01]  /*09c0*/  UISETP.NE.AND UP1, UPT, UR11, URZ, !UP1 ;  /* 0x000000ff0b00728c */ /* 0x004fe2000cf25270 */
[C---:B------:R-:W-:Y:S01]  /*09d0*/  VIADD R15, R217.reuse, 0x20 ;  /* 0x00000020d90f7836 */ /* 0x040fe20000000000 */
        /* <DEDUP_REMOVED lines=49> */
.L_x_2388:
[----:B------:R-:W-:Y:S05]  /*0cf0*/  BSYNC.RECONVERGENT B0 ;  /* 0x0000000000007941 */ /* 0x000fea0003800200 */
.L_x_2387:
        /* <DEDUP_REMOVED lines=21> */
.L_x_2390:
[----:B------:R-:W-:Y:S05]  /*0e50*/  BSYNC.RECONVERGENT B0 ;  /* 0x0000000000007941 */ /* 0x000fea0003800200 */
.L_x_2389:
        /* <DEDUP_REMOVED lines=21> */
.L_x_2392:
[----:B------:R-:W-:Y:S05]  /*0fb0*/  BSYNC.RECONVERGENT B0 ;  /* 0x0000000000007941 */ /* 0x000fea0003800200 */
.L_x_2391:
        /* <DEDUP_REMOVED lines=20> */
.L_x_2394:
[----:B------:R-:W-:Y:S05]  /*1100*/  BSYNC.RECONVERGENT B0 ;  /* 0x0000000000007941 */ /* 0x000fea0003800200 */
.L_x_2393:
        /* <DEDUP_REMOVED lines=20> */
.L_x_2396:
[----:B------:R-:W-:Y:S05]  /*1250*/  BSYNC.RECONVERGENT B0 ;  /* 0x0000000000007941 */ /* 0x000fea0003800200 */
.L_x_2395:
        /* <DEDUP_REMOVED lines=20> */
.L_x_2398:
[----:B------:R-:W-:Y:S05]  /*13a0*/  BSYNC.RECONVERGENT B0 ;  /* 0x0000000000007941 */ /* 0x000fea0003800200 */
.L_x_2397:
        /* <DEDUP_REMOVED lines=20> */
.L_x_2400:
[----:B------:R-:W-:Y:S05]  /*14f0*/  BSYNC.RECONVERGENT B0 ;  /* 0x0000000000007941 */ /* 0x000fea0003800200 */
.L_x_2399:
        /* <DEDUP_REMOVED lines=20> */
.L_x_2402:
[----:B------:R-:W-:Y:S05]  /*1640*/  BSYNC.RECONVERGENT B0 ;  /* 0x0000000000007941 */ /* 0x000fea0003800200 */
.L_x_2401:
        /* <DEDUP_REMOVED lines=10> */
.L_x_2404:
[----:B------:R-:W-:Y:S05]  /*16f0*/  BSYNC.RECONVERGENT B0 ;  /* 0x0000000000007941 */ /* 0x000fea0003800200 */
.L_x_2403:
        /* <DEDUP_REMOVED lines=15> */
.L_x_2406:
[----:B------:R-:W-:Y:S05]  /*17f0*/  BSYNC.RECONVERGENT B0 ;  /* 0x0000000000007941 */ /* 0x000fea0003800200 */
.L_x_2405:
        /* <DEDUP_REMOVED lines=10> */
.L_x_2408:
[----:B------:R-:W-:Y:S05]  /*18a0*/  BSYNC.RECONVERGENT B0 ;  /* 0x0000000000007941 */ /* 0x000fea0003800200 */
.L_x_2407:
        /* <DEDUP_REMOVED lines=10> */
.L_x_2410:
[----:B------:R-:W-:Y:S05]  /*1950*/  BSYNC.RECONVERGENT B0 ;  /* 0x0000000000007941 */ /* 0x000fea0003800200 */
.L_x_2409:
        /* <DEDUP_REMOVED lines=10> */
.L_x_2412:
[----:B------:R-:W-:Y:S05]  /*1a00*/  BSYNC.RECONVERGENT B0 ;  /* 0x0000000000007941 */ /* 0x000fea0003800200 */
.L_x_2411:
        /* <DEDUP_REMOVED lines=10> */
.L_x_2414:
[----:B------:R-:W-:Y:S05]  /*1ab0*/  BSYNC.RECONVERGENT B0 ;  /* 0x0000000000007941 */ /* 0x000fea0003800200 */
.L_x_2413:
        /* <DEDUP_REMOVED lines=10> */
.L_x_2416:
[----:B------:R-:W-:Y:S05]  /*1b60*/  BSYNC.RECONVERGENT B0 ;  /* 0x0000000000007941 */ /* 0x000fea0003800200 */
.L_x_2415:
        /* <DEDUP_REMOVED lines=10> */
.L_x_2385:
        /* <DEDUP_REMOVED lines=21> */
.L_x_2417:
[----:B------:R-:W1:Y:S01]  /*1d60*/  LDCU.64 UR10, c[0x0][0x3b8] ;  /* 0x00007700ff0a77ac */ /* 0x000e620008000a00 */
[----:B------:R-:W-:-:S04]  /*1d70*/  UIADD3 UR15, UPT, UPT, UR12, UR13, URZ ;  /* 0x0000000d0c0f7290 */ /* 0x000fc8000fffe0ff */
[----:B-1----:R-:W-:Y:S02]  /*1d80*/  UIMAD.WIDE.U32 UR16, UR15, UR10, URZ ;  /* 0x0000000a0f1072a5 */ /* 0x002fe4000f8e00ff */
[----:B------:R-:W-:-:S04]  /*1d90*/  UIMAD UR15, UR15, UR11, URZ ;  /* 0x0000000b0f0f72a4 */ /* 0x000fc8000f8e02ff */
[----:B------:R-:W-:Y:S02]  /*1da0*/  UIADD3 UR15, UPT, UPT, UR17, UR15, URZ ;  /* 0x0000000f110f7290 */ /* 0x000fe4000fffe0ff */
.L_x_2418:
        /* <DEDUP_REMOVED lines=39> */
.L_x_2419:
[----:B------:R-:W1:Y:S01]  /*2020*/  LDCU.64 UR8, c[0x0][0x3c0] ;  /* 0x00007800ff0877ac */ /* 0x000e620008000a00 */
[----:B------:R-:W-:-:S04]  /*2030*/  UIADD3 UR12, UPT, UPT, UR12, UR13, URZ ;  /* 0x0000000d0c0c7290 */ /* 0x000fc8000fffe0ff */
[----:B-1----:R-:W-:Y:S02]  /*2040*/  UIMAD.WIDE.U32 UR36, UR12, UR8, URZ ;  /* 0x000000080c2472a5 */ /* 0x002fe4000f8e00ff */
[----:B------:R-:W-:-:S04]  /*2050*/  UIMAD UR12, UR12, UR9, URZ ;  /* 0x000000090c0c72a4 */ /* 0x000fc8000f8e02ff */
[----:B------:R-:W-:-:S12]  /*2060*/  UIADD3 UR33, UPT, UPT, UR37, UR12, URZ ;  /* 0x0000000c25217290 */ /* 0x000fd8000fffe0ff */
.L_x_2420:
[--C-:B------:R-:W-:Y:S01]  /*2070*/  SHF.R.U32.HI R14, RZ, 0x3, R217.reuse ;  /* 0x00000003ff0e7819 */ /* 0x100fe200000116d9 */
        /* <DEDUP_REMOVED lines=10> */
[----:B------:R3:W-:Y:S01]  /*2120*/  STL [R1+0x10], R4 ;  /* 0x0000100401007387 */ /* 0x0007e20000100800 */
[----:B------:R-:W-:Y:S01]  /*2130*/  LOP3.LUT R2, R4, 0x1e00, RZ, 0xc0, !PT ;  /* 0x00001e0004027812 */ /* 0x000fe200078ec0ff */
[----:B------:R-:W4:Y:S01]  /*2140*/  S2UR UR34, SR_CgaCtaId ;  /* 0x00000000002279c3 */ /* 0x000f220000008800 */
[----:B------:R-:W-:Y:S01]  /*2150*/  LOP3.LUT R0, R0, 0x38, R217, 0x78, !PT ;  /* 0x0000003800007812 */ /* 0x000fe200078e78d9 */
[----:B------:R-:W-:Y:S01]  /*2160*/  VIADD R15, R14, 0x10 ;  /* 0x000000100e0f7836 */ /* 0x000fe20000000000 */
[----:B------:R-:W-:Y:S01]  /*2170*/  ISETP.GE.AND P3, PT, R3, UR18, PT ;  /* 0x0000001203007c0c */ /* 0x000fe2000bf66270 */
[----:B------:R-:W-:Y:S01]  /*2180*/  BSSY.RECONVERGENT B0, `(.L_x_2421) ;  /* 0x000004a000007945 */ /* 0x000fe20003800200 */
[----:B------:R-:W-:-:S02]  /*2190*/  LOP3.LUT R221, R0, R2, RZ, 0xfc, !PT ;  /* 0x0000000200dd7212 */ /* 0x000fc400078efcff */
[----:B------:R-:W-:Y:S02]  /*21a0*/  IADD3 R3, PT, PT, R14, 0x40, RZ ;  /* 0x000000400e037810 */ /* 0x000fe40007ffe0ff */
[C---:B------:R-:W-:Y:S01]  /*21b0*/  IADD3 R2, P5, PT, R212.reuse, UR16, RZ ;  /* 0x00000010d4027c10 */ /* 0x040fe2000ffbe0ff */
[----:B------:R-:W5:Y:S01]  /*21c0*/  LDCU.64 UR16, c[0x0][0x388] ;  /* 0x00007100ff1077ac */ /* 0x000f620008000a00 */
[----:B------:R-:W-:Y:S02]  /*21d0*/  ISETP.GE.AND P2, PT, R3, UR18, PT ;  /* 0x0000001203007c0c */ /* 0x000fe4000bf46270 */
[C---:B------:R-:W-:Y:S01]  /*21e0*/  IADD3 R10, P1, PT, R212.reuse, UR14, RZ ;  /* 0x0000000ed40a7c10 */ /* 0x040fe2000ff3e0ff */
[----:B------:R-:W-:Y:S01]  /*21f0*/  IMAD.X R3, RZ, RZ, UR15, P5 ;  /* 0x0000000fff037e24 */ /* 0x000fe2000a8e06ff */
[----:B------:R-:W5:Y:S01]  /*2200*/  LDCU.64 UR14, c[0x0][0x390] ;  /* 0x00007200ff0e77ac */ /* 0x000f620008000a00 */
[----:B-1----:R-:W-:Y:S02]  /*2210*/  MOV R0, UR12 ;  /* 0x0000000c00007c02 */ /* 0x002fe40008000f00 */
[----:B------:R-:W-:Y:S01]  /*2220*/  IMAD.X R11, RZ, RZ, UR31, P1 ;  /* 0x0000001fff0b7e24 */ /* 0x000fe200088e06ff */
[----:B------:R-:W-:Y:S01]  /*2230*/  LOP3.LUT R96, R212, 0x40, RZ, 0xfc, !PT ;  /* 0x00000040d4607812 */ /* 0x000fe200078efcff */
[----:B------:R-:W-:Y:S01]  /*2240*/  IMAD.WIDE.U32 R2, R14, UR10, R2 ;  /* 0x0000000a0e027c25 */ /* 0x000fe2000f8e0002 */
[----:B---3--:R-:W-:-:S03]  /*2250*/  IADD3 R4, P4, PT, R212, UR36, RZ ;  /* 0x00000024d4047c10 */ /* 0x008fc6000ff9e0ff */
[----:B------:R-:W-:-:S04]  /*2260*/  IMAD.WIDE.U32 R10, R0, UR26, R10 ;  /* 0x0000001a000a7c25 */ /* 0x000fc8000f8e000a */
[----:B------:R-:W-:Y:S01]  /*2270*/  IMAD.X R5, RZ, RZ, UR33, P4 ;  /* 0x00000021ff057e24 */ /* 0x000fe2000a0e06ff */
[----:B------:R-:W-:Y:S01]  /*2280*/  UIMAD.WIDE.U32 UR32, UR32, 0x80, URZ ;  /* 0x00000080202078a5 */ /* 0x000fe2000f8e00ff */
[----:B--2---:R-:W-:Y:S02]  /*2290*/  IMAD R0, R7, UR4, RZ ;  /* 0x0000000407007c24 */ /* 0x004fe4000f8e02ff */
[----:B------:R-:W-:-:S04]  /*22a0*/  IMAD.WIDE.U32 R8, R14, UR8, R4 ;  /* 0x000000080e087c25 */ /* 0x000fc8000f8e0004 */
[C---:B------:R-:W-:Y:S02]  /*22b0*/  IMAD R5, R14.reuse, UR11, R3 ;  /* 0x0000000b0e057c24 */ /* 0x040fe4000f8e0203 */
[----:B------:R-:W-:Y:S02]  /*22c0*/  IMAD.MOV.U32 R4, RZ, RZ, R2 ;  /* 0x000000ffff047224 */ /* 0x000fe400078e0002 */
[C---:B------:R-:W-:Y:S02]  /*22d0*/  IMAD R3, R14.reuse, UR9, R9 ;  /* 0x000000090e037c24 */ /* 0x040fe4000f8e0209 */
[----:B------:R-:W-:Y:S02]  /*22e0*/  IMAD R7, R7, UR6, RZ ;  /* 0x0000000607077c24 */ /* 0x000fe4000f8e02ff */
[----:B------:R-:W-:Y:S01]  /*22f0*/  IMAD.MOV.U32 R2, RZ, RZ, R8 ;  /* 0x000000ffff027224 */ /* 0x000fe200078e0008 */
[----:B------:R-:W-:Y:S01]  /*2300*/  LOP3.LUT R8, R14, UR32, RZ, 0xfc, !PT ;  /* 0x000000200e087c12 */ /* 0x000fe2000f8efcff */
[C---:B------:R-:W-:Y:S01]  /*2310*/  IMAD R0, R6.reuse, UR5, R0 ;  /* 0x0000000506007c24 */ /* 0x040fe2000f8e0200 */
[----:B------:R-:W-:Y:S01]  /*2320*/  UMOV UR5, 0x400 ;  /* 0x0000040000057882 */ /* 0x000fe20000000000 */
[----:B------:R-:W-:Y:S01]  /*2330*/  IMAD.WIDE.U32 R4, R6, UR4, R4 ;  /* 0x0000000406047c25 */ /* 0x000fe2000f8e0004 */
[----:B----4-:R-:W-:-:S02]  /*2340*/  ULEA UR5, UR34, UR5, 0x18 ;  /* 0x0000000522057291 */ /* 0x010fc4000f8ec0ff */
[----:B------:R-:W-:Y:S01]  /*2350*/  USHF.L.U64.HI UR4, UR10, 0x5, UR11 ;  /* 0x000000050a047899 */ /* 0x000fe2000801020b */
[C---:B------:R-:W-:Y:S01]  /*2360*/  IMAD R7, R6.reuse, UR7, R7 ;  /* 0x0000000706077c24 */ /* 0x040fe2000f8e0207 */
[----:B------:R-:W-:Y:S01]  /*2370*/  IADD3 R0, PT, PT, R5, R0, RZ ;  /* 0x0000000005007210 */ /* 0x000fe20007ffe0ff */
[----:B------:R-:W-:Y:S01]  /*2380*/  IMAD.WIDE.U32 R2, R6, UR6, R2 ;  /* 0x0000000606027c25 */ /* 0x000fe2000f8e0002 */
[----:B-----5:R-:W-:Y:S02]  /*2390*/  LEA R95, P4, R4, UR16, 0x1 ;  /* 0x00000010045f7c11 */ /* 0x020fe4000f8808ff */
[----:B------:R-:W-:Y:S01]  /*23a0*/  LEA R221, R221, UR5, 0x1 ;  /* 0x00000005dddd7c11 */ /* 0x000fe2000f8e08ff */
[----:B------:R-:W-:Y:S01]  /*23b0*/  IMAD.IADD R3, R3, 0x1, R7 ;  /* 0x0000000103037824 */ /* 0x000fe200078e0207 */
[----:B------:R-:W-:Y:S01]  /*23c0*/  LEA R18, P1, R2, UR14, 0x1 ;  /* 0x0000000e02127c11 */ /* 0x000fe2000f8208ff */
[----:B------:R1:W-:Y:S01]  /*23d0*/  STL [R1+0xc], R95 ;  /* 0x00000c5f01007387 */ /* 0x0003e20000100800 */
[----:B------:R-:W-:Y:S01]  /*23e0*/  LEA.HI.X R94, R4, UR17, R0, 0x1, P4 ;  /* 0x00000011045e7c11 */ /* 0x000fe2000a0f0c00 */
[----:B------:R-:W-:Y:S01]  /*23f0*/  USHF.L.U32 UR14, UR10, 0x5, URZ ;  /* 0x000000050a0e7899 */ /* 0x000fe200080006ff */
[----:B------:R-:W-:Y:S01]  /*2400*/  LEA.HI.X R17, R2, UR15, R3, 0x1, P1 ;  /* 0x0000000f02117c11 */ /* 0x000fe200088f0c03 */
[----:B------:R1:W-:Y:S01]  /*2410*/  STL [R1+0x2c], R18 ;  /* 0x00002c1201007387 */ /* 0x0003e20000100800 */
[C---:B------:R-:W-:Y:S01]  /*2420*/  ISETP.GE.AND P1, PT, R14.reuse, UR18, PT ;  /* 0x000000120e007c0c */ /* 0x040fe2000bf26270 */
[----:B------:R-:W-:Y:S01]  /*2430*/  VIADD R9, R14, 0x50 ;  /* 0x000000500e097836 */ /* 0x000fe20000000000 */
[----:B------:R-:W-:Y:S01]  /*2440*/  MOV R0, UR13 ;  /* 0x0000000d00007c02 */ /* 0x000fe20008000f00 */
[----:B------:R1:W-:Y:S01]  /*2450*/  STL [R1+0x8], R94 ;  /* 0x0000085e01007387 */ /* 0x0003e20000100800 */
[----:B------:R-:W-:-:S03]  /*2460*/  ISETP.GE.AND P4, PT, R15, UR18, PT ;  /* 0x000000120f007c0c */ /* 0x000fc6000bf86270 */
[----:B------:R1:W-:Y:S01]  /*2470*/  STL [R1+0x28], R17 ;  /* 0x0000281101007387 */ /* 0x0003e20000100800 */
[----:B------:R-:W-:-:S03]  /*2480*/  IMAD R7, R0, UR26, R11 ;  /* 0x0000001a00077c24 */ /* 0x000fc6000f8e020b */
        /* <DEDUP_REMOVED lines=25> */
.L_x_2422:
[----:B------:R-:W-:Y:S05]  /*2620*/  BSYNC.RECONVERGENT B0 ;  /* 0x0000000000007941 */ /* 0x000fea0003800200 */
.L_x_2421:
        /* <DEDUP_REMOVED lines=30> */
.L_x_2424:
[----:B------:R-:W-:Y:S05]  /*2810*/  BSYNC.RECONVERGENT B0 ;  /* 0x0000000000007941 */ /* 0x000fea0003800200 */
.L_x_2423:
        /* <DEDUP_REMOVED lines=30> */
.L_x_2426:
[----:B------:R-:W-:Y:S05]  /*2a00*/  BSYNC.RECONVERGENT B0 ;  /* 0x0000000000007941 */ /* 0x000fea0003800200 */
.L_x_2425:
        /* <DEDUP_REMOVED lines=29> */
.L_x_2428:
[----:B------:R-:W-:Y:S05]  /*2be0*/  BSYNC.RECONVERGENT B0 ;  /* 0x0000000000007941 */ /* 0x000fea0003800200 */
.L_x_2427:
        /* <DEDUP_REMOVED lines=29> */
.L_x_2430:
[----:B------:R-:W-:Y:S05]  /*2dc0*/  BSYNC.RECONVERGENT B0 ;  /* 0x0000000000007941 */ /* 0x000fea0003800200 */
.L_x_2429:
        /* <DEDUP_REMOVED lines=29> */
.L_x_2432:
[----:B------:R-:W-:Y:S05]  /*2fa0*/  BSYNC.RECONVERGENT B0 ;  /* 0x0000000000007941 */ /* 0x000fea0003800200 */
.L_x_2431:
        /* <DEDUP_REMOVED lines=27> */
.L_x_2434:
[----:B------:R-:W-:Y:S05]  /*3160*/  BSYNC.RECONVERGENT B0 ;  /* 0x0000000000007941 */ /* 0x000fea0003800200 */
.L_x_2433:
        /* <DEDUP_REMOVED lines=27> */
.L_x_2436:
[----:B------:R-:W-:Y:S05]  /*3320*/  BSYNC.RECONVERGENT B0 ;  /* 0x0000000000007941 */ /* 0x000fea0003800200 */
.L_x_2435:
        /* <DEDUP_REMOVED lines=22> */
.L_x_2438:
[----:B------:R-:W-:Y:S05]  /*3490*/  BSYNC.RECONVERGENT B0 ;  /* 0x0000000000007941 */ /* 0x000fea0003800200 */
.L_x_2437:
        /* <DEDUP_REMOVED lines=21> */
.L_x_2440:
[----:B------:R-:W-:Y:S05]  /*35f0*/  BSYNC.RECONVERGENT B0 ;  /* 0x0000000000007941 */ /* 0x000fea0003800200 */
.L_x_2439:
[----:B------:R-:W5:Y:S01]  /*3600*/  LDCU.64 UR12, c[0x0][0x538] ;  /* 0x0000a700ff0c77ac */ /* 0x000f620008000a00 */
[----:B------:R-:W0:Y:S01]  /*3610*/  LDGDEPBAR ;  /* 0x00000000000079af */ /* 0x000e220000000000 */
[----:B-----5:R-:W-:-:S04]  /*3620*/  UISETP.NE.U32.AND UP1, UPT, UR12, URZ, UPT ;  /* 0x000000ff0c00728c */ /* 0x020fc8000bf25070 */
[----:B------:R-:W-:Y:S01]  /*3630*/  UISETP.NE.AND.EX UP1, UPT, UR13, URZ, UPT, UP1 ;  /* 0x000000ff0d00728c */ /* 0x000fe2000bf25310 */
[C---:B------:R-:W-:Y:S01]  /*3640*/  IMAD.SHL.U32 R97, R217.reuse, 0x2, RZ ;  /* 0x00000002d9617824 */ /* 0x040fe200078e00ff */
[C---:B------:R-:W-:Y:S01]  /*3650*/  LOP3.LUT P4, RZ, R217.reuse, 0x4, RZ, 0xc0, !PT ;  /* 0x00000004d9ff7812 */ /* 0x040fe2000788c0ff */
[----:B------:R-:W-:Y:S01]  /*3660*/  IMAD.SHL.U32 R214, R217, 0x20, RZ ;  /* 0x00000020d9d67824 */ /* 0x000fe200078e00ff */
[----:B------:R-:W-:Y:S01]  /*3670*/  SHF.R.U32.HI R213, RZ, 0x1, R217 ;  /* 0x00000001ffd57819 */ /* 0x000fe200000116d9 */
[----:B------:R-:W-:Y:S01]  /*3680*/  IMAD.MOV.U32 R88, RZ, RZ, 0x10 ;  /* 0x00000010ff587424 */ /* 0x000fe200078e00ff */
[----:B------:R-:W-:Y:S01]  /*3690*/  PLOP3.LUT P3, PT, PT, PT, UP1, 0x80, 0x8 ;  /* 0x000000000008781c */ /* 0x000fe20003f6f018 */
[----:B------:R-:W-:Y:S01]  /*36a0*/  IMAD.MOV.U32 R16, RZ, RZ, 0x20 ;  /* 0x00000020ff107424 */ /* 0x000fe200078e00ff */
[----:B------:R-:W-:-:S04]  /*36b0*/  DEPBAR.LE SB0, 0x0 ;  /* 0x000080000000791a */ /* 0x000fc80000000000 */
[----:B------:R-:W5:Y:S01]  /*36c0*/  @UP1 LDCU.64 UR6, c[0x0][0x540] ;  /* 0x0000a800ff0617ac */ /* 0x000f620008000a00 */
[----:B------:R-:W-:Y:S01]  /*36d0*/  @UP1 UMOV UR32, UR26 ;  /* 0x0000001a00201c82 */ /* 0x000fe20008000000 */
[----:B------:R-:W-:Y:S02]  /*36e0*/  @UP1 UMOV UR33, URZ ;  /* 0x000000ff00211c82 */ /* 0x000fe40008000000 */
[----:B-----5:R-:W-:Y:S01]  /*36f0*/  @UP1 UIMAD.WIDE.U32 UR32, UR25, UR6, UR32 ;  /* 0x00000006192012a5 */ /* 0x020fe2000f8e0020 */
[----:B------:R-:W5:Y:S03]  /*3700*/  LDCU UR6, c[0x0][0x3e0] ;  /* 0x00007c00ff0677ac */ /* 0x000f660008000800 */
[----:B------:R-:W-:Y:S02]  /*3710*/  @UP1 UIMAD UR7, UR25, UR7, UR33 ;  /* 0x00000007190712a4 */ /* 0x000fe4000f8e0221 */
[----:B------:R-:W-:-:S04]  /*3720*/  @UP1 ULEA UR12, UP0, UR32, UR12, 0x2 ;  /* 0x0000000c200c1291 */ /* 0x000fc8000f8010ff */
[----:B------:R-:W-:Y:S02]  /*3730*/  @UP1 ULEA.HI.X UR13, UR32, UR13, UR7, 0x2, UP0 ;  /* 0x0000000d200d1291 */ /* 0x000fe400080f1407 */
[----:B--234-:R-:W-:-:S03]  /*3740*/  IMAD.U32 R2, RZ, RZ, UR12 ;  /* 0x0000000cff027e24 */ /* 0x01cfc6000f8e00ff */
[----:B------:R-:W2:Y:S01]  /*3750*/  @UP1 LDCU UR7, c[0x0][0x458] ;  /* 0x00008b00ff0717ac */ /* 0x000ea20008000800 */
[----:B------:R-:W-:-:S05]  /*3760*/  IMAD.U32 R3, RZ, RZ, UR13 ;  /* 0x0000000dff037e24 */ /* 0x000fca000f8e00ff */
[----:B------:R-:W3:Y:S01]  /*3770*/  @P3 LDG.E R2, desc[UR28][R2.64] ;  /* 0x0000001c02023981 */ /* 0x000ee2000c1e1900 */
[----:B-----5:R-:W-:Y:S01]  /*3780*/  UIMAD UR6, UR25, UR6, UR26 ;  /* 0x00000006190672a4 */ /* 0x020fe2000f8e021a */
[C---:B------:R-:W-:Y:S01]  /*3790*/  IMAD.SHL.U32 R93, R217.reuse, 0x40, RZ ;  /* 0x00000040d95d7824 */ /* 0x040fe200078e00ff */
[----:B------:R-:W-:Y:S01]  /*37a0*/  USHF.L.U32 UR32, UR8, 0x5, URZ ;  /* 0x0000000508207899 */ /* 0x000fe200080006ff */
[----:B------:R4:W-:Y:S01]  /*37b0*/  STL [R1+0x48], R97 ;  /* 0x0000486101007387 */ /* 0x0009e20000100800 */
[----:B------:R-:W-:Y:S01]  /*37c0*/  USHF.L.U32 UR12, UR6, 0x5, URZ ;  /* 0x00000005060c7899 */ /* 0x000fe200080006ff */
[----:B------:R-:W-:Y:S01]  /*37d0*/  BSSY.RECONVERGENT B0, `(.L_x_2441) ;  /* 0x000002f000007945 */ /* 0x000fe20003800200 */
[----:B------:R-:W-:Y:S01]  /*37e0*/  UIMAD.WIDE.U32 UR32, UR32, UR15, URZ ;  /* 0x0000000f202072a5 */ /* 0x000fe2000f8e00ff */
[----:B------:R-:W-:Y:S01]  /*37f0*/  LOP3.LUT R7, R217, 0x8, RZ, 0xc0, !PT ;  /* 0x00000008d9077812 */ /* 0x000fe200078ec0ff */
[----:B------:R-:W-:Y:S01]  /*3800*/  UMOV UR6, URZ ;  /* 0x000000ff00067c82 */ /* 0x000fe20008000000 */
[----:B------:R-:W-:Y:S01]  /*3810*/  LOP3.LUT R214, R214, 0x7c00, RZ, 0xc0, !PT ;  /* 0x00007c00d6d67812 */ /* 0x000fe200078ec0ff */
[----:B--2---:R-:W3:Y:S01]  /*3820*/  @P3 MUFU.RCP R0, UR7 ;  /* 0x0000000700003d08 */ /* 0x004ee20008001000 */
[----:B------:R-:W-:Y:S01]  /*3830*/  USHF.L.U64.HI UR7, UR8, 0x5, UR9 ;  /* 0x0000000508077899 */ /* 0x000fe20008010209 */
[----:B------:R-:W-:-:S02]  /*3840*/  SEL R16, R16, 0xffffffe0, !P4 ;  /* 0xffffffe010107807 */ /* 0x000fc40006000000 */
[----:B------:R-:W-:Y:S01]  /*3850*/  LOP3.LUT R6, R93, 0x200, RZ, 0xc0, !PT ;  /* 0x000002005d067812 */ /* 0x000fe200078ec0ff */
[----:B------:R-:W-:Y:S01]  /*3860*/  UIMAD UR7, UR7, UR15, URZ ;  /* 0x0000000f070772a4 */ /* 0x000fe2000f8e02ff */
[----:B------:R-:W-:Y:S02]  /*3870*/  LOP3.LUT R89, R213, 0x1f0, RZ, 0xc0, !PT ;  /* 0x000001f0d5597812 */ /* 0x000fe400078ec0ff */
[----:B------:R-:W-:Y:S01]  /*3880*/  LOP3.LUT R243, R212, 0x1c0, R93, 0xf8, !PT ;  /* 0x000001c0d4f37812 */ /* 0x000fe200078ef85d */
[----:B------:R-:W-:Y:S01]  /*3890*/  UIADD3 UR7, UPT, UPT, UR33, UR7, URZ ;  /* 0x0000000721077290 */ /* 0x000fe2000fffe0ff */
[----:B------:R-:W-:Y:S01]  /*38a0*/  BAR.SYNC.DEFER_BLOCKING 0x0 ;  /* 0x0000000000007b1d */ /* 0x000fe20000010000 */
[----:B---3--:R-:W-:Y:S01]  /*38b0*/  @P3 FMUL.FTZ R0, R2, R0 ;  /* 0x0000000002003220 */ /* 0x008fe20000410000 */
[----:B------:R-:W-:-:S04]  /*38c0*/  LOP3.LUT R2, R217, 0x1f, RZ, 0xc0, !PT ;  /* 0x0000001fd9027812 */ /* 0x000fc800078ec0ff */
[----:B------:R-:W-:Y:S02]  /*38d0*/  @P3 R2UR UR13, R0 ;  /* 0x00000000000d32ca */ /* 0x000fe400000e0000 */
[----:B------:R-:W-:Y:S01]  /*38e0*/  IADD3 R91, P2, P1, R12, UR12, R2 ;  /* 0x0000000c0c5b7c10 */ /* 0x000fe2000f95e002 */
[----:B------:R-:W-:Y:S01]  /*38f0*/  USHF.R.S32.HI UR12, URZ, 0x1f, UR12 ;  /* 0x0000001fff0c7899 */ /* 0x000fe2000801140c */
[----:B------:R-:W-:Y:S02]  /*3900*/  LOP3.LUT P3, RZ, R217, 0x2, RZ, 0xc0, !PT ;  /* 0x00000002d9ff7812 */ /* 0x000fe4000786c0ff */
[----:B------:R-:W-:Y:S02]  /*3910*/  SHF.R.U32.HI R0, RZ, 0x2, R217 ;  /* 0x00000002ff007819 */ /* 0x000fe400000116d9 */
[----:B------:R-:W-:Y:S02]  /*3920*/  SEL R88, R88, 0xfffffff0, !P3 ;  /* 0xfffffff058587807 */ /* 0x000fe40005800000 */
[----:B------:R-:W-:-:S02]  /*3930*/  IADD3.X R116, PT, PT, R13, UR12, RZ, P2, P1 ;  /* 0x0000000c0d747c10 */ /* 0x000fc400097e24ff */
[----:B------:R-:W-:Y:S01]  /*3940*/  LOP3.LUT R92, R0, 0x7, RZ, 0xc0, !PT ;  /* 0x00000007005c7812 */ /* 0x000fe200078ec0ff */
        /* <DEDUP_REMOVED lines=21> */
.L_x_2442:
[----:B------:R3:W-:Y:S04]  /*3aa0*/  STS.128 [R221+0xa000], RZ ;  /* 0x00a000ffdd007388 */ /* 0x0007e80000000c00 */
[----:B------:R3:W-:Y:S02]  /*3ab0*/  STS.128 [R221+0xb000], RZ ;  /* 0x00b000ffdd007388 */ /* 0x0007e40000000c00 */
.L_x_2443:
[----:B------:R-:W-:Y:S05]  /*3ac0*/  BSYNC.RECONVERGENT B0 ;  /* 0x0000000000007941 */ /* 0x000fea0003800200 */
.L_x_2441:
[----:B------:R-:W-:Y:S01]  /*3ad0*/  ISETP.GE.AND P0, PT, R15, UR17, PT ;  /* 0x000000110f007c0c */ /* 0x000fe2000bf06270 */
[----:B------:R-:W-:Y:S01]  /*3ae0*/  BSSY.RECONVERGENT B0, `(.L_x_2444) ;  /* 0x000001d000007945 */ /* 0x000fe20003800200 */
[C---:B------:R-:W-:Y:S02]  /*3af0*/  LOP3.LUT R90, R243.reuse, 0x8, R213, 0x78, !PT ;  /* 0x00000008f35a7812 */ /* 0x040fe400078e78d5 */
[----:B------:R-:W-:Y:S02]  /*3b00*/  LOP3.LUT R0, R243, R7, RZ, 0x3c, !PT ;  /* 0x00000007f3007212 */ /* 0x000fe400078e3cff */
[----:B--2---:R-:W-:Y:S02]  /*3b10*/  LOP3.LUT R3, R93, 0x400, RZ, 0xc0, !PT ;  /* 0x000004005d037812 */ /* 0x004fe400078ec0ff */
[----:B------:R-:W-:-:S03]  /*3b20*/  IADD3 R2, PT, PT, R90, R6, R214 ;  /* 0x000000065a027210 */ /* 0x000fc60007ffe0d6 */
[----:B------:R-:W-:Y:S01]  /*3b30*/  IMAD R227, R0, 0x2, R3 ;  /* 0x0000000200e37824 */ /* 0x000fe200078e0203 */
[----:B------:R-:W-:Y:S01]  /*3b40*/  LEA R0, R2, UR5, 0x1 ;  /* 0x0000000502007c11 */ /* 0x000fe2000f8e08ff */
[----:B------:R2:W-:Y:S04]  /*3b50*/  @P0 STS.128 [R221+0xa800], RZ ;  /* 0x00a800ffdd000388 */ /* 0x0005e80000000c00 */
[----:B------:R2:W-:Y:S01]  /*3b60*/  @P0 STS.128 [R221+0xb800], RZ ;  /* 0x00b800ffdd000388 */ /* 0x0005e20000000c00 */
[----:B------:R-:W-:Y:S05]  /*3b70*/  @P0 BRA `(.L_x_2445) ;  /* 0x00000000004c0947 */ /* 0x000fea0003800000 */
[----:B------:R-:W4:Y:S01]  /*3b80*/  LDCU UR12, c[0x0][0x440] ;  /* 0x00008800ff0c77ac */ /* 0x000f220008000800 */
[----:B------:R-:W-:-:S04]  /*3b90*/  ULEA UR17, UP0, UR8, UR32, 0x4 ;  /* 0x0000002008117291 */ /* 0x000fc8000f8020ff */
[----:B------:R-:W-:Y:S02]  /*3ba0*/  ULEA.HI.X UR13, UR8, UR7, UR9, 0x4, UP0 ;  /* 0x00000007080d7291 */ /* 0x000fe400080f2409 */
[----:B------:R-:W-:-:S04]  /*3bb0*/  IMAD.U32 R3, RZ, RZ, UR17 ;  /* 0x00000011ff037e24 */ /* 0x000fc8000f8e00ff */
[----:B------:R-:W-:Y:S01]  /*3bc0*/  IMAD.U32 R4, RZ, RZ, UR13 ;  /* 0x0000000dff047e24 */ /* 0x000fe2000f8e00ff */
[C---:B------:R-:W-:Y:S02]  /*3bd0*/  LEA R2, P2, R3.reuse, R18, 0x1 ;  /* 0x0000001203027211 */ /* 0x040fe400078408ff */
        /* <DEDUP_REMOVED lines=13> */
.L_x_2445:
[----:B------:R-:W-:Y:S05]  /*3cb0*/  BSYNC.RECONVERGENT B0 ;  /* 0x0000000000007941 */ /* 0x000fea0003800200 */
.L_x_2444:
[----:B------:R-:W-:Y:S01]  /*3cc0*/  LDSM.16.M88.4 R24, [R227+UR5+0x8000] ;  /* 0x00800005e318783b */ /* 0x000fe20008000200 */
[----:B------:R-:W-:Y:S01]  /*3cd0*/  VIADD R137, R227, UR5 ;  /* 0x00000005e3897c36 */ /* 0x000fe20008000000 */
[----:B------:R-:W-:Y:S01]  /*3ce0*/  LOP3.LUT R252, R97, 0x6, RZ, 0xc0, !PT ;  /* 0x0000000661fc7812 */ /* 0x000fe200078ec0ff */
[C-C-:B------:R-:W-:Y:S01]  /*3cf0*/  IMAD R84, R88.reuse, 0x2, R0.reuse ;  /* 0x0000000258547824 */ /* 0x140fe200078e0200 */
[----:B------:R-:W5:Y:S01]  /*3d00*/  LDSM.16.M88.4 R8, [R0+0x2000] ;  /* 0x002000000008783b */ /* 0x000f620000000200 */
[--C-:B----4-:R-:W-:Y:S01]  /*3d10*/  IMAD R2, R88, 0x2, R137.reuse ;  /* 0x0000000258027824 */ /* 0x110fe200078e0289 */
[----:B------:R-:W-:Y:S01]  /*3d20*/  UIADD3 UR24, UPT, UPT, UR30, UR24, -UR21 ;  /* 0x000000181e187290 */ /* 0x000fe2000fffe815 */
[C---:B------:R-:W-:Y:S01]  /*3d30*/  IMAD R87, R16.reuse, 0x2, R0 ;  /* 0x0000000210577824 */ /* 0x040fe200078e0200 */
[----:B------:R-:W4:Y:S01]  /*3d40*/  LDSM.16.M88.4 R28, [R227+UR5+0x8800] ;  /* 0x00880005e31c783b */ /* 0x000f220008000200 */
[----:B------:R-:W-:Y:S01]  /*3d50*/  IMAD R86, R16, 0x2, R137 ;  /* 0x0000000210567824 */ /* 0x000fe200078e0289 */
[----:B------:R-:W-:Y:S01]  /*3d60*/  UISETP.GT.U32.AND UP0, UPT, UR15, UR19, UPT ;  /* 0x000000130f00728c */ /* 0x000fe2000bf04070 */
[C---:B------:R-:W-:Y:S01]  /*3d70*/  IMAD R85, R88.reuse, 0x2, R87 ;  /* 0x0000000258557824 */ /* 0x040fe200078e0257 */
[----:B------:R-:W3:Y:S01]  /*3d80*/  LDSM.16.M88.4 R12, [R0] ;  /* 0x00000000000c783b */ /* 0x000ee20000000200 */
[----:B------:R-:W-:-:S03]  /*3d90*/  IMAD R3, R88, 0x2, R86 ;  /* 0x0000000258037824 */ /* 0x000fc600078e0256 */
[----:B------:R-:W-:Y:S04]  /*3da0*/  LDSM.16.M88.4 R32, [R2+0x8000] ;  /* 0x008000000220783b */ /* 0x000fe80000000200 */
[----:B------:R-:W2:Y:S04]  /*3db0*/  LDSM.16.M88.4 R4, [R84+0x2000] ;  /* 0x002000005404783b */ /* 0x000ea80000000200 */
[----:B------:R-:W2:Y:S04]  /*3dc0*/  LDSM.16.M88.4 R36, [R2+0x8800] ;  /* 0x008800000224783b */ /* 0x000ea80000000200 */
[----:B------:R-:W2:Y:S04]  /*3dd0*/  LDSM.16.M88.4 R20, [R84] ;  /* 0x000000005414783b */ /* 0x000ea80000000200 */
[----:B-1----:R-:W-:Y:S04]  /*3de0*/  LDSM.16.M88.4 R16, [R87+0x2000] ;  /* 0x002000005710783b */ /* 0x002fe80000000200 */
[----:B------:R-:W1:Y:S04]  /*3df0*/  LDSM.16.M88.4 R44, [R86+0x8000] ;  /* 0x00800000562c783b */ /* 0x000e680000000200 */
[----:B------:R-:W1:Y:S01]  /*3e00*/  LDSM.16.M88.4 R64, [R86+0x8800] ;  /* 0x008800005640783b */ /* 0x000e620000000200 */
[C---:B-----5:R-:W-:Y:S03]  /*3e10*/  HMMA.16816.F32.BF16 R56, R8.reuse, R24, RZ ;  /* 0x000000180838723c */ /* 0x060fe600000418ff */
[----:B------:R-:W0:Y:S04]  /*3e20*/  LDGDEPBAR ;  /* 0x00000000000079af */ /* 0x000e280000000000 */
[----:B------:R-:W-:Y:S01]  /*3e30*/  STL [R1+0x44], R252 ;  /* 0x000044fc01007387 */ /* 0x000fe20000100800 */
[C---:B----4-:R-:W-:Y:S08]  /*3e40*/  HMMA.16816.F32.BF16 R48, R8.reuse, R28, RZ ;  /* 0x0000001c0830723c */ /* 0x050ff000000418ff */
[C---:B------:R-:W-:Y:S08]  /*3e50*/  HMMA.16816.F32.BF16 R52, R8.reuse, R26, RZ ;  /* 0x0000001a0834723c */ /* 0x040ff000000418ff */
[----:B------:R-:W-:Y:S08]  /*3e60*/  HMMA.16816.F32.BF16 R40, R8, R30, RZ ;  /* 0x0000001e0828723c */ /* 0x000ff000000418ff */
[C---:B---3--:R-:W-:Y:S08]  /*3e70*/  HMMA.16816.F32.BF16 R68, R12.reuse, R24, RZ ;  /* 0x000000180c44723c */ /* 0x048ff000000418ff */
[C---:B------:R-:W-:Y:S01]  /*3e80*/  HMMA.16816.F32.BF16 R8, R12.reuse, R26, RZ ;  /* 0x0000001a0c08723c */ /* 0x040fe200000418ff */
[----:B------:R-:W3:Y:S07]  /*3e90*/  LDSM.16.M88.4 R24, [R87] ;  /* 0x000000005718783b */ /* 0x000eee0000000200 */
[C---:B------:R-:W-:Y:S08]  /*3ea0*/  HMMA.16816.F32.BF16 R60, R12.reuse, R28, RZ ;  /* 0x0000001c0c3c723c */ /* 0x040ff000000418ff */
[----:B------:R-:W-:Y:S08]  /*3eb0*/  HMMA.16816.F32.BF16 R12, R12, R30, RZ ;  /* 0x0000001e0c0c723c */ /* 0x000ff000000418ff */
[C---:B--2---:R-:W-:Y:S08]  /*3ec0*/  HMMA.16816.F32.BF16 R76, R4.reuse, R32, R56 ;  /* 0x00000020044c723c */ /* 0x044ff00000041838 */
[C---:B------:R-:W-:Y:S08]  /*3ed0*/  HMMA.16816.F32.BF16 R72, R4.reuse, R36, R48 ;  /* 0x000000240448723c */ /* 0x040ff00000041830 */
[C---:B------:R-:W-:Y:S08]  /*3ee0*/  HMMA.16816.F32.BF16 R56, R4.reuse, R34, R52 ;  /* 0x000000220438723c */ /* 0x040ff00000041834 */
[----:B------:R-:W-:Y:S01]  /*3ef0*/  HMMA.16816.F32.BF16 R28, R4, R38, R40 ;  /* 0x00000026041c723c */ /* 0x000fe20000041828 */
[----:B------:R-:W-:Y:S07]  /*3f00*/  LDSM.16.M88.4 R40, [R3+0x8800] ;  /* 0x008800000328783b */ /* 0x000fee0000000200 */
[C---:B------:R-:W-:Y:S08]  /*3f10*/  HMMA.16816.F32.BF16 R4, R20.reuse, R32, R68 ;  /* 0x000000201404723c */ /* 0x040ff00000041844 */
[C---:B------:R-:W-:Y:S01]  /*3f20*/  HMMA.16816.F32.BF16 R48, R20.reuse, R34, R8 ;  /* 0x000000221430723c */ /* 0x040fe20000041808 */
[----:B------:R-:W-:Y:S04]  /*3f30*/  LDSM.16.M88.4 R8, [R85+0x2000] ;  /* 0x002000005508783b */ /* 0x000fe80000000200 */
[----:B------:R-:W2:Y:S03]  /*3f40*/  LDSM.16.M88.4 R32, [R3+0x8000] ;  /* 0x008000000320783b */ /* 0x000ea60000000200 */
[C---:B------:R-:W-:Y:S01]  /*3f50*/  HMMA.16816.F32.BF16 R52, R20.reuse, R38, R12 ;  /* 0x000000261434723c */ /* 0x040fe2000004180c */
[----:B------:R-:W4:Y:S07]  /*3f60*/  LDSM.16.M88.4 R12, [R85] ;  /* 0x00000000550c783b */ /* 0x000f2e0000000200 */
[----:B------:R-:W-:Y:S01]  /*3f70*/  HMMA.16816.F32.BF16 R80, R20, R36, R60 ;  /* 0x000000241450723c */ /* 0x000fe2000004183c */
[----:B------:R-:W-:Y:S07]  /*3f80*/  LDSM.16.M88.4 R36, [R227+UR5+0x9800] ;  /* 0x00980005e324783b */ /* 0x000fee0008000200 */
[C---:B-1----:R-:W-:Y:S08]  /*3f90*/  HMMA.16816.F32.BF16 R68, R16.reuse, R44, R76 ;  /* 0x0000002c1044723c */ /* 0x042ff0000004184c */
[C---:B------:R-:W-:Y:S08]  /*3fa0*/  HMMA.16816.F32.BF16 R76, R16.reuse, R64, R72 ;  /* 0x00000040104c723c */ /* 0x040ff00000041848 */
[C---:B------:R-:W-:Y:S08]  /*3fb0*/  HMMA.16816.F32.BF16 R60, R16.reuse, R46, R56 ;  /* 0x0000002e103c723c */ /* 0x040ff00000041838 */
[----:B------:R-:W-:Y:S01]  /*3fc0*/  HMMA.16816.F32.BF16 R20, R16, R66, R28 ;  /* 0x000000421014723c */ /* 0x000fe2000004181c */
[----:B------:R-:W-:Y:S07]  /*3fd0*/  LDSM.16.M88.4 R28, [R227+UR5+0x9000] ;  /* 0x00900005e31c783b */ /* 0x000fee0008000200 */
[C---:B---3--:R-:W-:Y:S01]  /*3fe0*/  HMMA.16816.F32.BF16 R16, R24.reuse, R44, R4 ;  /* 0x0000002c1810723c */ /* 0x048fe20000041804 */
[----:B------:R-:W1:Y:S07]  /*3ff0*/  LDSM.16.M88.4 R4, [R0+0x6000] ;  /* 0x006000000004783b */ /* 0x000e6e0000000200 */
[C---:B------:R-:W-:Y:S01]  /*4000*/  HMMA.16816.F32.BF16 R44, R24.reuse, R46, R48 ;  /* 0x0000002e182c723c */ /* 0x040fe20000041830 */
[----:B------:R-:W-:Y:S07]  /*4010*/  LDSM.16.M88.4 R48, [R2+0x9000] ;  /* 0x009000000230783b */ /* 0x000fee0000000200 */
[C---:B------:R-:W-:Y:S08]  /*4020*/  HMMA.16816.F32.BF16 R72, R24.reuse, R64, R80 ;  /* 0x000000401848723c */ /* 0x040ff00000041850 */
[----:B------:R-:W-:Y:S01]  /*4030*/  HMMA.16816.F32.BF16 R52, R24, R66, R52 ;  /* 0x000000421834723c */ /* 0x000fe20000041834 */
[----:B------:R3:W5:Y:S07]  /*4040*/  LDSM.16.M88.4 R24, [R0+0x4000] ;  /* 0x004000000018783b */ /* 0x00076e0000000200 */
[C---:B--2---:R-:W-:Y:S08]  /*4050*/  HMMA.16816.F32.BF16 R64, R8.reuse, R34, R60 ;  /* 0x000000220840723c */ /* 0x044ff0000004183c */
[C---:B------:R-:W-:Y:S08]  /*4060*/  HMMA.16816.F32.BF16 R56, R8.reuse, R32, R68 ;  /* 0x000000200838723c */ /* 0x040ff00000041844 */
[----:B------:R-:W-:Y:S01]  /*4070*/  HMMA.16816.F32.BF16 R60, R8, R42, R20 ;  /* 0x0000002a083c723c */ /* 0x000fe20000041814 */
[----:B------:R-:W2:Y:S01]  /*4080*/  LDSM.16.M88.4 R20, [R84+0x6000] ;  /* 0x006000005414783b */ /* 0x000ea20000000200 */
[----:B---3--:R-:W-:-:S06]  /*4090*/  IMAD.U32 R0, RZ, RZ, UR15 ;  /* 0x0000000fff007e24 */ /* 0x008fcc000f8e00ff */
[----:B------:R-:W-:Y:S08]  /*40a0*/  HMMA.16816.F32.BF16 R76, R8, R40, R76 ;  /* 0x00000028084c723c */ /* 0x000ff0000004184c */
[C---:B----4-:R-:W-:Y:S01]  /*40b0*/  HMMA.16816.F32.BF16 R68, R12.reuse, R32, R16 ;  /* 0x000000200c44723c */ /* 0x050fe20000041810 */
[----:B------:R3:W-:Y:S07]  /*40c0*/  LDSM.16.M88.4 R16, [R84+0x4000] ;  /* 0x004000005410783b */ /* 0x0007ee0000000200 */
[C---:B------:R-:W-:Y:S01]  /*40d0*/  HMMA.16816.F32.BF16 R44, R12.reuse, R34, R44 ;  /* 0x000000220c2c723c */ /* 0x040fe2000004182c */
[----:B------:R-:W4:Y:S07]  /*40e0*/  LDSM.16.M88.4 R32, [R2+0x9800] ;  /* 0x009800000220783b */ /* 0x000f2e0000000200 */
[C---:B------:R-:W-:Y:S08]  /*40f0*/  HMMA.16816.F32.BF16 R8, R12.reuse, R40, R72 ;  /* 0x000000280c08723c */ /* 0x040ff00000041848 */
[----:B------:R-:W-:Y:S01]  /*4100*/  HMMA.16816.F32.BF16 R12, R12, R42, R52 ;  /* 0x0000002a0c0c723c */ /* 0x000fe20000041834 */
[----:B------:R-:W-:Y:S01]  /*4110*/  LDSM.16.M88.4 R40, [R86+0x9000] ;  /* 0x009000005628783b */ /* 0x000fe20000000200 */
[----:B---3--:R-:W-:-:S06]  /*4120*/  SHF.R.U32.HI R84, RZ, 0x5, R217 ;  /* 0x00000005ff547819 */ /* 0x008fcc00000116d9 */
[C---:B-1----:R-:W-:Y:S08]  /*4130*/  HMMA.16816.F32.BF16 R52, R4.reuse, R28, R56 ;  /* 0x0000001c0434723c */ /* 0x042ff00000041838 */
[C---:B------:R-:W-:Y:S08]  /*4140*/  HMMA.16816.F32.BF16 R56, R4.reuse, R30, R64 ;  /* 0x0000001e0438723c */ /* 0x040ff00000041840 */
[C---:B------:R-:W-:Y:S01]  /*4150*/  HMMA.16816.F32.BF16 R64, R4.reuse, R36, R76 ;  /* 0x000000240440723c */ /* 0x040fe2000004184c */
[----:B------:R-:W-:Y:S07]  /*4160*/  LDSM.16.M88.4 R76, [R3+0x9800] ;  /* 0x00980000034c783b */ /* 0x000fee0000000200 */
[----:B------:R-:W-:Y:S08]  /*4170*/  HMMA.16816.F32.BF16 R4, R4, R38, R60 ;  /* 0x000000260404723c */ /* 0x000ff0000004183c */
[C---:B-----5:R-:W-:Y:S01]  /*4180*/  HMMA.16816.F32.BF16 R72, R24.reuse, R36, R8 ;  /* 0x000000241848723c */ /* 0x060fe20000041808 */
[----:B------:R-:W1:Y:S07]  /*4190*/  LDSM.16.M88.4 R8, [R87+0x6000] ;  /* 0x006000005708783b */ /* 0x000e6e0000000200 */
[C---:B------:R-:W-:Y:S08]  /*41a0*/  HMMA.16816.F32.BF16 R68, R24.reuse, R28, R68 ;  /* 0x0000001c1844723c */ /* 0x040ff00000041844 */
[C---:B------:R-:W-:Y:S08]  /*41b0*/  HMMA.16816.F32.BF16 R44, R24.reuse, R30, R44 ;  /* 0x0000001e182c723c */ /* 0x040ff0000004182c */
[----:B------:R-:W-:Y:S01]  /*41c0*/  HMMA.16816.F32.BF16 R36, R24, R38, R12 ;  /* 0x000000261824723c */ /* 0x000fe2000004180c */
[----:B------:R-:W3:Y:S04]  /*41d0*/  LDSM.16.M88.4 R24, [R86+0x9800] ;  /* 0x009800005618783b */ /* 0x000ee80000000200 */
[----:B------:R-:W5:Y:S03]  /*41e0*/  LDSM.16.M88.4 R12, [R87+0x4000] ;  /* 0x00400000570c783b */ /* 0x000f660000000200 */
[C---:B--2---:R-:W-:Y:S08]  /*41f0*/  HMMA.16816.F32.BF16 R28, R20.reuse, R48, R52 ;  /* 0x00000030141c723c */ /* 0x044ff00000041834 */
[C---:B------:R-:W-:Y:S08]  /*4200*/  HMMA.16816.F32.BF16 R52, R20.reuse, R50, R56 ;  /* 0x000000321434723c */ /* 0x040ff00000041838 */
[C---:B----4-:R-:W-:Y:S08]  /*4210*/  HMMA.16816.F32.BF16 R60, R20.reuse, R32, R64 ;  /* 0x00000020143c723c */ /* 0x050ff00000041840 */
[----:B------:R-:W-:Y:S01]  /*4220*/  HMMA.16816.F32.BF16 R56, R20, R34, R4 ;  /* 0x000000221438723c */ /* 0x000fe20000041804 */
[----:B------:R-:W-:Y:S04]  /*4230*/  LDSM.16.M88.4 R4, [R85+0x6000] ;  /* 0x006000005504783b */ /* 0x000fe80000000200 */
[----:B------:R-:W2:Y:S03]  /*4240*/  LDSM.16.M88.4 R20, [R3+0x9000] ;  /* 0x009000000314783b */ /* 0x000ea60000000200 */
[C---:B------:R-:W-:Y:S08]  /*4250*/  HMMA.16816.F32.BF16 R64, R16.reuse, R48, R68 ;  /* 0x000000301040723c */ /* 0x040ff00000041844 */
[C---:B------:R-:W-:Y:S08]  /*4260*/  HMMA.16816.F32.BF16 R68, R16.reuse, R50, R44 ;  /* 0x000000321044723c */ /* 0x040ff0000004182c */
[C---:B------:R-:W-:Y:S08]  /*4270*/  HMMA.16816.F32.BF16 R72, R16.reuse, R32, R72 ;  /* 0x000000201048723c */ /* 0x040ff00000041848 */
[----:B------:R-:W-:Y:S01]  /*4280*/  HMMA.16816.F32.BF16 R44, R16, R34, R36 ;  /* 0x00000022102c723c */ /* 0x000fe20000041824 */
[----:B------:R-:W4:Y:S01]  /*4290*/  LDSM.16.M88.4 R32, [R85+0x4000] ;  /* 0x004000005520783b */ /* 0x000f220000000200 */
[----:B------:R-:W-:-:S06]  /*42a0*/  DEPBAR.LE SB0, 0x0 ;  /* 0x000080000000791a */ /* 0x000fcc0000000000 */
[C---:B-1----:R-:W-:Y:S08]  /*42b0*/  HMMA.16816.F32.BF16 R16, R8.reuse, R40, R28 ;  /* 0x000000280810723c */ /* 0x042ff0000004181c */
[C---:B------:R-:W-:Y:S08]  /*42c0*/  HMMA.16816.F32.BF16 R28, R8.reuse, R42, R52 ;  /* 0x0000002a081c723c */ /* 0x040ff00000041834 */
[C---:B---3--:R-:W-:Y:S08]  /*42d0*/  HMMA.16816.F32.BF16 R36, R8.reuse, R24, R60 ;  /* 0x000000180824723c */ /* 0x048ff0000004183c */
[----:B------:R-:W-:Y:S08]  /*42e0*/  HMMA.16816.F32.BF16 R8, R8, R26, R56 ;  /* 0x0000001a0808723c */ /* 0x000ff00000041838 */
[C---:B-----5:R-:W-:Y:S08]  /*42f0*/  HMMA.16816.F32.BF16 R48, R12.reuse, R40, R64 ;  /* 0x000000280c30723c */ /* 0x060ff00000041840 */
[C---:B------:R-:W-:Y:S08]  /*4300*/  HMMA.16816.F32.BF16 R52, R12.reuse, R42, R68 ;  /* 0x0000002a0c34723c */ /* 0x040ff00000041844 */
[C---:B------:R-:W-:Y:S08]  /*4310*/  HMMA.16816.F32.BF16 R72, R12.reuse, R24, R72 ;  /* 0x000000180c48723c */ /* 0x040ff00000041848 */
[----:B------:R-:W-:Y:S01]  /*4320*/  HMMA.16816.F32.BF16 R64, R12, R26, R44 ;  /* 0x0000001a0c40723c */ /* 0x000fe2000004182c */
[----:B------:R-:W-:Y:S01]  /*4330*/  IMAD R12, R0, 0x20, R252 ;  /* 0x00000020000c7824 */ /* 0x000fe200078e02fc */
[----:B------:R-:W-:-:S03]  /*4340*/  IADD3 R15, PT, PT, R92, UR27, R89 ;  /* 0x0000001b5c0f7c10 */ /* 0x000fc6000fffe059 */
[----:B------:R-:W-:Y:S02]  /*4350*/  VIADD R27, R12, 0x18 ;  /* 0x000000180c1b7836 */ /* 0x000fe40000000000 */
[----:B------:R-:W-:Y:S01]  /*4360*/  VIADD R222, R15, UR30 ;  /* 0x0000001e0fde7c36 */ /* 0x000fe20008000000 */
[C---:B--2---:R-:W-:Y:S01]  /*4370*/  HMMA.16816.F32.BF16 R40, R4.reuse, R20, R16 ;  /* 0x000000140428723c */ /* 0x044fe20000041810 */
[----:B------:R-:W-:Y:S01]  /*4380*/  VIADD R14, R27, UR21 ;  /* 0x000000151b0e7c36 */ /* 0x000fe20008000000 */
[----:B------:R-:W1:Y:S01]  /*4390*/  S2R R17, SR_CTAID.X ;  /* 0x0000000000117919 */ /* 0x000e620000002500 */
[----:B------:R-:W-:Y:S02]  /*43a0*/  VIADD R19, R222, 0x40 ;  /* 0x00000040de137836 */ /* 0x000fe40000000000 */
[C---:B------:R-:W-:Y:S02]  /*43b0*/  VIADD R13, R14.reuse, 0xffffffe9 ;  /* 0xffffffe90e0d7836 */ /* 0x040fe40000000000 */
[----:B------:R-:W-:Y:S01]  /*43c0*/  VIADD R16, R14, 0xfffffff0 ;  /* 0xfffffff00e107836 */ /* 0x000fe20000000000 */
[----:B------:R-:W-:Y:S01]  /*43d0*/  HMMA.16816.F32.BF16 R44, R4, R22, R28 ;  /* 0x00000016042c723c */ /* 0x000fe2000004181c */
[----:B------:R-:W-:-:S02]  /*43e0*/  VIADD R29, R12, UR21 ;  /* 0x000000150c1d7c36 */ /* 0x000fc40008000000 */
[C---:B------:R-:W-:Y:S02]  /*43f0*/  IMAD.IADD R0, R19.reuse, 0x1, -R13 ;  /* 0x0000000113007824 */ /* 0x040fe400078e0a0d */
[C---:B------:R-:W-:Y:S02]  /*4400*/  IMAD.IADD R2, R19.reuse, 0x1, -R29 ;  /* 0x0000000113027824 */ /* 0x040fe400078e0a1d */
[----:B------:R-:W-:Y:S01]  /*4410*/  VIADD R18, R222, 0x48 ;  /* 0x00000048de127836 */ /* 0x000fe20000000000 */
[C---:B------:R-:W-:Y:S01]  /*4420*/  HMMA.16816.F32.BF16 R60, R4.reuse, R76, R36 ;  /* 0x0000004c043c723c */ /* 0x040fe20000041824 */
[C---:B------:R-:W-:Y:S01]  /*4430*/  VIADD R26, R12.reuse, 0x9 ;  /* 0x000000090c1a7836 */ /* 0x040fe20000000000 */
[----:B------:R-:W-:Y:S01]  /*4440*/  IABS R3, R2 ;  /* 0x0000000200037213 */ /* 0x000fe20000000000 */
[C---:B------:R-:W-:Y:S01]  /*4450*/  VIADD R25, R12.reuse, 0x10 ;  /* 0x000000100c197836 */ /* 0x040fe20000000000 */
[----:B------:R-:W-:Y:S01]  /*4460*/  IABS R2, R0 ;  /* 0x0000000000027213 */ /* 0x000fe20000000000 */
[C---:B------:R-:W-:Y:S01]  /*4470*/  VIADD R24, R12.reuse, 0x11 ;  /* 0x000000110c187836 */ /* 0x040fe20000000000 */
[----:B------:R-:W-:Y:S01]  /*4480*/  I2FP.F32.S32 R3, R3 ;  /* 0x0000000300037245 */ /* 0x000fe20000201400 */
[----:B------:R-:W-:Y:S01]  /*4490*/  VIADD R28, R12, 0x19 ;  /* 0x000000190c1c7836 */ /* 0x000fe20000000000 */
[----:B------:R-:W-:Y:S01]  /*44a0*/  HMMA.16816.F32.BF16 R56, R4, R78, R8 ;  /* 0x0000004e0438723c */ /* 0x000fe20000041808 */
[----:B------:R-:W-:Y:S01]  /*44b0*/  IMAD.IADD R4, R19, 0x1, -R16 ;  /* 0x0000000113047824 */ /* 0x000fe200078e0a10 */
[----:B------:R-:W-:Y:S01]  /*44c0*/  I2FP.F32.S32 R2, R2 ;  /* 0x0000000200027245 */ /* 0x000fe20000201400 */
[----:B------:R-:W-:Y:S01]  /*44d0*/  FFMA.FTZ R6, R3, -UR6, R40 ;  /* 0x8000000603067c23 */ /* 0x000fe20008010028 */
[----:B------:R-:W-:-:S02]  /*44e0*/  VIADD R40, R14, 0xfffffff8 ;  /* 0xfffffff80e287836 */ /* 0x000fc40000000000 */
[----:B------:R-:W-:Y:S01]  /*44f0*/  IABS R0, R4 ;  /* 0x0000000400007213 */ /* 0x000fe20000000000 */
[----:B------:R-:W-:Y:S01]  /*4500*/  FFMA.FTZ R7, R2, -UR6, R41 ;  /* 0x8000000602077c23 */ /* 0x000fe20008010029 */
[----:B------:R-:W-:Y:S01]  /*4510*/  IMAD.IADD R2, R18, 0x1, -R29 ;  /* 0x0000000112027824 */ /* 0x000fe200078e0a1d */
[C---:B----4-:R-:W-:Y:S01]  /*4520*/  HMMA.16816.F32.BF16 R80, R32.reuse, R22, R52 ;  /* 0x000000162050723c */ /* 0x050fe20000041834 */
[----:B------:R-:W-:Y:S01]  /*4530*/  I2FP.F32.S32 R0, R0 ;  /* 0x0000000000007245 */ /* 0x000fe20000201400 */
[C---:B------:R-:W-:Y:S02]  /*4540*/  VIADD R23, R12.reuse, 0x1 ;  /* 0x000000010c177836 */ /* 0x040fe40000000000 */
[----:B------:R-:W-:Y:S01]  /*4550*/  VIADD R22, R12, 0x8 ;  /* 0x000000080c167836 */ /* 0x000fe20000000000 */
[----:B------:R-:W-:Y:S01]  /*4560*/  IABS R5, R2 ;  /* 0x0000000200057213 */ /* 0x000fe20000000000 */
[----:B------:R-:W-:Y:S01]  /*4570*/  FFMA.FTZ R8, R0, -UR6, R44 ;  /* 0x8000000600087c23 */ /* 0x000fe2000801002c */
[----:B------:R-:W-:Y:S01]  /*4580*/  VIADD R0, R19, -UR23 ;  /* 0x8000001713007c36 */ /* 0x000fe20008000000 */
[C---:B------:R-:W-:Y:S01]  /*4590*/  HMMA.16816.F32.BF16 R68, R32.reuse, R20, R48 ;  /* 0x000000142044723c */ /* 0x040fe20000041830 */
[C---:B------:R-:W-:Y:S01]  /*45a0*/  IMAD.IADD R2, R18.reuse, 0x1, -R13 ;  /* 0x0000000112027824 */ /* 0x040fe200078e0a0d */
[----:B------:R-:W-:Y:S01]  /*45b0*/  I2FP.F32.S32 R5, R5 ;  /* 0x0000000500057245 */ /* 0x000fe20000201400 */
[----:B------:R-:W-:Y:S01]  /*45c0*/  IMAD.IADD R4, R18, 0x1, -R16 ;  /* 0x0000000112047824 */ /* 0x000fe200078e0a10 */
[C---:B------:R-:W-:Y:S01]  /*45d0*/  ISETP.GT.AND P2, PT, R0.reuse, R12, PT ;  /* 0x0000000c0000720c */ /* 0x040fe20003f44270 */
[----:B-1----:R-:W-:Y:S01]  /*45e0*/  IMAD R84, R17, 0x8, R84 ;  /* 0x0000000811547824 */ /* 0x002fe200078e0254 */
[----:B------:R-:W-:Y:S01]  /*45f0*/  ISETP.GT.AND P6, PT, R0, R23, PT ;  /* 0x000000170000720c */ /* 0x000fe20003fc4270 */
[----:B------:R-:W-:Y:S01]  /*4600*/  VIADD R21, R14, 0xfffffff1 ;  /* 0xfffffff10e157836 */ /* 0x000fe20000000000 */
[----:B------:R-:W-:Y:S01]  /*4610*/  ISETP.GT.AND P5, PT, R0, R22, PT ;  /* 0x000000160000720c */ /* 0x000fe20003fa4270 */
[----:B------:R-:W-:Y:S01]  /*4620*/  VIADD R41, R14, 0xfffffff9 ;  /* 0xfffffff90e297836 */ /* 0x000fe20000000000 */
[----:B------:R-:W-:Y:S01]  /*4630*/  IABS R3, R2 ;  /* 0x0000000200037213 */ /* 0x000fe20000000000 */
[----:B------:R-:W-:Y:S01]  /*4640*/  FFMA.FTZ R10, R5, -UR6, R42 ;  /* 0x80000006050a7c23 */ /* 0x000fe2000801002a */
[----:B------:R-:W-:Y:S01]  /*4650*/  FSEL R20, R6, -INF , !P2 ;  /* 0xff80000006147808 */ /* 0x000fe20005000000 */
[----:B------:R-:W-:Y:S01]  /*4660*/  VIADD R42, R14, 0x1 ;  /* 0x000000010e2a7836 */ /* 0x000fe20000000000 */
[----:B------:R-:W-:Y:S01]  /*4670*/  FSEL R17, R7, -INF , !P6 ;  /* 0xff80000007117808 */ /* 0x000fe20007000000 */
[C---:B------:R-:W-:Y:S01]  /*4680*/  IMAD.IADD R5, R19.reuse, 0x1, -R41 ;  /* 0x0000000113057824 */ /* 0x040fe200078e0a29 */
[----:B------:R-:W-:Y:S01]  /*4690*/  FSEL R11, R8, -INF , !P5 ;  /* 0xff800000080b7808 */ /* 0x000fe20006800000 */
[----:B------:R-:W-:Y:S01]  /*46a0*/  IMAD.IADD R6, R19, 0x1, -R42 ;  /* 0x0000000113067824 */ /* 0x000fe200078e0a2a */
[C---:B------:R-:W-:Y:S01]  /*46b0*/  ISETP.GT.AND P1, PT, R0.reuse, R26, PT ;  /* 0x0000001a0000720c */ /* 0x040fe20003f24270 */
[----:B------:R-:W-:Y:S01]  /*46c0*/  IMAD.U32 R37, RZ, RZ, UR30 ;  /* 0x0000001eff257e24 */ /* 0x000fe2000f8e00ff */
[C---:B------:R-:W-:Y:S01]  /*46d0*/  ISETP.GT.AND P0, PT, R0.reuse, R25, PT ;  /* 0x000000190000720c */ /* 0x040fe20003f04270 */
[----:B------:R-:W-:Y:S01]  /*46e0*/  VIADD R36, R15, UR24 ;  /* 0x000000180f247c36 */ /* 0x000fe20008000000 */
[C---:B------:R-:W-:Y:S01]  /*46f0*/  ISETP.GT.AND P2, PT, R0.reuse, R24, PT ;  /* 0x000000180000720c */ /* 0x040fe20003f44270 */
[----:B------:R-:W-:Y:S01]  /*4700*/  HMMA.16816.F32.BF16 R72, R32, R76, R72 ;  /* 0x0000004c2048723c */ /* 0x000fe20000041848 */
[----:B------:R-:W-:Y:S01]  /*4710*/  ISETP.GT.AND P6, PT, R0, R27, PT ;  /* 0x0000001b0000720c */ /* 0x000fe20003fc4270 */
[----:B------:R-:W-:Y:S01]  /*4720*/  VIADD R15, R222, 0x8 ;  /* 0x00000008de0f7836 */ /* 0x000fe20000000000 */
[----:B------:R-:W-:Y:S01]  /*4730*/  BAR.SYNC.DEFER_BLOCKING 0x0 ;  /* 0x0000000000007b1d */ /* 0x000fe20000010000 */
[----:B------:R-:W-:Y:S01]  /*4740*/  ISETP.GT.AND P5, PT, R0, R28, PT ;  /* 0x0000001c0000720c */ /* 0x000fe20003fa4270 */
[----:B------:R-:W-:Y:S01]  /*4750*/  IMAD.IADD R0, R19, 0x1, -R14 ;  /* 0x0000000113007824 */ /* 0x000fe200078e0a0e */
[----:B------:R-:W-:-:S02]  /*4760*/  IABS R2, R4 ;  /* 0x0000000400027213 */ /* 0x000fc40000000000 */
[----:B------:R-:W-:Y:S01]  /*4770*/  I2FP.F32.S32 R3, R3 ;  /* 0x0000000300037245 */ /* 0x000fe20000201400 */
[----:B------:R-:W-:Y:S01]  /*4780*/  HMMA.16816.F32.BF16 R76, R32, R78, R64 ;  /* 0x0000004e204c723c */ /* 0x000fe20000041840 */
[----:B------:R-:W-:Y:S02]  /*4790*/  I2FP.F32.S32 R2, R2 ;  /* 0x0000000200027245 */ /* 0x000fe40000201400 */
[----:B------:R-:W-:Y:S01]  /*47a0*/  IABS R4, R0 ;  /* 0x0000000000047213 */ /* 0x000fe20000000000 */
[----:B------:R-:W-:Y:S01]  /*47b0*/  FFMA.FTZ R9, R3, -UR6, R43 ;  /* 0x8000000603097c23 */ /* 0x000fe2000801002b */
[C---:B------:R-:W-:Y:S02]  /*47c0*/  IMAD.IADD R0, R19.reuse, 0x1, -R21 ;  /* 0x0000000113007824 */ /* 0x040fe400078e0a15 */
[----:B------:R-:W-:Y:S01]  /*47d0*/  FFMA.FTZ R8, R2, -UR6, R46 ;  /* 0x8000000602087c23 */ /* 0x000fe2000801002e */
[----:B------:R-:W-:Y:S01]  /*47e0*/  IMAD.IADD R3, R19, 0x1, -R40 ;  /* 0x0000000113037824 */ /* 0x000fe200078e0a28 */
[----:B------:R-:W-:Y:S01]  /*47f0*/  VIADDMNMX R231, R36, 0x49, R37, PT ;  /* 0x0000004924e77846 */ /* 0x000fe20003800125 */
[----:B------:R-:W-:Y:S01]  /*4800*/  IMAD.MOV.U32 R7, RZ, RZ, R4 ;  /* 0x000000ffff077224 */ /* 0x000fe200078e0004 */
[----:B------:R-:W-:-:S02]  /*4810*/  IABS R2, R0 ;  /* 0x0000000000027213 */ /* 0x000fc40000000000 */
[----:B------:R-:W-:Y:S02]  /*4820*/  IABS R0, R3 ;  /* 0x0000000300007213 */ /* 0x000fe40000000000 */
[----:B------:R-:W-:Y:S01]  /*4830*/  IABS R3, R5 ;  /* 0x0000000500037213 */ /* 0x000fe20000000000 */
[----:B------:R-:W-:Y:S01]  /*4840*/  IMAD.MOV.U32 R4, RZ, RZ, R2 ;  /* 0x000000ffff047224 */ /* 0x000fe200078e0002 */
[----:B------:R-:W-:Y:S01]  /*4850*/  VIADDMNMX R230, R36, 0x41, R37, PT ;  /* 0x0000004124e67846 */ /* 0x000fe20003800125 */
[----:B------:R-:W-:Y:S01]  /*4860*/  IMAD.MOV.U32 R2, RZ, RZ, R0 ;  /* 0x000000ffff027224 */ /* 0x000fe200078e0000 */
[----:B------:R-:W-:Y:S02]  /*4870*/  IABS R0, R6 ;  /* 0x0000000600007213 */ /* 0x000fe40000000000 */
[----:B------:R-:W-:Y:S02]  /*4880*/  I2FP.F32.S32 R5, R4 ;  /* 0x0000000400057245 */ /* 0x000fe40000201400 */
[----:B------:R-:W-:-:S02]  /*4890*/  I2FP.F32.S32 R4, R2 ;  /* 0x0000000200047245 */ /* 0x000fc40000201400 */
[----:B------:R-:W-:Y:S02]  /*48a0*/  I2FP.F32.S32 R3, R3 ;  /* 0x0000000300037245 */ /* 0x000fe40000201400 */
[----:B------:R-:W-:Y:S01]  /*48b0*/  I2FP.F32.S32 R2, R7 ;  /* 0x0000000700027245 */ /* 0x000fe20000201400 */
[----:B------:R-:W-:Y:S01]  /*48c0*/  FFMA.FTZ R7, R5, -UR6, R45 ;  /* 0x8000000605077c23 */ /* 0x000fe2000801002d */
[----:B------:R-:W-:Y:S01]  /*48d0*/  I2FP.F32.S32 R0, R0 ;  /* 0x0000000000007245 */ /* 0x000fe20000201400 */
[----:B------:R-:W-:Y:S01]  /*48e0*/  FFMA.FTZ R5, R3, -UR6, R61 ;  /* 0x8000000603057c23 */ /* 0x000fe2000801003d */
[----:B------:R-:W-:Y:S01]  /*48f0*/  FFMA.FTZ R6, R4, -UR6, R60 ;  /* 0x8000000604067c23 */ /* 0x000fe2000801003c */
[----:B------:R-:W-:Y:S01]  /*4900*/  FFMA.FTZ R3, R2, -UR6, R56 ;  /* 0x8000000602037c23 */ /* 0x000fe20008010038 */
[----:B------:R-:W-:Y:S01]  /*4910*/  FSEL R7, R7, -INF , !P1 ;  /* 0xff80000007077808 */ /* 0x000fe20004800000 */
[----:B------:R-:W-:Y:S01]  /*4920*/  FFMA.FTZ R2, R0, -UR6, R57 ;  /* 0x8000000600027c23 */ /* 0x000fe20008010039 */
[----:B------:R-:W-:Y:S01]  /*4930*/  VIADD R0, R18, -UR23 ;  /* 0x8000001712007c36 */ /* 0x000fe20008000000 */
[----:B------:R-:W-:Y:S01]  /*4940*/  FSEL R30, R6, -INF , !P0 ;  /* 0xff800000061e7808 */ /* 0x000fe20004000000 */
[C---:B------:R-:W-:Y:S01]  /*4950*/  IMAD.IADD R4, R222.reuse, 0x1, -R29 ;  /* 0x00000001de047824 */ /* 0x040fe200078e0a1d */
[----:B------:R-:W-:Y:S01]  /*4960*/  FSEL R38, R5, -INF , !P2 ;  /* 0xff80000005267808 */ /* 0x000fe20005000000 */
[----:B------:R-:W-:Y:S01]  /*4970*/  IMAD.IADD R5, R222, 0x1, -R16 ;  /* 0x00000001de057824 */ /* 0x000fe200078e0a10 */
[----:B------:R-:W-:-:S02]  /*4980*/  ISETP.GT.AND P1, PT, R0, R12, PT ;  /* 0x0000000c0000720c */ /* 0x000fc40003f24270 */
[----:B------:R-:W-:Y:S02]  /*4990*/  FSEL R39, R2, -INF , !P5 ;  /* 0xff80000002277808 */ /* 0x000fe40006800000 */
[----:B------:R-:W-:Y:S02]  /*49a0*/  ISETP.GE.AND P5, PT, R12, R231, PT ;  /* 0x000000e70c00720c */ /* 0x000fe40003fa6270 */
[----:B------:R-:W-:Y:S02]  /*49b0*/  FSEL R2, R10, -INF , !P1 ;  /* 0xff8000000a027808 */ /* 0x000fe40004800000 */
[----:B------:R-:W-:Y:S02]  /*49c0*/  ISETP.GT.AND P0, PT, R0, R23, PT ;  /* 0x000000170000720c */ /* 0x000fe40003f04270 */
[----:B------:R-:W-:Y:S02]  /*49d0*/  FSEL R48, R2, -INF , !P5 ;  /* 0xff80000002307808 */ /* 0x000fe40006800000 */
[----:B------:R-:W-:Y:S01]  /*49e0*/  FSEL R2, R9, -INF , !P0 ;  /* 0xff80000009027808 */ /* 0x000fe20004000000 */
[----:B------:R-:W-:Y:S01]  /*49f0*/  IMAD.IADD R9, R15, 0x1, -R29 ;  /* 0x000000010f097824 */ /* 0x000fe200078e0a1d */
[----:B------:R-:W-:-:S02]  /*4a00*/  ISETP.GE.AND P5, PT, R23, R231, PT ;  /* 0x000000e71700720c */ /* 0x000fc40003fa6270 */
[----:B------:R-:W-:Y:S02]  /*4a10*/  ISETP.GE.AND P0, PT, R22, R230, PT ;  /* 0x000000e61600720c */ /* 0x000fe40003f06270 */
[----:B------:R-:W-:Y:S02]  /*4a20*/  ISETP.GT.AND P2, PT, R0, R22, PT ;  /* 0x000000160000720c */ /* 0x000fe40003f44270 */
[----:B------:R-:W-:Y:S01]  /*4a30*/  FSEL R31, R3, -INF , !P6 ;  /* 0xff800000031f7808 */ /* 0x000fe20007000000 */
[----:B------:R-:W-:Y:S01]  /*4a40*/  IMAD.IADD R3, R222, 0x1, -R13 ;  /* 0x00000001de037824 */ /* 0x000fe200078e0a0d */
[----:B------:R-:W-:Y:S02]  /*4a50*/  FSEL R50, R2, -INF , !P5 ;  /* 0xff80000002327808 */ /* 0x000fe40006800000 */
[----:B------:R-:W-:Y:S02]  /*4a60*/  FSEL R45, R11, -INF , !P0 ;  /* 0xff8000000b2d7808 */ /* 0x000fe40004000000 */
[----:B------:R-:W-:-:S02]  /*4a70*/  ISETP.GE.AND P6, PT, R12, R230, PT ;  /* 0x000000e60c00720c */ /* 0x000fc40003fc6270 */
[----:B------:R-:W-:Y:S02]  /*4a80*/  ISETP.GE.AND P0, PT, R22, R231, PT ;  /* 0x000000e71600720c */ /* 0x000fe40003f06270 */
[----:B------:R-:W-:Y:S02]  /*4a90*/  FSEL R2, R8, -INF , !P2 ;  /* 0xff80000008027808 */ /* 0x000fe40005000000 */
[----:B------:R-:W-:Y:S02]  /*4aa0*/  FSEL R43, R20, -INF , !P6 ;  /* 0xff800000142b7808 */ /* 0x000fe40007000000 */
[----:B------:R-:W-:Y:S02]  /*4ab0*/  FSEL R49, R2, -INF , !P0 ;  /* 0xff80000002317808 */ /* 0x000fe40004000000 */
[-C--:B------:R-:W-:Y:S02]  /*4ac0*/  ISETP.GE.AND P6, PT, R23, R230.reuse, PT ;  /* 0x000000e61700720c */ /* 0x080fe40003fc6270 */
[----:B------:R-:W-:-:S02]  /*4ad0*/  ISETP.GE.AND P0, PT, R26, R230, PT ;  /* 0x000000e61a00720c */ /* 0x000fc40003f06270 */
[----:B------:R-:W-:Y:S02]  /*4ae0*/  IABS R2, R3 ;  /* 0x0000000300027213 */ /* 0x000fe40000000000 */
[----:B------:R-:W-:Y:S02]  /*4af0*/  IABS R3, R5 ;  /* 0x0000000500037213 */ /* 0x000fe40000000000 */
[----:B------:R-:W-:Y:S02]  /*4b00*/  FSEL R44, R17, -INF , !P6 ;  /* 0xff800000112c7808 */ /* 0x000fe40007000000 */
[----:B------:R-:W-:Y:S02]  /*4b10*/  FSEL R46, R7, -INF , !P0 ;  /* 0xff800000072e7808 */ /* 0x000fe40004000000 */
[----:B------:R-:W-:Y:S02]  /*4b20*/  IABS R4, R4 ;  /* 0x0000000400047213 */ /* 0x000fe40000000000 */
[----:B------:R-:W-:-:S02]  /*4b30*/  ISETP.GT.AND P1, PT, R0, R26, PT ;  /* 0x0000001a0000720c */ /* 0x000fc40003f24270 */
[C---:B------:R-:W-:Y:S02]  /*4b40*/  ISETP.GT.AND P6, PT, R0.reuse, R25, PT ;  /* 0x000000190000720c */ /* 0x040fe40003fc4270 */
[C---:B------:R-:W-:Y:S02]  /*4b50*/  ISETP.GT.AND P5, PT, R0.reuse, R24, PT ;  /* 0x000000180000720c */ /* 0x040fe40003fa4270 */
[C---:B------:R-:W-:Y:S02]  /*4b60*/  ISETP.GT.AND P2, PT, R0.reuse, R27, PT ;  /* 0x0000001b0000720c */ /* 0x040fe40003f44270 */
[----:B------:R-:W-:Y:S01]  /*4b70*/  ISETP.GT.AND P0, PT, R0, R28, PT ;  /* 0x0000001c0000720c */ /* 0x000fe20003f04270 */
[----:B------:R-:W-:Y:S01]  /*4b80*/  IMAD.MOV.U32 R0, RZ, RZ, R3 ;  /* 0x000000ffff007224 */ /* 0x000fe200078e0003 */
[----:B------:R-:W-:Y:S01]  /*4b90*/  I2FP.F32.S32 R5, R4 ;  /* 0x0000000400057245 */ /* 0x000fe20000201400 */
[----:B------:R-:W-:Y:S01]  /*4ba0*/  IMAD.IADD R3, R18, 0x1, -R21 ;  /* 0x0000000112037824 */ /* 0x000fe200078e0a15 */
[----:B------:R-:W-:-:S02]  /*4bb0*/  I2FP.F32.S32 R4, R2 ;  /* 0x0000000200047245 */ /* 0x000fc40000201400 */
[----:B------:R-:W-:Y:S01]  /*4bc0*/  I2FP.F32.S32 R2, R0 ;  /* 0x0000000000027245 */ /* 0x000fe20000201400 */
[C---:B------:R-:W-:Y:S01]  /*4bd0*/  IMAD.IADD R0, R18.reuse, 0x1, -R40 ;  /* 0x0000000112007824 */ /* 0x040fe200078e0a28 */
[----:B------:R-:W-:Y:S01]  /*4be0*/  IABS R3, R3 ;  /* 0x0000000300037213 */ /* 0x000fe20000000000 */
[----:B------:R-:W-:Y:S01]  /*4bf0*/  FFMA.FTZ R10, R5, -UR6, R68 ;  /* 0x80000006050a7c23 */ /* 0x000fe20008010044 */
[----:B------:R-:W-:Y:S02]  /*4c00*/  IMAD.IADD R5, R18, 0x1, -R41 ;  /* 0x0000000112057824 */ /* 0x000fe400078e0a29 */
[----:B------:R-:W-:Y:S01]  /*4c10*/  FFMA.FTZ R17, R2, -UR6, R80 ;  /* 0x8000000602117c23 */ /* 0x000fe20008010050 */
[----:B------:R-:W-:Y:S01]  /*4c20*/  IABS R0, R0 ;  /* 0x0000000000007213 */ /* 0x000fe20000000000 */
[----:B------:R-:W-:Y:S02]  /*4c30*/  IMAD.MOV.U32 R2, RZ, RZ, R3 ;  /* 0x000000ffff027224 */ /* 0x000fe400078e0003 */
[----:B------:R-:W-:Y:S01]  /*4c40*/  FFMA.FTZ R11, R4, -UR6, R69 ;  /* 0x80000006040b7c23 */ /* 0x000fe20008010045 */
[----:B------:R-:W-:-:S02]  /*4c50*/  IMAD.IADD R3, R18, 0x1, -R14 ;  /* 0x0000000112037824 */ /* 0x000fc400078e0a0e */
[----:B------:R-:W-:Y:S01]  /*4c60*/  IMAD.MOV.U32 R4, RZ, RZ, R0 ;  /* 0x000000ffff047224 */ /* 0x000fe200078e0000 */
[----:B------:R-:W-:Y:S01]  /*4c70*/  I2FP.F32.S32 R6, R2 ;  /* 0x0000000200067245 */ /* 0x000fe20000201400 */
[----:B------:R-:W-:Y:S01]  /*4c80*/  IMAD.IADD R0, R18, 0x1, -R42 ;  /* 0x0000000112007824 */ /* 0x000fe200078e0a2a */
[----:B------:R-:W-:Y:S02]  /*4c90*/  IABS R2, R5 ;  /* 0x0000000500027213 */ /* 0x000fe40000000000 */
[----:B------:R-:W-:Y:S01]  /*4ca0*/  IABS R7, R3 ;  /* 0x0000000300077213 */ /* 0x000fe20000000000 */
[----:B------:R-:W-:Y:S01]  /*4cb0*/  FFMA.FTZ R5, R6, -UR6, R47 ;  /* 0x8000000606057c23 */ /* 0x000fe2000801002f */
[----:B------:R-:W-:Y:S01]  /*4cc0*/  I2FP.F32.S32 R4, R4 ;  /* 0x0000000400047245 */ /* 0x000fe20000201400 */
[----:B------:R-:W-:Y:S01]  /*4cd0*/  IMAD.MOV.U32 R3, RZ, RZ, R2 ;  /* 0x000000ffff037224 */ /* 0x000fe200078e0002 */
[----:B------:R-:W-:Y:S01]  /*4ce0*/  IABS R0, R0 ;  /* 0x0000000000007213 */ /* 0x000fe20000000000 */
[----:B------:R-:W-:Y:S01]  /*4cf0*/  IMAD.MOV.U32 R2, RZ, RZ, R7 ;  /* 0x000000ffff027224 */ /* 0x000fe200078e0007 */
[----:B------:R-:W-:Y:S01]  /*4d00*/  FSEL R5, R5, -INF , !P1 ;  /* 0xff80000005057808 */ /* 0x000fe20004800000 */
[----:B------:R-:W-:Y:S01]  /*4d10*/  FFMA.FTZ R6, R4, -UR6, R62 ;  /* 0x8000000604067c23 */ /* 0x000fe2000801003e */
[----:B------:R-:W-:-:S02]  /*4d20*/  ISETP.GE.AND P1, PT, R26, R231, PT ;  /* 0x000000e71a00720c */ /* 0x000fc40003f26270 */
[----:B------:R-:W-:Y:S02]  /*4d30*/  I2FP.F32.S32 R3, R3 ;  /* 0x0000000300037245 */ /* 0x000fe40000201400 */
[----:B------:R-:W-:Y:S02]  /*4d40*/  I2FP.F32.S32 R2, R2 ;  /* 0x0000000200027245 */ /* 0x000fe40000201400 */
[----:B------:R-:W-:Y:S01]  /*4d50*/  FSEL R33, R5, -INF , !P1 ;  /* 0xff80000005217808 */ /* 0x000fe20004800000 */
[----:B------:R-:W-:Y:S01]  /*4d60*/  FFMA.FTZ R4, R3, -UR6, R63 ;  /* 0x8000000603047c23 */ /* 0x000fe2000801003f */
[----:B------:R-:W-:Y:S01]  /*4d70*/  ISETP.GE.AND P1, PT, R25, R230, PT ;  /* 0x000000e61900720c */ /* 0x000fe20003f26270 */
[----:B------:R-:W-:Y:S01]  /*4d80*/  FFMA.FTZ R3, R2, -UR6, R58 ;  /* 0x8000000602037c23 */ /* 0x000fe2000801003a */
[----:B------:R-:W-:Y:S02]  /*4d90*/  FSEL R2, R6, -INF , !P6 ;  /* 0xff80000006027808 */ /* 0x000fe40007000000 */
[----:B------:R-:W-:-:S02]  /*4da0*/  FSEL R53, R30, -INF , !P1 ;  /* 0xff8000001e357808 */ /* 0x000fc40004800000 */
[-C--:B------:R-:W-:Y:S02]  /*4db0*/  ISETP.GE.AND P1, PT, R25, R231.reuse, PT ;  /* 0x000000e71900720c */ /* 0x080fe40003f26270 */
[----:B------:R-:W-:Y:S02]  /*4dc0*/  I2FP.F32.S32 R0, R0 ;  /* 0x0000000000007245 */ /* 0x000fe40000201400 */
[----:B------:R-:W-:Y:S02]  /*4dd0*/  FSEL R64, R2, -INF , !P1 ;  /* 0xff80000002407808 */ /* 0x000fe40004800000 */
[----:B------:R-:W-:Y:S01]  /*4de0*/  ISETP.GE.AND P1, PT, R24, R231, PT ;  /* 0x000000e71800720c */ /* 0x000fe20003f26270 */
[----:B------:R-:W-:Y:S01]  /*4df0*/  FFMA.FTZ R5, R0, -UR6, R59 ;  /* 0x8000000600057c23 */ /* 0x000fe2000801003b */
[----:B------:R-:W-:Y:S01]  /*4e00*/  FSEL R2, R4, -INF , !P5 ;  /* 0xff80000004027808 */ /* 0x000fe20006800000 */
[----:B------:R-:W-:Y:S01]  /*4e10*/  VIADD R0, R222, -UR23 ;  /* 0x80000017de007c36 */ /* 0x000fe20008000000 */
[----:B------:R-:W-:-:S02]  /*4e20*/  ISETP.GE.AND P6, PT, R24, R230, PT ;  /* 0x000000e61800720c */ /* 0x000fc40003fc6270 */
[----:B------:R-:W-:Y:S02]  /*4e30*/  FSEL R65, R2, -INF , !P1 ;  /* 0xff80000002417808 */ /* 0x000fe40004800000 */
[----:B------:R-:W-:Y:S02]  /*4e40*/  ISETP.GE.AND P1, PT, R27, R231, PT ;  /* 0x000000e71b00720c */ /* 0x000fe40003f26270 */
[----:B------:R-:W-:Y:S02]  /*4e50*/  FSEL R2, R3, -INF , !P2 ;  /* 0xff80000003027808 */ /* 0x000fe40005000000 */
[----:B------:R-:W-:Y:S02]  /*4e60*/  ISETP.GE.AND P5, PT, R27, R230, PT ;  /* 0x000000e61b00720c */ /* 0x000fe40003fa6270 */
[----:B------:R-:W-:Y:S02]  /*4e70*/  FSEL R68, R2, -INF , !P1 ;  /* 0xff80000002447808 */ /* 0x000fe40004800000 */
[----:B------:R-:W-:-:S02]  /*4e80*/  FMNMX3.FTZ R3, R43, R44, R45, !PT ;  /* 0x0000002c2b037276 */ /* 0x000fc4000781002d */
[----:B------:R-:W-:Y:S02]  /*4e90*/  FMNMX3.FTZ R2, R48, R50, R49, !PT ;  /* 0x0000003230027276 */ /* 0x000fe40007810031 */
[----:B------:R-:W-:Y:S02]  /*4ea0*/  FSEL R52, R38, -INF , !P6 ;  /* 0xff80000026347808 */ /* 0x000fe40007000000 */
[----:B------:R-:W-:Y:S02]  /*4eb0*/  FSEL R54, R31, -INF , !P5 ;  /* 0xff8000001f367808 */ /* 0x000fe40006800000 */
[C---:B------:R-:W-:Y:S02]  /*4ec0*/  ISETP.GE.AND P2, PT, R28.reuse, R230, PT ;  /* 0x000000e61c00720c */ /* 0x040fe40003f46270 */
        /* <DEDUP_REMOVED lines=8> */
[C---:B------:R-:W-:Y:S02]  /*4f50*/  ISETP.GT.AND P6, PT, R0.reuse, R12, PT ;  /* 0x0000000c0000720c */ /* 0x040fe40003fc4270 */
[----:B------:R-:W-:Y:S02]  /*4f60*/  ISETP.GT.AND P5, PT, R0, R23, PT ;  /* 0x000000170000720c */ /* 0x000fe40003fa4270 */
[----:B------:R-:W-:Y:S02]  /*4f70*/  FMNMX.FTZ R7, R61, R3, !PT ;  /* 0x000000033d077209 */ /* 0x000fe40007810000 */
[----:B------:R-:W-:Y:S01]  /*4f80*/  FMNMX.FTZ R6, R67, R2, !PT ;  /* 0x0000000243067209 */ /* 0x000fe20007810000 */
[----:B------:R-:W-:Y:S08]  /*4f90*/  BRA.U !UP0, `(.L_x_2446) ;  /* 0x00000001089c7547 */ /* 0x000ff0000b800000 */
        /* <DEDUP_REMOVED lines=9> */
[----:B------:R-:W-:Y:S01]  /*5030*/  IMAD.U32 R8, RZ, RZ, UR31 ;  /* 0x0000001fff087e24 */ /* 0x000fe2000f8e00ff */
[----:B------:R-:W-:Y:S01]  /*5040*/  LEA R4, P0, R2, R95, 0x1 ;  /* 0x0000005f02047211 */ /* 0x000fe200078008ff */
[----:B------:R-:W-:Y:S01]  /*5050*/  IMAD.U32 R3, RZ, RZ, UR4 ;  /* 0x00000004ff037e24 */ /* 0x000fe2000f8e00ff */
[----:B------:R-:W-:-:S04]  /*5060*/  UIADD3.X UR4, UPT, UPT, UR16, UR4, URZ, UP0, !UPT ;  /* 0x0000000410047290 */ /* 0x000fc800087fe4ff */
[-C--:B------:R-:W-:Y:S02]  /*5070*/  LEA.HI.X R5, R2, R94.reuse, R3, 0x1, P0 ;  /* 0x0000005e02057211 */ /* 0x080fe400000f0c03 */
[----:B------:R-:W-:Y:S01]  /*5080*/  ISETP.GE.AND P0, PT, R96, UR7, PT ;  /* 0x0000000760007c0c */ /* 0x000fe2000bf06270 */
[----:B------:R-:W-:Y:S01]  /*5090*/  IMAD.U32 R3, RZ, RZ, UR4 ;  /* 0x00000004ff037e24 */ /* 0x000fe2000f8e00ff */
[C---:B------:R-:W-:Y:S01]  /*50a0*/  LEA R2, P2, R8.reuse, R95, 0x1 ;  /* 0x0000005f08027211 */ /* 0x040fe200078408ff */
[----:B------:R-:W-:Y:S01]  /*50b0*/  @!PT LDS RZ, [RZ] ;  /* 0x00000000fffff984 */ /* 0x000fe20000000800 */
[----:B------:R-:W-:Y:S01]  /*50c0*/  @!PT LDS RZ, [RZ] ;  /* 0x00000000fffff984 */ /* 0x000fe20000000800 */
[----:B------:R-:W-:Y:S01]  /*50d0*/  @!PT LDS RZ, [RZ] ;  /* 0x00000000fffff984 */ /* 0x000fe20000000800 */
[----:B------:R1:W-:Y:S03]  /*50e0*/  @!P1 LDGSTS.E.BYPASS.LTC128B.128 [R221+0x8000], desc[UR28][R4.64] ;  /* 0x0800000004dd9fae */ /* 0x0003e6000b981a1c */
[----:B------:R-:W-:Y:S01]  /*50f0*/  LEA.HI.X R3, R8, R94, R3, 0x1, P2 ;  /* 0x0000005e08037211 */ /* 0x000fe200010f0c03 */
[----:B------:R1:W-:Y:S06]  /*5100*/  @P1 STS.128 [R221+0x8000], RZ ;  /* 0x008000ffdd001388 */ /* 0x0003ec0000000c00 */
        /* <DEDUP_REMOVED lines=16> */
.L_x_2446:
[C---:B-1----:R-:W-:Y:S01]  /*5210*/  IMAD.IADD R4, R15.reuse, 0x1, -R13 ;  /* 0x000000010f047824 */ /* 0x042fe200078e0a0d */
[----:B------:R-:W1:Y:S01]  /*5220*/  SHFL.BFLY PT, R8, R7, 0x2, 0x1f ;  /* 0x0c401f0007087f89 */ /* 0x000e6200000e0000 */
[----:B------:R-:W-:Y:S01]  /*5230*/  IABS R2, R9 ;  /* 0x0000000900027213 */ /* 0x000fe20000000000 */
[----:B------:R-:W-:Y:S01]  /*5240*/  IMAD.IADD R3, R15, 0x1, -R16 ;  /* 0x000000010f037824 */ /* 0x000fe200078e0a10 */
[----:B------:R-:W-:Y:S01]  /*5250*/  ISETP.GT.AND P2, PT, R0, R22, PT ;  /* 0x000000160000720c */ /* 0x000fe20003f44270 */
[----:B------:R-:W2:Y:S01]  /*5260*/  SHFL.BFLY PT, R5, R6, 0x2, 0x1f ;  /* 0x0c401f0006057f89 */ /* 0x000ea200000e0000 */
[----:B------:R-:W-:Y:S01]  /*5270*/  IABS R4, R4 ;  /* 0x0000000400047213 */ /* 0x000fe20000000000 */
[----:B------:R-:W-:Y:S01]  /*5280*/  IMAD.MOV.U32 R9, RZ, RZ, R2 ;  /* 0x000000ffff097224 */ /* 0x000fe200078e0002 */
[----:B------:R-:W-:Y:S01]  /*5290*/  FSEL R56, R10, -INF , !P6 ;  /* 0xff8000000a387808 */ /* 0x000fe20007000000 */
[----:B------:R-:W-:Y:S01]  /*52a0*/  IMAD.WIDE.U32 R118, R91, -0x2daee0ad, RZ ;  /* 0xd2511f535b767825 */ /* 0x000fe200078e00ff */
[----:B------:R-:W-:Y:S01]  /*52b0*/  FSEL R57, R11, -INF , !P5 ;  /* 0xff8000000b397808 */ /* 0x000fe20006800000 */
[----:B------:R-:W3:Y:S01]  /*52c0*/  LDCU UR4, c[0x0][0x45c] ;  /* 0x00008b80ff0477ac */ /* 0x000ee20008000800 */
[----:B------:R-:W-:Y:S01]  /*52d0*/  FSEL R69, R17, -INF , !P2 ;  /* 0xff80000011457808 */ /* 0x000fe20005000000 */
[----:B------:R-:W-:Y:S01]  /*52e0*/  IMAD.MOV.U32 R2, RZ, RZ, R4 ;  /* 0x000000ffff027224 */ /* 0x000fe200078e0004 */
[C---:B------:R-:W-:Y:S01]  /*52f0*/  ISETP.GT.AND P1, PT, R0.reuse, R26, PT ;  /* 0x0000001a0000720c */ /* 0x040fe20003f24270 */
[C---:B------:R-:W-:Y:S01]  /*5300*/  VIADD R51, R225.reuse, 0xbb67ae85 ;  /* 0xbb67ae85e1337836 */ /* 0x040fe20000000000 */
[----:B------:R-:W-:Y:S01]  /*5310*/  ISETP.GT.AND P0, PT, R0, R25, PT ;  /* 0x000000190000720c */ /* 0x000fe20003f04270 */
[----:B------:R-:W-:Y:S01]  /*5320*/  VIADD R138, R224, 0x9e3779b9 ;  /* 0x9e3779b9e08a7836 */ /* 0x000fe20000000000 */
[----:B------:R-:W-:Y:S01]  /*5330*/  ISETP.GT.AND P6, PT, R0, R24, PT ;  /* 0x000000180000720c */ /* 0x000fe20003fc4270 */
[----:B------:R-:W-:Y:S01]  /*5340*/  VIADD R139, R224, 0x3c6ef372 ;  /* 0x3c6ef372e08b7836 */ /* 0x000fe20000000000 */
[C---:B------:R-:W-:Y:S01]  /*5350*/  ISETP.GT.AND P5, PT, R0.reuse, R27, PT ;  /* 0x0000001b0000720c */ /* 0x040fe20003fa4270 */
[C---:B------:R-:W-:Y:S01]  /*5360*/  VIADD R244, R225.reuse, 0x76cf5d0a ;  /* 0x76cf5d0ae1f47836 */ /* 0x040fe20000000000 */
[----:B------:R-:W-:Y:S01]  /*5370*/  I2FP.F32.S32 R4, R9 ;  /* 0x0000000900047245 */ /* 0x000fe20000201400 */
[----:B------:R-:W-:Y:S01]  /*5380*/  VIADD R245, R225, 0x32370b8f ;  /* 0x32370b8fe1f57836 */ /* 0x000fe20000000000 */
[----:B------:R-:W-:Y:S01]  /*5390*/  ISETP.GT.AND P2, PT, R0, R28, PT ;  /* 0x0000001c0000720c */ /* 0x000fe20003f44270 */
[----:B------:R-:W-:Y:S01]  /*53a0*/  IMAD.IADD R0, R222, 0x1, -R14 ;  /* 0x00000001de007824 */ /* 0x000fe200078e0a0e */
[----:B------:R-:W-:Y:S01]  /*53b0*/  IABS R3, R3 ;  /* 0x0000000300037213 */ /* 0x000fe20000000000 */
[----:B------:R-:W-:Y:S01]  /*53c0*/  FFMA.FTZ R16, R4, -UR6, R70 ;  /* 0x8000000604107c23 */ /* 0x000fe20008010046 */
[----:B------:R-:W-:Y:S01]  /*53d0*/  I2FP.F32.S32 R2, R2 ;  /* 0x0000000200027245 */ /* 0x000fe20000201400 */
[C---:B------:R-:W-:Y:S01]  /*53e0*/  VIADD R241, R224.reuse, 0xdaa66d2b ;  /* 0xdaa66d2be0f17836 */ /* 0x040fe20000000000 */
[----:B------:R-:W-:Y:S01]  /*53f0*/  I2FP.F32.S32 R3, R3 ;  /* 0x0000000300037245 */ /* 0x000fe20000201400 */
[----:B------:R-:W-:Y:S01]  /*5400*/  VIADD R240, R224, 0x78dde6e4 ;  /* 0x78dde6e4e0f07836 */ /* 0x000fe20000000000 */
[----:B------:R-:W-:Y:S01]  /*5410*/  IABS R4, R0 ;  /* 0x0000000000047213 */ /* 0x000fe20000000000 */
[----:B------:R-:W-:-:S02]  /*5420*/  IMAD.IADD R0, R222, 0x1, -R21 ;  /* 0x00000001de007824 */ /* 0x000fc400078e0a15 */
[----:B------:R-:W-:Y:S01]  /*5430*/  FFMA.FTZ R20, R2, -UR6, R71 ;  /* 0x8000000602147c23 */ /* 0x000fe20008010047 */
[----:B------:R-:W-:Y:S01]  /*5440*/  FFMA.FTZ R17, R3, -UR6, R82 ;  /* 0x8000000603117c23 */ /* 0x000fe20008010052 */
[C---:B------:R-:W-:Y:S01]  /*5450*/  IMAD.IADD R3, R222.reuse, 0x1, -R40 ;  /* 0x00000001de037824 */ /* 0x040fe200078e0a28 */
[----:B-1----:R-:W-:Y:S01]  /*5460*/  FMNMX.FTZ R9, R7, R8, !PT ;  /* 0x0000000807097209 */ /* 0x002fe20007810000 */
[----:B------:R-:W-:Y:S01]  /*5470*/  IMAD.IADD R2, R222, 0x1, -R41 ;  /* 0x00000001de027824 */ /* 0x000fe200078e0a29 */
[----:B------:R-:W-:Y:S01]  /*5480*/  IABS R0, R0 ;  /* 0x0000000000007213 */ /* 0x000fe20000000000 */
[----:B------:R-:W-:Y:S01]  /*5490*/  IMAD.MOV.U32 R7, RZ, RZ, R4 ;  /* 0x000000ffff077224 */ /* 0x000fe200078e0004 */
[----:B--2---:R-:W-:Y:S01]  /*54a0*/  FMNMX.FTZ R8, R6, R5, !PT ;  /* 0x0000000506087209 */ /* 0x004fe20007810000 */
[----:B------:R-:W-:Y:S01]  /*54b0*/  IMAD.IADD R6, R222, 0x1, -R42 ;  /* 0x00000001de067824 */ /* 0x000fe200078e0a2a */
[----:B------:R-:W-:Y:S01]  /*54c0*/  IABS R5, R3 ;  /* 0x0000000300057213 */ /* 0x000fe20000000000 */
[----:B------:R-:W-:Y:S01]  /*54d0*/  IMAD.MOV.U32 R3, RZ, RZ, R0 ;  /* 0x000000ffff037224 */ /* 0x000fe200078e0000 */
[----:B------:R-:W-:Y:S01]  /*54e0*/  IABS R2, R2 ;  /* 0x0000000200027213 */ /* 0x000fe20000000000 */
[----:B------:R-:W1:Y:S01]  /*54f0*/  SHFL.BFLY PT, R11, R9, 0x1, 0x1f ;  /* 0x0c201f00090b7f89 */ /* 0x000e6200000e0000 */
[----:B------:R-:W-:Y:S01]  /*5500*/  IABS R0, R6 ;  /* 0x0000000600007213 */ /* 0x000fe20000000000 */
[----:B------:R-:W-:Y:S01]  /*5510*/  IMAD.MOV.U32 R4, RZ, RZ, R5 ;  /* 0x000000ffff047224 */ /* 0x000fe200078e0005 */
[----:B------:R-:W-:Y:S01]  /*5520*/  I2FP.F32.S32 R5, R3 ;  /* 0x0000000300057245 */ /* 0x000fe20000201400 */
[----:B------:R-:W2:Y:S01]  /*5530*/  SHFL.BFLY PT, R13, R8, 0x1, 0x1f ;  /* 0x0c201f00080d7f89 */ /* 0x000ea200000e0000 */
        /* <DEDUP_REMOVED lines=10> */
[----:B------:R-:W-:Y:S02]  /*55e0*/  VIADD R3, R15, -UR23 ;  /* 0x800000170f037c36 */ /* 0x000fe40008000000 */
[----:B------:R-:W-:Y:S01]  /*55f0*/  FFMA.FTZ R4, R0, -UR6, R77 ;  /* 0x8000000600047c23 */ /* 0x000fe2000801004d */
[----:B------:R-:W-:Y:S01]  /*5600*/  IMAD.WIDE.U32 R86, R2, -0x326172a9, RZ ;  /* 0xcd9e8d5702567825 */ /* 0x000fe200078e00ff */
[C---:B------:R-:W-:Y:S01]  /*5610*/  LOP3.LUT R0, R225.reuse, UR15, R119, 0x96, !PT ;  /* 0x0000000fe1007c12 */ /* 0x040fe2000f8e9677 */
[----:B------:R-:W-:Y:S01]  /*5620*/  STL.64 [R1+0x70], R118 ;  /* 0x0000707601007387 */ /* 0x000fe20000100a00 */
[----:B------:R-:W-:Y:S01]  /*5630*/  FSEL R62, R6, -INF , !P6 ;  /* 0xff800000063e7808 */ /* 0x000fe20007000000 */
[----:B------:R-:W-:Y:S01]  /*5640*/  VIADD R218, R225, 0xa9066899 ;  /* 0xa9066899e1da7836 */ /* 0x000fe20000000000 */
[----:B------:R-:W-:Y:S01]  /*5650*/  LOP3.LUT R2, R224, R116, R87, 0x96, !PT ;  /* 0x00000074e0027212 */ /* 0x000fe200078e9657 */
[----:B------:R-:W-:Y:S01]  /*5660*/  IMAD.WIDE.U32 R30, R0, -0x326172a9, RZ ;  /* 0xcd9e8d57001e7825 */ /* 0x000fe200078e00ff */
[----:B-1----:R-:W-:Y:S01]  /*5670*/  FMNMX.FTZ R135, R9, R11, !PT ;  /* 0x0000000b09877209 */ /* 0x002fe20007810000 */
[----:B------:R-:W-:Y:S01]  /*5680*/  UISETP.GT.U32.AND UP0, UPT, UR15, UR19, UPT ;  /* 0x000000130f00728c */ /* 0x000fe2000bf04070 */
[----:B------:R-:W-:Y:S01]  /*5690*/  FSEL R55, R7, -INF , !P0 ;  /* 0xff80000007377808 */ /* 0x000fe20004000000 */
[----:B------:R-:W-:Y:S01]  /*56a0*/  IMAD.WIDE.U32 R58, R2, -0x2daee0ad, RZ ;  /* 0xd2511f53023a7825 */ /* 0x000fe200078e00ff */
[----:B--2---:R-:W-:-:S03]  /*56b0*/  FMNMX.FTZ R136, R8, R13, !PT ;  /* 0x0000000d08887209 */ /* 0x004fc60007810000 */
[----:B---3--:R-:W-:Y:S01]  /*56c0*/  FMUL.FTZ R2, R135, UR4 ;  /* 0x0000000487027c20 */ /* 0x008fe20008410000 */
[----:B------:R-:W-:Y:S01]  /*56d0*/  LOP3.LUT R6, R138, R86, R31, 0x96, !PT ;  /* 0x000000568a067212 */ /* 0x000fe200078e961f */
[----:B------:R-:W-:Y:S01]  /*56e0*/  VIADD R220, R224, 0xb54cda56 ;  /* 0xb54cda56e0dc7836 */ /* 0x000fe20000000000 */
[----:B------:R-:W-:Y:S01]  /*56f0*/  LOP3.LUT R0, R51, R118, R59, 0x96, !PT ;  /* 0x0000007633007212 */ /* 0x000fe200078e963b */
[----:B------:R-:W-:Y:S01]  /*5700*/  IMAD.MOV.U32 R215, RZ, RZ, 0x20 ;  /* 0x00000020ffd77424 */ /* 0x000fe200078e00ff */
[C---:B------:R-:W-:Y:S01]  /*5710*/  ISETP.GT.AND P0, PT, R3.reuse, R23, PT ;  /* 0x000000170300720c */ /* 0x040fe20003f04270 */
[----:B------:R-:W-:Y:S01]  /*5720*/  IMAD.WIDE.U32 R6, R6, -0x2daee0ad, RZ ;  /* 0xd2511f5306067825 */ /* 0x000fe200078e00ff */
[----:B------:R-:W-:Y:S01]  /*5730*/  ISETP.GT.AND P6, PT, R3, R22, PT ;  /* 0x000000160300720c */ /* 0x000fe20003fc4270 */
[----:B------:R-:W-:Y:S01]  /*5740*/  STL.64 [R1+0x68], R58 ;  /* 0x0000683a01007387 */ /* 0x000fe20000100a00 */
[----:B------:R-:W-:Y:S01]  /*5750*/  FSEL R66, R4, -INF , !P2 ;  /* 0xff80000004427808 */ /* 0x000fe20005000000 */
[----:B------:R-:W-:Y:S01]  /*5760*/  IMAD.WIDE.U32 R34, R0, -0x326172a9, RZ ;  /* 0xcd9e8d5700227825 */ /* 0x000fe200078e00ff */
[----:B------:R-:W-:-:S03]  /*5770*/  FSEL R60, R10, -INF , !P1 ;  /* 0xff8000000a3c7808 */ /* 0x000fc60004800000 */
[----:B------:R-:W-:Y:S01]  /*5780*/  FMUL.FTZ R0, R136, UR4 ;  /* 0x0000000488007c20 */ /* 0x000fe20008410000 */
[----:B------:R-:W-:Y:S01]  /*5790*/  FSEL R39, R20, -INF , !P0 ;  /* 0xff80000014277808 */ /* 0x000fe20004000000 */
[----:B------:R-:W-:Y:S01]  /*57a0*/  VIADD R216, R224, 0x1715609d ;  /* 0x1715609de0d87836 */ /* 0x000fe20000000000 */
[----:B------:R-:W-:Y:S01]  /*57b0*/  LOP3.LUT R4, R139, R30, R35, 0x96, !PT ;  /* 0x0000001e8b047212 */ /* 0x000fe200078e9623 */
[----:B------:R-:W-:Y:S01]  /*57c0*/  STL.64 [R1+0x58], R34 ;  /* 0x0000582201007387 */ /* 0x000fe20000100a00 */
[----:B------:R-:W-:Y:S01]  /*57d0*/  FSEL R47, R17, -INF , !P6 ;  /* 0xff800000112f7808 */ /* 0x000fe20007000000 */
[----:B------:R-:W-:Y:S01]  /*57e0*/  VIADD R242, R225, 0x646e171e ;  /* 0x646e171ee1f27836 */ /* 0x000fe20000000000 */
[----:B------:R-:W-:Y:S01]  /*57f0*/  ISETP.GT.AND P1, PT, R3, R12, PT ;  /* 0x0000000c0300720c */ /* 0x000fe20003f24270 */
[----:B------:R-:W-:Y:S01]  /*5800*/  IMAD.WIDE.U32 R84, R84, -0x326172a9, RZ ;  /* 0xcd9e8d5754547825 */ /* 0x000fe200078e00ff */
[----:B------:R-:W-:Y:S01]  /*5810*/  FSEL R63, R5, -INF , !P5 ;  /* 0xff800000053f7808 */ /* 0x000fe20006800000 */
[----:B------:R-:W-:Y:S01]  /*5820*/  UMOV UR7, UR15 ;  /* 0x0000000f00077c82 */ /* 0x000fe20008000000 */
[----:B------:R-:W-:Y:S01]  /*5830*/  FSETP.NEU.FTZ.AND P0, PT, R135, -INF , PT ;  /* 0xff8000008700780b */ /* 0x000fe20003f1d000 */
[----:B------:R-:W-:Y:S01]  /*5840*/  IMAD.WIDE.U32 R4, R4, -0x2daee0ad, RZ ;  /* 0xd2511f5304047825 */ /* 0x000fe200078e00ff */
[----:B------:R-:W-:-:S02]  /*5850*/  FSETP.NEU.FTZ.AND P6, PT, R136, -INF , PT ;  /* 0xff8000008800780b */ /* 0x000fc40003fdd000 */
[----:B------:R-:W-:Y:S02]  /*5860*/  FSEL R38, R16, -INF , !P1 ;  /* 0xff80000010267808 */ /* 0x000fe40004800000 */
[----:B------:R-:W-:Y:S02]  /*5870*/  FSEL R2, R2, RZ, P0 ;  /* 0x000000ff02027208 */ /* 0x000fe40000000000 */
[----:B------:R-:W-:Y:S02]  /*5880*/  FSEL R0, R0, RZ, P6 ;  /* 0x000000ff00007208 */ /* 0x000fe40003000000 */
[----:B------:R-:W-:Y:S01]  /*5890*/  LOP3.LUT R7, R244, R58, R7, 0x96, !PT ;  /* 0x0000003af4077212 */ /* 0x000fe200078e9607 */
[----:B------:R-:W-:Y:S01]  /*58a0*/  FFMA.FTZ R8, R43, UR4, -R2 ;  /* 0x000000042b087c23 */ /* 0x000fe20008010802 */
[C---:B------:R-:W-:Y:S02]  /*58b0*/  ISETP.GT.AND P5, PT, R3.reuse, R26, PT ;  /* 0x0000001a0300720c */ /* 0x040fe40003fa4270 */
[C---:B------:R-:W-:Y:S01]  /*58c0*/  ISETP.GT.AND P2, PT, R3.reuse, R25, PT ;  /* 0x000000190300720c */ /* 0x040fe20003f44270 */
[----:B------:R1:W-:Y:S01]  /*58d0*/  MUFU.EX2 R251, R8 ;  /* 0x0000000800fb7308 */ /* 0x0003e20000000800 */
[----:B------:R-:W-:-:S02]  /*58e0*/  ISETP.GT.AND P1, PT, R3, R24, PT ;  /* 0x000000180300720c */ /* 0x000fc40003f24270 */
[C---:B------:R-:W-:Y:S02]  /*58f0*/  ISETP.GT.AND P0, PT, R3.reuse, R27, PT ;  /* 0x0000001b0300720c */ /* 0x040fe40003f04270 */
[----:B------:R-:W-:Y:S02]  /*5900*/  ISETP.GT.AND P6, PT, R3, R28, PT ;  /* 0x0000001c0300720c */ /* 0x000fe40003fc4270 */
[----:B------:R-:W-:Y:S01]  /*5910*/  LOP3.LUT R3, R245, R6, R5, 0x96, !PT ;  /* 0x00000006f5037212 */ /* 0x000fe200078e9605 */
[----:B------:R-:W-:Y:S01]  /*5920*/  IMAD.WIDE.U32 R6, R7, -0x326172a9, RZ ;  /* 0xcd9e8d5707067825 */ /* 0x000fe200078e00ff */
[----:B------:R-:W-:Y:S02]  /*5930*/  LOP3.LUT R5, R90, 0x200, R93, 0xf8, !PT ;  /* 0x000002005a057812 */ /* 0x000fe400078ef85d */
[----:B------:R-:W-:Y:S01]  /*5940*/  VIADDMNMX R223, R36, 0x1, R37, PT ;  /* 0x0000000124df7846 */ /* 0x000fe20003800125 */
[----:B------:R-:W-:-:S04]  /*5950*/  IMAD.WIDE.U32 R16, R3, -0x326172a9, RZ ;  /* 0xcd9e8d5703107825 */ /* 0x000fc800078e00ff */
[----:B------:R-:W-:Y:S01]  /*5960*/  FFMA.FTZ R3, R44, UR4, -R2 ;  /* 0x000000042c037c23 */ /* 0x000fe20008010802 */
[----:B------:R-:W-:Y:S02]  /*5970*/  LEA R44, R5, UR5, 0x1 ;  /* 0x00000005052c7c11 */ /* 0x000fe4000f8e08ff */
[----:B------:R-:W-:Y:S01]  /*5980*/  LOP3.LUT R7, R241, R34, R7, 0x96, !PT ;  /* 0x00000022f1077212 */ /* 0x000fe200078e9607 */
[----:B------:R2:W3:Y:S01]  /*5990*/  MUFU.EX2 R250, R3 ;  /* 0x0000000300fa7308 */ /* 0x0004e20000000800 */
[----:B------:R-:W-:Y:S01]  /*59a0*/  LOP3.LUT R9, R240, R6, R17, 0x96, !PT ;  /* 0x00000006f0097212 */ /* 0x000fe200078e9611 */
[----:B------:R-:W-:Y:S01]  /*59b0*/  VIADD R5, R44, 0xa000 ;  /* 0x0000a0002c057836 */ /* 0x000fe20000000000 */
[----:B------:R-:W-:Y:S01]  /*59c0*/  SEL R17, R215, 0xffffffe0, !P3 ;  /* 0xffffffe0d7117807 */ /* 0x000fe20005800000 */
[----:B------:R-:W-:Y:S01]  /*59d0*/  IMAD.WIDE.U32 R6, R7, -0x2daee0ad, RZ ;  /* 0xd2511f5307067825 */ /* 0x000fe200078e00ff */
[----:B------:R-:W-:Y:S01]  /*59e0*/  VIADDMNMX R226, R36, 0x9, R37, PT ;  /* 0x0000000924e27846 */ /* 0x000fe20003800125 */
[----:B------:R-:W4:Y:S02]  /*59f0*/  LDSM.16.MT88.4 R156, [R44+0xa000] ;  /* 0x00a000002c9c783b */ /* 0x000f240000004200 */
[----:B-1----:R-:W-:-:S02]  /*5a00*/  IMAD.IADD R8, R15, 0x1, -R21 ;  /* 0x000000010f087824 */ /* 0x002fc400078e0a15 */
[----:B------:R-:W-:Y:S01]  /*5a10*/  VIADD R13, R44, 0xa040 ;  /* 0x0000a0402c0d7836 */ /* 0x000fe20000000000 */
[----:B------:R-:W-:Y:S01]  /*5a20*/  LDSM.16.MT88.4 R100, [R44+0xb000] ;  /* 0x00b000002c64783b */ /* 0x000fe20000004200 */
[----:B------:R-:W-:Y:S01]  /*5a30*/  IMAD.WIDE.U32 R20, R9, -0x2daee0ad, RZ ;  /* 0xd2511f5309147825 */ /* 0x000fe200078e00ff */
[----:B------:R-:W-:Y:S01]  /*5a40*/  IABS R8, R8 ;  /* 0x0000000800087213 */ /* 0x000fe20000000000 */
[----:B------:R-:W1:Y:S01]  /*5a50*/  LDC R9, c[0x0][0x4f8] ;  /* 0x00013e00ff097b82 */ /* 0x000e620000000800 */
[----:B------:R-:W-:Y:S01]  /*5a60*/  LDSM.16.MT88.4 R180, [R44+0xa800] ;  /* 0x00a800002cb4783b */ /* 0x000fe20000004200 */
[----:B------:R-:W-:Y:S02]  /*5a70*/  @P4 VIADD R13, R5, 0xffffffc0 ;  /* 0xffffffc0050d4836 */ /* 0x000fe40000000000 */
[----:B--2---:R-:W-:Y:S01]  /*5a80*/  FFMA.FTZ R3, R45, UR4, -R2 ;  /* 0x000000042d037c23 */ /* 0x004fe20008010802 */
[----:B------:R-:W-:Y:S01]  /*5a90*/  LOP3.LUT R5, R219, R4, R7, 0x96, !PT ;  /* 0x00000004db057212 */ /* 0x000fe200078e9607 */
[----:B------:R-:W-:Y:S01]  /*5aa0*/  FFMA.FTZ R4, R48, UR4, -R0 ;  /* 0x0000000430047c23 */ /* 0x000fe20008010800 */
[----:B------:R-:W-:Y:S01]  /*5ab0*/  I2FP.F32.S32 R8, R8 ;  /* 0x0000000800087245 */ /* 0x000fe20000201400 */
[----:B------:R2:W-:Y:S01]  /*5ac0*/  MUFU.EX2 R248, R3 ;  /* 0x0000000300f87308 */ /* 0x0005e20000000800 */
[----:B------:R-:W-:Y:S01]  /*5ad0*/  IMAD.IADD R29, R44, 0x1, R17 ;  /* 0x000000012c1d7824 */ /* 0x000fe200078e0211 */
[----:B------:R-:W-:Y:S01]  /*5ae0*/  LDSM.16.MT88.4 R112, [R13+0x1000] ;  /* 0x001000000d70783b */ /* 0x000fe20000004200 */
[----:B------:R-:W-:-:S04]  /*5af0*/  IMAD.WIDE.U32 R70, R5, -0x326172a9, RZ ;  /* 0xcd9e8d5705467825 */ /* 0x000fc800078e00ff */
[----:B------:R-:W-:Y:S01]  /*5b00*/  FFMA.FTZ R32, R8, -UR6, R83 ;  /* 0x8000000608207c23 */ /* 0x000fe20008010053 */
[----:B------:R-:W5:Y:S01]  /*5b10*/  LDSM.16.MT88.4 R172, [R29+0xa000] ;  /* 0x00a000001dac783b */ /* 0x000f620000004200 */
[----:B------:R3:W-:Y:S03]  /*5b20*/  MUFU.EX2 R247, R4 ;  /* 0x0000000400f77308 */ /* 0x0007e60000000800 */
[----:B------:R-:W-:Y:S01]  /*5b30*/  FSEL R37, R32, -INF , !P5 ;  /* 0xff80000020257808 */ /* 0x000fe20006800000 */
[----:B------:R-:W5:Y:S01]  /*5b40*/  LDSM.16.MT88.4 R80, [R13] ;  /* 0x000000000d50783b */ /* 0x000f620000004200 */
[----:B------:R-:W-:-:S03]  /*5b50*/  ISETP.GE.AND P5, PT, R12, R223, PT ;  /* 0x000000df0c00720c */ /* 0x000fc60003fa6270 */
[----:B------:R-:W-:Y:S01]  /*5b60*/  LDSM.16.MT88.4 R208, [R29+0xb000] ;  /* 0x00b000001dd0783b */ /* 0x000fe20000004200 */
[----:B------:R-:W-:Y:S01]  /*5b70*/  FSEL R45, R56, -INF , !P5 ;  /* 0xff800000382d7808 */ /* 0x000fe20006800000 */
[----:B--2---:R-:W-:Y:S01]  /*5b80*/  FFMA.FTZ R3, R46, UR4, -R2 ;  /* 0x000000042e037c23 */ /* 0x004fe20008010802 */
[----:B-1----:R-:W-:Y:S01]  /*5b90*/  LOP3.LUT R9, R9, 0xff, RZ, 0xc0, !PT ;  /* 0x000000ff09097812 */ /* 0x002fe200078ec0ff */
[----:B------:R-:W-:Y:S01]  /*5ba0*/  LDSM.16.MT88.4 R140, [R13+0x800] ;  /* 0x000800000d8c783b */ /* 0x000fe20000004200 */
[-C--:B------:R-:W-:Y:S01]  /*5bb0*/  ISETP.GE.AND P5, PT, R22, R226.reuse, PT ;  /* 0x000000e21600720c */ /* 0x080fe20003fa6270 */
[----:B------:R1:W2:Y:S02]  /*5bc0*/  MUFU.EX2 R249, R3 ;  /* 0x0000000300f97308 */ /* 0x0002a40000000800 */
[----:B------:R-:W-:Y:S01]  /*5bd0*/  IMAD R9, R9, 0x10000, R9 ;  /* 0x0001000009097824 */ /* 0x000fe200078e0209 */
[----:B------:R-:W-:Y:S01]  /*5be0*/  FSEL R48, R47, -INF , !P5 ;  /* 0xff8000002f307808 */ /* 0x000fe20006800000 */
[----:B---3--:R-:W-:Y:S01]  /*5bf0*/  FFMA.FTZ R4, R49, UR4, -R0 ;  /* 0x0000000431047c23 */ /* 0x008fe20008010800 */
[----:B------:R-:W-:Y:S01]  /*5c00*/  ISETP.GE.AND P5, PT, R24, R223, PT ;  /* 0x000000df1800720c */ /* 0x000fe20003fa6270 */
[----:B------:R-:W-:Y:S02]  /*5c10*/  LDSM.16.MT88.4 R184, [R13+0x1800] ;  /* 0x001800000db8783b */ /* 0x000fe40000004200 */
[----:B------:R3:W-:Y:S01]  /*5c20*/  MUFU.EX2 R239, R4 ;  /* 0x0000000400ef7308 */ /* 0x0007e20000000800 */
[----:B------:R-:W-:Y:S01]  /*5c30*/  FSEL R32, R62, -INF , !P5 ;  /* 0xff8000003e207808 */ /* 0x000fe20006800000 */
[----:B------:R-:W-:Y:S01]  /*5c40*/  LDSM.16.MT88.4 R176, [R29+0xa800] ;  /* 0x00a800001db0783b */ /* 0x000fe20000004200 */
[----:B------:R-:W-:-:S03]  /*5c50*/  ISETP.GE.AND P5, PT, R27, R226, PT ;  /* 0x000000e21b00720c */ /* 0x000fc60003fa6270 */
[----:B------:R-:W-:Y:S01]  /*5c60*/  LDSM.16.MT88.4 R192, [R29+0xb800] ;  /* 0x00b800001dc0783b */ /* 0x000fe20000004200 */
[----:B-1----:R-:W-:Y:S01]  /*5c70*/  LOP3.LUT R3, R218, R6, R21, 0x96, !PT ;  /* 0x00000006da037212 */ /* 0x002fe200078e9615 */
[----:B------:R-:W-:Y:S02]  /*5c80*/  IMAD.IADD R21, R17, 0x1, R13 ;  /* 0x0000000111157824 */ /* 0x000fe400078e020d */
[----:B------:R-:W-:Y:S02]  /*5c90*/  LDSM.16.MT88.4 R196, [R44+0xb800] ;  /* 0x00b800002cc4783b */ /* 0x000fe40000004200 */
[----:B------:R-:W-:Y:S02]  /*5ca0*/  IMAD.WIDE.U32 R6, R3, -0x326172a9, RZ ;  /* 0xcd9e8d5703067825 */ /* 0x000fe400078e00ff */
[----:B------:R-:W1:Y:S02]  /*5cb0*/  LDSM.16.MT88.4 R96, [R21] ;  /* 0x000000001560783b */ /* 0x000e640000004200 */
[----:B---3--:R-:W-:Y:S01]  /*5cc0*/  FFMA.FTZ R4, R33, UR4, -R0 ;  /* 0x0000000421047c23 */ /* 0x008fe20008010800 */
[----:B------:R-:W-:Y:S01]  /*5cd0*/  IMAD.MOV.U32 R5, RZ, RZ, R6 ;  /* 0x000000ffff057224 */ /* 0x000fe200078e0006 */
[----:B------:R-:W-:Y:S01]  /*5ce0*/  LOP3.LUT R3, R220, R70, R7, 0x96, !PT ;  /* 0x00000046dc037212 */ /* 0x000fe200078e9607 */
[----:B------:R-:W3:Y:S01]  /*5cf0*/  LDSM.16.MT88.4 R204, [R21+0x1000] ;  /* 0x0010000015cc783b */ /* 0x000ee20000004200 */
[----:B------:R4:W5:Y:S01]  /*5d00*/  MUFU.EX2 R246, R4 ;  /* 0x0000000400f67308 */ /* 0x0009620000000800 */
[----:B------:R-:W-:-:S02]  /*5d10*/  PRMT R7, R6, 0x7773, RZ ;  /* 0x0000777306077816 */ /* 0x000fc400000000ff */
[C---:B------:R-:W-:Y:S01]  /*5d20*/  PRMT R11, R6.reuse, 0x7772, RZ ;  /* 0x00007772060b7816 */ /* 0x040fe200000000ff */
[----:B------:R-:W-:Y:S01]  /*5d30*/  LDSM.16.MT88.4 R200, [R21+0x800] ;  /* 0x0008000015c8783b */ /* 0x000fe20000004200 */
[----:B------:R-:W-:Y:S02]  /*5d40*/  PRMT R10, R6, 0x7771, RZ ;  /* 0x00007771060a7816 */ /* 0x000fe400000000ff */
[----:B------:R-:W-:Y:S01]  /*5d50*/  LOP3.LUT R5, R5, 0xff, RZ, 0xc0, !PT ;  /* 0x000000ff05057812 */ /* 0x000fe200078ec0ff */
[----:B------:R-:W-:Y:S01]  /*5d60*/  LDSM.16.MT88.4 R188, [R21+0x1800] ;  /* 0x0018000015bc783b */ /* 0x000fe20000004200 */
[--C-:B------:R-:W-:Y:S02]  /*5d70*/  PRMT R11, R11, 0x5410, R7.reuse ;  /* 0x000054100b0b7816 */ /* 0x100fe40000000007 */
[----:B------:R-:W-:Y:S02]  /*5d80*/  PRMT R10, R5, 0x5410, R10 ;  /* 0x00005410050a7816 */ /* 0x000fe4000000000a */
[----:B------:R-:W-:-:S02]  /*5d90*/  PRMT R7, R3, 0x7632, R7 ;  /* 0x0000763203077816 */ /* 0x000fc40000000007 */
[C---:B------:R-:W-:Y:S01]  /*5da0*/  LOP3.LUT R5, R3.reuse, 0xffff, RZ, 0xc0, !PT ;  /* 0x0000ffff03057812 */ /* 0x040fe200078ec0ff */
[----:B----4-:R-:W-:Y:S01]  /*5db0*/  FFMA.FTZ R4, R50, UR4, -R0 ;  /* 0x0000000432047c23 */ /* 0x010fe20008010800 */
[----:B------:R-:W-:Y:S02]  /*5dc0*/  LOP3.LUT R8, R3, 0xff, RZ, 0xc0, !PT ;  /* 0x000000ff03087812 */ /* 0x000fe400078ec0ff */
[----:B------:R-:W-:Y:S01]  /*5dd0*/  SHF.R.U32.HI R6, RZ, 0x18, R3 ;  /* 0x00000018ff067819 */ /* 0x000fe20000011603 */
[----:B------:R4:W1:Y:S01]  /*5de0*/  MUFU.EX2 R238, R4 ;  /* 0x0000000400ee7308 */ /* 0x0008620000000800 */
[----:B------:R-:W-:-:S04]  /*5df0*/  SHF.R.U32.HI R3, RZ, 0x8, R5 ;  /* 0x00000008ff037819 */ /* 0x000fc80000011605 */
[----:B------:R-:W-:Y:S02]  /*5e00*/  PRMT R5, R8, 0x5410, R3 ;  /* 0x0000541008057816 */ /* 0x000fe40000000003 */
[--C-:B------:R-:W-:Y:S02]  /*5e10*/  HSET2.LE.AND R3, R10, R9.reuse, PT ;  /* 0x000000090a037233 */ /* 0x100fe40003803000 */
[----:B------:R-:W-:Y:S02]  /*5e20*/  F2FP.BF16.F32.PACK_AB R8, R250, R251 ;  /* 0x000000fbfa08723e */ /* 0x000fe400000010ff */
[----:B------:R-:W-:Y:S02]  /*5e30*/  HSET2.LE.AND R5, R5, R9, PT ;  /* 0x0000000905057233 */ /* 0x000fe40003803000 */
[----:B----4-:R-:W-:Y:S02]  /*5e40*/  LOP3.LUT R4, R7, 0xff, RZ, 0xc0, !PT ;  /* 0x000000ff07047812 */ /* 0x010fe400078ec0ff */
[----:B------:R-:W-:-:S02]  /*5e50*/  LOP3.LUT R7, R11, 0xff00ff, RZ, 0xc0, !PT ;  /* 0x00ff00ff0b077812 */ /* 0x000fc400078ec0ff */
[----:B------:R-:W-:Y:S02]  /*5e60*/  PRMT R4, R4, 0x5410, R6 ;  /* 0x0000541004047816 */ /* 0x000fe40000000006 */
[----:B--2---:R-:W-:Y:S02]  /*5e70*/  F2FP.BF16.F32.PACK_AB R6, R249, R248 ;  /* 0x000000f8f906723e */ /* 0x004fe400000010ff */
[--C-:B------:R-:W-:Y:S02]  /*5e80*/  HSET2.LE.AND R7, R7, R9.reuse, PT ;  /* 0x0000000907077233 */ /* 0x100fe40003803000 */
[----:B------:R-:W-:Y:S02]  /*5e90*/  HSET2.LE.AND R10, R4, R9, PT ;  /* 0x00000009040a7233 */ /* 0x000fe40003803000 */
[----:B-----5:R-:W-:Y:S02]  /*5ea0*/  F2FP.BF16.F32.PACK_AB R4, R246, R239 ;  /* 0x000000eff604723e */ /* 0x020fe400000010ff */
[----:B-1----:R-:W-:-:S02]  /*5eb0*/  F2FP.BF16.F32.PACK_AB R11, R238, R247 ;  /* 0x000000f7ee0b723e */ /* 0x002fc400000010ff */
[----:B------:R-:W-:Y:S01]  /*5ec0*/  LOP3.LUT R6, R6, R3, RZ, 0xc0, !PT ;  /* 0x0000000306067212 */ /* 0x000fe200078ec0ff */
[C---:B------:R-:W-:Y:S01]  /*5ed0*/  IMAD.IADD R3, R15.reuse, 0x1, -R41 ;  /* 0x000000010f037824 */ /* 0x040fe200078e0a29 */
[----:B------:R-:W-:Y:S02]  /*5ee0*/  LOP3.LUT R7, R4, R7, RZ, 0xc0, !PT ;  /* 0x0000000704077212 */ /* 0x000fe400078ec0ff */
[----:B------:R-:W-:Y:S01]  /*5ef0*/  LOP3.LUT R4, R8, R5, RZ, 0xc0, !PT ;  /* 0x0000000508047212 */ /* 0x000fe200078ec0ff */
[----:B------:R-:W-:Y:S01]  /*5f00*/  IMAD.IADD R8, R15, 0x1, -R40 ;  /* 0x000000010f087824 */ /* 0x000fe200078e0a28 */
[----:B------:R-:W-:Y:S01]  /*5f10*/  LOP3.LUT R5, R11, R10, RZ, 0xc0, !PT ;  /* 0x0000000a0b057212 */ /* 0x000fe200078ec0ff */
[C---:B------:R-:W-:Y:S01]  /*5f20*/  IMAD.IADD R10, R15.reuse, 0x1, -R14 ;  /* 0x000000010f0a7824 */ /* 0x040fe200078e0a0e */
[----:B------:R-:W-:Y:S01]  /*5f30*/  IABS R11, R3 ;  /* 0x00000003000b7213 */ /* 0x000fe20000000000 */
[----:B------:R-:W-:Y:S01]  /*5f40*/  IMAD.IADD R3, R15, 0x1, -R42 ;  /* 0x000000010f037824 */ /* 0x000fe200078e0a2a */
[----:B------:R-:W-:-:S02]  /*5f50*/  IABS R8, R8 ;  /* 0x0000000800087213 */ /* 0x000fc40000000000 */
[----:B------:R-:W-:Y:S01]  /*5f60*/  IABS R17, R10 ;  /* 0x0000000a00117213 */ /* 0x000fe20000000000 */
[C---:B------:R-:W-:Y:S01]  /*5f70*/  HMMA.16816.F32.BF16 R148, R4.reuse, R156, RZ ;  /* 0x0000009c0494723c */ /* 0x040fe200000418ff */
[----:B------:R-:W-:Y:S02]  /*5f80*/  IABS R14, R3 ;  /* 0x00000003000e7213 */ /* 0x000fe40000000000 */
[----:B------:R-:W-:Y:S01]  /*5f90*/  I2FP.F32.S32 R3, R8 ;  /* 0x0000000800037245 */ /* 0x000fe20000201400 */
[----:B------:R-:W-:Y:S01]  /*5fa0*/  IMAD.MOV.U32 R8, RZ, RZ, R17 ;  /* 0x000000ffff087224 */ /* 0x000fe200078e0011 */
[----:B------:R-:W-:Y:S01]  /*5fb0*/  I2FP.F32.S32 R10, R11 ;  /* 0x0000000b000a7245 */ /* 0x000fe20000201400 */
[----:B------:R-:W-:Y:S02]  /*5fc0*/  IMAD.MOV.U32 R11, RZ, RZ, R14 ;  /* 0x000000ffff0b7224 */ /* 0x000fe400078e000e */
[----:B------:R-:W-:Y:S01]  /*5fd0*/  FFMA.FTZ R14, R61, UR4, -R2 ;  /* 0x000000043d0e7c23 */ /* 0x000fe20008010802 */
[----:B------:R-:W-:Y:S01]  /*5fe0*/  FFMA.FTZ R3, R3, -UR6, R74 ;  /* 0x8000000603037c23 */ /* 0x000fe2000801004a */
[----:B------:R-:W-:Y:S01]  /*5ff0*/  I2FP.F32.S32 R8, R8 ;  /* 0x0000000800087245 */ /* 0x000fe20000201400 */
[----:B------:R-:W-:Y:S01]  /*6000*/  FFMA.FTZ R10, R10, -UR6, R75 ;  /* 0x800000060a0a7c23 */ /* 0x000fe2000801004b */
[----:B------:R-:W-:Y:S01]  /*6010*/  I2FP.F32.S32 R11, R11 ;  /* 0x0000000b000b7245 */ /* 0x000fe20000201400 */
[----:B------:R-:W-:Y:S01]  /*6020*/  MUFU.EX2 R234, R14 ;  /* 0x0000000e00ea7308 */ /* 0x000fe20000000800 */
[----:B------:R-:W-:Y:S01]  /*6030*/  FSEL R36, R3, -INF , !P2 ;  /* 0xff80000003247808 */ /* 0x000fe20005000000 */
[----:B------:R-:W-:Y:S01]  /*6040*/  FFMA.FTZ R8, R8, -UR6, R78 ;  /* 0x8000000608087c23 */ /* 0x000fe2000801004e */
[-C--:B------:R-:W-:Y:S01]  /*6050*/  ISETP.GE.AND P2, PT, R12, R226.reuse, PT ;  /* 0x000000e20c00720c */ /* 0x080fe20003f46270 */
[----:B------:R-:W-:Y:S01]  /*6060*/  FFMA.FTZ R3, R11, -UR6, R79 ;  /* 0x800000060b037c23 */ /* 0x000fe2000801004f */
[----:B------:R-:W-:Y:S01]  /*6070*/  FSEL R35, R10, -INF , !P1 ;  /* 0xff8000000a237808 */ /* 0x000fe20004800000 */
[--C-:B------:R-:W-:Y:S01]  /*6080*/  FFMA.FTZ R10, R54, UR4, -R2.reuse ;  /* 0x00000004360a7c23 */ /* 0x100fe20008010802 */
[----:B------:R-:W-:Y:S01]  /*6090*/  FSEL R34, R8, -INF , !P0 ;  /* 0xff80000008227808 */ /* 0x000fe20004000000 */
[--C-:B------:R-:W-:Y:S01]  /*60a0*/  FFMA.FTZ R8, R52, UR4, -R2.reuse ;  /* 0x0000000434087c23 */ /* 0x100fe20008010802 */
[----:B------:R-:W-:Y:S01]  /*60b0*/  ISETP.GE.AND P0, PT, R23, R226, PT ;  /* 0x000000e21700720c */ /* 0x000fe20003f06270 */
[----:B------:R1:W-:Y:S01]  /*60c0*/  MUFU.EX2 R235, R10 ;  /* 0x0000000a00eb7308 */ /* 0x0003e20000000800 */
[----:B------:R-:W-:Y:S01]  /*60d0*/  FSEL R33, R3, -INF , !P6 ;  /* 0xff80000003217808 */ /* 0x000fe20007000000 */
[----:B------:R-:W-:Y:S01]  /*60e0*/  FFMA.FTZ R3, R53, UR4, -R2 ;  /* 0x0000000435037c23 */ /* 0x000fe20008010802 */
[-C--:B------:R-:W-:Y:S01]  /*60f0*/  ISETP.GE.AND P1, PT, R23, R223.reuse, PT ;  /* 0x000000df1700720c */ /* 0x080fe20003f26270 */
[----:B------:R-:W-:Y:S01]  /*6100*/  HMMA.16816.F32.BF16 R164, R4, R172, RZ ;  /* 0x000000ac04a4723c */ /* 0x000fe200000418ff */
[----:B------:R-:W-:-:S02]  /*6110*/  ISETP.GE.AND P6, PT, R22, R223, PT ;  /* 0x000000df1600720c */ /* 0x000fc40003fc6270 */
[----:B------:R-:W-:Y:S01]  /*6120*/  FSEL R39, R39, -INF , !P0 ;  /* 0xff80000027277808 */ /* 0x000fe20004000000 */
[----:B------:R2:W-:Y:S01]  /*6130*/  MUFU.EX2 R237, R3 ;  /* 0x0000000300ed7308 */ /* 0x0005e20000000800 */
[-C--:B------:R-:W-:Y:S02]  /*6140*/  ISETP.GE.AND P0, PT, R25, R223.reuse, PT ;  /* 0x000000df1900720c */ /* 0x080fe40003f06270 */
[----:B------:R-:W-:Y:S01]  /*6150*/  FSEL R38, R38, -INF , !P2 ;  /* 0xff80000026267808 */ /* 0x000fe20005000000 */
[C---:B------:R-:W-:Y:S01]  /*6160*/  HMMA.16816.F32.BF16 R40, R4.reuse, R80, RZ ;  /* 0x000000500428723c */ /* 0x040fe200000418ff */
[----:B------:R-:W-:Y:S02]  /*6170*/  ISETP.GE.AND P2, PT, R26, R223, PT ;  /* 0x000000df1a00720c */ /* 0x000fe40003f46270 */
[----:B------:R-:W-:Y:S01]  /*6180*/  FSEL R46, R57, -INF , !P1 ;  /* 0xff800000392e7808 */ /* 0x000fe20004800000 */
[----:B------:R-:W4:Y:S01]  /*6190*/  MUFU.EX2 R236, R8 ;  /* 0x0000000800ec7308 */ /* 0x000f220000000800 */
[----:B------:R-:W-:Y:S01]  /*61a0*/  FSEL R22, R69, -INF , !P6 ;  /* 0xff80000045167808 */ /* 0x000fe20007000000 */
[----:B-1----:R-:W-:Y:S01]  /*61b0*/  FFMA.FTZ R10, R64, UR4, -R0 ;  /* 0x00000004400a7c23 */ /* 0x002fe20008010800 */
[----:B------:R-:W-:Y:S01]  /*61c0*/  ISETP.GE.AND P1, PT, R26, R226, PT ;  /* 0x000000e21a00720c */ /* 0x000fe20003f26270 */
[----:B------:R-:W-:Y:S01]  /*61d0*/  HMMA.16816.F32.BF16 R56, R4, R96, RZ ;  /* 0x000000600438723c */ /* 0x000fe200000418ff */
[----:B------:R-:W-:-:S02]  /*61e0*/  FSEL R26, R55, -INF , !P0 ;  /* 0xff800000371a7808 */ /* 0x000fc40004000000 */
[----:B------:R-:W-:Y:S01]  /*61f0*/  ISETP.GE.AND P6, PT, R25, R226, PT ;  /* 0x000000e21900720c */ /* 0x000fe20003fc6270 */
[----:B------:R1:W-:Y:S01]  /*6200*/  MUFU.EX2 R233, R10 ;  /* 0x0000000a00e97308 */ /* 0x0003e20000000800 */
[-C--:B------:R-:W-:Y:S02]  /*6210*/  ISETP.GE.AND P0, PT, R27, R223.reuse, PT ;  /* 0x000000df1b00720c */ /* 0x080fe40003f06270 */
[----:B------:R-:W-:Y:S01]  /*6220*/  FSEL R25, R60, -INF , !P2 ;  /* 0xff8000003c197808 */ /* 0x000fe20005000000 */
[----:B------:R-:W-:Y:S01]  /*6230*/  HMMA.16816.F32.BF16 R72, R4, R100, RZ ;  /* 0x000000640448723c */ /* 0x000fe200000418ff */
[----:B--2---:R-:W-:Y:S02]  /*6240*/  FMNMX3.FTZ R3, R45, R46, R22, !PT ;  /* 0x0000002e2d037276 */ /* 0x004fe40007810016 */
[----:B------:R-:W-:Y:S02]  /*6250*/  FSEL R27, R63, -INF , !P0 ;  /* 0xff8000003f1b7808 */ /* 0x000fe40004000000 */
[----:B------:R-:W-:-:S02]  /*6260*/  ISETP.GE.AND P0, PT, R28, R223, PT ;  /* 0x000000df1c00720c */ /* 0x000fc40003f06270 */
[----:B------:R-:W-:Y:S01]  /*6270*/  FMNMX3.FTZ R3, R3, R25, R26, !PT ;  /* 0x0000001903037276 */ /* 0x000fe2000781001a */
[----:B------:R-:W-:Y:S01]  /*6280*/  HMMA.16816.F32.BF16 R88, R4, R208, RZ ;  /* 0x000000d00458723c */ /* 0x000fe200000418ff */
[----:B------:R-:W-:Y:S02]  /*6290*/  LOP3.LUT R11, R216, R16, R71, 0x96, !PT ;  /* 0x00000010d80b7212 */ /* 0x000fe400078e9647 */
[----:B------:R-:W-:Y:S02]  /*62a0*/  FSEL R49, R66, -INF , !P0 ;  /* 0xff80000042317808 */ /* 0x000fe40004000000 */
[----:B------:R-:W-:Y:S01]  /*62b0*/  FMNMX3.FTZ R3, R3, R32, R27, !PT ;  /* 0x0000002003037276 */ /* 0x000fe2000781001b */
[----:B------:R-:W-:-:S04]  /*62c0*/  IMAD.WIDE.U32 R16, R11, -0x2daee0ad, RZ ;  /* 0xd2511f530b107825 */ /* 0x000fc800078e00ff */
[----:B-1----:R-:W-:Y:S01]  /*62d0*/  FFMA.FTZ R10, R65, UR4, -R0 ;  /* 0x00000004410a7c23 */ /* 0x002fe20008010800 */
[----:B------:R-:W-:Y:S01]  /*62e0*/  ISETP.GE.AND P2, PT, R24, R226, PT ;  /* 0x000000e21800720c */ /* 0x000fe20003f46270 */
[C---:B------:R-:W-:Y:S01]  /*62f0*/  HMMA.16816.F32.BF16 R104, R4.reuse, R112, RZ ;  /* 0x000000700468723c */ /* 0x040fe200000418ff */
[----:B------:R-:W-:Y:S01]  /*6300*/  FMNMX.FTZ R8, R49, R3, !PT ;  /* 0x0000000331087209 */ /* 0x000fe20007810000 */
[----:B------:R1:W2:Y:S01]  /*6310*/  MUFU.EX2 R232, R10 ;  /* 0x0000000a00e87308 */ /* 0x0002a20000000800 */
[----:B------:R-:W-:Y:S01]  /*6320*/  LOP3.LUT R3, R242, R20, R17, 0x96, !PT ;  /* 0x00000014f2037212 */ /* 0x000fe200078e9611 */
[----:B------:R-:W-:Y:S01]  /*6330*/  IMAD.MOV.U32 R20, RZ, RZ, R16 ;  /* 0x000000ffff147224 */ /* 0x000fe200078e0010 */
[C---:B------:R-:W-:Y:S01]  /*6340*/  PRMT R12, R16.reuse, 0x7773, RZ ;  /* 0x00007773100c7816 */ /* 0x040fe200000000ff */
[----:B------:R-:W5:Y:S01]  /*6350*/  SHFL.BFLY PT, R17, R8, 0x2, 0x1f ;  /* 0x0c401f0008117f89 */ /* 0x000f6200000e0000 */
[----:B------:R-:W-:Y:S01]  /*6360*/  PRMT R11, R16, 0x7772, RZ ;  /* 0x00007772100b7816 */ /* 0x000fe200000000ff */
[----:B---3--:R-:W-:Y:S01]  /*6370*/  HMMA.16816.F32.BF16 R120, R4, R204, RZ ;  /* 0x000000cc0478723c */ /* 0x008fe200000418ff */
[----:B------:R-:W-:-:S02]  /*6380*/  LOP3.LUT R2, R3, 0xffff, RZ, 0xc0, !PT ;  /* 0x0000ffff03027812 */ /* 0x000fc400078ec0ff */
[----:B------:R-:W-:Y:S02]  /*6390*/  PRMT R24, R11, 0x5410, R12 ;  /* 0x000054100b187816 */ /* 0x000fe4000000000c */
[C---:B------:R-:W-:Y:S02]  /*63a0*/  LOP3.LUT R12, R3.reuse, 0xff, RZ, 0xc0, !PT ;  /* 0x000000ff030c7812 */ /* 0x040fe400078ec0ff */
[----:B------:R-:W-:Y:S01]  /*63b0*/  SHF.R.U32.HI R2, RZ, 0x8, R2 ;  /* 0x00000008ff027819 */ /* 0x000fe20000011602 */
[C---:B------:R-:W-:Y:S01]  /*63c0*/  HMMA.16816.F32.BF16 R152, R4.reuse, R158, RZ ;  /* 0x0000009e0498723c */ /* 0x040fe200000418ff */
[----:B------:R-:W-:Y:S02]  /*63d0*/  SHF.R.U32.HI R11, RZ, 0x18, R3 ;  /* 0x00000018ff0b7819 */ /* 0x000fe40000011603 */
[----:B-1----:R-:W-:Y:S02]  /*63e0*/  PRMT R10, R3, 0x7632, R10 ;  /* 0x00007632030a7816 */ /* 0x002fe4000000000a */
[----:B------:R-:W-:Y:S01]  /*63f0*/  PRMT R2, R12, 0x5410, R2 ;  /* 0x000054100c027816 */ /* 0x000fe20000000002 */
[----:B------:R-:W-:Y:S01]  /*6400*/  FFMA.FTZ R12, R67, UR4, -R0 ;  /* 0x00000004430c7c23 */ /* 0x000fe20008010800 */
[----:B------:R-:W-:Y:S01]  /*6410*/  LOP3.LUT R3, R10, 0xff, RZ, 0xc0, !PT ;  /* 0x000000ff0a037812 */ /* 0x000fe200078ec0ff */
[----:B------:R-:W-:Y:S01]  /*6420*/  HMMA.16816.F32.BF16 R168, R4, R174, RZ ;  /* 0x000000ae04a8723c */ /* 0x000fe200000418ff */
[----:B------:R-:W-:Y:S01]  /*6430*/  PRMT R23, R16, 0x7771, RZ ;  /* 0x0000777110177816 */ /* 0x000fe200000000ff */
[----:B------:R-:W-:Y:S01]  /*6440*/  MUFU.EX2 R228, R12 ;  /* 0x0000000c00e47308 */ /* 0x000fe20000000800 */
[----:B------:R-:W-:-:S02]  /*6450*/  PRMT R11, R3, 0x5410, R11 ;  /* 0x00005410030b7816 */ /* 0x000fc4000000000b */
[--C-:B------:R-:W-:Y:S02]  /*6460*/  HSET2.LE.AND R2, R2, R9.reuse, PT ;  /* 0x0000000902027233 */ /* 0x100fe40003803000 */
[----:B----4-:R-:W-:Y:S01]  /*6470*/  F2FP.BF16.F32.PACK_AB R3, R236, R237 ;  /* 0x000000edec03723e */ /* 0x010fe200000010ff */
[C---:B------:R-:W-:Y:S01]  /*6480*/  HMMA.16816.F32.BF16 R52, R4.reuse, R82, RZ ;  /* 0x000000520434723c */ /* 0x040fe200000418ff */
[----:B-----5:R-:W-:Y:S01]  /*6490*/  FMNMX.FTZ R10, R8, R17, !PT ;  /* 0x00000011080a7209 */ /* 0x020fe20007810000 */
[----:B------:R-:W-:Y:S01]  /*64a0*/  FFMA.FTZ R8, R68, UR4, -R0 ;  /* 0x0000000444087c23 */ /* 0x000fe20008010800 */
[----:B------:R-:W-:Y:S02]  /*64b0*/  LOP3.LUT R16, R20, 0xff, RZ, 0xc0, !PT ;  /* 0x000000ff14107812 */ /* 0x000fe400078ec0ff */
[----:B------:R-:W-:Y:S01]  /*64c0*/  LOP3.LUT R124, R3, R2, RZ, 0xc0, !PT ;  /* 0x00000002037c7212 */ /* 0x000fe200078ec0ff */
[----:B------:R1:W3:Y:S01]  /*64d0*/  MUFU.EX2 R229, R8 ;  /* 0x0000000800e57308 */ /* 0x0002e20000000800 */
[----:B------:R-:W-:Y:S01]  /*64e0*/  HSET2.LE.AND R0, R11, R9, PT ;  /* 0x000000090b007233 */ /* 0x000fe20003803000 */
[----:B------:R-:W-:Y:S01]  /*64f0*/  HMMA.16816.F32.BF16 R60, R4, R98, RZ ;  /* 0x00000062043c723c */ /* 0x000fe200000418ff */
[----:B--2---:R-:W-:Y:S01]  /*6500*/  F2FP.BF16.F32.PACK_AB R2, R232, R233 ;  /* 0x000000e9e802723e */ /* 0x004fe200000010ff */
[----:B------:R-:W2:Y:S01]  /*6510*/  SHFL.BFLY PT, R11, R10, 0x1, 0x1f ;  /* 0x0c201f000a0b7f89 */ /* 0x000ea200000e0000 */
[----:B------:R-:W-:-:S02]  /*6520*/  PRMT R16, R16, 0x5410, R23 ;  /* 0x0000541010107816 */ /* 0x000fc40000000017 */
[----:B------:R-:W-:Y:S02]  /*6530*/  LOP3.LUT R125, R2, R0, RZ, 0xc0, !PT ;  /* 0x00000000027d7212 */ /* 0x000fe400078ec0ff */
[----:B------:R-:W-:Y:S01]  /*6540*/  FSEL R14, R37, -INF , !P1 ;  /* 0xff800000250e7808 */ /* 0x000fe20004800000 */
[C---:B------:R-:W-:Y:S01]  /*6550*/  HMMA.16816.F32.BF16 R76, R4.reuse, R102, RZ ;  /* 0x00000066044c723c */ /* 0x040fe200000418ff */
[----:B------:R-:W-:Y:S02]  /*6560*/  FSEL R20, R36, -INF , !P6 ;  /* 0xff80000024147808 */ /* 0x000fe40007000000 */
[----:B------:R-:W-:Y:S02]  /*6570*/  FMNMX3.FTZ R0, R38, R39, R48, !PT ;  /* 0x0000002726007276 */ /* 0x000fe40007810030 */
[----:B------:R-:W-:Y:S02]  /*6580*/  HSET2.LE.AND R3, R16, R9, PT ;  /* 0x0000000910037233 */ /* 0x000fe40003803000 */
[----:B------:R-:W-:Y:S01]  /*6590*/  ISETP.GE.AND P0, PT, R28, R226, PT ;  /* 0x000000e21c00720c */ /* 0x000fe20003f06270 */
[----:B------:R-:W-:Y:S01]  /*65a0*/  HMMA.16816.F32.BF16 R92, R4, R210, RZ ;  /* 0x000000d2045c723c */ /* 0x000fe200000418ff */
[----:B-1----:R-:W-:-:S02]  /*65b0*/  F2FP.BF16.F32.PACK_AB R8, R234, R235 ;  /* 0x000000ebea08723e */ /* 0x002fc400000010ff */
[----:B------:R-:W-:Y:S02]  /*65c0*/  FSEL R28, R35, -INF , !P2 ;  /* 0xff800000231c7808 */ /* 0x000fe40005000000 */
[----:B------:R-:W-:Y:S02]  /*65d0*/  FSEL R23, R34, -INF , !P5 ;  /* 0xff80000022177808 */ /* 0x000fe40006800000 */
[----:B------:R-:W-:Y:S01]  /*65e0*/  FMNMX3.FTZ R0, R0, R14, R20, !PT ;  /* 0x0000000e00007276 */ /* 0x000fe20007810014 */
[----:B------:R-:W-:Y:S01]  /*65f0*/  HMMA.16816.F32.BF16 R108, R4, R114, RZ ;  /* 0x00000072046c723c */ /* 0x000fe200000418ff */
[----:B------:R-:W-:Y:S02]  /*6600*/  LOP3.LUT R126, R8, R3, RZ, 0xc0, !PT ;  /* 0x00000003087e7212 */ /* 0x000fe400078ec0ff */
[----:B------:R-:W-:Y:S02]  /*6610*/  LOP3.LUT R2, R24, 0xff00ff, RZ, 0xc0, !PT ;  /* 0x00ff00ff18027812 */ /* 0x000fe400078ec0ff */
[----:B------:R-:W-:-:S02]  /*6620*/  FSEL R24, R33, -INF , !P0 ;  /* 0xff80000021187808 */ /* 0x000fc40004000000 */
[----:B------:R-:W-:Y:S01]  /*6630*/  FMNMX3.FTZ R3, R0, R28, R23, !PT ;  /* 0x0000001c00037276 */ /* 0x000fe20007810017 */
[----:B------:R-:W-:Y:S01]  /*6640*/  HMMA.16816.F32.BF16 R64, R4, R206, RZ ;  /* 0x000000ce0440723c */ /* 0x000fe200000418ff */
[----:B------:R-:W-:Y:S02]  /*6650*/  HSET2.LE.AND R0, R2, R9, PT ;  /* 0x0000000902007233 */ /* 0x000fe40003803000 */
[----:B------:R-:W-:Y:S02]  /*6660*/  FMNMX.FTZ R3, R24, R3, !PT ;  /* 0x0000000318037209 */ /* 0x000fe40007810000 */
[----:B---3--:R-:W-:Y:S02]  /*6670*/  F2FP.BF16.F32.PACK_AB R2, R228, R229 ;  /* 0x000000e5e402723e */ /* 0x008fe400000010ff */
[----:B--2---:R-:W-:Y:S01]  /*6680*/  FMNMX.FTZ R134, R10, R11, !PT ;  /* 0x0000000b0a867209 */ /* 0x004fe20007810000 */
[----:B------:R-:W1:Y:S01]  /*6690*/  SHFL.BFLY PT, R6, R3, 0x2, 0x1f ;  /* 0x0c401f0003067f89 */ /* 0x000e6200000e0000 */
[----:B------:R-:W-:-:S02]  /*66a0*/  LOP3.LUT R127, R2, R0, RZ, 0xc0, !PT ;  /* 0x00000000027f7212 */ /* 0x000fc400078ec0ff */
[----:B------:R-:W-:Y:S01]  /*66b0*/  LOP3.LUT R0, R224, R116, R85, 0x96, !PT ;  /* 0x00000074e0007212 */ /* 0x000fe200078e9655 */
[C---:B------:R-:W-:Y:S01]  /*66c0*/  FMUL.FTZ R2, R134.reuse, UR4 ;  /* 0x0000000486027c20 */ /* 0x040fe20008410000 */
[----:B------:R-:W-:-:S03]  /*66d0*/  FSETP.NEU.FTZ.AND P0, PT, R134, -INF , PT ;  /* 0xff8000008600780b */ /* 0x000fc60003f1d000 */
[----:B------:R-:W-:Y:S01]  /*66e0*/  IMAD.WIDE.U32 R86, R0, -0x2daee0ad, RZ ;  /* 0xd2511f5300567825 */ /* 0x000fe200078e00ff */
[----:B------:R-:W-:Y:S01]  /*66f0*/  FSEL R0, R2, RZ, P0 ;  /* 0x000000ff02007208 */ /* 0x000fe20000000000 */
[C---:B------:R-:W-:Y:S03]  /*6700*/  HMMA.16816.F32.BF16 R148, R124.reuse, R180, R148 ;  /* 0x000000b47c94723c */ /* 0x040fe60000041894 */
[----:B------:R-:W-:Y:S01]  /*6710*/  LOP3.LUT R4, R51, R118, R87, 0x96, !PT ;  /* 0x0000007633047212 */ /* 0x000fe200078e9657 */
[--C-:B------:R-:W-:Y:S01]  /*6720*/  FFMA.FTZ R2, R45, UR4, -R0.reuse ;  /* 0x000000042d027c23 */ /* 0x100fe20008010800 */
[--C-:B------:R-:W-:Y:S01]  /*6730*/  FFMA.FTZ R7, R22, UR4, -R0.reuse ;  /* 0x0000000416077c23 */ /* 0x100fe20008010800 */
[----:B------:R-:W-:Y:S02]  /*6740*/  STL.64 [R1+0x60], R86 ;  /* 0x0000605601007387 */ /* 0x000fe40000100a00 */
[----:B------:R-:W-:Y:S01]  /*6750*/  IMAD.WIDE.U32 R16, R4, -0x326172a9, RZ ;  /* 0xcd9e8d5704107825 */ /* 0x000fe200078e00ff */
[----:B------:R2:W-:Y:S03]  /*6760*/  MUFU.EX2 R132, R2 ;  /* 0x0000000200847308 */ /* 0x0005e60000000800 */
[----:B------:R-:W-:Y:S01]  /*6770*/  FFMA.FTZ R4, R46, UR4, -R0 ;  /* 0x000000042e047c23 */ /* 0x000fe20008010800 */
[C---:B------:R-:W-:Y:S01]  /*6780*/  HMMA.16816.F32.BF16 R164, R124.reuse, R176, R164 ;  /* 0x000000b07ca4723c */ /* 0x040fe200000418a4 */
[----:B------:R-:W-:Y:S01]  /*6790*/  LOP3.LUT R5, R139, R30, R17, 0x96, !PT ;  /* 0x0000001e8b057212 */ /* 0x000fe200078e9611 */
[----:B------:R-:W-:Y:S01]  /*67a0*/  STL.64 [R1+0x50], R16 ;  /* 0x0000501001007387 */ /* 0x000fe20000100a00 */
[----:B-1----:R-:W-:Y:S01]  /*67b0*/  FMNMX.FTZ R6, R3, R6, !PT ;  /* 0x0000000603067209 */ /* 0x002fe20007810000 */
[----:B------:R1:W-:Y:S04]  /*67c0*/  MUFU.EX2 R35, R4 ;  /* 0x0000000400237308 */ /* 0x0003e80000000800 */
[----:B------:R-:W-:Y:S01]  /*67d0*/  HMMA.16816.F32.BF16 R40, R124, R140, R40 ;  /* 0x0000008c7c28723c */ /* 0x000fe20000041828 */
[----:B------:R-:W3:Y:S03]  /*67e0*/  SHFL.BFLY PT, R8, R6, 0x1, 0x1f ;  /* 0x0c201f0006087f89 */ /* 0x000ee600000e0000 */
[----:B------:R4:W-:Y:S01]  /*67f0*/  MUFU.EX2 R34, R7 ;  /* 0x0000000700227308 */ /* 0x0009e20000000800 */
[----:B--2---:R-:W-:-:S03]  /*6800*/  LOP3.LUT R2, R138, R84, R31, 0x96, !PT ;  /* 0x000000548a027212 */ /* 0x004fc600078e961f */
[----:B------:R-:W-:Y:S02]  /*6810*/  HMMA.16816.F32.BF16 R56, R124, R200, R56 ;  /* 0x000000c87c38723c */ /* 0x000fe40000041838 */
[----:B------:R-:W-:-:S04]  /*6820*/  IMAD.WIDE.U32 R2, R2, -0x2daee0ad, RZ ;  /* 0xd2511f5302027825 */ /* 0x000fc800078e00ff */
[----:B-1----:R-:W-:Y:S01]  /*6830*/  IMAD.WIDE.U32 R4, R5, -0x2daee0ad, RZ ;  /* 0xd2511f5305047825 */ /* 0x002fe200078e00ff */
[----:B------:R-:W-:Y:S01]  /*6840*/  LOP3.LUT R3, R244, R86, R3, 0x96, !PT ;  /* 0x00000056f4037212 */ /* 0x000fe200078e9603 */
[----:B------:R-:W-:Y:S03]  /*6850*/  HMMA.16816.F32.BF16 R72, R124, R196, R72 ;  /* 0x000000c47c48723c */ /* 0x000fe60000041848 */
[----:B------:R-:W-:Y:S01]  /*6860*/  LOP3.LUT R2, R245, R2, R5, 0x96, !PT ;  /* 0x00000002f5027212 */ /* 0x000fe200078e9605 */
[----:B------:R-:W-:-:S04]  /*6870*/  IMAD.WIDE.U32 R12, R3, -0x326172a9, RZ ;  /* 0xcd9e8d57030c7825 */ /* 0x000fc800078e00ff */
[--C-:B------:R-:W-:Y:S01]  /*6880*/  FFMA.FTZ R3, R26, UR4, -R0.reuse ;  /* 0x000000041a037c23 */ /* 0x100fe20008010800 */
[----:B------:R-:W-:Y:S01]  /*6890*/  FFMA.FTZ R5, R25, UR4, -R0 ;  /* 0x0000000419057c23 */ /* 0x000fe20008010800 */
[----:B---3--:R-:W-:Y:S01]  /*68a0*/  FMNMX.FTZ R133, R6, R8, !PT ;  /* 0x0000000806857209 */ /* 0x008fe20007810000 */
[----:B------:R-:W-:Y:S01]  /*68b0*/  IMAD.WIDE.U32 R10, R2, -0x326172a9, RZ ;  /* 0xcd9e8d57020a7825 */ /* 0x000fe200078e00ff */
[----:B------:R-:W-:Y:S01]  /*68c0*/  LOP3.LUT R2, R241, R16, R13, 0x96, !PT ;  /* 0x00000010f1027212 */ /* 0x000fe200078e960d */
[----:B------:R1:W-:Y:S01]  /*68d0*/  MUFU.EX2 R31, R3 ;  /* 0x00000003001f7308 */ /* 0x0003e20000000800 */
[----:B------:R-:W-:Y:S01]  /*68e0*/  FSETP.NEU.FTZ.AND P0, PT, R133, -INF , PT ;  /* 0xff8000008500780b */ /* 0x000fe20003f1d000 */
[----:B------:R-:W-:Y:S01]  /*68f0*/  HMMA.16816.F32.BF16 R88, R124, R192, R88 ;  /* 0x000000c07c58723c */ /* 0x000fe20000041858 */
[----:B----4-:R-:W-:-:S05]  /*6900*/  LOP3.LUT R7, R240, R12, R11, 0x96, !PT ;  /* 0x0000000cf0077212 */ /* 0x010fca00078e960b */
[----:B------:R2:W-:Y:S01]  /*6910*/  MUFU.EX2 R33, R5 ;  /* 0x0000000500217308 */ /* 0x0005e20000000800 */
[----:B------:R-:W-:Y:S01]  /*6920*/  IMAD.WIDE.U32 R6, R7, -0x2daee0ad, RZ ;  /* 0xd2511f5307067825 */ /* 0x000fe200078e00ff */
[----:B------:R-:W-:Y:S03]  /*6930*/  HMMA.16816.F32.BF16 R104, R124, R184, R104 ;  /* 0x000000b87c68723c */ /* 0x000fe60000041868 */
[----:B-1----:R-:W-:-:S05]  /*6940*/  IMAD.WIDE.U32 R2, R2, -0x2daee0ad, RZ ;  /* 0xd2511f5302027825 */ /* 0x002fca00078e00ff */
[----:B------:R-:W-:Y:S01]  /*6950*/  HMMA.16816.F32.BF16 R120, R124, R188, R120 ;  /* 0x000000bc7c78723c */ /* 0x000fe20000041878 */
[----:B------:R-:W-:Y:S01]  /*6960*/  LOP3.LUT R8, R219, R4, R3, 0x96, !PT ;  /* 0x00000004db087212 */ /* 0x000fe200078e9603 */
[----:B------:R-:W-:Y:S01]  /*6970*/  FMUL.FTZ R3, R133, UR4 ;  /* 0x0000000485037c20 */ /* 0x000fe20008410000 */
[--C-:B------:R-:W-:Y:S01]  /*6980*/  FFMA.FTZ R4, R27, UR4, -R0.reuse ;  /* 0x000000041b047c23 */ /* 0x100fe20008010800 */
[----:B--2---:R-:W-:-:S04]  /*6990*/  FFMA.FTZ R5, R32, UR4, -R0 ;  /* 0x0000000420057c23 */ /* 0x004fc80008010800 */
[C---:B------:R-:W-:Y:S01]  /*69a0*/  HMMA.16816.F32.BF16 R152, R124.reuse, R182, R152 ;  /* 0x000000b67c98723c */ /* 0x040fe20000041898 */
[----:B------:R-:W-:Y:S01]  /*69b0*/  IMAD.WIDE.U32 R16, R8, -0x326172a9, RZ ;  /* 0xcd9e8d5708107825 */ /* 0x000fe200078e00ff */
[----:B------:R-:W-:Y:S06]  /*69c0*/  MUFU.EX2 R29, R4 ;  /* 0x00000004001d7308 */ /* 0x000fec0000000800 */
[C---:B------:R-:W-:Y:S02]  /*69d0*/  HMMA.16816.F32.BF16 R168, R124.reuse, R178, R168 ;  /* 0x000000b27ca8723c */ /* 0x040fe400000418a8 */
[----:B------:R1:W-:Y:S06]  /*69e0*/  MUFU.EX2 R30, R5 ;  /* 0x00000005001e7308 */ /* 0x0003ec0000000800 */
[C---:B------:R-:W-:Y:S08]  /*69f0*/  HMMA.16816.F32.BF16 R44, R124.reuse, R142, R52 ;  /* 0x0000008e7c2c723c */ /* 0x040ff00000041834 */
[----:B------:R-:W-:Y:S01]  /*6a00*/  HMMA.16816.F32.BF16 R60, R124, R202, R60 ;  /* 0x000000ca7c3c723c */ /* 0x000fe2000004183c */
[----:B-1----:R-:W-:-:S02]  /*6a10*/  LOP3.LUT R5, R218, R2, R7, 0x96, !PT ;  /* 0x00000002da057212 */ /* 0x002fc400078e9607 */
[----:B------:R-:W-:-:S03]  /*6a20*/  FSEL R2, R3, RZ, P0 ;  /* 0x000000ff03027208 */ /* 0x000fc60000000000 */
[----:B------:R-:W-:Y:S01]  /*6a30*/  IMAD.WIDE.U32 R12, R5, -0x326172a9, RZ ;  /* 0xcd9e8d57050c7825 */ /* 0x000fe200078e00ff */
[----:B------:R-:W-:-:S03]  /*6a40*/  LOP3.LUT R5, R216, R10, R17, 0x96, !PT ;  /* 0x0000000ad8057212 */ /* 0x000fc600078e9611 */
[----:B------:R-:W-:Y:S01]  /*6a50*/  FFMA.FTZ R3, R38, UR4, -R2 ;  /* 0x0000000426037c23 */ /* 0x000fe20008010802 */
[C---:B------:R-:W-:Y:S01]  /*6a60*/  HMMA.16816.F32.BF16 R76, R124.reuse, R198, R76 ;  /* 0x000000c67c4c723c */ /* 0x040fe2000004184c */
[----:B------:R-:W-:Y:S01]  /*6a70*/  IMAD.MOV.U32 R11, RZ, RZ, R12 ;  /* 0x000000ffff0b7224 */ /* 0x000fe200078e000c */
[C---:B------:R-:W-:Y:S01]  /*6a80*/  PRMT R8, R12.reuse, 0x7773, RZ ;  /* 0x000077730c087816 */ /* 0x040fe200000000ff */
[----:B------:R1:W-:Y:S01]  /*6a90*/  MUFU.EX2 R26, R3 ;  /* 0x00000003001a7308 */ /* 0x0003e20000000800 */
[----:B------:R-:W-:Y:S02]  /*6aa0*/  PRMT R7, R12, 0x7772, RZ ;  /* 0x000077720c077816 */ /* 0x000fe400000000ff */
[----:B------:R-:W-:Y:S02]  /*6ab0*/  LOP3.LUT R4, R220, R16, R13, 0x96, !PT ;  /* 0x00000010dc047212 */ /* 0x000fe400078e960d */
[----:B------:R-:W-:Y:S01]  /*6ac0*/  PRMT R10, R7, 0x5410, R8 ;  /* 0x00005410070a7816 */ /* 0x000fe20000000008 */
[----:B------:R-:W-:Y:S01]  /*6ad0*/  HMMA.16816.F32.BF16 R92, R124, R194, R92 ;  /* 0x000000c27c5c723c */ /* 0x000fe2000004185c */
[----:B------:R-:W-:Y:S01]  /*6ae0*/  PRMT R16, R12, 0x7771, RZ ;  /* 0x000077710c107816 */ /* 0x000fe200000000ff */
[----:B------:R-:W-:Y:S01]  /*6af0*/  IMAD.WIDE.U32 R12, R5, -0x2daee0ad, RZ ;  /* 0xd2511f53050c7825 */ /* 0x000fe200078e00ff */
[----:B------:R-:W-:-:S03]  /*6b00*/  LOP3.LUT R7, R4, 0xffff, RZ, 0xc0, !PT ;  /* 0x0000ffff04077812 */ /* 0x000fc600078ec0ff */
[--C-:B------:R-:W-:Y:S01]  /*6b10*/  FFMA.FTZ R5, R14, UR4, -R2.reuse ;  /* 0x000000040e057c23 */ /* 0x100fe20008010802 */
[----:B------:R-:W-:Y:S02]  /*6b20*/  LOP3.LUT R8, R4, 0xff, RZ, 0xc0, !PT ;  /* 0x000000ff04087812 */ /* 0x000fe400078ec0ff */
[----:B------:R-:W-:Y:S01]  /*6b30*/  SHF.R.U32.HI R7, RZ, 0x8, R7 ;  /* 0x00000008ff077819 */ /* 0x000fe20000011607 */
[----:B------:R2:W-:Y:S01]  /*6b40*/  MUFU.EX2 R21, R5 ;  /* 0x0000000500157308 */ /* 0x0005e20000000800 */
[----:B------:R-:W-:Y:S01]  /*6b50*/  LOP3.LUT R11, R11, 0xff, RZ, 0xc0, !PT ;  /* 0x000000ff0b0b7812 */ /* 0x000fe200078ec0ff */
[----:B------:R-:W-:Y:S01]  /*6b60*/  HMMA.16816.F32.BF16 R108, R124, R186, R108 ;  /* 0x000000ba7c6c723c */ /* 0x000fe2000004186c */
[----:B-1----:R-:W-:Y:S01]  /*6b70*/  FFMA.FTZ R3, R39, UR4, -R2 ;  /* 0x0000000427037c23 */ /* 0x002fe20008010802 */
[--C-:B------:R-:W-:Y:S02]  /*6b80*/  PRMT R8, R8, 0x5410, R7.reuse ;  /* 0x0000541008087816 */ /* 0x100fe40000000007 */
[----:B------:R-:W-:-:S02]  /*6b90*/  PRMT R7, R4, 0x7632, R7 ;  /* 0x0000763204077816 */ /* 0x000fc40000000007 */
[----:B------:R1:W-:Y:S01]  /*6ba0*/  MUFU.EX2 R25, R3 ;  /* 0x0000000300197308 */ /* 0x0003e20000000800 */
[----:B------:R-:W-:Y:S01]  /*6bb0*/  SHF.R.U32.HI R4, RZ, 0x18, R4 ;  /* 0x00000018ff047819 */ /* 0x000fe20000011604 */
[----:B------:R-:W-:Y:S01]  /*6bc0*/  HMMA.16816.F32.BF16 R124, R124, R190, R64 ;  /* 0x000000be7c7c723c */ /* 0x000fe20000041840 */
[----:B------:R-:W-:Y:S02]  /*6bd0*/  LOP3.LUT R7, R7, 0xff, RZ, 0xc0, !PT ;  /* 0x000000ff07077812 */ /* 0x000fe400078ec0ff */
[----:B------:R-:W-:Y:S02]  /*6be0*/  LOP3.LUT R10, R10, 0xff00ff, RZ, 0xc0, !PT ;  /* 0x00ff00ff0a0a7812 */ /* 0x000fe400078ec0ff */
[----:B------:R-:W-:Y:S01]  /*6bf0*/  PRMT R7, R7, 0x5410, R4 ;  /* 0x0000541007077816 */ /* 0x000fe20000000004 */
[----:B--2---:R-:W-:Y:S01]  /*6c00*/  FFMA.FTZ R5, R49, UR4, -R0 ;  /* 0x0000000431057c23 */ /* 0x004fe20008010800 */
[----:B------:R-:W-:-:S03]  /*6c10*/  HSET2.LE.AND R4, R8, R9, PT ;  /* 0x0000000908047233 */ /* 0x000fc60003803000 */
[----:B------:R-:W-:Y:S01]  /*6c20*/  HSET2.LE.AND R8, R7, R9, PT ;  /* 0x0000000907087233 */ /* 0x000fe20003803000 */
[----:B------:R2:W-:Y:S01]  /*6c30*/  MUFU.EX2 R27, R5 ;  /* 0x00000005001b7308 */ /* 0x0005e20000000800 */
[----:B-1----:R-:W-:-:S07]  /*6c40*/  FFMA.FTZ R3, R48, UR4, -R2 ;  /* 0x0000000430037c23 */ /* 0x002fce0008010802 */
[----:B------:R1:W3:Y:S01]  /*6c50*/  MUFU.EX2 R22, R3 ;  /* 0x0000000300167308 */ /* 0x0002e20000000800 */
[----:B--2---:R-:W-:Y:S01]  /*6c60*/  FFMA.FTZ R5, R20, UR4, -R2 ;  /* 0x0000000414057c23 */ /* 0x004fe20008010802 */
[----:B-1----:R-:W-:Y:S02]  /*6c70*/  LOP3.LUT R3, R242, R6, R13, 0x96, !PT ;  /* 0x00000006f2037212 */ /* 0x002fe400078e960d */
[----:B------:R-:W-:Y:S01]  /*6c80*/  PRMT R6, R11, 0x5410, R16 ;  /* 0x000054100b067816 */ /* 0x000fe20000000010 */
[----:B------:R-:W-:-:S03]  /*6c90*/  FFMA.FTZ R11, R23, UR4, -R2 ;  /* 0x00000004170b7c23 */ /* 0x000fc60008010802 */
[----:B------:R1:W-:Y:S01]  /*6ca0*/  MUFU.EX2 R16, R5 ;  /* 0x0000000500107308 */ /* 0x0003e20000000800 */
[----:B---3--:R-:W-:Y:S02]  /*6cb0*/  F2FP.BF16.F32.PACK_AB R7, R21, R22 ;  /* 0x000000161507723e */ /* 0x008fe400000010ff */
[--C-:B------:R-:W-:Y:S02]  /*6cc0*/  HSET2.LE.AND R0, R6, R9.reuse, PT ;  /* 0x0000000906007233 */ /* 0x100fe40003803000 */
[----:B------:R-:W-:Y:S02]  /*6cd0*/  F2FP.BF16.F32.PACK_AB R6, R33, R34 ;  /* 0x000000222106723e */ /* 0x000fe400000010ff */
[----:B------:R-:W-:Y:S01]  /*6ce0*/  PRMT R23, R12, 0x7771, RZ ;  /* 0x000077710c177816 */ /* 0x000fe200000000ff */
[----:B------:R2:W-:Y:S01]  /*6cf0*/  MUFU.EX2 R17, R11 ;  /* 0x0000000b00117308 */ /* 0x0005e20000000800 */
[----:B------:R-:W-:Y:S02]  /*6d00*/  LOP3.LUT R6, R6, R0, RZ, 0xc0, !PT ;  /* 0x0000000006067212 */ /* 0x000fe400078ec0ff */
[----:B------:R-:W-:-:S02]  /*6d10*/  HSET2.LE.AND R0, R10, R9, PT ;  /* 0x000000090a007233 */ /* 0x000fc40003803000 */
[----:B------:R-:W-:-:S03]  /*6d20*/  F2FP.BF16.F32.PACK_AB R10, R25, R26 ;  /* 0x0000001a190a723e */ /* 0x000fc600000010ff */
[----:B------:R-:W-:Y:S01]  /*6d30*/  LOP3.LUT R7, R7, R0, RZ, 0xc0, !PT ;  /* 0x0000000007077212 */ /* 0x000fe200078ec0ff */
[--C-:B------:R-:W-:Y:S01]  /*6d40*/  FFMA.FTZ R0, R24, UR4, -R2.reuse ;  /* 0x0000000418007c23 */ /* 0x100fe20008010802 */
[----:B-1----:R-:W-:Y:S01]  /*6d50*/  F2FP.BF16.F32.PACK_AB R5, R35, R132 ;  /* 0x000000842305723e */ /* 0x002fe200000010ff */
[----:B------:R-:W-:Y:S02]  /*6d60*/  FFMA.FTZ R2, R28, UR4, -R2 ;  /* 0x000000041c027c23 */ /* 0x000fe40008010802 */
[----:B------:R1:W3:Y:S01]  /*6d70*/  MUFU.EX2 R13, R0 ;  /* 0x00000000000d7308 */ /* 0x0002e20000000800 */
[----:B------:R-:W-:Y:S02]  /*6d80*/  LOP3.LUT R4, R5, R4, RZ, 0xc0, !PT ;  /* 0x0000000405047212 */ /* 0x000fe400078ec0ff */
[----:B------:R-:W-:Y:S01]  /*6d90*/  LOP3.LUT R5, R10, R8, RZ, 0xc0, !PT ;  /* 0x000000080a057212 */ /* 0x000fe200078ec0ff */
[----:B--2---:R-:W-:Y:S01]  /*6da0*/  IMAD.MOV.U32 R11, RZ, RZ, R12 ;  /* 0x000000ffff0b7224 */ /* 0x004fe200078e000c */
[----:B------:R-:W-:-:S02]  /*6db0*/  PRMT R10, R12, 0x7773, RZ ;  /* 0x000077730c0a7816 */ /* 0x000fc400000000ff */
[----:B------:R-:W-:Y:S02]  /*6dc0*/  PRMT R8, R12, 0x7772, RZ ;  /* 0x000077720c087816 */ /* 0x000fe400000000ff */
[----:B------:R2:W4:Y:S01]  /*6dd0*/  MUFU.EX2 R12, R2 ;  /* 0x00000002000c7308 */ /* 0x0005220000000800 */
[----:B------:R-:W-:Y:S01]  /*6de0*/  LOP3.LUT R20, R11, 0xff, RZ, 0xc0, !PT ;  /* 0x000000ff0b147812 */ /* 0x000fe200078ec0ff */
[C---:B------:R-:W-:Y:S01]  /*6df0*/  HMMA.16816.F32.BF16 R36, R4.reuse, R80, RZ ;  /* 0x000000500424723c */ /* 0x040fe200000418ff */
[----:B------:R-:W-:Y:S02]  /*6e00*/  PRMT R14, R8, 0x5410, R10 ;  /* 0x00005410080e7816 */ /* 0x000fe4000000000a */
[C---:B------:R-:W-:Y:S02]  /*6e10*/  PRMT R8, R3.reuse, 0x7632, R8 ;  /* 0x0000763203087816 */ /* 0x040fe40000000008 */
[C---:B------:R-:W-:Y:S02]  /*6e20*/  LOP3.LUT R11, R3.reuse, 0xff, RZ, 0xc0, !PT ;  /* 0x000000ff030b7812 */ /* 0x040fe400078ec0ff */
[----:B-1----:R-:W-:Y:S01]  /*6e30*/  LOP3.LUT R0, R3, 0xffff, RZ, 0xc0, !PT ;  /* 0x0000ffff03007812 */ /* 0x002fe200078ec0ff */
[----:B------:R-:W-:Y:S01]  /*6e40*/  HMMA.16816.F32.BF16 R48, R4, R82, RZ ;  /* 0x000000520430723c */ /* 0x000fe200000418ff */
[----:B------:R-:W-:-:S02]  /*6e50*/  SHF.R.U32.HI R3, RZ, 0x18, R3 ;  /* 0x00000018ff037819 */ /* 0x000fc40000011603 */
[----:B------:R-:W-:Y:S02]  /*6e60*/  SHF.R.U32.HI R10, RZ, 0x8, R0 ;  /* 0x00000008ff0a7819 */ /* 0x000fe40000011600 */
[----:B------:R-:W-:Y:S02]  /*6e70*/  LOP3.LUT R0, R8, 0xff, RZ, 0xc0, !PT ;  /* 0x000000ff08007812 */ /* 0x000fe400078ec0ff */
[----:B--2---:R-:W-:Y:S01]  /*6e80*/  PRMT R2, R20, 0x5410, R23 ;  /* 0x0000541014027816 */ /* 0x004fe20000000017 */
[----:B------:R-:W-:Y:S01]  /*6e90*/  HMMA.16816.F32.BF16 R68, R4, R100, RZ ;  /* 0x000000640444723c */ /* 0x000fe200000418ff */
[----:B------:R-:W-:Y:S02]  /*6ea0*/  PRMT R3, R0, 0x5410, R3 ;  /* 0x0000541000037816 */ /* 0x000fe40000000003 */
[----:B------:R-:W-:Y:S02]  /*6eb0*/  PRMT R10, R11, 0x5410, R10 ;  /* 0x000054100b0a7816 */ /* 0x000fe4000000000a */
[----:B------:R-:W-:-:S02]  /*6ec0*/  LOP3.LUT R8, R14, 0xff00ff, RZ, 0xc0, !PT ;  /* 0x00ff00ff0e087812 */ /* 0x000fc400078ec0ff */
[--C-:B------:R-:W-:Y:S01]  /*6ed0*/  HSET2.LE.AND R0, R2, R9.reuse, PT ;  /* 0x0000000902007233 */ /* 0x100fe20003803000 */
[C---:B------:R-:W-:Y:S01]  /*6ee0*/  HMMA.16816.F32.BF16 R80, R4.reuse, R102, RZ ;  /* 0x000000660450723c */ /* 0x040fe200000418ff */
[----:B------:R-:W-:Y:S02]  /*6ef0*/  F2FP.BF16.F32.PACK_AB R2, R27, R29 ;  /* 0x0000001d1b02723e */ /* 0x000fe400000010ff */
[--C-:B------:R-:W-:Y:S02]  /*6f00*/  HSET2.LE.AND R8, R8, R9.reuse, PT ;  /* 0x0000000908087233 */ /* 0x100fe40003803000 */
[--C-:B------:R-:W-:Y:S02]  /*6f10*/  HSET2.LE.AND R10, R10, R9.reuse, PT ;  /* 0x000000090a0a7233 */ /* 0x100fe40003803000 */
[----:B------:R-:W-:Y:S01]  /*6f20*/  LOP3.LUT R130, R2, R0, RZ, 0xc0, !PT ;  /* 0x0000000002827212 */ /* 0x000fe200078ec0ff */
[----:B------:R-:W-:Y:S01]  /*6f30*/  HMMA.16816.F32.BF16 R144, R4, R156, RZ ;  /* 0x0000009c0490723c */ /* 0x000fe200000418ff */
[----:B------:R-:W-:-:S02]  /*6f40*/  HSET2.LE.AND R9, R3, R9, PT ;  /* 0x0000000903097233 */ /* 0x000fc40003803000 */
[----:B---3--:R-:W-:Y:S02]  /*6f50*/  F2FP.BF16.F32.PACK_AB R0, R13, R17 ;  /* 0x000000110d00723e */ /* 0x008fe400000010ff */
[----:B------:R-:W-:Y:S02]  /*6f60*/  F2FP.BF16.F32.PACK_AB R2, R30, R31 ;  /* 0x0000001f1e02723e */ /* 0x000fe400000010ff */
[----:B----4-:R-:W-:Y:S01]  /*6f70*/  F2FP.BF16.F32.PACK_AB R3, R12, R16 ;  /* 0x000000100c03723e */ /* 0x010fe200000010ff */
[----:B------:R-:W-:Y:S01]  /*6f80*/  HMMA.16816.F32.BF16 R160, R4, R172, RZ ;  /* 0x000000ac04a0723c */ /* 0x000fe200000418ff */
[----:B------:R-:W-:Y:S01]  /*6f90*/  LOP3.LUT R131, R0, R8, RZ, 0xc0, !PT ;  /* 0x0000000800837212 */ /* 0x000fe200078ec0ff */
[----:B------:R-:W-:Y:S01]  /*6fa0*/  FADD.FTZ R0, R132, R35 ;  /* 0x0000002384007221 */ /* 0x000fe20000010000 */
[----:B------:R-:W-:Y:S01]  /*6fb0*/  LOP3.LUT R128, R2, R10, RZ, 0xc0, !PT ;  /* 0x0000000a02807212 */ /* 0x000fe200078ec0ff */
[----:B------:R-:W-:Y:S01]  /*6fc0*/  FADD.FTZ R2, R26, R25 ;  /* 0x000000191a027221 */ /* 0x000fe20000010000 */
[----:B------:R-:W-:Y:S01]  /*6fd0*/  LOP3.LUT R129, R3, R9, RZ, 0xc0, !PT ;  /* 0x0000000903817212 */ /* 0x000fe200078ec0ff */
[----:B------:R-:W-:-:S02]  /*6fe0*/  FADD.FTZ R0, R34, R0 ;  /* 0x0000000022007221 */ /* 0x000fc40000010000 */
[----:B------:R-:W-:Y:S01]  /*6ff0*/  HMMA.16816.F32.BF16 R52, R4, R96, RZ ;  /* 0x000000600434723c */ /* 0x000fe200000418ff */
[----:B------:R-:W-:Y:S01]  /*7000*/  FADD.FTZ R2, R22, R2 ;  /* 0x0000000216027221 */ /* 0x000fe20000010000 */
[----:B------:R-:W-:-:S03]  /*7010*/  FADD.FTZ R3, R33, R0 ;  /* 0x0000000021037221 */ /* 0x000fc60000010000 */
[----:B------:R-:W-:Y:S01]  /*7020*/  FADD.FTZ R0, R21, R2 ;  /* 0x0000000215007221 */ /* 0x000fe20000010000 */
[----:B------:R-:W-:Y:S02]  /*7030*/  FADD.FTZ R2, R31, R3 ;  /* 0x000000031f027221 */ /* 0x000fe40000010000 */
[----:B------:R-:W-:Y:S01]  /*7040*/  HMMA.16816.F32.BF16 R64, R4, R98, RZ ;  /* 0x000000620440723c */ /* 0x000fe200000418ff */
[----:B------:R-:W-:Y:S01]  /*7050*/  FADD.FTZ R0, R16, R0 ;  /* 0x0000000010007221 */ /* 0x000fe20000010000 */
[----:B------:R-:W-:-:S03]  /*7060*/  FADD.FTZ R2, R30, R2 ;  /* 0x000000021e027221 */ /* 0x000fc60000010000 */
[----:B------:R-:W-:-:S03]  /*7070*/  FADD.FTZ R12, R12, R0 ;  /* 0x000000000c0c7221 */ /* 0x000fc60000010000 */
[----:B------:R-:W-:Y:S01]  /*7080*/  HMMA.16816.F32.BF16 R100, R4, R112, RZ ;  /* 0x000000700464723c */ /* 0x000fe200000418ff */
[----:B------:R-:W-:-:S07]  /*7090*/  FADD.FTZ R12, R17, R12 ;  /* 0x0000000c110c7221 */ /* 0x000fce0000010000 */
[C---:B------:R-:W-:Y:S08]  /*70a0*/  HMMA.16816.F32.BF16 R156, R4.reuse, R158, RZ ;  /* 0x0000009e049c723c */ /* 0x040ff000000418ff */
[C---:B------:R-:W-:Y:S08]  /*70b0*/  HMMA.16816.F32.BF16 R172, R4.reuse, R174, RZ ;  /* 0x000000ae04ac723c */ /* 0x040ff000000418ff */
[C---:B------:R-:W-:Y:S08]  /*70c0*/  HMMA.16816.F32.BF16 R84, R4.reuse, R208, RZ ;  /* 0x000000d00454723c */ /* 0x040ff000000418ff */
[C---:B------:R-:W-:Y:S08]  /*70d0*/  HMMA.16816.F32.BF16 R116, R4.reuse, R204, RZ ;  /* 0x000000cc0474723c */ /* 0x040ff000000418ff */
[C---:B------:R-:W-:Y:S08]  /*70e0*/  HMMA.16816.F32.BF16 R96, R4.reuse, R210, RZ ;  /* 0x000000d20460723c */ /* 0x040ff000000418ff */
[C---:B------:R-:W-:Y:S08]  /*70f0*/  HMMA.16816.F32.BF16 R112, R4.reuse, R114, RZ ;  /* 0x000000720470723c */ /* 0x040ff000000418ff */
[----:B------:R-:W-:Y:S01]  /*7100*/  HMMA.16816.F32.BF16 R8, R4, R206, RZ ;  /* 0x000000ce0408723c */ /* 0x000fe200000418ff */
[----:B------:R-:W-:Y:S01]  /*7110*/  FADD.FTZ R4, R251, R250 ;  /* 0x000000fafb047221 */ /* 0x000fe20000010000 */
[----:B------:R-:W-:-:S03]  /*7120*/  FADD.FTZ R5, R247, R238 ;  /* 0x000000eef7057221 */ /* 0x000fc60000010000 */
        /* <DEDUP_REMOVED lines=42> */
[----:B------:R-:W5:Y:S04]  /*73d0*/  LDL.64 R140, [R1+0x68] ;  /* 0x00006800018c7983 */ /* 0x000f680000100a00 */
[----:B------:R-:W5:Y:S04]  /*73e0*/  LDL.64 R176, [R1+0x50] ;  /* 0x0000500001b07983 */ /* 0x000f680000100a00 */
[----:B------:R-:W5:Y:S04]  /*73f0*/  LDL.64 R204, [R1+0x58] ;  /* 0x0000580001cc7983 */ /* 0x000f680000100a00 */
[----:B------:R-:W5:Y:S04]  /*7400*/  LDL.64 R180, [R1+0x70] ;  /* 0x0000700001b47983 */ /* 0x000f680000100a00 */
[----:B------:R-:W5:Y:S01]  /*7410*/  LDL.64 R208, [R1+0x60] ;  /* 0x0000600001d07983 */ /* 0x000f620000100a00 */
[----:B------:R-:W-:Y:S01]  /*7420*/  UIADD3 UR4, UPT, UPT, UR22, -0x2, URZ ;  /* 0xfffffffe16047890 */ /* 0x000fe2000fffe0ff */
[----:B-1----:R-:W-:-:S03]  /*7430*/  ISETP.GE.AND P2, PT, R212, UR7, PT ;  /* 0x00000007d4007c0c */ /* 0x002fc6000bf46270 */
[----:B------:R-:W-:Y:S01]  /*7440*/  UIMAD.WIDE.U32 UR12, UR4, UR8, URZ ;  /* 0x00000008040c72a5 */ /* 0x000fe2000f8e00ff */
[C---:B------:R-:W-:Y:S01]  /*7450*/  IMAD.SHL.U32 R214, R217.reuse, 0x20, RZ ;  /* 0x00000020d9d67824 */ /* 0x040fe200078e00ff */
[----:B------:R-:W-:Y:S01]  /*7460*/  SHF.R.U32.HI R213, RZ, 0x1, R217 ;  /* 0x00000001ffd57819 */ /* 0x000fe200000116d9 */
[----:B------:R-:W-:-:S03]  /*7470*/  IMAD.SHL.U32 R249, R217, 0x40, RZ ;  /* 0x00000040d9f97824 */ /* 0x000fc600078e00ff */
[----:B------:R-:W-:Y:S02]  /*7480*/  LOP3.LUT R214, R214, 0x7c00, RZ, 0xc0, !PT ;  /* 0x00007c00d6d67812 */ /* 0x000fe400078ec0ff */
[----:B------:R-:W-:Y:S02]  /*7490*/  LOP3.LUT R8, R213, 0x8, RZ, 0xc0, !PT ;  /* 0x00000008d5087812 */ /* 0x000fe400078ec0ff */
[----:B------:R-:W-:-:S04]  /*74a0*/  LOP3.LUT R5, R214, 0x200, R249, 0xf8, !PT ;  /* 0x00000200d6057812 */ /* 0x000fc800078ef8f9 */
[----:B------:R-:W-:Y:S02]  /*74b0*/  LOP3.LUT R8, R5, R243, R8, 0xf6, !PT ;  /* 0x000000f305087212 */ /* 0x000fe400078ef608 */
[----:B------:R-:W-:-:S05]  /*74c0*/  SEL R13, R215, 0xffffffe0, !P3 ;  /* 0xffffffe0d70d7807 */ /* 0x000fca0005800000 */
[----:B------:R-:W-:Y:S02]  /*74d0*/  IMAD.IADD R14, R137, 0x1, R13 ;  /* 0x00000001890e7824 */ /* 0x000fe400078e020d */
[----:B------:R-:W-:Y:S02]  /*74e0*/  IMAD.MOV.U32 R132, RZ, RZ, R252 ;  /* 0x000000ffff847224 */ /* 0x000fe400078e00fc */
[----:B------:R-:W-:-:S05]  /*74f0*/  IMAD.MOV.U32 R252, RZ, RZ, 0x40 ;  /* 0x00000040fffc7424 */ /* 0x000fca00078e00ff */
[----:B------:R-:W-:-:S05]  /*7500*/  SEL R252, R252, 0xffffffc0, !P4 ;  /* 0xffffffc0fcfc7807 */ /* 0x000fca0006000000 */
[----:B------:R-:W-:Y:S01]  /*7510*/  IMAD.IADD R16, R137, 0x1, R252 ;  /* 0x0000000189107824 */ /* 0x000fe200078e02fc */
[----:B------:R-:W-:Y:S01]  /*7520*/  BAR.SYNC.DEFER_BLOCKING 0x0 ;  /* 0x0000000000007b1d */ /* 0x000fe20000010000 */
[----:B--2---:R-:W-:Y:S01]  /*7530*/  ISETP.GE.AND P1, PT, R28, UR7, PT ;  /* 0x000000071c007c0c */ /* 0x004fe2000bf26270 */
[----:B------:R-:W-:Y:S02]  /*7540*/  UIMAD UR7, UR4, UR9, UR13 ;  /* 0x00000009040772a4 */ /* 0x000fe4000f8e020d */
[----:B------:R-:W-:Y:S02]  /*7550*/  USHF.L.U32 UR4, UR12, 0x5, URZ ;  /* 0x000000050c047899 */ /* 0x000fe400080006ff */
[----:B------:R-:W-:Y:S02]  /*7560*/  USHF.L.U64.HI UR7, UR12, 0x5, UR7 ;  /* 0x000000050c077899 */ /* 0x000fe40008010207 */
[----:B------:R-:W-:Y:S02]  /*7570*/  ULEA UR12, UP0, UR8, UR4, 0x4 ;  /* 0x00000004080c7291 */ /* 0x000fe4000f8020ff */
[----:B------:R-:W-:-:S02]  /*7580*/  IMAD.U32 R4, RZ, RZ, UR4 ;  /* 0x00000004ff047e24 */ /* 0x000fc4000f8e00ff */
[----:B------:R-:W-:Y:S02]  /*7590*/  IMAD.U32 R6, RZ, RZ, UR4 ;  /* 0x00000004ff067e24 */ /* 0x000fe4000f8e00ff */
[----:B------:R-:W-:Y:S02]  /*75a0*/  IMAD.U32 R9, RZ, RZ, UR4 ;  /* 0x00000004ff097e24 */ /* 0x000fe4000f8e00ff */
[----:B------:R-:W-:Y:S01]  /*75b0*/  IMAD.U32 R7, RZ, RZ, UR4 ;  /* 0x00000004ff077e24 */ /* 0x000fe2000f8e00ff */
[----:B------:R-:W-:Y:S01]  /*75c0*/  ULEA.HI.X UR4, UR8, UR7, UR9, 0x4, UP0 ;  /* 0x0000000708047291 */ /* 0x000fe200080f2409 */
[----:B------:R-:W-:Y:S01]  /*75d0*/  IMAD.U32 R2, RZ, RZ, UR12 ;  /* 0x0000000cff027e24 */ /* 0x000fe2000f8e00ff */
[-C--:B---3--:R-:W-:Y:S01]  /*75e0*/  @!P2 LEA R4, P6, R4, R24.reuse, 0x1 ;  /* 0x000000180404a211 */ /* 0x088fe200078c08ff */
[----:B------:R-:W-:Y:S01]  /*75f0*/  IMAD.U32 R3, RZ, RZ, UR7 ;  /* 0x00000007ff037e24 */ /* 0x000fe2000f8e00ff */
[-C--:B------:R-:W-:Y:S01]  /*7600*/  @!P1 LEA R6, P0, R6, R24.reuse, 0x1 ;  /* 0x0000001806069211 */ /* 0x080fe200078008ff */
[----:B------:R-:W-:Y:S01]  /*7610*/  IMAD.U32 R0, RZ, RZ, UR7 ;  /* 0x00000007ff007e24 */ /* 0x000fe2000f8e00ff */
[----:B------:R-:W-:Y:S01]  /*7620*/  LEA R2, P5, R2, R24, 0x1 ;  /* 0x0000001802027211 */ /* 0x000fe200078a08ff */
[----:B------:R-:W-:Y:S01]  /*7630*/  IMAD.U32 R11, RZ, RZ, UR12 ;  /* 0x0000000cff0b7e24 */ /* 0x000fe2000f8e00ff */
[-C--:B----4-:R-:W-:Y:S01]  /*7640*/  @!P2 LEA.HI.X R5, R9, R32.reuse, R3, 0x1, P6 ;  /* 0x000000200905a211 */ /* 0x090fe200030f0c03 */
[----:B------:R-:W-:Y:S01]  /*7650*/  IMAD.U32 R10, RZ, RZ, UR4 ;  /* 0x00000004ff0a7e24 */ /* 0x000fe2000f8e00ff */
[----:B------:R-:W-:-:S03]  /*7660*/  @!P1 LEA.HI.X R7, R7, R32, R0, 0x1, P0 ;  /* 0x0000002007079211 */ /* 0x000fc600000f0c00 */
[----:B------:R-:W-:Y:S01]  /*7670*/  @!PT LDS RZ, [RZ] ;  /* 0x00000000fffff984 */ /* 0x000fe20000000800 */
[----:B------:R-:W-:Y:S01]  /*7680*/  @!PT LDS RZ, [RZ] ;  /* 0x00000000fffff984 */ /* 0x000fe20000000800 */
[----:B------:R-:W-:Y:S01]  /*7690*/  @!PT LDS RZ, [RZ] ;  /* 0x00000000fffff984 */ /* 0x000fe20000000800 */
[----:B------:R-:W-:Y:S01]  /*76a0*/  @!P2 LDGSTS.E.BYPASS.LTC128B.128 [R221+0xa000], desc[UR28][R4.64] ;  /* 0x0a00000004ddafae */ /* 0x000fe2000b981a1c */
[----:B------:R-:W-:-:S03]  /*76b0*/  LEA.HI.X R3, R11, R32, R10, 0x1, P5 ;  /* 0x000000200b037211 */ /* 0x000fc600028f0c0a */
[----:B------:R-:W-:Y:S01]  /*76c0*/  @P2 STS.128 [R221+0xa000], RZ ;  /* 0x00a000ffdd002388 */ /* 0x000fe20000000c00 */
[----:B------:R-:W-:-:S03]  /*76d0*/  LEA R0, R8, UR5, 0x1 ;  /* 0x0000000508007c11 */ /* 0x000fc6000f8e08ff */
        /* <DEDUP_REMOVED lines=17> */
[----:B------:R-:W3:Y:S01]  /*77f0*/  LDSM.16.M88.4 R28, [R137+0x8800] ;  /* 0x00880000891c783b */ /* 0x000ee20000000200 */
[----:B------:R-:W-:-:S02]  /*7800*/  IMAD.IADD R12, R13, 0x1, R0 ;  /* 0x000000010d0c7824 */ /* 0x000fc400078e0200 */
[----:B-----5:R-:W-:Y:S01]  /*7810*/  IMAD.MOV.U32 R200, RZ, RZ, R140 ;  /* 0x000000ffffc87224 */ /* 0x020fe200078e008c */
[----:B------:R-:W-:Y:S01]  /*7820*/  LDSM.16.M88.4 R24, [R14+0x8000] ;  /* 0x008000000e18783b */ /* 0x000fe20000000200 */
[----:B------:R-:W-:-:S03]  /*7830*/  IMAD.MOV.U32 R201, RZ, RZ, R141 ;  /* 0x000000ffffc97224 */ /* 0x000fc600078e008d */
[----:B------:R-:W4:Y:S04]  /*7840*/  LDSM.16.M88.4 R8, [R12+0x2000] ;  /* 0x002000000c08783b */ /* 0x000f280000000200 */
[----:B------:R-:W5:Y:S04]  /*7850*/  LDSM.16.M88.4 R140, [R14+0x8800] ;  /* 0x008800000e8c783b */ /* 0x000f680000000200 */
[----:B------:R-:W2:Y:S01]  /*7860*/  LDSM.16.M88.4 R20, [R0] ;  /* 0x000000000014783b */ /* 0x000ea20000000200 */
[----:B------:R-:W-:Y:S02]  /*7870*/  IMAD.MOV.U32 R228, RZ, RZ, R204 ;  /* 0x000000ffffe47224 */ /* 0x000fe400078e00cc */
[----:B------:R-:W-:-:S02]  /*7880*/  IMAD.MOV.U32 R229, RZ, RZ, R205 ;  /* 0x000000ffffe57224 */ /* 0x000fc400078e00cd */
[----:B------:R-:W-:Y:S02]  /*7890*/  IMAD.MOV.U32 R202, RZ, RZ, R176 ;  /* 0x000000ffffca7224 */ /* 0x000fe400078e00b0 */
[----:B------:R-:W-:Y:S02]  /*78a0*/  IMAD.MOV.U32 R203, RZ, RZ, R177 ;  /* 0x000000ffffcb7224 */ /* 0x000fe400078e00b1 */
[----:B------:R-:W-:Y:S02]  /*78b0*/  IMAD.MOV.U32 R196, RZ, RZ, R208 ;  /* 0x000000ffffc47224 */ /* 0x000fe400078e00d0 */
[----:B------:R-:W-:Y:S01]  /*78c0*/  IMAD.MOV.U32 R197, RZ, RZ, R209 ;  /* 0x000000ffffc57224 */ /* 0x000fe200078e00d1 */
[----:B------:R-:W-:Y:S01]  /*78d0*/  UIADD3 UR4, UPT, UPT, UR22, -0x2, URZ ;  /* 0xfffffffe16047890 */ /* 0x000fe2000fffe0ff */
[----:B------:R-:W-:Y:S01]  /*78e0*/  IMAD.MOV.U32 R204, RZ, RZ, R180 ;  /* 0x000000ffffcc7224 */ /* 0x000fe200078e00b4 */
[----:B------:R-:W0:Y:S01]  /*78f0*/  LDGDEPBAR ;  /* 0x00000000000079af */ /* 0x000e220000000000 */
[----:B------:R-:W-:Y:S01]  /*7900*/  IMAD.MOV.U32 R205, RZ, RZ, R181 ;  /* 0x000000ffffcd7224 */ /* 0x000fe200078e00b5 */
[C---:B-1----:R-:W-:Y:S08]  /*7910*/  HMMA.16816.F32.BF16 R188, R4.reuse, R32, RZ ;  /* 0x0000002004bc723c */ /* 0x042ff000000418ff */
[C---:B---3--:R-:W-:Y:S08]  /*7920*/  HMMA.16816.F32.BF16 R176, R4.reuse, R30, RZ ;  /* 0x0000001e04b0723c */ /* 0x048ff000000418ff */
[C---:B------:R-:W-:Y:S08]  /*7930*/  HMMA.16816.F32.BF16 R180, R4.reuse, R28, RZ ;  /* 0x0000001c04b4723c */ /* 0x040ff000000418ff */
[----:B------:R-:W-:Y:S01]  /*7940*/  HMMA.16816.F32.BF16 R184, R4, R34, RZ ;  /* 0x0000002204b8723c */ /* 0x000fe200000418ff */
[----:B------:R-:W1:Y:S07]  /*7950*/  LDSM.16.M88.4 R4, [R12] ;  /* 0x000000000c04783b */ /* 0x000e6e0000000200 */
[C---:B----4-:R-:W-:Y:S08]  /*7960*/  HMMA.16816.F32.BF16 R192, R8.reuse, R24, R188 ;  /* 0x0000001808c0723c */ /* 0x050ff000000418bc */
[C---:B-----5:R-:W-:Y:S08]  /*7970*/  HMMA.16816.F32.BF16 R188, R8.reuse, R142, R176 ;  /* 0x0000008e08bc723c */ /* 0x060ff000000418b0 */
[C---:B------:R-:W-:Y:S08]  /*7980*/  HMMA.16816.F32.BF16 R180, R8.reuse, R140, R180 ;  /* 0x0000008c08b4723c */ /* 0x040ff000000418b4 */
[----:B------:R-:W-:Y:S08]  /*7990*/  HMMA.16816.F32.BF16 R184, R8, R26, R184 ;  /* 0x0000001a08b8723c */ /* 0x000ff000000418b8 */
[C---:B--2---:R-:W-:Y:S08]  /*79a0*/  HMMA.16816.F32.BF16 R176, R20.reuse, R32, RZ ;  /* 0x0000002014b0723c */ /* 0x044ff000000418ff */
[C---:B------:R-:W-:Y:S08]  /*79b0*/  HMMA.16816.F32.BF16 R8, R20.reuse, R28, RZ ;  /* 0x0000001c1408723c */ /* 0x040ff000000418ff */
[C---:B------:R-:W-:Y:S08]  /*79c0*/  HMMA.16816.F32.BF16 R32, R20.reuse, R34, RZ ;  /* 0x000000221420723c */ /* 0x040ff000000418ff */
[----:B------:R-:W-:Y:S01]  /*79d0*/  HMMA.16816.F32.BF16 R20, R20, R30, RZ ;  /* 0x0000001e1414723c */ /* 0x000fe200000418ff */
[----:B------:R-:W-:-:S07]  /*79e0*/  IMAD.IADD R2, R252, 0x1, R0 ;  /* 0x00000001fc027824 */ /* 0x000fce00078e0200 */
[C---:B-1----:R-:W-:Y:S01]  /*79f0*/  HMMA.16816.F32.BF16 R28, R4.reuse, R140, R8 ;  /* 0x0000008c041c723c */ /* 0x042fe20000041808 */
[----:B------:R-:W-:Y:S07]  /*7a00*/  LDSM.16.M88.4 R8, [R2] ;  /* 0x000000000208783b */ /* 0x000fee0000000200 */
[C---:B------:R-:W-:Y:S08]  /*7a10*/  HMMA.16816.F32.BF16 R176, R4.reuse, R24, R176 ;  /* 0x0000001804b0723c */ /* 0x040ff000000418b0 */
[C---:B------:R-:W-:Y:S01]  /*7a20*/  HMMA.16816.F32.BF16 R32, R4.reuse, R26, R32 ;  /* 0x0000001a0420723c */ /* 0x040fe20000041820 */
[----:B------:R-:W-:Y:S07]  /*7a30*/  LDSM.16.M88.4 R24, [R16+0x8000] ;  /* 0x008000001018783b */ /* 0x000fee0000000200 */
[----:B------:R-:W-:Y:S01]  /*7a40*/  HMMA.16816.F32.BF16 R140, R4, R142, R20 ;  /* 0x0000008e048c723c */ /* 0x000fe20000041814 */
[----:B------:R-:W1:Y:S04]  /*7a50*/  LDSM.16.M88.4 R4, [R2+0x2000] ;  /* 0x002000000204783b */ /* 0x000e680000000200 */
[----:B------:R-:W2:Y:S01]  /*7a60*/  LDSM.16.M88.4 R20, [R16+0x8800] ;  /* 0x008800001014783b */ /* 0x000ea20000000200 */
[----:B------:R-:W-:-:S02]  /*7a70*/  IMAD.IADD R3, R13, 0x1, R2 ;  /* 0x000000010d037824 */ /* 0x000fc400078e0202 */
[----:B------:R-:W-:Y:S01]  /*7a80*/  IMAD.IADD R13, R13, 0x1, R16 ;  /* 0x000000010d0d7824 */ /* 0x000fe200078e0210 */
[C---:B-1----:R-:W-:Y:S08]  /*7a90*/  HMMA.16816.F32.BF16 R208, R4.reuse, R26, R184 ;  /* 0x0000001a04d0723c */ /* 0x042ff000000418b8 */
[C---:B--2---:R-:W-:Y:S08]  /*7aa0*/  HMMA.16816.F32.BF16 R232, R4.reuse, R20, R180 ;  /* 0x0000001404e8723c */ /* 0x044ff000000418b4 */
[-C--:B------:R-:W-:Y:S08]  /*7ab0*/  HMMA.16816.F32.BF16 R192, R4, R24.reuse, R192 ;  /* 0x0000001804c0723c */ /* 0x080ff000000418c0 */
[C---:B------:R-:W-:Y:S08]  /*7ac0*/  HMMA.16816.F32.BF16 R184, R8.reuse, R24, R176 ;  /* 0x0000001808b8723c */ /* 0x040ff000000418b0 */
[----:B------:R-:W-:Y:S08]  /*7ad0*/  HMMA.16816.F32.BF16 R180, R8, R26, R32 ;  /* 0x0000001a08b4723c */ /* 0x000ff00000041820 */
[----:B------:R-:W-:Y:S01]  /*7ae0*/  HMMA.16816.F32.BF16 R188, R4, R22, R188 ;  /* 0x0000001604bc723c */ /* 0x000fe200000418bc */
[----:B------:R-:W-:Y:S07]  /*7af0*/  LDSM.16.M88.4 R4, [R3+0x2000] ;  /* 0x002000000304783b */ /* 0x000fee0000000200 */
[C---:B------:R-:W-:Y:S01]  /*7b00*/  HMMA.16816.F32.BF16 R24, R8.reuse, R20, R28 ;  /* 0x000000140818723c */ /* 0x040fe2000004181c */
[----:B------:R-:W1:Y:S07]  /*7b10*/  LDSM.16.M88.4 R28, [R13+0x8800] ;  /* 0x008800000d1c783b */ /* 0x000e6e0000000200 */
[----:B------:R-:W-:Y:S01]  /*7b20*/  HMMA.16816.F32.BF16 R176, R8, R22, R140 ;  /* 0x0000001608b0723c */ /* 0x000fe2000004188c */
[----:B------:R-:W2:Y:S04]  /*7b30*/  LDSM.16.M88.4 R8, [R3] ;  /* 0x000000000308783b */ /* 0x000ea80000000200 */
[----:B------:R-:W3:Y:S01]  /*7b40*/  LDSM.16.M88.4 R20, [R13+0x8000] ;  /* 0x008000000d14783b */ /* 0x000ee20000000200 */
[----:B------:R-:W-:-:S02]  /*7b50*/  IMAD.MOV.U32 R142, RZ, RZ, R204 ;  /* 0x000000ffff8e7224 */ /* 0x000fc400078e00cc */
[----:B------:R-:W-:Y:S02]  /*7b60*/  IMAD.MOV.U32 R143, RZ, RZ, R205 ;  /* 0x000000ffff8f7224 */ /* 0x000fe400078e00cd */
[C---:B-1----:R-:W-:Y:S01]  /*7b70*/  HMMA.16816.F32.BF16 R204, R4.reuse, R30, R188 ;  /* 0x0000001e04cc723c */ /* 0x042fe200000418bc */
[----:B------:R-:W-:Y:S02]  /*7b80*/  IMAD.MOV.U32 R188, RZ, RZ, R202 ;  /* 0x000000ffffbc7224 */ /* 0x000fe400078e00ca */
[----:B------:R-:W-:Y:S02]  /*7b90*/  IMAD.MOV.U32 R189, RZ, RZ, R203 ;  /* 0x000000ffffbd7224 */ /* 0x000fe400078e00cb */
[----:B------:R-:W-:Y:S02]  /*7ba0*/  IMAD.MOV.U32 R190, RZ, RZ, R200 ;  /* 0x000000ffffbe7224 */ /* 0x000fe400078e00c8 */
[----:B------:R-:W-:Y:S01]  /*7bb0*/  IMAD.MOV.U32 R191, RZ, RZ, R201 ;  /* 0x000000ffffbf7224 */ /* 0x000fe200078e00c9 */
[-C--:B------:R-:W-:Y:S08]  /*7bc0*/  HMMA.16816.F32.BF16 R232, R4, R28.reuse, R232 ;  /* 0x0000001c04e8723c */ /* 0x080ff000000418e8 */
[----:B--2---:R-:W-:Y:S01]  /*7bd0*/  HMMA.16816.F32.BF16 R236, R8, R28, R24 ;  /* 0x0000001c08ec723c */ /* 0x004fe20000041818 */
[----:B------:R-:W-:Y:S01]  /*7be0*/  IMAD.MOV.U32 R28, RZ, RZ, R142 ;  /* 0x000000ffff1c7224 */ /* 0x000fe200078e008e */
[----:B------:R-:W-:Y:S01]  /*7bf0*/  LDSM.16.M88.4 R24, [R0+0x4000] ;  /* 0x004000000018783b */ /* 0x000fe20000000200 */
[----:B------:R-:W-:-:S03]  /*7c00*/  IMAD.MOV.U32 R29, RZ, RZ, R143 ;  /* 0x000000ffff1d7224 */ /* 0x000fc600078e008f */
[----:B------:R-:W-:Y:S02]  /*7c10*/  LDSM.16.M88.4 R140, [R137+0x9800] ;  /* 0x00980000898c783b */ /* 0x000fe40000000200 */
[C---:B---3--:R-:W-:Y:S08]  /*7c20*/  HMMA.16816.F32.BF16 R32, R4.reuse, R20, R192 ;  /* 0x000000140420723c */ /* 0x048ff000000418c0 */
[----:B------:R-:W-:Y:S01]  /*7c30*/  HMMA.16816.F32.BF16 R208, R4, R22, R208 ;  /* 0x0000001604d0723c */ /* 0x000fe200000418d0 */
[----:B------:R-:W1:Y:S07]  /*7c40*/  LDSM.16.M88.4 R4, [R0+0x6000] ;  /* 0x006000000004783b */ /* 0x000e6e0000000200 */
[----:B------:R-:W-:Y:S01]  /*7c50*/  HMMA.16816.F32.BF16 R200, R8, R20, R184 ;  /* 0x0000001408c8723c */ /* 0x000fe200000418b8 */
[----:B------:R-:W-:-:S02]  /*7c60*/  IMAD.MOV.U32 R186, RZ, RZ, R196 ;  /* 0x000000ffffba7224 */ /* 0x000fc400078e00c4 */
[----:B------:R-:W-:-:S05]  /*7c70*/  IMAD.MOV.U32 R187, RZ, RZ, R197 ;  /* 0x000000ffffbb7224 */ /* 0x000fca00078e00c5 */
[C---:B------:R-:W-:Y:S01]  /*7c80*/  HMMA.16816.F32.BF16 R196, R8.reuse, R22, R180 ;  /* 0x0000001608c4723c */ /* 0x040fe200000418b4 */
[----:B------:R-:W2:Y:S07]  /*7c90*/  LDSM.16.M88.4 R20, [R137+0x9000] ;  /* 0x009000008914783b */ /* 0x000eae0000000200 */
[----:B------:R-:W-:Y:S01]  /*7ca0*/  HMMA.16816.F32.BF16 R192, R8, R30, R176 ;  /* 0x0000001e08c0723c */ /* 0x000fe200000418b0 */
[----:B------:R-:W-:Y:S02]  /*7cb0*/  IMAD.MOV.U32 R30, RZ, RZ, R186 ;  /* 0x000000ffff1e7224 */ /* 0x000fe400078e00ba */
[----:B------:R-:W-:-:S02]  /*7cc0*/  IMAD.MOV.U32 R31, RZ, RZ, R187 ;  /* 0x000000ffff1f7224 */ /* 0x000fc400078e00bb */
[----:B------:R-:W-:Y:S02]  /*7cd0*/  IMAD.MOV.U32 R176, RZ, RZ, R188 ;  /* 0x000000ffffb07224 */ /* 0x000fe400078e00bc */
[----:B------:R-:W-:Y:S02]  /*7ce0*/  IMAD.MOV.U32 R177, RZ, RZ, R189 ;  /* 0x000000ffffb17224 */ /* 0x000fe400078e00bd */
[----:B------:R-:W-:Y:S02]  /*7cf0*/  IMAD.MOV.U32 R178, RZ, RZ, R190 ;  /* 0x000000ffffb27224 */ /* 0x000fe400078e00be */
[----:B------:R-:W-:Y:S01]  /*7d00*/  IMAD.MOV.U32 R179, RZ, RZ, R191 ;  /* 0x000000ffffb37224 */ /* 0x000fe200078e00bf */
[----:B-1----:R-:W-:Y:S01]  /*7d10*/  HMMA.16816.F32.BF16 R180, R4, R140, R232 ;  /* 0x0000008c04b4723c */ /* 0x002fe200000418e8 */
[----:B------:R-:W-:Y:S02]  /*7d20*/  IMAD.MOV.U32 R232, RZ, RZ, R30 ;  /* 0x000000ffffe87224 */ /* 0x000fe400078e001e */
[----:B------:R-:W-:-:S02]  /*7d30*/  IMAD.MOV.U32 R233, RZ, RZ, R31 ;  /* 0x000000ffffe97224 */ /* 0x000fc400078e001f */
[----:B------:R-:W-:Y:S02]  /*7d40*/  IMAD.MOV.U32 R234, RZ, RZ, R28 ;  /* 0x000000ffffea7224 */ /* 0x000fe400078e001c */
[----:B------:R-:W-:Y:S02]  /*7d50*/  IMAD.MOV.U32 R235, RZ, RZ, R29 ;  /* 0x000000ffffeb7224 */ /* 0x000fe400078e001d */
[C---:B------:R-:W-:Y:S08]  /*7d60*/  HMMA.16816.F32.BF16 R28, R4.reuse, R142, R204 ;  /* 0x0000008e041c723c */ /* 0x040ff000000418cc */
[C---:B--2---:R-:W-:Y:S01]  /*7d70*/  HMMA.16816.F32.BF16 R188, R4.reuse, R20, R32 ;  /* 0x0000001404bc723c */ /* 0x044fe20000041820 */
[----:B------:R-:W-:Y:S07]  /*7d80*/  LDSM.16.M88.4 R32, [R14+0x9000] ;  /* 0x009000000e20783b */ /* 0x000fee0000000200 */
[----:B------:R-:W-:Y:S01]  /*7d90*/  HMMA.16816.F32.BF16 R184, R4, R22, R208 ;  /* 0x0000001604b8723c */ /* 0x000fe200000418d0 */
[----:B------:R-:W1:Y:S07]  /*7da0*/  LDSM.16.M88.4 R4, [R12+0x6000] ;  /* 0x006000000c04783b */ /* 0x000e6e0000000200 */
[----:B------:R-:W-:Y:S01]  /*7db0*/  HMMA.16816.F32.BF16 R8, R24, R20, R200 ;  /* 0x000000141808723c */ /* 0x000fe200000418c8 */
[----:B------:R-:W-:-:S02]  /*7dc0*/  IMAD.MOV.U32 R200, RZ, RZ, R176 ;  /* 0x000000ffffc87224 */ /* 0x000fc400078e00b0 */
[----:B------:R-:W-:Y:S02]  /*7dd0*/  IMAD.MOV.U32 R201, RZ, RZ, R177 ;  /* 0x000000ffffc97224 */ /* 0x000fe400078e00b1 */
[----:B------:R-:W-:Y:S02]  /*7de0*/  IMAD.MOV.U32 R202, RZ, RZ, R178 ;  /* 0x000000ffffca7224 */ /* 0x000fe400078e00b2 */
[----:B------:R-:W-:Y:S01]  /*7df0*/  IMAD.MOV.U32 R203, RZ, RZ, R179 ;  /* 0x000000ffffcb7224 */ /* 0x000fe200078e00b3 */
[C---:B------:R-:W-:Y:S01]  /*7e00*/  HMMA.16816.F32.BF16 R208, R24.reuse, R22, R196 ;  /* 0x0000001618d0723c */ /* 0x040fe200000418c4 */
[----:B------:R-:W2:Y:S04]  /*7e10*/  LDSM.16.M88.4 R176, [R14+0x9800] ;  /* 0x009800000eb0783b */ /* 0x000ea80000000200 */
[----:B------:R-:W3:Y:S03]  /*7e20*/  LDSM.16.M88.4 R20, [R12+0x4000] ;  /* 0x004000000c14783b */ /* 0x000ee60000000200 */
[----:B------:R-:W-:Y:S01]  /*7e30*/  HMMA.16816.F32.BF16 R204, R24, R140, R236 ;  /* 0x0000008c18cc723c */ /* 0x000fe200000418ec */
[----:B------:R-:W-:-:S02]  /*7e40*/  IMAD.MOV.U32 R238, RZ, RZ, R200 ;  /* 0x000000ffffee7224 */ /* 0x000fc400078e00c8 */
[----:B------:R-:W-:Y:S02]  /*7e50*/  IMAD.MOV.U32 R239, RZ, RZ, R201 ;  /* 0x000000ffffef7224 */ /* 0x000fe400078e00c9 */
[----:B------:R-:W-:Y:S02]  /*7e60*/  IMAD.MOV.U32 R236, RZ, RZ, R202 ;  /* 0x000000ffffec7224 */ /* 0x000fe400078e00ca */
[----:B------:R-:W-:Y:S02]  /*7e70*/  IMAD.MOV.U32 R237, RZ, RZ, R203 ;  /* 0x000000ffffed7224 */ /* 0x000fe400078e00cb */
[----:B------:R-:W-:Y:S01]  /*7e80*/  HMMA.16816.F32.BF16 R200, R24, R142, R192 ;  /* 0x0000008e18c8723c */ /* 0x000fe200000418c0 */
[----:B------:R-:W-:Y:S07]  /*7e90*/  LDSM.16.M88.4 R24, [R16+0x9800] ;  /* 0x009800001018783b */ /* 0x000fee0000000200 */
[C---:B-1----:R-:W-:Y:S08]  /*7ea0*/  HMMA.16816.F32.BF16 R196, R4.reuse, R32, R188 ;  /* 0x0000002004c4723c */ /* 0x042ff000000418bc */
[C---:B------:R-:W-:Y:S08]  /*7eb0*/  HMMA.16816.F32.BF16 R192, R4.reuse, R34, R184 ;  /* 0x0000002204c0723c */ /* 0x040ff000000418b8 */
[C---:B--2---:R-:W-:Y:S08]  /*7ec0*/  HMMA.16816.F32.BF16 R188, R4.reuse, R176, R180 ;  /* 0x000000b004bc723c */ /* 0x044ff000000418b4 */
[----:B------:R-:W-:Y:S01]  /*7ed0*/  HMMA.16816.F32.BF16 R184, R4, R178, R28 ;  /* 0x000000b204b8723c */ /* 0x000fe2000004181c */
[----:B------:R-:W-:Y:S04]  /*7ee0*/  LDSM.16.M88.4 R28, [R16+0x9000] ;  /* 0x00900000101c783b */ /* 0x000fe80000000200 */
[----:B------:R-:W1:Y:S03]  /*7ef0*/  LDSM.16.M88.4 R4, [R2+0x4000] ;  /* 0x004000000204783b */ /* 0x000e660000000200 */
[C---:B---3--:R-:W-:Y:S01]  /*7f00*/  HMMA.16816.F32.BF16 R180, R20.reuse, R32, R8 ;  /* 0x0000002014b4723c */ /* 0x048fe20000041808 */
[----:B------:R-:W2:Y:S07]  /*7f10*/  LDSM.16.M88.4 R8, [R2+0x6000] ;  /* 0x006000000208783b */ /* 0x000eae0000000200 */
[C---:B------:R-:W-:Y:S08]  /*7f20*/  HMMA.16816.F32.BF16 R140, R20.reuse, R34, R208 ;  /* 0x00000022148c723c */ /* 0x040ff000000418d0 */
[C---:B------:R-:W-:Y:S08]  /*7f30*/  HMMA.16816.F32.BF16 R32, R20.reuse, R176, R204 ;  /* 0x000000b01420723c */ /* 0x040ff000000418cc */
[----:B------:R-:W-:Y:S01]  /*7f40*/  HMMA.16816.F32.BF16 R20, R20, R178, R200 ;  /* 0x000000b21414723c */ /* 0x000fe200000418c8 */
[----:B------:R-:W-:Y:S01]  /*7f50*/  IMAD.MOV.U32 R210, RZ, RZ, R234 ;  /* 0x000000ffffd27224 */ /* 0x000fe200078e00ea */
[----:B------:R-:W3:Y:S05]  /*7f60*/  S2R R208, SR_CTAID.X ;  /* 0x0000000000d07919 */ /* 0x000eea0000002500 */
[----:B------:R-:W4:Y:S01]  /*7f70*/  S2R R210, SR_CTAID.X ;  /* 0x0000000000d27919 */ /* 0x000f220000002500 */
[-C--:B-1----:R-:W-:Y:S08]  /*7f80*/  HMMA.16816.F32.BF16 R180, R4, R28.reuse, R180 ;  /* 0x0000001c04b4723c */ /* 0x082ff000000418b4 */
[C---:B--2---:R-:W-:Y:S08]  /*7f90*/  HMMA.16816.F32.BF16 R196, R8.reuse, R28, R196 ;  /* 0x0000001c08c4723c */ /* 0x044ff000000418c4 */
[-C--:B------:R-:W-:Y:S08]  /*7fa0*/  HMMA.16816.F32.BF16 R192, R8, R30.reuse, R192 ;  /* 0x0000001e08c0723c */ /* 0x080ff000000418c0 */
[----:B------:R-:W-:Y:S08]  /*7fb0*/  HMMA.16816.F32.BF16 R140, R4, R30, R140 ;  /* 0x0000001e048c723c */ /* 0x000ff0000004188c */
[C---:B------:R-:W-:Y:S08]  /*7fc0*/  HMMA.16816.F32.BF16 R188, R8.reuse, R24, R188 ;  /* 0x0000001808bc723c */ /* 0x040ff000000418bc */
[----:B------:R-:W-:Y:S01]  /*7fd0*/  HMMA.16816.F32.BF16 R184, R8, R26, R184 ;  /* 0x0000001a08b8723c */ /* 0x000fe200000418b8 */
[----:B------:R-:W-:Y:S01]  /*7fe0*/  IMAD.MOV.U32 R211, RZ, RZ, R235 ;  /* 0x000000ffffd37224 */ /* 0x000fe200078e00eb */
[--C-:B------:R-:W-:Y:S01]  /*7ff0*/  SHF.R.U32.HI R12, RZ, 0x5, R217.reuse ;  /* 0x00000005ff0c7819 */ /* 0x100fe200000116d9 */
[----:B------:R-:W-:Y:S05]  /*8000*/  LDSM.16.M88.4 R8, [R3+0x4000] ;  /* 0x004000000308783b */ /* 0x000fea0000000200 */
[C---:B------:R-:W-:Y:S08]  /*8010*/  HMMA.16816.F32.BF16 R32, R4.reuse, R24, R32 ;  /* 0x000000180420723c */ /* 0x040ff00000041820 */
[----:B------:R-:W-:Y:S01]  /*8020*/  HMMA.16816.F32.BF16 R28, R4, R26, R20 ;  /* 0x0000001a041c723c */ /* 0x000fe20000041814 */
[----:B------:R1:W-:Y:S04]  /*8030*/  LDSM.16.M88.4 R4, [R3+0x6000] ;  /* 0x006000000304783b */ /* 0x0003e80000000200 */
[----:B------:R-:W2:Y:S04]  /*8040*/  LDSM.16.M88.4 R20, [R13+0x9000] ;  /* 0x009000000d14783b */ /* 0x000ea80000000200 */
[----:B------:R-:W5:Y:S01]  /*8050*/  LDSM.16.M88.4 R24, [R13+0x9800] ;  /* 0x009800000d18783b */ /* 0x000f620000000200 */
[----:B------:R-:W-:Y:S01]  /*8060*/  SHF.R.U32.HI R0, RZ, 0x5, R217 ;  /* 0x00000005ff007819 */ /* 0x000fe200000116d9 */
[----:B----4-:R-:W-:Y:S01]  /*8070*/  IMAD R210, R210, 0x8, R12 ;  /* 0x00000008d2d27824 */ /* 0x010fe200078e020c */
[----:B------:R-:W-:Y:S01]  /*8080*/  LOP3.LUT R2, R225, UR4, R211, 0x96, !PT ;  /* 0x00000004e1027c12 */ /* 0x000fe2000f8e96d3 */
[----:B------:R-:W-:Y:S01]  /*8090*/  IMAD.MOV.U32 R16, RZ, RZ, R232 ;  /* 0x000000ffff107224 */ /* 0x000fe200078e00e8 */
[----:B------:R-:W-:-:S04]  /*80a0*/  DEPBAR.LE SB0, 0x0 ;  /* 0x000080000000791a */ /* 0x000fc80000000000 */
[----:B---3--:R-:W-:Y:S02]  /*80b0*/  IMAD R208, R208, 0x8, R0 ;  /* 0x00000008d0d07824 */ /* 0x008fe400078e0200 */
[----:B------:R-:W-:Y:S02]  /*80c0*/  VIADD R210, R210, 0x4 ;  /* 0x00000004d2d27836 */ /* 0x000fe40000000000 */
[----:B------:R-:W-:-:S04]  /*80d0*/  IMAD.WIDE.U32 R208, R208, -0x326172a9, RZ ;  /* 0xcd9e8d57d0d07825 */ /* 0x000fc800078e00ff */
[----:B-1----:R-:W-:-:S04]  /*80e0*/  IMAD.WIDE.U32 R2, R2, -0x326172a9, RZ ;  /* 0xcd9e8d5702027825 */ /* 0x002fc800078e00ff */
[----:B------:R-:W-:Y:S01]  /*80f0*/  IMAD.MOV.U32 R17, RZ, RZ, R233 ;  /* 0x000000ffff117224 */ /* 0x000fe200078e00e9 */
[----:B------:R-:W-:Y:S01]  /*8100*/  LOP3.LUT R0, R138, R208, R3, 0x96, !PT ;  /* 0x000000d08a007212 */ /* 0x000fe200078e9603 */
[----:B------:R-:W-:Y:S01]  /*8110*/  IMAD.WIDE.U32 R210, R210, -0x326172a9, RZ ;  /* 0xcd9e8d57d2d27825 */ /* 0x000fe200078e00ff */
[C---:B--2---:R-:W-:Y:S08]  /*8120*/  HMMA.16816.F32.BF16 R196, R4.reuse, R20, R196 ;  /* 0x0000001404c4723c */ /* 0x044ff000000418c4 */
[C---:B------:R-:W-:Y:S08]  /*8130*/  HMMA.16816.F32.BF16 R200, R4.reuse, R22, R192 ;  /* 0x0000001604c8723c */ /* 0x040ff000000418c0 */
[C---:B-----5:R-:W-:Y:S08]  /*8140*/  HMMA.16816.F32.BF16 R204, R4.reuse, R24, R188 ;  /* 0x0000001804cc723c */ /* 0x060ff000000418bc */
[----:B------:R-:W-:Y:S01]  /*8150*/  HMMA.16816.F32.BF16 R232, R4, R26, R184 ;  /* 0x0000001a04e8723c */ /* 0x000fe200000418b8 */
[----:B------:R-:W-:-:S02]  /*8160*/  LOP3.LUT R4, R139, R2, R239, 0x96, !PT ;  /* 0x000000028b047212 */ /* 0x000fc400078e96ef */
[----:B------:R-:W-:Y:S02]  /*8170*/  LOP3.LUT R6, R138, R210, R3, 0x96, !PT ;  /* 0x000000d28a067212 */ /* 0x000fe400078e9603 */
[----:B------:R-:W-:Y:S01]  /*8180*/  LOP3.LUT R5, R139, R2, R229, 0x96, !PT ;  /* 0x000000028b057212 */ /* 0x000fe200078e96e5 */
[----:B------:R-:W-:-:S04]  /*8190*/  IMAD.WIDE.U32 R2, R0, -0x2daee0ad, RZ ;  /* 0xd2511f5300027825 */ /* 0x000fc800078e00ff */
[----:B------:R-:W-:Y:S01]  /*81a0*/  IMAD.WIDE.U32 R192, R4, -0x2daee0ad, RZ ;  /* 0xd2511f5304c07825 */ /* 0x000fe200078e00ff */
[----:B------:R-:W-:-:S03]  /*81b0*/  LOP3.LUT R7, R244, R16, R3, 0x96, !PT ;  /* 0x00000010f4077212 */ /* 0x000fc600078e9603 */
[----:B------:R-:W-:Y:S01]  /*81c0*/  IMAD.U32 R0, RZ, RZ, UR22 ;  /* 0x00000016ff007e24 */ /* 0x000fe2000f8e00ff */
[----:B------:R-:W-:Y:S01]  /*81d0*/  LOP3.LUT R4, R245, R2, R193, 0x96, !PT ;  /* 0x00000002f5047212 */ /* 0x000fe200078e96c1 */
[----:B------:R-:W-:-:S04]  /*81e0*/  IMAD.WIDE.U32 R2, R6, -0x2daee0ad, RZ ;  /* 0xd2511f5306027825 */ /* 0x000fc800078e00ff */
[----:B------:R-:W-:-:S04]  /*81f0*/  IMAD.WIDE.U32 R188, R5, -0x2daee0ad, RZ ;  /* 0xd2511f5305bc7825 */ /* 0x000fc800078e00ff */
[----:B------:R-:W-:Y:S01]  /*8200*/  IMAD R6, R0, 0x20, R132 ;  /* 0x0000002000067824 */ /* 0x000fe200078e0284 */
[----:B------:R-:W-:Y:S02]  /*8210*/  LOP3.LUT R0, R244, R236, R3, 0x96, !PT ;  /* 0x000000ecf4007212 */ /* 0x000fe400078e9603 */
[----:B------:R-:W-:Y:S01]  /*8220*/  LOP3.LUT R3, R245, R2, R189, 0x96, !PT ;  /* 0x00000002f5037212 */ /* 0x000fe200078e96bd */
[----:B------:R-:W-:-:S04]  /*8230*/  VIADD R2, R6, UR21 ;  /* 0x0000001506027c36 */ /* 0x000fc80008000000 */
[----:B------:R-:W-:Y:S02]  /*8240*/  VIADD R190, R2, 0xffffffd8 ;  /* 0xffffffd802be7836 */ /* 0x000fe40000000000 */
[----:B------:R-:W-:Y:S01]  /*8250*/  IMAD.WIDE.U32 R178, R4, -0x326172a9, RZ ;  /* 0xcd9e8d5704b27825 */ /* 0x000fe200078e00ff */
[----:B------:R-:W-:Y:S03]  /*8260*/  HMMA.16816.F32.BF16 R28, R8, R26, R28 ;  /* 0x0000001a081c723c */ /* 0x000fe6000004181c */
[----:B------:R-:W-:-:S04]  /*8270*/  IMAD.WIDE.U32 R176, R3, -0x326172a9, RZ ;  /* 0xcd9e8d5703b07825 */ /* 0x000fc800078e00ff */
[----:B------:R-:W-:-:S04]  /*8280*/  IMAD.WIDE.U32 R4, R0, -0x326172a9, RZ ;  /* 0xcd9e8d5700047825 */ /* 0x000fc800078e00ff */
[--C-:B------:R-:W-:Y:S02]  /*8290*/  IMAD.IADD R3, R222, 0x1, -R190.reuse ;  /* 0x00000001de037824 */ /* 0x100fe400078e0abe */
[----:B------:R-:W-:-:S03]  /*82a0*/  IMAD.IADD R0, R15, 0x1, -R190 ;  /* 0x000000010f007824 */ /* 0x000fc600078e0abe */
[----:B------:R-:W-:Y:S02]  /*82b0*/  IABS R3, R3 ;  /* 0x0000000300037213 */ /* 0x000fe40000000000 */
[----:B------:R-:W-:Y:S02]  /*82c0*/  IABS R0, R0 ;  /* 0x0000000000007213 */ /* 0x000fe40000000000 */
[----:B------:R-:W-:Y:S01]  /*82d0*/  LOP3.LUT R209, R240, R4, R177, 0x96, !PT ;  /* 0x00000004f0d17212 */ /* 0x000fe200078e96b1 */
[----:B------:R-:W-:Y:S02]  /*82e0*/  IMAD.MOV.U32 R4, RZ, RZ, R3 ;  /* 0x000000ffff047224 */ /* 0x000fe400078e0003 */
[----:B------:R-:W-:Y:S01]  /*82f0*/  IMAD.MOV.U32 R3, RZ, RZ, R0 ;  /* 0x000000ffff037224 */ /* 0x000fe200078e0000 */
[----:B------:R-:W-:Y:S01]  /*8300*/  HMMA.16816.F32.BF16 R180, R8, R20, R180 ;  /* 0x0000001408b4723c */ /* 0x000fe200000418b4 */
[----:B------:R-:W-:-:S03]  /*8310*/  VIADD R0, R2, 0xffffffc0 ;  /* 0xffffffc002007836 */ /* 0x000fc60000000000 */
[----:B------:R-:W-:Y:S02]  /*8320*/  I2FP.F32.S32 R3, R3 ;  /* 0x0000000300037245 */ /* 0x000fe40000201400 */
[----:B------:R-:W-:Y:S02]  /*8330*/  I2FP.F32.S32 R4, R4 ;  /* 0x0000000400047245 */ /* 0x000fe40000201400 */
[----:B------:R-:W-:Y:S01]  /*8340*/  HMMA.16816.F32.BF16 R140, R8, R22, R140 ;  /* 0x00000016088c723c */ /* 0x000fe2000004188c */
[----:B------:R-:W-:Y:S01]  /*8350*/  FFMA.FTZ R191, R3, -UR6, R30 ;  /* 0x8000000603bf7c23 */ /* 0x000fe2000801001e */
[----:B------:R-:W-:Y:S01]  /*8360*/  LOP3.LUT R194, R241, R228, R5, 0x96, !PT ;  /* 0x000000e4f1c27212 */ /* 0x000fe200078e9605 */
[--C-:B------:R-:W-:Y:S02]  /*8370*/  IMAD.IADD R3, R15, 0x1, -R0.reuse ;  /* 0x000000010f037824 */ /* 0x100fe400078e0a00 */
[----:B------:R-:W-:-:S03]  /*8380*/  IMAD.IADD R5, R222, 0x1, -R0 ;  /* 0x00000001de057824 */ /* 0x000fc600078e0a00 */
[----:B------:R-:W-:Y:S01]  /*8390*/  HMMA.16816.F32.BF16 R184, R8, R24, R32 ;  /* 0x0000001808b8723c */ /* 0x000fe20000041820 */
[----:B------:R-:W-:-:S04]  /*83a0*/  IMAD.WIDE.U32 R8, R7, -0x326172a9, RZ ;  /* 0xcd9e8d5707087825 */ /* 0x000fc800078e00ff */
[----:B------:R-:W-:Y:S01]  /*83b0*/  FFMA.FTZ R132, R4, -UR6, R28 ;  /* 0x8000000604847c23 */ /* 0x000fe2000801001c */
[--C-:B------:R-:W-:Y:S01]  /*83c0*/  IMAD.IADD R7, R19, 0x1, -R0.reuse ;  /* 0x0000000113077824 */ /* 0x100fe200078e0a00 */
[----:B------:R-:W-:Y:S02]  /*83d0*/  IABS R4, R3 ;  /* 0x0000000300047213 */ /* 0x000fe40000000000 */
[----:B------:R-:W-:Y:S02]  /*83e0*/  IABS R5, R5 ;  /* 0x0000000500057213 */ /* 0x000fe40000000000 */
[----:B------:R-:W-:Y:S02]  /*83f0*/  IABS R3, R7 ;  /* 0x0000000700037213 */ /* 0x000fe40000000000 */
[----:B------:R-:W-:Y:S01]  /*8400*/  I2FP.F32.S32 R4, R4 ;  /* 0x0000000400047245 */ /* 0x000fe20000201400 */
[----:B------:R-:W-:Y:S01]  /*8410*/  IMAD.IADD R0, R18, 0x1, -R0 ;  /* 0x0000000112007824 */ /* 0x000fe200078e0a00 */
[----:B------:R-:W-:-:S02]  /*8420*/  I2FP.F32.S32 R5, R5 ;  /* 0x0000000500057245 */ /* 0x000fc40000201400 */
[----:B------:R-:W-:Y:S01]  /*8430*/  I2FP.F32.S32 R3, R3 ;  /* 0x0000000300037245 */ /* 0x000fe20000201400 */
[----:B------:R-:W-:Y:S02]  /*8440*/  VIADD R24, R2, 0xffffffc1 ;  /* 0xffffffc102187836 */ /* 0x000fe40000000000 */
[----:B------:R-:W-:Y:S01]  /*8450*/  FFMA.FTZ R35, R4, -UR6, R182 ;  /* 0x8000000604237c23 */ /* 0x000fe200080100b6 */
[----:B------:R-:W-:Y:S01]  /*8460*/  FFMA.FTZ R11, R5, -UR6, R180 ;  /* 0x80000006050b7c23 */ /* 0x000fe200080100b4 */
[----:B------:R-:W-:Y:S01]  /*8470*/  IABS R5, R0 ;  /* 0x0000000000057213 */ /* 0x000fe20000000000 */
[----:B------:R-:W-:Y:S01]  /*8480*/  FFMA.FTZ R182, R3, -UR6, R196 ;  /* 0x8000000603b67c23 */ /* 0x000fe200080100c4 */
[--C-:B------:R-:W-:Y:S02]  /*8490*/  IMAD.IADD R3, R222, 0x1, -R24.reuse ;  /* 0x00000001de037824 */ /* 0x100fe400078e0a18 */
[----:B------:R-:W-:-:S03]  /*84a0*/  IMAD.IADD R0, R15, 0x1, -R24 ;  /* 0x000000010f007824 */ /* 0x000fc600078e0a18 */
[----:B------:R-:W-:Y:S02]  /*84b0*/  IABS R3, R3 ;  /* 0x0000000300037213 */ /* 0x000fe40000000000 */
[----:B------:R-:W-:Y:S02]  /*84c0*/  IABS R0, R0 ;  /* 0x0000000000007213 */ /* 0x000fe40000000000 */
[----:B------:R-:W-:Y:S02]  /*84d0*/  I2FP.F32.S32 R4, R3 ;  /* 0x0000000300047245 */ /* 0x000fe40000201400 */
[----:B------:R-:W-:Y:S01]  /*84e0*/  I2FP.F32.S32 R3, R0 ;  /* 0x0000000000037245 */ /* 0x000fe20000201400 */
[----:B------:R-:W-:Y:S02]  /*84f0*/  VIADD R23, R2, 0xffffffc8 ;  /* 0xffffffc802177836 */ /* 0x000fe40000000000 */
[----:B------:R-:W-:Y:S02]  /*8500*/  IMAD.IADD R0, R19, 0x1, -R24 ;  /* 0x0000000113007824 */ /* 0x000fe400078e0a18 */
[----:B------:R-:W-:Y:S01]  /*8510*/  FFMA.FTZ R34, R3, -UR6, R183 ;  /* 0x8000000603227c23 */ /* 0x000fe200080100b7 */
[----:B------:R-:W-:-:S02]  /*8520*/  IMAD.IADD R3, R222, 0x1, -R23 ;  /* 0x00000001de037824 */ /* 0x000fc400078e0a17 */
[----:B------:R-:W-:-:S03]  /*8530*/  IABS R0, R0 ;  /* 0x0000000000007213 */ /* 0x000fc60000000000 */
[----:B------:R-:W-:Y:S01]  /*8540*/  IABS R3, R3 ;  /* 0x0000000300037213 */ /* 0x000fe20000000000 */
[----:B------:R-:W-:Y:S01]  /*8550*/  FFMA.FTZ R30, R4, -UR6, R181 ;  /* 0x80000006041e7c23 */ /* 0x000fe200080100b5 */
[----:B------:R-:W-:-:S03]  /*8560*/  IMAD.MOV.U32 R4, RZ, RZ, R0 ;  /* 0x000000ffff047224 */ /* 0x000fc600078e0000 */
[----:B------:R-:W-:Y:S01]  /*8570*/  IMAD.MOV.U32 R0, RZ, RZ, R3 ;  /* 0x000000ffff007224 */ /* 0x000fe200078e0003 */
[----:B------:R-:W-:Y:S02]  /*8580*/  I2FP.F32.S32 R5, R5 ;  /* 0x0000000500057245 */ /* 0x000fe40000201400 */
[----:B------:R-:W-:Y:S02]  /*8590*/  I2FP.F32.S32 R3, R4 ;  /* 0x0000000400037245 */ /* 0x000fe40000201400 */
[----:B------:R-:W-:Y:S01]  /*85a0*/  I2FP.F32.S32 R0, R0 ;  /* 0x0000000000007245 */ /* 0x000fe20000201400 */
[----:B------:R-:W-:Y:S02]  /*85b0*/  VIADD R22, R2, 0xffffffc9 ;  /* 0xffffffc902167836 */ /* 0x000fe40000000000 */
[----:B------:R-:W-:Y:S01]  /*85c0*/  FFMA.FTZ R180, R5, -UR6, R198 ;  /* 0x8000000605b47c23 */ /* 0x000fe200080100c6 */
[----:B------:R-:W-:Y:S01]  /*85d0*/  FFMA.FTZ R139, R3, -UR6, R197 ;  /* 0x80000006038b7c23 */ /* 0x000fe200080100c5 */
[----:B------:R-:W-:Y:S01]  /*85e0*/  FFMA.FTZ R17, R0, -UR6, R140 ;  /* 0x8000000600117c23 */ /* 0x000fe2000801008c */
[----:B------:R-:W-:-:S02]  /*85f0*/  IMAD.IADD R0, R15, 0x1, -R23 ;  /* 0x000000010f007824 */ /* 0x000fc400078e0a17 */
[--C-:B------:R-:W-:Y:S02]  /*8600*/  IMAD.IADD R3, R222, 0x1, -R22.reuse ;  /* 0x00000001de037824 */ /* 0x100fe400078e0a16 */
[----:B------:R-:W-:Y:S01]  /*8610*/  IMAD.IADD R5, R15, 0x1, -R22 ;  /* 0x000000010f057824 */ /* 0x000fe200078e0a16 */
[----:B------:R-:W-:Y:S02]  /*8620*/  IABS R4, R0 ;  /* 0x0000000000047213 */ /* 0x000fe40000000000 */
[----:B------:R-:W-:Y:S02]  /*8630*/  IABS R3, R3 ;  /* 0x0000000300037213 */ /* 0x000fe40000000000 */
[----:B------:R-:W-:Y:S02]  /*8640*/  IABS R0, R5 ;  /* 0x0000000500007213 */ /* 0x000fe40000000000 */
[----:B------:R-:W-:Y:S01]  /*8650*/  I2FP.F32.S32 R3, R3 ;  /* 0x0000000300037245 */ /* 0x000fe20000201400 */
[C---:B------:R-:W-:Y:S01]  /*8660*/  VIADD R20, R2.reuse, 0xffffffd0 ;  /* 0xffffffd002147836 */ /* 0x040fe20000000000 */
[----:B------:R-:W-:Y:S01]  /*8670*/  I2FP.F32.S32 R0, R0 ;  /* 0x0000000000007245 */ /* 0x000fe20000201400 */
[----:B------:R-:W-:Y:S01]  /*8680*/  VIADD R25, R2, 0xffffffd1 ;  /* 0xffffffd102197836 */ /* 0x000fe20000000000 */
[----:B------:R-:W-:Y:S01]  /*8690*/  I2FP.F32.S32 R4, R4 ;  /* 0x0000000400047245 */ /* 0x000fe20000201400 */
[----:B------:R-:W-:Y:S01]  /*86a0*/  FFMA.FTZ R10, R3, -UR6, R141 ;  /* 0x80000006030a7c23 */ /* 0x000fe2000801008d */
[----:B------:R-:W-:-:S02]  /*86b0*/  IMAD.IADD R3, R222, 0x1, -R20 ;  /* 0x00000001de037824 */ /* 0x000fc400078e0a14 */
[----:B------:R-:W-:Y:S01]  /*86c0*/  FFMA.FTZ R27, R0, -UR6, R143 ;  /* 0x80000006001b7c23 */ /* 0x000fe2000801008f */
[----:B------:R-:W-:Y:S02]  /*86d0*/  IMAD.IADD R0, R15, 0x1, -R20 ;  /* 0x000000010f007824 */ /* 0x000fe400078e0a14 */
[----:B------:R-:W-:Y:S02]  /*86e0*/  IMAD.IADD R5, R222, 0x1, -R25 ;  /* 0x00000001de057824 */ /* 0x000fe400078e0a19 */
[----:B------:R-:W-:Y:S01]  /*86f0*/  FFMA.FTZ R28, R4, -UR6, R142 ;  /* 0x80000006041c7c23 */ /* 0x000fe2000801008e */
[----:B------:R-:W-:Y:S02]  /*8700*/  IABS R4, R3 ;  /* 0x0000000300047213 */ /* 0x000fe40000000000 */
[----:B------:R-:W-:Y:S02]  /*8710*/  IABS R0, R0 ;  /* 0x0000000000007213 */ /* 0x000fe40000000000 */
[----:B------:R-:W-:Y:S01]  /*8720*/  IABS R3, R5 ;  /* 0x0000000500037213 */ /* 0x000fe20000000000 */
[----:B------:R-:W-:-:S02]  /*8730*/  IMAD.MOV.U32 R5, RZ, RZ, R4 ;  /* 0x000000ffff057224 */ /* 0x000fc400078e0004 */
[----:B------:R-:W-:Y:S02]  /*8740*/  IMAD.MOV.U32 R4, RZ, RZ, R0 ;  /* 0x000000ffff047224 */ /* 0x000fe400078e0000 */
[----:B------:R-:W-:Y:S01]  /*8750*/  IMAD.MOV.U32 R0, RZ, RZ, R3 ;  /* 0x000000ffff007224 */ /* 0x000fe200078e0003 */
[----:B------:R-:W-:Y:S01]  /*8760*/  I2FP.F32.S32 R5, R5 ;  /* 0x0000000500057245 */ /* 0x000fe20000201400 */
[----:B------:R-:W-:-:S03]  /*8770*/  VIADD R2, R2, 0xffffffd9 ;  /* 0xffffffd902027836 */ /* 0x000fc60000000000 */
[----:B------:R-:W-:Y:S02]  /*8780*/  I2FP.F32.S32 R0, R0 ;  /* 0x0000000000007245 */ /* 0x000fe40000201400 */
[----:B------:R-:W-:Y:S01]  /*8790*/  LOP3.LUT R208, R240, R8, R179, 0x96, !PT ;  /* 0x00000008f0d07212 */ /* 0x000fe200078e96b3 */
[----:B------:R-:W-:Y:S02]  /*87a0*/  FFMA.FTZ R8, R5, -UR6, R184 ;  /* 0x8000000605087c23 */ /* 0x000fe400080100b8 */
[----:B------:R-:W-:Y:S01]  /*87b0*/  FFMA.FTZ R7, R0, -UR6, R185 ;  /* 0x8000000600077c23 */ /* 0x000fe200080100b9 */
[C---:B------:R-:W-:Y:S02]  /*87c0*/  IMAD.IADD R0, R15.reuse, 0x1, -R25 ;  /* 0x000000010f007824 */ /* 0x040fe400078e0a19 */
[----:B------:R-:W-:Y:S01]  /*87d0*/  IMAD.IADD R5, R15, 0x1, -R2 ;  /* 0x000000010f057824 */ /* 0x000fe200078e0a02 */
[----:B------:R-:W-:Y:S02]  /*87e0*/  I2FP.F32.S32 R3, R4 ;  /* 0x0000000400037245 */ /* 0x000fe40000201400 */
[----:B------:R-:W-:Y:S01]  /*87f0*/  IABS R4, R0 ;  /* 0x0000000000047213 */ /* 0x000fe20000000000 */
[----:B------:R-:W-:Y:S01]  /*8800*/  VIADD R13, R6, 0xffffffc0 ;  /* 0xffffffc0060d7836 */ /* 0x000fe20000000000 */
[----:B------:R-:W-:Y:S01]  /*8810*/  LOP3.LUT R195, R241, R238, R9, 0x96, !PT ;  /* 0x000000eef1c37212 */ /* 0x000fe200078e9609 */
[----:B------:R-:W-:Y:S01]  /*8820*/  VIADD R9, R222, -UR23 ;  /* 0x80000017de097c36 */ /* 0x000fe20008000000 */
[----:B------:R-:W-:Y:S01]  /*8830*/  IABS R0, R5 ;  /* 0x0000000500007213 */ /* 0x000fe20000000000 */
[----:B------:R-:W-:-:S03]  /*8840*/  VIADD R12, R6, 0xffffffc1 ;  /* 0xffffffc1060c7836 */ /* 0x000fc60000000000 */
[----:B------:R-:W-:Y:S02]  /*8850*/  I2FP.F32.S32 R0, R0 ;  /* 0x0000000000007245 */ /* 0x000fe40000201400 */
[----:B------:R-:W-:Y:S01]  /*8860*/  ISETP.GT.AND P5, PT, R9, R13, PT ;  /* 0x0000000d0900720c */ /* 0x000fe20003fa4270 */
[----:B------:R-:W-:Y:S01]  /*8870*/  FFMA.FTZ R26, R3, -UR6, R186 ;  /* 0x80000006031a7c23 */ /* 0x000fe200080100ba */
[----:B------:R-:W-:Y:S01]  /*8880*/  BAR.SYNC.DEFER_BLOCKING 0x0 ;  /* 0x0000000000007b1d */ /* 0x000fe20000010000 */
[----:B------:R-:W-:Y:S01]  /*8890*/  FFMA.FTZ R21, R0, -UR6, R31 ;  /* 0x8000000600157c23 */ /* 0x000fe2000801001f */
[----:B------:R-:W-:Y:S01]  /*88a0*/  ISETP.GE.AND P6, PT, R13, R223, PT ;  /* 0x000000df0d00720c */ /* 0x000fe20003fc6270 */
[----:B------:R-:W-:Y:S01]  /*88b0*/  IMAD.IADD R3, R222, 0x1, -R2 ;  /* 0x00000001de037824 */ /* 0x000fe200078e0a02 */
[----:B------:R-:W-:Y:S01]  /*88c0*/  FSEL R0, R11, -INF , !P5 ;  /* 0xff8000000b007808 */ /* 0x000fe20006800000 */
[----:B------:R-:W-:Y:S01]  /*88d0*/  VIADD R11, R6, 0xffffffc8 ;  /* 0xffffffc8060b7836 */ /* 0x000fe20000000000 */
[----:B------:R-:W-:-:S02]  /*88e0*/  ISETP.GT.AND P0, PT, R9, R12, PT ;  /* 0x0000000c0900720c */ /* 0x000fc40003f04270 */
[----:B------:R-:W-:Y:S01]  /*88f0*/  FSEL R32, R0, -INF , !P6 ;  /* 0xff80000000207808 */ /* 0x000fe20007000000 */
[----:B------:R-:W-:Y:S01]  /*8900*/  VIADD R5, R6, 0xffffffc9 ;  /* 0xffffffc906057836 */ /* 0x000fe20000000000 */
[----:B------:R-:W-:Y:S02]  /*8910*/  I2FP.F32.S32 R4, R4 ;  /* 0x0000000400047245 */ /* 0x000fe40000201400 */
[----:B------:R-:W-:Y:S02]  /*8920*/  ISETP.GE.AND P5, PT, R12, R223, PT ;  /* 0x000000df0c00720c */ /* 0x000fe40003fa6270 */
[----:B------:R-:W-:Y:S02]  /*8930*/  FSEL R0, R30, -INF , !P0 ;  /* 0xff8000001e007808 */ /* 0x000fe40004000000 */
[----:B------:R-:W-:Y:S02]  /*8940*/  IABS R3, R3 ;  /* 0x0000000300037213 */ /* 0x000fe40000000000 */
[----:B------:R-:W-:Y:S01]  /*8950*/  ISETP.GT.AND P6, PT, R9, R11, PT ;  /* 0x0000000b0900720c */ /* 0x000fe20003fc4270 */
[----:B------:R-:W-:Y:S01]  /*8960*/  FFMA.FTZ R16, R4, -UR6, R187 ;  /* 0x8000000604107c23 */ /* 0x000fe200080100bb */
[----:B------:R-:W-:Y:S01]  /*8970*/  FSEL R33, R0, -INF , !P5 ;  /* 0xff80000000217808 */ /* 0x000fe20006800000 */
[----:B------:R-:W-:Y:S01]  /*8980*/  VIADD R4, R6, 0xffffffd0 ;  /* 0xffffffd006047836 */ /* 0x000fe20000000000 */
[----:B------:R-:W-:-:S02]  /*8990*/  I2FP.F32.S32 R3, R3 ;  /* 0x0000000300037245 */ /* 0x000fc40000201400 */
[----:B------:R-:W-:Y:S02]  /*89a0*/  ISETP.GE.AND P0, PT, R11, R223, PT ;  /* 0x000000df0b00720c */ /* 0x000fe40003f06270 */
[----:B------:R-:W-:Y:S02]  /*89b0*/  FSEL R0, R17, -INF , !P6 ;  /* 0xff80000011007808 */ /* 0x000fe40007000000 */
[----:B------:R-:W-:Y:S01]  /*89c0*/  ISETP.GT.AND P5, PT, R9, R5, PT ;  /* 0x000000050900720c */ /* 0x000fe20003fa4270 */
[----:B------:R-:W-:Y:S01]  /*89d0*/  FFMA.FTZ R14, R3, -UR6, R29 ;  /* 0x80000006030e7c23 */ /* 0x000fe2000801001d */
[----:B------:R-:W-:Y:S01]  /*89e0*/  FSEL R137, R0, -INF , !P0 ;  /* 0xff80000000897808 */ /* 0x000fe20004000000 */
[----:B------:R-:W-:Y:S01]  /*89f0*/  VIADD R3, R6, 0xffffffd1 ;  /* 0xffffffd106037836 */ /* 0x000fe20000000000 */
[----:B------:R-:W-:Y:S02]  /*8a00*/  ISETP.GE.AND P6, PT, R5, R223, PT ;  /* 0x000000df0500720c */ /* 0x000fe40003fc6270 */
[----:B------:R-:W-:-:S02]  /*8a10*/  FSEL R0, R10, -INF , !P5 ;  /* 0xff8000000a007808 */ /* 0x000fc40006800000 */
[C---:B------:R-:W-:Y:S02]  /*8a20*/  ISETP.GT.AND P0, PT, R9.reuse, R4, PT ;  /* 0x000000040900720c */ /* 0x040fe40003f04270 */
[----:B------:R-:W-:Y:S02]  /*8a30*/  FSEL R138, R0, -INF , !P6 ;  /* 0xff800000008a7808 */ /* 0x000fe40007000000 */
[----:B------:R-:W-:Y:S02]  /*8a40*/  ISETP.GE.AND P5, PT, R4, R223, PT ;  /* 0x000000df0400720c */ /* 0x000fe40003fa6270 */
[----:B------:R-:W-:Y:S02]  /*8a50*/  FSEL R0, R8, -INF , !P0 ;  /* 0xff80000008007808 */ /* 0x000fe40004000000 */
[----:B------:R-:W-:Y:S01]  /*8a60*/  ISETP.GT.AND P6, PT, R9, R3, PT ;  /* 0x000000030900720c */ /* 0x000fe20003fc4270 */
[----:B------:R-:W-:Y:S01]  /*8a70*/  VIADD R17, R6, 0xffffffd8 ;  /* 0xffffffd806117836 */ /* 0x000fe20000000000 */
[----:B------:R-:W-:Y:S01]  /*8a80*/  FSEL R241, R0, -INF , !P5 ;  /* 0xff80000000f17808 */ /* 0x000fe20006800000 */
[----:B------:R-:W-:Y:S01]  /*8a90*/  VIADD R0, R6, 0xffffffd9 ;  /* 0xffffffd906007836 */ /* 0x000fe20000000000 */
[----:B------:R-:W-:-:S02]  /*8aa0*/  ISETP.GE.AND P0, PT, R3, R223, PT ;  /* 0x000000df0300720c */ /* 0x000fc40003f06270 */
        /* <DEDUP_REMOVED lines=9> */
[C---:B------:R-:W-:Y:S02]  /*8b40*/  ISETP.GT.AND P0, PT, R8.reuse, R13, PT ;  /* 0x0000000d0800720c */ /* 0x040fe40003f04270 */
[----:B------:R-:W-:Y:S02]  /*8b50*/  FSEL R240, R7, -INF , !P5 ;  /* 0xff80000007f07808 */ /* 0x000fe40006800000 */
[----:B------:R-:W-:Y:S02]  /*8b60*/  ISETP.GT.AND P5, PT, R8, R12, PT ;  /* 0x0000000c0800720c */ /* 0x000fe40003fa4270 */
[----:B------:R-:W-:-:S02]  /*8b70*/  FSEL R229, R10, -INF , !P6 ;  /* 0xff8000000ae57808 */ /* 0x000fc40007000000 */
[----:B------:R-:W-:Y:S02]  /*8b80*/  FSEL R10, R35, -INF , !P0 ;  /* 0xff800000230a7808 */ /* 0x000fe40004000000 */
[-C--:B------:R-:W-:Y:S02]  /*8b90*/  ISETP.GE.AND P0, PT, R12, R226.reuse, PT ;  /* 0x000000e20c00720c */ /* 0x080fe40003f06270 */
[----:B------:R-:W-:Y:S02]  /*8ba0*/  FSEL R7, R34, -INF , !P5 ;  /* 0xff80000022077808 */ /* 0x000fe40006800000 */
[----:B------:R-:W-:Y:S02]  /*8bb0*/  ISETP.GE.AND P6, PT, R13, R226, PT ;  /* 0x000000e20d00720c */ /* 0x000fe40003fc6270 */
        /* <DEDUP_REMOVED lines=8> */
[C---:B------:R-:W-:Y:S02]  /*8c40*/  ISETP.GT.AND P0, PT, R8.reuse, R4, PT ;  /* 0x000000040800720c */ /* 0x040fe40003f04270 */
[----:B------:R-:W-:Y:S02]  /*8c50*/  FSEL R132, R7, -INF , !P5 ;  /* 0xff80000007847808 */ /* 0x000fe40006800000 */
[----:B------:R-:W-:Y:S02]  /*8c60*/  ISETP.GT.AND P5, PT, R8, R3, PT ;  /* 0x000000030800720c */ /* 0x000fe40003fa4270 */
[----:B------:R-:W-:Y:S02]  /*8c70*/  FSEL R35, R10, -INF , !P6 ;  /* 0xff8000000a237808 */ /* 0x000fe40007000000 */
[----:B------:R-:W-:Y:S02]  /*8c80*/  FSEL R10, R26, -INF , !P0 ;  /* 0xff8000001a0a7808 */ /* 0x000fe40004000000 */
[----:B------:R-:W-:-:S02]  /*8c90*/  ISETP.GE.AND P0, PT, R3, R226, PT ;  /* 0x000000e20300720c */ /* 0x000fc40003f06270 */
[----:B------:R-:W-:Y:S02]  /*8ca0*/  FSEL R7, R16, -INF , !P5 ;  /* 0xff80000010077808 */ /* 0x000fe40006800000 */
[----:B------:R-:W-:Y:S02]  /*8cb0*/  ISETP.GE.AND P6, PT, R4, R226, PT ;  /* 0x000000e20400720c */ /* 0x000fe40003fc6270 */
[C---:B------:R-:W-:Y:S02]  /*8cc0*/  ISETP.GT.AND P5, PT, R8.reuse, R17, PT ;  /* 0x000000110800720c */ /* 0x040fe40003fa4270 */
[----:B------:R-:W-:Y:S02]  /*8cd0*/  FSEL R238, R7, -INF , !P0 ;  /* 0xff80000007ee7808 */ /* 0x000fe40004000000 */
[----:B------:R-:W-:Y:S01]  /*8ce0*/  ISETP.GT.AND P0, PT, R8, R0, PT ;  /* 0x000000000800720c */ /* 0x000fe20003f04270 */
[----:B------:R-:W-:Y:S01]  /*8cf0*/  VIADD R7, R19, -UR23 ;  /* 0x8000001713077c36 */ /* 0x000fe20008000000 */
[----:B------:R-:W-:-:S02]  /*8d00*/  FSEL R228, R10, -INF , !P6 ;  /* 0xff8000000ae47808 */ /* 0x000fc40007000000 */
[----:B------:R-:W-:Y:S02]  /*8d10*/  FSEL R14, R191, -INF , !P5 ;  /* 0xff800000bf0e7808 */ /* 0x000fe40006800000 */
[-C--:B------:R-:W-:Y:S02]  /*8d20*/  ISETP.GE.AND P6, PT, R17, R226.reuse, PT ;  /* 0x000000e21100720c */ /* 0x080fe40003fc6270 */
[----:B------:R-:W-:Y:S02]  /*8d30*/  ISETP.GE.AND P5, PT, R0, R226, PT ;  /* 0x000000e20000720c */ /* 0x000fe40003fa6270 */
[----:B------:R-:W-:Y:S02]  /*8d40*/  FSEL R10, R21, -INF , !P0 ;  /* 0xff800000150a7808 */ /* 0x000fe40004000000 */
[----:B------:R-:W-:Y:S02]  /*8d50*/  FSEL R237, R14, -INF , !P6 ;  /* 0xff8000000eed7808 */ /* 0x000fe40007000000 */
[----:B------:R-:W-:Y:S01]  /*8d60*/  FSEL R236, R10, -INF , !P5 ;  /* 0xff8000000aec7808 */ /* 0x000fe20006800000 */
[----:B------:R-:W-:Y:S01]  /*8d70*/  VIADD R10, R18, -UR23 ;  /* 0x80000017120a7c36 */ /* 0x000fe20008000000 */
[----:B------:R-:W-:-:S02]  /*8d80*/  ISETP.GT.AND P6, PT, R7, R13, PT ;  /* 0x0000000d0700720c */ /* 0x000fc40003fc4270 */
[C---:B------:R-:W-:Y:S02]  /*8d90*/  ISETP.GE.AND P0, PT, R13.reuse, R230, PT ;  /* 0x000000e60d00720c */ /* 0x040fe40003f06270 */
[----:B------:R-:W-:Y:S02]  /*8da0*/  FSEL R15, R182, -INF , !P6 ;  /* 0xff800000b60f7808 */ /* 0x000fe40007000000 */
[----:B------:R-:W-:Y:S02]  /*8db0*/  ISETP.GE.AND P5, PT, R13, R231, PT ;  /* 0x000000e70d00720c */ /* 0x000fe40003fa6270 */
[----:B------:R-:W-:Y:S01]  /*8dc0*/  ISETP.GT.AND P6, PT, R10, R13, PT ;  /* 0x0000000d0a00720c */ /* 0x000fe20003fc4270 */
[----:B------:R-:W-:Y:S02]  /*8dd0*/  IMAD.IADD R13, R18, 0x1, -R24 ;  /* 0x00000001120d7824 */ /* 0x000fe400078e0a18 */
[----:B------:R-:W-:-:S03]  /*8de0*/  IMAD.IADD R14, R19, 0x1, -R23 ;  /* 0x00000001130e7824 */ /* 0x000fc600078e0a17 */
[----:B------:R-:W-:Y:S02]  /*8df0*/  IABS R16, R13 ;  /* 0x0000000d00107213 */ /* 0x000fe40000000000 */
[----:B------:R-:W-:Y:S02]  /*8e00*/  FSEL R26, R15, -INF , !P0 ;  /* 0xff8000000f1a7808 */ /* 0x000fe40004000000 */
[----:B------:R-:W-:Y:S01]  /*8e10*/  IABS R13, R14 ;  /* 0x0000000e000d7213 */ /* 0x000fe20000000000 */
[----:B------:R-:W-:Y:S01]  /*8e20*/  IMAD.MOV.U32 R15, RZ, RZ, R16 ;  /* 0x000000ffff0f7224 */ /* 0x000fe200078e0010 */
[----:B------:R-:W-:Y:S02]  /*8e30*/  ISETP.GT.AND P0, PT, R7, R12, PT ;  /* 0x0000000c0700720c */ /* 0x000fe40003f04270 */
[----:B------:R-:W-:Y:S02]  /*8e40*/  FSEL R14, R180, -INF , !P6 ;  /* 0xff800000b40e7808 */ /* 0x000fe40007000000 */
[----:B------:R-:W-:-:S02]  /*8e50*/  I2FP.F32.S32 R15, R15 ;  /* 0x0000000f000f7245 */ /* 0x000fc40000201400 */
[----:B------:R-:W-:Y:S02]  /*8e60*/  I2FP.F32.S32 R13, R13 ;  /* 0x0000000d000d7245 */ /* 0x000fe40000201400 */
[----:B------:R-:W-:Y:S02]  /*8e70*/  FSEL R34, R14, -INF , !P5 ;  /* 0xff8000000e227808 */ /* 0x000fe40006800000 */
[----:B------:R-:W-:Y:S02]  /*8e80*/  FSEL R16, R139, -INF , !P0 ;  /* 0xff8000008b107808 */ /* 0x000fe40004000000 */
[----:B------:R-:W-:Y:S02]  /*8e90*/  ISETP.GE.AND P6, PT, R12, R230, PT ;  /* 0x000000e60c00720c */ /* 0x000fe40003fc6270 */
[----:B------:R-:W-:Y:S02]  /*8ea0*/  ISETP.GT.AND P5, PT, R10, R12, PT ;  /* 0x0000000c0a00720c */ /* 0x000fe40003fa4270 */
[----:B------:R-:W-:Y:S01]  /*8eb0*/  ISETP.GE.AND P0, PT, R12, R231, PT ;  /* 0x000000e70c00720c */ /* 0x000fe20003f06270 */
[----:B------:R-:W-:-:S02]  /*8ec0*/  IMAD.IADD R12, R18, 0x1, -R23 ;  /* 0x00000001120c7824 */ /* 0x000fc400078e0a17 */
[----:B------:R-:W-:Y:S01]  /*8ed0*/  FFMA.FTZ R14, R15, -UR6, R199 ;  /* 0x800000060f0e7c23 */ /* 0x000fe200080100c7 */
[----:B------:R-:W-:Y:S01]  /*8ee0*/  FFMA.FTZ R15, R13, -UR6, R200 ;  /* 0x800000060d0f7c23 */ /* 0x000fe200080100c8 */
[----:B------:R-:W-:Y:S01]  /*8ef0*/  IMAD.IADD R13, R19, 0x1, -R22 ;  /* 0x00000001130d7824 */ /* 0x000fe200078e0a16 */
[----:B------:R-:W-:-:S04]  /*8f00*/  IABS R21, R12 ;  /* 0x0000000c00157213 */ /* 0x000fc80000000000 */
[----:B------:R-:W-:Y:S01]  /*8f10*/  IABS R12, R13 ;  /* 0x0000000d000c7213 */ /* 0x000fe20000000000 */
[----:B------:R-:W-:Y:S01]  /*8f20*/  IMAD.MOV.U32 R13, RZ, RZ, R21 ;  /* 0x000000ffff0d7224 */ /* 0x000fe200078e0015 */
[----:B------:R-:W-:Y:S02]  /*8f30*/  FSEL R24, R16, -INF , !P6 ;  /* 0xff80000010187808 */ /* 0x000fe40007000000 */
[----:B------:R-:W-:Y:S02]  /*8f40*/  ISETP.GT.AND P6, PT, R7, R11, PT ;  /* 0x0000000b0700720c */ /* 0x000fe40003fc4270 */
[----:B------:R-:W-:Y:S02]  /*8f50*/  FSEL R14, R14, -INF , !P5 ;  /* 0xff8000000e0e7808 */ /* 0x000fe40006800000 */
[----:B------:R-:W-:Y:S02]  /*8f60*/  I2FP.F32.S32 R13, R13 ;  /* 0x0000000d000d7245 */ /* 0x000fe40000201400 */
[----:B------:R-:W-:-:S02]  /*8f70*/  I2FP.F32.S32 R12, R12 ;  /* 0x0000000c000c7245 */ /* 0x000fc40000201400 */
[----:B------:R-:W-:Y:S02]  /*8f80*/  FSEL R28, R14, -INF , !P0 ;  /* 0xff8000000e1c7808 */ /* 0x000fe40004000000 */
[----:B------:R-:W-:Y:S01]  /*8f90*/  FSEL R15, R15, -INF , !P6 ;  /* 0xff8000000f0f7808 */ /* 0x000fe20007000000 */
[----:B------:R-:W-:Y:S01]  /*8fa0*/  FFMA.FTZ R13, R13, -UR6, R202 ;  /* 0x800000060d0d7c23 */ /* 0x000fe200080100ca */
[C---:B------:R-:W-:Y:S02]  /*8fb0*/  ISETP.GE.AND P5, PT, R11.reuse, R230, PT ;  /* 0x000000e60b00720c */ /* 0x040fe40003fa6270 */
[----:B------:R-:W-:Y:S02]  /*8fc0*/  ISETP.GT.AND P0, PT, R10, R11, PT ;  /* 0x0000000b0a00720c */ /* 0x000fe40003f04270 */
[----:B------:R-:W-:Y:S01]  /*8fd0*/  ISETP.GE.AND P6, PT, R11, R231, PT ;  /* 0x000000e70b00720c */ /* 0x000fe20003fc6270 */
[----:B------:R-:W-:Y:S02]  /*8fe0*/  IMAD.IADD R11, R18, 0x1, -R22 ;  /* 0x00000001120b7824 */ /* 0x000fe400078e0a16 */
[----:B------:R-:W-:Y:S01]  /*8ff0*/  FFMA.FTZ R14, R12, -UR6, R201 ;  /* 0x800000060c0e7c23 */ /* 0x000fe200080100c9 */
[----:B------:R-:W-:Y:S01]  /*9000*/  IMAD.IADD R12, R19, 0x1, -R20 ;  /* 0x00000001130c7824 */ /* 0x000fe200078e0a14 */
[----:B------:R-:W-:-:S02]  /*9010*/  FSEL R22, R15, -INF , !P5 ;  /* 0xff8000000f167808 */ /* 0x000fc40006800000 */
[----:B------:R-:W-:Y:S02]  /*9020*/  IABS R16, R11 ;  /* 0x0000000b00107213 */ /* 0x000fe40000000000 */
[----:B------:R-:W-:Y:S02]  /*9030*/  ISETP.GT.AND P5, PT, R7, R5, PT ;  /* 0x000000050700720c */ /* 0x000fe40003fa4270 */
[----:B------:R-:W-:Y:S02]  /*9040*/  FSEL R13, R13, -INF , !P0 ;  /* 0xff8000000d0d7808 */ /* 0x000fe40004000000 */
[----:B------:R-:W-:Y:S01]  /*9050*/  IABS R11, R12 ;  /* 0x0000000c000b7213 */ /* 0x000fe20000000000 */
[----:B------:R-:W-:Y:S01]  /*9060*/  IMAD.MOV.U32 R12, RZ, RZ, R16 ;  /* 0x000000ffff0c7224 */ /* 0x000fe200078e0010 */
[----:B------:R-:W-:Y:S02]  /*9070*/  FSEL R30, R13, -INF , !P6 ;  /* 0xff8000000d1e7808 */ /* 0x000fe40007000000 */
[----:B------:R-:W-:-:S02]  /*9080*/  FSEL R14, R14, -INF , !P5 ;  /* 0xff8000000e0e7808 */ /* 0x000fc40006800000 */
[C---:B------:R-:W-:Y:S02]  /*9090*/  ISETP.GE.AND P0, PT, R5.reuse, R230, PT ;  /* 0x000000e60500720c */ /* 0x040fe40003f06270 */
[----:B------:R-:W-:Y:S02]  /*90a0*/  ISETP.GT.AND P6, PT, R10, R5, PT ;  /* 0x000000050a00720c */ /* 0x000fe40003fc4270 */
[----:B------:R-:W-:Y:S01]  /*90b0*/  ISETP.GE.AND P5, PT, R5, R231, PT ;  /* 0x000000e70500720c */ /* 0x000fe20003fa6270 */
[----:B------:R-:W-:Y:S01]  /*90c0*/  IMAD.IADD R5, R18, 0x1, -R20 ;  /* 0x0000000112057824 */ /* 0x000fe200078e0a14 */
[----:B------:R-:W-:Y:S02]  /*90d0*/  I2FP.F32.S32 R11, R11 ;  /* 0x0000000b000b7245 */ /* 0x000fe40000201400 */
[----:B------:R-:W-:Y:S02]  /*90e0*/  I2FP.F32.S32 R12, R12 ;  /* 0x0000000c000c7245 */ /* 0x000fe40000201400 */
[----:B------:R-:W-:Y:S01]  /*90f0*/  IABS R15, R5 ;  /* 0x00000005000f7213 */ /* 0x000fe20000000000 */
[----:B------:R-:W-:Y:S01]  /*9100*/  FFMA.FTZ R13, R11, -UR6, R204 ;  /* 0x800000060b0d7c23 */ /* 0x000fe200080100cc */
[----:B------:R-:W-:-:S02]  /*9110*/  IMAD.IADD R11, R19, 0x1, -R25 ;  /* 0x00000001130b7824 */ /* 0x000fc400078e0a19 */
[----:B------:R-:W-:Y:S01]  /*9120*/  FFMA.FTZ R12, R12, -UR6, R203 ;  /* 0x800000060c0c7c23 */ /* 0x000fe200080100cb */
[----:B------:R-:W-:Y:S01]  /*9130*/  FSEL R23, R14, -INF , !P0 ;  /* 0xff8000000e177808 */ /* 0x000fe20004000000 */
[----:B------:R-:W-:Y:S01]  /*9140*/  IMAD.MOV.U32 R14, RZ, RZ, R15 ;  /* 0x000000ffff0e7224 */ /* 0x000fe200078e000f */
[----:B------:R-:W-:Y:S02]  /*9150*/  IABS R5, R11 ;  /* 0x0000000b00057213 */ /* 0x000fe40000000000 */
[----:B------:R-:W-:Y:S02]  /*9160*/  FSEL R11, R12, -INF , !P6 ;  /* 0xff8000000c0b7808 */ /* 0x000fe40007000000 */
[----:B------:R-:W-:Y:S02]  /*9170*/  I2FP.F32.S32 R12, R14 ;  /* 0x0000000e000c7245 */ /* 0x000fe40000201400 */
[----:B------:R-:W-:Y:S02]  /*9180*/  I2FP.F32.S32 R5, R5 ;  /* 0x0000000500057245 */ /* 0x000fe40000201400 */
[----:B------:R-:W-:Y:S01]  /*9190*/  FSEL R27, R11, -INF , !P5 ;  /* 0xff8000000b1b7808 */ /* 0x000fe20006800000 */
[----:B------:R-:W-:-:S02]  /*91a0*/  FFMA.FTZ R11, R12, -UR6, R206 ;  /* 0x800000060c0b7c23 */ /* 0x000fc400080100ce */
[----:B------:R-:W-:Y:S01]  /*91b0*/  FFMA.FTZ R12, R5, -UR6, R205 ;  /* 0x80000006050c7c23 */ /* 0x000fe200080100cd */
[----:B------:R-:W-:Y:S01]  /*91c0*/  IMAD.IADD R5, R18, 0x1, -R25 ;  /* 0x0000000112057824 */ /* 0x000fe200078e0a19 */
[----:B------:R-:W-:Y:S02]  /*91d0*/  ISETP.GT.AND P0, PT, R7, R4, PT ;  /* 0x000000040700720c */ /* 0x000fe40003f04270 */
[----:B------:R-:W-:Y:S02]  /*91e0*/  ISETP.GE.AND P6, PT, R4, R230, PT ;  /* 0x000000e60400720c */ /* 0x000fe40003fc6270 */
[----:B------:R-:W-:Y:S02]  /*91f0*/  FSEL R13, R13, -INF , !P0 ;  /* 0xff8000000d0d7808 */ /* 0x000fe40004000000 */
[----:B------:R-:W-:Y:S02]  /*9200*/  IABS R5, R5 ;  /* 0x0000000500057213 */ /* 0x000fe40000000000 */
[----:B------:R-:W-:-:S02]  /*9210*/  ISETP.GT.AND P5, PT, R10, R4, PT ;  /* 0x000000040a00720c */ /* 0x000fc40003fa4270 */
[----:B------:R-:W-:Y:S01]  /*9220*/  ISETP.GE.AND P0, PT, R4, R231, PT ;  /* 0x000000e70400720c */ /* 0x000fe20003f06270 */
[----:B------:R-:W-:Y:S01]  /*9230*/  IMAD.IADD R4, R19, 0x1, -R190 ;  /* 0x0000000113047824 */ /* 0x000fe200078e0abe */
[----:B------:R-:W-:Y:S01]  /*9240*/  FSEL R187, R13, -INF , !P6 ;  /* 0xff8000000dbb7808 */ /* 0x000fe20007000000 */
[----:B------:R-:W-:Y:S01]  /*9250*/  IMAD.MOV.U32 R13, RZ, RZ, R5 ;  /* 0x000000ffff0d7224 */ /* 0x000fe200078e0005 */
[----:B------:R-:W-:Y:S01]  /*9260*/  ISETP.GT.AND P6, PT, R7, R3, PT ;  /* 0x000000030700720c */ /* 0x000fe20003fc4270 */
[----:B------:R-:W-:Y:S01]  /*9270*/  IMAD.IADD R19, R19, 0x1, -R2 ;  /* 0x0000000113137824 */ /* 0x000fe200078e0a02 */
[----:B------:R-:W-:Y:S02]  /*9280*/  FSEL R5, R11, -INF , !P5 ;  /* 0xff8000000b057808 */ /* 0x000fe40006800000 */
[----:B------:R-:W-:Y:S02]  /*9290*/  IABS R4, R4 ;  /* 0x0000000400047213 */ /* 0x000fe40000000000 */
[----:B------:R-:W-:-:S02]  /*92a0*/  FSEL R191, R5, -INF , !P0 ;  /* 0xff80000005bf7808 */ /* 0x000fc40004000000 */
[----:B------:R-:W-:Y:S02]  /*92b0*/  FSEL R11, R12, -INF , !P6 ;  /* 0xff8000000c0b7808 */ /* 0x000fe40007000000 */
[C---:B------:R-:W-:Y:S02]  /*92c0*/  ISETP.GE.AND P5, PT, R3.reuse, R230, PT ;  /* 0x000000e60300720c */ /* 0x040fe40003fa6270 */
[----:B------:R-:W-:Y:S02]  /*92d0*/  I2FP.F32.S32 R4, R4 ;  /* 0x0000000400047245 */ /* 0x000fe40000201400 */
[----:B------:R-:W-:Y:S02]  /*92e0*/  ISETP.GT.AND P0, PT, R10, R3, PT ;  /* 0x000000030a00720c */ /* 0x000fe40003f04270 */
[----:B------:R-:W-:Y:S01]  /*92f0*/  ISETP.GE.AND P6, PT, R3, R231, PT ;  /* 0x000000e70300720c */ /* 0x000fe20003fc6270 */
[----:B------:R-:W-:Y:S01]  /*9300*/  IMAD.IADD R3, R18, 0x1, -R190 ;  /* 0x0000000112037824 */ /* 0x000fe200078e0abe */
[----:B------:R-:W-:-:S02]  /*9310*/  I2FP.F32.S32 R13, R13 ;  /* 0x0000000d000d7245 */ /* 0x000fc40000201400 */
[----:B------:R-:W-:Y:S01]  /*9320*/  IABS R19, R19 ;  /* 0x0000001300137213 */ /* 0x000fe20000000000 */
[----:B------:R-:W-:Y:S01]  /*9330*/  FFMA.FTZ R5, R4, -UR6, R232 ;  /* 0x8000000604057c23 */ /* 0x000fe200080100e8 */
[----:B------:R-:W-:Y:S01]  /*9340*/  FSEL R186, R11, -INF , !P5 ;  /* 0xff8000000bba7808 */ /* 0x000fe20006800000 */
[----:B------:R-:W-:Y:S01]  /*9350*/  FFMA.FTZ R4, R13, -UR6, R207 ;  /* 0x800000060d047c23 */ /* 0x000fe200080100cf */
[----:B------:R-:W-:Y:S01]  /*9360*/  IABS R3, R3 ;  /* 0x0000000300037213 */ /* 0x000fe20000000000 */
[----:B------:R-:W-:Y:S01]  /*9370*/  IMAD.MOV.U32 R11, RZ, RZ, R19 ;  /* 0x000000ffff0b7224 */ /* 0x000fe200078e0013 */
[----:B------:R-:W-:Y:S01]  /*9380*/  ISETP.GT.AND P5, PT, R7, R17, PT ;  /* 0x000000110700720c */ /* 0x000fe20003fa4270 */
[----:B------:R-:W-:Y:S01]  /*9390*/  UISETP.GT.U32.AND UP0, UPT, UR4, UR19, UPT ;  /* 0x000000130400728c */ /* 0x000fe2000bf04070 */
[----:B------:R-:W-:Y:S02]  /*93a0*/  I2FP.F32.S32 R3, R3 ;  /* 0x0000000300037245 */ /* 0x000fe40000201400 */
[----:B------:R-:W-:-:S02]  /*93b0*/  FSEL R4, R4, -INF , !P0 ;  /* 0xff80000004047808 */ /* 0x000fc40004000000 */
[----:B------:R-:W-:Y:S02]  /*93c0*/  I2FP.F32.S32 R11, R11 ;  /* 0x0000000b000b7245 */ /* 0x000fe40000201400 */
[----:B------:R-:W-:Y:S02]  /*93d0*/  ISETP.GE.AND P0, PT, R17, R230, PT ;  /* 0x000000e61100720c */ /* 0x000fe40003f06270 */
[----:B------:R-:W-:Y:S01]  /*93e0*/  FSEL R5, R5, -INF , !P5 ;  /* 0xff80000005057808 */ /* 0x000fe20006800000 */
[----:B------:R-:W-:Y:S01]  /*93f0*/  FFMA.FTZ R3, R3, -UR6, R234 ;  /* 0x8000000603037c23 */ /* 0x000fe200080100ea */
[----:B------:R-:W-:Y:S01]  /*9400*/  FSEL R190, R4, -INF , !P6 ;  /* 0xff80000004be7808 */ /* 0x000fe20007000000 */
[----:B------:R-:W-:Y:S01]  /*9410*/  FFMA.FTZ R4, R11, -UR6, R233 ;  /* 0x800000060b047c23 */ /* 0x000fe200080100e9 */
[----:B------:R-:W-:Y:S02]  /*9420*/  ISETP.GT.AND P6, PT, R10, R17, PT ;  /* 0x000000110a00720c */ /* 0x000fe40003fc4270 */
[----:B------:R-:W-:-:S02]  /*9430*/  FSEL R185, R5, -INF , !P0 ;  /* 0xff80000005b97808 */ /* 0x000fc40004000000 */
[----:B------:R-:W-:Y:S02]  /*9440*/  ISETP.GT.AND P0, PT, R7, R0, PT ;  /* 0x000000000700720c */ /* 0x000fe40003f04270 */
[----:B------:R-:W-:Y:S02]  /*9450*/  ISETP.GE.AND P5, PT, R17, R231, PT ;  /* 0x000000e71100720c */ /* 0x000fe40003fa6270 */
[----:B------:R-:W-:Y:S02]  /*9460*/  FSEL R19, R3, -INF , !P6 ;  /* 0xff80000003137808 */ /* 0x000fe40007000000 */
[----:B------:R-:W-:Y:S02]  /*9470*/  ISETP.GE.AND P6, PT, R0, R230, PT ;  /* 0x000000e60000720c */ /* 0x000fe40003fc6270 */
[----:B------:R-:W-:Y:S02]  /*9480*/  FSEL R17, R4, -INF , !P0 ;  /* 0xff80000004117808 */ /* 0x000fe40004000000 */
[----:B------:R-:W-:Y:S01]  /*9490*/  FMNMX3.FTZ R16, R134, R32, R33, !PT ;  /* 0x0000002086107276 */ /* 0x000fe20007810021 */
[----:B------:R-:W-:Y:S08]  /*94a0*/  BRA.U !UP0, `(.L_x_2448) ;  /* 0x0000000108f07547 */ /* 0x000ff0000b800000 */
[----:B------:R-:W2:Y:S04]  /*94b0*/  LDL R211, [R1+0xc] ;  /* 0x00000c0001d37983 */ /* 0x000ea80000100800 */
[----:B------:R-:W3:Y:S01]  /*94c0*/  LDL R246, [R1+0x8] ;  /* 0x0000080001f67983 */ /* 0x000ee20000100800 */
[----:B------:R-:W-:Y:S02]  /*94d0*/  IMAD.U32 R3, RZ, RZ, UR22 ;  /* 0x00000016ff037e24 */ /* 0x000fe4000f8e00ff */
[----:B------:R-:W-:Y:S02]  /*94e0*/  IMAD.U32 R11, RZ, RZ, UR10 ;  /* 0x0000000aff0b7e24 */ /* 0x000fe4000f8e00ff */
[----:B------:R-:W-:-:S04]  /*94f0*/  @!P2 VIADD R3, R3, 0xfffffffd ;  /* 0xfffffffd0303a836 */ /* 0x000fc80000000000 */
[----:B------:R-:W-:-:S04]  /*9500*/  @!P2 IMAD.WIDE.U32 R4, R3, UR10, RZ ;  /* 0x0000000a0304ac25 */ /* 0x000fc8000f8e00ff */
[----:B------:R-:W-:Y:S01]  /*9510*/  @!P2 IMAD R3, R3, UR11, R5 ;  /* 0x0000000b0303ac24 */ /* 0x000fe2000f8e0205 */
[----:B--2---:R-:W-:-:S04]  /*9520*/  @!P2 LEA R14, P0, R4, R211, 0x6 ;  /* 0x000000d3040ea211 */ /* 0x004fc800078030ff */
[----:B---3--:R-:W-:Y:S02]  /*9530*/  @!P2 LEA.HI.X R15, R4, R246, R3, 0x6, P0 ;  /* 0x000000f6040fa211 */ /* 0x008fe400000f3403 */
[----:B------:R-:W-:-:S03]  /*9540*/  MOV R3, UR22 ;  /* 0x0000001600037c02 */ /* 0x000fc60008000f00 */
[----:B------:R-:W-:Y:S01]  /*9550*/  @!PT LDS RZ, [RZ] ;  /* 0x00000000fffff984 */ /* 0x000fe20000000800 */
[----:B------:R-:W-:Y:S01]  /*9560*/  @!PT LDS RZ, [RZ] ;  /* 0x00000000fffff984 */ /* 0x000fe20000000800 */
[----:B------:R-:W-:Y:S01]  /*9570*/  @!PT LDS RZ, [RZ] ;  /* 0x00000000fffff984 */ /* 0x000fe20000000800 */
[----:B------:R-:W-:Y:S02]  /*9580*/  @!P2 LDGSTS.E.BYPASS.LTC128B.128 [R221+0x8000], desc[UR28][R14.64] ;  /* 0x080000000eddafae */ /* 0x000fe4000b981a1c */
[----:B------:R-:W-:Y:S02]  /*9590*/  @!P1 VIADD R3, R3, 0xfffffffd ;  /* 0xfffffffd03039836 */ /* 0x000fe40000000000 */
[----:B------:R1:W-:Y:S02]  /*95a0*/  @P2 STS.128 [R221+0x8000], RZ ;  /* 0x008000ffdd002388 */ /* 0x0003e40000000c00 */
[----:B------:R-:W-:-:S04]  /*95b0*/  @!P1 IMAD.WIDE.U32 R4, R3, UR10, RZ ;  /* 0x0000000a03049c25 */ /* 0x000fc8000f8e00ff */
[----:B------:R-:W-:Y:S01]  /*95c0*/  @!P1 IMAD R3, R3, UR11, R5 ;  /* 0x0000000b03039c24 */ /* 0x000fe2000f8e0205 */
        /* <DEDUP_REMOVED lines=9> */
[----:B------:R-:W-:-:S04]  /*9660*/  @!P2 IMAD.WIDE.U32 R4, R3, UR10, RZ ;  /* 0x0000000a0304ac25 */ /* 0x000fc8000f8e00ff */
[----:B------:R-:W-:-:S05]  /*9670*/  @!P2 IMAD R3, R3, UR11, R5 ;  /* 0x0000000b0303ac24 */ /* 0x000fca000f8e0205 */
[C---:B--2---:R-:W-:Y:S01]  /*9680*/  @!P2 SHF.L.U64.HI R13, R4.reuse, 0x5, R3 ;  /* 0x00000005040da819 */ /* 0x044fe20000010203 */
[----:B------:R-:W-:Y:S02]  /*9690*/  IMAD.U32 R3, RZ, RZ, UR22 ;  /* 0x00000016ff037e24 */ /* 0x000fe4000f8e00ff */
[----:B------:R-:W-:-:S03]  /*96a0*/  @!P2 IMAD.SHL.U32 R4, R4, 0x20, RZ ;  /* 0x000000200404a824 */ /* 0x000fc600078e00ff */
[----:B------:R-:W-:Y:S02]  /*96b0*/  @!P1 IADD3 R3, PT, PT, R3, -0x3, RZ ;  /* 0xfffffffd03039810 */ /* 0x000fe40007ffe0ff */
[----:B------:R-:W-:-:S03]  /*96c0*/  @!P2 LEA R11, P0, R11, R4, 0x4 ;  /* 0x000000040b0ba211 */ /* 0x000fc600078020ff */
[----:B------:R-:W-:-:S04]  /*96d0*/  @!P1 IMAD.WIDE.U32 R4, R3, UR10, RZ ;  /* 0x0000000a03049c25 */ /* 0x000fc8000f8e00ff */
[----:B------:R-:W-:Y:S01]  /*96e0*/  @!P1 IMAD R12, R3, UR11, R5 ;  /* 0x0000000b030c9c24 */ /* 0x000fe2000f8e0205 */
[----:B------:R-:W-:Y:S01]  /*96f0*/  MOV R5, UR10 ;  /* 0x0000000a00057c02 */ /* 0x000fe20008000f00 */
[----:B------:R-:W-:-:S03]  /*9700*/  IMAD.U32 R3, RZ, RZ, UR11 ;  /* 0x0000000bff037e24 */ /* 0x000fc6000f8e00ff */
[C---:B------:R-:W-:Y:S02]  /*9710*/  @!P1 SHF.L.U64.HI R14, R4.reuse, 0x5, R12 ;  /* 0x00000005040e9819 */ /* 0x040fe4000001020c */
[----:B------:R-:W-:Y:S02]  /*9720*/  @!P2 LEA.HI.X R3, R5, R13, R3, 0x4, P0 ;  /* 0x0000000d0503a211 */ /* 0x000fe400000f2403 */
[C---:B------:R-:W-:Y:S02]  /*9730*/  @!P2 LEA R12, P0, R11.reuse, R211, 0x1 ;  /* 0x000000d30b0ca211 */ /* 0x040fe400078008ff */
[----:B------:R-:W-:Y:S02]  /*9740*/  @!P1 SHF.L.U32 R4, R4, 0x5, RZ ;  /* 0x0000000504049819 */ /* 0x000fe400000006ff */
[----:B------:R-:W-:Y:S01]  /*9750*/  @!P2 LEA.HI.X R13, R11, R246, R3, 0x1, P0 ;  /* 0x000000f60b0da211 */ /* 0x000fe200000f0c03 */
[----:B------:R-:W-:-:S04]  /*9760*/  IMAD.U32 R3, RZ, RZ, UR10 ;  /* 0x0000000aff037e24 */ /* 0x000fc8000f8e00ff */
[----:B------:R-:W-:Y:S01]  /*9770*/  @!PT LDS RZ, [RZ] ;  /* 0x00000000fffff984 */ /* 0x000fe20000000800 */
[----:B------:R-:W-:Y:S01]  /*9780*/  @!PT LDS RZ, [RZ] ;  /* 0x00000000fffff984 */ /* 0x000fe20000000800 */
[----:B------:R-:W-:Y:S01]  /*9790*/  @!PT LDS RZ, [RZ] ;  /* 0x00000000fffff984 */ /* 0x000fe20000000800 */
[----:B------:R1:W-:Y:S01]  /*97a0*/  @!P2 LDGSTS.E.BYPASS.LTC128B.128 [R221+0x8800], desc[UR28][R12.64] ;  /* 0x088000000cddafae */ /* 0x0003e2000b981a1c */
[----:B------:R-:W-:Y:S02]  /*97b0*/  @!P1 LEA R3, P0, R3, R4, 0x4 ;  /* 0x0000000403039211 */ /* 0x000fe400078020ff */
[----:B------:R-:W-:Y:S01]  /*97c0*/  MOV R4, UR11 ;  /* 0x0000000b00047c02 */ /* 0x000fe20008000f00 */
[----:B------:R1:W-:Y:S03]  /*97d0*/  @P2 STS.128 [R221+0x8800], RZ ;  /* 0x008800ffdd002388 */ /* 0x0003e60000000c00 */
[----:B------:R-:W-:Y:S02]  /*97e0*/  @!P1 LEA.HI.X R5, R5, R14, R4, 0x4, P0 ;  /* 0x0000000e05059211 */ /* 0x000fe400000f2404 */
        /* <DEDUP_REMOVED lines=8> */
.L_x_2448:
[----:B------:R-:W-:Y:S01]  /*9870*/  FMNMX3.FTZ R3, R16, R137, R138, !PT ;  /* 0x0000008910037276 */ /* 0x000fe2000781008a */
[----:B-1----:R-:W-:Y:S01]  /*9880*/  IMAD.WIDE.U32 R4, R194, -0x2daee0ad, RZ ;  /* 0xd2511f53c2047825 */ /* 0x002fe200078e00ff */
[----:B------:R-:W-:Y:S01]  /*9890*/  FSEL R184, R17, -INF , !P6 ;  /* 0xff80000011b87808 */ /* 0x000fe20007000000 */
[----:B------:R-:W1:Y:S01]  /*98a0*/  LDCU UR7, c[0x0][0x45c] ;  /* 0x00008b80ff0777ac */ /* 0x000e620008000800 */
[----:B------:R-:W-:Y:S01]  /*98b0*/  FMNMX3.FTZ R3, R3, R241, R239, !PT ;  /* 0x000000f103037276 */ /* 0x000fe200078100ef */
[----:B------:R-:W-:Y:S01]  /*98c0*/  IMAD.WIDE.U32 R182, R209, -0x2daee0ad, RZ ;  /* 0xd2511f53d1b67825 */ /* 0x000fe200078e00ff */
[----:B------:R-:W-:Y:S01]  /*98d0*/  ISETP.GT.AND P0, PT, R10, R0, PT ;  /* 0x000000000a00720c */ /* 0x000fe20003f04270 */
[----:B------:R-:W2:Y:S01]  /*98e0*/  S2UR UR5, SR_CgaCtaId ;  /* 0x00000000000579c3 */ /* 0x000ea20000008800 */
[----:B------:R-:W-:Y:S01]  /*98f0*/  FMNMX3.FTZ R3, R3, R229, R240, !PT ;  /* 0x000000e503037276 */ /* 0x000fe200078100f0 */
[----:B------:R-:W-:Y:S01]  /*9900*/  IMAD.WIDE.U32 R12, R195, -0x2daee0ad, RZ ;  /* 0xd2511f53c30c7825 */ /* 0x000fe200078e00ff */
[----:B------:R-:W-:Y:S01]  /*9910*/  ISETP.GE.AND P6, PT, R0, R231, PT ;  /* 0x000000e70000720c */ /* 0x000fe20003fc6270 */
[----:B------:R-:W-:Y:S01]  /*9920*/  UMOV UR12, 0x400 ;  /* 0x00000400000c7882 */ /* 0x000fe20000000000 */
[----:B------:R-:W-:Y:S01]  /*9930*/  LOP3.LUT R0, R219, R188, R5, 0x96, !PT ;  /* 0x000000bcdb007212 */ /* 0x000fe200078e9605 */
[----:B------:R-:W-:Y:S01]  /*9940*/  IMAD.WIDE.U32 R180, R208, -0x2daee0ad, RZ ;  /* 0xd2511f53d0b47825 */ /* 0x000fe200078e00ff */
[----:B------:R-:W3:Y:S01]  /*9950*/  SHFL.BFLY PT, R5, R3, 0x2, 0x1f ;  /* 0x0c401f0003057f89 */ /* 0x000ee200000e0000 */
[----:B------:R-:W-:-:S02]  /*9960*/  LOP3.LUT R4, R218, R4, R183, 0x96, !PT ;  /* 0x00000004da047212 */ /* 0x000fc400078e96b7 */
[----:B------:R-:W-:Y:S01]  /*9970*/  LOP3.LUT R11, R219, R192, R13, 0x96, !PT ;  /* 0x000000c0db0b7212 */ /* 0x000fe200078e960d */
[----:B------:R-:W-:Y:S01]  /*9980*/  IMAD.WIDE.U32 R16, R0, -0x326172a9, RZ ;  /* 0xcd9e8d5700107825 */ /* 0x000fe200078e00ff */
[----:B------:R-:W-:Y:S02]  /*9990*/  LOP3.LUT R12, R218, R12, R181, 0x96, !PT ;  /* 0x0000000cda0c7212 */ /* 0x000fe400078e96b5 */
[----:B------:R-:W-:Y:S01]  /*99a0*/  IADD3 R18, PT, PT, R18, -R2, RZ ;  /* 0x8000000212127210 */ /* 0x000fe20007ffe0ff */
[----:B------:R-:W-:Y:S01]  /*99b0*/  IMAD.WIDE.U32 R14, R4, -0x326172a9, RZ ;  /* 0xcd9e8d57040e7825 */ /* 0x000fe200078e00ff */
[----:B------:R-:W-:Y:S02]  /*99c0*/  FMNMX3.FTZ R4, R133, R29, R31, !PT ;  /* 0x0000001d85047276 */ /* 0x000fe4000781001f */
[----:B------:R-:W-:Y:S01]  /*99d0*/  LOP3.LUT R188, R216, R176, R17, 0x96, !PT ;  /* 0x000000b0d8bc7212 */ /* 0x000fe200078e9611 */
[----:B------:R-:W-:Y:S01]  /*99e0*/  IMAD.WIDE.U32 R20, R11, -0x326172a9, RZ ;  /* 0xcd9e8d570b147825 */ /* 0x000fe200078e00ff */
[----:B------:R-:W-:-:S02]  /*99f0*/  FMNMX3.FTZ R4, R4, R35, R132, !PT ;  /* 0x0000002304047276 */ /* 0x000fc40007810084 */
[----:B------:R-:W-:Y:S01]  /*9a00*/  IABS R11, R18 ;  /* 0x00000012000b7213 */ /* 0x000fe20000000000 */
[----:B------:R-:W-:Y:S01]  /*9a10*/  IMAD.WIDE.U32 R12, R12, -0x326172a9, RZ ;  /* 0xcd9e8d570c0c7825 */ /* 0x000fe200078e00ff */
[----:B------:R-:W-:Y:S01]  /*9a20*/  FMNMX3.FTZ R4, R4, R228, R238, !PT ;  /* 0x000000e404047276 */ /* 0x000fe200078100ee */
[----:B--2---:R-:W-:Y:S01]  /*9a30*/  ULEA UR5, UR5, UR12, 0x18 ;  /* 0x0000000c05057291 */ /* 0x004fe2000f8ec0ff */
[----:B------:R-:W-:Y:S02]  /*9a40*/  LOP3.LUT R189, R216, R178, R21, 0x96, !PT ;  /* 0x000000b2d8bd7212 */ /* 0x000fe400078e9615 */
[----:B------:R-:W-:Y:S02]  /*9a50*/  FMNMX3.FTZ R4, R4, R237, R236, !PT ;  /* 0x000000ed04047276 */ /* 0x000fe400078100ec */
[----:B------:R-:W-:Y:S02]  /*9a60*/  LOP3.LUT R2, R220, R20, R13, 0x96, !PT ;  /* 0x00000014dc027212 */ /* 0x000fe400078e960d */
[----:B---3--:R-:W-:-:S02]  /*9a70*/  FMNMX.FTZ R3, R3, R5, !PT ;  /* 0x0000000503037209 */ /* 0x008fc40007810000 */
[----:B------:R-:W-:Y:S02]  /*9a80*/  LOP3.LUT R0, R220, R16, R15, 0x96, !PT ;  /* 0x00000010dc007212 */ /* 0x000fe400078e960f */
[----:B------:R-:W-:Y:S01]  /*9a90*/  MOV R18, R12 ;  /* 0x0000000c00127202 */ /* 0x000fe20000000f00 */
[----:B------:R-:W2:Y:S01]  /*9aa0*/  SHFL.BFLY PT, R13, R3, 0x1, 0x1f ;  /* 0x0c201f00030d7f89 */ /* 0x000ea200000e0000 */
[C---:B------:R-:W-:Y:S02]  /*9ab0*/  PRMT R21, R12.reuse, 0x7771, RZ ;  /* 0x000077710c157816 */ /* 0x040fe400000000ff */
[C---:B------:R-:W-:Y:S02]  /*9ac0*/  PRMT R17, R12.reuse, 0x7773, RZ ;  /* 0x000077730c117816 */ /* 0x040fe400000000ff */
[----:B------:R-:W-:Y:S02]  /*9ad0*/  PRMT R15, R12, 0x7772, RZ ;  /* 0x000077720c0f7816 */ /* 0x000fe400000000ff */
[----:B------:R-:W-:-:S02]  /*9ae0*/  MOV R12, R11 ;  /* 0x0000000b000c7202 */ /* 0x000fc40000000f00 */
[----:B------:R-:W-:Y:S02]  /*9af0*/  MOV R16, R14 ;  /* 0x0000000e00107202 */ /* 0x000fe40000000f00 */
[C---:B------:R-:W-:Y:S02]  /*9b00*/  PRMT R20, R14.reuse, 0x7771, RZ ;  /* 0x000077710e147816 */ /* 0x040fe400000000ff */
[C---:B------:R-:W-:Y:S02]  /*9b10*/  PRMT R11, R14.reuse, 0x7773, RZ ;  /* 0x000077730e0b7816 */ /* 0x040fe400000000ff */
[----:B------:R-:W-:Y:S02]  /*9b20*/  PRMT R5, R14, 0x7772, RZ ;  /* 0x000077720e057816 */ /* 0x000fe400000000ff */
[----:B------:R-:W3:Y:S01]  /*9b30*/  SHFL.BFLY PT, R14, R4, 0x2, 0x1f ;  /* 0x0c401f00040e7f89 */ /* 0x000ee200000e0000 */
[----:B------:R-:W-:Y:S02]  /*9b40*/  I2FP.F32.S32 R12, R12 ;  /* 0x0000000c000c7245 */ /* 0x000fe40000201400 */
[----:B------:R-:W-:-:S02]  /*9b50*/  PRMT R141, R5, 0x5410, R11 ;  /* 0x00005410058d7816 */ /* 0x000fc4000000000b */
[----:B------:R-:W-:Y:S01]  /*9b60*/  FMNMX3.FTZ R11, R135, R26, R24, !PT ;  /* 0x0000001a870b7276 */ /* 0x000fe20007810018 */
[----:B------:R-:W-:Y:S01]  /*9b70*/  FFMA.FTZ R12, R12, -UR6, R235 ;  /* 0x800000060c0c7c23 */ /* 0x000fe200080100eb */
[----:B------:R-:W-:Y:S02]  /*9b80*/  FMNMX3.FTZ R5, R136, R34, R28, !PT ;  /* 0x0000002288057276 */ /* 0x000fe4000781001c */
[----:B------:R-:W-:Y:S02]  /*9b90*/  FMNMX3.FTZ R11, R11, R22, R23, !PT ;  /* 0x000000160b0b7276 */ /* 0x000fe40007810017 */
[----:B------:R-:W-:Y:S02]  /*9ba0*/  PRMT R139, R15, 0x5410, R17 ;  /* 0x000054100f8b7816 */ /* 0x000fe40000000011 */
[----:B------:R-:W-:Y:S02]  /*9bb0*/  FSEL R15, R12, -INF , !P0 ;  /* 0xff8000000c0f7808 */ /* 0x000fe40004000000 */
[----:B------:R-:W-:-:S02]  /*9bc0*/  FMNMX3.FTZ R5, R5, R30, R27, !PT ;  /* 0x0000001e05057276 */ /* 0x000fc4000781001b */
[----:B------:R-:W-:Y:S02]  /*9bd0*/  FMNMX3.FTZ R12, R11, R187, R186, !PT ;  /* 0x000000bb0b0c7276 */ /* 0x000fe400078100ba */
[----:B------:R-:W-:Y:S02]  /*9be0*/  FSEL R181, R19, -INF , !P5 ;  /* 0xff80000013b57808 */ /* 0x000fe40006800000 */
[----:B------:R-:W-:Y:S02]  /*9bf0*/  FSEL R183, R15, -INF , !P6 ;  /* 0xff8000000fb77808 */ /* 0x000fe40007000000 */
[----:B------:R-:W-:Y:S02]  /*9c00*/  FMNMX3.FTZ R5, R5, R191, R190, !PT ;  /* 0x000000bf05057276 */ /* 0x000fe400078100be */
[----:B------:R-:W-:Y:S02]  /*9c10*/  FMNMX3.FTZ R12, R12, R185, R184, !PT ;  /* 0x000000b90c0c7276 */ /* 0x000fe400078100b8 */
[----:B------:R-:W-:-:S02]  /*9c20*/  LOP3.LUT R16, R16, 0xff, RZ, 0xc0, !PT ;  /* 0x000000ff10107812 */ /* 0x000fc400078ec0ff */
[----:B--2---:R-:W-:Y:S02]  /*9c30*/  FMNMX.FTZ R220, R3, R13, !PT ;  /* 0x0000000d03dc7209 */ /* 0x004fe40007810000 */
[----:B------:R-:W-:Y:S01]  /*9c40*/  FMNMX3.FTZ R11, R5, R181, R183, !PT ;  /* 0x000000b5050b7276 */ /* 0x000fe200078100b7 */
[----:B------:R-:W2:Y:S01]  /*9c50*/  SHFL.BFLY PT, R3, R12, 0x2, 0x1f ;  /* 0x0c401f000c037f89 */ /* 0x000ea200000e0000 */
[----:B------:R-:W-:Y:S02]  /*9c60*/  LOP3.LUT R15, R2, 0xffff, RZ, 0xc0, !PT ;  /* 0x0000ffff020f7812 */ /* 0x000fe400078ec0ff */
[----:B---3--:R-:W-:Y:S01]  /*9c70*/  FMNMX.FTZ R5, R4, R14, !PT ;  /* 0x0000000e04057209 */ /* 0x008fe20007810000 */
[----:B------:R-:W-:Y:S01]  /*9c80*/  SHFL.BFLY PT, R13, R11, 0x2, 0x1f ;  /* 0x0c401f000b0d7f89 */ /* 0x000fe200000e0000 */
[----:B------:R-:W-:Y:S01]  /*9c90*/  LOP3.LUT R17, R18, 0xff, RZ, 0xc0, !PT ;  /* 0x000000ff12117812 */ /* 0x000fe200078ec0ff */
[----:B-1----:R-:W-:Y:S01]  /*9ca0*/  FMUL.FTZ R4, R220, UR7 ;  /* 0x00000007dc047c20 */ /* 0x002fe20008410000 */
[----:B------:R-:W-:-:S02]  /*9cb0*/  PRMT R140, R16, 0x5410, R20 ;  /* 0x00005410108c7816 */ /* 0x000fc40000000014 */
[----:B------:R-:W-:Y:S02]  /*9cc0*/  SHF.R.U32.HI R14, RZ, 0x8, R15 ;  /* 0x00000008ff0e7819 */ /* 0x000fe4000001160f */
[----:B------:R-:W-:Y:S02]  /*9cd0*/  LOP3.LUT R16, R2, 0xff, RZ, 0xc0, !PT ;  /* 0x000000ff02107812 */ /* 0x000fe400078ec0ff */
[----:B------:R-:W-:Y:S02]  /*9ce0*/  PRMT R18, R17, 0x5410, R21 ;  /* 0x0000541011127816 */ /* 0x000fe40000000015 */
[----:B------:R-:W-:Y:S02]  /*9cf0*/  PRMT R17, R16, 0x5410, R14 ;  /* 0x0000541010117816 */ /* 0x000fe4000000000e */
[----:B------:R-:W1:Y:S01]  /*9d00*/  SHFL.BFLY PT, R14, R5, 0x1, 0x1f ;  /* 0x0c201f00050e7f89 */ /* 0x000e6200000e0000 */
[----:B------:R-:W-:Y:S02]  /*9d10*/  FSETP.NEU.FTZ.AND P0, PT, R220, -INF , PT ;  /* 0xff800000dc00780b */ /* 0x000fe40003f1d000 */
[----:B------:R-:W-:-:S02]  /*9d20*/  PRMT R15, R2, 0x7632, R15 ;  /* 0x00007632020f7816 */ /* 0x000fc4000000000f */
[----:B------:R-:W-:Y:S02]  /*9d30*/  FSEL R4, R4, RZ, P0 ;  /* 0x000000ff04047208 */ /* 0x000fe40000000000 */
[----:B------:R-:W-:Y:S02]  /*9d40*/  SHF.R.U32.HI R16, RZ, 0x18, R2 ;  /* 0x00000018ff107819 */ /* 0x000fe40000011602 */
[----:B--2---:R-:W-:Y:S01]  /*9d50*/  FMNMX.FTZ R3, R12, R3, !PT ;  /* 0x000000030c037209 */ /* 0x004fe20007810000 */
[--C-:B------:R-:W-:Y:S01]  /*9d60*/  FFMA.FTZ R2, R32, UR7, -R4.reuse ;  /* 0x0000000720027c23 */ /* 0x100fe20008010804 */
[----:B------:R-:W-:Y:S01]  /*9d70*/  LOP3.LUT R15, R15, 0xff, RZ, 0xc0, !PT ;  /* 0x000000ff0f0f7812 */ /* 0x000fe200078ec0ff */
[----:B------:R-:W-:Y:S01]  /*9d80*/  FFMA.FTZ R12, R33, UR7, -R4 ;  /* 0x00000007210c7c23 */ /* 0x000fe20008010804 */
[----:B------:R-:W-:Y:S01]  /*9d90*/  LOP3.LUT R19, R139, 0xff00ff, RZ, 0xc0, !PT ;  /* 0x00ff00ff8b137812 */ /* 0x000fe200078ec0ff */
[----:B------:R2:W-:Y:S01]  /*9da0*/  MUFU.EX2 R142, R2 ;  /* 0x00000002008e7308 */ /* 0x0005e20000000800 */
[----:B------:R-:W-:-:S02]  /*9db0*/  PRMT R32, R15, 0x5410, R16 ;  /* 0x000054100f207816 */ /* 0x000fc40000000010 */
[----:B------:R-:W-:-:S05]  /*9dc0*/  LOP3.LUT R15, R0, 0xffff, RZ, 0xc0, !PT ;  /* 0x0000ffff000f7812 */ /* 0x000fca00078ec0ff */
[----:B------:R3:W4:Y:S01]  /*9dd0*/  MUFU.EX2 R205, R12 ;  /* 0x0000000c00cd7308 */ /* 0x0007220000000800 */
[----:B-1----:R-:W-:Y:S01]  /*9de0*/  FMNMX.FTZ R219, R5, R14, !PT ;  /* 0x0000000e05db7209 */ /* 0x002fe20007810000 */
[----:B------:R-:W-:Y:S01]  /*9df0*/  FFMA.FTZ R5, R137, UR7, -R4 ;  /* 0x0000000789057c23 */ /* 0x000fe20008010804 */
[----:B------:R-:W-:Y:S02]  /*9e00*/  MOV R137, R251 ;  /* 0x000000fb00897202 */ /* 0x000fe40000000f00 */
[C---:B------:R-:W-:Y:S01]  /*9e10*/  FSETP.NEU.FTZ.AND P5, PT, R219.reuse, -INF , PT ;  /* 0xff800000db00780b */ /* 0x040fe20003fbd000 */
[----:B------:R-:W-:Y:S02]  /*9e20*/  FMUL.FTZ R20, R219, UR7 ;  /* 0x00000007db147c20 */ /* 0x000fe40008410000 */
[----:B------:R1:W-:Y:S01]  /*9e30*/  MUFU.EX2 R201, R5 ;  /* 0x0000000500c97308 */ /* 0x0003e20000000800 */
[----:B--2---:R-:W-:Y:S02]  /*9e40*/  FMNMX.FTZ R2, R11, R13, !PT ;  /* 0x0000000d0b027209 */ /* 0x004fe40007810000 */
[----:B------:R-:W2:Y:S01]  /*9e50*/  SHFL.BFLY PT, R11, R3, 0x1, 0x1f ;  /* 0x0c201f00030b7f89 */ /* 0x000ea200000e0000 */
[----:B------:R-:W-:-:S02]  /*9e60*/  SHF.R.U32.HI R13, RZ, 0x8, R15 ;  /* 0x00000008ff0d7819 */ /* 0x000fc4000001160f */
[----:B------:R-:W-:Y:S02]  /*9e70*/  LOP3.LUT R15, R0, 0xff, RZ, 0xc0, !PT ;  /* 0x000000ff000f7812 */ /* 0x000fe400078ec0ff */
[----:B------:R-:W-:Y:S01]  /*9e80*/  FSEL R20, R20, RZ, P5 ;  /* 0x000000ff14147208 */ /* 0x000fe20002800000 */
[----:B---3--:R-:W3:Y:S01]  /*9e90*/  SHFL.BFLY PT, R12, R2, 0x1, 0x1f ;  /* 0x0c201f00020c7f89 */ /* 0x008ee200000e0000 */
[----:B------:R-:W-:Y:S02]  /*9ea0*/  PRMT R25, R15, 0x5410, R13 ;  /* 0x000054100f197816 */ /* 0x000fe4000000000d */
[----:B------:R-:W-:Y:S02]  /*9eb0*/  SHF.R.U32.HI R13, RZ, 0x18, R0 ;  /* 0x00000018ff0d7819 */ /* 0x000fe40000011600 */
[----:B----4-:R-:W-:Y:S02]  /*9ec0*/  MOV R139, R205 ;  /* 0x000000cd008b7202 */ /* 0x010fe40000000f00 */
[----:B-1----:R-:W-:Y:S01]  /*9ed0*/  PRMT R5, R0, 0x7632, R5 ;  /* 0x0000763200057816 */ /* 0x002fe20000000005 */
[----:B------:R-:W-:-:S03]  /*9ee0*/  FFMA.FTZ R0, R138, UR7, -R4 ;  /* 0x000000078a007c23 */ /* 0x000fc60008010804 */
[----:B------:R-:W-:Y:S01]  /*9ef0*/  LOP3.LUT R5, R5, 0xff, RZ, 0xc0, !PT ;  /* 0x000000ff05057812 */ /* 0x000fe200078ec0ff */
[----:B------:R1:W-:Y:S03]  /*9f00*/  MUFU.EX2 R199, R0 ;  /* 0x0000000000c77308 */ /* 0x0003e60000000800 */
[----:B------:R-:W-:Y:S02]  /*9f10*/  PRMT R15, R5, 0x5410, R13 ;  /* 0x00005410050f7816 */ /* 0x000fe4000000000d */
[----:B------:R-:W4:Y:S01]  /*9f20*/  LDC R5, c[0x0][0x4f8] ;  /* 0x00013e00ff057b82 */ /* 0x000f220000000800 */
[----:B--2---:R-:W-:Y:S02]  /*9f30*/  FMNMX.FTZ R218, R3, R11, !PT ;  /* 0x0000000b03da7209 */ /* 0x004fe40007810000 */
[----:B------:R-:W-:Y:S02]  /*9f40*/  FSEL R3, R220, RZ, P0 ;  /* 0x000000ffdc037208 */ /* 0x000fe40000000000 */
[C---:B------:R-:W-:Y:S01]  /*9f50*/  FSETP.NEU.FTZ.AND P0, PT, R218.reuse, -INF , PT ;  /* 0xff800000da00780b */ /* 0x040fe20003f1d000 */
[----:B------:R-:W-:Y:S01]  /*9f60*/  FMUL.FTZ R21, R218, UR7 ;  /* 0x00000007da157c20 */ /* 0x000fe20008410000 */
[----:B---3--:R-:W-:Y:S01]  /*9f70*/  FMNMX.FTZ R216, R2, R12, !PT ;  /* 0x0000000c02d87209 */ /* 0x008fe20007810000 */
[----:B------:R-:W-:Y:S01]  /*9f80*/  FADD.FTZ R11, R134, -R3 ;  /* 0x80000003860b7221 */ /* 0x000fe20000010000 */
[----:B------:R-:W-:-:S02]  /*9f90*/  FSEL R2, R219, RZ, P5 ;  /* 0x000000ffdb027208 */ /* 0x000fc40002800000 */
[----:B------:R-:W-:Y:S01]  /*9fa0*/  FSEL R21, R21, RZ, P0 ;  /* 0x000000ff15157208 */ /* 0x000fe20000000000 */
[----:B-1----:R-:W-:Y:S01]  /*9fb0*/  FFMA.FTZ R0, R29, UR7, -R20 ;  /* 0x000000071d007c23 */ /* 0x002fe20008010814 */
[----:B------:R-:W-:Y:S01]  /*9fc0*/  FMUL.FTZ R11, R11, UR7 ;  /* 0x000000070b0b7c20 */ /* 0x000fe20008410000 */
[----:B------:R-:W-:Y:S01]  /*9fd0*/  FADD.FTZ R13, R133, -R2 ;  /* 0x80000002850d7221 */ /* 0x000fe20000010000 */
[----:B------:R-:W-:Y:S01]  /*9fe0*/  FSEL R2, R218, RZ, P0 ;  /* 0x000000ffda027208 */ /* 0x000fe20000000000 */
[----:B------:R1:W-:Y:S01]  /*9ff0*/  MUFU.EX2 R196, R0 ;  /* 0x0000000000c47308 */ /* 0x0003e20000000800 */
[C---:B------:R-:W-:Y:S01]  /*a000*/  FSETP.NEU.FTZ.AND P0, PT, R216.reuse, -INF , PT ;  /* 0xff800000d800780b */ /* 0x040fe20003f1d000 */
[----:B------:R-:W-:Y:S02]  /*a010*/  FMUL.FTZ R13, R13, UR7 ;  /* 0x000000070d0d7c20 */ /* 0x000fe40008410000 */
[----:B------:R-:W-:Y:S01]  /*a020*/  FADD.FTZ R3, R135, -R2 ;  /* 0x8000000287037221 */ /* 0x000fe20000010000 */
[----:B------:R-:W-:-:S02]  /*a030*/  FSEL R2, R216, RZ, P0 ;  /* 0x000000ffd8027208 */ /* 0x000fc40000000000 */
[----:B----4-:R-:W-:Y:S01]  /*a040*/  LOP3.LUT R5, R5, 0xff, RZ, 0xc0, !PT ;  /* 0x000000ff05057812 */ /* 0x010fe200078ec0ff */
[----:B------:R-:W-:Y:S02]  /*a050*/  FMUL.FTZ R3, R3, UR7 ;  /* 0x0000000703037c20 */ /* 0x000fe40008410000 */
[----:B------:R-:W-:Y:S01]  /*a060*/  FADD.FTZ R14, R136, -R2 ;  /* 0x80000002880e7221 */ /* 0x000fe20000010000 */
[----:B------:R-:W-:Y:S01]  /*a070*/  FFMA.FTZ R2, R23, UR7, -R21 ;  /* 0x0000000717027c23 */ /* 0x000fe20008010815 */
[----:B------:R-:W-:Y:S01]  /*a080*/  LEA R5, R5, R5, 0x10 ;  /* 0x0000000505057211 */ /* 0x000fe200078e80ff */
[----:B------:R-:W2:Y:S01]  /*a090*/  MUFU.EX2 R11, R11 ;  /* 0x0000000b000b7308 */ /* 0x000ea20000000800 */
[----:B------:R-:W-:Y:S01]  /*a0a0*/  FMUL.FTZ R14, R14, UR7 ;  /* 0x000000070e0e7c20 */ /* 0x000fe20008410000 */
[----:B------:R-:W-:Y:S01]  /*a0b0*/  MOV R136, R250 ;  /* 0x000000fa00887202 */ /* 0x000fe20000000f00 */
[----:B-1----:R-:W-:Y:S01]  /*a0c0*/  FFMA.FTZ R0, R31, UR7, -R20 ;  /* 0x000000071f007c23 */ /* 0x002fe20008010814 */
[----:B------:R-:W-:-:S02]  /*a0d0*/  HSET2.LE.AND R18, R18, R5, PT ;  /* 0x0000000512127233 */ /* 0x000fc40003803000 */
[--C-:B------:R-:W-:Y:S02]  /*a0e0*/  HSET2.LE.AND R19, R19, R5.reuse, PT ;  /* 0x0000000513137233 */ /* 0x100fe40003803000 */
[----:B------:R1:W-:Y:S01]  /*a0f0*/  MUFU.EX2 R203, R0 ;  /* 0x0000000000cb7308 */ /* 0x0003e20000000800 */
[--C-:B------:R-:W-:Y:S02]  /*a100*/  HSET2.LE.AND R16, R17, R5.reuse, PT ;  /* 0x0000000511107233 */ /* 0x100fe40003803000 */
[--C-:B------:R-:W-:Y:S02]  /*a110*/  HSET2.LE.AND R17, R32, R5.reuse, PT ;  /* 0x0000000520117233 */ /* 0x100fe40003803000 */
[----:B------:R-:W-:-:S03]  /*a120*/  HSET2.LE.AND R12, R25, R5, PT ;  /* 0x00000005190c7233 */ /* 0x000fc60003803000 */
        /* <DEDUP_REMOVED lines=8> */
[----:B------:R-:W2:Y:S01]  /*a1b0*/  MUFU.EX2 R25, R13 ;  /* 0x0000000d00197308 */ /* 0x000ea20000000800 */
[--C-:B-1----:R-:W-:Y:S01]  /*a1c0*/  FFMA.FTZ R0, R35, UR7, -R20.reuse ;  /* 0x0000000723007c23 */ /* 0x102fe20008010814 */
        /* <DEDUP_REMOVED lines=25> */
[-C--:B------:R-:W-:Y:S01]  /*a360*/  FMUL.FTZ R39, R39, R25.reuse ;  /* 0x0000001927277220 */ /* 0x080fe20000410000 */
[-C--:B------:R-:W-:Y:S01]  /*a370*/  FMUL.FTZ R50, R50, R25.reuse ;  /* 0x0000001932327220 */ /* 0x080fe20000410000 */
[----:B------:R1:W-:Y:S01]  /*a380*/  MUFU.EX2 R198, R0 ;  /* 0x0000000000c67308 */ /* 0x0003e20000000800 */
        /* <DEDUP_REMOVED lines=19> */
[----:B------:R-:W-:Y:S01]  /*a4c0*/  FMUL.FTZ R63, R63, R23 ;  /* 0x000000173f3f7220 */ /* 0x000fe20000410000 */
[----:B------:R1:W-:Y:S01]  /*a4d0*/  MUFU.EX2 R143, R0 ;  /* 0x00000000008f7308 */ /* 0x0003e20000000800 */
        /* <DEDUP_REMOVED lines=18> */
[----:B------:R1:W2:Y:S01]  /*a600*/  MUFU.EX2 R24, R3 ;  /* 0x0000000300187308 */ /* 0x0002a20000000800 */
[-C--:B------:R-:W-:Y:S01]  /*a610*/  FMUL.FTZ R111, R111, R23.reuse ;  /* 0x000000176f6f7220 */ /* 0x080fe20000410000 */
[-C--:B------:R-:W-:Y:S01]  /*a620*/  FMUL.FTZ R122, R122, R23.reuse ;  /* 0x000000177a7a7220 */ /* 0x080fe20000410000 */
[-C--:B------:R-:W-:Y:S01]  /*a630*/  FMUL.FTZ R123, R123, R23.reuse ;  /* 0x000000177b7b7220 */ /* 0x080fe20000410000 */
[-C--:B------:R-:W-:Y:S01]  /*a640*/  FMUL.FTZ R126, R126, R23.reuse ;  /* 0x000000177e7e7220 */ /* 0x080fe20000410000 */
[----:B------:R-:W-:Y:S01]  /*a650*/  FMUL.FTZ R127, R127, R23 ;  /* 0x000000177f7f7220 */ /* 0x000fe20000410000 */
[-C--:B------:R-:W-:Y:S01]  /*a660*/  FMUL.FTZ R84, R84, R11.reuse ;  /* 0x0000000b54547220 */ /* 0x080fe20000410000 */
[----:B------:R-:W-:Y:S01]  /*a670*/  FMUL.FTZ R85, R85, R11 ;  /* 0x0000000b55557220 */ /* 0x000fe20000410000 */
[----:B------:R3:W4:Y:S01]  /*a680*/  MUFU.EX2 R202, R0 ;  /* 0x0000000000ca7308 */ /* 0x0007220000000800 */
        /* <DEDUP_REMOVED lines=8> */
[----:B-1----:R-:W-:Y:S01]  /*a710*/  LOP3.LUT R3, R141, 0xff00ff, RZ, 0xc0, !PT ;  /* 0x00ff00ff8d037812 */ /* 0x002fe200078ec0ff */
[-C--:B--2---:R-:W-:Y:S01]  /*a720*/  FMUL.FTZ R148, R148, R24.reuse ;  /* 0x0000001894947220 */ /* 0x084fe20000410000 */
[-C--:B------:R-:W-:Y:S01]  /*a730*/  FMUL.FTZ R149, R149, R24.reuse ;  /* 0x0000001895957220 */ /* 0x080fe20000410000 */
[-C--:B------:R-:W-:Y:S01]  /*a740*/  FMUL.FTZ R152, R152, R24.reuse ;  /* 0x0000001898987220 */ /* 0x080fe20000410000 */
[-C--:B------:R-:W-:Y:S01]  /*a750*/  FMUL.FTZ R153, R153, R24.reuse ;  /* 0x0000001899997220 */ /* 0x080fe20000410000 */
[-C--:B------:R-:W-:Y:S01]  /*a760*/  FMUL.FTZ R40, R40, R24.reuse ;  /* 0x0000001828287220 */ /* 0x080fe20000410000 */
[-C--:B------:R-:W-:Y:S01]  /*a770*/  FMUL.FTZ R41, R41, R24.reuse ;  /* 0x0000001829297220 */ /* 0x080fe20000410000 */
[-C--:B------:R-:W-:Y:S01]  /*a780*/  FMUL.FTZ R164, R164, R24.reuse ;  /* 0x00000018a4a47220 */ /* 0x080fe20000410000 */
[----:B---3--:R-:W-:Y:S01]  /*a790*/  FFMA.FTZ R0, R22, UR7, -R21 ;  /* 0x0000000716007c23 */ /* 0x008fe20008010815 */
[----:B------:R-:W-:Y:S01]  /*a7a0*/  FMUL.FTZ R22, R216, UR7 ;  /* 0x00000007d8167c20 */ /* 0x000fe20008410000 */
[-C--:B------:R-:W-:Y:S01]  /*a7b0*/  FMUL.FTZ R165, R165, R24.reuse ;  /* 0x00000018a5a57220 */ /* 0x080fe20000410000 */
        /* <DEDUP_REMOVED lines=18> */
[----:B-1----:R-:W-:Y:S01]  /*a8e0*/  F2FP.BF16.F32.PACK_AB R0, R199, R201 ;  /* 0x000000c9c700723e */ /* 0x002fe200000010ff */
[-C--:B------:R-:W-:Y:S01]  /*a8f0*/  FMUL.FTZ R92, R92, R24.reuse ;  /* 0x000000185c5c7220 */ /* 0x080fe20000410000 */
[-C--:B------:R-:W-:Y:S01]  /*a900*/  FMUL.FTZ R93, R93, R24.reuse ;  /* 0x000000185d5d7220 */ /* 0x080fe20000410000 */
[----:B------:R-:W-:Y:S01]  /*a910*/  FMUL.FTZ R104, R104, R24 ;  /* 0x0000001868687220 */ /* 0x000fe20000410000 */
[----:B------:R-:W-:Y:S01]  /*a920*/  LOP3.LUT R18, R0, R18, RZ, 0xc0, !PT ;  /* 0x0000001200127212 */ /* 0x000fe200078ec0ff */
[--C-:B------:R-:W-:Y:S01]  /*a930*/  FFMA.FTZ R0, R34, UR7, -R22.reuse ;  /* 0x0000000722007c23 */ /* 0x100fe20008010816 */
[-C--:B------:R-:W-:Y:S01]  /*a940*/  FMUL.FTZ R105, R105, R24.reuse ;  /* 0x0000001869697220 */ /* 0x080fe20000410000 */
[-C--:B------:R-:W-:Y:S01]  /*a950*/  FMUL.FTZ R108, R108, R24.reuse ;  /* 0x000000186c6c7220 */ /* 0x080fe20000410000 */
[-C--:B------:R-:W-:Y:S01]  /*a960*/  FMUL.FTZ R109, R109, R24.reuse ;  /* 0x000000186d6d7220 */ /* 0x080fe20000410000 */
[----:B------:R1:W3:Y:S01]  /*a970*/  MUFU.EX2 R138, R0 ;  /* 0x00000000008a7308 */ /* 0x0002e20000000800 */
[-C--:B------:R-:W-:Y:S01]  /*a980*/  FMUL.FTZ R120, R120, R24.reuse ;  /* 0x0000001878787220 */ /* 0x080fe20000410000 */
[--C-:B--2---:R-:W-:Y:S01]  /*a990*/  FFMA.FTZ R2, R30, UR7, -R22.reuse ;  /* 0x000000071e027c23 */ /* 0x104fe20008010816 */
[-C--:B------:R-:W-:Y:S01]  /*a9a0*/  FMUL.FTZ R121, R121, R24.reuse ;  /* 0x0000001879797220 */ /* 0x080fe20000410000 */
[-C--:B------:R-:W-:Y:S01]  /*a9b0*/  FMUL.FTZ R124, R124, R24.reuse ;  /* 0x000000187c7c7220 */ /* 0x080fe20000410000 */
[----:B------:R-:W-:Y:S01]  /*a9c0*/  FMUL.FTZ R125, R125, R24 ;  /* 0x000000187d7d7220 */ /* 0x000fe20000410000 */
[-C--:B------:R-:W-:Y:S01]  /*a9d0*/  FMUL.FTZ R102, R102, R25.reuse ;  /* 0x0000001966667220 */ /* 0x080fe20000410000 */
[----:B------:R-:W-:Y:S01]  /*a9e0*/  FMUL.FTZ R103, R103, R25 ;  /* 0x0000001967677220 */ /* 0x000fe20000410000 */
        /* <DEDUP_REMOVED lines=9> */
[----:B-1----:R-:W-:Y:S01]  /*aa80*/  F2FP.BF16.F32.PACK_AB R0, R198, R200 ;  /* 0x000000c8c600723e */ /* 0x002fe200000010ff */
[-C--:B------:R-:W-:Y:S01]  /*aa90*/  FMUL.FTZ R128, R128, R11.reuse ;  /* 0x0000000b80807220 */ /* 0x080fe20000410000 */
[----:B------:R-:W-:Y:S01]  /*aaa0*/  FMUL.FTZ R129, R129, R11 ;  /* 0x0000000b81817220 */ /* 0x000fe20000410000 */
[----:B------:R-:W-:Y:S01]  /*aab0*/  FMUL.FTZ R130, R130, R25 ;  /* 0x0000001982827220 */ /* 0x000fe20000410000 */
[----:B------:R-:W-:Y:S01]  /*aac0*/  LOP3.LUT R19, R0, R19, RZ, 0xc0, !PT ;  /* 0x0000001300137212 */ /* 0x000fe200078ec0ff */
[----:B------:R-:W-:Y:S01]  /*aad0*/  FMUL.FTZ R131, R131, R25 ;  /* 0x0000001983837220 */ /* 0x000fe20000410000 */
[----:B------:R-:W-:Y:S01]  /*aae0*/  F2FP.BF16.F32.PACK_AB R0, R139, R142 ;  /* 0x0000008e8b00723e */ /* 0x000fe200000010ff */
[----:B--2---:R-:W-:-:S03]  /*aaf0*/  FFMA.FTZ R2, R27, UR7, -R22 ;  /* 0x000000071b027c23 */ /* 0x004fc60008010816 */
[----:B------:R-:W-:Y:S02]  /*ab00*/  LOP3.LUT R16, R0, R16, RZ, 0xc0, !PT ;  /* 0x0000001000107212 */ /* 0x000fe400078ec0ff */
[----:B------:R-:W-:Y:S01]  /*ab10*/  LOP3.LUT R0, R243, 0x8, R213, 0x78, !PT ;  /* 0x00000008f3007812 */ /* 0x000fe200078e78d5 */
[----:B------:R3:W1:Y:S03]  /*ab20*/  MUFU.EX2 R27, R2 ;  /* 0x00000002001b7308 */ /* 0x0006660000000800 */
[----:B------:R-:W-:Y:S02]  /*ab30*/  LOP3.LUT R26, R0, 0x200, R249, 0xf8, !PT ;  /* 0x00000200001a7812 */ /* 0x000fe400078ef8f9 */
[----:B------:R-:W-:Y:S02]  /*ab40*/  F2FP.BF16.F32.PACK_AB R0, R203, R196 ;  /* 0x000000c4cb00723e */ /* 0x000fe400000010ff */
[----:B------:R-:W-:-:S02]  /*ab50*/  LEA R26, R26, UR5, 0x1 ;  /* 0x000000051a1a7c11 */ /* 0x000fc4000f8e08ff */
[----:B------:R-:W-:Y:S02]  /*ab60*/  LOP3.LUT R17, R0, R17, RZ, 0xc0, !PT ;  /* 0x0000001100117212 */ /* 0x000fe400078ec0ff */
[----:B----4-:R-:W-:Y:S01]  /*ab70*/  F2FP.BF16.F32.PACK_AB R0, R202, R143 ;  /* 0x0000008fca00723e */ /* 0x010fe200000010ff */
[----:B------:R-:W2:Y:S01]  /*ab80*/  LDSM.16.MT88.4 R32, [R26+0xa000] ;  /* 0x00a000001a20783b */ /* 0x000ea20000004200 */
[----:B------:R-:W-:Y:S02]  /*ab90*/  IADD3 R132, PT, PT, R26, 0xa040, RZ ;  /* 0x0000a0401a847810 */ /* 0x000fe40007ffe0ff */
[----:B------:R-:W-:Y:S02]  /*aba0*/  LOP3.LUT R12, R0, R12, RZ, 0xc0, !PT ;  /* 0x0000000c000c7212 */ /* 0x000fe400078ec0ff */
[----:B------:R-:W-:Y:S02]  /*abb0*/  HSET2.LE.AND R0, R15, R5, PT ;  /* 0x000000050f007233 */ /* 0x000fe40003803000 */
[----:B---3--:R-:W-:-:S04]  /*abc0*/  F2FP.BF16.F32.PACK_AB R2, R135, R138 ;  /* 0x0000008a8702723e */ /* 0x008fc800000010ff */
[----:B------:R-:W-:Y:S02]  /*abd0*/  LOP3.LUT R13, R2, R0, RZ, 0xc0, !PT ;  /* 0x00000000020d7212 */ /* 0x000fe400078ec0ff */
[----:B------:R-:W-:Y:S02]  /*abe0*/  HSET2.LE.AND R0, R140, R5, PT ;  /* 0x000000058c007233 */ /* 0x000fe40003803000 */
[----:B------:R-:W-:-:S04]  /*abf0*/  F2FP.BF16.F32.PACK_AB R2, R197, R204 ;  /* 0x000000ccc502723e */ /* 0x000fc800000010ff */
[----:B------:R-:W-:Y:S02]  /*ac00*/  LOP3.LUT R14, R2, R0, RZ, 0xc0, !PT ;  /* 0x00000000020e7212 */ /* 0x000fe400078ec0ff */
[----:B------:R-:W-:Y:S01]  /*ac10*/  HSET2.LE.AND R2, R3, R5, PT ;  /* 0x0000000503027233 */ /* 0x000fe20003803000 */
[----:B------:R-:W-:Y:S01]  /*ac20*/  FFMA.FTZ R3, R241, UR7, -R4 ;  /* 0x00000007f1037c23 */ /* 0x000fe20008010804 */
[----:B-1----:R-:W-:-:S04]  /*ac30*/  F2FP.BF16.F32.PACK_AB R0, R27, R134 ;  /* 0x000000861b00723e */ /* 0x002fc800000010ff */
[----:B------:R-:W-:Y:S02]  /*ac40*/  LOP3.LUT R15, R0, R2, RZ, 0xc0, !PT ;  /* 0x00000002000f7212 */ /* 0x000fe400078ec0ff */
[----:B------:R-:W-:Y:S02]  /*ac50*/  SEL R2, R215, 0xffffffe0, !P3 ;  /* 0xffffffe0d7027807 */ /* 0x000fe40005800000 */
[C---:B------:R-:W-:Y:S02]  /*ac60*/  IADD3 R0, PT, PT, R26.reuse, 0xa000, RZ ;  /* 0x0000a0001a007810 */ /* 0x040fe40007ffe0ff */
[----:B------:R-:W-:Y:S02]  /*ac70*/  IADD3 R133, PT, PT, R26, R2, RZ ;  /* 0x000000021a857210 */ /* 0x000fe40007ffe0ff */
[----:B------:R-:W-:-:S03]  /*ac80*/  @P4 IADD3 R132, PT, PT, R0, -0x40, RZ ;  /* 0xffffffc000844810 */ /* 0x000fc60007ffe0ff */
[----:B------:R-:W1:Y:S01]  /*ac90*/  LDSM.16.MT88.4 R28, [R133+0xa000] ;  /* 0x00a00000851c783b */ /* 0x000e620000004200 */
[-C--:B--2---:R-:W-:Y:S08]  /*aca0*/  HMMA.16816.F32.BF16 R144, R16, R32.reuse, R144 ;  /* 0x000000201090723c */ /* 0x084ff00000041890 */
[C---:B------:R-:W-:Y:S08]  /*acb0*/  HMMA.16816.F32.BF16 R148, R12.reuse, R32, R148 ;  /* 0x000000200c94723c */ /* 0x040ff00000041894 */
[-C--:B------:R-:W-:Y:S08]  /*acc0*/  HMMA.16816.F32.BF16 R152, R12, R34.reuse, R152 ;  /* 0x000000220c98723c */ /* 0x080ff00000041898 */
[----:B------:R-:W-:Y:S01]  /*acd0*/  HMMA.16816.F32.BF16 R232, R16, R34, R156 ;  /* 0x0000002210e8723c */ /* 0x000fe2000004189c */
[----:B------:R-:W2:Y:S01]  /*ace0*/  LDSM.16.MT88.4 R32, [R132] ;  /* 0x000000008420783b */ /* 0x000ea20000004200 */
[----:B------:R-:W-:-:S02]  /*acf0*/  MOV R157, R143 ;  /* 0x0000008f009d7202 */ /* 0x000fc40000000f00 */
[----:B------:R-:W-:Y:S02]  /*ad00*/  MOV R143, R247 ;  /* 0x000000f7008f7202 */ /* 0x000fe40000000f00 */
[----:B------:R-:W-:Y:S02]  /*ad10*/  MOV R156, R203 ;  /* 0x000000cb009c7202 */ /* 0x000fe40000000f00 */
[----:B------:R-:W-:Y:S02]  /*ad20*/  MOV R158, R248 ;  /* 0x000000f8009e7202 */ /* 0x000fe40000000f00 */
[----:B------:R-:W-:Y:S01]  /*ad30*/  MOV R159, R196 ;  /* 0x000000c4009f7202 */ /* 0x000fe20000000f00 */
[----:B-1----:R-:W-:Y:S01]  /*ad40*/  HMMA.16816.F32.BF16 R244, R16, R30, R172 ;  /* 0x0000001e10f4723c */ /* 0x002fe200000418ac */
[----:B------:R-:W-:Y:S02]  /*ad50*/  MOV R175, R202 ;  /* 0x000000ca00af7202 */ /* 0x000fe40000000f00 */
[----:B------:R-:W-:-:S02]  /*ad60*/  MOV R173, R201 ;  /* 0x000000c900ad7202 */ /* 0x000fc40000000f00 */
[----:B------:R-:W-:Y:S02]  /*ad70*/  MOV R172, R200 ;  /* 0x000000c800ac7202 */ /* 0x000fe40000000f00 */
[----:B------:R-:W-:Y:S01]  /*ad80*/  MOV R174, R135 ;  /* 0x0000008700ae7202 */ /* 0x000fe20000000f00 */
[-C--:B------:R-:W-:Y:S08]  /*ad90*/  HMMA.16816.F32.BF16 R248, R16, R28.reuse, R160 ;  /* 0x0000001c10f8723c */ /* 0x080ff000000418a0 */
[C---:B------:R-:W-:Y:S08]  /*ada0*/  HMMA.16816.F32.BF16 R164, R12.reuse, R28, R164 ;  /* 0x0000001c0ca4723c */ /* 0x040ff000000418a4 */
[C---:B------:R-:W-:Y:S08]  /*adb0*/  HMMA.16816.F32.BF16 R168, R12.reuse, R30, R168 ;  /* 0x0000001e0ca8723c */ /* 0x040ff000000418a8 */
[----:B--2---:R-:W-:Y:S01]  /*adc0*/  HMMA.16816.F32.BF16 R200, R12, R32, R40 ;  /* 0x000000200cc8723c */ /* 0x004fe20000041828 */
[----:B------:R-:W-:-:S02]  /*add0*/  IADD3 R40, PT, PT, R2, R132, RZ ;  /* 0x0000008402287210 */ /* 0x000fc40007ffe0ff */
[----:B------:R-:W-:Y:S02]  /*ade0*/  MOV R43, R204 ;  /* 0x000000cc002b7202 */ /* 0x000fe40000000f00 */
[----:B------:R-:W-:Y:S01]  /*adf0*/  MOV R41, R199 ;  /* 0x000000c700297202 */ /* 0x000fe20000000f00 */
[----:B------:R-:W1:Y:S01]  /*ae00*/  LDSM.16.MT88.4 R28, [R40] ;  /* 0x00000000281c783b */ /* 0x000e620000004200 */
[----:B------:R-:W-:Y:S01]  /*ae10*/  MOV R42, R134 ;  /* 0x00000086002a7202 */ /* 0x000fe20000000f00 */
[----:B------:R-:W-:Y:S02]  /*ae20*/  HMMA.16816.F32.BF16 R208, R16, R32, R36 ;  /* 0x0000002010d0723c */ /* 0x000fe40000041824 */
[----:B------:R-:W-:Y:S06]  /*ae30*/  LDSM.16.MT88.4 R36, [R40+0x1000] ;  /* 0x001000002824783b */ /* 0x000fec0000004200 */
[-C--:B------:R-:W-:Y:S08]  /*ae40*/  HMMA.16816.F32.BF16 R44, R12, R34.reuse, R44 ;  /* 0x000000220c2c723c */ /* 0x080ff0000004182c */
[----:B------:R-:W-:Y:S01]  /*ae50*/  HMMA.16816.F32.BF16 R204, R16, R34, R48 ;  /* 0x0000002210cc723c */ /* 0x000fe20000041830 */
[----:B------:R-:W2:Y:S01]  /*ae60*/  LDSM.16.MT88.4 R32, [R26+0xb000] ;  /* 0x00b000001a20783b */ /* 0x000ea20000004200 */
[----:B------:R-:W-:Y:S01]  /*ae70*/  MOV R51, R198 ;  /* 0x000000c600337202 */ /* 0x000fe20000000f00 */
[----:B------:R-:W-:Y:S01]  /*ae80*/  IMAD.MOV.U32 R49, RZ, RZ, R27 ;  /* 0x000000ffff317224 */ /* 0x000fe200078e001b */
[----:B------:R-:W-:-:S02]  /*ae90*/  MOV R50, R197 ;  /* 0x000000c500327202 */ /* 0x000fc40000000f00 */
[----:B------:R-:W-:Y:S02]  /*aea0*/  MOV R48, R143 ;  /* 0x0000008f00307202 */ /* 0x000fe40000000f00 */
[----:B------:R-:W-:Y:S01]  /*aeb0*/  MOV R241, R50 ;  /* 0x0000003200f17202 */ /* 0x000fe20000000f00 */
[-C--:B-1----:R-:W-:Y:S08]  /*aec0*/  HMMA.16816.F32.BF16 R196, R16, R28.reuse, R52 ;  /* 0x0000001c10c4723c */ /* 0x082ff00000041834 */
[C---:B------:R-:W-:Y:S08]  /*aed0*/  HMMA.16816.F32.BF16 R56, R12.reuse, R28, R56 ;  /* 0x0000001c0c38723c */ /* 0x040ff00000041838 */
[-C--:B------:R-:W-:Y:S08]  /*aee0*/  HMMA.16816.F32.BF16 R60, R12, R30.reuse, R60 ;  /* 0x0000001e0c3c723c */ /* 0x080ff0000004183c */
[----:B------:R-:W-:Y:S01]  /*aef0*/  HMMA.16816.F32.BF16 R192, R16, R30, R64 ;  /* 0x0000001e10c0723c */ /* 0x000fe20000041840 */
[----:B------:R-:W1:Y:S01]  /*af00*/  LDSM.16.MT88.4 R28, [R133+0xb000] ;  /* 0x00b00000851c783b */ /* 0x000e620000004200 */
[----:B------:R-:W-:-:S06]  /*af10*/  MOV R67, R142 ;  /* 0x0000008e00437202 */ /* 0x000fcc0000000f00 */
[-C--:B--2---:R-:W-:Y:S08]  /*af20*/  HMMA.16816.F32.BF16 R68, R16, R32.reuse, R68 ;  /* 0x000000201044723c */ /* 0x084ff00000041844 */
[C---:B------:R-:W-:Y:S08]  /*af30*/  HMMA.16816.F32.BF16 R72, R12.reuse, R32, R72 ;  /* 0x000000200c48723c */ /* 0x040ff00000041848 */
[-C--:B------:R-:W-:Y:S08]  /*af40*/  HMMA.16816.F32.BF16 R76, R12, R34.reuse, R76 ;  /* 0x000000220c4c723c */ /* 0x080ff0000004184c */
[----:B------:R-:W-:Y:S01]  /*af50*/  HMMA.16816.F32.BF16 R160, R16, R34, R80 ;  /* 0x0000002210a0723c */ /* 0x000fe20000041850 */
[----:B------:R-:W2:Y:S04]  /*af60*/  LDSM.16.MT88.4 R32, [R132+0x1000] ;  /* 0x001000008420783b */ /* 0x000ea80000004200 */
[----:B------:R-:W-:Y:S03]  /*af70*/  LDSM.16.MT88.4 R80, [R26+0xb800] ;  /* 0x00b800001a50783b */ /* 0x000fe60000004200 */
[C---:B------:R-:W-:Y:S08]  /*af80*/  HMMA.16816.F32.BF16 R120, R12.reuse, R36, R120 ;  /* 0x000000240c78723c */ /* 0x040ff00000041878 */
[C---:B-1----:R-:W-:Y:S08]  /*af90*/  HMMA.16816.F32.BF16 R88, R12.reuse, R28, R88 ;  /* 0x0000001c0c58723c */ /* 0x042ff00000041858 */
[C---:B------:R-:W-:Y:S08]  /*afa0*/  HMMA.16816.F32.BF16 R92, R12.reuse, R30, R92 ;  /* 0x0000001e0c5c723c */ /* 0x040ff0000004185c */
[----:B------:R-:W-:Y:S08]  /*afb0*/  HMMA.16816.F32.BF16 R140, R12, R38, R124 ;  /* 0x000000260c8c723c */ /* 0x000ff0000004187c */
[----:B------:R-:W-:Y:S08]  /*afc0*/  HMMA.16816.F32.BF16 R84, R16, R28, R84 ;  /* 0x0000001c1054723c */ /* 0x000ff00000041854 */
[C---:B--2---:R-:W-:Y:S08]  /*afd0*/  HMMA.16816.F32.BF16 R104, R12.reuse, R32, R104 ;  /* 0x000000200c68723c */ /* 0x044ff00000041868 */
[----:B------:R-:W-:Y:S01]  /*afe0*/  HMMA.16816.F32.BF16 R108, R12, R34, R108 ;  /* 0x000000220c6c723c */ /* 0x000fe2000004186c */
[----:B------:R-:W-:-:S02]  /*aff0*/  IMAD.WIDE.U32 R14, R188, -0x2daee0ad, RZ ;  /* 0xd2511f53bc0e7825 */ /* 0x000fc400078e00ff */
[----:B------:R1:W-:Y:S02]  /*b000*/  MUFU.EX2 R188, R3 ;  /* 0x0000000300bc7308 */ /* 0x0003e40000000800 */
[----:B------:R-:W-:Y:S01]  /*b010*/  IMAD.WIDE.U32 R12, R189, -0x2daee0ad, RZ ;  /* 0xd2511f53bd0c7825 */ /* 0x000fe200078e00ff */
[----:B------:R-:W-:Y:S02]  /*b020*/  LOP3.LUT R0, R242, R182, R15, 0x96, !PT ;  /* 0x000000b6f2007212 */ /* 0x000fe400078e960f */
[----:B------:R-:W-:Y:S01]  /*b030*/  HMMA.16816.F32.BF16 R176, R16, R30, R96 ;  /* 0x0000001e10b0723c */ /* 0x000fe20000041860 */
[----:B------:R-:W-:Y:S01]  /*b040*/  PRMT R27, R14, 0x7771, RZ ;  /* 0x000077710e1b7816 */ /* 0x000fe200000000ff */
[----:B------:R-:W-:Y:S01]  /*b050*/  LDSM.16.MT88.4 R96, [R133+0xb800] ;  /* 0x00b800008560783b */ /* 0x000fe20000004200 */
[----:B------:R-:W-:Y:S02]  /*b060*/  MOV R29, R12 ;  /* 0x0000000c001d7202 */ /* 0x000fe40000000f00 */
[----:B------:R-:W-:-:S02]  /*b070*/  PRMT R30, R12, 0x7771, RZ ;  /* 0x000077710c1e7816 */ /* 0x000fc400000000ff */
[C---:B------:R-:W-:Y:S01]  /*b080*/  PRMT R28, R12.reuse, 0x7773, RZ ;  /* 0x000077730c1c7816 */ /* 0x040fe200000000ff */
[C---:B------:R-:W-:Y:S01]  /*b090*/  HMMA.16816.F32.BF16 R100, R16.reuse, R32, R100 ;  /* 0x000000201064723c */ /* 0x040fe20000041864 */
[----:B------:R-:W-:Y:S02]  /*b0a0*/  PRMT R15, R12, 0x7772, RZ ;  /* 0x000077720c0f7816 */ /* 0x000fe400000000ff */
[----:B------:R-:W-:Y:S01]  /*b0b0*/  LOP3.LUT R2, R242, R180, R13, 0x96, !PT ;  /* 0x000000b4f2027212 */ /* 0x000fe200078e960d */
[----:B-1----:R-:W-:Y:S01]  /*b0c0*/  FFMA.FTZ R3, R239, UR7, -R4 ;  /* 0x00000007ef037c23 */ /* 0x002fe20008010804 */
[----:B------:R-:W-:Y:S02]  /*b0d0*/  PRMT R12, R14, 0x7773, RZ ;  /* 0x000077730e0c7816 */ /* 0x000fe400000000ff */
[----:B------:R-:W-:Y:S01]  /*b0e0*/  MOV R13, R14 ;  /* 0x0000000e000d7202 */ /* 0x000fe20000000f00 */
[----:B------:R1:W-:Y:S01]  /*b0f0*/  MUFU.EX2 R239, R3 ;  /* 0x0000000300ef7308 */ /* 0x0003e20000000800 */
[----:B------:R-:W-:Y:S01]  /*b100*/  PRMT R32, R15, 0x5410, R28 ;  /* 0x000054100f207816 */ /* 0x000fe2000000001c */
[----:B------:R-:W-:Y:S01]  /*b110*/  HMMA.16816.F32.BF16 R52, R16, R34, R112 ;  /* 0x000000221034723c */ /* 0x000fe20000041870 */
[----:B------:R-:W-:Y:S01]  /*b120*/  FFMA.FTZ R15, R181, UR7, -R22 ;  /* 0x00000007b50f7c23 */ /* 0x000fe20008010816 */
[----:B------:R-:W-:Y:S01]  /*b130*/  MOV R181, R138 ;  /* 0x0000008a00b57202 */ /* 0x000fe20000000f00 */
[----:B------:R-:W-:Y:S01]  /*b140*/  LDSM.16.MT88.4 R112, [R132+0x1800] ;  /* 0x001800008470783b */ /* 0x000fe20000004200 */
[----:B------:R-:W-:-:S04]  /*b150*/  MOV R242, R49 ;  /* 0x0000003100f27202 */ /* 0x000fc80000000f00 */
[----:B------:R-:W-:Y:S01]  /*b160*/  HMMA.16816.F32.BF16 R116, R16, R36, R116 ;  /* 0x000000241074723c */ /* 0x000fe20000041874 */
[----:B-1----:R-:W-:-:S04]  /*b170*/  FFMA.FTZ R3, R229, UR7, -R4 ;  /* 0x00000007e5037c23 */ /* 0x002fc80008010804 */
[----:B------:R1:W-:Y:S02]  /*b180*/  MUFU.EX2 R229, R3 ;  /* 0x0000000300e57308 */ /* 0x0003e40000000800 */
[----:B-1----:R-:W-:Y:S01]  /*b190*/  FFMA.FTZ R3, R240, UR7, -R4 ;  /* 0x00000007f0037c23 */ /* 0x002fe20008010804 */
[----:B------:R-:W-:Y:S02]  /*b1a0*/  PRMT R4, R14, 0x7772, RZ ;  /* 0x000077720e047816 */ /* 0x000fe400000000ff */
[----:B------:R-:W-:-:S03]  /*b1b0*/  MOV R240, R51 ;  /* 0x0000003300f07202 */ /* 0x000fc60000000f00 */
[----:B------:R1:W2:Y:S01]  /*b1c0*/  MUFU.EX2 R189, R3 ;  /* 0x0000000300bd7308 */ /* 0x0002a20000000800 */
[----:B------:R-:W-:Y:S02]  /*b1d0*/  PRMT R31, R4, 0x5410, R12 ;  /* 0x00005410041f7816 */ /* 0x000fe4000000000c */
[----:B------:R-:W-:Y:S02]  /*b1e0*/  LOP3.LUT R4, R13, 0xff, RZ, 0xc0, !PT ;  /* 0x000000ff0d047812 */ /* 0x000fe400078ec0ff */
[----:B------:R-:W-:Y:S01]  /*b1f0*/  LOP3.LUT R12, R29, 0xff, RZ, 0xc0, !PT ;  /* 0x000000ff1d0c7812 */ /* 0x000fe200078ec0ff */
[----:B------:R-:W-:Y:S01]  /*b200*/  FFMA.FTZ R29, R48, R11, R67 ;  /* 0x0000000b301d7223 */ /* 0x000fe20000010043 */
[----:B------:R-:W-:Y:S01]  /*b210*/  PRMT R13, R4, 0x5410, R27 ;  /* 0x00005410040d7816 */ /* 0x000fe2000000001b */
[----:B------:R-:W-:Y:S01]  /*b220*/  FFMA.FTZ R4, R237, UR7, -R20 ;  /* 0x00000007ed047c23 */ /* 0x000fe20008010814 */
[----:B------:R-:W-:Y:S01]  /*b230*/  PRMT R14, R12, 0x5410, R30 ;  /* 0x000054100c0e7816 */ /* 0x000fe2000000001e */
[----:B------:R-:W-:Y:S01]  /*b240*/  LDSM.16.MT88.4 R48, [R132+0x800] ;  /* 0x000800008430783b */ /* 0x000fe20000004200 */
[----:B------:R-:W-:Y:S01]  /*b250*/  LOP3.LUT R12, R2, 0xff, RZ, 0xc0, !PT ;  /* 0x000000ff020c7812 */ /* 0x000fe200078ec0ff */
[----:B------:R3:W-:Y:S01]  /*b260*/  MUFU.EX2 R134, R4 ;  /* 0x0000000400867308 */ /* 0x0007e20000000800 */
[----:B------:R-:W-:Y:S01]  /*b270*/  HSET2.LE.AND R13, R13, R5, PT ;  /* 0x000000050d0d7233 */ /* 0x000fe20003803000 */
[----:B------:R-:W-:Y:S01]  /*b280*/  LDSM.16.MT88.4 R64, [R40+0x800] ;  /* 0x000800002840783b */ /* 0x000fe20000004200 */
[----:B------:R-:W-:Y:S01]  /*b290*/  MOV R237, R43 ;  /* 0x0000002b00ed7202 */ /* 0x000fe20000000f00 */
[----:B-1----:R-:W-:Y:S01]  /*b2a0*/  FFMA.FTZ R3, R228, UR7, -R20 ;  /* 0x00000007e4037c23 */ /* 0x002fe20008010814 */
[----:B------:R-:W-:-:S03]  /*b2b0*/  MOV R228, R41 ;  /* 0x0000002900e47202 */ /* 0x000fc60000000f00 */
[----:B------:R1:W-:Y:S01]  /*b2c0*/  MUFU.EX2 R182, R3 ;  /* 0x0000000300b67308 */ /* 0x0003e20000000800 */
[----:B---3--:R-:W-:-:S04]  /*b2d0*/  LOP3.LUT R4, R2, 0xffff, RZ, 0xc0, !PT ;  /* 0x0000ffff02047812 */ /* 0x008fc800078ec0ff */
[----:B------:R-:W-:-:S04]  /*b2e0*/  SHF.R.U32.HI R4, RZ, 0x8, R4 ;  /* 0x00000008ff047819 */ /* 0x000fc80000011604 */
[----:B------:R-:W-:Y:S01]  /*b2f0*/  PRMT R28, R12, 0x5410, R4 ;  /* 0x000054100c1c7816 */ /* 0x000fe20000000004 */
[----:B-1----:R-:W-:Y:S01]  /*b300*/  FFMA.FTZ R3, R238, UR7, -R20 ;  /* 0x00000007ee037c23 */ /* 0x002fe20008010814 */
[----:B------:R-:W-:Y:S02]  /*b310*/  PRMT R12, R2, 0x7632, R12 ;  /* 0x00007632020c7816 */ /* 0x000fe4000000000c */
[----:B------:R-:W-:Y:S01]  /*b320*/  SHF.R.U32.HI R4, RZ, 0x18, R2 ;  /* 0x00000018ff047819 */ /* 0x000fe20000011602 */
[----:B------:R1:W-:Y:S01]  /*b330*/  MUFU.EX2 R180, R3 ;  /* 0x0000000300b47308 */ /* 0x0003e20000000800 */
[----:B------:R-:W-:Y:S01]  /*b340*/  FFMA.FTZ R2, R186, UR7, -R21 ;  /* 0x00000007ba027c23 */ /* 0x000fe20008010815 */
[----:B------:R-:W-:Y:S01]  /*b350*/  IMAD.MOV.U32 R186, RZ, RZ, R174 ;  /* 0x000000ffffba7224 */ /* 0x000fe200078e00ae */
[----:B------:R-:W-:-:S05]  /*b360*/  MOV R238, R42 ;  /* 0x0000002a00ee7202 */ /* 0x000fca0000000f00 */
[----:B------:R3:W-:Y:S01]  /*b370*/  MUFU.EX2 R34, R2 ;  /* 0x0000000200227308 */ /* 0x0007e20000000800 */
[----:B-1----:R-:W-:Y:S01]  /*b380*/  FFMA.FTZ R3, R236, UR7, -R20 ;  /* 0x00000007ec037c23 */ /* 0x002fe20008010814 */
[----:B------:R-:W-:-:S06]  /*b390*/  MOV R236, R172 ;  /* 0x000000ac00ec7202 */ /* 0x000fcc0000000f00 */
[----:B------:R1:W4:Y:S01]  /*b3a0*/  MUFU.EX2 R135, R3 ;  /* 0x0000000300877308 */ /* 0x0003220000000800 */
[----:B---3--:R-:W-:-:S04]  /*b3b0*/  PRMT R2, R0, 0x7632, R2 ;  /* 0x0000763200027816 */ /* 0x008fc80000000002 */
[----:B------:R-:W-:Y:S01]  /*b3c0*/  LOP3.LUT R2, R2, 0xff, RZ, 0xc0, !PT ;  /* 0x000000ff02027812 */ /* 0x000fe200078ec0ff */
[----:B-1----:R-:W-:Y:S01]  /*b3d0*/  FFMA.FTZ R3, R187, UR7, -R21 ;  /* 0x00000007bb037c23 */ /* 0x002fe20008010815 */
[----:B------:R-:W-:-:S03]  /*b3e0*/  MOV R187, R173 ;  /* 0x000000ad00bb7202 */ /* 0x000fc60000000f00 */
[----:B------:R1:W3:Y:S02]  /*b3f0*/  MUFU.EX2 R35, R3 ;  /* 0x0000000300237308 */ /* 0x0002e40000000800 */
[----:B-1----:R-:W-:Y:S02]  /*b400*/  LOP3.LUT R3, R12, 0xff, RZ, 0xc0, !PT ;  /* 0x000000ff0c037812 */ /* 0x002fe400078ec0ff */
[C---:B------:R-:W-:Y:S02]  /*b410*/  LOP3.LUT R12, R0.reuse, 0xff, RZ, 0xc0, !PT ;  /* 0x000000ff000c7812 */ /* 0x040fe400078ec0ff */
[----:B------:R-:W-:Y:S02]  /*b420*/  PRMT R27, R3, 0x5410, R4 ;  /* 0x00005410031b7816 */ /* 0x000fe40000000004 */
[----:B------:R-:W-:Y:S02]  /*b430*/  LOP3.LUT R3, R0, 0xffff, RZ, 0xc0, !PT ;  /* 0x0000ffff00037812 */ /* 0x000fe400078ec0ff */
[----:B------:R-:W-:Y:S01]  /*b440*/  SHF.R.U32.HI R4, RZ, 0x18, R0 ;  /* 0x00000018ff047819 */ /* 0x000fe20000011600 */
[----:B------:R-:W-:Y:S01]  /*b450*/  FFMA.FTZ R0, R185, UR7, -R21 ;  /* 0x00000007b9007c23 */ /* 0x000fe20008010815 */
[----:B------:R-:W-:-:S02]  /*b460*/  SHF.R.U32.HI R3, RZ, 0x8, R3 ;  /* 0x00000008ff037819 */ /* 0x000fc40000011603 */
[----:B------:R-:W-:Y:S01]  /*b470*/  PRMT R20, R2, 0x5410, R4 ;  /* 0x0000541002147816 */ /* 0x000fe20000000004 */
[----:B------:R1:W-:Y:S01]  /*b480*/  MUFU.EX2 R33, R0 ;  /* 0x0000000000217308 */ /* 0x0003e20000000800 */
[----:B------:R-:W-:Y:S01]  /*b490*/  FFMA.FTZ R2, R190, UR7, -R22 ;  /* 0x00000007be027c23 */ /* 0x000fe20008010816 */
[----:B------:R-:W-:Y:S02]  /*b4a0*/  MOV R190, R136 ;  /* 0x0000008800be7202 */ /* 0x000fe40000000f00 */
[----:B------:R-:W-:Y:S02]  /*b4b0*/  PRMT R12, R12, 0x5410, R3 ;  /* 0x000054100c0c7816 */ /* 0x000fe40000000003 */
[----:B------:R-:W-:Y:S02]  /*b4c0*/  LOP3.LUT R3, R32, 0xff00ff, RZ, 0xc0, !PT ;  /* 0x00ff00ff20037812 */ /* 0x000fe400078ec0ff */
[----:B------:R-:W-:Y:S02]  /*b4d0*/  LOP3.LUT R4, R31, 0xff00ff, RZ, 0xc0, !PT ;  /* 0x00ff00ff1f047812 */ /* 0x000fe400078ec0ff */
[----:B------:R-:W-:-:S02]  /*b4e0*/  HSET2.LE.AND R12, R12, R5, PT ;  /* 0x000000050c0c7233 */ /* 0x000fc40003803000 */
[--C-:B------:R-:W-:Y:S02]  /*b4f0*/  HSET2.LE.AND R3, R3, R5.reuse, PT ;  /* 0x0000000503037233 */ /* 0x100fe40003803000 */
[----:B------:R-:W-:Y:S02]  /*b500*/  MOV R32, R158 ;  /* 0x0000009e00207202 */ /* 0x000fe40000000f00 */
[----:B------:R-:W-:Y:S01]  /*b510*/  MOV R31, R159 ;  /* 0x0000009f001f7202 */ /* 0x000fe20000000f00 */
[----:B-1----:R-:W-:Y:S01]  /*b520*/  FFMA.FTZ R0, R184, UR7, -R21 ;  /* 0x00000007b8007c23 */ /* 0x002fe20008010815 */
[----:B------:R-:W-:Y:S02]  /*b530*/  MOV R184, R156 ;  /* 0x0000009c00b87202 */ /* 0x000fe40000000f00 */
[----:B------:R-:W-:Y:S01]  /*b540*/  HSET2.LE.AND R11, R27, R5, PT ;  /* 0x000000051b0b7233 */ /* 0x000fe20003803000 */
[----:B------:R1:W5:Y:S01]  /*b550*/  MUFU.EX2 R21, R0 ;  /* 0x0000000000157308 */ /* 0x0003620000000800 */
[----:B------:R-:W-:-:S02]  /*b560*/  MOV R185, R175 ;  /* 0x000000af00b97202 */ /* 0x000fc40000000f00 */
[----:B------:R2:W-:Y:S01]  /*b570*/  LDSM.16.MT88.4 R172, [R133+0xa800] ;  /* 0x00a8000085ac783b */ /* 0x0005e20000004200 */
[--C-:B-1----:R-:W-:Y:S01]  /*b580*/  FFMA.FTZ R0, R191, UR7, -R22.reuse ;  /* 0x00000007bf007c23 */ /* 0x102fe20008010816 */
[----:B------:R-:W-:Y:S01]  /*b590*/  FFMA.FTZ R22, R183, UR7, -R22 ;  /* 0x00000007b7167c23 */ /* 0x000fe20008010816 */
[----:B------:R-:W-:Y:S01]  /*b5a0*/  MOV R191, R139 ;  /* 0x0000008b00bf7202 */ /* 0x000fe20000000f00 */
[----:B------:R-:W-:Y:S01]  /*b5b0*/  UMOV UR7, UR4 ;  /* 0x0000000400077c82 */ /* 0x000fe20008000000 */
[----:B------:R-:W-:Y:S01]  /*b5c0*/  MOV R183, R137 ;  /* 0x0000008900b77202 */ /* 0x000fe20000000f00 */
[----:B------:R1:W-:Y:S01]  /*b5d0*/  MUFU.EX2 R30, R0 ;  /* 0x00000000001e7308 */ /* 0x0003e20000000800 */
[----:B------:R-:W-:Y:S01]  /*b5e0*/  HMMA.16816.F32.BF16 R136, R16, R38, R128 ;  /* 0x000000261088723c */ /* 0x000fe20000041880 */
[----:B------:R-:W-:Y:S02]  /*b5f0*/  MOV R19, R157 ;  /* 0x0000009d00137202 */ /* 0x000fe40000000f00 */
[----:B------:R-:W5:Y:S01]  /*b600*/  LDSM.16.MT88.4 R156, [R26+0xa800] ;  /* 0x00a800001a9c783b */ /* 0x000f620000004200 */
[----:B--2---:R-:W-:-:S03]  /*b610*/  MOV R133, R219 ;  /* 0x000000db00857202 */ /* 0x004fc60000000f00 */
[----:B------:R2:W-:Y:S08]  /*b620*/  MUFU.EX2 R18, R2 ;  /* 0x0000000200127308 */ /* 0x0005f00000000800 */
[----:B------:R-:W-:Y:S01]  /*b630*/  MUFU.EX2 R17, R15 ;  /* 0x0000000f00117308 */ /* 0x000fe20000000800 */
[--C-:B-1----:R-:W-:Y:S02]  /*b640*/  HSET2.LE.AND R0, R14, R5.reuse, PT ;  /* 0x000000050e007233 */ /* 0x102fe40003803000 */
[----:B------:R-:W-:-:S02]  /*b650*/  HSET2.LE.AND R14, R4, R5, PT ;  /* 0x00000005040e7233 */ /* 0x000fc40003803000 */
[--C-:B------:R-:W-:Y:S02]  /*b660*/  HSET2.LE.AND R4, R28, R5.reuse, PT ;  /* 0x000000051c047233 */ /* 0x100fe40003803000 */
[----:B------:R-:W-:Y:S01]  /*b670*/  HSET2.LE.AND R5, R20, R5, PT ;  /* 0x0000000514057233 */ /* 0x000fe20003803000 */
[----:B------:R-:W1:Y:S01]  /*b680*/  MUFU.EX2 R16, R22 ;  /* 0x0000001600107308 */ /* 0x000e620000000800 */
[----:B--2---:R-:W-:-:S04]  /*b690*/  F2FP.BF16.F32.PACK_AB R2, R189, R229 ;  /* 0x000000e5bd02723e */ /* 0x004fc800000010ff */
[----:B------:R-:W-:Y:S02]  /*b6a0*/  LOP3.LUT R130, R2, R0, RZ, 0xc0, !PT ;  /* 0x0000000002827212 */ /* 0x000fe400078ec0ff */
[----:B----4-:R-:W-:Y:S02]  /*b6b0*/  F2FP.BF16.F32.PACK_AB R0, R135, R134 ;  /* 0x000000868700723e */ /* 0x010fe400000010ff */
[----:B------:R-:W-:Y:S02]  /*b6c0*/  F2FP.BF16.F32.PACK_AB R2, R239, R188 ;  /* 0x000000bcef02723e */ /* 0x000fe400000010ff */
[----:B------:R-:W-:Y:S01]  /*b6d0*/  LOP3.LUT R131, R0, R3, RZ, 0xc0, !PT ;  /* 0x0000000300837212 */ /* 0x000fe200078ec0ff */
[----:B------:R-:W-:Y:S01]  /*b6e0*/  FFMA.FTZ R3, R32, R25, R31 ;  /* 0x0000001920037223 */ /* 0x000fe2000001001f */
[----:B---3--:R-:W-:Y:S02]  /*b6f0*/  F2FP.BF16.F32.PACK_AB R0, R34, R35 ;  /* 0x000000232200723e */ /* 0x008fe400000010ff */
[----:B------:R-:W-:Y:S01]  /*b700*/  LOP3.LUT R128, R2, R4, RZ, 0xc0, !PT ;  /* 0x0000000402807212 */ /* 0x000fe200078ec0ff */
[----:B------:R-:W-:Y:S01]  /*b710*/  FADD.FTZ R4, R191, R29 ;  /* 0x0000001dbf047221 */ /* 0x000fe20000010000 */
[----:B------:R-:W-:Y:S01]  /*b720*/  LOP3.LUT R124, R0, R12, RZ, 0xc0, !PT ;  /* 0x0000000c007c7212 */ /* 0x000fe200078ec0ff */
[----:B------:R-:W-:Y:S01]  /*b730*/  FADD.FTZ R3, R184, R3 ;  /* 0x00000003b8037221 */ /* 0x000fe20000010000 */
[----:B-----5:R-:W-:-:S02]  /*b740*/  F2FP.BF16.F32.PACK_AB R0, R21, R33 ;  /* 0x000000211500723e */ /* 0x020fc400000010ff */
[----:B------:R-:W-:Y:S01]  /*b750*/  F2FP.BF16.F32.PACK_AB R2, R180, R182 ;  /* 0x000000b6b402723e */ /* 0x000fe200000010ff */
[----:B------:R-:W-:Y:S01]  /*b760*/  FADD.FTZ R3, R236, R3 ;  /* 0x00000003ec037221 */ /* 0x000fe20000010000 */
[----:B------:R-:W-:Y:S02]  /*b770*/  LOP3.LUT R126, R0, R13, RZ, 0xc0, !PT ;  /* 0x0000000d007e7212 */ /* 0x000fe400078ec0ff */
[----:B-1----:R-:W-:Y:S01]  /*b780*/  F2FP.BF16.F32.PACK_AB R0, R16, R17 ;  /* 0x000000111000723e */ /* 0x002fe200000010ff */
[----:B------:R-:W-:Y:S01]  /*b790*/  FADD.FTZ R3, R240, R3 ;  /* 0x00000003f0037221 */ /* 0x000fe20000010000 */
[----:B------:R-:W-:Y:S02]  /*b7a0*/  LOP3.LUT R129, R2, R11, RZ, 0xc0, !PT ;  /* 0x0000000b02817212 */ /* 0x000fe400078ec0ff */
[----:B------:R-:W-:Y:S01]  /*b7b0*/  F2FP.BF16.F32.PACK_AB R2, R18, R30 ;  /* 0x0000001e1202723e */ /* 0x000fe200000010ff */
[----:B------:R-:W-:Y:S01]  /*b7c0*/  FADD.FTZ R3, R182, R3 ;  /* 0x00000003b6037221 */ /* 0x000fe20000010000 */
[----:B------:R-:W-:Y:S01]  /*b7d0*/  LOP3.LUT R127, R0, R14, RZ, 0xc0, !PT ;  /* 0x0000000e007f7212 */ /* 0x000fe200078ec0ff */
[----:B------:R-:W-:Y:S01]  /*b7e0*/  FFMA.FTZ R0, R190, R23, R181 ;  /* 0x00000017be007223 */ /* 0x000fe200000100b5 */
[----:B------:R1:W2:Y:S01]  /*b7f0*/  LDSM.16.MT88.4 R12, [R40+0x1800] ;  /* 0x00180000280c783b */ /* 0x0002a20000004200 */
[----:B------:R-:W-:Y:S01]  /*b800*/  LOP3.LUT R125, R2, R5, RZ, 0xc0, !PT ;  /* 0x00000005027d7212 */ /* 0x000fe200078ec0ff */
[----:B------:R-:W-:Y:S01]  /*b810*/  FFMA.FTZ R2, R183, R24, R19 ;  /* 0x00000018b7027223 */ /* 0x000fe20000010013 */
[----:B------:R-:W-:Y:S01]  /*b820*/  FADD.FTZ R5, R186, R0 ;  /* 0x00000000ba057221 */ /* 0x000fe20000010000 */
[----:B------:R-:W-:Y:S01]  /*b830*/  FADD.FTZ R3, R180, R3 ;  /* 0x00000003b4037221 */ /* 0x000fe20000010000 */
[-C--:B------:R-:W-:Y:S01]  /*b840*/  HMMA.16816.F32.BF16 R144, R128, R156.reuse, R144 ;  /* 0x0000009c8090723c */ /* 0x080fe20000041890 */
        /* <DEDUP_REMOVED lines=11> */
[----:B------:R-:W-:Y:S01]  /*b900*/  MOV R134, R220 ;  /* 0x000000dc00867202 */ /* 0x000fe20000000f00 */
[----:B------:R-:W-:Y:S01]  /*b910*/  FADD.FTZ R0, R35, R0 ;  /* 0x0000000023007221 */ /* 0x000fe20000010000 */
[----:B------:R-:W-:-:S02]  /*b920*/  FADD.FTZ R2, R239, R2 ;  /* 0x00000002ef027221 */ /* 0x000fc40000010000 */
[-C--:B------:R-:W-:Y:S01]  /*b930*/  HMMA.16816.F32.BF16 R152, R124, R158.reuse, R152 ;  /* 0x0000009e7c98723c */ /* 0x080fe20000041898 */
        /* <DEDUP_REMOVED lines=8> */
[----:B------:R-:W-:Y:S01]  /*b9c0*/  FADD.FTZ R232, R135, R3 ;  /* 0x0000000387e87221 */ /* 0x000fe20000010000 */
[----:B------:R-:W-:Y:S01]  /*b9d0*/  FADD.FTZ R234, R16, R17 ;  /* 0x0000001110ea7221 */ /* 0x000fe20000010000 */
[----:B------:R-:W-:Y:S01]  /*b9e0*/  MOV R135, R218 ;  /* 0x000000da00877202 */ /* 0x000fe20000000f00 */
[----:B------:R3:W-:Y:S02]  /*b9f0*/  STL [R1+0x38], R233 ;  /* 0x000038e901007387 */ /* 0x0007e40000100800 */
[C---:B------:R-:W-:Y:S02]  /*ba00*/  HMMA.16816.F32.BF16 R72, R124.reuse, R80, R72 ;  /* 0x000000507c48723c */ /* 0x040fe40000041848 */
[----:B------:R3:W-:Y:S04]  /*ba10*/  STL [R1+0x34], R235 ;  /* 0x000034eb01007387 */ /* 0x0007e80000100800 */
[----:B------:R3:W-:Y:S02]  /*ba20*/  STL [R1+0x3c], R232 ;  /* 0x00003ce801007387 */ /* 0x0007e40000100800 */
[C---:B------:R-:W-:Y:S02]  /*ba30*/  HMMA.16816.F32.BF16 R164, R124.reuse, R172, R164 ;  /* 0x000000ac7ca4723c */ /* 0x040fe400000418a4 */
[----:B------:R3:W-:Y:S06]  /*ba40*/  STL [R1+0x40], R234 ;  /* 0x000040ea01007387 */ /* 0x0007ec0000100800 */
[C---:B------:R-:W-:Y:S08]  /*ba50*/  HMMA.16816.F32.BF16 R168, R124.reuse, R174, R168 ;  /* 0x000000ae7ca8723c */ /* 0x040ff000000418a8 */
        /* <DEDUP_REMOVED lines=27> */
[----:B---3--:R-:W-:-:S15]  /*bc10*/  BRA.U !UP0, `(.L_x_2447) ;  /* 0x000000d108fc7547 */ /* 0x008fde000b800000 */
[----:B------:R-:W2:Y:S04]  /*bc20*/  LDL R228, [R1+0x2c] ;  /* 0x00002c0001e47983 */ /* 0x000ea80000100800 */
[----:B------:R-:W3:Y:S01]  /*bc30*/  LDL R242, [R1+0x28] ;  /* 0x0000280001f27983 */ /* 0x000ee20000100800 */
[----:B------:R-:W-:Y:S01]  /*bc40*/  UIADD3 UR7, UPT, UPT, UR22, -0x3, URZ ;  /* 0xfffffffd16077890 */ /* 0x000fe2000fffe0ff */
[----:B------:R-:W-:-:S04]  /*bc50*/  DEPBAR.LE SB0, 0x0 ;  /* 0x000080000000791a */ /* 0x000fc80000000000 */
[----:B------:R-:W-:Y:S01]  /*bc60*/  UIMAD.WIDE.U32 UR14, UR7, UR8, URZ ;  /* 0x00000008070e72a5 */ /* 0x000fe2000f8e00ff */
[C---:B------:R-:W-:Y:S01]  /*bc70*/  IMAD.SHL.U32 R214, R217.reuse, 0x20, RZ ;  /* 0x00000020d9d67824 */ /* 0x040fe200078e00ff */
[----:B------:R-:W4:Y:S01]  /*bc80*/  LDL.64 R240, [R1+0x70] ;  /* 0x0000700001f07983 */ /* 0x000f220000100a00 */
[----:B------:R-:W-:Y:S01]  /*bc90*/  IMAD.SHL.U32 R238, R217, 0x40, RZ ;  /* 0x00000040d9ee7824 */ /* 0x000fe200078e00ff */
[----:B------:R-:W-:Y:S01]  /*bca0*/  USHF.L.U32 UR4, UR14, 0x5, URZ ;  /* 0x000000050e047899 */ /* 0x000fe200080006ff */
[----:B------:R-:W-:Y:S01]  /*bcb0*/  SHF.R.U32.HI R5, RZ, 0x1, R217 ;  /* 0x00000001ff057819 */ /* 0x000fe200000116d9 */
[----:B------:R-:W-:Y:S01]  /*bcc0*/  UIMAD UR7, UR7, UR9, UR15 ;  /* 0x00000009070772a4 */ /* 0x000fe2000f8e020f */
[----:B------:R-:W-:Y:S01]  /*bcd0*/  LOP3.LUT R214, R214, 0x7c00, RZ, 0xc0, !PT ;  /* 0x00007c00d6d67812 */ /* 0x000fe200078ec0ff */
[----:B------:R-:W-:Y:S01]  /*bce0*/  ULEA UR12, UP0, UR8, UR4, 0x4 ;  /* 0x00000004080c7291 */ /* 0x000fe2000f8020ff */
[----:B------:R-:W-:Y:S01]  /*bcf0*/  LOP3.LUT R5, R243, 0x8, R5, 0x78, !PT ;  /* 0x00000008f3057812 */ /* 0x000fe200078e7805 */
[----:B------:R-:W-:Y:S01]  /*bd00*/  USHF.L.U64.HI UR7, UR14, 0x5, UR7 ;  /* 0x000000050e077899 */ /* 0x000fe20008010207 */
[----:B------:R-:W-:Y:S01]  /*bd10*/  IMAD.U32 R0, RZ, RZ, UR4 ;  /* 0x00000004ff007e24 */ /* 0x000fe2000f8e00ff */
[----:B------:R-:W-:-:S02]  /*bd20*/  LOP3.LUT R11, R214, 0x200, R238, 0xf8, !PT ;  /* 0x00000200d60b7812 */ /* 0x000fc400078ef8ee */
[----:B------:R-:W-:Y:S01]  /*bd30*/  ULEA.HI.X UR4, UR8, UR7, UR9, 0x4, UP0 ;  /* 0x0000000708047291 */ /* 0x000fe200080f2409 */
[----:B------:R-:W-:Y:S01]  /*bd40*/  IMAD.U32 R14, RZ, RZ, UR12 ;  /* 0x0000000cff0e7e24 */ /* 0x000fe2000f8e00ff */
[----:B------:R-:W-:Y:S01]  /*bd50*/  LOP3.LUT R11, R11, R5, RZ, 0xfc, !PT ;  /* 0x000000050b0b7212 */ /* 0x000fe200078efcff */
[----:B------:R-:W-:Y:S01]  /*bd60*/  IMAD.U32 R3, RZ, RZ, UR7 ;  /* 0x00000007ff037e24 */ /* 0x000fe2000f8e00ff */
[----:B------:R-:W-:Y:S02]  /*bd70*/  UIADD3 UR7, UPT, UPT, UR22, -0x3, URZ ;  /* 0xfffffffd16077890 */ /* 0x000fe4000fffe0ff */
[----:B------:R-:W-:Y:S01]  /*bd80*/  IMAD.U32 R15, RZ, RZ, UR4 ;  /* 0x00000004ff0f7e24 */ /* 0x000fe2000f8e00ff */
[----:B------:R-:W-:Y:S01]  /*bd90*/  LEA R28, R11, UR5, 0x1 ;  /* 0x000000050b1c7c11 */ /* 0x000fe2000f8e08ff */
[----:B------:R-:W-:Y:S01]  /*bda0*/  UISETP.GT.U32.AND UP0, UPT, UR7, UR19, UPT ;  /* 0x000000130700728c */ /* 0x000fe2000bf04070 */
[----:B------:R-:W-:Y:S01]  /*bdb0*/  BAR.SYNC.DEFER_BLOCKING 0x0 ;  /* 0x0000000000007b1d */ /* 0x000fe20000010000 */
[----:B--2---:R-:W-:-:S02]  /*bdc0*/  @!P2 LEA R12, P6, R0, R228, 0x1 ;  /* 0x000000e4000ca211 */ /* 0x004fc400078c08ff */
[-C--:B------:R-:W-:Y:S02]  /*bdd0*/  @!P1 LEA R4, P0, R0, R228.reuse, 0x1 ;  /* 0x000000e400049211 */ /* 0x080fe400078008ff */
[----:B------:R-:W-:Y:S02]  /*bde0*/  LEA R2, P5, R14, R228, 0x1 ;  /* 0x000000e40e027211 */ /* 0x000fe400078a08ff */
[CCC-:B---3--:R-:W-:Y:S02]  /*bdf0*/  @!P2 LEA.HI.X R13, R0.reuse, R242.reuse, R3.reuse, 0x1, P6 ;  /* 0x000000f2000da211 */ /* 0x1c8fe400030f0c03 */
[-C--:B------:R-:W-:Y:S01]  /*be00*/  @!P1 LEA.HI.X R5, R0, R242.reuse, R3, 0x1, P0 ;  /* 0x000000f200059211 */ /* 0x080fe200000f0c03 */
[----:B------:R-:W-:Y:S01]  /*be10*/  VIADD R0, R227, UR5 ;  /* 0x00000005e3007c36 */ /* 0x000fe20008000000 */
        /* <DEDUP_REMOVED lines=21> */
[----:B------:R-:W-:Y:S01]  /*bf70*/  LDSM.16.M88.4 R20, [R28] ;  /* 0x000000001c14783b */ /* 0x000fe20000000200 */
[----:B-1----:R-:W-:-:S03]  /*bf80*/  IMAD.MOV.U32 R4, RZ, RZ, 0x20 ;  /* 0x00000020ff047424 */ /* 0x002fc600078e00ff */
[----:B------:R-:W1:Y:S01]  /*bf90*/  LDSM.16.M88.4 R16, [R227+UR5+0x8000] ;  /* 0x00800005e310783b */ /* 0x000e620008000200 */
[----:B------:R-:W-:-:S03]  /*bfa0*/  IMAD.IADD R5, R252, 0x1, R28 ;  /* 0x00000001fc057824 */ /* 0x000fc600078e021c */
[----:B------:R-:W3:Y:S01]  /*bfb0*/  LDSM.16.M88.4 R12, [R28+0x2000] ;  /* 0x002000001c0c783b */ /* 0x000ee20000000200 */
[----:B------:R-:W-:-:S03]  /*bfc0*/  SEL R4, R4, 0xffffffe0, !P3 ;  /* 0xffffffe004047807 */ /* 0x000fc60005800000 */
[----:B------:R-:W5:Y:S02]  /*bfd0*/  LDSM.16.M88.4 R32, [R227+UR5+0x8800] ;  /* 0x00880005e320783b */ /* 0x000f640008000200 */
[----:B------:R-:W-:Y:S02]  /*bfe0*/  IMAD.IADD R11, R4, 0x1, R28 ;  /* 0x00000001040b7824 */ /* 0x000fe400078e021c */
[----:B------:R-:W0:Y:S01]  /*bff0*/  LDGDEPBAR ;  /* 0x00000000000079af */ /* 0x000e220000000000 */
[----:B--2---:R-:W-:-:S03]  /*c000*/  IMAD.IADD R2, R0, 0x1, R4 ;  /* 0x0000000100027824 */ /* 0x004fc600078e0204 */
[----:B------:R-:W-:Y:S01]  /*c010*/  LDSM.16.M88.4 R24, [R11+0x2000] ;  /* 0x002000000b18783b */ /* 0x000fe20000000200 */
[----:B------:R-:W-:Y:S02]  /*c020*/  IMAD.IADD R0, R0, 0x1, R252 ;  /* 0x0000000100007824 */ /* 0x000fe400078e02fc */
[C---:B------:R-:W-:Y:S01]  /*c030*/  IMAD.IADD R3, R4.reuse, 0x1, R5 ;  /* 0x0000000104037824 */ /* 0x040fe200078e0205 */
[----:B------:R-:W2:Y:S01]  /*c040*/  LDSM.16.M88.4 R132, [R2+0x8800] ;  /* 0x008800000284783b */ /* 0x000ea20000000200 */
[----:B------:R-:W-:-:S03]  /*c050*/  IMAD.IADD R4, R4, 0x1, R0 ;  /* 0x0000000104047824 */ /* 0x000fc600078e0200 */
[----:B------:R-:W4:Y:S04]  /*c060*/  LDSM.16.M88.4 R136, [R2+0x8000] ;  /* 0x008000000288783b */ /* 0x000f280000000200 */
[----:B------:R-:W-:Y:S01]  /*c070*/  LDSM.16.M88.4 R140, [R0+0x8000] ;  /* 0x00800000008c783b */ /* 0x000fe20000000200 */
[-C--:B-1----:R-:W-:Y:S08]  /*c080*/  HMMA.16816.F32.BF16 R204, R20, R16.reuse, RZ ;  /* 0x0000001014cc723c */ /* 0x082ff000000418ff */
[C---:B---3--:R-:W-:Y:S08]  /*c090*/  HMMA.16816.F32.BF16 R176, R12.reuse, R16, RZ ;  /* 0x000000100cb0723c */ /* 0x048ff000000418ff */
[-C--:B------:R-:W-:Y:S08]  /*c0a0*/  HMMA.16816.F32.BF16 R196, R12, R18.reuse, RZ ;  /* 0x000000120cc4723c */ /* 0x080ff000000418ff */
[----:B------:R-:W-:Y:S01]  /*c0b0*/  HMMA.16816.F32.BF16 R200, R20, R18, RZ ;  /* 0x0000001214c8723c */ /* 0x000fe200000418ff */
[----:B------:R-:W1:Y:S07]  /*c0c0*/  LDSM.16.M88.4 R16, [R11] ;  /* 0x000000000b10783b */ /* 0x000e6e0000000200 */
[C---:B-----5:R-:W-:Y:S08]  /*c0d0*/  HMMA.16816.F32.BF16 R184, R12.reuse, R32, RZ ;  /* 0x000000200cb8723c */ /* 0x060ff000000418ff */
[----:B------:R-:W-:Y:S01]  /*c0e0*/  HMMA.16816.F32.BF16 R188, R12, R34, RZ ;  /* 0x000000220cbc723c */ /* 0x000fe200000418ff */
[----:B------:R-:W3:Y:S07]  /*c0f0*/  LDSM.16.M88.4 R12, [R5+0x2000] ;  /* 0x00200000050c783b */ /* 0x000eee0000000200 */
[C---:B------:R-:W-:Y:S08]  /*c100*/  HMMA.16816.F32.BF16 R192, R20.reuse, R32, RZ ;  /* 0x0000002014c0723c */ /* 0x040ff000000418ff */
[----:B------:R-:W-:Y:S01]  /*c110*/  HMMA.16816.F32.BF16 R180, R20, R34, RZ ;  /* 0x0000002214b4723c */ /* 0x000fe200000418ff */
[----:B------:R-:W5:Y:S07]  /*c120*/  LDSM.16.M88.4 R32, [R0+0x8800] ;  /* 0x008800000020783b */ /* 0x000f6e0000000200 */
[C---:B--2---:R-:W-:Y:S08]  /*c130*/  HMMA.16816.F32.BF16 R20, R24.reuse, R132, R184 ;  /* 0x000000841814723c */ /* 0x044ff000000418b8 */
[C---:B----4-:R-:W-:Y:S08]  /*c140*/  HMMA.16816.F32.BF16 R176, R24.reuse, R136, R176 ;  /* 0x0000008818b0723c */ /* 0x050ff000000418b0 */
[C---:B------:R-:W-:Y:S08]  /*c150*/  HMMA.16816.F32.BF16 R184, R24.reuse, R138, R196 ;  /* 0x0000008a18b8723c */ /* 0x040ff000000418c4 */
[----:B------:R-:W-:Y:S08]  /*c160*/  HMMA.16816.F32.BF16 R24, R24, R134, R188 ;  /* 0x000000861818723c */ /* 0x000ff000000418bc */
[C---:B-1----:R-:W-:Y:S08]  /*c170*/  HMMA.16816.F32.BF16 R204, R16.reuse, R136, R204 ;  /* 0x0000008810cc723c */ /* 0x042ff000000418cc */
[C---:B------:R-:W-:Y:S08]  /*c180*/  HMMA.16816.F32.BF16 R208, R16.reuse, R132, R192 ;  /* 0x0000008410d0723c */ /* 0x040ff000000418c0 */
[C---:B------:R-:W-:Y:S08]  /*c190*/  HMMA.16816.F32.BF16 R188, R16.reuse, R138, R200 ;  /* 0x0000008a10bc723c */ /* 0x040ff000000418c8 */
[----:B------:R-:W-:Y:S01]  /*c1a0*/  HMMA.16816.F32.BF16 R180, R16, R134, R180 ;  /* 0x0000008610b4723c */ /* 0x000fe200000418b4 */
[----:B------:R-:W1:Y:S07]  /*c1b0*/  LDSM.16.M88.4 R16, [R5] ;  /* 0x000000000510783b */ /* 0x000e6e0000000200 */
[C---:B---3--:R-:W-:Y:S08]  /*c1c0*/  HMMA.16816.F32.BF16 R176, R12.reuse, R140, R176 ;  /* 0x0000008c0cb0723c */ /* 0x048ff000000418b0 */
[C---:B-----5:R-:W-:Y:S01]  /*c1d0*/  HMMA.16816.F32.BF16 R192, R12.reuse, R32, R20 ;  /* 0x000000200cc0723c */ /* 0x060fe20000041814 */
[----:B------:R-:W-:Y:S07]  /*c1e0*/  LDSM.16.M88.4 R20, [R4+0x8800] ;  /* 0x008800000414783b */ /* 0x000fee0000000200 */
[C---:B------:R-:W-:Y:S08]  /*c1f0*/  HMMA.16816.F32.BF16 R136, R12.reuse, R142, R184 ;  /* 0x0000008e0c88723c */ /* 0x040ff000000418b8 */
[----:B------:R-:W-:Y:S01]  /*c200*/  HMMA.16816.F32.BF16 R132, R12, R34, R24 ;  /* 0x000000220c84723c */ /* 0x000fe20000041818 */
[----:B------:R-:W2:Y:S04]  /*c210*/  LDSM.16.M88.4 R12, [R3+0x2000] ;  /* 0x00200000030c783b */ /* 0x000ea80000000200 */
[----:B------:R-:W3:Y:S03]  /*c220*/  LDSM.16.M88.4 R24, [R4+0x8000] ;  /* 0x008000000418783b */ /* 0x000ee60000000200 */
[C---:B-1----:R-:W-:Y:S08]  /*c230*/  HMMA.16816.F32.BF16 R196, R16.reuse, R142, R188 ;  /* 0x0000008e10c4723c */ /* 0x042ff000000418bc */
[C---:B------:R-:W-:Y:S08]  /*c240*/  HMMA.16816.F32.BF16 R200, R16.reuse, R140, R204 ;  /* 0x0000008c10c8723c */ /* 0x040ff000000418cc */
[C---:B------:R-:W-:Y:S08]  /*c250*/  HMMA.16816.F32.BF16 R188, R16.reuse, R32, R208 ;  /* 0x0000002010bc723c */ /* 0x040ff000000418d0 */
[----:B------:R-:W-:Y:S01]  /*c260*/  HMMA.16816.F32.BF16 R180, R16, R34, R180 ;  /* 0x0000002210b4723c */ /* 0x000fe200000418b4 */
[----:B------:R-:W1:Y:S04]  /*c270*/  LDSM.16.M88.4 R16, [R3] ;  /* 0x000000000310783b */ /* 0x000e680000000200 */
[----:B------:R-:W-:Y:S03]  /*c280*/  LDSM.16.M88.4 R32, [R227+UR5+0x9800] ;  /* 0x00980005e320783b */ /* 0x000fe60008000200 */
[C---:B--2---:R-:W-:Y:S08]  /*c290*/  HMMA.16816.F32.BF16 R140, R12.reuse, R20, R192 ;  /* 0x000000140c8c723c */ /* 0x044ff000000418c0 */
[C---:B---3--:R-:W-:Y:S08]  /*c2a0*/  HMMA.16816.F32.BF16 R184, R12.reuse, R24, R176 ;  /* 0x000000180cb8723c */ /* 0x048ff000000418b0 */
[C---:B------:R-:W-:Y:S01]  /*c2b0*/  HMMA.16816.F32.BF16 R176, R12.reuse, R26, R136 ;  /* 0x0000001a0cb0723c */ /* 0x040fe20000041888 */
[----:B------:R-:W-:Y:S07]  /*c2c0*/  LDSM.16.M88.4 R136, [R227+UR5+0x9000] ;  /* 0x00900005e388783b */ /* 0x000fee0008000200 */
[----:B------:R-:W-:Y:S01]  /*c2d0*/  HMMA.16816.F32.BF16 R132, R12, R22, R132 ;  /* 0x000000160c84723c */ /* 0x000fe20000041884 */
[----:B------:R-:W2:Y:S07]  /*c2e0*/  LDSM.16.M88.4 R12, [R28+0x6000] ;  /* 0x006000001c0c783b */ /* 0x000eae0000000200 */
[C---:B-1----:R-:W-:Y:S08]  /*c2f0*/  HMMA.16816.F32.BF16 R208, R16.reuse, R24, R200 ;  /* 0x0000001810d0723c */ /* 0x042ff000000418c8 */
[C---:B------:R-:W-:Y:S08]  /*c300*/  HMMA.16816.F32.BF16 R204, R16.reuse, R26, R196 ;  /* 0x0000001a10cc723c */ /* 0x040ff000000418c4 */
[C---:B------:R-:W-:Y:S08]  /*c310*/  HMMA.16816.F32.BF16 R200, R16.reuse, R20, R188 ;  /* 0x0000001410c8723c */ /* 0x040ff000000418bc */
[----:B------:R-:W-:Y:S01]  /*c320*/  HMMA.16816.F32.BF16 R196, R16, R22, R180 ;  /* 0x0000001610c4723c */ /* 0x000fe200000418b4 */
[----:B------:R-:W1:Y:S04]  /*c330*/  LDSM.16.M88.4 R16, [R28+0x4000] ;  /* 0x004000001c10783b */ /* 0x000e680000000200 */
[----:B------:R-:W-:Y:S03]  /*c340*/  LDSM.16.M88.4 R20, [R2+0x9000] ;  /* 0x009000000214783b */ /* 0x000fe60000000200 */
[C---:B--2---:R-:W-:Y:S01]  /*c350*/  HMMA.16816.F32.BF16 R180, R12.reuse, R32, R140 ;  /* 0x000000200cb4723c */ /* 0x044fe2000004188c */
[----:B------:R-:W-:Y:S07]  /*c360*/  LDSM.16.M88.4 R28, [R11+0x4000] ;  /* 0x004000000b1c783b */ /* 0x000fee0000000200 */
[C---:B------:R-:W-:Y:S08]  /*c370*/  HMMA.16816.F32.BF16 R192, R12.reuse, R136, R184 ;  /* 0x000000880cc0723c */ /* 0x040ff000000418b8 */
[C---:B------:R-:W-:Y:S08]  /*c380*/  HMMA.16816.F32.BF16 R188, R12.reuse, R138, R176 ;  /* 0x0000008a0cbc723c */ /* 0x040ff000000418b0 */
[----:B------:R-:W-:Y:S01]  /*c390*/  HMMA.16816.F32.BF16 R140, R12, R34, R132 ;  /* 0x000000220c8c723c */ /* 0x000fe20000041884 */
[----:B------:R-:W2:Y:S04]  /*c3a0*/  LDSM.16.M88.4 R12, [R11+0x6000] ;  /* 0x006000000b0c783b */ /* 0x000ea80000000200 */
[----:B------:R-:W3:Y:S03]  /*c3b0*/  LDSM.16.M88.4 R132, [R2+0x9800] ;  /* 0x009800000284783b */ /* 0x000ee60000000200 */
[C---:B-1----:R-:W-:Y:S08]  /*c3c0*/  HMMA.16816.F32.BF16 R24, R16.reuse, R136, R208 ;  /* 0x000000881018723c */ /* 0x042ff000000418d0 */
[C---:B------:R-:W-:Y:S01]  /*c3d0*/  HMMA.16816.F32.BF16 R176, R16.reuse, R138, R204 ;  /* 0x0000008a10b0723c */ /* 0x040fe200000418cc */
[----:B------:R-:W-:Y:S07]  /*c3e0*/  LDSM.16.M88.4 R136, [R0+0x9000] ;  /* 0x009000000088783b */ /* 0x000fee0000000200 */
[C---:B------:R-:W-:Y:S08]  /*c3f0*/  HMMA.16816.F32.BF16 R184, R16.reuse, R32, R200 ;  /* 0x0000002010b8723c */ /* 0x040ff000000418c8 */
[----:B------:R-:W-:Y:S01]  /*c400*/  HMMA.16816.F32.BF16 R16, R16, R34, R196 ;  /* 0x000000221010723c */ /* 0x000fe200000418c4 */
[----:B------:R-:W-:Y:S07]  /*c410*/  LDSM.16.M88.4 R32, [R0+0x9800] ;  /* 0x009800000020783b */ /* 0x000fee0000000200 */
[C---:B--2---:R-:W-:Y:S08]  /*c420*/  HMMA.16816.F32.BF16 R200, R12.reuse, R22, R188 ;  /* 0x000000160cc8723c */ /* 0x044ff000000418bc */
[----:B---3--:R-:W-:Y:S08]  /*c430*/  HMMA.16816.F32.BF16 R196, R12, R132, R180 ;  /* 0x000000840cc4723c */ /* 0x008ff000000418b4 */
[-C--:B------:R-:W-:Y:S01]  /*c440*/  HMMA.16816.F32.BF16 R180, R28, R20.reuse, R24 ;  /* 0x000000141cb4723c */ /* 0x080fe20000041818 */
[----:B------:R-:W1:Y:S07]  /*c450*/  LDSM.16.M88.4 R24, [R5+0x4000] ;  /* 0x004000000518783b */ /* 0x000e6e0000000200 */
[----:B------:R-:W-:Y:S08]  /*c460*/  HMMA.16816.F32.BF16 R204, R12, R20, R192 ;  /* 0x000000140ccc723c */ /* 0x000ff000000418c0 */
[----:B------:R-:W-:Y:S01]  /*c470*/  HMMA.16816.F32.BF16 R188, R28, R22, R176 ;  /* 0x000000161cbc723c */ /* 0x000fe200000418b0 */
[----:B------:R-:W2:Y:S07]  /*c480*/  LDSM.16.M88.4 R20, [R5+0x6000] ;  /* 0x006000000514783b */ /* 0x000eae0000000200 */
[----:B------:R-:W-:Y:S01]  /*c490*/  HMMA.16816.F32.BF16 R192, R12, R134, R140 ;  /* 0x000000860cc0723c */ /* 0x000fe2000004188c */
[----:B------:R-:W-:Y:S07]  /*c4a0*/  LDSM.16.M88.4 R12, [R3+0x6000] ;  /* 0x00600000030c783b */ /* 0x000fee0000000200 */
[C---:B------:R-:W-:Y:S08]  /*c4b0*/  HMMA.16816.F32.BF16 R176, R28.reuse, R132, R184 ;  /* 0x000000841cb0723c */ /* 0x040ff000000418b8 */
[----:B------:R-:W-:Y:S01]  /*c4c0*/  HMMA.16816.F32.BF16 R140, R28, R134, R16 ;  /* 0x000000861c8c723c */ /* 0x000fe20000041810 */
[----:B------:R-:W-:Y:S04]  /*c4d0*/  LDSM.16.M88.4 R28, [R4+0x9000] ;  /* 0x00900000041c783b */ /* 0x000fe80000000200 */
[----:B------:R3:W4:Y:S03]  /*c4e0*/  LDSM.16.M88.4 R16, [R3+0x4000] ;  /* 0x004000000310783b */ /* 0x0007260000000200 */
[C---:B-1----:R-:W-:Y:S08]  /*c4f0*/  HMMA.16816.F32.BF16 R132, R24.reuse, R136, R180 ;  /* 0x000000881884723c */ /* 0x042ff000000418b4 */
[----:B------:R-:W-:Y:S08]  /*c500*/  HMMA.16816.F32.BF16 R188, R24, R138, R188 ;  /* 0x0000008a18bc723c */ /* 0x000ff000000418bc */
[----:B--2---:R-:W-:Y:S01]  /*c510*/  HMMA.16816.F32.BF16 R180, R20, R136, R204 ;  /* 0x0000008814b4723c */ /* 0x004fe200000418cc */
[----:B------:R-:W-:-:S02]  /*c520*/  VIADD R136, R222, 0x40 ;  /* 0x00000040de887836 */ /* 0x000fc40000000000 */
[----:B---3--:R-:W-:-:S04]  /*c530*/  VIADD R3, R6, UR21 ;  /* 0x0000001506037c36 */ /* 0x008fc80008000000 */
[----:B------:R-:W-:Y:S01]  /*c540*/  VIADD R11, R3, 0xffffffa0 ;  /* 0xffffffa0030b7836 */ /* 0x000fe20000000000 */
[----:B------:R-:W-:Y:S03]  /*c550*/  HMMA.16816.F32.BF16 R184, R20, R34, R192 ;  /* 0x0000002214b8723c */ /* 0x000fe600000418c0 */
[--C-:B------:R-:W-:Y:S02]  /*c560*/  IMAD.IADD R0, R222, 0x1, -R11.reuse ;  /* 0x00000001de007824 */ /* 0x100fe400078e0a0b */
[----:B------:R-:W-:-:S03]  /*c570*/  IMAD.IADD R5, R136, 0x1, -R11 ;  /* 0x0000000188057824 */ /* 0x000fc600078e0a0b */
[----:B------:R-:W-:Y:S01]  /*c580*/  HMMA.16816.F32.BF16 R140, R24, R34, R140 ;  /* 0x00000022188c723c */ /* 0x000fe2000004188c */
[----:B------:R-:W-:Y:S01]  /*c590*/  VIADD R34, R222, 0x8 ;  /* 0x00000008de227836 */ /* 0x000fe20000000000 */
[----:B------:R-:W-:Y:S02]  /*c5a0*/  IABS R0, R0 ;  /* 0x0000000000007213 */ /* 0x000fe40000000000 */
[----:B------:R-:W-:Y:S01]  /*c5b0*/  IABS R5, R5 ;  /* 0x0000000500057213 */ /* 0x000fe20000000000 */
[----:B------:R-:W-:Y:S01]  /*c5c0*/  IMAD.IADD R2, R34, 0x1, -R11 ;  /* 0x0000000122027824 */ /* 0x000fe200078e0a0b */
[----:B------:R-:W-:Y:S02]  /*c5d0*/  I2FP.F32.S32 R0, R0 ;  /* 0x0000000000007245 */ /* 0x000fe40000201400 */
[----:B----4-:R-:W-:Y:S01]  /*c5e0*/  HMMA.16816.F32.BF16 R132, R16, R28, R132 ;  /* 0x0000001c1084723c */ /* 0x010fe20000041884 */
[----:B------:R-:W-:Y:S02]  /*c5f0*/  I2FP.F32.S32 R5, R5 ;  /* 0x0000000500057245 */ /* 0x000fe40000201400 */
[----:B------:R-:W-:-:S04]  /*c600*/  IABS R2, R2 ;  /* 0x0000000200027213 */ /* 0x000fc80000000000 */
[----:B------:R-:W-:Y:S01]  /*c610*/  I2FP.F32.S32 R2, R2 ;  /* 0x0000000200027245 */ /* 0x000fe20000201400 */
[C---:B------:R-:W-:Y:S08]  /*c620*/  HMMA.16816.F32.BF16 R200, R20.reuse, R138, R200 ;  /* 0x0000008a14c8723c */ /* 0x040ff000000418c8 */
[----:B------:R-:W-:Y:S01]  /*c630*/  HMMA.16816.F32.BF16 R204, R20, R32, R196 ;  /* 0x0000002014cc723c */ /* 0x000fe200000418c4 */
[----:B------:R1:W2:Y:S01]  /*c640*/  LDSM.16.M88.4 R20, [R4+0x9800] ;  /* 0x009800000414783b */ /* 0x0002a20000000200 */
[----:B------:R-:W-:-:S06]  /*c650*/  DEPBAR.LE SB0, 0x0 ;  /* 0x000080000000791a */ /* 0x000fcc0000000000 */
[----:B------:R-:W-:Y:S08]  /*c660*/  HMMA.16816.F32.BF16 R180, R12, R28, R180 ;  /* 0x0000001c0cb4723c */ /* 0x000ff000000418b4 */
[----:B------:R-:W-:Y:S01]  /*c670*/  HMMA.16816.F32.BF16 R176, R24, R32, R176 ;  /* 0x0000002018b0723c */ /* 0x000fe200000418b0 */
[----:B------:R-:W-:Y:S01]  /*c680*/  FFMA.FTZ R25, R2, -UR6, R134 ;  /* 0x8000000602197c23 */ /* 0x000fe20008010086 */
[----:B------:R-:W-:-:S02]  /*c690*/  VIADD R2, R222, 0x48 ;  /* 0x00000048de027836 */ /* 0x000fc40000000000 */
[----:B------:R-:W-:Y:S02]  /*c6a0*/  VIADD R32, R6, 0xffffffb8 ;  /* 0xffffffb806207836 */ /* 0x000fe40000000000 */
[----:B-1----:R-:W-:Y:S01]  /*c6b0*/  FFMA.FTZ R4, R0, -UR6, R132 ;  /* 0x8000000600047c23 */ /* 0x002fe20008010084 */
[----:B------:R-:W-:-:S04]  /*c6c0*/  VIADD R0, R6, 0xffffffa0 ;  /* 0xffffffa006007836 */ /* 0x000fc80000000000 */
[----:B------:R-:W-:Y:S01]  /*c6d0*/  FFMA.FTZ R26, R5, -UR6, R180 ;  /* 0x80000006051a7c23 */ /* 0x000fe200080100b4 */
[----:B------:R-:W-:Y:S01]  /*c6e0*/  VIADD R5, R3, 0xffffffa1 ;  /* 0xffffffa103057836 */ /* 0x000fe20000000000 */
[----:B------:R-:W-:Y:S01]  /*c6f0*/  BAR.SYNC.DEFER_BLOCKING 0x0 ;  /* 0x0000000000007b1d */ /* 0x000fe20000010000 */
[-C--:B------:R-:W-:Y:S02]  /*c700*/  ISETP.GT.AND P0, PT, R9, R0.reuse, PT ;  /* 0x000000000900720c */ /* 0x080fe40003f04270 */
[----:B------:R-:W-:Y:S02]  /*c710*/  ISETP.GE.AND P5, PT, R0, R223, PT ;  /* 0x000000df0000720c */ /* 0x000fe40003fa6270 */
[----:B------:R-:W-:Y:S01]  /*c720*/  FSEL R24, R4, -INF , !P0 ;  /* 0xff80000004187808 */ /* 0x000fe20004000000 */
[----:B------:R-:W-:Y:S01]  /*c730*/  IMAD.IADD R4, R2, 0x1, -R11 ;  /* 0x0000000102047824 */ /* 0x000fe200078e0a0b */
[----:B------:R-:W-:Y:S01]  /*c740*/  ISETP.GT.AND P6, PT, R8, R0, PT ;  /* 0x000000000800720c */ /* 0x000fe20003fc4270 */
[----:B------:R-:W-:Y:S01]  /*c750*/  IMAD.IADD R11, R222, 0x1, -R5 ;  /* 0x00000001de0b7824 */ /* 0x000fe200078e0a05 */
[----:B------:R-:W-:-:S02]  /*c760*/  FSEL R196, R24, -INF , !P5 ;  /* 0xff80000018c47808 */ /* 0x000fc40006800000 */
[----:B------:R-:W-:Y:S01]  /*c770*/  IABS R24, R4 ;  /* 0x0000000400187213 */ /* 0x000fe20000000000 */
[-C--:B--2---:R-:W-:Y:S01]  /*c780*/  HMMA.16816.F32.BF16 R184, R12, R22.reuse, R184 ;  /* 0x000000160cb8723c */ /* 0x084fe200000418b8 */
[----:B------:R-:W-:Y:S02]  /*c790*/  IABS R4, R11 ;  /* 0x0000000b00047213 */ /* 0x000fe40000000000 */
[----:B------:R-:W-:Y:S02]  /*c7a0*/  ISETP.GE.AND P0, PT, R0, R226, PT ;  /* 0x000000e20000720c */ /* 0x000fe40003f06270 */
[----:B------:R-:W-:Y:S02]  /*c7b0*/  FSEL R11, R25, -INF , !P6 ;  /* 0xff800000190b7808 */ /* 0x000fe40007000000 */
[----:B------:R-:W-:Y:S01]  /*c7c0*/  ISETP.GT.AND P5, PT, R7, R0, PT ;  /* 0x000000000700720c */ /* 0x000fe20003fa4270 */
[----:B------:R-:W-:Y:S01]  /*c7d0*/  HMMA.16816.F32.BF16 R140, R16, R22, R140 ;  /* 0x00000016108c723c */ /* 0x000fe2000004188c */
[----:B------:R-:W-:-:S02]  /*c7e0*/  FSEL R197, R11, -INF , !P0 ;  /* 0xff8000000bc57808 */ /* 0x000fc40004000000 */
[----:B------:R-:W-:Y:S02]  /*c7f0*/  I2FP.F32.S32 R11, R24 ;  /* 0x00000018000b7245 */ /* 0x000fe40000201400 */
[----:B------:R-:W-:Y:S02]  /*c800*/  FSEL R27, R26, -INF , !P5 ;  /* 0xff8000001a1b7808 */ /* 0x000fe40006800000 */
[----:B------:R-:W-:Y:S01]  /*c810*/  ISETP.GE.AND P6, PT, R0, R230, PT ;  /* 0x000000e60000720c */ /* 0x000fe20003fc6270 */
[----:B------:R-:W-:Y:S01]  /*c820*/  FFMA.FTZ R24, R11, -UR6, R182 ;  /* 0x800000060b187c23 */ /* 0x000fe200080100b6 */
[----:B------:R-:W-:Y:S01]  /*c830*/  ISETP.GT.AND P0, PT, R10, R0, PT ;  /* 0x000000000a00720c */ /* 0x000fe20003f04270 */
[----:B------:R-:W-:Y:S01]  /*c840*/  IMAD.IADD R11, R34, 0x1, -R5 ;  /* 0x00000001220b7824 */ /* 0x000fe200078e0a05 */
[----:B------:R-:W-:Y:S02]  /*c850*/  I2FP.F32.S32 R4, R4 ;  /* 0x0000000400047245 */ /* 0x000fe40000201400 */
[----:B------:R-:W-:Y:S01]  /*c860*/  ISETP.GE.AND P5, PT, R0, R231, PT ;  /* 0x000000e70000720c */ /* 0x000fe20003fa6270 */
[----:B------:R-:W-:Y:S01]  /*c870*/  VIADD R0, R3, 0xffffffb8 ;  /* 0xffffffb803007836 */ /* 0x000fe20000000000 */
[----:B------:R-:W-:Y:S01]  /*c880*/  IABS R11, R11 ;  /* 0x0000000b000b7213 */ /* 0x000fe20000000000 */
[----:B------:R-:W-:Y:S01]  /*c890*/  FFMA.FTZ R26, R4, -UR6, R133 ;  /* 0x80000006041a7c23 */ /* 0x000fe20008010085 */
[----:B------:R-:W-:Y:S01]  /*c8a0*/  FSEL R182, R27, -INF , !P6 ;  /* 0xff8000001bb67808 */ /* 0x000fe20007000000 */
[--C-:B------:R-:W-:Y:S01]  /*c8b0*/  IMAD.IADD R22, R34, 0x1, -R0.reuse ;  /* 0x0000000122167824 */ /* 0x100fe200078e0a00 */
[----:B------:R-:W-:Y:S01]  /*c8c0*/  ISETP.GT.AND P6, PT, R9, R32, PT ;  /* 0x000000200900720c */ /* 0x000fe20003fc4270 */
[--C-:B------:R-:W-:Y:S01]  /*c8d0*/  IMAD.IADD R23, R136, 0x1, -R0.reuse ;  /* 0x0000000188177824 */ /* 0x100fe200078e0a00 */
[----:B------:R-:W-:Y:S01]  /*c8e0*/  FSEL R27, R24, -INF , !P0 ;  /* 0xff800000181b7808 */ /* 0x000fe20004000000 */
[--C-:B------:R-:W-:Y:S01]  /*c8f0*/  IMAD.IADD R4, R222, 0x1, -R0.reuse ;  /* 0x00000001de047824 */ /* 0x100fe200078e0a00 */
[----:B------:R-:W-:Y:S01]  /*c900*/  IABS R22, R22 ;  /* 0x0000001600167213 */ /* 0x000fe20000000000 */
[----:B------:R-:W-:Y:S01]  /*c910*/  IMAD.IADD R0, R2, 0x1, -R0 ;  /* 0x0000000102007824 */ /* 0x000fe200078e0a00 */
[----:B------:R-:W-:Y:S01]  /*c920*/  IABS R23, R23 ;  /* 0x0000001700177213 */ /* 0x000fe20000000000 */
[----:B------:R-:W-:Y:S01]  /*c930*/  IMAD.IADD R24, R136, 0x1, -R5 ;  /* 0x0000000188187824 */ /* 0x000fe200078e0a05 */
[----:B------:R-:W-:Y:S01]  /*c940*/  IABS R25, R4 ;  /* 0x0000000400197213 */ /* 0x000fe20000000000 */
[----:B------:R-:W-:Y:S01]  /*c950*/  IMAD.MOV.U32 R4, RZ, RZ, R22 ;  /* 0x000000ffff047224 */ /* 0x000fe200078e0016 */
[----:B------:R-:W-:Y:S01]  /*c960*/  IABS R28, R0 ;  /* 0x00000000001c7213 */ /* 0x000fe20000000000 */
[----:B------:R-:W-:Y:S01]  /*c970*/  IMAD.MOV.U32 R0, RZ, RZ, R11 ;  /* 0x000000ffff007224 */ /* 0x000fe200078e000b */
[----:B------:R-:W-:Y:S01]  /*c980*/  ISETP.GE.AND P0, PT, R32, R223, PT ;  /* 0x000000df2000720c */ /* 0x000fe20003f06270 */
        /* <DEDUP_REMOVED lines=8> */
[----:B------:R-:W-:Y:S01]  /*ca10*/  I2FP.F32.S32 R0, R28 ;  /* 0x0000001c00007245 */ /* 0x000fe20000201400 */
[----:B------:R-:W-:Y:S01]  /*ca20*/  FFMA.FTZ R22, R22, -UR6, R184 ;  /* 0x8000000616167c23 */ /* 0x000fe200080100b8 */
[----:B------:R-:W-:Y:S01]  /*ca30*/  FSEL R184, R27, -INF , !P5 ;  /* 0xff8000001bb87808 */ /* 0x000fe20006800000 */
[----:B------:R-:W-:Y:S01]  /*ca40*/  FFMA.FTZ R4, R23, -UR6, R140 ;  /* 0x8000000617047c23 */ /* 0x000fe2000801008c */
[----:B------:R-:W-:Y:S01]  /*ca50*/  ISETP.GE.AND P5, PT, R32, R226, PT ;  /* 0x000000e22000720c */ /* 0x000fe20003fa6270 */
[----:B------:R-:W-:Y:S01]  /*ca60*/  FFMA.FTZ R23, R0, -UR6, R186 ;  /* 0x8000000600177c23 */ /* 0x000fe200080100ba */
[----:B------:R-:W-:Y:S01]  /*ca70*/  VIADD R0, R6, 0xffffffa1 ;  /* 0xffffffa106007836 */ /* 0x000fe20000000000 */
[----:B------:R-:W-:Y:S01]  /*ca80*/  IABS R24, R24 ;  /* 0x0000001800187213 */ /* 0x000fe20000000000 */
[----:B------:R-:W-:Y:S01]  /*ca90*/  HMMA.16816.F32.BF16 R132, R16, R20, R176 ;  /* 0x000000141084723c */ /* 0x000fe200000418b0 */
[----:B------:R-:W-:-:S02]  /*caa0*/  FSEL R4, R4, -INF , !P6 ;  /* 0xff80000004047808 */ /* 0x000fc40007000000 */
[-C--:B------:R-:W-:Y:S02]  /*cab0*/  ISETP.GT.AND P6, PT, R8, R32.reuse, PT ;  /* 0x000000200800720c */ /* 0x080fe40003fc4270 */
[----:B------:R-:W-:Y:S02]  /*cac0*/  FSEL R237, R4, -INF , !P0 ;  /* 0xff80000004ed7808 */ /* 0x000fe40004000000 */
[-C--:B------:R-:W-:Y:S02]  /*cad0*/  ISETP.GT.AND P0, PT, R7, R32.reuse, PT ;  /* 0x000000200700720c */ /* 0x080fe40003f04270 */
[----:B------:R-:W-:Y:S02]  /*cae0*/  FSEL R11, R11, -INF , !P6 ;  /* 0xff8000000b0b7808 */ /* 0x000fe40007000000 */
[----:B------:R-:W-:Y:S02]  /*caf0*/  FSEL R4, R22, -INF , !P0 ;  /* 0xff80000016047808 */ /* 0x000fe40004000000 */
[----:B------:R-:W-:-:S02]  /*cb00*/  ISETP.GT.AND P0, PT, R10, R32, PT ;  /* 0x000000200a00720c */ /* 0x000fc40003f04270 */
[----:B------:R-:W-:Y:S02]  /*cb10*/  FSEL R238, R11, -INF , !P5 ;  /* 0xff8000000bee7808 */ /* 0x000fe40006800000 */
[----:B------:R-:W-:Y:S02]  /*cb20*/  ISETP.GE.AND P6, PT, R32, R230, PT ;  /* 0x000000e62000720c */ /* 0x000fe40003fc6270 */
[----:B------:R-:W-:Y:S02]  /*cb30*/  ISETP.GT.AND P5, PT, R9, R0, PT ;  /* 0x000000000900720c */ /* 0x000fe40003fa4270 */
[----:B------:R-:W-:Y:S02]  /*cb40*/  I2FP.F32.S32 R22, R24 ;  /* 0x0000001800167245 */ /* 0x000fe40000201400 */
[----:B------:R-:W-:Y:S02]  /*cb50*/  FSEL R208, R23, -INF , !P0 ;  /* 0xff80000017d07808 */ /* 0x000fe40004000000 */
[----:B------:R-:W-:Y:S01]  /*cb60*/  ISETP.GT.AND P0, PT, R8, R0, PT ;  /* 0x000000000800720c */ /* 0x000fe20003f04270 */
[----:B------:R-:W-:Y:S01]  /*cb70*/  FFMA.FTZ R22, R22, -UR6, R181 ;  /* 0x8000000616167c23 */ /* 0x000fe200080100b5 */
[----:B------:R-:W-:-:S02]  /*cb80*/  FSEL R239, R4, -INF , !P6 ;  /* 0xff80000004ef7808 */ /* 0x000fc40007000000 */
[----:B------:R-:W-:Y:S02]  /*cb90*/  FSEL R11, R26, -INF , !P5 ;  /* 0xff8000001a0b7808 */ /* 0x000fe40006800000 */
[C---:B------:R-:W-:Y:S02]  /*cba0*/  ISETP.GE.AND P5, PT, R0.reuse, R226, PT ;  /* 0x000000e20000720c */ /* 0x040fe40003fa6270 */
[----:B------:R-:W-:Y:S02]  /*cbb0*/  FSEL R4, R25, -INF , !P0 ;  /* 0xff80000019047808 */ /* 0x000fe40004000000 */
[----:B------:R-:W-:Y:S01]  /*cbc0*/  ISETP.GE.AND P6, PT, R0, R223, PT ;  /* 0x000000df0000720c */ /* 0x000fe20003fc6270 */
[----:B------:R-:W-:Y:S01]  /*cbd0*/  HMMA.16816.F32.BF16 R24, R16, R30, R188 ;  /* 0x0000001e1018723c */ /* 0x000fe200000418bc */
[----:B------:R-:W-:Y:S02]  /*cbe0*/  ISETP.GT.AND P0, PT, R7, R0, PT ;  /* 0x000000000700720c */ /* 0x000fe40003f04270 */
[----:B------:R-:W-:Y:S01]  /*cbf0*/  FSEL R180, R4, -INF , !P5 ;  /* 0xff80000004b47808 */ /* 0x000fe20006800000 */
[----:B------:R-:W-:Y:S01]  /*cc00*/  VIADD R4, R3, 0xffffffa8 ;  /* 0xffffffa803047836 */ /* 0x000fe20000000000 */
[----:B------:R-:W-:-:S02]  /*cc10*/  FSEL R140, R11, -INF , !P6 ;  /* 0xff8000000b8c7808 */ /* 0x000fc40007000000 */
[----:B------:R-:W-:Y:S01]  /*cc20*/  FSEL R22, R22, -INF , !P0 ;  /* 0xff80000016167808 */ /* 0x000fe20004000000 */
[--C-:B------:R-:W-:Y:S01]  /*cc30*/  IMAD.IADD R23, R34, 0x1, -R4.reuse ;  /* 0x0000000122177824 */ /* 0x100fe200078e0a04 */
[----:B------:R-:W-:Y:S01]  /*cc40*/  ISETP.GE.AND P6, PT, R0, R230, PT ;  /* 0x000000e60000720c */ /* 0x000fe20003fc6270 */
[--C-:B------:R-:W-:Y:S01]  /*cc50*/  IMAD.IADD R11, R136, 0x1, -R4.reuse ;  /* 0x00000001880b7824 */ /* 0x100fe200078e0a04 */
[----:B------:R-:W-:Y:S01]  /*cc60*/  ISETP.GT.AND P5, PT, R10, R0, PT ;  /* 0x000000000a00720c */ /* 0x000fe20003fa4270 */
[----:B------:R-:W-:Y:S01]  /*cc70*/  HMMA.16816.F32.BF16 R28, R12, R30, R200 ;  /* 0x0000001e0c1c723c */ /* 0x000fe200000418c8 */
[----:B------:R-:W-:Y:S01]  /*cc80*/  ISETP.GE.AND P0, PT, R0, R231, PT ;  /* 0x000000e70000720c */ /* 0x000fe20003f06270 */
[----:B------:R-:W-:Y:S01]  /*cc90*/  IMAD.IADD R0, R2, 0x1, -R5 ;  /* 0x0000000102007824 */ /* 0x000fe200078e0a05 */
[----:B------:R-:W-:Y:S01]  /*cca0*/  IABS R11, R11 ;  /* 0x0000000b000b7213 */ /* 0x000fe20000000000 */
[--C-:B------:R-:W-:Y:S01]  /*ccb0*/  IMAD.IADD R5, R222, 0x1, -R4.reuse ;  /* 0x00000001de057824 */ /* 0x100fe200078e0a04 */
[----:B------:R-:W-:Y:S01]  /*ccc0*/  FSEL R139, R22, -INF , !P6 ;  /* 0xff800000168b7808 */ /* 0x000fe20007000000 */
[----:B------:R-:W-:Y:S01]  /*ccd0*/  IMAD.IADD R4, R2, 0x1, -R4 ;  /* 0x0000000102047824 */ /* 0x000fe200078e0a04 */
[----:B------:R-:W-:Y:S01]  /*cce0*/  IABS R33, R0 ;  /* 0x0000000000217213 */ /* 0x000fe20000000000 */
[----:B------:R-:W-:Y:S01]  /*ccf0*/  IMAD.MOV.U32 R17, RZ, RZ, R11 ;  /* 0x000000ffff117224 */ /* 0x000fe200078e000b */
[----:B------:R-:W-:-:S02]  /*cd00*/  IABS R0, R5 ;  /* 0x0000000500007213 */ /* 0x000fc40000000000 */
[----:B------:R-:W-:Y:S01]  /*cd10*/  IABS R5, R23 ;  /* 0x0000001700057213 */ /* 0x000fe20000000000 */
[----:B------:R-:W-:Y:S01]  /*cd20*/  IMAD.MOV.U32 R23, RZ, RZ, R33 ;  /* 0x000000ffff177224 */ /* 0x000fe200078e0021 */
[----:B------:R-:W-:Y:S02]  /*cd30*/  I2FP.F32.S32 R0, R0 ;  /* 0x0000000000007245 */ /* 0x000fe40000201400 */
[----:B------:R-:W-:Y:S02]  /*cd40*/  I2FP.F32.S32 R16, R5 ;  /* 0x0000000500107245 */ /* 0x000fe40000201400 */
[----:B------:R-:W-:Y:S01]  /*cd50*/  I2FP.F32.S32 R23, R23 ;  /* 0x0000001700177245 */ /* 0x000fe20000201400 */
[----:B------:R-:W-:Y:S01]  /*cd60*/  FFMA.FTZ R11, R0, -UR6, R24 ;  /* 0x80000006000b7c23 */ /* 0x000fe20008010018 */
[----:B------:R-:W-:Y:S02]  /*cd70*/  VIADD R0, R6, 0xffffffa8 ;  /* 0xffffffa806007836 */ /* 0x000fe40000000000 */
[----:B------:R-:W-:Y:S01]  /*cd80*/  FFMA.FTZ R16, R16, -UR6, R26 ;  /* 0x8000000610107c23 */ /* 0x000fe2000801001a */
[----:B------:R-:W-:Y:S01]  /*cd90*/  I2FP.F32.S32 R17, R17 ;  /* 0x0000001100117245 */ /* 0x000fe20000201400 */
[----:B------:R-:W-:Y:S01]  /*cda0*/  FFMA.FTZ R5, R23, -UR6, R183 ;  /* 0x8000000617057c23 */ /* 0x000fe200080100b7 */
[----:B------:R-:W-:Y:S01]  /*cdb0*/  IABS R19, R4 ;  /* 0x0000000400137213 */ /* 0x000fe20000000000 */
[----:B------:R-:W-:Y:S01]  /*cdc0*/  HMMA.16816.F32.BF16 R20, R12, R20, R204 ;  /* 0x000000140c14723c */ /* 0x000fe200000418cc */
[----:B------:R-:W-:Y:S01]  /*cdd0*/  ISETP.GT.AND P6, PT, R9, R0, PT ;  /* 0x000000000900720c */ /* 0x000fe20003fc4270 */
[----:B------:R-:W-:Y:S01]  /*cde0*/  FFMA.FTZ R17, R17, -UR6, R28 ;  /* 0x8000000611117c23 */ /* 0x000fe2000801001c */
[----:B------:R-:W-:-:S02]  /*cdf0*/  FSEL R18, R5, -INF , !P5 ;  /* 0xff80000005127808 */ /* 0x000fc40006800000 */
[----:B------:R-:W-:Y:S02]  /*ce00*/  ISETP.GE.AND P5, PT, R0, R223, PT ;  /* 0x000000df0000720c */ /* 0x000fe40003fa6270 */
[----:B------:R-:W-:Y:S02]  /*ce10*/  FSEL R5, R11, -INF , !P6 ;  /* 0xff8000000b057808 */ /* 0x000fe40007000000 */
[----:B------:R-:W-:Y:S02]  /*ce20*/  ISETP.GT.AND P6, PT, R8, R0, PT ;  /* 0x000000000800720c */ /* 0x000fe40003fc4270 */
[----:B------:R-:W-:Y:S01]  /*ce30*/  FSEL R33, R5, -INF , !P5 ;  /* 0xff80000005217808 */ /* 0x000fe20006800000 */
[----:B------:R-:W-:Y:S01]  /*ce40*/  VIADD R5, R3, 0xffffffa9 ;  /* 0xffffffa903057836 */ /* 0x000fe20000000000 */
[----:B------:R-:W-:Y:S02]  /*ce50*/  FSEL R11, R16, -INF , !P6 ;  /* 0xff800000100b7808 */ /* 0x000fe40007000000 */
[----:B------:R-:W-:Y:S01]  /*ce60*/  FSEL R142, R18, -INF , !P0 ;  /* 0xff800000128e7808 */ /* 0x000fe20004000000 */
[--C-:B------:R-:W-:Y:S01]  /*ce70*/  IMAD.IADD R16, R222, 0x1, -R5.reuse ;  /* 0x00000001de107824 */ /* 0x100fe200078e0a05 */
[----:B------:R-:W-:Y:S01]  /*ce80*/  ISETP.GE.AND P0, PT, R0, R226, PT ;  /* 0x000000e20000720c */ /* 0x000fe20003f06270 */
[----:B------:R-:W-:Y:S01]  /*ce90*/  IMAD.IADD R18, R34, 0x1, -R5 ;  /* 0x0000000122127824 */ /* 0x000fe200078e0a05 */
[----:B------:R-:W-:-:S02]  /*cea0*/  ISETP.GT.AND P5, PT, R7, R0, PT ;  /* 0x000000000700720c */ /* 0x000fc40003fa4270 */
[----:B------:R-:W-:Y:S02]  /*ceb0*/  IABS R4, R16 ;  /* 0x0000001000047213 */ /* 0x000fe40000000000 */
[----:B------:R-:W-:Y:S02]  /*cec0*/  FSEL R137, R11, -INF , !P0 ;  /* 0xff8000000b897808 */ /* 0x000fe40004000000 */
[----:B------:R-:W-:Y:S01]  /*ced0*/  IABS R11, R18 ;  /* 0x00000012000b7213 */ /* 0x000fe20000000000 */
[----:B------:R-:W-:Y:S01]  /*cee0*/  IMAD.MOV.U32 R18, RZ, RZ, R19 ;  /* 0x000000ffff127224 */ /* 0x000fe200078e0013 */
[----:B------:R-:W-:Y:S02]  /*cef0*/  FSEL R16, R17, -INF , !P5 ;  /* 0xff80000011107808 */ /* 0x000fe40006800000 */
[----:B------:R-:W-:Y:S02]  /*cf00*/  ISETP.GE.AND P6, PT, R0, R230, PT ;  /* 0x000000e60000720c */ /* 0x000fe40003fc6270 */
[----:B------:R-:W-:-:S02]  /*cf10*/  ISETP.GT.AND P0, PT, R10, R0, PT ;  /* 0x000000000a00720c */ /* 0x000fc40003f04270 */
[----:B------:R-:W-:Y:S01]  /*cf20*/  ISETP.GE.AND P5, PT, R0, R231, PT ;  /* 0x000000e70000720c */ /* 0x000fe20003fa6270 */
[----:B------:R-:W-:Y:S01]  /*cf30*/  IMAD.MOV.U32 R0, RZ, RZ, R4 ;  /* 0x000000ffff007224 */ /* 0x000fe200078e0004 */
[----:B------:R-:W-:Y:S01]  /*cf40*/  I2FP.F32.S32 R18, R18 ;  /* 0x0000001200127245 */ /* 0x000fe20000201400 */
[----:B------:R-:W-:Y:S01]  /*cf50*/  IMAD.MOV.U32 R4, RZ, RZ, R11 ;  /* 0x000000ffff047224 */ /* 0x000fe200078e000b */
[----:B------:R-:W-:Y:S01]  /*cf60*/  FSEL R35, R16, -INF , !P6 ;  /* 0xff80000010237808 */ /* 0x000fe20007000000 */
[--C-:B------:R-:W-:Y:S01]  /*cf70*/  IMAD.IADD R11, R136, 0x1, -R5.reuse ;  /* 0x00000001880b7824 */ /* 0x100fe200078e0a05 */
[----:B------:R-:W-:Y:S01]  /*cf80*/  I2FP.F32.S32 R0, R0 ;  /* 0x0000000000007245 */ /* 0x000fe20000201400 */
[----:B------:R-:W-:Y:S01]  /*cf90*/  IMAD.IADD R5, R2, 0x1, -R5 ;  /* 0x0000000102057824 */ /* 0x000fe200078e0a05 */
[----:B------:R-:W-:Y:S01]  /*cfa0*/  I2FP.F32.S32 R17, R4 ;  /* 0x0000000400117245 */ /* 0x000fe20000201400 */
[----:B------:R-:W-:Y:S01]  /*cfb0*/  FFMA.FTZ R4, R18, -UR6, R30 ;  /* 0x8000000612047c23 */ /* 0x000fe2000801001e */
[----:B------:R-:W-:Y:S01]  /*cfc0*/  IABS R13, R11 ;  /* 0x0000000b000d7213 */ /* 0x000fe20000000000 */
[----:B------:R-:W-:Y:S01]  /*cfd0*/  FFMA.FTZ R11, R0, -UR6, R25 ;  /* 0x80000006000b7c23 */ /* 0x000fe20008010019 */
[----:B------:R-:W-:-:S02]  /*cfe0*/  VIADD R0, R6, 0xffffffa9 ;  /* 0xffffffa906007836 */ /* 0x000fc40000000000 */
[----:B------:R-:W-:Y:S01]  /*cff0*/  FFMA.FTZ R12, R17, -UR6, R27 ;  /* 0x80000006110c7c23 */ /* 0x000fe2000801001b */
[----:B------:R-:W-:Y:S02]  /*d000*/  FSEL R4, R4, -INF , !P0 ;  /* 0xff80000004047808 */ /* 0x000fe40004000000 */
[----:B------:R-:W-:Y:S02]  /*d010*/  I2FP.F32.S32 R13, R13 ;  /* 0x0000000d000d7245 */ /* 0x000fe40000201400 */
[-C--:B------:R-:W-:Y:S02]  /*d020*/  ISETP.GT.AND P0, PT, R9, R0.reuse, PT ;  /* 0x000000000900720c */ /* 0x080fe40003f04270 */
[----:B------:R-:W-:Y:S01]  /*d030*/  FSEL R138, R4, -INF , !P5 ;  /* 0xff800000048a7808 */ /* 0x000fe20006800000 */
[----:B------:R-:W-:Y:S01]  /*d040*/  FFMA.FTZ R13, R13, -UR6, R29 ;  /* 0x800000060d0d7c23 */ /* 0x000fe2000801001d */
[----:B------:R-:W-:Y:S02]  /*d050*/  ISETP.GE.AND P6, PT, R0, R223, PT ;  /* 0x000000df0000720c */ /* 0x000fe40003fc6270 */
[----:B------:R-:W-:-:S02]  /*d060*/  ISETP.GT.AND P5, PT, R8, R0, PT ;  /* 0x000000000800720c */ /* 0x000fc40003fa4270 */
[----:B------:R-:W-:Y:S02]  /*d070*/  FSEL R4, R11, -INF , !P0 ;  /* 0xff8000000b047808 */ /* 0x000fe40004000000 */
[----:B------:R-:W-:Y:S02]  /*d080*/  ISETP.GE.AND P0, PT, R0, R226, PT ;  /* 0x000000e20000720c */ /* 0x000fe40003f06270 */
[----:B------:R-:W-:Y:S02]  /*d090*/  FSEL R11, R12, -INF , !P5 ;  /* 0xff8000000c0b7808 */ /* 0x000fe40006800000 */
[----:B------:R-:W-:Y:S01]  /*d0a0*/  FSEL R26, R4, -INF , !P6 ;  /* 0xff800000041a7808 */ /* 0x000fe20007000000 */
[----:B------:R-:W-:Y:S01]  /*d0b0*/  VIADD R4, R3, 0xffffffb0 ;  /* 0xffffffb003047836 */ /* 0x000fe20000000000 */
[----:B------:R-:W-:Y:S02]  /*d0c0*/  FSEL R29, R11, -INF , !P0 ;  /* 0xff8000000b1d7808 */ /* 0x000fe40004000000 */
[----:B------:R-:W-:Y:S01]  /*d0d0*/  IABS R16, R5 ;  /* 0x0000000500107213 */ /* 0x000fe20000000000 */
[--C-:B------:R-:W-:Y:S01]  /*d0e0*/  IMAD.IADD R11, R222, 0x1, -R4.reuse ;  /* 0x00000001de0b7824 */ /* 0x100fe200078e0a04 */
[----:B------:R-:W-:Y:S01]  /*d0f0*/  ISETP.GT.AND P5, PT, R7, R0, PT ;  /* 0x000000000700720c */ /* 0x000fe20003fa4270 */
[--C-:B------:R-:W-:Y:S01]  /*d100*/  IMAD.IADD R12, R34, 0x1, -R4.reuse ;  /* 0x00000001220c7824 */ /* 0x100fe200078e0a04 */
[----:B------:R-:W-:Y:S01]  /*d110*/  I2FP.F32.S32 R16, R16 ;  /* 0x0000001000107245 */ /* 0x000fe20000201400 */
[--C-:B------:R-:W-:Y:S01]  /*d120*/  IMAD.IADD R14, R136, 0x1, -R4.reuse ;  /* 0x00000001880e7824 */ /* 0x100fe200078e0a04 */
[----:B------:R-:W-:Y:S01]  /*d130*/  IABS R5, R11 ;  /* 0x0000000b00057213 */ /* 0x000fe20000000000 */
[----:B------:R-:W-:Y:S01]  /*d140*/  IMAD.IADD R4, R2, 0x1, -R4 ;  /* 0x0000000102047824 */ /* 0x000fe200078e0a04 */
[----:B------:R-:W-:-:S02]  /*d150*/  IABS R11, R12 ;  /* 0x0000000c000b7213 */ /* 0x000fc40000000000 */
[----:B------:R-:W-:Y:S02]  /*d160*/  ISETP.GT.AND P0, PT, R10, R0, PT ;  /* 0x000000000a00720c */ /* 0x000fe40003f04270 */
[----:B------:R-:W-:Y:S01]  /*d170*/  FSEL R12, R13, -INF , !P5 ;  /* 0xff8000000d0c7808 */ /* 0x000fe20006800000 */
[----:B------:R-:W-:Y:S01]  /*d180*/  IMAD.MOV.U32 R15, RZ, RZ, R11 ;  /* 0x000000ffff0f7224 */ /* 0x000fe200078e000b */
[----:B------:R-:W-:Y:S01]  /*d190*/  I2FP.F32.S32 R11, R5 ;  /* 0x00000005000b7245 */ /* 0x000fe20000201400 */
[----:B------:R-:W-:Y:S01]  /*d1a0*/  FFMA.FTZ R5, R16, -UR6, R31 ;  /* 0x8000000610057c23 */ /* 0x000fe2000801001f */
[C---:B------:R-:W-:Y:S02]  /*d1b0*/  ISETP.GE.AND P6, PT, R0.reuse, R230, PT ;  /* 0x000000e60000720c */ /* 0x040fe40003fc6270 */
[----:B------:R-:W-:Y:S01]  /*d1c0*/  ISETP.GE.AND P5, PT, R0, R231, PT ;  /* 0x000000e70000720c */ /* 0x000fe20003fa6270 */
[----:B------:R-:W-:Y:S01]  /*d1d0*/  VIADD R0, R6, 0xffffffb0 ;  /* 0xffffffb006007836 */ /* 0x000fe20000000000 */
[----:B------:R-:W-:Y:S01]  /*d1e0*/  FSEL R5, R5, -INF , !P0 ;  /* 0xff80000005057808 */ /* 0x000fe20004000000 */
[----:B------:R-:W-:Y:S01]  /*d1f0*/  FFMA.FTZ R11, R11, -UR6, R132 ;  /* 0x800000060b0b7c23 */ /* 0x000fe20008010084 */
[----:B------:R-:W-:-:S02]  /*d200*/  FSEL R28, R12, -INF , !P6 ;  /* 0xff8000000c1c7808 */ /* 0x000fc40007000000 */
[----:B------:R-:W-:Y:S02]  /*d210*/  ISETP.GT.AND P6, PT, R9, R0, PT ;  /* 0x000000000900720c */ /* 0x000fe40003fc4270 */
[----:B------:R-:W-:Y:S01]  /*d220*/  FSEL R31, R5, -INF , !P5 ;  /* 0xff800000051f7808 */ /* 0x000fe20006800000 */
[C---:B------:R-:W-:Y:S01]  /*d230*/  VIADD R5, R3.reuse, 0xffffffb1 ;  /* 0xffffffb103057836 */ /* 0x040fe20000000000 */
[----:B------:R-:W-:Y:S01]  /*d240*/  I2FP.F32.S32 R15, R15 ;  /* 0x0000000f000f7245 */ /* 0x000fe20000201400 */
[----:B------:R-:W-:Y:S01]  /*d250*/  VIADD R3, R3, 0xffffffb9 ;  /* 0xffffffb903037836 */ /* 0x000fe20000000000 */
[----:B------:R-:W-:Y:S01]  /*d260*/  FSEL R12, R11, -INF , !P6 ;  /* 0xff8000000b0c7808 */ /* 0x000fe20007000000 */
[----:B------:R-:W-:Y:S01]  /*d270*/  IMAD.IADD R11, R222, 0x1, -R5 ;  /* 0x00000001de0b7824 */ /* 0x000fe200078e0a05 */
[----:B------:R-:W-:Y:S01]  /*d280*/  IABS R14, R14 ;  /* 0x0000000e000e7213 */ /* 0x000fe20000000000 */
[----:B------:R-:W-:Y:S01]  /*d290*/  FFMA.FTZ R13, R15, -UR6, R134 ;  /* 0x800000060f0d7c23 */ /* 0x000fe20008010086 */
[----:B------:R-:W-:-:S02]  /*d2a0*/  ISETP.GT.AND P5, PT, R8, R0, PT ;  /* 0x000000000800720c */ /* 0x000fc40003fa4270 */
[----:B------:R-:W-:Y:S02]  /*d2b0*/  IABS R15, R4 ;  /* 0x00000004000f7213 */ /* 0x000fe40000000000 */
[----:B------:R-:W-:Y:S02]  /*d2c0*/  I2FP.F32.S32 R14, R14 ;  /* 0x0000000e000e7245 */ /* 0x000fe40000201400 */
[----:B------:R-:W-:Y:S02]  /*d2d0*/  IABS R4, R11 ;  /* 0x0000000b00047213 */ /* 0x000fe40000000000 */
[----:B------:R-:W-:Y:S01]  /*d2e0*/  ISETP.GE.AND P0, PT, R0, R223, PT ;  /* 0x000000df0000720c */ /* 0x000fe20003f06270 */
[----:B------:R-:W-:Y:S01]  /*d2f0*/  FFMA.FTZ R14, R14, -UR6, R20 ;  /* 0x800000060e0e7c23 */ /* 0x000fe20008010014 */
[----:B------:R-:W-:Y:S01]  /*d300*/  FSEL R11, R13, -INF , !P5 ;  /* 0xff8000000d0b7808 */ /* 0x000fe20006800000 */
[----:B------:R-:W-:Y:S01]  /*d310*/  IMAD.MOV.U32 R13, RZ, RZ, R15 ;  /* 0x000000ffff0d7224 */ /* 0x000fe200078e000f */
[----:B------:R-:W-:-:S02]  /*d320*/  ISETP.GE.AND P6, PT, R0, R226, PT ;  /* 0x000000e20000720c */ /* 0x000fc40003fc6270 */
[----:B------:R-:W-:Y:S01]  /*d330*/  FSEL R228, R12, -INF , !P0 ;  /* 0xff8000000ce47808 */ /* 0x000fe20004000000 */
[--C-:B------:R-:W-:Y:S01]  /*d340*/  IMAD.IADD R12, R34, 0x1, -R5.reuse ;  /* 0x00000001220c7824 */ /* 0x100fe200078e0a05 */
[----:B------:R-:W-:Y:S02]  /*d350*/  ISETP.GT.AND P0, PT, R7, R0, PT ;  /* 0x000000000700720c */ /* 0x000fe40003f04270 */
[----:B------:R-:W-:Y:S02]  /*d360*/  FSEL R207, R11, -INF , !P6 ;  /* 0xff8000000bcf7808 */ /* 0x000fe40007000000 */
[----:B------:R-:W-:Y:S02]  /*d370*/  I2FP.F32.S32 R11, R13 ;  /* 0x0000000d000b7245 */ /* 0x000fe40000201400 */
[----:B------:R-:W-:Y:S01]  /*d380*/  FSEL R13, R14, -INF , !P0 ;  /* 0xff8000000e0d7808 */ /* 0x000fe20004000000 */
[--C-:B------:R-:W-:Y:S01]  /*d390*/  IMAD.IADD R14, R136, 0x1, -R5.reuse ;  /* 0x00000001880e7824 */ /* 0x100fe200078e0a05 */
[----:B------:R-:W-:Y:S01]  /*d3a0*/  ISETP.GE.AND P5, PT, R0, R230, PT ;  /* 0x000000e60000720c */ /* 0x000fe20003fa6270 */
[----:B------:R-:W-:Y:S01]  /*d3b0*/  FFMA.FTZ R11, R11, -UR6, R22 ;  /* 0x800000060b0b7c23 */ /* 0x000fe20008010016 */
[----:B------:R-:W-:Y:S01]  /*d3c0*/  ISETP.GT.AND P6, PT, R10, R0, PT ;  /* 0x000000000a00720c */ /* 0x000fe20003fc4270 */
[----:B------:R-:W-:Y:S01]  /*d3d0*/  IMAD.IADD R5, R2, 0x1, -R5 ;  /* 0x0000000102057824 */ /* 0x000fe200078e0a05 */
[----:B------:R-:W-:Y:S01]  /*d3e0*/  I2FP.F32.S32 R4, R4 ;  /* 0x0000000400047245 */ /* 0x000fe20000201400 */
[----:B------:R-:W-:Y:S01]  /*d3f0*/  VIADD R22, R224, 0x9e3779b9 ;  /* 0x9e3779b9e0167836 */ /* 0x000fe20000000000 */
[----:B------:R-:W-:Y:S01]  /*d400*/  ISETP.GE.AND P0, PT, R0, R231, PT ;  /* 0x000000e70000720c */ /* 0x000fe20003f06270 */
[----:B------:R-:W-:Y:S01]  /*d410*/  VIADD R0, R6, 0xffffffb1 ;  /* 0xffffffb106007836 */ /* 0x000fe20000000000 */
[----:B------:R-:W-:Y:S01]  /*d420*/  IABS R12, R12 ;  /* 0x0000000c000c7213 */ /* 0x000fe20000000000 */
[----:B------:R-:W-:Y:S01]  /*d430*/  FFMA.FTZ R4, R4, -UR6, R133 ;  /* 0x8000000604047c23 */ /* 0x000fe20008010085 */
[----:B------:R-:W-:-:S02]  /*d440*/  FSEL R229, R13, -INF , !P5 ;  /* 0xff8000000de57808 */ /* 0x000fc40006800000 */
[----:B------:R-:W-:Y:S02]  /*d450*/  I2FP.F32.S32 R12, R12 ;  /* 0x0000000c000c7245 */ /* 0x000fe40000201400 */
[----:B------:R-:W-:Y:S02]  /*d460*/  ISETP.GT.AND P5, PT, R9, R0, PT ;  /* 0x000000000900720c */ /* 0x000fe40003fa4270 */
[----:B------:R-:W-:Y:S01]  /*d470*/  FSEL R13, R11, -INF , !P6 ;  /* 0xff8000000b0d7808 */ /* 0x000fe20007000000 */
[----:B------:R-:W-:Y:S01]  /*d480*/  FFMA.FTZ R12, R12, -UR6, R135 ;  /* 0x800000060c0c7c23 */ /* 0x000fe20008010087 */
[----:B------:R-:W-:Y:S02]  /*d490*/  IABS R14, R14 ;  /* 0x0000000e000e7213 */ /* 0x000fe40000000000 */
[----:B------:R-:W-:Y:S02]  /*d4a0*/  ISETP.GE.AND P6, PT, R0, R223, PT ;  /* 0x000000df0000720c */ /* 0x000fe40003fc6270 */
[----:B------:R-:W-:Y:S01]  /*d4b0*/  FSEL R4, R4, -INF , !P5 ;  /* 0xff80000004047808 */ /* 0x000fe20006800000 */
[----:B------:R-:W-:Y:S01]  /*d4c0*/  IMAD.MOV.U32 R11, RZ, RZ, R14 ;  /* 0x000000ffff0b7224 */ /* 0x000fe200078e000e */
[----:B------:R-:W-:-:S02]  /*d4d0*/  FSEL R236, R13, -INF , !P0 ;  /* 0xff8000000dec7808 */ /* 0x000fc40004000000 */
[----:B------:R-:W-:Y:S02]  /*d4e0*/  ISETP.GT.AND P0, PT, R8, R0, PT ;  /* 0x000000000800720c */ /* 0x000fe40003f04270 */
[----:B------:R-:W-:Y:S02]  /*d4f0*/  FSEL R199, R4, -INF , !P6 ;  /* 0xff80000004c77808 */ /* 0x000fe40007000000 */
[----:B------:R-:W-:Y:S02]  /*d500*/  ISETP.GE.AND P6, PT, R0, R226, PT ;  /* 0x000000e20000720c */ /* 0x000fe40003fc6270 */
[----:B------:R-:W-:Y:S02]  /*d510*/  FSEL R4, R12, -INF , !P0 ;  /* 0xff8000000c047808 */ /* 0x000fe40004000000 */
[----:B------:R-:W-:Y:S02]  /*d520*/  I2FP.F32.S32 R11, R11 ;  /* 0x0000000b000b7245 */ /* 0x000fe40000201400 */
[----:B------:R-:W-:Y:S01]  /*d530*/  FSEL R204, R4, -INF , !P6 ;  /* 0xff80000004cc7808 */ /* 0x000fe20007000000 */
[----:B------:R-:W-:Y:S01]  /*d540*/  IMAD.IADD R4, R34, 0x1, -R3 ;  /* 0x0000000122047824 */ /* 0x000fe200078e0a03 */
[----:B------:R-:W-:Y:S01]  /*d550*/  IABS R14, R5 ;  /* 0x00000005000e7213 */ /* 0x000fe20000000000 */
[----:B------:R-:W-:Y:S01]  /*d560*/  FFMA.FTZ R12, R11, -UR6, R21 ;  /* 0x800000060b0c7c23 */ /* 0x000fe20008010015 */
[----:B------:R-:W-:Y:S01]  /*d570*/  ISETP.GT.AND P0, PT, R7, R0, PT ;  /* 0x000000000700720c */ /* 0x000fe20003f04270 */
[--C-:B------:R-:W-:Y:S01]  /*d580*/  IMAD.IADD R11, R136, 0x1, -R3.reuse ;  /* 0x00000001880b7824 */ /* 0x100fe200078e0a03 */
[----:B------:R-:W-:Y:S01]  /*d590*/  IABS R5, R4 ;  /* 0x0000000400057213 */ /* 0x000fe20000000000 */
[----:B------:R-:W-:Y:S01]  /*d5a0*/  IMAD.IADD R4, R222, 0x1, -R3 ;  /* 0x00000001de047824 */ /* 0x000fe200078e0a03 */
[----:B------:R-:W-:Y:S01]  /*d5b0*/  ISETP.GE.AND P6, PT, R0, R230, PT ;  /* 0x000000e60000720c */ /* 0x000fe20003fc6270 */
[----:B------:R-:W-:Y:S01]  /*d5c0*/  VIADD R21, R224, 0x3c6ef372 ;  /* 0x3c6ef372e0157836 */ /* 0x000fe20000000000 */
[----:B------:R-:W-:-:S02]  /*d5d0*/  FSEL R12, R12, -INF , !P0 ;  /* 0xff8000000c0c7808 */ /* 0x000fc40004000000 */
[----:B------:R-:W-:Y:S02]  /*d5e0*/  IABS R4, R4 ;  /* 0x0000000400047213 */ /* 0x000fe40000000000 */
[----:B------:R-:W-:Y:S01]  /*d5f0*/  IABS R13, R11 ;  /* 0x0000000b000d7213 */ /* 0x000fe20000000000 */
[----:B------:R-:W-:Y:S01]  /*d600*/  IMAD.MOV.U32 R11, RZ, RZ, R5 ;  /* 0x000000ffff0b7224 */ /* 0x000fe200078e0005 */
[----:B------:R-:W-:Y:S02]  /*d610*/  FSEL R205, R12, -INF , !P6 ;  /* 0xff8000000ccd7808 */ /* 0x000fe40007000000 */
[----:B------:R-:W-:Y:S02]  /*d620*/  ISETP.GT.AND P0, PT, R10, R0, PT ;  /* 0x000000000a00720c */ /* 0x000fe40003f04270 */
[----:B------:R-:W-:Y:S01]  /*d630*/  ISETP.GE.AND P6, PT, R0, R231, PT ;  /* 0x000000e70000720c */ /* 0x000fe20003fc6270 */
[----:B------:R-:W-:Y:S01]  /*d640*/  IMAD.MOV.U32 R0, RZ, RZ, R4 ;  /* 0x000000ffff007224 */ /* 0x000fe200078e0004 */
[----:B------:R-:W-:-:S02]  /*d650*/  I2FP.F32.S32 R5, R14 ;  /* 0x0000000e00057245 */ /* 0x000fc40000201400 */
[----:B------:R-:W-:Y:S02]  /*d660*/  I2FP.F32.S32 R11, R11 ;  /* 0x0000000b000b7245 */ /* 0x000fe40000201400 */
[----:B------:R-:W-:Y:S01]  /*d670*/  I2FP.F32.S32 R4, R0 ;  /* 0x0000000000047245 */ /* 0x000fe20000201400 */
[----:B------:R-:W-:Y:S01]  /*d680*/  FFMA.FTZ R5, R5, -UR6, R23 ;  /* 0x8000000605057c23 */ /* 0x000fe20008010017 */
[----:B------:R-:W-:Y:S01]  /*d690*/  VIADD R0, R6, 0xffffffb9 ;  /* 0xffffffb906007836 */ /* 0x000fe20000000000 */
[----:B------:R-:W-:Y:S01]  /*d6a0*/  I2FP.F32.S32 R12, R13 ;  /* 0x0000000d000c7245 */ /* 0x000fe20000201400 */
[----:B------:R-:W-:Y:S01]  /*d6b0*/  FFMA.FTZ R11, R11, -UR6, R143 ;  /* 0x800000060b0b7c23 */ /* 0x000fe2000801008f */
[----:B------:R-:W-:Y:S01]  /*d6c0*/  FFMA.FTZ R4, R4, -UR6, R141 ;  /* 0x8000000604047c23 */ /* 0x000fe2000801008d */
[----:B------:R-:W-:Y:S02]  /*d6d0*/  FSEL R5, R5, -INF , !P0 ;  /* 0xff80000005057808 */ /* 0x000fe40004000000 */
[----:B------:R-:W-:Y:S01]  /*d6e0*/  ISETP.GT.AND P0, PT, R9, R0, PT ;  /* 0x000000000900720c */ /* 0x000fe20003f04270 */
[----:B------:R-:W-:Y:S01]  /*d6f0*/  FFMA.FTZ R12, R12, -UR6, R185 ;  /* 0x800000060c0c7c23 */ /* 0x000fe200080100b9 */
[----:B------:R-:W-:-:S02]  /*d700*/  FSEL R206, R5, -INF , !P6 ;  /* 0xff80000005ce7808 */ /* 0x000fc40007000000 */
[----:B------:R-:W-:Y:S02]  /*d710*/  ISETP.GE.AND P6, PT, R0, R223, PT ;  /* 0x000000df0000720c */ /* 0x000fe40003fc6270 */
[----:B------:R-:W-:Y:S02]  /*d720*/  FSEL R4, R4, -INF , !P0 ;  /* 0xff80000004047808 */ /* 0x000fe40004000000 */
[----:B------:R-:W-:Y:S02]  /*d730*/  ISETP.GT.AND P0, PT, R8, R0, PT ;  /* 0x000000000800720c */ /* 0x000fe40003f04270 */
[----:B------:R-:W-:Y:S02]  /*d740*/  FSEL R186, R4, -INF , !P6 ;  /* 0xff80000004ba7808 */ /* 0x000fe40007000000 */
[----:B------:R-:W-:Y:S02]  /*d750*/  ISETP.GE.AND P6, PT, R0, R226, PT ;  /* 0x000000e20000720c */ /* 0x000fe40003fc6270 */
[----:B------:R-:W-:-:S02]  /*d760*/  FSEL R5, R11, -INF , !P0 ;  /* 0xff8000000b057808 */ /* 0x000fc40004000000 */
[----:B------:R-:W-:Y:S02]  /*d770*/  LOP3.LUT R4, R225, UR7, R241, 0x96, !PT ;  /* 0x00000007e1047c12 */ /* 0x000fe4000f8e96f1 */
[----:B------:R-:W-:Y:S02]  /*d780*/  ISETP.GT.AND P0, PT, R7, R0, PT ;  /* 0x000000000700720c */ /* 0x000fe40003f04270 */
[----:B------:R-:W-:Y:S01]  /*d790*/  FSEL R198, R5, -INF , !P6 ;  /* 0xff80000005c67808 */ /* 0x000fe20007000000 */
[----:B------:R-:W-:Y:S01]  /*d7a0*/  IMAD.WIDE.U32 R4, R4, -0x326172a9, RZ ;  /* 0xcd9e8d5704047825 */ /* 0x000fe200078e00ff */
[----:B------:R-:W-:Y:S02]  /*d7b0*/  ISETP.GE.AND P5, PT, R32, R231, PT ;  /* 0x000000e72000720c */ /* 0x000fe40003fa6270 */
[----:B------:R-:W-:Y:S02]  /*d7c0*/  ISETP.GE.AND P6, PT, R0, R230, PT ;  /* 0x000000e60000720c */ /* 0x000fe40003fc6270 */
[----:B------:R-:W-:Y:S01]  /*d7d0*/  FSEL R25, R12, -INF , !P0 ;  /* 0xff8000000c197808 */ /* 0x000fe20004000000 */
[----:B------:R-:W-:Y:S10]  /*d7e0*/  BRA.U !UP0, `(.L_x_2449) ;  /* 0x0000000108f47547 */ /* 0x000ff4000b800000 */
[----:B------:R-:W2:Y:S04]  /*d7f0*/  LDL R241, [R1+0xc] ;  /* 0x00000c0001f17983 */ /* 0x000ea80000100800 */
[----:B------:R-:W3:Y:S01]  /*d800*/  LDL R242, [R1+0x8] ;  /* 0x0000080001f27983 */ /* 0x000ee20000100800 */
[----:B------:R-:W-:Y:S01]  /*d810*/  IMAD.U32 R11, RZ, RZ, UR22 ;  /* 0x00000016ff0b7e24 */ /* 0x000fe2000f8e00ff */
[----:B------:R-:W-:Y:S01]  /*d820*/  MOV R20, UR10 ;  /* 0x0000000a00147c02 */ /* 0x000fe20008000f00 */
[----:B------:R-:W-:Y:S02]  /*d830*/  IMAD.U32 R15, RZ, RZ, UR10 ;  /* 0x0000000aff0f7e24 */ /* 0x000fe4000f8e00ff */
[----:B------:R-:W-:Y:S02]  /*d840*/  @!P2 VIADD R11, R11, 0xfffffffc ;  /* 0xfffffffc0b0ba836 */ /* 0x000fe40000000000 */
[----:B------:R-:W-:-:S02]  /*d850*/  IMAD.U32 R16, RZ, RZ, UR22 ;  /* 0x00000016ff107e24 */ /* 0x000fc4000f8e00ff */
[----:B------:R-:W-:-:S04]  /*d860*/  @!P2 IMAD.WIDE.U32 R12, R11, UR10, RZ ;  /* 0x0000000a0b0cac25 */ /* 0x000fc8000f8e00ff */
[----:B------:R-:W-:Y:S02]  /*d870*/  @!P2 IMAD R13, R11, UR11, R13 ;  /* 0x0000000b0b0dac24 */ /* 0x000fe4000f8e020d */
[----:B------:R-:W-:Y:S02]  /*d880*/  IMAD.U32 R11, RZ, RZ, UR22 ;  /* 0x00000016ff0b7e24 */ /* 0x000fe4000f8e00ff */
[C---:B------:R-:W-:Y:S01]  /*d890*/  @!P2 IMAD.SHL.U32 R14, R12.reuse, 0x20, RZ ;  /* 0x000000200c0ea824 */ /* 0x040fe200078e00ff */
[----:B------:R-:W-:Y:S01]  /*d8a0*/  @!P2 SHF.L.U64.HI R17, R12, 0x5, R13 ;  /* 0x000000050c11a819 */ /* 0x000fe2000001020d */
[----:B------:R-:W-:Y:S01]  /*d8b0*/  @!P1 VIADD R16, R16, 0xfffffffc ;  /* 0xfffffffc10109836 */ /* 0x000fe20000000000 */
[----:B------:R-:W-:Y:S02]  /*d8c0*/  @!P2 IADD3 R11, PT, PT, R11, -0x4, RZ ;  /* 0xfffffffc0b0ba810 */ /* 0x000fe40007ffe0ff */
[----:B------:R-:W-:Y:S02]  /*d8d0*/  @!P2 LEA R20, P0, R20, R14, 0x4 ;  /* 0x0000000e1414a211 */ /* 0x000fe400078020ff */
[----:B------:R-:W-:Y:S01]  /*d8e0*/  MOV R14, UR11 ;  /* 0x0000000b000e7c02 */ /* 0x000fe20008000f00 */
[----:B------:R-:W-:-:S03]  /*d8f0*/  @!P2 IMAD.WIDE.U32 R12, R11, UR10, RZ ;  /* 0x0000000a0b0cac25 */ /* 0x000fc6000f8e00ff */
[----:B------:R-:W-:Y:S01]  /*d900*/  @!P2 LEA.HI.X R24, R15, R17, R14, 0x4, P0 ;  /* 0x000000110f18a211 */ /* 0x000fe200000f240e */
[----:B------:R-:W-:Y:S02]  /*d910*/  IMAD.U32 R17, RZ, RZ, UR22 ;  /* 0x00000016ff117e24 */ /* 0x000fe4000f8e00ff */
[----:B------:R-:W-:Y:S02]  /*d920*/  @!P2 IMAD R13, R11, UR11, R13 ;  /* 0x0000000b0b0dac24 */ /* 0x000fe4000f8e020d */
[----:B------:R-:W-:Y:S01]  /*d930*/  @!P1 IMAD.WIDE.U32 R14, R16, UR10, RZ ;  /* 0x0000000a100e9c25 */ /* 0x000fe2000f8e00ff */
[----:B------:R-:W-:-:S03]  /*d940*/  @!P1 IADD3 R11, PT, PT, R17, -0x4, RZ ;  /* 0xfffffffc110b9810 */ /* 0x000fc60007ffe0ff */
[----:B------:R-:W-:Y:S01]  /*d950*/  @!P1 IMAD R15, R16, UR11, R15 ;  /* 0x0000000b100f9c24 */ /* 0x000fe2000f8e020f */
[----:B--2---:R-:W-:-:S04]  /*d960*/  @!P2 LEA R18, P0, R12, R241, 0x6 ;  /* 0x000000f10c12a211 */ /* 0x004fc800078030ff */
[----:B---3--:R-:W-:Y:S01]  /*d970*/  @!P2 LEA.HI.X R19, R12, R242, R13, 0x6, P0 ;  /* 0x000000f20c13a211 */ /* 0x008fe200000f340d */
[----:B------:R-:W-:Y:S01]  /*d980*/  @!P1 IMAD.WIDE.U32 R12, R11, UR10, RZ ;  /* 0x0000000a0b0c9c25 */ /* 0x000fe2000f8e00ff */
[----:B------:R-:W-:-:S03]  /*d990*/  @!P1 LEA R16, P0, R14, R241, 0x6 ;  /* 0x000000f10e109211 */ /* 0x000fc600078030ff */
[----:B------:R-:W-:Y:S01]  /*d9a0*/  @!PT LDS RZ, [RZ] ;  /* 0x00000000fffff984 */ /* 0x000fe20000000800 */
[----:B------:R-:W-:Y:S01]  /*d9b0*/  @!PT LDS RZ, [RZ] ;  /* 0x00000000fffff984 */ /* 0x000fe20000000800 */
[----:B------:R-:W-:Y:S01]  /*d9c0*/  @!PT LDS RZ, [RZ] ;  /* 0x00000000fffff984 */ /* 0x000fe20000000800 */
[----:B------:R1:W-:Y:S01]  /*d9d0*/  @!P2 LDGSTS.E.BYPASS.LTC128B.128 [R221+0x8000], desc[UR28][R18.64] ;  /* 0x0800000012ddafae */ /* 0x0003e2000b981a1c */
[-C--:B------:R-:W-:Y:S01]  /*d9e0*/  @!P1 LEA.HI.X R17, R14, R242.reuse, R15, 0x6, P0 ;  /* 0x000000f20e119211 */ /* 0x080fe200000f340f */
[----:B------:R-:W-:Y:S01]  /*d9f0*/  @!P1 IMAD R15, R11, UR11, R13 ;  /* 0x0000000b0b0f9c24 */ /* 0x000fe2000f8e020d */
[----:B------:R-:W-:Y:S01]  /*da00*/  @!P2 LEA R14, P0, R20, R241, 0x1 ;  /* 0x000000f1140ea211 */ /* 0x000fe200078008ff */
[----:B------:R-:W-:Y:S01]  /*da10*/  IMAD.U32 R11, RZ, RZ, UR10 ;  /* 0x0000000aff0b7e24 */ /* 0x000fe2000f8e00ff */
[C---:B------:R-:W-:Y:S01]  /*da20*/  @!P1 SHF.L.U32 R13, R12.reuse, 0x5, RZ ;  /* 0x000000050c0d9819 */ /* 0x040fe200000006ff */
[----:B------:R1:W-:Y:S01]  /*da30*/  @P2 STS.128 [R221+0x8000], RZ ;  /* 0x008000ffdd002388 */ /* 0x0003e20000000c00 */
[----:B------:R-:W-:Y:S02]  /*da40*/  @!P1 SHF.L.U64.HI R23, R12, 0x5, R15 ;  /* 0x000000050c179819 */ /* 0x000fe4000001020f */
[----:B------:R-:W-:Y:S01]  /*da50*/  @!P2 LEA.HI.X R15, R20, R242, R24, 0x1, P0 ;  /* 0x000000f2140fa211 */ /* 0x000fe200000f0c18 */
[----:B------:R-:W-:Y:S01]  /*da60*/  @!PT LDS RZ, [RZ] ;  /* 0x00000000fffff984 */ /* 0x000fe20000000800 */
[----:B------:R-:W-:Y:S01]  /*da70*/  @!PT LDS RZ, [RZ] ;  /* 0x00000000fffff984 */ /* 0x000fe20000000800 */
[----:B------:R-:W-:Y:S01]  /*da80*/  @!PT LDS RZ, [RZ] ;  /* 0x00000000fffff984 */ /* 0x000fe20000000800 */
[----:B------:R1:W-:Y:S01]  /*da90*/  @!P1 LDGSTS.E.BYPASS.LTC128B.128 [R221+0x9000], desc[UR28][R16.64+0x80] ;  /* 0x0900008010dd9fae */ /* 0x0003e2000b981a1c */
[----:B------:R-:W-:Y:S01]  /*daa0*/  @!P1 LEA R11, P0, R11, R13, 0x4 ;  /* 0x0000000d0b0b9211 */ /* 0x000fe200078020ff */
[----:B------:R-:W-:Y:S01]  /*dab0*/  IMAD.U32 R13, RZ, RZ, UR10 ;  /* 0x0000000aff0d7e24 */ /* 0x000fe2000f8e00ff */
[----:B------:R-:W-:Y:S01]  /*dac0*/  MOV R12, UR11 ;  /* 0x0000000b000c7c02 */ /* 0x000fe20008000f00 */
[----:B------:R1:W-:Y:S03]  /*dad0*/  @P1 STS.128 [R221+0x9000], RZ ;  /* 0x009000ffdd001388 */ /* 0x0003e60000000c00 */
[----:B------:R-:W-:Y:S01]  /*dae0*/  @!P1 LEA.HI.X R13, R13, R23, R12, 0x4, P0 ;  /* 0x000000170d0d9211 */ /* 0x000fe200000f240c */
[----:B------:R-:W-:Y:S01]  /*daf0*/  @!PT LDS RZ, [RZ] ;  /* 0x00000000fffff984 */ /* 0x000fe20000000800 */
[----:B------:R-:W-:Y:S01]  /*db00*/  @!PT LDS RZ, [RZ] ;  /* 0x00000000fffff984 */ /* 0x000fe20000000800 */
[----:B------:R-:W-:Y:S01]  /*db10*/  @!PT LDS RZ, [RZ] ;  /* 0x00000000fffff984 */ /* 0x000fe20000000800 */
[----:B------:R1:W-:Y:S01]  /*db20*/  @!P2 LDGSTS.E.BYPASS.LTC128B.128 [R221+0x8800], desc[UR28][R14.64] ;  /* 0x088000000eddafae */ /* 0x0003e2000b981a1c */
[----:B------:R-:W-:-:S03]  /*db30*/  @!P1 LEA R12, P0, R11, R241, 0x1 ;  /* 0x000000f10b0c9211 */ /* 0x000fc600078008ff */
[----:B------:R1:W-:Y:S01]  /*db40*/  @P2 STS.128 [R221+0x8800], RZ ;  /* 0x008800ffdd002388 */ /* 0x0003e20000000c00 */
[----:B------:R-:W-:-:S05]  /*db50*/  @!P1 LEA.HI.X R13, R11, R242, R13, 0x1, P0 ;  /* 0x000000f20b0d9211 */ /* 0x000fca00000f0c0d */
[----:B------:R-:W-:Y:S01]  /*db60*/  @!PT LDS RZ, [RZ] ;  /* 0x00000000fffff984 */ /* 0x000fe20000000800 */
[----:B------:R-:W-:Y:S01]  /*db70*/  @!PT LDS RZ, [RZ] ;  /* 0x00000000fffff984 */ /* 0x000fe20000000800 */
[----:B------:R-:W-:Y:S01]  /*db80*/  @!PT LDS RZ, [RZ] ;  /* 0x00000000fffff984 */ /* 0x000fe20000000800 */
[----:B------:R1:W-:Y:S04]  /*db90*/  @!P1 LDGSTS.E.BYPASS.LTC128B.128 [R221+0x9800], desc[UR28][R12.64+0x80] ;  /* 0x098000800cdd9fae */ /* 0x0003e8000b981a1c */
[----:B------:R1:W-:Y:S04]  /*dba0*/  @P1 STS.128 [R221+0x9800], RZ ;  /* 0x009800ffdd001388 */ /* 0x0003e80000000c00 */
[----:B------:R-:W0:Y:S02]  /*dbb0*/  LDGDEPBAR ;  /* 0x00000000000079af */ /* 0x000e240000000000 */
.L_x_2449:
[----:B-1----:R-:W2:Y:S04]  /*dbc0*/  LDL.64 R16, [R1+0x58] ;  /* 0x0000580001107983 */ /* 0x002ea80000100a00 */
[----:B------:R-:W3:Y:S04]  /*dbd0*/  LDL.64 R132, [R1+0x50] ;  /* 0x0000500001847983 */ /* 0x000ee80000100a00 */
[----:B------:R-:W4:Y:S04]  /*dbe0*/  LDL.64 R12, [R1+0x60] ;  /* 0x00006000010c7983 */ /* 0x000f280000100a00 */
[----:B------:R-:W5:Y:S01]  /*dbf0*/  LDL.64 R134, [R1+0x68] ;  /* 0x0000680001867983 */ /* 0x000f620000100a00 */
[----:B------:R-:W1:Y:S01]  /*dc00*/  S2R R14, SR_CTAID.X ;  /* 0x00000000000e7919 */ /* 0x000e620000002500 */
[----:B------:R-:W1:Y:S01]  /*dc10*/  S2R R176, SR_CTAID.X ;  /* 0x0000000000b07919 */ /* 0x000e620000002500 */
[----:B------:R-:W-:-:S02]  /*dc20*/  SHF.R.U32.HI R18, RZ, 0x5, R217 ;  /* 0x00000005ff127819 */ /* 0x000fc400000116d9 */
[----:B------:R-:W-:Y:S02]  /*dc30*/  SHF.R.U32.HI R11, RZ, 0x5, R217 ;  /* 0x00000005ff0b7819 */ /* 0x000fe400000116d9 */
[----:B------:R-:W-:Y:S02]  /*dc40*/  FSEL R185, R25, -INF , !P6 ;  /* 0xff80000019b97808 */ /* 0x000fe40007000000 */
[----:B------:R-:W-:Y:S01]  /*dc50*/  ISETP.GT.AND P0, PT, R10, R0, PT ;  /* 0x000000000a00720c */ /* 0x000fe20003f04270 */
[----:B------:R-:W-:Y:S01]  /*dc60*/  IMAD.IADD R3, R2, 0x1, -R3 ;  /* 0x0000000102037824 */ /* 0x000fe200078e0a03 */
[----:B------:R-:W-:Y:S01]  /*dc70*/  ISETP.GE.AND P6, PT, R0, R231, PT ;  /* 0x000000e70000720c */ /* 0x000fe20003fc6270 */
[----:B------:R-:W5:Y:S01]  /*dc80*/  LDCU UR4, c[0x0][0x45c] ;  /* 0x00008b80ff0477ac */ /* 0x000f620008000800 */
[----:B-1----:R-:W-:Y:S02]  /*dc90*/  LEA R14, R14, R18, 0x3 ;  /* 0x000000120e0e7211 */ /* 0x002fe400078e18ff */
[----:B------:R-:W-:-:S02]  /*dca0*/  LEA R176, R176, R11, 0x3 ;  /* 0x0000000bb0b07211 */ /* 0x000fc400078e18ff */
[----:B------:R-:W-:-:S03]  /*dcb0*/  IADD3 R14, PT, PT, R14, 0x4, RZ ;  /* 0x000000040e0e7810 */ /* 0x000fc60007ffe0ff */
[----:B------:R-:W-:-:S04]  /*dcc0*/  IMAD.WIDE.U32 R176, R176, -0x326172a9, RZ ;  /* 0xcd9e8d57b0b07825 */ /* 0x000fc800078e00ff */
[----:B------:R-:W-:Y:S01]  /*dcd0*/  IMAD.WIDE.U32 R14, R14, -0x326172a9, RZ ;  /* 0xcd9e8d570e0e7825 */ /* 0x000fe200078e00ff */
[C-C-:B------:R-:W-:Y:S02]  /*dce0*/  LOP3.LUT R11, R22.reuse, R176, R5.reuse, 0x96, !PT ;  /* 0x000000b0160b7212 */ /* 0x140fe400078e9605 */
[----:B------:R-:W-:-:S03]  /*dcf0*/  LOP3.LUT R22, R22, R14, R5, 0x96, !PT ;  /* 0x0000000e16167212 */ /* 0x000fc600078e9605 */
[----:B------:R-:W-:-:S04]  /*dd00*/  IMAD.WIDE.U32 R14, R11, -0x2daee0ad, RZ ;  /* 0xd2511f530b0e7825 */ /* 0x000fc800078e00ff */
[----:B------:R-:W-:Y:S01]  /*dd10*/  IMAD.WIDE.U32 R22, R22, -0x2daee0ad, RZ ;  /* 0xd2511f5316167825 */ /* 0x000fe200078e00ff */
[----:B------:R-:W-:Y:S01]  /*dd20*/  IADD3 R11, PT, PT, R224, -0x255992d5, RZ ;  /* 0xdaa66d2be00b7810 */ /* 0x000fe20007ffe0ff */
[----:B------:R-:W1:Y:S01]  /*dd30*/  S2UR UR5, SR_CgaCtaId ;  /* 0x00000000000579c3 */ /* 0x000e620000008800 */
[----:B------:R-:W-:Y:S01]  /*dd40*/  SHF.R.U32.HI R213, RZ, 0x1, R217 ;  /* 0x00000001ffd57819 */ /* 0x000fe200000116d9 */
[----:B------:R-:W-:Y:S02]  /*dd50*/  UMOV UR12, 0x400 ;  /* 0x00000400000c7882 */ /* 0x000fe40000000000 */
[----:B-1----:R-:W-:Y:S01]  /*dd60*/  ULEA UR5, UR5, UR12, 0x18 ;  /* 0x0000000c05057291 */ /* 0x002fe2000f8ec0ff */
[CC--:B--2---:R-:W-:Y:S02]  /*dd70*/  LOP3.LUT R5, R21.reuse, R4.reuse, R17, 0x96, !PT ;  /* 0x0000000415057212 */ /* 0x0c4fe400078e9611 */
[----:B---3--:R-:W-:-:S03]  /*dd80*/  LOP3.LUT R0, R21, R4, R133, 0x96, !PT ;  /* 0x0000000415007212 */ /* 0x008fc600078e9685 */
[----:B------:R-:W-:Y:S01]  /*dd90*/  IMAD.WIDE.U32 R20, R5, -0x2daee0ad, RZ ;  /* 0xd2511f5305147825 */ /* 0x000fe200078e00ff */
[----:B------:R-:W-:Y:S02]  /*dda0*/  IADD3 R4, PT, PT, R225, 0x76cf5d0a, RZ ;  /* 0x76cf5d0ae1047810 */ /* 0x000fe40007ffe0ff */
[----:B------:R-:W-:Y:S01]  /*ddb0*/  FMNMX3.FTZ R5, R220, R196, R140, !PT ;  /* 0x000000c4dc057276 */ /* 0x000fe2000781008c */
[----:B------:R-:W-:Y:S01]  /*ddc0*/  IMAD.WIDE.U32 R18, R0, -0x2daee0ad, RZ ;  /* 0xd2511f5300127825 */ /* 0x000fe200078e00ff */
[----:B----4-:R-:W-:-:S03]  /*ddd0*/  LOP3.LUT R12, R4, R12, R15, 0x96, !PT ;  /* 0x0000000c040c7212 */ /* 0x010fc600078e960f */
[----:B------:R-:W-:Y:S01]  /*dde0*/  VIADD R0, R225, 0x32370b8f ;  /* 0x32370b8fe1007836 */ /* 0x000fe20000000000 */
[----:B-----5:R-:W-:Y:S02]  /*ddf0*/  LOP3.LUT R4, R4, R134, R23, 0x96, !PT ;  /* 0x0000008604047212 */ /* 0x020fe400078e9617 */
[----:B------:R-:W-:Y:S01]  /*de00*/  FMNMX3.FTZ R5, R5, R33, R26, !PT ;  /* 0x0000002105057276 */ /* 0x000fe2000781001a */
[----:B------:R-:W-:Y:S01]  /*de10*/  IMAD.WIDE.U32 R12, R12, -0x326172a9, RZ ;  /* 0xcd9e8d570c0c7825 */ /* 0x000fe200078e00ff */
[C---:B------:R-:W-:Y:S02]  /*de20*/  LOP3.LUT R14, R0.reuse, R14, R19, 0x96, !PT ;  /* 0x0000000e000e7212 */ /* 0x040fe400078e9613 */
[----:B------:R-:W-:Y:S02]  /*de30*/  LOP3.LUT R15, R0, R22, R21, 0x96, !PT ;  /* 0x00000016000f7212 */ /* 0x000fe400078e9615 */
[----:B------:R-:W-:Y:S01]  /*de40*/  FMNMX3.FTZ R134, R5, R228, R199, !PT ;  /* 0x000000e405867276 */ /* 0x000fe200078100c7 */
[----:B------:R-:W-:Y:S01]  /*de50*/  IMAD.WIDE.U32 R4, R4, -0x326172a9, RZ ;  /* 0xcd9e8d5704047825 */ /* 0x000fe200078e00ff */
[----:B------:R-:W-:-:S02]  /*de60*/  IADD3 R0, PT, PT, R224, 0x78dde6e4, RZ ;  /* 0x78dde6e4e0007810 */ /* 0x000fc40007ffe0ff */
[----:B------:R-:W-:Y:S01]  /*de70*/  FMNMX3.FTZ R134, R134, R237, R186, !PT ;  /* 0x000000ed86867276 */ /* 0x000fe200078100ba */
[----:B------:R-:W-:Y:S01]  /*de80*/  IMAD.WIDE.U32 R188, R14, -0x326172a9, RZ ;  /* 0xcd9e8d570ebc7825 */ /* 0x000fe200078e00ff */
[C---:B------:R-:W-:Y:S02]  /*de90*/  LOP3.LUT R13, R11.reuse, R132, R13, 0x96, !PT ;  /* 0x000000840b0d7212 */ /* 0x040fe400078e960d */
[----:B------:R-:W-:Y:S01]  /*dea0*/  LOP3.LUT R5, R11, R16, R5, 0x96, !PT ;  /* 0x000000100b057212 */ /* 0x000fe200078e9605 */
[----:B------:R-:W-:Y:S01]  /*deb0*/  IMAD.WIDE.U32 R194, R15, -0x326172a9, RZ ;  /* 0xcd9e8d570fc27825 */ /* 0x000fe200078e00ff */
[C---:B------:R-:W-:Y:S01]  /*dec0*/  LOP3.LUT R15, R0.reuse, R12, R189, 0x96, !PT ;  /* 0x0000000c000f7212 */ /* 0x040fe200078e96bd */
[----:B------:R-:W1:Y:S01]  /*ded0*/  SHFL.BFLY PT, R16, R134, 0x2, 0x1f ;  /* 0x0c401f0086107f89 */ /* 0x000e6200000e0000 */
[----:B------:R-:W-:Y:S01]  /*dee0*/  IADD3 R11, PT, PT, R225, -0x126145ec, RZ ;  /* 0xed9eba14e10b7810 */ /* 0x000fe20007ffe0ff */
[----:B------:R-:W-:Y:S01]  /*def0*/  IMAD.WIDE.U32 R12, R13, -0x2daee0ad, RZ ;  /* 0xd2511f530d0c7825 */ /* 0x000fe200078e00ff */
[----:B------:R-:W-:-:S03]  /*df00*/  LOP3.LUT R14, R0, R4, R195, 0x96, !PT ;  /* 0x00000004000e7212 */ /* 0x000fc600078e96c3 */
[----:B------:R-:W-:Y:S01]  /*df10*/  IMAD.WIDE.U32 R4, R5, -0x2daee0ad, RZ ;  /* 0xd2511f5305047825 */ /* 0x000fe200078e00ff */
[----:B------:R-:W-:-:S04]  /*df20*/  LOP3.LUT R13, R11, R18, R13, 0x96, !PT ;  /* 0x000000120b0d7212 */ /* 0x000fc800078e960d */
[----:B------:R-:W-:Y:S01]  /*df30*/  LOP3.LUT R11, R11, R20, R5, 0x96, !PT ;  /* 0x000000140b0b7212 */ /* 0x000fe200078e9605 */
[----:B------:R-:W-:Y:S01]  /*df40*/  IMAD.WIDE.U32 R192, R15, -0x2daee0ad, RZ ;  /* 0xd2511f530fc07825 */ /* 0x000fe200078e00ff */
[----:B------:R-:W-:-:S03]  /*df50*/  IADD3 R0, PT, PT, R225, -0x56f99767, RZ ;  /* 0xa9066899e1007810 */ /* 0x000fc60007ffe0ff */
[----:B------:R-:W-:Y:S01]  /*df60*/  IMAD.WIDE.U32 R190, R14, -0x2daee0ad, RZ ;  /* 0xd2511f530ebe7825 */ /* 0x000fe200078e00ff */
[----:B------:R-:W-:-:S03]  /*df70*/  LOP3.LUT R12, R0, R12, R193, 0x96, !PT ;  /* 0x0000000c000c7212 */ /* 0x000fc600078e96c1 */
[----:B------:R-:W-:Y:S01]  /*df80*/  IMAD.WIDE.U32 R178, R11, -0x326172a9, RZ ;  /* 0xcd9e8d570bb27825 */ /* 0x000fe200078e00ff */
[----:B------:R-:W-:Y:S02]  /*df90*/  FMNMX3.FTZ R11, R219, R197, R180, !PT ;  /* 0x000000c5db0b7276 */ /* 0x000fe400078100b4 */
[----:B------:R-:W-:Y:S02]  /*dfa0*/  LOP3.LUT R2, R0, R4, R191, 0x96, !PT ;  /* 0x0000000400027212 */ /* 0x000fe400078e96bf */
[----:B------:R-:W-:Y:S01]  /*dfb0*/  FMNMX3.FTZ R11, R11, R137, R29, !PT ;  /* 0x000000890b0b7276 */ /* 0x000fe2000781001d */
[----:B------:R-:W-:Y:S01]  /*dfc0*/  IMAD.WIDE.U32 R176, R13, -0x326172a9, RZ ;  /* 0xcd9e8d570db07825 */ /* 0x000fe200078e00ff */
[----:B------:R-:W-:Y:S02]  /*dfd0*/  IABS R18, R3 ;  /* 0x0000000300127213 */ /* 0x000fe40000000000 */
[----:B------:R-:W-:Y:S01]  /*dfe0*/  IADD3 R0, PT, PT, R224, -0x4ab325aa, RZ ;  /* 0xb54cda56e0007810 */ /* 0x000fe20007ffe0ff */
[----:B------:R-:W-:Y:S01]  /*dff0*/  IMAD.WIDE.U32 R4, R12, -0x326172a9, RZ ;  /* 0xcd9e8d570c047825 */ /* 0x000fe200078e00ff */
[----:B------:R-:W-:-:S03]  /*e000*/  FMNMX3.FTZ R133, R11, R207, R204, !PT ;  /* 0x000000cf0b857276 */ /* 0x000fc600078100cc */
[----:B------:R-:W-:Y:S01]  /*e010*/  IMAD.WIDE.U32 R2, R2, -0x326172a9, RZ ;  /* 0xcd9e8d5702027825 */ /* 0x000fe200078e00ff */
[----:B-1----:R-:W-:Y:S02]  /*e020*/  FMNMX.FTZ R134, R134, R16, !PT ;  /* 0x0000001086867209 */ /* 0x002fe40007810000 */
[C---:B------:R-:W-:Y:S02]  /*e030*/  LOP3.LUT R5, R0.reuse, R176, R5, 0x96, !PT ;  /* 0x000000b000057212 */ /* 0x040fe400078e9605 */
[----:B------:R-:W-:Y:S02]  /*e040*/  FMNMX3.FTZ R133, R133, R238, R198, !PT ;  /* 0x000000ee85857276 */ /* 0x000fe400078100c6 */
[----:B------:R-:W-:Y:S02]  /*e050*/  LOP3.LUT R0, R0, R178, R3, 0x96, !PT ;  /* 0x000000b200007212 */ /* 0x000fe400078e9603 */
[----:B------:R-:W-:Y:S02]  /*e060*/  MOV R11, R2 ;  /* 0x00000002000b7202 */ /* 0x000fe40000000f00 */
[----:B------:R-:W-:-:S02]  /*e070*/  PRMT R15, R2, 0x7771, RZ ;  /* 0x00007771020f7816 */ /* 0x000fc400000000ff */
[C---:B------:R-:W-:Y:S01]  /*e080*/  PRMT R3, R2.reuse, 0x7773, RZ ;  /* 0x0000777302037816 */ /* 0x040fe200000000ff */
[----:B------:R-:W1:Y:S01]  /*e090*/  SHFL.BFLY PT, R14, R134, 0x1, 0x1f ;  /* 0x0c201f00860e7f89 */ /* 0x000e6200000e0000 */
[----:B------:R-:W-:Y:S02]  /*e0a0*/  PRMT R2, R2, 0x7772, RZ ;  /* 0x0000777202027816 */ /* 0x000fe400000000ff */
[----:B------:R-:W-:Y:S01]  /*e0b0*/  MOV R13, R4 ;  /* 0x00000004000d7202 */ /* 0x000fe20000000f00 */
[----:B------:R-:W2:Y:S01]  /*e0c0*/  SHFL.BFLY PT, R16, R133, 0x2, 0x1f ;  /* 0x0c401f0085107f89 */ /* 0x000ea200000e0000 */
[C---:B------:R-:W-:Y:S02]  /*e0d0*/  PRMT R17, R4.reuse, 0x7771, RZ ;  /* 0x0000777104117816 */ /* 0x040fe400000000ff */
[C---:B------:R-:W-:Y:S02]  /*e0e0*/  PRMT R12, R4.reuse, 0x7773, RZ ;  /* 0x00007773040c7816 */ /* 0x040fe400000000ff */
[----:B------:R-:W-:-:S02]  /*e0f0*/  PRMT R4, R4, 0x7772, RZ ;  /* 0x0000777204047816 */ /* 0x000fc400000000ff */
[----:B------:R-:W-:Y:S02]  /*e100*/  I2FP.F32.S32 R18, R18 ;  /* 0x0000001200127245 */ /* 0x000fe40000201400 */
[----:B------:R-:W-:Y:S02]  /*e110*/  PRMT R30, R2, 0x5410, R3 ;  /* 0x00005410021e7816 */ /* 0x000fe40000000003 */
[----:B------:R-:W-:Y:S02]  /*e120*/  FMNMX3.FTZ R3, R218, R182, R139, !PT ;  /* 0x000000b6da037276 */ /* 0x000fe4000781008b */
[----:B------:R-:W-:Y:S01]  /*e130*/  PRMT R19, R4, 0x5410, R12 ;  /* 0x0000541004137816 */ /* 0x000fe2000000000c */
[----:B------:R-:W-:Y:S01]  /*e140*/  FFMA.FTZ R4, R18, -UR6, R187 ;  /* 0x8000000612047c23 */ /* 0x000fe200080100bb */
[----:B------:R-:W-:Y:S02]  /*e150*/  FMNMX3.FTZ R2, R216, R184, R142, !PT ;  /* 0x000000b8d8027276 */ /* 0x000fe4000781008e */
[----:B------:R-:W-:-:S02]  /*e160*/  FMNMX3.FTZ R3, R3, R35, R28, !PT ;  /* 0x0000002303037276 */ /* 0x000fc4000781001c */
[----:B------:R-:W-:Y:S02]  /*e170*/  LOP3.LUT R12, R13, 0xff, RZ, 0xc0, !PT ;  /* 0x000000ff0d0c7812 */ /* 0x000fe400078ec0ff */
[----:B------:R-:W-:Y:S02]  /*e180*/  FSEL R13, R4, -INF , !P0 ;  /* 0xff800000040d7808 */ /* 0x000fe40004000000 */
[----:B------:R-:W-:Y:S02]  /*e190*/  FMNMX3.FTZ R2, R2, R138, R31, !PT ;  /* 0x0000008a02027276 */ /* 0x000fe4000781001f */
[----:B------:R-:W-:Y:S02]  /*e1a0*/  FMNMX3.FTZ R4, R3, R229, R205, !PT ;  /* 0x000000e503047276 */ /* 0x000fe400078100cd */
[----:B------:R-:W-:Y:S02]  /*e1b0*/  FSEL R176, R208, -INF , !P5 ;  /* 0xff800000d0b07808 */ /* 0x000fe40006800000 */
[----:B------:R-:W-:-:S02]  /*e1c0*/  FSEL R178, R13, -INF , !P6 ;  /* 0xff8000000db27808 */ /* 0x000fc40007000000 */
[----:B------:R-:W-:Y:S02]  /*e1d0*/  FMNMX3.FTZ R2, R2, R236, R206, !PT ;  /* 0x000000ec02027276 */ /* 0x000fe400078100ce */
[----:B------:R-:W-:Y:S02]  /*e1e0*/  FMNMX3.FTZ R4, R4, R239, R185, !PT ;  /* 0x000000ef04047276 */ /* 0x000fe400078100b9 */
[----:B------:R-:W-:-:S03]  /*e1f0*/  FMNMX3.FTZ R2, R2, R176, R178, !PT ;  /* 0x000000b002027276 */ /* 0x000fc600078100b2 */
[----:B------:R-:W3:Y:S01]  /*e200*/  SHFL.BFLY PT, R13, R4, 0x2, 0x1f ;  /* 0x0c401f00040d7f89 */ /* 0x000ee200000e0000 */
[----:B-1----:R-:W-:Y:S02]  /*e210*/  FMNMX.FTZ R134, R134, R14, !PT ;  /* 0x0000000e86867209 */ /* 0x002fe40007810000 */
[----:B------:R-:W-:Y:S01]  /*e220*/  LOP3.LUT R11, R11, 0xff, RZ, 0xc0, !PT ;  /* 0x000000ff0b0b7812 */ /* 0x000fe200078ec0ff */
[----:B------:R-:W1:Y:S01]  /*e230*/  SHFL.BFLY PT, R14, R2, 0x2, 0x1f ;  /* 0x0c401f00020e7f89 */ /* 0x000e6200000e0000 */
[----:B--2---:R-:W-:Y:S02]  /*e240*/  FMNMX.FTZ R133, R133, R16, !PT ;  /* 0x0000001085857209 */ /* 0x004fe40007810000 */
[----:B------:R-:W-:Y:S02]  /*e250*/  LOP3.LUT R3, R5, 0xffff, RZ, 0xc0, !PT ;  /* 0x0000ffff05037812 */ /* 0x000fe400078ec0ff */
[----:B------:R-:W-:Y:S01]  /*e260*/  PRMT R27, R11, 0x5410, R15 ;  /* 0x000054100b1b7816 */ /* 0x000fe2000000000f */
[----:B------:R-:W-:Y:S01]  /*e270*/  FMUL.FTZ R11, R134, UR4 ;  /* 0x00000004860b7c20 */ /* 0x000fe20008410000 */
[----:B------:R-:W-:Y:S01]  /*e280*/  PRMT R18, R12, 0x5410, R17 ;  /* 0x000054100c127816 */ /* 0x000fe20000000011 */
[----:B------:R-:W2:Y:S01]  /*e290*/  SHFL.BFLY PT, R15, R133, 0x1, 0x1f ;  /* 0x0c201f00850f7f89 */ /* 0x000ea200000e0000 */
[----:B------:R-:W-:-:S02]  /*e2a0*/  LOP3.LUT R12, R5, 0xff, RZ, 0xc0, !PT ;  /* 0x000000ff050c7812 */ /* 0x000fc400078ec0ff */
[----:B------:R-:W-:Y:S02]  /*e2b0*/  SHF.R.U32.HI R3, RZ, 0x8, R3 ;  /* 0x00000008ff037819 */ /* 0x000fe40000011603 */
[----:B------:R-:W-:Y:S02]  /*e2c0*/  FSETP.NEU.FTZ.AND P5, PT, R134, -INF , PT ;  /* 0xff8000008600780b */ /* 0x000fe40003fbd000 */
[----:B------:R-:W-:Y:S02]  /*e2d0*/  PRMT R16, R12, 0x5410, R3 ;  /* 0x000054100c107816 */ /* 0x000fe40000000003 */
[----:B------:R-:W-:Y:S02]  /*e2e0*/  FSEL R3, R11, RZ, P5 ;  /* 0x000000ff0b037208 */ /* 0x000fe40002800000 */
[----:B------:R-:W-:Y:S02]  /*e2f0*/  PRMT R11, R5, 0x7632, R11 ;  /* 0x00007632050b7816 */ /* 0x000fe4000000000b */
[----:B------:R-:W-:-:S02]  /*e300*/  SHF.R.U32.HI R12, RZ, 0x18, R5 ;  /* 0x00000018ff0c7819 */ /* 0x000fc40000011605 */
[----:B------:R-:W-:Y:S01]  /*e310*/  LOP3.LUT R5, R11, 0xff, RZ, 0xc0, !PT ;  /* 0x000000ff0b057812 */ /* 0x000fe200078ec0ff */
[--C-:B------:R-:W-:Y:S01]  /*e320*/  FFMA.FTZ R11, R196, UR4, -R3.reuse ;  /* 0x00000004c40b7c23 */ /* 0x100fe20008010803 */
[----:B---3--:R-:W-:Y:S02]  /*e330*/  FMNMX.FTZ R4, R4, R13, !PT ;  /* 0x0000000d04047209 */ /* 0x008fe40007810000 */
[----:B------:R-:W-:Y:S02]  /*e340*/  PRMT R17, R5, 0x5410, R12 ;  /* 0x0000541005117816 */ /* 0x000fe4000000000c */
[----:B------:R-:W-:Y:S01]  /*e350*/  LOP3.LUT R5, R0, 0xffff, RZ, 0xc0, !PT ;  /* 0x0000ffff00057812 */ /* 0x000fe200078ec0ff */
[----:B------:R3:W-:Y:S01]  /*e360*/  MUFU.EX2 R200, R11 ;  /* 0x0000000b00c87308 */ /* 0x0007e20000000800 */
[----:B------:R-:W-:Y:S01]  /*e370*/  FFMA.FTZ R12, R140, UR4, -R3 ;  /* 0x000000048c0c7c23 */ /* 0x000fe20008010803 */
[----:B-1----:R-:W-:Y:S01]  /*e380*/  FMNMX.FTZ R2, R2, R14, !PT ;  /* 0x0000000e02027209 */ /* 0x002fe20007810000 */
[----:B------:R-:W1:Y:S01]  /*e390*/  SHFL.BFLY PT, R135, R4, 0x1, 0x1f ;  /* 0x0c201f0004877f89 */ /* 0x000e6200000e0000 */
[----:B------:R-:W-:-:S02]  /*e3a0*/  SHF.R.U32.HI R5, RZ, 0x8, R5 ;  /* 0x00000008ff057819 */ /* 0x000fc40000011605 */
[----:B--2---:R-:W-:Y:S01]  /*e3b0*/  FMNMX.FTZ R133, R133, R15, !PT ;  /* 0x0000000f85857209 */ /* 0x004fe20007810000 */
[----:B------:R-:W2:Y:S01]  /*e3c0*/  SHFL.BFLY PT, R136, R2, 0x1, 0x1f ;  /* 0x0c201f0002887f89 */ /* 0x000ea200000e0000 */
[----:B------:R4:W5:Y:S01]  /*e3d0*/  MUFU.EX2 R23, R12 ;  /* 0x0000000c00177308 */ /* 0x0009620000000800 */
[----:B---3--:R-:W-:Y:S02]  /*e3e0*/  LOP3.LUT R11, R0, 0xff, RZ, 0xc0, !PT ;  /* 0x000000ff000b7812 */ /* 0x008fe400078ec0ff */
[C---:B------:R-:W-:Y:S01]  /*e3f0*/  FMUL.FTZ R24, R133.reuse, UR4 ;  /* 0x0000000485187c20 */ /* 0x040fe20008410000 */
[----:B------:R-:W-:Y:S02]  /*e400*/  FSETP.NEU.FTZ.AND P0, PT, R133, -INF , PT ;  /* 0xff8000008500780b */ /* 0x000fe40003f1d000 */
[----:B----4-:R-:W-:Y:S01]  /*e410*/  PRMT R12, R11, 0x5410, R5 ;  /* 0x000054100b0c7816 */ /* 0x010fe20000000005 */
[----:B------:R-:W-:-:S04]  /*e420*/  FFMA.FTZ R5, R33, UR4, -R3 ;  /* 0x0000000421057c23 */ /* 0x000fc80008010803 */
[----:B------:R3:W-:Y:S01]  /*e430*/  MUFU.EX2 R181, R5 ;  /* 0x0000000500b57308 */ /* 0x0007e20000000800 */
[----:B------:R-:W-:Y:S02]  /*e440*/  SHF.R.U32.HI R11, RZ, 0x18, R0 ;  /* 0x00000018ff0b7819 */ /* 0x000fe40000011600 */
[----:B------:R-:W-:Y:S02]  /*e450*/  FSEL R24, R24, RZ, P0 ;  /* 0x000000ff18187208 */ /* 0x000fe40000000000 */
[----:B---3--:R-:W-:-:S04]  /*e460*/  PRMT R5, R0, 0x7632, R5 ;  /* 0x0000763200057816 */ /* 0x008fc80000000005 */
[----:B------:R-:W-:-:S04]  /*e470*/  LOP3.LUT R0, R5, 0xff, RZ, 0xc0, !PT ;  /* 0x000000ff05007812 */ /* 0x000fc800078ec0ff */
[----:B------:R-:W-:Y:S01]  /*e480*/  PRMT R15, R0, 0x5410, R11 ;  /* 0x00005410000f7816 */ /* 0x000fe2000000000b */
[--C-:B------:R-:W-:Y:S01]  /*e490*/  FFMA.FTZ R0, R197, UR4, -R24.reuse ;  /* 0x00000004c5007c23 */ /* 0x100fe20008010818 */
[----:B------:R-:W3:Y:S01]  /*e4a0*/  LDC R11, c[0x0][0x4f8] ;  /* 0x00013e00ff0b7b82 */ /* 0x000ee20000000800 */
[----:B-1----:R-:W-:Y:S02]  /*e4b0*/  FMNMX.FTZ R135, R4, R135, !PT ;  /* 0x0000008704877209 */ /* 0x002fe40007810000 */
[----:B------:R1:W-:Y:S01]  /*e4c0*/  MUFU.EX2 R22, R0 ;  /* 0x0000000000167308 */ /* 0x0003e20000000800 */
[----:B--2---:R-:W-:Y:S02]  /*e4d0*/  FMNMX.FTZ R136, R2, R136, !PT ;  /* 0x0000008802887209 */ /* 0x004fe40007810000 */
[----:B------:R-:W-:Y:S01]  /*e4e0*/  FSEL R2, R133, RZ, P0 ;  /* 0x000000ff85027208 */ /* 0x000fe20000000000 */
[C---:B------:R-:W-:Y:S01]  /*e4f0*/  FMUL.FTZ R25, R135.reuse, UR4 ;  /* 0x0000000487197c20 */ /* 0x040fe20008410000 */
[----:B------:R-:W-:Y:S01]  /*e500*/  FSETP.NEU.FTZ.AND P0, PT, R135, -INF , PT ;  /* 0xff8000008700780b */ /* 0x000fe20003f1d000 */
[----:B------:R-:W-:Y:S01]  /*e510*/  FFMA.FTZ R5, R26, UR4, -R3 ;  /* 0x000000041a057c23 */ /* 0x000fe20008010803 */
[----:B-1----:R-:W-:-:S04]  /*e520*/  FFMA.FTZ R0, R180, UR4, -R24 ;  /* 0x00000004b4007c23 */ /* 0x002fc80008010818 */
[----:B------:R1:W-:Y:S01]  /*e530*/  MUFU.EX2 R183, R0 ;  /* 0x0000000000b77308 */ /* 0x0003e20000000800 */
[----:B------:R-:W-:Y:S02]  /*e540*/  FSEL R25, R25, RZ, P0 ;  /* 0x000000ff19197208 */ /* 0x000fe40000000000 */
[----:B------:R-:W-:-:S05]  /*e550*/  FSEL R4, R134, RZ, P5 ;  /* 0x000000ff86047208 */ /* 0x000fca0002800000 */
[----:B------:R2:W4:Y:S01]  /*e560*/  MUFU.EX2 R143, R5 ;  /* 0x00000005008f7308 */ /* 0x0005220000000800 */
[----:B-1----:R-:W-:-:S07]  /*e570*/  FFMA.FTZ R0, R137, UR4, -R24 ;  /* 0x0000000489007c23 */ /* 0x002fce0008010818 */
[----:B------:R1:W-:Y:S01]  /*e580*/  MUFU.EX2 R193, R0 ;  /* 0x0000000000c17308 */ /* 0x0003e20000000800 */
[----:B---3--:R-:W-:Y:S01]  /*e590*/  LOP3.LUT R11, R11, 0xff, RZ, 0xc0, !PT ;  /* 0x000000ff0b0b7812 */ /* 0x008fe200078ec0ff */
[----:B------:R-:W-:Y:S01]  /*e5a0*/  FADD.FTZ R13, R219, -R2 ;  /* 0x80000002db0d7221 */ /* 0x000fe20000010000 */
[----:B------:R-:W-:Y:S01]  /*e5b0*/  FSEL R2, R135, RZ, P0 ;  /* 0x000000ff87027208 */ /* 0x000fe20000000000 */
[----:B--2---:R-:W-:Y:S01]  /*e5c0*/  FADD.FTZ R5, R220, -R4 ;  /* 0x80000004dc057221 */ /* 0x004fe20000010000 */
[----:B-1----:R-:W-:-:S04]  /*e5d0*/  FFMA.FTZ R0, R29, UR4, -R24 ;  /* 0x000000041d007c23 */ /* 0x002fc80008010818 */
[----:B------:R1:W2:Y:S01]  /*e5e0*/  MUFU.EX2 R141, R0 ;  /* 0x00000000008d7308 */ /* 0x0002a20000000800 */
[----:B------:R-:W-:Y:S01]  /*e5f0*/  FSETP.NEU.FTZ.AND P0, PT, R136, -INF , PT ;  /* 0xff8000008800780b */ /* 0x000fe20003f1d000 */
[----:B------:R-:W-:Y:S02]  /*e600*/  IMAD R11, R11, 0x10000, R11 ;  /* 0x000100000b0b7824 */ /* 0x000fe400078e020b */
[----:B------:R-:W-:Y:S01]  /*e610*/  FADD.FTZ R4, R218, -R2 ;  /* 0x80000002da047221 */ /* 0x000fe20000010000 */
[----:B-1----:R-:W-:-:S04]  /*e620*/  FFMA.FTZ R0, R182, UR4, -R25 ;  /* 0x00000004b6007c23 */ /* 0x002fc80008010819 */
[----:B------:R1:W-:Y:S01]  /*e630*/  MUFU.EX2 R201, R0 ;  /* 0x0000000000c97308 */ /* 0x0003e20000000800 */
[C---:B------:R-:W-:Y:S01]  /*e640*/  FSEL R2, R136.reuse, RZ, P0 ;  /* 0x000000ff88027208 */ /* 0x040fe20000000000 */
[----:B------:R-:W-:Y:S01]  /*e650*/  FMUL.FTZ R26, R136, UR4 ;  /* 0x00000004881a7c20 */ /* 0x000fe20008410000 */
[----:B------:R-:W-:Y:S02]  /*e660*/  LOP3.LUT R19, R19, 0xff00ff, RZ, 0xc0, !PT ;  /* 0x00ff00ff13137812 */ /* 0x000fe400078ec0ff */
[----:B------:R-:W-:Y:S01]  /*e670*/  HSET2.LE.AND R18, R18, R11, PT ;  /* 0x0000000b12127233 */ /* 0x000fe20003803000 */
[----:B-1----:R-:W-:-:S04]  /*e680*/  FFMA.FTZ R0, R139, UR4, -R25 ;  /* 0x000000048b007c23 */ /* 0x002fc80008010819 */
[----:B------:R1:W3:Y:S01]  /*e690*/  MUFU.EX2 R220, R0 ;  /* 0x0000000000dc7308 */ /* 0x0002e20000000800 */
[----:B------:R-:W-:Y:S01]  /*e6a0*/  FADD.FTZ R14, R216, -R2 ;  /* 0x80000002d80e7221 */ /* 0x000fe20000010000 */
[--C-:B------:R-:W-:Y:S01]  /*e6b0*/  FFMA.FTZ R2, R28, UR4, -R25.reuse ;  /* 0x000000041c027c23 */ /* 0x100fe20008010819 */
[----:B------:R-:W-:Y:S02]  /*e6c0*/  FSEL R26, R26, RZ, P0 ;  /* 0x000000ff1a1a7208 */ /* 0x000fe40000000000 */
[----:B------:R-:W-:Y:S01]  /*e6d0*/  HSET2.LE.AND R19, R19, R11, PT ;  /* 0x0000000b13137233 */ /* 0x000fe20003803000 */
[----:B-1----:R-:W-:-:S04]  /*e6e0*/  FFMA.FTZ R0, R35, UR4, -R25 ;  /* 0x0000000423007c23 */ /* 0x002fc80008010819 */
[----:B------:R4:W-:Y:S01]  /*e6f0*/  MUFU.EX2 R219, R0 ;  /* 0x0000000000db7308 */ /* 0x0009e20000000800 */
[----:B-----5:R-:W-:Y:S02]  /*e700*/  MOV R139, R23 ;  /* 0x00000017008b7202 */ /* 0x020fe40000000f00 */
[----:B------:R-:W-:-:S05]  /*e710*/  HSET2.LE.AND R16, R16, R11, PT ;  /* 0x0000000b10107233 */ /* 0x000fca0003803000 */
[----:B------:R1:W-:Y:S01]  /*e720*/  MUFU.EX2 R218, R2 ;  /* 0x0000000200da7308 */ /* 0x0003e20000000800 */
[----:B----4-:R-:W-:-:S04]  /*e730*/  F2FP.BF16.F32.PACK_AB R0, R143, R181 ;  /* 0x000000b58f00723e */ /* 0x010fc800000010ff */
[----:B------:R-:W-:Y:S02]  /*e740*/  LOP3.LUT R18, R0, R18, RZ, 0xc0, !PT ;  /* 0x0000001200127212 */ /* 0x000fe400078ec0ff */
[----:B--2---:R-:W-:Y:S01]  /*e750*/  F2FP.BF16.F32.PACK_AB R0, R141, R193 ;  /* 0x000000c18d00723e */ /* 0x004fe200000010ff */
[----:B-1----:R-:W-:-:S03]  /*e760*/  FFMA.FTZ R2, R184, UR4, -R26 ;  /* 0x00000004b8027c23 */ /* 0x002fc6000801081a */
[----:B------:R-:W-:Y:S02]  /*e770*/  LOP3.LUT R19, R0, R19, RZ, 0xc0, !PT ;  /* 0x0000001300137212 */ /* 0x000fe400078ec0ff */
[----:B------:R-:W-:Y:S02]  /*e780*/  F2FP.BF16.F32.PACK_AB R0, R139, R200 ;  /* 0x000000c88b00723e */ /* 0x000fe400000010ff */
[----:B------:R-:W-:Y:S01]  /*e790*/  MOV R184, R22 ;  /* 0x0000001600b87202 */ /* 0x000fe20000000f00 */
[----:B------:R1:W-:Y:S01]  /*e7a0*/  MUFU.EX2 R216, R2 ;  /* 0x0000000200d87308 */ /* 0x0003e20000000800 */
[----:B------:R-:W-:Y:S02]  /*e7b0*/  SHF.L.U32 R21, R217, 0x3, RZ ;  /* 0x00000003d9157819 */ /* 0x000fe400000006ff */
[----:B------:R-:W-:Y:S02]  /*e7c0*/  LOP3.LUT R16, R0, R16, RZ, 0xc0, !PT ;  /* 0x0000001000107212 */ /* 0x000fe400078ec0ff */
[----:B------:R-:W-:-:S02]  /*e7d0*/  HSET2.LE.AND R17, R17, R11, PT ;  /* 0x0000000b11117233 */ /* 0x000fc40003803000 */
[----:B------:R-:W-:Y:S02]  /*e7e0*/  F2FP.BF16.F32.PACK_AB R0, R183, R184 ;  /* 0x000000b8b700723e */ /* 0x000fe400000010ff */
[----:B------:R-:W-:Y:S02]  /*e7f0*/  SHF.L.U32 R20, R217, 0x6, RZ ;  /* 0x00000006d9147819 */ /* 0x000fe400000006ff */
[----:B------:R-:W-:Y:S01]  /*e800*/  LOP3.LUT R212, R21, 0x38, RZ, 0xc0, !PT ;  /* 0x0000003815d47812 */ /* 0x000fe200078ec0ff */
[----:B-1----:R-:W-:Y:S01]  /*e810*/  FFMA.FTZ R2, R142, UR4, -R26 ;  /* 0x000000048e027c23 */ /* 0x002fe2000801081a */
[----:B------:R-:W-:-:S03]  /*e820*/  LOP3.LUT R17, R0, R17, RZ, 0xc0, !PT ;  /* 0x0000001100117212 */ /* 0x000fc600078ec0ff */
[----:B------:R1:W2:Y:S01]  /*e830*/  MUFU.EX2 R196, R2 ;  /* 0x0000000200c47308 */ /* 0x0002a20000000800 */
[----:B------:R-:W-:Y:S01]  /*e840*/  LOP3.LUT R0, R213, 0x8, RZ, 0xc0, !PT ;  /* 0x00000008d5007812 */ /* 0x000fe200078ec0ff */
[----:B-1----:R-:W-:Y:S01]  /*e850*/  FFMA.FTZ R2, R138, UR4, -R26 ;  /* 0x000000048a027c23 */ /* 0x002fe2000801081a */
[----:B------:R-:W-:-:S04]  /*e860*/  LOP3.LUT R138, R212, 0x1c0, R20, 0xf8, !PT ;  /* 0x000001c0d48a7812 */ /* 0x000fc800078ef814 */
[----:B------:R-:W-:-:S04]  /*e870*/  LOP3.LUT R0, R138, R0, RZ, 0x3c, !PT ;  /* 0x000000008a007212 */ /* 0x000fc800078e3cff */
[----:B------:R-:W-:-:S04]  /*e880*/  LOP3.LUT R0, R0, 0x200, R20, 0xf8, !PT ;  /* 0x0000020000007812 */ /* 0x000fc800078ef814 */
[----:B------:R-:W-:Y:S01]  /*e890*/  LEA R35, R0, UR5, 0x1 ;  /* 0x0000000500237c11 */ /* 0x000fe2000f8e08ff */
[----:B------:R-:W-:Y:S01]  /*e8a0*/  STL [R1+0x10], R21 ;  /* 0x0000101501007387 */ /* 0x000fe20000100800 */
[----:B------:R-:W-:-:S03]  /*e8b0*/  HSET2.LE.AND R12, R12, R11, PT ;  /* 0x0000000b0c0c7233 */ /* 0x000fc60003803000 */
[----:B------:R-:W1:Y:S01]  /*e8c0*/  LDSM.16.MT88.4 R20, [R35+0xa000] ;  /* 0x00a000002314783b */ /* 0x000e620000004200 */
[----:B------:R4:W-:Y:S01]  /*e8d0*/  MUFU.EX2 R195, R2 ;  /* 0x0000000200c37308 */ /* 0x0009e20000000800 */
[----:B---3--:R-:W-:Y:S01]  /*e8e0*/  F2FP.BF16.F32.PACK_AB R0, R220, R201 ;  /* 0x000000c9dc00723e */ /* 0x008fe200000010ff */
[----:B------:R-:W-:-:S03]  /*e8f0*/  FMUL.FTZ R13, R13, UR4 ;  /* 0x000000040d0d7c20 */ /* 0x000fc60008410000 */
[----:B------:R-:W-:Y:S02]  /*e900*/  LOP3.LUT R12, R0, R12, RZ, 0xc0, !PT ;  /* 0x0000000c000c7212 */ /* 0x000fe400078ec0ff */
[----:B------:R-:W-:Y:S01]  /*e910*/  HSET2.LE.AND R0, R15, R11, PT ;  /* 0x0000000b0f007233 */ /* 0x000fe20003803000 */
[----:B------:R-:W-:Y:S01]  /*e920*/  FMUL.FTZ R5, R5, UR4 ;  /* 0x0000000405057c20 */ /* 0x000fe20008410000 */
[----:B------:R-:W-:Y:S01]  /*e930*/  FMUL.FTZ R4, R4, UR4 ;  /* 0x0000000404047c20 */ /* 0x000fe20008410000 */
[----:B------:R-:W-:Y:S01]  /*e940*/  FMUL.FTZ R14, R14, UR4 ;  /* 0x000000040e0e7c20 */ /* 0x000fe20008410000 */
[----:B----4-:R-:W-:-:S04]  /*e950*/  FFMA.FTZ R2, R31, UR4, -R26 ;  /* 0x000000041f027c23 */ /* 0x010fc8000801081a */
[----:B------:R2:W3:Y:S08]  /*e960*/  MUFU.EX2 R197, R2 ;  /* 0x0000000200c57308 */ /* 0x0004f00000000800 */
[----:B------:R4:W-:Y:S01]  /*e970*/  MUFU.EX2 R33, R13 ;  /* 0x0000000d00217308 */ /* 0x0009e20000000800 */
[----:B--2---:R-:W-:-:S07]  /*e980*/  F2FP.BF16.F32.PACK_AB R2, R196, R216 ;  /* 0x000000d8c402723e */ /* 0x004fce00000010ff */
[----:B------:R-:W2:Y:S01]  /*e990*/  MUFU.EX2 R34, R5 ;  /* 0x0000000500227308 */ /* 0x000ea20000000800 */
[----:B----4-:R-:W-:-:S07]  /*e9a0*/  LOP3.LUT R13, R2, R0, RZ, 0xc0, !PT ;  /* 0x00000000020d7212 */ /* 0x010fce00078ec0ff */
[----:B------:R4:W5:Y:S01]  /*e9b0*/  MUFU.EX2 R32, R4 ;  /* 0x0000000400207308 */ /* 0x0009620000000800 */
[----:B------:R-:W-:Y:S02]  /*e9c0*/  HSET2.LE.AND R0, R27, R11, PT ;  /* 0x0000000b1b007233 */ /* 0x000fe40003803000 */
[----:B------:R-:W-:-:S05]  /*e9d0*/  F2FP.BF16.F32.PACK_AB R2, R218, R219 ;  /* 0x000000dbda02723e */ /* 0x000fca00000010ff */
[----:B------:R3:W1:Y:S01]  /*e9e0*/  MUFU.EX2 R27, R14 ;  /* 0x0000000e001b7308 */ /* 0x0006620000000800 */
[----:B----4-:R-:W-:Y:S02]  /*e9f0*/  LOP3.LUT R4, R30, 0xff00ff, RZ, 0xc0, !PT ;  /* 0x00ff00ff1e047812 */ /* 0x010fe400078ec0ff */
[----:B---3--:R-:W-:-:S03]  /*ea00*/  LOP3.LUT R14, R2, R0, RZ, 0xc0, !PT ;  /* 0x00000000020e7212 */ /* 0x008fc600078ec0ff */
[----:B------:R-:W-:Y:S02]  /*ea10*/  HSET2.LE.AND R2, R4, R11, PT ;  /* 0x0000000b04027233 */ /* 0x000fe40003803000 */
[----:B------:R-:W-:Y:S01]  /*ea20*/  F2FP.BF16.F32.PACK_AB R0, R197, R195 ;  /* 0x000000c3c500723e */ /* 0x000fe200000010ff */
[-C--:B--2---:R-:W-:Y:S01]  /*ea30*/  FMUL.FTZ R144, R144, R34.reuse ;  /* 0x0000002290907220 */ /* 0x084fe20000410000 */
[----:B------:R-:W-:Y:S02]  /*ea40*/  FMUL.FTZ R145, R145, R34 ;  /* 0x0000002291917220 */ /* 0x000fe40000410000 */
[----:B------:R-:W-:Y:S01]  /*ea50*/  LOP3.LUT R15, R0, R2, RZ, 0xc0, !PT ;  /* 0x00000002000f7212 */ /* 0x000fe200078ec0ff */
[-C--:B------:R-:W-:Y:S01]  /*ea60*/  FMUL.FTZ R146, R146, R33.reuse ;  /* 0x0000002192927220 */ /* 0x080fe20000410000 */
[----:B------:R-:W-:Y:S01]  /*ea70*/  SEL R2, R215, 0xffffffe0, !P3 ;  /* 0xffffffe0d7027807 */ /* 0x000fe20005800000 */
[----:B------:R-:W-:Y:S01]  /*ea80*/  FMUL.FTZ R147, R147, R33 ;  /* 0x0000002193937220 */ /* 0x000fe20000410000 */
[-C--:B-----5:R-:W-:Y:S01]  /*ea90*/  FMUL.FTZ R148, R148, R32.reuse ;  /* 0x0000002094947220 */ /* 0x0a0fe20000410000 */
[-C--:B------:R-:W-:Y:S01]  /*eaa0*/  FMUL.FTZ R149, R149, R32.reuse ;  /* 0x0000002095957220 */ /* 0x080fe20000410000 */
[-C--:B-1----:R-:W-:Y:S01]  /*eab0*/  FMUL.FTZ R150, R150, R27.reuse ;  /* 0x0000001b96967220 */ /* 0x082fe20000410000 */
        /* <DEDUP_REMOVED lines=9> */
[C---:B------:R-:W-:Y:S01]  /*eb50*/  IADD3 R137, PT, PT, R35.reuse, R2, RZ ;  /* 0x0000000223897210 */ /* 0x040fe20007ffe0ff */
[-C--:B------:R-:W-:Y:S08]  /*eb60*/  HMMA.16816.F32.BF16 R144, R16, R20.reuse, R144 ;  /* 0x000000141090723c */ /* 0x080ff00000041890 */
[C---:B------:R-:W-:Y:S08]  /*eb70*/  HMMA.16816.F32.BF16 R148, R12.reuse, R20, R148 ;  /* 0x000000140c94723c */ /* 0x040ff00000041894 */
[-C--:B------:R-:W-:Y:S08]  /*eb80*/  HMMA.16816.F32.BF16 R152, R12, R22.reuse, R152 ;  /* 0x000000160c98723c */ /* 0x080ff00000041898 */
[----:B------:R-:W-:Y:S01]  /*eb90*/  HMMA.16816.F32.BF16 R244, R16, R22, R156 ;  /* 0x0000001610f4723c */ /* 0x000fe2000004189c */
[----:B------:R-:W1:Y:S01]  /*eba0*/  LDSM.16.MT88.4 R20, [R137+0xa000] ;  /* 0x00a000008914783b */ /* 0x000e620000004200 */
[----:B------:R-:W-:Y:S01]  /*ebb0*/  IADD3 R0, PT, PT, R35, 0xa000, RZ ;  /* 0x0000a00023007810 */ /* 0x000fe20007ffe0ff */
        /* <DEDUP_REMOVED lines=16> */
[----:B------:R-:W-:Y:S01]  /*ecc0*/  VIADD R132, R35, 0xa040 ;  /* 0x0000a04023847836 */ /* 0x000fe20000000000 */
[----:B------:R-:W-:Y:S01]  /*ecd0*/  @P4 IADD3 R132, PT, PT, R0, -0x40, RZ ;  /* 0xffffffc000844810 */ /* 0x000fe20007ffe0ff */
        /* <DEDUP_REMOVED lines=17> */
[----:B------:R-:W-:Y:S01]  /*edf0*/  MOV R191, R232 ;  /* 0x000000e800bf7202 */ /* 0x000fe20000000f00 */
[-C--:B------:R-:W-:Y:S01]  /*ee00*/  FMUL.FTZ R52, R52, R34.reuse ;  /* 0x0000002234347220 */ /* 0x080fe20000410000 */
[-C--:B-1----:R-:W-:Y:S01]  /*ee10*/  HMMA.16816.F32.BF16 R208, R16, R20.reuse, R160 ;  /* 0x0000001410d0723c */ /* 0x082fe200000418a0 */
[----:B------:R-:W-:Y:S01]  /*ee20*/  FMUL.FTZ R53, R53, R34 ;  /* 0x0000002235357220 */ /* 0x000fe20000410000 */
[-C--:B------:R-:W-:Y:S01]  /*ee30*/  FMUL.FTZ R54, R54, R33.reuse ;  /* 0x0000002136367220 */ /* 0x080fe20000410000 */
[----:B------:R-:W-:Y:S01]  /*ee40*/  FMUL.FTZ R55, R55, R33 ;  /* 0x0000002137377220 */ /* 0x000fe20000410000 */
[-C--:B------:R-:W-:Y:S01]  /*ee50*/  FMUL.FTZ R56, R56, R32.reuse ;  /* 0x0000002038387220 */ /* 0x080fe20000410000 */
[-C--:B------:R-:W-:Y:S01]  /*ee60*/  FMUL.FTZ R57, R57, R32.reuse ;  /* 0x0000002039397220 */ /* 0x080fe20000410000 */
[-C--:B------:R-:W-:Y:S01]  /*ee70*/  FMUL.FTZ R58, R58, R27.reuse ;  /* 0x0000001b3a3a7220 */ /* 0x080fe20000410000 */
[-C--:B------:R-:W-:Y:S01]  /*ee80*/  FMUL.FTZ R59, R59, R27.reuse ;  /* 0x0000001b3b3b7220 */ /* 0x080fe20000410000 */
[C---:B------:R-:W-:Y:S01]  /*ee90*/  HMMA.16816.F32.BF16 R164, R12.reuse, R20, R164 ;  /* 0x000000140ca4723c */ /* 0x040fe200000418a4 */
[-C--:B------:R-:W-:Y:S01]  /*eea0*/  FMUL.FTZ R60, R60, R32.reuse ;  /* 0x000000203c3c7220 */ /* 0x080fe20000410000 */
[----:B------:R-:W-:Y:S01]  /*eeb0*/  FMUL.FTZ R61, R61, R32 ;  /* 0x000000203d3d7220 */ /* 0x000fe20000410000 */
[-C--:B------:R-:W-:Y:S01]  /*eec0*/  FMUL.FTZ R62, R62, R27.reuse ;  /* 0x0000001b3e3e7220 */ /* 0x080fe20000410000 */
[----:B------:R-:W-:Y:S01]  /*eed0*/  FMUL.FTZ R63, R63, R27 ;  /* 0x0000001b3f3f7220 */ /* 0x000fe20000410000 */
[-C--:B------:R-:W-:Y:S01]  /*eee0*/  FMUL.FTZ R64, R64, R34.reuse ;  /* 0x0000002240407220 */ /* 0x080fe20000410000 */
[-C--:B------:R-:W-:Y:S01]  /*eef0*/  FMUL.FTZ R65, R65, R34.reuse ;  /* 0x0000002241417220 */ /* 0x080fe20000410000 */
[-C--:B------:R-:W-:Y:S01]  /*ef00*/  FMUL.FTZ R66, R66, R33.reuse ;  /* 0x0000002142427220 */ /* 0x080fe20000410000 */
[----:B------:R-:W-:Y:S01]  /*ef10*/  HMMA.16816.F32.BF16 R168, R12, R22, R168 ;  /* 0x000000160ca8723c */ /* 0x000fe200000418a8 */
[----:B------:R-:W-:Y:S01]  /*ef20*/  FMUL.FTZ R67, R67, R33 ;  /* 0x0000002143437220 */ /* 0x000fe20000410000 */
[----:B------:R-:W-:-:S06]  /*ef30*/  FMUL.FTZ R68, R68, R34 ;  /* 0x0000002244447220 */ /* 0x000fcc0000410000 */
[C---:B------:R-:W-:Y:S01]  /*ef40*/  HMMA.16816.F32.BF16 R248, R16.reuse, R22, R172 ;  /* 0x0000001610f8723c */ /* 0x040fe200000418ac */
[----:B------:R-:W1:Y:S01]  /*ef50*/  LDSM.16.MT88.4 R20, [R132] ;  /* 0x000000008414783b */ /* 0x000e620000004200 */
        /* <DEDUP_REMOVED lines=32> */
[----:B------:R-:W-:Y:S01]  /*f160*/  LDSM.16.MT88.4 R28, [R132+0x1000] ;  /* 0x00100000841c783b */ /* 0x000fe20000004200 */
[----:B-1----:R-:W-:Y:S01]  /*f170*/  HMMA.16816.F32.BF16 R240, R16, R20, R36 ;  /* 0x0000001410f0723c */ /* 0x002fe20000041824 */
[----:B------:R-:W-:Y:S01]  /*f180*/  IADD3 R36, PT, PT, R2, R132, RZ ;  /* 0x0000008402247210 */ /* 0x000fe20007ffe0ff */
[----:B------:R-:W-:Y:S01]  /*f190*/  IMAD.MOV.U32 R38, RZ, RZ, R234 ;  /* 0x000000ffff267224 */ /* 0x000fe200078e00ea */
[----:B------:R-:W-:-:S05]  /*f1a0*/  MOV R39, R235 ;  /* 0x000000eb00277202 */ /* 0x000fca0000000f00 */
[C---:B------:R-:W-:Y:S08]  /*f1b0*/  HMMA.16816.F32.BF16 R160, R12.reuse, R20, R40 ;  /* 0x000000140ca0723c */ /* 0x040ff00000041828 */
[-C--:B------:R-:W-:Y:S08]  /*f1c0*/  HMMA.16816.F32.BF16 R44, R12, R22.reuse, R44 ;  /* 0x000000160c2c723c */ /* 0x080ff0000004182c */
[----:B------:R-:W-:Y:S01]  /*f1d0*/  HMMA.16816.F32.BF16 R232, R16, R22, R48 ;  /* 0x0000001610e8723c */ /* 0x000fe20000041830 */
[----:B------:R-:W1:Y:S01]  /*f1e0*/  LDSM.16.MT88.4 R20, [R36] ;  /* 0x000000002414783b */ /* 0x000e620000004200 */
[----:B------:R-:W-:Y:S01]  /*f1f0*/  IMAD.MOV.U32 R159, RZ, RZ, R209 ;  /* 0x000000ffff9f7224 */ /* 0x000fe200078e00d1 */
[----:B------:R-:W-:-:S02]  /*f200*/  MOV R158, R210 ;  /* 0x000000d2009e7202 */ /* 0x000fc40000000f00 */
[----:B------:R-:W-:Y:S02]  /*f210*/  MOV R157, R211 ;  /* 0x000000d3009d7202 */ /* 0x000fe40000000f00 */
[----:B------:R-:W-:Y:S02]  /*f220*/  MOV R156, R208 ;  /* 0x000000d0009c7202 */ /* 0x000fe40000000f00 */
[----:B------:R-:W-:Y:S02]  /*f230*/  MOV R172, R201 ;  /* 0x000000c900ac7202 */ /* 0x000fe40000000f00 */
[----:B------:R-:W-:Y:S02]  /*f240*/  MOV R175, R200 ;  /* 0x000000c800af7202 */ /* 0x000fe40000000f00 */
[----:B------:R-:W-:Y:S01]  /*f250*/  MOV R174, R181 ;  /* 0x000000b500ae7202 */ /* 0x000fe20000000f00 */
[----:B------:R-:W-:Y:S01]  /*f260*/  FFMA.FTZ R2, R228, UR4, -R3 ;  /* 0x00000004e4027c23 */ /* 0x000fe20008010803 */
[----:B------:R-:W-:Y:S01]  /*f270*/  IADD3 R0, PT, PT, R224, 0x1715609d, RZ ;  /* 0x1715609de0007810 */ /* 0x000fe20007ffe0ff */
[----:B------:R-:W-:-:S02]  /*f280*/  IMAD.MOV.U32 R173, RZ, RZ, R143 ;  /* 0x000000ffffad7224 */ /* 0x000fc400078e008f */
        /* <DEDUP_REMOVED lines=25> */
[-C--:B------:R-:W-:Y:S01]  /*f420*/  FMUL.FTZ R116, R116, R34.reuse ;  /* 0x0000002274747220 */ /* 0x080fe20000410000 */
[-C--:B------:R-:W-:Y:S01]  /*f430*/  FMUL.FTZ R117, R117, R34.reuse ;  /* 0x0000002275757220 */ /* 0x080fe20000410000 */
[-C--:B------:R-:W-:Y:S01]  /*f440*/  FMUL.FTZ R118, R118, R33.reuse ;  /* 0x0000002176767220 */ /* 0x080fe20000410000 */
[-C--:B------:R-:W-:Y:S01]  /*f450*/  FMUL.FTZ R119, R119, R33.reuse ;  /* 0x0000002177777220 */ /* 0x080fe20000410000 */
[-C--:B------:R-:W-:Y:S01]  /*f460*/  FMUL.FTZ R128, R128, R34.reuse ;  /* 0x0000002280807220 */ /* 0x080fe20000410000 */
[----:B------:R-:W-:Y:S01]  /*f470*/  FMUL.FTZ R129, R129, R34 ;  /* 0x0000002281817220 */ /* 0x000fe20000410000 */
[-C--:B------:R-:W-:Y:S01]  /*f480*/  FMUL.FTZ R130, R130, R33.reuse ;  /* 0x0000002182827220 */ /* 0x080fe20000410000 */
[C---:B------:R-:W-:Y:S01]  /*f490*/  HMMA.16816.F32.BF16 R56, R12.reuse, R20, R56 ;  /* 0x000000140c38723c */ /* 0x040fe20000041838 */
[----:B------:R-:W-:Y:S01]  /*f4a0*/  FMUL.FTZ R131, R131, R33 ;  /* 0x0000002183837220 */ /* 0x000fe20000410000 */
[----:B------:R-:W-:Y:S01]  /*f4b0*/  MOV R37, R141 ;  /* 0x0000008d00257202 */ /* 0x000fe20000000f00 */
[----:B------:R-:W-:Y:S05]  /*f4c0*/  LDSM.16.MT88.4 R48, [R132+0x800] ;  /* 0x000800008430783b */ /* 0x000fea0000004200 */
[-C--:B------:R-:W-:Y:S08]  /*f4d0*/  HMMA.16816.F32.BF16 R60, R12, R22.reuse, R60 ;  /* 0x000000160c3c723c */ /* 0x080ff0000004183c */
[----:B------:R-:W-:Y:S01]  /*f4e0*/  HMMA.16816.F32.BF16 R200, R16, R22, R64 ;  /* 0x0000001610c8723c */ /* 0x000fe20000041840 */
[----:B------:R-:W1:Y:S01]  /*f4f0*/  LDSM.16.MT88.4 R20, [R35+0xb000] ;  /* 0x00b000002314783b */ /* 0x000e620000004200 */
[----:B------:R-:W-:-:S03]  /*f500*/  LOP3.LUT R4, R0, R188, R177, 0x96, !PT ;  /* 0x000000bc00047212 */ /* 0x000fc600078e96b1 */
[----:B------:R-:W-:Y:S03]  /*f510*/  LDSM.16.MT88.4 R64, [R36+0x800] ;  /* 0x000800002440783b */ /* 0x000fe60000004200 */
[-C--:B-1----:R-:W-:Y:S08]  /*f520*/  HMMA.16816.F32.BF16 R68, R16, R20.reuse, R68 ;  /* 0x000000141044723c */ /* 0x082ff00000041844 */
[C---:B------:R-:W-:Y:S08]  /*f530*/  HMMA.16816.F32.BF16 R72, R12.reuse, R20, R72 ;  /* 0x000000140c48723c */ /* 0x040ff00000041848 */
[-C--:B------:R-:W-:Y:S08]  /*f540*/  HMMA.16816.F32.BF16 R76, R12, R22.reuse, R76 ;  /* 0x000000160c4c723c */ /* 0x080ff0000004184c */
[C---:B------:R-:W-:Y:S01]  /*f550*/  HMMA.16816.F32.BF16 R40, R16.reuse, R22, R80 ;  /* 0x000000161028723c */ /* 0x040fe20000041850 */
[----:B------:R-:W1:Y:S01]  /*f560*/  LDSM.16.MT88.4 R20, [R137+0xb000] ;  /* 0x00b000008914783b */ /* 0x000e620000004200 */
[----:B------:R2:W-:Y:S03]  /*f570*/  MUFU.EX2 R188, R2 ;  /* 0x0000000200bc7308 */ /* 0x0005e60000000800 */
[----:B------:R-:W-:Y:S03]  /*f580*/  LDSM.16.MT88.4 R80, [R35+0xb800] ;  /* 0x00b800002350783b */ /* 0x000fe60000004200 */
[-C--:B-1----:R-:W-:Y:S08]  /*f590*/  HMMA.16816.F32.BF16 R84, R16, R20.reuse, R84 ;  /* 0x000000141054723c */ /* 0x082ff00000041854 */
[C---:B------:R-:W-:Y:S08]  /*f5a0*/  HMMA.16816.F32.BF16 R88, R12.reuse, R20, R88 ;  /* 0x000000140c58723c */ /* 0x040ff00000041858 */
[-C--:B------:R-:W-:Y:S08]  /*f5b0*/  HMMA.16816.F32.BF16 R92, R12, R22.reuse, R92 ;  /* 0x000000160c5c723c */ /* 0x080ff0000004185c */
[----:B------:R-:W-:Y:S01]  /*f5c0*/  HMMA.16816.F32.BF16 R180, R16, R22, R96 ;  /* 0x0000001610b4723c */ /* 0x000fe20000041860 */
[----:B------:R-:W1:Y:S01]  /*f5d0*/  LDSM.16.MT88.4 R20, [R36+0x1000] ;  /* 0x001000002414783b */ /* 0x000e620000004200 */
[----:B--2---:R-:W-:Y:S01]  /*f5e0*/  FFMA.FTZ R2, R199, UR4, -R3 ;  /* 0x00000004c7027c23 */ /* 0x004fe20008010803 */
[----:B------:R-:W-:-:S02]  /*f5f0*/  IMAD.MOV.U32 R199, RZ, RZ, R173 ;  /* 0x000000ffffc77224 */ /* 0x000fc400078e00ad */
[----:B------:R-:W-:Y:S01]  /*f600*/  LDSM.16.MT88.4 R96, [R137+0xb800] ;  /* 0x00b800008960783b */ /* 0x000fe20000004200 */
[----:B------:R2:W-:Y:S01]  /*f610*/  MUFU.EX2 R189, R2 ;  /* 0x0000000200bd7308 */ /* 0x0005e20000000800 */
[----:B------:R-:W-:Y:S01]  /*f620*/  MOV R173, R191 ;  /* 0x000000bf00ad7202 */ /* 0x000fe20000000f00 */
[----:B------:R-:W-:Y:S01]  /*f630*/  HMMA.16816.F32.BF16 R104, R12, R28, R104 ;  /* 0x0000001c0c68723c */ /* 0x000fe20000041868 */
[----:B--2---:R-:W-:-:S05]  /*f640*/  FFMA.FTZ R2, R237, UR4, -R3 ;  /* 0x00000004ed027c23 */ /* 0x004fca0008010803 */
[----:B------:R2:W-:Y:S01]  /*f650*/  MUFU.EX2 R191, R2 ;  /* 0x0000000200bf7308 */ /* 0x0005e20000000800 */
[----:B------:R-:W-:Y:S01]  /*f660*/  MOV R237, R193 ;  /* 0x000000c100ed7202 */ /* 0x000fe20000000f00 */
[----:B------:R-:W-:Y:S01]  /*f670*/  HMMA.16816.F32.BF16 R108, R12, R30, R108 ;  /* 0x0000001e0c6c723c */ /* 0x000fe2000004186c */
[----:B--2---:R-:W-:-:S07]  /*f680*/  FFMA.FTZ R2, R186, UR4, -R3 ;  /* 0x00000004ba027c23 */ /* 0x004fce0008010803 */
[----:B-1----:R-:W-:Y:S01]  /*f690*/  HMMA.16816.F32.BF16 R120, R12, R20, R120 ;  /* 0x000000140c78723c */ /* 0x002fe20000041878 */
[----:B------:R-:W-:Y:S01]  /*f6a0*/  LOP3.LUT R3, R0, R194, R179, 0x96, !PT ;  /* 0x000000c200037212 */ /* 0x000fe200078e96b3 */
[----:B------:R1:W-:Y:S01]  /*f6b0*/  MUFU.EX2 R193, R2 ;  /* 0x0000000200c17308 */ /* 0x0003e20000000800 */
[----:B------:R-:W-:-:S05]  /*f6c0*/  MOV R194, R5 ;  /* 0x0000000500c27202 */ /* 0x000fca0000000f00 */
[----:B------:R-:W-:Y:S01]  /*f6d0*/  HMMA.16816.F32.BF16 R52, R12, R22, R124 ;  /* 0x000000160c34723c */ /* 0x000fe2000004187c */
[--C-:B------:R-:W-:Y:S01]  /*f6e0*/  FFMA.FTZ R12, R204, UR4, -R24.reuse ;  /* 0x00000004cc0c7c23 */ /* 0x100fe20008010818 */
[----:B------:R-:W-:Y:S01]  /*f6f0*/  MOV R204, R139 ;  /* 0x0000008b00cc7202 */ /* 0x000fe20000000f00 */
[----:B------:R-:W-:Y:S01]  /*f700*/  IMAD.WIDE.U32 R4, R4, -0x2daee0ad, RZ ;  /* 0xd2511f5304047825 */ /* 0x000fe200078e00ff */
[----:B------:R-:W-:Y:S02]  /*f710*/  MOV R139, R187 ;  /* 0x000000bb008b7202 */ /* 0x000fe40000000f00 */
[----:B------:R2:W-:Y:S01]  /*f720*/  MUFU.EX2 R187, R12 ;  /* 0x0000000c00bb7308 */ /* 0x0005e20000000800 */
[----:B------:R-:W-:Y:S01]  /*f730*/  IADD3 R0, PT, PT, R225, 0x646e171e, RZ ;  /* 0x646e171ee1007810 */ /* 0x000fe20007ffe0ff */
[----:B-1----:R-:W-:Y:S01]  /*f740*/  FFMA.FTZ R2, R207, UR4, -R24 ;  /* 0x00000004cf027c23 */ /* 0x002fe20008010818 */
[----:B------:R-:W-:Y:S01]  /*f750*/  MOV R207, R174 ;  /* 0x000000ae00cf7202 */ /* 0x000fe20000000f00 */
[----:B------:R-:W-:-:S04]  /*f760*/  IMAD.MOV.U32 R174, RZ, RZ, R184 ;  /* 0x000000ffffae7224 */ /* 0x000fc800078e00b8 */
[----:B------:R1:W-:Y:S01]  /*f770*/  MUFU.EX2 R184, R2 ;  /* 0x0000000200b87308 */ /* 0x0003e20000000800 */
[----:B------:R-:W-:Y:S01]  /*f780*/  HMMA.16816.F32.BF16 R100, R16, R28, R100 ;  /* 0x0000001c1064723c */ /* 0x000fe20000041864 */
[----:B------:R-:W-:Y:S01]  /*f790*/  LOP3.LUT R5, R0, R192, R5, 0x96, !PT ;  /* 0x000000c000057212 */ /* 0x000fe200078e9605 */
[----:B--2---:R-:W-:Y:S01]  /*f7a0*/  FFMA.FTZ R12, R238, UR4, -R24 ;  /* 0x00000004ee0c7c23 */ /* 0x004fe20008010818 */
[----:B------:R-:W-:-:S05]  /*f7b0*/  PRMT R14, R4, 0x7773, RZ ;  /* 0x00007773040e7816 */ /* 0x000fca00000000ff */
[C---:B------:R-:W-:Y:S08]  /*f7c0*/  HMMA.16816.F32.BF16 R28, R16.reuse, R30, R112 ;  /* 0x0000001e101c723c */ /* 0x040ff00000041870 */
[C---:B------:R-:W-:Y:S01]  /*f7d0*/  HMMA.16816.F32.BF16 R116, R16.reuse, R20, R116 ;  /* 0x000000141074723c */ /* 0x040fe20000041874 */
[----:B-1----:R-:W-:Y:S01]  /*f7e0*/  IMAD.WIDE.U32 R2, R3, -0x2daee0ad, RZ ;  /* 0xd2511f5303027825 */ /* 0x002fe200078e00ff */
[----:B------:R1:W-:Y:S06]  /*f7f0*/  MUFU.EX2 R186, R12 ;  /* 0x0000000c00ba7308 */ /* 0x0003ec0000000800 */
[----:B------:R-:W-:Y:S01]  /*f800*/  HMMA.16816.F32.BF16 R140, R16, R22, R128 ;  /* 0x00000016108c723c */ /* 0x000fe20000041880 */
[----:B------:R-:W-:Y:S01]  /*f810*/  LOP3.LUT R0, R0, R190, R3, 0x96, !PT ;  /* 0x000000be00007212 */ /* 0x000fe200078e9603 */
[----:B------:R-:W-:Y:S01]  /*f820*/  FFMA.FTZ R13, R198, UR4, -R24 ;  /* 0x00000004c60d7c23 */ /* 0x000fe20008010818 */
[----:B------:R-:W-:Y:S01]  /*f830*/  MOV R16, R4 ;  /* 0x0000000400107202 */ /* 0x000fe20000000f00 */
[----:B------:R-:W-:Y:S01]  /*f840*/  LDSM.16.MT88.4 R112, [R132+0x1800] ;  /* 0x001800008470783b */ /* 0x000fe20000004200 */
[----:B------:R-:W-:-:S02]  /*f850*/  PRMT R18, R4, 0x7771, RZ ;  /* 0x0000777104127816 */ /* 0x000fc400000000ff */
[----:B------:R-:W-:Y:S02]  /*f860*/  PRMT R3, R2, 0x7772, RZ ;  /* 0x0000777202037816 */ /* 0x000fe400000000ff */
[----:B-1----:R-:W-:Y:S02]  /*f870*/  PRMT R12, R4, 0x7772, RZ ;  /* 0x00007772040c7816 */ /* 0x002fe400000000ff */
[C---:B------:R-:W-:Y:S02]  /*f880*/  PRMT R4, R2.reuse, 0x7773, RZ ;  /* 0x0000777302047816 */ /* 0x040fe400000000ff */
[----:B------:R-:W-:Y:S02]  /*f890*/  MOV R15, R2 ;  /* 0x00000002000f7202 */ /* 0x000fe40000000f00 */
[----:B------:R-:W-:Y:S02]  /*f8a0*/  PRMT R17, R2, 0x7771, RZ ;  /* 0x0000777102117816 */ /* 0x000fe400000000ff */
[----:B------:R-:W-:Y:S01]  /*f8b0*/  PRMT R22, R3, 0x5410, R4 ;  /* 0x0000541003167816 */ /* 0x000fe20000000004 */
[----:B------:R-:W-:Y:S01]  /*f8c0*/  FFMA.FTZ R3, R229, UR4, -R25 ;  /* 0x00000004e5037c23 */ /* 0x000fe20008010819 */
[C---:B------:R-:W-:Y:S01]  /*f8d0*/  LOP3.LUT R2, R5.reuse, 0xffff, RZ, 0xc0, !PT ;  /* 0x0000ffff05027812 */ /* 0x040fe200078ec0ff */
[----:B------:R1:W2:Y:S01]  /*f8e0*/  MUFU.EX2 R179, R13 ;  /* 0x0000000d00b37308 */ /* 0x0002a20000000800 */
[----:B------:R-:W-:-:S02]  /*f8f0*/  LOP3.LUT R4, R5, 0xff, RZ, 0xc0, !PT ;  /* 0x000000ff05047812 */ /* 0x000fc400078ec0ff */
[----:B------:R-:W-:-:S05]  /*f900*/  SHF.R.U32.HI R2, RZ, 0x8, R2 ;  /* 0x00000008ff027819 */ /* 0x000fca0000011602 */
[----:B------:R3:W-:Y:S01]  /*f910*/  MUFU.EX2 R177, R3 ;  /* 0x0000000300b17308 */ /* 0x0007e20000000800 */
[----:B------:R-:W-:Y:S01]  /*f920*/  PRMT R20, R4, 0x5410, R2 ;  /* 0x0000541004147816 */ /* 0x000fe20000000002 */
[--C-:B------:R-:W-:Y:S01]  /*f930*/  FFMA.FTZ R4, R239, UR4, -R25.reuse ;  /* 0x00000004ef047c23 */ /* 0x100fe20008010819 */
[----:B------:R-:W-:Y:S02]  /*f940*/  PRMT R19, R12, 0x5410, R14 ;  /* 0x000054100c137816 */ /* 0x000fe4000000000e */
[----:B------:R-:W-:Y:S02]  /*f950*/  LOP3.LUT R12, R15, 0xff, RZ, 0xc0, !PT ;  /* 0x000000ff0f0c7812 */ /* 0x000fe400078ec0ff */
[----:B-1----:R-:W-:Y:S02]  /*f960*/  LOP3.LUT R13, R16, 0xff, RZ, 0xc0, !PT ;  /* 0x000000ff100d7812 */ /* 0x002fe400078ec0ff */
[----:B------:R-:W-:Y:S01]  /*f970*/  LOP3.LUT R2, R0, 0xffff, RZ, 0xc0, !PT ;  /* 0x0000ffff00027812 */ /* 0x000fe200078ec0ff */
[----:B---3--:R-:W-:Y:S01]  /*f980*/  FFMA.FTZ R3, R205, UR4, -R25 ;  /* 0x00000004cd037c23 */ /* 0x008fe20008010819 */
[----:B------:R-:W-:-:S02]  /*f990*/  MOV R205, R139 ;  /* 0x0000008b00cd7202 */ /* 0x000fc40000000f00 */
[----:B------:R-:W-:Y:S01]  /*f9a0*/  PRMT R16, R13, 0x5410, R18 ;  /* 0x000054100d107816 */ /* 0x000fe20000000012 */
[----:B------:R1:W3:Y:S01]  /*f9b0*/  MUFU.EX2 R139, R3 ;  /* 0x00000003008b7308 */ /* 0x0002e20000000800 */
[----:B------:R-:W-:Y:S02]  /*f9c0*/  SHF.R.U32.HI R13, RZ, 0x18, R5 ;  /* 0x00000018ff0d7819 */ /* 0x000fe40000011605 */
[----:B------:R-:W-:Y:S02]  /*f9d0*/  PRMT R15, R12, 0x5410, R17 ;  /* 0x000054100c0f7816 */ /* 0x000fe40000000011 */
[----:B------:R-:W-:-:S03]  /*f9e0*/  LOP3.LUT R12, R0, 0xff, RZ, 0xc0, !PT ;  /* 0x000000ff000c7812 */ /* 0x000fc600078ec0ff */
[----:B------:R4:W-:Y:S01]  /*f9f0*/  MUFU.EX2 R24, R4 ;  /* 0x0000000400187308 */ /* 0x0009e20000000800 */
[----:B-1----:R-:W-:Y:S02]  /*fa00*/  PRMT R3, R5, 0x7632, R3 ;  /* 0x0000763205037816 */ /* 0x002fe40000000003 */
[----:B------:R-:W-:Y:S02]  /*fa10*/  PRMT R5, R0, 0x7632, R5 ;  /* 0x0000763200057816 */ /* 0x000fe40000000005 */
[----:B------:R-:W-:Y:S02]  /*fa20*/  SHF.R.U32.HI R0, RZ, 0x18, R0 ;  /* 0x00000018ff007819 */ /* 0x000fe40000011600 */
[----:B----4-:R-:W-:Y:S02]  /*fa30*/  LOP3.LUT R4, R3, 0xff, RZ, 0xc0, !PT ;  /* 0x000000ff03047812 */ /* 0x010fe400078ec0ff */
[----:B------:R-:W-:Y:S02]  /*fa40*/  SHF.R.U32.HI R3, RZ, 0x8, R2 ;  /* 0x00000008ff037819 */ /* 0x000fe40000011602 */
[----:B------:R-:W-:Y:S01]  /*fa50*/  LOP3.LUT R2, R5, 0xff, RZ, 0xc0, !PT ;  /* 0x000000ff05027812 */ /* 0x000fe200078ec0ff */
[----:B------:R-:W-:Y:S01]  /*fa60*/  FFMA.FTZ R14, R185, UR4, -R25 ;  /* 0x00000004b90e7c23 */ /* 0x000fe20008010819 */
[----:B------:R-:W-:Y:S01]  /*fa70*/  PRMT R18, R12, 0x5410, R3 ;  /* 0x000054100c127816 */ /* 0x000fe20000000003 */
[----:B------:R-:W-:Y:S01]  /*fa80*/  FFMA.FTZ R5, R206, UR4, -R26 ;  /* 0x00000004ce057c23 */ /* 0x000fe2000801081a */
[----:B------:R-:W-:Y:S01]  /*fa90*/  PRMT R17, R2, 0x5410, R0 ;  /* 0x0000541002117816 */ /* 0x000fe20000000000 */
[----:B------:R-:W-:Y:S01]  /*faa0*/  FFMA.FTZ R0, R236, UR4, -R26 ;  /* 0x00000004ec007c23 */ /* 0x000fe2000801081a */
[----:B------:R-:W-:Y:S01]  /*fab0*/  LOP3.LUT R3, R19, 0xff00ff, RZ, 0xc0, !PT ;  /* 0x00ff00ff13037812 */ /* 0x000fe200078ec0ff */
[----:B------:R-:W-:Y:S01]  /*fac0*/  IMAD.MOV.U32 R229, RZ, RZ, R174 ;  /* 0x000000ffffe57224 */ /* 0x000fe200078e00ae */
[----:B------:R-:W-:Y:S01]  /*fad0*/  MOV R190, R172 ;  /* 0x000000ac00be7202 */ /* 0x000fe20000000f00 */
[----:B------:R1:W-:Y:S01]  /*fae0*/  MUFU.EX2 R23, R14 ;  /* 0x0000000e00177308 */ /* 0x0003e20000000800 */
[----:B------:R-:W-:-:S02]  /*faf0*/  MOV R198, R173 ;  /* 0x000000ad00c67202 */ /* 0x000fc40000000f00 */
[----:B------:R-:W-:Y:S01]  /*fb00*/  MOV R239, R175 ;  /* 0x000000af00ef7202 */ /* 0x000fe20000000f00 */
[----:B------:R-:W-:Y:S01]  /*fb10*/  IMAD.MOV.U32 R175, RZ, RZ, R157 ;  /* 0x000000ffffaf7224 */ /* 0x000fe200078e009d */
[----:B------:R-:W-:Y:S02]  /*fb20*/  PRMT R13, R4, 0x5410, R13 ;  /* 0x00005410040d7816 */ /* 0x000fe4000000000d */
[----:B------:R-:W-:Y:S02]  /*fb30*/  MOV R173, R159 ;  /* 0x0000009f00ad7202 */ /* 0x000fe40000000f00 */
[----:B------:R-:W-:Y:S02]  /*fb40*/  MOV R174, R158 ;  /* 0x0000009e00ae7202 */ /* 0x000fe40000000f00 */
[----:B------:R-:W-:Y:S02]  /*fb50*/  MOV R172, R156 ;  /* 0x0000009c00ac7202 */ /* 0x000fe40000000f00 */
[----:B------:R-:W-:Y:S01]  /*fb60*/  LOP3.LUT R4, R22, 0xff00ff, RZ, 0xc0, !PT ;  /* 0x00ff00ff16047812 */ /* 0x000fe200078ec0ff */
[----:B------:R-:W4:Y:S01]  /*fb70*/  LDSM.16.MT88.4 R156, [R35+0xa800] ;  /* 0x00a80000239c783b */ /* 0x000f220000004200 */
[----:B------:R5:W-:Y:S01]  /*fb80*/  MUFU.EX2 R22, R0 ;  /* 0x0000000000167308 */ /* 0x000be20000000800 */
[----:B-1----:R-:W-:-:S07]  /*fb90*/  HSET2.LE.AND R14, R18, R11, PT ;  /* 0x0000000b120e7233 */ /* 0x002fce0003803000 */
[----:B------:R-:W1:Y:S01]  /*fba0*/  MUFU.EX2 R18, R5 ;  /* 0x0000000500127308 */ /* 0x000e620000000800 */
[--C-:B------:R-:W-:Y:S02]  /*fbb0*/  HSET2.LE.AND R2, R16, R11.reuse, PT ;  /* 0x0000000b10027233 */ /* 0x100fe40003803000 */
[--C-:B------:R-:W-:Y:S02]  /*fbc0*/  HSET2.LE.AND R16, R4, R11.reuse, PT ;  /* 0x0000000b04107233 */ /* 0x100fe40003803000 */
[--C-:B-----5:R-:W-:Y:S02]  /*fbd0*/  HSET2.LE.AND R0, R3, R11.reuse, PT ;  /* 0x0000000b03007233 */ /* 0x120fe40003803000 */
[----:B--2---:R-:W-:Y:S02]  /*fbe0*/  F2FP.BF16.F32.PACK_AB R3, R179, R186 ;  /* 0x000000bab303723e */ /* 0x004fe400000010ff */
[----:B------:R-:W-:Y:S02]  /*fbf0*/  HSET2.LE.AND R13, R13, R11, PT ;  /* 0x0000000b0d0d7233 */ /* 0x000fe40003803000 */
[----:B------:R-:W-:Y:S01]  /*fc00*/  LOP3.LUT R131, R3, R0, RZ, 0xc0, !PT ;  /* 0x0000000003837212 */ /* 0x000fe200078ec0ff */
[--C-:B------:R-:W-:Y:S01]  /*fc10*/  FFMA.FTZ R19, R176, UR4, -R26.reuse ;  /* 0x00000004b0137c23 */ /* 0x100fe2000801081a */
[----:B------:R-:W-:Y:S01]  /*fc20*/  F2FP.BF16.F32.PACK_AB R4, R193, R191 ;  /* 0x000000bfc104723e */ /* 0x000fe200000010ff */
[----:B------:R-:W-:Y:S01]  /*fc30*/  FFMA.FTZ R21, R178, UR4, -R26 ;  /* 0x00000004b2157c23 */ /* 0x000fe2000801081a */
[----:B------:R-:W-:Y:S01]  /*fc40*/  F2FP.BF16.F32.PACK_AB R0, R187, R184 ;  /* 0x000000b8bb00723e */ /* 0x000fe200000010ff */
[----:B------:R-:W-:Y:S01]  /*fc50*/  MUFU.EX2 R3, R19 ;  /* 0x0000001300037308 */ /* 0x000fe20000000800 */
[----:B------:R-:W-:-:S02]  /*fc60*/  LOP3.LUT R130, R4, R2, RZ, 0xc0, !PT ;  /* 0x0000000204827212 */ /* 0x000fc400078ec0ff */
[----:B------:R-:W-:Y:S02]  /*fc70*/  LOP3.LUT R129, R0, R13, RZ, 0xc0, !PT ;  /* 0x0000000d00817212 */ /* 0x000fe400078ec0ff */
[----:B---3--:R-:W-:-:S03]  /*fc80*/  F2FP.BF16.F32.PACK_AB R0, R139, R177 ;  /* 0x000000b18b00723e */ /* 0x008fc600000010ff */
[----:B------:R-:W2:Y:S01]  /*fc90*/  MUFU.EX2 R2, R21 ;  /* 0x0000001500027308 */ /* 0x000ea20000000800 */
[--C-:B------:R-:W-:Y:S02]  /*fca0*/  HSET2.LE.AND R15, R15, R11.reuse, PT ;  /* 0x0000000b0f0f7233 */ /* 0x100fe40003803000 */
[--C-:B------:R-:W-:Y:S02]  /*fcb0*/  HSET2.LE.AND R12, R20, R11.reuse, PT ;  /* 0x0000000b140c7233 */ /* 0x100fe40003803000 */
[----:B------:R-:W-:Y:S02]  /*fcc0*/  HSET2.LE.AND R11, R17, R11, PT ;  /* 0x0000000b110b7233 */ /* 0x000fe40003803000 */
[----:B------:R-:W-:Y:S02]  /*fcd0*/  LOP3.LUT R124, R0, R14, RZ, 0xc0, !PT ;  /* 0x0000000e007c7212 */ /* 0x000fe400078ec0ff */
[----:B-1----:R-:W-:Y:S02]  /*fce0*/  F2FP.BF16.F32.PACK_AB R0, R18, R22 ;  /* 0x000000161200723e */ /* 0x002fe400000010ff */
[----:B------:R-:W-:-:S02]  /*fcf0*/  F2FP.BF16.F32.PACK_AB R5, R189, R188 ;  /* 0x000000bcbd05723e */ /* 0x000fc400000010ff */
[----:B------:R-:W-:Y:S02]  /*fd00*/  LOP3.LUT R125, R0, R11, RZ, 0xc0, !PT ;  /* 0x0000000b007d7212 */ /* 0x000fe400078ec0ff */
[----:B------:R-:W-:Y:S02]  /*fd10*/  F2FP.BF16.F32.PACK_AB R0, R23, R24 ;  /* 0x000000181700723e */ /* 0x000fe400000010ff */
[----:B------:R-:W-:Y:S02]  /*fd20*/  LOP3.LUT R128, R5, R12, RZ, 0xc0, !PT ;  /* 0x0000000c05807212 */ /* 0x000fe400078ec0ff */
[----:B------:R-:W-:Y:S02]  /*fd30*/  LOP3.LUT R126, R0, R15, RZ, 0xc0, !PT ;  /* 0x0000000f007e7212 */ /* 0x000fe400078ec0ff */
[----:B------:R-:W1:Y:S01]  /*fd40*/  LDSM.16.MT88.4 R12, [R36+0x1800] ;  /* 0x00180000240c783b */ /* 0x000e620000004200 */
[----:B--2---:R-:W-:-:S04]  /*fd50*/  F2FP.BF16.F32.PACK_AB R0, R2, R3 ;  /* 0x000000030200723e */ /* 0x004fc800000010ff */
[----:B------:R-:W-:Y:S01]  /*fd60*/  LOP3.LUT R127, R0, R16, RZ, 0xc0, !PT ;  /* 0x00000010007f7212 */ /* 0x000fe200078ec0ff */
[----:B----4-:R-:W-:Y:S01]  /*fd70*/  HMMA.16816.F32.BF16 R144, R128, R156, R144 ;  /* 0x0000009c8090723c */ /* 0x010fe20000041890 */
[----:B------:R-:W-:-:S07]  /*fd80*/  MOV R192, R38 ;  /* 0x0000002600c07202 */ /* 0x000fce0000000f00 */
[C---:B------:R-:W-:Y:S08]  /*fd90*/  HMMA.16816.F32.BF16 R148, R124.reuse, R156, R148 ;  /* 0x0000009c7c94723c */ /* 0x040ff00000041894 */
[----:B------:R-:W-:Y:S01]  /*fda0*/  HMMA.16816.F32.BF16 R152, R124, R158, R152 ;  /* 0x0000009e7c98723c */ /* 0x000fe20000041898 */
[----:B------:R-:W-:-:S07]  /*fdb0*/  IMAD.MOV.U32 R238, RZ, RZ, R39 ;  /* 0x000000ffffee7224 */ /* 0x000fce00078e0027 */
[----:B------:R-:W-:Y:S01]  /*fdc0*/  HMMA.16816.F32.BF16 R156, R128, R158, R244 ;  /* 0x0000009e809c723c */ /* 0x000fe200000418f4 */
[----:B------:R-:W-:Y:S02]  /*fdd0*/  MOV R244, R172 ;  /* 0x000000ac00f47202 */ /* 0x000fe40000000f00 */
[----:B------:R-:W-:Y:S02]  /*fde0*/  MOV R245, R173 ;  /* 0x000000ad00f57202 */ /* 0x000fe40000000f00 */
[----:B------:R-:W-:Y:S02]  /*fdf0*/  MOV R246, R174 ;  /* 0x000000ae00f67202 */ /* 0x000fe40000000f00 */
[----:B------:R-:W-:Y:S02]  /*fe00*/  MOV R247, R175 ;  /* 0x000000af00f77202 */ /* 0x000fe40000000f00 */
[----:B------:R-:W2:Y:S01]  /*fe10*/  LDSM.16.MT88.4 R172, [R137+0xa800] ;  /* 0x00a8000089ac783b */ /* 0x000ea20000004200 */
[----:B------:R-:W-:Y:S01]  /*fe20*/  FFMA.FTZ R0, R205, R34, R239 ;  /* 0x00000022cd007223 */ /* 0x000fe200000100ef */
[----:B------:R-:W-:Y:S01]  /*fe30*/  FFMA.FTZ R11, R198, R33, R229 ;  /* 0x00000021c60b7223 */ /* 0x000fe200000100e5 */
[----:B------:R-:W-:Y:S01]  /*fe40*/  FFMA.FTZ R4, R192, R27, R216 ;  /* 0x0000001bc0047223 */ /* 0x000fe200000100d8 */
[----:B------:R-:W-:Y:S01]  /*fe50*/  FFMA.FTZ R5, R238, R32, R190 ;  /* 0x00000020ee057223 */ /* 0x000fe200000100be */
[----:B------:R-:W-:Y:S01]  /*fe60*/  FADD.FTZ R0, R204, R0 ;  /* 0x00000000cc007221 */ /* 0x000fe20000010000 */
[----:B------:R-:W-:Y:S01]  /*fe70*/  FADD.FTZ R16, R194, R11 ;  /* 0x0000000bc2107221 */ /* 0x000fe20000010000 */
[----:B------:R-:W-:Y:S01]  /*fe80*/  FADD.FTZ R11, R196, R4 ;  /* 0x00000004c40b7221 */ /* 0x000fe20000010000 */
        /* <DEDUP_REMOVED lines=13> */
[----:B------:R-:W-:-:S02]  /*ff60*/  FADD.FTZ R11, R22, R11 ;  /* 0x0000000b160b7221 */ /* 0x000fc40000010000 */
[----:B------:R-:W-:-:S05]  /*ff70*/  FADD.FTZ R4, R187, R4 ;  /* 0x00000004bb047221 */ /* 0x000fca0000010000 */
        /* <DEDUP_REMOVED lines=13> */
[-C--:B------:R-:W-:Y:S01]  /*10050*/  HMMA.16816.F32.BF16 R68, R128, R80.reuse, R68 ;  /* 0x000000508044723c */ /* 0x080fe20000041844 */
[----:B------:R1:W-:Y:S04]  /*10060*/  STL [R1+0x38], R228 ;  /* 0x000038e401007387 */ /* 0x0003e80000100800 */
[----:B------:R1:W-:Y:S03]  /*10070*/  STL [R1+0x3c], R220 ;  /* 0x00003cdc01007387 */ /* 0x0003e60000100800 */
[C---:B------:R-:W-:Y:S01]  /*10080*/  HMMA.16816.F32.BF16 R72, R124.reuse, R80, R72 ;  /* 0x000000507c48723c */ /* 0x040fe20000041848 */
[----:B------:R1:W-:Y:S07]  /*10090*/  STL [R1+0x40], R216 ;  /* 0x000040d801007387 */ /* 0x0003ee0000100800 */
[-C--:B------:R-:W-:Y:S01]  /*100a0*/  HMMA.16816.F32.BF16 R76, R124, R82.reuse, R76 ;  /* 0x000000527c4c723c */ /* 0x080fe2000004184c */
[----:B------:R1:W-:Y:S07]  /*100b0*/  STL [R1+0x34], R219 ;  /* 0x000034db01007387 */ /* 0x0003ee0000100800 */
[----:B------:R-:W-:Y:S08]  /*100c0*/  HMMA.16816.F32.BF16 R80, R128, R82, R40 ;  /* 0x000000528050723c */ /* 0x000ff00000041828 */
[C---:B--2---:R-:W-:Y:S08]  /*100d0*/  HMMA.16816.F32.BF16 R164, R124.reuse, R172, R164 ;  /* 0x000000ac7ca4723c */ /* 0x044ff000000418a4 */
        /* <DEDUP_REMOVED lines=23> */
[----:B------:R-:W2:Y:S04]  /*10250*/  LDL R237, [R1+0x2c] ;  /* 0x00002c0001ed7983 */ /* 0x000ea80000100800 */
[----:B------:R-:W3:Y:S01]  /*10260*/  LDL R199, [R1+0x28] ;  /* 0x0000280001c77983 */ /* 0x000ee20000100800 */
        /* <DEDUP_REMOVED lines=11> */
[----:B------:R-:W-:Y:S01]  /*10320*/  LOP3.LUT R11, R138, 0x8, R11, 0x78, !PT ;  /* 0x000000088a0b7812 */ /* 0x000fe200078e780b */
[----:B------:R-:W-:Y:S01]  /*10330*/  USHF.L.U64.HI UR7, UR14, 0x5, UR7 ;  /* 0x000000050e077899 */ /* 0x000fe20008010207 */
[----:B------:R-:W-:Y:S01]  /*10340*/  IMAD.U32 R0, RZ, RZ, UR4 ;  /* 0x00000004ff007e24 */ /* 0x000fe2000f8e00ff */
[----:B------:R-:W-:Y:S01]  /*10350*/  LOP3.LUT R5, R214, 0x200, R207, 0xf8, !PT ;  /* 0x00000200d6057812 */ /* 0x000fe200078ef8cf */
[----:B------:R-:W-:Y:S01]  /*10360*/  VIADD R138, R6, 0xffffff89 ;  /* 0xffffff89068a7836 */ /* 0x000fe20000000000 */
[----:B------:R-:W-:Y:S01]  /*10370*/  ULEA.HI.X UR4, UR8, UR7, UR9, 0x4, UP0 ;  /* 0x0000000708047291 */ /* 0x000fe200080f2409 */
[----:B------:R-:W-:Y:S01]  /*10380*/  IMAD.U32 R14, RZ, RZ, UR12 ;  /* 0x0000000cff0e7e24 */ /* 0x000fe2000f8e00ff */
[----:B------:R-:W-:Y:S01]  /*10390*/  LOP3.LUT R11, R5, R11, RZ, 0xfc, !PT ;  /* 0x0000000b050b7212 */ /* 0x000fe200078efcff */
[----:B------:R-:W-:Y:S01]  /*103a0*/  IMAD.U32 R3, RZ, RZ, UR7 ;  /* 0x00000007ff037e24 */ /* 0x000fe2000f8e00ff */
[----:B------:R-:W-:Y:S01]  /*103b0*/  SEL R132, R132, 0xffffffe0, !P3 ;  /* 0xffffffe084847807 */ /* 0x000fe20005800000 */
[----:B------:R-:W-:Y:S01]  /*103c0*/  VIADD R137, R6, 0xffffff88 ;  /* 0xffffff8806897836 */ /* 0x000fe20000000000 */
[----:B------:R-:W-:Y:S01]  /*103d0*/  UIADD3 UR7, UPT, UPT, UR22, -0x4, URZ ;  /* 0xfffffffc16077890 */ /* 0x000fe2000fffe0ff */
[----:B------:R-:W-:-:S03]  /*103e0*/  IMAD.U32 R15, RZ, RZ, UR4 ;  /* 0x00000004ff0f7e24 */ /* 0x000fc6000f8e00ff */
[----:B------:R-:W-:Y:S01]  /*103f0*/  UISETP.GT.U32.AND UP0, UPT, UR7, UR19, UPT ;  /* 0x000000130700728c */ /* 0x000fe2000bf04070 */
[----:B------:R-:W-:Y:S01]  /*10400*/  BAR.SYNC.DEFER_BLOCKING 0x0 ;  /* 0x0000000000007b1d */ /* 0x000fe20000010000 */
[CC--:B--2---:R-:W-:Y:S02]  /*10410*/  @!P2 LEA R4, P6, R0.reuse, R237.reuse, 0x1 ;  /* 0x000000ed0004a211 */ /* 0x0c4fe400078c08ff */
[-C--:B------:R-:W-:Y:S02]  /*10420*/  @!P1 LEA R12, P0, R0, R237.reuse, 0x1 ;  /* 0x000000ed000c9211 */ /* 0x080fe400078008ff */
[----:B------:R-:W-:Y:S02]  /*10430*/  LEA R2, P5, R14, R237, 0x1 ;  /* 0x000000ed0e027211 */ /* 0x000fe400078a08ff */
[CCC-:B---3--:R-:W-:Y:S02]  /*10440*/  @!P2 LEA.HI.X R5, R0.reuse, R199.reuse, R3.reuse, 0x1, P6 ;  /* 0x000000c70005a211 */ /* 0x1c8fe400030f0c03 */
[----:B------:R-:W-:-:S02]  /*10450*/  @!P1 LEA.HI.X R13, R0, R199, R3, 0x1, P0 ;  /* 0x000000c7000d9211 */ /* 0x000fc400000f0c03 */
[----:B------:R-:W-:Y:S01]  /*10460*/  LEA.HI.X R3, R14, R199, R15, 0x1, P5 ;  /* 0x000000c70e037211 */ /* 0x000fe200028f0c0f */
[----:B------:R-:W-:Y:S01]  /*10470*/  @!PT LDS RZ, [RZ] ;  /* 0x00000000fffff984 */ /* 0x000fe20000000800 */
[----:B------:R-:W-:Y:S01]  /*10480*/  @!PT LDS RZ, [RZ] ;  /* 0x00000000fffff984 */ /* 0x000fe20000000800 */
[----:B------:R-:W-:Y:S01]  /*10490*/  @!PT LDS RZ, [RZ] ;  /* 0x00000000fffff984 */ /* 0x000fe20000000800 */
[----:B------:R1:W-:Y:S01]  /*104a0*/  @!P2 LDGSTS.E.BYPASS.LTC128B.128 [R221+0xa000], desc[UR28][R4.64] ;  /* 0x0a00000004ddafae */ /* 0x0003e2000b981a1c */
[----:B------:R-:W-:Y:S02]  /*104b0*/  LEA R0, R11, UR5, 0x1 ;  /* 0x000000050b007c11 */ /* 0x000fe4000f8e08ff */
[----:B------:R-:W-:Y:S01]  /*104c0*/  ISETP.GT.AND P5, PT, R9, R137, PT ;  /* 0x000000890900720c */ /* 0x000fe20003fa4270 */
        /* <DEDUP_REMOVED lines=15> */
[----:B-1----:R-:W-:-:S03]  /*105c0*/  IMAD.IADD R4, R132, 0x1, R0 ;  /* 0x0000000184047824 */ /* 0x002fc600078e0200 */
[----:B------:R-:W-:Y:S04]  /*105d0*/  @P1 STS.128 [R221+0xb800], RZ ;  /* 0x00b800ffdd001388 */ /* 0x000fe80000000c00 */
[----:B------:R-:W-:Y:S04]  /*105e0*/  LDSM.16.M88.4 R20, [R0] ;  /* 0x000000000014783b */ /* 0x000fe80000000200 */
[----:B------:R-:W1:Y:S04]  /*105f0*/  LDSM.16.M88.4 R16, [R227+UR5+0x8000] ;  /* 0x00800005e310783b */ /* 0x000e680008000200 */
        /* <DEDUP_REMOVED lines=9> */
[----:B------:R-:W3:Y:S04]  /*10690*/  LDSM.16.M88.4 R140, [R5+0x8000] ;  /* 0x00800000058c783b */ /* 0x000ee80000000200 */
[----:B------:R-:W5:Y:S04]  /*106a0*/  LDSM.16.M88.4 R32, [R5+0x8800] ;  /* 0x008800000520783b */ /* 0x000f680000000200 */
[----:B------:R-:W-:Y:S04]  /*106b0*/  LDSM.16.M88.4 R180, [R3+0x8000] ;  /* 0x0080000003b4783b */ /* 0x000fe80000000200 */
[----:B------:R-:W-:Y:S01]  /*106c0*/  LDSM.16.M88.4 R176, [R3+0x8800] ;  /* 0x0088000003b0783b */ /* 0x000fe20000000200 */
[-C--:B-1----:R-:W-:Y:S08]  /*106d0*/  HMMA.16816.F32.BF16 R232, R20, R16.reuse, RZ ;  /* 0x0000001014e8723c */ /* 0x082ff000000418ff */
[C---:B--2---:R-:W-:Y:S08]  /*106e0*/  HMMA.16816.F32.BF16 R188, R12.reuse, R16, RZ ;  /* 0x000000100cbc723c */ /* 0x044ff000000418ff */
[-C--:B------:R-:W-:Y:S08]  /*106f0*/  HMMA.16816.F32.BF16 R204, R12, R18.reuse, RZ ;  /* 0x000000120ccc723c */ /* 0x080ff000000418ff */
[----:B------:R-:W-:Y:S01]  /*10700*/  HMMA.16816.F32.BF16 R208, R20, R18, RZ ;  /* 0x0000001214d0723c */ /* 0x000fe200000418ff */
[----:B------:R-:W1:Y:S07]  /*10710*/  LDSM.16.M88.4 R16, [R4] ;  /* 0x000000000410783b */ /* 0x000e6e0000000200 */
[C---:B----4-:R-:W-:Y:S08]  /*10720*/  HMMA.16816.F32.BF16 R192, R12.reuse, R28, RZ ;  /* 0x0000001c0cc0723c */ /* 0x050ff000000418ff */
[----:B------:R-:W-:Y:S01]  /*10730*/  HMMA.16816.F32.BF16 R196, R12, R30, RZ ;  /* 0x0000001e0cc4723c */ /* 0x000fe200000418ff */
[----:B------:R-:W2:Y:S07]  /*10740*/  LDSM.16.M88.4 R12, [R2+0x2000] ;  /* 0x00200000020c783b */ /* 0x000eae0000000200 */
[C---:B------:R-:W-:Y:S08]  /*10750*/  HMMA.16816.F32.BF16 R200, R20.reuse, R28, RZ ;  /* 0x0000001c14c8723c */ /* 0x040ff000000418ff */
[----:B------:R-:W-:Y:S08]  /*10760*/  HMMA.16816.F32.BF16 R184, R20, R30, RZ ;  /* 0x0000001e14b8723c */ /* 0x000ff000000418ff */
[C---:B---3--:R-:W-:Y:S08]  /*10770*/  HMMA.16816.F32.BF16 R28, R24.reuse, R140, R188 ;  /* 0x0000008c181c723c */ /* 0x048ff000000418bc */
[C---:B-----5:R-:W-:Y:S08]  /*10780*/  HMMA.16816.F32.BF16 R20, R24.reuse, R32, R192 ;  /* 0x000000201814723c */ /* 0x060ff000000418c0 */
[C---:B------:R-:W-:Y:S08]  /*10790*/  HMMA.16816.F32.BF16 R188, R24.reuse, R142, R204 ;  /* 0x0000008e18bc723c */ /* 0x040ff000000418cc */
[----:B------:R-:W-:Y:S08]  /*107a0*/  HMMA.16816.F32.BF16 R24, R24, R34, R196 ;  /* 0x000000221818723c */ /* 0x000ff000000418c4 */
[C---:B-1----:R-:W-:Y:S08]  /*107b0*/  HMMA.16816.F32.BF16 R232, R16.reuse, R140, R232 ;  /* 0x0000008c10e8723c */ /* 0x042ff000000418e8 */
[C---:B------:R-:W-:Y:S08]  /*107c0*/  HMMA.16816.F32.BF16 R236, R16.reuse, R32, R200 ;  /* 0x0000002010ec723c */ /* 0x040ff000000418c8 */
[C---:B------:R-:W-:Y:S08]  /*107d0*/  HMMA.16816.F32.BF16 R196, R16.reuse, R142, R208 ;  /* 0x0000008e10c4723c */ /* 0x040ff000000418d0 */
[----:B------:R-:W-:Y:S01]  /*107e0*/  HMMA.16816.F32.BF16 R184, R16, R34, R184 ;  /* 0x0000002210b8723c */ /* 0x000fe200000418b8 */
[----:B------:R-:W1:Y:S07]  /*107f0*/  LDSM.16.M88.4 R16, [R2] ;  /* 0x000000000210783b */ /* 0x000e6e0000000200 */
[----:B--2---:R-:W-:Y:S01]  /*10800*/  HMMA.16816.F32.BF16 R192, R12, R180, R28 ;  /* 0x000000b40cc0723c */ /* 0x004fe2000004181c */
[----:B------:R-:W-:-:S07]  /*10810*/  IMAD.IADD R28, R132, 0x1, R3 ;  /* 0x00000001841c7824 */ /* 0x000fce00078e0203 */
[C---:B------:R-:W-:Y:S01]  /*10820*/  HMMA.16816.F32.BF16 R200, R12.reuse, R176, R20 ;  /* 0x000000b00cc8723c */ /* 0x040fe20000041814 */
[----:B------:R-:W-:Y:S07]  /*10830*/  LDSM.16.M88.4 R20, [R28+0x8800] ;  /* 0x008800001c14783b */ /* 0x000fee0000000200 */
        /* <DEDUP_REMOVED lines=9> */
[----:B------:R-:W1:Y:S04]  /*108d0*/  LDSM.16.M88.4 R16, [R11] ;  /* 0x000000000b10783b */ /* 0x000e680000000200 */
[----:B------:R-:W-:Y:S03]  /*108e0*/  LDSM.16.M88.4 R176, [R227+UR5+0x9800] ;  /* 0x00980005e3b0783b */ /* 0x000fe60008000200 */
[C---:B--2---:R-:W-:Y:S08]  /*108f0*/  HMMA.16816.F32.BF16 R32, R12.reuse, R22, R32 ;  /* 0x000000160c20723c */ /* 0x044ff00000041820 */
[C---:B---3--:R-:W-:Y:S08]  /*10900*/  HMMA.16816.F32.BF16 R184, R12.reuse, R26, R140 ;  /* 0x0000001a0cb8723c */ /* 0x048ff0000004188c */
        /* <DEDUP_REMOVED lines=8> */
[----:B------:R1:W3:Y:S07]  /*10990*/  LDSM.16.M88.4 R16, [R0+0x4000] ;  /* 0x004000000010783b */ /* 0x0002ee0000000200 */
[C---:B--2---:R-:W-:Y:S08]  /*109a0*/  HMMA.16816.F32.BF16 R208, R12.reuse, R180, R192 ;  /* 0x000000b40cd0723c */ /* 0x044ff000000418c0 */
[C---:B------:R-:W-:Y:S08]  /*109b0*/  HMMA.16816.F32.BF16 R196, R12.reuse, R182, R184 ;  /* 0x000000b60cc4723c */ /* 0x040ff000000418b8 */
[----:B------:R-:W-:Y:S01]  /*109c0*/  HMMA.16816.F32.BF16 R192, R12, R176, R140 ;  /* 0x000000b00cc0723c */ /* 0x000fe2000004188c */
[----:B------:R-:W-:Y:S01]  /*109d0*/  LDSM.16.M88.4 R140, [R5+0x9800] ;  /* 0x00980000058c783b */ /* 0x000fe20000000200 */
[----:B-1----:R-:W-:-:S04]  /*109e0*/  VIADD R0, R6, UR21 ;  /* 0x0000001506007c36 */ /* 0x002fc80008000000 */
[C---:B------:R-:W-:Y:S02]  /*109f0*/  VIADD R132, R0.reuse, 0xffffff98 ;  /* 0xffffff9800847836 */ /* 0x040fe40000000000 */
        /* <DEDUP_REMOVED lines=9> */
[----:B------:R-:W-:Y:S03]  /*10a90*/  LDSM.16.M88.4 R16, [R2+0x6000] ;  /* 0x006000000210783b */ /* 0x000fe60000000200 */
[C---:B-1----:R-:W-:Y:S08]  /*10aa0*/  HMMA.16816.F32.BF16 R232, R12.reuse, R140, R192 ;  /* 0x0000008c0ce8723c */ /* 0x042ff000000418c0 */
[----:B--2---:R-:W-:Y:S08]  /*10ab0*/  HMMA.16816.F32.BF16 R236, R12, R34, R196 ;  /* 0x000000220cec723c */ /* 0x004ff000000418c4 */
[-C--:B------:R-:W-:Y:S01]  /*10ac0*/  HMMA.16816.F32.BF16 R196, R24, R32.reuse, R20 ;  /* 0x0000002018c4723c */ /* 0x080fe20000041814 */
[----:B------:R-:W1:Y:S07]  /*10ad0*/  LDSM.16.M88.4 R20, [R2+0x4000] ;  /* 0x004000000214783b */ /* 0x000e6e0000000200 */
[C---:B------:R-:W-:Y:S08]  /*10ae0*/  HMMA.16816.F32.BF16 R240, R12.reuse, R32, R208 ;  /* 0x000000200cf0723c */ /* 0x040ff000000418d0 */
[----:B------:R-:W-:Y:S01]  /*10af0*/  HMMA.16816.F32.BF16 R208, R12, R142, R184 ;  /* 0x0000008e0cd0723c */ /* 0x000fe200000418b8 */
[----:B------:R-:W-:Y:S07]  /*10b00*/  LDSM.16.M88.4 R12, [R11+0x4000] ;  /* 0x004000000b0c783b */ /* 0x000fee0000000200 */
[C---:B------:R-:W-:Y:S01]  /*10b10*/  HMMA.16816.F32.BF16 R184, R24.reuse, R34, R188 ;  /* 0x0000002218b8723c */ /* 0x040fe200000418bc */
[----:B------:R-:W-:Y:S04]  /*10b20*/  LDSM.16.M88.4 R32, [R28+0x9000] ;  /* 0x009000001c20783b */ /* 0x000fe80000000200 */
[----:B------:R-:W-:Y:S03]  /*10b30*/  LDSM.16.M88.4 R28, [R28+0x9800] ;  /* 0x009800001c1c783b */ /* 0x000fe60000000200 */
[C---:B------:R-:W-:Y:S08]  /*10b40*/  HMMA.16816.F32.BF16 R192, R24.reuse, R140, R204 ;  /* 0x0000008c18c0723c */ /* 0x040ff000000418cc */
[----:B------:R-:W-:Y:S01]  /*10b50*/  HMMA.16816.F32.BF16 R140, R24, R142, R200 ;  /* 0x0000008e188c723c */ /* 0x000fe200000418c8 */
[----:B------:R-:W2:Y:S01]  /*10b60*/  LDSM.16.M88.4 R24, [R11+0x6000] ;  /* 0x006000000b18783b */ /* 0x000ea20000000200 */
[----:B------:R-:W-:Y:S01]  /*10b70*/  VIADD R200, R0, 0xffffff90 ;  /* 0xffffff9000c87836 */ /* 0x000fe20000000000 */
[----:B------:R-:W-:-:S05]  /*10b80*/  DEPBAR.LE SB0, 0x0 ;  /* 0x000080000000791a */ /* 0x000fca0000000000 */
[C---:B-1----:R-:W-:Y:S08]  /*10b90*/  HMMA.16816.F32.BF16 R188, R20.reuse, R182, R184 ;  /* 0x000000b614bc723c */ /* 0x042ff000000418b8 */
[C---:B------:R-:W-:Y:S08]  /*10ba0*/  HMMA.16816.F32.BF16 R196, R20.reuse, R180, R196 ;  /* 0x000000b414c4723c */ /* 0x040ff000000418c4 */
[C---:B------:R-:W-:Y:S08]  /*10bb0*/  HMMA.16816.F32.BF16 R184, R20.reuse, R176, R192 ;  /* 0x000000b014b8723c */ /* 0x040ff000000418c0 */
[----:B------:R-:W-:Y:S08]  /*10bc0*/  HMMA.16816.F32.BF16 R140, R20, R178, R140 ;  /* 0x000000b2148c723c */ /* 0x000ff0000004188c */
[C---:B------:R-:W-:Y:S08]  /*10bd0*/  HMMA.16816.F32.BF16 R20, R16.reuse, R180, R240 ;  /* 0x000000b41014723c */ /* 0x040ff000000418f0 */
[C---:B------:R-:W-:Y:S08]  /*10be0*/  HMMA.16816.F32.BF16 R180, R16.reuse, R182, R236 ;  /* 0x000000b610b4723c */ /* 0x040ff000000418ec */
[----:B------:R-:W-:Y:S08]  /*10bf0*/  HMMA.16816.F32.BF16 R236, R16, R178, R208 ;  /* 0x000000b210ec723c */ /* 0x000ff000000418d0 */
[----:B--2---:R-:W-:Y:S01]  /*10c00*/  HMMA.16816.F32.BF16 R208, R24, R32, R20 ;  /* 0x0000002018d0723c */ /* 0x004fe20000041814 */
[----:B------:R-:W-:-:S02]  /*10c10*/  VIADD R21, R0, 0xffffff80 ;  /* 0xffffff8000157836 */ /* 0x000fc40000000000 */
[----:B------:R-:W-:Y:S02]  /*10c20*/  VIADD R22, R0, 0xffffff81 ;  /* 0xffffff8100167836 */ /* 0x000fe40000000000 */
[C---:B------:R-:W-:Y:S02]  /*10c30*/  IMAD.IADD R3, R222.reuse, 0x1, -R21 ;  /* 0x00000001de037824 */ /* 0x040fe400078e0a15 */
[----:B------:R-:W-:Y:S01]  /*10c40*/  IMAD.IADD R2, R222, 0x1, -R22 ;  /* 0x00000001de027824 */ /* 0x000fe200078e0a16 */
[----:B------:R-:W-:Y:S01]  /*10c50*/  HMMA.16816.F32.BF16 R192, R12, R30, R140 ;  /* 0x0000001e0cc0723c */ /* 0x000fe2000004188c */
[----:B------:R-:W-:Y:S02]  /*10c60*/  VIADD R140, R0, 0xffffff88 ;  /* 0xffffff88008c7836 */ /* 0x000fe40000000000 */
[----:B------:R-:W-:Y:S01]  /*10c70*/  VIADD R20, R6, 0xffffff81 ;  /* 0xffffff8106147836 */ /* 0x000fe20000000000 */
[----:B------:R-:W-:Y:S01]  /*10c80*/  IABS R4, R2 ;  /* 0x0000000200047213 */ /* 0x000fe20000000000 */
[----:B------:R-:W-:-:S02]  /*10c90*/  IMAD.IADD R5, R222, 0x1, -R140 ;  /* 0x00000001de057824 */ /* 0x000fc400078e0a8c */
[----:B------:R-:W-:Y:S01]  /*10ca0*/  VIADD R141, R6, 0xffffff90 ;  /* 0xffffff90068d7836 */ /* 0x000fe20000000000 */
[----:B------:R-:W-:Y:S01]  /*10cb0*/  HMMA.16816.F32.BF16 R232, R16, R176, R232 ;  /* 0x000000b010e8723c */ /* 0x000fe200000418e8 */
[----:B------:R-:W-:Y:S01]  /*10cc0*/  VIADD R177, R0, 0xffffff89 ;  /* 0xffffff8900b17836 */ /* 0x000fe20000000000 */
[C---:B------:R-:W-:Y:S01]  /*10cd0*/  ISETP.GT.AND P6, PT, R9.reuse, R20, PT ;  /* 0x000000140900720c */ /* 0x040fe20003fc4270 */
[----:B------:R-:W-:Y:S02]  /*10ce0*/  VIADD R18, R6, 0xffffff80 ;  /* 0xffffff8006127836 */ /* 0x000fe40000000000 */
[----:B------:R-:W-:Y:S02]  /*10cf0*/  IMAD.IADD R11, R222, 0x1, -R177 ;  /* 0x00000001de0b7824 */ /* 0x000fe400078e0ab1 */
[----:B------:R-:W-:Y:S01]  /*10d00*/  VIADD R176, R6, 0xffffff91 ;  /* 0xffffff9106b07836 */ /* 0x000fe20000000000 */
[----:B------:R-:W-:Y:S01]  /*10d10*/  HMMA.16816.F32.BF16 R196, R12, R32, R196 ;  /* 0x000000200cc4723c */ /* 0x000fe200000418c4 */
[----:B------:R-:W-:Y:S01]  /*10d20*/  BAR.SYNC.DEFER_BLOCKING 0x0 ;  /* 0x0000000000007b1d */ /* 0x000fe20000010000 */
[----:B------:R-:W-:Y:S01]  /*10d30*/  IABS R2, R11 ;  /* 0x0000000b00027213 */ /* 0x000fe20000000000 */
[----:B------:R-:W-:Y:S01]  /*10d40*/  IMAD.MOV.U32 R11, RZ, RZ, R4 ;  /* 0x000000ffff0b7224 */ /* 0x000fe200078e0004 */
[----:B------:R-:W-:-:S04]  /*10d50*/  ISETP.GT.AND P0, PT, R9, R18, PT ;  /* 0x000000120900720c */ /* 0x000fc80003f04270 */
[C---:B------:R-:W-:Y:S08]  /*10d60*/  HMMA.16816.F32.BF16 R188, R12.reuse, R34, R188 ;  /* 0x000000220cbc723c */ /* 0x040ff000000418bc */
[----:B------:R-:W-:Y:S01]  /*10d70*/  HMMA.16816.F32.BF16 R184, R12, R28, R184 ;  /* 0x0000001c0cb8723c */ /* 0x000fe200000418b8 */
[----:B------:R-:W-:Y:S01]  /*10d80*/  IABS R12, R3 ;  /* 0x00000003000c7213 */ /* 0x000fe20000000000 */
[----:B------:R-:W-:Y:S01]  /*10d90*/  IMAD.IADD R13, R222, 0x1, -R200 ;  /* 0x00000001de0d7824 */ /* 0x000fe200078e0ac8 */
[----:B------:R-:W-:-:S02]  /*10da0*/  IABS R3, R5 ;  /* 0x0000000500037213 */ /* 0x000fc40000000000 */
[----:B------:R-:W-:Y:S02]  /*10db0*/  I2FP.F32.S32 R12, R12 ;  /* 0x0000000c000c7245 */ /* 0x000fe40000201400 */
[----:B------:R-:W-:Y:S01]  /*10dc0*/  IABS R5, R13 ;  /* 0x0000000d00057213 */ /* 0x000fe20000000000 */
[----:B------:R-:W-:Y:S01]  /*10dd0*/  IMAD.MOV.U32 R4, RZ, RZ, R3 ;  /* 0x000000ffff047224 */ /* 0x000fe200078e0003 */
[----:B------:R-:W-:Y:S01]  /*10de0*/  HMMA.16816.F32.BF16 R204, R24, R34, R180 ;  /* 0x0000002218cc723c */ /* 0x000fe200000418b4 */
[----:B------:R-:W-:Y:S02]  /*10df0*/  IMAD.MOV.U32 R3, RZ, RZ, R2 ;  /* 0x000000ffff037224 */ /* 0x000fe400078e0002 */
[----:B------:R-:W-:Y:S01]  /*10e00*/  FFMA.FTZ R14, R12, -UR6, R196 ;  /* 0x800000060c0e7c23 */ /* 0x000fe200080100c4 */
[----:B------:R-:W-:Y:S01]  /*10e10*/  IMAD.MOV.U32 R2, RZ, RZ, R5 ;  /* 0x000000ffff027224 */ /* 0x000fe200078e0005 */
[----:B------:R-:W-:Y:S02]  /*10e20*/  I2FP.F32.S32 R4, R4 ;  /* 0x0000000400047245 */ /* 0x000fe40000201400 */
[----:B------:R-:W-:-:S02]  /*10e30*/  I2FP.F32.S32 R3, R3 ;  /* 0x0000000300037245 */ /* 0x000fc40000201400 */
[----:B------:R-:W-:Y:S01]  /*10e40*/  I2FP.F32.S32 R5, R11 ;  /* 0x0000000b00057245 */ /* 0x000fe20000201400 */
[----:B------:R-:W-:Y:S01]  /*10e50*/  FFMA.FTZ R12, R4, -UR6, R188 ;  /* 0x80000006040c7c23 */ /* 0x000fe200080100bc */
[----:B------:R-:W-:Y:S01]  /*10e60*/  FSEL R188, R14, -INF , !P0 ;  /* 0xff8000000ebc7808 */ /* 0x000fe20004000000 */
[----:B------:R-:W-:Y:S01]  /*10e70*/  FFMA.FTZ R11, R3, -UR6, R189 ;  /* 0x80000006030b7c23 */ /* 0x000fe200080100bd */
[----:B------:R-:W-:Y:S01]  /*10e80*/  ISETP.GT.AND P0, PT, R9, R138, PT ;  /* 0x0000008a0900720c */ /* 0x000fe20003f04270 */
[----:B------:R-:W-:Y:S01]  /*10e90*/  FFMA.FTZ R13, R5, -UR6, R197 ;  /* 0x80000006050d7c23 */ /* 0x000fe200080100c5 */
[----:B------:R-:W-:Y:S01]  /*10ea0*/  VIADD R5, R222, 0x8 ;  /* 0x00000008de057836 */ /* 0x000fe20000000000 */
[----:B------:R-:W-:Y:S01]  /*10eb0*/  I2FP.F32.S32 R2, R2 ;  /* 0x0000000200027245 */ /* 0x000fe20000201400 */
[----:B------:R-:W-:Y:S01]  /*10ec0*/  VIADD R3, R6, 0xffffff98 ;  /* 0xffffff9806037836 */ /* 0x000fe20000000000 */
[----:B------:R-:W-:Y:S01]  /*10ed0*/  FSEL R197, R11, -INF , !P0 ;  /* 0xff8000000bc57808 */ /* 0x000fe20004000000 */
[----:B------:R-:W-:Y:S01]  /*10ee0*/  IMAD.IADD R11, R5, 0x1, -R140 ;  /* 0x00000001050b7824 */ /* 0x000fe200078e0a8c */
[----:B------:R-:W-:Y:S01]  /*10ef0*/  FSEL R189, R13, -INF , !P6 ;  /* 0xff8000000dbd7808 */ /* 0x000fe20007000000 */
[----:B------:R-:W-:Y:S01]  /*10f00*/  FFMA.FTZ R4, R2, -UR6, R184 ;  /* 0x8000000602047c23 */ /* 0x000fe200080100b8 */
[----:B------:R-:W-:Y:S01]  /*10f10*/  VIADD R2, R6, 0xffffff99 ;  /* 0xffffff9906027836 */ /* 0x000fe20000000000 */
[----:B------:R-:W-:Y:S01]  /*10f20*/  ISETP.GT.AND P6, PT, R9, R141, PT ;  /* 0x0000008d0900720c */ /* 0x000fe20003fc4270 */
[C---:B------:R-:W-:Y:S01]  /*10f30*/  IMAD.IADD R6, R5.reuse, 0x1, -R21 ;  /* 0x0000000105067824 */ /* 0x040fe200078e0a15 */
[----:B------:R-:W-:Y:S01]  /*10f40*/  IABS R11, R11 ;  /* 0x0000000b000b7213 */ /* 0x000fe20000000000 */
[----:B------:R-:W-:Y:S01]  /*10f50*/  IMAD.IADD R17, R5, 0x1, -R200 ;  /* 0x0000000105117824 */ /* 0x000fe200078e0ac8 */
[----:B------:R-:W-:Y:S01]  /*10f60*/  FSEL R196, R12, -INF , !P5 ;  /* 0xff8000000cc47808 */ /* 0x000fe20006800000 */
[----:B------:R-:W-:Y:S01]  /*10f70*/  HMMA.16816.F32.BF16 R32, R24, R28, R232 ;  /* 0x0000001c1820723c */ /* 0x000fe200000418e8 */
[----:B------:R-:W-:Y:S01]  /*10f80*/  FSEL R201, R4, -INF , !P6 ;  /* 0xff80000004c97808 */ /* 0x000fe20007000000 */
[----:B------:R-:W-:Y:S01]  /*10f90*/  IMAD.IADD R4, R222, 0x1, -R132 ;  /* 0x00000001de047824 */ /* 0x000fe200078e0a84 */
[C---:B------:R-:W-:Y:S01]  /*10fa0*/  ISETP.GT.AND P5, PT, R9.reuse, R3, PT ;  /* 0x000000030900720c */ /* 0x040fe20003fa4270 */
[----:B------:R-:W-:Y:S01]  /*10fb0*/  IMAD.MOV.U32 R12, RZ, RZ, R11 ;  /* 0x000000ffff0c7224 */ /* 0x000fe200078e000b */
[----:B------:R-:W-:-:S02]  /*10fc0*/  ISETP.GT.AND P0, PT, R9, R176, PT ;  /* 0x000000b00900720c */ /* 0x000fc40003f04270 */
[----:B------:R-:W-:Y:S01]  /*10fd0*/  ISETP.GT.AND P6, PT, R9, R2, PT ;  /* 0x000000020900720c */ /* 0x000fe20003fc4270 */
[----:B------:R-:W-:Y:S01]  /*10fe0*/  IMAD.IADD R9, R5, 0x1, -R22 ;  /* 0x0000000105097824 */ /* 0x000fe200078e0a16 */
[----:B------:R-:W-:Y:S01]  /*10ff0*/  IABS R6, R6 ;  /* 0x0000000600067213 */ /* 0x000fe20000000000 */
[----:B------:R-:W-:Y:S01]  /*11000*/  HMMA.16816.F32.BF16 R28, R24, R30, R236 ;  /* 0x0000001e181c723c */ /* 0x000fe200000418ec */
[----:B------:R-:W-:Y:S02]  /*11010*/  IABS R4, R4 ;  /* 0x0000000400047213 */ /* 0x000fe40000000000 */
[----:B------:R-:W-:Y:S02]  /*11020*/  IABS R9, R9 ;  /* 0x0000000900097213 */ /* 0x000fe40000000000 */
[----:B------:R-:W-:Y:S02]  /*11030*/  I2FP.F32.S32 R11, R6 ;  /* 0x00000006000b7245 */ /* 0x000fe40000201400 */
[----:B------:R-:W-:-:S02]  /*11040*/  I2FP.F32.S32 R6, R12 ;  /* 0x0000000c00067245 */ /* 0x000fc40000201400 */
[----:B------:R-:W-:Y:S01]  /*11050*/  I2FP.F32.S32 R9, R9 ;  /* 0x0000000900097245 */ /* 0x000fe20000201400 */
[----:B------:R-:W-:Y:S01]  /*11060*/  FFMA.FTZ R16, R11, -UR6, R198 ;  /* 0x800000060b107c23 */ /* 0x000fe200080100c6 */
[----:B------:R-:W-:Y:S01]  /*11070*/  I2FP.F32.S32 R4, R4 ;  /* 0x0000000400047245 */ /* 0x000fe20000201400 */
[----:B------:R-:W-:Y:S01]  /*11080*/  FFMA.FTZ R14, R6, -UR6, R190 ;  /* 0x80000006060e7c23 */ /* 0x000fe200080100be */
[----:B------:R-:W-:Y:S02]  /*11090*/  VIADD R6, R0, 0xffffff91 ;  /* 0xffffff9100067836 */ /* 0x000fe40000000000 */
[----:B------:R-:W-:Y:S01]  /*110a0*/  FFMA.FTZ R15, R9, -UR6, R199 ;  /* 0x80000006090f7c23 */ /* 0x000fe200080100c7 */
[----:B------:R-:W-:Y:S02]  /*110b0*/  IMAD.IADD R9, R5, 0x1, -R177 ;  /* 0x0000000105097824 */ /* 0x000fe400078e0ab1 */
[----:B------:R-:W-:Y:S01]  /*110c0*/  FFMA.FTZ R13, R4, -UR6, R192 ;  /* 0x80000006040d7c23 */ /* 0x000fe200080100c0 */
[----:B------:R-:W-:Y:S01]  /*110d0*/  VIADD R4, R0, 0xffffff99 ;  /* 0xffffff9900047836 */ /* 0x000fe20000000000 */
[----:B------:R-:W-:Y:S01]  /*110e0*/  IABS R17, R17 ;  /* 0x0000001100117213 */ /* 0x000fe20000000000 */
[C---:B------:R-:W-:Y:S01]  /*110f0*/  IMAD.IADD R0, R222.reuse, 0x1, -R6 ;  /* 0x00000001de007824 */ /* 0x040fe200078e0a06 */
[----:B------:R-:W-:Y:S01]  /*11100*/  IABS R12, R9 ;  /* 0x00000009000c7213 */ /* 0x000fe20000000000 */
[----:B------:R-:W-:Y:S01]  /*11110*/  IMAD.IADD R11, R222, 0x1, -R4 ;  /* 0x00000001de0b7824 */ /* 0x000fe200078e0a04 */
[----:B------:R-:W-:Y:S01]  /*11120*/  FSEL R184, R13, -INF , !P5 ;  /* 0xff8000000db87808 */ /* 0x000fe20006800000 */
[----:B------:R-:W-:Y:S01]  /*11130*/  IMAD.IADD R13, R5, 0x1, -R6 ;  /* 0x00000001050d7824 */ /* 0x000fe200078e0a06 */
[----:B------:R-:W-:-:S02]  /*11140*/  IABS R9, R0 ;  /* 0x0000000000097213 */ /* 0x000fc40000000000 */
        /* <DEDUP_REMOVED lines=9> */
[----:B------:R-:W-:Y:S01]  /*111e0*/  ISETP.GT.AND P5, PT, R8, R18, PT ;  /* 0x000000120800720c */ /* 0x000fe20003fa4270 */
[----:B------:R-:W-:Y:S01]  /*111f0*/  FFMA.FTZ R12, R11, -UR6, R191 ;  /* 0x800000060b0c7c23 */ /* 0x000fe200080100bf */
[----:B------:R-:W-:Y:S01]  /*11200*/  FSEL R182, R9, -INF , !P0 ;  /* 0xff80000009b67808 */ /* 0x000fe20004000000 */
[C---:B------:R-:W-:Y:S01]  /*11210*/  IMAD.IADD R9, R5.reuse, 0x1, -R132 ;  /* 0x0000000105097824 */ /* 0x040fe200078e0a84 */
[----:B------:R-:W-:Y:S01]  /*11220*/  FSEL R183, R0, -INF , !P6 ;  /* 0xff80000000b77808 */ /* 0x000fe20007000000 */
[----:B------:R-:W-:Y:S01]  /*11230*/  IMAD.IADD R0, R5, 0x1, -R4 ;  /* 0x0000000105007824 */ /* 0x000fe200078e0a04 */
[----:B------:R-:W-:Y:S01]  /*11240*/  ISETP.GT.AND P0, PT, R8, R20, PT ;  /* 0x000000140800720c */ /* 0x000fe20003f04270 */
[----:B------:R-:W-:Y:S01]  /*11250*/  FFMA.FTZ R11, R17, -UR6, R186 ;  /* 0x80000006110b7c23 */ /* 0x000fe200080100ba */
[----:B------:R-:W-:-:S02]  /*11260*/  IABS R5, R9 ;  /* 0x0000000900057213 */ /* 0x000fc40000000000 */
[----:B------:R-:W-:Y:S02]  /*11270*/  IABS R9, R13 ;  /* 0x0000000d00097213 */ /* 0x000fe40000000000 */
[----:B------:R-:W-:Y:S02]  /*11280*/  FSEL R139, R16, -INF , !P5 ;  /* 0xff800000108b7808 */ /* 0x000fe40006800000 */
[----:B------:R-:W-:Y:S02]  /*11290*/  FSEL R143, R15, -INF , !P0 ;  /* 0xff8000000f8f7808 */ /* 0x000fe40004000000 */
[----:B------:R-:W-:Y:S01]  /*112a0*/  IABS R13, R0 ;  /* 0x00000000000d7213 */ /* 0x000fe20000000000 */
[----:B------:R-:W-:Y:S01]  /*112b0*/  IMAD.MOV.U32 R0, RZ, RZ, R5 ;  /* 0x000000ffff007224 */ /* 0x000fe200078e0005 */
[C---:B------:R-:W-:Y:S01]  /*112c0*/  ISETP.GT.AND P6, PT, R8.reuse, R137, PT ;  /* 0x000000890800720c */ /* 0x040fe20003fc4270 */
[----:B------:R-:W-:Y:S01]  /*112d0*/  IMAD.MOV.U32 R5, RZ, RZ, R9 ;  /* 0x000000ffff057224 */ /* 0x000fe200078e0009 */
[C---:B------:R-:W-:Y:S01]  /*112e0*/  ISETP.GT.AND P5, PT, R8.reuse, R138, PT ;  /* 0x0000008a0800720c */ /* 0x040fe20003fa4270 */
[----:B------:R-:W-:Y:S01]  /*112f0*/  IMAD.MOV.U32 R9, RZ, RZ, R13 ;  /* 0x000000ffff097224 */ /* 0x000fe200078e000d */
[----:B------:R-:W-:-:S02]  /*11300*/  ISETP.GT.AND P0, PT, R8, R141, PT ;  /* 0x0000008d0800720c */ /* 0x000fc40003f04270 */
[----:B------:R-:W-:Y:S02]  /*11310*/  FSEL R178, R14, -INF , !P6 ;  /* 0xff8000000eb27808 */ /* 0x000fe40007000000 */
[----:B------:R-:W-:Y:S02]  /*11320*/  FSEL R179, R12, -INF , !P5 ;  /* 0xff8000000cb37808 */ /* 0x000fe40006800000 */
[----:B------:R-:W-:Y:S02]  /*11330*/  FSEL R180, R11, -INF , !P0 ;  /* 0xff8000000bb47808 */ /* 0x000fe40004000000 */
[C---:B------:R-:W-:Y:S02]  /*11340*/  ISETP.GT.AND P6, PT, R8.reuse, R176, PT ;  /* 0x000000b00800720c */ /* 0x040fe40003fc4270 */
[C---:B------:R-:W-:Y:S02]  /*11350*/  ISETP.GT.AND P5, PT, R8.reuse, R3, PT ;  /* 0x000000030800720c */ /* 0x040fe40003fa4270 */
[----:B------:R-:W-:-:S02]  /*11360*/  ISETP.GT.AND P0, PT, R8, R2, PT ;  /* 0x000000020800720c */ /* 0x000fc40003f04270 */
[----:B------:R-:W-:Y:S02]  /*11370*/  I2FP.F32.S32 R0, R0 ;  /* 0x0000000000007245 */ /* 0x000fe40000201400 */
[----:B------:R-:W-:Y:S01]  /*11380*/  I2FP.F32.S32 R8, R5 ;  /* 0x0000000500087245 */ /* 0x000fe20000201400 */
[----:B------:R-:W-:Y:S01]  /*11390*/  VIADD R5, R222, 0x40 ;  /* 0x00000040de057836 */ /* 0x000fe20000000000 */
[----:B------:R-:W-:Y:S01]  /*113a0*/  I2FP.F32.S32 R9, R9 ;  /* 0x0000000900097245 */ /* 0x000fe20000201400 */
[----:B------:R-:W-:Y:S02]  /*113b0*/  FFMA.FTZ R14, R0, -UR6, R194 ;  /* 0x80000006000e7c23 */ /* 0x000fe400080100c2 */
[C---:B------:R-:W-:Y:S02]  /*113c0*/  IMAD.IADD R0, R5.reuse, 0x1, -R21 ;  /* 0x0000000105007824 */ /* 0x040fe400078e0a15 */
[----:B------:R-:W-:Y:S01]  /*113d0*/  FFMA.FTZ R15, R8, -UR6, R187 ;  /* 0x80000006080f7c23 */ /* 0x000fe200080100bb */
[----:B------:R-:W-:-:S02]  /*113e0*/  IMAD.IADD R11, R5, 0x1, -R22 ;  /* 0x00000001050b7824 */ /* 0x000fc400078e0a16 */
[----:B------:R-:W-:Y:S01]  /*113f0*/  FFMA.FTZ R13, R9, -UR6, R195 ;  /* 0x80000006090d7c23 */ /* 0x000fe200080100c3 */
[C---:B------:R-:W-:Y:S01]  /*11400*/  IMAD.IADD R12, R5.reuse, 0x1, -R200 ;  /* 0x00000001050c7824 */ /* 0x040fe200078e0ac8 */
[----:B------:R-:W-:Y:S01]  /*11410*/  IABS R0, R0 ;  /* 0x0000000000007213 */ /* 0x000fe20000000000 */
[C---:B------:R-:W-:Y:S01]  /*11420*/  IMAD.IADD R8, R5.reuse, 0x1, -R177 ;  /* 0x0000000105087824 */ /* 0x040fe200078e0ab1 */
[----:B------:R-:W-:Y:S01]  /*11430*/  IABS R11, R11 ;  /* 0x0000000b000b7213 */ /* 0x000fe20000000000 */
[----:B------:R-:W-:Y:S01]  /*11440*/  IMAD.IADD R9, R5, 0x1, -R140 ;  /* 0x0000000105097824 */ /* 0x000fe200078e0a8c */
[----:B------:R-:W-:Y:S02]  /*11450*/  IABS R12, R12 ;  /* 0x0000000c000c7213 */ /* 0x000fe40000000000 */
[----:B------:R-:W-:Y:S02]  /*11460*/  I2FP.F32.S32 R0, R0 ;  /* 0x0000000000007245 */ /* 0x000fe40000201400 */
[----:B------:R-:W-:-:S02]  /*11470*/  IABS R8, R8 ;  /* 0x0000000800087213 */ /* 0x000fc40000000000 */
[----:B------:R-:W-:Y:S02]  /*11480*/  I2FP.F32.S32 R11, R11 ;  /* 0x0000000b000b7245 */ /* 0x000fe40000201400 */
[----:B------:R-:W-:Y:S02]  /*11490*/  IABS R9, R9 ;  /* 0x0000000900097213 */ /* 0x000fe40000000000 */
[----:B------:R-:W-:Y:S01]  /*114a0*/  I2FP.F32.S32 R16, R12 ;  /* 0x0000000c00107245 */ /* 0x000fe20000201400 */
[----:B------:R-:W-:Y:S01]  /*114b0*/  FFMA.FTZ R12, R0, -UR6, R208 ;  /* 0x80000006000c7c23 */ /* 0x000fe200080100d0 */
[----:B------:R-:W-:Y:S01]  /*114c0*/  I2FP.F32.S32 R8, R8 ;  /* 0x0000000800087245 */ /* 0x000fe20000201400 */
[----:B------:R-:W-:Y:S01]  /*114d0*/  FFMA.FTZ R11, R11, -UR6, R209 ;  /* 0x800000060b0b7c23 */ /* 0x000fe200080100d1 */
[----:B------:R-:W-:Y:S01]  /*114e0*/  FSEL R19, R15, -INF , !P6 ;  /* 0xff8000000f137808 */ /* 0x000fe20007000000 */
[----:B------:R-:W-:Y:S01]  /*114f0*/  FFMA.FTZ R0, R16, -UR6, R32 ;  /* 0x8000000610007c23 */ /* 0x000fe20008010020 */
[----:B------:R-:W-:Y:S01]  /*11500*/  ISETP.GT.AND P6, PT, R7, R18, PT ;  /* 0x000000120700720c */ /* 0x000fe20003fc4270 */
[----:B------:R-:W-:Y:S01]  /*11510*/  FFMA.FTZ R8, R8, -UR6, R205 ;  /* 0x8000000608087c23 */ /* 0x000fe200080100cd */
[----:B------:R-:W-:-:S02]  /*11520*/  I2FP.F32.S32 R9, R9 ;  /* 0x0000000900097245 */ /* 0x000fc40000201400 */
[----:B------:R-:W-:Y:S02]  /*11530*/  FSEL R23, R14, -INF , !P5 ;  /* 0xff8000000e177808 */ /* 0x000fe40006800000 */
[----:B------:R-:W-:Y:S01]  /*11540*/  ISETP.GT.AND P5, PT, R7, R20, PT ;  /* 0x000000140700720c */ /* 0x000fe20003fa4270 */
[----:B------:R-:W-:Y:S01]  /*11550*/  FFMA.FTZ R9, R9, -UR6, R204 ;  /* 0x8000000609097c23 */ /* 0x000fe200080100cc */
[----:B------:R-:W-:Y:S02]  /*11560*/  FSEL R12, R12, -INF , !P6 ;  /* 0xff8000000c0c7808 */ /* 0x000fe40007000000 */
[----:B------:R-:W-:Y:S02]  /*11570*/  ISETP.GT.AND P6, PT, R7, R138, PT ;  /* 0x0000008a0700720c */ /* 0x000fe40003fc4270 */
[----:B------:R-:W-:Y:S02]  /*11580*/  FSEL R181, R13, -INF , !P0 ;  /* 0xff8000000db57808 */ /* 0x000fe40004000000 */
[----:B------:R-:W-:-:S02]  /*11590*/  FSEL R15, R11, -INF , !P5 ;  /* 0xff8000000b0f7808 */ /* 0x000fc40006800000 */
[C---:B------:R-:W-:Y:S02]  /*115a0*/  ISETP.GT.AND P0, PT, R7.reuse, R137, PT ;  /* 0x000000890700720c */ /* 0x040fe40003f04270 */
[----:B------:R-:W-:Y:S02]  /*115b0*/  ISETP.GT.AND P5, PT, R7, R141, PT ;  /* 0x0000008d0700720c */ /* 0x000fe40003fa4270 */
[----:B------:R-:W-:Y:S01]  /*115c0*/  FSEL R13, R8, -INF , !P6 ;  /* 0xff800000080d7808 */ /* 0x000fe20007000000 */
[----:B------:R-:W-:Y:S01]  /*115d0*/  IMAD.IADD R8, R5, 0x1, -R6 ;  /* 0x0000000105087824 */ /* 0x000fe200078e0a06 */
[----:B------:R-:W-:Y:S01]  /*115e0*/  FSEL R14, R9, -INF , !P0 ;  /* 0xff800000090e7808 */ /* 0x000fe20004000000 */
[----:B------:R-:W-:Y:S01]  /*115f0*/  IMAD.IADD R9, R5, 0x1, -R132 ;  /* 0x0000000105097824 */ /* 0x000fe200078e0a84 */
[----:B------:R-:W-:Y:S01]  /*11600*/  FSEL R16, R0, -INF , !P5 ;  /* 0xff80000000107808 */ /* 0x000fe20006800000 */
[----:B------:R-:W-:Y:S01]  /*11610*/  VIADD R0, R222, 0x48 ;  /* 0x00000048de007836 */ /* 0x000fe20000000000 */
[----:B------:R-:W-:-:S02]  /*11620*/  ISETP.GT.AND P0, PT, R7, R176, PT ;  /* 0x000000b00700720c */ /* 0x000fc40003f04270 */
[C---:B------:R-:W-:Y:S01]  /*11630*/  ISETP.GT.AND P6, PT, R7.reuse, R3, PT ;  /* 0x000000030700720c */ /* 0x040fe20003fc4270 */
[C---:B------:R-:W-:Y:S01]  /*11640*/  IMAD.IADD R6, R0.reuse, 0x1, -R6 ;  /* 0x0000000100067824 */ /* 0x040fe200078e0a06 */
[----:B------:R-:W-:Y:S01]  /*11650*/  ISETP.GT.AND P5, PT, R7, R2, PT ;  /* 0x000000020700720c */ /* 0x000fe20003fa4270 */
[----:B------:R-:W-:Y:S01]  /*11660*/  IMAD.IADD R7, R5, 0x1, -R4 ;  /* 0x0000000105077824 */ /* 0x000fe200078e0a04 */
[----:B------:R-:W-:Y:S01]  /*11670*/  IABS R8, R8 ;  /* 0x0000000800087213 */ /* 0x000fe20000000000 */
[----:B------:R-:W-:Y:S01]  /*11680*/  IMAD.IADD R5, R0, 0x1, -R21 ;  /* 0x0000000100057824 */ /* 0x000fe200078e0a15 */
[----:B------:R-:W-:Y:S02]  /*11690*/  IABS R9, R9 ;  /* 0x0000000900097213 */ /* 0x000fe40000000000 */
[----:B------:R-:W-:Y:S01]  /*116a0*/  IABS R11, R7 ;  /* 0x00000007000b7213 */ /* 0x000fe20000000000 */
[----:B------:R-:W-:Y:S01]  /*116b0*/  IMAD.MOV.U32 R7, RZ, RZ, R8 ;  /* 0x000000ffff077224 */ /* 0x000fe200078e0008 */
[----:B------:R-:W-:Y:S01]  /*116c0*/  IABS R17, R5 ;  /* 0x0000000500117213 */ /* 0x000fe20000000000 */
[----:B------:R-:W-:Y:S01]  /*116d0*/  IMAD.MOV.U32 R5, RZ, RZ, R9 ;  /* 0x000000ffff057224 */ /* 0x000fe200078e0009 */
[----:B------:R-:W-:-:S02]  /*116e0*/  I2FP.F32.S32 R11, R11 ;  /* 0x0000000b000b7245 */ /* 0x000fc40000201400 */
[----:B------:R-:W-:Y:S02]  /*116f0*/  I2FP.F32.S32 R7, R7 ;  /* 0x0000000700077245 */ /* 0x000fe40000201400 */
[----:B------:R-:W-:Y:S01]  /*11700*/  I2FP.F32.S32 R8, R5 ;  /* 0x0000000500087245 */ /* 0x000fe20000201400 */
[----:B------:R-:W-:Y:S01]  /*11710*/  IMAD.IADD R5, R0, 0x1, -R22 ;  /* 0x0000000100057824 */ /* 0x000fe200078e0a16 */
[----:B------:R-:W-:Y:S01]  /*11720*/  I2FP.F32.S32 R17, R17 ;  /* 0x0000001100117245 */ /* 0x000fe20000201400 */
[----:B------:R-:W-:Y:S01]  /*11730*/  FFMA.FTZ R9, R7, -UR6, R33 ;  /* 0x8000000607097c23 */ /* 0x000fe20008010021 */
[----:B------:R-:W-:Y:S01]  /*11740*/  FFMA.FTZ R7, R11, -UR6, R29 ;  /* 0x800000060b077c23 */ /* 0x000fe2000801001d */
[----:B------:R-:W-:Y:S01]  /*11750*/  FFMA.FTZ R8, R8, -UR6, R28 ;  /* 0x8000000608087c23 */ /* 0x000fe2000801001c */
[----:B------:R-:W-:Y:S01]  /*11760*/  IABS R5, R5 ;  /* 0x0000000500057213 */ /* 0x000fe20000000000 */
[----:B------:R-:W-:Y:S01]  /*11770*/  FFMA.FTZ R11, R17, -UR6, R210 ;  /* 0x80000006110b7c23 */ /* 0x000fe200080100d2 */
[----:B------:R-:W-:-:S02]  /*11780*/  FSEL R9, R9, -INF , !P0 ;  /* 0xff80000009097808 */ /* 0x000fc40004000000 */
[----:B------:R-:W-:Y:S02]  /*11790*/  ISETP.GE.AND P0, PT, R18, R223, PT ;  /* 0x000000df1200720c */ /* 0x000fe40003f06270 */
[----:B------:R-:W-:Y:S02]  /*117a0*/  FSEL R142, R8, -INF , !P6 ;  /* 0xff800000088e7808 */ /* 0x000fe40007000000 */
[----:B------:R-:W-:Y:S01]  /*117b0*/  I2FP.F32.S32 R8, R5 ;  /* 0x0000000500087245 */ /* 0x000fe20000201400 */
[----:B------:R-:W-:Y:S01]  /*117c0*/  IMAD.IADD R5, R0, 0x1, -R140 ;  /* 0x0000000100057824 */ /* 0x000fe200078e0a8c */
[----:B------:R-:W-:Y:S02]  /*117d0*/  FSEL R17, R188, -INF , !P0 ;  /* 0xff800000bc117808 */ /* 0x000fe40004000000 */
[----:B------:R-:W-:Y:S01]  /*117e0*/  ISETP.GT.AND P0, PT, R10, R18, PT ;  /* 0x000000120a00720c */ /* 0x000fe20003f04270 */
[----:B------:R-:W-:Y:S01]  /*117f0*/  FFMA.FTZ R8, R8, -UR6, R211 ;  /* 0x8000000608087c23 */ /* 0x000fe200080100d3 */
[----:B------:R-:W-:-:S02]  /*11800*/  ISETP.GE.AND P6, PT, R18, R226, PT ;  /* 0x000000e21200720c */ /* 0x000fc40003fc6270 */
[----:B------:R-:W-:Y:S02]  /*11810*/  IABS R5, R5 ;  /* 0x0000000500057213 */ /* 0x000fe40000000000 */
[----:B------:R-:W-:Y:S02]  /*11820*/  FSEL R11, R11, -INF , !P0 ;  /* 0xff8000000b0b7808 */ /* 0x000fe40004000000 */
[----:B------:R-:W-:Y:S02]  /*11830*/  ISETP.GE.AND P0, PT, R20, R223, PT ;  /* 0x000000df1400720c */ /* 0x000fe40003f06270 */
[----:B------:R-:W-:Y:S01]  /*11840*/  FSEL R185, R7, -INF , !P5 ;  /* 0xff80000007b97808 */ /* 0x000fe20006800000 */
[----:B------:R-:W-:Y:S01]  /*11850*/  IMAD.MOV.U32 R7, RZ, RZ, R5 ;  /* 0x000000ffff077224 */ /* 0x000fe200078e0005 */
[----:B------:R-:W-:Y:S01]  /*11860*/  FSEL R22, R139, -INF , !P6 ;  /* 0xff8000008b167808 */ /* 0x000fe20007000000 */
[----:B------:R-:W-:Y:S01]  /*11870*/  IMAD.IADD R5, R0, 0x1, -R177 ;  /* 0x0000000100057824 */ /* 0x000fe200078e0ab1 */
        /* <DEDUP_REMOVED lines=8> */
[----:B------:R-:W-:Y:S02]  /*11900*/  I2FP.F32.S32 R7, R7 ;  /* 0x0000000700077245 */ /* 0x000fe40000201400 */
[----:B------:R-:W-:Y:S02]  /*11910*/  FSEL R8, R8, -INF , !P0 ;  /* 0xff80000008087808 */ /* 0x000fe40004000000 */
[----:B------:R-:W-:Y:S01]  /*11920*/  ISETP.GE.AND P0, PT, R137, R223, PT ;  /* 0x000000df8900720c */ /* 0x000fe20003f06270 */
[----:B------:R-:W-:Y:S01]  /*11930*/  FFMA.FTZ R7, R7, -UR6, R206 ;  /* 0x8000000607077c23 */ /* 0x000fe200080100ce */
[----:B------:R-:W-:Y:S02]  /*11940*/  FSEL R24, R143, -INF , !P5 ;  /* 0xff8000008f187808 */ /* 0x000fe40006800000 */
[----:B------:R-:W-:-:S02]  /*11950*/  ISETP.GE.AND P5, PT, R20, R231, PT ;  /* 0x000000e71400720c */ /* 0x000fc40003fa6270 */
[----:B------:R-:W-:Y:S02]  /*11960*/  FSEL R29, R15, -INF , !P6 ;  /* 0xff8000000f1d7808 */ /* 0x000fe40007000000 */
[----:B------:R-:W-:Y:S02]  /*11970*/  ISETP.GE.AND P6, PT, R137, R226, PT ;  /* 0x000000e28900720c */ /* 0x000fe40003fc6270 */
[----:B------:R-:W-:Y:S02]  /*11980*/  FSEL R20, R196, -INF , !P0 ;  /* 0xff800000c4147808 */ /* 0x000fe40004000000 */
[----:B------:R-:W-:Y:S02]  /*11990*/  ISETP.GT.AND P0, PT, R10, R137, PT ;  /* 0x000000890a00720c */ /* 0x000fe40003f04270 */
[----:B------:R-:W-:Y:S02]  /*119a0*/  FSEL R26, R178, -INF , !P6 ;  /* 0xff800000b21a7808 */ /* 0x000fe40007000000 */
[----:B------:R-:W-:-:S02]  /*119b0*/  FSEL R140, R8, -INF , !P5 ;  /* 0xff800000088c7808 */ /* 0x000fc40006800000 */
[----:B------:R-:W-:Y:S02]  /*119c0*/  ISETP.GE.AND P6, PT, R137, R231, PT ;  /* 0x000000e78900720c */ /* 0x000fe40003fc6270 */
[----:B------:R-:W-:Y:S02]  /*119d0*/  FSEL R7, R7, -INF , !P0 ;  /* 0xff80000007077808 */ /* 0x000fe40004000000 */
[----:B------:R-:W-:Y:S02]  /*119e0*/  ISETP.GE.AND P5, PT, R137, R230, PT ;  /* 0x000000e68900720c */ /* 0x000fe40003fa6270 */
[----:B------:R-:W-:Y:S02]  /*119f0*/  IABS R5, R5 ;  /* 0x0000000500057213 */ /* 0x000fe40000000000 */
[----:B------:R-:W-:Y:S02]  /*11a00*/  FSEL R143, R7, -INF , !P6 ;  /* 0xff800000078f7808 */ /* 0x000fe40007000000 */
[----:B------:R-:W-:-:S02]  /*11a10*/  FSEL R32, R14, -INF , !P5 ;  /* 0xff8000000e207808 */ /* 0x000fc40006800000 */
[----:B------:R-:W-:Y:S01]  /*11a20*/  I2FP.F32.S32 R7, R5 ;  /* 0x0000000500077245 */ /* 0x000fe20000201400 */
[----:B------:R-:W-:Y:S01]  /*11a30*/  IMAD.IADD R5, R0, 0x1, -R200 ;  /* 0x0000000100057824 */ /* 0x000fe200078e0ac8 */
[C---:B------:R-:W-:Y:S02]  /*11a40*/  ISETP.GE.AND P5, PT, R138.reuse, R223, PT ;  /* 0x000000df8a00720c */ /* 0x040fe40003fa6270 */
[----:B------:R-:W-:Y:S01]  /*11a50*/  ISETP.GE.AND P0, PT, R138, R226, PT ;  /* 0x000000e28a00720c */ /* 0x000fe20003f06270 */
[----:B------:R-:W-:Y:S01]  /*11a60*/  FFMA.FTZ R7, R7, -UR6, R207 ;  /* 0x8000000607077c23 */ /* 0x000fe200080100cf */
[----:B------:R-:W-:Y:S02]  /*11a70*/  FSEL R21, R197, -INF , !P5 ;  /* 0xff800000c5157808 */ /* 0x000fe40006800000 */
[----:B------:R-:W-:Y:S02]  /*11a80*/  ISETP.GT.AND P5, PT, R10, R138, PT ;  /* 0x0000008a0a00720c */ /* 0x000fe40003fa4270 */
[----:B------:R-:W-:-:S02]  /*11a90*/  FSEL R27, R179, -INF , !P0 ;  /* 0xff800000b31b7808 */ /* 0x000fc40004000000 */
[C---:B------:R-:W-:Y:S02]  /*11aa0*/  ISETP.GE.AND P0, PT, R138.reuse, R231, PT ;  /* 0x000000e78a00720c */ /* 0x040fe40003f06270 */
[----:B------:R-:W-:Y:S02]  /*11ab0*/  FSEL R7, R7, -INF , !P5 ;  /* 0xff80000007077808 */ /* 0x000fe40006800000 */
[----:B------:R-:W-:Y:S02]  /*11ac0*/  IABS R5, R5 ;  /* 0x0000000500057213 */ /* 0x000fe40000000000 */
[----:B------:R-:W-:Y:S02]  /*11ad0*/  FSEL R137, R7, -INF , !P0 ;  /* 0xff80000007897808 */ /* 0x000fe40004000000 */
[----:B------:R-:W-:Y:S01]  /*11ae0*/  ISETP.GE.AND P6, PT, R138, R230, PT ;  /* 0x000000e68a00720c */ /* 0x000fe20003fc6270 */
[----:B------:R-:W-:Y:S01]  /*11af0*/  IMAD.MOV.U32 R7, RZ, RZ, R5 ;  /* 0x000000ffff077224 */ /* 0x000fe200078e0005 */
[----:B------:R-:W-:Y:S01]  /*11b00*/  ISETP.GE.AND P5, PT, R141, R226, PT ;  /* 0x000000e28d00720c */ /* 0x000fe20003fa6270 */
[----:B------:R-:W-:Y:S01]  /*11b10*/  IMAD.IADD R5, R0, 0x1, -R132 ;  /* 0x0000000100057824 */ /* 0x000fe200078e0a84 */
[----:B------:R-:W-:-:S02]  /*11b20*/  FSEL R33, R13, -INF , !P6 ;  /* 0xff8000000d217808 */ /* 0x000fc40007000000 */
[----:B------:R-:W-:Y:S02]  /*11b30*/  I2FP.F32.S32 R7, R7 ;  /* 0x0000000700077245 */ /* 0x000fe40000201400 */
[----:B------:R-:W-:Y:S02]  /*11b40*/  ISETP.GE.AND P6, PT, R141, R223, PT ;  /* 0x000000df8d00720c */ /* 0x000fe40003fc6270 */
[----:B------:R-:W-:Y:S01]  /*11b50*/  IABS R6, R6 ;  /* 0x0000000600067213 */ /* 0x000fe20000000000 */
[----:B------:R-:W-:Y:S01]  /*11b60*/  FFMA.FTZ R7, R7, -UR6, R34 ;  /* 0x8000000607077c23 */ /* 0x000fe20008010022 */
[----:B------:R-:W-:Y:S02]  /*11b70*/  FSEL R187, R201, -INF , !P6 ;  /* 0xff800000c9bb7808 */ /* 0x000fe40007000000 */
[----:B------:R-:W-:Y:S02]  /*11b80*/  ISETP.GE.AND P0, PT, R141, R230, PT ;  /* 0x000000e68d00720c */ /* 0x000fe40003f06270 */
[----:B------:R-:W-:-:S02]  /*11b90*/  ISETP.GT.AND P6, PT, R10, R141, PT ;  /* 0x0000008d0a00720c */ /* 0x000fc40003fc4270 */
[----:B------:R-:W-:Y:S02]  /*11ba0*/  FSEL R189, R180, -INF , !P5 ;  /* 0xff800000b4bd7808 */ /* 0x000fe40006800000 */
[----:B------:R-:W-:Y:S02]  /*11bb0*/  I2FP.F32.S32 R6, R6 ;  /* 0x0000000600067245 */ /* 0x000fe40000201400 */
[----:B------:R-:W-:Y:S02]  /*11bc0*/  ISETP.GE.AND P5, PT, R141, R231, PT ;  /* 0x000000e78d00720c */ /* 0x000fe40003fa6270 */
[----:B------:R-:W-:Y:S01]  /*11bd0*/  FSEL R191, R16, -INF , !P0 ;  /* 0xff80000010bf7808 */ /* 0x000fe20004000000 */
[----:B------:R-:W-:Y:S01]  /*11be0*/  FFMA.FTZ R6, R6, -UR6, R35 ;  /* 0x8000000606067c23 */ /* 0x000fe20008010023 */
[----:B------:R-:W-:Y:S02]  /*11bf0*/  FSEL R7, R7, -INF , !P6 ;  /* 0xff80000007077808 */ /* 0x000fe40007000000 */
[----:B------:R-:W-:-:S02]  /*11c00*/  ISETP.GE.AND P0, PT, R176, R223, PT ;  /* 0x000000dfb000720c */ /* 0x000fc40003f06270 */
[----:B------:R-:W-:Y:S02]  /*11c10*/  FSEL R205, R7, -INF , !P5 ;  /* 0xff80000007cd7808 */ /* 0x000fe40006800000 */
[----:B------:R-:W-:Y:S02]  /*11c20*/  IABS R5, R5 ;  /* 0x0000000500057213 */ /* 0x000fe40000000000 */
[----:B------:R-:W-:Y:S02]  /*11c30*/  ISETP.GE.AND P5, PT, R176, R230, PT ;  /* 0x000000e6b000720c */ /* 0x000fe40003fa6270 */
[----:B------:R-:W-:Y:S01]  /*11c40*/  FSEL R186, R182, -INF , !P0 ;  /* 0xff800000b6ba7808 */ /* 0x000fe20004000000 */
[----:B------:R-:W-:Y:S01]  /*11c50*/  IMAD.MOV.U32 R25, RZ, RZ, R5 ;  /* 0x000000ffff197224 */ /* 0x000fe200078e0005 */
[----:B------:R-:W-:Y:S02]  /*11c60*/  ISETP.GT.AND P0, PT, R10, R176, PT ;  /* 0x000000b00a00720c */ /* 0x000fe40003f04270 */
[----:B------:R-:W-:-:S02]  /*11c70*/  FSEL R190, R9, -INF , !P5 ;  /* 0xff80000009be7808 */ /* 0x000fc40006800000 */
[-C--:B------:R-:W-:Y:S02]  /*11c80*/  ISETP.GE.AND P6, PT, R176, R226.reuse, PT ;  /* 0x000000e2b000720c */ /* 0x080fe40003fc6270 */
[----:B------:R-:W-:Y:S02]  /*11c90*/  FSEL R6, R6, -INF , !P0 ;  /* 0xff80000006067808 */ /* 0x000fe40004000000 */
[C---:B------:R-:W-:Y:S02]  /*11ca0*/  ISETP.GE.AND P5, PT, R3.reuse, R223, PT ;  /* 0x000000df0300720c */ /* 0x040fe40003fa6270 */
[----:B------:R-:W-:Y:S02]  /*11cb0*/  ISETP.GE.AND P0, PT, R3, R226, PT ;  /* 0x000000e20300720c */ /* 0x000fe40003f06270 */
[----:B------:R-:W-:Y:S02]  /*11cc0*/  FMNMX3.FTZ R5, R134, R17, R18, !PT ;  /* 0x0000001186057276 */ /* 0x000fe40007810012 */
[----:B------:R-:W-:-:S02]  /*11cd0*/  FSEL R188, R19, -INF , !P6 ;  /* 0xff80000013bc7808 */ /* 0x000fc40007000000 */
[----:B------:R-:W-:Y:S02]  /*11ce0*/  FSEL R182, R184, -INF , !P5 ;  /* 0xff800000b8b67808 */ /* 0x000fe40006800000 */
[----:B------:R-:W-:Y:S02]  /*11cf0*/  I2FP.F32.S32 R25, R25 ;  /* 0x0000001900197245 */ /* 0x000fe40000201400 */
[----:B------:R-:W-:Y:S02]  /*11d00*/  ISETP.GE.AND P6, PT, R176, R231, PT ;  /* 0x000000e7b000720c */ /* 0x000fe40003fc6270 */
[----:B------:R-:W-:Y:S01]  /*11d10*/  FSEL R184, R23, -INF , !P0 ;  /* 0xff80000017b87808 */ /* 0x000fe20004000000 */
[----:B------:R-:W-:Y:S01]  /*11d20*/  FFMA.FTZ R25, R25, -UR6, R30 ;  /* 0x8000000619197c23 */ /* 0x000fe2000801001e */
[----:B------:R-:W-:Y:S02]  /*11d30*/  ISETP.GE.AND P0, PT, R2, R223, PT ;  /* 0x000000df0200720c */ /* 0x000fe40003f06270 */
[----:B------:R-:W-:-:S02]  /*11d40*/  FMNMX3.FTZ R5, R5, R20, R21, !PT ;  /* 0x0000001405057276 */ /* 0x000fc40007810015 */
[----:B------:R-:W-:Y:S02]  /*11d50*/  FSEL R204, R6, -INF , !P6 ;  /* 0xff80000006cc7808 */ /* 0x000fe40007000000 */
[----:B------:R-:W-:Y:S02]  /*11d60*/  ISETP.GE.AND P6, PT, R3, R230, PT ;  /* 0x000000e60300720c */ /* 0x000fe40003fc6270 */
[----:B------:R-:W-:Y:S02]  /*11d70*/  ISETP.GT.AND P5, PT, R10, R3, PT ;  /* 0x000000030a00720c */ /* 0x000fe40003fa4270 */
[----:B------:R-:W-:Y:S02]  /*11d80*/  FSEL R183, R183, -INF , !P0 ;  /* 0xff800000b7b77808 */ /* 0x000fe40004000000 */
[----:B------:R-:W-:Y:S01]  /*11d90*/  FMNMX3.FTZ R23, R5, R187, R186, !PT ;  /* 0x000000bb05177276 */ /* 0x000fe200078100ba */
[----:B------:R-:W-:Y:S08]  /*11da0*/  BRA.U !UP0, `(.L_x_2450) ;  /* 0x0000000108f47547 */ /* 0x000ff0000b800000 */
        /* <DEDUP_REMOVED lines=9> */
[C---:B------:R-:W-:Y:S02]  /*11e40*/  @!P2 IMAD.SHL.U32 R8, R6.reuse, 0x20, RZ ;  /* 0x000000200608a824 */ /* 0x040fe400078e00ff */
[----:B------:R-:W-:Y:S01]  /*11e50*/  IMAD.U32 R5, RZ, RZ, UR22 ;  /* 0x00000016ff057e24 */ /* 0x000fe2000f8e00ff */
[----:B------:R-:W-:Y:S01]  /*11e60*/  @!P2 SHF.L.U64.HI R12, R6, 0x5, R7 ;  /* 0x00000005060ca819 */ /* 0x000fe20000010207 */
[----:B------:R-:W-:Y:S01]  /*11e70*/  @!P1 VIADD R11, R11, 0xfffffffb ;  /* 0xfffffffb0b0b9836 */ /* 0x000fe20000000000 */
[----:B------:R-:W-:Y:S02]  /*11e80*/  @!P2 LEA R16, P0, R16, R8, 0x4 ;  /* 0x000000081010a211 */ /* 0x000fe400078020ff */
[----:B------:R-:W-:Y:S02]  /*11e90*/  @!P2 IADD3 R5, PT, PT, R5, -0x5, RZ ;  /* 0xfffffffb0505a810 */ /* 0x000fe40007ffe0ff */
[----:B------:R-:W-:-:S03]  /*11ea0*/  MOV R8, UR11 ;  /* 0x0000000b00087c02 */ /* 0x000fc60008000f00 */
[----:B------:R-:W-:Y:S01]  /*11eb0*/  @!P2 IMAD.WIDE.U32 R6, R5, UR10, RZ ;  /* 0x0000000a0506ac25 */ /* 0x000fe2000f8e00ff */
[----:B------:R-:W-:-:S03]  /*11ec0*/  @!P2 LEA.HI.X R19, R9, R12, R8, 0x4, P0 ;  /* 0x0000000c0913a211 */ /* 0x000fc600000f2408 */
        /* <DEDUP_REMOVED lines=9> */
[----:B------:R-:W-:Y:S01]  /*11f60*/  @!P1 IMAD R9, R5, UR11, R7 ;  /* 0x0000000b05099c24 */ /* 0x000fe2000f8e0207 */
[----:B------:R-:W-:Y:S01]  /*11f70*/  @!P1 LEA.HI.X R13, R8, R229, R11, 0x6, P0 ;  /* 0x000000e5080d9211 */ /* 0x000fe200000f340b */
[----:B------:R-:W-:Y:S01]  /*11f80*/  IMAD.U32 R5, RZ, RZ, UR10 ;  /* 0x0000000aff057e24 */ /* 0x000fe2000f8e00ff */
[----:B------:R-:W-:Y:S01]  /*11f90*/  @!P2 LEA R8, P0, R16, R247, 0x1 ;  /* 0x000000f71008a211 */ /* 0x000fe200078008ff */
[----:B------:R-:W-:Y:S01]  /*11fa0*/  @!PT LDS RZ, [RZ] ;  /* 0x00000000fffff984 */ /* 0x000fe20000000800 */
[----:B------:R-:W-:Y:S01]  /*11fb0*/  @!PT LDS RZ, [RZ] ;  /* 0x00000000fffff984 */ /* 0x000fe20000000800 */
[----:B------:R-:W-:Y:S01]  /*11fc0*/  @!PT LDS RZ, [RZ] ;  /* 0x00000000fffff984 */ /* 0x000fe20000000800 */
[----:B------:R1:W-:Y:S01]  /*11fd0*/  @!P2 LDGSTS.E.BYPASS.LTC128B.128 [R221+0x8000], desc[UR28][R14.64] ;  /* 0x080000000eddafae */ /* 0x0003e2000b981a1c */
[C---:B------:R-:W-:Y:S02]  /*11fe0*/  @!P1 SHF.L.U32 R7, R6.reuse, 0x5, RZ ;  /* 0x0000000506079819 */ /* 0x040fe400000006ff */
[----:B------:R-:W-:Y:S01]  /*11ff0*/  @!P1 SHF.L.U64.HI R11, R6, 0x5, R9 ;  /* 0x00000005060b9819 */ /* 0x000fe20000010209 */
[----:B------:R1:W-:Y:S01]  /*12000*/  @P2 STS.128 [R221+0x8000], RZ ;  /* 0x008000ffdd002388 */ /* 0x0003e20000000c00 */
[----:B------:R-:W-:Y:S02]  /*12010*/  @!P2 LEA.HI.X R9, R16, R229, R19, 0x1, P0 ;  /* 0x000000e51009a211 */ /* 0x000fe400000f0c13 */
[----:B------:R-:W-:Y:S01]  /*12020*/  @!P1 LEA R5, P0, R5, R7, 0x4 ;  /* 0x0000000705059211 */ /* 0x000fe200078020ff */
[----:B------:R-:W-:Y:S01]  /*12030*/  IMAD.U32 R7, RZ, RZ, UR10 ;  /* 0x0000000aff077e24 */ /* 0x000fe2000f8e00ff */
[----:B------:R-:W-:Y:S01]  /*12040*/  MOV R6, UR11 ;  /* 0x0000000b00067c02 */ /* 0x000fe20008000f00 */
[----:B------:R-:W-:Y:S01]  /*12050*/  @!PT LDS RZ, [RZ] ;  /* 0x00000000fffff984 */ /* 0x000fe20000000800 */
[----:B------:R-:W-:Y:S01]  /*12060*/  @!PT LDS RZ, [RZ] ;  /* 0x00000000fffff984 */ /* 0x000fe20000000800 */
[----:B------:R-:W-:Y:S01]  /*12070*/  @!PT LDS RZ, [RZ] ;  /* 0x00000000fffff984 */ /* 0x000fe20000000800 */
[----:B------:R1:W-:Y:S03]  /*12080*/  @!P1 LDGSTS.E.BYPASS.LTC128B.128 [R221+0x9000], desc[UR28][R12.64+0x80] ;  /* 0x090000800cdd9fae */ /* 0x0003e6000b981a1c */
[----:B------:R-:W-:Y:S01]  /*12090*/  @!P1 LEA.HI.X R7, R7, R11, R6, 0x4, P0 ;  /* 0x0000000b07079211 */ /* 0x000fe200000f2406 */
        /* <DEDUP_REMOVED lines=14> */
.L_x_2450:
[----:B-1----:R-:W2:Y:S04]  /*12180*/  LDL.64 R6, [R1+0x70] ;  /* 0x0000700001067983 */ /* 0x002ea80000100a00 */
[----:B------:R-:W3:Y:S04]  /*12190*/  LDL.64 R176, [R1+0x50] ;  /* 0x0000500001b07983 */ /* 0x000ee80000100a00 */
[----:B------:R-:W4:Y:S04]  /*121a0*/  LDL.64 R34, [R1+0x58] ;  /* 0x0000580001227983 */ /* 0x000f280000100a00 */
[----:B------:R-:W5:Y:S04]  /*121b0*/  LDL.64 R194, [R1+0x60] ;  /* 0x0000600001c27983 */ /* 0x000f680000100a00 */
[----:B------:R-:W5:Y:S01]  /*121c0*/  LDL.64 R192, [R1+0x68] ;  /* 0x0000680001c07983 */ /* 0x000f620000100a00 */
[----:B------:R-:W1:Y:S01]  /*121d0*/  S2R R12, SR_CTAID.X ;  /* 0x00000000000c7919 */ /* 0x000e620000002500 */
[----:B------:R-:W-:Y:S01]  /*121e0*/  FMNMX3.FTZ R8, R23, R182, R183, !PT ;  /* 0x000000b617087276 */ /* 0x000fe200078100b7 */
[----:B------:R-:W5:Y:S01]  /*121f0*/  LDCU UR4, c[0x0][0x45c] ;  /* 0x00008b80ff0477ac */ /* 0x000f620008000800 */
[----:B------:R-:W1:Y:S03]  /*12200*/  S2R R196, SR_CTAID.X ;  /* 0x0000000000c47919 */ /* 0x000e660000002500 */
[----:B------:R-:W1:Y:S01]  /*12210*/  SHFL.BFLY PT, R11, R8, 0x2, 0x1f ;  /* 0x0c401f00080b7f89 */ /* 0x000e6200000e0000 */
[----:B------:R-:W-:-:S02]  /*12220*/  SHF.R.U32.HI R9, RZ, 0x5, R217 ;  /* 0x00000005ff097819 */ /* 0x000fc400000116d9 */
[----:B------:R-:W-:Y:S02]  /*12230*/  FSEL R5, R25, -INF , !P5 ;  /* 0xff80000019057808 */ /* 0x000fe40006800000 */
[----:B------:R-:W-:Y:S02]  /*12240*/  ISETP.GE.AND P0, PT, R3, R231, PT ;  /* 0x000000e70300720c */ /* 0x000fe40003f06270 */
[----:B------:R-:W-:Y:S01]  /*12250*/  ISETP.GE.AND P5, PT, R2, R226, PT ;  /* 0x000000e20200720c */ /* 0x000fe20003fa6270 */
[----:B------:R-:W-:Y:S01]  /*12260*/  IMAD.IADD R23, R0, 0x1, -R4 ;  /* 0x0000000100177824 */ /* 0x000fe200078e0a04 */
[----:B------:R-:W-:Y:S02]  /*12270*/  FSEL R180, R142, -INF , !P6 ;  /* 0xff8000008eb47808 */ /* 0x000fe40007000000 */
[----:B------:R-:W-:Y:S02]  /*12280*/  FSEL R138, R5, -INF , !P0 ;  /* 0xff800000058a7808 */ /* 0x000fe40004000000 */
[----:B------:R-:W-:-:S02]  /*12290*/  FSEL R179, R181, -INF , !P5 ;  /* 0xff800000b5b37808 */ /* 0x000fc40006800000 */
[----:B------:R-:W-:Y:S02]  /*122a0*/  ISETP.GT.AND P6, PT, R10, R2, PT ;  /* 0x000000020a00720c */ /* 0x000fe40003fc4270 */
[C---:B------:R-:W-:Y:S02]  /*122b0*/  ISETP.GE.AND P0, PT, R2.reuse, R230, PT ;  /* 0x000000e60200720c */ /* 0x040fe40003f06270 */
[----:B------:R-:W-:Y:S02]  /*122c0*/  ISETP.GE.AND P5, PT, R2, R231, PT ;  /* 0x000000e70200720c */ /* 0x000fe40003fa6270 */
[-C--:B-1----:R-:W-:Y:S02]  /*122d0*/  LEA R12, R12, R9.reuse, 0x3 ;  /* 0x000000090c0c7211 */ /* 0x082fe400078e18ff */
[----:B------:R-:W-:-:S03]  /*122e0*/  LEA R196, R196, R9, 0x3 ;  /* 0x00000009c4c47211 */ /* 0x000fc600078e18ff */
[----:B------:R-:W-:Y:S01]  /*122f0*/  IMAD.WIDE.U32 R12, R12, -0x326172a9, RZ ;  /* 0xcd9e8d570c0c7825 */ /* 0x000fe200078e00ff */
[----:B------:R-:W-:-:S03]  /*12300*/  FMNMX3.FTZ R4, R133, R22, R24, !PT ;  /* 0x0000001685047276 */ /* 0x000fc60007810018 */
[----:B------:R-:W-:Y:S01]  /*12310*/  VIADD R196, R196, 0x4 ;  /* 0x00000004c4c47836 */ /* 0x000fe20000000000 */
[----:B------:R-:W-:Y:S02]  /*12320*/  FMNMX3.FTZ R15, R4, R26, R27, !PT ;  /* 0x0000001a040f7276 */ /* 0x000fe4000781001b */
[----:B------:R-:W-:Y:S01]  /*12330*/  FMNMX.FTZ R25, R8, R11, !PT ;  /* 0x0000000b08197209 */ /* 0x000fe20007810000 */
[----:B------:R-:W-:Y:S01]  /*12340*/  IMAD.WIDE.U32 R196, R196, -0x326172a9, RZ ;  /* 0xcd9e8d57c4c47825 */ /* 0x000fe200078e00ff */
[----:B------:R-:W-:-:S03]  /*12350*/  FMNMX3.FTZ R15, R15, R189, R188, !PT ;  /* 0x000000bd0f0f7276 */ /* 0x000fc600078100bc */
[----:B------:R-:W1:Y:S01]  /*12360*/  SHFL.BFLY PT, R19, R25, 0x1, 0x1f ;  /* 0x0c201f0019137f89 */ /* 0x000e6200000e0000 */
[C---:B------:R-:W-:Y:S02]  /*12370*/  IADD3 R0, PT, PT, R225.reuse, 0x76cf5d0a, RZ ;  /* 0x76cf5d0ae1007810 */ /* 0x040fe40007ffe0ff */
[----:B------:R-:W-:Y:S02]  /*12380*/  IADD3 R14, PT, PT, R225, 0x32370b8f, RZ ;  /* 0x32370b8fe10e7810 */ /* 0x000fe40007ffe0ff */
[----:B------:R-:W-:-:S05]  /*12390*/  FMNMX3.FTZ R15, R15, R184, R179, !PT ;  /* 0x000000b80f0f7276 */ /* 0x000fca00078100b3 */
[----:B------:R-:W5:Y:S01]  /*123a0*/  SHFL.BFLY PT, R16, R15, 0x2, 0x1f ;  /* 0x0c401f000f107f89 */ /* 0x000f6200000e0000 */
[C---:B------:R-:W-:Y:S02]  /*123b0*/  IADD3 R244, PT, PT, R224.reuse, -0x255992d5, RZ ;  /* 0xdaa66d2be0f47810 */ /* 0x040fe40007ffe0ff */
[----:B------:R-:W-:Y:S02]  /*123c0*/  IADD3 R246, PT, PT, R224, 0x78dde6e4, RZ ;  /* 0x78dde6e4e0f67810 */ /* 0x000fe40007ffe0ff */
[----:B------:R-:W-:Y:S02]  /*123d0*/  MOV R132, R220 ;  /* 0x000000dc00847202 */ /* 0x000fe40000000f00 */
[----:B------:R-:W-:Y:S01]  /*123e0*/  IADD3 R245, PT, PT, R225, -0x126145ec, RZ ;  /* 0xed9eba14e1f57810 */ /* 0x000fe20007ffe0ff */
[----:B------:R-:W-:Y:S01]  /*123f0*/  IMAD.MOV.U32 R30, RZ, RZ, R228 ;  /* 0x000000ffff1e7224 */ /* 0x000fe200078e00e4 */
[----:B------:R-:W-:Y:S02]  /*12400*/  FSEL R178, R185, -INF , !P0 ;  /* 0xff800000b9b27808 */ /* 0x000fe40004000000 */
[----:B-1----:R-:W-:-:S04]  /*12410*/  FMNMX.FTZ R220, R25, R19, !PT ;  /* 0x0000001319dc7209 */ /* 0x002fc80007810000 */
[----:B------:R-:W-:Y:S02]  /*12420*/  FSETP.NEU.FTZ.AND P0, PT, R220, -INF , PT ;  /* 0xff800000dc00780b */ /* 0x000fe40003f1d000 */
[----:B------:R-:W-:Y:S02]  /*12430*/  MOV R199, R219 ;  /* 0x000000db00c77202 */ /* 0x000fe40000000f00 */
[----:B------:R-:W-:Y:S01]  /*12440*/  MOV R198, R216 ;  /* 0x000000d800c67202 */ /* 0x000fe20000000f00 */
[----:B------:R-:W1:Y:S01]  /*12450*/  S2UR UR5, SR_CgaCtaId ;  /* 0x00000000000579c3 */ /* 0x000e620000008800 */
[C---:B------:R-:W-:Y:S02]  /*12460*/  SHF.L.U32 R206, R217.reuse, 0x3, RZ ;  /* 0x00000003d9ce7819 */ /* 0x040fe400000006ff */
[----:B------:R-:W-:Y:S02]  /*12470*/  SHF.L.U32 R202, R217, 0x6, RZ ;  /* 0x00000006d9ca7819 */ /* 0x000fe400000006ff */
[----:B------:R-:W-:-:S02]  /*12480*/  SHF.R.U32.HI R213, RZ, 0x1, R217 ;  /* 0x00000001ffd57819 */ /* 0x000fc400000116d9 */
[----:B------:R-:W-:Y:S01]  /*12490*/  LOP3.LUT R212, R206, 0x38, RZ, 0xc0, !PT ;  /* 0x00000038ced47812 */ /* 0x000fe200078ec0ff */
[----:B------:R-:W-:Y:S02]  /*124a0*/  UMOV UR12, 0x400 ;  /* 0x00000400000c7882 */ /* 0x000fe40000000000 */
[----:B-1----:R-:W-:Y:S01]  /*124b0*/  ULEA UR5, UR5, UR12, 0x18 ;  /* 0x0000000c05057291 */ /* 0x002fe2000f8ec0ff */
[----:B--2---:R-:W-:Y:S02]  /*124c0*/  LOP3.LUT R3, R225, UR7, R7, 0x96, !PT ;  /* 0x00000007e1037c12 */ /* 0x004fe4000f8e9607 */
[----:B------:R-:W-:-:S03]  /*124d0*/  IADD3 R6, PT, PT, R224, -0x61c88647, RZ ;  /* 0x9e3779b9e0067810 */ /* 0x000fc60007ffe0ff */
[----:B------:R-:W-:Y:S01]  /*124e0*/  IMAD.WIDE.U32 R2, R3, -0x326172a9, RZ ;  /* 0xcd9e8d5703027825 */ /* 0x000fe200078e00ff */
[----:B------:R-:W-:-:S04]  /*124f0*/  IADD3 R7, PT, PT, R224, 0x3c6ef372, RZ ;  /* 0x3c6ef372e0077810 */ /* 0x000fc80007ffe0ff */
[C---:B------:R-:W-:Y:S02]  /*12500*/  LOP3.LUT R5, R6.reuse, R12, R3, 0x96, !PT ;  /* 0x0000000c06057212 */ /* 0x040fe400078e9603 */
[----:B---3--:R-:W-:Y:S02]  /*12510*/  LOP3.LUT R12, R7, R2, R177, 0x96, !PT ;  /* 0x00000002070c7212 */ /* 0x008fe400078e96b1 */
[----:B------:R-:W-:Y:S01]  /*12520*/  LOP3.LUT R3, R6, R196, R3, 0x96, !PT ;  /* 0x000000c406037212 */ /* 0x000fe200078e9603 */
[----:B------:R-:W-:Y:S01]  /*12530*/  IMAD.WIDE.U32 R4, R5, -0x2daee0ad, RZ ;  /* 0xd2511f5305047825 */ /* 0x000fe200078e00ff */
[----:B----4-:R-:W-:-:S03]  /*12540*/  LOP3.LUT R9, R7, R2, R35, 0x96, !PT ;  /* 0x0000000207097212 */ /* 0x010fc600078e9623 */
[----:B------:R-:W-:Y:S01]  /*12550*/  IMAD.WIDE.U32 R12, R12, -0x2daee0ad, RZ ;  /* 0xd2511f530c0c7825 */ /* 0x000fe200078e00ff */
[----:B-----5:R-:W-:-:S03]  /*12560*/  LOP3.LUT R5, R0, R194, R5, 0x96, !PT ;  /* 0x000000c200057212 */ /* 0x020fc600078e9605 */
[----:B------:R-:W-:Y:S01]  /*12570*/  IMAD.WIDE.U32 R2, R3, -0x2daee0ad, RZ ;  /* 0xd2511f5303027825 */ /* 0x000fe200078e00ff */
[----:B------:R-:W-:-:S03]  /*12580*/  LOP3.LUT R10, R14, R4, R13, 0x96, !PT ;  /* 0x000000040e0a7212 */ /* 0x000fc600078e960d */
        /* <DEDUP_REMOVED lines=12> */
[----:B------:R-:W-:-:S04]  /*12650*/  IMAD.WIDE.U32 R6, R6, -0x2daee0ad, RZ ;  /* 0xd2511f5306067825 */ /* 0x000fc800078e00ff */
[----:B------:R-:W-:Y:S01]  /*12660*/  IMAD.WIDE.U32 R250, R0, -0x2daee0ad, RZ ;  /* 0xd2511f5300fa7825 */ /* 0x000fe200078e00ff */
[----:B------:R-:W-:Y:S02]  /*12670*/  FMNMX3.FTZ R0, R135, R28, R29, !PT ;  /* 0x0000001c87007276 */ /* 0x000fe4000781001d */
[----:B------:R-:W-:Y:S01]  /*12680*/  LOP3.LUT R5, R245, R8, R7, 0x96, !PT ;  /* 0x00000008f5057212 */ /* 0x000fe200078e9607 */
[----:B------:R-:W-:-:S04]  /*12690*/  IMAD.WIDE.U32 R228, R2, -0x2daee0ad, RZ ;  /* 0xd2511f5302e47825 */ /* 0x000fc800078e00ff */
[----:B------:R-:W-:Y:S01]  /*126a0*/  FMUL.FTZ R2, R220, UR4 ;  /* 0x00000004dc027c20 */ /* 0x000fe20008410000 */
[----:B------:R-:W-:Y:S01]  /*126b0*/  IABS R7, R23 ;  /* 0x0000001700077213 */ /* 0x000fe20000000000 */
[----:B------:R-:W-:Y:S01]  /*126c0*/  VIADD R3, R225, 0xa9066899 ;  /* 0xa9066899e1037836 */ /* 0x000fe20000000000 */
[----:B------:R-:W-:Y:S02]  /*126d0*/  LOP3.LUT R12, R245, R12, R35, 0x96, !PT ;  /* 0x0000000cf50c7212 */ /* 0x000fe400078e9623 */
[----:B------:R-:W-:Y:S02]  /*126e0*/  FMNMX3.FTZ R0, R0, R32, R33, !PT ;  /* 0x0000002000007276 */ /* 0x000fe40007810021 */
[----:B------:R-:W-:Y:S02]  /*126f0*/  FMNMX.FTZ R8, R15, R16, !PT ;  /* 0x000000100f087209 */ /* 0x000fe40007810000 */
[----:B------:R-:W-:Y:S02]  /*12700*/  FSEL R2, R2, RZ, P0 ;  /* 0x000000ff02027208 */ /* 0x000fe40000000000 */
[----:B------:R-:W-:-:S02]  /*12710*/  I2FP.F32.S32 R7, R7 ;  /* 0x0000000700077245 */ /* 0x000fc40000201400 */
[C---:B------:R-:W-:Y:S01]  /*12720*/  LOP3.LUT R13, R3.reuse, R34, R251, 0x96, !PT ;  /* 0x00000022030d7212 */ /* 0x040fe200078e96fb */
[----:B------:R-:W-:Y:S01]  /*12730*/  IMAD.WIDE.U32 R34, R12, -0x326172a9, RZ ;  /* 0xcd9e8d570c227825 */ /* 0x000fe200078e00ff */
[----:B------:R-:W-:Y:S01]  /*12740*/  FMNMX3.FTZ R9, R0, R191, R190, !PT ;  /* 0x000000bf00097276 */ /* 0x000fe200078100be */
[----:B------:R-:W1:Y:S01]  /*12750*/  SHFL.BFLY PT, R12, R8, 0x1, 0x1f ;  /* 0x0c201f00080c7f89 */ /* 0x000e6200000e0000 */
[----:B------:R-:W-:Y:S01]  /*12760*/  LOP3.LUT R11, R3, R6, R229, 0x96, !PT ;  /* 0x00000006030b7212 */ /* 0x000fe200078e96e5 */
[----:B------:R-:W-:Y:S01]  /*12770*/  IMAD.WIDE.U32 R176, R5, -0x326172a9, RZ ;  /* 0xcd9e8d5705b07825 */ /* 0x000fe200078e00ff */
[----:B------:R-:W-:-:S03]  /*12780*/  IADD3 R0, PT, PT, R224, 0x1715609d, RZ ;  /* 0x1715609de0007810 */ /* 0x000fc60007ffe0ff */
[----:B------:R-:W-:Y:S01]  /*12790*/  FFMA.FTZ R5, R17, UR4, -R2 ;  /* 0x0000000411057c23 */ /* 0x000fe20008010802 */
[----:B------:R-:W-:Y:S01]  /*127a0*/  FMNMX3.FTZ R9, R9, R180, R178, !PT ;  /* 0x000000b409097276 */ /* 0x000fe200078100b2 */
[----:B------:R-:W-:Y:S01]  /*127b0*/  FFMA.FTZ R6, R7, -UR6, R31 ;  /* 0x8000000607067c23 */ /* 0x000fe2000801001f */
[----:B------:R-:W-:Y:S01]  /*127c0*/  FMNMX3.FTZ R3, R136, R139, R140, !PT ;  /* 0x0000008b88037276 */ /* 0x000fe2000781008c */
[----:B------:R2:W-:Y:S01]  /*127d0*/  MUFU.EX2 R203, R5 ;  /* 0x0000000500cb7308 */ /* 0x0005e20000000800 */
[----:B------:R-:W-:Y:S01]  /*127e0*/  LOP3.LUT R181, R0, R4, R177, 0x96, !PT ;  /* 0x0000000400b57212 */ /* 0x000fe200078e96b1 */
[----:B------:R-:W3:Y:S01]  /*127f0*/  SHFL.BFLY PT, R14, R9, 0x2, 0x1f ;  /* 0x0c401f00090e7f89 */ /* 0x000ee200000e0000 */
[----:B------:R-:W-:Y:S01]  /*12800*/  FMNMX3.FTZ R4, R3, R143, R137, !PT ;  /* 0x0000008f03047276 */ /* 0x000fe20007810089 */
[----:B------:R-:W-:Y:S01]  /*12810*/  FFMA.FTZ R3, R18, UR4, -R2 ;  /* 0x0000000412037c23 */ /* 0x000fe20008010802 */
[----:B------:R-:W-:Y:S02]  /*12820*/  LOP3.LUT R185, R0, R10, R35, 0x96, !PT ;  /* 0x0000000a00b97212 */ /* 0x000fe400078e9623 */
[----:B------:R-:W-:-:S02]  /*12830*/  IADD3 R0, PT, PT, R224, -0x4ab325aa, RZ ;  /* 0xb54cda56e0007810 */ /* 0x000fc40007ffe0ff */
[----:B------:R-:W-:Y:S01]  /*12840*/  FMNMX3.FTZ R10, R4, R205, R204, !PT ;  /* 0x000000cd040a7276 */ /* 0x000fe200078100cc */
[----:B------:R4:W-:Y:S01]  /*12850*/  MUFU.EX2 R197, R3 ;  /* 0x0000000300c57308 */ /* 0x0009e20000000800 */
[----:B--2---:R-:W-:Y:S01]  /*12860*/  FSEL R5, R6, -INF , !P6 ;  /* 0xff80000006057808 */ /* 0x004fe20007000000 */
[----:B------:R-:W-:-:S03]  /*12870*/  IMAD.WIDE.U32 R6, R13, -0x326172a9, RZ ;  /* 0xcd9e8d570d067825 */ /* 0x000fc600078e00ff */
[----:B------:R-:W-:Y:S02]  /*12880*/  FSEL R177, R5, -INF , !P5 ;  /* 0xff80000005b17808 */ /* 0x000fe40006800000 */
[----:B----4-:R-:W-:Y:S02]  /*12890*/  LOP3.LUT R3, R0, R34, R7, 0x96, !PT ;  /* 0x0000002200037212 */ /* 0x010fe400078e9607 */
[----:B------:R-:W-:-:S05]  /*128a0*/  FMNMX3.FTZ R7, R10, R138, R177, !PT ;  /* 0x0000008a0a077276 */ /* 0x000fca00078100b1 */
[----:B------:R-:W2:Y:S01]  /*128b0*/  SHFL.BFLY PT, R17, R7, 0x2, 0x1f ;  /* 0x0c401f0007117f89 */ /* 0x000ea200000e0000 */
[----:B-1----:R-:W-:Y:S01]  /*128c0*/  FMNMX.FTZ R219, R8, R12, !PT ;  /* 0x0000000c08db7209 */ /* 0x002fe20007810000 */
[----:B------:R-:W-:-:S03]  /*128d0*/  IMAD.WIDE.U32 R4, R11, -0x326172a9, RZ ;  /* 0xcd9e8d570b047825 */ /* 0x000fc600078e00ff */
[C---:B------:R-:W-:Y:S01]  /*128e0*/  FSETP.NEU.FTZ.AND P6, PT, R219.reuse, -INF , PT ;  /* 0xff800000db00780b */ /* 0x040fe20003fdd000 */
[----:B------:R-:W-:Y:S01]  /*128f0*/  FMUL.FTZ R16, R219, UR4 ;  /* 0x00000004db107c20 */ /* 0x000fe20008410000 */
[----:B------:R-:W-:Y:S02]  /*12900*/  LOP3.LUT R0, R0, R176, R5, 0x96, !PT ;  /* 0x000000b000007212 */ /* 0x000fe400078e9605 */
[----:B---3--:R-:W-:Y:S01]  /*12910*/  FMNMX.FTZ R5, R9, R14, !PT ;  /* 0x0000000e09057209 */ /* 0x008fe20007810000 */
[----:B------:R-:W-:Y:S01]  /*12920*/  FFMA.FTZ R10, R20, UR4, -R2 ;  /* 0x00000004140a7c23 */ /* 0x000fe20008010802 */
[----:B------:R-:W-:Y:S01]  /*12930*/  FSEL R16, R16, RZ, P6 ;  /* 0x000000ff10107208 */ /* 0x000fe20003000000 */
[----:B------:R-:W-:Y:S02]  /*12940*/  IMAD.MOV.U32 R9, RZ, RZ, R4 ;  /* 0x000000ffff097224 */ /* 0x000fe400078e0004 */
[----:B------:R-:W1:Y:S01]  /*12950*/  SHFL.BFLY PT, R18, R5, 0x1, 0x1f ;  /* 0x0c201f0005127f89 */ /* 0x000e6200000e0000 */
[----:B------:R3:W-:Y:S01]  /*12960*/  MUFU.EX2 R194, R10 ;  /* 0x0000000a00c27308 */ /* 0x0007e20000000800 */
[----:B------:R-:W-:-:S02]  /*12970*/  MOV R13, R6 ;  /* 0x00000006000d7202 */ /* 0x000fc40000000f00 */
[C---:B------:R-:W-:Y:S02]  /*12980*/  PRMT R15, R6.reuse, 0x7771, RZ ;  /* 0x00007771060f7816 */ /* 0x040fe400000000ff */
[C---:B------:R-:W-:Y:S02]  /*12990*/  PRMT R14, R6.reuse, 0x7773, RZ ;  /* 0x00007773060e7816 */ /* 0x040fe400000000ff */
[----:B------:R-:W-:Y:S01]  /*129a0*/  PRMT R12, R6, 0x7772, RZ ;  /* 0x00007772060c7816 */ /* 0x000fe200000000ff */
[----:B------:R-:W-:Y:S01]  /*129b0*/  FFMA.FTZ R6, R22, UR4, -R16 ;  /* 0x0000000416067c23 */ /* 0x000fe20008010810 */
[----:B------:R-:W-:-:S03]  /*129c0*/  PRMT R11, R4, 0x7771, RZ ;  /* 0x00007771040b7816 */ /* 0x000fc600000000ff */
[----:B------:R4:W-:Y:S01]  /*129d0*/  MUFU.EX2 R201, R6 ;  /* 0x0000000600c97308 */ /* 0x0009e20000000800 */
[C---:B---3--:R-:W-:Y:S02]  /*129e0*/  PRMT R10, R4.reuse, 0x7773, RZ ;  /* 0x00007773040a7816 */ /* 0x048fe400000000ff */
[----:B------:R-:W-:-:S04]  /*129f0*/  PRMT R4, R4, 0x7772, RZ ;  /* 0x0000777204047816 */ /* 0x000fc800000000ff */
[----:B------:R-:W-:Y:S02]  /*12a00*/  PRMT R34, R4, 0x5410, R10 ;  /* 0x0000541004227816 */ /* 0x000fe4000000000a */
[----:B--2---:R-:W-:Y:S02]  /*12a10*/  FMNMX.FTZ R4, R7, R17, !PT ;  /* 0x0000001107047209 */ /* 0x004fe40007810000 */
[----:B----4-:R-:W-:-:S04]  /*12a20*/  LOP3.LUT R6, R9, 0xff, RZ, 0xc0, !PT ;  /* 0x000000ff09067812 */ /* 0x010fc800078ec0ff */
[----:B------:R-:W-:Y:S02]  /*12a30*/  PRMT R25, R6, 0x5410, R11 ;  /* 0x0000541006197816 */ /* 0x000fe4000000000b */
[----:B------:R-:W2:Y:S01]  /*12a40*/  SHFL.BFLY PT, R11, R4, 0x1, 0x1f ;  /* 0x0c201f00040b7f89 */ /* 0x000ea200000e0000 */
[----:B------:R-:W-:Y:S01]  /*12a50*/  FFMA.FTZ R8, R21, UR4, -R2 ;  /* 0x0000000415087c23 */ /* 0x000fe20008010802 */
[----:B------:R-:W-:Y:S02]  /*12a60*/  PRMT R22, R12, 0x5410, R14 ;  /* 0x000054100c167816 */ /* 0x000fe4000000000e */
[----:B------:R-:W-:Y:S01]  /*12a70*/  LOP3.LUT R6, R3, 0xffff, RZ, 0xc0, !PT ;  /* 0x0000ffff03067812 */ /* 0x000fe200078ec0ff */
[----:B------:R-:W3:Y:S01]  /*12a80*/  LDC R12, c[0x0][0x4f8] ;  /* 0x00013e00ff0c7b82 */ /* 0x000ee20000000800 */
[----:B------:R4:W-:Y:S01]  /*12a90*/  MUFU.EX2 R142, R8 ;  /* 0x00000008008e7308 */ /* 0x0009e20000000800 */
[----:B-1----:R-:W-:Y:S02]  /*12aa0*/  FMNMX.FTZ R218, R5, R18, !PT ;  /* 0x0000001205da7209 */ /* 0x002fe40007810000 */
[----:B------:R-:W-:Y:S01]  /*12ab0*/  SHF.R.U32.HI R5, RZ, 0x8, R6 ;  /* 0x00000008ff057819 */ /* 0x000fe20000011606 */
[--C-:B------:R-:W-:Y:S01]  /*12ac0*/  FFMA.FTZ R6, R27, UR4, -R16.reuse ;  /* 0x000000041b067c23 */ /* 0x100fe20008010810 */
[--C-:B------:R-:W-:Y:S01]  /*12ad0*/  FFMA.FTZ R7, R26, UR4, -R16.reuse ;  /* 0x000000041a077c23 */ /* 0x100fe20008010810 */
[----:B------:R-:W-:Y:S01]  /*12ae0*/  FFMA.FTZ R9, R24, UR4, -R16 ;  /* 0x0000000418097c23 */ /* 0x000fe20008010810 */
[----:B------:R-:W-:Y:S01]  /*12af0*/  SHF.R.U32.HI R10, RZ, 0x18, R3 ;  /* 0x00000018ff0a7819 */ /* 0x000fe20000011603 */
[----:B------:R1:W-:Y:S01]  /*12b00*/  MUFU.EX2 R141, R6 ;  /* 0x00000006008d7308 */ /* 0x0003e20000000800 */
[----:B------:R-:W-:Y:S01]  /*12b10*/  FMUL.FTZ R18, R218, UR4 ;  /* 0x00000004da127c20 */ /* 0x000fe20008410000 */
[----:B----4-:R-:W-:-:S06]  /*12b20*/  LOP3.LUT R8, R13, 0xff, RZ, 0xc0, !PT ;  /* 0x000000ff0d087812 */ /* 0x010fcc00078ec0ff */
[----:B------:R4:W5:Y:S01]  /*12b30*/  MUFU.EX2 R193, R7 ;  /* 0x0000000700c17308 */ /* 0x0009620000000800 */
[----:B------:R-:W-:Y:S02]  /*12b40*/  PRMT R21, R8, 0x5410, R15 ;  /* 0x0000541008157816 */ /* 0x000fe4000000000f */
[C---:B------:R-:W-:Y:S02]  /*12b50*/  LOP3.LUT R8, R3.reuse, 0xff, RZ, 0xc0, !PT ;  /* 0x000000ff03087812 */ /* 0x040fe400078ec0ff */
[----:B-1----:R-:W-:Y:S02]  /*12b60*/  PRMT R6, R3, 0x7632, R6 ;  /* 0x0000763203067816 */ /* 0x002fe40000000006 */
[----:B------:R-:W-:Y:S02]  /*12b70*/  LOP3.LUT R3, R0, 0xffff, RZ, 0xc0, !PT ;  /* 0x0000ffff00037812 */ /* 0x000fe400078ec0ff */
[----:B------:R-:W-:Y:S01]  /*12b80*/  FSETP.NEU.FTZ.AND P5, PT, R218, -INF , PT ;  /* 0xff800000da00780b */ /* 0x000fe20003fbd000 */
[----:B------:R1:W5:Y:S01]  /*12b90*/  MUFU.EX2 R196, R9 ;  /* 0x0000000900c47308 */ /* 0x0003620000000800 */
[----:B------:R-:W-:-:S02]  /*12ba0*/  PRMT R13, R8, 0x5410, R5 ;  /* 0x00005410080d7816 */ /* 0x000fc40000000005 */
[----:B------:R-:W-:Y:S02]  /*12bb0*/  LOP3.LUT R8, R6, 0xff, RZ, 0xc0, !PT ;  /* 0x000000ff06087812 */ /* 0x000fe400078ec0ff */
[----:B----4-:R-:W-:Y:S02]  /*12bc0*/  PRMT R7, R0, 0x7632, R7 ;  /* 0x0000763200077816 */ /* 0x010fe40000000007 */
[----:B------:R-:W-:Y:S02]  /*12bd0*/  SHF.R.U32.HI R6, RZ, 0x8, R3 ;  /* 0x00000008ff067819 */ /* 0x000fe40000011603 */
[----:B------:R-:W-:Y:S02]  /*12be0*/  FSEL R18, R18, RZ, P5 ;  /* 0x000000ff12127208 */ /* 0x000fe40002800000 */
[----:B------:R-:W-:Y:S02]  /*12bf0*/  LOP3.LUT R3, R7, 0xff, RZ, 0xc0, !PT ;  /* 0x000000ff07037812 */ /* 0x000fe400078ec0ff */
[----:B--2---:R-:W-:-:S02]  /*12c00*/  FMNMX.FTZ R216, R4, R11, !PT ;  /* 0x0000000b04d87209 */ /* 0x004fc40007810000 */
[----:B-1----:R-:W-:Y:S02]  /*12c10*/  LOP3.LUT R9, R0, 0xff, RZ, 0xc0, !PT ;  /* 0x000000ff00097812 */ /* 0x002fe400078ec0ff */
[----:B------:R-:W-:Y:S01]  /*12c20*/  SHF.R.U32.HI R0, RZ, 0x18, R0 ;  /* 0x00000018ff007819 */ /* 0x000fe20000011600 */
[----:B------:R-:W-:Y:S01]  /*12c30*/  FMUL.FTZ R19, R216, UR4 ;  /* 0x00000004d8137c20 */ /* 0x000fe20008410000 */
[----:B------:R-:W-:Y:S02]  /*12c40*/  PRMT R20, R9, 0x5410, R6 ;  /* 0x0000541009147816 */ /* 0x000fe40000000006 */
[----:B------:R-:W-:Y:S01]  /*12c50*/  PRMT R24, R3, 0x5410, R0 ;  /* 0x0000541003187816 */ /* 0x000fe20000000000 */
[----:B------:R-:W-:Y:S01]  /*12c60*/  FFMA.FTZ R0, R32, UR4, -R18 ;  /* 0x0000000420007c23 */ /* 0x000fe20008010812 */
[----:B------:R-:W-:Y:S02]  /*12c70*/  FSEL R6, R220, RZ, P0 ;  /* 0x000000ffdc067208 */ /* 0x000fe40000000000 */
[----:B------:R-:W-:-:S02]  /*12c80*/  FSETP.NEU.FTZ.AND P0, PT, R216, -INF , PT ;  /* 0xff800000d800780b */ /* 0x000fc40003f1d000 */
[----:B------:R-:W-:Y:S01]  /*12c90*/  FSEL R3, R218, RZ, P5 ;  /* 0x000000ffda037208 */ /* 0x000fe20002800000 */
[----:B------:R1:W-:Y:S01]  /*12ca0*/  MUFU.EX2 R192, R0 ;  /* 0x0000000000c07308 */ /* 0x0003e20000000800 */
[----:B---3--:R-:W-:Y:S01]  /*12cb0*/  LOP3.LUT R12, R12, 0xff, RZ, 0xc0, !PT ;  /* 0x000000ff0c0c7812 */ /* 0x008fe200078ec0ff */
[----:B------:R-:W-:Y:S01]  /*12cc0*/  FADD.FTZ R14, R134, -R6 ;  /* 0x80000006860e7221 */ /* 0x000fe20000010000 */
[----:B------:R-:W-:Y:S01]  /*12cd0*/  FSEL R19, R19, RZ, P0 ;  /* 0x000000ff13137208 */ /* 0x000fe20000000000 */
[----:B------:R-:W-:Y:S01]  /*12ce0*/  FADD.FTZ R6, R135, -R3 ;  /* 0x8000000387067221 */ /* 0x000fe20000010000 */
[----:B------:R-:W-:Y:S02]  /*12cf0*/  FSEL R3, R216, RZ, P0 ;  /* 0x000000ffd8037208 */ /* 0x000fe40000000000 */
[----:B------:R-:W-:Y:S02]  /*12d00*/  LEA R12, R12, R12, 0x10 ;  /* 0x0000000c0c0c7211 */ /* 0x000fe400078e80ff */
[----:B------:R-:W-:Y:S01]  /*12d10*/  LOP3.LUT R11, R22, 0xff00ff, RZ, 0xc0, !PT ;  /* 0x00ff00ff160b7812 */ /* 0x000fe200078ec0ff */
[----:B-1----:R-:W-:-:S04]  /*12d20*/  FFMA.FTZ R0, R33, UR4, -R18 ;  /* 0x0000000421007c23 */ /* 0x002fc80008010812 */
[----:B------:R1:W-:Y:S01]  /*12d30*/  MUFU.EX2 R251, R0 ;  /* 0x0000000000fb7308 */ /* 0x0003e20000000800 */
[----:B------:R-:W-:Y:S01]  /*12d40*/  PRMT R7, R8, 0x5410, R10 ;  /* 0x0000541008077816 */ /* 0x000fe2000000000a */
[----:B------:R-:W-:Y:S01]  /*12d50*/  FADD.FTZ R17, R136, -R3 ;  /* 0x8000000388117221 */ /* 0x000fe20000010000 */
[--C-:B------:R-:W-:Y:S02]  /*12d60*/  HSET2.LE.AND R11, R11, R12.reuse, PT ;  /* 0x0000000c0b0b7233 */ /* 0x100fe40003803000 */
[----:B------:R-:W-:Y:S02]  /*12d70*/  HSET2.LE.AND R10, R21, R12, PT ;  /* 0x0000000c150a7233 */ /* 0x000fe40003803000 */
[----:B-----5:R-:W-:Y:S01]  /*12d80*/  F2FP.BF16.F32.PACK_AB R3, R141, R193 ;  /* 0x000000c18d03723e */ /* 0x020fe200000010ff */
[----:B-1----:R-:W-:-:S04]  /*12d90*/  FFMA.FTZ R0, R139, UR4, -R19 ;  /* 0x000000048b007c23 */ /* 0x002fc80008010813 */
[----:B------:R1:W-:Y:S01]  /*12da0*/  MUFU.EX2 R249, R0 ;  /* 0x0000000000f97308 */ /* 0x0003e20000000800 */
[----:B------:R-:W-:Y:S01]  /*12db0*/  LOP3.LUT R11, R3, R11, RZ, 0xc0, !PT ;  /* 0x0000000b030b7212 */ /* 0x000fe200078ec0ff */
[----:B------:R-:W-:Y:S01]  /*12dc0*/  FFMA.FTZ R3, R143, UR4, -R19 ;  /* 0x000000048f037c23 */ /* 0x000fe20008010813 */
[----:B------:R-:W-:Y:S01]  /*12dd0*/  HSET2.LE.AND R9, R7, R12, PT ;  /* 0x0000000c07097233 */ /* 0x000fe20003803000 */
[----:B------:R-:W-:Y:S01]  /*12de0*/  FFMA.FTZ R5, R28, UR4, -R18 ;  /* 0x000000041c057c23 */ /* 0x000fe20008010812 */
[----:B------:R-:W-:-:S03]  /*12df0*/  LOP3.LUT R176, R212, 0x1c0, R202, 0xf8, !PT ;  /* 0x000001c0d4b07812 */ /* 0x000fc600078ef8ca */
[----:B------:R2:W-:Y:S01]  /*12e00*/  MUFU.EX2 R229, R3 ;  /* 0x0000000300e57308 */ /* 0x0005e20000000800 */
[----:B-1----:R-:W-:-:S04]  /*12e10*/  F2FP.BF16.F32.PACK_AB R0, R142, R194 ;  /* 0x000000c28e00723e */ /* 0x002fc800000010ff */
[----:B------:R-:W-:Y:S02]  /*12e20*/  LOP3.LUT R10, R0, R10, RZ, 0xc0, !PT ;  /* 0x0000000a000a7212 */ /* 0x000fe400078ec0ff */
[----:B------:R-:W-:Y:S01]  /*12e30*/  F2FP.BF16.F32.PACK_AB R0, R196, R201 ;  /* 0x000000c9c400723e */ /* 0x000fe200000010ff */
[----:B--2---:R-:W-:-:S03]  /*12e40*/  FFMA.FTZ R3, R137, UR4, -R19 ;  /* 0x0000000489037c23 */ /* 0x004fc60008010813 */
[----:B------:R-:W-:Y:S02]  /*12e50*/  LOP3.LUT R9, R0, R9, RZ, 0xc0, !PT ;  /* 0x0000000900097212 */ /* 0x000fe400078ec0ff */
[----:B------:R-:W-:Y:S01]  /*12e60*/  LOP3.LUT R0, R213, 0x8, RZ, 0xc0, !PT ;  /* 0x00000008d5007812 */ /* 0x000fe200078ec0ff */
[----:B------:R1:W-:Y:S08]  /*12e70*/  MUFU.EX2 R207, R3 ;  /* 0x0000000300cf7308 */ /* 0x0003f00000000800 */
[----:B------:R2:W-:Y:S01]  /*12e80*/  MUFU.EX2 R200, R5 ;  /* 0x0000000500c87308 */ /* 0x0005e20000000800 */
[----:B-1----:R-:W-:-:S04]  /*12e90*/  LOP3.LUT R3, R176, R0, RZ, 0x3c, !PT ;  /* 0x00000000b0037212 */ /* 0x002fc800078e3cff */
[----:B------:R-:W-:Y:S01]  /*12ea0*/  LOP3.LUT R248, R3, 0x200, R202, 0xf8, !PT ;  /* 0x0000020003f87812 */ /* 0x000fe200078ef8ca */
[----:B--2---:R-:W-:-:S03]  /*12eb0*/  FFMA.FTZ R5, R29, UR4, -R18 ;  /* 0x000000041d057c23 */ /* 0x004fc60008010812 */
[----:B------:R-:W-:Y:S01]  /*12ec0*/  LEA R134, R248, UR5, 0x1 ;  /* 0x00000005f8867c11 */ /* 0x000fe2000f8e08ff */
[----:B------:R1:W2:Y:S01]  /*12ed0*/  MUFU.EX2 R195, R5 ;  /* 0x0000000500c37308 */ /* 0x0002a20000000800 */
[----:B------:R-:W-:-:S03]  /*12ee0*/  IMAD.MOV.U32 R202, RZ, RZ, R30 ;  /* 0x000000ffffca7224 */ /* 0x000fc600078e001e */
[----:B------:R-:W3:Y:S01]  /*12ef0*/  LDSM.16.MT88.4 R28, [R134+0xa000] ;  /* 0x00a00000861c783b */ /* 0x000ee20000004200 */
[----:B-1----:R-:W-:-:S05]  /*12f00*/  FSEL R5, R219, RZ, P6 ;  /* 0x000000ffdb057208 */ /* 0x002fca0003000000 */
[----:B------:R-:W-:Y:S01]  /*12f10*/  FADD.FTZ R15, R133, -R5 ;  /* 0x80000005850f7221 */ /* 0x000fe20000010000 */
[----:B------:R-:W-:-:S04]  /*12f20*/  FFMA.FTZ R5, R140, UR4, -R19 ;  /* 0x000000048c057c23 */ /* 0x000fc80008010813 */
[----:B------:R-:W1:Y:S01]  /*12f30*/  MUFU.EX2 R247, R5 ;  /* 0x0000000500f77308 */ /* 0x000e620000000800 */
[--C-:B------:R-:W-:Y:S02]  /*12f40*/  HSET2.LE.AND R8, R13, R12.reuse, PT ;  /* 0x0000000c0d087233 */ /* 0x100fe40003803000 */
[----:B------:R-:W-:Y:S01]  /*12f50*/  F2FP.BF16.F32.PACK_AB R4, R197, R203 ;  /* 0x000000cbc504723e */ /* 0x000fe200000010ff */
[----:B------:R-:W-:Y:S01]  /*12f60*/  FMUL.FTZ R14, R14, UR4 ;  /* 0x000000040e0e7c20 */ /* 0x000fe20008410000 */
[----:B------:R-:W-:Y:S02]  /*12f70*/  FMUL.FTZ R15, R15, UR4 ;  /* 0x000000040f0f7c20 */ /* 0x000fe40008410000 */
[----:B------:R-:W-:Y:S02]  /*12f80*/  LOP3.LUT R8, R4, R8, RZ, 0xc0, !PT ;  /* 0x0000000804087212 */ /* 0x000fe400078ec0ff */
[----:B------:R-:W-:Y:S01]  /*12f90*/  HSET2.LE.AND R4, R20, R12, PT ;  /* 0x0000000c14047233 */ /* 0x000fe20003803000 */
[----:B------:R-:W4:Y:S01]  /*12fa0*/  MUFU.EX2 R23, R14 ;  /* 0x0000000e00177308 */ /* 0x000f220000000800 */
[----:B--2---:R-:W-:Y:S01]  /*12fb0*/  F2FP.BF16.F32.PACK_AB R0, R195, R200 ;  /* 0x000000c8c300723e */ /* 0x004fe200000010ff */
[----:B------:R-:W-:Y:S01]  /*12fc0*/  FMUL.FTZ R6, R6, UR4 ;  /* 0x0000000406067c20 */ /* 0x000fe20008410000 */
[----:B------:R-:W-:-:S02]  /*12fd0*/  FMUL.FTZ R17, R17, UR4 ;  /* 0x0000000411117c20 */ /* 0x000fc40008410000 */
[----:B------:R-:W-:-:S03]  /*12fe0*/  LOP3.LUT R4, R0, R4, RZ, 0xc0, !PT ;  /* 0x0000000400047212 */ /* 0x000fc600078ec0ff */
[----:B------:R-:W2:Y:S01]  /*12ff0*/  MUFU.EX2 R22, R15 ;  /* 0x0000000f00167308 */ /* 0x000ea20000000800 */
[----:B------:R-:W-:Y:S02]  /*13000*/  HSET2.LE.AND R0, R24, R12, PT ;  /* 0x0000000c18007233 */ /* 0x000fe40003803000 */
[----:B-1----:R-:W-:-:S05]  /*13010*/  F2FP.BF16.F32.PACK_AB R3, R247, R249 ;  /* 0x000000f9f703723e */ /* 0x002fca00000010ff */
[----:B------:R1:W5:Y:S01]  /*13020*/  MUFU.EX2 R21, R6 ;  /* 0x0000000600157308 */ /* 0x0003620000000800 */
[----:B------:R-:W-:Y:S02]  /*13030*/  LOP3.LUT R5, R3, R0, RZ, 0xc0, !PT ;  /* 0x0000000003057212 */ /* 0x000fe400078ec0ff */
[----:B------:R-:W-:-:S05]  /*13040*/  HSET2.LE.AND R0, R25, R12, PT ;  /* 0x0000000c19007233 */ /* 0x000fca0003803000 */
[----:B------:R-:W3:Y:S01]  /*13050*/  MUFU.EX2 R20, R17 ;  /* 0x0000001100147308 */ /* 0x000ee20000000800 */
[----:B------:R-:W-:Y:S02]  /*13060*/  LOP3.LUT R7, R34, 0xff00ff, RZ, 0xc0, !PT ;  /* 0x00ff00ff22077812 */ /* 0x000fe400078ec0ff */
[----:B------:R-:W-:Y:S01]  /*13070*/  F2FP.BF16.F32.PACK_AB R3, R251, R192 ;  /* 0x000000c0fb03723e */ /* 0x000fe200000010ff */
[-C--:B----4-:R-:W-:Y:S01]  /*13080*/  FMUL.FTZ R156, R156, R23.reuse ;  /* 0x000000179c9c7220 */ /* 0x090fe20000410000 */
[-C--:B------:R-:W-:Y:S01]  /*13090*/  FMUL.FTZ R157, R157, R23.reuse ;  /* 0x000000179d9d7220 */ /* 0x080fe20000410000 */
[-C--:B--2---:R-:W-:Y:S01]  /*130a0*/  FMUL.FTZ R158, R158, R22.reuse ;  /* 0x000000169e9e7220 */ /* 0x084fe20000410000 */
[----:B------:R-:W-:Y:S01]  /*130b0*/  FMUL.FTZ R159, R159, R22 ;  /* 0x000000169f9f7220 */ /* 0x000fe20000410000 */
[-C--:B------:R-:W-:Y:S01]  /*130c0*/  FMUL.FTZ R144, R144, R23.reuse ;  /* 0x0000001790907220 */ /* 0x080fe20000410000 */
[----:B-1----:R-:W-:Y:S01]  /*130d0*/  LOP3.LUT R6, R3, R0, RZ, 0xc0, !PT ;  /* 0x0000000003067212 */ /* 0x002fe200078ec0ff */
[----:B------:R-:W-:Y:S01]  /*130e0*/  FMUL.FTZ R145, R145, R23 ;  /* 0x0000001791917220 */ /* 0x000fe20000410000 */
[----:B------:R-:W-:Y:S01]  /*130f0*/  HSET2.LE.AND R3, R7, R12, PT ;  /* 0x0000000c07037233 */ /* 0x000fe20003803000 */
[-C--:B------:R-:W-:Y:S01]  /*13100*/  FMUL.FTZ R146, R146, R22.reuse ;  /* 0x0000001692927220 */ /* 0x080fe20000410000 */
[----:B------:R-:W-:Y:S01]  /*13110*/  F2FP.BF16.F32.PACK_AB R0, R207, R229 ;  /* 0x000000e5cf00723e */ /* 0x000fe200000010ff */
[----:B------:R-:W-:Y:S01]  /*13120*/  FMUL.FTZ R147, R147, R22 ;  /* 0x0000001693937220 */ /* 0x000fe20000410000 */
[-C--:B-----5:R-:W-:Y:S01]  /*13130*/  FMUL.FTZ R148, R148, R21.reuse ;  /* 0x0000001594947220 */ /* 0x0a0fe20000410000 */
[----:B------:R-:W-:Y:S01]  /*13140*/  FMUL.FTZ R149, R149, R21 ;  /* 0x0000001595957220 */ /* 0x000fe20000410000 */
[----:B------:R-:W-:Y:S01]  /*13150*/  LOP3.LUT R7, R0, R3, RZ, 0xc0, !PT ;  /* 0x0000000300077212 */ /* 0x000fe200078ec0ff */
[-C--:B---3--:R-:W-:Y:S01]  /*13160*/  FMUL.FTZ R150, R150, R20.reuse ;  /* 0x0000001496967220 */ /* 0x088fe20000410000 */
[----:B------:R-:W-:Y:S01]  /*13170*/  SEL R3, R215, 0xffffffe0, !P3 ;  /* 0xffffffe0d7037807 */ /* 0x000fe20005800000 */
[-C--:B------:R-:W-:Y:S01]  /*13180*/  FMUL.FTZ R151, R151, R20.reuse ;  /* 0x0000001497977220 */ /* 0x080fe20000410000 */
[----:B------:R-:W-:Y:S01]  /*13190*/  IADD3 R0, PT, PT, R134, 0xa000, RZ ;  /* 0x0000a00086007810 */ /* 0x000fe20007ffe0ff */
[-C--:B------:R-:W-:Y:S01]  /*131a0*/  FMUL.FTZ R152, R152, R21.reuse ;  /* 0x0000001598987220 */ /* 0x080fe20000410000 */
[----:B------:R-:W-:Y:S01]  /*131b0*/  FMUL.FTZ R153, R153, R21 ;  /* 0x0000001599997220 */ /* 0x000fe20000410000 */
[-C--:B------:R-:W-:Y:S01]  /*131c0*/  FMUL.FTZ R154, R154, R20.reuse ;  /* 0x000000149a9a7220 */ /* 0x080fe20000410000 */
[----:B------:R-:W-:Y:S01]  /*131d0*/  FMUL.FTZ R155, R155, R20 ;  /* 0x000000149b9b7220 */ /* 0x000fe20000410000 */
[C---:B------:R-:W-:Y:S01]  /*131e0*/  HMMA.16816.F32.BF16 R232, R8.reuse, R30, R156 ;  /* 0x0000001e08e8723c */ /* 0x040fe2000004189c */
[----:B------:R-:W-:Y:S01]  /*131f0*/  MOV R156, R132 ;  /* 0x00000084009c7202 */ /* 0x000fe20000000f00 */
[----:B------:R-:W-:Y:S01]  /*13200*/  FMUL.FTZ R160, R160, R23 ;  /* 0x00000017a0a07220 */ /* 0x000fe20000410000 */
[C---:B------:R-:W-:Y:S01]  /*13210*/  IADD3 R133, PT, PT, R134.reuse, R3, RZ ;  /* 0x0000000386857210 */ /* 0x040fe20007ffe0ff */
[----:B------:R-:W-:Y:S01]  /*13220*/  FMUL.FTZ R161, R161, R23 ;  /* 0x00000017a1a17220 */ /* 0x000fe20000410000 */
[----:B------:R-:W-:Y:S01]  /*13230*/  IADD3 R132, PT, PT, R134, 0xa040, RZ ;  /* 0x0000a04086847810 */ /* 0x000fe20007ffe0ff */
[-C--:B------:R-:W-:Y:S01]  /*13240*/  FMUL.FTZ R162, R162, R22.reuse ;  /* 0x00000016a2a27220 */ /* 0x080fe20000410000 */
[----:B------:R-:W-:Y:S01]  /*13250*/  @P4 IADD3 R132, PT, PT, R0, -0x40, RZ ;  /* 0xffffffc000844810 */ /* 0x000fe20007ffe0ff */
[-C--:B------:R-:W-:Y:S01]  /*13260*/  HMMA.16816.F32.BF16 R144, R8, R28.reuse, R144 ;  /* 0x0000001c0890723c */ /* 0x080fe20000041890 */
[----:B------:R-:W1:Y:S01]  /*13270*/  LDSM.16.MT88.4 R24, [R133+0xa000] ;  /* 0x00a000008518783b */ /* 0x000e620000004200 */
[----:B------:R-:W-:Y:S01]  /*13280*/  FMUL.FTZ R163, R163, R22 ;  /* 0x00000016a3a37220 */ /* 0x000fe20000410000 */
        /* <DEDUP_REMOVED lines=13> */
[----:B------:R-:W-:Y:S01]  /*13360*/  HMMA.16816.F32.BF16 R152, R4, R30, R152 ;  /* 0x0000001e0498723c */ /* 0x000fe20000041898 */
        /* <DEDUP_REMOVED lines=24> */
[-C--:B-1----:R-:W-:Y:S01]  /*134f0*/  HMMA.16816.F32.BF16 R240, R8, R24.reuse, R160 ;  /* 0x0000001808f0723c */ /* 0x082fe200000418a0 */
[-C--:B------:R-:W-:Y:S01]  /*13500*/  FMUL.FTZ R59, R59, R20.reuse ;  /* 0x000000143b3b7220 */ /* 0x080fe20000410000 */
[-C--:B------:R-:W-:Y:S01]  /*13510*/  FMUL.FTZ R60, R60, R21.reuse ;  /* 0x000000153c3c7220 */ /* 0x080fe20000410000 */
[----:B------:R-:W-:Y:S01]  /*13520*/  FMUL.FTZ R61, R61, R21 ;  /* 0x000000153d3d7220 */ /* 0x000fe20000410000 */
[-C--:B------:R-:W-:Y:S01]  /*13530*/  FMUL.FTZ R62, R62, R20.reuse ;  /* 0x000000143e3e7220 */ /* 0x080fe20000410000 */
[----:B------:R-:W-:Y:S01]  /*13540*/  FMUL.FTZ R63, R63, R20 ;  /* 0x000000143f3f7220 */ /* 0x000fe20000410000 */
[-C--:B------:R-:W-:Y:S01]  /*13550*/  FMUL.FTZ R64, R64, R23.reuse ;  /* 0x0000001740407220 */ /* 0x080fe20000410000 */
[----:B------:R-:W-:Y:S01]  /*13560*/  FMUL.FTZ R65, R65, R23 ;  /* 0x0000001741417220 */ /* 0x000fe20000410000 */
[C---:B------:R-:W-:Y:S01]  /*13570*/  HMMA.16816.F32.BF16 R164, R4.reuse, R24, R164 ;  /* 0x0000001804a4723c */ /* 0x040fe200000418a4 */
[-C--:B------:R-:W-:Y:S01]  /*13580*/  FMUL.FTZ R66, R66, R22.reuse ;  /* 0x0000001642427220 */ /* 0x080fe20000410000 */
[----:B------:R-:W-:Y:S01]  /*13590*/  FMUL.FTZ R67, R67, R22 ;  /* 0x0000001643437220 */ /* 0x000fe20000410000 */
[----:B------:R-:W-:Y:S05]  /*135a0*/  LDSM.16.MT88.4 R32, [R134+0xb000] ;  /* 0x00b000008620783b */ /* 0x000fea0000004200 */
[----:B--2---:R-:W-:Y:S01]  /*135b0*/  HMMA.16816.F32.BF16 R160, R4, R28, R40 ;  /* 0x0000001c04a0723c */ /* 0x004fe20000041828 */
[----:B------:R-:W-:-:S07]  /*135c0*/  IADD3 R40, PT, PT, R3, R132, RZ ;  /* 0x0000008403287210 */ /* 0x000fce0007ffe0ff */
[-C--:B------:R-:W-:Y:S08]  /*135d0*/  HMMA.16816.F32.BF16 R168, R4, R26.reuse, R168 ;  /* 0x0000001a04a8723c */ /* 0x080ff000000418a8 */
[C---:B------:R-:W-:Y:S01]  /*135e0*/  HMMA.16816.F32.BF16 R236, R8.reuse, R26, R172 ;  /* 0x0000001a08ec723c */ /* 0x040fe200000418ac */
[----:B------:R-:W1:Y:S01]  /*135f0*/  LDSM.16.MT88.4 R24, [R40] ;  /* 0x000000002818783b */ /* 0x000e620000004200 */
[----:B------:R-:W-:Y:S01]  /*13600*/  MOV R159, R203 ;  /* 0x000000cb009f7202 */ /* 0x000fe20000000f00 */
[----:B------:R-:W-:Y:S01]  /*13610*/  IMAD.MOV.U32 R157, RZ, RZ, R201 ;  /* 0x000000ffff9d7224 */ /* 0x000fe200078e00c9 */
[----:B------:R-:W-:Y:S01]  /*13620*/  MOV R158, R202 ;  /* 0x000000ca009e7202 */ /* 0x000fe20000000f00 */
[----:B------:R-:W-:Y:S01]  /*13630*/  IMAD.MOV.U32 R175, RZ, RZ, R200 ;  /* 0x000000ffffaf7224 */ /* 0x000fe200078e00c8 */
[----:B------:R-:W-:Y:S01]  /*13640*/  MOV R174, R199 ;  /* 0x000000c700ae7202 */ /* 0x000fe20000000f00 */
[----:B------:R-:W-:Y:S01]  /*13650*/  IMAD.MOV.U32 R42, RZ, RZ, R195 ;  /* 0x000000ffff2a7224 */ /* 0x000fe200078e00c3 */
[----:B------:R-:W-:Y:S01]  /*13660*/  HMMA.16816.F32.BF16 R200, R8, R30, R48 ;  /* 0x0000001e08c8723c */ /* 0x000fe20000041830 */
[----:B------:R-:W-:-:S02]  /*13670*/  MOV R173, R198 ;  /* 0x000000c600ad7202 */ /* 0x000fc40000000f00 */
[----:B------:R-:W-:Y:S02]  /*13680*/  MOV R172, R197 ;  /* 0x000000c500ac7202 */ /* 0x000fe40000000f00 */
[----:B------:R-:W-:Y:S02]  /*13690*/  MOV R43, R196 ;  /* 0x000000c4002b7202 */ /* 0x000fe40000000f00 */
[----:B------:R-:W-:Y:S01]  /*136a0*/  MOV R41, R194 ;  /* 0x000000c200297202 */ /* 0x000fe20000000f00 */
[----:B------:R-:W-:Y:S01]  /*136b0*/  HMMA.16816.F32.BF16 R208, R8, R28, R36 ;  /* 0x0000001c08d0723c */ /* 0x000fe20000041824 */
[----:B------:R-:W-:Y:S01]  /*136c0*/  MOV R51, R193 ;  /* 0x000000c100337202 */ /* 0x000fe20000000f00 */
[----:B------:R-:W-:Y:S01]  /*136d0*/  LDSM.16.MT88.4 R36, [R40+0x1000] ;  /* 0x001000002824783b */ /* 0x000fe20000004200 */
[----:B------:R-:W-:-:S05]  /*136e0*/  MOV R50, R192 ;  /* 0x000000c000327202 */ /* 0x000fca0000000f00 */
[----:B------:R-:W-:Y:S01]  /*136f0*/  HMMA.16816.F32.BF16 R44, R4, R30, R44 ;  /* 0x0000001e042c723c */ /* 0x000fe2000004182c */
[----:B------:R-:W-:Y:S07]  /*13700*/  LDSM.16.MT88.4 R28, [R132+0x1000] ;  /* 0x00100000841c783b */ /* 0x000fee0000004200 */
[-C--:B-1----:R-:W-:Y:S08]  /*13710*/  HMMA.16816.F32.BF16 R196, R8, R24.reuse, R52 ;  /* 0x0000001808c4723c */ /* 0x082ff00000041834 */
[C---:B------:R-:W-:Y:S08]  /*13720*/  HMMA.16816.F32.BF16 R56, R4.reuse, R24, R56 ;  /* 0x000000180438723c */ /* 0x040ff00000041838 */
[-C--:B------:R-:W-:Y:S08]  /*13730*/  HMMA.16816.F32.BF16 R60, R4, R26.reuse, R60 ;  /* 0x0000001a043c723c */ /* 0x080ff0000004183c */
[----:B------:R-:W-:Y:S01]  /*13740*/  HMMA.16816.F32.BF16 R192, R8, R26, R64 ;  /* 0x0000001a08c0723c */ /* 0x000fe20000041840 */
[----:B------:R-:W1:Y:S01]  /*13750*/  LDSM.16.MT88.4 R24, [R133+0xb000] ;  /* 0x00b000008518783b */ /* 0x000e620000004200 */
[----:B------:R-:W-:Y:S01]  /*13760*/  FFMA.FTZ R0, R187, UR4, -R2 ;  /* 0x00000004bb007c23 */ /* 0x000fe20008010802 */
        /* <DEDUP_REMOVED lines=34> */
[----:B------:R2:W-:Y:S01]  /*13990*/  STL [R1+0x10], R206 ;  /* 0x000010ce01007387 */ /* 0x0005e20000100800 */
[----:B------:R-:W-:Y:S01]  /*139a0*/  IMAD.MOV.U32 R49, RZ, RZ, R142 ;  /* 0x000000ffff317224 */ /* 0x000fe200078e008e */
[----:B------:R-:W-:Y:S01]  /*139b0*/  MOV R48, R141 ;  /* 0x0000008d00307202 */ /* 0x000fe20000000f00 */
[C---:B------:R-:W-:Y:S08]  /*139c0*/  HMMA.16816.F32.BF16 R72, R4.reuse, R32, R72 ;  /* 0x000000200448723c */ /* 0x040ff00000041848 */
[C---:B------:R-:W-:Y:S08]  /*139d0*/  HMMA.16816.F32.BF16 R76, R4.reuse, R34, R76 ;  /* 0x00000022044c723c */ /* 0x040ff0000004184c */
[C---:B-1----:R-:W-:Y:S01]  /*139e0*/  HMMA.16816.F32.BF16 R88, R4.reuse, R24, R88 ;  /* 0x000000180458723c */ /* 0x042fe20000041858 */
[----:B--2---:R1:W-:Y:S07]  /*139f0*/  MUFU.EX2 R206, R0 ;  /* 0x0000000000ce7308 */ /* 0x0043ee0000000800 */
[C---:B------:R-:W-:Y:S08]  /*13a00*/  HMMA.16816.F32.BF16 R92, R4.reuse, R26, R92 ;  /* 0x0000001a045c723c */ /* 0x040ff0000004185c */
[----:B------:R-:W-:Y:S01]  /*13a10*/  HMMA.16816.F32.BF16 R104, R4, R28, R104 ;  /* 0x0000001c0468723c */ /* 0x000fe20000041868 */
[----:B-1----:R-:W-:-:S07]  /*13a20*/  FFMA.FTZ R0, R182, UR4, -R2 ;  /* 0x00000004b6007c23 */ /* 0x002fce0008010802 */
[C---:B------:R-:W-:Y:S01]  /*13a30*/  HMMA.16816.F32.BF16 R108, R4.reuse, R30, R108 ;  /* 0x0000001e046c723c */ /* 0x040fe2000004186c */
[----:B------:R1:W-:Y:S07]  /*13a40*/  MUFU.EX2 R186, R0 ;  /* 0x0000000000ba7308 */ /* 0x0003ee0000000800 */
[C---:B------:R-:W-:Y:S08]  /*13a50*/  HMMA.16816.F32.BF16 R120, R4.reuse, R36, R120 ;  /* 0x000000240478723c */ /* 0x040ff00000041878 */
[----:B------:R-:W-:Y:S01]  /*13a60*/  HMMA.16816.F32.BF16 R140, R4, R38, R124 ;  /* 0x00000026048c723c */ /* 0x000fe2000004187c */
[----:B------:R-:W-:Y:S01]  /*13a70*/  FFMA.FTZ R6, R183, UR4, -R2 ;  /* 0x00000004b7067c23 */ /* 0x000fe20008010802 */
[----:B------:R-:W-:Y:S01]  /*13a80*/  IMAD.WIDE.U32 R4, R185, -0x2daee0ad, RZ ;  /* 0xd2511f53b9047825 */ /* 0x000fe200078e00ff */
[----:B-1----:R-:W-:-:S03]  /*13a90*/  IADD3 R0, PT, PT, R225, 0x646e171e, RZ ;  /* 0x646e171ee1007810 */ /* 0x002fc60007ffe0ff */
[----:B------:R-:W-:Y:S01]  /*13aa0*/  IMAD.WIDE.U32 R2, R181, -0x2daee0ad, RZ ;  /* 0xd2511f53b5027825 */ /* 0x000fe200078e00ff */
[C---:B------:R-:W-:Y:S01]  /*13ab0*/  LOP3.LUT R5, R0.reuse, R250, R5, 0x96, !PT ;  /* 0x000000fa00057212 */ /* 0x040fe200078e9605 */
[----:B------:R1:W-:Y:S03]  /*13ac0*/  MUFU.EX2 R183, R6 ;  /* 0x0000000600b77308 */ /* 0x0003e60000000800 */
[----:B------:R-:W-:Y:S01]  /*13ad0*/  LOP3.LUT R0, R0, R228, R3, 0x96, !PT ;  /* 0x000000e400007212 */ /* 0x000fe200078e9603 */
[----:B------:R-:W-:Y:S01]  /*13ae0*/  FFMA.FTZ R3, R189, UR4, -R16 ;  /* 0x00000004bd037c23 */ /* 0x000fe20008010810 */
[-C--:B------:R-:W-:Y:S01]  /*13af0*/  FMUL.FTZ R84, R84, R23.reuse ;  /* 0x0000001754547220 */ /* 0x080fe20000410000 */
[----:B------:R-:W-:Y:S01]  /*13b00*/  FMUL.FTZ R85, R85, R23 ;  /* 0x0000001755557220 */ /* 0x000fe20000410000 */
[-C--:B------:R-:W-:Y:S01]  /*13b10*/  FMUL.FTZ R86, R86, R22.reuse ;  /* 0x0000001656567220 */ /* 0x080fe20000410000 */
[----:B------:R-:W-:Y:S01]  /*13b20*/  FMUL.FTZ R87, R87, R22 ;  /* 0x0000001657577220 */ /* 0x000fe20000410000 */
[----:B------:R2:W-:Y:S01]  /*13b30*/  MUFU.EX2 R182, R3 ;  /* 0x0000000300b67308 */ /* 0x0005e20000000800 */
[----:B------:R-:W-:Y:S01]  /*13b40*/  MOV R14, R4 ;  /* 0x00000004000e7202 */ /* 0x000fe20000000f00 */
[----:B------:R-:W-:Y:S01]  /*13b50*/  IMAD.MOV.U32 R7, RZ, RZ, R2 ;  /* 0x000000ffff077224 */ /* 0x000fe200078e0002 */
[----:B------:R-:W-:-:S02]  /*13b60*/  PRMT R15, R4, 0x7771, RZ ;  /* 0x00007771040f7816 */ /* 0x000fc400000000ff */
[----:B------:R-:W-:Y:S01]  /*13b70*/  PRMT R13, R4, 0x7773, RZ ;  /* 0x00007773040d7816 */ /* 0x000fe200000000ff */
[----:B-1----:R-:W-:Y:S01]  /*13b80*/  FFMA.FTZ R6, R188, UR4, -R16 ;  /* 0x00000004bc067c23 */ /* 0x002fe20008010810 */
[----:B------:R-:W-:-:S03]  /*13b90*/  PRMT R17, R2, 0x7771, RZ ;  /* 0x0000777102117816 */ /* 0x000fc600000000ff */
[----:B------:R1:W-:Y:S01]  /*13ba0*/  MUFU.EX2 R181, R6 ;  /* 0x0000000600b57308 */ /* 0x0003e20000000800 */
[----:B--2---:R-:W-:Y:S02]  /*13bb0*/  PRMT R3, R4, 0x7772, RZ ;  /* 0x0000777204037816 */ /* 0x004fe400000000ff */
[----:B------:R-:W-:Y:S01]  /*13bc0*/  PRMT R4, R2, 0x7772, RZ ;  /* 0x0000777202047816 */ /* 0x000fe200000000ff */
[----:B------:R-:W-:Y:S01]  /*13bd0*/  HMMA.16816.F32.BF16 R84, R8, R24, R84 ;  /* 0x000000180854723c */ /* 0x000fe20000041854 */
[----:B------:R-:W-:Y:S01]  /*13be0*/  PRMT R24, R3, 0x5410, R13 ;  /* 0x0000541003187816 */ /* 0x000fe2000000000d */
[--C-:B------:R-:W-:Y:S01]  /*13bf0*/  FFMA.FTZ R3, R179, UR4, -R16.reuse ;  /* 0x00000004b3037c23 */ /* 0x100fe20008010810 */
[-C--:B------:R-:W-:Y:S01]  /*13c00*/  FMUL.FTZ R68, R68, R23.reuse ;  /* 0x0000001744447220 */ /* 0x080fe20000410000 */
[----:B-1----:R-:W-:Y:S01]  /*13c10*/  PRMT R6, R2, 0x7773, RZ ;  /* 0x0000777302067816 */ /* 0x002fe200000000ff */
[----:B------:R-:W-:Y:S01]  /*13c20*/  FFMA.FTZ R2, R184, UR4, -R16 ;  /* 0x00000004b8027c23 */ /* 0x000fe20008010810 */
[----:B------:R-:W-:Y:S01]  /*13c30*/  FMUL.FTZ R69, R69, R23 ;  /* 0x0000001745457220 */ /* 0x000fe20000410000 */
        /* <DEDUP_REMOVED lines=17> */
[----:B-1----:R-:W-:Y:S01]  /*13d50*/  LOP3.LUT R2, R14, 0xff, RZ, 0xc0, !PT ;  /* 0x000000ff0e027812 */ /* 0x002fe200078ec0ff */
        /* <DEDUP_REMOVED lines=10> */
[----:B------:R1:W2:Y:S01]  /*13e00*/  MUFU.EX2 R25, R3 ;  /* 0x0000000300197308 */ /* 0x0002a20000000800 */
[----:B------:R-:W-:Y:S01]  /*13e10*/  PRMT R16, R2, 0x5410, R15 ;  /* 0x0000541002107816 */ /* 0x000fe2000000000f */
[----:B------:R-:W-:Y:S01]  /*13e20*/  FFMA.FTZ R2, R191, UR4, -R18 ;  /* 0x00000004bf027c23 */ /* 0x000fe20008010812 */
[----:B------:R-:W-:Y:S01]  /*13e30*/  MOV R67, R138 ;  /* 0x0000008a00437202 */ /* 0x000fe20000000f00 */
[----:B------:R-:W-:Y:S01]  /*13e40*/  HMMA.16816.F32.BF16 R68, R8, R32, R68 ;  /* 0x000000200844723c */ /* 0x000fe20000041844 */
[----:B------:R-:W-:Y:S01]  /*13e50*/  PRMT R14, R4, 0x5410, R6 ;  /* 0x00005410040e7816 */ /* 0x000fe20000000006 */
[----:B------:R-:W-:Y:S01]  /*13e60*/  FFMA.FTZ R6, R180, UR4, -R18 ;  /* 0x00000004b4067c23 */ /* 0x000fe20008010812 */
[----:B------:R-:W-:Y:S01]  /*13e70*/  PRMT R4, R5, 0x7632, R4 ;  /* 0x0000763205047816 */ /* 0x000fe20000000004 */
[----:B------:R-:W-:-:S04]  /*13e80*/  FFMA.FTZ R13, R178, UR4, -R18 ;  /* 0x00000004b20d7c23 */ /* 0x000fc80008010812 */
[----:B------:R-:W-:Y:S01]  /*13e90*/  HMMA.16816.F32.BF16 R136, R8, R34, R80 ;  /* 0x000000220888723c */ /* 0x000fe20000041850 */
[----:B-1----:R-:W-:-:S07]  /*13ea0*/  LOP3.LUT R3, R7, 0xff, RZ, 0xc0, !PT ;  /* 0x000000ff07037812 */ /* 0x002fce00078ec0ff */
[----:B------:R-:W-:Y:S01]  /*13eb0*/  HMMA.16816.F32.BF16 R52, R8, R26, R96 ;  /* 0x0000001a0834723c */ /* 0x000fe20000041860 */
[----:B------:R1:W-:Y:S01]  /*13ec0*/  MUFU.EX2 R27, R2 ;  /* 0x00000002001b7308 */ /* 0x0003e20000000800 */
[----:B------:R-:W-:Y:S01]  /*13ed0*/  PRMT R15, R3, 0x5410, R17 ;  /* 0x00005410030f7816 */ /* 0x000fe20000000011 */
[----:B------:R-:W-:Y:S01]  /*13ee0*/  LDSM.16.MT88.4 R96, [R133+0xb800] ;  /* 0x00b800008560783b */ /* 0x000fe20000004200 */
[----:B------:R-:W-:-:S04]  /*13ef0*/  LOP3.LUT R3, R5, 0xffff, RZ, 0xc0, !PT ;  /* 0x0000ffff05037812 */ /* 0x000fc800078ec0ff */
[----:B------:R-:W-:Y:S01]  /*13f00*/  HMMA.16816.F32.BF16 R100, R8, R28, R100 ;  /* 0x0000001c0864723c */ /* 0x000fe20000041864 */
[----:B------:R-:W-:-:S07]  /*13f10*/  LOP3.LUT R7, R0, 0xff, RZ, 0xc0, !PT ;  /* 0x000000ff00077812 */ /* 0x000fce00078ec0ff */
[C---:B------:R-:W-:Y:S01]  /*13f20*/  HMMA.16816.F32.BF16 R116, R8.reuse, R36, R116 ;  /* 0x000000240874723c */ /* 0x040fe20000041874 */
[----:B------:R-:W-:Y:S01]  /*13f30*/  LOP3.LUT R4, R4, 0xff, RZ, 0xc0, !PT ;  /* 0x000000ff04047812 */ /* 0x000fe200078ec0ff */
[----:B-1----:R-:W-:Y:S01]  /*13f40*/  FFMA.FTZ R2, R190, UR4, -R18 ;  /* 0x00000004be027c23 */ /* 0x002fe20008010812 */
[----:B------:R-:W-:Y:S01]  /*13f50*/  MOV R185, R48 ;  /* 0x0000003000b97202 */ /* 0x000fe20000000f00 */
[----:B------:R1:W-:Y:S01]  /*13f60*/  MUFU.EX2 R18, R6 ;  /* 0x0000000600127308 */ /* 0x0003e20000000800 */
[----:B------:R-:W-:Y:S01]  /*13f70*/  MOV R250, R49 ;  /* 0x0000003100fa7202 */ /* 0x000fe20000000f00 */
[----:B------:R-:W-:Y:S01]  /*13f80*/  IMAD.MOV.U32 R180, RZ, RZ, R174 ;  /* 0x000000ffffb47224 */ /* 0x000fe200078e00ae */
[----:B------:R-:W-:Y:S01]  /*13f90*/  MOV R228, R50 ;  /* 0x0000003200e47202 */ /* 0x000fe20000000f00 */
[C---:B------:R-:W-:Y:S01]  /*13fa0*/  HMMA.16816.F32.BF16 R32, R8.reuse, R30, R112 ;  /* 0x0000001e0820723c */ /* 0x040fe20000041870 */
[----:B------:R-:W-:Y:S01]  /*13fb0*/  MOV R189, R51 ;  /* 0x0000003300bd7202 */ /* 0x000fe20000000f00 */
[----:B------:R-:W-:Y:S02]  /*13fc0*/  LDSM.16.MT88.4 R80, [R134+0xb800] ;  /* 0x00b800008650783b */ /* 0x000fe40000004200 */
[----:B------:R3:W4:Y:S01]  /*13fd0*/  MUFU.EX2 R26, R2 ;  /* 0x00000002001a7308 */ /* 0x0007220000000800 */
[----:B------:R-:W-:Y:S01]  /*13fe0*/  MOV R191, R172 ;  /* 0x000000ac00bf7202 */ /* 0x000fe20000000f00 */
[----:B------:R-:W-:Y:S02]  /*13ff0*/  LDSM.16.MT88.4 R48, [R132+0x800] ;  /* 0x000800008430783b */ /* 0x000fe40000004200 */
[----:B------:R-:W-:Y:S01]  /*14000*/  HMMA.16816.F32.BF16 R28, R8, R38, R128 ;  /* 0x00000026081c723c */ /* 0x000fe20000041880 */
[----:B------:R-:W-:Y:S01]  /*14010*/  LOP3.LUT R9, R5, 0xff, RZ, 0xc0, !PT ;  /* 0x000000ff05097812 */ /* 0x000fe200078ec0ff */
[----:B------:R-:W-:Y:S01]  /*14020*/  LDSM.16.MT88.4 R112, [R132+0x1800] ;  /* 0x001800008470783b */ /* 0x000fe20000004200 */
[----:B------:R-:W-:-:S02]  /*14030*/  SHF.R.U32.HI R8, RZ, 0x18, R5 ;  /* 0x00000018ff087819 */ /* 0x000fc40000011605 */
[C---:B------:R-:W-:Y:S02]  /*14040*/  PRMT R5, R0.reuse, 0x7632, R5 ;  /* 0x0000763200057816 */ /* 0x040fe40000000005 */
[----:B-1----:R-:W-:Y:S02]  /*14050*/  SHF.R.U32.HI R6, RZ, 0x8, R3 ;  /* 0x00000008ff067819 */ /* 0x002fe40000011603 */
[----:B------:R-:W-:Y:S02]  /*14060*/  SHF.R.U32.HI R3, RZ, 0x18, R0 ;  /* 0x00000018ff037819 */ /* 0x000fe40000011600 */
[----:B---3--:R-:W-:Y:S02]  /*14070*/  LOP3.LUT R2, R0, 0xffff, RZ, 0xc0, !PT ;  /* 0x0000ffff00027812 */ /* 0x008fe400078ec0ff */
[----:B------:R-:W-:Y:S02]  /*14080*/  LOP3.LUT R0, R5, 0xff, RZ, 0xc0, !PT ;  /* 0x000000ff05007812 */ /* 0x000fe400078ec0ff */
[----:B------:R-:W-:-:S02]  /*14090*/  PRMT R5, R9, 0x5410, R6 ;  /* 0x0000541009057816 */ /* 0x000fc40000000006 */
[----:B------:R-:W-:Y:S02]  /*140a0*/  PRMT R6, R4, 0x5410, R8 ;  /* 0x0000541004067816 */ /* 0x000fe40000000008 */
[----:B------:R-:W-:Y:S01]  /*140b0*/  PRMT R8, R0, 0x5410, R3 ;  /* 0x0000541000087816 */ /* 0x000fe20000000003 */
[----:B------:R-:W-:Y:S01]  /*140c0*/  FFMA.FTZ R0, R205, UR4, -R19 ;  /* 0x00000004cd007c23 */ /* 0x000fe20008010813 */
[----:B------:R-:W-:-:S03]  /*140d0*/  LOP3.LUT R3, R24, 0xff00ff, RZ, 0xc0, !PT ;  /* 0x00ff00ff18037812 */ /* 0x000fc600078ec0ff */
[----:B------:R1:W-:Y:S01]  /*140e0*/  MUFU.EX2 R24, R0 ;  /* 0x0000000000187308 */ /* 0x0003e20000000800 */
[----:B------:R-:W-:Y:S02]  /*140f0*/  SHF.R.U32.HI R2, RZ, 0x8, R2 ;  /* 0x00000008ff027819 */ /* 0x000fe40000011602 */
[--C-:B------:R-:W-:Y:S02]  /*14100*/  HSET2.LE.AND R5, R5, R12.reuse, PT ;  /* 0x0000000c05057233 */ /* 0x100fe40003803000 */
[----:B------:R-:W-:Y:S01]  /*14110*/  PRMT R11, R7, 0x5410, R2 ;  /* 0x00005410070b7816 */ /* 0x000fe20000000002 */
[----:B------:R-:W-:Y:S01]  /*14120*/  FFMA.FTZ R7, R204, UR4, -R19 ;  /* 0x00000004cc077c23 */ /* 0x000fe20008010813 */
[----:B------:R-:W-:Y:S02]  /*14130*/  LOP3.LUT R4, R14, 0xff00ff, RZ, 0xc0, !PT ;  /* 0x00ff00ff0e047812 */ /* 0x000fe400078ec0ff */
[----:B-1----:R-:W-:Y:S02]  /*14140*/  HSET2.LE.AND R0, R3, R12, PT ;  /* 0x0000000c03007233 */ /* 0x002fe40003803000 */
[----:B--2---:R-:W-:-:S04]  /*14150*/  F2FP.BF16.F32.PACK_AB R3, R25, R135 ;  /* 0x000000871903723e */ /* 0x004fc800000010ff */
[----:B------:R-:W-:Y:S02]  /*14160*/  LOP3.LUT R131, R3, R0, RZ, 0xc0, !PT ;  /* 0x0000000003837212 */ /* 0x000fe400078ec0ff */
[----:B------:R-:W-:Y:S02]  /*14170*/  F2FP.BF16.F32.PACK_AB R0, R206, R187 ;  /* 0x000000bbce00723e */ /* 0x000fe400000010ff */
[--C-:B------:R-:W-:Y:S02]  /*14180*/  HSET2.LE.AND R6, R6, R12.reuse, PT ;  /* 0x0000000c06067233 */ /* 0x100fe40003803000 */
[----:B------:R-:W-:Y:S02]  /*14190*/  LOP3.LUT R128, R0, R5, RZ, 0xc0, !PT ;  /* 0x0000000500807212 */ /* 0x000fe400078ec0ff */
[----:B------:R-:W-:Y:S02]  /*141a0*/  F2FP.BF16.F32.PACK_AB R0, R181, R182 ;  /* 0x000000b6b500723e */ /* 0x000fe400000010ff */
[----:B------:R-:W-:-:S02]  /*141b0*/  HSET2.LE.AND R9, R15, R12, PT ;  /* 0x0000000c0f097233 */ /* 0x000fc40003803000 */
[----:B------:R1:W2:Y:S01]  /*141c0*/  MUFU.EX2 R15, R7 ;  /* 0x00000007000f7308 */ /* 0x0002a20000000800 */
[--C-:B------:R-:W-:Y:S02]  /*141d0*/  HSET2.LE.AND R10, R4, R12.reuse, PT ;  /* 0x0000000c040a7233 */ /* 0x100fe40003803000 */
[----:B------:R-:W-:Y:S02]  /*141e0*/  HSET2.LE.AND R2, R16, R12, PT ;  /* 0x0000000c10027233 */ /* 0x000fe40003803000 */
[----:B------:R-:W-:Y:S02]  /*141f0*/  F2FP.BF16.F32.PACK_AB R4, R183, R186 ;  /* 0x000000bab704723e */ /* 0x000fe400000010ff */
[----:B------:R-:W-:Y:S02]  /*14200*/  LOP3.LUT R129, R0, R6, RZ, 0xc0, !PT ;  /* 0x0000000600817212 */ /* 0x000fe400078ec0ff */
[----:B----4-:R-:W-:Y:S01]  /*14210*/  F2FP.BF16.F32.PACK_AB R0, R26, R27 ;  /* 0x0000001b1a00723e */ /* 0x010fe200000010ff */
[----:B------:R3:W4:Y:S01]  /*14220*/  MUFU.EX2 R17, R13 ;  /* 0x0000000d00117308 */ /* 0x0007220000000800 */
[----:B------:R-:W-:Y:S01]  /*14230*/  FFMA.FTZ R14, R177, UR4, -R19 ;  /* 0x00000004b10e7c23 */ /* 0x000fe20008010813 */
[----:B------:R-:W-:-:S02]  /*14240*/  LOP3.LUT R130, R4, R2, RZ, 0xc0, !PT ;  /* 0x0000000204827212 */ /* 0x000fc400078ec0ff */
[----:B-1----:R-:W-:-:S04]  /*14250*/  HSET2.LE.AND R7, R11, R12, PT ;  /* 0x0000000c0b077233 */ /* 0x002fc80003803000 */
[----:B------:R-:W-:Y:S01]  /*14260*/  MUFU.EX2 R2, R14 ;  /* 0x0000000e00027308 */ /* 0x000fe20000000800 */
[----:B------:R-:W-:Y:S02]  /*14270*/  LOP3.LUT R124, R0, R7, RZ, 0xc0, !PT ;  /* 0x00000007007c7212 */ /* 0x000fe400078ec0ff */
[----:B------:R-:W1:Y:S01]  /*14280*/  LDSM.16.MT88.4 R4, [R40+0x1800] ;  /* 0x001800002804783b */ /* 0x000e620000004200 */
[----:B---3--:R-:W-:Y:S01]  /*14290*/  FFMA.FTZ R13, R67, UR4, -R19 ;  /* 0x00000004430d7c23 */ /* 0x008fe20008010813 */
[----:B------:R-:W-:Y:S01]  /*142a0*/  MOV R190, R173 ;  /* 0x000000ad00be7202 */ /* 0x000fe20000000f00 */
[----:B------:R-:W-:Y:S01]  /*142b0*/  IMAD.MOV.U32 R177, RZ, RZ, R159 ;  /* 0x000000ffffb17224 */ /* 0x000fe200078e009f */
[----:B------:R-:W-:Y:S01]  /*142c0*/  MOV R178, R175 ;  /* 0x000000af00b27202 */ /* 0x000fe20000000f00 */
[----:B------:R-:W3:Y:S01]  /*142d0*/  MUFU.EX2 R3, R13 ;  /* 0x0000000d00037308 */ /* 0x000ee20000000800 */
[----:B------:R-:W-:Y:S01]  /*142e0*/  MOV R205, R156 ;  /* 0x0000009c00cd7202 */ /* 0x000fe20000000f00 */
[----:B------:R-:W-:Y:S01]  /*142f0*/  LDSM.16.MT88.4 R172, [R133+0xa800] ;  /* 0x00a8000085ac783b */ /* 0x000fe20000004200 */
[----:B------:R-:W-:-:S02]  /*14300*/  MOV R204, R157 ;  /* 0x0000009d00cc7202 */ /* 0x000fc40000000f00 */
[----:B------:R-:W-:Y:S01]  /*14310*/  MOV R19, R158 ;  /* 0x0000009e00137202 */ /* 0x000fe20000000f00 */
[----:B------:R5:W-:Y:S01]  /*14320*/  LDSM.16.MT88.4 R64, [R40+0x800] ;  /* 0x000800002840783b */ /* 0x000be20000004200 */
[----:B------:R-:W-:-:S03]  /*14330*/  HSET2.LE.AND R8, R8, R12, PT ;  /* 0x0000000c08087233 */ /* 0x000fc60003803000 */
[----:B------:R-:W5:Y:S01]  /*14340*/  LDSM.16.MT88.4 R156, [R134+0xa800] ;  /* 0x00a80000869c783b */ /* 0x000f620000004200 */
[----:B--2---:R-:W-:-:S04]  /*14350*/  F2FP.BF16.F32.PACK_AB R0, R15, R24 ;  /* 0x000000180f00723e */ /* 0x004fc800000010ff */
[----:B------:R-:W-:Y:S02]  /*14360*/  LOP3.LUT R125, R0, R8, RZ, 0xc0, !PT ;  /* 0x00000008007d7212 */ /* 0x000fe400078ec0ff */
[----:B----4-:R-:W-:-:S04]  /*14370*/  F2FP.BF16.F32.PACK_AB R0, R17, R18 ;  /* 0x000000121100723e */ /* 0x010fc800000010ff */
[----:B------:R-:W-:Y:S02]  /*14380*/  LOP3.LUT R126, R0, R9, RZ, 0xc0, !PT ;  /* 0x00000009007e7212 */ /* 0x000fe400078ec0ff */
[----:B---3--:R-:W-:Y:S01]  /*14390*/  F2FP.BF16.F32.PACK_AB R0, R2, R3 ;  /* 0x000000030200723e */ /* 0x008fe200000010ff */
[----:B------:R-:W-:Y:S01]  /*143a0*/  FFMA.FTZ R9, R205, R22, R204 ;  /* 0x00000016cd097223 */ /* 0x000fe200000100cc */
[----:B------:R-:W-:Y:S02]  /*143b0*/  MOV R179, R43 ;  /* 0x0000002b00b37202 */ /* 0x000fe40000000f00 */
[----:B------:R-:W-:Y:S01]  /*143c0*/  LOP3.LUT R127, R0, R10, RZ, 0xc0, !PT ;  /* 0x0000000a007f7212 */ /* 0x000fe200078ec0ff */
[----:B------:R-:W-:Y:S01]  /*143d0*/  FFMA.FTZ R10, R19, R23, R177 ;  /* 0x00000017130a7223 */ /* 0x000fe200000100b1 */
[----:B------:R-:W-:Y:S01]  /*143e0*/  MOV R184, R42 ;  /* 0x0000002a00b87202 */ /* 0x000fe20000000f00 */
[----:B------:R-:W-:Y:S01]  /*143f0*/  FFMA.FTZ R8, R180, R21, R178 ;  /* 0x00000015b4087223 */ /* 0x000fe200000100b2 */
[----:B------:R-:W-:Y:S01]  /*14400*/  FFMA.FTZ R0, R190, R20, R249 ;  /* 0x00000014be007223 */ /* 0x000fe200000100f9 */
        /* <DEDUP_REMOVED lines=14> */
[----:B------:R-:W-:-:S07]  /*144f0*/  FADD.FTZ R0, R187, R0 ;  /* 0x00000000bb007221 */ /* 0x000fce0000010000 */
[----:B------:R-:W-:Y:S01]  /*14500*/  HMMA.16816.F32.BF16 R116, R128, R4, R116 ;  /* 0x000000048074723c */ /* 0x000fe20000041874 */
[----:B------:R-:W-:Y:S01]  /*14510*/  FADD.FTZ R5, R182, R8 ;  /* 0x00000008b6057221 */ /* 0x000fe20000010000 */
[----:B------:R-:W-:Y:S01]  /*14520*/  FADD.FTZ R8, R27, R9 ;  /* 0x000000091b087221 */ /* 0x000fe20000010000 */
[----:B------:R-:W-:Y:S01]  /*14530*/  FADD.FTZ R9, R24, R10 ;  /* 0x0000000a18097221 */ /* 0x000fe20000010000 */
[----:B------:R-:W-:Y:S01]  /*14540*/  FADD.FTZ R4, R206, R0 ;  /* 0x00000000ce047221 */ /* 0x000fe20000010000 */
[----:B------:R-:W-:-:S03]  /*14550*/  FADD.FTZ R5, R181, R5 ;  /* 0x00000005b5057221 */ /* 0x000fc60000010000 */
[----:B------:R-:W-:Y:S01]  /*14560*/  HMMA.16816.F32.BF16 R88, R124, R96, R88 ;  /* 0x000000607c58723c */ /* 0x000fe20000041858 */
[----:B------:R-:W-:Y:S01]  /*14570*/  FADD.FTZ R8, R26, R8 ;  /* 0x000000081a087221 */ /* 0x000fe20000010000 */
[----:B------:R-:W-:-:S06]  /*14580*/  FADD.FTZ R0, R15, R9 ;  /* 0x000000090f007221 */ /* 0x000fcc0000010000 */
[----:B------:R-:W-:Y:S01]  /*14590*/  HMMA.16816.F32.BF16 R92, R124, R98, R92 ;  /* 0x000000627c5c723c */ /* 0x000fe2000004185c */
[----:B------:R-:W-:-:S07]  /*145a0*/  FADD.FTZ R5, R135, R5 ;  /* 0x0000000587057221 */ /* 0x000fce0000010000 */
[----:B------:R-:W-:Y:S01]  /*145b0*/  HMMA.16816.F32.BF16 R84, R128, R96, R84 ;  /* 0x000000608054723c */ /* 0x000fe20000041854 */
[----:B------:R-:W-:-:S07]  /*145c0*/  FADD.FTZ R3, R3, R0 ;  /* 0x0000000003037221 */ /* 0x000fce0000010000 */
[----:B-----5:R-:W-:Y:S08]  /*145d0*/  HMMA.16816.F32.BF16 R40, R124, R48, R160 ;  /* 0x000000307c28723c */ /* 0x020ff000000418a0 */
[C---:B------:R-:W-:Y:S08]  /*145e0*/  HMMA.16816.F32.BF16 R96, R128.reuse, R98, R52 ;  /* 0x000000628060723c */ /* 0x040ff00000041834 */
[-C--:B------:R-:W-:Y:S08]  /*145f0*/  HMMA.16816.F32.BF16 R144, R128, R156.reuse, R144 ;  /* 0x0000009c8090723c */ /* 0x080ff00000041890 */
[C---:B------:R-:W-:Y:S08]  /*14600*/  HMMA.16816.F32.BF16 R148, R124.reuse, R156, R148 ;  /* 0x0000009c7c94723c */ /* 0x040ff00000041894 */
[----:B------:R-:W-:Y:S08]  /*14610*/  HMMA.16816.F32.BF16 R152, R124, R158, R152 ;  /* 0x0000009e7c98723c */ /* 0x000ff00000041898 */
        /* <DEDUP_REMOVED lines=20> */
[----:B------:R-:W-:Y:S08]  /*14760*/  HMMA.16816.F32.BF16 R64, R128, R66, R192 ;  /* 0x000000428040723c */ /* 0x000ff000000418c0 */
[-C--:B------:R-:W-:Y:S08]  /*14770*/  HMMA.16816.F32.BF16 R124, R124, R6.reuse, R140 ;  /* 0x000000067c7c723c */ /* 0x080ff0000004188c */
        /* <DEDUP_REMOVED lines=15> */
[----:B------:R-:W2:Y:S04]  /*14870*/  LDL R228, [R1+0x2c] ;  /* 0x00002c0001e47983 */ /* 0x000ea80000100800 */
[----:B------:R-:W3:Y:S04]  /*14880*/  LDL R250, [R1+0x28] ;  /* 0x0000280001fa7983 */ /* 0x000ee80000100800 */
[----:B------:R-:W4:Y:S04]  /*14890*/  LDL.64 R190, [R1+0x58] ;  /* 0x0000580001be7983 */ /* 0x000f280000100a00 */
[----:B------:R-:W5:Y:S04]  /*148a0*/  LDL.64 R184, [R1+0x70] ;  /* 0x0000700001b87983 */ /* 0x000f680000100a00 */
[----:B------:R-:W5:Y:S01]  /*148b0*/  LDL.64 R188, [R1+0x50] ;  /* 0x0000500001bc7983 */ /* 0x000f620000100a00 */
[----:B------:R-:W-:Y:S01]  /*148c0*/  UIADD3 UR7, UPT, UPT, UR22, -0x5, URZ ;  /* 0xfffffffb16077890 */ /* 0x000fe2000fffe0ff */
[----:B------:R-:W-:-:S04]  /*148d0*/  DEPBAR.LE SB0, 0x0 ;  /* 0x000080000000791a */ /* 0x000fc80000000000 */
[----:B------:R-:W-:Y:S01]  /*148e0*/  UIMAD.WIDE.U32 UR12, UR7, UR8, URZ ;  /* 0x00000008070c72a5 */ /* 0x000fe2000f8e00ff */
[C---:B------:R-:W-:Y:S01]  /*148f0*/  IMAD.SHL.U32 R214, R217.reuse, 0x20, RZ ;  /* 0x00000020d9d67824 */ /* 0x040fe200078e00ff */
[----:B------:R-:W-:Y:S01]  /*14900*/  SHF.R.U32.HI R213, RZ, 0x1, R217 ;  /* 0x00000001ffd57819 */ /* 0x000fe200000116d9 */
[----:B------:R-:W-:Y:S01]  /*14910*/  IMAD.SHL.U32 R179, R217, 0x40, RZ ;  /* 0x00000040d9b37824 */ /* 0x000fe200078e00ff */
[----:B------:R-:W-:Y:S01]  /*14920*/  UIMAD UR7, UR7, UR9, UR13 ;  /* 0x00000009070772a4 */ /* 0x000fe2000f8e020d */
[----:B------:R-:W-:Y:S01]  /*14930*/  IMAD.MOV.U32 R23, RZ, RZ, 0x20 ;  /* 0x00000020ff177424 */ /* 0x000fe200078e00ff */
[----:B------:R-:W-:Y:S01]  /*14940*/  USHF.L.U32 UR4, UR12, 0x5, URZ ;  /* 0x000000050c047899 */ /* 0x000fe200080006ff */
[----:B------:R-:W-:Y:S01]  /*14950*/  LOP3.LUT R214, R214, 0x7c00, RZ, 0xc0, !PT ;  /* 0x00007c00d6d67812 */ /* 0x000fe200078ec0ff */
[----:B------:R-:W-:Y:S01]  /*14960*/  USHF.L.U64.HI UR7, UR12, 0x5, UR7 ;  /* 0x000000050c077899 */ /* 0x000fe20008010207 */
[----:B------:R-:W-:Y:S01]  /*14970*/  LOP3.LUT R8, R213, 0x8, RZ, 0xc0, !PT ;  /* 0x00000008d5087812 */ /* 0x000fe200078ec0ff */
[----:B------:R-:W-:Y:S01]  /*14980*/  ULEA UR12, UP0, UR8, UR4, 0x4 ;  /* 0x00000004080c7291 */ /* 0x000fe2000f8020ff */
[----:B------:R-:W-:Y:S01]  /*14990*/  LOP3.LUT R5, R214, 0x200, R179, 0xf8, !PT ;  /* 0x00000200d6057812 */ /* 0x000fe200078ef8b3 */
[----:B------:R-:W-:Y:S01]  /*149a0*/  IMAD.U32 R0, RZ, RZ, UR4 ;  /* 0x00000004ff007e24 */ /* 0x000fe2000f8e00ff */
[----:B------:R-:W-:Y:S01]  /*149b0*/  SEL R23, R23, 0xffffffe0, !P3 ;  /* 0xffffffe017177807 */ /* 0x000fe20005800000 */
[----:B------:R-:W-:Y:S01]  /*149c0*/  ULEA.HI.X UR8, UR8, UR7, UR9, 0x4, UP0 ;  /* 0x0000000708087291 */ /* 0x000fe200080f2409 */
[----:B------:R-:W-:Y:S01]  /*149d0*/  MOV R3, UR7 ;  /* 0x0000000700037c02 */ /* 0x000fe20008000f00 */
[----:B------:R-:W-:Y:S01]  /*149e0*/  IMAD.U32 R9, RZ, RZ, UR12 ;  /* 0x0000000cff097e24 */ /* 0x000fe2000f8e00ff */
[----:B------:R-:W-:Y:S01]  /*149f0*/  LOP3.LUT R8, R5, R176, R8, 0xf6, !PT ;  /* 0x000000b005087212 */ /* 0x000fe200078ef608 */
[----:B------:R-:W-:-:S02]  /*14a00*/  UIADD3 UR7, UPT, UPT, UR22, -0x5, URZ ;  /* 0xfffffffb16077890 */ /* 0x000fc4000fffe0ff */
[----:B------:R-:W-:Y:S01]  /*14a10*/  IMAD.U32 R10, RZ, RZ, UR8 ;  /* 0x00000008ff0a7e24 */ /* 0x000fe2000f8e00ff */
[----:B------:R-:W1:Y:S01]  /*14a20*/  LDCU UR4, c[0x0][0x504] ;  /* 0x0000a080ff0477ac */ /* 0x000e620008000800 */
[----:B------:R-:W-:Y:S02]  /*14a30*/  UISETP.GT.U32.AND UP0, UPT, UR7, UR19, UPT ;  /* 0x000000130700728c */ /* 0x000fe4000bf04070 */
[----:B-1----:R-:W-:Y:S01]  /*14a40*/  UIADD3 UR4, UPT, UPT, UR21, UR4, URZ ;  /* 0x0000000415047290 */ /* 0x002fe2000fffe0ff */
[----:B------:R-:W-:Y:S01]  /*14a50*/  BAR.SYNC.DEFER_BLOCKING 0x0 ;  /* 0x0000000000007b1d */ /* 0x000fe20000010000 */
[CC--:B--2---:R-:W-:Y:S02]  /*14a60*/  @!P2 LEA R4, P6, R0.reuse, R228.reuse, 0x1 ;  /* 0x000000e40004a211 */ /* 0x0c4fe400078c08ff */
[-C--:B------:R-:W-:Y:S02]  /*14a70*/  @!P1 LEA R6, P0, R0, R228.reuse, 0x1 ;  /* 0x000000e400069211 */ /* 0x080fe400078008ff */
[----:B------:R-:W-:-:S02]  /*14a80*/  LEA R2, P5, R9, R228, 0x1 ;  /* 0x000000e409027211 */ /* 0x000fc400078a08ff */
[CCC-:B---3--:R-:W-:Y:S02]  /*14a90*/  @!P2 LEA.HI.X R5, R0.reuse, R250.reuse, R3.reuse, 0x1, P6 ;  /* 0x000000fa0005a211 */ /* 0x1c8fe400030f0c03 */
[-C--:B------:R-:W-:Y:S02]  /*14aa0*/  @!P1 LEA.HI.X R7, R0, R250.reuse, R3, 0x1, P0 ;  /* 0x000000fa00079211 */ /* 0x080fe400000f0c03 */
[----:B------:R-:W-:Y:S01]  /*14ab0*/  LEA.HI.X R3, R9, R250, R10, 0x1, P5 ;  /* 0x000000fa09037211 */ /* 0x000fe200028f0c0a */
[----:B------:R-:W-:Y:S01]  /*14ac0*/  @!PT LDS RZ, [RZ] ;  /* 0x00000000fffff984 */ /* 0x000fe20000000800 */
[----:B------:R-:W-:Y:S01]  /*14ad0*/  @!PT LDS RZ, [RZ] ;  /* 0x00000000fffff984 */ /* 0x000fe20000000800 */
[----:B------:R-:W-:Y:S01]  /*14ae0*/  @!PT LDS RZ, [RZ] ;  /* 0x00000000fffff984 */ /* 0x000fe20000000800 */
[----:B------:R-:W-:Y:S01]  /*14af0*/  @!P2 LDGSTS.E.BYPASS.LTC128B.128 [R221+0xa000], desc[UR28][R4.64] ;  /* 0x0a00000004ddafae */ /* 0x000fe2000b981a1c */
[----:B------:R-:W-:Y:S01]  /*14b00*/  LEA R0, R8, UR5, 0x1 ;  /* 0x0000000508007c11 */ /* 0x000fe2000f8e08ff */
[----:B----4-:R-:W-:Y:S01]  /*14b10*/  IMAD.MOV.U32 R250, RZ, RZ, R190 ;  /* 0x000000fffffa7224 */ /* 0x010fe200078e00be */
[----:B------:R-:W-:Y:S01]  /*14b20*/  MOV R251, R191 ;  /* 0x000000bf00fb7202 */ /* 0x000fe20000000f00 */
[----:B------:R-:W-:Y:S01]  /*14b30*/  @P2 STS.128 [R221+0xa000], RZ ;  /* 0x00a000ffdd002388 */ /* 0x000fe20000000c00 */
[----:B------:R-:W-:Y:S01]  /*14b40*/  IADD3 R20, PT, PT, R23, R0, RZ ;  /* 0x0000000017147210 */ /* 0x000fe20007ffe0ff */
[----:B-----5:R-:W-:Y:S01]  /*14b50*/  IMAD.MOV.U32 R242, RZ, RZ, R184 ;  /* 0x000000fffff27224 */ /* 0x020fe200078e00b8 */
[----:B------:R-:W-:Y:S01]  /*14b60*/  MOV R241, R189 ;  /* 0x000000bd00f17202 */ /* 0x000fe20000000f00 */
[----:B------:R-:W-:Y:S01]  /*14b70*/  @!PT LDS RZ, [RZ] ;  /* 0x00000000fffff984 */ /* 0x000fe20000000800 */
[----:B------:R-:W-:Y:S01]  /*14b80*/  @!PT LDS RZ, [RZ] ;  /* 0x00000000fffff984 */ /* 0x000fe20000000800 */
[----:B------:R-:W-:Y:S01]  /*14b90*/  @!PT LDS RZ, [RZ] ;  /* 0x00000000fffff984 */ /* 0x000fe20000000800 */
[----:B------:R1:W-:Y:S01]  /*14ba0*/  @!P1 LDGSTS.E.BYPASS.LTC128B.128 [R221+0xb000], desc[UR28][R6.64+0x80] ;  /* 0x0b00008006dd9fae */ /* 0x0003e2000b981a1c */
[----:B------:R-:W-:Y:S01]  /*14bb0*/  IMAD.MOV.U32 R243, RZ, RZ, R185 ;  /* 0x000000fffff37224 */ /* 0x000fe200078e00b9 */
[----:B------:R-:W-:Y:S01]  /*14bc0*/  SHF.R.U32.HI R228, RZ, 0x5, R217 ;  /* 0x00000005ffe47819 */ /* 0x000fe200000116d9 */
[----:B------:R-:W-:Y:S01]  /*14bd0*/  IMAD.MOV.U32 R240, RZ, RZ, R188 ;  /* 0x000000fffff07224 */ /* 0x000fe200078e00bc */
        /* <DEDUP_REMOVED lines=14> */
[----:B-1----:R-:W-:Y:S04]  /*14cc0*/  LDSM.16.M88.4 R4, [R20+0x2000] ;  /* 0x002000001404783b */ /* 0x002fe80000000200 */
[----:B------:R-:W-:Y:S01]  /*14cd0*/  LDSM.16.M88.4 R12, [R0] ;  /* 0x00000000000c783b */ /* 0x000fe20000000200 */
[----:B--2---:R-:W-:Y:S01]  /*14ce0*/  VIADD R3, R227, UR5 ;  /* 0x00000005e3037c36 */ /* 0x004fe20008000000 */
[----:B------:R-:W1:Y:S01]  /*14cf0*/  S2R R242, SR_CTAID.X ;  /* 0x0000000000f27919 */ /* 0x000e620000002500 */
[----:B------:R-:W-:-:S02]  /*14d00*/  IMAD.IADD R2, R252, 0x1, R0 ;  /* 0x00000001fc027824 */ /* 0x000fc400078e0200 */
[C---:B------:R-:W-:Y:S01]  /*14d10*/  IMAD.IADD R21, R3.reuse, 0x1, R23 ;  /* 0x0000000103157824 */ /* 0x040fe200078e0217 */
[----:B------:R-:W0:Y:S01]  /*14d20*/  LDGDEPBAR ;  /* 0x00000000000079af */ /* 0x000e220000000000 */
[----:B------:R-:W-:Y:S01]  /*14d30*/  IMAD.IADD R3, R3, 0x1, R252 ;  /* 0x0000000103037824 */ /* 0x000fe200078e02fc */
[C---:B------:R-:W-:Y:S02]  /*14d40*/  IADD3 R22, PT, PT, R23.reuse, R2, RZ ;  /* 0x0000000217167210 */ /* 0x040fe40007ffe0ff */
[----:B------:R-:W-:Y:S01]  /*14d50*/  LDSM.16.M88.4 R32, [R21+0x8800] ;  /* 0x008800001520783b */ /* 0x000fe20000000200 */
[----:B------:R-:W-:-:S03]  /*14d60*/  IMAD.IADD R23, R23, 0x1, R3 ;  /* 0x0000000117177824 */ /* 0x000fc600078e0203 */
[----:B------:R-:W2:Y:S01]  /*14d70*/  LDSM.16.M88.4 R24, [R21+0x8000] ;  /* 0x008000001518783b */ /* 0x000ea20000000200 */
[C---:B---3--:R-:W-:Y:S08]  /*14d80*/  HMMA.16816.F32.BF16 R140, R8.reuse, R16, RZ ;  /* 0x00000010088c723c */ /* 0x048ff000000418ff */
[----:B----4-:R-:W-:Y:S01]  /*14d90*/  HMMA.16816.F32.BF16 R132, R8, R28, RZ ;  /* 0x0000001c0884723c */ /* 0x010fe200000418ff */
[----:B-1----:R-:W-:-:S07]  /*14da0*/  IMAD R242, R242, 0x8, R228 ;  /* 0x00000008f2f27824 */ /* 0x002fce00078e02e4 */
[C---:B------:R-:W-:Y:S08]  /*14db0*/  HMMA.16816.F32.BF16 R136, R8.reuse, R18, RZ ;  /* 0x000000120888723c */ /* 0x040ff000000418ff */
[----:B------:R-:W-:Y:S08]  /*14dc0*/  HMMA.16816.F32.BF16 R8, R8, R30, RZ ;  /* 0x0000001e0808723c */ /* 0x000ff000000418ff */
[C---:B--2---:R-:W-:Y:S08]  /*14dd0*/  HMMA.16816.F32.BF16 R188, R4.reuse, R24, R140 ;  /* 0x0000001804bc723c */ /* 0x044ff0000004188c */
[C---:B------:R-:W-:Y:S01]  /*14de0*/  HMMA.16816.F32.BF16 R184, R4.reuse, R32, R132 ;  /* 0x0000002004b8723c */ /* 0x040fe20000041884 */
[----:B------:R-:W-:Y:S07]  /*14df0*/  LDSM.16.M88.4 R132, [R3+0x8000] ;  /* 0x008000000384783b */ /* 0x000fee0000000200 */
[C---:B------:R-:W-:Y:S01]  /*14e00*/  HMMA.16816.F32.BF16 R192, R4.reuse, R34, R8 ;  /* 0x0000002204c0723c */ /* 0x040fe20000041808 */
[----:B------:R-:W1:Y:S07]  /*14e10*/  LDSM.16.M88.4 R8, [R20] ;  /* 0x000000001408783b */ /* 0x000e6e0000000200 */
[----:B------:R-:W-:Y:S01]  /*14e20*/  HMMA.16816.F32.BF16 R196, R4, R26, R136 ;  /* 0x0000001a04c4723c */ /* 0x000fe20000041888 */
[----:B------:R-:W-:Y:S04]  /*14e30*/  LDSM.16.M88.4 R4, [R2+0x2000] ;  /* 0x002000000204783b */ /* 0x000fe80000000200 */
[----:B------:R-:W2:Y:S03]  /*14e40*/  LDSM.16.M88.4 R136, [R3+0x8800] ;  /* 0x008800000388783b */ /* 0x000ea60000000200 */
[C---:B------:R-:W-:Y:S08]  /*14e50*/  HMMA.16816.F32.BF16 R176, R12.reuse, R16, RZ ;  /* 0x000000100cb0723c */ /* 0x040ff000000418ff */
[C---:B------:R-:W-:Y:S08]  /*14e60*/  HMMA.16816.F32.BF16 R140, R12.reuse, R28, RZ ;  /* 0x0000001c0c8c723c */ /* 0x040ff000000418ff */
[C---:B------:R-:W-:Y:S08]  /*14e70*/  HMMA.16816.F32.BF16 R16, R12.reuse, R18, RZ ;  /* 0x000000120c10723c */ /* 0x040ff000000418ff */
[----:B------:R-:W-:Y:S01]  /*14e80*/  HMMA.16816.F32.BF16 R12, R12, R30, RZ ;  /* 0x0000001e0c0c723c */ /* 0x000fe200000418ff */
[----:B------:R-:W-:Y:S07]  /*14e90*/  LDSM.16.M88.4 R28, [R23+0x8800] ;  /* 0x00880000171c783b */ /* 0x000fee0000000200 */
[C---:B-1----:R-:W-:Y:S08]  /*14ea0*/  HMMA.16816.F32.BF16 R200, R8.reuse, R32, R140 ;  /* 0x0000002008c8723c */ /* 0x042ff0000004188c */
[C---:B------:R-:W-:Y:S08]  /*14eb0*/  HMMA.16816.F32.BF16 R180, R8.reuse, R24, R176 ;  /* 0x0000001808b4723c */ /* 0x040ff000000418b0 */
[C---:B------:R-:W-:Y:S01]  /*14ec0*/  HMMA.16816.F32.BF16 R140, R8.reuse, R26, R16 ;  /* 0x0000001a088c723c */ /* 0x040fe20000041810 */
[----:B------:R-:W1:Y:S04]  /*14ed0*/  LDSM.16.M88.4 R16, [R2] ;  /* 0x000000000210783b */ /* 0x000e680000000200 */
[----:B------:R-:W-:Y:S03]  /*14ee0*/  LDSM.16.M88.4 R24, [R23+0x8000] ;  /* 0x008000001718783b */ /* 0x000fe60000000200 */
[----:B------:R-:W-:Y:S01]  /*14ef0*/  HMMA.16816.F32.BF16 R32, R8, R34, R12 ;  /* 0x000000220820723c */ /* 0x000fe2000004180c */
[----:B------:R-:W3:Y:S07]  /*14f00*/  LDSM.16.M88.4 R12, [R22] ;  /* 0x00000000160c783b */ /* 0x000eee0000000200 */
[C---:B--2---:R-:W-:Y:S08]  /*14f10*/  HMMA.16816.F32.BF16 R176, R4.reuse, R136, R184 ;  /* 0x0000008804b0723c */ /* 0x044ff000000418b8 */
[C---:B------:R-:W-:Y:S08]  /*14f20*/  HMMA.16816.F32.BF16 R188, R4.reuse, R132, R188 ;  /* 0x0000008404bc723c */ /* 0x040ff000000418bc */
        /* <DEDUP_REMOVED lines=8> */
[----:B------:R-:W-:Y:S04]  /*14fb0*/  LDSM.16.M88.4 R32, [R227+UR5+0x9800] ;  /* 0x00980005e320783b */ /* 0x000fe80008000200 */
[----:B------:R-:W-:Y:S03]  /*14fc0*/  LDSM.16.M88.4 R16, [R0+0x4000] ;  /* 0x004000000010783b */ /* 0x000fe60000000200 */
[-C--:B---3--:R-:W-:Y:S08]  /*14fd0*/  HMMA.16816.F32.BF16 R192, R12, R24.reuse, R192 ;  /* 0x000000180cc0723c */ /* 0x088ff000000418c0 */
[C---:B--2---:R-:W-:Y:S08]  /*14fe0*/  HMMA.16816.F32.BF16 R208, R4.reuse, R24, R188 ;  /* 0x0000001804d0723c */ /* 0x044ff000000418bc */
[C---:B------:R-:W-:Y:S01]  /*14ff0*/  HMMA.16816.F32.BF16 R188, R4.reuse, R30, R8 ;  /* 0x0000001e04bc723c */ /* 0x040fe20000041808 */
[----:B------:R1:W2:Y:S07]  /*15000*/  LDSM.16.M88.4 R8, [R0+0x6000] ;  /* 0x006000000008783b */ /* 0x0002ae0000000200 */
[C---:B------:R-:W-:Y:S08]  /*15010*/  HMMA.16816.F32.BF16 R204, R4.reuse, R26, R184 ;  /* 0x0000001a04cc723c */ /* 0x040ff000000418b8 */
[----:B------:R-:W-:Y:S01]  /*15020*/  HMMA.16816.F32.BF16 R200, R4, R28, R176 ;  /* 0x0000001c04c8723c */ /* 0x000fe200000418b0 */
[----:B------:R-:W-:Y:S07]  /*15030*/  LDSM.16.M88.4 R4, [R20+0x6000] ;  /* 0x006000001404783b */ /* 0x000fee0000000200 */
[----:B------:R-:W-:Y:S01]  /*15040*/  HMMA.16816.F32.BF16 R196, R12, R26, R180 ;  /* 0x0000001a0cc4723c */ /* 0x000fe200000418b4 */
[----:B------:R-:W3:Y:S01]  /*15050*/  LDSM.16.M88.4 R24, [R21+0x9800] ;  /* 0x009800001518783b */ /* 0x000ee20000000200 */
[----:B-1----:R-:W-:-:S05]  /*15060*/  IMAD.SHL.U32 R0, R217, 0x2, RZ ;  /* 0x00000002d9007824 */ /* 0x002fca00078e00ff */
[----:B------:R-:W-:Y:S01]  /*15070*/  STL [R1+0x48], R0 ;  /* 0x0000480001007387 */ /* 0x000fe20000100800 */
[C---:B------:R-:W-:Y:S08]  /*15080*/  HMMA.16816.F32.BF16 R184, R12.reuse, R28, R140 ;  /* 0x0000001c0cb8723c */ /* 0x040ff0000004188c */
[----:B------:R-:W-:Y:S01]  /*15090*/  HMMA.16816.F32.BF16 R28, R12, R30, R136 ;  /* 0x0000001e0c1c723c */ /* 0x000fe20000041888 */
[----:B------:R-:W1:Y:S04]  /*150a0*/  LDSM.16.M88.4 R12, [R20+0x4000] ;  /* 0x00400000140c783b */ /* 0x000e680000000200 */
[----:B------:R-:W4:Y:S03]  /*150b0*/  LDSM.16.M88.4 R136, [R21+0x9000] ;  /* 0x009000001588783b */ /* 0x000f260000000200 */
[----:B--2---:R-:W-:Y:S01]  /*150c0*/  HMMA.16816.F32.BF16 R180, R8, R132, R208 ;  /* 0x0000008408b4723c */ /* 0x004fe200000418d0 */
[----:B------:R-:W-:Y:S01]  /*150d0*/  MOV R209, R241 ;  /* 0x000000f100d17202 */ /* 0x000fe20000000f00 */
[----:B------:R-:W-:-:S06]  /*150e0*/  IMAD.MOV.U32 R208, RZ, RZ, R240 ;  /* 0x000000ffffd07224 */ /* 0x000fcc00078e00f0 */
[C---:B------:R-:W-:Y:S08]  /*150f0*/  HMMA.16816.F32.BF16 R176, R8.reuse, R134, R204 ;  /* 0x0000008608b0723c */ /* 0x040ff000000418cc */
[C---:B------:R-:W-:Y:S08]  /*15100*/  HMMA.16816.F32.BF16 R140, R8.reuse, R32, R200 ;  /* 0x00000020088c723c */ /* 0x040ff000000418c8 */
[----:B------:R-:W-:Y:S08]  /*15110*/  HMMA.16816.F32.BF16 R8, R8, R34, R188 ;  /* 0x000000220808723c */ /* 0x000ff000000418bc */
[C---:B------:R-:W-:Y:S08]  /*15120*/  HMMA.16816.F32.BF16 R192, R16.reuse, R132, R192 ;  /* 0x0000008410c0723c */ /* 0x040ff000000418c0 */
[C---:B------:R-:W-:Y:S08]  /*15130*/  HMMA.16816.F32.BF16 R196, R16.reuse, R134, R196 ;  /* 0x0000008610c4723c */ /* 0x040ff000000418c4 */
[C---:B------:R-:W-:Y:S08]  /*15140*/  HMMA.16816.F32.BF16 R184, R16.reuse, R32, R184 ;  /* 0x0000002010b8723c */ /* 0x040ff000000418b8 */
[----:B------:R-:W-:Y:S01]  /*15150*/  HMMA.16816.F32.BF16 R132, R16, R34, R28 ;  /* 0x000000221084723c */ /* 0x000fe2000004181c */
[----:B------:R-:W-:Y:S04]  /*15160*/  LDSM.16.M88.4 R16, [R2+0x6000] ;  /* 0x006000000210783b */ /* 0x000fe80000000200 */
[----:B------:R-:W2:Y:S03]  /*15170*/  LDSM.16.M88.4 R32, [R3+0x9000] ;  /* 0x009000000320783b */ /* 0x000ea60000000200 */
[----:B---3--:R-:W-:Y:S01]  /*15180*/  HMMA.16816.F32.BF16 R200, R4, R26, R8 ;  /* 0x0000001a04c8723c */ /* 0x008fe20000041808 */
[----:B------:R3:W5:Y:S04]  /*15190*/  LDSM.16.M88.4 R28, [R3+0x9800] ;  /* 0x00980000031c783b */ /* 0x0007680000000200 */
[----:B------:R3:W5:Y:S03]  /*151a0*/  LDSM.16.M88.4 R8, [R2+0x4000] ;  /* 0x004000000208783b */ /* 0x0007660000000200 */
[----:B-1----:R-:W-:Y:S08]  /*151b0*/  HMMA.16816.F32.BF16 R188, R12, R24, R184 ;  /* 0x000000180cbc723c */ /* 0x002ff000000418b8 */
[C---:B----4-:R-:W-:Y:S08]  /*151c0*/  HMMA.16816.F32.BF16 R180, R4.reuse, R136, R180 ;  /* 0x0000008804b4723c */ /* 0x050ff000000418b4 */
[----:B------:R-:W-:Y:S01]  /*151d0*/  HMMA.16816.F32.BF16 R176, R4, R138, R176 ;  /* 0x0000008a04b0723c */ /* 0x000fe200000418b0 */
[----:B---3--:R-:W-:Y:S01]  /*151e0*/  IMAD.U32 R3, RZ, RZ, UR22 ;  /* 0x00000016ff037e24 */ /* 0x008fe2000f8e00ff */
[----:B------:R-:W-:-:S02]  /*151f0*/  LOP3.LUT R2, R0, 0x6, RZ, 0xc0, !PT ;  /* 0x0000000600027812 */ /* 0x000fc400078ec0ff */
[----:B------:R-:W-:Y:S01]  /*15200*/  LOP3.LUT R0, R225, UR7, R243, 0x96, !PT ;  /* 0x00000007e1007c12 */ /* 0x000fe2000f8e96f3 */
[----:B------:R-:W-:-:S03]  /*15210*/  IMAD.WIDE.U32 R242, R242, -0x326172a9, RZ ;  /* 0xcd9e8d57f2f27825 */ /* 0x000fc600078e00ff */
[----:B------:R-:W-:Y:S01]  /*15220*/  HMMA.16816.F32.BF16 R140, R4, R24, R140 ;  /* 0x00000018048c723c */ /* 0x000fe2000004188c */
[----:B------:R-:W-:Y:S01]  /*15230*/  LDSM.16.M88.4 R4, [R22+0x6000] ;  /* 0x006000001604783b */ /* 0x000fe20000000200 */
[----:B------:R-:W-:-:S03]  /*15240*/  LEA R3, R3, R2, 0x5 ;  /* 0x0000000203037211 */ /* 0x000fc600078e28ff */
[----:B------:R1:W-:Y:S03]  /*15250*/  STL [R1+0x44], R2 ;  /* 0x0000440201007387 */ /* 0x0003e60000100800 */
[C---:B------:R-:W-:Y:S08]  /*15260*/  HMMA.16816.F32.BF16 R192, R12.reuse, R136, R192 ;  /* 0x000000880cc0723c */ /* 0x040ff000000418c0 */
[C---:B------:R-:W-:Y:S08]  /*15270*/  HMMA.16816.F32.BF16 R196, R12.reuse, R138, R196 ;  /* 0x0000008a0cc4723c */ /* 0x040ff000000418c4 */
[----:B------:R-:W-:Y:S01]  /*15280*/  HMMA.16816.F32.BF16 R184, R12, R26, R132 ;  /* 0x0000001a0cb8723c */ /* 0x000fe20000041884 */
[----:B------:R-:W3:Y:S04]  /*15290*/  LDSM.16.M88.4 R12, [R23+0x9000] ;  /* 0x00900000170c783b */ /* 0x000ee80000000200 */
[----:B------:R-:W4:Y:S01]  /*152a0*/  LDSM.16.M88.4 R24, [R23+0x9800] ;  /* 0x009800001718783b */ /* 0x000f220000000200 */
[----:B-1----:R-:W-:-:S02]  /*152b0*/  VIADD R2, R222, 0x8 ;  /* 0x00000008de027836 */ /* 0x002fc40000000000 */
[----:B--2---:R-:W-:Y:S01]  /*152c0*/  HMMA.16816.F32.BF16 R180, R16, R32, R180 ;  /* 0x0000002010b4723c */ /* 0x004fe200000418b4 */
[----:B------:R-:W1:Y:S01]  /*152d0*/  LDSM.16.M88.4 R20, [R22+0x4000] ;  /* 0x004000001614783b */ /* 0x000e620000000200 */
[----:B------:R-:W-:-:S06]  /*152e0*/  DEPBAR.LE SB0, 0x0 ;  /* 0x000080000000791a */ /* 0x000fcc0000000000 */
[C---:B------:R-:W-:Y:S08]  /*152f0*/  HMMA.16816.F32.BF16 R176, R16.reuse, R34, R176 ;  /* 0x0000002210b0723c */ /* 0x040ff000000418b0 */
[C---:B-----5:R-:W-:Y:S08]  /*15300*/  HMMA.16816.F32.BF16 R140, R16.reuse, R28, R140 ;  /* 0x0000001c108c723c */ /* 0x060ff0000004188c */
[----:B------:R-:W-:Y:S08]  /*15310*/  HMMA.16816.F32.BF16 R136, R16, R30, R200 ;  /* 0x0000001e1088723c */ /* 0x000ff000000418c8 */
[C---:B------:R-:W-:Y:S08]  /*15320*/  HMMA.16816.F32.BF16 R132, R8.reuse, R32, R192 ;  /* 0x000000200884723c */ /* 0x040ff000000418c0 */
[C---:B------:R-:W-:Y:S08]  /*15330*/  HMMA.16816.F32.BF16 R32, R8.reuse, R34, R196 ;  /* 0x000000220820723c */ /* 0x040ff000000418c4 */
[----:B------:R-:W-:Y:S08]  /*15340*/  HMMA.16816.F32.BF16 R16, R8, R28, R188 ;  /* 0x0000001c0810723c */ /* 0x000ff000000418bc */
[C---:B---3--:R-:W-:Y:S08]  /*15350*/  HMMA.16816.F32.BF16 R180, R4.reuse, R12, R180 ;  /* 0x0000000c04b4723c */ /* 0x048ff000000418b4 */
[C---:B------:R-:W-:Y:S08]  /*15360*/  HMMA.16816.F32.BF16 R188, R4.reuse, R14, R176 ;  /* 0x0000000e04bc723c */ /* 0x040ff000000418b0 */
[C---:B----4-:R-:W-:Y:S08]  /*15370*/  HMMA.16816.F32.BF16 R196, R4.reuse, R24, R140 ;  /* 0x0000001804c4723c */ /* 0x050ff0000004188c */
[----:B------:R-:W-:Y:S01]  /*15380*/  HMMA.16816.F32.BF16 R192, R4, R26, R136 ;  /* 0x0000001a04c0723c */ /* 0x000fe20000041888 */
[----:B------:R-:W-:Y:S01]  /*15390*/  IMAD.WIDE.U32 R4, R0, -0x326172a9, RZ ;  /* 0xcd9e8d5700047825 */ /* 0x000fe200078e00ff */
[----:B------:R-:W-:-:S03]  /*153a0*/  IADD3 R6, PT, PT, R224, -0x61c88647, RZ ;  /* 0x9e3779b9e0067810 */ /* 0x000fc60007ffe0ff */
[----:B------:R-:W-:Y:S01]  /*153b0*/  VIADD R0, R224, 0x3c6ef372 ;  /* 0x3c6ef372e0007836 */ /* 0x000fe20000000000 */
[----:B------:R-:W-:Y:S02]  /*153c0*/  LOP3.LUT R201, R6, R242, R5, 0x96, !PT ;  /* 0x000000f206c97212 */ /* 0x000fe400078e9605 */
[----:B------:R-:W2:Y:S01]  /*153d0*/  S2R R242, SR_CTAID.X ;  /* 0x0000000000f27919 */ /* 0x000ea20000002500 */
[----:B-1----:R-:W-:Y:S01]  /*153e0*/  HMMA.16816.F32.BF16 R132, R20, R12, R132 ;  /* 0x0000000c1484723c */ /* 0x002fe20000041884 */
[----:B------:R-:W-:Y:S01]  /*153f0*/  VIADD R12, R3, UR21 ;  /* 0x00000015030c7c36 */ /* 0x000fe20008000000 */
[CC--:B------:R-:W-:Y:S02]  /*15400*/  LOP3.LUT R200, R0.reuse, R4.reuse, R209, 0x96, !PT ;  /* 0x0000000400c87212 */ /* 0x0c0fe400078e96d1 */
[----:B------:R-:W-:Y:S01]  /*15410*/  LOP3.LUT R202, R0, R4, R251, 0x96, !PT ;  /* 0x0000000400ca7212 */ /* 0x000fe200078e96fb */
[----:B------:R-:W-:-:S03]  /*15420*/  VIADD R13, R12, 0xffffff78 ;  /* 0xffffff780c0d7836 */ /* 0x000fc60000000000 */
[----:B------:R-:W-:Y:S01]  /*15430*/  HMMA.16816.F32.BF16 R136, R20, R14, R32 ;  /* 0x0000000e1488723c */ /* 0x000fe20000041820 */
[C---:B------:R-:W-:Y:S02]  /*15440*/  VIADD R14, R12.reuse, 0xffffff68 ;  /* 0xffffff680c0e7836 */ /* 0x040fe40000000000 */
[----:B------:R-:W-:-:S05]  /*15450*/  VIADD R15, R12, 0xffffff61 ;  /* 0xffffff610c0f7836 */ /* 0x000fca0000000000 */
[----:B------:R-:W-:Y:S01]  /*15460*/  HMMA.16816.F32.BF16 R184, R8, R30, R184 ;  /* 0x0000001e08b8723c */ /* 0x000fe200000418b8 */
[C---:B------:R-:W-:Y:S01]  /*15470*/  IADD3 R8, PT, PT, R2.reuse, -R15, RZ ;  /* 0x8000000f02087210 */ /* 0x040fe20007ffe0ff */
[----:B------:R-:W-:Y:S01]  /*15480*/  VIADD R11, R2, -UR4 ;  /* 0x80000004020b7c36 */ /* 0x000fe20008000000 */
[C---:B------:R-:W-:Y:S01]  /*15490*/  IADD3 R9, PT, PT, R3.reuse, -0x9f, RZ ;  /* 0xffffff6103097810 */ /* 0x040fe20007ffe0ff */
[----:B------:R-:W-:Y:S01]  /*154a0*/  VIADD R10, R3, 0xffffff60 ;  /* 0xffffff60030a7836 */ /* 0x000fe20000000000 */
[----:B------:R-:W-:Y:S02]  /*154b0*/  BAR.SYNC.DEFER_BLOCKING 0x0 ;  /* 0x0000000000007b1d */ /* 0x000fe40000010000 */
[C---:B------:R-:W-:Y:S01]  /*154c0*/  ISETP.GT.AND P5, PT, R11.reuse, R9, PT ;  /* 0x000000090b00720c */ /* 0x040fe20003fa4270 */
[----:B------:R-:W-:Y:S01]  /*154d0*/  HMMA.16816.F32.BF16 R176, R20, R24, R16 ;  /* 0x0000001814b0723c */ /* 0x000fe20000041810 */
[----:B------:R-:W-:Y:S02]  /*154e0*/  IADD3 R16, PT, PT, R12, -0xa0, RZ ;  /* 0xffffff600c107810 */ /* 0x000fe40007ffe0ff */
[----:B------:R-:W-:-:S03]  /*154f0*/  ISETP.GT.AND P6, PT, R11, R10, PT ;  /* 0x0000000a0b00720c */ /* 0x000fc60003fc4270 */
[----:B------:R-:W-:Y:S02]  /*15500*/  IMAD.IADD R7, R2, 0x1, -R16 ;  /* 0x0000000102077824 */ /* 0x000fe400078e0a10 */
[----:B--2---:R-:W-:-:S03]  /*15510*/  IMAD R242, R242, 0x8, R228 ;  /* 0x00000008f2f27824 */ /* 0x004fc600078e02e4 */
[----:B------:R-:W-:Y:S01]  /*15520*/  IABS R7, R7 ;  /* 0x0000000700077213 */ /* 0x000fe20000000000 */
[----:B------:R-:W-:Y:S01]  /*15530*/  HMMA.16816.F32.BF16 R184, R20, R26, R184 ;  /* 0x0000001a14b8723c */ /* 0x000fe200000418b8 */
[----:B------:R-:W-:-:S05]  /*15540*/  IADD3 R242, PT, PT, R242, 0x4, RZ ;  /* 0x00000004f2f27810 */ /* 0x000fca0007ffe0ff */
[----:B------:R-:W-:-:S03]  /*15550*/  IMAD.WIDE.U32 R242, R242, -0x326172a9, RZ ;  /* 0xcd9e8d57f2f27825 */ /* 0x000fc600078e00ff */
[----:B------:R-:W-:Y:S01]  /*15560*/  LOP3.LUT R203, R6, R242, R5, 0x96, !PT ;  /* 0x000000f206cb7212 */ /* 0x000fe200078e9605 */
[----:B------:R-:W-:Y:S01]  /*15570*/  IMAD.IADD R5, R2, 0x1, -R14 ;  /* 0x0000000102057824 */ /* 0x000fe200078e0a0e */
[----:B------:R-:W-:Y:S01]  /*15580*/  IABS R6, R8 ;  /* 0x0000000800067213 */ /* 0x000fe20000000000 */
[----:B------:R-:W-:-:S03]  /*15590*/  VIADD R8, R3, 0xffffff69 ;  /* 0xffffff6903087836 */ /* 0x000fc60000000000 */
[----:B------:R-:W-:Y:S02]  /*155a0*/  IABS R5, R5 ;  /* 0x0000000500057213 */ /* 0x000fe40000000000 */
[----:B------:R-:W-:Y:S01]  /*155b0*/  I2FP.F32.S32 R4, R6 ;  /* 0x0000000600047245 */ /* 0x000fe20000201400 */
[C---:B------:R-:W-:Y:S02]  /*155c0*/  VIADD R6, R3.reuse, 0xffffff78 ;  /* 0xffffff7803067836 */ /* 0x040fe40000000000 */
[----:B------:R-:W-:Y:S01]  /*155d0*/  IMAD.MOV.U32 R0, RZ, RZ, R5 ;  /* 0x000000ffff007224 */ /* 0x000fe200078e0005 */
[----:B------:R-:W-:Y:S01]  /*155e0*/  I2FP.F32.S32 R5, R7 ;  /* 0x0000000700057245 */ /* 0x000fe20000201400 */
[----:B------:R-:W-:Y:S01]  /*155f0*/  FFMA.FTZ R28, R4, -UR6, R135 ;  /* 0x80000006041c7c23 */ /* 0x000fe20008010087 */
[C---:B------:R-:W-:Y:S01]  /*15600*/  VIADD R4, R3.reuse, 0xffffff68 ;  /* 0xffffff6803047836 */ /* 0x040fe20000000000 */
[----:B------:R-:W-:Y:S02]  /*15610*/  IADD3 R7, PT, PT, R3, -0x90, RZ ;  /* 0xffffff7003077810 */ /* 0x000fe40007ffe0ff */
[----:B------:R-:W-:Y:S01]  /*15620*/  I2FP.F32.S32 R0, R0 ;  /* 0x0000000000007245 */ /* 0x000fe20000201400 */
[----:B------:R-:W-:Y:S01]  /*15630*/  FFMA.FTZ R27, R5, -UR6, R134 ;  /* 0x80000006051b7c23 */ /* 0x000fe20008010086 */
[C---:B------:R-:W-:Y:S01]  /*15640*/  VIADD R5, R3.reuse, 0xffffff71 ;  /* 0xffffff7103057836 */ /* 0x040fe20000000000 */
[----:B------:R-:W-:-:S02]  /*15650*/  IADD3 R3, PT, PT, R3, -0x87, RZ ;  /* 0xffffff7903037810 */ /* 0x000fc40007ffe0ff */
[----:B------:R-:W-:Y:S01]  /*15660*/  FFMA.FTZ R29, R0, -UR6, R138 ;  /* 0x80000006001d7c23 */ /* 0x000fe2000801008a */
[----:B------:R-:W-:Y:S01]  /*15670*/  IADD3 R0, PT, PT, R222, 0x40, RZ ;  /* 0x00000040de007810 */ /* 0x000fe20007ffe0ff */
[----:B------:R-:W-:Y:S06]  /*15680*/  BRA.U !UP0, `(.L_x_2451) ;  /* 0x0000000108f47547 */ /* 0x000fec000b800000 */
[----:B------:R-:W2:Y:S04]  /*15690*/  LDL R243, [R1+0xc] ;  /* 0x00000c0001f37983 */ /* 0x000ea80000100800 */
[----:B------:R-:W3:Y:S01]  /*156a0*/  LDL R228, [R1+0x8] ;  /* 0x0000080001e47983 */ /* 0x000ee20000100800 */
[----:B------:R-:W-:Y:S01]  /*156b0*/  IMAD.U32 R17, RZ, RZ, UR22 ;  /* 0x00000016ff117e24 */ /* 0x000fe2000f8e00ff */
[----:B------:R-:W-:Y:S01]  /*156c0*/  MOV R22, UR22 ;  /* 0x0000001600167c02 */ /* 0x000fe20008000f00 */
[----:B------:R-:W-:Y:S02]  /*156d0*/  IMAD.U32 R20, RZ, RZ, UR22 ;  /* 0x00000016ff147e24 */ /* 0x000fe4000f8e00ff */
[----:B------:R-:W-:Y:S02]  /*156e0*/  @!P2 VIADD R17, R17, 0xfffffffa ;  /* 0xfffffffa1111a836 */ /* 0x000fe40000000000 */
[----:B------:R-:W-:-:S02]  /*156f0*/  @!P1 VIADD R22, R22, 0xfffffffa ;  /* 0xfffffffa16169836 */ /* 0x000fc40000000000 */
[----:B------:R-:W-:-:S04]  /*15700*/  @!P2 IMAD.WIDE.U32 R18, R17, UR10, RZ ;  /* 0x0000000a1112ac25 */ /* 0x000fc8000f8e00ff */
[----:B------:R-:W-:Y:S01]  /*15710*/  @!P2 IMAD R19, R17, UR11, R19 ;  /* 0x0000000b1113ac24 */ /* 0x000fe2000f8e0213 */
[----:B------:R-:W-:Y:S01]  /*15720*/  MOV R17, UR10 ;  /* 0x0000000a00117c02 */ /* 0x000fe20008000f00 */
[----:B------:R-:W-:-:S03]  /*15730*/  @!P2 IMAD.SHL.U32 R21, R18, 0x20, RZ ;  /* 0x000000201215a824 */ /* 0x000fc600078e00ff */
[----:B------:R-:W-:Y:S01]  /*15740*/  @!P2 SHF.L.U64.HI R23, R18, 0x5, R19 ;  /* 0x000000051217a819 */ /* 0x000fe20000010213 */
[----:B------:R-:W-:Y:S01]  /*15750*/  IMAD.U32 R18, RZ, RZ, UR11 ;  /* 0x0000000bff127e24 */ /* 0x000fe2000f8e00ff */
[----:B------:R-:W-:Y:S01]  /*15760*/  @!P2 LEA R24, P0, R17, R21, 0x4 ;  /* 0x000000151118a211 */ /* 0x000fe200078020ff */
[----:B------:R-:W-:Y:S01]  /*15770*/  @!P2 VIADD R17, R20, 0xfffffffa ;  /* 0xfffffffa1411a836 */ /* 0x000fe20000000000 */
[----:B------:R-:W-:-:S04]  /*15780*/  MOV R19, UR10 ;  /* 0x0000000a00137c02 */ /* 0x000fc80008000f00 */
[----:B------:R-:W-:Y:S01]  /*15790*/  @!P2 LEA.HI.X R26, R19, R23, R18, 0x4, P0 ;  /* 0x00000017131aa211 */ /* 0x000fe200000f2412 */
[----:B------:R-:W-:-:S04]  /*157a0*/  @!P2 IMAD.WIDE.U32 R18, R17, UR10, RZ ;  /* 0x0000000a1112ac25 */ /* 0x000fc8000f8e00ff */
[----:B------:R-:W-:Y:S01]  /*157b0*/  @!P2 IMAD R17, R17, UR11, R19 ;  /* 0x0000000b1111ac24 */ /* 0x000fe2000f8e0213 */
        /* <DEDUP_REMOVED lines=17> */
[C---:B------:R-:W-:Y:S01]  /*158d0*/  @!P1 IMAD.WIDE.U32 R18, R17.reuse, UR10, RZ ;  /* 0x0000000a11129c25 */ /* 0x040fe2000f8e00ff */
[----:B------:R2:W-:Y:S03]  /*158e0*/  @P1 STS.128 [R221+0x9000], RZ ;  /* 0x009000ffdd001388 */ /* 0x0005e60000000c00 */
[----:B------:R-:W-:-:S02]  /*158f0*/  @!P1 IMAD R17, R17, UR11, R19 ;  /* 0x0000000b11119c24 */ /* 0x000fc4000f8e0213 */
[----:B------:R-:W-:-:S03]  /*15900*/  IMAD.U32 R19, RZ, RZ, UR10 ;  /* 0x0000000aff137e24 */ /* 0x000fc6000f8e00ff */
[C---:B------:R-:W-:Y:S01]  /*15910*/  @!P1 SHF.L.U64.HI R25, R18.reuse, 0x5, R17 ;  /* 0x0000000512199819 */ /* 0x040fe20000010211 */
[----:B------:R-:W-:Y:S01]  /*15920*/  @!P1 IMAD.SHL.U32 R18, R18, 0x20, RZ ;  /* 0x0000002012129824 */ /* 0x000fe200078e00ff */
[----:B------:R-:W-:Y:S02]  /*15930*/  MOV R17, UR10 ;  /* 0x0000000a00117c02 */ /* 0x000fe40008000f00 */
[----:B-1----:R-:W-:-:S04]  /*15940*/  @!P2 LEA R20, P0, R24, R243, 0x1 ;  /* 0x000000f31814a211 */ /* 0x002fc800078008ff */
[----:B------:R-:W-:Y:S02]  /*15950*/  @!P2 LEA.HI.X R21, R24, R228, R26, 0x1, P0 ;  /* 0x000000e41815a211 */ /* 0x000fe400000f0c1a */
[----:B------:R-:W-:Y:S02]  /*15960*/  @!P1 LEA R17, P0, R17, R18, 0x4 ;  /* 0x0000001211119211 */ /* 0x000fe400078020ff */
[----:B------:R-:W-:Y:S01]  /*15970*/  MOV R18, UR11 ;  /* 0x0000000b00127c02 */ /* 0x000fe20008000f00 */
[----:B------:R-:W-:Y:S01]  /*15980*/  @!PT LDS RZ, [RZ] ;  /* 0x00000000fffff984 */ /* 0x000fe20000000800 */
[----:B------:R-:W-:Y:S01]  /*15990*/  @!PT LDS RZ, [RZ] ;  /* 0x00000000fffff984 */ /* 0x000fe20000000800 */
[----:B------:R-:W-:Y:S01]  /*159a0*/  @!PT LDS RZ, [RZ] ;  /* 0x00000000fffff984 */ /* 0x000fe20000000800 */
[----:B------:R2:W-:Y:S03]  /*159b0*/  @!P2 LDGSTS.E.BYPASS.LTC128B.128 [R221+0x8800], desc[UR28][R20.64] ;  /* 0x0880000014ddafae */ /* 0x0005e6000b981a1c */
[----:B------:R-:W-:Y:S01]  /*159c0*/  @!P1 LEA.HI.X R19, R19, R25, R18, 0x4, P0 ;  /* 0x0000001913139211 */ /* 0x000fe200000f2412 */
[----:B------:R2:W-:Y:S01]  /*159d0*/  @P2 STS.128 [R221+0x8800], RZ ;  /* 0x008800ffdd002388 */ /* 0x0005e20000000c00 */
        /* <DEDUP_REMOVED lines=8> */
.L_x_2451:
[----:B------:R-:W3:Y:S04]  /*15a60*/  LDL.64 R206, [R1+0x60] ;  /* 0x0000600001ce7983 */ /* 0x000ee80000100a00 */
[----:B------:R-:W4:Y:S01]  /*15a70*/  LDL.64 R204, [R1+0x68] ;  /* 0x0000680001cc7983 */ /* 0x000f220000100a00 */
[----:B--2---:R-:W-:Y:S02]  /*15a80*/  IMAD.IADD R18, R2, 0x1, -R13 ;  /* 0x0000000102127824 */ /* 0x004fe400078e0a0d */
[C---:B------:R-:W-:Y:S02]  /*15a90*/  IMAD.IADD R17, R0.reuse, 0x1, -R16 ;  /* 0x0000000100117824 */ /* 0x040fe400078e0a10 */
[----:B------:R-:W-:Y:S01]  /*15aa0*/  IMAD.IADD R20, R0, 0x1, -R15 ;  /* 0x0000000100147824 */ /* 0x000fe200078e0a0f */
[----:B------:R-:W-:-:S02]  /*15ab0*/  IABS R19, R18 ;  /* 0x0000001200137213 */ /* 0x000fc40000000000 */
[----:B------:R-:W-:Y:S02]  /*15ac0*/  IABS R18, R17 ;  /* 0x0000001100127213 */ /* 0x000fe40000000000 */
[----:B------:R-:W-:Y:S02]  /*15ad0*/  IABS R17, R20 ;  /* 0x0000001400117213 */ /* 0x000fe40000000000 */
[----:B------:R-:W-:Y:S01]  /*15ae0*/  I2FP.F32.S32 R18, R18 ;  /* 0x0000001200127245 */ /* 0x000fe20000201400 */
[----:B------:R-:W-:Y:S01]  /*15af0*/  VIADD R30, R12, 0xffffff70 ;  /* 0xffffff700c1e7836 */ /* 0x000fe20000000000 */
[----:B------:R-:W-:Y:S02]  /*15b00*/  ISETP.GT.AND P2, PT, R11, R4, PT ;  /* 0x000000040b00720c */ /* 0x000fe40003f44270 */
[----:B------:R-:W-:Y:S01]  /*15b10*/  I2FP.F32.S32 R17, R17 ;  /* 0x0000001100117245 */ /* 0x000fe20000201400 */
[----:B------:R-:W-:Y:S01]  /*15b20*/  FFMA.FTZ R22, R18, -UR6, R180 ;  /* 0x8000000612167c23 */ /* 0x000fe200080100b4 */
[----:B------:R-:W-:Y:S01]  /*15b30*/  I2FP.F32.S32 R19, R19 ;  /* 0x0000001300137245 */ /* 0x000fe20000201400 */
[C---:B------:R-:W-:Y:S01]  /*15b40*/  VIADD R24, R12.reuse, 0xffffff69 ;  /* 0xffffff690c187836 */ /* 0x040fe20000000000 */
[----:B------:R-:W-:Y:S01]  /*15b50*/  FSEL R35, R27, -INF , !P6 ;  /* 0xff8000001b237808 */ /* 0x000fe20007000000 */
[----:B------:R-:W-:Y:S01]  /*15b60*/  VIADD R31, R12, 0xffffff71 ;  /* 0xffffff710c1f7836 */ /* 0x000fe20000000000 */
[----:B------:R-:W-:Y:S01]  /*15b70*/  FSEL R28, R28, -INF , !P5 ;  /* 0xff8000001c1c7808 */ /* 0x000fe20006800000 */
[----:B------:R-:W-:Y:S01]  /*15b80*/  VIADD R32, R12, 0xffffff79 ;  /* 0xffffff790c207836 */ /* 0x000fe20000000000 */
        /* <DEDUP_REMOVED lines=8> */
[----:B------:R-:W-:Y:S02]  /*15c10*/  IMAD.IADD R11, R0, 0x1, -R14 ;  /* 0x00000001000b7824 */ /* 0x000fe400078e0a0e */
[----:B------:R-:W-:Y:S01]  /*15c20*/  FFMA.FTZ R21, R19, -UR6, R186 ;  /* 0x8000000613157c23 */ /* 0x000fe200080100ba */
[C---:B------:R-:W-:Y:S01]  /*15c30*/  IMAD.IADD R17, R2.reuse, 0x1, -R31 ;  /* 0x0000000102117824 */ /* 0x040fe200078e0a1f */
[C---:B------:R-:W-:Y:S01]  /*15c40*/  IADD3 R19, PT, PT, R2.reuse, -R24, RZ ;  /* 0x8000001802137210 */ /* 0x040fe20007ffe0ff */
[----:B------:R-:W-:Y:S01]  /*15c50*/  IMAD.IADD R12, R2, 0x1, -R32 ;  /* 0x00000001020c7824 */ /* 0x000fe200078e0a20 */
[----:B------:R-:W-:-:S02]  /*15c60*/  IABS R18, R18 ;  /* 0x0000001200127213 */ /* 0x000fc40000000000 */
[----:B------:R-:W-:Y:S02]  /*15c70*/  IABS R2, R11 ;  /* 0x0000000b00027213 */ /* 0x000fe40000000000 */
[----:B------:R-:W-:Y:S02]  /*15c80*/  IABS R11, R19 ;  /* 0x00000013000b7213 */ /* 0x000fe40000000000 */
[----:B------:R-:W-:Y:S02]  /*15c90*/  IABS R17, R17 ;  /* 0x0000001100117213 */ /* 0x000fe40000000000 */
[----:B------:R-:W-:Y:S01]  /*15ca0*/  IABS R19, R12 ;  /* 0x0000000c00137213 */ /* 0x000fe20000000000 */
[----:B------:R-:W-:Y:S02]  /*15cb0*/  IMAD.MOV.U32 R12, RZ, RZ, R18 ;  /* 0x000000ffff0c7224 */ /* 0x000fe400078e0012 */
[----:B------:R-:W-:Y:S01]  /*15cc0*/  IMAD.MOV.U32 R18, RZ, RZ, R17 ;  /* 0x000000ffff127224 */ /* 0x000fe200078e0011 */
[----:B------:R-:W-:-:S02]  /*15cd0*/  I2FP.F32.S32 R11, R11 ;  /* 0x0000000b000b7245 */ /* 0x000fc40000201400 */
[----:B------:R-:W-:Y:S02]  /*15ce0*/  I2FP.F32.S32 R12, R12 ;  /* 0x0000000c000c7245 */ /* 0x000fe40000201400 */
[----:B------:R-:W-:Y:S01]  /*15cf0*/  I2FP.F32.S32 R18, R18 ;  /* 0x0000001200127245 */ /* 0x000fe20000201400 */
[----:B------:R-:W-:Y:S02]  /*15d00*/  FFMA.FTZ R17, R11, -UR6, R139 ;  /* 0x800000060b117c23 */ /* 0x000fe4000801008b */
[----:B------:R-:W-:Y:S02]  /*15d10*/  FFMA.FTZ R12, R12, -UR6, R178 ;  /* 0x800000060c0c7c23 */ /* 0x000fe400080100b2 */
[----:B------:R-:W-:-:S03]  /*15d20*/  FFMA.FTZ R11, R18, -UR6, R179 ;  /* 0x80000006120b7c23 */ /* 0x000fc600080100b3 */
[----:B------:R-:W-:Y:S01]  /*15d30*/  FSEL R142, R12, -INF , !P0 ;  /* 0xff8000000c8e7808 */ /* 0x000fe20004000000 */
[----:B------:R-:W-:Y:S01]  /*15d40*/  IMAD.IADD R12, R222, 0x1, -R16 ;  /* 0x00000001de0c7824 */ /* 0x000fe200078e0a10 */
[----:B------:R-:W-:Y:S01]  /*15d50*/  FSEL R141, R11, -INF , !P5 ;  /* 0xff8000000b8d7808 */ /* 0x000fe20006800000 */
[----:B------:R-:W-:Y:S01]  /*15d60*/  IMAD.IADD R11, R0, 0x1, -R13 ;  /* 0x00000001000b7824 */ /* 0x000fe200078e0a0d */
[----:B------:R-:W-:Y:S02]  /*15d70*/  I2FP.F32.S32 R2, R2 ;  /* 0x0000000200027245 */ /* 0x000fe40000201400 */
[----:B------:R-:W-:Y:S02]  /*15d80*/  FSEL R143, R17, -INF , !P1 ;  /* 0xff800000118f7808 */ /* 0x000fe40004800000 */
[----:B------:R-:W-:Y:S02]  /*15d90*/  IADD3 R18, PT, PT, R222, -R15, RZ ;  /* 0x8000000fde127210 */ /* 0x000fe40007ffe0ff */
[----:B------:R-:W-:Y:S01]  /*15da0*/  IABS R17, R12 ;  /* 0x0000000c00117213 */ /* 0x000fe20000000000 */
[----:B------:R-:W-:Y:S01]  /*15db0*/  FFMA.FTZ R20, R2, -UR6, R188 ;  /* 0x8000000602147c23 */ /* 0x000fe200080100bc */
[----:B------:R-:W-:Y:S01]  /*15dc0*/  IABS R11, R11 ;  /* 0x0000000b000b7213 */ /* 0x000fe20000000000 */
[----:B------:R-:W-:Y:S01]  /*15dd0*/  VIADD R2, R0, -UR4 ;  /* 0x8000000400027c36 */ /* 0x000fe20008000000 */
[----:B------:R-:W-:Y:S01]  /*15de0*/  IABS R12, R18 ;  /* 0x00000012000c7213 */ /* 0x000fe20000000000 */
[----:B------:R-:W-:Y:S01]  /*15df0*/  IMAD.MOV.U32 R18, RZ, RZ, R17 ;  /* 0x000000ffff127224 */ /* 0x000fe200078e0011 */
[----:B------:R-:W-:Y:S01]  /*15e00*/  I2FP.F32.S32 R19, R19 ;  /* 0x0000001300137245 */ /* 0x000fe20000201400 */
[----:B------:R-:W-:Y:S01]  /*15e10*/  IMAD.MOV.U32 R17, RZ, RZ, R11 ;  /* 0x000000ffff117224 */ /* 0x000fe200078e000b */
[----:B------:R-:W-:Y:S01]  /*15e20*/  ISETP.GT.AND P1, PT, R2, R10, PT ;  /* 0x0000000a0200720c */ /* 0x000fe20003f24270 */
[----:B------:R-:W-:Y:S01]  /*15e30*/  IMAD.MOV.U32 R11, RZ, RZ, R12 ;  /* 0x000000ffff0b7224 */ /* 0x000fe200078e000c */
[----:B------:R-:W-:Y:S01]  /*15e40*/  I2FP.F32.S32 R18, R18 ;  /* 0x0000001200127245 */ /* 0x000fe20000201400 */
[----:B------:R-:W-:Y:S01]  /*15e50*/  FFMA.FTZ R19, R19, -UR6, R187 ;  /* 0x8000000613137c23 */ /* 0x000fe200080100bb */
[----:B------:R-:W-:-:S02]  /*15e60*/  FSEL R135, R21, -INF , !P6 ;  /* 0xff80000015877808 */ /* 0x000fc40007000000 */
[C---:B------:R-:W-:Y:S02]  /*15e70*/  ISETP.GT.AND P0, PT, R2.reuse, R9, PT ;  /* 0x000000090200720c */ /* 0x040fe40003f04270 */
[----:B------:R-:W-:Y:S02]  /*15e80*/  ISETP.GT.AND P6, PT, R2, R4, PT ;  /* 0x000000040200720c */ /* 0x000fe40003fc4270 */
[----:B------:R-:W-:Y:S02]  /*15e90*/  I2FP.F32.S32 R12, R17 ;  /* 0x00000011000c7245 */ /* 0x000fe40000201400 */
[----:B------:R-:W-:Y:S01]  /*15ea0*/  FSEL R26, R22, -INF , !P1 ;  /* 0xff800000161a7808 */ /* 0x000fe20004800000 */
[----:B------:R-:W-:Y:S01]  /*15eb0*/  FFMA.FTZ R22, R18, -UR6, R132 ;  /* 0x8000000612167c23 */ /* 0x000fe20008010084 */
[----:B------:R-:W-:Y:S01]  /*15ec0*/  I2FP.F32.S32 R11, R11 ;  /* 0x0000000b000b7245 */ /* 0x000fe20000201400 */
[----:B------:R-:W-:Y:S01]  /*15ed0*/  IMAD.IADD R18, R0, 0x1, -R24 ;  /* 0x0000000100127824 */ /* 0x000fe200078e0a18 */
[----:B------:R-:W-:-:S02]  /*15ee0*/  FSEL R178, R19, -INF , !P2 ;  /* 0xff80000013b27808 */ /* 0x000fc40005000000 */
[----:B------:R-:W-:Y:S02]  /*15ef0*/  FSEL R23, R23, -INF , !P0 ;  /* 0xff80000017177808 */ /* 0x000fe40004000000 */
[----:B------:R-:W-:Y:S01]  /*15f00*/  FSEL R33, R20, -INF , !P6 ;  /* 0xff80000014217808 */ /* 0x000fe20007000000 */
[----:B------:R-:W-:Y:S01]  /*15f10*/  FFMA.FTZ R20, R12, -UR6, R192 ;  /* 0x800000060c147c23 */ /* 0x000fe200080100c0 */
[C---:B------:R-:W-:Y:S01]  /*15f20*/  ISETP.GT.AND P5, PT, R2.reuse, R8, PT ;  /* 0x000000080200720c */ /* 0x040fe20003fa4270 */
[----:B------:R-:W-:Y:S01]  /*15f30*/  FFMA.FTZ R21, R11, -UR6, R133 ;  /* 0x800000060b157c23 */ /* 0x000fe20008010085 */
[----:B------:R-:W-:Y:S01]  /*15f40*/  ISETP.GT.AND P2, PT, R2, R7, PT ;  /* 0x000000070200720c */ /* 0x000fe20003f44270 */
[----:B------:R-:W-:Y:S01]  /*15f50*/  IMAD.IADD R12, R0, 0x1, -R31 ;  /* 0x00000001000c7824 */ /* 0x000fe200078e0a1f */
[C---:B------:R-:W-:Y:S02]  /*15f60*/  ISETP.GT.AND P1, PT, R2.reuse, R5, PT ;  /* 0x000000050200720c */ /* 0x040fe40003f24270 */
[----:B------:R-:W-:-:S02]  /*15f70*/  ISETP.GT.AND P0, PT, R2, R6, PT ;  /* 0x000000060200720c */ /* 0x000fc40003f04270 */
[----:B------:R-:W-:Y:S01]  /*15f80*/  ISETP.GT.AND P6, PT, R2, R3, PT ;  /* 0x000000030200720c */ /* 0x000fe20003fc4270 */
[----:B------:R-:W-:Y:S01]  /*15f90*/  IMAD.IADD R2, R0, 0x1, -R32 ;  /* 0x0000000100027824 */ /* 0x000fe200078e0a20 */
[----:B------:R-:W-:Y:S01]  /*15fa0*/  IABS R18, R18 ;  /* 0x0000001200127213 */ /* 0x000fe20000000000 */
[----:B------:R-:W-:Y:S02]  /*15fb0*/  IMAD.IADD R11, R222, 0x1, -R14 ;  /* 0x00000001de0b7824 */ /* 0x000fe400078e0a0e */
[----:B------:R-:W-:Y:S01]  /*15fc0*/  IMAD.IADD R17, R0, 0x1, -R30 ;  /* 0x0000000100117824 */ /* 0x000fe200078e0a1e */
[----:B------:R-:W-:Y:S02]  /*15fd0*/  IABS R12, R12 ;  /* 0x0000000c000c7213 */ /* 0x000fe40000000000 */
[----:B------:R-:W-:Y:S02]  /*15fe0*/  IABS R19, R2 ;  /* 0x0000000200137213 */ /* 0x000fe40000000000 */
[----:B------:R-:W-:-:S02]  /*15ff0*/  IABS R0, R11 ;  /* 0x0000000b00007213 */ /* 0x000fc40000000000 */
[----:B------:R-:W-:Y:S02]  /*16000*/  MOV R2, R18 ;  /* 0x0000001200027202 */ /* 0x000fe40000000f00 */
[----:B------:R-:W-:Y:S01]  /*16010*/  IABS R11, R17 ;  /* 0x00000011000b7213 */ /* 0x000fe20000000000 */
[----:B------:R-:W-:Y:S01]  /*16020*/  IMAD.MOV.U32 R17, RZ, RZ, R12 ;  /* 0x000000ffff117224 */ /* 0x000fe200078e000c */
[----:B------:R-:W-:Y:S02]  /*16030*/  I2FP.F32.S32 R2, R2 ;  /* 0x0000000200027245 */ /* 0x000fe40000201400 */
[----:B------:R-:W-:Y:S01]  /*16040*/  I2FP.F32.S32 R12, R11 ;  /* 0x0000000b000c7245 */ /* 0x000fe20000201400 */
[----:B------:R-:W-:Y:S01]  /*16050*/  IMAD.MOV.U32 R18, RZ, RZ, R19 ;  /* 0x000000ffff127224 */ /* 0x000fe200078e0013 */
[----:B------:R-:W-:Y:S01]  /*16060*/  I2FP.F32.S32 R0, R0 ;  /* 0x0000000000007245 */ /* 0x000fe20000201400 */
[----:B------:R-:W-:Y:S01]  /*16070*/  FFMA.FTZ R11, R2, -UR6, R189 ;  /* 0x80000006020b7c23 */ /* 0x000fe200080100bd */
[----:B------:R-:W-:Y:S01]  /*16080*/  I2FP.F32.S32 R17, R17 ;  /* 0x0000001100117245 */ /* 0x000fe20000201400 */
[----:B------:R-:W-:Y:S01]  /*16090*/  FFMA.FTZ R2, R12, -UR6, R196 ;  /* 0x800000060c027c23 */ /* 0x000fe200080100c4 */
[----:B------:R-:W-:-:S02]  /*160a0*/  IMAD.IADD R12, R222, 0x1, -R13 ;  /* 0x00000001de0c7824 */ /* 0x000fc400078e0a0d */
[----:B------:R-:W-:Y:S01]  /*160b0*/  FFMA.FTZ R19, R0, -UR6, R136 ;  /* 0x8000000600137c23 */ /* 0x000fe20008010088 */
[----:B------:R-:W-:Y:S01]  /*160c0*/  I2FP.F32.S32 R18, R18 ;  /* 0x0000001200127245 */ /* 0x000fe20000201400 */
[----:B------:R-:W-:Y:S01]  /*160d0*/  FFMA.FTZ R17, R17, -UR6, R197 ;  /* 0x8000000611117c23 */ /* 0x000fe200080100c5 */
[----:B------:R-:W-:Y:S01]  /*160e0*/  VIADD R0, R222, -UR4 ;  /* 0x80000004de007c36 */ /* 0x000fe20008000000 */
[----:B------:R-:W-:Y:S02]  /*160f0*/  FSEL R139, R2, -INF , !P2 ;  /* 0xff800000028b7808 */ /* 0x000fe40005000000 */
[----:B------:R-:W-:Y:S01]  /*16100*/  IABS R2, R12 ;  /* 0x0000000c00027213 */ /* 0x000fe20000000000 */
[----:B------:R-:W-:Y:S01]  /*16110*/  FFMA.FTZ R18, R18, -UR6, R193 ;  /* 0x8000000612127c23 */ /* 0x000fe200080100c1 */
[----:B------:R-:W-:Y:S02]  /*16120*/  FSEL R138, R17, -INF , !P1 ;  /* 0xff800000118a7808 */ /* 0x000fe40004800000 */
[----:B------:R-:W-:-:S02]  /*16130*/  FSEL R132, R11, -INF , !P5 ;  /* 0xff8000000b847808 */ /* 0x000fc40006800000 */
[C---:B------:R-:W-:Y:S02]  /*16140*/  ISETP.GT.AND P1, PT, R0.reuse, R4, PT ;  /* 0x000000040000720c */ /* 0x040fe40003f24270 */
[----:B------:R-:W-:Y:S02]  /*16150*/  I2FP.F32.S32 R2, R2 ;  /* 0x0000000200027245 */ /* 0x000fe40000201400 */
[C---:B------:R-:W-:Y:S02]  /*16160*/  ISETP.GT.AND P5, PT, R0.reuse, R10, PT ;  /* 0x0000000a0000720c */ /* 0x040fe40003fa4270 */
[----:B------:R-:W-:Y:S02]  /*16170*/  ISETP.GT.AND P2, PT, R0, R9, PT ;  /* 0x000000090000720c */ /* 0x000fe40003f44270 */
        /* <DEDUP_REMOVED lines=12> */
[----:B------:R-:W-:-:S02]  /*16240*/  IMAD.IADD R0, R222, 0x1, -R30 ;  /* 0x00000001de007824 */ /* 0x000fc400078e0a1e */
[C---:B------:R-:W-:Y:S02]  /*16250*/  IMAD.IADD R11, R222.reuse, 0x1, -R31 ;  /* 0x00000001de0b7824 */ /* 0x040fe400078e0a1f */
[C---:B------:R-:W-:Y:S01]  /*16260*/  IMAD.IADD R17, R222.reuse, 0x1, -R32 ;  /* 0x00000001de117824 */ /* 0x040fe200078e0a20 */
[----:B------:R-:W-:Y:S02]  /*16270*/  IABS R12, R2 ;  /* 0x00000002000c7213 */ /* 0x000fe40000000000 */
[----:B------:R-:W-:Y:S02]  /*16280*/  IABS R2, R0 ;  /* 0x0000000000027213 */ /* 0x000fe40000000000 */
[----:B------:R-:W-:Y:S02]  /*16290*/  IABS R0, R11 ;  /* 0x0000000b00007213 */ /* 0x000fe40000000000 */
[----:B------:R-:W-:Y:S01]  /*162a0*/  IABS R11, R17 ;  /* 0x00000011000b7213 */ /* 0x000fe20000000000 */
[----:B------:R-:W-:Y:S01]  /*162b0*/  VIADD R27, R222, 0x48 ;  /* 0x00000048de1b7836 */ /* 0x000fe20000000000 */
[----:B------:R-:W-:Y:S01]  /*162c0*/  MOV R17, R12 ;  /* 0x0000000c00117202 */ /* 0x000fe20000000f00 */
[----:B------:R-:W-:-:S02]  /*162d0*/  IMAD.MOV.U32 R12, RZ, RZ, R2 ;  /* 0x000000ffff0c7224 */ /* 0x000fc400078e0002 */
[----:B------:R-:W-:Y:S02]  /*162e0*/  IMAD.MOV.U32 R2, RZ, RZ, R0 ;  /* 0x000000ffff027224 */ /* 0x000fe400078e0000 */
[----:B------:R-:W-:Y:S01]  /*162f0*/  IMAD.MOV.U32 R0, RZ, RZ, R11 ;  /* 0x000000ffff007224 */ /* 0x000fe200078e000b */
[----:B------:R-:W-:Y:S01]  /*16300*/  I2FP.F32.S32 R17, R17 ;  /* 0x0000001100117245 */ /* 0x000fe20000201400 */
[----:B------:R-:W-:Y:S01]  /*16310*/  IMAD.IADD R16, R27, 0x1, -R16 ;  /* 0x000000011b107824 */ /* 0x000fe200078e0a10 */
[----:B------:R-:W-:Y:S02]  /*16320*/  I2FP.F32.S32 R11, R12 ;  /* 0x0000000c000b7245 */ /* 0x000fe40000201400 */
[----:B------:R-:W-:Y:S02]  /*16330*/  I2FP.F32.S32 R2, R2 ;  /* 0x0000000200027245 */ /* 0x000fe40000201400 */
[----:B------:R-:W-:Y:S01]  /*16340*/  I2FP.F32.S32 R0, R0 ;  /* 0x0000000000007245 */ /* 0x000fe20000201400 */
[----:B------:R-:W-:Y:S01]  /*16350*/  FFMA.FTZ R17, R17, -UR6, R137 ;  /* 0x8000000611117c23 */ /* 0x000fe20008010089 */
[----:B------:R-:W-:Y:S01]  /*16360*/  IABS R21, R16 ;  /* 0x0000001000157213 */ /* 0x000fe20000000000 */
[----:B------:R-:W-:Y:S01]  /*16370*/  FFMA.FTZ R12, R11, -UR6, R176 ;  /* 0x800000060b0c7c23 */ /* 0x000fe200080100b0 */
[----:B------:R-:W-:Y:S01]  /*16380*/  FFMA.FTZ R11, R2, -UR6, R177 ;  /* 0x80000006020b7c23 */ /* 0x000fe200080100b1 */
[----:B------:R-:W-:Y:S01]  /*16390*/  FFMA.FTZ R2, R0, -UR6, R185 ;  /* 0x8000000600027c23 */ /* 0x000fe200080100b9 */
[----:B------:R-:W-:Y:S01]  /*163a0*/  I2FP.F32.S32 R21, R21 ;  /* 0x0000001500157245 */ /* 0x000fe20000201400 */
[----:B------:R-:W-:Y:S01]  /*163b0*/  VIADD R0, R27, -UR4 ;  /* 0x800000041b007c36 */ /* 0x000fe20008000000 */
[----:B------:R-:W-:Y:S01]  /*163c0*/  FSEL R16, R17, -INF , !P0 ;  /* 0xff80000011107808 */ /* 0x000fe20004000000 */
[----:B------:R-:W-:Y:S01]  /*163d0*/  IMAD.IADD R15, R27, 0x1, -R15 ;  /* 0x000000011b0f7824 */ /* 0x000fe200078e0a0f */
[----:B------:R-:W-:Y:S01]  /*163e0*/  FSEL R17, R11, -INF , !P5 ;  /* 0xff8000000b117808 */ /* 0x000fe20006800000 */
[----:B------:R-:W-:Y:S01]  /*163f0*/  IMAD.IADD R14, R27, 0x1, -R14 ;  /* 0x000000011b0e7824 */ /* 0x000fe200078e0a0e */
[----:B------:R-:W-:Y:S01]  /*16400*/  FSEL R11, R2, -INF , !P1 ;  /* 0xff800000020b7808 */ /* 0x000fe20004800000 */
[----:B------:R-:W-:Y:S01]  /*16410*/  FFMA.FTZ R2, R21, -UR6, R182 ;  /* 0x8000000615027c23 */ /* 0x000fe200080100b6 */
[----:B------:R-:W-:Y:S01]  /*16420*/  IABS R15, R15 ;  /* 0x0000000f000f7213 */ /* 0x000fe20000000000 */
[----:B------:R-:W1:Y:S01]  /*16430*/  LDCU UR4, c[0x0][0x45c] ;  /* 0x00008b80ff0477ac */ /* 0x000e620008000800 */
[----:B------:R-:W-:-:S02]  /*16440*/  ISETP.GT.AND P1, PT, R0, R10, PT ;  /* 0x0000000a0000720c */ /* 0x000fc40003f24270 */
[----:B------:R-:W-:Y:S02]  /*16450*/  FSEL R18, R12, -INF , !P6 ;  /* 0xff8000000c127808 */ /* 0x000fe40007000000 */
[----:B------:R-:W-:Y:S02]  /*16460*/  FSEL R12, R19, -INF , !P2 ;  /* 0xff800000130c7808 */ /* 0x000fe40005000000 */
[----:B------:R-:W-:Y:S02]  /*16470*/  ISETP.GE.AND P2, PT, R10, R231, PT ;  /* 0x000000e70a00720c */ /* 0x000fe40003f46270 */
[----:B------:R-:W-:Y:S02]  /*16480*/  I2FP.F32.S32 R15, R15 ;  /* 0x0000000f000f7245 */ /* 0x000fe40000201400 */
[----:B------:R-:W-:Y:S02]  /*16490*/  FSEL R2, R2, -INF , !P1 ;  /* 0xff80000002027808 */ /* 0x000fe40004800000 */
[----:B------:R-:W-:-:S02]  /*164a0*/  ISETP.GE.AND P6, PT, R10, R226, PT ;  /* 0x000000e20a00720c */ /* 0x000fc40003fc6270 */
[----:B------:R-:W-:Y:S01]  /*164b0*/  FSEL R29, R2, -INF , !P2 ;  /* 0xff800000021d7808 */ /* 0x000fe20005000000 */
[----:B------:R-:W-:Y:S01]  /*164c0*/  FFMA.FTZ R2, R15, -UR6, R183 ;  /* 0x800000060f027c23 */ /* 0x000fe200080100b7 */
[----:B------:R-:W-:Y:S02]  /*164d0*/  ISETP.GE.AND P0, PT, R10, R223, PT ;  /* 0x000000df0a00720c */ /* 0x000fe40003f06270 */
[----:B------:R-:W-:Y:S02]  /*164e0*/  ISETP.GT.AND P2, PT, R0, R9, PT ;  /* 0x000000090000720c */ /* 0x000fe40003f44270 */
[----:B------:R-:W-:Y:S02]  /*164f0*/  ISETP.GE.AND P5, PT, R10, R230, PT ;  /* 0x000000e60a00720c */ /* 0x000fe40003fa6270 */
[----:B------:R-:W-:Y:S02]  /*16500*/  FSEL R35, R35, -INF , !P6 ;  /* 0xff80000023237808 */ /* 0x000fe40007000000 */
[----:B------:R-:W-:-:S02]  /*16510*/  FSEL R10, R22, -INF , !P0 ;  /* 0xff800000160a7808 */ /* 0x000fc40004000000 */
[C---:B------:R-:W-:Y:S02]  /*16520*/  ISETP.GE.AND P6, PT, R9.reuse, R226, PT ;  /* 0x000000e20900720c */ /* 0x040fe40003fc6270 */
[C---:B------:R-:W-:Y:S02]  /*16530*/  ISETP.GE.AND P0, PT, R9.reuse, R223, PT ;  /* 0x000000df0900720c */ /* 0x040fe40003f06270 */
[C---:B------:R-:W-:Y:S02]  /*16540*/  ISETP.GE.AND P1, PT, R9.reuse, R231, PT ;  /* 0x000000e70900720c */ /* 0x040fe40003f26270 */
[----:B------:R-:W-:Y:S02]  /*16550*/  FSEL R2, R2, -INF , !P2 ;  /* 0xff80000002027808 */ /* 0x000fe40005000000 */
[----:B------:R-:W-:Y:S02]  /*16560*/  FSEL R21, R26, -INF , !P5 ;  /* 0xff8000001a157808 */ /* 0x000fe40006800000 */
[----:B------:R-:W-:-:S02]  /*16570*/  ISETP.GE.AND P5, PT, R9, R230, PT ;  /* 0x000000e60900720c */ /* 0x000fc40003fa6270 */
[----:B------:R-:W-:Y:S02]  /*16580*/  FSEL R137, R28, -INF , !P6 ;  /* 0xff8000001c897808 */ /* 0x000fe40007000000 */
[----:B------:R-:W-:Y:S02]  /*16590*/  FSEL R9, R20, -INF , !P0 ;  /* 0xff80000014097808 */ /* 0x000fe40004000000 */
[----:B------:R-:W-:Y:S02]  /*165a0*/  FSEL R28, R2, -INF , !P1 ;  /* 0xff800000021c7808 */ /* 0x000fe40004800000 */
[-C--:B------:R-:W-:Y:S02]  /*165b0*/  ISETP.GE.AND P0, PT, R4, R223.reuse, PT ;  /* 0x000000df0400720c */ /* 0x080fe40003f06270 */
[----:B------:R-:W-:Y:S02]  /*165c0*/  ISETP.GE.AND P1, PT, R8, R223, PT ;  /* 0x000000df0800720c */ /* 0x000fe40003f26270 */
        /* <DEDUP_REMOVED lines=10> */
[----:B------:R-:W-:Y:S02]  /*16670*/  IABS R14, R14 ;  /* 0x0000000e000e7213 */ /* 0x000fe40000000000 */
[----:B------:R-:W-:Y:S02]  /*16680*/  FSEL R241, R12, -INF , !P0 ;  /* 0xff8000000cf17808 */ /* 0x000fe40004000000 */
[----:B------:R-:W-:-:S02]  /*16690*/  FSEL R238, R11, -INF , !P1 ;  /* 0xff8000000bee7808 */ /* 0x000fc40004800000 */
[----:B------:R-:W-:Y:S02]  /*166a0*/  FMNMX3.FTZ R134, R134, R240, R239, !PT ;  /* 0x000000f086867276 */ /* 0x000fe400078100ef */
[----:B------:R-:W-:Y:S02]  /*166b0*/  MOV R2, R14 ;  /* 0x0000000e00027202 */ /* 0x000fe40000000f00 */
[----:B------:R-:W-:Y:S02]  /*166c0*/  FMNMX3.FTZ R134, R134, R241, R238, !PT ;  /* 0x000000f186867276 */ /* 0x000fe400078100ee */
[----:B------:R-:W-:Y:S02]  /*166d0*/  I2FP.F32.S32 R2, R2 ;  /* 0x0000000200027245 */ /* 0x000fe40000201400 */
[----:B------:R-:W-:Y:S02]  /*166e0*/  ISETP.GE.AND P6, PT, R4, R226, PT ;  /* 0x000000e20400720c */ /* 0x000fe40003fc6270 */
[----:B------:R-:W-:-:S02]  /*166f0*/  FSEL R23, R23, -INF , !P5 ;  /* 0xff80000017177808 */ /* 0x000fc40006800000 */
[C---:B------:R-:W-:Y:S02]  /*16700*/  ISETP.GE.AND P5, PT, R4.reuse, R230, PT ;  /* 0x000000e60400720c */ /* 0x040fe40003fa6270 */
[----:B------:R-:W-:Y:S02]  /*16710*/  ISETP.GE.AND P2, PT, R4, R231, PT ;  /* 0x000000e70400720c */ /* 0x000fe40003f46270 */
[----:B------:R-:W-:Y:S01]  /*16720*/  ISETP.GT.AND P0, PT, R0, R4, PT ;  /* 0x000000040000720c */ /* 0x000fe20003f04270 */
[----:B------:R-:W-:Y:S01]  /*16730*/  FFMA.FTZ R2, R2, -UR6, R190 ;  /* 0x8000000602027c23 */ /* 0x000fe200080100be */
[----:B------:R-:W2:Y:S01]  /*16740*/  SHFL.BFLY PT, R4, R134, 0x2, 0x1f ;  /* 0x0c401f0086047f89 */ /* 0x000ea200000e0000 */
[----:B------:R-:W-:Y:S01]  /*16750*/  FSEL R17, R140, -INF , !P6 ;  /* 0xff8000008c117808 */ /* 0x000fe20007000000 */
[----:B------:R-:W-:Y:S01]  /*16760*/  IMAD.IADD R12, R27, 0x1, -R24 ;  /* 0x000000011b0c7824 */ /* 0x000fe200078e0a18 */
[----:B------:R-:W-:Y:S02]  /*16770*/  ISETP.GE.AND P6, PT, R8, R226, PT ;  /* 0x000000e20800720c */ /* 0x000fe40003fc6270 */
[----:B------:R-:W-:-:S02]  /*16780*/  FSEL R11, R2, -INF , !P0 ;  /* 0xff800000020b7808 */ /* 0x000fc40004000000 */
[----:B------:R-:W-:Y:S02]  /*16790*/  FSEL R18, R143, -INF , !P6 ;  /* 0xff8000008f127808 */ /* 0x000fe40007000000 */
[----:B------:R-:W-:Y:S02]  /*167a0*/  IABS R12, R12 ;  /* 0x0000000c000c7213 */ /* 0x000fe40000000000 */
[-C--:B------:R-:W-:Y:S02]  /*167b0*/  ISETP.GE.AND P0, PT, R7, R226.reuse, PT ;  /* 0x000000e20700720c */ /* 0x080fe40003f06270 */
[----:B------:R-:W-:Y:S02]  /*167c0*/  ISETP.GE.AND P6, PT, R5, R226, PT ;  /* 0x000000e20500720c */ /* 0x000fe40003fc6270 */
[----:B------:R-:W-:Y:S01]  /*167d0*/  FMNMX3.FTZ R133, R219, R35, R137, !PT ;  /* 0x00000023db857276 */ /* 0x000fe20007810089 */
[----:B------:R-:W-:Y:S01]  /*167e0*/  IMAD.MOV.U32 R2, RZ, RZ, R12 ;  /* 0x000000ffff027224 */ /* 0x000fe200078e000c */
[----:B------:R-:W-:-:S02]  /*167f0*/  FSEL R242, R142, -INF , !P0 ;  /* 0xff8000008ef27808 */ /* 0x000fc40004000000 */
[----:B------:R-:W-:Y:S02]  /*16800*/  FSEL R243, R141, -INF , !P6 ;  /* 0xff8000008df37808 */ /* 0x000fe40007000000 */
[-C--:B------:R-:W-:Y:S02]  /*16810*/  ISETP.GE.AND P0, PT, R6, R226.reuse, PT ;  /* 0x000000e20600720c */ /* 0x080fe40003f06270 */
[----:B------:R-:W-:Y:S02]  /*16820*/  ISETP.GE.AND P6, PT, R3, R226, PT ;  /* 0x000000e20300720c */ /* 0x000fe40003fc6270 */
[----:B------:R-:W-:Y:S02]  /*16830*/  FMNMX3.FTZ R133, R133, R17, R18, !PT ;  /* 0x0000001185857276 */ /* 0x000fe40007810012 */
[----:B------:R-:W-:Y:S02]  /*16840*/  FSEL R236, R135, -INF , !P0 ;  /* 0xff80000087ec7808 */ /* 0x000fe40004000000 */
[----:B------:R-:W-:-:S02]  /*16850*/  FSEL R237, R178, -INF , !P6 ;  /* 0xff800000b2ed7808 */ /* 0x000fc40007000000 */
[----:B------:R-:W-:Y:S02]  /*16860*/  FMNMX3.FTZ R133, R133, R242, R243, !PT ;  /* 0x000000f285857276 */ /* 0x000fe400078100f3 */
[----:B------:R-:W-:Y:S02]  /*16870*/  I2FP.F32.S32 R2, R2 ;  /* 0x0000000200027245 */ /* 0x000fe40000201400 */
[----:B------:R-:W-:Y:S02]  /*16880*/  FMNMX3.FTZ R133, R133, R236, R237, !PT ;  /* 0x000000ec85857276 */ /* 0x000fe400078100ed */
[----:B------:R-:W-:Y:S01]  /*16890*/  ISETP.GT.AND P0, PT, R0, R8, PT ;  /* 0x000000080000720c */ /* 0x000fe20003f04270 */
[----:B------:R-:W-:Y:S01]  /*168a0*/  FFMA.FTZ R2, R2, -UR6, R191 ;  /* 0x8000000602027c23 */ /* 0x000fe200080100bf */
[----:B------:R-:W-:Y:S02]  /*168b0*/  ISETP.GE.AND P1, PT, R8, R230, PT ;  /* 0x000000e60800720c */ /* 0x000fe40003f26270 */
[----:B--2---:R-:W-:-:S02]  /*168c0*/  FMNMX.FTZ R134, R134, R4, !PT ;  /* 0x0000000486867209 */ /* 0x004fc40007810000 */
[----:B------:R-:W2:Y:S01]  /*168d0*/  SHFL.BFLY PT, R4, R133, 0x2, 0x1f ;  /* 0x0c401f0085047f89 */ /* 0x000ea200000e0000 */
[----:B------:R-:W-:Y:S02]  /*168e0*/  FSEL R26, R11, -INF , !P2 ;  /* 0xff8000000b1a7808 */ /* 0x000fe40005000000 */
[----:B------:R-:W-:Y:S02]  /*168f0*/  FSEL R11, R2, -INF , !P0 ;  /* 0xff800000020b7808 */ /* 0x000fe40004000000 */
[-C--:B------:R-:W-:Y:S02]  /*16900*/  ISETP.GE.AND P6, PT, R7, R230.reuse, PT ;  /* 0x000000e60700720c */ /* 0x080fe40003fc6270 */
[----:B------:R-:W-:Y:S02]  /*16910*/  FSEL R25, R132, -INF , !P1 ;  /* 0xff80000084197808 */ /* 0x000fe40004800000 */
[----:B------:R-:W-:Y:S02]  /*16920*/  ISETP.GE.AND P0, PT, R5, R230, PT ;  /* 0x000000e60500720c */ /* 0x000fe40003f06270 */
[----:B------:R-:W-:-:S02]  /*16930*/  ISETP.GE.AND P2, PT, R7, R231, PT ;  /* 0x000000e70700720c */ /* 0x000fc40003f46270 */
[----:B------:R-:W-:Y:S01]  /*16940*/  ISETP.GT.AND P1, PT, R0, R7, PT ;  /* 0x000000070000720c */ /* 0x000fe20003f24270 */
[----:B------:R-:W-:Y:S01]  /*16950*/  IMAD.IADD R7, R27, 0x1, -R30 ;  /* 0x000000011b077824 */ /* 0x000fe200078e0a1e */
[----:B------:R-:W-:Y:S02]  /*16960*/  FSEL R190, R139, -INF , !P6 ;  /* 0xff8000008bbe7808 */ /* 0x000fe40007000000 */
[----:B------:R-:W-:Y:S02]  /*16970*/  FSEL R138, R138, -INF , !P0 ;  /* 0xff8000008a8a7808 */ /* 0x000fe40004000000 */
[----:B------:R-:W-:Y:S02]  /*16980*/  FSEL R22, R33, -INF , !P5 ;  /* 0xff80000021167808 */ /* 0x000fe40006800000 */
[-C--:B------:R-:W-:Y:S02]  /*16990*/  ISETP.GE.AND P6, PT, R6, R230.reuse, PT ;  /* 0x000000e60600720c */ /* 0x080fe40003fc6270 */
[----:B------:R-:W-:-:S02]  /*169a0*/  ISETP.GE.AND P0, PT, R3, R230, PT ;  /* 0x000000e60300720c */ /* 0x000fc40003f06270 */
[----:B------:R-:W-:Y:S02]  /*169b0*/  FMNMX3.FTZ R2, R218, R21, R23, !PT ;  /* 0x00000015da027276 */ /* 0x000fe40007810017 */
[----:B------:R-:W-:Y:S02]  /*169c0*/  ISETP.GE.AND P5, PT, R8, R231, PT ;  /* 0x000000e70800720c */ /* 0x000fe40003fa6270 */
[----:B------:R-:W-:Y:S01]  /*169d0*/  IABS R7, R7 ;  /* 0x0000000700077213 */ /* 0x000fe20000000000 */
[----:B------:R-:W5:Y:S01]  /*169e0*/  SHFL.BFLY PT, R8, R134, 0x1, 0x1f ;  /* 0x0c201f0086087f89 */ /* 0x000f6200000e0000 */
[----:B------:R-:W-:Y:S02]  /*169f0*/  FSEL R184, R34, -INF , !P6 ;  /* 0xff80000022b87808 */ /* 0x000fe40007000000 */
[----:B------:R-:W-:Y:S02]  /*16a00*/  FSEL R185, R136, -INF , !P0 ;  /* 0xff80000088b97808 */ /* 0x000fe40004000000 */
[----:B------:R-:W-:-:S02]  /*16a10*/  FMNMX3.FTZ R2, R2, R22, R25, !PT ;  /* 0x0000001602027276 */ /* 0x000fc40007810019 */
[----:B------:R-:W-:Y:S02]  /*16a20*/  ISETP.GE.AND P6, PT, R5, R231, PT ;  /* 0x000000e70500720c */ /* 0x000fe40003fc6270 */
[----:B------:R-:W-:Y:S02]  /*16a30*/  ISETP.GT.AND P0, PT, R0, R5, PT ;  /* 0x000000050000720c */ /* 0x000fe40003f04270 */
[----:B------:R-:W-:Y:S01]  /*16a40*/  I2FP.F32.S32 R5, R7 ;  /* 0x0000000700057245 */ /* 0x000fe20000201400 */
[----:B------:R-:W-:Y:S01]  /*16a50*/  IMAD.IADD R7, R27, 0x1, -R31 ;  /* 0x000000011b077824 */ /* 0x000fe200078e0a1f */
[----:B------:R-:W-:-:S04]  /*16a60*/  FMNMX3.FTZ R2, R2, R190, R138, !PT ;  /* 0x000000be02027276 */ /* 0x000fc8000781008a */
[----:B------:R-:W-:Y:S02]  /*16a70*/  IABS R7, R7 ;  /* 0x0000000700077213 */ /* 0x000fe40000000000 */
[----:B------:R-:W-:Y:S01]  /*16a80*/  FMNMX3.FTZ R2, R2, R184, R185, !PT ;  /* 0x000000b802027276 */ /* 0x000fe200078100b9 */
[----:B------:R-:W-:Y:S01]  /*16a90*/  IMAD.IADD R13, R27, 0x1, -R13 ;  /* 0x000000011b0d7824 */ /* 0x000fe200078e0a0d */
[----:B--2---:R-:W-:Y:S01]  /*16aa0*/  FMNMX.FTZ R133, R133, R4, !PT ;  /* 0x0000000485857209 */ /* 0x004fe20007810000 */
[----:B------:R-:W-:Y:S02]  /*16ab0*/  IMAD.MOV.U32 R4, RZ, RZ, R7 ;  /* 0x000000ffff047224 */ /* 0x000fe400078e0007 */
[----:B------:R-:W2:Y:S01]  /*16ac0*/  SHFL.BFLY PT, R135, R2, 0x2, 0x1f ;  /* 0x0c401f0002877f89 */ /* 0x000ea200000e0000 */
[----:B------:R-:W-:Y:S01]  /*16ad0*/  IABS R13, R13 ;  /* 0x0000000d000d7213 */ /* 0x000fe20000000000 */
[----:B------:R-:W-:Y:S01]  /*16ae0*/  FFMA.FTZ R5, R5, -UR6, R198 ;  /* 0x8000000605057c23 */ /* 0x000fe200080100c6 */
[----:B------:R-:W-:-:S02]  /*16af0*/  I2FP.F32.S32 R4, R4 ;  /* 0x0000000400047245 */ /* 0x000fc40000201400 */
[----:B------:R-:W-:Y:S01]  /*16b00*/  FSEL R24, R11, -INF , !P5 ;  /* 0xff8000000b187808 */ /* 0x000fe20006800000 */
[----:B------:R-:W-:Y:S01]  /*16b10*/  IMAD.MOV.U32 R11, RZ, RZ, R13 ;  /* 0x000000ffff0b7224 */ /* 0x000fe200078e000d */
[----:B------:R-:W-:Y:S01]  /*16b20*/  FSEL R5, R5, -INF , !P1 ;  /* 0xff80000005057808 */ /* 0x000fe20004800000 */
[----:B------:R-:W-:Y:S01]  /*16b30*/  FFMA.FTZ R4, R4, -UR6, R199 ;  /* 0x8000000604047c23 */ /* 0x000fe200080100c7 */
[----:B-----5:R-:W-:Y:S01]  /*16b40*/  FMNMX.FTZ R134, R134, R8, !PT ;  /* 0x0000000886867209 */ /* 0x020fe20007810000 */
[----:B------:R-:W-:Y:S01]  /*16b50*/  IMAD.IADD R27, R27, 0x1, -R32 ;  /* 0x000000011b1b7824 */ /* 0x000fe200078e0a20 */
[----:B------:R-:W-:Y:S02]  /*16b60*/  I2FP.F32.S32 R11, R11 ;  /* 0x0000000b000b7245 */ /* 0x000fe40000201400 */
[----:B------:R-:W-:Y:S01]  /*16b70*/  FSEL R182, R5, -INF , !P2 ;  /* 0xff80000005b67808 */ /* 0x000fe20005000000 */
[----:B-1----:R-:W-:Y:S01]  /*16b80*/  FMUL.FTZ R20, R134, UR4 ;  /* 0x0000000486147c20 */ /* 0x002fe20008410000 */
[----:B------:R-:W-:-:S02]  /*16b90*/  ISETP.GE.AND P5, PT, R6, R231, PT ;  /* 0x000000e70600720c */ /* 0x000fc40003fa6270 */
[----:B------:R-:W-:Y:S02]  /*16ba0*/  ISETP.GT.AND P1, PT, R0, R6, PT ;  /* 0x000000060000720c */ /* 0x000fe40003f24270 */
[----:B------:R-:W-:Y:S02]  /*16bb0*/  FSEL R5, R4, -INF , !P0 ;  /* 0xff80000004057808 */ /* 0x000fe40004000000 */
[----:B------:R-:W-:Y:S02]  /*16bc0*/  IABS R6, R27 ;  /* 0x0000001b00067213 */ /* 0x000fe40000000000 */
[----:B------:R-:W-:Y:S02]  /*16bd0*/  FSETP.NEU.FTZ.AND P0, PT, R134, -INF , PT ;  /* 0xff8000008600780b */ /* 0x000fe40003f1d000 */
[----:B------:R-:W-:Y:S01]  /*16be0*/  ISETP.GT.AND P2, PT, R0, R3, PT ;  /* 0x000000030000720c */ /* 0x000fe20003f44270 */
[----:B------:R-:W-:Y:S01]  /*16bf0*/  FFMA.FTZ R0, R11, -UR6, R194 ;  /* 0x800000060b007c23 */ /* 0x000fe200080100c2 */
[----:B------:R-:W-:-:S02]  /*16c00*/  I2FP.F32.S32 R6, R6 ;  /* 0x0000000600067245 */ /* 0x000fc40000201400 */
[----:B------:R-:W-:Y:S02]  /*16c10*/  FSEL R20, R20, RZ, P0 ;  /* 0x000000ff14147208 */ /* 0x000fe40000000000 */
[----:B------:R-:W-:Y:S01]  /*16c20*/  FSEL R8, R0, -INF , !P1 ;  /* 0xff80000000087808 */ /* 0x000fe20004800000 */
[----:B------:R-:W-:Y:S01]  /*16c30*/  FFMA.FTZ R4, R6, -UR6, R195 ;  /* 0x8000000606047c23 */ /* 0x000fe200080100c3 */
[----:B--2---:R-:W-:Y:S01]  /*16c40*/  FMNMX.FTZ R135, R2, R135, !PT ;  /* 0x0000008702877209 */ /* 0x004fe20007810000 */
[----:B------:R-:W-:Y:S01]  /*16c50*/  FFMA.FTZ R2, R10, UR4, -R20 ;  /* 0x000000040a027c23 */ /* 0x000fe20008010814 */
[----:B------:R-:W-:Y:S02]  /*16c60*/  ISETP.GE.AND P1, PT, R3, R231, PT ;  /* 0x000000e70300720c */ /* 0x000fe40003f26270 */
[----:B------:R-:W-:Y:S01]  /*16c70*/  FMNMX3.FTZ R3, R216, R29, R28, !PT ;  /* 0x0000001dd8037276 */ /* 0x000fe2000781001c */
[----:B------:R1:W-:Y:S01]  /*16c80*/  MUFU.EX2 R229, R2 ;  /* 0x0000000200e57308 */ /* 0x0003e20000000800 */
[----:B------:R-:W-:-:S02]  /*16c90*/  FSEL R4, R4, -INF , !P2 ;  /* 0xff80000004047808 */ /* 0x000fc40005000000 */
[----:B------:R-:W-:Y:S01]  /*16ca0*/  FSEL R180, R5, -INF , !P6 ;  /* 0xff80000005b47808 */ /* 0x000fe20007000000 */
[----:B------:R-:W2:Y:S01]  /*16cb0*/  SHFL.BFLY PT, R7, R133, 0x1, 0x1f ;  /* 0x0c201f0085077f89 */ /* 0x000ea200000e0000 */
[----:B------:R-:W-:Y:S02]  /*16cc0*/  FSEL R181, R8, -INF , !P5 ;  /* 0xff80000008b57808 */ /* 0x000fe40006800000 */
[----:B------:R-:W-:Y:S01]  /*16cd0*/  FSEL R183, R4, -INF , !P1 ;  /* 0xff80000004b77808 */ /* 0x000fe20004800000 */
[----:B------:R-:W-:Y:S01]  /*16ce0*/  FFMA.FTZ R15, R15, UR4, -R20 ;  /* 0x000000040f0f7c23 */ /* 0x000fe20008010814 */
[----:B-1----:R-:W-:-:S04]  /*16cf0*/  FMNMX3.FTZ R2, R3, R26, R24, !PT ;  /* 0x0000001a03027276 */ /* 0x002fc80007810018 */
[----:B------:R-:W-:-:S04]  /*16d00*/  FMNMX3.FTZ R2, R2, R182, R180, !PT ;  /* 0x000000b602027276 */ /* 0x000fc800078100b4 */
[----:B------:R-:W-:Y:S01]  /*16d10*/  FMNMX3.FTZ R136, R2, R181, R183, !PT ;  /* 0x000000b502887276 */ /* 0x000fe200078100b7 */
[----:B------:R1:W-:Y:S01]  /*16d20*/  MUFU.EX2 R227, R15 ;  /* 0x0000000f00e37308 */ /* 0x0003e20000000800 */
[C---:B------:R-:W-:Y:S01]  /*16d30*/  VIADD R0, R225.reuse, 0x76cf5d0a ;  /* 0x76cf5d0ae1007836 */ /* 0x040fe20000000000 */
[----:B------:R-:W-:Y:S01]  /*16d40*/  IADD3 R14, PT, PT, R225, 0x32370b8f, RZ ;  /* 0x32370b8fe10e7810 */ /* 0x000fe20007ffe0ff */
[----:B------:R-:W-:-:S04]  /*16d50*/  IMAD.WIDE.U32 R12, R201, -0x2daee0ad, RZ ;  /* 0xd2511f53c90c7825 */ /* 0x000fc800078e00ff */
[----:B------:R-:W-:Y:S01]  /*16d60*/  IMAD.WIDE.U32 R10, R200, -0x2daee0ad, RZ ;  /* 0xd2511f53c80a7825 */ /* 0x000fe200078e00ff */
[----:B-1----:R-:W1:Y:S03]  /*16d70*/  SHFL.BFLY PT, R15, R136, 0x2, 0x1f ;  /* 0x0c401f00880f7f89 */ /* 0x002e6600000e0000 */
[----:B------:R-:W-:Y:S01]  /*16d80*/  FFMA.FTZ R9, R9, UR4, -R20 ;  /* 0x0000000409097c23 */ /* 0x000fe20008010814 */
[----:B---3--:R-:W-:Y:S02]  /*16d90*/  LOP3.LUT R8, R0, R206, R13, 0x96, !PT ;  /* 0x000000ce00087212 */ /* 0x008fe400078e960d */
[----:B------:R-:W-:Y:S02]  /*16da0*/  LOP3.LUT R12, R14, R12, R11, 0x96, !PT ;  /* 0x0000000c0e0c7212 */ /* 0x000fe400078e960b */
[----:B--2---:R-:W-:Y:S01]  /*16db0*/  FMNMX.FTZ R133, R133, R7, !PT ;  /* 0x0000000785857209 */ /* 0x004fe20007810000 */
[----:B------:R-:W-:Y:S01]  /*16dc0*/  IMAD.WIDE.U32 R6, R203, -0x2daee0ad, RZ ;  /* 0xd2511f53cb067825 */ /* 0x000fe200078e00ff */
[----:B------:R2:W-:Y:S01]  /*16dd0*/  MUFU.EX2 R228, R9 ;  /* 0x0000000900e47308 */ /* 0x0005e20000000800 */
[----:B------:R-:W3:Y:S02]  /*16de0*/  SHFL.BFLY PT, R27, R135, 0x1, 0x1f ;  /* 0x0c201f00871b7f89 */ /* 0x000ee400000e0000 */
[----:B------:R-:W-:Y:S01]  /*16df0*/  IMAD.WIDE.U32 R12, R12, -0x326172a9, RZ ;  /* 0xcd9e8d570c0c7825 */ /* 0x000fe200078e00ff */
[----:B----4-:R-:W-:-:S03]  /*16e00*/  LOP3.LUT R2, R0, R204, R7, 0x96, !PT ;  /* 0x000000cc00027212 */ /* 0x010fc600078e9607 */
[----:B------:R-:W-:-:S04]  /*16e10*/  IMAD.WIDE.U32 R4, R202, -0x2daee0ad, RZ ;  /* 0xd2511f53ca047825 */ /* 0x000fc800078e00ff */
[C---:B------:R-:W-:Y:S01]  /*16e20*/  FMUL.FTZ R19, R133.reuse, UR4 ;  /* 0x0000000485137c20 */ /* 0x040fe20008410000 */
[----:B--2---:R-:W-:Y:S01]  /*16e30*/  IMAD.WIDE.U32 R8, R8, -0x326172a9, RZ ;  /* 0xcd9e8d5708087825 */ /* 0x004fe200078e00ff */
[----:B-1----:R-:W-:Y:S02]  /*16e40*/  FMNMX.FTZ R136, R136, R15, !PT ;  /* 0x0000000f88887209 */ /* 0x002fe40007810000 */
[----:B------:R-:W-:Y:S01]  /*16e50*/  LOP3.LUT R8, R246, R8, R13, 0x96, !PT ;  /* 0x00000008f6087212 */ /* 0x000fe200078e960d */
[----:B------:R-:W-:Y:S01]  /*16e60*/  IMAD.WIDE.U32 R2, R2, -0x326172a9, RZ ;  /* 0xcd9e8d5702027825 */ /* 0x000fe200078e00ff */
[----:B------:R-:W-:Y:S02]  /*16e70*/  LOP3.LUT R6, R14, R6, R5, 0x96, !PT ;  /* 0x000000060e067212 */ /* 0x000fe400078e9605 */
[----:B------:R-:W-:Y:S01]  /*16e80*/  FSETP.NEU.FTZ.AND P5, PT, R133, -INF , PT ;  /* 0xff8000008500780b */ /* 0x000fe20003fbd000 */
[----:B------:R-:W-:Y:S01]  /*16e90*/  IMAD.WIDE.U32 R178, R8, -0x2daee0ad, RZ ;  /* 0xd2511f5308b27825 */ /* 0x000fe200078e00ff */
[----:B------:R-:W-:Y:S01]  /*16ea0*/  LOP3.LUT R0, R244, R250, R3, 0x96, !PT ;  /* 0x000000faf4007212 */ /* 0x000fe200078e9603 */
[----:B------:R-:W1:Y:S01]  /*16eb0*/  SHFL.BFLY PT, R8, R136, 0x1, 0x1f ;  /* 0x0c201f0088087f89 */ /* 0x000e6200000e0000 */
[----:B------:R-:W-:Y:S01]  /*16ec0*/  FSEL R19, R19, RZ, P5 ;  /* 0x000000ff13137208 */ /* 0x000fe20002800000 */
[----:B------:R-:W-:Y:S01]  /*16ed0*/  IMAD.WIDE.U32 R6, R6, -0x326172a9, RZ ;  /* 0xcd9e8d5706067825 */ /* 0x000fe200078e00ff */
[----:B------:R-:W-:-:S03]  /*16ee0*/  LOP3.LUT R5, R244, R208, R9, 0x96, !PT ;  /* 0x000000d0f4057212 */ /* 0x000fc600078e9609 */
[----:B------:R-:W-:-:S04]  /*16ef0*/  IMAD.WIDE.U32 R32, R0, -0x2daee0ad, RZ ;  /* 0xd2511f5300207825 */ /* 0x000fc800078e00ff */
[----:B------:R-:W-:Y:S01]  /*16f00*/  FFMA.FTZ R0, R137, UR4, -R19 ;  /* 0x0000000489007c23 */ /* 0x000fe20008010813 */
[----:B------:R-:W-:Y:S01]  /*16f10*/  LOP3.LUT R3, R246, R2, R7, 0x96, !PT ;  /* 0x00000002f6037212 */ /* 0x000fe200078e9607 */
[----:B------:R-:W-:Y:S02]  /*16f20*/  IMAD.WIDE.U32 R30, R5, -0x2daee0ad, RZ ;  /* 0xd2511f53051e7825 */ /* 0x000fe400078e00ff */
[----:B------:R2:W-:Y:S01]  /*16f30*/  MUFU.EX2 R209, R0 ;  /* 0x0000000000d17308 */ /* 0x0005e20000000800 */
[----:B---3--:R-:W-:Y:S01]  /*16f40*/  FMNMX.FTZ R135, R135, R27, !PT ;  /* 0x0000001b87877209 */ /* 0x008fe20007810000 */
[----:B------:R-:W-:Y:S01]  /*16f50*/  IMAD.WIDE.U32 R246, R3, -0x2daee0ad, RZ ;  /* 0xd2511f5303f67825 */ /* 0x000fe200078e00ff */
[C---:B------:R-:W-:Y:S02]  /*16f60*/  LOP3.LUT R10, R245.reuse, R10, R31, 0x96, !PT ;  /* 0x0000000af50a7212 */ /* 0x040fe400078e961f */
[----:B------:R-:W-:Y:S01]  /*16f70*/  LOP3.LUT R5, R245, R4, R33, 0x96, !PT ;  /* 0x00000004f5057212 */ /* 0x000fe200078e9621 */
[C---:B------:R-:W-:Y:S01]  /*16f80*/  FMUL.FTZ R13, R135.reuse, UR4 ;  /* 0x00000004870d7c20 */ /* 0x040fe20008410000 */
[----:B------:R-:W-:Y:S01]  /*16f90*/  FSETP.NEU.FTZ.AND P2, PT, R135, -INF , PT ;  /* 0xff8000008700780b */ /* 0x000fe20003f5d000 */
[----:B------:R-:W-:-:S04]  /*16fa0*/  IMAD.WIDE.U32 R14, R10, -0x326172a9, RZ ;  /* 0xcd9e8d570a0e7825 */ /* 0x000fc800078e00ff */
[----:B--2---:R-:W-:-:S05]  /*16fb0*/  VIADD R0, R225, 0xa9066899 ;  /* 0xa9066899e1007836 */ /* 0x004fca0000000000 */
[C---:B------:R-:W-:Y:S02]  /*16fc0*/  LOP3.LUT R2, R0.reuse, R30, R179, 0x96, !PT ;  /* 0x0000001e00027212 */ /* 0x040fe400078e96b3 */
[----:B------:R-:W-:Y:S01]  /*16fd0*/  LOP3.LUT R4, R0, R32, R247, 0x96, !PT ;  /* 0x0000002000047212 */ /* 0x000fe200078e96f7 */
[----:B------:R-:W-:Y:S02]  /*16fe0*/  VIADD R0, R224, 0x1715609d ;  /* 0x1715609de0007836 */ /* 0x000fe40000000000 */
[----:B------:R-:W-:-:S04]  /*16ff0*/  IMAD.WIDE.U32 R10, R5, -0x326172a9, RZ ;  /* 0xcd9e8d57050a7825 */ /* 0x000fc800078e00ff */
[----:B------:R-:W-:Y:S01]  /*17000*/  FFMA.FTZ R9, R35, UR4, -R19 ;  /* 0x0000000423097c23 */ /* 0x000fe20008010813 */
[----:B------:R-:W-:Y:S01]  /*17010*/  FSEL R13, R13, RZ, P2 ;  /* 0x000000ff0d0d7208 */ /* 0x000fe20001000000 */
[----:B------:R-:W-:Y:S02]  /*17020*/  VIADD R7, R224, 0xb54cda56 ;  /* 0xb54cda56e0077836 */ /* 0x000fe40000000000 */
[----:B------:R-:W-:Y:S01]  /*17030*/  IMAD.WIDE.U32 R2, R2, -0x326172a9, RZ ;  /* 0xcd9e8d5702027825 */ /* 0x000fe200078e00ff */
[----:B-1----:R-:W-:-:S03]  /*17040*/  FMNMX.FTZ R136, R136, R8, !PT ;  /* 0x0000000888887209 */ /* 0x002fc60007810000 */
[----:B------:R-:W-:Y:S01]  /*17050*/  IMAD.WIDE.U32 R4, R4, -0x326172a9, RZ ;  /* 0xcd9e8d5704047825 */ /* 0x000fe200078e00ff */
[C---:B------:R-:W-:Y:S01]  /*17060*/  LOP3.LUT R245, R0.reuse, R12, R15, 0x96, !PT ;  /* 0x0000000c00f57212 */ /* 0x040fe200078e960f */
[----:B------:R1:W-:Y:S01]  /*17070*/  MUFU.EX2 R210, R9 ;  /* 0x0000000900d27308 */ /* 0x0003e20000000800 */
[----:B------:R-:W-:Y:S02]  /*17080*/  LOP3.LUT R244, R0, R6, R11, 0x96, !PT ;  /* 0x0000000600f47212 */ /* 0x000fe400078e960b */
[----:B------:R-:W-:Y:S01]  /*17090*/  LOP3.LUT R3, R7, R14, R3, 0x96, !PT ;  /* 0x0000000e07037212 */ /* 0x000fe200078e9603 */
[----:B------:R-:W-:Y:S01]  /*170a0*/  FFMA.FTZ R23, R23, UR4, -R13 ;  /* 0x0000000417177c23 */ /* 0x000fe2000801080d */
[----:B------:R-:W-:Y:S01]  /*170b0*/  LOP3.LUT R0, R7, R10, R5, 0x96, !PT ;  /* 0x0000000a07007212 */ /* 0x000fe200078e9605 */
[----:B------:R-:W-:Y:S01]  /*170c0*/  IMAD.MOV.U32 R8, RZ, RZ, R4 ;  /* 0x000000ffff087224 */ /* 0x000fe200078e0004 */
[----:B------:R-:W-:Y:S01]  /*170d0*/  PRMT R11, R2, 0x7771, RZ ;  /* 0x00007771020b7816 */ /* 0x000fe200000000ff */
[----:B------:R-:W-:Y:S01]  /*170e0*/  FMUL.FTZ R14, R136, UR4 ;  /* 0x00000004880e7c20 */ /* 0x000fe20008410000 */
[C---:B------:R-:W-:Y:S01]  /*170f0*/  PRMT R7, R2.reuse, 0x7773, RZ ;  /* 0x0000777302077816 */ /* 0x040fe200000000ff */
[----:B------:R-:W2:Y:S01]  /*17100*/  LDC R12, c[0x0][0x4f8] ;  /* 0x00013e00ff0c7b82 */ /* 0x000ea20000000800 */
[----:B------:R-:W-:-:S02]  /*17110*/  PRMT R6, R2, 0x7772, RZ ;  /* 0x0000777202067816 */ /* 0x000fc400000000ff */
[C---:B------:R-:W-:Y:S02]  /*17120*/  PRMT R10, R4.reuse, 0x7771, RZ ;  /* 0x00007771040a7816 */ /* 0x040fe400000000ff */
[C---:B------:R-:W-:Y:S01]  /*17130*/  PRMT R5, R4.reuse, 0x7773, RZ ;  /* 0x0000777304057816 */ /* 0x040fe200000000ff */
[----:B-1----:R-:W-:Y:S01]  /*17140*/  IMAD.MOV.U32 R9, RZ, RZ, R2 ;  /* 0x000000ffff097224 */ /* 0x002fe200078e0002 */
[----:B------:R-:W-:Y:S01]  /*17150*/  PRMT R2, R4, 0x7772, RZ ;  /* 0x0000777204027816 */ /* 0x000fe200000000ff */
[--C-:B------:R-:W-:Y:S01]  /*17160*/  FFMA.FTZ R4, R25, UR4, -R13.reuse ;  /* 0x0000000419047c23 */ /* 0x100fe2000801080d */
[----:B------:R-:W-:Y:S01]  /*17170*/  FSETP.NEU.FTZ.AND P1, PT, R136, -INF , PT ;  /* 0xff8000008800780b */ /* 0x000fe20003f3d000 */
[----:B------:R-:W-:Y:S01]  /*17180*/  FFMA.FTZ R16, R16, UR4, -R20 ;  /* 0x0000000410107c23 */ /* 0x000fe20008010814 */
[----:B------:R1:W-:Y:S01]  /*17190*/  MUFU.EX2 R193, R23 ;  /* 0x0000001700c17308 */ /* 0x0003e20000000800 */
[----:B------:R-:W-:Y:S01]  /*171a0*/  FFMA.FTZ R22, R22, UR4, -R13 ;  /* 0x0000000416167c23 */ /* 0x000fe2000801080d */
[----:B------:R-:W-:-:S06]  /*171b0*/  FSEL R14, R14, RZ, P1 ;  /* 0x000000ff0e0e7208 */ /* 0x000fcc0000800000 */
[----:B------:R3:W-:Y:S01]  /*171c0*/  MUFU.EX2 R191, R4 ;  /* 0x0000000400bf7308 */ /* 0x0007e20000000800 */
[----:B-1----:R-:W-:Y:S02]  /*171d0*/  PRMT R23, R2, 0x5410, R5 ;  /* 0x0000541002177816 */ /* 0x002fe40000000005 */
[----:B------:R-:W-:-:S05]  /*171e0*/  LOP3.LUT R2, R3, 0xffff, RZ, 0xc0, !PT ;  /* 0x0000ffff03027812 */ /* 0x000fca00078ec0ff */
[----:B------:R1:W4:Y:S01]  /*171f0*/  MUFU.EX2 R211, R16 ;  /* 0x0000001000d37308 */ /* 0x0003220000000800 */
[----:B------:R-:W-:Y:S02]  /*17200*/  LOP3.LUT R5, R3, 0xff, RZ, 0xc0, !PT ;  /* 0x000000ff03057812 */ /* 0x000fe400078ec0ff */
[----:B---3--:R-:W-:Y:S02]  /*17210*/  LOP3.LUT R4, R8, 0xff, RZ, 0xc0, !PT ;  /* 0x000000ff08047812 */ /* 0x008fe400078ec0ff */
[----:B------:R-:W-:-:S03]  /*17220*/  SHF.R.U32.HI R2, RZ, 0x8, R2 ;  /* 0x00000008ff027819 */ /* 0x000fc60000011602 */
[----:B------:R3:W-:Y:S01]  /*17230*/  MUFU.EX2 R192, R22 ;  /* 0x0000001600c07308 */ /* 0x0007e20000000800 */
[----:B-1----:R-:W-:Y:S01]  /*17240*/  PRMT R16, R6, 0x5410, R7 ;  /* 0x0000541006107816 */ /* 0x002fe20000000007 */
[----:B------:R-:W-:Y:S01]  /*17250*/  FFMA.FTZ R6, R29, UR4, -R14 ;  /* 0x000000041d067c23 */ /* 0x000fe2000801080e */
[----:B------:R-:W-:Y:S02]  /*17260*/  LOP3.LUT R7, R9, 0xff, RZ, 0xc0, !PT ;  /* 0x000000ff09077812 */ /* 0x000fe400078ec0ff */
[----:B------:R-:W-:Y:S02]  /*17270*/  PRMT R9, R5, 0x5410, R2 ;  /* 0x0000541005097816 */ /* 0x000fe40000000002 */
[----:B---3--:R-:W-:Y:S02]  /*17280*/  PRMT R22, R4, 0x5410, R10 ;  /* 0x0000541004167816 */ /* 0x008fe4000000000a */
[----:B------:R-:W-:Y:S01]  /*17290*/  PRMT R4, R3, 0x7632, R4 ;  /* 0x0000763203047816 */ /* 0x000fe20000000004 */
[----:B------:R1:W-:Y:S01]  /*172a0*/  MUFU.EX2 R189, R6 ;  /* 0x0000000600bd7308 */ /* 0x0003e20000000800 */
[----:B------:R-:W-:Y:S01]  /*172b0*/  FFMA.FTZ R5, R28, UR4, -R14 ;  /* 0x000000041c057c23 */ /* 0x000fe2000801080e */
[----:B------:R-:W-:Y:S01]  /*172c0*/  LOP3.LUT R2, R0, 0xffff, RZ, 0xc0, !PT ;  /* 0x0000ffff00027812 */ /* 0x000fe200078ec0ff */
[----:B------:R-:W-:Y:S01]  /*172d0*/  FFMA.FTZ R21, R21, UR4, -R13 ;  /* 0x0000000415157c23 */ /* 0x000fe2000801080d */
[----:B------:R-:W-:-:S02]  /*172e0*/  PRMT R11, R7, 0x5410, R11 ;  /* 0x00005410070b7816 */ /* 0x000fc4000000000b */
[----:B------:R-:W-:Y:S02]  /*172f0*/  SHF.R.U32.HI R8, RZ, 0x18, R3 ;  /* 0x00000018ff087819 */ /* 0x000fe40000011603 */
[----:B------:R3:W5:Y:S01]  /*17300*/  MUFU.EX2 R188, R5 ;  /* 0x0000000500bc7308 */ /* 0x0007620000000800 */
[----:B------:R-:W-:Y:S02]  /*17310*/  LOP3.LUT R7, R0, 0xff, RZ, 0xc0, !PT ;  /* 0x000000ff00077812 */ /* 0x000fe400078ec0ff */
[----:B------:R-:W-:Y:S02]  /*17320*/  SHF.R.U32.HI R3, RZ, 0x8, R2 ;  /* 0x00000008ff037819 */ /* 0x000fe40000011602 */
[----:B-1----:R-:W-:Y:S01]  /*17330*/  LOP3.LUT R6, R4, 0xff, RZ, 0xc0, !PT ;  /* 0x000000ff04067812 */ /* 0x002fe200078ec0ff */
[----:B------:R-:W-:-:S04]  /*17340*/  FFMA.FTZ R4, R26, UR4, -R14 ;  /* 0x000000041a047c23 */ /* 0x000fc8000801080e */
[----:B------:R1:W-:Y:S01]  /*17350*/  MUFU.EX2 R187, R4 ;  /* 0x0000000400bb7308 */ /* 0x0003e20000000800 */
[----:B---3--:R-:W-:Y:S02]  /*17360*/  PRMT R5, R0, 0x7632, R5 ;  /* 0x0000763200057816 */ /* 0x008fe40000000005 */
[----:B------:R-:W-:Y:S02]  /*17370*/  SHF.R.U32.HI R0, RZ, 0x18, R0 ;  /* 0x00000018ff007819 */ /* 0x000fe40000011600 */
[----:B------:R-:W-:-:S03]  /*17380*/  LOP3.LUT R2, R5, 0xff, RZ, 0xc0, !PT ;  /* 0x000000ff05027812 */ /* 0x000fc600078ec0ff */
[----:B------:R3:W-:Y:S01]  /*17390*/  MUFU.EX2 R194, R21 ;  /* 0x0000001500c27308 */ /* 0x0007e20000000800 */
[----:B--2---:R-:W-:Y:S01]  /*173a0*/  LOP3.LUT R12, R12, 0xff, RZ, 0xc0, !PT ;  /* 0x000000ff0c0c7812 */ /* 0x004fe200078ec0ff */
[----:B------:R-:W-:Y:S01]  /*173b0*/  FFMA.FTZ R18, R18, UR4, -R19 ;  /* 0x0000000412127c23 */ /* 0x000fe20008010813 */
[----:B-1----:R-:W-:-:S03]  /*173c0*/  FSEL R4, R134, RZ, P0 ;  /* 0x000000ff86047208 */ /* 0x002fc60000000000 */
[----:B------:R-:W-:Y:S01]  /*173d0*/  IMAD R12, R12, 0x10000, R12 ;  /* 0x000100000c0c7824 */ /* 0x000fe200078e020c */
[----:B------:R-:W-:Y:S01]  /*173e0*/  PRMT R15, R2, 0x5410, R0 ;  /* 0x00005410020f7816 */ /* 0x000fe20000000000 */
[----:B------:R-:W-:Y:S01]  /*173f0*/  FADD.FTZ R4, R220, -R4 ;  /* 0x80000004dc047221 */ /* 0x000fe20000010000 */
[----:B---3--:R-:W-:Y:S02]  /*17400*/  PRMT R21, R7, 0x5410, R3 ;  /* 0x0000541007157816 */ /* 0x008fe40000000003 */
[----:B------:R-:W-:Y:S01]  /*17410*/  FSEL R3, R133, RZ, P5 ;  /* 0x000000ff85037208 */ /* 0x000fe20002800000 */
[----:B------:R-:W-:Y:S01]  /*17420*/  FFMA.FTZ R0, R24, UR4, -R14 ;  /* 0x0000000418007c23 */ /* 0x000fe2000801080e */
[----:B------:R-:W-:Y:S01]  /*17430*/  FSEL R2, R135, RZ, P2 ;  /* 0x000000ff87027208 */ /* 0x000fe20001000000 */
[----:B------:R-:W-:Y:S02]  /*17440*/  FMUL.FTZ R4, R4, UR4 ;  /* 0x0000000404047c20 */ /* 0x000fe40008410000 */
[----:B------:R-:W-:Y:S01]  /*17450*/  FADD.FTZ R3, R219, -R3 ;  /* 0x80000003db037221 */ /* 0x000fe20000010000 */
[----:B------:R-:W-:Y:S01]  /*17460*/  FFMA.FTZ R17, R17, UR4, -R19 ;  /* 0x0000000411117c23 */ /* 0x000fe20008010813 */
[----:B------:R-:W-:Y:S01]  /*17470*/  MUFU.EX2 R195, R18 ;  /* 0x0000001200c37308 */ /* 0x000fe20000000800 */
[----:B------:R-:W-:Y:S01]  /*17480*/  PRMT R8, R6, 0x5410, R8 ;  /* 0x0000541006087816 */ /* 0x000fe20000000008 */
[----:B------:R-:W-:Y:S01]  /*17490*/  FADD.FTZ R6, R218, -R2 ;  /* 0x80000002da067221 */ /* 0x000fe20000010000 */
[----:B------:R-:W-:Y:S01]  /*174a0*/  LEA R139, R248, UR5, 0x1 ;  /* 0x00000005f88b7c11 */ /* 0x000fe2000f8e08ff */
[----:B------:R-:W-:Y:S01]  /*174b0*/  FMUL.FTZ R3, R3, UR4 ;  /* 0x0000000403037c20 */ /* 0x000fe20008410000 */
[----:B------:R-:W-:-:S03]  /*174c0*/  LOP3.LUT R5, R16, 0xff00ff, RZ, 0xc0, !PT ;  /* 0x00ff00ff10057812 */ /* 0x000fc600078ec0ff */
[----:B------:R1:W-:Y:S01]  /*174d0*/  MUFU.EX2 R186, R0 ;  /* 0x0000000000ba7308 */ /* 0x0003e20000000800 */
[----:B----4-:R-:W-:Y:S01]  /*174e0*/  F2FP.BF16.F32.PACK_AB R2, R211, R227 ;  /* 0x000000e3d302723e */ /* 0x010fe200000010ff */
[----:B------:R-:W2:Y:S06]  /*174f0*/  LDSM.16.MT88.4 R28, [R139+0xa000] ;  /* 0x00a000008b1c783b */ /* 0x000eac0000004200 */
[----:B------:R3:W-:Y:S01]  /*17500*/  MUFU.EX2 R18, R4 ;  /* 0x0000000400127308 */ /* 0x0007e20000000800 */
[----:B------:R-:W-:Y:S01]  /*17510*/  FMUL.FTZ R16, R6, UR4 ;  /* 0x0000000406107c20 */ /* 0x000fe20008410000 */
[----:B-1----:R-:W-:-:S06]  /*17520*/  HSET2.LE.AND R0, R11, R12, PT ;  /* 0x0000000c0b007233 */ /* 0x002fcc0003803000 */
[----:B------:R-:W1:Y:S01]  /*17530*/  MUFU.EX2 R208, R17 ;  /* 0x0000001100d07308 */ /* 0x000e620000000800 */
[----:B---3--:R-:W-:-:S07]  /*17540*/  FSEL R4, R136, RZ, P1 ;  /* 0x000000ff88047208 */ /* 0x008fce0000800000 */
[----:B------:R3:W4:Y:S01]  /*17550*/  MUFU.EX2 R17, R3 ;  /* 0x0000000300117308 */ /* 0x0007220000000800 */
[----:B------:R-:W-:Y:S02]  /*17560*/  LOP3.LUT R10, R2, R0, RZ, 0xc0, !PT ;  /* 0x00000000020a7212 */ /* 0x000fe400078ec0ff */
[--C-:B------:R-:W-:Y:S01]  /*17570*/  HSET2.LE.AND R0, R5, R12.reuse, PT ;  /* 0x0000000c05007233 */ /* 0x100fe20003803000 */
[----:B------:R-:W-:Y:S01]  /*17580*/  FADD.FTZ R7, R216, -R4 ;  /* 0x80000004d8077221 */ /* 0x000fe20000010000 */
[--C-:B------:R-:W-:Y:S02]  /*17590*/  HSET2.LE.AND R5, R8, R12.reuse, PT ;  /* 0x0000000c08057233 */ /* 0x100fe40003803000 */
[----:B------:R-:W-:Y:S02]  /*175a0*/  F2FP.BF16.F32.PACK_AB R4, R228, R229 ;  /* 0x000000e5e404723e */ /* 0x000fe400000010ff */
[----:B------:R-:W-:Y:S02]  /*175b0*/  F2FP.BF16.F32.PACK_AB R6, R209, R210 ;  /* 0x000000d2d106723e */ /* 0x000fe400000010ff */
[----:B---3--:R-:W-:-:S02]  /*175c0*/  HSET2.LE.AND R3, R9, R12, PT ;  /* 0x0000000c09037233 */ /* 0x008fc40003803000 */
[----:B------:R-:W-:-:S03]  /*175d0*/  LOP3.LUT R9, R6, R5, RZ, 0xc0, !PT ;  /* 0x0000000506097212 */ /* 0x000fc600078ec0ff */
[----:B------:R-:W-:Y:S02]  /*175e0*/  LOP3.LUT R8, R4, R3, RZ, 0xc0, !PT ;  /* 0x0000000304087212 */ /* 0x000fe400078ec0ff */
[----:B------:R-:W-:Y:S02]  /*175f0*/  HSET2.LE.AND R3, R15, R12, PT ;  /* 0x0000000c0f037233 */ /* 0x000fe40003803000 */
[----:B-----5:R-:W-:-:S04]  /*17600*/  F2FP.BF16.F32.PACK_AB R5, R188, R189 ;  /* 0x000000bdbc05723e */ /* 0x020fc800000010ff */
[----:B------:R-:W-:Y:S02]  /*17610*/  LOP3.LUT R5, R5, R3, RZ, 0xc0, !PT ;  /* 0x0000000305057212 */ /* 0x000fe400078ec0ff */
[----:B------:R-:W-:-:S04]  /*17620*/  SEL R3, R215, 0xffffffe0, !P3 ;  /* 0xffffffe0d7037807 */ /* 0x000fc80005800000 */
[----:B------:R-:W-:-:S05]  /*17630*/  IADD3 R137, PT, PT, R139, R3, RZ ;  /* 0x000000038b897210 */ /* 0x000fca0007ffe0ff */
[----:B------:R-:W3:Y:S01]  /*17640*/  LDSM.16.MT88.4 R24, [R137+0xa000] ;  /* 0x00a000008918783b */ /* 0x000ee20000004200 */
[----:B-1----:R-:W-:Y:S01]  /*17650*/  F2FP.BF16.F32.PACK_AB R2, R195, R208 ;  /* 0x000000d0c302723e */ /* 0x002fe200000010ff */
[----:B------:R-:W-:Y:S01]  /*17660*/  FMUL.FTZ R7, R7, UR4 ;  /* 0x0000000407077c20 */ /* 0x000fe20008410000 */
[-C--:B------:R-:W-:Y:S01]  /*17670*/  FMUL.FTZ R144, R144, R18.reuse ;  /* 0x0000001290907220 */ /* 0x080fe20000410000 */
[----:B------:R-:W-:Y:S01]  /*17680*/  FMUL.FTZ R145, R145, R18 ;  /* 0x0000001291917220 */ /* 0x000fe20000410000 */
[----:B------:R-:W-:Y:S01]  /*17690*/  LOP3.LUT R11, R2, R0, RZ, 0xc0, !PT ;  /* 0x00000000020b7212 */ /* 0x000fe200078ec0ff */
[-C--:B----4-:R-:W-:Y:S01]  /*176a0*/  FMUL.FTZ R146, R146, R17.reuse ;  /* 0x0000001192927220 */ /* 0x090fe20000410000 */
[----:B------:R-:W-:Y:S01]  /*176b0*/  FMUL.FTZ R147, R147, R17 ;  /* 0x0000001193937220 */ /* 0x000fe20000410000 */
[----:B------:R-:W1:Y:S01]  /*176c0*/  MUFU.EX2 R16, R16 ;  /* 0x0000001000107308 */ /* 0x000e620000000800 */
[----:B------:R-:W-:Y:S02]  /*176d0*/  HSET2.LE.AND R0, R21, R12, PT ;  /* 0x0000000c15007233 */ /* 0x000fe40003803000 */
[----:B------:R-:W-:-:S05]  /*176e0*/  F2FP.BF16.F32.PACK_AB R2, R193, R194 ;  /* 0x000000c2c102723e */ /* 0x000fca00000010ff */
[----:B------:R4:W5:Y:S01]  /*176f0*/  MUFU.EX2 R15, R7 ;  /* 0x00000007000f7308 */ /* 0x0009620000000800 */
[----:B------:R-:W-:Y:S01]  /*17700*/  LOP3.LUT R21, R23, 0xff00ff, RZ, 0xc0, !PT ;  /* 0x00ff00ff17157812 */ /* 0x000fe200078ec0ff */
[----:B--2---:R-:W-:Y:S01]  /*17710*/  HMMA.16816.F32.BF16 R140, R8, R28, R144 ;  /* 0x0000001c088c723c */ /* 0x004fe20000041890 */
[--C-:B------:R-:W-:Y:S02]  /*17720*/  HSET2.LE.AND R6, R22, R12.reuse, PT ;  /* 0x0000000c16067233 */ /* 0x100fe40003803000 */
[----:B------:R-:W-:Y:S02]  /*17730*/  LOP3.LUT R4, R2, R0, RZ, 0xc0, !PT ;  /* 0x0000000002047212 */ /* 0x000fe400078ec0ff */
[----:B------:R-:W-:Y:S02]  /*17740*/  HSET2.LE.AND R0, R21, R12, PT ;  /* 0x0000000c15007233 */ /* 0x000fe40003803000 */
[----:B------:R-:W-:Y:S02]  /*17750*/  F2FP.BF16.F32.PACK_AB R2, R186, R187 ;  /* 0x000000bbba02723e */ /* 0x000fe400000010ff */
[----:B----4-:R-:W-:-:S04]  /*17760*/  F2FP.BF16.F32.PACK_AB R7, R191, R192 ;  /* 0x000000c0bf07723e */ /* 0x010fc800000010ff */
[----:B------:R-:W-:Y:S02]  /*17770*/  LOP3.LUT R6, R7, R6, RZ, 0xc0, !PT ;  /* 0x0000000607067212 */ /* 0x000fe400078ec0ff */
[----:B------:R-:W-:Y:S01]  /*17780*/  LOP3.LUT R7, R2, R0, RZ, 0xc0, !PT ;  /* 0x0000000002077212 */ /* 0x000fe200078ec0ff */
[----:B------:R-:W-:Y:S02]  /*17790*/  VIADD R0, R139, 0xa000 ;  /* 0x0000a0008b007836 */ /* 0x000fe40000000000 */
[-C--:B-1----:R-:W-:Y:S01]  /*177a0*/  FMUL.FTZ R148, R148, R16.reuse ;  /* 0x0000001094947220 */ /* 0x082fe20000410000 */
[-C--:B------:R-:W-:Y:S01]  /*177b0*/  FMUL.FTZ R149, R149, R16.reuse ;  /* 0x0000001095957220 */ /* 0x080fe20000410000 */
[-C--:B-----5:R-:W-:Y:S01]  /*177c0*/  FMUL.FTZ R150, R150, R15.reuse ;  /* 0x0000000f96967220 */ /* 0x0a0fe20000410000 */
        /* <DEDUP_REMOVED lines=13> */
[----:B------:R-:W-:-:S02]  /*178a0*/  VIADD R22, R139, 0xa040 ;  /* 0x0000a0408b167836 */ /* 0x000fc40000000000 */
[----:B------:R-:W-:Y:S01]  /*178b0*/  @P4 VIADD R22, R0, 0xffffffc0 ;  /* 0xffffffc000164836 */ /* 0x000fe20000000000 */
[C---:B------:R-:W-:Y:S01]  /*178c0*/  HMMA.16816.F32.BF16 R148, R4.reuse, R28, R148 ;  /* 0x0000001c0494723c */ /* 0x040fe20000041894 */
[----:B------:R-:W-:Y:S02]  /*178d0*/  IMAD.MOV.U32 R177, RZ, RZ, R141 ;  /* 0x000000ffffb17224 */ /* 0x000fe400078e008d */
[----:B------:R-:W-:Y:S02]  /*178e0*/  IMAD.MOV.U32 R176, RZ, RZ, R140 ;  /* 0x000000ffffb07224 */ /* 0x000fe400078e008c */
[----:B------:R-:W-:Y:S02]  /*178f0*/  IMAD.MOV.U32 R2, RZ, RZ, R142 ;  /* 0x000000ffff027224 */ /* 0x000fe400078e008e */
[----:B------:R-:W-:Y:S01]  /*17900*/  IMAD.MOV.U32 R216, RZ, RZ, R143 ;  /* 0x000000ffffd87224 */ /* 0x000fe200078e008f */
[-C--:B------:R-:W-:Y:S01]  /*17910*/  HMMA.16816.F32.BF16 R152, R4, R30.reuse, R152 ;  /* 0x0000001e0498723c */ /* 0x080fe20000041898 */
[----:B------:R-:W1:Y:S07]  /*17920*/  LDSM.16.MT88.4 R140, [R22] ;  /* 0x00000000168c783b */ /* 0x000e6e0000004200 */
[C---:B------:R-:W-:Y:S08]  /*17930*/  HMMA.16816.F32.BF16 R32, R8.reuse, R30, R156 ;  /* 0x0000001e0820723c */ /* 0x040ff0000004189c */
[----:B---3--:R-:W-:Y:S01]  /*17940*/  HMMA.16816.F32.BF16 R28, R8, R24, R160 ;  /* 0x00000018081c723c */ /* 0x008fe200000418a0 */
[-C--:B------:R-:W-:Y:S01]  /*17950*/  FMUL.FTZ R172, R172, R18.reuse ;  /* 0x00000012acac7220 */ /* 0x080fe20000410000 */
[----:B------:R-:W-:Y:S01]  /*17960*/  FMUL.FTZ R173, R173, R18 ;  /* 0x00000012adad7220 */ /* 0x000fe20000410000 */
[-C--:B------:R-:W-:Y:S01]  /*17970*/  FMUL.FTZ R174, R174, R17.reuse ;  /* 0x00000011aeae7220 */ /* 0x080fe20000410000 */
[----:B------:R-:W-:Y:S01]  /*17980*/  FMUL.FTZ R175, R175, R17 ;  /* 0x00000011afaf7220 */ /* 0x000fe20000410000 */
[----:B------:R-:W-:-:S02]  /*17990*/  IMAD.IADD R132, R3, 0x1, R22 ;  /* 0x0000000103847824 */ /* 0x000fc400078e0216 */
[----:B------:R-:W-:-:S12]  /*179a0*/  FMUL.FTZ R164, R164, R16 ;  /* 0x00000010a4a47220 */ /* 0x000fd80000410000 */
[----:B------:R-:W-:Y:S02]  /*179b0*/  IMAD.MOV.U32 R163, RZ, RZ, R31 ;  /* 0x000000ffffa37224 */ /* 0x000fe400078e001f */
[----:B------:R-:W-:Y:S02]  /*179c0*/  IMAD.MOV.U32 R162, RZ, RZ, R28 ;  /* 0x000000ffffa27224 */ /* 0x000fe400078e001c */
[----:B------:R-:W-:Y:S02]  /*179d0*/  IMAD.MOV.U32 R161, RZ, RZ, R29 ;  /* 0x000000ffffa17224 */ /* 0x000fe400078e001d */
[----:B------:R-:W-:Y:S02]  /*179e0*/  IMAD.MOV.U32 R160, RZ, RZ, R30 ;  /* 0x000000ffffa07224 */ /* 0x000fe400078e001e */
[----:B------:R-:W-:Y:S01]  /*179f0*/  HMMA.16816.F32.BF16 R28, R8, R26, R172 ;  /* 0x0000001a081c723c */ /* 0x000fe200000418ac */
        /* <DEDUP_REMOVED lines=17> */
[----:B------:R-:W-:-:S02]  /*17b10*/  IMAD.MOV.U32 R158, RZ, RZ, R32 ;  /* 0x000000ffff9e7224 */ /* 0x000fc400078e0020 */
[----:B------:R-:W-:Y:S02]  /*17b20*/  IMAD.MOV.U32 R23, RZ, RZ, R35 ;  /* 0x000000ffff177224 */ /* 0x000fe400078e0023 */
[----:B------:R-:W2:Y:S01]  /*17b30*/  LDSM.16.MT88.4 R32, [R132] ;  /* 0x000000008420783b */ /* 0x000ea20000004200 */
[C---:B------:R-:W-:Y:S01]  /*17b40*/  HMMA.16816.F32.BF16 R164, R4.reuse, R24, R164 ;  /* 0x0000001804a4723c */ /* 0x040fe200000418a4 */
[----:B------:R-:W-:Y:S01]  /*17b50*/  MOV R173, R29 ;  /* 0x0000001d00ad7202 */ /* 0x000fe20000000f00 */
[----:B------:R-:W-:Y:S02]  /*17b60*/  IMAD.MOV.U32 R172, RZ, RZ, R30 ;  /* 0x000000ffffac7224 */ /* 0x000fe400078e001e */
[----:B------:R-:W-:Y:S02]  /*17b70*/  IMAD.MOV.U32 R157, RZ, RZ, R31 ;  /* 0x000000ffff9d7224 */ /* 0x000fe400078e001f */
[----:B------:R-:W-:Y:S02]  /*17b80*/  IMAD.MOV.U32 R156, RZ, RZ, R28 ;  /* 0x000000ffff9c7224 */ /* 0x000fe400078e001c */
[----:B------:R-:W-:Y:S01]  /*17b90*/  HMMA.16816.F32.BF16 R168, R4, R26, R168 ;  /* 0x0000001a04a8723c */ /* 0x000fe200000418a8 */
[----:B------:R-:W3:Y:S04]  /*17ba0*/  LDSM.16.MT88.4 R28, [R139+0xb000] ;  /* 0x00b000008b1c783b */ /* 0x000ee80000004200 */
[----:B------:R-:W4:Y:S03]  /*17bb0*/  LDSM.16.MT88.4 R24, [R137+0xb000] ;  /* 0x00b000008918783b */ /* 0x000f260000004200 */
[-C--:B-1----:R-:W-:Y:S01]  /*17bc0*/  HMMA.16816.F32.BF16 R248, R8, R140.reuse, R36 ;  /* 0x0000008c08f8723c */ /* 0x082fe20000041824 */
[----:B------:R-:W1:Y:S07]  /*17bd0*/  LDSM.16.MT88.4 R36, [R22+0x1000] ;  /* 0x001000001624783b */ /* 0x000e6e0000004200 */
[C---:B------:R-:W-:Y:S01]  /*17be0*/  HMMA.16816.F32.BF16 R196, R4.reuse, R140, R40 ;  /* 0x0000008c04c4723c */ /* 0x040fe20000041828 */
[----:B------:R-:W5:Y:S01]  /*17bf0*/  LDSM.16.MT88.4 R40, [R132+0x1000] ;  /* 0x001000008428783b */ /* 0x000f620000004200 */
        /* <DEDUP_REMOVED lines=52> */
[----:B------:R-:W-:Y:S01]  /*17f40*/  FFMA.FTZ R0, R190, UR4, -R13 ;  /* 0x00000004be007c23 */ /* 0x000fe2000801080d */
[----:B------:R-:W-:Y:S01]  /*17f50*/  IMAD.MOV.U32 R190, RZ, RZ, R2 ;  /* 0x000000ffffbe7224 */ /* 0x000fe200078e0002 */
[----:B--2---:R-:W-:Y:S01]  /*17f60*/  HMMA.16816.F32.BF16 R60, R4, R34, R60 ;  /* 0x00000022043c723c */ /* 0x004fe2000004183c */
[----:B------:R-:W-:-:S04]  /*17f70*/  IMAD.WIDE.U32 R2, R244, -0x2daee0ad, RZ ;  /* 0xd2511f53f4027825 */ /* 0x000fc800078e00ff */
        /* <DEDUP_REMOVED lines=9> */
[----:B------:R-:W-:Y:S01]  /*18010*/  FMUL.FTZ R99, R99, R17 ;  /* 0x0000001163637220 */ /* 0x000fe20000410000 */
[----:B------:R-:W-:Y:S01]  /*18020*/  MOV R247, R23 ;  /* 0x0000001700f77202 */ /* 0x000fe20000000f00 */
[-C--:B------:R-:W-:Y:S01]  /*18030*/  FMUL.FTZ R48, R48, R18.reuse ;  /* 0x0000001230307220 */ /* 0x080fe20000410000 */
[----:B------:R-:W-:Y:S01]  /*18040*/  HMMA.16816.F32.BF16 R44, R4, R142, R44 ;  /* 0x0000008e042c723c */ /* 0x000fe2000004182c */
[----:B------:R-:W-:Y:S01]  /*18050*/  FMUL.FTZ R49, R49, R18 ;  /* 0x0000001231317220 */ /* 0x000fe20000410000 */
[-C--:B------:R-:W-:Y:S01]  /*18060*/  FMUL.FTZ R50, R50, R17.reuse ;  /* 0x0000001132327220 */ /* 0x080fe20000410000 */
[----:B------:R-:W-:Y:S01]  /*18070*/  FMUL.FTZ R51, R51, R17 ;  /* 0x0000001133337220 */ /* 0x000fe20000410000 */
[----:B------:R-:W-:Y:S01]  /*18080*/  IMAD.MOV.U32 R218, RZ, RZ, R235 ;  /* 0x000000ffffda7224 */ /* 0x000fe200078e00eb */
[----:B------:R-:W-:Y:S01]  /*18090*/  MOV R252, R232 ;  /* 0x000000e800fc7202 */ /* 0x000fe20000000f00 */
[----:B------:R-:W-:-:S02]  /*180a0*/  IMAD.MOV.U32 R219, RZ, RZ, R234 ;  /* 0x000000ffffdb7224 */ /* 0x000fc400078e00ea */
[----:B------:R-:W-:Y:S01]  /*180b0*/  IMAD.MOV.U32 R220, RZ, RZ, R233 ;  /* 0x000000ffffdc7224 */ /* 0x000fe200078e00e9 */
[C---:B------:R-:W-:Y:S01]  /*180c0*/  HMMA.16816.F32.BF16 R56, R4.reuse, R32, R56 ;  /* 0x000000200438723c */ /* 0x040fe20000041838 */
[----:B--2---:R-:W-:Y:S01]  /*180d0*/  FFMA.FTZ R0, R138, UR4, -R13 ;  /* 0x000000048a007c23 */ /* 0x004fe2000801080d */
[-C--:B------:R-:W-:Y:S01]  /*180e0*/  FMUL.FTZ R68, R68, R18.reuse ;  /* 0x0000001244447220 */ /* 0x080fe20000410000 */
[-C--:B------:R-:W-:Y:S01]  /*180f0*/  FMUL.FTZ R69, R69, R18.reuse ;  /* 0x0000001245457220 */ /* 0x080fe20000410000 */
[-C--:B------:R-:W-:Y:S01]  /*18100*/  FMUL.FTZ R70, R70, R17.reuse ;  /* 0x0000001146467220 */ /* 0x080fe20000410000 */
[----:B------:R2:W5:Y:S01]  /*18110*/  MUFU.EX2 R138, R0 ;  /* 0x00000000008a7308 */ /* 0x0005620000000800 */
        /* <DEDUP_REMOVED lines=15> */
[----:B------:R-:W-:-:S03]  /*18210*/  FMUL.FTZ R116, R116, R18 ;  /* 0x0000001274747220 */ /* 0x000fc60000410000 */
[----:B----4-:R-:W-:Y:S01]  /*18220*/  HMMA.16816.F32.BF16 R88, R4, R24, R88 ;  /* 0x000000180458723c */ /* 0x010fe20000041858 */
[----:B--2---:R-:W-:Y:S01]  /*18230*/  FFMA.FTZ R0, R184, UR4, -R13 ;  /* 0x00000004b8007c23 */ /* 0x004fe2000801080d */
[----:B------:R-:W-:Y:S01]  /*18240*/  FMUL.FTZ R117, R117, R18 ;  /* 0x0000001275757220 */ /* 0x000fe20000410000 */
[-C--:B------:R-:W-:Y:S01]  /*18250*/  FMUL.FTZ R118, R118, R17.reuse ;  /* 0x0000001176767220 */ /* 0x080fe20000410000 */
[----:B------:R-:W-:-:S04]  /*18260*/  FMUL.FTZ R119, R119, R17 ;  /* 0x0000001177777220 */ /* 0x000fc80000410000 */
[C---:B------:R-:W-:Y:S01]  /*18270*/  HMMA.16816.F32.BF16 R92, R4.reuse, R26, R92 ;  /* 0x0000001a045c723c */ /* 0x040fe2000004185c */
[----:B------:R2:W-:Y:S01]  /*18280*/  MUFU.EX2 R34, R0 ;  /* 0x0000000000227308 */ /* 0x0005e20000000800 */
[-C--:B------:R-:W-:Y:S01]  /*18290*/  FMUL.FTZ R128, R128, R18.reuse ;  /* 0x0000001280807220 */ /* 0x080fe20000410000 */
[----:B------:R-:W-:Y:S01]  /*182a0*/  FMUL.FTZ R129, R129, R18 ;  /* 0x0000001281817220 */ /* 0x000fe20000410000 */
[-C--:B------:R-:W-:Y:S01]  /*182b0*/  FMUL.FTZ R130, R130, R17.reuse ;  /* 0x0000001182827220 */ /* 0x080fe20000410000 */
[----:B------:R-:W-:Y:S01]  /*182c0*/  FMUL.FTZ R131, R131, R17 ;  /* 0x0000001183837220 */ /* 0x000fe20000410000 */
[----:B------:R-:W-:Y:S01]  /*182d0*/  IMAD.MOV.U32 R140, RZ, RZ, R161 ;  /* 0x000000ffff8c7224 */ /* 0x000fe200078e00a1 */
[----:B------:R-:W-:Y:S01]  /*182e0*/  LDSM.16.MT88.4 R64, [R132+0x800] ;  /* 0x000800008440783b */ /* 0x000fe20000004200 */
[C---:B-1----:R-:W-:Y:S08]  /*182f0*/  HMMA.16816.F32.BF16 R104, R4.reuse, R36, R104 ;  /* 0x000000240468723c */ /* 0x042ff00000041868 */
[C---:B------:R-:W-:Y:S08]  /*18300*/  HMMA.16816.F32.BF16 R108, R4.reuse, R38, R108 ;  /* 0x00000026046c723c */ /* 0x040ff0000004186c */
[C---:B-----5:R-:W-:Y:S08]  /*18310*/  HMMA.16816.F32.BF16 R120, R4.reuse, R40, R120 ;  /* 0x000000280478723c */ /* 0x060ff00000041878 */
[----:B------:R-:W-:Y:S01]  /*18320*/  HMMA.16816.F32.BF16 R144, R4, R42, R124 ;  /* 0x0000002a0490723c */ /* 0x000fe2000004187c */
[----:B------:R-:W-:Y:S01]  /*18330*/  IMAD.MOV.U32 R7, RZ, RZ, R2 ;  /* 0x000000ffff077224 */ /* 0x000fe200078e0002 */
[----:B------:R-:W-:-:S02]  /*18340*/  PRMT R5, R2, 0x7773, RZ ;  /* 0x0000777302057816 */ /* 0x000fc400000000ff */
[----:B------:R-:W-:-:S04]  /*18350*/  PRMT R4, R2, 0x7772, RZ ;  /* 0x0000777202047816 */ /* 0x000fc800000000ff */
[----:B------:R-:W-:Y:S01]  /*18360*/  HMMA.16816.F32.BF16 R84, R8, R24, R84 ;  /* 0x000000180854723c */ /* 0x000fe20000041854 */
[----:B------:R-:W-:Y:S01]  /*18370*/  PRMT R24, R2, 0x7771, RZ ;  /* 0x0000777102187816 */ /* 0x000fe200000000ff */
[----:B------:R-:W-:Y:S01]  /*18380*/  FFMA.FTZ R2, R182, UR4, -R14 ;  /* 0x00000004b6027c23 */ /* 0x000fe2000801080e */
[----:B------:R-:W-:Y:S02]  /*18390*/  VIADD R25, R225, 0x646e171e ;  /* 0x646e171ee1197836 */ /* 0x000fe40000000000 */
[----:B------:R-:W-:-:S03]  /*183a0*/  IMAD.MOV.U32 R126, RZ, RZ, R159 ;  /* 0x000000ffff7e7224 */ /* 0x000fc600078e009f */
[C---:B------:R-:W-:Y:S01]  /*183b0*/  HMMA.16816.F32.BF16 R204, R8.reuse, R32, R52 ;  /* 0x0000002008cc723c */ /* 0x040fe20000041834 */
[----:B------:R1:W-:Y:S01]  /*183c0*/  MUFU.EX2 R32, R2 ;  /* 0x0000000200207308 */ /* 0x0003e20000000800 */
[----:B------:R-:W-:Y:S01]  /*183d0*/  IMAD.MOV.U32 R127, RZ, RZ, R158 ;  /* 0x000000ffff7f7224 */ /* 0x000fe200078e009e */
[----:B--2---:R-:W-:Y:S01]  /*183e0*/  LOP3.LUT R0, R25, R246, R3, 0x96, !PT ;  /* 0x000000f619007212 */ /* 0x004fe200078e9603 */
[----:B------:R-:W-:Y:S01]  /*183f0*/  IMAD.MOV.U32 R158, RZ, RZ, R178 ;  /* 0x000000ffff9e7224 */ /* 0x000fe200078e00b2 */
[----:B------:R-:W-:Y:S01]  /*18400*/  MOV R159, R179 ;  /* 0x000000b3009f7202 */ /* 0x000fe20000000f00 */
[----:B------:R-:W-:Y:S02]  /*18410*/  IMAD.MOV.U32 R124, RZ, RZ, R177 ;  /* 0x000000ffff7c7224 */ /* 0x000fe400078e00b1 */
[----:B------:R-:W-:Y:S01]  /*18420*/  FFMA.FTZ R3, R185, UR4, -R13 ;  /* 0x00000004b9037c23 */ /* 0x000fe2000801080d */
[----:B------:R-:W-:Y:S02]  /*18430*/  IMAD.MOV.U32 R125, RZ, RZ, R176 ;  /* 0x000000ffff7d7224 */ /* 0x000fe400078e00b0 */
[----:B------:R-:W-:Y:S01]  /*18440*/  HMMA.16816.F32.BF16 R176, R8, R26, R96 ;  /* 0x0000001a08b0723c */ /* 0x000fe20000041860 */
[----:B------:R-:W-:-:S02]  /*18450*/  IMAD.MOV.U32 R185, RZ, RZ, R21 ;  /* 0x000000ffffb97224 */ /* 0x000fc400078e0015 */
[----:B-1----:R-:W-:Y:S01]  /*18460*/  FFMA.FTZ R2, R180, UR4, -R14 ;  /* 0x00000004b4027c23 */ /* 0x002fe2000801080e */
[----:B------:R1:W-:Y:S01]  /*18470*/  MUFU.EX2 R33, R3 ;  /* 0x0000000300217308 */ /* 0x0003e20000000800 */
[----:B------:R-:W-:Y:S02]  /*18480*/  LOP3.LUT R21, R0, 0xff, RZ, 0xc0, !PT ;  /* 0x000000ff00157812 */ /* 0x000fe400078ec0ff */
[----:B------:R-:W-:Y:S02]  /*18490*/  PRMT R23, R4, 0x5410, R5 ;  /* 0x0000541004177816 */ /* 0x000fe40000000005 */
[----:B------:R-:W-:Y:S02]  /*184a0*/  LOP3.LUT R7, R7, 0xff, RZ, 0xc0, !PT ;  /* 0x000000ff07077812 */ /* 0x000fe400078ec0ff */
[----:B------:R-:W-:Y:S01]  /*184b0*/  SHF.R.U32.HI R13, RZ, 0x18, R0 ;  /* 0x00000018ff0d7819 */ /* 0x000fe20000011600 */
[----:B------:R2:W3:Y:S01]  /*184c0*/  MUFU.EX2 R27, R2 ;  /* 0x00000002001b7308 */ /* 0x0004e20000000800 */
[----:B------:R-:W-:Y:S01]  /*184d0*/  FFMA.FTZ R4, R181, UR4, -R14 ;  /* 0x00000004b5047c23 */ /* 0x000fe2000801080e */
[----:B------:R-:W-:Y:S01]  /*184e0*/  HMMA.16816.F32.BF16 R232, R8, R142, R48 ;  /* 0x0000008e08e8723c */ /* 0x000fe20000041830 */
[----:B------:R-:W4:Y:S01]  /*184f0*/  LDSM.16.MT88.4 R48, [R22+0x800] ;  /* 0x000800001630783b */ /* 0x000f220000004200 */
[----:B------:R-:W-:-:S02]  /*18500*/  IMAD.MOV.U32 R244, RZ, RZ, R124 ;  /* 0x000000fffff47224 */ /* 0x000fc400078e007c */
[----:B------:R-:W-:Y:S01]  /*18510*/  IMAD.MOV.U32 R184, RZ, RZ, R125 ;  /* 0x000000ffffb87224 */ /* 0x000fe200078e007d */
[----:B------:R-:W-:Y:S01]  /*18520*/  LDSM.16.MT88.4 R96, [R137+0xb800] ;  /* 0x00b800008960783b */ /* 0x000fe20000004200 */
[C---:B-1----:R-:W-:Y:S02]  /*18530*/  PRMT R3, R0.reuse, 0x7632, R3 ;  /* 0x0000763200037816 */ /* 0x042fe40000000003 */
[----:B--2---:R-:W-:-:S04]  /*18540*/  LOP3.LUT R2, R0, 0xffff, RZ, 0xc0, !PT ;  /* 0x0000ffff00027812 */ /* 0x004fc800078ec0ff */
[----:B------:R-:W-:Y:S01]  /*18550*/  SHF.R.U32.HI R6, RZ, 0x8, R2 ;  /* 0x00000008ff067819 */ /* 0x000fe20000011602 */
[----:B------:R-:W-:Y:S01]  /*18560*/  FFMA.FTZ R2, R183, UR4, -R14 ;  /* 0x00000004b7027c23 */ /* 0x000fe2000801080e */
[----:B------:R-:W-:Y:S01]  /*18570*/  LOP3.LUT R5, R3, 0xff, RZ, 0xc0, !PT ;  /* 0x000000ff03057812 */ /* 0x000fe200078ec0ff */
[----:B------:R1:W-:Y:S01]  /*18580*/  MUFU.EX2 R26, R4 ;  /* 0x00000004001a7308 */ /* 0x0003e20000000800 */
[----:B------:R-:W-:Y:S02]  /*18590*/  PRMT R3, R21, 0x5410, R6 ;  /* 0x0000541015037816 */ /* 0x000fe40000000006 */
[----:B------:R-:W-:-:S05]  /*185a0*/  PRMT R0, R7, 0x5410, R24 ;  /* 0x0000541007007816 */ /* 0x000fca0000000018 */
[----:B------:R2:W5:Y:S01]  /*185b0*/  MUFU.EX2 R21, R2 ;  /* 0x0000000200157308 */ /* 0x0005620000000800 */
[----:B------:R-:W-:Y:S02]  /*185c0*/  LOP3.LUT R7, R23, 0xff00ff, RZ, 0xc0, !PT ;  /* 0x00ff00ff17077812 */ /* 0x000fe400078ec0ff */
[----:B-1----:R-:W-:Y:S02]  /*185d0*/  PRMT R4, R5, 0x5410, R13 ;  /* 0x0000541005047816 */ /* 0x002fe4000000000d */
[--C-:B------:R-:W-:Y:S02]  /*185e0*/  HSET2.LE.AND R5, R0, R12.reuse, PT ;  /* 0x0000000c00057233 */ /* 0x100fe40003803000 */
[--C-:B------:R-:W-:Y:S02]  /*185f0*/  HSET2.LE.AND R0, R3, R12.reuse, PT ;  /* 0x0000000c03007233 */ /* 0x100fe40003803000 */
[----:B--2---:R-:W-:Y:S02]  /*18600*/  F2FP.BF16.F32.PACK_AB R2, R138, R35 ;  /* 0x000000238a02723e */ /* 0x004fe400000010ff */
[----:B------:R-:W-:-:S02]  /*18610*/  HSET2.LE.AND R3, R4, R12, PT ;  /* 0x0000000c04037233 */ /* 0x000fc40003803000 */
[----:B------:R-:W-:Y:S02]  /*18620*/  LOP3.LUT R124, R2, R0, RZ, 0xc0, !PT ;  /* 0x00000000027c7212 */ /* 0x000fe400078ec0ff */
[----:B------:R-:W-:Y:S02]  /*18630*/  HSET2.LE.AND R0, R7, R12, PT ;  /* 0x0000000c07007233 */ /* 0x000fe40003803000 */
[----:B---3--:R-:W-:Y:S02]  /*18640*/  F2FP.BF16.F32.PACK_AB R4, R27, R32 ;  /* 0x000000201b04723e */ /* 0x008fe400000010ff */
[----:B-----5:R-:W-:Y:S01]  /*18650*/  F2FP.BF16.F32.PACK_AB R2, R21, R26 ;  /* 0x0000001a1502723e */ /* 0x020fe200000010ff */
[----:B------:R-:W-:Y:S01]  /*18660*/  IMAD.MOV.U32 R14, RZ, RZ, R127 ;  /* 0x000000ffff0e7224 */ /* 0x000fe200078e007f */
[----:B------:R-:W-:Y:S01]  /*18670*/  LOP3.LUT R125, R4, R3, RZ, 0xc0, !PT ;  /* 0x00000003047d7212 */ /* 0x000fe200078ec0ff */
[----:B------:R-:W-:Y:S01]  /*18680*/  IMAD.MOV.U32 R4, RZ, RZ, R158 ;  /* 0x000000ffff047224 */ /* 0x000fe200078e009e */
[----:B------:R-:W-:Y:S01]  /*18690*/  LOP3.LUT R127, R2, R0, RZ, 0xc0, !PT ;  /* 0x00000000027f7212 */ /* 0x000fe200078ec0ff */
[----:B------:R-:W-:-:S04]  /*186a0*/  IMAD.WIDE.U32 R2, R245, -0x2daee0ad, RZ ;  /* 0xd2511f53f5027825 */ /* 0x000fc800078e00ff */
[----:B------:R-:W-:Y:S01]  /*186b0*/  IMAD.MOV.U32 R141, RZ, RZ, R160 ;  /* 0x000000ffff8d7224 */ /* 0x000fe200078e00a0 */
[----:B------:R-:W-:Y:S01]  /*186c0*/  LOP3.LUT R0, R25, R4, R3, 0x96, !PT ;  /* 0x0000000419007212 */ /* 0x000fe200078e9603 */
[----:B------:R-:W-:Y:S01]  /*186d0*/  FFMA.FTZ R3, R240, UR4, -R20 ;  /* 0x00000004f0037c23 */ /* 0x000fe20008010814 */
[----:B------:R-:W-:Y:S01]  /*186e0*/  IMAD.MOV.U32 R174, RZ, RZ, R163 ;  /* 0x000000ffffae7224 */ /* 0x000fe200078e00a3 */
[----:B------:R-:W-:Y:S01]  /*186f0*/  HMMA.16816.F32.BF16 R68, R8, R28, R68 ;  /* 0x0000001c0844723c */ /* 0x000fe20000041844 */
[----:B------:R-:W-:Y:S02]  /*18700*/  IMAD.MOV.U32 R175, RZ, RZ, R162 ;  /* 0x000000ffffaf7224 */ /* 0x000fe400078e00a2 */
[----:B------:R-:W-:Y:S02]  /*18710*/  IMAD.MOV.U32 R181, RZ, RZ, R140 ;  /* 0x000000ffffb57224 */ /* 0x000fe400078e008c */
[----:B------:R-:W-:-:S03]  /*18720*/  IMAD.MOV.U32 R182, RZ, RZ, R141 ;  /* 0x000000ffffb67224 */ /* 0x000fc600078e008d */
[----:B------:R-:W-:Y:S01]  /*18730*/  HMMA.16816.F32.BF16 R160, R8, R30, R80 ;  /* 0x0000001e08a0723c */ /* 0x000fe20000041850 */
[----:B------:R-:W-:-:S07]  /*18740*/  F2FP.BF16.F32.PACK_AB R6, R33, R34 ;  /* 0x000000222106723e */ /* 0x000fce00000010ff */
[C---:B------:R-:W-:Y:S08]  /*18750*/  HMMA.16816.F32.BF16 R100, R8.reuse, R36, R100 ;  /* 0x000000240864723c */ /* 0x040ff00000041864 */
[C---:B------:R-:W-:Y:S08]  /*18760*/  HMMA.16816.F32.BF16 R52, R8.reuse, R38, R112 ;  /* 0x000000260834723c */ /* 0x040ff00000041870 */
[C---:B------:R-:W-:Y:S08]  /*18770*/  HMMA.16816.F32.BF16 R116, R8.reuse, R40, R116 ;  /* 0x000000280874723c */ /* 0x040ff00000041874 */
[----:B------:R-:W-:Y:S01]  /*18780*/  HMMA.16816.F32.BF16 R140, R8, R42, R128 ;  /* 0x0000002a088c723c */ /* 0x000fe20000041880 */
[----:B------:R1:W-:Y:S01]  /*18790*/  MUFU.EX2 R11, R3 ;  /* 0x00000003000b7308 */ /* 0x0003e20000000800 */
[----:B------:R-:W-:Y:S01]  /*187a0*/  IMAD.MOV.U32 R246, RZ, RZ, R126 ;  /* 0x000000fffff67224 */ /* 0x000fe200078e007e */
[----:B------:R-:W-:Y:S01]  /*187b0*/  LOP3.LUT R126, R6, R5, RZ, 0xc0, !PT ;  /* 0x00000005067e7212 */ /* 0x000fe200078ec0ff */
[----:B------:R-:W-:Y:S01]  /*187c0*/  FFMA.FTZ R7, R238, UR4, -R20 ;  /* 0x00000004ee077c23 */ /* 0x000fe20008010814 */
[----:B------:R-:W-:Y:S01]  /*187d0*/  IMAD.MOV.U32 R6, RZ, RZ, R2 ;  /* 0x000000ffff067224 */ /* 0x000fe200078e0002 */
[----:B------:R-:W-:Y:S01]  /*187e0*/  PRMT R4, R2, 0x7773, RZ ;  /* 0x0000777302047816 */ /* 0x000fe200000000ff */
[----:B------:R-:W-:Y:S01]  /*187f0*/  IMAD.MOV.U32 R183, RZ, RZ, R174 ;  /* 0x000000ffffb77224 */ /* 0x000fe200078e00ae */
[----:B------:R-:W-:Y:S01]  /*18800*/  MOV R37, R173 ;  /* 0x000000ad00257202 */ /* 0x000fe20000000f00 */
[----:B------:R-:W-:Y:S01]  /*18810*/  IMAD.MOV.U32 R180, RZ, RZ, R175 ;  /* 0x000000ffffb47224 */ /* 0x000fe200078e00af */
[----:B------:R-:W-:Y:S01]  /*18820*/  LDSM.16.MT88.4 R80, [R139+0xb800] ;  /* 0x00b800008b50783b */ /* 0x000fe20000004200 */
[----:B------:R-:W-:-:S02]  /*18830*/  IMAD.MOV.U32 R38, RZ, RZ, R172 ;  /* 0x000000ffff267224 */ /* 0x000fc400078e00ac */
[----:B------:R-:W-:Y:S01]  /*18840*/  IMAD.MOV.U32 R39, RZ, RZ, R157 ;  /* 0x000000ffff277224 */ /* 0x000fe200078e009d */
[----:B------:R-:W-:Y:S01]  /*18850*/  LDSM.16.MT88.4 R112, [R22+0x1800] ;  /* 0x001800001670783b */ /* 0x000fe20000004200 */
[----:B-1----:R-:W-:Y:S01]  /*18860*/  FFMA.FTZ R3, R239, UR4, -R20 ;  /* 0x00000004ef037c23 */ /* 0x002fe20008010814 */
[----:B------:R-:W-:Y:S01]  /*18870*/  IMAD.MOV.U32 R5, RZ, RZ, R159 ;  /* 0x000000ffff057224 */ /* 0x000fe200078e009f */
[----:B----4-:R-:W-:Y:S01]  /*18880*/  HMMA.16816.F32.BF16 R40, R124, R48, R196 ;  /* 0x000000307c28723c */ /* 0x010fe200000418c4 */
[----:B------:R-:W-:Y:S01]  /*18890*/  IMAD.MOV.U32 R36, RZ, RZ, R156 ;  /* 0x000000ffff247224 */ /* 0x000fe200078e009c */
[----:B------:R1:W-:Y:S01]  /*188a0*/  MUFU.EX2 R13, R3 ;  /* 0x00000003000d7308 */ /* 0x0003e20000000800 */
[----:B------:R-:W-:Y:S01]  /*188b0*/  PRMT R5, R2, 0x7771, RZ ;  /* 0x0000777102057816 */ /* 0x000fe200000000ff */
[----:B------:R-:W-:Y:S01]  /*188c0*/  IMAD.MOV.U32 R196, RZ, RZ, R14 ;  /* 0x000000ffffc47224 */ /* 0x000fe200078e000e */
[----:B------:R-:W2:Y:S04]  /*188d0*/  LDSM.16.MT88.4 R156, [R139+0xa800] ;  /* 0x00a800008b9c783b */ /* 0x000ea80000004200 */
[----:B------:R-:W3:Y:S04]  /*188e0*/  LDSM.16.MT88.4 R172, [R137+0xa800] ;  /* 0x00a8000089ac783b */ /* 0x000ee80000004200 */
[----:B------:R-:W4:Y:S01]  /*188f0*/  LDSM.16.MT88.4 R28, [R132+0x1800] ;  /* 0x00180000841c783b */ /* 0x000f220000004200 */
[----:B-1----:R-:W-:-:S04]  /*18900*/  FFMA.FTZ R3, R241, UR4, -R20 ;  /* 0x00000004f1037c23 */ /* 0x002fc80008010814 */
[----:B------:R1:W-:Y:S08]  /*18910*/  MUFU.EX2 R20, R3 ;  /* 0x0000000300147308 */ /* 0x0003f00000000800 */
[----:B------:R5:W2:Y:S01]  /*18920*/  MUFU.EX2 R14, R7 ;  /* 0x00000007000e7308 */ /* 0x000aa20000000800 */
[----:B-1----:R-:W-:Y:S02]  /*18930*/  PRMT R3, R2, 0x7772, RZ ;  /* 0x0000777202037816 */ /* 0x002fe400000000ff */
[----:B------:R-:W-:-:S02]  /*18940*/  LOP3.LUT R2, R6, 0xff, RZ, 0xc0, !PT ;  /* 0x000000ff06027812 */ /* 0x000fc400078ec0ff */
[----:B------:R-:W-:Y:S01]  /*18950*/  PRMT R8, R3, 0x5410, R4 ;  /* 0x0000541003087816 */ /* 0x000fe20000000004 */
[----:B------:R-:W-:Y:S01]  /*18960*/  FFMA.FTZ R3, R236, UR4, -R19 ;  /* 0x00000004ec037c23 */ /* 0x000fe20008010813 */
[----:B-----5:R-:W-:-:S03]  /*18970*/  PRMT R7, R2, 0x5410, R5 ;  /* 0x0000541002077816 */ /* 0x020fc60000000005 */
[----:B------:R1:W-:Y:S01]  /*18980*/  MUFU.EX2 R10, R3 ;  /* 0x00000003000a7308 */ /* 0x0003e20000000800 */
[C---:B------:R-:W-:Y:S02]  /*18990*/  LOP3.LUT R2, R0.reuse, 0xffff, RZ, 0xc0, !PT ;  /* 0x0000ffff00027812 */ /* 0x040fe400078ec0ff */
[C---:B------:R-:W-:Y:S02]  /*189a0*/  LOP3.LUT R6, R0.reuse, 0xff, RZ, 0xc0, !PT ;  /* 0x000000ff00067812 */ /* 0x040fe400078ec0ff */
[----:B------:R-:W-:Y:S02]  /*189b0*/  SHF.R.U32.HI R5, RZ, 0x18, R0 ;  /* 0x00000018ff057819 */ /* 0x000fe40000011600 */
[----:B------:R-:W-:Y:S01]  /*189c0*/  SHF.R.U32.HI R4, RZ, 0x8, R2 ;  /* 0x00000008ff047819 */ /* 0x000fe20000011602 */
[----:B------:R-:W-:Y:S01]  /*189d0*/  FFMA.FTZ R2, R237, UR4, -R19 ;  /* 0x00000004ed027c23 */ /* 0x000fe20008010813 */
[----:B-1----:R-:W-:-:S04]  /*189e0*/  PRMT R3, R0, 0x7632, R3 ;  /* 0x0000763200037816 */ /* 0x002fc80000000003 */
[----:B------:R-:W-:Y:S01]  /*189f0*/  LOP3.LUT R0, R3, 0xff, RZ, 0xc0, !PT ;  /* 0x000000ff03007812 */ /* 0x000fe200078ec0ff */
[----:B------:R1:W5:Y:S03]  /*18a00*/  MUFU.EX2 R9, R2 ;  /* 0x0000000200097308 */ /* 0x0003660000000800 */
[----:B------:R-:W-:Y:S01]  /*18a10*/  PRMT R5, R0, 0x5410, R5 ;  /* 0x0000541000057816 */ /* 0x000fe20000000005 */
[----:B------:R-:W-:Y:S01]  /*18a20*/  FFMA.FTZ R0, R242, UR4, -R19 ;  /* 0x00000004f2007c23 */ /* 0x000fe20008010813 */
[----:B------:R-:W-:-:S03]  /*18a30*/  LOP3.LUT R3, R8, 0xff00ff, RZ, 0xc0, !PT ;  /* 0x00ff00ff08037812 */ /* 0x000fc600078ec0ff */
[----:B------:R2:W-:Y:S01]  /*18a40*/  MUFU.EX2 R8, R0 ;  /* 0x0000000000087308 */ /* 0x0005e20000000800 */
[----:B------:R-:W-:Y:S02]  /*18a50*/  PRMT R4, R6, 0x5410, R4 ;  /* 0x0000541006047816 */ /* 0x000fe40000000004 */
[--C-:B------:R-:W-:Y:S02]  /*18a60*/  HSET2.LE.AND R3, R3, R12.reuse, PT ;  /* 0x0000000c03037233 */ /* 0x100fe40003803000 */
[----:B-1----:R-:W-:Y:S01]  /*18a70*/  HSET2.LE.AND R2, R7, R12, PT ;  /* 0x0000000c07027233 */ /* 0x002fe20003803000 */
[----:B--2---:R-:W-:-:S04]  /*18a80*/  FFMA.FTZ R0, R243, UR4, -R19 ;  /* 0x00000004f3007c23 */ /* 0x004fc80008010813 */
[----:B------:R1:W2:Y:S01]  /*18a90*/  MUFU.EX2 R6, R0 ;  /* 0x0000000000067308 */ /* 0x0002a20000000800 */
[--C-:B------:R-:W-:Y:S02]  /*18aa0*/  HSET2.LE.AND R4, R4, R12.reuse, PT ;  /* 0x0000000c04047233 */ /* 0x100fe40003803000 */
[----:B------:R-:W-:Y:S02]  /*18ab0*/  HSET2.LE.AND R5, R5, R12, PT ;  /* 0x0000000c05057233 */ /* 0x000fe40003803000 */
[----:B-1----:R-:W-:-:S04]  /*18ac0*/  F2FP.BF16.F32.PACK_AB R0, R14, R20 ;  /* 0x000000140e00723e */ /* 0x002fc800000010ff */
[----:B------:R-:W-:Y:S02]  /*18ad0*/  LOP3.LUT R130, R0, R2, RZ, 0xc0, !PT ;  /* 0x0000000200827212 */ /* 0x000fe400078ec0ff */
[----:B-----5:R-:W-:-:S04]  /*18ae0*/  F2FP.BF16.F32.PACK_AB R0, R9, R10 ;  /* 0x0000000a0900723e */ /* 0x020fc800000010ff */
[----:B------:R-:W-:Y:S02]  /*18af0*/  LOP3.LUT R131, R0, R3, RZ, 0xc0, !PT ;  /* 0x0000000300837212 */ /* 0x000fe400078ec0ff */
[----:B------:R-:W-:-:S04]  /*18b00*/  F2FP.BF16.F32.PACK_AB R0, R13, R11 ;  /* 0x0000000b0d00723e */ /* 0x000fc800000010ff */
[----:B------:R-:W-:Y:S02]  /*18b10*/  LOP3.LUT R128, R0, R4, RZ, 0xc0, !PT ;  /* 0x0000000400807212 */ /* 0x000fe400078ec0ff */
[----:B--2---:R-:W-:Y:S01]  /*18b20*/  F2FP.BF16.F32.PACK_AB R0, R6, R8 ;  /* 0x000000080600723e */ /* 0x004fe200000010ff */
        /* <DEDUP_REMOVED lines=32> */
[----:B------:R-:W-:Y:S01]  /*18d30*/  IMAD.MOV.U32 R197, RZ, RZ, R185 ;  /* 0x000000ffffc57224 */ /* 0x000fe200078e00b9 */
[----:B------:R-:W-:-:S03]  /*18d40*/  MOV R198, R246 ;  /* 0x000000f600c67202 */ /* 0x000fc60000000f00 */
[----:B------:R-:W-:Y:S01]  /*18d50*/  HMMA.16816.F32.BF16 R152, R124, R158, R152 ;  /* 0x0000009e7c98723c */ /* 0x000fe20000041898 */
[----:B------:R-:W-:Y:S02]  /*18d60*/  IMAD.MOV.U32 R199, RZ, RZ, R247 ;  /* 0x000000ffffc77224 */ /* 0x000fe400078e00f7 */
[----:B------:R-:W-:Y:S01]  /*18d70*/  FADD.FTZ R2, R33, R2 ;  /* 0x0000000221027221 */ /* 0x000fe20000010000 */
[----:B------:R-:W-:-:S04]  /*18d80*/  FADD.FTZ R0, R21, R0 ;  /* 0x0000000015007221 */ /* 0x000fc80000010000 */
[C---:B---3--:R-:W-:Y:S01]  /*18d90*/  HMMA.16816.F32.BF16 R164, R124.reuse, R172, R164 ;  /* 0x000000ac7ca4723c */ /* 0x048fe200000418a4 */
[----:B------:R2:W-:Y:S07]  /*18da0*/  STL [R1+0x38], R4 ;  /* 0x0000380401007387 */ /* 0x0005ee0000100800 */
[C---:B------:R-:W-:Y:S01]  /*18db0*/  HMMA.16816.F32.BF16 R168, R124.reuse, R174, R168 ;  /* 0x000000ae7ca8723c */ /* 0x040fe200000418a8 */
[----:B------:R2:W-:Y:S07]  /*18dc0*/  STL [R1+0x3c], R3 ;  /* 0x00003c0301007387 */ /* 0x0005ee0000100800 */
        /* <DEDUP_REMOVED lines=9> */
[C---:B----4-:R-:W-:Y:S01]  /*18e60*/  HMMA.16816.F32.BF16 R120, R124.reuse, R28, R120 ;  /* 0x0000001c7c78723c */ /* 0x050fe20000041878 */
[----:B------:R2:W-:Y:S07]  /*18e70*/  STL [R1+0x34], R2 ;  /* 0x0000340201007387 */ /* 0x0005ee0000100800 */
[----:B------:R-:W-:Y:S01]  /*18e80*/  HMMA.16816.F32.BF16 R124, R124, R30, R144 ;  /* 0x0000001e7c7c723c */ /* 0x000fe20000041890 */
[----:B------:R-:W-:-:S02]  /*18e90*/  IMAD.MOV.U32 R144, RZ, RZ, R184 ;  /* 0x000000ffff907224 */ /* 0x000fc400078e00b8 */
[----:B------:R-:W-:Y:S02]  /*18ea0*/  IMAD.MOV.U32 R145, RZ, RZ, R244 ;  /* 0x000000ffff917224 */ /* 0x000fe400078e00f4 */
[----:B------:R-:W-:Y:S02]  /*18eb0*/  IMAD.MOV.U32 R146, RZ, RZ, R190 ;  /* 0x000000ffff927224 */ /* 0x000fe400078e00be */
[----:B------:R-:W-:Y:S01]  /*18ec0*/  IMAD.MOV.U32 R147, RZ, RZ, R216 ;  /* 0x000000ffff937224 */ /* 0x000fe200078e00d8 */
        /* <DEDUP_REMOVED lines=20> */
.L_x_2447:
[----:B------:R-:W-:-:S12]  /*19010*/  UIADD3 UR22, UPT, UPT, UR7, -0x1, URZ ;  /* 0xffffffff07167890 */ /* 0x000fd8000fffe0ff */
.L_x_2452:
[----:B------:R-:W-:-:S09]  /*19020*/  UISETP.GE.AND UP0, UPT, UR22, UR19, UPT ;  /* 0x000000131600728c */ /* 0x000fd2000bf06270 */
[----:B------:R-:W-:Y:S05]  /*19030*/  BRA.U !UP0, `(.L_x_2453) ;  /* 0x0000004508647547 */ /* 0x000fea000b800000 */
[----:B------:R-:W2:Y:S01]  /*19040*/  LDL.LU.64 R12, [R1+0x70] ;  /* 0x00007000010c7983 */ /* 0x000ea20000300a00 */
[----:B------:R-:W3:Y:S03]  /*19050*/  LDCU UR4, c[0x0][0x440] ;  /* 0x00008800ff0477ac */ /* 0x000ee60008000800 */
[----:B------:R-:W4:Y:S01]  /*19060*/  LDL.64 R4, [R1+0x50] ;  /* 0x0000500001047983 */ /* 0x000f220000100a00 */
[----:B------:R-:W5:Y:S01]  /*19070*/  S2R R217, SR_TID.X ;  /* 0x0000000000d97919 */ /* 0x000f620000002100 */
[----:B------:R-:W1:Y:S01]  /*19080*/  S2R R6, SR_CTAID.X ;  /* 0x0000000000067919 */ /* 0x000e620000002500 */
[----:B------:R-:W1:Y:S01]  /*19090*/  S2R R10, SR_CTAID.X ;  /* 0x00000000000a7919 */ /* 0x000e620000002500 */
[----:B------:R-:W-:Y:S01]  /*190a0*/  IADD3 R0, PT, PT, R224, -0x61c88647, RZ ;  /* 0x9e3779b9e0007810 */ /* 0x000fe20007ffe0ff */
[----:B------:R-:W5:Y:S01]  /*190b0*/  S2UR UR5, SR_CgaCtaId ;  /* 0x00000000000579c3 */ /* 0x000f620000008800 */
[----:B------:R-:W-:Y:S01]  /*190c0*/  IMAD.MOV.U32 R138, RZ, RZ, R136 ;  /* 0x000000ffff8a7224 */ /* 0x000fe200078e0088 */
[----:B------:R-:W4:Y:S01]  /*190d0*/  LDL.64 R2, [R1+0x58] ;  /* 0x0000580001027983 */ /* 0x000f220000100a00 */
[----:B------:R-:W-:Y:S01]  /*190e0*/  IMAD.MOV.U32 R132, RZ, RZ, R135 ;  /* 0x000000ffff847224 */ /* 0x000fe200078e0087 */
[----:B------:R-:W-:Y:S01]  /*190f0*/  MOV R140, R133 ;  /* 0x00000085008c7202 */ /* 0x000fe20000000f00 */
[----:B------:R-:W-:Y:S01]  /*19100*/  IMAD.MOV.U32 R139, RZ, RZ, R134 ;  /* 0x000000ffff8b7224 */ /* 0x000fe200078e0086 */
[----:B------:R-:W-:Y:S01]  /*19110*/  MOV R220, 0x40 ;  /* 0x0000004000dc7802 */ /* 0x000fe20000000f00 */
[C---:B------:R-:W-:Y:S01]  /*19120*/  VIADD R229, R222.reuse, 0x8 ;  /* 0x00000008dee57836 */ /* 0x040fe20000000000 */
[C---:B------:R-:W-:Y:S01]  /*19130*/  IADD3 R228, PT, PT, R222.reuse, 0x48, RZ ;  /* 0x00000048dee47810 */ /* 0x040fe20007ffe0ff */
[----:B------:R-:W-:Y:S01]  /*19140*/  VIADD R227, R222, 0x40 ;  /* 0x00000040dee37836 */ /* 0x000fe20000000000 */
[----:B------:R-:W-:Y:S01]  /*19150*/  UMOV UR7, 0x400 ;  /* 0x0000040000077882 */ /* 0x000fe20000000000 */
[----:B---3--:R-:W-:Y:S01]  /*19160*/  ISETP.GE.AND P5, PT, R212, UR4, PT ;  /* 0x00000004d4007c0c */ /* 0x008fe2000bfa6270 */
[----:B------:R-:W3:Y:S01]  /*19170*/  LDCU UR9, c[0x0][0x440] ;  /* 0x00008800ff0977ac */ /* 0x000ee20008000800 */
[----:B------:R-:W1:Y:S01]  /*19180*/  LDCU UR4, c[0x0][0x45c] ;  /* 0x00008b80ff0477ac */ /* 0x000e620008000800 */
[----:B------:R-:W1:Y:S01]  /*19190*/  LDCU UR8, c[0x0][0x504] ;  /* 0x0000a080ff0877ac */ /* 0x000e620008000800 */
[--C-:B-----5:R-:W-:Y:S01]  /*191a0*/  SHF.R.U32.HI R8, RZ, 0x5, R217.reuse ;  /* 0x00000005ff087819 */ /* 0x120fe200000116d9 */
[C---:B------:R-:W-:Y:S01]  /*191b0*/  IMAD.SHL.U32 R218, R217.reuse, 0x40, RZ ;  /* 0x00000040d9da7824 */ /* 0x040fe200078e00ff */
[----:B------:R-:W-:Y:S01]  /*191c0*/  SHF.R.U32.HI R9, RZ, 0x5, R217 ;  /* 0x00000005ff097819 */ /* 0x000fe200000116d9 */
[----:B------:R-:W-:Y:S01]  /*191d0*/  ULEA UR5, UR5, UR7, 0x18 ;  /* 0x0000000705057291 */ /* 0x000fe2000f8ec0ff */
[----:B------:R-:W-:Y:S01]  /*191e0*/  LOP3.LUT P0, RZ, R217, 0x2, RZ, 0xc0, !PT ;  /* 0x00000002d9ff7812 */ /* 0x000fe2000780c0ff */
[----:B-1----:R-:W-:Y:S01]  /*191f0*/  IMAD R6, R6, 0x8, R8 ;  /* 0x0000000806067824 */ /* 0x002fe200078e0208 */
[----:B------:R-:W-:Y:S01]  /*19200*/  LOP3.LUT R219, R218, 0x400, RZ, 0xc0, !PT ;  /* 0x00000400dadb7812 */ /* 0x000fe200078ec0ff */
[----:B------:R-:W-:Y:S01]  /*19210*/  IMAD R10, R10, 0x8, R9 ;  /* 0x000000080a0a7824 */ /* 0x000fe200078e0209 */
[----:B------:R-:W-:Y:S01]  /*19220*/  SEL R216, R215, 0xffffffe0, !P0 ;  /* 0xffffffe0d7d87807 */ /* 0x000fe20004000000 */
[----:B------:R-:W-:-:S02]  /*19230*/  VIADD R6, R6, 0x4 ;  /* 0x0000000406067836 */ /* 0x000fc40000000000 */
[----:B------:R-:W-:-:S04]  /*19240*/  IMAD.WIDE.U32 R10, R10, -0x326172a9, RZ ;  /* 0xcd9e8d570a0a7825 */ /* 0x000fc800078e00ff */
[----:B------:R-:W-:Y:S01]  /*19250*/  IMAD.WIDE.U32 R6, R6, -0x326172a9, RZ ;  /* 0xcd9e8d5706067825 */ /* 0x000fe200078e00ff */
[-C--:B------:R-:W-:Y:S02]  /*19260*/  LOP3.LUT R8, R10, R0.reuse, RZ, 0x3c, !PT ;  /* 0x000000000a087212 */ /* 0x080fe400078e3cff */
[----:B------:R-:W-:-:S03]  /*19270*/  LOP3.LUT R0, R6, R0, RZ, 0x3c, !PT ;  /* 0x0000000006007212 */ /* 0x000fc600078e3cff */
[----:B------:R-:W1:Y:S01]  /*19280*/  LDC.64 R6, c[0x0][0x3c0] ;  /* 0x0000f000ff067b82 */ /* 0x000e620000000a00 */
[----:B--2---:R-:W-:-:S05]  /*19290*/  LOP3.LUT R9, R13, R225, RZ, 0x3c, !PT ;  /* 0x000000e10d097212 */ /* 0x004fca00078e3cff */
[----:B------:R-:W-:Y:S04]  /*192a0*/  STL [R1+0x24], R9 ;  /* 0x0000240901007387 */ /* 0x000fe80000100800 */
[----:B------:R-:W-:Y:S04]  /*192b0*/  STL [R1+0x20], R8 ;  /* 0x0000200801007387 */ /* 0x000fe80000100800 */
[----:B------:R2:W-:Y:S04]  /*192c0*/  STL [R1+0x18], R0 ;  /* 0x0000180001007387 */ /* 0x0005e80000100800 */
[----:B-1----:R1:W-:Y:S01]  /*192d0*/  STL.64 [R1], R6 ;  /* 0x0000000601007387 */ /* 0x0023e20000100a00 */
[----:B--2---:R-:W-:-:S05]  /*192e0*/  VIADD R0, R224, 0x3c6ef372 ;  /* 0x3c6ef372e0007836 */ /* 0x004fca0000000000 */
[-C--:B----4-:R-:W-:Y:S02]  /*192f0*/  LOP3.LUT R4, R5, R0.reuse, RZ, 0x3c, !PT ;  /* 0x0000000005047212 */ /* 0x090fe400078e3cff */
[----:B------:R-:W-:-:S03]  /*19300*/  LOP3.LUT R0, R3, R0, RZ, 0x3c, !PT ;  /* 0x0000000003007212 */ /* 0x000fc600078e3cff */
[----:B------:R1:W-:Y:S04]  /*19310*/  STL [R1+0x1c], R4 ;  /* 0x00001c0401007387 */ /* 0x0003e80000100800 */
[----:B------:R1:W-:Y:S01]  /*19320*/  STL [R1+0x14], R0 ;  /* 0x0000140001007387 */ /* 0x0003e20000100800 */
[----:B---3--:R-:W-:Y:S05]  /*19330*/  BRA `(.L_x_2454) ;  /* 0x0000000000c07947 */ /* 0x008fea0003800000 */
.L_x_2456:
[----:B------:R-:W2:Y:S01]  /*19340*/  LDL R187, [R1+0xc] ;  /* 0x00000c0001bb7983 */ /* 0x000ea20000100800 */
[----:B------:R-:W1:Y:S01]  /*19350*/  LDC.64 R176, c[0x0][0x3b8] ;  /* 0x0000ee00ffb07b82 */ /* 0x000e620000000a00 */
[----:B------:R-:W-:Y:S01]  /*19360*/  ISETP.GE.AND P5, PT, R212, UR9, PT ;  /* 0x00000009d4007c0c */ /* 0x000fe2000bfa6270 */
[----:B------:R-:W-:Y:S01]  /*19370*/  UIADD3 UR7, UPT, UPT, UR22, -0x1, URZ ;  /* 0xffffffff16077890 */ /* 0x000fe2000fffe0ff */
[----:B------:R-:W3:Y:S05]  /*19380*/  LDL R186, [R1+0x8] ;  /* 0x0000080001ba7983 */ /* 0x000eea0000100800 */
[----:B-1----:R-:W-:Y:S04]  /*19390*/  IMAD.WIDE.U32 R180, R176, UR7, RZ ;  /* 0x00000007b0b47c25 */ /* 0x002fe8000f8e00ff */
[----:B------:R-:W-:Y:S02]  /*193a0*/  IMAD R181, R177, UR7, R181 ;  /* 0x00000007b1b57c24 */ /* 0x000fe4000f8e02b5 */
[C---:B------:R-:W-:Y:S03]  /*193b0*/  IMAD.SHL.U32 R137, R180.reuse, 0x20, RZ ;  /* 0x00000020b4897824 */ /* 0x040fe600078e00ff */
[----:B------:R-:W-:Y:S02]  /*193c0*/  SHF.L.U64.HI R141, R180, 0x5, R181 ;  /* 0x00000005b48d7819 */ /* 0x000fe400000102b5 */
[----:B------:R-:W-:Y:S02]  /*193d0*/  LOP3.LUT R180, R232, 0x1f8, RZ, 0xc0, !PT ;  /* 0x000001f8e8b47812 */ /* 0x000fe400078ec0ff */
[----:B------:R-:W-:Y:S02]  /*193e0*/  @!P5 LEA R182, P3, R176, R137, 0x4 ;  /* 0x00000089b0b6d211 */ /* 0x000fe400078620ff */
[----:B------:R-:W-:Y:S02]  /*193f0*/  LOP3.LUT R221, R180, 0x38, R217, 0x78, !PT ;  /* 0x00000038b4dd7812 */ /* 0x000fe400078e78d9 */
[C-C-:B------:R-:W-:Y:S02]  /*19400*/  @!P5 LEA.HI.X R183, R176.reuse, R141, R177.reuse, 0x4, P3 ;  /* 0x0000008db0b7d211 */ /* 0x140fe400018f24b1 */
[----:B------:R-:W-:Y:S02]  /*19410*/  LOP3.LUT R221, R221, 0x1e00, R232, 0xf8, !PT ;  /* 0x00001e00dddd7812 */ /* 0x000fe400078ef8e8 */
[C---:B------:R-:W-:Y:S02]  /*19420*/  @!P2 LEA R179, P0, R176.reuse, R137, 0x4 ;  /* 0x00000089b0b3a211 */ /* 0x040fe400078020ff */
[----:B------:R-:W-:Y:S02]  /*19430*/  LEA R221, R221, UR5, 0x1 ;  /* 0x00000005dddd7c11 */ /* 0x000fe4000f8e08ff */
[----:B------:R-:W-:Y:S02]  /*19440*/  @!P2 LEA.HI.X R177, R176, R141, R177, 0x4, P0 ;  /* 0x0000008db0b1a211 */ /* 0x000fe400000f24b1 */
[CC--:B--2---:R-:W-:Y:S02]  /*19450*/  @!P5 LEA R184, P3, R137.reuse, R187.reuse, 0x1 ;  /* 0x000000bb89b8d211 */ /* 0x0c4fe400078608ff */
[CC--:B------:R-:W-:Y:S02]  /*19460*/  @!P2 LEA R180, P0, R137.reuse, R187.reuse, 0x1 ;  /* 0x000000bb89b4a211 */ /* 0x0c0fe400078008ff */
[CCC-:B---3--:R-:W-:Y:S02]  /*19470*/  @!P5 LEA.HI.X R185, R137.reuse, R186.reuse, R141.reuse, 0x1, P3 ;  /* 0x000000ba89b9d211 */ /* 0x1c8fe400018f0c8d */
[-C--:B------:R-:W-:Y:S02]  /*19480*/  @!P2 LEA.HI.X R181, R137, R186.reuse, R141, 0x1, P0 ;  /* 0x000000ba89b5a211 */ /* 0x080fe400000f0c8d */
[CC--:B------:R-:W-:Y:S01]  /*19490*/  @!P2 LEA R176, P0, R179.reuse, R187.reuse, 0x1 ;  /* 0x000000bbb3b0a211 */ /* 0x0c0fe200078008ff */
[----:B------:R-:W-:Y:S01]  /*194a0*/  @!PT LDS RZ, [RZ] ;  /* 0x00000000fffff984 */ /* 0x000fe20000000800 */
[----:B------:R-:W-:Y:S01]  /*194b0*/  @!PT LDS RZ, [RZ] ;  /* 0x00000000fffff984 */ /* 0x000fe20000000800 */
[----:B------:R-:W-:Y:S01]  /*194c0*/  @!PT LDS RZ, [RZ] ;  /* 0x00000000fffff984 */ /* 0x000fe20000000800 */
[----:B------:R1:W-:Y:S01]  /*194d0*/  @!P5 LDGSTS.E.BYPASS.LTC128B.128 [R221+0x8000], desc[UR28][R184.64] ;  /* 0x08000000b8dddfae */ /* 0x0003e2000b981a1c */
[C---:B------:R-:W-:Y:S02]  /*194e0*/  @!P5 LEA R137, P3, R182.reuse, R187, 0x1 ;  /* 0x000000bbb689d211 */ /* 0x040fe400078608ff */
[-C--:B------:R-:W-:Y:S01]  /*194f0*/  @!P2 LEA.HI.X R177, R179, R186.reuse, R177, 0x1, P0 ;  /* 0x000000bab3b1a211 */ /* 0x080fe200000f0cb1 */
[----:B------:R1:W-:Y:S01]  /*19500*/  @P5 STS.128 [R221+0x8000], RZ ;  /* 0x008000ffdd005388 */ /* 0x0003e20000000c00 */
[----:B------:R-:W-:Y:S01]  /*19510*/  @!P5 LEA.HI.X R183, R182, R186, R183, 0x1, P3 ;  /* 0x000000bab6b7d211 */ /* 0x000fe200018f0cb7 */
[----:B------:R-:W-:Y:S02]  /*19520*/  @!P5 IMAD.MOV.U32 R182, RZ, RZ, R137 ;  /* 0x000000ffffb6d224 */ /* 0x000fe400078e0089 */
        /* <DEDUP_REMOVED lines=17> */
.L_x_2454:
[----:B-1----:R-:W2:Y:S01]  /*19640*/  LDL R4, [R1] ;  /* 0x0000000001047983 */ /* 0x002ea20000100800 */
[C---:B------:R-:W-:Y:S01]  /*19650*/  IMAD.SHL.U32 R232, R217.reuse, 0x8, RZ ;  /* 0x00000008d9e87824 */ /* 0x040fe200078e00ff */
[----:B------:R-:W-:Y:S04]  /*19660*/  DEPBAR.LE SB0, 0x0 ;  /* 0x000080000000791a */ /* 0x000fe80000000000 */
[----:B------:R-:W3:Y:S01]  /*19670*/  LDL R5, [R1+0x4] ;  /* 0x0000040001057983 */ /* 0x000ee20000100800 */
[----:B------:R-:W-:Y:S01]  /*19680*/  LOP3.LUT R212, R232, 0x38, RZ, 0xc0, !PT ;  /* 0x00000038e8d47812 */ /* 0x000fe200078ec0ff */
[C---:B------:R-:W-:Y:S01]  /*19690*/  IMAD.SHL.U32 R10, R217.reuse, 0x20, RZ ;  /* 0x00000020d90a7824 */ /* 0x040fe200078e00ff */
[----:B------:R-:W-:Y:S02]  /*196a0*/  SHF.R.U32.HI R213, RZ, 0x1, R217 ;  /* 0x00000001ffd57819 */ /* 0x000fe400000116d9 */
[----:B------:R-:W4:Y:S01]  /*196b0*/  LDL R6, [R1+0x2c] ;  /* 0x00002c0001067983 */ /* 0x000f220000100800 */
[----:B------:R-:W-:Y:S01]  /*196c0*/  LOP3.LUT R0, R212, 0x40, RZ, 0xfc, !PT ;  /* 0x00000040d4007812 */ /* 0x000fe200078efcff */
[C---:B------:R-:W-:Y:S01]  /*196d0*/  IMAD.SHL.U32 R141, R217.reuse, 0x2, RZ ;  /* 0x00000002d98d7824 */ /* 0x040fe200078e00ff */
[----:B------:R-:W-:Y:S02]  /*196e0*/  LOP3.LUT R214, R10, 0x7c00, RZ, 0xc0, !PT ;  /* 0x00007c000ad67812 */ /* 0x000fe400078ec0ff */
[----:B------:R-:W5:Y:S01]  /*196f0*/  LDL R11, [R1+0x28] ;  /* 0x00002800010b7983 */ /* 0x000f620000100800 */
[----:B------:R-:W-:Y:S01]  /*19700*/  BAR.SYNC.DEFER_BLOCKING 0x0 ;  /* 0x0000000000007b1d */ /* 0x000fe20000010000 */
[----:B------:R-:W-:Y:S01]  /*19710*/  ISETP.GE.AND P2, PT, R0, UR9, PT ;  /* 0x0000000900007c0c */ /* 0x000fe2000bf46270 */
[----:B------:R-:W-:Y:S01]  /*19720*/  UIADD3 UR7, UPT, UPT, UR21, UR8, URZ ;  /* 0x0000000815077290 */ /* 0x000fe2000fffe0ff */
[----:B------:R-:W-:Y:S01]  /*19730*/  LOP3.LUT P4, RZ, R217, 0x4, RZ, 0xc0, !PT ;  /* 0x00000004d9ff7812 */ /* 0x000fe2000788c0ff */
[----:B------:R-:W-:Y:S02]  /*19740*/  UISETP.GT.AND UP0, UPT, UR22, UR19, UPT ;  /* 0x000000131600728c */ /* 0x000fe4000bf04270 */
[----:B------:R-:W-:Y:S05]  /*19750*/  STL [R1+0x10], R232 ;  /* 0x000010e801007387 */ /* 0x000fea0000100800 */
[----:B------:R1:W-:Y:S05]  /*19760*/  STL [R1+0x30], R0 ;  /* 0x0000300001007387 */ /* 0x0003ea0000100800 */
[----:B------:R-:W-:Y:S01]  /*19770*/  STL [R1+0x48], R141 ;  /* 0x0000488d01007387 */ /* 0x000fe20000100800 */
[----:B--2---:R-:W-:Y:S04]  /*19780*/  IMAD.WIDE.U32 R2, R4, UR22, RZ ;  /* 0x0000001604027c25 */ /* 0x004fe8000f8e00ff */
[----:B-1----:R-:W-:Y:S02]  /*19790*/  IMAD.SHL.U32 R0, R2, 0x20, RZ ;  /* 0x0000002002007824 */ /* 0x002fe400078e00ff */
[----:B---3--:R-:W-:Y:S03]  /*197a0*/  IMAD R3, R5, UR22, R3 ;  /* 0x0000001605037c24 */ /* 0x008fe6000f8e0203 */
[----:B----4-:R-:W-:Y:S02]  /*197b0*/  @!P5 LEA R8, P3, R0, R6, 0x1 ;  /* 0x000000060008d211 */ /* 0x010fe400078608ff */
[----:B------:R-:W-:Y:S02]  /*197c0*/  SHF.L.U64.HI R2, R2, 0x5, R3 ;  /* 0x0000000502027819 */ /* 0x000fe40000010203 */
[----:B------:R-:W-:Y:S02]  /*197d0*/  LEA R3, P0, R4, R0, 0x4 ;  /* 0x0000000004037211 */ /* 0x000fe400078020ff */
[-CC-:B-----5:R-:W-:Y:S02]  /*197e0*/  @!P5 LEA.HI.X R9, R0, R11.reuse, R2.reuse, 0x1, P3 ;  /* 0x0000000b0009d211 */ /* 0x1a0fe400018f0c02 */
[----:B------:R-:W-:Y:S02]  /*197f0*/  LEA.HI.X R5, R4, R2, R5, 0x4, P0 ;  /* 0x0000000204057211 */ /* 0x000fe400000f2405 */
[CC--:B------:R-:W-:Y:S01]  /*19800*/  LEA R4, P1, R3.reuse, R6.reuse, 0x1 ;  /* 0x0000000603047211 */ /* 0x0c0fe200078208ff */
[----:B------:R-:W-:Y:S01]  /*19810*/  @!PT LDS RZ, [RZ] ;  /* 0x00000000fffff984 */ /* 0x000fe20000000800 */
[----:B------:R-:W-:Y:S01]  /*19820*/  @!PT LDS RZ, [RZ] ;  /* 0x00000000fffff984 */ /* 0x000fe20000000800 */
[----:B------:R-:W-:Y:S01]  /*19830*/  @!PT LDS RZ, [RZ] ;  /* 0x00000000fffff984 */ /* 0x000fe20000000800 */
[----:B------:R-:W-:Y:S01]  /*19840*/  @!P5 LDGSTS.E.BYPASS.LTC128B.128 [R221+0xa000], desc[UR28][R8.64] ;  /* 0x0a00000008dddfae */ /* 0x000fe2000b981a1c */
[C---:B------:R-:W-:Y:S02]  /*19850*/  @!P2 LEA R6, P0, R0.reuse, R6, 0x1 ;  /* 0x000000060006a211 */ /* 0x040fe400078008ff */
[-C--:B------:R-:W-:Y:S02]  /*19860*/  LEA.HI.X R5, R3, R11.reuse, R5, 0x1, P1 ;  /* 0x0000000b03057211 */ /* 0x080fe400008f0c05 */
[----:B------:R-:W-:Y:S01]  /*19870*/  @P5 STS.128 [R221+0xa000], RZ ;  /* 0x00a000ffdd005388 */ /* 0x000fe20000000c00 */
[----:B------:R-:W-:Y:S02]  /*19880*/  @!P2 LEA.HI.X R7, R0, R11, R2, 0x1, P0 ;  /* 0x0000000b0007a211 */ /* 0x000fe400000f0c02 */
[----:B------:R-:W-:Y:S02]  /*19890*/  LOP3.LUT R2, R213, 0x8, RZ, 0xc0, !PT ;  /* 0x00000008d5027812 */ /* 0x000fe400078ec0ff */
[--C-:B------:R-:W-:Y:S01]  /*198a0*/  LOP3.LUT R0, R212, 0x1c0, R218.reuse, 0xf8, !PT ;  /* 0x000001c0d4007812 */ /* 0x100fe200078ef8da */
[----:B------:R-:W-:Y:S01]  /*198b0*/  @!PT LDS RZ, [RZ] ;  /* 0x00000000fffff984 */ /* 0x000fe20000000800 */
[----:B------:R-:W-:Y:S01]  /*198c0*/  @!PT LDS RZ, [RZ] ;  /* 0x00000000fffff984 */ /* 0x000fe20000000800 */
[----:B------:R-:W-:Y:S01]  /*198d0*/  @!PT LDS RZ, [RZ] ;  /* 0x00000000fffff984 */ /* 0x000fe20000000800 */
[----:B------:R-:W-:Y:S01]  /*198e0*/  @!P2 LDGSTS.E.BYPASS.LTC128B.128 [R221+0xb000], desc[UR28][R6.64+0x80] ;  /* 0x0b00008006ddafae */ /* 0x000fe2000b981a1c */
[----:B------:R-:W-:Y:S02]  /*198f0*/  LOP3.LUT R3, R214, 0x200, R218, 0xf8, !PT ;  /* 0x00000200d6037812 */ /* 0x000fe400078ef8da */
[C---:B------:R-:W-:Y:S02]  /*19900*/  LOP3.LUT R142, R0.reuse, R2, RZ, 0x3c, !PT ;  /* 0x00000002008e7212 */ /* 0x040fe400078e3cff */
[----:B------:R-:W-:Y:S01]  /*19910*/  @P2 STS.128 [R221+0xb000], RZ ;  /* 0x00b000ffdd002388 */ /* 0x000fe20000000c00 */
[----:B------:R-:W-:Y:S02]  /*19920*/  LOP3.LUT R2, R0, 0x8, R217, 0x78, !PT ;  /* 0x0000000800027812 */ /* 0x000fe400078e78d9 */
[----:B------:R-:W-:Y:S02]  /*19930*/  LOP3.LUT R0, R3, R142, RZ, 0xfc, !PT ;  /* 0x0000008e03007212 */ /* 0x000fe400078efcff */
[----:B------:R-:W-:Y:S01]  /*19940*/  @!PT LDS RZ, [RZ] ;  /* 0x00000000fffff984 */ /* 0x000fe20000000800 */
[----:B------:R-:W-:Y:S01]  /*19950*/  @!PT LDS RZ, [RZ] ;  /* 0x00000000fffff984 */ /* 0x000fe20000000800 */
[----:B------:R-:W-:Y:S01]  /*19960*/  @!PT LDS RZ, [RZ] ;  /* 0x00000000fffff984 */ /* 0x000fe20000000800 */
[----:B------:R-:W-:Y:S01]  /*19970*/  @!P5 LDGSTS.E.BYPASS.LTC128B.128 [R221+0xa800], desc[UR28][R4.64] ;  /* 0x0a80000004dddfae */ /* 0x000fe2000b981a1c */
[----:B------:R-:W-:Y:S01]  /*19980*/  SEL R3, R220, 0xffffffc0, !P4 ;  /* 0xffffffc0dc037807 */ /* 0x000fe20006000000 */
[----:B------:R-:W-:Y:S01]  /*19990*/  IMAD R2, R2, 0x2, R219 ;  /* 0x0000000202027824 */ /* 0x000fe200078e02db */
[----:B------:R-:W-:Y:S02]  /*199a0*/  LEA R0, R0, UR5, 0x1 ;  /* 0x0000000500007c11 */ /* 0x000fe4000f8e08ff */
[----:B------:R-:W-:Y:S01]  /*199b0*/  @P5 STS.128 [R221+0xa800], RZ ;  /* 0x00a800ffdd005388 */ /* 0x000fe20000000c00 */
[----:B------:R-:W-:Y:S04]  /*199c0*/  VIADD R20, R2, UR5 ;  /* 0x0000000502147c36 */ /* 0x000fe80008000000 */
[----:B------:R-:W-:Y:S01]  /*199d0*/  @!PT LDS RZ, [RZ] ;  /* 0x00000000fffff984 */ /* 0x000fe20000000800 */
[----:B------:R-:W-:Y:S01]  /*199e0*/  @!PT LDS RZ, [RZ] ;  /* 0x00000000fffff984 */ /* 0x000fe20000000800 */
[----:B------:R-:W-:Y:S01]  /*199f0*/  @!PT LDS RZ, [RZ] ;  /* 0x00000000fffff984 */ /* 0x000fe20000000800 */
[----:B------:R1:W-:Y:S01]  /*19a00*/  @!P2 LDGSTS.E.BYPASS.LTC128B.128 [R221+0xb800], desc[UR28][R4.64+0x80] ;  /* 0x0b80008004ddafae */ /* 0x0003e2000b981a1c */
[----:B------:R-:W-:Y:S02]  /*19a10*/  IMAD.IADD R134, R216, 0x1, R0 ;  /* 0x00000001d8867824 */ /* 0x000fe400078e0200 */
[C---:B------:R-:W-:Y:S02]  /*19a20*/  IMAD.IADD R135, R20.reuse, 0x1, R216 ;  /* 0x0000000114877824 */ /* 0x040fe400078e02d8 */
[----:B------:R-:W-:Y:S01]  /*19a30*/  @P2 STS.128 [R221+0xb800], RZ ;  /* 0x00b800ffdd002388 */ /* 0x000fe20000000c00 */
[----:B------:R-:W-:Y:S02]  /*19a40*/  IMAD.IADD R133, R3, 0x1, R0 ;  /* 0x0000000103857824 */ /* 0x000fe400078e0200 */
[----:B------:R-:W-:Y:S02]  /*19a50*/  IMAD.IADD R3, R20, 0x1, R3 ;  /* 0x0000000114037824 */ /* 0x000fe400078e0203 */
[----:B------:R-:W-:Y:S01]  /*19a60*/  LDSM.16.M88.4 R32, [R0] ;  /* 0x000000000020783b */ /* 0x000fe20000000200 */
[C---:B------:R-:W-:Y:S02]  /*19a70*/  IMAD.IADD R136, R216.reuse, 0x1, R133 ;  /* 0x00000001d8887824 */ /* 0x040fe400078e0285 */
[----:B------:R-:W-:Y:S02]  /*19a80*/  IMAD.IADD R137, R216, 0x1, R3 ;  /* 0x00000001d8897824 */ /* 0x000fe400078e0203 */
        /* <DEDUP_REMOVED lines=14> */
[-C--:B------:R-:W-:Y:S08]  /*19b70*/  HMMA.16816.F32.BF16 R12, R28, R18.reuse, RZ ;  /* 0x000000121c0c723c */ /* 0x080ff000000418ff */
        /* <DEDUP_REMOVED lines=16> */
[----:B------:R-:W4:Y:S05]  /*19c80*/  LDSM.16.M88.4 R180, [R136] ;  /* 0x0000000088b4783b */ /* 0x000f2a0000000200 */
[----:B------:R-:W5:Y:S02]  /*19c90*/  LDSM.16.M88.4 R192, [R137+0x8800] ;  /* 0x0088000089c0783b */ /* 0x000f640000000200 */
        /* <DEDUP_REMOVED lines=8> */
[----:B------:R-:W-:Y:S07]  /*19d20*/  LDSM.16.M88.4 R204, [R2+UR5+0x9800] ;  /* 0x0098000502cc783b */ /* 0x000fee0008000200 */
[----:B------:R-:W-:Y:S01]  /*19d30*/  HMMA.16816.F32.BF16 R32, R196, R178, R32 ;  /* 0x000000b2c420723c */ /* 0x000fe20000041820 */
[----:B------:R1:W-:Y:S05]  /*19d40*/  LDSM.16.M88.4 R176, [R0+0x4000] ;  /* 0x0040000000b0783b */ /* 0x0003ea0000000200 */
[----:B------:R2:W3:Y:S02]  /*19d50*/  LDSM.16.M88.4 R196, [R2+UR5+0x9000] ;  /* 0x0090000502c4783b */ /* 0x0004e40008000200 */
[-C--:B----4-:R-:W-:Y:S08]  /*19d60*/  HMMA.16816.F32.BF16 R4, R180, R184.reuse, R4 ;  /* 0x000000b8b404723c */ /* 0x090ff00000041804 */
[C---:B------:R-:W-:Y:S08]  /*19d70*/  HMMA.16816.F32.BF16 R8, R188.reuse, R184, R8 ;  /* 0x000000b8bc08723c */ /* 0x040ff00000041808 */
[-C--:B------:R-:W-:Y:S01]  /*19d80*/  HMMA.16816.F32.BF16 R12, R188, R186.reuse, R12 ;  /* 0x000000babc0c723c */ /* 0x080fe2000004180c */
[----:B-1----:R-:W-:Y:S02]  /*19d90*/  IMAD.U32 R0, RZ, RZ, UR22 ;  /* 0x00000016ff007e24 */ /* 0x002fe4000f8e00ff */
[----:B--2---:R-:W-:Y:S05]  /*19da0*/  LOP3.LUT R2, R141, 0x6, RZ, 0xc0, !PT ;  /* 0x000000068d027812 */ /* 0x004fea00078ec0ff */
[C---:B------:R-:W-:Y:S01]  /*19db0*/  HMMA.16816.F32.BF16 R16, R180.reuse, R186, R16 ;  /* 0x000000bab410723c */ /* 0x040fe20000041810 */
[----:B------:R-:W-:Y:S03]  /*19dc0*/  LDSM.16.M88.4 R184, [R135+0x9000] ;  /* 0x0090000087b8783b */ /* 0x000fe60000000200 */
[----:B------:R-:W-:Y:S02]  /*19dd0*/  IMAD R0, R0, 0x20, R2 ;  /* 0x0000002000007824 */ /* 0x000fe400078e0202 */
[----:B------:R1:W-:Y:S02]  /*19de0*/  STL [R1+0x44], R2 ;  /* 0x0000440201007387 */ /* 0x0003e40000100800 */
[-C--:B-----5:R-:W-:Y:S03]  /*19df0*/  HMMA.16816.F32.BF16 R20, R180, R192.reuse, R20 ;  /* 0x000000c0b414723c */ /* 0x0a0fe60000041814 */
[C---:B------:R-:W-:Y:S05]  /*19e00*/  VIADD R143, R0.reuse, 0x18 ;  /* 0x00000018008f7836 */ /* 0x040fea0000000000 */
[C---:B------:R-:W-:Y:S08]  /*19e10*/  HMMA.16816.F32.BF16 R24, R188.reuse, R192, R24 ;  /* 0x000000c0bc18723c */ /* 0x040ff00000041818 */
[-C--:B------:R-:W-:Y:S01]  /*19e20*/  HMMA.16816.F32.BF16 R28, R188, R194.reuse, R28 ;  /* 0x000000c2bc1c723c */ /* 0x080fe2000004181c */
[----:B------:R-:W-:Y:S02]  /*19e30*/  LDSM.16.M88.4 R188, [R134+0x6000] ;  /* 0x0060000086bc783b */ /* 0x000fe40000000200 */
[----:B-1----:R-:W-:Y:S05]  /*19e40*/  VIADD R2, R0, UR21 ;  /* 0x0000001500027c36 */ /* 0x002fea0008000000 */
[----:B------:R-:W-:Y:S01]  /*19e50*/  HMMA.16816.F32.BF16 R32, R180, R194, R32 ;  /* 0x000000c2b420723c */ /* 0x000fe20000041820 */
[----:B------:R-:W1:Y:S05]  /*19e60*/  LDSM.16.M88.4 R180, [R134+0x4000] ;  /* 0x0040000086b4783b */ /* 0x000e6a0000000200 */
[----:B------:R2:W4:Y:S02]  /*19e70*/  LDSM.16.M88.4 R192, [R135+0x9800] ;  /* 0x0098000087c0783b */ /* 0x0005240000000200 */
[-C--:B---3--:R-:W-:Y:S08]  /*19e80*/  HMMA.16816.F32.BF16 R4, R176, R196.reuse, R4 ;  /* 0x000000c4b004723c */ /* 0x088ff00000041804 */
[C---:B------:R-:W-:Y:S08]  /*19e90*/  HMMA.16816.F32.BF16 R8, R200.reuse, R196, R8 ;  /* 0x000000c4c808723c */ /* 0x040ff00000041808 */
[-C--:B------:R-:W-:Y:S03]  /*19ea0*/  HMMA.16816.F32.BF16 R12, R200, R198.reuse, R12 ;  /* 0x000000c6c80c723c */ /* 0x080fe6000004180c */
[C-C-:B--2---:R-:W-:Y:S05]  /*19eb0*/  IMAD.IADD R135, R222.reuse, 0x1, -R2.reuse ;  /* 0x00000001de877824 */ /* 0x144fea00078e0a02 */
[C---:B------:R-:W-:Y:S01]  /*19ec0*/  HMMA.16816.F32.BF16 R16, R176.reuse, R198, R16 ;  /* 0x000000c6b010723c */ /* 0x040fe20000041810 */
[----:B------:R-:W-:Y:S03]  /*19ed0*/  LDSM.16.M88.4 R196, [R133+0x4000] ;  /* 0x0040000085c4783b */ /* 0x000fe60000000200 */
[----:B------:R-:W-:Y:S04]  /*19ee0*/  IABS R135, R135 ;  /* 0x0000008700877213 */ /* 0x000fe80000000000 */
[-C--:B------:R-:W-:Y:S03]  /*19ef0*/  HMMA.16816.F32.BF16 R20, R176, R204.reuse, R20 ;  /* 0x000000ccb014723c */ /* 0x080fe60000041814 */
[----:B------:R-:W-:Y:S05]  /*19f00*/  I2FP.F32.S32 R135, R135 ;  /* 0x0000008700877245 */ /* 0x000fea0000201400 */
[C---:B------:R-:W-:Y:S08]  /*19f10*/  HMMA.16816.F32.BF16 R24, R200.reuse, R204, R24 ;  /* 0x000000ccc818723c */ /* 0x040ff00000041818 */
[-C--:B------:R-:W-:Y:S01]  /*19f20*/  HMMA.16816.F32.BF16 R28, R200, R206.reuse, R28 ;  /* 0x000000cec81c723c */ /* 0x080fe2000004181c */
[----:B------:R-:W2:Y:S07]  /*19f30*/  LDSM.16.M88.4 R200, [R3+0x9000] ;  /* 0x0090000003c8783b */ /* 0x000eae0000000200 */
[----:B------:R-:W-:Y:S01]  /*19f40*/  HMMA.16816.F32.BF16 R32, R176, R206, R32 ;  /* 0x000000ceb020723c */ /* 0x000fe20000041820 */
[----:B------:R3:W5:Y:S05]  /*19f50*/  LDSM.16.M88.4 R176, [R133+0x6000] ;  /* 0x0060000085b0783b */ /* 0x00076a0000000200 */
[----:B------:R-:W-:Y:S02]  /*19f60*/  LDSM.16.M88.4 R204, [R136+0x4000] ;  /* 0x0040000088cc783b */ /* 0x000fe40000000200 */
[-C--:B-1----:R-:W-:Y:S08]  /*19f70*/  HMMA.16816.F32.BF16 R4, R180, R184.reuse, R4 ;  /* 0x000000b8b404723c */ /* 0x082ff00000041804 */
[C---:B------:R-:W-:Y:S08]  /*19f80*/  HMMA.16816.F32.BF16 R8, R188.reuse, R184, R8 ;  /* 0x000000b8bc08723c */ /* 0x040ff00000041808 */
[-C--:B------:R-:W-:Y:S03]  /*19f90*/  HMMA.16816.F32.BF16 R12, R188, R186.reuse, R12 ;  /* 0x000000babc0c723c */ /* 0x080fe6000004180c */
[----:B---3--:R-:W-:Y:S05]  /*19fa0*/  IMAD.IADD R133, R229, 0x1, -R2 ;  /* 0x00000001e5857824 */ /* 0x008fea00078e0a02 */
[C---:B------:R-:W-:Y:S01]  /*19fb0*/  HMMA.16816.F32.BF16 R16, R180.reuse, R186, R16 ;  /* 0x000000bab410723c */ /* 0x040fe20000041810 */
[----:B------:R1:W3:Y:S03]  /*19fc0*/  LDSM.16.M88.4 R184, [R3+0x9800] ;  /* 0x0098000003b8783b */ /* 0x0002e60000000200 */
[----:B------:R-:W-:Y:S04]  /*19fd0*/  IABS R133, R133 ;  /* 0x0000008500857213 */ /* 0x000fe80000000000 */
[-C--:B----4-:R-:W-:Y:S03]  /*19fe0*/  HMMA.16816.F32.BF16 R20, R180, R192.reuse, R20 ;  /* 0x000000c0b414723c */ /* 0x090fe60000041814 */
[----:B------:R-:W-:Y:S05]  /*19ff0*/  I2FP.F32.S32 R133, R133 ;  /* 0x0000008500857245 */ /* 0x000fea0000201400 */
[C---:B------:R-:W-:Y:S08]  /*1a000*/  HMMA.16816.F32.BF16 R24, R188.reuse, R192, R24 ;  /* 0x000000c0bc18723c */ /* 0x040ff00000041818 */
[-C--:B------:R-:W-:Y:S01]  /*1a010*/  HMMA.16816.F32.BF16 R28, R188, R194.reuse, R28 ;  /* 0x000000c2bc1c723c */ /* 0x080fe2000004181c */
[----:B------:R-:W4:Y:S02]  /*1a020*/  LDSM.16.M88.4 R188, [R136+0x6000] ;  /* 0x0060000088bc783b */ /* 0x000f240000000200 */
[----:B-1----:R-:W-:Y:S05]  /*1a030*/  VIADD R3, R143, UR21 ;  /* 0x000000158f037c36 */ /* 0x002fea0008000000 */
[----:B------:R-:W-:Y:S01]  /*1a040*/  HMMA.16816.F32.BF16 R32, R180, R194, R32 ;  /* 0x000000c2b420723c */ /* 0x000fe20000041820 */
[----:B------:R-:W1:Y:S01]  /*1a050*/  LDSM.16.M88.4 R180, [R137+0x9800] ;  /* 0x0098000089b4783b */ /* 0x000e620000000200 */
[----:B------:R-:W-:Y:S04]  /*1a060*/  DEPBAR.LE SB0, 0x0 ;  /* 0x000080000000791a */ /* 0x000fe80000000000 */
[----:B------:R-:W-:Y:S02]  /*1a070*/  BAR.SYNC.DEFER_BLOCKING 0x0 ;  /* 0x0000000000007b1d */ /* 0x000fe40000010000 */
[-C--:B--2---:R-:W-:Y:S08]  /*1a080*/  HMMA.16816.F32.BF16 R4, R196, R200.reuse, R4 ;  /* 0x000000c8c404723c */ /* 0x084ff00000041804 */
[C---:B-----5:R-:W-:Y:S08]  /*1a090*/  HMMA.16816.F32.BF16 R8, R176.reuse, R200, R8 ;  /* 0x000000c8b008723c */ /* 0x060ff00000041808 */
[-C--:B------:R-:W-:Y:S08]  /*1a0a0*/  HMMA.16816.F32.BF16 R12, R176, R202.reuse, R12 ;  /* 0x000000cab00c723c */ /* 0x080ff0000004180c */
[C---:B------:R-:W-:Y:S08]  /*1a0b0*/  HMMA.16816.F32.BF16 R16, R196.reuse, R202, R16 ;  /* 0x000000cac410723c */ /* 0x040ff00000041810 */
[-C--:B---3--:R-:W-:Y:S08]  /*1a0c0*/  HMMA.16816.F32.BF16 R20, R196, R184.reuse, R20 ;  /* 0x000000b8c414723c */ /* 0x088ff00000041814 */
[C---:B------:R-:W-:Y:S08]  /*1a0d0*/  HMMA.16816.F32.BF16 R24, R176.reuse, R184, R24 ;  /* 0x000000b8b018723c */ /* 0x040ff00000041818 */
[-C--:B------:R-:W-:Y:S03]  /*1a0e0*/  HMMA.16816.F32.BF16 R28, R176, R186.reuse, R28 ;  /* 0x000000bab01c723c */ /* 0x080fe6000004181c */
[----:B------:R-:W-:Y:S04]  /*1a0f0*/  VIADD R178, R3, 0xffffffe9 ;  /* 0xffffffe903b27836 */ /* 0x000fe80000000000 */
[----:B------:R-:W-:Y:S01]  /*1a100*/  IMAD.IADD R134, R222, 0x1, -R178 ;  /* 0x00000001de867824 */ /* 0x000fe200078e0ab2 */
[----:B------:R-:W-:Y:S04]  /*1a110*/  HMMA.16816.F32.BF16 R32, R196, R186, R32 ;  /* 0x000000bac420723c */ /* 0x000fe80000041820 */
[----:B------:R-:W-:Y:S04]  /*1a120*/  IABS R134, R134 ;  /* 0x0000008600867213 */ /* 0x000fe80000000000 */
[-C--:B------:R-:W-:Y:S05]  /*1a130*/  HMMA.16816.F32.BF16 R4, R204, R208.reuse, R4 ;  /* 0x000000d0cc04723c */ /* 0x080fea0000041804 */
[----:B------:R-:W-:Y:S03]  /*1a140*/  I2FP.F32.S32 R134, R134 ;  /* 0x0000008600867245 */ /* 0x000fe60000201400 */
[C---:B----4-:R-:W-:Y:S08]  /*1a150*/  HMMA.16816.F32.BF16 R8, R188.reuse, R208, R8 ;  /* 0x000000d0bc08723c */ /* 0x050ff00000041808 */
[-C--:B------:R-:W-:Y:S03]  /*1a160*/  HMMA.16816.F32.BF16 R12, R188, R210.reuse, R12 ;  /* 0x000000d2bc0c723c */ /* 0x080fe6000004180c */
[----:B------:R-:W-:Y:S01]  /*1a170*/  FFMA.FTZ R5, R134, -UR6, R5 ;  /* 0x8000000686057c23 */ /* 0x000fe20008010005 */
[----:B------:R-:W-:Y:S01]  /*1a180*/  FFMA.FTZ R4, R135, -UR6, R4 ;  /* 0x8000000687047c23 */ /* 0x000fe20008010004 */
[----:B------:R-:W-:Y:S02]  /*1a190*/  IMAD.IADD R134, R227, 0x1, -R2 ;  /* 0x00000001e3867824 */ /* 0x000fe400078e0a02 */
[----:B------:R-:W-:Y:S01]  /*1a1a0*/  FFMA.FTZ R6, R133, -UR6, R6 ;  /* 0x8000000685067c23 */ /* 0x000fe20008010006 */
[----:B------:R-:W-:Y:S01]  /*1a1b0*/  IMAD.IADD R135, R229, 0x1, -R178 ;  /* 0x00000001e5877824 */ /* 0x000fe200078e0ab2 */
[C---:B------:R-:W-:Y:S04]  /*1a1c0*/  HMMA.16816.F32.BF16 R16, R204.reuse, R210, R16 ;  /* 0x000000d2cc10723c */ /* 0x040fe80000041810 */
[----:B------:R-:W-:Y:S01]  /*1a1d0*/  IMAD.IADD R2, R228, 0x1, -R2 ;  /* 0x00000001e4027824 */ /* 0x000fe200078e0a02 */
[----:B------:R-:W-:Y:S01]  /*1a1e0*/  IABS R136, R134 ;  /* 0x0000008600887213 */ /* 0x000fe20000000000 */
[----:B------:R-:W-:Y:S01]  /*1a1f0*/  IMAD.IADD R133, R227, 0x1, -R178 ;  /* 0x00000001e3857824 */ /* 0x000fe200078e0ab2 */
[----:B------:R-:W-:Y:S01]  /*1a200*/  IABS R134, R135 ;  /* 0x0000008700867213 */ /* 0x000fe20000000000 */
[-C--:B-1----:R-:W-:Y:S03]  /*1a210*/  HMMA.16816.F32.BF16 R20, R204, R180.reuse, R20 ;  /* 0x000000b4cc14723c */ /* 0x082fe60000041814 */
[----:B------:R-:W-:Y:S02]  /*1a220*/  IABS R135, R2 ;  /* 0x0000000200877213 */ /* 0x000fe40000000000 */
[----:B------:R-:W-:Y:S01]  /*1a230*/  IABS R2, R133 ;  /* 0x0000008500027213 */ /* 0x000fe20000000000 */
[----:B------:R-:W-:Y:S01]  /*1a240*/  IMAD.MOV.U32 R133, RZ, RZ, R134 ;  /* 0x000000ffff857224 */ /* 0x000fe200078e0086 */
[----:B------:R-:W-:Y:S01]  /*1a250*/  I2FP.F32.S32 R135, R135 ;  /* 0x0000008700877245 */ /* 0x000fe20000201400 */
[C---:B------:R-:W-:Y:S04]  /*1a260*/  HMMA.16816.F32.BF16 R24, R188.reuse, R180, R24 ;  /* 0x000000b4bc18723c */ /* 0x040fe80000041818 */
[----:B------:R-:W-:Y:S01]  /*1a270*/  I2FP.F32.S32 R133, R133 ;  /* 0x0000008500857245 */ /* 0x000fe20000201400 */
[----:B------:R-:W-:Y:S01]  /*1a280*/  FFMA.FTZ R10, R135, -UR6, R10 ;  /* 0x80000006870a7c23 */ /* 0x000fe2000801000a */
[----:B------:R-:W-:Y:S01]  /*1a290*/  I2FP.F32.S32 R134, R136 ;  /* 0x0000008800867245 */ /* 0x000fe20000201400 */
[----:B------:R-:W-:Y:S01]  /*1a2a0*/  VIADD R135, R222, -UR7 ;  /* 0x80000007de877c36 */ /* 0x000fe20008000000 */
[-C--:B------:R-:W-:Y:S03]  /*1a2b0*/  HMMA.16816.F32.BF16 R28, R188, R182.reuse, R28 ;  /* 0x000000b6bc1c723c */ /* 0x080fe6000004181c */
[----:B------:R-:W-:Y:S01]  /*1a2c0*/  I2FP.F32.S32 R2, R2 ;  /* 0x0000000200027245 */ /* 0x000fe20000201400 */
[----:B------:R-:W-:Y:S02]  /*1a2d0*/  VIADD R136, R229, -UR7 ;  /* 0x80000007e5887c36 */ /* 0x000fe40008000000 */
[----:B------:R-:W-:Y:S01]  /*1a2e0*/  FFMA.FTZ R7, R133, -UR6, R7 ;  /* 0x8000000685077c23 */ /* 0x000fe20008010007 */
[----:B------:R-:W-:Y:S01]  /*1a2f0*/  FFMA.FTZ R8, R134, -UR6, R8 ;  /* 0x8000000686087c23 */ /* 0x000fe20008010008 */
[----:B------:R-:W-:Y:S01]  /*1a300*/  VIADD R133, R227, -UR7 ;  /* 0x80000007e3857c36 */ /* 0x000fe20008000000 */
[----:B------:R-:W-:Y:S04]  /*1a310*/  HMMA.16816.F32.BF16 R32, R204, R182, R32 ;  /* 0x000000b6cc20723c */ /* 0x000fe80000041820 */
[-C--:B------:R-:W-:Y:S01]  /*1a320*/  ISETP.GT.AND P1, PT, R135, R0.reuse, PT ;  /* 0x000000008700720c */ /* 0x080fe20003f24270 */
[----:B------:R-:W-:Y:S01]  /*1a330*/  VIADD R134, R0, 0x1 ;  /* 0x0000000100867836 */ /* 0x000fe20000000000 */
[----:B------:R-:W-:Y:S01]  /*1a340*/  ISETP.GT.AND P6, PT, R136, R0, PT ;  /* 0x000000008800720c */ /* 0x000fe20003fc4270 */
[----:B------:R-:W-:Y:S01]  /*1a350*/  FFMA.FTZ R9, R2, -UR6, R9 ;  /* 0x8000000602097c23 */ /* 0x000fe20008010009 */
[----:B------:R-:W-:Y:S01]  /*1a360*/  VIADD R2, R228, -UR7 ;  /* 0x80000007e4027c36 */ /* 0x000fe20008000000 */
[----:B------:R-:W-:Y:S11]  /*1a370*/  BRA.U.ANY UP0, `(.L_x_2456) ;  /* 0xffffffed00f07547 */ /* 0x000ff6000b93ffff */
.L_x_2455:
[-C--:B------:R-:W-:Y:S01]  /*1a380*/  ISETP.GT.AND P2, PT, R135, R134.reuse, PT ;  /* 0x000000868700720c */ /* 0x080fe20003f44270 */
[----:B------:R-:W2:Y:S01]  /*1a390*/  LDL R192, [R1+0x24] ;  /* 0x0000240001c07983 */ /* 0x000ea20000100800 */
[----:B------:R-:W-:Y:S01]  /*1a3a0*/  FSEL R137, R4, -INF , !P1 ;  /* 0xff80000004897808 */ /* 0x000fe20004800000 */
[----:B-1----:R-:W-:Y:S01]  /*1a3b0*/  VIADD R182, R0, 0x11 ;  /* 0x0000001100b67836 */ /* 0x002fe20000000000 */
[----:B------:R-:W-:Y:S01]  /*1a3c0*/  ISETP.GT.AND P1, PT, R136, R134, PT ;  /* 0x000000868800720c */ /* 0x000fe20003f24270 */
[----:B------:R-:W3:Y:S01]  /*1a3d0*/  LDL R191, [R1+0x20] ;  /* 0x0000200001bf7983 */ /* 0x000ee20000100800 */
[----:B------:R-:W-:Y:S01]  /*1a3e0*/  FSEL R177, R5, -INF , !P2 ;  /* 0xff80000005b17808 */ /* 0x000fe20005000000 */
[----:B------:R-:W-:Y:S01]  /*1a3f0*/  VIADD R183, R0, 0x19 ;  /* 0x0000001900b77836 */ /* 0x000fe20000000000 */
[CC--:B------:R-:W-:Y:S01]  /*1a400*/  ISETP.GT.AND P0, PT, R133.reuse, R0.reuse, PT ;  /* 0x000000008500720c */ /* 0x0c0fe20003f04270 */
[----:B------:R-:W4:Y:S01]  /*1a410*/  LDL R190, [R1+0x1c] ;  /* 0x00001c0001be7983 */ /* 0x000f220000100800 */
[----:B------:R-:W-:Y:S01]  /*1a420*/  ISETP.GT.AND P3, PT, R2, R0, PT ;  /* 0x000000000200720c */ /* 0x000fe20003f64270 */
[----:B------:R-:W-:Y:S01]  /*1a430*/  IMAD.IADD R178, R228, 0x1, -R178 ;  /* 0x00000001e4b27824 */ /* 0x000fe200078e0ab2 */
[-C--:B------:R-:W-:Y:S01]  /*1a440*/  ISETP.GT.AND P2, PT, R133, R134.reuse, PT ;  /* 0x000000868500720c */ /* 0x080fe20003f44270 */
[----:B------:R-:W5:Y:S01]  /*1a450*/  LDL R188, [R1+0x18] ;  /* 0x0000180001bc7983 */ /* 0x000f620000100800 */
[----:B------:R-:W-:Y:S01]  /*1a460*/  FSEL R141, R7, -INF , !P1 ;  /* 0xff800000078d7808 */ /* 0x000fe20004800000 */
[C---:B------:R-:W-:Y:S01]  /*1a470*/  VIADD R7, R3.reuse, 0xfffffff0 ;  /* 0xfffffff003077836 */ /* 0x040fe20000000000 */
[----:B------:R-:W-:Y:S01]  /*1a480*/  FSEL R176, R6, -INF , !P6 ;  /* 0xff80000006b07808 */ /* 0x000fe20007000000 */
[----:B------:R-:W5:Y:S01]  /*1a490*/  LDL R187, [R1+0x14] ;  /* 0x0000140001bb7983 */ /* 0x000f620000100800 */
[----:B------:R-:W-:Y:S01]  /*1a4a0*/  FSEL R179, R8, -INF , !P0 ;  /* 0xff80000008b37808 */ /* 0x000fe20004000000 */
[----:B------:R-:W-:Y:S01]  /*1a4b0*/  VIADD R4, R3, 0xfffffff1 ;  /* 0xfffffff103047836 */ /* 0x000fe20000000000 */
[----:B------:R-:W-:Y:S01]  /*1a4c0*/  FSEL R180, R9, -INF , !P2 ;  /* 0xff80000009b47808 */ /* 0x000fe20005000000 */
[C-C-:B------:R-:W-:Y:S01]  /*1a4d0*/  IMAD.IADD R5, R227.reuse, 0x1, -R7.reuse ;  /* 0x00000001e3057824 */ /* 0x140fe200078e0a07 */
[----:B------:R-:W-:Y:S01]  /*1a4e0*/  FSEL R181, R10, -INF , !P3 ;  /* 0xff8000000ab57808 */ /* 0x000fe20005800000 */
[--C-:B------:R-:W-:Y:S01]  /*1a4f0*/  IMAD.IADD R10, R228, 0x1, -R4.reuse ;  /* 0x00000001e40a7824 */ /* 0x100fe200078e0a04 */
[----:B------:R-:W-:Y:S01]  /*1a500*/  ISETP.GT.AND P6, PT, R2, R134, PT ;  /* 0x000000860200720c */ /* 0x000fe20003fc4270 */
[----:B------:R-:W-:Y:S01]  /*1a510*/  IMAD.IADD R6, R227, 0x1, -R4 ;  /* 0x00000001e3067824 */ /* 0x000fe200078e0a04 */
[----:B------:R-:W-:Y:S01]  /*1a520*/  ISETP.GE.AND P1, PT, R134, R223, PT ;  /* 0x000000df8600720c */ /* 0x000fe20003f26270 */
[----:B------:R-:W-:Y:S01]  /*1a530*/  IMAD.IADD R8, R228, 0x1, -R7 ;  /* 0x00000001e4087824 */ /* 0x000fe200078e0a07 */
[C---:B------:R-:W-:Y:S01]  /*1a540*/  ISETP.GE.AND P0, PT, R134.reuse, R226, PT ;  /* 0x000000e28600720c */ /* 0x040fe20003f06270 */
[----:B------:R-:W-:Y:S01]  /*1a550*/  UISETP.GT.AND UP0, UPT, UR22, UR19, UPT ;  /* 0x000000131600728c */ /* 0x000fe2000bf04270 */
[C---:B------:R-:W-:Y:S02]  /*1a560*/  ISETP.GE.AND P2, PT, R134.reuse, R230, PT ;  /* 0x000000e68600720c */ /* 0x040fe40003f46270 */
[----:B------:R-:W-:Y:S02]  /*1a570*/  ISETP.GE.AND P3, PT, R134, R231, PT ;  /* 0x000000e78600720c */ /* 0x000fe40003f66270 */
[----:B------:R-:W-:Y:S02]  /*1a580*/  IABS R134, R178 ;  /* 0x000000b200867213 */ /* 0x000fe40000000000 */
[----:B------:R-:W-:Y:S02]  /*1a590*/  IABS R5, R5 ;  /* 0x0000000500057213 */ /* 0x000fe40000000000 */
[----:B------:R-:W-:Y:S02]  /*1a5a0*/  I2FP.F32.S32 R134, R134 ;  /* 0x0000008600867245 */ /* 0x000fe40000201400 */
[----:B------:R-:W-:Y:S01]  /*1a5b0*/  IABS R9, R6 ;  /* 0x0000000600097213 */ /* 0x000fe20000000000 */
[----:B------:R-:W-:Y:S01]  /*1a5c0*/  IMAD.MOV.U32 R6, RZ, RZ, R5 ;  /* 0x000000ffff067224 */ /* 0x000fe200078e0005 */
[----:B------:R-:W-:Y:S01]  /*1a5d0*/  IABS R5, R10 ;  /* 0x0000000a00057213 */ /* 0x000fe20000000000 */
[----:B------:R-:W-:Y:S01]  /*1a5e0*/  FFMA.FTZ R11, R134, -UR6, R11 ;  /* 0x80000006860b7c23 */ /* 0x000fe2000801000b */
[----:B------:R-:W-:Y:S01]  /*1a5f0*/  IABS R8, R8 ;  /* 0x0000000800087213 */ /* 0x000fe20000000000 */
[C---:B------:R-:W-:Y:S01]  /*1a600*/  VIADD R134, R0.reuse, 0x10 ;  /* 0x0000001000867836 */ /* 0x040fe20000000000 */
[----:B------:R-:W-:Y:S02]  /*1a610*/  I2FP.F32.S32 R5, R5 ;  /* 0x0000000500057245 */ /* 0x000fe40000201400 */
[----:B------:R-:W-:Y:S02]  /*1a620*/  FSEL R11, R11, -INF , !P6 ;  /* 0xff8000000b0b7808 */ /* 0x000fe40007000000 */
[C---:B------:R-:W-:Y:S01]  /*1a630*/  ISETP.GE.AND P6, PT, R0.reuse, R223, PT ;  /* 0x000000df0000720c */ /* 0x040fe20003fc6270 */
[----:B------:R-:W-:Y:S01]  /*1a640*/  FFMA.FTZ R15, R5, -UR6, R15 ;  /* 0x80000006050f7c23 */ /* 0x000fe2000801000f */
[----:B------:R-:W-:Y:S01]  /*1a650*/  I2FP.F32.S32 R10, R6 ;  /* 0x00000006000a7245 */ /* 0x000fe20000201400 */
[----:B------:R-:W-:Y:S01]  /*1a660*/  VIADD R5, R0, 0x9 ;  /* 0x0000000900057836 */ /* 0x000fe20000000000 */
[----:B------:R-:W-:Y:S01]  /*1a670*/  I2FP.F32.S32 R9, R9 ;  /* 0x0000000900097245 */ /* 0x000fe20000201400 */
[----:B------:R-:W-:Y:S01]  /*1a680*/  IMAD.MOV.U32 R6, RZ, RZ, R8 ;  /* 0x000000ffff067224 */ /* 0x000fe200078e0008 */
[----:B------:R-:W-:Y:S01]  /*1a690*/  FSEL R184, R137, -INF , !P6 ;  /* 0xff80000089b87808 */ /* 0x000fe20007000000 */
[----:B------:R-:W-:Y:S01]  /*1a6a0*/  FFMA.FTZ R12, R10, -UR6, R12 ;  /* 0x800000060a0c7c23 */ /* 0x000fe2000801000c */
[----:B------:R-:W-:Y:S01]  /*1a6b0*/  ISETP.GE.AND P6, PT, R0, R226, PT ;  /* 0x000000e20000720c */ /* 0x000fe20003fc6270 */
[----:B------:R-:W-:Y:S01]  /*1a6c0*/  FFMA.FTZ R13, R9, -UR6, R13 ;  /* 0x80000006090d7c23 */ /* 0x000fe2000801000d */
[----:B------:R-:W-:Y:S01]  /*1a6d0*/  I2FP.F32.S32 R6, R6 ;  /* 0x0000000600067245 */ /* 0x000fe20000201400 */
[--C-:B------:R-:W-:Y:S01]  /*1a6e0*/  IMAD.IADD R8, R222, 0x1, -R7.reuse ;  /* 0x00000001de087824 */ /* 0x100fe200078e0a07 */
[----:B------:R-:W-:Y:S01]  /*1a6f0*/  FSEL R189, R176, -INF , !P6 ;  /* 0xff800000b0bd7808 */ /* 0x000fe20007000000 */
[----:B------:R-:W-:Y:S01]  /*1a700*/  IMAD.IADD R7, R229, 0x1, -R7 ;  /* 0x00000001e5077824 */ /* 0x000fe200078e0a07 */
[----:B------:R-:W-:Y:S01]  /*1a710*/  ISETP.GT.AND P6, PT, R133, R5, PT ;  /* 0x000000058500720c */ /* 0x000fe20003fc4270 */
[----:B------:R-:W-:Y:S01]  /*1a720*/  FFMA.FTZ R14, R6, -UR6, R14 ;  /* 0x80000006060e7c23 */ /* 0x000fe2000801000e */
[----:B------:R-:W-:Y:S01]  /*1a730*/  FSEL R202, R141, -INF , !P0 ;  /* 0xff8000008dca7808 */ /* 0x000fe20004000000 */
[C---:B------:R-:W-:Y:S01]  /*1a740*/  VIADD R6, R0.reuse, 0x8 ;  /* 0x0000000800067836 */ /* 0x040fe20000000000 */
[----:B------:R-:W-:Y:S02]  /*1a750*/  FSEL R13, R13, -INF , !P6 ;  /* 0xff8000000d0d7808 */ /* 0x000fe40007000000 */
[C---:B------:R-:W-:Y:S02]  /*1a760*/  ISETP.GE.AND P0, PT, R0.reuse, R230, PT ;  /* 0x000000e60000720c */ /* 0x040fe40003f06270 */
[----:B------:R-:W-:Y:S02]  /*1a770*/  ISETP.GE.AND P6, PT, R0, R231, PT ;  /* 0x000000e70000720c */ /* 0x000fe40003fc6270 */
[----:B------:R-:W-:Y:S01]  /*1a780*/  IABS R0, R8 ;  /* 0x0000000800007213 */ /* 0x000fe20000000000 */
[--C-:B------:R-:W-:Y:S01]  /*1a790*/  IMAD.IADD R8, R222, 0x1, -R4.reuse ;  /* 0x00000001de087824 */ /* 0x100fe200078e0a04 */
[----:B------:R-:W-:Y:S01]  /*1a7a0*/  FSEL R185, R177, -INF , !P1 ;  /* 0xff800000b1b97808 */ /* 0x000fe20004800000 */
[----:B------:R-:W-:Y:S01]  /*1a7b0*/  IMAD.IADD R4, R229, 0x1, -R4 ;  /* 0x00000001e5047824 */ /* 0x000fe200078e0a04 */
[----:B------:R-:W-:Y:S02]  /*1a7c0*/  ISETP.GT.AND P1, PT, R133, R6, PT ;  /* 0x000000068500720c */ /* 0x000fe40003f24270 */
[----:B------:R-:W-:Y:S02]  /*1a7d0*/  IABS R9, R8 ;  /* 0x0000000800097213 */ /* 0x000fe40000000000 */
[----:B------:R-:W-:Y:S02]  /*1a7e0*/  I2FP.F32.S32 R0, R0 ;  /* 0x0000000000007245 */ /* 0x000fe40000201400 */
[----:B------:R-:W-:Y:S02]  /*1a7f0*/  IABS R8, R7 ;  /* 0x0000000700087213 */ /* 0x000fe40000000000 */
[----:B------:R-:W-:Y:S01]  /*1a800*/  FSEL R12, R12, -INF , !P1 ;  /* 0xff8000000c0c7808 */ /* 0x000fe20004800000 */
[----:B------:R-:W-:Y:S01]  /*1a810*/  FFMA.FTZ R16, R0, -UR6, R16 ;  /* 0x8000000600107c23 */ /* 0x000fe20008010010 */
[----:B------:R-:W-:Y:S01]  /*1a820*/  ISETP.GT.AND P1, PT, R2, R6, PT ;  /* 0x000000060200720c */ /* 0x000fe20003f24270 */
[----:B------:R-:W-:Y:S01]  /*1a830*/  IMAD.MOV.U32 R0, RZ, RZ, R9 ;  /* 0x000000ffff007224 */ /* 0x000fe200078e0009 */
[----:B------:R-:W-:Y:S01]  /*1a840*/  IABS R7, R4 ;  /* 0x0000000400077213 */ /* 0x000fe20000000000 */
[----:B------:R-:W-:Y:S01]  /*1a850*/  IMAD.MOV.U32 R4, RZ, RZ, R8 ;  /* 0x000000ffff047224 */ /* 0x000fe200078e0008 */
[----:B------:R-:W-:Y:S02]  /*1a860*/  FSEL R14, R14, -INF , !P1 ;  /* 0xff8000000e0e7808 */ /* 0x000fe40004800000 */
[----:B------:R-:W-:Y:S02]  /*1a870*/  ISETP.GT.AND P1, PT, R2, R5, PT ;  /* 0x000000050200720c */ /* 0x000fe40003f24270 */
[----:B------:R-:W-:Y:S02]  /*1a880*/  FSEL R186, R11, -INF , !P3 ;  /* 0xff8000000bba7808 */ /* 0x000fe40005800000 */
[----:B------:R-:W-:Y:S02]  /*1a890*/  ISETP.GE.AND P3, PT, R6, R230, PT ;  /* 0x000000e60600720c */ /* 0x000fe40003f66270 */
[----:B------:R-:W-:Y:S02]  /*1a8a0*/  I2FP.F32.S32 R4, R4 ;  /* 0x0000000400047245 */ /* 0x000fe40000201400 */
[----:B------:R-:W-:Y:S02]  /*1a8b0*/  FSEL R15, R15, -INF , !P1 ;  /* 0xff8000000f0f7808 */ /* 0x000fe40004800000 */
[----:B------:R-:W-:Y:S01]  /*1a8c0*/  FSEL R176, R179, -INF , !P0 ;  /* 0xff800000b3b07808 */ /* 0x000fe20004000000 */
[----:B------:R-:W-:Y:S01]  /*1a8d0*/  FFMA.FTZ R18, R4, -UR6, R18 ;  /* 0x8000000604127c23 */ /* 0x000fe20008010012 */
[----:B------:R-:W-:Y:S01]  /*1a8e0*/  FSEL R177, R180, -INF , !P2 ;  /* 0xff800000b4b17808 */ /* 0x000fe20005000000 */
[----:B------:R-:W-:Y:S01]  /*1a8f0*/  VIADD R4, R3, 0xfffffff8 ;  /* 0xfffffff803047836 */ /* 0x000fe20000000000 */
[----:B------:R-:W-:Y:S02]  /*1a900*/  FSEL R178, R181, -INF , !P6 ;  /* 0xff800000b5b27808 */ /* 0x000fe40007000000 */
[----:B------:R-:W-:Y:S01]  /*1a910*/  I2FP.F32.S32 R0, R0 ;  /* 0x0000000000007245 */ /* 0x000fe20000201400 */
[--C-:B------:R-:W-:Y:S01]  /*1a920*/  IMAD.IADD R8, R227, 0x1, -R4.reuse ;  /* 0x00000001e3087824 */ /* 0x100fe200078e0a04 */
[C---:B------:R-:W-:Y:S01]  /*1a930*/  ISETP.GT.AND P1, PT, R133.reuse, R134, PT ;  /* 0x000000868500720c */ /* 0x040fe20003f24270 */
[----:B------:R-:W-:Y:S01]  /*1a940*/  IMAD.IADD R10, R228, 0x1, -R4 ;  /* 0x00000001e40a7824 */ /* 0x000fe200078e0a04 */
[C---:B------:R-:W-:Y:S01]  /*1a950*/  ISETP.GT.AND P0, PT, R133.reuse, R182, PT ;  /* 0x000000b68500720c */ /* 0x040fe20003f04270 */
[----:B------:R-:W-:Y:S01]  /*1a960*/  FFMA.FTZ R17, R0, -UR6, R17 ;  /* 0x8000000600117c23 */ /* 0x000fe20008010011 */
[----:B------:R-:W-:Y:S01]  /*1a970*/  ISETP.GT.AND P2, PT, R133, R143, PT ;  /* 0x0000008f8500720c */ /* 0x000fe20003f44270 */
[----:B------:R-:W-:Y:S01]  /*1a980*/  VIADD R0, R3, 0xfffffff9 ;  /* 0xfffffff903007836 */ /* 0x000fe20000000000 */
[----:B------:R-:W-:Y:S02]  /*1a990*/  ISETP.GT.AND P6, PT, R133, R183, PT ;  /* 0x000000b78500720c */ /* 0x000fe40003fc4270 */
[----:B------:R-:W-:Y:S01]  /*1a9a0*/  FSEL R133, R12, -INF , !P3 ;  /* 0xff8000000c857808 */ /* 0x000fe20005800000 */
[----:B------:R-:W-:Y:S01]  /*1a9b0*/  VIADD R12, R3, 0x1 ;  /* 0x00000001030c7836 */ /* 0x000fe20000000000 */
[----:B------:R-:W-:Y:S02]  /*1a9c0*/  ISETP.GE.AND P3, PT, R5, R230, PT ;  /* 0x000000e60500720c */ /* 0x000fe40003f66270 */
[----:B------:R-:W-:Y:S01]  /*1a9d0*/  I2FP.F32.S32 R7, R7 ;  /* 0x0000000700077245 */ /* 0x000fe20000201400 */
[----:B------:R-:W-:Y:S01]  /*1a9e0*/  IMAD.IADD R11, R228, 0x1, -R12 ;  /* 0x00000001e40b7824 */ /* 0x000fe200078e0a0c */
[----:B------:R-:W-:Y:S02]  /*1a9f0*/  FSEL R179, R13, -INF , !P3 ;  /* 0xff8000000db37808 */ /* 0x000fe40005800000 */
[-C--:B------:R-:W-:Y:S01]  /*1aa00*/  ISETP.GE.AND P3, PT, R6, R231.reuse, PT ;  /* 0x000000e70600720c */ /* 0x080fe20003f66270 */
[----:B------:R-:W-:Y:S01]  /*1aa10*/  FFMA.FTZ R19, R7, -UR6, R19 ;  /* 0x8000000607137c23 */ /* 0x000fe20008010013 */
[----:B------:R-:W-:Y:S01]  /*1aa20*/  IABS R9, R8 ;  /* 0x0000000800097213 */ /* 0x000fe20000000000 */
[----:B------:R-:W-:Y:S01]  /*1aa30*/  IMAD.IADD R7, R227, 0x1, -R0 ;  /* 0x00000001e3077824 */ /* 0x000fe200078e0a00 */
[----:B------:R-:W-:Y:S02]  /*1aa40*/  FSEL R180, R14, -INF , !P3 ;  /* 0xff8000000eb47808 */ /* 0x000fe40005800000 */
[----:B------:R-:W-:Y:S02]  /*1aa50*/  ISETP.GE.AND P3, PT, R5, R231, PT ;  /* 0x000000e70500720c */ /* 0x000fe40003f66270 */
[----:B------:R-:W-:Y:S02]  /*1aa60*/  IABS R8, R7 ;  /* 0x0000000700087213 */ /* 0x000fe40000000000 */
[----:B------:R-:W-:Y:S02]  /*1aa70*/  IABS R7, R10 ;  /* 0x0000000a00077213 */ /* 0x000fe40000000000 */
[----:B------:R-:W-:Y:S02]  /*1aa80*/  FSEL R181, R15, -INF , !P3 ;  /* 0xff8000000fb57808 */ /* 0x000fe40005800000 */
[----:B------:R-:W-:Y:S02]  /*1aa90*/  ISETP.GT.AND P3, PT, R135, R6, PT ;  /* 0x000000068700720c */ /* 0x000fe40003f64270 */
[----:B------:R-:W-:Y:S02]  /*1aaa0*/  I2FP.F32.S32 R7, R7 ;  /* 0x0000000700077245 */ /* 0x000fe40000201400 */
[----:B------:R-:W-:Y:S02]  /*1aab0*/  I2FP.F32.S32 R8, R8 ;  /* 0x0000000800087245 */ /* 0x000fe40000201400 */
[----:B------:R-:W-:Y:S01]  /*1aac0*/  FSEL R16, R16, -INF , !P3 ;  /* 0xff80000010107808 */ /* 0x000fe20005800000 */
[----:B------:R-:W-:Y:S01]  /*1aad0*/  FFMA.FTZ R26, R7, -UR6, R26 ;  /* 0x80000006071a7c23 */ /* 0x000fe2000801001a */
[----:B------:R-:W-:Y:S01]  /*1aae0*/  I2FP.F32.S32 R9, R9 ;  /* 0x0000000900097245 */ /* 0x000fe20000201400 */
[----:B------:R-:W-:Y:S01]  /*1aaf0*/  FFMA.FTZ R25, R8, -UR6, R25 ;  /* 0x8000000608197c23 */ /* 0x000fe20008010019 */
[----:B------:R-:W-:Y:S01]  /*1ab00*/  ISETP.GT.AND P3, PT, R135, R5, PT ;  /* 0x000000058700720c */ /* 0x000fe20003f64270 */
[--C-:B------:R-:W-:Y:S02]  /*1ab10*/  IMAD.IADD R7, R227, 0x1, -R3.reuse ;  /* 0x00000001e3077824 */ /* 0x100fe400078e0a03 */
[----:B------:R-:W-:Y:S01]  /*1ab20*/  FFMA.FTZ R24, R9, -UR6, R24 ;  /* 0x8000000609187c23 */ /* 0x000fe20008010018 */
[----:B------:R-:W-:Y:S01]  /*1ab30*/  FSEL R17, R17, -INF , !P3 ;  /* 0xff80000011117808 */ /* 0x000fe20005800000 */
[----:B------:R-:W-:Y:S01]  /*1ab40*/  IMAD.IADD R8, R228, 0x1, -R3 ;  /* 0x00000001e4087824 */ /* 0x000fe200078e0a03 */
[----:B------:R-:W-:Y:S01]  /*1ab50*/  ISETP.GT.AND P3, PT, R136, R6, PT ;  /* 0x000000068800720c */ /* 0x000fe20003f64270 */
[----:B------:R-:W-:Y:S01]  /*1ab60*/  IMAD.IADD R9, R227, 0x1, -R12 ;  /* 0x00000001e3097824 */ /* 0x000fe200078e0a0c */
[----:B------:R-:W-:Y:S02]  /*1ab70*/  IABS R10, R7 ;  /* 0x00000007000a7213 */ /* 0x000fe40000000000 */
[----:B------:R-:W-:Y:S02]  /*1ab80*/  FSEL R18, R18, -INF , !P3 ;  /* 0xff80000012127808 */ /* 0x000fe40005800000 */
[----:B------:R-:W-:Y:S02]  /*1ab90*/  IABS R7, R8 ;  /* 0x0000000800077213 */ /* 0x000fe40000000000 */
[----:B------:R-:W-:Y:S02]  /*1aba0*/  ISETP.GT.AND P3, PT, R136, R5, PT ;  /* 0x000000058800720c */ /* 0x000fe40003f64270 */
[----:B------:R-:W-:Y:S01]  /*1abb0*/  IABS R8, R9 ;  /* 0x0000000900087213 */ /* 0x000fe20000000000 */
[----:B------:R-:W-:Y:S01]  /*1abc0*/  IMAD.MOV.U32 R9, RZ, RZ, R7 ;  /* 0x000000ffff097224 */ /* 0x000fe200078e0007 */
[----:B------:R-:W-:Y:S02]  /*1abd0*/  FSEL R19, R19, -INF , !P3 ;  /* 0xff80000013137808 */ /* 0x000fe40005800000 */
[----:B------:R-:W-:Y:S02]  /*1abe0*/  I2FP.F32.S32 R8, R8 ;  /* 0x0000000800087245 */ /* 0x000fe40000201400 */
[----:B------:R-:W-:Y:S02]  /*1abf0*/  ISETP.GT.AND P3, PT, R2, R134, PT ;  /* 0x000000860200720c */ /* 0x000fe40003f64270 */
[----:B------:R-:W-:Y:S01]  /*1ac00*/  FSEL R24, R24, -INF , !P1 ;  /* 0xff80000018187808 */ /* 0x000fe20004800000 */
[----:B------:R-:W-:Y:S01]  /*1ac10*/  FFMA.FTZ R29, R8, -UR6, R29 ;  /* 0x80000006081d7c23 */ /* 0x000fe2000801001d */
[----:B------:R-:W-:Y:S02]  /*1ac20*/  FSEL R25, R25, -INF , !P0 ;  /* 0xff80000019197808 */ /* 0x000fe40004000000 */
[----:B------:R-:W-:Y:S02]  /*1ac30*/  FSEL R26, R26, -INF , !P3 ;  /* 0xff8000001a1a7808 */ /* 0x000fe40005800000 */
[C---:B------:R-:W-:Y:S02]  /*1ac40*/  ISETP.GT.AND P1, PT, R2.reuse, R182, PT ;  /* 0x000000b60200720c */ /* 0x040fe40003f24270 */
[C---:B------:R-:W-:Y:S02]  /*1ac50*/  ISETP.GT.AND P3, PT, R2.reuse, R183, PT ;  /* 0x000000b70200720c */ /* 0x040fe40003f64270 */
[----:B------:R-:W-:Y:S01]  /*1ac60*/  ISETP.GT.AND P0, PT, R2, R143, PT ;  /* 0x0000008f0200720c */ /* 0x000fe20003f04270 */
[----:B------:R-:W-:Y:S01]  /*1ac70*/  IMAD.IADD R2, R228, 0x1, -R0 ;  /* 0x00000001e4027824 */ /* 0x000fe200078e0a00 */
[----:B------:R-:W-:Y:S02]  /*1ac80*/  FSEL R29, R29, -INF , !P6 ;  /* 0xff8000001d1d7808 */ /* 0x000fe40007000000 */
[----:B------:R-:W-:Y:S02]  /*1ac90*/  ISETP.GE.AND P6, PT, R134, R230, PT ;  /* 0x000000e68600720c */ /* 0x000fe40003fc6270 */
[----:B------:R-:W-:Y:S02]  /*1aca0*/  IABS R2, R2 ;  /* 0x0000000200027213 */ /* 0x000fe40000000000 */
[----:B------:R-:W-:Y:S02]  /*1acb0*/  FSEL R203, R24, -INF , !P6 ;  /* 0xff80000018cb7808 */ /* 0x000fe40007000000 */
[----:B------:R-:W-:Y:S02]  /*1acc0*/  ISETP.GE.AND P6, PT, R182, R230, PT ;  /* 0x000000e6b600720c */ /* 0x000fe40003fc6270 */
[----:B------:R-:W-:Y:S02]  /*1acd0*/  I2FP.F32.S32 R7, R2 ;  /* 0x0000000200077245 */ /* 0x000fe40000201400 */
[----:B------:R-:W-:Y:S02]  /*1ace0*/  IABS R2, R11 ;  /* 0x0000000b00027213 */ /* 0x000fe40000000000 */
[----:B------:R-:W-:Y:S01]  /*1acf0*/  FSEL R205, R25, -INF , !P6 ;  /* 0xff80000019cd7808 */ /* 0x000fe20007000000 */
[----:B------:R-:W-:Y:S01]  /*1ad00*/  FFMA.FTZ R27, R7, -UR6, R27 ;  /* 0x80000006071b7c23 */ /* 0x000fe2000801001b */
[----:B------:R-:W-:Y:S01]  /*1ad10*/  ISETP.GE.AND P6, PT, R134, R231, PT ;  /* 0x000000e78600720c */ /* 0x000fe20003fc6270 */
[----:B------:R-:W-:Y:S01]  /*1ad20*/  IMAD.IADD R7, R222, 0x1, -R3 ;  /* 0x00000001de077824 */ /* 0x000fe200078e0a03 */
[----:B------:R-:W-:Y:S01]  /*1ad30*/  I2FP.F32.S32 R10, R10 ;  /* 0x0000000a000a7245 */ /* 0x000fe20000201400 */
[----:B------:R-:W5:Y:S01]  /*1ad40*/  LDL.64 R24, [R1+0x58] ;  /* 0x0000580001187983 */ /* 0x000f620000100a00 */
[----:B------:R-:W-:Y:S02]  /*1ad50*/  I2FP.F32.S32 R9, R9 ;  /* 0x0000000900097245 */ /* 0x000fe40000201400 */
[----:B------:R-:W-:Y:S01]  /*1ad60*/  I2FP.F32.S32 R2, R2 ;  /* 0x0000000200027245 */ /* 0x000fe20000201400 */
[----:B------:R-:W-:Y:S01]  /*1ad70*/  FFMA.FTZ R28, R10, -UR6, R28 ;  /* 0x800000060a1c7c23 */ /* 0x000fe2000801001c */
[----:B------:R-:W-:Y:S01]  /*1ad80*/  FSEL R206, R26, -INF , !P6 ;  /* 0xff8000001ace7808 */ /* 0x000fe20007000000 */
[----:B------:R-:W-:Y:S01]  /*1ad90*/  FFMA.FTZ R30, R9, -UR6, R30 ;  /* 0x80000006091e7c23 */ /* 0x000fe2000801001e */
[----:B------:R-:W-:Y:S01]  /*1ada0*/  FSEL R27, R27, -INF , !P1 ;  /* 0xff8000001b1b7808 */ /* 0x000fe20004800000 */
[----:B------:R-:W-:Y:S01]  /*1adb0*/  FFMA.FTZ R31, R2, -UR6, R31 ;  /* 0x80000006021f7c23 */ /* 0x000fe2000801001f */
[----:B------:R-:W-:Y:S01]  /*1adc0*/  ISETP.GE.AND P6, PT, R182, R231, PT ;  /* 0x000000e7b600720c */ /* 0x000fe20003fc6270 */
[--C-:B------:R-:W-:Y:S01]  /*1add0*/  IMAD.IADD R2, R222, 0x1, -R0.reuse ;  /* 0x00000001de027824 */ /* 0x100fe200078e0a00 */
[----:B------:R-:W-:Y:S01]  /*1ade0*/  FSEL R28, R28, -INF , !P2 ;  /* 0xff8000001c1c7808 */ /* 0x000fe20005000000 */
[----:B------:R-:W-:Y:S01]  /*1adf0*/  IMAD.IADD R0, R229, 0x1, -R0 ;  /* 0x00000001e5007824 */ /* 0x000fe200078e0a00 */
[----:B------:R-:W-:Y:S01]  /*1ae00*/  FSEL R208, R27, -INF , !P6 ;  /* 0xff8000001bd07808 */ /* 0x000fe20007000000 */
[----:B------:R-:W-:Y:S01]  /*1ae10*/  IMAD.IADD R9, R222, 0x1, -R12 ;  /* 0x00000001de097824 */ /* 0x000fe200078e0a0c */
[----:B------:R-:W-:Y:S01]  /*1ae20*/  ISETP.GE.AND P6, PT, R143, R230, PT ;  /* 0x000000e68f00720c */ /* 0x000fe20003fc6270 */
[----:B------:R-:W5:Y:S01]  /*1ae30*/  LDL.64 R26, [R1+0x68] ;  /* 0x00006800011a7983 */ /* 0x000f620000100a00 */
[----:B------:R-:W-:Y:S02]  /*1ae40*/  FSEL R30, R30, -INF , !P0 ;  /* 0xff8000001e1e7808 */ /* 0x000fe40004000000 */
[----:B------:R-:W-:Y:S02]  /*1ae50*/  FSEL R31, R31, -INF , !P3 ;  /* 0xff8000001f1f7808 */ /* 0x000fe40005800000 */
[CC--:B------:R-:W-:Y:S02]  /*1ae60*/  ISETP.GE.AND P0, PT, R5.reuse, R223.reuse, PT ;  /* 0x000000df0500720c */ /* 0x0c0fe40003f06270 */
[----:B------:R-:W-:Y:S01]  /*1ae70*/  ISETP.GE.AND P3, PT, R5, R226, PT ;  /* 0x000000e20500720c */ /* 0x000fe20003f66270 */
[--C-:B------:R-:W-:Y:S01]  /*1ae80*/  IMAD.IADD R5, R222, 0x1, -R4.reuse ;  /* 0x00000001de057824 */ /* 0x100fe200078e0a04 */
[----:B------:R-:W-:Y:S01]  /*1ae90*/  FSEL R211, R28, -INF , !P6 ;  /* 0xff8000001cd37808 */ /* 0x000fe20007000000 */
[----:B------:R-:W-:Y:S01]  /*1aea0*/  IMAD.IADD R4, R229, 0x1, -R4 ;  /* 0x00000001e5047824 */ /* 0x000fe200078e0a04 */
[----:B------:R-:W-:Y:S02]  /*1aeb0*/  ISETP.GE.AND P6, PT, R183, R230, PT ;  /* 0x000000e6b700720c */ /* 0x000fe40003fc6270 */
[C---:B------:R-:W-:Y:S02]  /*1aec0*/  ISETP.GE.AND P1, PT, R6.reuse, R223, PT ;  /* 0x000000df0600720c */ /* 0x040fe40003f26270 */
[----:B------:R-:W-:Y:S02]  /*1aed0*/  ISETP.GE.AND P2, PT, R6, R226, PT ;  /* 0x000000e20600720c */ /* 0x000fe40003f46270 */
[----:B------:R-:W-:Y:S02]  /*1aee0*/  FSEL R232, R29, -INF , !P6 ;  /* 0xff8000001de87808 */ /* 0x000fe40007000000 */
[----:B------:R-:W-:Y:S01]  /*1aef0*/  IABS R6, R5 ;  /* 0x0000000500067213 */ /* 0x000fe20000000000 */
[----:B------:R-:W5:Y:S01]  /*1af00*/  LDL.64 R28, [R1+0x60] ;  /* 0x00006000011c7983 */ /* 0x000f620000100a00 */
[----:B------:R-:W-:Y:S02]  /*1af10*/  IABS R5, R4 ;  /* 0x0000000400057213 */ /* 0x000fe40000000000 */
[-C--:B------:R-:W-:Y:S01]  /*1af20*/  ISETP.GE.AND P6, PT, R143, R231.reuse, PT ;  /* 0x000000e78f00720c */ /* 0x080fe20003fc6270 */
[----:B------:R-:W-:Y:S01]  /*1af30*/  IMAD.MOV.U32 R4, RZ, RZ, R6 ;  /* 0x000000ffff047224 */ /* 0x000fe200078e0006 */
[----:B------:R-:W-:Y:S02]  /*1af40*/  IABS R2, R2 ;  /* 0x0000000200027213 */ /* 0x000fe40000000000 */
[----:B------:R-:W-:Y:S02]  /*1af50*/  FSEL R137, R30, -INF , !P6 ;  /* 0xff8000001e897808 */ /* 0x000fe40007000000 */
[----:B------:R-:W-:Y:S02]  /*1af60*/  I2FP.F32.S32 R4, R4 ;  /* 0x0000000400047245 */ /* 0x000fe40000201400 */
[----:B------:R-:W-:Y:S02]  /*1af70*/  ISETP.GE.AND P6, PT, R183, R231, PT ;  /* 0x000000e7b700720c */ /* 0x000fe40003fc6270 */
[----:B------:R-:W-:Y:S01]  /*1af80*/  I2FP.F32.S32 R2, R2 ;  /* 0x0000000200027245 */ /* 0x000fe20000201400 */
[----:B------:R-:W-:Y:S01]  /*1af90*/  FFMA.FTZ R20, R4, -UR6, R20 ;  /* 0x8000000604147c23 */ /* 0x000fe20008010014 */
[----:B------:R-:W-:Y:S02]  /*1afa0*/  I2FP.F32.S32 R4, R5 ;  /* 0x0000000500047245 */ /* 0x000fe40000201400 */
[----:B------:R-:W-:Y:S01]  /*1afb0*/  IABS R5, R0 ;  /* 0x0000000000057213 */ /* 0x000fe20000000000 */
[----:B------:R-:W-:Y:S01]  /*1afc0*/  FFMA.FTZ R21, R2, -UR6, R21 ;  /* 0x8000000602157c23 */ /* 0x000fe20008010015 */
[----:B------:R-:W-:Y:S01]  /*1afd0*/  FSEL R141, R31, -INF , !P6 ;  /* 0xff8000001f8d7808 */ /* 0x000fe20007000000 */
[----:B------:R-:W-:Y:S01]  /*1afe0*/  FFMA.FTZ R22, R4, -UR6, R22 ;  /* 0x8000000604167c23 */ /* 0x000fe20008010016 */
[----:B------:R-:W-:Y:S02]  /*1aff0*/  I2FP.F32.S32 R5, R5 ;  /* 0x0000000500057245 */ /* 0x000fe40000201400 */
[----:B------:R-:W-:Y:S02]  /*1b000*/  ISETP.GT.AND P6, PT, R135, R134, PT ;  /* 0x000000868700720c */ /* 0x000fe40003fc4270 */
[----:B------:R-:W-:Y:S01]  /*1b010*/  IABS R7, R7 ;  /* 0x0000000700077213 */ /* 0x000fe20000000000 */
[----:B------:R-:W-:Y:S01]  /*1b020*/  FFMA.FTZ R23, R5, -UR6, R23 ;  /* 0x8000000605177c23 */ /* 0x000fe20008010017 */
[----:B------:R-:W-:Y:S02]  /*1b030*/  FSEL R5, R16, -INF , !P1 ;  /* 0xff80000010057808 */ /* 0x000fe40004800000 */
[----:B------:R-:W-:Y:S01]  /*1b040*/  FSEL R20, R20, -INF , !P6 ;  /* 0xff80000014147808 */ /* 0x000fe20007000000 */
[----:B------:R-:W-:Y:S01]  /*1b050*/  IMAD.MOV.U32 R8, RZ, RZ, R7 ;  /* 0x000000ffff087224 */ /* 0x000fe200078e0007 */
[-C--:B------:R-:W-:Y:S02]  /*1b060*/  ISETP.GT.AND P1, PT, R136, R182.reuse, PT ;  /* 0x000000b68800720c */ /* 0x080fe40003f24270 */
[----:B------:R-:W-:Y:S02]  /*1b070*/  ISETP.GT.AND P6, PT, R135, R182, PT ;  /* 0x000000b68700720c */ /* 0x000fe40003fc4270 */
[----:B------:R-:W-:Y:S02]  /*1b080*/  FSEL R23, R23, -INF , !P1 ;  /* 0xff80000017177808 */ /* 0x000fe40004800000 */
[----:B------:R-:W-:Y:S02]  /*1b090*/  FSEL R21, R21, -INF , !P6 ;  /* 0xff80000015157808 */ /* 0x000fe40007000000 */
[----:B------:R-:W-:Y:S02]  /*1b0a0*/  ISETP.GE.AND P1, PT, R134, R223, PT ;  /* 0x000000df8600720c */ /* 0x000fe40003f26270 */
[----:B------:R-:W-:Y:S02]  /*1b0b0*/  ISETP.GT.AND P6, PT, R136, R134, PT ;  /* 0x000000868800720c */ /* 0x000fe40003fc4270 */
[----:B------:R-:W-:Y:S02]  /*1b0c0*/  FSEL R243, R20, -INF , !P1 ;  /* 0xff80000014f37808 */ /* 0x000fe40004800000 */
[----:B------:R-:W-:Y:S02]  /*1b0d0*/  FSEL R7, R18, -INF , !P2 ;  /* 0xff80000012077808 */ /* 0x000fe40005000000 */
[----:B------:R-:W-:Y:S02]  /*1b0e0*/  FSEL R22, R22, -INF , !P6 ;  /* 0xff80000016167808 */ /* 0x000fe40007000000 */
[-C--:B------:R-:W-:Y:S02]  /*1b0f0*/  ISETP.GE.AND P2, PT, R134, R226.reuse, PT ;  /* 0x000000e28600720c */ /* 0x080fe40003f46270 */
[----:B------:R-:W-:Y:S02]  /*1b100*/  ISETP.GE.AND P1, PT, R182, R226, PT ;  /* 0x000000e2b600720c */ /* 0x000fe40003f26270 */
[----:B------:R-:W-:Y:S02]  /*1b110*/  FSEL R237, R22, -INF , !P2 ;  /* 0xff80000016ed7808 */ /* 0x000fe40005000000 */
[----:B------:R-:W-:Y:S02]  /*1b120*/  FSEL R236, R23, -INF , !P1 ;  /* 0xff80000017ec7808 */ /* 0x000fe40004800000 */
[----:B------:R-:W5:Y:S01]  /*1b130*/  LDL.64 R22, [R1+0x50] ;  /* 0x0000500001167983 */ /* 0x000f620000100a00 */
[----:B------:R-:W-:Y:S02]  /*1b140*/  FMNMX3.FTZ R2, R132, R176, R177, !PT ;  /* 0x000000b084027276 */ /* 0x000fe400078100b1 */
[----:B------:R-:W-:Y:S02]  /*1b150*/  FMNMX3.FTZ R0, R138, R178, R186, !PT ;  /* 0x000000b28a007276 */ /* 0x000fe400078100ba */
[----:B------:R-:W-:Y:S02]  /*1b160*/  FMNMX3.FTZ R2, R2, R133, R179, !PT ;  /* 0x0000008502027276 */ /* 0x000fe400078100b3 */
[----:B------:R-:W-:Y:S02]  /*1b170*/  FMNMX3.FTZ R0, R0, R180, R181, !PT ;  /* 0x000000b400007276 */ /* 0x000fe400078100b5 */
[----:B------:R-:W-:Y:S02]  /*1b180*/  FMNMX3.FTZ R4, R2, R203, R205, !PT ;  /* 0x000000cb02047276 */ /* 0x000fe400078100cd */
[----:B------:R-:W-:Y:S02]  /*1b190*/  FMNMX3.FTZ R0, R0, R206, R208, !PT ;  /* 0x000000ce00007276 */ /* 0x000fe400078100d0 */
[----:B------:R-:W-:Y:S02]  /*1b1a0*/  FMNMX3.FTZ R4, R4, R211, R232, !PT ;  /* 0x000000d304047276 */ /* 0x000fe400078100e8 */
[----:B------:R-:W-:Y:S02]  /*1b1b0*/  FMNMX3.FTZ R0, R0, R137, R141, !PT ;  /* 0x0000008900007276 */ /* 0x000fe4000781008d */
[----:B------:R-:W-:Y:S01]  /*1b1c0*/  IABS R10, R9 ;  /* 0x00000009000a7213 */ /* 0x000fe20000000000 */
[----:B------:R-:W1:Y:S01]  /*1b1d0*/  SHFL.BFLY PT, R11, R4, 0x2, 0x1f ;  /* 0x0c401f00040b7f89 */ /* 0x000e6200000e0000 */
[----:B------:R-:W-:Y:S02]  /*1b1e0*/  FSEL R6, R17, -INF , !P0 ;  /* 0xff80000011067808 */ /* 0x000fe40004000000 */
[----:B------:R-:W-:Y:S05]  /*1b1f0*/  I2FP.F32.S32 R9, R8 ;  /* 0x0000000800097245 */ /* 0x000fea0000201400 */
[----:B------:R-:W2:Y:S01]  /*1b200*/  SHFL.BFLY PT, R2, R0, 0x2, 0x1f ;  /* 0x0c401f0000027f89 */ /* 0x000ea200000e0000 */
[C---:B------:R-:W-:Y:S02]  /*1b210*/  ISETP.GT.AND P0, PT, R135.reuse, R143, PT ;  /* 0x0000008f8700720c */ /* 0x040fe40003f04270 */
[----:B------:R-:W-:Y:S01]  /*1b220*/  ISETP.GT.AND P6, PT, R135, R183, PT ;  /* 0x000000b78700720c */ /* 0x000fe20003fc4270 */
[----:B------:R-:W-:Y:S01]  /*1b230*/  FFMA.FTZ R32, R9, -UR6, R32 ;  /* 0x8000000609207c23 */ /* 0x000fe20008010020 */
[----:B------:R-:W-:Y:S02]  /*1b240*/  FSEL R8, R19, -INF , !P3 ;  /* 0xff80000013087808 */ /* 0x000fe40005800000 */
[----:B------:R-:W-:Y:S02]  /*1b250*/  ISETP.GE.AND P3, PT, R182, R223, PT ;  /* 0x000000dfb600720c */ /* 0x000fe40003f66270 */
[----:B------:R-:W-:Y:S02]  /*1b260*/  FSEL R32, R32, -INF , !P0 ;  /* 0xff80000020207808 */ /* 0x000fe40004000000 */
[----:B------:R-:W-:Y:S02]  /*1b270*/  FSEL R240, R21, -INF , !P3 ;  /* 0xff80000015f07808 */ /* 0x000fe40005800000 */
[C---:B------:R-:W-:Y:S02]  /*1b280*/  ISETP.GT.AND P3, PT, R136.reuse, R143, PT ;  /* 0x0000008f8800720c */ /* 0x040fe40003f64270 */
[----:B------:R-:W-:Y:S02]  /*1b290*/  ISETP.GT.AND P0, PT, R136, R183, PT ;  /* 0x000000b78800720c */ /* 0x000fe40003f04270 */
[----:B------:R-:W-:Y:S02]  /*1b2a0*/  ISETP.GE.AND P2, PT, R183, R226, PT ;  /* 0x000000e2b700720c */ /* 0x000fe40003f46270 */
[----:B-1----:R-:W-:Y:S01]  /*1b2b0*/  FMNMX.FTZ R135, R4, R11, !PT ;  /* 0x0000000b04877209 */ /* 0x002fe20007810000 */
[C---:B------:R-:W-:Y:S02]  /*1b2c0*/  IMAD.IADD R4, R229.reuse, 0x1, -R3 ;  /* 0x00000001e5047824 */ /* 0x040fe400078e0a03 */
[----:B------:R-:W-:Y:S01]  /*1b2d0*/  IMAD.IADD R3, R229, 0x1, -R12 ;  /* 0x00000001e5037824 */ /* 0x000fe200078e0a0c */
[----:B--2---:R-:W-:Y:S01]  /*1b2e0*/  FMNMX.FTZ R0, R0, R2, !PT ;  /* 0x0000000200007209 */ /* 0x004fe20007810000 */
[----:B------:R-:W1:Y:S01]  /*1b2f0*/  SHFL.BFLY PT, R9, R135, 0x1, 0x1f ;  /* 0x0c201f0087097f89 */ /* 0x000e6200000e0000 */
[----:B------:R-:W-:Y:S02]  /*1b300*/  I2FP.F32.S32 R2, R10 ;  /* 0x0000000a00027245 */ /* 0x000fe40000201400 */
[----:B------:R-:W-:Y:S02]  /*1b310*/  IABS R4, R4 ;  /* 0x0000000400047213 */ /* 0x000fe40000000000 */
[----:B------:R-:W-:Y:S01]  /*1b320*/  IABS R10, R3 ;  /* 0x00000003000a7213 */ /* 0x000fe20000000000 */
[----:B------:R-:W-:Y:S01]  /*1b330*/  FFMA.FTZ R33, R2, -UR6, R33 ;  /* 0x8000000602217c23 */ /* 0x000fe20008010021 */
[----:B------:R-:W-:Y:S01]  /*1b340*/  I2FP.F32.S32 R4, R4 ;  /* 0x0000000400047245 */ /* 0x000fe20000201400 */
[----:B------:R-:W2:Y:S01]  /*1b350*/  SHFL.BFLY PT, R2, R0, 0x1, 0x1f ;  /* 0x0c201f0000027f89 */ /* 0x000ea200000e0000 */
[----:B------:R-:W-:Y:S02]  /*1b360*/  FMNMX3.FTZ R3, R139, R184, R185, !PT ;  /* 0x000000b88b037276 */ /* 0x000fe400078100b9 */
[----:B------:R-:W-:Y:S01]  /*1b370*/  FSEL R33, R33, -INF , !P6 ;  /* 0xff80000021217808 */ /* 0x000fe20007000000 */
[----:B------:R-:W-:Y:S01]  /*1b380*/  FFMA.FTZ R34, R4, -UR6, R34 ;  /* 0x8000000604227c23 */ /* 0x000fe20008010022 */
[-C--:B------:R-:W-:Y:S02]  /*1b390*/  ISETP.GE.AND P6, PT, R143, R223.reuse, PT ;  /* 0x000000df8f00720c */ /* 0x080fe40003fc6270 */
[----:B------:R-:W-:Y:S01]  /*1b3a0*/  LOP3.LUT R4, R192, UR22, RZ, 0x3c, !PT ;  /* 0x00000016c0047c12 */ /* 0x000fe2000f8e3cff */
[----:B------:R-:W-:Y:S01]  /*1b3b0*/  UIADD3 UR22, UPT, UPT, UR22, -0x1, URZ ;  /* 0xffffffff16167890 */ /* 0x000fe2000fffe0ff */
[----:B------:R-:W-:Y:S02]  /*1b3c0*/  FSEL R204, R32, -INF , !P6 ;  /* 0xff80000020cc7808 */ /* 0x000fe40007000000 */
[----:B------:R-:W-:Y:S01]  /*1b3d0*/  ISETP.GE.AND P6, PT, R183, R223, PT ;  /* 0x000000dfb700720c */ /* 0x000fe20003fc6270 */
[----:B------:R-:W-:Y:S01]  /*1b3e0*/  IMAD.WIDE.U32 R14, R4, -0x326172a9, RZ ;  /* 0xcd9e8d57040e7825 */ /* 0x000fe200078e00ff */
[----:B------:R-:W-:Y:S02]  /*1b3f0*/  FMNMX3.FTZ R3, R3, R5, R6, !PT ;  /* 0x0000000503037276 */ /* 0x000fe40007810006 */
[----:B------:R-:W-:Y:S02]  /*1b400*/  FSEL R207, R33, -INF , !P6 ;  /* 0xff80000021cf7808 */ /* 0x000fe40007000000 */
[----:B-1----:R-:W-:Y:S02]  /*1b410*/  FMNMX.FTZ R135, R135, R9, !PT ;  /* 0x0000000987877209 */ /* 0x002fe40007810000 */
[----:B------:R-:W-:Y:S02]  /*1b420*/  ISETP.GE.AND P6, PT, R143, R226, PT ;  /* 0x000000e28f00720c */ /* 0x000fe40003fc6270 */
[C---:B------:R-:W-:Y:S01]  /*1b430*/  FSETP.NEU.FTZ.AND P1, PT, R135.reuse, -INF , PT ;  /* 0xff8000008700780b */ /* 0x040fe20003f3d000 */
[----:B------:R-:W-:Y:S01]  /*1b440*/  FMUL.FTZ R143, R135, UR4 ;  /* 0x00000004878f7c20 */ /* 0x000fe20008410000 */
[----:B------:R-:W-:Y:S02]  /*1b450*/  FMNMX3.FTZ R3, R3, R243, R240, !PT ;  /* 0x000000f303037276 */ /* 0x000fe400078100f0 */
[----:B--2---:R-:W-:Y:S01]  /*1b460*/  FMNMX.FTZ R136, R0, R2, !PT ;  /* 0x0000000200887209 */ /* 0x004fe20007810000 */
[----:B------:R-:W-:Y:S01]  /*1b470*/  VIADD R2, R225, 0x76cf5d0a ;  /* 0x76cf5d0ae1027836 */ /* 0x000fe20000000000 */
[----:B------:R-:W-:Y:S02]  /*1b480*/  FMNMX3.FTZ R0, R140, R189, R202, !PT ;  /* 0x000000bd8c007276 */ /* 0x000fe400078100ca */
[----:B------:R-:W-:Y:S02]  /*1b490*/  FSEL R143, R143, RZ, P1 ;  /* 0x000000ff8f8f7208 */ /* 0x000fe40000800000 */
[----:B------:R-:W-:Y:S02]  /*1b4a0*/  FMNMX3.FTZ R0, R0, R7, R8, !PT ;  /* 0x0000000700007276 */ /* 0x000fe40007810008 */
[----:B------:R-:W-:Y:S02]  /*1b4b0*/  FMNMX3.FTZ R3, R3, R204, R207, !PT ;  /* 0x000000cc03037276 */ /* 0x000fe400078100cf */
[----:B------:R-:W-:Y:S01]  /*1b4c0*/  FMNMX3.FTZ R4, R0, R237, R236, !PT ;  /* 0x000000ed00047276 */ /* 0x000fe200078100ec */
[----:B------:R-:W-:Y:S01]  /*1b4d0*/  FFMA.FTZ R0, R176, UR4, -R143 ;  /* 0x00000004b0007c23 */ /* 0x000fe2000801088f */
[----:B------:R-:W-:Y:S01]  /*1b4e0*/  I2FP.F32.S32 R10, R10 ;  /* 0x0000000a000a7245 */ /* 0x000fe20000201400 */
[----:B------:R-:W1:Y:S01]  /*1b4f0*/  SHFL.BFLY PT, R134, R3, 0x2, 0x1f ;  /* 0x0c401f0003867f89 */ /* 0x000e6200000e0000 */
[C---:B---3--:R-:W-:Y:S01]  /*1b500*/  LOP3.LUT R12, R15.reuse, R191, RZ, 0x3c, !PT ;  /* 0x000000bf0f0c7212 */ /* 0x048fe200078e3cff */
[----:B------:R2:W-:Y:S01]  /*1b510*/  MUFU.EX2 R235, R0 ;  /* 0x0000000000eb7308 */ /* 0x0005e20000000800 */
[----:B----4-:R-:W-:Y:S01]  /*1b520*/  LOP3.LUT R11, R14, R190, RZ, 0x3c, !PT ;  /* 0x000000be0e0b7212 */ /* 0x010fe200078e3cff */
[----:B------:R-:W-:Y:S01]  /*1b530*/  FFMA.FTZ R35, R10, -UR6, R35 ;  /* 0x800000060a237c23 */ /* 0x000fe20008010023 */
[----:B-----5:R-:W-:Y:S02]  /*1b540*/  LOP3.LUT R9, R14, R187, RZ, 0x3c, !PT ;  /* 0x000000bb0e097212 */ /* 0x020fe400078e3cff */
[----:B------:R-:W-:Y:S01]  /*1b550*/  LOP3.LUT R10, R15, R188, RZ, 0x3c, !PT ;  /* 0x000000bc0f0a7212 */ /* 0x000fe200078e3cff */
[----:B------:R-:W-:Y:S01]  /*1b560*/  IMAD.WIDE.U32 R14, R12, -0x2daee0ad, RZ ;  /* 0xd2511f530c0e7825 */ /* 0x000fe200078e00ff */
[----:B------:R-:W-:Y:S03]  /*1b570*/  FSEL R35, R35, -INF , !P0 ;  /* 0xff80000023237808 */ /* 0x000fe60004000000 */
[C---:B------:R-:W-:Y:S01]  /*1b580*/  FMUL.FTZ R188, R136.reuse, UR4 ;  /* 0x0000000488bc7c20 */ /* 0x040fe20008410000 */
[----:B------:R-:W-:Y:S01]  /*1b590*/  IMAD.WIDE.U32 R20, R9, -0x2daee0ad, RZ ;  /* 0xd2511f5309147825 */ /* 0x000fe200078e00ff */
[----:B------:R-:W-:Y:S02]  /*1b5a0*/  FSETP.NEU.FTZ.AND P0, PT, R136, -INF , PT ;  /* 0xff8000008800780b */ /* 0x000fe40003f1d000 */
[----:B------:R-:W-:Y:S01]  /*1b5b0*/  FSEL R34, R34, -INF , !P3 ;  /* 0xff80000022227808 */ /* 0x000fe20005800000 */
[----:B------:R-:W-:Y:S01]  /*1b5c0*/  IMAD.WIDE.U32 R16, R10, -0x2daee0ad, RZ ;  /* 0xd2511f530a107825 */ /* 0x000fe200078e00ff */
[----:B------:R-:W-:Y:S03]  /*1b5d0*/  FSEL R188, R188, RZ, P0 ;  /* 0x000000ffbcbc7208 */ /* 0x000fe60000000000 */
[----:B--2---:R-:W-:Y:S01]  /*1b5e0*/  FFMA.FTZ R0, R177, UR4, -R143 ;  /* 0x00000004b1007c23 */ /* 0x004fe2000801088f */
[----:B------:R-:W-:Y:S01]  /*1b5f0*/  IMAD.WIDE.U32 R18, R11, -0x2daee0ad, RZ ;  /* 0xd2511f530b127825 */ /* 0x000fe200078e00ff */
[----:B------:R-:W-:Y:S02]  /*1b600*/  FSEL R252, R34, -INF , !P6 ;  /* 0xff80000022fc7808 */ /* 0x000fe40007000000 */
[----:B------:R2:W3:Y:S01]  /*1b610*/  MUFU.EX2 R251, R0 ;  /* 0x0000000000fb7308 */ /* 0x0004e20000000800 */
[----:B------:R-:W-:Y:S01]  /*1b620*/  FSEL R248, R35, -INF , !P2 ;  /* 0xff80000023f87808 */ /* 0x000fe20005000000 */
[--C-:B------:R-:W-:Y:S01]  /*1b630*/  FFMA.FTZ R10, R186, UR4, -R188.reuse ;  /* 0x00000004ba0a7c23 */ /* 0x100fe200080108bc */
[----:B-1----:R-:W-:Y:S01]  /*1b640*/  FMNMX.FTZ R134, R3, R134, !PT ;  /* 0x0000008603867209 */ /* 0x002fe20007810000 */
[----:B------:R-:W-:Y:S01]  /*1b650*/  FFMA.FTZ R3, R178, UR4, -R188 ;  /* 0x00000004b2037c23 */ /* 0x000fe200080108bc */
[----:B------:R-:W-:Y:S01]  /*1b660*/  FMNMX3.FTZ R4, R4, R252, R248, !PT ;  /* 0x000000fc04047276 */ /* 0x000fe200078100f8 */
[----:B------:R-:W-:Y:S04]  /*1b670*/  FFMA.FTZ R137, R137, UR4, -R188 ;  /* 0x0000000489897c23 */ /* 0x000fe800080108bc */
[----:B------:R1:W-:Y:S01]  /*1b680*/  MUFU.EX2 R250, R3 ;  /* 0x0000000300fa7308 */ /* 0x0003e20000000800 */
[----:B------:R-:W4:Y:S09]  /*1b690*/  SHFL.BFLY PT, R13, R4, 0x2, 0x1f ;  /* 0x0c401f00040d7f89 */ /* 0x000f3200000e0000 */
[----:B------:R-:W-:Y:S01]  /*1b6a0*/  MUFU.EX2 R249, R10 ;  /* 0x0000000a00f97308 */ /* 0x000fe20000000800 */
[----:B--2---:R-:W-:Y:S05]  /*1b6b0*/  VIADD R0, R225, 0x32370b8f ;  /* 0x32370b8fe1007836 */ /* 0x004fea0000000000 */
[C---:B------:R-:W-:Y:S02]  /*1b6c0*/  LOP3.LUT R11, R0.reuse, R16, R21, 0x96, !PT ;  /* 0x00000010000b7212 */ /* 0x040fe400078e9615 */
[----:B-1----:R-:W-:Y:S01]  /*1b6d0*/  LOP3.LUT R3, R0, R14, R19, 0x96, !PT ;  /* 0x0000000e00037212 */ /* 0x002fe200078e9613 */
[----:B------:R-:W-:Y:S01]  /*1b6e0*/  VIADD R0, R224, 0xdaa66d2b ;  /* 0xdaa66d2be0007836 */ /* 0x000fe20000000000 */
[----:B------:R-:W1:Y:S01]  /*1b6f0*/  SHFL.BFLY PT, R14, R134, 0x1, 0x1f ;  /* 0x0c201f00860e7f89 */ /* 0x000e6200000e0000 */
[----:B------:R-:W-:Y:S04]  /*1b700*/  IMAD.WIDE.U32 R198, R11, -0x326172a9, RZ ;  /* 0xcd9e8d570bc67825 */ /* 0x000fe800078e00ff */
[----:B------:R-:W-:Y:S01]  /*1b710*/  IMAD.WIDE.U32 R192, R3, -0x326172a9, RZ ;  /* 0xcd9e8d5703c07825 */ /* 0x000fe200078e00ff */
[----:B----4-:R-:W-:Y:S02]  /*1b720*/  FMNMX.FTZ R4, R4, R13, !PT ;  /* 0x0000000d04047209 */ /* 0x010fe40007810000 */
[----:B-1----:R-:W-:Y:S04]  /*1b730*/  FMNMX.FTZ R134, R134, R14, !PT ;  /* 0x0000000e86867209 */ /* 0x002fe80007810000 */
[C---:B------:R-:W-:Y:S01]  /*1b740*/  FSETP.NEU.FTZ.AND P3, PT, R134.reuse, -INF , PT ;  /* 0xff8000008600780b */ /* 0x040fe20003f7d000 */
[----:B------:R-:W-:Y:S05]  /*1b750*/  FMUL.FTZ R186, R134, UR4 ;  /* 0x0000000486ba7c20 */ /* 0x000fea0008410000 */
[----:B------:R-:W-:Y:S05]  /*1b760*/  FSEL R186, R186, RZ, P3 ;  /* 0x000000ffbaba7208 */ /* 0x000fea0001800000 */
[----:B------:R-:W-:Y:S04]  /*1b770*/  FFMA.FTZ R6, R6, UR4, -R186 ;  /* 0x0000000406067c23 */ /* 0x000fe800080108ba */
[----:B------:R-:W-:Y:S01]  /*1b780*/  MUFU.EX2 R241, R6 ;  /* 0x0000000600f17308 */ /* 0x000fe20000000800 */
[-C--:B------:R-:W-:Y:S02]  /*1b790*/  LOP3.LUT R12, R26, R2.reuse, R17, 0x96, !PT ;  /* 0x000000021a0c7212 */ /* 0x080fe400078e9611 */
[----:B------:R-:W-:Y:S01]  /*1b7a0*/  LOP3.LUT R9, R28, R2, R15, 0x96, !PT ;  /* 0x000000021c097212 */ /* 0x000fe200078e960f */
[----:B------:R-:W-:Y:S04]  /*1b7b0*/  VIADD R2, R224, 0x78dde6e4 ;  /* 0x78dde6e4e0027836 */ /* 0x000fe80000000000 */
[----:B------:R-:W-:Y:S04]  /*1b7c0*/  IMAD.WIDE.U32 R16, R9, -0x326172a9, RZ ;  /* 0xcd9e8d5709107825 */ /* 0x000fe800078e00ff */
[----:B------:R-:W-:Y:S02]  /*1b7d0*/  FFMA.FTZ R9, R133, UR4, -R143 ;  /* 0x0000000485097c23 */ /* 0x000fe4000801088f */
[----:B------:R-:W1:Y:S02]  /*1b7e0*/  SHFL.BFLY PT, R133, R4, 0x1, 0x1f ;  /* 0x0c201f0004857f89 */ /* 0x000e6400000e0000 */
[----:B------:R2:W-:Y:S01]  /*1b7f0*/  MUFU.EX2 R247, R9 ;  /* 0x0000000900f77308 */ /* 0x0005e20000000800 */
[----:B------:R-:W-:Y:S05]  /*1b800*/  LOP3.LUT R13, R2, R16, R193, 0x96, !PT ;  /* 0x00000010020d7212 */ /* 0x000fea00078e96c1 */
[----:B------:R-:W-:Y:S04]  /*1b810*/  IMAD.WIDE.U32 R200, R13, -0x2daee0ad, RZ ;  /* 0xd2511f530dc87825 */ /* 0x000fe800078e00ff */
[----:B--2---:R-:W-:Y:S04]  /*1b820*/  FFMA.FTZ R9, R179, UR4, -R143 ;  /* 0x00000004b3097c23 */ /* 0x004fe8000801088f */
[----:B------:R2:W-:Y:S01]  /*1b830*/  MUFU.EX2 R246, R9 ;  /* 0x0000000900f67308 */ /* 0x0005e20000000800 */
[----:B-1----:R-:W-:Y:S04]  /*1b840*/  FMNMX.FTZ R133, R4, R133, !PT ;  /* 0x0000008504857209 */ /* 0x002fe80007810000 */
[C---:B------:R-:W-:Y:S01]  /*1b850*/  FSETP.NEU.FTZ.AND P2, PT, R133.reuse, -INF , PT ;  /* 0xff8000008500780b */ /* 0x040fe20003f5d000 */
[----:B------:R-:W-:Y:S05]  /*1b860*/  FMUL.FTZ R187, R133, UR4 ;  /* 0x0000000485bb7c20 */ /* 0x000fea0008410000 */
[----:B------:R-:W-:Y:S05]  /*1b870*/  FSEL R187, R187, RZ, P2 ;  /* 0x000000ffbbbb7208 */ /* 0x000fea0001000000 */
[--C-:B------:R-:W-:Y:S01]  /*1b880*/  FFMA.FTZ R7, R7, UR4, -R187.reuse ;  /* 0x0000000407077c23 */ /* 0x100fe200080108bb */
[----:B------:R-:W-:Y:S03]  /*1b890*/  FFMA.FTZ R8, R8, UR4, -R187 ;  /* 0x0000000408087c23 */ /* 0x000fe600080108bb */
[----:B------:R-:W-:Y:S01]  /*1b8a0*/  MUFU.EX2 R239, R7 ;  /* 0x0000000700ef7308 */ /* 0x000fe20000000800 */
[----:B------:R-:W-:Y:S01]  /*1b8b0*/  LOP3.LUT R3, R22, R0, R17, 0x96, !PT ;  /* 0x0000000016037212 */ /* 0x000fe200078e9611 */
[----:B------:R-:W-:Y:S08]  /*1b8c0*/  IMAD.WIDE.U32 R16, R12, -0x326172a9, RZ ;  /* 0xcd9e8d570c107825 */ /* 0x000ff000078e00ff */
[----:B------:R-:W1:Y:S01]  /*1b8d0*/  MUFU.EX2 R238, R8 ;  /* 0x0000000800ee7308 */ /* 0x000e620000000800 */
[----:B------:R-:W-:Y:S01]  /*1b8e0*/  IMAD.WIDE.U32 R22, R3, -0x2daee0ad, RZ ;  /* 0xd2511f5303167825 */ /* 0x000fe200078e00ff */
[----:B--2---:R-:W-:Y:S03]  /*1b8f0*/  LOP3.LUT R9, R2, R16, R199, 0x96, !PT ;  /* 0x0000001002097212 */ /* 0x004fe600078e96c7 */
[--C-:B------:R-:W-:Y:S01]  /*1b900*/  FFMA.FTZ R2, R180, UR4, -R188.reuse ;  /* 0x00000004b4027c23 */ /* 0x100fe200080108bc */
[----:B------:R-:W-:Y:S01]  /*1b910*/  LOP3.LUT R10, R24, R0, R17, 0x96, !PT ;  /* 0x00000000180a7212 */ /* 0x000fe200078e9611 */
[----:B------:R-:W-:Y:S01]  /*1b920*/  VIADD R0, R225, 0xa9066899 ;  /* 0xa9066899e1007836 */ /* 0x000fe20000000000 */
[----:B---3--:R-:W-:Y:S02]  /*1b930*/  F2FP.BF16.F32.PACK_AB R180, R251, R235 ;  /* 0x000000ebfbb4723e */ /* 0x008fe400000010ff */
[----:B------:R2:W-:Y:S01]  /*1b940*/  MUFU.EX2 R245, R2 ;  /* 0x0000000200f57308 */ /* 0x0005e20000000800 */
[----:B------:R-:W-:Y:S02]  /*1b950*/  VIADD R3, R225, 0xed9eba14 ;  /* 0xed9eba14e1037836 */ /* 0x000fe40000000000 */
[----:B------:R-:W-:Y:S03]  /*1b960*/  IMAD.WIDE.U32 R14, R10, -0x2daee0ad, RZ ;  /* 0xd2511f530a0e7825 */ /* 0x000fe600078e00ff */
[----:B------:R-:W-:Y:S01]  /*1b970*/  LOP3.LUT R11, R3, R18, R23, 0x96, !PT ;  /* 0x00000012030b7212 */ /* 0x000fe200078e9617 */
[----:B------:R-:W-:Y:S01]  /*1b980*/  IMAD.WIDE.U32 R196, R9, -0x2daee0ad, RZ ;  /* 0xd2511f5309c47825 */ /* 0x000fe200078e00ff */
[C---:B------:R-:W-:Y:S02]  /*1b990*/  LOP3.LUT R9, R0.reuse, R22, R201, 0x96, !PT ;  /* 0x0000001600097212 */ /* 0x040fe400078e96c9 */
[----:B------:R-:W-:Y:S01]  /*1b9a0*/  LOP3.LUT R10, R3, R20, R15, 0x96, !PT ;  /* 0x00000014030a7212 */ /* 0x000fe200078e960f */
[----:B------:R-:W-:Y:S01]  /*1b9b0*/  IMAD.WIDE.U32 R190, R11, -0x326172a9, RZ ;  /* 0xcd9e8d570bbe7825 */ /* 0x000fe200078e00ff */
[----:B------:R-:W-:Y:S02]  /*1b9c0*/  LOP3.LUT R3, R0, R14, R197, 0x96, !PT ;  /* 0x0000000e00037212 */ /* 0x000fe400078e96c5 */
[----:B-1----:R-:W-:Y:S01]  /*1b9d0*/  F2FP.BF16.F32.PACK_AB R179, R238, R239 ;  /* 0x000000efeeb3723e */ /* 0x002fe200000010ff */
[----:B------:R-:W-:Y:S02]  /*1b9e0*/  VIADD R0, R224, 0xb54cda56 ;  /* 0xb54cda56e0007836 */ /* 0x000fe40000000000 */
[----:B--2---:R-:W-:Y:S01]  /*1b9f0*/  FFMA.FTZ R2, R181, UR4, -R188 ;  /* 0x00000004b5027c23 */ /* 0x004fe200080108bc */
[----:B------:R-:W-:Y:S03]  /*1ba00*/  IMAD.WIDE.U32 R194, R10, -0x326172a9, RZ ;  /* 0xcd9e8d570ac27825 */ /* 0x000fe600078e00ff */
[----:B------:R1:W-:Y:S02]  /*1ba10*/  MUFU.EX2 R244, R2 ;  /* 0x0000000200f47308 */ /* 0x0003e40000000800 */
[----:B-1----:R-:W-:Y:S01]  /*1ba20*/  FFMA.FTZ R2, R5, UR4, -R186 ;  /* 0x0000000405027c23 */ /* 0x002fe200080108ba */
[----:B------:R-:W-:Y:S07]  /*1ba30*/  IMAD.WIDE.U32 R4, R9, -0x326172a9, RZ ;  /* 0xcd9e8d5709047825 */ /* 0x000fee00078e00ff */
[----:B------:R1:W2:Y:S01]  /*1ba40*/  MUFU.EX2 R242, R2 ;  /* 0x0000000200f27308 */ /* 0x0002a20000000800 */
[----:B------:R-:W-:Y:S01]  /*1ba50*/  IMAD.MOV.U32 R10, RZ, RZ, R4 ;  /* 0x000000ffff0a7224 */ /* 0x000fe200078e0004 */
[C---:B------:R-:W-:Y:S02]  /*1ba60*/  PRMT R13, R4.reuse, 0x7773, RZ ;  /* 0x00007773040d7816 */ /* 0x040fe400000000ff */
[C---:B------:R-:W-:Y:S02]  /*1ba70*/  PRMT R12, R4.reuse, 0x7772, RZ ;  /* 0x00007772040c7816 */ /* 0x040fe400000000ff */
[----:B------:R-:W-:Y:S02]  /*1ba80*/  PRMT R14, R4, 0x7771, RZ ;  /* 0x00007771040e7816 */ /* 0x000fe400000000ff */
[----:B------:R-:W-:Y:S02]  /*1ba90*/  LOP3.LUT R4, R0, R190, R5, 0x96, !PT ;  /* 0x000000be00047212 */ /* 0x000fe400078e9605 */
[----:B------:R-:W-:Y:S02]  /*1baa0*/  LOP3.LUT R7, R10, 0xff, RZ, 0xc0, !PT ;  /* 0x000000ff0a077812 */ /* 0x000fe400078ec0ff */
[----:B------:R-:W-:Y:S01]  /*1bab0*/  SHF.R.U32.HI R8, RZ, 0x18, R4 ;  /* 0x00000018ff087819 */ /* 0x000fe20000011604 */
[----:B------:R-:W3:Y:S01]  /*1bac0*/  LDC R10, c[0x0][0x4f8] ;  /* 0x00013e00ff0a7b82 */ /* 0x000ee20000000800 */
[----:B------:R-:W-:Y:S02]  /*1bad0*/  PRMT R14, R7, 0x5410, R14 ;  /* 0x00005410070e7816 */ /* 0x000fe4000000000e */
[----:B------:R-:W-:Y:S01]  /*1bae0*/  LOP3.LUT R7, R4, 0xff, RZ, 0xc0, !PT ;  /* 0x000000ff04077812 */ /* 0x000fe200078ec0ff */
[----:B-1----:R-:W-:Y:S01]  /*1baf0*/  IMAD.WIDE.U32 R2, R3, -0x326172a9, RZ ;  /* 0xcd9e8d5703027825 */ /* 0x002fe200078e00ff */
[----:B------:R-:W-:Y:S02]  /*1bb00*/  PRMT R12, R12, 0x5410, R13 ;  /* 0x000054100c0c7816 */ /* 0x000fe4000000000d */
[----:B--2---:R-:W-:Y:S01]  /*1bb10*/  F2FP.BF16.F32.PACK_AB R178, R241, R242 ;  /* 0x000000f2f1b2723e */ /* 0x004fe200000010ff */
[----:B------:R-:W-:Y:S01]  /*1bb20*/  IMAD.MOV.U32 R6, RZ, RZ, R2 ;  /* 0x000000ffff067224 */ /* 0x000fe200078e0002 */
[----:B------:R-:W-:Y:S02]  /*1bb30*/  LOP3.LUT R0, R0, R194, R3, 0x96, !PT ;  /* 0x000000c200007212 */ /* 0x000fe400078e9603 */
[C---:B------:R-:W-:Y:S02]  /*1bb40*/  PRMT R11, R2.reuse, 0x7773, RZ ;  /* 0x00007773020b7816 */ /* 0x040fe400000000ff */
[C---:B------:R-:W-:Y:S02]  /*1bb50*/  PRMT R3, R2.reuse, 0x7772, RZ ;  /* 0x0000777202037816 */ /* 0x040fe400000000ff */
[----:B------:R-:W-:Y:S02]  /*1bb60*/  PRMT R9, R2, 0x7771, RZ ;  /* 0x0000777102097816 */ /* 0x000fe400000000ff */
[----:B------:R-:W-:Y:S01]  /*1bb70*/  PRMT R11, R3, 0x5410, R11 ;  /* 0x00005410030b7816 */ /* 0x000fe2000000000b */
[----:B------:R-:W-:Y:S01]  /*1bb80*/  FFMA.FTZ R3, R184, UR4, -R186 ;  /* 0x00000004b8037c23 */ /* 0x000fe200080108ba */
[----:B------:R-:W-:Y:S02]  /*1bb90*/  LOP3.LUT R2, R0, 0xffff, RZ, 0xc0, !PT ;  /* 0x0000ffff00027812 */ /* 0x000fe400078ec0ff */
[----:B------:R-:W-:Y:S01]  /*1bba0*/  LOP3.LUT R6, R6, 0xff, RZ, 0xc0, !PT ;  /* 0x000000ff06067812 */ /* 0x000fe200078ec0ff */
[----:B------:R1:W-:Y:S01]  /*1bbb0*/  MUFU.EX2 R234, R3 ;  /* 0x0000000300ea7308 */ /* 0x0003e20000000800 */
[----:B------:R-:W-:Y:S02]  /*1bbc0*/  LOP3.LUT R5, R0, 0xff, RZ, 0xc0, !PT ;  /* 0x000000ff00057812 */ /* 0x000fe400078ec0ff */
[----:B------:R-:W-:Y:S02]  /*1bbd0*/  SHF.R.U32.HI R2, RZ, 0x8, R2 ;  /* 0x00000008ff027819 */ /* 0x000fe40000011602 */
[----:B------:R-:W-:Y:S02]  /*1bbe0*/  PRMT R182, R6, 0x5410, R9 ;  /* 0x0000541006b67816 */ /* 0x000fe40000000009 */
[----:B------:R-:W-:Y:S02]  /*1bbf0*/  PRMT R9, R5, 0x5410, R2 ;  /* 0x0000541005097816 */ /* 0x000fe40000000002 */
[C---:B------:R-:W-:Y:S02]  /*1bc00*/  LOP3.LUT R2, R4.reuse, 0xffff, RZ, 0xc0, !PT ;  /* 0x0000ffff04027812 */ /* 0x040fe400078ec0ff */
[----:B------:R-:W-:Y:S02]  /*1bc10*/  PRMT R5, R4, 0x7632, R5 ;  /* 0x0000763204057816 */ /* 0x000fe40000000005 */
[--C-:B------:R-:W-:Y:S02]  /*1bc20*/  SHF.R.U32.HI R6, RZ, 0x8, R2.reuse ;  /* 0x00000008ff067819 */ /* 0x100fe40000011602 */
[----:B------:R-:W-:Y:S01]  /*1bc30*/  PRMT R2, R0, 0x7632, R2 ;  /* 0x0000763200027816 */ /* 0x000fe20000000002 */
[----:B-1----:R-:W-:Y:S01]  /*1bc40*/  FFMA.FTZ R3, R185, UR4, -R186 ;  /* 0x00000004b9037c23 */ /* 0x002fe200080108ba */
[----:B------:R-:W-:Y:S02]  /*1bc50*/  PRMT R176, R7, 0x5410, R6 ;  /* 0x0000541007b07816 */ /* 0x000fe40000000006 */
[----:B------:R-:W-:Y:S01]  /*1bc60*/  SHF.R.U32.HI R6, RZ, 0x18, R0 ;  /* 0x00000018ff067819 */ /* 0x000fe20000011600 */
[----:B------:R1:W-:Y:S01]  /*1bc70*/  MUFU.EX2 R233, R3 ;  /* 0x0000000300e97308 */ /* 0x0003e20000000800 */
[----:B------:R-:W-:Y:S02]  /*1bc80*/  FSEL R0, R135, RZ, P1 ;  /* 0x000000ff87007208 */ /* 0x000fe40000800000 */
[----:B------:R-:W-:Y:S01]  /*1bc90*/  LOP3.LUT R4, R5, 0xff, RZ, 0xc0, !PT ;  /* 0x000000ff05047812 */ /* 0x000fe200078ec0ff */
[--C-:B------:R-:W-:Y:S01]  /*1bca0*/  FFMA.FTZ R5, R189, UR4, -R187.reuse ;  /* 0x00000004bd057c23 */ /* 0x100fe200080108bb */
[----:B------:R-:W-:Y:S01]  /*1bcb0*/  LOP3.LUT R7, R12, 0xff00ff, RZ, 0xc0, !PT ;  /* 0x00ff00ff0c077812 */ /* 0x000fe200078ec0ff */
[----:B------:R-:W-:Y:S01]  /*1bcc0*/  FADD.FTZ R0, -R0, R132 ;  /* 0x0000008400007221 */ /* 0x000fe20000010100 */
[----:B------:R-:W-:Y:S03]  /*1bcd0*/  PRMT R8, R4, 0x5410, R8 ;  /* 0x0000541004087816 */ /* 0x000fe60000000008 */
[----:B------:R2:W-:Y:S01]  /*1bce0*/  MUFU.EX2 R210, R5 ;  /* 0x0000000500d27308 */ /* 0x0005e20000000800 */
[----:B------:R-:W-:Y:S01]  /*1bcf0*/  LOP3.LUT R183, R11, 0xff00ff, RZ, 0xc0, !PT ;  /* 0x00ff00ff0bb77812 */ /* 0x000fe200078ec0ff */
[----:B------:R-:W-:Y:S08]  /*1bd00*/  FMUL.FTZ R0, R0, UR4 ;  /* 0x0000000400007c20 */ /* 0x000ff00008410000 */
[----:B------:R4:W5:Y:S01]  /*1bd10*/  MUFU.EX2 R132, R0 ;  /* 0x0000000000847308 */ /* 0x0009620000000800 */
[----:B-1----:R-:W-:Y:S02]  /*1bd20*/  LOP3.LUT R3, R2, 0xff, RZ, 0xc0, !PT ;  /* 0x000000ff02037812 */ /* 0x002fe400078ec0ff */
[----:B------:R-:W-:Y:S02]  /*1bd30*/  FSEL R2, R136, RZ, P0 ;  /* 0x000000ff88027208 */ /* 0x000fe40000000000 */
[----:B------:R-:W-:Y:S02]  /*1bd40*/  PRMT R181, R3, 0x5410, R6 ;  /* 0x0000541003b57816 */ /* 0x000fe40000000006 */
[----:B------:R-:W-:Y:S01]  /*1bd50*/  FSEL R3, R134, RZ, P3 ;  /* 0x000000ff86037208 */ /* 0x000fe20001800000 */
[----:B------:R-:W-:Y:S01]  /*1bd60*/  FADD.FTZ R4, -R2, R138 ;  /* 0x0000008a02047221 */ /* 0x000fe20000010100 */
[----:B------:R-:W-:Y:S01]  /*1bd70*/  LOP3.LUT R2, R142, 0x200, R218, 0xf8, !PT ;  /* 0x000002008e027812 */ /* 0x000fe200078ef8da */
[----:B--2---:R-:W-:Y:S01]  /*1bd80*/  FFMA.FTZ R5, R202, UR4, -R187 ;  /* 0x00000004ca057c23 */ /* 0x004fe200080108bb */
[----:B---3--:R-:W-:Y:S01]  /*1bd90*/  LOP3.LUT R142, R10, 0xff, RZ, 0xc0, !PT ;  /* 0x000000ff0a8e7812 */ /* 0x008fe200078ec0ff */
[----:B------:R-:W-:Y:S01]  /*1bda0*/  FADD.FTZ R3, -R3, R139 ;  /* 0x0000008b03037221 */ /* 0x000fe20000010100 */
[----:B------:R-:W-:Y:S01]  /*1bdb0*/  LEA R185, R2, UR5, 0x1 ;  /* 0x0000000502b97c11 */ /* 0x000fe2000f8e08ff */
[----:B------:R1:W2:Y:S01]  /*1bdc0*/  MUFU.EX2 R209, R5 ;  /* 0x0000000500d17308 */ /* 0x0002a20000000800 */
[----:B------:R-:W-:Y:S01]  /*1bdd0*/  FSEL R2, R133, RZ, P2 ;  /* 0x000000ff85027208 */ /* 0x000fe20001000000 */
[----:B------:R-:W-:Y:S01]  /*1bde0*/  IMAD R142, R142, 0x10000, R142 ;  /* 0x000100008e8e7824 */ /* 0x000fe200078e028e */
[----:B------:R-:W-:Y:S01]  /*1bdf0*/  F2FP.BF16.F32.PACK_AB R10, R244, R245 ;  /* 0x000000f5f40a723e */ /* 0x000fe200000010ff */
[----:B------:R-:W3:Y:S01]  /*1be00*/  LDSM.16.MT88.4 R20, [R185+0xa000] ;  /* 0x00a00000b914783b */ /* 0x000ee20000004200 */
[----:B------:R-:W-:Y:S02]  /*1be10*/  IMAD.IADD R184, R185, 0x1, R216 ;  /* 0x00000001b9b87824 */ /* 0x000fe400078e02d8 */
[----:B----4-:R-:W-:Y:S01]  /*1be20*/  FADD.FTZ R0, -R2, R140 ;  /* 0x0000008c02007221 */ /* 0x010fe20000010100 */
[----:B------:R-:W-:Y:S01]  /*1be30*/  FMUL.FTZ R2, R3, UR4 ;  /* 0x0000000403027c20 */ /* 0x000fe20008410000 */
[--C-:B------:R-:W-:Y:S01]  /*1be40*/  HSET2.LE.AND R6, R14, R142.reuse, PT ;  /* 0x0000008e0e067233 */ /* 0x100fe20003803000 */
[----:B-----5:R-:W-:Y:S01]  /*1be50*/  FMUL.FTZ R12, R132, R152 ;  /* 0x00000098840c7220 */ /* 0x020fe20000410000 */
[----:B------:R-:W-:Y:S01]  /*1be60*/  FMUL.FTZ R0, R0, UR4 ;  /* 0x0000000400007c20 */ /* 0x000fe20008410000 */
[----:B------:R-:W4:Y:S01]  /*1be70*/  MUFU.EX2 R3, R2 ;  /* 0x0000000200037308 */ /* 0x000f220000000800 */
[--C-:B------:R-:W-:Y:S01]  /*1be80*/  HSET2.LE.AND R7, R7, R142.reuse, PT ;  /* 0x0000008e07077233 */ /* 0x100fe20003803000 */
[----:B------:R-:W-:Y:S01]  /*1be90*/  FMUL.FTZ R13, R132, R153 ;  /* 0x00000099840d7220 */ /* 0x000fe20000410000 */
[----:B------:R-:W-:Y:S01]  /*1bea0*/  LOP3.LUT R178, R178, R6, RZ, 0xc0, !PT ;  /* 0x00000006b2b27212 */ /* 0x000fe200078ec0ff */
[----:B------:R-:W5:Y:S01]  /*1beb0*/  LDL.LU R202, [R1+0x34] ;  /* 0x0000340001ca7983 */ /* 0x000f620000300800 */
[--C-:B------:R-:W-:Y:S01]  /*1bec0*/  HSET2.LE.AND R6, R8, R142.reuse, PT ;  /* 0x0000008e08067233 */ /* 0x100fe20003803000 */
[C---:B------:R-:W-:Y:S01]  /*1bed0*/  FMUL.FTZ R24, R132.reuse, R164 ;  /* 0x000000a484187220 */ /* 0x040fe20000410000 */
[--C-:B-1----:R-:W-:Y:S03]  /*1bee0*/  HSET2.LE.AND R5, R9, R142.reuse, PT ;  /* 0x0000008e09057233 */ /* 0x102fe60003803000 */
[----:B------:R1:W1:Y:S01]  /*1bef0*/  MUFU.EX2 R2, R0 ;  /* 0x0000000000027308 */ /* 0x0002620000000800 */
[--C-:B------:R-:W-:Y:S01]  /*1bf00*/  HSET2.LE.AND R176, R176, R142.reuse, PT ;  /* 0x0000008eb0b07233 */ /* 0x100fe20003803000 */
[C---:B------:R-:W-:Y:S01]  /*1bf10*/  FMUL.FTZ R25, R132.reuse, R165 ;  /* 0x000000a584197220 */ /* 0x040fe20000410000 */
[----:B--2---:R-:W-:Y:S01]  /*1bf20*/  F2FP.BF16.F32.PACK_AB R177, R209, R210 ;  /* 0x000000d2d1b1723e */ /* 0x004fe200000010ff */
[----:B------:R-:W-:Y:S01]  /*1bf30*/  FMUL.FTZ R28, R132, R168 ;  /* 0x000000a8841c7220 */ /* 0x000fe20000410000 */
[----:B------:R-:W-:Y:S01]  /*1bf40*/  LOP3.LUT R180, R180, R5, RZ, 0xc0, !PT ;  /* 0x00000005b4b47212 */ /* 0x000fe200078ec0ff */
[----:B------:R-:W-:Y:S01]  /*1bf50*/  FMUL.FTZ R29, R132, R169 ;  /* 0x000000a9841d7220 */ /* 0x000fe20000410000 */
[----:B------:R-:W-:Y:S01]  /*1bf60*/  F2FP.BF16.F32.PACK_AB R5, R233, R234 ;  /* 0x000000eae905723e */ /* 0x000fe200000010ff */
[----:B------:R-:W-:Y:S01]  /*1bf70*/  VIADD R138, R185, 0xa000 ;  /* 0x0000a000b98a7836 */ /* 0x000fe20000000000 */
[----:B------:R-:W-:Y:S01]  /*1bf80*/  LOP3.LUT R179, R179, R7, RZ, 0xc0, !PT ;  /* 0x00000007b3b37212 */ /* 0x000fe200078ec0ff */
[----:B----4-:R-:W-:Y:S01]  /*1bf90*/  FMUL.FTZ R16, R3, R156 ;  /* 0x0000009c03107220 */ /* 0x010fe20000410000 */
[----:B------:R-:W-:Y:S01]  /*1bfa0*/  LOP3.LUT R176, R5, R176, RZ, 0xc0, !PT ;  /* 0x000000b005b07212 */ /* 0x000fe200078ec0ff */
[----:B------:R-:W-:Y:S01]  /*1bfb0*/  FMUL.FTZ R5, R3, R145 ;  /* 0x0000009103057220 */ /* 0x000fe20000410000 */
[----:B------:R-:W-:Y:S01]  /*1bfc0*/  LOP3.LUT R177, R177, R6, RZ, 0xc0, !PT ;  /* 0x00000006b1b17212 */ /* 0x000fe200078ec0ff */
[C---:B------:R-:W-:Y:S01]  /*1bfd0*/  FMUL.FTZ R17, R3.reuse, R157 ;  /* 0x0000009d03117220 */ /* 0x040fe20000410000 */
[--C-:B------:R-:W-:Y:S01]  /*1bfe0*/  HSET2.LE.AND R182, R182, R142.reuse, PT ;  /* 0x0000008eb6b67233 */ /* 0x100fe20003803000 */
[C---:B------:R-:W-:Y:S01]  /*1bff0*/  FMUL.FTZ R32, R3.reuse, R172 ;  /* 0x000000ac03207220 */ /* 0x040fe20000410000 */
[----:B-1----:R-:W-:Y:S01]  /*1c000*/  FMUL.FTZ R0, R4, UR4 ;  /* 0x0000000404007c20 */ /* 0x002fe20008410000 */
[C---:B------:R-:W-:Y:S01]  /*1c010*/  FMUL.FTZ R4, R3.reuse, R144 ;  /* 0x0000009003047220 */ /* 0x040fe20000410000 */
[C---:B------:R-:W-:Y:S01]  /*1c020*/  FMUL.FTZ R6, R2.reuse, R146 ;  /* 0x0000009202067220 */ /* 0x040fe20000410000 */
[----:B------:R-:W-:Y:S01]  /*1c030*/  FMUL.FTZ R7, R2, R147 ;  /* 0x0000009302077220 */ /* 0x000fe20000410000 */
[--C-:B------:R-:W-:Y:S01]  /*1c040*/  HSET2.LE.AND R183, R183, R142.reuse, PT ;  /* 0x0000008eb7b77233 */ /* 0x100fe20003803000 */
[----:B------:R-:W1:Y:S01]  /*1c050*/  LDSM.16.MT88.4 R144, [R184+0xa000] ;  /* 0x00a00000b890783b */ /* 0x000e620000004200 */
[----:B------:R-:W2:Y:S01]  /*1c060*/  MUFU.EX2 R0, R0 ;  /* 0x0000000000007308 */ /* 0x000ea20000000800 */
[--C-:B------:R-:W-:Y:S01]  /*1c070*/  HSET2.LE.AND R181, R181, R142.reuse, PT ;  /* 0x0000008eb5b57233 */ /* 0x100fe20003803000 */
[----:B------:R-:W-:Y:S01]  /*1c080*/  FMUL.FTZ R33, R3, R173 ;  /* 0x000000ad03217220 */ /* 0x000fe20000410000 */
[----:B------:R-:W-:Y:S01]  /*1c090*/  F2FP.BF16.F32.PACK_AB R8, R249, R250 ;  /* 0x000000faf908723e */ /* 0x000fe200000010ff */
[-C--:B---3--:R-:W-:Y:S05]  /*1c0a0*/  HMMA.16816.F32.BF16 R4, R176, R20.reuse, R4 ;  /* 0x00000014b004723c */ /* 0x088fea0000041804 */
[----:B------:R-:W-:Y:S01]  /*1c0b0*/  F2FP.BF16.F32.PACK_AB R9, R246, R247 ;  /* 0x000000f7f609723e */ /* 0x000fe200000010ff */
[----:B------:R-:W-:Y:S01]  /*1c0c0*/  FMUL.FTZ R18, R2, R158 ;  /* 0x0000009e02127220 */ /* 0x000fe20000410000 */
[----:B------:R-:W-:Y:S01]  /*1c0d0*/  LOP3.LUT R181, R8, R181, RZ, 0xc0, !PT ;  /* 0x000000b508b57212 */ /* 0x000fe200078ec0ff */
[C---:B------:R-:W-:Y:S01]  /*1c0e0*/  FMUL.FTZ R8, R132.reuse, R148 ;  /* 0x0000009484087220 */ /* 0x040fe20000410000 */
[----:B------:R-:W-:Y:S01]  /*1c0f0*/  LOP3.LUT R182, R9, R182, RZ, 0xc0, !PT ;  /* 0x000000b609b67212 */ /* 0x000fe200078ec0ff */
[----:B------:R-:W-:Y:S01]  /*1c100*/  FMUL.FTZ R9, R132, R149 ;  /* 0x0000009584097220 */ /* 0x000fe20000410000 */
[----:B------:R-:W-:Y:S01]  /*1c110*/  LOP3.LUT R183, R10, R183, RZ, 0xc0, !PT ;  /* 0x000000b70ab77212 */ /* 0x000fe200078ec0ff */
[----:B------:R-:W-:Y:S01]  /*1c120*/  FMUL.FTZ R19, R2, R159 ;  /* 0x0000009f02137220 */ /* 0x000fe20000410000 */
[C---:B--2---:R-:W-:Y:S01]  /*1c130*/  FMUL.FTZ R10, R0.reuse, R150 ;  /* 0x00000096000a7220 */ /* 0x044fe20000410000 */
[----:B------:R-:W-:Y:S01]  /*1c140*/  FMUL.FTZ R11, R0, R151 ;  /* 0x00000097000b7220 */ /* 0x000fe20000410000 */
[C---:B------:R-:W-:Y:S01]  /*1c150*/  FMUL.FTZ R34, R2.reuse, R174 ;  /* 0x000000ae02227220 */ /* 0x040fe20000410000 */
[----:B------:R-:W-:Y:S01]  /*1c160*/  FMUL.FTZ R35, R2, R175 ;  /* 0x000000af02237220 */ /* 0x000fe20000410000 */
[C---:B------:R-:W-:Y:S01]  /*1c170*/  FMUL.FTZ R14, R0.reuse, R154 ;  /* 0x0000009a000e7220 */ /* 0x040fe20000410000 */
[----:B------:R-:W-:Y:S01]  /*1c180*/  LDSM.16.MT88.4 R172, [R184+0xa800] ;  /* 0x00a80000b8ac783b */ /* 0x000fe20000004200 */
[C---:B------:R-:W-:Y:S01]  /*1c190*/  FMUL.FTZ R15, R0.reuse, R155 ;  /* 0x0000009b000f7220 */ /* 0x040fe20000410000 */
[C---:B------:R-:W-:Y:S01]  /*1c1a0*/  FMUL.FTZ R26, R0.reuse, R166 ;  /* 0x000000a6001a7220 */ /* 0x040fe20000410000 */
[C---:B------:R-:W-:Y:S04]  /*1c1b0*/  HMMA.16816.F32.BF16 R8, R180.reuse, R20, R8 ;  /* 0x00000014b408723c */ /* 0x040fe80000041808 */
[C---:B------:R-:W-:Y:S01]  /*1c1c0*/  FMUL.FTZ R20, R3.reuse, R160 ;  /* 0x000000a003147220 */ /* 0x040fe20000410000 */
[----:B------:R-:W-:Y:S01]  /*1c1d0*/  FMUL.FTZ R21, R3, R161 ;  /* 0x000000a103157220 */ /* 0x000fe20000410000 */
[C---:B------:R-:W-:Y:S01]  /*1c1e0*/  FMUL.FTZ R27, R0.reuse, R167 ;  /* 0x000000a7001b7220 */ /* 0x040fe20000410000 */
[C---:B------:R-:W-:Y:S01]  /*1c1f0*/  FMUL.FTZ R30, R0.reuse, R170 ;  /* 0x000000aa001e7220 */ /* 0x040fe20000410000 */
[-C--:B------:R-:W-:Y:S03]  /*1c200*/  HMMA.16816.F32.BF16 R12, R180, R22.reuse, R12 ;  /* 0x00000016b40c723c */ /* 0x080fe6000004180c */
[----:B------:R-:W-:Y:S01]  /*1c210*/  FMUL.FTZ R31, R0, R171 ;  /* 0x000000ab001f7220 */ /* 0x000fe20000410000 */
[----:B------:R-:W-:Y:S02]  /*1c220*/  VIADD R164, R185, 0xa040 ;  /* 0x0000a040b9a47836 */ /* 0x000fe40000000000 */
[C---:B------:R-:W-:Y:S01]  /*1c230*/  FMUL.FTZ R36, R3.reuse, R36 ;  /* 0x0000002403247220 */ /* 0x040fe20000410000 */
[----:B------:R-:W-:Y:S02]  /*1c240*/  @P4 VIADD R164, R138, 0xffffffc0 ;  /* 0xffffffc08aa44836 */ /* 0x000fe40000000000 */
[C---:B------:R-:W-:Y:S01]  /*1c250*/  FMUL.FTZ R37, R3.reuse, R37 ;  /* 0x0000002503257220 */ /* 0x040fe20000410000 */
[C---:B------:R-:W-:Y:S04]  /*1c260*/  HMMA.16816.F32.BF16 R16, R176.reuse, R22, R16 ;  /* 0x00000016b010723c */ /* 0x040fe80000041810 */
[C---:B------:R-:W-:Y:S01]  /*1c270*/  FMUL.FTZ R22, R2.reuse, R162 ;  /* 0x000000a202167220 */ /* 0x040fe20000410000 */
[----:B------:R-:W-:Y:S01]  /*1c280*/  FMUL.FTZ R23, R2, R163 ;  /* 0x000000a302177220 */ /* 0x000fe20000410000 */
[----:B------:R-:W-:Y:S02]  /*1c290*/  IMAD.IADD R168, R216, 0x1, R164 ;  /* 0x00000001d8a87824 */ /* 0x000fe400078e02a4 */
[C---:B------:R-:W-:Y:S01]  /*1c2a0*/  FMUL.FTZ R38, R2.reuse, R38 ;  /* 0x0000002602267220 */ /* 0x040fe20000410000 */
[----:B------:R-:W-:Y:S01]  /*1c2b0*/  FMUL.FTZ R39, R2, R39 ;  /* 0x0000002702277220 */ /* 0x000fe20000410000 */
[C---:B------:R-:W-:Y:S01]  /*1c2c0*/  FMUL.FTZ R40, R132.reuse, R40 ;  /* 0x0000002884287220 */ /* 0x040fe20000410000 */
[----:B------:R-:W-:Y:S01]  /*1c2d0*/  FMUL.FTZ R41, R132, R41 ;  /* 0x0000002984297220 */ /* 0x000fe20000410000 */
[----:B------:R-:W-:Y:S01]  /*1c2e0*/  LDSM.16.MT88.4 R148, [R168] ;  /* 0x00000000a894783b */ /* 0x000fe20000004200 */
        /* <DEDUP_REMOVED lines=51> */
[----:B------:R-:W-:Y:S02]  /*1c620*/  VIADD R152, R225, 0x646e171e ;  /* 0x646e171ee1987836 */ /* 0x000fe40000000000 */
[C---:B------:R-:W-:Y:S01]  /*1c630*/  FMUL.FTZ R84, R3.reuse, R84 ;  /* 0x0000005403547220 */ /* 0x040fe20000410000 */
[C---:B------:R-:W-:Y:S01]  /*1c640*/  FMUL.FTZ R85, R3.reuse, R85 ;  /* 0x0000005503557220 */ /* 0x040fe20000410000 */
        /* <DEDUP_REMOVED lines=37> */
[C---:B------:R-:W-:Y:S01]  /*1c8a0*/  FMUL.FTZ R129, R3.reuse, R129 ;  /* 0x0000008103817220 */ /* 0x040fe20000410000 */
[C---:B------:R-:W-:Y:S01]  /*1c8b0*/  FMUL.FTZ R130, R2.reuse, R130 ;  /* 0x0000008202827220 */ /* 0x040fe20000410000 */
[----:B------:R-:W-:Y:S01]  /*1c8c0*/  FMUL.FTZ R131, R2, R131 ;  /* 0x0000008302837220 */ /* 0x000fe20000410000 */
[----:B------:R-:W-:Y:S02]  /*1c8d0*/  VIADD R138, R224, 0x1715609d ;  /* 0x1715609de08a7836 */ /* 0x000fe40000000000 */
[C---:B------:R-:W-:Y:S01]  /*1c8e0*/  FMUL.FTZ R68, R3.reuse, R68 ;  /* 0x0000004403447220 */ /* 0x040fe20000410000 */
[C---:B------:R-:W-:Y:S01]  /*1c8f0*/  HMMA.16816.F32.BF16 R64, R176.reuse, R150, R64 ;  /* 0x00000096b040723c */ /* 0x040fe20000041840 */
[----:B------:R-:W2:Y:S03]  /*1c900*/  LDSM.16.MT88.4 R148, [R184+0xb000] ;  /* 0x00b00000b894783b */ /* 0x000ea60000004200 */
[C---:B------:R-:W-:Y:S01]  /*1c910*/  FMUL.FTZ R69, R3.reuse, R69 ;  /* 0x0000004503457220 */ /* 0x040fe20000410000 */
[C---:B------:R-:W-:Y:S01]  /*1c920*/  FMUL.FTZ R70, R2.reuse, R70 ;  /* 0x0000004602467220 */ /* 0x040fe20000410000 */
[----:B------:R-:W-:Y:S01]  /*1c930*/  FMUL.FTZ R71, R2, R71 ;  /* 0x0000004702477220 */ /* 0x000fe20000410000 */
[C---:B------:R-:W-:Y:S01]  /*1c940*/  LOP3.LUT R190, R138.reuse, R192, R191, 0x96, !PT ;  /* 0x000000c08abe7212 */ /* 0x040fe200078e96bf */
[C---:B------:R-:W-:Y:S01]  /*1c950*/  FMUL.FTZ R100, R3.reuse, R100 ;  /* 0x0000006403647220 */ /* 0x040fe20000410000 */
[----:B------:R-:W-:Y:S01]  /*1c960*/  LOP3.LUT R138, R138, R198, R195, 0x96, !PT ;  /* 0x000000c68a8a7212 */ /* 0x000fe200078e96c3 */
[----:B------:R-:W-:Y:S01]  /*1c970*/  FMUL.FTZ R101, R3, R101 ;  /* 0x0000006503657220 */ /* 0x000fe20000410000 */
[----:B------:R3:W-:Y:S01]  /*1c980*/  MUFU.EX2 R195, R137 ;  /* 0x0000008900c37308 */ /* 0x0007e20000000800 */
[----:B------:R-:W-:Y:S01]  /*1c990*/  FMUL.FTZ R102, R2, R102 ;  /* 0x0000006602667220 */ /* 0x000fe20000410000 */
[-C--:B-1----:R-:W-:Y:S03]  /*1c9a0*/  HMMA.16816.F32.BF16 R68, R176, R144.reuse, R68 ;  /* 0x00000090b044723c */ /* 0x082fe60000041844 */
[----:B------:R-:W-:Y:S04]  /*1c9b0*/  IMAD.WIDE.U32 R138, R138, -0x2daee0ad, RZ ;  /* 0xd2511f538a8a7825 */ /* 0x000fe800078e00ff */
[----:B------:R-:W-:Y:S01]  /*1c9c0*/  FMUL.FTZ R103, R2, R103 ;  /* 0x0000006702677220 */ /* 0x000fe20000410000 */
[----:B------:R-:W-:Y:S01]  /*1c9d0*/  FMUL.FTZ R106, R0, R106 ;  /* 0x0000006a006a7220 */ /* 0x000fe20000410000 */
[----:B------:R-:W-:Y:S01]  /*1c9e0*/  IMAD.MOV.U32 R155, RZ, RZ, R138 ;  /* 0x000000ffff9b7224 */ /* 0x000fe200078e008a */
[C---:B------:R-:W-:Y:S04]  /*1c9f0*/  HMMA.16816.F32.BF16 R72, R180.reuse, R144, R72 ;  /* 0x00000090b448723c */ /* 0x040fe80000041848 */
[----:B------:R-:W-:Y:S01]  /*1ca00*/  IMAD.WIDE.U32 R144, R190, -0x2daee0ad, RZ ;  /* 0xd2511f53be907825 */ /* 0x000fe200078e00ff */
[----:B------:R-:W-:Y:S03]  /*1ca10*/  PRMT R154, R138, 0x7773, RZ ;  /* 0x000077738a9a7816 */ /* 0x000fe600000000ff */
[----:B---3--:R-:W-:Y:S01]  /*1ca20*/  FFMA.FTZ R137, R204, UR4, -R186 ;  /* 0x00000004cc897c23 */ /* 0x008fe200080108ba */
[-C--:B------:R-:W-:Y:S03]  /*1ca30*/  HMMA.16816.F32.BF16 R76, R180, R146.reuse, R76 ;  /* 0x00000092b44c723c */ /* 0x080fe6000004184c */
[----:B------:R-:W-:Y:S01]  /*1ca40*/  LOP3.LUT R140, R152, R200, R145, 0x96, !PT ;  /* 0x000000c8988c7212 */ /* 0x000fe200078e9691 */
[--C-:B------:R-:W-:Y:S01]  /*1ca50*/  FFMA.FTZ R145, R203, UR4, -R143.reuse ;  /* 0x00000004cb917c23 */ /* 0x100fe2000801088f */
[----:B------:R1:W-:Y:S01]  /*1ca60*/  MUFU.EX2 R194, R137 ;  /* 0x0000008900c27308 */ /* 0x0003e20000000800 */
[----:B------:R-:W-:Y:S01]  /*1ca70*/  IMAD.MOV.U32 R156, RZ, RZ, R144 ;  /* 0x000000ffff9c7224 */ /* 0x000fe200078e0090 */
[C---:B------:R-:W-:Y:S01]  /*1ca80*/  PRMT R159, R144.reuse, 0x7773, RZ ;  /* 0x00007773909f7816 */ /* 0x040fe200000000ff */
[C---:B------:R-:W-:Y:S04]  /*1ca90*/  HMMA.16816.F32.BF16 R80, R176.reuse, R146, R80 ;  /* 0x00000092b050723c */ /* 0x040fe80000041850 */
[C---:B------:R-:W-:Y:S03]  /*1caa0*/  PRMT R158, R144.reuse, 0x7772, RZ ;  /* 0x00007772909e7816 */ /* 0x040fe600000000ff */
[----:B------:R3:W-:Y:S01]  /*1cab0*/  MUFU.EX2 R200, R145 ;  /* 0x0000009100c87308 */ /* 0x0007e20000000800 */
[----:B------:R-:W-:Y:S01]  /*1cac0*/  PRMT R157, R144, 0x7771, RZ ;  /* 0x00007771909d7816 */ /* 0x000fe200000000ff */
[----:B------:R-:W-:Y:S01]  /*1cad0*/  FFMA.FTZ R144, R206, UR4, -R188 ;  /* 0x00000004ce907c23 */ /* 0x000fe200080108bc */
[-C--:B--2---:R-:W-:Y:S03]  /*1cae0*/  HMMA.16816.F32.BF16 R84, R176, R148.reuse, R84 ;  /* 0x00000094b054723c */ /* 0x084fe60000041854 */
[----:B------:R-:W-:Y:S01]  /*1caf0*/  PRMT R153, R138, 0x7772, RZ ;  /* 0x000077728a997816 */ /* 0x000fe200000000ff */
[----:B------:R-:W-:Y:S03]  /*1cb00*/  FMUL.FTZ R107, R0, R107 ;  /* 0x0000006b006b7220 */ /* 0x000fe60000410000 */
[----:B------:R-:W-:Y:S01]  /*1cb10*/  MUFU.EX2 R199, R144 ;  /* 0x0000009000c77308 */ /* 0x000fe20000000800 */
[----:B-1----:R-:W-:Y:S01]  /*1cb20*/  FFMA.FTZ R137, R207, UR4, -R186 ;  /* 0x00000004cf897c23 */ /* 0x002fe200080108ba */
[----:B------:R-:W-:Y:S01]  /*1cb30*/  PRMT R160, R138, 0x7771, RZ ;  /* 0x000077718aa07816 */ /* 0x000fe200000000ff */
[C---:B------:R-:W-:Y:S04]  /*1cb40*/  HMMA.16816.F32.BF16 R88, R180.reuse, R148, R88 ;  /* 0x00000094b458723c */ /* 0x040fe80000041858 */
[--C-:B------:R-:W-:Y:S03]  /*1cb50*/  FFMA.FTZ R138, R211, UR4, -R143.reuse ;  /* 0x00000004d38a7c23 */ /* 0x100fe6000801088f */
[----:B------:R1:W2:Y:S01]  /*1cb60*/  MUFU.EX2 R193, R137 ;  /* 0x0000008900c17308 */ /* 0x0002a20000000800 */
[--C-:B---3--:R-:W-:Y:S01]  /*1cb70*/  FFMA.FTZ R145, R205, UR4, -R143.reuse ;  /* 0x00000004cd917c23 */ /* 0x108fe2000801088f */
[----:B------:R-:W-:Y:S01]  /*1cb80*/  FFMA.FTZ R143, R232, UR4, -R143 ;  /* 0x00000004e88f7c23 */ /* 0x000fe2000801088f */
[-C--:B------:R-:W-:Y:S01]  /*1cb90*/  HMMA.16816.F32.BF16 R92, R180, R150.reuse, R92 ;  /* 0x00000096b45c723c */ /* 0x080fe2000004185c */
[----:B------:R-:W3:Y:S02]  /*1cba0*/  LDL.LU R205, [R1+0x40] ;  /* 0x0000400001cd7983 */ /* 0x000ee40000300800 */
[----:B------:R-:W-:Y:S01]  /*1cbb0*/  LOP3.LUT R139, R152, R196, R139, 0x96, !PT ;  /* 0x000000c4988b7212 */ /* 0x000fe200078e968b */
[----:B------:R-:W-:Y:S03]  /*1cbc0*/  FFMA.FTZ R152, R208, UR4, -R188 ;  /* 0x00000004d0987c23 */ /* 0x000fe600080108bc */
[----:B------:R4:W-:Y:S01]  /*1cbd0*/  MUFU.EX2 R201, R145 ;  /* 0x0000009100c97308 */ /* 0x0009e20000000800 */
[----:B------:R-:W-:Y:S01]  /*1cbe0*/  LOP3.LUT R148, R156, 0xff, RZ, 0xc0, !PT ;  /* 0x000000ff9c947812 */ /* 0x000fe200078ec0ff */
[----:B------:R-:W3:Y:S01]  /*1cbf0*/  LDL.LU R204, [R1+0x38] ;  /* 0x0000380001cc7983 */ /* 0x000ee20000300800 */
[C---:B------:R-:W-:Y:S03]  /*1cc00*/  HMMA.16816.F32.BF16 R96, R176.reuse, R150, R96 ;  /* 0x00000096b060723c */ /* 0x040fe60000041860 */
[----:B------:R-:W3:Y:S01]  /*1cc10*/  LDL.LU R203, [R1+0x3c] ;  /* 0x00003c0001cb7983 */ /* 0x000ee20000300800 */
[----:B------:R-:W-:Y:S03]  /*1cc20*/  PRMT R162, R153, 0x5410, R154 ;  /* 0x0000541099a27816 */ /* 0x000fe6000000009a */
[----:B------:R2:W-:Y:S01]  /*1cc30*/  MUFU.EX2 R196, R143 ;  /* 0x0000008f00c47308 */ /* 0x0005e20000000800 */
[----:B-1----:R-:W-:Y:S01]  /*1cc40*/  FFMA.FTZ R137, R252, UR4, -R187 ;  /* 0x00000004fc897c23 */ /* 0x002fe200080108bb */
[----:B------:R-:W-:Y:S01]  /*1cc50*/  PRMT R154, R148, 0x5410, R157 ;  /* 0x00005410949a7816 */ /* 0x000fe2000000009d */
[----:B------:R-:W-:Y:S01]  /*1cc60*/  FFMA.FTZ R188, R141, UR4, -R188 ;  /* 0x000000048dbc7c23 */ /* 0x000fe200080108bc */
[----:B------:R-:W-:Y:S02]  /*1cc70*/  LOP3.LUT R149, R155, 0xff, RZ, 0xc0, !PT ;  /* 0x000000ff9b957812 */ /* 0x000fe400078ec0ff */
[----:B------:R-:W-:Y:S04]  /*1cc80*/  LOP3.LUT R148, R140, 0xff, RZ, 0xc0, !PT ;  /* 0x000000ff8c947812 */ /* 0x000fe800078ec0ff */
[----:B------:R1:W-:Y:S01]  /*1cc90*/  MUFU.EX2 R192, R137 ;  /* 0x0000008900c07308 */ /* 0x0003e20000000800 */
[----:B----4-:R-:W4:Y:S01]  /*1cca0*/  LDSM.16.MT88.4 R144, [R164+0x1000] ;  /* 0x00100000a490783b */ /* 0x010f220000004200 */
[----:B------:R-:W-:Y:S02]  /*1ccb0*/  PRMT R160, R149, 0x5410, R160 ;  /* 0x0000541095a07816 */ /* 0x000fe400000000a0 */
[----:B------:R-:W-:Y:S06]  /*1ccc0*/  PRMT R161, R158, 0x5410, R159 ;  /* 0x000054109ea17816 */ /* 0x000fec000000009f */
[----:B------:R-:W-:Y:S01]  /*1ccd0*/  MUFU.EX2 R188, R188 ;  /* 0x000000bc00bc7308 */ /* 0x000fe20000000800 */
[----:B--2---:R-:W-:Y:S01]  /*1cce0*/  LOP3.LUT R143, R140, 0xffff, RZ, 0xc0, !PT ;  /* 0x0000ffff8c8f7812 */ /* 0x004fe200078ec0ff */
[----:B------:R-:W-:Y:S03]  /*1ccf0*/  LDSM.16.MT88.4 R156, [R185+0xa800] ;  /* 0x00a80000b99c783b */ /* 0x000fe60000004200 */
[----:B------:R-:W-:Y:S05]  /*1cd00*/  SHF.R.U32.HI R143, RZ, 0x8, R143 ;  /* 0x00000008ff8f7819 */ /* 0x000fea000001168f */
[----:B------:R2:W-:Y:S01]  /*1cd10*/  MUFU.EX2 R198, R138 ;  /* 0x0000008a00c67308 */ /* 0x0005e20000000800 */
[----:B-1----:R-:W-:Y:S01]  /*1cd20*/  FFMA.FTZ R137, R248, UR4, -R187 ;  /* 0x00000004f8897c23 */ /* 0x002fe200080108bb */
[----:B------:R-:W-:Y:S01]  /*1cd30*/  PRMT R153, R148, 0x5410, R143 ;  /* 0x0000541094997816 */ /* 0x000fe2000000008f */
[----:B-----5:R-:W-:Y:S01]  /*1cd40*/  FFMA.FTZ R202, R132, R202, R235 ;  /* 0x000000ca84ca7223 */ /* 0x020fe200000100eb */
[----:B------:R-:W1:Y:S01]  /*1cd50*/  LDSM.16.MT88.4 R148, [R168+0x1000] ;  /* 0x00100000a894783b */ /* 0x000e620000004200 */
[--C-:B------:R-:W-:Y:S02]  /*1cd60*/  HSET2.LE.AND R132, R154, R142.reuse, PT ;  /* 0x0000008e9a847233 */ /* 0x100fe40003803000 */
[----:B------:R-:W-:Y:S03]  /*1cd70*/  LOP3.LUT R143, R139, 0xff, RZ, 0xc0, !PT ;  /* 0x000000ff8b8f7812 */ /* 0x000fe600078ec0ff */
[----:B------:R5:W1:Y:S10]  /*1cd80*/  MUFU.EX2 R191, R137 ;  /* 0x0000008900bf7308 */ /* 0x000a740000000800 */
[----:B------:R1:W-:Y:S01]  /*1cd90*/  MUFU.EX2 R197, R152 ;  /* 0x0000009800c57308 */ /* 0x0003e20000000800 */
[----:B--2---:R-:W-:Y:S02]  /*1cda0*/  PRMT R138, R140, 0x7632, R138 ;  /* 0x000076328c8a7816 */ /* 0x004fe4000000008a */
[----:B------:R-:W-:Y:S02]  /*1cdb0*/  SHF.R.U32.HI R140, RZ, 0x18, R140 ;  /* 0x00000018ff8c7819 */ /* 0x000fe4000001168c */
[----:B------:R-:W-:Y:S01]  /*1cdc0*/  LOP3.LUT R138, R138, 0xff, RZ, 0xc0, !PT ;  /* 0x000000ff8a8a7812 */ /* 0x000fe200078ec0ff */
[-C--:B----4-:R-:W-:Y:S03]  /*1cdd0*/  HMMA.16816.F32.BF16 R100, R176, R144.reuse, R100 ;  /* 0x00000090b064723c */ /* 0x090fe60000041864 */
[--C-:B-----5:R-:W-:Y:S01]  /*1cde0*/  FFMA.FTZ R137, R243, UR4, -R186.reuse ;  /* 0x00000004f3897c23 */ /* 0x120fe200080108ba */
[----:B------:R-:W-:Y:S03]  /*1cdf0*/  FFMA.FTZ R186, R240, UR4, -R186 ;  /* 0x00000004f0ba7c23 */ /* 0x000fe600080108ba */
[----:B------:R2:W-:Y:S01]  /*1ce00*/  MUFU.EX2 R190, R137 ;  /* 0x0000008900be7308 */ /* 0x0005e20000000800 */
[C---:B------:R-:W-:Y:S04]  /*1ce10*/  HMMA.16816.F32.BF16 R104, R180.reuse, R144, R104 ;  /* 0x00000090b468723c */ /* 0x040fe80000041868 */
[----:B-1----:R-:W-:Y:S02]  /*1ce20*/  PRMT R152, R138, 0x5410, R140 ;  /* 0x000054108a987816 */ /* 0x002fe4000000008c */
[C---:B------:R-:W-:Y:S03]  /*1ce30*/  LOP3.LUT R138, R139.reuse, 0xffff, RZ, 0xc0, !PT ;  /* 0x0000ffff8b8a7812 */ /* 0x040fe600078ec0ff */
[----:B------:R-:W1:Y:S01]  /*1ce40*/  MUFU.EX2 R189, R186 ;  /* 0x000000ba00bd7308 */ /* 0x000e620000000800 */
[-C--:B------:R-:W-:Y:S03]  /*1ce50*/  HMMA.16816.F32.BF16 R108, R180, R146.reuse, R108 ;  /* 0x00000092b46c723c */ /* 0x080fe6000004186c */
[----:B------:R-:W-:Y:S02]  /*1ce60*/  SHF.R.U32.HI R138, RZ, 0x8, R138 ;  /* 0x00000008ff8a7819 */ /* 0x000fe4000001168a */
[----:B------:R-:W-:Y:S02]  /*1ce70*/  PRMT R140, R139, 0x7632, R140 ;  /* 0x000076328b8c7816 */ /* 0x000fe4000000008c */
[----:B------:R-:W-:Y:S01]  /*1ce80*/  SHF.R.U32.HI R139, RZ, 0x18, R139 ;  /* 0x00000018ff8b7819 */ /* 0x000fe2000001168b */
[C---:B------:R-:W-:Y:S04]  /*1ce90*/  HMMA.16816.F32.BF16 R112, R176.reuse, R146, R112 ;  /* 0x00000092b070723c */ /* 0x040fe80000041870 */
[--C-:B--2---:R-:W-:Y:S01]  /*1cea0*/  FFMA.FTZ R137, R237, UR4, -R187.reuse ;  /* 0x00000004ed897c23 */ /* 0x104fe200080108bb */
[----:B------:R-:W-:Y:S01]  /*1ceb0*/  FFMA.FTZ R187, R236, UR4, -R187 ;  /* 0x00000004ecbb7c23 */ /* 0x000fe200080108bb */
[--C-:B------:R-:W-:Y:S02]  /*1cec0*/  HSET2.LE.AND R146, R160, R142.reuse, PT ;  /* 0x0000008ea0927233 */ /* 0x100fe40003803000 */
[-C--:B------:R-:W-:Y:S01]  /*1ced0*/  HMMA.16816.F32.BF16 R116, R176, R148.reuse, R116 ;  /* 0x00000094b074723c */ /* 0x080fe20000041874 */
[----:B------:R2:W-:Y:S02]  /*1cee0*/  MUFU.EX2 R186, R137 ;  /* 0x0000008900ba7308 */ /* 0x0005e40000000800 */
[----:B------:R-:W-:Y:S02]  /*1cef0*/  PRMT R143, R143, 0x5410, R138 ;  /* 0x000054108f8f7816 */ /* 0x000fe4000000008a */
[--C-:B------:R-:W-:Y:S02]  /*1cf00*/  HSET2.LE.AND R138, R153, R142.reuse, PT ;  /* 0x0000008e998a7233 */ /* 0x100fe40003803000 */
[----:B------:R-:W-:Y:S01]  /*1cf10*/  LOP3.LUT R140, R140, 0xff, RZ, 0xc0, !PT ;  /* 0x000000ff8c8c7812 */ /* 0x000fe200078ec0ff */
[C---:B------:R-:W-:Y:S03]  /*1cf20*/  HMMA.16816.F32.BF16 R120, R180.reuse, R148, R120 ;  /* 0x00000094b478723c */ /* 0x040fe60000041878 */
[----:B------:R-:W4:Y:S01]  /*1cf30*/  MUFU.EX2 R187, R187 ;  /* 0x000000bb00bb7308 */ /* 0x000f220000000800 */
[----:B------:R-:W-:Y:S02]  /*1cf40*/  LOP3.LUT R148, R162, 0xff00ff, RZ, 0xc0, !PT ;  /* 0x00ff00ffa2947812 */ /* 0x000fe400078ec0ff */
[----:B------:R-:W-:Y:S02]  /*1cf50*/  PRMT R140, R140, 0x5410, R139 ;  /* 0x000054108c8c7816 */ /* 0x000fe4000000008b */
[-C--:B------:R-:W-:Y:S03]  /*1cf60*/  HMMA.16816.F32.BF16 R124, R180, R150.reuse, R124 ;  /* 0x00000096b47c723c */ /* 0x080fe6000004187c */
[----:B--2---:R-:W-:Y:S02]  /*1cf70*/  LOP3.LUT R137, R161, 0xff00ff, RZ, 0xc0, !PT ;  /* 0x00ff00ffa1897812 */ /* 0x004fe400078ec0ff */
[--C-:B------:R-:W-:Y:S02]  /*1cf80*/  HSET2.LE.AND R148, R148, R142.reuse, PT ;  /* 0x0000008e94947233 */ /* 0x100fe40003803000 */
[--C-:B------:R-:W-:Y:S01]  /*1cf90*/  HSET2.LE.AND R139, R152, R142.reuse, PT ;  /* 0x0000008e988b7233 */ /* 0x100fe20003803000 */
[----:B------:R-:W-:Y:S04]  /*1cfa0*/  HMMA.16816.F32.BF16 R128, R176, R150, R128 ;  /* 0x00000096b080723c */ /* 0x000fe80000041880 */
[--C-:B------:R-:W-:Y:S02]  /*1cfb0*/  HSET2.LE.AND R144, R143, R142.reuse, PT ;  /* 0x0000008e8f907233 */ /* 0x100fe40003803000 */
[--C-:B------:R-:W-:Y:S02]  /*1cfc0*/  HSET2.LE.AND R145, R140, R142.reuse, PT ;  /* 0x0000008e8c917233 */ /* 0x100fe40003803000 */
[----:B------:R-:W-:Y:S02]  /*1cfd0*/  HSET2.LE.AND R137, R137, R142, PT ;  /* 0x0000008e89897233 */ /* 0x000fe40003803000 */
[----:B------:R-:W-:Y:S02]  /*1cfe0*/  F2FP.BF16.F32.PACK_AB R142, R193, R194 ;  /* 0x000000c2c18e723e */ /* 0x000fe400000010ff */
[----:B------:R-:W-:Y:S02]  /*1cff0*/  F2FP.BF16.F32.PACK_AB R143, R191, R192 ;  /* 0x000000c0bf8f723e */ /* 0x000fe400000010ff */
[----:B-1----:R-:W-:Y:S02]  /*1d000*/  F2FP.BF16.F32.PACK_AB R140, R189, R190 ;  /* 0x000000bebd8c723e */ /* 0x002fe400000010ff */
[----:B----4-:R-:W-:Y:S02]  /*1d010*/  F2FP.BF16.F32.PACK_AB R141, R187, R186 ;  /* 0x000000babb8d723e */ /* 0x010fe400000010ff */
[----:B------:R-:W-:Y:S01]  /*1d020*/  LOP3.LUT R142, R142, R132, RZ, 0xc0, !PT ;  /* 0x000000848e8e7212 */ /* 0x000fe200078ec0ff */
[----:B------:R-:W-:Y:S01]  /*1d030*/  IMAD.MOV.U32 R132, RZ, RZ, R135 ;  /* 0x000000ffff847224 */ /* 0x000fe200078e0087 */
[----:B------:R-:W-:Y:S02]  /*1d040*/  LOP3.LUT R143, R143, R137, RZ, 0xc0, !PT ;  /* 0x000000898f8f7212 */ /* 0x000fe400078ec0ff */
[----:B------:R-:W-:Y:S01]  /*1d050*/  LOP3.LUT R140, R140, R138, RZ, 0xc0, !PT ;  /* 0x0000008a8c8c7212 */ /* 0x000fe200078ec0ff */
[----:B------:R-:W-:Y:S01]  /*1d060*/  IMAD.MOV.U32 R138, RZ, RZ, R136 ;  /* 0x000000ffff8a7224 */ /* 0x000fe200078e0088 */
[----:B------:R-:W-:Y:S01]  /*1d070*/  LOP3.LUT R141, R141, R139, RZ, 0xc0, !PT ;  /* 0x0000008b8d8d7212 */ /* 0x000fe200078ec0ff */
[----:B------:R-:W-:Y:S01]  /*1d080*/  IMAD.MOV.U32 R139, RZ, RZ, R134 ;  /* 0x000000ffff8b7224 */ /* 0x000fe200078e0086 */
[----:B------:R-:W-:Y:S02]  /*1d090*/  F2FP.BF16.F32.PACK_AB R176, R201, R200 ;  /* 0x000000c8c9b0723e */ /* 0x000fe400000010ff */
[----:B------:R-:W-:Y:S02]  /*1d0a0*/  F2FP.BF16.F32.PACK_AB R177, R197, R199 ;  /* 0x000000c7c5b1723e */ /* 0x000fe400000010ff */
[----:B------:R-:W-:Y:S02]  /*1d0b0*/  F2FP.BF16.F32.PACK_AB R178, R196, R198 ;  /* 0x000000c6c4b2723e */ /* 0x000fe400000010ff */
[----:B------:R-:W-:Y:S02]  /*1d0c0*/  F2FP.BF16.F32.PACK_AB R179, R188, R195 ;  /* 0x000000c3bcb3723e */ /* 0x000fe400000010ff */
[----:B------:R-:W-:Y:S02]  /*1d0d0*/  LOP3.LUT R176, R176, R144, RZ, 0xc0, !PT ;  /* 0x00000090b0b07212 */ /* 0x000fe400078ec0ff */
[----:B------:R-:W-:Y:S02]  /*1d0e0*/  LOP3.LUT R177, R177, R145, RZ, 0xc0, !PT ;  /* 0x00000091b1b17212 */ /* 0x000fe400078ec0ff */
[----:B------:R-:W-:Y:S02]  /*1d0f0*/  LOP3.LUT R178, R178, R146, RZ, 0xc0, !PT ;  /* 0x00000092b2b27212 */ /* 0x000fe400078ec0ff */
[-C--:B------:R-:W-:Y:S01]  /*1d100*/  HMMA.16816.F32.BF16 R144, R140, R156.reuse, R4 ;  /* 0x0000009c8c90723c */ /* 0x080fe20000041804 */
[----:B------:R-:W1:Y:S04]  /*1d110*/  LDSM.16.MT88.4 R4, [R164+0x800] ;  /* 0x00080000a404783b */ /* 0x000e680000004200 */
[----:B------:R-:W-:Y:S07]  /*1d120*/  LOP3.LUT R179, R179, R148, RZ, 0xc0, !PT ;  /* 0x00000094b3b37212 */ /* 0x000fee00078ec0ff */
[C---:B------:R-:W-:Y:S01]  /*1d130*/  HMMA.16816.F32.BF16 R148, R176.reuse, R156, R8 ;  /* 0x0000009cb094723c */ /* 0x040fe20000041808 */
[----:B------:R-:W2:Y:S07]  /*1d140*/  LDSM.16.MT88.4 R8, [R168+0x800] ;  /* 0x00080000a808783b */ /* 0x000eae0000004200 */
[-C--:B------:R-:W-:Y:S01]  /*1d150*/  HMMA.16816.F32.BF16 R152, R176, R158.reuse, R12 ;  /* 0x0000009eb098723c */ /* 0x080fe2000004180c */
[----:B------:R-:W4:Y:S07]  /*1d160*/  LDSM.16.MT88.4 R12, [R185+0xb800] ;  /* 0x00b80000b90c783b */ /* 0x000f2e0000004200 */
[C---:B------:R-:W-:Y:S01]  /*1d170*/  HMMA.16816.F32.BF16 R156, R140.reuse, R158, R16 ;  /* 0x0000009e8c9c723c */ /* 0x040fe20000041810 */
[----:B------:R-:W5:Y:S07]  /*1d180*/  LDSM.16.MT88.4 R16, [R184+0xb800] ;  /* 0x00b80000b810783b */ /* 0x000f6e0000004200 */
[-C--:B------:R-:W-:Y:S01]  /*1d190*/  HMMA.16816.F32.BF16 R160, R140, R172.reuse, R20 ;  /* 0x000000ac8ca0723c */ /* 0x080fe20000041814 */
[----:B------:R1:W5:Y:S07]  /*1d1a0*/  LDSM.16.MT88.4 R20, [R164+0x1800] ;  /* 0x00180000a414783b */ /* 0x00036e0000004200 */
[C---:B-1----:R-:W-:Y:S01]  /*1d1b0*/  HMMA.16816.F32.BF16 R164, R176.reuse, R172, R24 ;  /* 0x000000acb0a4723c */ /* 0x042fe20000041818 */
[----:B------:R1:W5:Y:S07]  /*1d1c0*/  LDSM.16.MT88.4 R24, [R168+0x1800] ;  /* 0x00180000a818783b */ /* 0x00036e0000004200 */
[-C--:B-1----:R-:W-:Y:S08]  /*1d1d0*/  HMMA.16816.F32.BF16 R168, R176, R174.reuse, R28 ;  /* 0x000000aeb0a8723c */ /* 0x082ff0000004181c */
[C---:B------:R-:W-:Y:S08]  /*1d1e0*/  HMMA.16816.F32.BF16 R172, R140.reuse, R174, R32 ;  /* 0x000000ae8cac723c */ /* 0x040ff00000041820 */
[-C--:B------:R-:W-:Y:S08]  /*1d1f0*/  HMMA.16816.F32.BF16 R36, R140, R4.reuse, R36 ;  /* 0x000000048c24723c */ /* 0x080ff00000041824 */
[C---:B------:R-:W-:Y:S04]  /*1d200*/  HMMA.16816.F32.BF16 R40, R176.reuse, R4, R40 ;  /* 0x00000004b028723c */ /* 0x040fe80000041828 */
[----:B------:R-:W-:Y:S04]  /*1d210*/  FADD.FTZ R4, R251, R202 ;  /* 0x000000cafb047221 */ /* 0x000fe80000010000 */
[-C--:B------:R-:W-:Y:S03]  /*1d220*/  HMMA.16816.F32.BF16 R44, R176, R6.reuse, R44 ;  /* 0x00000006b02c723c */ /* 0x080fe6000004182c */
[----:B------:R-:W-:Y:S05]  /*1d230*/  FADD.FTZ R4, R247, R4 ;  /* 0x00000004f7047221 */ /* 0x000fea0000010000 */
[C---:B------:R-:W-:Y:S08]  /*1d240*/  HMMA.16816.F32.BF16 R48, R140.reuse, R6, R48 ;  /* 0x000000068c30723c */ /* 0x040ff00000041830 */
[-C--:B--2---:R-:W-:Y:S08]  /*1d250*/  HMMA.16816.F32.BF16 R52, R140, R8.reuse, R52 ;  /* 0x000000088c34723c */ /* 0x084ff00000041834 */
[C---:B------:R-:W-:Y:S04]  /*1d260*/  HMMA.16816.F32.BF16 R56, R176.reuse, R8, R56 ;  /* 0x00000008b038723c */ /* 0x040fe80000041838 */
[----:B---3--:R-:W-:Y:S04]  /*1d270*/  FFMA.FTZ R0, R0, R205, R250 ;  /* 0x000000cd00007223 */ /* 0x008fe800000100fa */
[-C--:B------:R-:W-:Y:S03]  /*1d280*/  HMMA.16816.F32.BF16 R60, R176, R10.reuse, R60 ;  /* 0x0000000ab03c723c */ /* 0x080fe6000004183c */
[----:B------:R-:W-:Y:S01]  /*1d290*/  FFMA.FTZ R3, R3, R204, R234 ;  /* 0x000000cc03037223 */ /* 0x000fe200000100ea */
[----:B------:R-:W-:Y:S01]  /*1d2a0*/  FADD.FTZ R0, R249, R0 ;  /* 0x00000000f9007221 */ /* 0x000fe20000010000 */
[----:B------:R-:W-:Y:S02]  /*1d2b0*/  FFMA.FTZ R2, R2, R203, R210 ;  /* 0x000000cb02027223 */ /* 0x000fe400000100d2 */
[----:B------:R-:W-:Y:S01]  /*1d2c0*/  FADD.FTZ R3, R233, R3 ;  /* 0x00000003e9037221 */ /* 0x000fe20000010000 */
[C---:B------:R-:W-:Y:S04]  /*1d2d0*/  HMMA.16816.F32.BF16 R64, R140.reuse, R10, R64 ;  /* 0x0000000a8c40723c */ /* 0x040fe80000041840 */
[----:B------:R-:W-:Y:S01]  /*1d2e0*/  FADD.FTZ R2, R209, R2 ;  /* 0x00000002d1027221 */ /* 0x000fe20000010000 */
[----:B------:R-:W-:Y:S01]  /*1d2f0*/  FADD.FTZ R3, R242, R3 ;  /* 0x00000003f2037221 */ /* 0x000fe20000010000 */
[----:B------:R-:W-:Y:S02]  /*1d300*/  FADD.FTZ R0, R245, R0 ;  /* 0x00000000f5007221 */ /* 0x000fe40000010000 */
[-C--:B----4-:R-:W-:Y:S03]  /*1d310*/  HMMA.16816.F32.BF16 R68, R140, R12.reuse, R68 ;  /* 0x0000000c8c44723c */ /* 0x090fe60000041844 */
        /* <DEDUP_REMOVED lines=21> */
[-C--:B-----5:R-:W-:Y:S01]  /*1d470*/  HMMA.16816.F32.BF16 R84, R140, R16.reuse, R84 ;  /* 0x000000108c54723c */ /* 0x0a0fe20000041854 */
[----:B------:R2:W-:Y:S02]  /*1d480*/  STL [R1+0x34], R4 ;  /* 0x0000340401007387 */ /* 0x0005e40000100800 */
[----:B------:R-:W-:Y:S01]  /*1d490*/  FADD.FTZ R3, R188, R3 ;  /* 0x00000003bc037221 */ /* 0x000fe20000010000 */
[----:B------:R-:W-:Y:S01]  /*1d4a0*/  FADD.FTZ R2, R193, R2 ;  /* 0x00000002c1027221 */ /* 0x000fe20000010000 */
[----:B------:R-:W-:Y:S03]  /*1d4b0*/  FADD.FTZ R0, R191, R0 ;  /* 0x00000000bf007221 */ /* 0x000fe60000010000 */
[C---:B------:R-:W-:Y:S01]  /*1d4c0*/  HMMA.16816.F32.BF16 R88, R176.reuse, R16, R88 ;  /* 0x00000010b058723c */ /* 0x040fe20000041858 */
[----:B------:R2:W-:Y:S04]  /*1d4d0*/  STL [R1+0x40], R3 ;  /* 0x0000400301007387 */ /* 0x0005e80000100800 */
[----:B------:R2:W-:Y:S03]  /*1d4e0*/  STL [R1+0x38], R2 ;  /* 0x0000380201007387 */ /* 0x0005e60000100800 */
[-C--:B------:R-:W-:Y:S01]  /*1d4f0*/  HMMA.16816.F32.BF16 R92, R176, R18.reuse, R92 ;  /* 0x00000012b05c723c */ /* 0x080fe2000004185c */
[----:B------:R2:W-:Y:S07]  /*1d500*/  STL [R1+0x3c], R0 ;  /* 0x00003c0001007387 */ /* 0x0005ee0000100800 */
        /* <DEDUP_REMOVED lines=8> */
[----:B------:R-:W-:Y:S04]  /*1d590*/  HMMA.16816.F32.BF16 R128, R140, R26, R128 ;  /* 0x0000001a8c80723c */ /* 0x000fe80000041880 */
[----:B------:R-:W-:Y:S04]  /*1d5a0*/  IMAD.MOV.U32 R140, RZ, RZ, R133 ;  /* 0x000000ffff8c7224 */ /* 0x000fe800078e0085 */
[----:B------:R-:W-:Y:S01]  /*1d5b0*/  @!UPT UIADD3 URZ, UPT, UPT, URZ, URZ, URZ ;  /* 0x000000fffffff290 */ /* 0x000fe2000fffe0ff */
[----:B--2---:R-:W-:Y:S11]  /*1d5c0*/  BRA.U UP0, `(.L_x_2454) ;  /* 0xffffffc1001c7547 */ /* 0x004ff6000b83ffff */
.L_x_2453:
[----:B------:R-:W2:Y:S01]  /*1d5d0*/  LDL.LU R3, [R1+0x38] ;  /* 0x0000380001037983 */ /* 0x000ea20000300800 */
[----:B------:R-:W3:Y:S03]  /*1d5e0*/  LDCU UR4, c[0x0][0x4fc] ;  /* 0x00009f80ff0477ac */ /* 0x000ee60008000800 */
[----:B------:R-:W4:Y:S01]  /*1d5f0*/  LDL.LU R2, [R1+0x3c] ;  /* 0x00003c0001027983 */ /* 0x000f220000300800 */
[----:B------:R-:W-:Y:S01]  /*1d600*/  UISETP.NE.AND UP3, UPT, UR20, -0x1, UPT ;  /* 0xffffffff1400788c */ /* 0x000fe2000bf65270 */
[----:B------:R-:W5:Y:S01]  /*1d610*/  S2UR UR12, SR_CTAID.Y ;  /* 0x00000000000c79c3 */ /* 0x000f620000002600 */
[----:B------:R-:W1:Y:S01]  /*1d620*/  LDCU UR10, c[0x0][0x434] ;  /* 0x00008680ff0a77ac */ /* 0x000e620008000800 */
[----:B------:R-:W3:Y:S01]  /*1d630*/  LDL.LU R9, [R1+0x34] ;  /* 0x0000340001097983 */ /* 0x000ee20000300800 */
[----:B------:R-:W3:Y:S03]  /*1d640*/  LDCU.U8 UR11, c[0x0][0x548] ;  /* 0x0000a900ff0b77ac */ /* 0x000ee60008000000 */
[----:B------:R-:W3:Y:S04]  /*1d650*/  LDL.LU R5, [R1+0x40] ;  /* 0x0000400001057983 */ /* 0x000ee80000300800 */
[----:B------:R-:W3:Y:S01]  /*1d660*/  LDL.LU R8, [R1+0x48] ;  /* 0x0000480001087983 */ /* 0x000ee20000300800 */
[----:B------:R-:W5:Y:S03]  /*1d670*/  @!UP3 LDCU.64 UR8, c[0x0][0x400] ;  /* 0x00008000ff08b7ac */ /* 0x000f660008000a00 */
[----:B------:R-:W3:Y:S01]  /*1d680*/  LDL.LU R7, [R1+0x44] ;  /* 0x0000440001077983 */ /* 0x000ee20000300800 */
[----:B------:R-:W1:Y:S03]  /*1d690*/  @UP3 LDCU.64 UR6, c[0x0][0x408] ;  /* 0x00008100ff0637ac */ /* 0x000e660008000a00 */
[----:B------:R-:W3:Y:S01]  /*1d6a0*/  LDL.LU R6, [R1+0x10] ;  /* 0x0000100001067983 */ /* 0x000ee20000300800 */
[----:B------:R-:W-:Y:S01]  /*1d6b0*/  UISETP.NE.AND UP2, UPT, UR20, -0x1, UPT ;  /* 0xffffffff1400788c */ /* 0x000fe2000bf45270 */
[----:B------:R-:W3:Y:S01]  /*1d6c0*/  LDCU UR13, c[0x0][0x434] ;  /* 0x00008680ff0d77ac */ /* 0x000ee20008000800 */
[----:B-----5:R-:W-:Y:S01]  /*1d6d0*/  @!UP3 UIMAD.WIDE.U32 UR14, UR12, UR8, URZ ;  /* 0x000000080c0eb2a5 */ /* 0x020fe2000f8e00ff */
[----:B------:R-:W2:Y:S01]  /*1d6e0*/  S2UR UR8, SR_CTAID.X ;  /* 0x00000000000879c3 */ /* 0x000ea20000002500 */
[----:B-1----:R-:W-:-:S02]  /*1d6f0*/  @UP3 UIMAD.WIDE.U32 UR16, UR20, UR6, URZ ;  /* 0x00000006141032a5 */ /* 0x002fc4000f8e00ff */
[----:B------:R-:W-:Y:S02]  /*1d700*/  @!UP3 UIMAD UR9, UR12, UR9, UR15 ;  /* 0x000000090c09b2a4 */ /* 0x000fe4000f8e020f */
[----:B------:R-:W-:-:S03]  /*1d710*/  @UP3 UIMAD UR9, UR20, UR7, UR17 ;  /* 0x00000007140932a4 */ /* 0x000fc6000f8e0211 */
[----:B------:R-:W1:Y:S01]  /*1d720*/  S2UR UR6, SR_CTAID.Z ;  /* 0x00000000000679c3 */ /* 0x000e620000002700 */
[----:B------:R-:W-:Y:S01]  /*1d730*/  @!UP2 UIMAD UR20, UR12, UR10, URZ ;  /* 0x0000000a0c14a2a4 */ /* 0x000fe2000f8e02ff */
[----:B------:R-:W-:Y:S01]  /*1d740*/  @UP3 UMOV UR14, UR16 ;  /* 0x00000010000e3c82 */ /* 0x000fe20008000000 */
[----:B--2---:R-:W2:Y:S04]  /*1d750*/  SHFL.BFLY PT, R0, R3, 0x2, 0x1f ;  /* 0x0c401f0003007f89 */ /* 0x004ea800000e0000 */
[----:B----4-:R-:W4:Y:S01]  /*1d760*/  SHFL.BFLY PT, R4, R2, 0x2, 0x1f ;  /* 0x0c401f0002047f89 */ /* 0x010f2200000e0000 */
[----:B--2---:R-:W-:Y:S01]  /*1d770*/  FADD.FTZ R0, R0, R3 ;  /* 0x0000000300007221 */ /* 0x004fe20000010000 */
[----:B---3--:R-:W-:Y:S02]  /*1d780*/  MOV R176, R6 ;  /* 0x0000000600b07202 */ /* 0x008fe40000000f00 */
[----:B------:R-:W2:Y:S01]  /*1d790*/  SHFL.BFLY PT, R3, R9, 0x2, 0x1f ;  /* 0x0c401f0009037f89 */ /* 0x000ea200000e0000 */
[----:B----4-:R-:W-:-:S03]  /*1d7a0*/  FADD.FTZ R4, R4, R2 ;  /* 0x0000000204047221 */ /* 0x010fc60000010000 */
[----:B------:R-:W3:Y:S04]  /*1d7b0*/  SHFL.BFLY PT, R2, R5, 0x2, 0x1f ;  /* 0x0c401f0005027f89 */ /* 0x000ee800000e0000 */
[----:B------:R-:W4:Y:S04]  /*1d7c0*/  SHFL.BFLY PT, R137, R0, 0x1, 0x1f ;  /* 0x0c201f0000897f89 */ /* 0x000f2800000e0000 */
[----:B------:R-:W5:Y:S01]  /*1d7d0*/  SHFL.BFLY PT, R138, R4, 0x1, 0x1f ;  /* 0x0c201f00048a7f89 */ /* 0x000f6200000e0000 */
[----:B--2---:R-:W-:Y:S01]  /*1d7e0*/  FADD.FTZ R3, R3, R9 ;  /* 0x0000000903037221 */ /* 0x004fe20000010000 */
[----:B---3--:R-:W-:-:S04]  /*1d7f0*/  FADD.FTZ R2, R2, R5 ;  /* 0x0000000502027221 */ /* 0x008fc80000010000 */
[----:B------:R-:W2:Y:S01]  /*1d800*/  SHFL.BFLY PT, R132, R3, 0x1, 0x1f ;  /* 0x0c201f0003847f89 */ /* 0x000ea200000e0000 */
[----:B----4-:R-:W-:-:S03]  /*1d810*/  FADD.FTZ R137, R0, R137 ;  /* 0x0000008900897221 */ /* 0x010fc60000010000 */
[----:B------:R-:W3:Y:S01]  /*1d820*/  SHFL.BFLY PT, R139, R2, 0x1, 0x1f ;  /* 0x0c201f00028b7f89 */ /* 0x000ee200000e0000 */
[----:B------:R-:W4:Y:S01]  /*1d830*/  MUFU.RCP R0, R137 ;  /* 0x0000008900007308 */ /* 0x000f220000001000 */
[----:B------:R-:W-:Y:S01]  /*1d840*/  FSETP.NE.FTZ.AND P3, PT, R137, RZ, PT ;  /* 0x000000ff8900720b */ /* 0x000fe20003f75000 */
[----:B-----5:R-:W-:Y:S01]  /*1d850*/  FADD.FTZ R138, R4, R138 ;  /* 0x0000008a048a7221 */ /* 0x020fe20000010000 */
[----:B------:R-:W-:-:S04]  /*1d860*/  SHF.L.U32 R4, R217, 0x4, RZ ;  /* 0x00000004d9047819 */ /* 0x000fc800000006ff */
[----:B------:R-:W-:Y:S01]  /*1d870*/  FSETP.NE.FTZ.AND P2, PT, R138, RZ, PT ;  /* 0x000000ff8a00720b */ /* 0x000fe20003f55000 */
[----:B------:R-:W-:Y:S01]  /*1d880*/  MUFU.RCP R5, R138 ;  /* 0x0000008a00057308 */ /* 0x000fe20000001000 */
[----:B------:R-:W-:-:S04]  /*1d890*/  LOP3.LUT R4, R4, 0x1c0, RZ, 0xc0, !PT ;  /* 0x000001c004047812 */ /* 0x000fc800078ec0ff */
[----:B------:R-:W-:Y:S02]  /*1d8a0*/  LOP3.LUT R4, R4, 0x38, R8, 0xf8, !PT ;  /* 0x0000003804047812 */ /* 0x000fe400078ef808 */
[----:B----4-:R-:W-:Y:S01]  /*1d8b0*/  FSEL R0, R0, 1, P3 ;  /* 0x3f80000000007808 */ /* 0x010fe20001800000 */
[----:B--2---:R-:W-:Y:S01]  /*1d8c0*/  FADD.FTZ R132, R3, R132 ;  /* 0x0000008403847221 */ /* 0x004fe20000010000 */
[----:B------:R-:W-:Y:S01]  /*1d8d0*/  LOP3.LUT R214, R4, R7, R214, 0xfe, !PT ;  /* 0x0000000704d67212 */ /* 0x000fe200078efed6 */
[----:B---3--:R-:W-:Y:S02]  /*1d8e0*/  FADD.FTZ R139, R2, R139 ;  /* 0x0000008b028b7221 */ /* 0x008fe40000010000 */
[----:B------:R-:W-:Y:S01]  /*1d8f0*/  FMUL.FTZ R0, R0, UR4 ;  /* 0x0000000400007c20 */ /* 0x000fe20008410000 */
[----:B------:R-:W2:Y:S01]  /*1d900*/  MUFU.RCP R2, R132 ;  /* 0x0000008400027308 */ /* 0x000ea20000001000 */
        /* <DEDUP_REMOVED lines=35> */
[----:B--2---:R-:W-:-:S02]  /*1db40*/  FSEL R2, R2, 1, P1 ;  /* 0x3f80000002027808 */ /* 0x004fc40000800000 */
        /* <DEDUP_REMOVED lines=13> */
[----:B---3--:R-:W-:Y:S01]  /*1dc20*/  FSEL R0, R0, 1, P0 ;  /* 0x3f80000000007808 */ /* 0x008fe20000000000 */
        /* <DEDUP_REMOVED lines=23> */
[----:B------:R-:W-:Y:S01]  /*1dda0*/  FMUL.FTZ R15, R3, R51 ;  /* 0x00000033030f7220 */ /* 0x000fe20000410000 */
[----:B------:R-:W-:Y:S01]  /*1ddb0*/  LOP3.LUT P4, RZ, R217, 0x8, RZ, 0xc0, !PT ;  /* 0x00000008d9ff7812 */ /* 0x000fe2000788c0ff */
        /* <DEDUP_REMOVED lines=79> */
[----:B------:R-:W3:Y:S01]  /*1e2b0*/  LDCU.U8 UR4, c[0x0][0x549] ;  /* 0x0000a920ff0477ac */ /* 0x000ee20008000000 */
        /* <DEDUP_REMOVED lines=15> */
[----:B---3--:R-:W-:Y:S01]  /*1e3b0*/  UISETP.NE.AND UP1, UPT, UR4, URZ, UPT ;  /* 0x000000ff0400728c */ /* 0x008fe2000bf25270 */
[----:B------:R-:W-:Y:S01]  /*1e3c0*/  F2FP.BF16.F32.PACK_AB R20, R20, R170 ;  /* 0x000000aa1414723e */ /* 0x000fe200000010ff */
[----:B------:R-:W-:Y:S01]  /*1e3d0*/  STS [R4+0x2000], R3 ;  /* 0x0020000304007388 */ /* 0x000fe20000000800 */
[----:B--2---:R-:W-:Y:S01]  /*1e3e0*/  IADD3 R5, PT, PT, R7, R215, RZ ;  /* 0x000000d707057210 */ /* 0x004fe20007ffe0ff */
[----:B------:R-:W-:Y:S01]  /*1e3f0*/  UISETP.NE.AND UP0, UPT, UR11, URZ, !UP1 ;  /* 0x000000ff0b00728c */ /* 0x000fe2000cf05270 */
[----:B------:R-:W-:Y:S01]  /*1e400*/  F2FP.BF16.F32.PACK_AB R19, R19, R16 ;  /* 0x000000101313723e */ /* 0x000fe200000010ff */
[----:B------:R2:W-:Y:S01]  /*1e410*/  STS [R4+0x2400], R8 ;  /* 0x0024000804007388 */ /* 0x0005e20000000800 */
[----:B------:R-:W-:-:S02]  /*1e420*/  F2FP.BF16.F32.PACK_AB R18, R18, R38 ;  /* 0x000000261212723e */ /* 0x000fc400000010ff */
[----:B------:R-:W-:Y:S01]  /*1e430*/  F2FP.BF16.F32.PACK_AB R16, R31, R35 ;  /* 0x000000231f10723e */ /* 0x000fe200000010ff */
[----:B------:R-:W-:Y:S01]  /*1e440*/  STS [R5], R14 ;  /* 0x0000000e05007388 */ /* 0x000fe20000000800 */
[C---:B----4-:R-:W-:Y:S01]  /*1e450*/  IADD3 R0, PT, PT, R7.reuse, 0x40, RZ ;  /* 0x0000004007007810 */ /* 0x050fe20007ffe0ff */
[----:B------:R-:W3:Y:S01]  /*1e460*/  @UP1 LDCU UR4, c[0x0][0x430] ;  /* 0x00008600ff0417ac */ /* 0x000ee20008000800 */
[----:B------:R-:W-:Y:S01]  /*1e470*/  @P4 IADD3 R0, PT, PT, R7, -0x40, RZ ;  /* 0xffffffc007004810 */ /* 0x000fe20007ffe0ff */
[----:B------:R-:W-:Y:S01]  /*1e480*/  STS [R5+0x400], R13 ;  /* 0x0004000d05007388 */ /* 0x000fe20000000800 */
[----:B-----5:R-:W-:Y:S01]  /*1e490*/  IADD3 R2, PT, PT, R67, R5, RZ ;  /* 0x0000000543027210 */ /* 0x020fe20007ffe0ff */
[----:B------:R-:W4:Y:S01]  /*1e4a0*/  @UP1 LDCU UR15, c[0x0][0x430] ;  /* 0x00008600ff0f17ac */ /* 0x000f220008000800 */
[----:B------:R-:W-:Y:S02]  /*1e4b0*/  F2FP.BF16.F32.PACK_AB R15, R15, R50 ;  /* 0x000000320f0f723e */ /* 0x000fe400000010ff */
[----:B------:R-:W-:Y:S01]  /*1e4c0*/  F2FP.BF16.F32.PACK_AB R23, R23, R42 ;  /* 0x0000002a1717723e */ /* 0x000fe200000010ff */
[----:B------:R-:W-:Y:S01]  /*1e4d0*/  STS [R2], R10 ;  /* 0x0000000a02007388 */ /* 0x000fe20000000800 */
[----:B------:R-:W-:Y:S01]  /*1e4e0*/  F2FP.BF16.F32.PACK_AB R22, R22, R25 ;  /* 0x000000191616723e */ /* 0x000fe200000010ff */
[----:B------:R-:W-:Y:S01]  /*1e4f0*/  @UP1 UMOV UR7, 0x1 ;  /* 0x0000000100071882 */ /* 0x000fe20000000000 */
[----:B-1----:R-:W-:Y:S01]  /*1e500*/  IADD3 R6, PT, PT, R67, R0, RZ ;  /* 0x0000000043067210 */ /* 0x002fe20007ffe0ff */
[----:B------:R1:W-:Y:S01]  /*1e510*/  STS [R2+0x400], R9 ;  /* 0x0004000902007388 */ /* 0x0003e20000000800 */
[----:B------:R-:W-:-:S02]  /*1e520*/  F2FP.BF16.F32.PACK_AB R64, R64, R46 ;  /* 0x0000002e4040723e */ /* 0x000fc400000010ff */
[----:B------:R-:W-:Y:S01]  /*1e530*/  F2FP.BF16.F32.PACK_AB R63, R140, R141 ;  /* 0x0000008d8c3f723e */ /* 0x000fe200000010ff */
[----:B------:R-:W-:Y:S01]  /*1e540*/  STS [R5+0x2000], R12 ;  /* 0x0020000c05007388 */ /* 0x000fe20000000800 */
[----:B------:R-:W-:Y:S01]  /*1e550*/  F2FP.BF16.F32.PACK_AB R62, R55, R54 ;  /* 0x00000036373e723e */ /* 0x000fe200000010ff */
[----:B---3--:R-:W-:Y:S01]  /*1e560*/  @UP1 UIMAD UR13, UR4, UR10, URZ ;  /* 0x0000000a040d12a4 */ /* 0x008fe2000f8e02ff */
[----:B--2---:R-:W-:Y:S01]  /*1e570*/  IADD3 R8, PT, PT, R215, R0, RZ ;  /* 0x00000000d7087210 */ /* 0x004fe20007ffe0ff */
[----:B------:R-:W-:Y:S01]  /*1e580*/  STS [R5+0x2400], R11 ;  /* 0x0024000b05007388 */ /* 0x000fe20000000800 */
[----:B------:R-:W-:Y:S01]  /*1e590*/  F2FP.BF16.F32.PACK_AB R59, R142, R143 ;  /* 0x0000008f8e3b723e */ /* 0x000fe200000010ff */
[----:B------:R-:W-:Y:S01]  /*1e5a0*/  USHF.R.S32.HI UR4, URZ, 0x1f, UR20 ;  /* 0x0000001fff047899 */ /* 0x000fe20008011414 */
        /* <DEDUP_REMOVED lines=12> */
[----:B-1----:R1:W2:Y:S01]  /*1e670*/  @P2 MUFU.LG2 R9, R138 ;  /* 0x0000008a00092308 */ /* 0x0022a20000000c00 */
        /* <DEDUP_REMOVED lines=73> */
[----:B------:R-:W-:-:S03]  /*1eb10*/  LOP3.LUT R0, R0, 0x1e00, R176, 0xf8, !PT ;  /* 0x00001e0000007812 */ /* 0x000fc600078ef8b0 */
[----:B------:R-:W-:Y:S01]  /*1eb20*/  STS [R3+0x6000], R25 ;  /* 0x0060001903007388 */ /* 0x000fe20000000800 */
[----:B------:R-:W-:-:S03]  /*1eb30*/  LEA R19, R0, UR5, 0x1 ;  /* 0x0000000500137c11 */ /* 0x000fc6000f8e08ff */
[----:B------:R5:W-:Y:S01]  /*1eb40*/  STS [R3+0x6400], R24 ;  /* 0x0064001803007388 */ /* 0x000be20000000800 */
[----:B---3--:R-:W3:Y:S01]  /*1eb50*/  @P3 LDC R8, c[0x0][0x458] ;  /* 0x00011600ff083b82 */ /* 0x008ee20000000800 */
[----:B-----5:R1:W1:Y:S01]  /*1eb60*/  @P3 MUFU.LG2 R3, R137 ;  /* 0x0000008900033308 */ /* 0x0202620000000c00 */
[----:B--2-4-:R-:W-:Y:S05]  /*1eb70*/  BRA.U UP1, `(.L_x_2457) ;  /* 0x0000000101207547 */ /* 0x014fea000b800000 */
        /* <DEDUP_REMOVED lines=8> */
.L_x_2457:
[----:B------:R-:W-:Y:S01]  /*1ec00*/  BAR.SYNC.DEFER_BLOCKING 0x0 ;  /* 0x0000000000007b1d */ /* 0x000fe20000010000 */
[----:B-1----:R-:W-:Y:S01]  /*1ec10*/  @P3 FMUL.FTZ R0, R3, 0.69314718246459960938 ;  /* 0x3f31721803003820 */ /* 0x002fe20000410000 */
[----:B------:R-:W-:Y:S01]  /*1ec20*/  MOV R17, 0x7f800000 ;  /* 0x7f80000000117802 */ /* 0x000fe20000000f00 */
[----:B------:R-:W-:Y:S01]  /*1ec30*/  UIMAD UR13, UR6, UR13, URZ ;  /* 0x0000000d060d72a4 */ /* 0x000fe2000f8e02ff */
[----:B------:R-:W-:Y:S01]  /*1ec40*/  @P2 FMUL.FTZ R3, R9, 0.69314718246459960938 ;  /* 0x3f31721809032820 */ /* 0x000fe20000410000 */
[----:B---3--:R-:W-:-:S03]  /*1ec50*/  @P3 FFMA.FTZ R17, R134, R8, R0 ;  /* 0x0000000886113223 */ /* 0x008fc60000010000 */
        /* <DEDUP_REMOVED lines=8> */
[----:B------:R-:W3:Y:S01]  /*1ece0*/  @P1 LDC R6, c[0x0][0x458] ;  /* 0x00011600ff061b82 */ /* 0x000ee20000000800 */
[----:B------:R-:W4:Y:S01]  /*1ecf0*/  @P0 MUFU.LG2 R4, R139 ;  /* 0x0000008b00040308 */ /* 0x000f220000000c00 */
        /* <DEDUP_REMOVED lines=9> */
[----:B--2---:R-:W-:-:S03]  /*1ed90*/  @P1 FMUL.FTZ R2, R2, 0.69314718246459960938 ;  /* 0x3f31721802021820 */ /* 0x004fc60000410000 */
[----:B------:R-:W-:Y:S01]  /*1eda0*/  UIADD3.X UR4, UPT, UPT, UR5, UR4, UR7, UP1, UP0 ;  /* 0x0000000405047290 */ /* 0x000fe20008fe0407 */
[----:B-1----:R-:W-:Y:S01]  /*1edb0*/  @P2 FFMA.FTZ R16, R133, R7, R3 ;  /* 0x0000000785102223 */ /* 0x002fe20000010003 */
[----:B----4-:R-:W-:Y:S01]  /*1edc0*/  @P0 FMUL.FTZ R0, R4, 0.69314718246459960938 ;  /* 0x3f31721804000820 */ /* 0x010fe20000410000 */
[----:B---3--:R-:W-:-:S03]  /*1edd0*/  @P1 FFMA.FTZ R15, R135, R6, R2 ;  /* 0x00000006870f1223 */ /* 0x008fc60000010002 */
        /* <DEDUP_REMOVED lines=40> */
.L_x_2459:
[----:B------:R-:W-:Y:S05]  /*1f060*/  BSYNC.RECONVERGENT B0 ;  /* 0x0000000000007941 */ /* 0x000fea0003800200 */
.L_x_2458:
        /* <DEDUP_REMOVED lines=42> */
.L_x_2461:
[----:B------:R-:W-:Y:S05]  /*1f310*/  BSYNC.RECONVERGENT B0 ;  /* 0x0000000000007941 */ /* 0x000fea0003800200 */
.L_x_2460:
        /* <DEDUP_REMOVED lines=23> */
.L_x_2463:
[----:B------:R-:W-:Y:S05]  /*1f490*/  BSYNC.RECONVERGENT B0 ;  /* 0x0000000000007941 */ /* 0x000fea0003800200 */
.L_x_2462:
        /* <DEDUP_REMOVED lines=22> */
.L_x_2465:
[----:B------:R-:W-:Y:S05]  /*1f600*/  BSYNC.RECONVERGENT B0 ;  /* 0x0000000000007941 */ /* 0x000fea0003800200 */
.L_x_2464:
        /* <DEDUP_REMOVED lines=21> */
.L_x_2467:
[----:B------:R-:W-:Y:S05]  /*1f760*/  BSYNC.RECONVERGENT B0 ;  /* 0x0000000000007941 */ /* 0x000fea0003800200 */
.L_x_2466:
        /* <DEDUP_REMOVED lines=21> */
.L_x_2469:
[----:B------:R-:W-:Y:S05]  /*1f8c0*/  BSYNC.RECONVERGENT B0 ;  /* 0x0000000000007941 */ /* 0x000fea0003800200 */
.L_x_2468:
        /* <DEDUP_REMOVED lines=21> */
.L_x_2471:
[----:B------:R-:W-:Y:S05]  /*1fa20*/  BSYNC.RECONVERGENT B0 ;  /* 0x0000000000007941 */ /* 0x000fea0003800200 */
.L_x_2470:
        /* <DEDUP_REMOVED lines=21> */
.L_x_2473:
[----:B------:R-:W-:Y:S05]  /*1fb80*/  BSYNC.RECONVERGENT B0 ;  /* 0x0000000000007941 */ /* 0x000fea0003800200 */
.L_x_2472:
        /* <DEDUP_REMOVED lines=21> */
.L_x_2474:
        /* <DEDUP_REMOVED lines=10> */
.L_x_2873:


//--------------------- .text._ZN5flash16flash_fwd_kernelI23Flash_fwd_kernel_traitsILi128ELi128ELi32ELi4ELb0ELb0EN7cutlass10bfloat16_tE19Flash_kernel_traitsILi128ELi128ELi32ELi4ES3_EELb1ELb0ELb1ELb0ELb0ELb0ELb0ELb1EEEvNS_16Flash_fwd_paramsE --------------------------
	.section	.text._ZN5flash16flash_fwd_kernelI23Flash_fwd_kernel_traitsILi128ELi128ELi32ELi4ELb0ELb0EN7cutlass10bfloat16_tE19Flash_kernel_traitsILi128ELi128ELi32ELi4ES3_EELb1ELb0ELb1ELb0ELb0ELb0ELb0ELb1EEEvNS_16Flash_fwd_paramsE,"ax",@progbits
	.align	128
        .global         _ZN5flash16flash_fwd_kernelI23Flash_fwd_kernel_traitsILi128ELi128ELi32ELi4ELb0ELb0EN7cutlass10bfloat16_tE19Flash_kernel_traitsILi128ELi128ELi32ELi4ES3_EELb1ELb0ELb1ELb0ELb0ELb0ELb0ELb1EEEvNS_16Flash_fwd_paramsE
        .type           _ZN5flash16flash_fwd_kernelI23Flash_fwd_kernel_traitsILi128ELi128ELi32ELi4ELb0ELb0EN7cutlass10bfloat16_tE19Flash_kernel_traitsILi128ELi128ELi32ELi4ES3_EELb1ELb0ELb1ELb0ELb0ELb0ELb0ELb1EEEvNS_16Flash_fwd_paramsE,@function
        .size           _ZN5flash16flash_fwd_kernelI23Flash_fwd_kernel_traitsILi128ELi128ELi32ELi4ELb0ELb0EN7cutlass10bfloat16_tE19Flash_kernel_traitsILi128ELi128ELi32ELi4ES3_EELb1ELb0ELb1ELb0ELb0ELb0ELb0ELb1EEEvNS_16Flash_fwd_paramsE,(.L_x_2874 - _ZN5flash16flash_fwd_kernelI23Flash_fwd_kernel_traitsILi128ELi128ELi32ELi4ELb0ELb0EN7cutlass10bfloat16_tE19Flash_kernel_traitsILi128ELi128ELi32ELi4ES3_EELb1ELb0ELb1ELb0ELb0ELb0ELb0ELb1EEEvNS_16Flash_fwd_paramsE)
        .other          _ZN5flash16flash_fwd_kernelI23Flash_fwd_kernel_traitsILi128ELi128ELi32ELi4ELb0ELb0EN7cutlass10bfloat16_tE19Flash_kernel_traitsILi128ELi128ELi32ELi4ES3_EELb1ELb0ELb1ELb0ELb0ELb0ELb0ELb1EEEvNS_16Flash_fwd_paramsE,@"STO_CUDA_ENTRY STV_DEFAULT"
_ZN5flash16flash_fwd_kernelI23Flash_fwd_kernel_traitsILi128ELi128ELi32ELi4ELb0ELb0EN7cutlass10bfloat16_tE19Flash_kernel_traitsILi128ELi128ELi32ELi4ES3_EELb1ELb0ELb1ELb0ELb0ELb0ELb0ELb1EEEvNS_16Flash_fwd_paramsE:
.text._ZN5flash16flash_fwd_kernelI23Flash_fwd_kernel_traitsILi128ELi128ELi32ELi4ELb0ELb0EN7cutlass10bfloat16_tE19Flash_kernel_traitsILi128ELi128ELi32ELi4ES3_EELb1ELb0ELb1ELb0ELb0ELb0ELb0ELb1EEEvNS_16Flash_fwd_paramsE:
        /* <DEDUP_REMOVED lines=100> */
.L_x_2475:
[----:B-----5:R-:W-:Y:S01]  /*0640*/  @P0 R2UR UR31, R4 ;  /* 0x00000000041f02ca */ /* 0x020fe200000e0000 */
[----:B------:R-:W-:Y:S01]  /*0650*/  @!UP0 UISETP.NE.AND.EX UP2, UPT, UR5, URZ, UPT, UP2 ;  /* 0x000000ff0500828c */ /* 0x000fe2000bf45320 */
[----:B------:R-:W-:-:S13]  /*0660*/  @!P1 EXIT ;  /* 0x000000000000994d */ /* 0x000fda0003800000 */
[----:B------:R-:W1:Y:S01]  /*0670*/  LDCU UR24, c[0x0][0x504] ;  /* 0x0000a080ff1877ac */ /* 0x000e620008000800 */
[----:B------:R-:W2:Y:S01]  /*0680*/  LDCU UR25, c[0x0][0x508] ;  /* 0x0000a100ff1977ac */ /* 0x000ea20008000800 */
[----:B------:R-:W-:Y:S02]  /*0690*/  @!UP0 USEL UR6, UR6, URZ, UP2 ;  /* 0x000000ff06068287 */ /* 0x000fe40009000000 */
[----:B------:R-:W-:Y:S02]  /*06a0*/  @UP0 UIADD3 UR31, UPT, UPT, UR31, -UR12, URZ ;  /* 0x8000000c1f1f0290 */ /* 0x000fe4000fffe0ff */
[----:B------:R-:W-:Y:S01]  /*06b0*/  @!UP0 UIADD3 UR31, UPT, UPT, UR6, UR4, -UR12 ;  /* 0x00000004061f8290 */ /* 0x000fe2000fffe80c */
[----:B------:R-:W3:Y:S03]  /*06c0*/  LDCU UR10, c[0x0][0x3e0] ;  /* 0x00007c00ff0a77ac */ /* 0x000ee60008000800 */
[----:B------:R-:W-:-:S02]  /*06d0*/  UIADD3 UR7, UPT, UPT, UR31, 0x1f, URZ ;  /* 0x0000001f1f077890 */ /* 0x000fc4000fffe0ff */
[----:B-1----:R-:W-:Y:S02]  /*06e0*/  UIADD3 UR24, UPT, UPT, UR32, UR24, URZ ;  /* 0x0000001820187290 */ /* 0x002fe4000fffe0ff */
[----:B------:R-:W-:Y:S02]  /*06f0*/  UIADD3 UR5, UPT, UPT, UR7, UR30, -UR32 ;  /* 0x0000001e07057290 */ /* 0x000fe4000fffe820 */
[----:B------:R-:W-:Y:S02]  /*0700*/  UIADD3 UR9, UPT, UPT, -UR24, UR30, UR31 ;  /* 0x0000001e18097290 */ /* 0x000fe4000fffe11f */
[----:B--2---:R-:W-:Y:S02]  /*0710*/  UIADD3 UR5, UPT, UPT, UR5, 0x80, UR25 ;  /* 0x0000008005057890 */ /* 0x004fe4000fffe019 */
[----:B------:R-:W-:Y:S02]  /*0720*/  USHF.R.S32.HI UR6, URZ, 0x1f, UR7 ;  /* 0x0000001fff067899 */ /* 0x000fe40008011407 */
[----:B------:R-:W-:-:S02]  /*0730*/  USHF.R.S32.HI UR8, URZ, 0x1f, UR9 ;  /* 0x0000001fff087899 */ /* 0x000fc40008011409 */
[----:B------:R-:W-:Y:S02]  /*0740*/  USHF.R.S32.HI UR4, URZ, 0x1f, UR5 ;  /* 0x0000001fff047899 */ /* 0x000fe40008011405 */
[----:B------:R-:W-:Y:S02]  /*0750*/  ULEA.HI UR6, UR6, UR7, URZ, 0x5 ;  /* 0x0000000706067291 */ /* 0x000fe4000f8f28ff */
[----:B------:R-:W-:Y:S02]  /*0760*/  ULEA.HI UR8, UR8, UR9, URZ, 0x5 ;  /* 0x0000000908087291 */ /* 0x000fe4000f8f28ff */
[----:B------:R-:W-:Y:S02]  /*0770*/  ULEA.HI UR4, UR4, UR5, URZ, 0x5 ;  /* 0x0000000504047291 */ /* 0x000fe4000f8f28ff */
[----:B------:R-:W-:Y:S02]  /*0780*/  USHF.R.S32.HI UR6, URZ, 0x5, UR6 ;  /* 0x00000005ff067899 */ /* 0x000fe40008011406 */
[----:B------:R-:W-:-:S02]  /*0790*/  USHF.R.S32.HI UR8, URZ, 0x5, UR8 ;  /* 0x00000005ff087899 */ /* 0x000fc40008011408 */
[----:B------:R-:W-:Y:S02]  /*07a0*/  USHF.R.S32.HI UR4, URZ, 0x5, UR4 ;  /* 0x00000005ff047899 */ /* 0x000fe40008011404 */
[----:B------:R-:W-:Y:S02]  /*07b0*/  UISETP.LT.AND UP1, UPT, URZ, UR8, UPT ;  /* 0x00000008ff00728c */ /* 0x000fe4000bf21270 */
[----:B------:R-:W-:Y:S02]  /*07c0*/  UISETP.LT.AND UP0, UPT, UR6, UR4, UPT ;  /* 0x000000040600728c */ /* 0x000fe4000bf01270 */
[----:B------:R-:W-:Y:S02]  /*07d0*/  USEL UR19, URZ, UR8, !UP1 ;  /* 0x00000008ff137287 */ /* 0x000fe4000c800000 */
[----:B------:R-:W-:Y:S02]  /*07e0*/  USEL UR23, UR6, UR4, UP0 ;  /* 0x0000000406177287 */ /* 0x000fe40008000000 */
[----:B---3--:R-:W-:-:S02]  /*07f0*/  UIMAD UR33, UR17, UR10, UR38 ;  /* 0x0000000a112172a4 */ /* 0x008fc4000f8e0226 */
[----:B------:R-:W-:-:S09]  /*0800*/  UISETP.GT.AND UP0, UPT, UR23, UR19, UPT ;  /* 0x000000131700728c */ /* 0x000fd2000bf04270 */
        /* <DEDUP_REMOVED lines=26> */
.L_x_2477:
        /* <DEDUP_REMOVED lines=35> */
[----:B------:R-:W-:Y:S01]  /*0be0*/  IMAD R9, R0, UR38, R11 ;  /* 0x0000002600097c24 */ /* 0x000fe2000f8e020b */
[----:B------:R-:W-:Y:S01]  /*0bf0*/  UIMAD.WIDE.U32 UR36, UR36, 0x80, URZ ;  /* 0x00000080242478a5 */ /* 0x000fe2000f8e00ff */
[----:B------:R-:W-:Y:S01]  /*0c00*/  LOP3.LUT R13, R12, 0x40, RZ, 0xfc, !PT ;  /* 0x000000400c0d7812 */ /* 0x000fe200078efcff */
        /* <DEDUP_REMOVED lines=18> */
.L_x_2479:
[----:B------:R-:W-:Y:S05]  /*0d30*/  BSYNC.RECONVERGENT B0 ;  /* 0x0000000000007941 */ /* 0x000fea0003800200 */
.L_x_2478:
        /* <DEDUP_REMOVED lines=21> */
.L_x_2481:
[----:B------:R-:W-:Y:S05]  /*0e90*/  BSYNC.RECONVERGENT B0 ;  /* 0x0000000000007941 */ /* 0x000fea0003800200 */
.L_x_2480:
        /* <DEDUP_REMOVED lines=21> */
.L_x_2483:
[----:B------:R-:W-:Y:S05]  /*0ff0*/  BSYNC.RECONVERGENT B0 ;  /* 0x0000000000007941 */ /* 0x000fea0003800200 */
.L_x_2482:
        /* <DEDUP_REMOVED lines=20> */
.L_x_2485:
[----:B------:R-:W-:Y:S05]  /*1140*/  BSYNC.RECONVERGENT B0 ;  /* 0x0000000000007941 */ /* 0x000fea0003800200 */
.L_x_2484:
        /* <DEDUP_REMOVED lines=20> */
.L_x_2487:
[----:B------:R-:W-:Y:S05]  /*1290*/  BSYNC.RECONVERGENT B0 ;  /* 0x0000000000007941 */ /* 0x000fea0003800200 */
.L_x_2486:
        /* <DEDUP_REMOVED lines=20> */
.L_x_2489:
[----:B------:R-:W-:Y:S05]  /*13e0*/  BSYNC.RECONVERGENT B0 ;  /* 0x0000000000007941 */ /* 0x000fea0003800200 */
.L_x_2488:
        /* <DEDUP_REMOVED lines=20> */
.L_x_2491:
[----:B------:R-:W-:Y:S05]  /*1530*/  BSYNC.RECONVERGENT B0 ;  /* 0x0000000000007941 */ /* 0x000fea0003800200 */
.L_x_2490:
        /* <DEDUP_REMOVED lines=20> */
.L_x_2493:
[----:B------:R-:W-:Y:S05]  /*1680*/  BSYNC.RECONVERGENT B0 ;  /* 0x0000000000007941 */ /* 0x000fea0003800200 */
.L_x_2492:
        /* <DEDUP_REMOVED lines=10> */
.L_x_2495:
[----:B------:R-:W-:Y:S05]  /*1730*/  BSYNC.RECONVERGENT B0 ;  /* 0x0000000000007941 */ /* 0x000fea0003800200 */
.L_x_2494:
        /* <DEDUP_REMOVED lines=15> */
.L_x_2497:
[----:B------:R-:W-:Y:S05]  /*1830*/  BSYNC.RECONVERGENT B0 ;  /* 0x0000000000007941 */ /* 0x000fea0003800200 */
.L_x_2496:
        /* <DEDUP_REMOVED lines=10> */
.L_x_2499:
[----:B------:R-:W-:Y:S05]  /*18e0*/  BSYNC.RECONVERGENT B0 ;  /* 0x0000000000007941 */ /* 0x000fea0003800200 */
.L_x_2498:
        /* <DEDUP_REMOVED lines=10> */
.L_x_2501:
[----:B------:R-:W-:Y:S05]  /*1990*/  BSYNC.RECONVERGENT B0 ;  /* 0x0000000000007941 */ /* 0x000fea0003800200 */
.L_x_2500:
        /* <DEDUP_REMOVED lines=10> */
.L_x_2503:
[----:B------:R-:W-:Y:S05]  /*1a40*/  BSYNC.RECONVERGENT B0 ;  /* 0x0000000000007941 */ /* 0x000fea0003800200 */
.L_x_2502:
        /* <DEDUP_REMOVED lines=10> */
.L_x_2505:
[----:B------:R-:W-:Y:S05]  /*1af0*/  BSYNC.RECONVERGENT B0 ;  /* 0x0000000000007941 */ /* 0x000fea0003800200 */
.L_x_2504:
        /* <DEDUP_REMOVED lines=10> */
.L_x_2507:
[----:B------:R-:W-:Y:S05]  /*1ba0*/  BSYNC.RECONVERGENT B0 ;  /* 0x0000000000007941 */ /* 0x000fea0003800200 */
.L_x_2506:
        /* <DEDUP_REMOVED lines=10> */
.L_x_2476:
[----:B------:R-:W-:Y:S01]  /*1c50*/  UISETP.NE.AND UP0, UPT, UR20, -0x1, UPT ;  /* 0xffffffff1400788c */ /* 0x000fe2000bf05270 */
[----:B------:R-:W1:Y:S01]  /*1c60*/  LDCU UR8, c[0x0][0x444] ;  /* 0x00008880ff0877ac */ /* 0x000e620008000800 */
[----:B------:R-:W2:Y:S01]  /*1c70*/  LDCU UR21, c[0x0][0x448] ;  /* 0x00008900ff1577ac */ /* 0x000ea20008000800 */
[----:B------:R-:W-:-:S08]  /*1c80*/  UISETP.NE.AND UP1, UPT, UR13, -0x1, UPT ;  /* 0xffffffff0d00788c */ /* 0x000fd0000bf25270 */
[----:B------:R-:W3:Y:S01]  /*1c90*/  @!UP0 LDCU.64 UR6, c[0x0][0x398] ;  /* 0x00007300ff0687ac */ /* 0x000ee20008000a00 */
[----:B------:R-:W4:Y:S01]  /*1ca0*/  @UP0 LDCU.64 UR4, c[0x0][0x3b0] ;  /* 0x00007600ff0407ac */ /* 0x000f220008000a00 */
[----:B------:R-:W-:Y:S02]  /*1cb0*/  UIADD3 UR27, UPT, UPT, UR23, -0x1, URZ ;  /* 0xffffffff171b7890 */ /* 0x000fe4000fffe0ff */
[----:B-1----:R-:W-:Y:S02]  /*1cc0*/  UIMAD UR8, UR33, UR8, UR30 ;  /* 0x00000008210872a4 */ /* 0x002fe4000f8e021e */
[----:B------:R-:W-:-:S04]  /*1cd0*/  USHF.L.U32 UR22, UR27, 0x5, URZ ;  /* 0x000000051b167899 */ /* 0x000fc800080006ff */
[----:B--2---:R-:W-:Y:S02]  /*1ce0*/  UIMAD UR21, UR8, UR21, UR22 ;  /* 0x00000015081572a4 */ /* 0x004fe4000f8e0216 */
[----:B---3--:R-:W-:-:S04]  /*1cf0*/  @!UP0 UIMAD.WIDE.U32 UR14, UR17, UR6, URZ ;  /* 0x00000006110e82a5 */ /* 0x008fc8000f8e00ff */
[----:B------:R-:W-:Y:S02]  /*1d00*/  @!UP0 UIMAD UR16, UR17, UR7, UR15 ;  /* 0x00000007111082a4 */ /* 0x000fe4000f8e020f */
[----:B----4-:R-:W-:-:S04]  /*1d10*/  @UP0 UIMAD.WIDE.U32 UR6, UR20, UR4, URZ ;  /* 0x00000004140602a5 */ /* 0x010fc8000f8e00ff */
        /* <DEDUP_REMOVED lines=14> */
.L_x_2508:
[----:B------:R-:W1:Y:S01]  /*1e00*/  LDCU.64 UR10, c[0x0][0x3b8] ;  /* 0x00007700ff0a77ac */ /* 0x000e620008000a00 */
[----:B------:R-:W-:-:S04]  /*1e10*/  UIADD3 UR15, UPT, UPT, UR12, UR13, URZ ;  /* 0x0000000d0c0f7290 */ /* 0x000fc8000fffe0ff */
[----:B-1----:R-:W-:Y:S02]  /*1e20*/  UIMAD.WIDE.U32 UR6, UR15, UR10, URZ ;  /* 0x0000000a0f0672a5 */ /* 0x002fe4000f8e00ff */
[----:B------:R-:W-:-:S04]  /*1e30*/  UIMAD UR15, UR15, UR11, URZ ;  /* 0x0000000b0f0f72a4 */ /* 0x000fc8000f8e02ff */
[----:B------:R-:W-:Y:S02]  /*1e40*/  UIADD3 UR15, UPT, UPT, UR7, UR15, URZ ;  /* 0x0000000f070f7290 */ /* 0x000fe4000fffe0ff */
.L_x_2509:
        /* <DEDUP_REMOVED lines=38> */
.L_x_2510:
[----:B------:R-:W1:Y:S01]  /*20b0*/  LDCU.64 UR8, c[0x0][0x3c0] ;  /* 0x00007800ff0877ac */ /* 0x000e620008000a00 */
[----:B------:R-:W-:-:S04]  /*20c0*/  UIADD3 UR12, UPT, UPT, UR12, UR13, URZ ;  /* 0x0000000d0c0c7290 */ /* 0x000fc8000fffe0ff */
[----:B-1----:R-:W-:Y:S02]  /*20d0*/  UIMAD.WIDE.U32 UR40, UR12, UR8, URZ ;  /* 0x000000080c2872a5 */ /* 0x002fe4000f8e00ff */
[----:B------:R-:W-:-:S04]  /*20e0*/  UIMAD UR12, UR12, UR9, URZ ;  /* 0x000000090c0c72a4 */ /* 0x000fc8000f8e02ff */
[----:B------:R-:W-:-:S12]  /*20f0*/  UIADD3 UR17, UPT, UPT, UR41, UR12, URZ ;  /* 0x0000000c29117290 */ /* 0x000fd8000fffe0ff */
.L_x_2511:
[--C-:B------:R-:W-:Y:S01]  /*2100*/  SHF.R.U32.HI R14, RZ, 0x3, R205.reuse ;  /* 0x00000003ff0e7819 */ /* 0x100fe200000116cd */
[----:B------:R-:W-:Y:S01]  /*2110*/  UIADD3 UR18, UPT, UPT, -UR30, UR32, URZ ;  /* 0x000000201e127290 */ /* 0x000fe2000fffe1ff */
[----:B------:R-:W-:Y:S01]  /*2120*/  IMAD.SHL.U32 R4, R205, 0x8, RZ ;  /* 0x00000008cd047824 */ /* 0x000fe200078e00ff */
[----:B------:R-:W1:Y:S01]  /*2130*/  LDCU.64 UR12, c[0x0][0x3c8] ;  /* 0x00007900ff0c77ac */ /* 0x000e620008000a00 */
[----:B------:R-:W2:Y:S01]  /*2140*/  S2UR UR26, SR_CgaCtaId ;  /* 0x00000000001a79c3 */ /* 0x000ea20000008800 */
[----:B------:R-:W-:Y:S01]  /*2150*/  VIADD R2, R14, 0x30 ;  /* 0x000000300e027836 */ /* 0x000fe20000000000 */
[----:B------:R-:W3:Y:S01]  /*2160*/  S2R R17, SR_CTAID.X ;  /* 0x0000000000117919 */ /* 0x000ee20000002500 */
[----:B------:R-:W-:Y:S01]  /*2170*/  LOP3.LUT R0, R4, 0x1f8, RZ, 0xc0, !PT ;  /* 0x000001f804007812 */ /* 0x000fe200078ec0ff */
[----:B------:R-:W-:Y:S01]  /*2180*/  VIADD R3, R14, 0x20 ;  /* 0x000000200e037836 */ /* 0x000fe20000000000 */
[----:B------:R-:W-:Y:S01]  /*2190*/  UIMAD.WIDE.U32 UR36, UR36, 0x80, URZ ;  /* 0x00000080242478a5 */ /* 0x000fe2000f8e00ff */
[----:B------:R-:W-:Y:S01]  /*21a0*/  ISETP.GE.AND P3, PT, R2, UR18, PT ;  /* 0x0000001202007c0c */ /* 0x000fe2000bf66270 */
[----:B------:R4:W-:Y:S01]  /*21b0*/  STL [R1+0x68], R4 ;  /* 0x0000680401007387 */ /* 0x0009e20000100800 */
[----:B------:R-:W-:Y:S01]  /*21c0*/  LOP3.LUT R2, R4, 0x1e00, RZ, 0xc0, !PT ;  /* 0x00001e0004027812 */ /* 0x000fe200078ec0ff */
[----:B------:R-:W-:Y:S01]  /*21d0*/  VIADD R16, R14, 0x10 ;  /* 0x000000100e107836 */ /* 0x000fe20000000000 */
[----:B------:R-:W-:Y:S01]  /*21e0*/  LOP3.LUT R0, R0, 0x38, R205, 0x78, !PT ;  /* 0x0000003800007812 */ /* 0x000fe200078e78cd */
[----:B------:R-:W-:Y:S01]  /*21f0*/  BSSY.RECONVERGENT B0, `(.L_x_2512) ;  /* 0x000004c000007945 */ /* 0x000fe20003800200 */
[----:B------:R-:W-:Y:S01]  /*2200*/  ISETP.GE.AND P0, PT, R3, UR18, PT ;  /* 0x0000001203007c0c */ /* 0x000fe2000bf06270 */
[----:B------:R-:W-:Y:S01]  /*2210*/  VIADD R3, R14, 0x40 ;  /* 0x000000400e037836 */ /* 0x000fe20000000000 */
[----:B------:R-:W-:Y:S01]  /*2220*/  LOP3.LUT R209, R0, R2, RZ, 0xfc, !PT ;  /* 0x0000000200d17212 */ /* 0x000fe200078efcff */
[----:B------:R-:W-:Y:S01]  /*2230*/  VIADD R15, R14, 0x50 ;  /* 0x000000500e0f7836 */ /* 0x000fe20000000000 */
[----:B------:R-:W-:Y:S01]  /*2240*/  SHF.R.S32.HI R0, RZ, 0x1f, R5 ;  /* 0x0000001fff007819 */ /* 0x000fe20000011405 */
[----:B-1----:R-:W-:Y:S01]  /*2250*/  IMAD.U32 R10, RZ, RZ, UR12 ;  /* 0x0000000cff0a7e24 */ /* 0x002fe2000f8e00ff */
[----:B------:R-:W-:-:S02]  /*2260*/  ISETP.GE.AND P2, PT, R3, UR18, PT ;  /* 0x0000001203007c0c */ /* 0x000fc4000bf46270 */
[----:B----4-:R-:W-:-:S04]  /*2270*/  LOP3.LUT R4, R4, 0x38, RZ, 0xc0, !PT ;  /* 0x0000003804047812 */ /* 0x010fc800078ec0ff */
[C---:B------:R-:W-:Y:S01]  /*2280*/  IADD3 R6, P5, PT, R4.reuse, UR6, RZ ;  /* 0x0000000604067c10 */ /* 0x040fe2000ffbe0ff */
[----:B------:R-:W1:Y:S01]  /*2290*/  LDCU.128 UR4, c[0x0][0x3d0] ;  /* 0x00007a00ff0477ac */ /* 0x000e620008000c00 */
[C---:B------:R-:W-:Y:S02]  /*22a0*/  IADD3 R2, P4, PT, R4.reuse, UR40, RZ ;  /* 0x0000002804027c10 */ /* 0x040fe4000ff9e0ff */
[C---:B------:R-:W-:Y:S02]  /*22b0*/  IADD3 R8, P1, PT, R4.reuse, UR14, RZ ;  /* 0x0000000e04087c10 */ /* 0x040fe4000ff3e0ff */
[----:B------:R-:W-:Y:S01]  /*22c0*/  IADD3.X R7, PT, PT, RZ, UR15, RZ, P5, !PT ;  /* 0x0000000fff077c10 */ /* 0x000fe2000affe4ff */
[----:B------:R-:W-:Y:S01]  /*22d0*/  IMAD.X R3, RZ, RZ, UR17, P4 ;  /* 0x00000011ff037e24 */ /* 0x000fe2000a0e06ff */
[----:B------:R-:W4:Y:S01]  /*22e0*/  LDCU.64 UR14, c[0x0][0x388] ;  /* 0x00007100ff0e77ac */ /* 0x000f220008000a00 */
[----:B------:R-:W-:Y:S01]  /*22f0*/  IMAD.X R9, RZ, RZ, UR16, P1 ;  /* 0x00000010ff097e24 */ /* 0x000fe200088e06ff */
[----:B------:R-:W-:Y:S01]  /*2300*/  LOP3.LUT R104, R4, 0x40, RZ, 0xfc, !PT ;  /* 0x0000004004687812 */ /* 0x000fe200078efcff */
[C---:B------:R-:W-:Y:S01]  /*2310*/  IMAD.WIDE.U32 R6, R14.reuse, UR10, R6 ;  /* 0x0000000a0e067c25 */ /* 0x040fe2000f8e0006 */
[----:B------:R-:W5:Y:S03]  /*2320*/  LDCU.64 UR16, c[0x0][0x390] ;  /* 0x00007200ff1077ac */ /* 0x000f660008000a00 */
[----:B------:R-:W-:-:S04]  /*2330*/  IMAD.WIDE.U32 R2, R14, UR8, R2 ;  /* 0x000000080e027c25 */ /* 0x000fc8000f8e0002 */
[----:B------:R-:W-:-:S04]  /*2340*/  IMAD.WIDE.U32 R10, R10, UR38, R8 ;  /* 0x000000260a0a7c25 */ /* 0x000fc8000f8e0008 */
[----:B------:R-:W-:Y:S02]  /*2350*/  IMAD R7, R14, UR11, R7 ;  /* 0x0000000b0e077c24 */ /* 0x000fe4000f8e0207 */
[----:B-1----:R-:W-:Y:S02]  /*2360*/  IMAD R8, R0, UR4, RZ ;  /* 0x0000000400087c24 */ /* 0x002fe4000f8e02ff */
[----:B------:R-:W-:Y:S02]  /*2370*/  IMAD R3, R14, UR9, R3 ;  /* 0x000000090e037c24 */ /* 0x000fe4000f8e0203 */
[----:B------:R-:W-:Y:S02]  /*2380*/  IMAD R0, R0, UR6, RZ ;  /* 0x0000000600007c24 */ /* 0x000fe4000f8e02ff */
[C---:B------:R-:W-:Y:S02]  /*2390*/  IMAD R9, R5.reuse, UR5, R8 ;  /* 0x0000000505097c24 */ /* 0x040fe4000f8e0208 */
[----:B------:R-:W-:Y:S01]  /*23a0*/  IMAD.WIDE.U32 R6, R5, UR4, R6 ;  /* 0x0000000405067c25 */ /* 0x000fe2000f8e0006 */
[----:B------:R-:W-:-:S02]  /*23b0*/  UMOV UR4, 0x400 ;  /* 0x0000040000047882 */ /* 0x000fc40000000000 */
[----:B--2---:R-:W-:Y:S01]  /*23c0*/  ULEA UR5, UR26, UR4, 0x18 ;  /* 0x000000041a057291 */ /* 0x004fe2000f8ec0ff */
[----:B------:R-:W-:Y:S01]  /*23d0*/  IMAD R8, R5, UR7, R0 ;  /* 0x0000000705087c24 */ /* 0x000fe2000f8e0200 */
[----:B------:R-:W-:Y:S01]  /*23e0*/  IADD3 R0, PT, PT, R7, R9, RZ ;  /* 0x0000000907007210 */ /* 0x000fe20007ffe0ff */
[----:B------:R-:W-:Y:S01]  /*23f0*/  IMAD.WIDE.U32 R2, R5, UR6, R2 ;  /* 0x0000000605027c25 */ /* 0x000fe2000f8e0002 */
[----:B----4-:R-:W-:Y:S01]  /*2400*/  LEA R103, P4, R6, UR14, 0x1 ;  /* 0x0000000e06677c11 */ /* 0x010fe2000f8808ff */
[----:B------:R-:W-:Y:S01]  /*2410*/  USHF.L.U64.HI UR14, UR10, 0x5, UR11 ;  /* 0x000000050a0e7899 */ /* 0x000fe2000801020b */
[----:B------:R-:W-:Y:S01]  /*2420*/  LOP3.LUT R5, R14, UR36, RZ, 0xfc, !PT ;  /* 0x000000240e057c12 */ /* 0x000fe2000f8efcff */
[----:B------:R-:W-:Y:S01]  /*2430*/  IMAD.IADD R3, R3, 0x1, R8 ;  /* 0x0000000103037824 */ /* 0x000fe200078e0208 */
[----:B-----5:R-:W-:Y:S01]  /*2440*/  LEA R19, P1, R2, UR16, 0x1 ;  /* 0x0000001002137c11 */ /* 0x020fe2000f8208ff */
[----:B------:R1:W-:Y:S01]  /*2450*/  STL [R1+0x48], R103 ;  /* 0x0000486701007387 */ /* 0x0003e20000100800 */
[----:B------:R-:W-:Y:S01]  /*2460*/  LEA.HI.X R102, R6, UR15, R0, 0x1, P4 ;  /* 0x0000000f06667c11 */ /* 0x000fe2000a0f0c00 */
[----:B------:R-:W-:Y:S01]  /*2470*/  USHF.L.U32 UR15, UR10, 0x5, URZ ;  /* 0x000000050a0f7899 */ /* 0x000fe200080006ff */
[----:B------:R-:W-:Y:S01]  /*2480*/  LEA.HI.X R18, R2, UR17, R3, 0x1, P1 ;  /* 0x0000001102127c11 */ /* 0x000fe200088f0c03 */
[----:B------:R1:W-:Y:S01]  /*2490*/  STL [R1+0x70], R19 ;  /* 0x0000701301007387 */ /* 0x0003e20000100800 */
[----:B------:R-:W-:Y:S01]  /*24a0*/  ISETP.GE.AND P1, PT, R14, UR18, PT ;  /* 0x000000120e007c0c */ /* 0x000fe2000bf26270 */
[----:B------:R-:W-:Y:S01]  /*24b0*/  UIADD3 UR16, UPT, UPT, -UR22, UR31, URZ ;  /* 0x0000001f16107290 */ /* 0x000fe2000fffe1ff */
[----:B------:R-:W-:Y:S01]  /*24c0*/  MOV R0, UR13 ;  /* 0x0000000d00007c02 */ /* 0x000fe20008000f00 */
[----:B------:R1:W-:Y:S01]  /*24d0*/  STL [R1+0x44], R102 ;  /* 0x0000446601007387 */ /* 0x0003e20000100800 */
[----:B------:R-:W-:-:S02]  /*24e0*/  ISETP.GE.AND P4, PT, R16, UR18, PT ;  /* 0x0000001210007c0c */ /* 0x000fc4000bf86270 */
[----:B------:R-:W-:Y:S01]  /*24f0*/  LEA R209, R209, UR5, 0x1 ;  /* 0x00000005d1d17c11 */ /* 0x000fe2000f8e08ff */
[----:B------:R1:W-:Y:S01]  /*2500*/  STL [R1+0x6c], R18 ;  /* 0x00006c1201007387 */ /* 0x0003e20000100800 */
[----:B------:R-:W-:-:S03]  /*2510*/  IMAD R9, R0, UR38, R11 ;  /* 0x0000002600097c24 */ /* 0x000fc6000f8e020b */
[----:B------:R1:W-:Y:S02]  /*2520*/  STL [R1+0x60], R104 ;  /* 0x0000606801007387 */ /* 0x0003e40000100800 */
[----:B---3--:R-:W-:Y:S05]  /*2530*/  @P1 BRA `(.L_x_2513) ;  /* 0x00000000005c1947 */ /* 0x008fea0003800000 */
        /* <DEDUP_REMOVED lines=23> */
.L_x_2513:
[----:B------:R-:W-:Y:S05]  /*26b0*/  BSYNC.RECONVERGENT B0 ;  /* 0x0000000000007941 */ /* 0x000fea0003800200 */
.L_x_2512:
        /* <DEDUP_REMOVED lines=30> */
.L_x_2515:
[----:B------:R-:W-:Y:S05]  /*28a0*/  BSYNC.RECONVERGENT B0 ;  /* 0x0000000000007941 */ /* 0x000fea0003800200 */
.L_x_2514:
[----:B------:R-:W-:Y:S01]  /*28b0*/  USHF.L.U32 UR38, UR10, 0x4, URZ ;  /* 0x000000040a267899 */ /* 0x000fe200080006ff */
[----:B------:R-:W-:Y:S01]  /*28c0*/  BSSY.RECONVERGENT B0, `(.L_x_2516) ;  /* 0x000001c000007945 */ /* 0x000fe20003800200 */
[----:B------:R-:W-:-:S03]  /*28d0*/  ISETP.GE.AND P6, PT, R15, UR18, PT ;  /* 0x000000120f007c0c */ /* 0x000fc6000bfc6270 */
[----:B------:R-:W-:Y:S10]  /*28e0*/  @P0 BRA `(.L_x_2517) ;  /* 0x0000000000640947 */ /* 0x000ff40003800000 */
        /* <DEDUP_REMOVED lines=25> */
.L_x_2517:
[----:B------:R-:W-:Y:S05]  /*2a80*/  BSYNC.RECONVERGENT B0 ;  /* 0x0000000000007941 */ /* 0x000fea0003800200 */
.L_x_2516:
[----:B------:R-:W-:Y:S01]  /*2a90*/  USHF.L.U64.HI UR39, UR8, 0x5, UR9 ;  /* 0x0000000508277899 */ /* 0x000fe20008010209 */
[----:B------:R-:W-:Y:S01]  /*2aa0*/  BSSY.RECONVERGENT B0, `(.L_x_2518) ;  /* 0x000001d000007945 */ /* 0x000fe20003800200 */
[C---:B------:R-:W-:Y:S02]  /*2ab0*/  ISETP.GE.AND P0, PT, R14.reuse, UR16, PT ;  /* 0x000000100e007c0c */ /* 0x040fe4000bf06270 */
[----:B------:R-:W-:Y:S01]  /*2ac0*/  IADD3 R14, PT, PT, R14, 0x70, RZ ;  /* 0x000000700e0e7810 */ /* 0x000fe20007ffe0ff */
        /* <DEDUP_REMOVED lines=26> */
.L_x_2519:
[----:B------:R-:W-:Y:S05]  /*2c70*/  BSYNC.RECONVERGENT B0 ;  /* 0x0000000000007941 */ /* 0x000fea0003800200 */
.L_x_2518:
        /* <DEDUP_REMOVED lines=29> */
.L_x_2521:
[----:B------:R-:W-:Y:S05]  /*2e50*/  BSYNC.RECONVERGENT B0 ;  /* 0x0000000000007941 */ /* 0x000fea0003800200 */
.L_x_2520:
        /* <DEDUP_REMOVED lines=29> */
.L_x_2523:
[----:B------:R-:W-:Y:S05]  /*3030*/  BSYNC.RECONVERGENT B0 ;  /* 0x0000000000007941 */ /* 0x000fea0003800200 */
.L_x_2522:
        /* <DEDUP_REMOVED lines=27> */
.L_x_2525:
[----:B------:R-:W-:Y:S05]  /*31f0*/  BSYNC.RECONVERGENT B0 ;  /* 0x0000000000007941 */ /* 0x000fea0003800200 */
.L_x_2524:
        /* <DEDUP_REMOVED lines=27> */
.L_x_2527:
[----:B------:R-:W-:Y:S05]  /*33b0*/  BSYNC.RECONVERGENT B0 ;  /* 0x0000000000007941 */ /* 0x000fea0003800200 */
.L_x_2526:
        /* <DEDUP_REMOVED lines=22> */
.L_x_2529:
[----:B------:R-:W-:Y:S05]  /*3520*/  BSYNC.RECONVERGENT B0 ;  /* 0x0000000000007941 */ /* 0x000fea0003800200 */
.L_x_2528:
        /* <DEDUP_REMOVED lines=21> */
.L_x_2531:
[----:B------:R-:W-:Y:S05]  /*3680*/  BSYNC.RECONVERGENT B0 ;  /* 0x0000000000007941 */ /* 0x000fea0003800200 */
.L_x_2530:
[----:B------:R-:W-:Y:S01]  /*3690*/  IMAD.MOV.U32 R0, RZ, RZ, 0x10 ;  /* 0x00000010ff007424 */ /* 0x000fe200078e00ff */
[C---:B------:R-:W-:Y:S01]  /*36a0*/  LOP3.LUT P4, RZ, R205.reuse, 0x2, RZ, 0xc0, !PT ;  /* 0x00000002cdff7812 */ /* 0x040fe2000788c0ff */
[C---:B------:R-:W-:Y:S01]  /*36b0*/  IMAD.SHL.U32 R106, R205.reuse, 0x40, RZ ;  /* 0x00000040cd6a7824 */ /* 0x040fe200078e00ff */
[----:B------:R-:W-:Y:S01]  /*36c0*/  SHF.R.U32.HI R203, RZ, 0x1, R205 ;  /* 0x00000001ffcb7819 */ /* 0x000fe200000116cd */
[----:B------:R-:W0:Y:S01]  /*36d0*/  LDGDEPBAR ;  /* 0x00000000000079af */ /* 0x000e220000000000 */
[----:B------:R-:W-:Y:S01]  /*36e0*/  SEL R99, R0, 0xfffffff0, !P4 ;  /* 0xfffffff000637807 */ /* 0x000fe20006000000 */
[----:B------:R-:W-:Y:S01]  /*36f0*/  IMAD.SHL.U32 R136, R205, 0x2, RZ ;  /* 0x00000002cd887824 */ /* 0x000fe200078e00ff */
[----:B------:R-:W-:Y:S01]  /*3700*/  LOP3.LUT R0, R203, 0x8, RZ, 0xc0, !PT ;  /* 0x00000008cb007812 */ /* 0x000fe200078ec0ff */
[----:B------:R-:W-:Y:S01]  /*3710*/  USHF.L.U32 UR33, UR33, 0x5, URZ ;  /* 0x0000000521217899 */ /* 0x000fe200080006ff */
[----:B------:R-:W-:Y:S01]  /*3720*/  LOP3.LUT R5, R4, 0x1c0, R106, 0xf8, !PT ;  /* 0x000001c004057812 */ /* 0x000fe200078ef86a */
[----:B------:R-:W-:Y:S01]  /*3730*/  UIMAD.WIDE.U32 UR40, UR40, UR27, URZ ;  /* 0x0000001b282872a5 */ /* 0x000fe2000f8e00ff */
[----:B------:R1:W-:Y:S01]  /*3740*/  STL [R1+0x74], R136 ;  /* 0x0000748801007387 */ /* 0x0003e20000100800 */
[----:B------:R-:W-:Y:S01]  /*3750*/  LOP3.LUT R101, R205, 0x1f, RZ, 0xc0, !PT ;  /* 0x0000001fcd657812 */ /* 0x000fe200078ec0ff */
[----:B------:R-:W-:Y:S01]  /*3760*/  USHF.R.S32.HI UR6, URZ, 0x1f, UR33 ;  /* 0x0000001fff067899 */ /* 0x000fe20008011421 */
[----:B------:R-:W-:Y:S01]  /*3770*/  LOP3.LUT R100, R5, R0, RZ, 0x3c, !PT ;  /* 0x0000000005647212 */ /* 0x000fe200078e3cff */
[----:B------:R-:W-:Y:S01]  /*3780*/  UIMAD UR39, UR39, UR27, URZ ;  /* 0x0000001b272772a4 */ /* 0x000fe2000f8e02ff */
[----:B------:R-:W-:Y:S01]  /*3790*/  IADD3 R98, P3, P1, R12, UR33, R101 ;  /* 0x000000210c627c10 */ /* 0x000fe2000f97e065 */
[C---:B------:R-:W-:Y:S01]  /*37a0*/  IMAD.SHL.U32 R204, R205.reuse, 0x20, RZ ;  /* 0x00000020cdcc7824 */ /* 0x040fe200078e00ff */
[----:B------:R-:W-:Y:S01]  /*37b0*/  SHF.R.U32.HI R94, RZ, 0x5, R205 ;  /* 0x00000005ff5e7819 */ /* 0x000fe200000116cd */
[----:B------:R1:W-:Y:S01]  /*37c0*/  STL [R1+0x4c], R100 ;  /* 0x00004c6401007387 */ /* 0x0003e20000100800 */
[----:B--234-:R-:W-:Y:S01]  /*37d0*/  IMAD.MOV.U32 R2, RZ, RZ, 0x20 ;  /* 0x00000020ff027424 */ /* 0x01cfe200078e00ff */
[----:B------:R-:W-:Y:S01]  /*37e0*/  LOP3.LUT P2, RZ, R205, 0x4, RZ, 0xc0, !PT ;  /* 0x00000004cdff7812 */ /* 0x000fe2000784c0ff */
[----:B------:R-:W-:Y:S01]  /*37f0*/  UIADD3 UR25, UPT, UPT, UR31, UR25, -UR32 ;  /* 0x000000191f197290 */ /* 0x000fe2000fffe820 */
[----:B------:R-:W-:Y:S01]  /*3800*/  IADD3.X R95, PT, PT, R13, UR6, RZ, P3, P1 ;  /* 0x000000060d5f7c10 */ /* 0x000fe20009fe24ff */
[----:B------:R-:W-:Y:S01]  /*3810*/  UIADD3 UR39, UPT, UPT, UR41, UR39, URZ ;  /* 0x0000002729277290 */ /* 0x000fe2000fffe0ff */
[----:B------:R-:W-:Y:S01]  /*3820*/  BSSY.RECONVERGENT B0, `(.L_x_2532) ;  /* 0x0000020000007945 */ /* 0x000fe20003800200 */
[----:B------:R-:W-:Y:S01]  /*3830*/  IMAD R94, R17, 0x8, R94 ;  /* 0x00000008115e7824 */ /* 0x000fe200078e025e */
[----:B------:R-:W-:Y:S01]  /*3840*/  LOP3.LUT R9, R205, 0x8, RZ, 0xc0, !PT ;  /* 0x00000008cd097812 */ /* 0x000fe200078ec0ff */
[----:B------:R-:W-:-:S04]  /*3850*/  DEPBAR.LE SB0, 0x0 ;  /* 0x000080000000791a */ /* 0x000fc80000000000 */
[----:B------:R-:W-:Y:S02]  /*3860*/  LOP3.LUT R204, R204, 0x7c00, RZ, 0xc0, !PT ;  /* 0x00007c00cccc7812 */ /* 0x000fe400078ec0ff */
[----:B------:R-:W-:Y:S02]  /*3870*/  LOP3.LUT R97, R136, 0x6, RZ, 0xc0, !PT ;  /* 0x0000000688617812 */ /* 0x000fe400078ec0ff */
[----:B------:R-:W-:Y:S02]  /*3880*/  LOP3.LUT R8, R106, 0x200, RZ, 0xc0, !PT ;  /* 0x000002006a087812 */ /* 0x000fe400078ec0ff */
[----:B------:R-:W-:Y:S02]  /*3890*/  SEL R32, R2, 0xffffffe0, !P2 ;  /* 0xffffffe002207807 */ /* 0x000fe40005000000 */
[----:B------:R-:W-:Y:S01]  /*38a0*/  LOP3.LUT R96, R203, 0x1f0, RZ, 0xc0, !PT ;  /* 0x000001f0cb607812 */ /* 0x000fe200078ec0ff */
[----:B------:R-:W-:Y:S06]  /*38b0*/  BAR.SYNC.DEFER_BLOCKING 0x0 ;  /* 0x0000000000007b1d */ /* 0x000fec0000010000 */
        /* <DEDUP_REMOVED lines=20> */
.L_x_2533:
[----:B------:R2:W-:Y:S04]  /*3a00*/  STS.128 [R209+0xa000], RZ ;  /* 0x00a000ffd1007388 */ /* 0x0005e80000000c00 */
[----:B------:R2:W-:Y:S02]  /*3a10*/  STS.128 [R209+0xb000], RZ ;  /* 0x00b000ffd1007388 */ /* 0x0005e40000000c00 */
.L_x_2534:
[----:B------:R-:W-:Y:S05]  /*3a20*/  BSYNC.RECONVERGENT B0 ;  /* 0x0000000000007941 */ /* 0x000fea0003800200 */
.L_x_2532:
[----:B------:R-:W-:Y:S01]  /*3a30*/  ISETP.GE.AND P0, PT, R16, UR16, PT ;  /* 0x0000001010007c0c */ /* 0x000fe2000bf06270 */
[----:B------:R-:W-:Y:S01]  /*3a40*/  BSSY.RECONVERGENT B0, `(.L_x_2535) ;  /* 0x000001c000007945 */ /* 0x000fe20003800200 */
[----:B------:R-:W-:Y:S02]  /*3a50*/  LOP3.LUT R0, R5, R9, RZ, 0x3c, !PT ;  /* 0x0000000905007212 */ /* 0x000fe400078e3cff */
[----:B------:R-:W-:Y:S02]  /*3a60*/  LOP3.LUT R5, R106, 0x400, RZ, 0xc0, !PT ;  /* 0x000004006a057812 */ /* 0x000fe400078ec0ff */
[----:B-1----:R-:W-:-:S03]  /*3a70*/  IADD3 R2, PT, PT, R100, R8, R204 ;  /* 0x0000000864027210 */ /* 0x002fc60007ffe0cc */
[----:B------:R-:W-:Y:S01]  /*3a80*/  IMAD R5, R0, 0x2, R5 ;  /* 0x0000000200057824 */ /* 0x000fe200078e0205 */
[----:B------:R-:W-:-:S03]  /*3a90*/  LEA R0, R2, UR5, 0x1 ;  /* 0x0000000502007c11 */ /* 0x000fc6000f8e08ff */
[----:B------:R1:W-:Y:S04]  /*3aa0*/  @P0 STS.128 [R209+0xa800], RZ ;  /* 0x00a800ffd1000388 */ /* 0x0003e80000000c00 */
[----:B------:R1:W-:Y:S01]  /*3ab0*/  @P0 STS.128 [R209+0xb800], RZ ;  /* 0x00b800ffd1000388 */ /* 0x0003e20000000c00 */
[----:B------:R-:W-:Y:S05]  /*3ac0*/  @P0 BRA `(.L_x_2536) ;  /* 0x00000000004c0947 */ /* 0x000fea0003800000 */
[----:B------:R-:W3:Y:S01]  /*3ad0*/  LDCU UR6, c[0x0][0x440] ;  /* 0x00008800ff0677ac */ /* 0x000ee20008000800 */
[----:B------:R-:W-:-:S04]  /*3ae0*/  ULEA UR12, UP0, UR8, UR40, 0x4 ;  /* 0x00000028080c7291 */ /* 0x000fc8000f8020ff */
[----:B------:R-:W-:Y:S02]  /*3af0*/  ULEA.HI.X UR7, UR8, UR39, UR9, 0x4, UP0 ;  /* 0x0000002708077291 */ /* 0x000fe400080f2409 */
[----:B------:R-:W-:-:S04]  /*3b00*/  IMAD.U32 R3, RZ, RZ, UR12 ;  /* 0x0000000cff037e24 */ /* 0x000fc8000f8e00ff */
[----:B------:R-:W-:Y:S01]  /*3b10*/  IMAD.U32 R6, RZ, RZ, UR7 ;  /* 0x00000007ff067e24 */ /* 0x000fe2000f8e00ff */
[C---:B------:R-:W-:Y:S02]  /*3b20*/  LEA R2, P3, R3.reuse, R19, 0x1 ;  /* 0x0000001303027211 */ /* 0x040fe400078608ff */
        /* <DEDUP_REMOVED lines=13> */
.L_x_2536:
[----:B------:R-:W-:Y:S05]  /*3c00*/  BSYNC.RECONVERGENT B0 ;  /* 0x0000000000007941 */ /* 0x000fea0003800200 */
.L_x_2535:
[----:B------:R-:W-:Y:S01]  /*3c10*/  LDSM.16.M88.4 R20, [R5+UR5+0x8000] ;  /* 0x008000050514783b */ /* 0x000fe20008000200 */
[----:B------:R-:W-:Y:S01]  /*3c20*/  VIADD R249, R5, UR5 ;  /* 0x0000000505f97c36 */ /* 0x000fe20008000000 */
[----:B------:R-:W-:Y:S01]  /*3c30*/  UISETP.GT.U32.AND UP0, UPT, UR27, UR19, UPT ;  /* 0x000000131b00728c */ /* 0x000fe2000bf04070 */
[C-C-:B---3--:R-:W-:Y:S01]  /*3c40*/  IMAD R3, R99.reuse, 0x2, R0.reuse ;  /* 0x0000000263037824 */ /* 0x148fe200078e0200 */
[----:B------:R-:W3:Y:S01]  /*3c50*/  LDSM.16.M88.4 R8, [R0+0x2000] ;  /* 0x002000000008783b */ /* 0x000ee20000000200 */
[C-C-:B------:R-:W-:Y:S01]  /*3c60*/  IMAD R2, R99.reuse, 0x2, R249.reuse ;  /* 0x0000000263027824 */ /* 0x140fe200078e02f9 */
[----:B------:R-:W4:Y:S01]  /*3c70*/  LDCU.U8 UR12, c[0x0][0x4f8] ;  /* 0x00009f00ff0c77ac */ /* 0x000f220008000000 */
[C---:B------:R-:W-:Y:S01]  /*3c80*/  IMAD R93, R32.reuse, 0x2, R0 ;  /* 0x00000002205d7824 */ /* 0x040fe200078e0200 */
[----:B------:R-:W5:Y:S01]  /*3c90*/  LDSM.16.M88.4 R28, [R5+UR5+0x8800] ;  /* 0x00880005051c783b */ /* 0x000f620008000200 */
[----:B------:R-:W-:Y:S02]  /*3ca0*/  IMAD R92, R32, 0x2, R249 ;  /* 0x00000002205c7824 */ /* 0x000fe400078e02f9 */
[C---:B------:R-:W-:Y:S01]  /*3cb0*/  IMAD R7, R99.reuse, 0x2, R93 ;  /* 0x0000000263077824 */ /* 0x040fe200078e025d */
[----:B------:R-:W2:Y:S01]  /*3cc0*/  LDSM.16.M88.4 R12, [R0] ;  /* 0x00000000000c783b */ /* 0x000ea20000000200 */
[----:B------:R-:W-:-:S03]  /*3cd0*/  IMAD R6, R99, 0x2, R92 ;  /* 0x0000000263067824 */ /* 0x000fc600078e025c */
[----:B------:R-:W-:Y:S04]  /*3ce0*/  LDSM.16.M88.4 R44, [R2+0x8000] ;  /* 0x00800000022c783b */ /* 0x000fe80000000200 */
[----:B------:R-:W1:Y:S04]  /*3cf0*/  LDSM.16.M88.4 R16, [R3+0x2000] ;  /* 0x002000000310783b */ /* 0x000e680000000200 */
[----:B------:R-:W4:Y:S04]  /*3d00*/  LDSM.16.M88.4 R48, [R2+0x8800] ;  /* 0x008800000230783b */ /* 0x000f280000000200 */
[----:B------:R-:W4:Y:S04]  /*3d10*/  LDSM.16.M88.4 R24, [R3] ;  /* 0x000000000318783b */ /* 0x000f280000000200 */
[----:B------:R-:W-:Y:S04]  /*3d20*/  LDSM.16.M88.4 R32, [R7] ;  /* 0x000000000720783b */ /* 0x000fe80000000200 */
[----:B------:R-:W0:Y:S01]  /*3d30*/  LDGDEPBAR ;  /* 0x00000000000079af */ /* 0x000e220000000000 */
[C---:B---3--:R-:W-:Y:S08]  /*3d40*/  HMMA.16816.F32.BF16 R40, R8.reuse, R20, RZ ;  /* 0x000000140828723c */ /* 0x048ff000000418ff */
[----:B-----5:R-:W-:Y:S08]  /*3d50*/  HMMA.16816.F32.BF16 R36, R8, R28, RZ ;  /* 0x0000001c0824723c */ /* 0x020ff000000418ff */
[----:B--2---:R-:W-:Y:S08]  /*3d60*/  HMMA.16816.F32.BF16 R76, R12, R20, RZ ;  /* 0x000000140c4c723c */ /* 0x004ff000000418ff */
[C---:B------:R-:W-:Y:S08]  /*3d70*/  HMMA.16816.F32.BF16 R56, R8.reuse, R22, RZ ;  /* 0x000000160838723c */ /* 0x040ff000000418ff */
[----:B------:R-:W-:Y:S01]  /*3d80*/  HMMA.16816.F32.BF16 R52, R8, R30, RZ ;  /* 0x0000001e0834723c */ /* 0x000fe200000418ff */
[----:B------:R-:W-:Y:S07]  /*3d90*/  LDSM.16.M88.4 R8, [R93+0x2000] ;  /* 0x002000005d08783b */ /* 0x000fee0000000200 */
[C---:B-1----:R-:W-:Y:S01]  /*3da0*/  HMMA.16816.F32.BF16 R64, R16.reuse, R44, R40 ;  /* 0x0000002c1040723c */ /* 0x042fe20000041828 */
[----:B------:R-:W-:Y:S07]  /*3db0*/  LDSM.16.M88.4 R40, [R92+0x8800] ;  /* 0x008800005c28783b */ /* 0x000fee0000000200 */
[----:B----4-:R-:W-:Y:S01]  /*3dc0*/  HMMA.16816.F32.BF16 R60, R16, R48, R36 ;  /* 0x00000030103c723c */ /* 0x010fe20000041824 */
[----:B------:R-:W1:Y:S07]  /*3dd0*/  LDSM.16.M88.4 R36, [R92+0x8000] ;  /* 0x008000005c24783b */ /* 0x000e6e0000000200 */
[C---:B------:R-:W-:Y:S01]  /*3de0*/  HMMA.16816.F32.BF16 R84, R12.reuse, R22, RZ ;  /* 0x000000160c54723c */ /* 0x040fe200000418ff */
[----:B------:R-:W2:Y:S07]  /*3df0*/  LDSM.16.M88.4 R20, [R93] ;  /* 0x000000005d14783b */ /* 0x000eae0000000200 */
[C---:B------:R-:W-:Y:S08]  /*3e00*/  HMMA.16816.F32.BF16 R72, R12.reuse, R28, RZ ;  /* 0x0000001c0c48723c */ /* 0x040ff000000418ff */
[----:B------:R-:W-:Y:S08]  /*3e10*/  HMMA.16816.F32.BF16 R68, R12, R30, RZ ;  /* 0x0000001e0c44723c */ /* 0x000ff000000418ff */
[C---:B------:R-:W-:Y:S01]  /*3e20*/  HMMA.16816.F32.BF16 R28, R16.reuse, R46, R56 ;  /* 0x0000002e101c723c */ /* 0x040fe20000041838 */
[----:B------:R-:W-:Y:S07]  /*3e30*/  LDSM.16.M88.4 R56, [R6+0x8000] ;  /* 0x008000000638783b */ /* 0x000fee0000000200 */
[----:B------:R-:W-:Y:S01]  /*3e40*/  HMMA.16816.F32.BF16 R12, R16, R50, R52 ;  /* 0x00000032100c723c */ /* 0x000fe20000041834 */
[----:B------:R-:W3:Y:S07]  /*3e50*/  LDSM.16.M88.4 R16, [R7+0x2000] ;  /* 0x002000000710783b */ /* 0x000eee0000000200 */
[C---:B------:R-:W-:Y:S01]  /*3e60*/  HMMA.16816.F32.BF16 R80, R24.reuse, R44, R76 ;  /* 0x0000002c1850723c */ /* 0x040fe2000004184c */
[----:B------:R-:W4:Y:S07]  /*3e70*/  LDSM.16.M88.4 R76, [R6+0x8800] ;  /* 0x00880000064c783b */ /* 0x000f2e0000000200 */
[C---:B------:R-:W-:Y:S08]  /*3e80*/  HMMA.16816.F32.BF16 R88, R24.reuse, R48, R72 ;  /* 0x000000301858723c */ /* 0x040ff00000041848 */
[C---:B------:R-:W-:Y:S01]  /*3e90*/  HMMA.16816.F32.BF16 R72, R24.reuse, R46, R84 ;  /* 0x0000002e1848723c */ /* 0x040fe20000041854 */
[----:B------:R-:W-:Y:S07]  /*3ea0*/  LDSM.16.M88.4 R84, [R2+0x9800] ;  /* 0x009800000254783b */ /* 0x000fee0000000200 */
[----:B------:R-:W-:Y:S08]  /*3eb0*/  HMMA.16816.F32.BF16 R48, R24, R50, R68 ;  /* 0x000000321830723c */ /* 0x000ff00000041844 */
[C---:B-1----:R-:W-:Y:S08]  /*3ec0*/  HMMA.16816.F32.BF16 R24, R8.reuse, R36, R64 ;  /* 0x000000240818723c */ /* 0x042ff00000041840 */
[C---:B------:R-:W-:Y:S01]  /*3ed0*/  HMMA.16816.F32.BF16 R52, R8.reuse, R40, R60 ;  /* 0x000000280834723c */ /* 0x040fe2000004183c */
[----:B------:R-:W-:Y:S07]  /*3ee0*/  LDSM.16.M88.4 R60, [R5+UR5+0x9000] ;  /* 0x00900005053c783b */ /* 0x000fee0008000200 */
[C---:B------:R-:W-:Y:S01]  /*3ef0*/  HMMA.16816.F32.BF16 R44, R8.reuse, R38, R28 ;  /* 0x00000026082c723c */ /* 0x040fe2000004181c */
[----:B------:R-:W-:Y:S07]  /*3f00*/  LDSM.16.M88.4 R28, [R0+0x4000] ;  /* 0x00400000001c783b */ /* 0x000fee0000000200 */
[----:B------:R-:W-:Y:S01]  /*3f10*/  HMMA.16816.F32.BF16 R8, R8, R42, R12 ;  /* 0x0000002a0808723c */ /* 0x000fe2000004180c */
[----:B------:R1:W5:Y:S07]  /*3f20*/  LDSM.16.M88.4 R12, [R0+0x6000] ;  /* 0x00600000000c783b */ /* 0x00036e0000000200 */
[C---:B--2---:R-:W-:Y:S01]  /*3f30*/  HMMA.16816.F32.BF16 R64, R20.reuse, R36, R80 ;  /* 0x000000241440723c */ /* 0x044fe20000041850 */
[----:B------:R2:W5:Y:S07]  /*3f40*/  LDSM.16.M88.4 R80, [R5+UR5+0x9800] ;  /* 0x009800050550783b */ /* 0x00056e0008000200 */
[C---:B------:R-:W-:Y:S08]  /*3f50*/  HMMA.16816.F32.BF16 R68, R20.reuse, R38, R72 ;  /* 0x000000261444723c */ /* 0x040ff00000041848 */
[----:B------:R-:W-:Y:S01]  /*3f60*/  HMMA.16816.F32.BF16 R72, R20, R40, R88 ;  /* 0x000000281448723c */ /* 0x000fe20000041858 */
[----:B-1----:R-:W-:-:S04]  /*3f70*/  SHF.R.U32.HI R0, RZ, 0x2, R205 ;  /* 0x00000002ff007819 */ /* 0x002fc800000116cd */
[----:B------:R-:W-:-:S03]  /*3f80*/  LOP3.LUT R0, R0, 0x7, RZ, 0xc0, !PT ;  /* 0x0000000700007812 */ /* 0x000fc600078ec0ff */
[----:B------:R-:W-:Y:S01]  /*3f90*/  HMMA.16816.F32.BF16 R48, R20, R42, R48 ;  /* 0x0000002a1430723c */ /* 0x000fe20000041830 */
[----:B--2---:R-:W-:Y:S01]  /*3fa0*/  IMAD.U32 R5, RZ, RZ, UR24 ;  /* 0x00000018ff057e24 */ /* 0x004fe2000f8e00ff */
[----:B------:R-:W-:-:S04]  /*3fb0*/  IADD3 R0, PT, PT, R0, UR30, R96 ;  /* 0x0000001e00007c10 */ /* 0x000fc8000fffe060 */
[----:B------:R-:W-:Y:S02]  /*3fc0*/  IADD3 R221, PT, PT, R0, UR31, -R5 ;  /* 0x0000001f00dd7c10 */ /* 0x000fe4000fffe805 */
[C---:B---3--:R-:W-:Y:S01]  /*3fd0*/  HMMA.16816.F32.BF16 R40, R16.reuse, R56, R24 ;  /* 0x000000381028723c */ /* 0x048fe20000041818 */
[----:B------:R-:W-:Y:S07]  /*3fe0*/  LDSM.16.M88.4 R24, [R3+0x4000] ;  /* 0x004000000318783b */ /* 0x000fee0000000200 */
[C---:B------:R-:W-:Y:S08]  /*3ff0*/  HMMA.16816.F32.BF16 R36, R16.reuse, R58, R44 ;  /* 0x0000003a1024723c */ /* 0x040ff0000004182c */
[C---:B----4-:R-:W-:Y:S01]  /*4000*/  HMMA.16816.F32.BF16 R20, R16.reuse, R76, R52 ;  /* 0x0000004c1014723c */ /* 0x050fe20000041834 */
[----:B------:R1:W-:Y:S07]  /*4010*/  LDSM.16.M88.4 R52, [R2+0x9000] ;  /* 0x009000000234783b */ /* 0x0003ee0000000200 */
[----:B------:R-:W-:Y:S01]  /*4020*/  HMMA.16816.F32.BF16 R16, R16, R78, R8 ;  /* 0x0000004e1010723c */ /* 0x000fe20000041808 */
[----:B------:R2:W3:Y:S07]  /*4030*/  LDSM.16.M88.4 R8, [R3+0x6000] ;  /* 0x006000000308783b */ /* 0x0004ee0000000200 */
[C---:B------:R-:W-:Y:S08]  /*4040*/  HMMA.16816.F32.BF16 R44, R32.reuse, R56, R64 ;  /* 0x00000038202c723c */ /* 0x040ff00000041840 */
[----:B------:R-:W-:Y:S01]  /*4050*/  HMMA.16816.F32.BF16 R68, R32, R58, R68 ;  /* 0x0000003a2044723c */ /* 0x000fe20000041844 */
[----:B-1----:R-:W-:-:S05]  /*4060*/  IMAD.U32 R2, RZ, RZ, UR25 ;  /* 0x00000019ff027e24 */ /* 0x002fca000f8e00ff */
[----:B------:R-:W-:Y:S01]  /*4070*/  IADD3 R0, PT, PT, R0, 0x1, R2 ;  /* 0x0000000100007810 */ /* 0x000fe20007ffe002 */
[----:B------:R-:W-:Y:S01]  /*4080*/  IMAD.U32 R2, RZ, RZ, UR31 ;  /* 0x0000001fff027e24 */ /* 0x000fe2000f8e00ff */
[C---:B------:R-:W-:Y:S01]  /*4090*/  HMMA.16816.F32.BF16 R72, R32.reuse, R76, R72 ;  /* 0x0000004c2048723c */ /* 0x040fe20000041848 */
[----:B--2---:R-:W-:Y:S01]  /*40a0*/  VIADD R3, R97, UR22 ;  /* 0x0000001661037c36 */ /* 0x004fe20008000000 */
[C---:B------:R-:W-:Y:S02]  /*40b0*/  VIMNMX R222, PT, PT, R0.reuse, UR31, PT ;  /* 0x0000001f00de7c48 */ /* 0x040fe4000bfe0100 */
[C-C-:B------:R-:W-:Y:S01]  /*40c0*/  VIADDMNMX R223, R0.reuse, 0x8, R2.reuse, PT ;  /* 0x0000000800df7846 */ /* 0x140fe20003800102 */
[----:B------:R-:W-:Y:S01]  /*40d0*/  VIADD R5, R3, 0x1 ;  /* 0x0000000103057836 */ /* 0x000fe20000000000 */
[C-C-:B------:R-:W-:Y:S02]  /*40e0*/  VIADDMNMX R196, R0.reuse, 0x40, R2.reuse, PT ;  /* 0x0000004000c47846 */ /* 0x140fe40003800102 */
[----:B------:R-:W-:Y:S01]  /*40f0*/  HMMA.16816.F32.BF16 R64, R32, R78, R48 ;  /* 0x0000004e2040723c */ /* 0x000fe20000041830 */
[----:B------:R-:W-:-:S02]  /*4100*/  VIADDMNMX R197, R0, 0x48, R2, PT ;  /* 0x0000004800c57846 */ /* 0x000fc40003800102 */
[----:B------:R-:W-:-:S05]  /*4110*/  ISETP.GE.AND P6, PT, R5, R223, PT ;  /* 0x000000df0500720c */ /* 0x000fca0003fc6270 */
[C---:B-----5:R-:W-:Y:S08]  /*4120*/  HMMA.16816.F32.BF16 R56, R12.reuse, R60, R40 ;  /* 0x0000003c0c38723c */ /* 0x060ff00000041828 */
[C---:B------:R-:W-:Y:S01]  /*4130*/  HMMA.16816.F32.BF16 R48, R12.reuse, R62, R36 ;  /* 0x0000003e0c30723c */ /* 0x040fe20000041824 */
[----:B------:R-:W-:Y:S07]  /*4140*/  LDSM.16.M88.4 R36, [R92+0x9000] ;  /* 0x009000005c24783b */ /* 0x000fee0000000200 */
[C---:B------:R-:W-:Y:S01]  /*4150*/  HMMA.16816.F32.BF16 R40, R12.reuse, R80, R20 ;  /* 0x000000500c28723c */ /* 0x040fe20000041814 */
[----:B------:R-:W-:Y:S07]  /*4160*/  LDSM.16.M88.4 R20, [R93+0x4000] ;  /* 0x004000005d14783b */ /* 0x000fee0000000200 */
[----:B------:R-:W-:Y:S01]  /*4170*/  HMMA.16816.F32.BF16 R12, R12, R82, R16 ;  /* 0x000000520c0c723c */ /* 0x000fe20000041810 */
[----:B------:R-:W-:Y:S07]  /*4180*/  LDSM.16.M88.4 R16, [R93+0x6000] ;  /* 0x006000005d10783b */ /* 0x000fee0000000200 */
[C---:B------:R-:W-:Y:S01]  /*4190*/  HMMA.16816.F32.BF16 R32, R28.reuse, R60, R44 ;  /* 0x0000003c1c20723c */ /* 0x040fe2000004182c */
[----:B------:R-:W1:Y:S07]  /*41a0*/  LDSM.16.M88.4 R44, [R92+0x9800] ;  /* 0x009800005c2c783b */ /* 0x000e6e0000000200 */
[C---:B------:R-:W-:Y:S08]  /*41b0*/  HMMA.16816.F32.BF16 R76, R28.reuse, R62, R68 ;  /* 0x0000003e1c4c723c */ /* 0x040ff00000041844 */
[C---:B------:R-:W-:Y:S08]  /*41c0*/  HMMA.16816.F32.BF16 R60, R28.reuse, R80, R72 ;  /* 0x000000501c3c723c */ /* 0x040ff00000041848 */
[----:B------:R-:W-:Y:S01]  /*41d0*/  HMMA.16816.F32.BF16 R72, R28, R82, R64 ;  /* 0x000000521c48723c */ /* 0x000fe20000041840 */
[----:B------:R-:W-:Y:S07]  /*41e0*/  LDSM.16.M88.4 R28, [R6+0x9000] ;  /* 0x00900000061c783b */ /* 0x000fee0000000200 */
[C---:B---3--:R-:W-:Y:S08]  /*41f0*/  HMMA.16816.F32.BF16 R68, R8.reuse, R52, R56 ;  /* 0x000000340844723c */ /* 0x048ff00000041838 */
[C---:B------:R-:W-:Y:S08]  /*4200*/  HMMA.16816.F32.BF16 R64, R8.reuse, R54, R48 ;  /* 0x000000360840723c */ /* 0x040ff00000041830 */
[C---:B------:R-:W-:Y:S08]  /*4210*/  HMMA.16816.F32.BF16 R56, R8.reuse, R84, R40 ;  /* 0x000000540838723c */ /* 0x040ff00000041828 */
[----:B------:R-:W-:Y:S01]  /*4220*/  HMMA.16816.F32.BF16 R48, R8, R86, R12 ;  /* 0x000000560830723c */ /* 0x000fe2000004180c */
[----:B------:R-:W-:Y:S04]  /*4230*/  LDSM.16.M88.4 R8, [R7+0x6000] ;  /* 0x006000000708783b */ /* 0x000fe80000000200 */
[----:B------:R2:W-:Y:S03]  /*4240*/  LDSM.16.M88.4 R12, [R7+0x4000] ;  /* 0x00400000070c783b */ /* 0x0005e60000000200 */
[----:B------:R-:W-:Y:S01]  /*4250*/  HMMA.16816.F32.BF16 R40, R24, R52, R32 ;  /* 0x000000341828723c */ /* 0x000fe20000041820 */
[----:B------:R3:W4:Y:S01]  /*4260*/  LDSM.16.M88.4 R32, [R6+0x9800] ;  /* 0x009800000620783b */ /* 0x0007220000000200 */
[----:B------:R-:W-:-:S06]  /*4270*/  DEPBAR.LE SB0, 0x0 ;  /* 0x000080000000791a */ /* 0x000fcc0000000000 */
[C---:B------:R-:W-:Y:S08]  /*4280*/  HMMA.16816.F32.BF16 R52, R24.reuse, R54, R76 ;  /* 0x000000361834723c */ /* 0x040ff0000004184c */
[----:B------:R-:W-:Y:S01]  /*4290*/  HMMA.16816.F32.BF16 R60, R24, R84, R60 ;  /* 0x00000054183c723c */ /* 0x000fe2000004183c */
[----:B--2---:R-:W-:-:S07]  /*42a0*/  VIADD R7, R3, 0x19 ;  /* 0x0000001903077836 */ /* 0x004fce0000000000 */
[----:B------:R-:W-:Y:S01]  /*42b0*/  HMMA.16816.F32.BF16 R24, R24, R86, R72 ;  /* 0x000000561818723c */ /* 0x000fe20000041848 */
[----:B---3--:R-:W-:Y:S01]  /*42c0*/  VIADD R6, R3, 0x8 ;  /* 0x0000000803067836 */ /* 0x008fe20000000000 */
[----:B------:R-:W-:Y:S04]  /*42d0*/  BAR.SYNC.DEFER_BLOCKING 0x0 ;  /* 0x0000000000007b1d */ /* 0x000fe80000010000 */
[----:B------:R-:W-:Y:S02]  /*42e0*/  ISETP.GE.AND P5, PT, R6, R223, PT ;  /* 0x000000df0600720c */ /* 0x000fe40003fa6270 */
[----:B-1----:R-:W-:Y:S08]  /*42f0*/  HMMA.16816.F32.BF16 R48, R16, R46, R48 ;  /* 0x0000002e1030723c */ /* 0x002ff00000041830 */
[-C--:B------:R-:W-:Y:S08]  /*4300*/  HMMA.16816.F32.BF16 R40, R20, R36.reuse, R40 ;  /* 0x000000241428723c */ /* 0x080ff00000041828 */
[C---:B------:R-:W-:Y:S08]  /*4310*/  HMMA.16816.F32.BF16 R68, R16.reuse, R36, R68 ;  /* 0x000000241044723c */ /* 0x040ff00000041844 */
[C---:B------:R-:W-:Y:S08]  /*4320*/  HMMA.16816.F32.BF16 R64, R16.reuse, R38, R64 ;  /* 0x000000261040723c */ /* 0x040ff00000041840 */
[----:B------:R-:W-:Y:S08]  /*4330*/  HMMA.16816.F32.BF16 R56, R16, R44, R56 ;  /* 0x0000002c1038723c */ /* 0x000ff00000041838 */
[C---:B------:R-:W-:Y:S08]  /*4340*/  HMMA.16816.F32.BF16 R36, R20.reuse, R38, R52 ;  /* 0x000000261424723c */ /* 0x040ff00000041834 */
[C---:B------:R-:W-:Y:S08]  /*4350*/  HMMA.16816.F32.BF16 R16, R20.reuse, R44, R60 ;  /* 0x0000002c1410723c */ /* 0x040ff0000004183c */
[----:B------:R-:W-:Y:S08]  /*4360*/  HMMA.16816.F32.BF16 R20, R20, R46, R24 ;  /* 0x0000002e1414723c */ /* 0x000ff00000041818 */
[----:B----4-:R-:W-:Y:S08]  /*4370*/  HMMA.16816.F32.BF16 R52, R8, R34, R48 ;  /* 0x000000220834723c */ /* 0x010ff00000041830 */
[C---:B------:R-:W-:Y:S08]  /*4380*/  HMMA.16816.F32.BF16 R48, R12.reuse, R28, R40 ;  /* 0x0000001c0c30723c */ /* 0x040ff00000041828 */
[----:B------:R-:W-:Y:S08]  /*4390*/  HMMA.16816.F32.BF16 R40, R12, R30, R36 ;  /* 0x0000001e0c28723c */ /* 0x000ff00000041824 */
[-C--:B------:R-:W-:Y:S08]  /*43a0*/  HMMA.16816.F32.BF16 R56, R8, R32.reuse, R56 ;  /* 0x000000200838723c */ /* 0x080ff00000041838 */
[C---:B------:R-:W-:Y:S08]  /*43b0*/  HMMA.16816.F32.BF16 R36, R12.reuse, R32, R16 ;  /* 0x000000200c24723c */ /* 0x040ff00000041810 */
[----:B------:R-:W-:Y:S01]  /*43c0*/  HMMA.16816.F32.BF16 R32, R12, R34, R20 ;  /* 0x000000220c20723c */ /* 0x000fe20000041814 */
[----:B------:R-:W-:-:S02]  /*43d0*/  VIADD R22, R221, 0x8 ;  /* 0x00000008dd167836 */ /* 0x000fc40000000000 */
[C---:B------:R-:W-:Y:S02]  /*43e0*/  VIADD R21, R221.reuse, 0x40 ;  /* 0x00000040dd157836 */ /* 0x040fe40000000000 */
[----:B------:R-:W-:Y:S01]  /*43f0*/  VIADD R23, R221, 0x48 ;  /* 0x00000048dd177836 */ /* 0x000fe20000000000 */
[C---:B------:R-:W-:Y:S02]  /*4400*/  ISETP.GT.AND P1, PT, R22.reuse, R5, PT ;  /* 0x000000051600720c */ /* 0x040fe40003f24270 */
[----:B------:R-:W-:Y:S01]  /*4410*/  HMMA.16816.F32.BF16 R68, R8, R28, R68 ;  /* 0x0000001c0844723c */ /* 0x000fe20000041844 */
[----:B------:R-:W-:Y:S02]  /*4420*/  ISETP.GT.AND P0, PT, R22, R6, PT ;  /* 0x000000061600720c */ /* 0x000fe40003f04270 */
[----:B------:R-:W-:Y:S02]  /*4430*/  FSEL R0, R51, -INF , !P1 ;  /* 0xff80000033007808 */ /* 0x000fe40004800000 */
[----:B------:R-:W-:-:S02]  /*4440*/  FSEL R12, R42, -INF , !P0 ;  /* 0xff8000002a0c7808 */ /* 0x000fc40004000000 */
[----:B------:R-:W-:Y:S01]  /*4450*/  FSEL R19, R0, -INF , !P6 ;  /* 0xff80000000137808 */ /* 0x000fe20007000000 */
[----:B------:R-:W-:Y:S01]  /*4460*/  HMMA.16816.F32.BF16 R64, R8, R30, R64 ;  /* 0x0000001e0840723c */ /* 0x000fe20000041840 */
[C---:B------:R-:W-:Y:S01]  /*4470*/  VIADD R11, R3.reuse, 0x9 ;  /* 0x00000009030b7836 */ /* 0x040fe20000000000 */
[----:B------:R-:W-:Y:S01]  /*4480*/  FSEL R20, R12, -INF , !P5 ;  /* 0xff8000000c147808 */ /* 0x000fe20006800000 */
[C---:B------:R-:W-:Y:S02]  /*4490*/  VIADD R10, R3.reuse, 0x10 ;  /* 0x00000010030a7836 */ /* 0x040fe40000000000 */
[C---:B------:R-:W-:Y:S01]  /*44a0*/  VIADD R8, R3.reuse, 0x18 ;  /* 0x0000001803087836 */ /* 0x040fe20000000000 */
[C---:B------:R-:W-:Y:S01]  /*44b0*/  ISETP.GT.AND P1, PT, R22.reuse, R11, PT ;  /* 0x0000000b1600720c */ /* 0x040fe20003f24270 */
[----:B------:R-:W-:Y:S01]  /*44c0*/  VIADD R9, R3, 0x11 ;  /* 0x0000001103097836 */ /* 0x000fe20000000000 */
[----:B------:R-:W-:Y:S02]  /*44d0*/  ISETP.GT.AND P6, PT, R22, R10, PT ;  /* 0x0000000a1600720c */ /* 0x000fe40003fc4270 */
[----:B------:R-:W-:-:S02]  /*44e0*/  FSEL R2, R43, -INF , !P1 ;  /* 0xff8000002b027808 */ /* 0x000fc40004800000 */
[----:B------:R-:W-:Y:S02]  /*44f0*/  ISETP.GT.AND P1, PT, R22, R8, PT ;  /* 0x000000081600720c */ /* 0x000fe40003f24270 */
[----:B------:R-:W-:Y:S02]  /*4500*/  FSEL R0, R38, -INF , !P6 ;  /* 0xff80000026007808 */ /* 0x000fe40007000000 */
[C---:B------:R-:W-:Y:S02]  /*4510*/  ISETP.GT.AND P6, PT, R22.reuse, R3, PT ;  /* 0x000000031600720c */ /* 0x040fe40003fc4270 */
[----:B------:R-:W-:Y:S02]  /*4520*/  ISETP.GT.AND P0, PT, R22, R9, PT ;  /* 0x000000091600720c */ /* 0x000fe40003f04270 */
        /* <DEDUP_REMOVED lines=9> */
[-C--:B------:R-:W-:Y:S02]  /*45c0*/  ISETP.GE.AND P5, PT, R9, R223.reuse, PT ;  /* 0x000000df0900720c */ /* 0x080fe40003fa6270 */
[----:B------:R-:W-:Y:S02]  /*45d0*/  ISETP.GE.AND P3, PT, R8, R223, PT ;  /* 0x000000df0800720c */ /* 0x000fe40003f66270 */
[----:B------:R-:W-:Y:S02]  /*45e0*/  ISETP.GT.AND P1, PT, R22, R7, PT ;  /* 0x000000071600720c */ /* 0x000fe40003f24270 */
[----:B------:R-:W-:Y:S02]  /*45f0*/  FMNMX3.FTZ R0, R18, R19, R20, !PT ;  /* 0x0000001312007276 */ /* 0x000fe40007810014 */
[----:B------:R-:W-:-:S02]  /*4600*/  ISETP.GE.AND P0, PT, R7, R223, PT ;  /* 0x000000df0700720c */ /* 0x000fc40003f06270 */
[----:B------:R-:W-:Y:S02]  /*4610*/  FSEL R2, R35, -INF , !P1 ;  /* 0xff80000023027808 */ /* 0x000fe40004800000 */
[----:B------:R-:W-:Y:S02]  /*4620*/  FSEL R27, R15, -INF , !P5 ;  /* 0xff8000000f1b7808 */ /* 0x000fe40006800000 */
[----:B------:R-:W-:Y:S02]  /*4630*/  FSEL R29, R14, -INF , !P3 ;  /* 0xff8000000e1d7808 */ /* 0x000fe40005800000 */
[----:B------:R-:W-:Y:S02]  /*4640*/  FMNMX3.FTZ R0, R0, R24, R25, !PT ;  /* 0x0000001800007276 */ /* 0x000fe40007810019 */
[----:B------:R-:W-:Y:S02]  /*4650*/  FSEL R34, R2, -INF , !P0 ;  /* 0xff80000002227808 */ /* 0x000fe40004000000 */
[----:B------:R-:W-:-:S02]  /*4660*/  FMNMX3.FTZ R0, R0, R27, R29, !PT ;  /* 0x0000001b00007276 */ /* 0x000fc4000781001d */
[----:B------:R-:W-:Y:S02]  /*4670*/  ISETP.GT.AND P6, PT, R21, R6, PT ;  /* 0x000000061500720c */ /* 0x000fe40003fc4270 */
[----:B------:R-:W-:Y:S01]  /*4680*/  FMNMX.FTZ R0, R34, R0, !PT ;  /* 0x0000000022007209 */ /* 0x000fe20007810000 */
[----:B------:R-:W-:Y:S10]  /*4690*/  BRA.U !UP0, `(.L_x_2537) ;  /* 0x00000001089c7547 */ /* 0x000ff4000b800000 */
        /* <DEDUP_REMOVED lines=39> */
.L_x_2537:
[----:B------:R-:W2:Y:S01]  /*4910*/  SHFL.BFLY PT, R2, R0, 0x2, 0x1f ;  /* 0x0c401f0000027f89 */ /* 0x000ea200000e0000 */
[C---:B------:R-:W-:Y:S01]  /*4920*/  ISETP.GT.AND P0, PT, R23.reuse, R11, PT ;  /* 0x0000000b1700720c */ /* 0x040fe20003f04270 */
[----:B------:R-:W3:Y:S01]  /*4930*/  LDCU UR36, c[0x0][0x45c] ;  /* 0x00008b80ff2477ac */ /* 0x000ee20008000800 */
[----:B------:R-:W-:Y:S02]  /*4940*/  ISETP.GT.AND P1, PT, R23, R6, PT ;  /* 0x000000061700720c */ /* 0x000fe40003f24270 */
[----:B------:R-:W-:Y:S01]  /*4950*/  FSEL R45, R67, -INF , !P0 ;  /* 0xff800000432d7808 */ /* 0x000fe20004000000 */
[----:B------:R-:W-:Y:S01]  /*4960*/  USHF.L.U32 UR6, UR12, 0x10, URZ ;  /* 0x000000100c067899 */ /* 0x000fe200080006ff */
[CC--:B------:R-:W-:Y:S01]  /*4970*/  ISETP.GT.AND P0, PT, R221.reuse, R9.reuse, PT ;  /* 0x00000009dd00720c */ /* 0x0c0fe20003f04270 */
[----:B------:R-:W-:Y:S01]  /*4980*/  UIADD3 UR33, UPT, UPT, UR34, -0x61c88647, URZ ;  /* 0x9e3779b922217890 */ /* 0x000fe2000fffe0ff */
[----:B------:R-:W-:Y:S01]  /*4990*/  FSEL R43, R66, -INF , !P1 ;  /* 0xff800000422b7808 */ /* 0x000fe20004800000 */
[----:B------:R-:W-:Y:S01]  /*49a0*/  UIADD3 UR32, UPT, UPT, UR34, 0x3c6ef372, URZ ;  /* 0x3c6ef37222207890 */ /* 0x000fe2000fffe0ff */
[----:B------:R-:W-:Y:S01]  /*49b0*/  ISETP.GT.AND P1, PT, R221, R10, PT ;  /* 0x0000000add00720c */ /* 0x000fe20003f24270 */
[----:B------:R-:W-:Y:S01]  /*49c0*/  UIADD3 UR31, UPT, UPT, UR35, 0x76cf5d0a, URZ ;  /* 0x76cf5d0a231f7890 */ /* 0x000fe2000fffe0ff */
[----:B------:R-:W-:Y:S01]  /*49d0*/  FSEL R38, R37, -INF , !P0 ;  /* 0xff80000025267808 */ /* 0x000fe20004000000 */
[----:B------:R-:W-:Y:S01]  /*49e0*/  UIADD3 UR25, UPT, UPT, UR35, 0x32370b8f, URZ ;  /* 0x32370b8f23197890 */ /* 0x000fe2000fffe0ff */
[----:B------:R-:W-:Y:S01]  /*49f0*/  ISETP.GT.AND P0, PT, R23, R9, PT ;  /* 0x000000091700720c */ /* 0x000fe20003f04270 */
[----:B------:R-:W-:Y:S01]  /*4a00*/  UIADD3 UR30, UPT, UPT, UR34, -0x255992d5, URZ ;  /* 0xdaa66d2b221e7890 */ /* 0x000fe2000fffe0ff */
[----:B------:R-:W-:Y:S01]  /*4a10*/  FSEL R39, R36, -INF , !P1 ;  /* 0xff80000024277808 */ /* 0x000fe20004800000 */
[----:B------:R-:W-:Y:S01]  /*4a20*/  UIADD3 UR24, UPT, UPT, UR34, 0x78dde6e4, URZ ;  /* 0x78dde6e422187890 */ /* 0x000fe2000fffe0ff */
[----:B------:R-:W-:Y:S01]  /*4a30*/  ISETP.GT.AND P5, PT, R221, R6, PT ;  /* 0x00000006dd00720c */ /* 0x000fe20003fa4270 */
[----:B------:R-:W-:Y:S01]  /*4a40*/  UIADD3 UR22, UPT, UPT, UR35, -0x126145ec, URZ ;  /* 0xed9eba1423167890 */ /* 0x000fe2000fffe0ff */
[----:B------:R-:W-:Y:S01]  /*4a50*/  ISETP.GT.AND P1, PT, R23, R10, PT ;  /* 0x0000000a1700720c */ /* 0x000fe20003f24270 */
[----:B------:R-:W-:Y:S01]  /*4a60*/  UIADD3 UR16, UPT, UPT, UR35, -0x56f99767, URZ ;  /* 0xa906689923107890 */ /* 0x000fe2000fffe0ff */
[----:B------:R-:W-:Y:S01]  /*4a70*/  FSEL R44, R59, -INF , !P0 ;  /* 0xff8000003b2c7808 */ /* 0x000fe20004000000 */
[----:B------:R-:W-:Y:S01]  /*4a80*/  UIADD3 UR17, UPT, UPT, UR34, 0x1715609d, URZ ;  /* 0x1715609d22117890 */ /* 0x000fe2000fffe0ff */
[C---:B------:R-:W-:Y:S01]  /*4a90*/  ISETP.GT.AND P0, PT, R21.reuse, R5, PT ;  /* 0x000000051500720c */ /* 0x040fe20003f04270 */
[----:B------:R-:W-:Y:S01]  /*4aa0*/  UIADD3 UR15, UPT, UPT, UR34, -0x4ab325aa, URZ ;  /* 0xb54cda56220f7890 */ /* 0x000fe2000fffe0ff */
[----:B------:R-:W-:Y:S01]  /*4ab0*/  ISETP.GT.AND P3, PT, R21, R11, PT ;  /* 0x0000000b1500720c */ /* 0x000fe20003f64270 */
[----:B------:R-:W-:Y:S01]  /*4ac0*/  UIADD3 UR14, UPT, UPT, UR35, 0x646e171e, URZ ;  /* 0x646e171e230e7890 */ /* 0x000fe2000fffe0ff */
[----:B------:R-:W-:Y:S01]  /*4ad0*/  FSEL R40, R40, -INF , !P5 ;  /* 0xff80000028287808 */ /* 0x000fe20006800000 */
[----:B------:R-:W4:Y:S01]  /*4ae0*/  LDCU UR13, c[0x0][0x448] ;  /* 0x00008900ff0d77ac */ /* 0x000f220008000800 */
[----:B------:R-:W-:-:S02]  /*4af0*/  FSEL R42, R58, -INF , !P1 ;  /* 0xff8000003a2a7808 */ /* 0x000fc40004800000 */
[----:B--2---:R-:W-:Y:S02]  /*4b00*/  FMNMX.FTZ R0, R0, R2, !PT ;  /* 0x0000000200007209 */ /* 0x004fe40007810000 */
[----:B------:R-:W-:Y:S02]  /*4b10*/  ISETP.GT.AND P5, PT, R21, R10, PT ;  /* 0x0000000a1500720c */ /* 0x000fe40003fa4270 */
[----:B------:R-:W-:Y:S01]  /*4b20*/  ISETP.GT.AND P1, PT, R23, R5, PT ;  /* 0x000000051700720c */ /* 0x000fe20003f24270 */
[----:B------:R-:W2:Y:S01]  /*4b30*/  SHFL.BFLY PT, R16, R0, 0x1, 0x1f ;  /* 0x0c201f0000107f89 */ /* 0x000ea200000e0000 */
[----:B------:R-:W-:Y:S02]  /*4b40*/  FSEL R2, R69, -INF , !P0 ;  /* 0xff80000045027808 */ /* 0x000fe40004000000 */
[----:B-1----:R-:W-:Y:S02]  /*4b50*/  FSEL R13, R64, -INF , !P6 ;  /* 0xff800000400d7808 */ /* 0x002fe40007000000 */
        /* <DEDUP_REMOVED lines=9> */
[----:B------:R-:W-:Y:S02]  /*4bf0*/  ISETP.GT.AND P6, PT, R21, R3, PT ;  /* 0x000000031500720c */ /* 0x000fe40003fc4270 */
[----:B------:R-:W-:Y:S02]  /*4c00*/  FSEL R41, R41, -INF , !P3 ;  /* 0xff80000029297808 */ /* 0x000fe40005800000 */
[----:B------:R-:W-:Y:S02]  /*4c10*/  ISETP.GT.AND P3, PT, R21, R9, PT ;  /* 0x000000091500720c */ /* 0x000fe40003f64270 */
[----:B------:R-:W-:-:S02]  /*4c20*/  FSEL R26, R2, -INF , !P5 ;  /* 0xff800000021a7808 */ /* 0x000fc40006800000 */
[----:B------:R-:W-:Y:S02]  /*4c30*/  FSEL R31, R12, -INF , !P1 ;  /* 0xff8000000c1f7808 */ /* 0x000fe40004800000 */
[-C--:B------:R-:W-:Y:S02]  /*4c40*/  ISETP.GE.AND P5, PT, R10, R196.reuse, PT ;  /* 0x000000c40a00720c */ /* 0x080fe40003fa6270 */
[----:B------:R-:W-:Y:S02]  /*4c50*/  FSEL R12, R52, -INF , !P0 ;  /* 0xff800000340c7808 */ /* 0x000fe40004000000 */
[----:B------:R-:W-:Y:S02]  /*4c60*/  ISETP.GE.AND P0, PT, R3, R196, PT ;  /* 0x000000c40300720c */ /* 0x000fe40003f06270 */
[----:B------:R-:W-:Y:S02]  /*4c70*/  FSEL R2, R68, -INF , !P6 ;  /* 0xff80000044027808 */ /* 0x000fe40007000000 */
[----:B------:R-:W-:-:S02]  /*4c80*/  FSEL R14, R57, -INF , !P3 ;  /* 0xff800000390e7808 */ /* 0x000fc40005800000 */
[-C--:B------:R-:W-:Y:S02]  /*4c90*/  ISETP.GE.AND P1, PT, R9, R196.reuse, PT ;  /* 0x000000c40900720c */ /* 0x080fe40003f26270 */
[----:B------:R-:W-:Y:S02]  /*4ca0*/  FSEL R37, R15, -INF , !P5 ;  /* 0xff8000000f257808 */ /* 0x000fe40006800000 */
[----:B------:R-:W-:Y:S02]  /*4cb0*/  FSEL R15, R2, -INF , !P0 ;  /* 0xff800000020f7808 */ /* 0x000fe40004000000 */
[----:B------:R-:W-:Y:S02]  /*4cc0*/  FSEL R36, R14, -INF , !P1 ;  /* 0xff8000000e247808 */ /* 0x000fe40004800000 */
[----:B------:R-:W-:Y:S02]  /*4cd0*/  ISETP.GE.AND P1, PT, R8, R196, PT ;  /* 0x000000c40800720c */ /* 0x000fe40003f26270 */
[----:B------:R-:W-:-:S02]  /*4ce0*/  ISETP.GT.AND P0, PT, R21, R7, PT ;  /* 0x000000071500720c */ /* 0x000fc40003f04270 */
[----:B------:R-:W-:Y:S02]  /*4cf0*/  FMNMX3.FTZ R2, R15, R26, R28, !PT ;  /* 0x0000001a0f027276 */ /* 0x000fe4000781001c */
[----:B------:R-:W-:Y:S02]  /*4d00*/  ISETP.GT.AND P3, PT, R221, R5, PT ;  /* 0x00000005dd00720c */ /* 0x000fe40003f64270 */
[C---:B------:R-:W-:Y:S02]  /*4d10*/  ISETP.GE.AND P6, PT, R5.reuse, R222, PT ;  /* 0x000000de0500720c */ /* 0x040fe40003fc6270 */
[----:B------:R-:W-:Y:S02]  /*4d20*/  ISETP.GE.AND P5, PT, R5, R197, PT ;  /* 0x000000c50500720c */ /* 0x000fe40003fa6270 */
[----:B------:R-:W-:Y:S02]  /*4d30*/  FSEL R35, R12, -INF , !P1 ;  /* 0xff8000000c237808 */ /* 0x000fe40004800000 */
[----:B------:R-:W-:-:S02]  /*4d40*/  ISETP.GE.AND P1, PT, R7, R196, PT ;  /* 0x000000c40700720c */ /* 0x000fc40003f26270 */
[----:B------:R-:W-:Y:S02]  /*4d50*/  FSEL R5, R53, -INF , !P0 ;  /* 0xff80000035057808 */ /* 0x000fe40004000000 */
[----:B------:R-:W-:Y:S02]  /*4d60*/  FMNMX3.FTZ R2, R2, R31, R37, !PT ;  /* 0x0000001f02027276 */ /* 0x000fe40007810025 */
[----:B------:R-:W-:Y:S02]  /*4d70*/  FSEL R30, R5, -INF , !P1 ;  /* 0xff800000051e7808 */ /* 0x000fe40004800000 */
[----:B------:R-:W-:Y:S02]  /*4d80*/  FMNMX3.FTZ R2, R2, R36, R35, !PT ;  /* 0x0000002402027276 */ /* 0x000fe40007810023 */
[----:B--2---:R-:W-:Y:S02]  /*4d90*/  FMNMX.FTZ R132, R0, R16, !PT ;  /* 0x0000001000847209 */ /* 0x004fe40007810000 */
[----:B------:R-:W-:-:S02]  /*4da0*/  FMNMX.FTZ R2, R30, R2, !PT ;  /* 0x000000021e027209 */ /* 0x000fc40007810000 */
[-C--:B------:R-:W-:Y:S02]  /*4db0*/  ISETP.GT.AND P0, PT, R221, R8.reuse, PT ;  /* 0x00000008dd00720c */ /* 0x080fe40003f04270 */
[----:B------:R-:W-:Y:S01]  /*4dc0*/  FSEL R0, R49, -INF , !P3 ;  /* 0xff80000031007808 */ /* 0x000fe20005800000 */
[----:B------:R-:W1:Y:S01]  /*4dd0*/  SHFL.BFLY PT, R12, R2, 0x2, 0x1f ;  /* 0x0c401f00020c7f89 */ /* 0x000e6200000e0000 */
[----:B------:R-:W-:Y:S02]  /*4de0*/  ISETP.GT.AND P3, PT, R23, R8, PT ;  /* 0x000000081700720c */ /* 0x000fe40003f64270 */
[----:B------:R-:W-:Y:S02]  /*4df0*/  FSEL R14, R32, -INF , !P0 ;  /* 0xff800000200e7808 */ /* 0x000fe40004000000 */
[----:B------:R-:W-:Y:S02]  /*4e00*/  ISETP.GE.AND P0, PT, R6, R222, PT ;  /* 0x000000de0600720c */ /* 0x000fe40003f06270 */
[----:B------:R-:W-:Y:S01]  /*4e10*/  FSEL R50, R0, -INF , !P6 ;  /* 0xff80000000327808 */ /* 0x000fe20007000000 */
[----:B---3--:R-:W-:Y:S01]  /*4e20*/  FMUL.FTZ R0, R132, UR36 ;  /* 0x0000002484007c20 */ /* 0x008fe20008410000 */
[----:B------:R-:W-:-:S02]  /*4e30*/  ISETP.GT.AND P1, PT, R221, R7, PT ;  /* 0x00000007dd00720c */ /* 0x000fc40003f24270 */
[----:B------:R-:W-:Y:S02]  /*4e40*/  FSEL R16, R54, -INF , !P3 ;  /* 0xff80000036107808 */ /* 0x000fe40005800000 */
[----:B------:R-:W-:Y:S02]  /*4e50*/  FSETP.NEU.FTZ.AND P3, PT, R132, -INF , PT ;  /* 0xff8000008400780b */ /* 0x000fe40003f7d000 */
[----:B------:R-:W-:Y:S02]  /*4e60*/  FSEL R40, R40, -INF , !P0 ;  /* 0xff80000028287808 */ /* 0x000fe40004000000 */
[----:B------:R-:W-:Y:S02]  /*4e70*/  FSEL R13, R33, -INF , !P1 ;  /* 0xff800000210d7808 */ /* 0x000fe40004800000 */
[----:B------:R-:W-:Y:S02]  /*4e80*/  ISETP.GE.AND P0, PT, R10, R222, PT ;  /* 0x000000de0a00720c */ /* 0x000fe40003f06270 */
[----:B------:R-:W-:-:S02]  /*4e90*/  ISETP.GT.AND P1, PT, R221, R3, PT ;  /* 0x00000003dd00720c */ /* 0x000fc40003f24270 */
[----:B------:R-:W-:Y:S02]  /*4ea0*/  FSEL R0, R0, RZ, P3 ;  /* 0x000000ff00007208 */ /* 0x000fe40001800000 */
[----:B------:R-:W-:Y:S02]  /*4eb0*/  ISETP.GE.AND P6, PT, R6, R197, PT ;  /* 0x000000c50600720c */ /* 0x000fe40003fc6270 */
[----:B------:R-:W-:Y:S01]  /*4ec0*/  FSEL R39, R39, -INF , !P0 ;  /* 0xff80000027277808 */ /* 0x000fe20004000000 */
[----:B------:R-:W-:Y:S01]  /*4ed0*/  FFMA.FTZ R5, R18, UR36, -R0 ;  /* 0x0000002412057c23 */ /* 0x000fe20008010800 */
[----:B------:R-:W-:Y:S02]  /*4ee0*/  FSEL R6, R48, -INF , !P1 ;  /* 0xff80000030067808 */ /* 0x000fe40004800000 */
[----:B------:R-:W-:Y:S01]  /*4ef0*/  ISETP.GE.AND P0, PT, R3, R222, PT ;  /* 0x000000de0300720c */ /* 0x000fe20003f06270 */
[----:B------:R2:W-:Y:S01]  /*4f00*/  MUFU.EX2 R104, R5 ;  /* 0x0000000500687308 */ /* 0x0005e20000000800 */
[----:B------:R-:W-:-:S02]  /*4f10*/  FSEL R49, R17, -INF , !P5 ;  /* 0xff80000011317808 */ /* 0x000fc40006800000 */
[-C--:B------:R-:W-:Y:S02]  /*4f20*/  ISETP.GE.AND P3, PT, R11, R222.reuse, PT ;  /* 0x000000de0b00720c */ /* 0x080fe40003f66270 */
[----:B------:R-:W-:Y:S02]  /*4f30*/  FSEL R17, R6, -INF , !P0 ;  /* 0xff80000006117808 */ /* 0x000fe40004000000 */
[----:B------:R-:W-:Y:S02]  /*4f40*/  ISETP.GE.AND P1, PT, R9, R222, PT ;  /* 0x000000de0900720c */ /* 0x000fe40003f26270 */
[----:B-1----:R-:W-:Y:S02]  /*4f50*/  FMNMX.FTZ R135, R2, R12, !PT ;  /* 0x0000000c02877209 */ /* 0x002fe40007810000 */
[----:B------:R-:W-:Y:S02]  /*4f60*/  FSEL R41, R41, -INF , !P3 ;  /* 0xff80000029297808 */ /* 0x000fe40005800000 */
[----:B------:R-:W-:-:S02]  /*4f70*/  ISETP.GE.AND P0, PT, R8, R222, PT ;  /* 0x000000de0800720c */ /* 0x000fc40003f06270 */
[----:B------:R-:W-:Y:S01]  /*4f80*/  FMNMX3.FTZ R2, R17, R50, R40, !PT ;  /* 0x0000003211027276 */ /* 0x000fe20007810028 */
[----:B--2---:R-:W-:Y:S01]  /*4f90*/  FFMA.FTZ R5, R19, UR36, -R0 ;  /* 0x0000002413057c23 */ /* 0x004fe20008010800 */
[----:B------:R-:W-:Y:S02]  /*4fa0*/  FSEL R47, R38, -INF , !P1 ;  /* 0xff800000262f7808 */ /* 0x000fe40004800000 */
[----:B------:R-:W-:Y:S01]  /*4fb0*/  FSEL R38, R14, -INF , !P0 ;  /* 0xff8000000e267808 */ /* 0x000fe20004000000 */
[----:B------:R1:W-:Y:S01]  /*4fc0*/  MUFU.EX2 R103, R5 ;  /* 0x0000000500677308 */ /* 0x0003e20000000800 */
[----:B------:R-:W-:Y:S02]  /*4fd0*/  FMNMX3.FTZ R2, R2, R41, R39, !PT ;  /* 0x0000002902027276 */ /* 0x000fe40007810027 */
[----:B------:R-:W-:Y:S02]  /*4fe0*/  ISETP.GE.AND P1, PT, R7, R222, PT ;  /* 0x000000de0700720c */ /* 0x000fe40003f26270 */
[----:B------:R-:W-:-:S02]  /*4ff0*/  ISETP.GT.AND P0, PT, R23, R7, PT ;  /* 0x000000071700720c */ /* 0x000fc40003f04270 */
[----:B------:R-:W-:Y:S01]  /*5000*/  FSEL R33, R13, -INF , !P1 ;  /* 0xff8000000d217808 */ /* 0x000fe20004800000 */
[----:B------:R-:W-:Y:S01]  /*5010*/  IMAD.WIDE.U32 R12, R94, -0x326172a9, RZ ;  /* 0xcd9e8d575e0c7825 */ /* 0x000fe200078e00ff */
[----:B------:R-:W-:Y:S02]  /*5020*/  FSEL R43, R43, -INF , !P6 ;  /* 0xff8000002b2b7808 */ /* 0x000fe40007000000 */
[----:B------:R-:W-:Y:S02]  /*5030*/  ISETP.GE.AND P3, PT, R10, R197, PT ;  /* 0x000000c50a00720c */ /* 0x000fe40003f66270 */
[----:B------:R-:W-:Y:S01]  /*5040*/  ISETP.GT.AND P6, PT, R23, R3, PT ;  /* 0x000000031700720c */ /* 0x000fe20003fc4270 */
[----:B------:R-:W2:Y:S01]  /*5050*/  SHFL.BFLY PT, R10, R135, 0x1, 0x1f ;  /* 0x0c201f00870a7f89 */ /* 0x000ea200000e0000 */
[----:B------:R-:W-:Y:S01]  /*5060*/  FSEL R6, R55, -INF , !P0 ;  /* 0xff80000037067808 */ /* 0x000fe20004000000 */
[--C-:B-1----:R-:W-:Y:S01]  /*5070*/  FFMA.FTZ R5, R20, UR36, -R0.reuse ;  /* 0x0000002414057c23 */ /* 0x102fe20008010800 */
[-C--:B------:R-:W-:Y:S01]  /*5080*/  ISETP.GE.AND P0, PT, R3, R197.reuse, PT ;  /* 0x000000c50300720c */ /* 0x080fe20003f06270 */
[----:B------:R-:W-:Y:S01]  /*5090*/  FFMA.FTZ R3, R27, UR36, -R0 ;  /* 0x000000241b037c23 */ /* 0x000fe20008010800 */
[-C--:B------:R-:W-:Y:S01]  /*50a0*/  ISETP.GE.AND P5, PT, R11, R197.reuse, PT ;  /* 0x000000c50b00720c */ /* 0x080fe20003fa6270 */
[----:B------:R1:W-:Y:S01]  /*50b0*/  MUFU.EX2 R97, R5 ;  /* 0x0000000500617308 */ /* 0x0003e20000000800 */
[----:B------:R-:W-:-:S02]  /*50c0*/  ISETP.GE.AND P1, PT, R9, R197, PT ;  /* 0x000000c50900720c */ /* 0x000fc40003f26270 */
[----:B------:R-:W-:Y:S02]  /*50d0*/  FSEL R45, R45, -INF , !P5 ;  /* 0xff8000002d2d7808 */ /* 0x000fe40006800000 */
[----:B------:R-:W-:Y:S02]  /*50e0*/  ISETP.GE.AND P5, PT, R8, R197, PT ;  /* 0x000000c50800720c */ /* 0x000fe40003fa6270 */
[----:B------:R-:W-:Y:S01]  /*50f0*/  FSEL R42, R42, -INF , !P3 ;  /* 0xff8000002a2a7808 */ /* 0x000fe20005800000 */
[----:B------:R-:W-:Y:S01]  /*5100*/  MUFU.EX2 R114, R3 ;  /* 0x0000000300727308 */ /* 0x000fe20000000800 */
[----:B------:R-:W-:Y:S02]  /*5110*/  FSEL R32, R44, -INF , !P1 ;  /* 0xff8000002c207808 */ /* 0x000fe40004800000 */
[----:B------:R-:W-:Y:S02]  /*5120*/  FSEL R27, R16, -INF , !P5 ;  /* 0xff800000101b7808 */ /* 0x000fe40006800000 */
[----:B------:R-:W-:-:S02]  /*5130*/  LOP3.LUT R46, R100, 0x200, R106, 0xf8, !PT ;  /* 0x00000200642e7812 */ /* 0x000fc400078ef86a */
[----:B-1----:R-:W-:Y:S01]  /*5140*/  FMNMX3.FTZ R5, R2, R47, R38, !PT ;  /* 0x0000002f02057276 */ /* 0x002fe20007810026 */
[--C-:B------:R-:W-:Y:S01]  /*5150*/  FFMA.FTZ R2, R24, UR36, -R0.reuse ;  /* 0x0000002418027c23 */ /* 0x100fe20008010800 */
[----:B--2---:R-:W-:Y:S02]  /*5160*/  FMNMX.FTZ R135, R135, R10, !PT ;  /* 0x0000000a87877209 */ /* 0x004fe40007810000 */
[----:B------:R-:W-:Y:S01]  /*5170*/  FMNMX.FTZ R133, R33, R5, !PT ;  /* 0x0000000521857209 */ /* 0x000fe20007810000 */
[----:B------:R1:W-:Y:S01]  /*5180*/  MUFU.EX2 R105, R2 ;  /* 0x0000000200697308 */ /* 0x0003e20000000800 */
[----:B------:R-:W-:Y:S01]  /*5190*/  FFMA.FTZ R5, R25, UR36, -R0 ;  /* 0x0000002419057c23 */ /* 0x000fe20008010800 */
[----:B------:R-:W-:Y:S01]  /*51a0*/  LEA R80, R46, UR5, 0x1 ;  /* 0x000000052e507c11 */ /* 0x000fe2000f8e08ff */
[----:B------:R-:W-:Y:S01]  /*51b0*/  IMAD.WIDE.U32 R24, R98, -0x2daee0ad, RZ ;  /* 0xd2511f5362187825 */ /* 0x000fe200078e00ff */
[----:B------:R-:W2:Y:S03]  /*51c0*/  SHFL.BFLY PT, R9, R133, 0x2, 0x1f ;  /* 0x0c401f0085097f89 */ /* 0x000ea600000e0000 */
[----:B------:R-:W-:Y:S01]  /*51d0*/  VIADD R96, R80, 0xa020 ;  /* 0x0000a02050607836 */ /* 0x000fe20000000000 */
[----:B------:R-:W-:Y:S01]  /*51e0*/  MUFU.EX2 R123, R5 ;  /* 0x00000005007b7308 */ /* 0x000fe20000000800 */
[----:B------:R-:W-:Y:S04]  /*51f0*/  LDSM.16.MT88.4 R164, [R80+0xa000] ;  /* 0x00a0000050a4783b */ /* 0x000fe80000004200 */
[----:B------:R-:W-:Y:S01]  /*5200*/  LDSM.16.MT88.4 R224, [R80+0xa800] ;  /* 0x00a8000050e0783b */ /* 0x000fe20000004200 */
[----:B-1----:R-:W-:-:S03]  /*5210*/  FSEL R2, R70, -INF , !P6 ;  /* 0xff80000046027808 */ /* 0x002fc60007000000 */
[----:B------:R-:W-:Y:S01]  /*5220*/  LDSM.16.MT88.4 R188, [R80+0xb000] ;  /* 0x00b0000050bc783b */ /* 0x000fe20000004200 */
[----:B------:R-:W-:Y:S02]  /*5230*/  FSEL R48, R2, -INF , !P0 ;  /* 0xff80000002307808 */ /* 0x000fe40004000000 */
[----:B------:R-:W-:Y:S02]  /*5240*/  ISETP.GE.AND P0, PT, R7, R197, PT ;  /* 0x000000c50700720c */ /* 0x000fe40003f06270 */
[----:B------:R-:W-:Y:S02]  /*5250*/  FMNMX3.FTZ R2, R48, R49, R43, !PT ;  /* 0x0000003130027276 */ /* 0x000fe4000781002b */
[----:B------:R-:W-:Y:S01]  /*5260*/  FSEL R20, R6, -INF , !P0 ;  /* 0xff80000006147808 */ /* 0x000fe20004000000 */
[----:B------:R-:W-:Y:S01]  /*5270*/  VIADD R6, R80, 0xa000 ;  /* 0x0000a00050067836 */ /* 0x000fe20000000000 */
[----:B------:R-:W-:Y:S01]  /*5280*/  FMNMX3.FTZ R3, R2, R45, R42, !PT ;  /* 0x0000002d02037276 */ /* 0x000fe2000781002a */
[--C-:B------:R-:W-:Y:S01]  /*5290*/  FFMA.FTZ R2, R29, UR36, -R0.reuse ;  /* 0x000000241d027c23 */ /* 0x100fe20008010800 */
[----:B------:R-:W-:Y:S01]  /*52a0*/  FSETP.NEU.FTZ.AND P0, PT, R135, -INF , PT ;  /* 0xff8000008700780b */ /* 0x000fe20003f1d000 */
[----:B------:R-:W-:Y:S01]  /*52b0*/  FFMA.FTZ R0, R34, UR36, -R0 ;  /* 0x0000002422007c23 */ /* 0x000fe20008010800 */
[----:B------:R-:W-:Y:S01]  /*52c0*/  FMNMX3.FTZ R3, R3, R32, R27, !PT ;  /* 0x0000002003037276 */ /* 0x000fe2000781001b */
[----:B------:R1:W-:Y:S01]  /*52d0*/  MUFU.EX2 R107, R2 ;  /* 0x00000002006b7308 */ /* 0x0003e20000000800 */
[----:B--2---:R-:W-:Y:S01]  /*52e0*/  FMNMX.FTZ R133, R133, R9, !PT ;  /* 0x0000000985857209 */ /* 0x004fe20007810000 */
[----:B------:R-:W-:Y:S01]  /*52f0*/  IMAD.U32 R9, RZ, RZ, UR12 ;  /* 0x0000000cff097e24 */ /* 0x000fe2000f8e00ff */
[----:B------:R-:W-:-:S03]  /*5300*/  FMNMX.FTZ R3, R20, R3, !PT ;  /* 0x0000000314037209 */ /* 0x000fc60007810000 */
[----:B------:R-:W2:Y:S02]  /*5310*/  SHFL.BFLY PT, R8, R133, 0x1, 0x1f ;  /* 0x0c201f0085087f89 */ /* 0x000ea400000e0000 */
[----:B------:R3:W-:Y:S02]  /*5320*/  MUFU.EX2 R112, R0 ;  /* 0x0000000000707308 */ /* 0x0007e40000000800 */
[----:B------:R-:W5:Y:S01]  /*5330*/  SHFL.BFLY PT, R7, R3, 0x2, 0x1f ;  /* 0x0c401f0003077f89 */ /* 0x000f6200000e0000 */
[----:B-1----:R-:W-:-:S05]  /*5340*/  FMUL.FTZ R2, R135, UR36 ;  /* 0x0000002487027c20 */ /* 0x002fca0008410000 */
[----:B------:R-:W-:Y:S02]  /*5350*/  FSEL R2, R2, RZ, P0 ;  /* 0x000000ff02027208 */ /* 0x000fe40000000000 */
[----:B------:R-:W-:-:S03]  /*5360*/  LOP3.LUT P0, R5, R205, 0x2, RZ, 0xc0, !PT ;  /* 0x00000002cd057812 */ /* 0x000fc6000780c0ff */
[--C-:B---3--:R-:W-:Y:S02]  /*5370*/  FFMA.FTZ R0, R15, UR36, -R2.reuse ;  /* 0x000000240f007c23 */ /* 0x108fe40008010802 */
[----:B------:R1:W-:Y:S01]  /*5380*/  STL [R1+0x5c], R5 ;  /* 0x00005c0501007387 */ /* 0x0003e20000100800 */
[----:B--2---:R-:W-:Y:S01]  /*5390*/  FMNMX.FTZ R133, R133, R8, !PT ;  /* 0x0000000885857209 */ /* 0x004fe20007810000 */
[----:B------:R2:W-:Y:S01]  /*53a0*/  MUFU.EX2 R150, R0 ;  /* 0x0000000000967308 */ /* 0x0005e20000000800 */
[--C-:B------:R-:W-:Y:S01]  /*53b0*/  FFMA.FTZ R8, R35, UR36, -R2.reuse ;  /* 0x0000002423087c23 */ /* 0x100fe20008010802 */
[----:B------:R3:W-:Y:S01]  /*53c0*/  STL [R1+0xa4], R46 ;  /* 0x0000a42e01007387 */ /* 0x0007e20000100800 */
[----:B-----5:R-:W-:Y:S01]  /*53d0*/  FMNMX.FTZ R134, R3, R7, !PT ;  /* 0x0000000703867209 */ /* 0x020fe20007810000 */
[----:B------:R-:W-:Y:S02]  /*53e0*/  VIADD R7, R94, 0x4 ;  /* 0x000000045e077836 */ /* 0x000fe40000000000 */
[--C-:B------:R-:W-:Y:S01]  /*53f0*/  FFMA.FTZ R3, R31, UR36, -R2.reuse ;  /* 0x000000241f037c23 */ /* 0x100fe20008010802 */
[----:B------:R-:W-:Y:S01]  /*5400*/  @P0 VIADD R96, R6, 0xffffffe0 ;  /* 0xffffffe006600836 */ /* 0x000fe20000000000 */
[----:B------:R-:W-:Y:S01]  /*5410*/  FSETP.NEU.FTZ.AND P0, PT, R133, -INF , PT ;  /* 0xff8000008500780b */ /* 0x000fe20003f1d000 */
[----:B------:R-:W-:Y:S01]  /*5420*/  IMAD.WIDE.U32 R10, R7, -0x326172a9, RZ ;  /* 0xcd9e8d57070a7825 */ /* 0x000fe200078e00ff */
[----:B------:R5:W-:Y:S03]  /*5430*/  MUFU.EX2 R243, R3 ;  /* 0x0000000300f37308 */ /* 0x000be60000000800 */
[--C-:B------:R-:W-:Y:S01]  /*5440*/  FFMA.FTZ R7, R36, UR36, -R2.reuse ;  /* 0x0000002424077c23 */ /* 0x100fe20008010802 */
[----:B------:R-:W4:Y:S04]  /*5450*/  SHFL.BFLY PT, R16, R134, 0x1, 0x1f ;  /* 0x0c201f0086107f89 */ /* 0x000f2800000e0000 */
[----:B------:R-:W-:Y:S01]  /*5460*/  LDSM.16.MT88.4 R156, [R96+0x800] ;  /* 0x00080000609c783b */ /* 0x000fe20000004200 */
[----:B--2---:R-:W-:Y:S01]  /*5470*/  LOP3.LUT P5, R0, R205, 0x4, RZ, 0xc0, !PT ;  /* 0x00000004cd007812 */ /* 0x004fe200078ac0ff */
[----:B------:R-:W-:Y:S04]  /*5480*/  MUFU.EX2 R98, R8 ;  /* 0x0000000800627308 */ /* 0x000fe80000000800 */
[----:B------:R2:W-:Y:S01]  /*5490*/  STL [R1+0x90], R0 ;  /* 0x0000900001007387 */ /* 0x0005e20000100800 */
[--C-:B-1----:R-:W-:Y:S01]  /*54a0*/  FFMA.FTZ R5, R28, UR36, -R2.reuse ;  /* 0x000000241c057c23 */ /* 0x102fe20008010802 */
[----:B-----5:R-:W-:Y:S01]  /*54b0*/  FFMA.FTZ R3, R37, UR36, -R2 ;  /* 0x0000002425037c23 */ /* 0x020fe20008010802 */
[----:B---3--:R-:W-:-:S02]  /*54c0*/  VIADD R46, R80, 0xa040 ;  /* 0x0000a040502e7836 */ /* 0x008fc40000000000 */
[----:B------:R1:W-:Y:S01]  /*54d0*/  MUFU.EX2 R242, R5 ;  /* 0x0000000500f27308 */ /* 0x0003e20000000800 */
[----:B------:R3:W-:Y:S02]  /*54e0*/  STL.64 [R1+0xa8], R24 ;  /* 0x0000a81801007387 */ /* 0x0007e40000100a00 */
[----:B------:R-:W-:Y:S01]  /*54f0*/  @P5 VIADD R46, R6, 0xffffffc0 ;  /* 0xffffffc0062e5836 */ /* 0x000fe20000000000 */
[----:B------:R-:W-:Y:S02]  /*5500*/  LOP3.LUT R6, R95, UR34, R13, 0x96, !PT ;  /* 0x000000225f067c12 */ /* 0x000fe4000f8e960d */
[----:B----4-:R-:W-:Y:S02]  /*5510*/  FMNMX.FTZ R134, R134, R16, !PT ;  /* 0x0000001086867209 */ /* 0x010fe40007810000 */
[----:B------:R4:W-:Y:S01]  /*5520*/  MUFU.EX2 R115, R3 ;  /* 0x0000000300737308 */ /* 0x0009e20000000800 */
[----:B------:R-:W-:Y:S01]  /*5530*/  IMAD.WIDE.U32 R18, R6, -0x2daee0ad, RZ ;  /* 0xd2511f5306127825 */ /* 0x000fe200078e00ff */
[----:B------:R-:W-:Y:S04]  /*5540*/  LDSM.16.MT88.4 R228, [R46] ;  /* 0x000000002ee4783b */ /* 0x000fe80000004200 */
[----:B------:R-:W-:Y:S02]  /*5550*/  STL.64 [R1+0x88], R18 ;  /* 0x0000881201007387 */ /* 0x000fe40000100a00 */
[----:B------:R-:W-:Y:S01]  /*5560*/  MUFU.EX2 R106, R7 ;  /* 0x00000007006a7308 */ /* 0x000fe20000000800 */
[----:B-1----:R-:W-:Y:S01]  /*5570*/  IMAD.U32 R5, RZ, RZ, UR35 ;  /* 0x00000023ff057e24 */ /* 0x002fe2000f8e00ff */
[----:B------:R-:W-:Y:S01]  /*5580*/  LDSM.16.MT88.4 R216, [R46+0x800] ;  /* 0x000800002ed8783b */ /* 0x000fe20000004200 */
[----:B--2---:R-:W-:-:S05]  /*5590*/  FFMA.FTZ R0, R26, UR36, -R2 ;  /* 0x000000241a007c23 */ /* 0x004fca0008010802 */
[----:B------:R1:W2:Y:S01]  /*55a0*/  MUFU.EX2 R149, R0 ;  /* 0x0000000000957308 */ /* 0x0002a20000000800 */
[----:B----4-:R-:W-:Y:S01]  /*55b0*/  LOP3.LUT R3, R5, UR27, R25, 0x96, !PT ;  /* 0x0000001b05037c12 */ /* 0x010fe2000f8e9619 */
[----:B-1----:R-:W-:Y:S01]  /*55c0*/  IMAD.U32 R0, RZ, RZ, UR6 ;  /* 0x00000006ff007e24 */ /* 0x002fe2000f8e00ff */
[----:B------:R-:W-:-:S04]  /*55d0*/  UIADD3 UR6, UPT, UPT, UR35, -0x4498517b, URZ ;  /* 0xbb67ae8523067890 */ /* 0x000fc8000fffe0ff */
[----:B------:R-:W-:Y:S01]  /*55e0*/  LOP3.LUT R0, R9, 0xff0000, R0, 0xf8, !PT ;  /* 0x00ff000009007812 */ /* 0x000fe200078ef800 */
[----:B------:R-:W-:Y:S01]  /*55f0*/  FFMA.FTZ R9, R30, UR36, -R2 ;  /* 0x000000241e097c23 */ /* 0x000fe20008010802 */
[----:B------:R-:W-:Y:S02]  /*5600*/  LOP3.LUT R2, R95, UR34, R11, 0x96, !PT ;  /* 0x000000225f027c12 */ /* 0x000fe4000f8e960b */
[----:B------:R-:W-:Y:S01]  /*5610*/  LOP3.LUT R6, R24, UR6, R19, 0x96, !PT ;  /* 0x0000000618067c12 */ /* 0x000fe2000f8e9613 */
[----:B------:R1:W-:Y:S02]  /*5620*/  MUFU.EX2 R113, R9 ;  /* 0x0000000900717308 */ /* 0x0003e40000000800 */
[----:B------:R-:W-:-:S04]  /*5630*/  IMAD.WIDE.U32 R14, R2, -0x2daee0ad, RZ ;  /* 0xd2511f53020e7825 */ /* 0x000fc800078e00ff */
[----:B------:R-:W-:Y:S01]  /*5640*/  IMAD.WIDE.U32 R2, R3, -0x326172a9, RZ ;  /* 0xcd9e8d5703027825 */ /* 0x000fe200078e00ff */
[----:B------:R-:W-:Y:S01]  /*5650*/  LOP3.LUT R5, R24, UR6, R15, 0x96, !PT ;  /* 0x0000000618057c12 */ /* 0x000fe2000f8e960f */
[----:B------:R4:W-:Y:S01]  /*5660*/  STL.64 [R1+0x98], R14 ;  /* 0x0000980e01007387 */ /* 0x0009e20000100a00 */
[----:B------:R-:W5:Y:S01]  /*5670*/  LDCU.64 UR6, c[0x0][0x418] ;  /* 0x00008300ff0677ac */ /* 0x000f620008000a00 */
[----:B------:R-:W-:Y:S01]  /*5680*/  IMAD.WIDE.U32 R28, R6, -0x326172a9, RZ ;  /* 0xcd9e8d57061c7825 */ /* 0x000fe200078e00ff */
[--C-:B------:R-:W-:Y:S02]  /*5690*/  LOP3.LUT R12, R12, UR33, R3.reuse, 0x96, !PT ;  /* 0x000000210c0c7c12 */ /* 0x100fe4000f8e9603 */
[----:B------:R-:W-:Y:S01]  /*56a0*/  LOP3.LUT R10, R10, UR33, R3, 0x96, !PT ;  /* 0x000000210a0a7c12 */ /* 0x000fe2000f8e9603 */
[----:B---3--:R-:W-:-:S04]  /*56b0*/  IMAD.WIDE.U32 R24, R5, -0x326172a9, RZ ;  /* 0xcd9e8d5705187825 */ /* 0x008fc800078e00ff */
[----:B------:R-:W-:Y:S01]  /*56c0*/  FMUL.FTZ R3, R133, UR36 ;  /* 0x0000002485037c20 */ /* 0x000fe20008410000 */
[----:B------:R-:W-:Y:S01]  /*56d0*/  LOP3.LUT R8, R2, UR32, R29, 0x96, !PT ;  /* 0x0000002002087c12 */ /* 0x000fe2000f8e961d */
[----:B------:R-:W-:Y:S01]  /*56e0*/  STL.64 [R1+0x78], R28 ;  /* 0x0000781c01007387 */ /* 0x000fe20000100a00 */
[----:B------:R-:W-:Y:S01]  /*56f0*/  IMAD.WIDE.U32 R12, R12, -0x2daee0ad, RZ ;  /* 0xd2511f530c0c7825 */ /* 0x000fe200078e00ff */
[----:B------:R-:W-:Y:S02]  /*5700*/  LOP3.LUT R6, R2, UR32, R25, 0x96, !PT ;  /* 0x0000002002067c12 */ /* 0x000fe4000f8e9619 */
[----:B------:R-:W-:Y:S01]  /*5710*/  FSEL R3, R3, RZ, P0 ;  /* 0x000000ff03037208 */ /* 0x000fe20000000000 */
[----:B-1----:R-:W-:Y:S01]  /*5720*/  IMAD.WIDE.U32 R8, R8, -0x2daee0ad, RZ ;  /* 0xd2511f5308087825 */ /* 0x002fe200078e00ff */
[----:B------:R-:W-:Y:S01]  /*5730*/  LOP3.LUT R13, R18, UR31, R13, 0x96, !PT ;  /* 0x0000001f120d7c12 */ /* 0x000fe2000f8e960d */
[----:B------:R1:W-:Y:S01]  /*5740*/  STL.64 [R1+0x80], R24 ;  /* 0x0000801801007387 */ /* 0x0003e20000100a00 */
[----:B------:R-:W-:Y:S01]  /*5750*/  FSETP.NEU.FTZ.AND P0, PT, R134, -INF , PT ;  /* 0xff8000008600780b */ /* 0x000fe20003f1d000 */
[----:B------:R-:W-:-:S04]  /*5760*/  IMAD.WIDE.U32 R10, R10, -0x2daee0ad, RZ ;  /* 0xd2511f530a0a7825 */ /* 0x000fc800078e00ff */
[----:B------:R-:W-:Y:S01]  /*5770*/  FFMA.FTZ R2, R17, UR36, -R3 ;  /* 0x0000002411027c23 */ /* 0x000fe20008010803 */
[----:B------:R-:W-:Y:S01]  /*5780*/  LOP3.LUT R12, R12, UR25, R9, 0x96, !PT ;  /* 0x000000190c0c7c12 */ /* 0x000fe2000f8e9609 */
[----:B------:R-:W-:Y:S01]  /*5790*/  FFMA.FTZ R34, R38, UR36, -R3 ;  /* 0x0000002426227c23 */ /* 0x000fe20008010803 */
[----:B------:R-:W-:Y:S01]  /*57a0*/  IMAD.WIDE.U32 R6, R6, -0x2daee0ad, RZ ;  /* 0xd2511f5306067825 */ /* 0x000fe200078e00ff */
[----:B------:R3:W-:Y:S01]  /*57b0*/  MUFU.EX2 R148, R2 ;  /* 0x0000000200947308 */ /* 0x0007e20000000800 */
[----:B------:R-:W-:Y:S02]  /*57c0*/  LOP3.LUT R5, R14, UR31, R11, 0x96, !PT ;  /* 0x0000001f0e057c12 */ /* 0x000fe4000f8e960b */
[----:B------:R-:W-:Y:S01]  /*57d0*/  FFMA.FTZ R33, R33, UR36, -R3 ;  /* 0x0000002421217c23 */ /* 0x000fe20008010803 */
[----:B------:R-:W-:Y:S01]  /*57e0*/  LOP3.LUT R9, R10, UR25, R7, 0x96, !PT ;  /* 0x000000190a097c12 */ /* 0x000fe2000f8e9607 */
[----:B------:R-:W-:-:S03]  /*57f0*/  IMAD.WIDE.U32 R10, R13, -0x326172a9, RZ ;  /* 0xcd9e8d570d0a7825 */ /* 0x000fc600078e00ff */
[----:B------:R2:W-:Y:S01]  /*5800*/  MUFU.EX2 R245, R34 ;  /* 0x0000002200f57308 */ /* 0x0005e20000000800 */
[----:B----4-:R-:W-:-:S04]  /*5810*/  IMAD.WIDE.U32 R14, R12, -0x326172a9, RZ ;  /* 0xcd9e8d570c0e7825 */ /* 0x010fc800078e00ff */
[----:B------:R-:W-:Y:S01]  /*5820*/  IMAD.WIDE.U32 R18, R5, -0x326172a9, RZ ;  /* 0xcd9e8d5705127825 */ /* 0x000fe200078e00ff */
[----:B------:R-:W-:-:S03]  /*5830*/  LOP3.LUT R7, R10, UR24, R15, 0x96, !PT ;  /* 0x000000180a077c12 */ /* 0x000fc6000f8e960f */
[--C-:B------:R-:W-:Y:S01]  /*5840*/  FFMA.FTZ R5, R40, UR36, -R3.reuse ;  /* 0x0000002428057c23 */ /* 0x100fe20008010803 */
[----:B------:R-:W-:Y:S01]  /*5850*/  MUFU.EX2 R244, R33 ;  /* 0x0000002100f47308 */ /* 0x000fe20000000800 */
[----:B---3--:R-:W-:Y:S01]  /*5860*/  FFMA.FTZ R2, R50, UR36, -R3 ;  /* 0x0000002432027c23 */ /* 0x008fe20008010803 */
[----:B------:R-:W-:Y:S01]  /*5870*/  LOP3.LUT R10, R24, UR30, R19, 0x96, !PT ;  /* 0x0000001e180a7c12 */ /* 0x000fe2000f8e9613 */
[----:B------:R-:W-:-:S04]  /*5880*/  IMAD.WIDE.U32 R12, R9, -0x326172a9, RZ ;  /* 0xcd9e8d57090c7825 */ /* 0x000fc800078e00ff */
[----:B-1----:R-:W-:Y:S01]  /*5890*/  IMAD.WIDE.U32 R24, R7, -0x2daee0ad, RZ ;  /* 0xd2511f5307187825 */ /* 0x002fe200078e00ff */
[----:B------:R1:W-:Y:S03]  /*58a0*/  MUFU.EX2 R140, R2 ;  /* 0x00000002008c7308 */ /* 0x0003e60000000800 */
[----:B--2---:R-:W-:Y:S02]  /*58b0*/  IMAD R34, R99, 0x2, R80 ;  /* 0x0000000263227824 */ /* 0x004fe400078e0250 */
[----:B------:R-:W-:Y:S03]  /*58c0*/  LDSM.16.MT88.4 R80, [R80+0xb800] ;  /* 0x00b800005050783b */ /* 0x000fe60000004200 */
[----:B------:R2:W-:Y:S01]  /*58d0*/  MUFU.EX2 R213, R5 ;  /* 0x0000000500d57308 */ /* 0x0005e20000000800 */
[----:B------:R-:W3:Y:S01]  /*58e0*/  LDSM.16.MT88.4 R236, [R34+0xa000] ;  /* 0x00a0000022ec783b */ /* 0x000ee20000004200 */
[----:B-1----:R-:W-:Y:S01]  /*58f0*/  LOP3.LUT R2, R28, UR30, R11, 0x96, !PT ;  /* 0x0000001e1c027c12 */ /* 0x002fe2000f8e960b */
[----:B------:R-:W-:-:S04]  /*5900*/  IMAD.WIDE.U32 R10, R10, -0x2daee0ad, RZ ;  /* 0xd2511f530a0a7825 */ /* 0x000fc800078e00ff */
[----:B------:R-:W-:-:S04]  /*5910*/  IMAD.WIDE.U32 R16, R2, -0x2daee0ad, RZ ;  /* 0xd2511f5302107825 */ /* 0x000fc800078e00ff */
[--C-:B------:R-:W-:Y:S01]  /*5920*/  FFMA.FTZ R2, R41, UR36, -R3.reuse ;  /* 0x0000002429027c23 */ /* 0x100fe20008010803 */
[----:B--2---:R-:W-:-:S03]  /*5930*/  FFMA.FTZ R5, R39, UR36, -R3 ;  /* 0x0000002427057c23 */ /* 0x004fc60008010803 */
[----:B------:R1:W2:Y:S01]  /*5940*/  MUFU.EX2 R251, R2 ;  /* 0x0000000200fb7308 */ /* 0x0002a20000000800 */
[----:B------:R-:W-:Y:S02]  /*5950*/  LOP3.LUT R7, R8, UR22, R17, 0x96, !PT ;  /* 0x0000001608077c12 */ /* 0x000fe4000f8e9611 */
[----:B------:R-:W-:Y:S02]  /*5960*/  LOP3.LUT R8, R6, UR22, R11, 0x96, !PT ;  /* 0x0000001606087c12 */ /* 0x000fe4000f8e960b */
[----:B------:R-:W-:Y:S01]  /*5970*/  LOP3.LUT R11, R16, UR16, R25, 0x96, !PT ;  /* 0x00000010100b7c12 */ /* 0x000fe2000f8e9619 */
[----:B------:R-:W-:Y:S02]  /*5980*/  IMAD.WIDE.U32 R6, R7, -0x326172a9, RZ ;  /* 0xcd9e8d5707067825 */ /* 0x000fe400078e00ff */
[----:B------:R4:W-:Y:S02]  /*5990*/  MUFU.EX2 R250, R5 ;  /* 0x0000000500fa7308 */ /* 0x0009e40000000800 */
[----:B------:R-:W-:Y:S01]  /*59a0*/  IMAD.WIDE.U32 R8, R8, -0x326172a9, RZ ;  /* 0xcd9e8d5708087825 */ /* 0x000fe200078e00ff */
[----:B------:R-:W-:-:S03]  /*59b0*/  LOP3.LUT R14, R14, UR17, R7, 0x96, !PT ;  /* 0x000000110e0e7c12 */ /* 0x000fc6000f8e9607 */
[----:B------:R-:W-:Y:S01]  /*59c0*/  IMAD.WIDE.U32 R62, R11, -0x326172a9, RZ ;  /* 0xcd9e8d570b3e7825 */ /* 0x000fe200078e00ff */
[----:B------:R-:W-:Y:S02]  /*59d0*/  LOP3.LUT R12, R12, UR17, R9, 0x96, !PT ;  /* 0x000000110c0c7c12 */ /* 0x000fe4000f8e9609 */
[----:B-1----:R-:W-:Y:S02]  /*59e0*/  LOP3.LUT R2, R18, UR24, R13, 0x96, !PT ;  /* 0x0000001812027c12 */ /* 0x002fe4000f8e960d */
[C---:B------:R-:W-:Y:S02]  /*59f0*/  PRMT R84, R62.reuse, 0x7773, RZ ;  /* 0x000077733e547816 */ /* 0x040fe400000000ff */
[----:B------:R-:W-:Y:S01]  /*5a00*/  PRMT R88, R62, 0x7772, RZ ;  /* 0x000077723e587816 */ /* 0x000fe200000000ff */
[----:B------:R-:W-:-:S04]  /*5a10*/  IMAD.WIDE.U32 R16, R2, -0x2daee0ad, RZ ;  /* 0xd2511f5302107825 */ /* 0x000fc800078e00ff */
[----:B------:R-:W-:Y:S01]  /*5a20*/  FMUL.FTZ R2, R134, UR36 ;  /* 0x0000002486027c20 */ /* 0x000fe20008410000 */
[----:B------:R-:W-:Y:S01]  /*5a30*/  PRMT R100, R62, 0x7771, RZ ;  /* 0x000077713e647816 */ /* 0x000fe200000000ff */
[----:B----4-:R-:W-:Y:S01]  /*5a40*/  FFMA.FTZ R5, R47, UR36, -R3 ;  /* 0x000000242f057c23 */ /* 0x010fe20008010803 */
[----:B------:R-:W-:Y:S02]  /*5a50*/  LOP3.LUT R10, R10, UR16, R17, 0x96, !PT ;  /* 0x000000100a0a7c12 */ /* 0x000fe4000f8e9611 */
[----:B------:R-:W-:Y:S01]  /*5a60*/  FSEL R2, R2, RZ, P0 ;  /* 0x000000ff02027208 */ /* 0x000fe20000000000 */
[----:B------:R1:W4:Y:S02]  /*5a70*/  MUFU.EX2 R252, R5 ;  /* 0x0000000500fc7308 */ /* 0x0003240000000800 */
[----:B------:R-:W-:-:S04]  /*5a80*/  IMAD.WIDE.U32 R18, R10, -0x326172a9, RZ ;  /* 0xcd9e8d570a127825 */ /* 0x000fc800078e00ff */
[--C-:B------:R-:W-:Y:S01]  /*5a90*/  FFMA.FTZ R3, R49, UR36, -R2.reuse ;  /* 0x0000002431037c23 */ /* 0x100fe20008010802 */
[----:B------:R-:W-:Y:S01]  /*5aa0*/  FFMA.FTZ R31, R45, UR36, -R2 ;  /* 0x000000242d1f7c23 */ /* 0x000fe20008010802 */
[----:B------:R-:W-:-:S04]  /*5ab0*/  IMAD.WIDE.U32 R44, R12, -0x2daee0ad, RZ ;  /* 0xd2511f530c2c7825 */ /* 0x000fc800078e00ff */
[--C-:B------:R-:W-:Y:S01]  /*5ac0*/  FFMA.FTZ R35, R42, UR36, -R2.reuse ;  /* 0x000000242a237c23 */ /* 0x100fe20008010802 */
[--C-:B------:R-:W-:Y:S01]  /*5ad0*/  FFMA.FTZ R32, R32, UR36, -R2.reuse ;  /* 0x0000002420207c23 */ /* 0x100fe20008010802 */
[--C-:B------:R-:W-:Y:S01]  /*5ae0*/  FFMA.FTZ R36, R27, UR36, -R2.reuse ;  /* 0x000000241b247c23 */ /* 0x100fe20008010802 */
[----:B------:R5:W-:Y:S01]  /*5af0*/  MUFU.EX2 R95, R3 ;  /* 0x00000003005f7308 */ /* 0x000be20000000800 */
[--C-:B------:R-:W-:Y:S01]  /*5b00*/  FFMA.FTZ R37, R20, UR36, -R2.reuse ;  /* 0x0000002414257c23 */ /* 0x100fe20008010802 */
[----:B------:R-:W-:Y:S02]  /*5b10*/  LOP3.LUT R30, R16, UR14, R45, 0x96, !PT ;  /* 0x0000000e101e7c12 */ /* 0x000fe4000f8e962d */
[C---:B------:R-:W-:Y:S02]  /*5b20*/  PRMT R78, R18.reuse, 0x7773, RZ ;  /* 0x00007773124e7816 */ /* 0x040fe400000000ff */
[----:B------:R-:W-:Y:S01]  /*5b30*/  PRMT R92, R18, 0x7772, RZ ;  /* 0x00007772125c7816 */ /* 0x000fe200000000ff */
[----:B-1----:R-:W-:Y:S01]  /*5b40*/  FFMA.FTZ R5, R48, UR36, -R2 ;  /* 0x0000002430057c23 */ /* 0x002fe20008010802 */
[----:B------:R-:W-:Y:S01]  /*5b50*/  IMAD.WIDE.U32 R48, R14, -0x2daee0ad, RZ ;  /* 0xd2511f530e307825 */ /* 0x000fe200078e00ff */
[C---:B------:R-:W-:Y:S01]  /*5b60*/  PRMT R111, R44.reuse, 0x7772, RZ ;  /* 0x000077722c6f7816 */ /* 0x040fe200000000ff */
[----:B------:R-:W-:Y:S01]  /*5b70*/  MUFU.EX2 R214, R31 ;  /* 0x0000001f00d67308 */ /* 0x000fe20000000800 */
[----:B------:R-:W-:Y:S01]  /*5b80*/  PRMT R110, R44, 0x7773, RZ ;  /* 0x000077732c6e7816 */ /* 0x000fe200000000ff */
[----:B------:R-:W-:Y:S01]  /*5b90*/  IMAD.MOV.U32 R7, RZ, RZ, R48 ;  /* 0x000000ffff077224 */ /* 0x000fe200078e0030 */
[----:B------:R-:W-:-:S02]  /*5ba0*/  PRMT R143, R48, 0x7772, RZ ;  /* 0x00007772308f7816 */ /* 0x000fc400000000ff */
[----:B------:R-:W-:Y:S02]  /*5bb0*/  PRMT R142, R48, 0x7773, RZ ;  /* 0x00007773308e7816 */ /* 0x000fe400000000ff */
[----:B-----5:R-:W-:Y:S01]  /*5bc0*/  LOP3.LUT R3, R6, UR15, R63, 0x96, !PT ;  /* 0x0000000f06037c12 */ /* 0x020fe2000f8e963f */
[----:B------:R1:W-:Y:S01]  /*5bd0*/  MUFU.EX2 R108, R5 ;  /* 0x00000005006c7308 */ /* 0x0003e20000000800 */
[----:B------:R-:W-:Y:S01]  /*5be0*/  IMAD.MOV.U32 R6, RZ, RZ, R44 ;  /* 0x000000ffff067224 */ /* 0x000fe200078e002c */
[----:B------:R-:W-:Y:S02]  /*5bf0*/  LOP3.LUT R29, R24, UR14, R49, 0x96, !PT ;  /* 0x0000000e181d7c12 */ /* 0x000fe4000f8e9631 */
[----:B------:R-:W-:Y:S02]  /*5c00*/  LOP3.LUT R15, R7, 0xff, RZ, 0xc0, !PT ;  /* 0x000000ff070f7812 */ /* 0x000fe400078ec0ff */
[C---:B------:R-:W-:Y:S02]  /*5c10*/  LOP3.LUT R45, R3.reuse, 0xff, RZ, 0xc0, !PT ;  /* 0x000000ff032d7812 */ /* 0x040fe400078ec0ff */
[C---:B------:R-:W-:Y:S01]  /*5c20*/  LOP3.LUT R11, R3.reuse, 0xffff, RZ, 0xc0, !PT ;  /* 0x0000ffff030b7812 */ /* 0x040fe200078ec0ff */
[----:B------:R-:W-:Y:S01]  /*5c30*/  MUFU.EX2 R220, R36 ;  /* 0x0000002400dc7308 */ /* 0x000fe20000000800 */
[----:B------:R-:W-:-:S02]  /*5c40*/  PRMT R13, R3, 0x7632, R13 ;  /* 0x00007632030d7816 */ /* 0x000fc4000000000d */
[----:B------:R-:W-:Y:S02]  /*5c50*/  SHF.R.U32.HI R50, RZ, 0x18, R3 ;  /* 0x00000018ff327819 */ /* 0x000fe40000011603 */
[----:B------:R-:W-:Y:S02]  /*5c60*/  LOP3.LUT R17, R6, 0xff, RZ, 0xc0, !PT ;  /* 0x000000ff06117812 */ /* 0x000fe400078ec0ff */
[----:B------:R-:W-:Y:S01]  /*5c70*/  PRMT R7, R143, 0x5410, R142 ;  /* 0x000054108f077816 */ /* 0x000fe2000000008e */
[----:B-1----:R-:W-:Y:S01]  /*5c80*/  FFMA.FTZ R5, R43, UR36, -R2 ;  /* 0x000000242b057c23 */ /* 0x002fe20008010802 */
[----:B------:R-:W-:Y:S01]  /*5c90*/  LOP3.LUT R2, R8, UR15, R19, 0x96, !PT ;  /* 0x0000000f08027c12 */ /* 0x000fe2000f8e9613 */
[----:B------:R-:W-:Y:S01]  /*5ca0*/  IMAD.MOV.U32 R8, RZ, RZ, R62 ;  /* 0x000000ffff087224 */ /* 0x000fe200078e003e */
[----:B------:R-:W-:Y:S01]  /*5cb0*/  LOP3.LUT R3, R30, 0xffff, RZ, 0xc0, !PT ;  /* 0x0000ffff1e037812 */ /* 0x000fe200078ec0ff */
[----:B------:R1:W5:Y:S01]  /*5cc0*/  MUFU.EX2 R94, R5 ;  /* 0x00000005005e7308 */ /* 0x0003620000000800 */
[----:B------:R-:W-:-:S02]  /*5cd0*/  LOP3.LUT R9, R2, 0xffff, RZ, 0xc0, !PT ;  /* 0x0000ffff02097812 */ /* 0x000fc400078ec0ff */
[C---:B------:R-:W-:Y:S02]  /*5ce0*/  LOP3.LUT R60, R2.reuse, 0xff, RZ, 0xc0, !PT ;  /* 0x000000ff023c7812 */ /* 0x040fe400078ec0ff */
[----:B------:R-:W-:Y:S02]  /*5cf0*/  PRMT R10, R2, 0x7632, R10 ;  /* 0x00007632020a7816 */ /* 0x000fe4000000000a */
[----:B------:R-:W-:Y:S01]  /*5d00*/  SHF.R.U32.HI R61, RZ, 0x18, R2 ;  /* 0x00000018ff3d7819 */ /* 0x000fe20000011602 */
[----:B------:R-:W3:Y:S01]  /*5d10*/  MUFU.EX2 R215, R37 ;  /* 0x0000002500d77308 */ /* 0x000ee20000000800 */
[----:B------:R-:W-:Y:S02]  /*5d20*/  LOP3.LUT R19, R8, 0xff, RZ, 0xc0, !PT ;  /* 0x000000ff08137812 */ /* 0x000fe400078ec0ff */
[----:B------:R-:W-:Y:S02]  /*5d30*/  SHF.R.U32.HI R2, RZ, 0x10, R29 ;  /* 0x00000010ff027819 */ /* 0x000fe4000001161d */
[----:B------:R-:W-:-:S02]  /*5d40*/  PRMT R8, R88, 0x5410, R84 ;  /* 0x0000541058087816 */ /* 0x000fc40000000054 */
[----:B------:R-:W-:Y:S01]  /*5d50*/  PRMT R6, R92, 0x5410, R78 ;  /* 0x000054105c067816 */ /* 0x000fe2000000004e */
[----:B------:R-:W-:Y:S01]  /*5d60*/  MUFU.EX2 R241, R35 ;  /* 0x0000002300f17308 */ /* 0x000fe20000000800 */
[----:B-1----:R-:W-:Y:S01]  /*5d70*/  IMAD.MOV.U32 R5, RZ, RZ, R18 ;  /* 0x000000ffff057224 */ /* 0x002fe200078e0012 */
[----:B------:R-:W-:Y:S02]  /*5d80*/  PRMT R77, R18, 0x7771, RZ ;  /* 0x00007771124d7816 */ /* 0x000fe400000000ff */
[----:B------:R-:W-:Y:S02]  /*5d90*/  PRMT R141, R48, 0x7771, RZ ;  /* 0x00007771308d7816 */ /* 0x000fe400000000ff */
[----:B------:R-:W-:Y:S02]  /*5da0*/  LOP3.LUT R16, R5, 0xff, RZ, 0xc0, !PT ;  /* 0x000000ff05107812 */ /* 0x000fe400078ec0ff */
[----:B------:R-:W-:Y:S01]  /*5db0*/  LOP3.LUT R5, R29, 0xffff, RZ, 0xc0, !PT ;  /* 0x0000ffff1d057812 */ /* 0x000fe200078ec0ff */
[----:B------:R1:W3:Y:S01]  /*5dc0*/  MUFU.EX2 R240, R32 ;  /* 0x0000002000f07308 */ /* 0x0002e20000000800 */
[----:B------:R-:W-:-:S02]  /*5dd0*/  PRMT R109, R44, 0x7771, RZ ;  /* 0x000077712c6d7816 */ /* 0x000fc400000000ff */
[----:B------:R-:W-:Y:S02]  /*5de0*/  SHF.R.U32.HI R12, RZ, 0x10, R30 ;  /* 0x00000010ff0c7819 */ /* 0x000fe4000001161e */
[----:B------:R-:W-:Y:S02]  /*5df0*/  PRMT R14, R111, 0x5410, R110 ;  /* 0x000054106f0e7816 */ /* 0x000fe4000000006e */
[----:B------:R-:W-:Y:S02]  /*5e00*/  SHF.R.U32.HI R248, RZ, 0x8, R9 ;  /* 0x00000008fff87819 */ /* 0x000fe40000011609 */
[----:B------:R-:W-:Y:S02]  /*5e10*/  SHF.R.U32.HI R49, RZ, 0x8, R11 ;  /* 0x00000008ff317819 */ /* 0x000fe4000001160b */
[----:B------:R-:W-:Y:S02]  /*5e20*/  LOP3.LUT R47, R13, 0xff, RZ, 0xc0, !PT ;  /* 0x000000ff0d2f7812 */ /* 0x000fe400078ec0ff */
[----:B------:R-:W-:-:S02]  /*5e30*/  LOP3.LUT R51, R10, 0xff, RZ, 0xc0, !PT ;  /* 0x000000ff0a337812 */ /* 0x000fc400078ec0ff */
[----:B------:R-:W-:Y:S02]  /*5e40*/  LOP3.LUT R9, R7, 0xff00ff, RZ, 0xc0, !PT ;  /* 0x00ff00ff07097812 */ /* 0x000fe400078ec0ff */
[----:B------:R-:W-:Y:S01]  /*5e50*/  SHF.R.U32.HI R247, RZ, 0x8, R5 ;  /* 0x00000008fff77819 */ /* 0x000fe20000011605 */
[----:B-1----:R-:W-:Y:S01]  /*5e60*/  LDSM.16.MT88.4 R32, [R34+0xb000] ;  /* 0x00b000002220783b */ /* 0x002fe20000004200 */
[----:B------:R-:W-:Y:S02]  /*5e70*/  SHF.R.U32.HI R246, RZ, 0x8, R3 ;  /* 0x00000008fff67819 */ /* 0x000fe40000011603 */
[----:B------:R-:W-:Y:S02]  /*5e80*/  LOP3.LUT R13, R8, 0xff00ff, RZ, 0xc0, !PT ;  /* 0x00ff00ff080d7812 */ /* 0x000fe400078ec0ff */
[----:B------:R-:W-:Y:S02]  /*5e90*/  LOP3.LUT R10, R2, 0xff, RZ, 0xc0, !PT ;  /* 0x000000ff020a7812 */ /* 0x000fe400078ec0ff */
[----:B------:R-:W-:-:S02]  /*5ea0*/  PRMT R11, R19, 0x5410, R100 ;  /* 0x00005410130b7816 */ /* 0x000fc40000000064 */
[----:B------:R-:W-:Y:S02]  /*5eb0*/  LOP3.LUT R7, R6, 0xff00ff, RZ, 0xc0, !PT ;  /* 0x00ff00ff06077812 */ /* 0x000fe400078ec0ff */
[----:B------:R-:W-:Y:S02]  /*5ec0*/  SHF.R.U32.HI R93, RZ, 0x18, R30 ;  /* 0x00000018ff5d7819 */ /* 0x000fe4000001161e */
[----:B------:R-:W-:Y:S02]  /*5ed0*/  PRMT R8, R15, 0x5410, R141 ;  /* 0x000054100f087816 */ /* 0x000fe4000000008d */
[----:B------:R-:W-:Y:S02]  /*5ee0*/  LOP3.LUT R6, R12, 0xff, RZ, 0xc0, !PT ;  /* 0x000000ff0c067812 */ /* 0x000fe400078ec0ff */
[----:B------:R-:W-:Y:S02]  /*5ef0*/  LOP3.LUT R5, R14, 0xff00ff, RZ, 0xc0, !PT ;  /* 0x00ff00ff0e057812 */ /* 0x000fe400078ec0ff */
[----:B------:R-:W-:-:S02]  /*5f00*/  PRMT R3, R16, 0x5410, R77 ;  /* 0x0000541010037816 */ /* 0x000fc4000000004d */
[----:B------:R-:W-:Y:S02]  /*5f10*/  PRMT R2, R17, 0x5410, R109 ;  /* 0x0000541011027816 */ /* 0x000fe4000000006d */
[----:B------:R-:W-:Y:S02]  /*5f20*/  LOP3.LUT R76, R29, 0xff, RZ, 0xc0, !PT ;  /* 0x000000ff1d4c7812 */ /* 0x000fe400078ec0ff */
[----:B------:R-:W-:Y:S02]  /*5f30*/  SHF.R.U32.HI R63, RZ, 0x18, R29 ;  /* 0x00000018ff3f7819 */ /* 0x000fe4000001161d */
[----:B------:R-:W-:Y:S02]  /*5f40*/  LOP3.LUT R79, R30, 0xff, RZ, 0xc0, !PT ;  /* 0x000000ff1e4f7812 */ /* 0x000fe400078ec0ff */
[--C-:B------:R-:W-:Y:S02]  /*5f50*/  HSET2.LE.AND R24, R9, R0.reuse, PT ;  /* 0x0000000009187233 */ /* 0x100fe40003803000 */
[----:B------:R-:W-:-:S02]  /*5f60*/  HSET2.LE.AND R14, R11, R0, PT ;  /* 0x000000000b0e7233 */ /* 0x000fc40003803000 */
[----:B------:R-:W-:Y:S02]  /*5f70*/  PRMT R9, R6, 0x5410, R93 ;  /* 0x0000541006097816 */ /* 0x000fe4000000005d */
[--C-:B------:R-:W-:Y:S02]  /*5f80*/  HSET2.LE.AND R20, R8, R0.reuse, PT ;  /* 0x0000000008147233 */ /* 0x100fe40003803000 */
[--C-:B------:R-:W-:Y:S02]  /*5f90*/  HSET2.LE.AND R11, R3, R0.reuse, PT ;  /* 0x00000000030b7233 */ /* 0x100fe40003803000 */
[--C-:B------:R-:W-:Y:S02]  /*5fa0*/  HSET2.LE.AND R16, R7, R0.reuse, PT ;  /* 0x0000000007107233 */ /* 0x100fe40003803000 */
[--C-:B------:R-:W-:Y:S02]  /*5fb0*/  HSET2.LE.AND R26, R2, R0.reuse, PT ;  /* 0x00000000021a7233 */ /* 0x100fe40003803000 */
[----:B------:R-:W-:-:S02]  /*5fc0*/  HSET2.LE.AND R28, R5, R0, PT ;  /* 0x00000000051c7233 */ /* 0x000fc40003803000 */
[----:B------:R-:W-:Y:S02]  /*5fd0*/  PRMT R6, R76, 0x5410, R247 ;  /* 0x000054104c067816 */ /* 0x000fe400000000f7 */
[----:B------:R-:W-:Y:S02]  /*5fe0*/  PRMT R10, R10, 0x5410, R63 ;  /* 0x000054100a0a7816 */ /* 0x000fe4000000003f */
[----:B------:R-:W-:Y:S02]  /*5ff0*/  PRMT R8, R45, 0x5410, R49 ;  /* 0x000054102d087816 */ /* 0x000fe40000000031 */
[----:B------:R-:W-:Y:S02]  /*6000*/  PRMT R7, R47, 0x5410, R50 ;  /* 0x000054102f077816 */ /* 0x000fe40000000032 */
[----:B------:R-:W-:Y:S02]  /*6010*/  PRMT R5, R60, 0x5410, R248 ;  /* 0x000054103c057816 */ /* 0x000fe400000000f8 */
[----:B------:R-:W-:-:S02]  /*6020*/  PRMT R3, R51, 0x5410, R61 ;  /* 0x0000541033037816 */ /* 0x000fc4000000003d */
[----:B------:R-:W-:Y:S02]  /*6030*/  PRMT R2, R79, 0x5410, R246 ;  /* 0x000054104f027816 */ /* 0x000fe400000000f6 */
        /* <DEDUP_REMOVED lines=8> */
[----:B------:R-:W-:Y:S02]  /*60c0*/  HSET2.LE.AND R27, R9, R0, PT ;  /* 0x00000000091b7233 */ /* 0x000fe40003803000 */
[----:B------:R-:W-:Y:S02]  /*60d0*/  F2FP.BF16.F32.PACK_AB R0, R149, R150 ;  /* 0x000000969500723e */ /* 0x000fe400000010ff */
[----:B------:R-:W-:-:S02]  /*60e0*/  F2FP.BF16.F32.PACK_AB R2, R103, R104 ;  /* 0x000000686702723e */ /* 0x000fc400000010ff */
[C---:B------:R-:W-:Y:S02]  /*60f0*/  PRMT R200, R0.reuse, 0x7610, R200 ;  /* 0x0000761000c87816 */ /* 0x040fe400000000c8 */
[----:B------:R-:W-:Y:S02]  /*6100*/  PRMT R193, R0, 0x7632, R193 ;  /* 0x0000763200c17816 */ /* 0x000fe400000000c1 */
[----:B------:R-:W-:Y:S02]  /*6110*/  F2FP.BF16.F32.PACK_AB R0, R105, R97 ;  /* 0x000000616900723e */ /* 0x000fe400000010ff */
[----:B------:R-:W-:Y:S02]  /*6120*/  PRMT R202, R2, 0x7610, R202 ;  /* 0x0000761002ca7816 */ /* 0x000fe400000000ca */
[C---:B------:R-:W-:Y:S02]  /*6130*/  PRMT R207, R0.reuse, 0x7632, R207 ;  /* 0x0000763200cf7816 */ /* 0x040fe400000000cf */
[----:B------:R-:W-:-:S02]  /*6140*/  PRMT R201, R0, 0x7610, R201 ;  /* 0x0000761000c97816 */ /* 0x000fc400000000c9 */
[----:B------:R-:W-:Y:S02]  /*6150*/  F2FP.BF16.F32.PACK_AB R0, R243, R242 ;  /* 0x000000f2f300723e */ /* 0x000fe400000010ff */
[----:B------:R-:W-:Y:S02]  /*6160*/  PRMT R198, R2, 0x7632, R198 ;  /* 0x0000763202c67816 */ /* 0x000fe400000000c6 */
[----:B--2---:R-:W-:Y:S02]  /*6170*/  F2FP.BF16.F32.PACK_AB R2, R251, R213 ;  /* 0x000000d5fb02723e */ /* 0x004fe400000010ff */
[C---:B------:R-:W-:Y:S02]  /*6180*/  PRMT R195, R0.reuse, 0x7610, R195 ;  /* 0x0000761000c37816 */ /* 0x040fe400000000c3 */
[----:B------:R-:W-:Y:S02]  /*6190*/  PRMT R192, R0, 0x7632, R192 ;  /* 0x0000763200c07816 */ /* 0x000fe400000000c0 */
[----:B----4-:R-:W-:-:S02]  /*61a0*/  F2FP.BF16.F32.PACK_AB R0, R252, R250 ;  /* 0x000000fafc00723e */ /* 0x010fc400000010ff */
[C---:B------:R-:W-:Y:S02]  /*61b0*/  PRMT R208, R2.reuse, 0x7610, R208 ;  /* 0x0000761002d07816 */ /* 0x040fe400000000d0 */
[----:B------:R-:W-:Y:S02]  /*61c0*/  PRMT R211, R2, 0x7632, R211 ;  /* 0x0000763202d37816 */ /* 0x000fe400000000d3 */
[C---:B------:R-:W-:Y:S02]  /*61d0*/  PRMT R187, R0.reuse, 0x7610, R187 ;  /* 0x0000761000bb7816 */ /* 0x040fe400000000bb */
[----:B------:R-:W-:Y:S02]  /*61e0*/  PRMT R185, R0, 0x7632, R185 ;  /* 0x0000763200b97816 */ /* 0x000fe400000000b9 */
[----:B------:R-:W-:Y:S02]  /*61f0*/  PRMT R0, R208, 0x5410, R211 ;  /* 0x00005410d0007816 */ /* 0x000fe400000000d3 */
[----:B------:R-:W-:-:S02]  /*6200*/  F2FP.BF16.F32.PACK_AB R3, R140, R148 ;  /* 0x000000948c03723e */ /* 0x000fc400000010ff */
[----:B------:R-:W-:Y:S02]  /*6210*/  LOP3.LUT R14, R0, R14, RZ, 0xc0, !PT ;  /* 0x0000000e000e7212 */ /* 0x000fe400078ec0ff */
[----:B------:R-:W-:Y:S02]  /*6220*/  PRMT R0, R201, 0x5410, R207 ;  /* 0x00005410c9007816 */ /* 0x000fe400000000cf */
[----:B------:R-:W-:Y:S02]  /*6230*/  PRMT R206, R3, 0x7610, R206 ;  /* 0x0000761003ce7816 */ /* 0x000fe400000000ce */
[----:B------:R-:W-:Y:S02]  /*6240*/  LOP3.LUT R15, R0, R13, RZ, 0xc0, !PT ;  /* 0x0000000d000f7212 */ /* 0x000fe400078ec0ff */
[----:B------:R-:W-:Y:S02]  /*6250*/  PRMT R0, R195, 0x5410, R192 ;  /* 0x00005410c3007816 */ /* 0x000fe400000000c0 */
[----:B------:R-:W-:-:S02]  /*6260*/  PRMT R199, R3, 0x7632, R199 ;  /* 0x0000763203c77816 */ /* 0x000fc400000000c7 */
[----:B------:R-:W-:Y:S02]  /*6270*/  LOP3.LUT R10, R0, R11, RZ, 0xc0, !PT ;  /* 0x0000000b000a7212 */ /* 0x000fe400078ec0ff */
[----:B------:R-:W-:Y:S02]  /*6280*/  PRMT R0, R206, 0x5410, R199 ;  /* 0x00005410ce007816 */ /* 0x000fe400000000c7 */
[----:B-----5:R-:W-:Y:S02]  /*6290*/  F2FP.BF16.F32.PACK_AB R2, R214, R94 ;  /* 0x0000005ed602723e */ /* 0x020fe400000010ff */
[----:B------:R-:W-:Y:S02]  /*62a0*/  LOP3.LUT R12, R0, R8, RZ, 0xc0, !PT ;  /* 0x00000008000c7212 */ /* 0x000fe400078ec0ff */
[----:B------:R-:W-:Y:S02]  /*62b0*/  PRMT R0, R202, 0x5410, R198 ;  /* 0x00005410ca007816 */ /* 0x000fe400000000c6 */
[----:B------:R-:W-:-:S02]  /*62c0*/  PRMT R194, R2, 0x7632, R194 ;  /* 0x0000763202c27816 */ /* 0x000fc400000000c2 */
[----:B------:R-:W-:Y:S02]  /*62d0*/  PRMT R186, R2, 0x7610, R186 ;  /* 0x0000761002ba7816 */ /* 0x000fe400000000ba */
[----:B------:R-:W-:Y:S01]  /*62e0*/  LOP3.LUT R13, R0, R7, RZ, 0xc0, !PT ;  /* 0x00000007000d7212 */ /* 0x000fe200078ec0ff */
[----:B------:R-:W-:Y:S01]  /*62f0*/  IMAD.MOV.U32 R7, RZ, RZ, R105 ;  /* 0x000000ffff077224 */ /* 0x000fe200078e0069 */
[----:B------:R-:W-:Y:S02]  /*6300*/  PRMT R0, R186, 0x5410, R194 ;  /* 0x00005410ba007816 */ /* 0x000fe400000000c2 */
[----:B------:R-:W-:Y:S02]  /*6310*/  F2FP.BF16.F32.PACK_AB R3, R95, R108 ;  /* 0x0000006c5f03723e */ /* 0x000fe400000010ff */
[----:B------:R-:W-:Y:S01]  /*6320*/  LOP3.LUT R11, R0, R16, RZ, 0xc0, !PT ;  /* 0x00000010000b7212 */ /* 0x000fe200078ec0ff */
[----:B------:R-:W-:Y:S01]  /*6330*/  HMMA.16816.F32.BF16 R168, R12, R164, RZ ;  /* 0x000000a40ca8723c */ /* 0x000fe200000418ff */
[----:B------:R-:W-:-:S02]  /*6340*/  PRMT R0, R200, 0x5410, R193 ;  /* 0x00005410c8007816 */ /* 0x000fc400000000c1 */
[C---:B------:R-:W-:Y:S02]  /*6350*/  PRMT R212, R3.reuse, 0x7610, R212 ;  /* 0x0000761003d47816 */ /* 0x040fe400000000d4 */
[----:B------:R-:W-:Y:S02]  /*6360*/  PRMT R210, R3, 0x7632, R210 ;  /* 0x0000763203d27816 */ /* 0x000fe400000000d2 */
[----:B------:R-:W-:Y:S01]  /*6370*/  LOP3.LUT R8, R0, R5, RZ, 0xc0, !PT ;  /* 0x0000000500087212 */ /* 0x000fe200078ec0ff */
[----:B------:R-:W-:Y:S01]  /*6380*/  IMAD R5, R99, 0x2, R46 ;  /* 0x0000000263057824 */ /* 0x000fe200078e022e */
[----:B------:R-:W-:Y:S01]  /*6390*/  PRMT R0, R212, 0x5410, R210 ;  /* 0x00005410d4007816 */ /* 0x000fe200000000d2 */
[----:B---3--:R-:W-:Y:S01]  /*63a0*/  HMMA.16816.F32.BF16 R160, R12, R236, RZ ;  /* 0x000000ec0ca0723c */ /* 0x008fe200000418ff */
[----:B------:R-:W-:Y:S02]  /*63b0*/  F2FP.BF16.F32.PACK_AB R3, R112, R107 ;  /* 0x0000006b7003723e */ /* 0x000fe400000010ff */
[----:B------:R-:W-:Y:S01]  /*63c0*/  LOP3.LUT R9, R0, R6, RZ, 0xc0, !PT ;  /* 0x0000000600097212 */ /* 0x000fe200078ec0ff */
[----:B------:R-:W1:Y:S01]  /*63d0*/  LDSM.16.MT88.4 R232, [R5] ;  /* 0x0000000005e8783b */ /* 0x000e620000004200 */
[----:B------:R-:W-:Y:S01]  /*63e0*/  F2FP.BF16.F32.PACK_AB R0, R106, R115 ;  /* 0x000000736a00723e */ /* 0x000fe200000010ff */
[----:B------:R-:W-:Y:S01]  /*63f0*/  IMAD.MOV.U32 R6, RZ, RZ, R97 ;  /* 0x000000ffff067224 */ /* 0x000fe200078e0061 */
[C---:B------:R-:W-:Y:S01]  /*6400*/  PRMT R176, R3.reuse, 0x7610, R176 ;  /* 0x0000761003b07816 */ /* 0x040fe200000000b0 */
[----:B------:R-:W2:Y:S01]  /*6410*/  LDSM.16.MT88.4 R64, [R5+0x800] ;  /* 0x000800000540783b */ /* 0x000ea20000004200 */
[C---:B------:R-:W-:Y:S01]  /*6420*/  PRMT R182, R0.reuse, 0x7610, R182 ;  /* 0x0000761000b67816 */ /* 0x040fe200000000b6 */
[C---:B------:R-:W-:Y:S01]  /*6430*/  HMMA.16816.F32.BF16 R152, R8.reuse, R164, RZ ;  /* 0x000000a40898723c */ /* 0x040fe200000418ff */
[----:B------:R-:W-:Y:S01]  /*6440*/  PRMT R181, R0, 0x7632, R181 ;  /* 0x0000763200b57816 */ /* 0x000fe200000000b5 */
[----:B------:R-:W-:Y:S01]  /*6450*/  LDSM.16.MT88.4 R172, [R5+0x1800] ;  /* 0x0018000005ac783b */ /* 0x000fe20000004200 */
[----:B------:R-:W-:Y:S01]  /*6460*/  F2FP.BF16.F32.PACK_AB R0, R244, R245 ;  /* 0x000000f5f400723e */ /* 0x000fe200000010ff */
[----:B------:R-:W-:Y:S01]  /*6470*/  IMAD.MOV.U32 R165, RZ, RZ, R123 ;  /* 0x000000ffffa57224 */ /* 0x000fe200078e007b */
[----:B------:R-:W-:Y:S01]  /*6480*/  PRMT R139, R3, 0x7632, R139 ;  /* 0x00007632038b7816 */ /* 0x000fe2000000008b */
[----:B------:R-:W-:Y:S01]  /*6490*/  IMAD.MOV.U32 R164, RZ, RZ, R115 ;  /* 0x000000ffffa47224 */ /* 0x000fe200078e0073 */
[C---:B------:R-:W-:Y:S01]  /*64a0*/  PRMT R180, R0.reuse, 0x7610, R180 ;  /* 0x0000761000b47816 */ /* 0x040fe200000000b4 */
[----:B------:R-:W-:Y:S01]  /*64b0*/  HMMA.16816.F32.BF16 R144, R8, R236, RZ ;  /* 0x000000ec0890723c */ /* 0x000fe200000418ff */
[----:B------:R-:W-:Y:S01]  /*64c0*/  PRMT R178, R0, 0x7632, R178 ;  /* 0x0000763200b27816 */ /* 0x000fe200000000b2 */
[----:B------:R-:W-:Y:S01]  /*64d0*/  IMAD.MOV.U32 R237, RZ, RZ, R114 ;  /* 0x000000ffffed7224 */ /* 0x000fe200078e0072 */
[----:B------:R-:W-:Y:S01]  /*64e0*/  F2FP.BF16.F32.PACK_AB R0, R215, R220 ;  /* 0x000000dcd700723e */ /* 0x000fe200000010ff */
[----:B------:R-:W-:Y:S01]  /*64f0*/  IMAD.MOV.U32 R236, RZ, RZ, R113 ;  /* 0x000000ffffec7224 */ /* 0x000fe200078e0071 */
[----:B------:R-:W-:-:S02]  /*6500*/  F2FP.BF16.F32.PACK_AB R2, R114, R123 ;  /* 0x0000007b7202723e */ /* 0x000fc400000010ff */
[C---:B------:R-:W-:Y:S01]  /*6510*/  PRMT R30, R0.reuse, 0x7610, R30 ;  /* 0x00007610001e7816 */ /* 0x040fe2000000001e */
[-C--:B------:R-:W-:Y:S01]  /*6520*/  HMMA.16816.F32.BF16 R36, R12, R228.reuse, RZ ;  /* 0x000000e40c24723c */ /* 0x080fe200000418ff */
[----:B------:R-:W-:Y:S02]  /*6530*/  PRMT R29, R0, 0x7632, R29 ;  /* 0x00007632001d7816 */ /* 0x000fe4000000001d */
[----:B------:R-:W-:Y:S02]  /*6540*/  PRMT R0, R180, 0x5410, R178 ;  /* 0x00005410b4007816 */ /* 0x000fe400000000b2 */
[----:B------:R-:W-:Y:S02]  /*6550*/  PRMT R183, R2, 0x7610, R183 ;  /* 0x0000761002b77816 */ /* 0x000fe400000000b7 */
[----:B------:R-:W-:Y:S01]  /*6560*/  LOP3.LUT R130, R0, R20, RZ, 0xc0, !PT ;  /* 0x0000001400827212 */ /* 0x000fe200078ec0ff */
[----:B------:R-:W-:Y:S01]  /*6570*/  HMMA.16816.F32.BF16 R40, R8, R228, RZ ;  /* 0x000000e40828723c */ /* 0x000fe200000418ff */
[----:B------:R-:W-:Y:S01]  /*6580*/  PRMT R0, R176, 0x5410, R139 ;  /* 0x00005410b0007816 */ /* 0x000fe2000000008b */
[----:B------:R-:W-:Y:S01]  /*6590*/  IMAD.MOV.U32 R229, RZ, RZ, R112 ;  /* 0x000000ffffe57224 */ /* 0x000fe200078e0070 */
[----:B------:R-:W-:Y:S01]  /*65a0*/  PRMT R184, R2, 0x7632, R184 ;  /* 0x0000763202b87816 */ /* 0x000fe200000000b8 */
[----:B------:R-:W-:Y:S01]  /*65b0*/  IMAD.MOV.U32 R228, RZ, RZ, R98 ;  /* 0x000000ffffe47224 */ /* 0x000fe200078e0062 */
[----:B------:R-:W-:-:S02]  /*65c0*/  F2FP.BF16.F32.PACK_AB R2, R240, R241 ;  /* 0x000000f1f002723e */ /* 0x000fc400000010ff */
[----:B------:R-:W-:Y:S01]  /*65d0*/  LOP3.LUT R131, R0, R24, RZ, 0xc0, !PT ;  /* 0x0000001800837212 */ /* 0x000fe200078ec0ff */
[----:B------:R-:W-:Y:S01]  /*65e0*/  HMMA.16816.F32.BF16 R72, R8, R188, RZ ;  /* 0x000000bc0848723c */ /* 0x000fe200000418ff */
[----:B------:R-:W-:Y:S02]  /*65f0*/  PRMT R0, R187, 0x5410, R185 ;  /* 0x00005410bb007816 */ /* 0x000fe400000000b9 */
[C---:B------:R-:W-:Y:S02]  /*6600*/  PRMT R179, R2.reuse, 0x7610, R179 ;  /* 0x0000761002b37816 */ /* 0x040fe400000000b3 */
[----:B------:R-:W-:Y:S02]  /*6610*/  PRMT R177, R2, 0x7632, R177 ;  /* 0x0000763202b17816 */ /* 0x000fe400000000b1 */
[----:B------:R-:W-:Y:S01]  /*6620*/  F2FP.BF16.F32.PACK_AB R2, R113, R98 ;  /* 0x000000627102723e */ /* 0x000fe200000010ff */
[----:B-1----:R-:W-:Y:S01]  /*6630*/  HMMA.16816.F32.BF16 R52, R12, R232, RZ ;  /* 0x000000e80c34723c */ /* 0x002fe200000418ff */
[----:B------:R-:W-:Y:S01]  /*6640*/  LOP3.LUT R128, R0, R17, RZ, 0xc0, !PT ;  /* 0x0000001100807212 */ /* 0x000fe200078ec0ff */
[----:B------:R-:W-:Y:S01]  /*6650*/  LDSM.16.MT88.4 R96, [R96+0x1800] ;  /* 0x001800006060783b */ /* 0x000fe20000004200 */
[----:B------:R-:W-:-:S02]  /*6660*/  PRMT R0, R183, 0x5410, R184 ;  /* 0x00005410b7007816 */ /* 0x000fc400000000b8 */
[C---:B------:R-:W-:Y:S01]  /*6670*/  PRMT R138, R2.reuse, 0x7610, R138 ;  /* 0x00007610028a7816 */ /* 0x040fe2000000008a */
[----:B------:R-:W-:Y:S01]  /*6680*/  LDSM.16.MT88.4 R112, [R46+0x1800] ;  /* 0x001800002e70783b */ /* 0x000fe20000004200 */
[----:B------:R-:W-:Y:S01]  /*6690*/  PRMT R31, R2, 0x7632, R31 ;  /* 0x00007632021f7816 */ /* 0x000fe2000000001f */
[----:B------:R-:W-:Y:S01]  /*66a0*/  HMMA.16816.F32.BF16 R56, R8, R232, RZ ;  /* 0x000000e80838723c */ /* 0x000fe200000418ff */
[----:B------:R-:W-:Y:S02]  /*66b0*/  LOP3.LUT R129, R0, R19, RZ, 0xc0, !PT ;  /* 0x0000001300817212 */ /* 0x000fe400078ec0ff */
[----:B------:R-:W-:Y:S02]  /*66c0*/  PRMT R0, R138, 0x5410, R31 ;  /* 0x000054108a007816 */ /* 0x000fe4000000001f */
[----:B------:R-:W-:Y:S02]  /*66d0*/  ISETP.LE.U32.AND P0, PT, R47, UR12, PT ;  /* 0x0000000c2f007c0c */ /* 0x000fe4000bf03070 */
[----:B------:R-:W-:Y:S01]  /*66e0*/  LOP3.LUT R126, R0, R26, RZ, 0xc0, !PT ;  /* 0x0000001a007e7212 */ /* 0x000fe200078ec0ff */
[----:B------:R-:W-:Y:S01]  /*66f0*/  HMMA.16816.F32.BF16 R68, R12, R188, RZ ;  /* 0x000000bc0c44723c */ /* 0x000fe200000418ff */
[----:B------:R-:W-:-:S02]  /*6700*/  PRMT R0, R30, 0x5410, R29 ;  /* 0x000054101e007816 */ /* 0x000fc4000000001d */
[----:B------:R-:W-:Y:S02]  /*6710*/  ISETP.LE.U32.AND P1, PT, R50, UR12, PT ;  /* 0x0000000c32007c0c */ /* 0x000fe4000bf23070 */
[----:B------:R-:W-:Y:S02]  /*6720*/  LOP3.LUT R127, R0, R28, RZ, 0xc0, !PT ;  /* 0x0000001c007f7212 */ /* 0x000fe400078ec0ff */
[----:B------:R-:W-:Y:S01]  /*6730*/  ISETP.LE.U32.AND P6, PT, R45, UR12, PT ;  /* 0x0000000c2d007c0c */ /* 0x000fe2000bfc3070 */
[C---:B--2---:R-:W-:Y:S01]  /*6740*/  HMMA.16816.F32.BF16 R52, R128.reuse, R64, R52 ;  /* 0x000000408034723c */ /* 0x044fe20000041834 */
[----:B------:R-:W-:Y:S01]  /*6750*/  PRMT R0, R182, 0x5410, R181 ;  /* 0x00005410b6007816 */ /* 0x000fe200000000b5 */
[----:B------:R-:W-:Y:S01]  /*6760*/  @!P0 HFMA2.BF16_V2 R86, -RZ.H0_H0, RZ.H0_H0, -R202.H0_H0 ;  /* 0x200000ffff568231 */ /* 0x000fe200003409ca */
[----:B------:R-:W-:Y:S01]  /*6770*/  LOP3.LUT R20, R136, 0x6, RZ, 0xc0, !PT ;  /* 0x0000000688147812 */ /* 0x000fe200078ec0ff */
[----:B------:R-:W-:Y:S01]  /*6780*/  IMAD.U32 R2, RZ, RZ, UR21 ;  /* 0x00000015ff027e24 */ /* 0x000fe2000f8e00ff */
[----:B------:R-:W-:Y:S01]  /*6790*/  LOP3.LUT R124, R0, R25, RZ, 0xc0, !PT ;  /* 0x00000019007c7212 */ /* 0x000fe200078ec0ff */
[----:B------:R-:W-:Y:S01]  /*67a0*/  IMAD.MOV.U32 R28, RZ, RZ, R107 ;  /* 0x000000ffff1c7224 */ /* 0x000fe200078e006b */
[----:B------:R-:W-:Y:S01]  /*67b0*/  PRMT R0, R179, 0x5410, R177 ;  /* 0x00005410b3007816 */ /* 0x000fe200000000b1 */
[----:B------:R-:W-:Y:S01]  /*67c0*/  @!P1 HFMA2.BF16_V2 R85, -RZ.H0_H0, RZ.H0_H0, -R198.H0_H0 ;  /* 0x200000ffff559231 */ /* 0x000fe200003409c6 */
[----:B------:R-:W-:Y:S01]  /*67d0*/  @!P0 PRMT R202, R86, 0x5410, RZ ;  /* 0x0000541056ca8816 */ /* 0x000fe200000000ff */
[----:B------:R-:W-:Y:S01]  /*67e0*/  HMMA.16816.F32.BF16 R168, R128, R224, R168 ;  /* 0x000000e080a8723c */ /* 0x000fe200000418a8 */
[----:B------:R-:W-:Y:S01]  /*67f0*/  LOP3.LUT R125, R0, R27, RZ, 0xc0, !PT ;  /* 0x0000001b007d7212 */ /* 0x000fe200078ec0ff */
[----:B------:R-:W-:Y:S01]  /*6800*/  @!P6 HFMA2.BF16_V2 R89, -RZ.H0_H0, RZ.H0_H0, -R206.H0_H0 ;  /* 0x200000ffff59e231 */ /* 0x000fe200003409ce */
[----:B------:R-:W-:Y:S01]  /*6810*/  LOP3.LUT R0, R49, 0xffff, RZ, 0xc0, !PT ;  /* 0x0000ffff31007812 */ /* 0x000fe200078ec0ff */
[----:B------:R-:W1:Y:S01]  /*6820*/  LDSM.16.MT88.4 R24, [R46+0x1000] ;  /* 0x001000002e18783b */ /* 0x000e620000004200 */
[----:B------:R-:W-:-:S02]  /*6830*/  ISETP.LE.U32.AND P0, PT, R60, UR12, PT ;  /* 0x0000000c3c007c0c */ /* 0x000fc4000bf03070 */
[----:B------:R-:W-:Y:S01]  /*6840*/  ISETP.LE.U32.AND P3, PT, R0, UR12, PT ;  /* 0x0000000c00007c0c */ /* 0x000fe2000bf63070 */
[C---:B------:R-:W-:Y:S01]  /*6850*/  HMMA.16816.F32.BF16 R56, R124.reuse, R64, R56 ;  /* 0x000000407c38723c */ /* 0x040fe20000041838 */
[----:B------:R-:W-:Y:S01]  /*6860*/  PRMT R0, R62, 0x7770, RZ ;  /* 0x000077703e007816 */ /* 0x000fe200000000ff */
[----:B------:R2:W3:Y:S01]  /*6870*/  LDL.LU.S16 R64, [R1+0x24] ;  /* 0x0000240001407983 */ /* 0x0004e20000300600 */
[----:B------:R-:W-:Y:S02]  /*6880*/  @!P1 PRMT R198, R85, 0x5410, RZ ;  /* 0x0000541055c69816 */ /* 0x000fe400000000ff */
[----:B------:R-:W-:Y:S01]  /*6890*/  ISETP.LE.U32.AND P1, PT, R51, UR12, PT ;  /* 0x0000000c33007c0c */ /* 0x000fe2000bf23070 */
[----:B------:R2:W4:Y:S01]  /*68a0*/  LDL.LU.S16 R62, [R1+0x2c] ;  /* 0x00002c00013e7983 */ /* 0x0005220000300600 */
[----:B------:R-:W-:Y:S01]  /*68b0*/  @!P6 PRMT R206, R89, 0x5410, RZ ;  /* 0x0000541059cee816 */ /* 0x000fe200000000ff */
[----:B------:R-:W-:Y:S01]  /*68c0*/  HMMA.16816.F32.BF16 R152, R124, R224, R152 ;  /* 0x000000e07c98723c */ /* 0x000fe20000041898 */
[----:B------:R-:W-:Y:S01]  /*68d0*/  ISETP.LE.U32.AND P6, PT, R0, UR12, PT ;  /* 0x0000000c00007c0c */ /* 0x000fe2000bfc3070 */
[----:B------:R2:W5:Y:S01]  /*68e0*/  LDL.LU.S16 R60, [R1+0x20] ;  /* 0x00002000013c7983 */ /* 0x0005620000300600 */
[----:B------:R-:W-:Y:S01]  /*68f0*/  LOP3.LUT R0, R203, 0x30, RZ, 0xc0, !PT ;  /* 0x00000030cb007812 */ /* 0x000fe200078ec0ff */
[----:B------:R-:W-:Y:S01]  /*6900*/  @!P0 HFMA2.BF16_V2 R90, -RZ.H0_H0, RZ.H0_H0, -R200.H0_H0 ;  /* 0x200000ffff5a8231 */ /* 0x000fe200003409c8 */
[----:B------:R-:W-:Y:S01]  /*6910*/  PRMT R18, R18, 0x7770, RZ ;  /* 0x0000777012127816 */ /* 0x000fe200000000ff */
[----:B------:R2:W2:Y:S01]  /*6920*/  LDL.LU.S16 R51, [R1+0x18] ;  /* 0x0000180001337983 */ /* 0x0004a20000300600 */
[----:B------:R-:W-:Y:S01]  /*6930*/  LEA.HI R0, R101, R0, RZ, 0x1e ;  /* 0x0000000065007211 */ /* 0x000fe200078ff0ff */
[----:B------:R-:W-:Y:S01]  /*6940*/  @!P3 HFMA2.BF16_V2 R87, -RZ.H0_H0, RZ.H0_H0, -R199.H0_H0 ;  /* 0x200000ffff57b231 */ /* 0x000fe200003409c7 */
[----:B------:R-:W-:Y:S01]  /*6950*/  HMMA.16816.F32.BF16 R160, R128, R156, R160 ;  /* 0x0000009c80a0723c */ /* 0x000fe200000418a0 */
[----:B------:R1:W2:Y:S01]  /*6960*/  LDL.LU.S16 R50, [R1+0x14] ;  /* 0x0000140001327983 */ /* 0x0002a20000300600 */
[----:B------:R-:W-:-:S02]  /*6970*/  @!P1 HFMA2.BF16_V2 R91, -RZ.H0_H0, RZ.H0_H0, -R212.H0_H0 ;  /* 0x200000ffff5b9231 */ /* 0x000fc400003409d4 */
[----:B------:R-:W-:Y:S01]  /*6980*/  IMAD R0, R0, UR13, R20 ;  /* 0x0000000d00007c24 */ /* 0x000fe2000f8e0214 */
[----:B------:R-:W-:Y:S01]  /*6990*/  @!P0 PRMT R200, R90, 0x5410, RZ ;  /* 0x000054105ac88816 */ /* 0x000fe200000000ff */
[----:B------:R1:W2:Y:S01]  /*69a0*/  LDL.LU.S16 R47, [R1+0x10] ;  /* 0x00001000012f7983 */ /* 0x0002a20000300600 */
[----:B------:R-:W-:Y:S01]  /*69b0*/  @!P6 HFMA2.BF16_V2 R102, -RZ.H0_H0, RZ.H0_H0, -R208.H0_H0 ;  /* 0x200000ffff66e231 */ /* 0x000fe200003409d0 */
[----:B------:R-:W-:Y:S01]  /*69c0*/  @!P3 PRMT R199, R87, 0x5410, RZ ;  /* 0x0000541057c7b816 */ /* 0x000fe200000000ff */
[C---:B------:R-:W-:Y:S01]  /*69d0*/  HMMA.16816.F32.BF16 R144, R124.reuse, R156, R144 ;  /* 0x0000009c7c90723c */ /* 0x040fe20000041890 */
[----:B------:R-:W-:Y:S01]  /*69e0*/  SHF.R.S32.HI R3, RZ, 0x1f, R0 ;  /* 0x0000001fff037819 */ /* 0x000fe20000011400 */
[----:B------:R-:W-:Y:S01]  /*69f0*/  IMAD.MOV.U32 R225, RZ, RZ, R106 ;  /* 0x000000ffffe17224 */ /* 0x000fe200078e006a */
[----:B------:R-:W-:Y:S01]  /*6a00*/  IADD3 R0, P0, PT, R0, UR21, RZ ;  /* 0x0000001500007c10 */ /* 0x000fe2000ff1e0ff */
[----:B------:R-:W-:Y:S01]  /*6a10*/  IMAD.MOV.U32 R224, RZ, RZ, R104 ;  /* 0x000000ffffe07224 */ /* 0x000fe200078e0068 */
[----:B------:R-:W-:Y:S01]  /*6a20*/  @!P6 PRMT R208, R102, 0x5410, RZ ;  /* 0x0000541066d0e816 */ /* 0x000fe200000000ff */
[----:B------:R-:W-:Y:S01]  /*6a30*/  IMAD.MOV.U32 R157, RZ, RZ, R103 ;  /* 0x000000ffff9d7224 */ /* 0x000fe200078e0067 */
[----:B------:R-:W-:Y:S01]  /*6a40*/  LEA.HI.X.SX32 R2, R2, R3, 0x1, P0 ;  /* 0x0000000302027211 */ /* 0x000fe200000f0eff */
[----:B------:R-:W-:Y:S01]  /*6a50*/  HMMA.16816.F32.BF16 R40, R124, R216, R40 ;  /* 0x000000d87c28723c */ /* 0x000fe20000041828 */
[----:B------:R-:W-:-:S02]  /*6a60*/  LEA R136, P0, R0, UR6, 0x1 ;  /* 0x0000000600887c11 */ /* 0x000fc4000f8008ff */
[----:B------:R-:W-:Y:S02]  /*6a70*/  ISETP.LE.U32.AND P6, PT, R18, UR12, PT ;  /* 0x0000000c12007c0c */ /* 0x000fe4000bfc3070 */
[----:B------:R-:W-:Y:S01]  /*6a80*/  LEA.HI.X R137, R0, UR7, R2, 0x1, P0 ;  /* 0x0000000700897c11 */ /* 0x000fe200080f0c02 */
[----:B------:R-:W1:Y:S01]  /*6a90*/  LDSM.16.MT88.4 R16, [R5+0x1000] ;  /* 0x001000000510783b */ /* 0x000e620000004200 */
[----:B------:R-:W-:Y:S01]  /*6aa0*/  ISETP.LE.U32.AND P0, PT, R61, UR12, PT ;  /* 0x0000000c3d007c0c */ /* 0x000fe2000bf03070 */
[----:B------:R-:W-:Y:S01]  /*6ab0*/  HMMA.16816.F32.BF16 R72, R124, R80, R72 ;  /* 0x000000507c48723c */ /* 0x000fe20000041848 */
[----:B------:R-:W-:-:S07]  /*6ac0*/  ISETP.GT.U32.AND P3, PT, R84, UR12, PT ;  /* 0x0000000c54007c0c */ /* 0x000fce000bf64070 */
[----:B------:R-:W-:Y:S01]  /*6ad0*/  @!P6 HFMA2.BF16_V2 R118, -RZ.H0_H0, RZ.H0_H0, -R195.H0_H0 ;  /* 0x200000ffff76e231 */ /* 0x000fe200003409c3 */
[----:B------:R-:W-:Y:S01]  /*6ae0*/  PRMT R48, R48, 0x7770, RZ ;  /* 0x0000777030307816 */ /* 0x000fe200000000ff */
[C---:B------:R-:W-:Y:S02]  /*6af0*/  HMMA.16816.F32.BF16 R36, R128.reuse, R216, R36 ;  /* 0x000000d88024723c */ /* 0x040fe40000041824 */
[----:B------:R-:W-:Y:S02]  /*6b00*/  @!P0 HFMA2.BF16_V2 R101, -RZ.H0_H0, RZ.H0_H0, -R210.H0_H0 ;  /* 0x200000ffff658231 */ /* 0x000fe400003409d2 */
[----:B------:R-:W-:Y:S01]  /*6b10*/  @P3 HFMA2.BF16_V2 R116, -RZ.H0_H0, RZ.H0_H0, -R207.H0_H0 ;  /* 0x200000ffff743231 */ /* 0x000fe200003409cf */
[----:B------:R-:W-:Y:S02]  /*6b20*/  @!P6 PRMT R195, R118, 0x5410, RZ ;  /* 0x0000541076c3e816 */ /* 0x000fe400000000ff */
[----:B------:R-:W-:Y:S01]  /*6b30*/  @!P0 PRMT R210, R101, 0x5410, RZ ;  /* 0x0000541065d28816 */ /* 0x000fe200000000ff */
[----:B------:R-:W-:Y:S01]  /*6b40*/  HMMA.16816.F32.BF16 R68, R128, R80, R68 ;  /* 0x000000508044723c */ /* 0x000fe20000041844 */
[----:B------:R-:W-:-:S02]  /*6b50*/  ISETP.LE.U32.AND P6, PT, R76, UR12, PT ;  /* 0x0000000c4c007c0c */ /* 0x000fc4000bfc3070 */
[----:B------:R-:W-:Y:S02]  /*6b60*/  ISETP.GT.U32.AND P0, PT, R100, UR12, PT ;  /* 0x0000000c64007c0c */ /* 0x000fe4000bf04070 */
[----:B------:R-:W-:Y:S02]  /*6b70*/  @P3 PRMT R207, R116, 0x5410, RZ ;  /* 0x0000541074cf3816 */ /* 0x000fe400000000ff */
[----:B------:R-:W-:Y:S02]  /*6b80*/  @!P1 PRMT R212, R91, 0x5410, RZ ;  /* 0x000054105bd49816 */ /* 0x000fe400000000ff */
[----:B------:R-:W-:Y:S02]  /*6b90*/  ISETP.GT.U32.AND P3, PT, R77, UR12, PT ;  /* 0x0000000c4d007c0c */ /* 0x000fe4000bf64070 */
[----:B------:R-:W-:Y:S02]  /*6ba0*/  ISETP.GT.U32.AND P1, PT, R88, UR12, PT ;  /* 0x0000000c58007c0c */ /* 0x000fe4000bf24070 */
[----:B------:R-:W-:Y:S01]  /*6bb0*/  PRMT R0, R29, 0x7632, R0 ;  /* 0x000076321d007816 */ /* 0x000fe20000000000 */
[----:B------:R-:W-:-:S02]  /*6bc0*/  @!P6 HFMA2.BF16_V2 R122, -RZ.H0_H0, RZ.H0_H0, -R187.H0_H0 ;  /* 0x200000ffff7ae231 */ /* 0x000fc400003409bb */
[----:B------:R-:W-:Y:S01]  /*6bd0*/  @P0 HFMA2.BF16_V2 R119, -RZ.H0_H0, RZ.H0_H0, -R211.H0_H0 ;  /* 0x200000ffff770231 */ /* 0x000fe200003409d3 */
[----:B------:R-:W-:Y:S02]  /*6be0*/  LOP3.LUT R0, R0, 0xff, RZ, 0xc0, !PT ;  /* 0x000000ff00007812 */ /* 0x000fe400078ec0ff */
[----:B------:R-:W-:-:S03]  /*6bf0*/  @!P6 PRMT R187, R122, 0x5410, RZ ;  /* 0x000054107abbe816 */ /* 0x000fc600000000ff */
[----:B------:R-:W-:Y:S02]  /*6c00*/  @P3 HFMA2.BF16_V2 R121, -RZ.H0_H0, RZ.H0_H0, -R192.H0_H0 ;  /* 0x200000ffff793231 */ /* 0x000fe400003409c0 */
[----:B------:R-:W-:Y:S01]  /*6c10*/  @P1 HFMA2.BF16_V2 R117, -RZ.H0_H0, RZ.H0_H0, -R201.H0_H0 ;  /* 0x200000ffff751231 */ /* 0x000fe200003409c9 */
[----:B------:R-:W-:Y:S02]  /*6c20*/  @P0 PRMT R211, R119, 0x5410, RZ ;  /* 0x0000541077d30816 */ /* 0x000fe400000000ff */
[----:B------:R-:W-:Y:S02]  /*6c30*/  ISETP.LE.U32.AND P6, PT, R0, UR12, PT ;  /* 0x0000000c00007c0c */ /* 0x000fe4000bfc3070 */
[----:B------:R-:W-:Y:S02]  /*6c40*/  ISETP.GT.U32.AND P0, PT, R92, UR12, PT ;  /* 0x0000000c5c007c0c */ /* 0x000fe4000bf04070 */
[----:B------:R-:W-:Y:S02]  /*6c50*/  @P3 PRMT R192, R121, 0x5410, RZ ;  /* 0x0000541079c03816 */ /* 0x000fe400000000ff */
[----:B------:R-:W-:-:S02]  /*6c60*/  @P1 PRMT R201, R117, 0x5410, RZ ;  /* 0x0000541075c91816 */ /* 0x000fc400000000ff */
[----:B------:R-:W-:Y:S02]  /*6c70*/  ISETP.LE.U32.AND P3, PT, R63, UR12, PT ;  /* 0x0000000c3f007c0c */ /* 0x000fe4000bf63070 */
[----:B------:R-:W-:Y:S02]  /*6c80*/  ISETP.GT.U32.AND P1, PT, R78, UR12, PT ;  /* 0x0000000c4e007c0c */ /* 0x000fe4000bf24070 */
[----:B------:R-:W-:Y:S01]  /*6c90*/  PRMT R0, R30, 0x7632, R0 ;  /* 0x000076321e007816 */ /* 0x000fe20000000000 */
[----:B-1----:R-:W-:Y:S03]  /*6ca0*/  HMMA.16816.F32.BF16 R100, R12, R24, RZ ;  /* 0x000000180c64723c */ /* 0x002fe600000418ff */
[----:B------:R-:W-:-:S05]  /*6cb0*/  LOP3.LUT R0, R0, 0xff, RZ, 0xc0, !PT ;  /* 0x000000ff00007812 */ /* 0x000fca00078ec0ff */
[----:B------:R-:W-:Y:S02]  /*6cc0*/  HMMA.16816.F32.BF16 R104, R8, R24, RZ ;  /* 0x000000180868723c */ /* 0x000fe400000418ff */
[----:B------:R-:W-:Y:S01]  /*6cd0*/  @P1 HFMA2.BF16_V2 R120, -RZ.H0_H0, RZ.H0_H0, -R194.H0_H0 ;  /* 0x200000ffff781231 */ /* 0x000fe200003409c2 */
[----:B------:R-:W-:Y:S04]  /*6ce0*/  STL [R1+0x64], R20 ;  /* 0x0000641401007387 */ /* 0x000fe80000100800 */
[----:B------:R-:W-:Y:S02]  /*6cf0*/  @P1 PRMT R194, R120, 0x5410, RZ ;  /* 0x0000541078c21816 */ /* 0x000fe400000000ff */
[----:B------:R-:W-:Y:S01]  /*6d00*/  ISETP.LE.U32.AND P1, PT, R79, UR12, PT ;  /* 0x0000000c4f007c0c */ /* 0x000fe2000bf23070 */
[-C--:B------:R-:W-:Y:S08]  /*6d10*/  HMMA.16816.F32.BF16 R116, R12, R16.reuse, RZ ;  /* 0x000000100c74723c */ /* 0x080ff000000418ff */
[----:B------:R-:W-:-:S12]  /*6d20*/  HMMA.16816.F32.BF16 R120, R8, R16, RZ ;  /* 0x000000100878723c */ /* 0x000fd800000418ff */
[-C--:B------:R-:W-:Y:S08]  /*6d30*/  HMMA.16816.F32.BF16 R116, R128, R172.reuse, R116 ;  /* 0x000000ac8074723c */ /* 0x080ff00000041874 */
[----:B------:R-:W-:Y:S01]  /*6d40*/  HMMA.16816.F32.BF16 R120, R124, R172, R120 ;  /* 0x000000ac7c78723c */ /* 0x000fe20000041878 */
[----:B---3--:R-:W-:Y:S02]  /*6d50*/  @P0 HFMA2.BF16_V2 R64, -RZ.H0_H0, RZ.H0_H0, -R186.H0_H0 ;  /* 0x200000ffff400231 */ /* 0x008fe400003409ba */
[----:B----4-:R-:W-:-:S03]  /*6d60*/  @!P6 HFMA2.BF16_V2 R62, -RZ.H0_H0, RZ.H0_H0, -R183.H0_H0 ;  /* 0x200000ffff3ee231 */ /* 0x010fc600003409b7 */
[----:B------:R-:W-:Y:S01]  /*6d70*/  PRMT R25, R64, 0x7610, R25 ;  /* 0x0000761040197816 */ /* 0x000fe20000000019 */
[----:B-----5:R-:W-:Y:S01]  /*6d80*/  @!P3 HFMA2.BF16_V2 R60, -RZ.H0_H0, RZ.H0_H0, -R184.H0_H0 ;  /* 0x200000ffff3cb231 */ /* 0x020fe200003409b8 */
[----:B------:R-:W-:Y:S02]  /*6d90*/  PRMT R2, R62, 0x7610, R2 ;  /* 0x000076103e027816 */ /* 0x000fe40000000002 */
[----:B------:R-:W-:Y:S02]  /*6da0*/  @P0 PRMT R186, R25, 0x5410, RZ ;  /* 0x0000541019ba0816 */ /* 0x000fe400000000ff */
[----:B------:R-:W-:Y:S02]  /*6db0*/  PRMT R24, R60, 0x7610, R24 ;  /* 0x000076103c187816 */ /* 0x000fe40000000018 */
[----:B------:R-:W-:Y:S02]  /*6dc0*/  @!P6 PRMT R183, R2, 0x5410, RZ ;  /* 0x0000541002b7e816 */ /* 0x000fe400000000ff */
[----:B------:R-:W-:Y:S01]  /*6dd0*/  ISETP.LE.U32.AND P6, PT, R93, UR12, PT ;  /* 0x0000000c5d007c0c */ /* 0x000fe2000bfc3070 */
[----:B------:R1:W3:Y:S01]  /*6de0*/  LDL.LU.S16 R2, [R1+0x1c] ;  /* 0x00001c0001027983 */ /* 0x0002e20000300600 */
[----:B------:R-:W-:-:S02]  /*6df0*/  ISETP.LE.U32.AND P0, PT, R0, UR12, PT ;  /* 0x0000000c00007c0c */ /* 0x000fc4000bf03070 */
[----:B------:R-:W-:Y:S01]  /*6e00*/  @!P3 PRMT R184, R24, 0x5410, RZ ;  /* 0x0000541018b8b816 */ /* 0x000fe200000000ff */
[----:B------:R1:W4:Y:S04]  /*6e10*/  LDL.LU.S16 R25, [R1+0x30] ;  /* 0x0000300001197983 */ /* 0x0003280000300600 */
[----:B------:R1:W5:Y:S01]  /*6e20*/  LDL.LU.S16 R24, [R1+0x28] ;  /* 0x0000280001187983 */ /* 0x0003620000300600 */
[----:B--2---:R-:W-:-:S03]  /*6e30*/  @!P1 HFMA2.BF16_V2 R51, -RZ.H0_H0, RZ.H0_H0, -R182.H0_H0 ;  /* 0x200000ffff339231 */ /* 0x004fc600003409b6 */
[----:B------:R-:W-:Y:S02]  /*6e40*/  @!P6 HFMA2.BF16_V2 R47, -RZ.H0_H0, RZ.H0_H0, -R177.H0_H0 ;  /* 0x200000ffff2fe231 */ /* 0x000fe400003409b1 */
[----:B------:R-:W-:Y:S01]  /*6e50*/  @!P0 HFMA2.BF16_V2 R50, -RZ.H0_H0, RZ.H0_H0, -R179.H0_H0 ;  /* 0x200000ffff328231 */ /* 0x000fe200003409b3 */
[----:B------:R-:W-:Y:S02]  /*6e60*/  PRMT R5, R51, 0x7610, R5 ;  /* 0x0000761033057816 */ /* 0x000fe40000000005 */
[----:B------:R-:W-:Y:S02]  /*6e70*/  PRMT R0, R47, 0x7610, R0 ;  /* 0x000076102f007816 */ /* 0x000fe40000000000 */
[----:B------:R-:W-:Y:S02]  /*6e80*/  PRMT R3, R50, 0x7610, R3 ;  /* 0x0000761032037816 */ /* 0x000fe40000000003 */
[----:B------:R-:W-:Y:S01]  /*6e90*/  @!P1 PRMT R182, R5, 0x5410, RZ ;  /* 0x0000541005b69816 */ /* 0x000fe200000000ff */
[----:B------:R-:W-:Y:S01]  /*6ea0*/  FADD.FTZ R5, R224, R157 ;  /* 0x0000009de0057221 */ /* 0x000fe20000010000 */
[----:B------:R-:W-:Y:S01]  /*6eb0*/  @!P6 PRMT R177, R0, 0x5410, RZ ;  /* 0x0000541000b1e816 */ /* 0x000fe200000000ff */
[----:B------:R-:W-:Y:S01]  /*6ec0*/  FADD.FTZ R0, R150, R149 ;  /* 0x0000009596007221 */ /* 0x000fe20000010000 */
[----:B------:R-:W-:Y:S01]  /*6ed0*/  @!P0 PRMT R179, R3, 0x5410, RZ ;  /* 0x0000541003b38816 */ /* 0x000fe200000000ff */
[----:B------:R-:W-:Y:S01]  /*6ee0*/  FADD.FTZ R3, R148, R140 ;  /* 0x0000008c94037221 */ /* 0x000fe20000010000 */
[----:B------:R-:W-:Y:S01]  /*6ef0*/  FADD.FTZ R5, R6, R5 ;  /* 0x0000000506057221 */ /* 0x000fe20000010000 */
[----:B------:R-:W-:-:S02]  /*6f00*/  FADD.FTZ R0, R242, R0 ;  /* 0x00000000f2007221 */ /* 0x000fc40000010000 */
[----:B------:R-:W-:Y:S02]  /*6f10*/  FADD.FTZ R6, R213, R3 ;  /* 0x00000003d5067221 */ /* 0x000fe40000010000 */
[----:B------:R1:W2:Y:S01]  /*6f20*/  LDL.LU.S16 R213, [R1+0x3c] ;  /* 0x00003c0001d57983 */ /* 0x0002a20000300600 */
[----:B------:R-:W-:-:S03]  /*6f30*/  FADD.FTZ R3, R243, R0 ;  /* 0x00000000f3037221 */ /* 0x000fc60000010000 */
[----:B------:R1:W2:Y:S04]  /*6f40*/  LDL.LU.S16 R173, [R1+0x34] ;  /* 0x0000340001ad7983 */ /* 0x0002a80000300600 */
[----:B------:R1:W2:Y:S04]  /*6f50*/  LDL.LU.S16 R172, [R1+0x40] ;  /* 0x0000400001ac7983 */ /* 0x0002a80000300600 */
[----:B------:R1:W2:Y:S01]  /*6f60*/  LDL.LU.S16 R243, [R1+0x38] ;  /* 0x0000380001f37983 */ /* 0x0002a20000300600 */
[----:B------:R-:W-:Y:S02]  /*6f70*/  ISETP.LE.U32.AND P3, PT, R48, UR12, PT ;  /* 0x0000000c30007c0c */ /* 0x000fe4000bf63070 */
[----:B------:R-:W-:-:S02]  /*6f80*/  ISETP.GT.U32.AND P0, PT, R143, UR12, PT ;  /* 0x0000000c8f007c0c */ /* 0x000fc4000bf04070 */
[----:B------:R-:W-:Y:S02]  /*6f90*/  ISETP.GT.U32.AND P6, PT, R142, UR12, PT ;  /* 0x0000000c8e007c0c */ /* 0x000fe4000bfc4070 */
[----:B------:R-:W-:Y:S01]  /*6fa0*/  ISETP.GT.U32.AND P1, PT, R141, UR12, PT ;  /* 0x0000000c8d007c0c */ /* 0x000fe2000bf24070 */
[----:B------:R-:W-:Y:S01]  /*6fb0*/  HMMA.16816.F32.BF16 R84, R12, R32, RZ ;  /* 0x000000200c54723c */ /* 0x000fe200000418ff */
[----:B------:R-:W-:-:S07]  /*6fc0*/  PRMT R44, R44, 0x7770, RZ ;  /* 0x000077702c2c7816 */ /* 0x000fce00000000ff */
[----:B------:R-:W-:Y:S04]  /*6fd0*/  HMMA.16816.F32.BF16 R88, R8, R32, RZ ;  /* 0x000000200858723c */ /* 0x000fe800000418ff */
[----:B------:R-:W-:-:S05]  /*6fe0*/  @P1 HFMA2.BF16_V2 R151, -RZ.H0_H0, RZ.H0_H0, -R178.H0_H0 ;  /* 0x200000ffff971231 */ /* 0x000fca00003409b2 */
[----:B------:R-:W-:Y:S01]  /*6ff0*/  @P1 PRMT R178, R151, 0x5410, RZ ;  /* 0x0000541097b21816 */ /* 0x000fe200000000ff */
[----:B------:R-:W-:Y:S01]  /*7000*/  HMMA.16816.F32.BF16 R140, R8, R238, RZ ;  /* 0x000000ee088c723c */ /* 0x000fe200000418ff */
[----:B------:R-:W-:-:S07]  /*7010*/  ISETP.GT.U32.AND P1, PT, R109, UR12, PT ;  /* 0x0000000c6d007c0c */ /* 0x000fce000bf24070 */
        /* <DEDUP_REMOVED lines=9> */
[----:B---3--:R-:W-:-:S02]  /*70b0*/  @!P3 HFMA2.BF16_V2 R2, -RZ.H0_H0, RZ.H0_H0, -R180.H0_H0 ;  /* 0x200000ffff02b231 */ /* 0x008fc400003409b4 */
[----:B----4-:R-:W-:Y:S02]  /*70c0*/  @P0 HFMA2.BF16_V2 R25, -RZ.H0_H0, RZ.H0_H0, -R176.H0_H0 ;  /* 0x200000ffff190231 */ /* 0x010fe400003409b0 */
[----:B-----5:R-:W-:Y:S01]  /*70d0*/  @P6 HFMA2.BF16_V2 R24, -RZ.H0_H0, RZ.H0_H0, -R139.H0_H0 ;  /* 0x200000ffff186231 */ /* 0x020fe2000034098b */
[----:B------:R-:W-:Y:S01]  /*70e0*/  PRMT R32, R2, 0x7610, R32 ;  /* 0x0000761002207816 */ /* 0x000fe20000000020 */
[----:B------:R-:W-:Y:S01]  /*70f0*/  FADD.FTZ R2, R108, R95 ;  /* 0x0000005f6c027221 */ /* 0x000fe20000010000 */
[----:B------:R-:W-:Y:S02]  /*7100*/  PRMT R17, R25, 0x7610, R17 ;  /* 0x0000761019117816 */ /* 0x000fe40000000011 */
[----:B------:R-:W-:Y:S01]  /*7110*/  PRMT R16, R24, 0x7610, R16 ;  /* 0x0000761018107816 */ /* 0x000fe20000000010 */
[----:B------:R-:W-:Y:S01]  /*7120*/  FADD.FTZ R2, R94, R2 ;  /* 0x000000025e027221 */ /* 0x000fe20000010000 */
[----:B------:R-:W-:Y:S02]  /*7130*/  @!P3 PRMT R180, R32, 0x5410, RZ ;  /* 0x0000541020b4b816 */ /* 0x000fe400000000ff */
[----:B------:R-:W-:-:S02]  /*7140*/  @P0 PRMT R176, R17, 0x5410, RZ ;  /* 0x0000541011b00816 */ /* 0x000fc400000000ff */
[----:B------:R-:W-:Y:S01]  /*7150*/  @P6 PRMT R139, R16, 0x5410, RZ ;  /* 0x00005410108b6816 */ /* 0x000fe200000000ff */
[----:B------:R-:W-:Y:S01]  /*7160*/  HMMA.16816.F32.BF16 R92, R8, R34, RZ ;  /* 0x00000022085c723c */ /* 0x000fe200000418ff */
[----:B------:R-:W-:Y:S02]  /*7170*/  ISETP.LE.U32.AND P3, PT, R44, UR12, PT ;  /* 0x0000000c2c007c0c */ /* 0x000fe4000bf63070 */
[----:B------:R-:W-:Y:S02]  /*7180*/  ISETP.GT.U32.AND P0, PT, R111, UR12, PT ;  /* 0x0000000c6f007c0c */ /* 0x000fe4000bf04070 */
[----:B------:R-:W-:-:S03]  /*7190*/  ISETP.GT.U32.AND P6, PT, R110, UR12, PT ;  /* 0x0000000c6e007c0c */ /* 0x000fc6000bfc4070 */
[C---:B------:R-:W-:Y:S08]  /*71a0*/  HMMA.16816.F32.BF16 R44, R8.reuse, R230, RZ ;  /* 0x000000e6082c723c */ /* 0x040ff000000418ff */
[C---:B------:R-:W-:Y:S08]  /*71b0*/  HMMA.16816.F32.BF16 R108, R8.reuse, R26, RZ ;  /* 0x0000001a086c723c */ /* 0x040ff000000418ff */
[----:B------:R-:W-:Y:S01]  /*71c0*/  HMMA.16816.F32.BF16 R8, R8, R18, RZ ;  /* 0x000000120808723c */ /* 0x000fe200000418ff */
[----:B--2---:R-:W-:-:S07]  /*71d0*/  @!P3 HFMA2.BF16_V2 R243, -RZ.H0_H0, RZ.H0_H0, -R138.H0_H0 ;  /* 0x200000fffff3b231 */ /* 0x004fce000034098a */
[C---:B------:R-:W-:Y:S08]  /*71e0*/  HMMA.16816.F32.BF16 R44, R124.reuse, R218, R44 ;  /* 0x000000da7c2c723c */ /* 0x040ff0000004182c */
[C---:B------:R-:W-:Y:S08]  /*71f0*/  HMMA.16816.F32.BF16 R92, R124.reuse, R98, R92 ;  /* 0x000000627c5c723c */ /* 0x040ff0000004185c */
[C---:B------:R-:W-:Y:S08]  /*7200*/  HMMA.16816.F32.BF16 R108, R124.reuse, R114, R108 ;  /* 0x000000727c6c723c */ /* 0x040ff0000004186c */
[----:B------:R-:W-:Y:S01]  /*7210*/  HMMA.16816.F32.BF16 R124, R124, R174, R8 ;  /* 0x000000ae7c7c723c */ /* 0x000fe20000041808 */
[----:B------:R-:W-:Y:S01]  /*7220*/  PRMT R8, R243, 0x7610, R8 ;  /* 0x00007610f3087816 */ /* 0x000fe20000000008 */
[----:B------:R1:W2:Y:S03]  /*7230*/  LDL.LU.S16 R11, [R1+0x50] ;  /* 0x00005000010b7983 */ /* 0x0002a60000300600 */
[----:B------:R-:W-:Y:S01]  /*7240*/  @!P3 PRMT R138, R8, 0x5410, RZ ;  /* 0x00005410088ab816 */ /* 0x000fe200000000ff */
[----:B------:R1:W3:Y:S04]  /*7250*/  LDL.LU.S16 R9, [R1+0x58] ;  /* 0x0000580001097983 */ /* 0x0002e80000300600 */
[----:B------:R1:W4:Y:S01]  /*7260*/  LDL.LU.S16 R8, [R1+0x54] ;  /* 0x0000540001087983 */ /* 0x0003220000300600 */
[----:B------:R-:W-:-:S02]  /*7270*/  IMAD.MOV.U32 R224, RZ, RZ, R225 ;  /* 0x000000ffffe07224 */ /* 0x000fc400078e00e1 */
[----:B------:R-:W-:Y:S01]  /*7280*/  FADD.FTZ R0, R251, R6 ;  /* 0x00000006fb007221 */ /* 0x000fe20000010000 */
[----:B------:R-:W-:Y:S02]  /*7290*/  IMAD.MOV.U32 R225, RZ, RZ, R28 ;  /* 0x000000ffffe17224 */ /* 0x000fe400078e001c */
[----:B------:R-:W-:Y:S02]  /*72a0*/  IMAD.MOV.U32 R28, RZ, RZ, R228 ;  /* 0x000000ffff1c7224 */ /* 0x000fe400078e00e4 */
[----:B------:R-:W-:Y:S01]  /*72b0*/  IMAD.MOV.U32 R228, RZ, RZ, R229 ;  /* 0x000000ffffe47224 */ /* 0x000fe200078e00e5 */
[----:B------:R-:W-:Y:S01]  /*72c0*/  HMMA.16816.F32.BF16 R48, R12, R230, RZ ;  /* 0x000000e60c30723c */ /* 0x000fe200000418ff */
[----:B------:R-:W-:Y:S02]  /*72d0*/  IMAD.MOV.U32 R229, RZ, RZ, R236 ;  /* 0x000000ffffe57224 */ /* 0x000fe400078e00ec */
[----:B------:R-:W-:Y:S02]  /*72e0*/  IMAD.MOV.U32 R217, RZ, RZ, R237 ;  /* 0x000000ffffd97224 */ /* 0x000fe400078e00ed */
[----:B------:R-:W-:-:S02]  /*72f0*/  IMAD.MOV.U32 R216, RZ, RZ, R164 ;  /* 0x000000ffffd87224 */ /* 0x000fc400078e00a4 */
[----:B------:R-:W-:Y:S01]  /*7300*/  IMAD.MOV.U32 R242, RZ, RZ, R165 ;  /* 0x000000fffff27224 */ /* 0x000fe200078e00a5 */
[----:B------:R-:W-:Y:S01]  /*7310*/  HMMA.16816.F32.BF16 R236, R12, R238, RZ ;  /* 0x000000ee0cec723c */ /* 0x000fe200000418ff */
[----:B------:R-:W-:-:S07]  /*7320*/  @P1 HFMA2.BF16_V2 R213, -RZ.H0_H0, RZ.H0_H0, -R31.H0_H0 ;  /* 0x200000ffffd51231 */ /* 0x000fce000034091f */
[----:B------:R-:W-:Y:S01]  /*7330*/  HMMA.16816.F32.BF16 R164, R12, R166, RZ ;  /* 0x000000a60ca4723c */ /* 0x000fe200000418ff */
[----:B------:R-:W-:-:S07]  /*7340*/  @P0 HFMA2.BF16_V2 R173, -RZ.H0_H0, RZ.H0_H0, -R30.H0_H0 ;  /* 0x200000ffffad0231 */ /* 0x000fce000034091e */
[C---:B------:R-:W-:Y:S08]  /*7350*/  HMMA.16816.F32.BF16 R232, R12.reuse, R234, RZ ;  /* 0x000000ea0ce8723c */ /* 0x040ff000000418ff */
[C---:B------:R-:W-:Y:S08]  /*7360*/  HMMA.16816.F32.BF16 R188, R12.reuse, R190, RZ ;  /* 0x000000be0cbc723c */ /* 0x040ff000000418ff */
[C---:B------:R-:W-:Y:S08]  /*7370*/  HMMA.16816.F32.BF16 R32, R12.reuse, R34, RZ ;  /* 0x000000220c20723c */ /* 0x040ff000000418ff */
[C---:B------:R-:W-:Y:S08]  /*7380*/  HMMA.16816.F32.BF16 R24, R12.reuse, R26, RZ ;  /* 0x0000001a0c18723c */ /* 0x040ff000000418ff */
[----:B------:R-:W-:Y:S01]  /*7390*/  HMMA.16816.F32.BF16 R16, R12, R18, RZ ;  /* 0x000000120c10723c */ /* 0x000fe200000418ff */
[----:B------:R-:W-:Y:S01]  /*73a0*/  FADD.FTZ R13, R250, R0 ;  /* 0x00000000fa0d7221 */ /* 0x000fe20000010000 */
[----:B------:R-:W-:Y:S01]  /*73b0*/  LOP3.LUT R0, R248, 0xffff, RZ, 0xc0, !PT ;  /* 0x0000fffff8007812 */ /* 0x000fe200078ec0ff */
[--C-:B------:R-:W-:Y:S01]  /*73c0*/  FADD.FTZ R12, R216, R3.reuse ;  /* 0x00000003d80c7221 */ /* 0x100fe20000010000 */
[----:B------:R-:W-:-:S02]  /*73d0*/  PRMT R3, R213, 0x7610, R3 ;  /* 0x00007610d5037816 */ /* 0x000fc40000000003 */
[----:B------:R-:W-:Y:S02]  /*73e0*/  ISETP.LE.U32.AND P3, PT, R0, UR12, PT ;  /* 0x0000000c00007c0c */ /* 0x000fe4000bf63070 */
[----:B------:R-:W-:Y:S01]  /*73f0*/  LOP3.LUT R0, R247, 0xffff, RZ, 0xc0, !PT ;  /* 0x0000fffff7007812 */ /* 0x000fe200078ec0ff */
[----:B------:R-:W-:Y:S01]  /*7400*/  FADD.FTZ R7, R7, R5 ;  /* 0x0000000507077221 */ /* 0x000fe20000010000 */
[--C-:B------:R-:W-:Y:S01]  /*7410*/  FADD.FTZ R5, R214, R2.reuse ;  /* 0x00000002d6057221 */ /* 0x100fe20000010000 */
[----:B------:R-:W-:Y:S02]  /*7420*/  @P1 PRMT R31, R3, 0x5410, RZ ;  /* 0x00005410031f1816 */ /* 0x000fe400000000ff */
[----:B------:R-:W-:Y:S02]  /*7430*/  PRMT R2, R173, 0x7610, R2 ;  /* 0x00007610ad027816 */ /* 0x000fe40000000002 */
[----:B------:R-:W-:Y:S01]  /*7440*/  ISETP.LE.U32.AND P1, PT, R0, UR12, PT ;  /* 0x0000000c00007c0c */ /* 0x000fe2000bf23070 */
[----:B------:R-:W-:Y:S01]  /*7450*/  USHF.L.U32 UR6, UR13, 0x3, URZ ;  /* 0x000000030d067899 */ /* 0x000fe200080006ff */
[----:B------:R-:W-:-:S02]  /*7460*/  LOP3.LUT R0, R246, 0xffff, RZ, 0xc0, !PT ;  /* 0x0000fffff6007812 */ /* 0x000fc400078ec0ff */
[----:B------:R-:W-:Y:S02]  /*7470*/  @P0 PRMT R30, R2, 0x5410, RZ ;  /* 0x00005410021e0816 */ /* 0x000fe400000000ff */
[----:B------:R-:W-:Y:S01]  /*7480*/  ISETP.LE.U32.AND P0, PT, R0, UR12, PT ;  /* 0x0000000c00007c0c */ /* 0x000fe2000bf03070 */
[----:B------:R-:W-:Y:S02]  /*7490*/  IMAD.U32 R2, RZ, RZ, UR6 ;  /* 0x00000006ff027e24 */ /* 0x000fe4000f8e00ff */
[----:B------:R-:W-:Y:S02]  /*74a0*/  IMAD.U32 R15, RZ, RZ, UR13 ;  /* 0x0000000dff0f7e24 */ /* 0x000fe4000f8e00ff */
[----:B------:R-:W-:Y:S01]  /*74b0*/  IMAD.WIDE R2, R2, 0x2, R136 ;  /* 0x0000000202027825 */ /* 0x000fe200078e0288 */
[----:B------:R-:W-:Y:S04]  /*74c0*/  STG.E.U16 desc[UR28][R136.64], R206 ;  /* 0x000000ce88007986 */ /* 0x000fe8000c10151c */
[----:B------:R-:W-:Y:S04]  /*74d0*/  STG.E.U16 desc[UR28][R136.64+0x2], R199 ;  /* 0x000002c788007986 */ /* 0x000fe8000c10151c */
[----:B------:R-:W-:Y:S04]  /*74e0*/  STG.E.U16 desc[UR28][R2.64], R202 ;  /* 0x000000ca02007986 */ /* 0x000fe8000c10151c */
[----:B------:R5:W-:Y:S01]  /*74f0*/  STG.E.U16 desc[UR28][R2.64+0x2], R198 ;  /* 0x000002c602007986 */ /* 0x000be2000c10151c */
[----:B------:R-:W-:Y:S01]  /*7500*/  FADD.FTZ R14, R242, R7 ;  /* 0x00000007f20e7221 */ /* 0x000fe20000010000 */
[----:B------:R-:W-:-:S05]  /*7510*/  @P6 HFMA2.BF16_V2 R172, -RZ.H0_H0, RZ.H0_H0, -R29.H0_H0 ;  /* 0x200000ffffac6231 */ /* 0x000fca000034091d */
[----:B------:R-:W-:Y:S01]  /*7520*/  PRMT R10, R172, 0x7610, R10 ;  /* 0x00007610ac0a7816 */ /* 0x000fe2000000000a */
[----:B-----5:R-:W-:-:S03]  /*7530*/  IMAD.WIDE R2, R15, 0x70, R2 ;  /* 0x000000700f027825 */ /* 0x020fc600078e0202 */
[----:B------:R-:W-:Y:S02]  /*7540*/  @P6 PRMT R29, R10, 0x5410, RZ ;  /* 0x000054100a1d6816 */ /* 0x000fe400000000ff */
[----:B------:R-:W-:Y:S01]  /*7550*/  STG.E.U16 desc[UR28][R2.64], R200 ;  /* 0x000000c802007986 */ /* 0x000fe2000c10151c */
        /* <DEDUP_REMOVED lines=9> */
[----:B------:R-:W-:-:S07]  /*75f0*/  UISETP.GT.U32.AND UP0, UPT, UR27, UR19, UPT ;  /* 0x000000131b00728c */ /* 0x000fce000bf04070 */
[----:B------:R-:W-:Y:S01]  /*7600*/  HMMA.16816.F32.BF16 R128, R128, R174, R16 ;  /* 0x000000ae8080723c */ /* 0x000fe20000041810 */
[----:B--2---:R-:W-:Y:S02]  /*7610*/  @!P3 HFMA2.BF16_V2 R11, -RZ.H0_H0, RZ.H0_H0, -R193.H0_H0 ;  /* 0x200000ffff0bb231 */ /* 0x004fe400003409c1 */
[----:B---3--:R-:W-:Y:S02]  /*7620*/  @!P1 HFMA2.BF16_V2 R9, -RZ.H0_H0, RZ.H0_H0, -R185.H0_H0 ;  /* 0x200000ffff099231 */ /* 0x008fe400003409b9 */
[----:B----4-:R-:W-:-:S03]  /*7630*/  @!P0 HFMA2.BF16_V2 R8, -RZ.H0_H0, RZ.H0_H0, -R181.H0_H0 ;  /* 0x200000ffff088231 */ /* 0x010fc600003409b5 */
[----:B------:R-:W-:Y:S02]  /*7640*/  PRMT R7, R9, 0x7610, R7 ;  /* 0x0000761009077816 */ /* 0x000fe40000000007 */
[----:B------:R-:W-:Y:S02]  /*7650*/  PRMT R0, R11, 0x7610, R0 ;  /* 0x000076100b007816 */ /* 0x000fe40000000000 */
[----:B------:R-:W-:Y:S01]  /*7660*/  PRMT R6, R8, 0x7610, R6 ;  /* 0x0000761008067816 */ /* 0x000fe20000000006 */
[----:B------:R-:W-:Y:S01]  /*7670*/  IMAD.WIDE R8, R15, -0x70, R2 ;  /* 0xffffff900f087825 */ /* 0x000fe200078e0202 */
[----:B------:R-:W-:Y:S02]  /*7680*/  @!P3 PRMT R193, R0, 0x5410, RZ ;  /* 0x0000541000c1b816 */ /* 0x000fe400000000ff */
[----:B------:R-:W-:Y:S01]  /*7690*/  @!P1 PRMT R185, R7, 0x5410, RZ ;  /* 0x0000541007b99816 */ /* 0x000fe200000000ff */
[----:B------:R-:W-:Y:S01]  /*76a0*/  IMAD.U32 R0, RZ, RZ, UR6 ;  /* 0x00000006ff007e24 */ /* 0x000fe2000f8e00ff */
[----:B------:R-:W-:Y:S01]  /*76b0*/  @!P0 PRMT R181, R6, 0x5410, RZ ;  /* 0x0000541006b58816 */ /* 0x000fe200000000ff */
[C---:B------:R-:W-:Y:S01]  /*76c0*/  IMAD.WIDE R6, R15.reuse, 0x70, R8 ;  /* 0x000000700f067825 */ /* 0x040fe200078e0208 */
[----:B------:R2:W-:Y:S03]  /*76d0*/  STG.E.U16 desc[UR28][R2.64+0x2], R193 ;  /* 0x000002c102007986 */ /* 0x0005e6000c10151c */
[----:B------:R-:W-:-:S04]  /*76e0*/  IMAD.WIDE R10, R15, -0x70, R6 ;  /* 0xffffff900f0a7825 */ /* 0x000fc800078e0206 */
[----:B--2---:R-:W-:-:S05]  /*76f0*/  IMAD.WIDE R2, R0, 0x2, R2 ;  /* 0x0000000200027825 */ /* 0x004fca00078e0202 */
[----:B------:R-:W-:Y:S04]  /*7700*/  STG.E.U16 desc[UR28][R2.64], R212 ;  /* 0x000000d402007986 */ /* 0x000fe8000c10151c */
[----:B------:R-:W-:Y:S04]  /*7710*/  STG.E.U16 desc[UR28][R2.64+0x2], R210 ;  /* 0x000002d202007986 */ /* 0x000fe8000c10151c */
[----:B------:R-:W-:Y:S04]  /*7720*/  STG.E.U16 desc[UR28][R136.64+0x10], R208 ;  /* 0x000010d088007986 */ /* 0x000fe8000c10151c */
[----:B------:R-:W-:Y:S04]  /*7730*/  STG.E.U16 desc[UR28][R136.64+0x12], R211 ;  /* 0x000012d388007986 */ /* 0x000fe8000c10151c */
[----:B------:R-:W-:Y:S04]  /*7740*/  STG.E.U16 desc[UR28][R8.64+0x10], R201 ;  /* 0x000010c908007986 */ /* 0x000fe8000c10151c */
[----:B------:R2:W-:Y:S04]  /*7750*/  STG.E.U16 desc[UR28][R8.64+0x12], R207 ;  /* 0x000012cf08007986 */ /* 0x0005e8000c10151c */
[----:B------:R-:W-:Y:S04]  /*7760*/  STG.E.U16 desc[UR28][R6.64+0x10], R195 ;  /* 0x000010c306007986 */ /* 0x000fe8000c10151c */
[----:B------:R3:W-:Y:S04]  /*7770*/  STG.E.U16 desc[UR28][R6.64+0x12], R192 ;  /* 0x000012c006007986 */ /* 0x0007e8000c10151c */
[----:B------:R-:W-:Y:S04]  /*7780*/  STG.E.U16 desc[UR28][R2.64+0x12], R194 ;  /* 0x000012c202007986 */ /* 0x000fe8000c10151c */
[----:B------:R-:W-:Y:S01]  /*7790*/  STG.E.U16 desc[UR28][R2.64+0x10], R186 ;  /* 0x000010ba02007986 */ /* 0x000fe2000c10151c */
[----:B--2---:R-:W-:-:S03]  /*77a0*/  IMAD.WIDE R8, R15, 0x70, R10 ;  /* 0x000000700f087825 */ /* 0x004fc600078e020a */
[----:B------:R-:W-:Y:S04]  /*77b0*/  STG.E.U16 desc[UR28][R136.64+0x20], R187 ;  /* 0x000020bb88007986 */ /* 0x000fe8000c10151c */
[----:B------:R-:W-:Y:S01]  /*77c0*/  STG.E.U16 desc[UR28][R136.64+0x22], R185 ;  /* 0x000022b988007986 */ /* 0x000fe2000c10151c */
[----:B---3--:R-:W-:-:S03]  /*77d0*/  IMAD.WIDE R6, R15, -0x70, R8 ;  /* 0xffffff900f067825 */ /* 0x008fc600078e0208 */
[----:B------:R-:W-:Y:S04]  /*77e0*/  STG.E.U16 desc[UR28][R10.64+0x20], R183 ;  /* 0x000020b70a007986 */ /* 0x000fe8000c10151c */
[----:B------:R-:W-:Y:S04]  /*77f0*/  STG.E.U16 desc[UR28][R10.64+0x22], R184 ;  /* 0x000022b80a007986 */ /* 0x000fe8000c10151c */
[----:B------:R-:W-:Y:S04]  /*7800*/  STG.E.U16 desc[UR28][R8.64+0x20], R182 ;  /* 0x000020b608007986 */ /* 0x000fe8000c10151c */
[----:B------:R2:W-:Y:S04]  /*7810*/  STG.E.U16 desc[UR28][R8.64+0x22], R181 ;  /* 0x000022b508007986 */ /* 0x0005e8000c10151c */
[----:B------:R-:W-:Y:S04]  /*7820*/  STG.E.U16 desc[UR28][R2.64+0x20], R179 ;  /* 0x000020b302007986 */ /* 0x000fe8000c10151c */
[----:B------:R-:W-:Y:S01]  /*7830*/  STG.E.U16 desc[UR28][R2.64+0x22], R177 ;  /* 0x000022b102007986 */ /* 0x000fe2000c10151c */
[----:B------:R-:W-:-:S03]  /*7840*/  FADD.FTZ R0, R241, R5 ;  /* 0x00000005f1007221 */ /* 0x000fc60000010000 */
[----:B------:R-:W-:Y:S04]  /*7850*/  STG.E.U16 desc[UR28][R136.64+0x30], R180 ;  /* 0x000030b488007986 */ /* 0x000fe8000c10151c */
[----:B------:R-:W-:Y:S04]  /*7860*/  STG.E.U16 desc[UR28][R136.64+0x32], R178 ;  /* 0x000032b288007986 */ /* 0x000fe8000c10151c */
[----:B------:R-:W-:Y:S01]  /*7870*/  STG.E.U16 desc[UR28][R6.64+0x30], R176 ;  /* 0x000030b006007986 */ /* 0x000fe2000c10151c */
[----:B--2---:R-:W-:-:S03]  /*7880*/  IMAD.WIDE R8, R15, 0x70, R6 ;  /* 0x000000700f087825 */ /* 0x004fc600078e0206 */
[----:B------:R-:W-:Y:S01]  /*7890*/  STG.E.U16 desc[UR28][R6.64+0x32], R139 ;  /* 0x0000328b06007986 */ /* 0x000fe2000c10151c */
[----:B------:R-:W-:-:S03]  /*78a0*/  FADD.FTZ R5, R224, R12 ;  /* 0x0000000ce0057221 */ /* 0x000fc60000010000 */
[----:B------:R-:W-:Y:S04]  /*78b0*/  STG.E.U16 desc[UR28][R8.64+0x30], R138 ;  /* 0x0000308a08007986 */ /* 0x000fe8000c10151c */
[----:B------:R-:W-:Y:S04]  /*78c0*/  STG.E.U16 desc[UR28][R8.64+0x32], R31 ;  /* 0x0000321f08007986 */ /* 0x000fe8000c10151c */
[----:B------:R-:W-:Y:S04]  /*78d0*/  STG.E.U16 desc[UR28][R2.64+0x30], R30 ;  /* 0x0000301e02007986 */ /* 0x000fe8000c10151c */
[----:B------:R2:W-:Y:S01]  /*78e0*/  STG.E.U16 desc[UR28][R2.64+0x32], R29 ;  /* 0x0000321d02007986 */ /* 0x0005e2000c10151c */
[----:B------:R-:W-:Y:S01]  /*78f0*/  FADD.FTZ R0, R240, R0 ;  /* 0x00000000f0007221 */ /* 0x000fe20000010000 */
[----:B------:R-:W-:-:S03]  /*7900*/  FADD.FTZ R5, R28, R5 ;  /* 0x000000051c057221 */ /* 0x000fc60000010000 */
[----:B------:R-:W-:Y:S01]  /*7910*/  FADD.FTZ R0, R220, R0 ;  /* 0x00000000dc007221 */ /* 0x000fe20000010000 */
[----:B------:R-:W-:-:S03]  /*7920*/  FADD.FTZ R226, R229, R5 ;  /* 0x00000005e5e27221 */ /* 0x000fc60000010000 */
[----:B------:R-:W-:Y:S01]  /*7930*/  FADD.FTZ R227, R215, R0 ;  /* 0x00000000d7e37221 */ /* 0x000fe20000010000 */
[----:B--2---:R-:W-:Y:S01]  /*7940*/  FADD.FTZ R3, R217, R14 ;  /* 0x0000000ed9037221 */ /* 0x004fe20000010000 */
[----:B------:R-:W-:-:S03]  /*7950*/  FADD.FTZ R2, R252, R13 ;  /* 0x0000000dfc027221 */ /* 0x000fc60000010000 */
[----:B------:R-:W-:Y:S01]  /*7960*/  FADD.FTZ R3, R225, R3 ;  /* 0x00000003e1037221 */ /* 0x000fe20000010000 */
[----:B------:R-:W-:-:S03]  /*7970*/  FADD.FTZ R2, R245, R2 ;  /* 0x00000002f5027221 */ /* 0x000fc60000010000 */
[----:B------:R-:W-:Y:S01]  /*7980*/  FADD.FTZ R224, R228, R3 ;  /* 0x00000003e4e07221 */ /* 0x000fe20000010000 */
[----:B------:R-:W-:-:S04]  /*7990*/  FADD.FTZ R228, R244, R2 ;  /* 0x00000002f4e47221 */ /* 0x000fc80000010000 */
[----:B------:R1:W-:Y:S04]  /*79a0*/  STL [R1+0x40], R224 ;  /* 0x000040e001007387 */ /* 0x0003e80000100800 */
[----:B------:R1:W-:Y:S04]  /*79b0*/  STL [R1+0x34], R226 ;  /* 0x000034e201007387 */ /* 0x0003e80000100800 */
[----:B------:R1:W-:Y:S04]  /*79c0*/  STL [R1+0x3c], R228 ;  /* 0x00003ce401007387 */ /* 0x0003e80000100800 */
[----:B------:R1:W-:Y:S01]  /*79d0*/  STL [R1+0x38], R227 ;  /* 0x000038e301007387 */ /* 0x0003e20000100800 */
[----:B------:R-:W-:-:S04]  /*79e0*/  IADD3 R210, P0, PT, R136, -0x40, RZ ;  /* 0xffffffc088d27810 */ /* 0x000fc80007f1e0ff */
[----:B------:R-:W-:Y:S01]  /*79f0*/  IADD3.X R211, PT, PT, R137, -0x1, RZ, P0, !PT ;  /* 0xffffffff89d37810 */ /* 0x000fe200007fe4ff */
[----:B------:R-:W-:Y:S08]  /*7a00*/  BRA.U !UP0, `(.L_x_2538) ;  /* 0x0000012908607547 */ /* 0x000ff0000b800000 */
[----:B------:R-:W2:Y:S01]  /*7a10*/  LDL.LU R225, [R1+0x5c] ;  /* 0x00005c0001e17983 */ /* 0x000ea20000300800 */
[----:B------:R-:W3:Y:S01]  /*7a20*/  LDCU UR6, c[0x0][0x440] ;  /* 0x00008800ff0677ac */ /* 0x000ee20008000800 */
[----:B------:R-:W-:-:S04]  /*7a30*/  DEPBAR.LE SB0, 0x0 ;  /* 0x000080000000791a */ /* 0x000fc80000000000 */
[----:B------:R-:W4:Y:S04]  /*7a40*/  LDL R173, [R1+0x70] ;  /* 0x0000700001ad7983 */ /* 0x000f280000100800 */
[----:B------:R-:W5:Y:S04]  /*7a50*/  LDL.LU R216, [R1+0x4c] ;  /* 0x00004c0001d87983 */ /* 0x000f680000300800 */
[----:B------:R-:W2:Y:S04]  /*7a60*/  LDL R217, [R1+0x60] ;  /* 0x0000600001d97983 */ /* 0x000ea80000100800 */
[----:B------:R-:W2:Y:S04]  /*7a70*/  LDL R28, [R1+0x6c] ;  /* 0x00006c00011c7983 */ /* 0x000ea80000100800 */
[----:B------:R-:W2:Y:S01]  /*7a80*/  LDL.LU R229, [R1+0x90] ;  /* 0x0000900001e57983 */ /* 0x000ea20000300800 */
[----:B------:R-:W-:Y:S01]  /*7a90*/  UIADD3 UR13, UPT, UPT, UR23, -0x2, URZ ;  /* 0xfffffffe170d7890 */ /* 0x000fe2000fffe0ff */
[----:B------:R-:W-:Y:S03]  /*7aa0*/  BAR.SYNC.DEFER_BLOCKING 0x0 ;  /* 0x0000000000007b1d */ /* 0x000fe60000010000 */
[----:B------:R-:W-:Y:S01]  /*7ab0*/  UIMAD.WIDE.U32 UR38, UR13, UR8, URZ ;  /* 0x000000080d2672a5 */ /* 0x000fe2000f8e00ff */
[----:B---3--:R-:W-:Y:S01]  /*7ac0*/  ISETP.GE.AND P3, PT, R4, UR6, PT ;  /* 0x0000000604007c0c */ /* 0x008fe2000bf66270 */
[----:B------:R-:W-:Y:S01]  /*7ad0*/  IMAD.SHL.U32 R172, R205, 0x40, RZ ;  /* 0x00000040cdac7824 */ /* 0x000fe200078e00ff */
[----:B------:R-:W-:-:S02]  /*7ae0*/  UIADD3 UR27, UPT, UPT, UR23, -0x2, URZ ;  /* 0xfffffffe171b7890 */ /* 0x000fc4000fffe0ff */
[----:B------:R-:W-:Y:S01]  /*7af0*/  USHF.L.U32 UR21, UR38, 0x5, URZ ;  /* 0x0000000526157899 */ /* 0x000fe200080006ff */
[----:B------:R-:W-:Y:S01]  /*7b00*/  IMAD.U32 R6, RZ, RZ, UR38 ;  /* 0x00000026ff067e24 */ /* 0x000fe2000f8e00ff */
[----:B------:R-:W-:Y:S01]  /*7b10*/  UIMAD UR13, UR13, UR9, UR39 ;  /* 0x000000090d0d72a4 */ /* 0x000fe2000f8e0227 */
[----:B------:R-:W-:Y:S01]  /*7b20*/  IMAD.U32 R3, RZ, RZ, UR38 ;  /* 0x00000026ff037e24 */ /* 0x000fe2000f8e00ff */
[----:B------:R-:W-:Y:S01]  /*7b30*/  ULEA UR21, UP0, UR8, UR21, 0x4 ;  /* 0x0000001508157291 */ /* 0x000fe2000f8020ff */
[----:B------:R-:W-:Y:S01]  /*7b40*/  LOP3.LUT R5, R204, 0x200, R172, 0xf8, !PT ;  /* 0x00000200cc057812 */ /* 0x000fe200078ef8ac */
[----:B------:R-:W-:Y:S02]  /*7b50*/  USHF.L.U64.HI UR7, UR38, 0x5, UR13 ;  /* 0x0000000526077899 */ /* 0x000fe4000801020d */
[----:B------:R-:W-:Y:S02]  /*7b60*/  IMAD.U32 R0, RZ, RZ, UR13 ;  /* 0x0000000dff007e24 */ /* 0x000fe4000f8e00ff */
[----:B------:R-:W-:Y:S01]  /*7b70*/  ULEA.HI.X UR7, UR8, UR7, UR9, 0x4, UP0 ;  /* 0x0000000708077291 */ /* 0x000fe200080f2409 */
[----:B------:R-:W-:Y:S01]  /*7b80*/  IMAD.U32 R2, RZ, RZ, UR21 ;  /* 0x00000015ff027e24 */ /* 0x000fe2000f8e00ff */
[----:B------:R-:W-:Y:S01]  /*7b90*/  UISETP.GT.U32.AND UP0, UPT, UR27, UR19, UPT ;  /* 0x000000131b00728c */ /* 0x000fe2000bf04070 */
[----:B------:R-:W-:-:S03]  /*7ba0*/  IMAD.U32 R9, RZ, RZ, UR21 ;  /* 0x00000015ff097e24 */ /* 0x000fc6000f8e00ff */
[----:B------:R-:W-:Y:S01]  /*7bb0*/  IMAD.U32 R8, RZ, RZ, UR7 ;  /* 0x00000007ff087e24 */ /* 0x000fe2000f8e00ff */
[-C--:B----4-:R-:W-:Y:S02]  /*7bc0*/  LEA R6, P6, R6, R173.reuse, 0x6 ;  /* 0x000000ad06067211 */ /* 0x090fe400078c30ff */
[----:B------:R-:W-:Y:S02]  /*7bd0*/  LEA R2, P0, R2, R173, 0x1 ;  /* 0x000000ad02027211 */ /* 0x000fe400078008ff */
[----:B-----5:R-:W-:Y:S02]  /*7be0*/  LOP3.LUT R5, R5, R216, RZ, 0xfc, !PT ;  /* 0x000000d805057212 */ /* 0x020fe400078efcff */
[----:B--2---:R-:W-:-:S03]  /*7bf0*/  ISETP.GE.AND P1, PT, R217, UR6, PT ;  /* 0x00000006d9007c0c */ /* 0x004fc6000bf26270 */
[----:B------:R2:W-:Y:S01]  /*7c00*/  STL [R1+0xa0], R5 ;  /* 0x0000a00501007387 */ /* 0x0005e20000100800 */
[-C--:B------:R-:W-:Y:S01]  /*7c10*/  LEA.HI.X R7, R3, R28.reuse, R0, 0x6, P6 ;  /* 0x0000001c03077211 */ /* 0x080fe200030f3400 */
[----:B------:R-:W-:Y:S01]  /*7c20*/  IMAD.MOV.U32 R0, RZ, RZ, 0x40 ;  /* 0x00000040ff007424 */ /* 0x000fe200078e00ff */
[----:B------:R-:W-:Y:S01]  /*7c30*/  LEA.HI.X R3, R9, R28, R8, 0x1, P0 ;  /* 0x0000001c09037211 */ /* 0x000fe200000f0c08 */
[----:B------:R-:W-:Y:S01]  /*7c40*/  IMAD.MOV.U32 R28, RZ, RZ, 0x20 ;  /* 0x00000020ff1c7424 */ /* 0x000fe200078e00ff */
[----:B------:R-:W-:Y:S01]  /*7c50*/  ISETP.NE.AND P0, PT, R225, RZ, PT ;  /* 0x000000ffe100720c */ /* 0x000fe20003f05270 */
[----:B------:R-:W-:Y:S01]  /*7c60*/  @!PT LDS RZ, [RZ] ;  /* 0x00000000fffff984 */ /* 0x000fe20000000800 */
[----:B------:R-:W-:Y:S01]  /*7c70*/  @!PT LDS RZ, [RZ] ;  /* 0x00000000fffff984 */ /* 0x000fe20000000800 */
[----:B------:R-:W-:Y:S01]  /*7c80*/  @!PT LDS RZ, [RZ] ;  /* 0x00000000fffff984 */ /* 0x000fe20000000800 */
[----:B------:R-:W-:Y:S03]  /*7c90*/  @!P3 LDGSTS.E.BYPASS.LTC128B.128 [R209+0xa000], desc[UR28][R6.64] ;  /* 0x0a00000006d1bfae */ /* 0x000fe6000b981a1c */
[----:B------:R-:W-:Y:S01]  /*7ca0*/  SEL R246, R28, 0xffffffe0, !P0 ;  /* 0xffffffe01cf67807 */ /* 0x000fe20004000000 */
[----:B------:R-:W-:Y:S01]  /*7cb0*/  @P3 STS.128 [R209+0xa000], RZ ;  /* 0x00a000ffd1003388 */ /* 0x000fe20000000c00 */
[----:B------:R-:W-:-:S03]  /*7cc0*/  ISETP.NE.AND P0, PT, R229, RZ, PT ;  /* 0x000000ffe500720c */ /* 0x000fc60003f05270 */
        /* <DEDUP_REMOVED lines=8> */
[----:B------:R-:W-:Y:S01]  /*7d50*/  @!P3 LDGSTS.E.BYPASS.LTC128B.128 [R209+0xa800], desc[UR28][R2.64] ;  /* 0x0a80000002d1bfae */ /* 0x000fe2000b981a1c */
[----:B--2---:R-:W-:-:S03]  /*7d60*/  LEA R5, R5, UR5, 0x1 ;  /* 0x0000000505057c11 */ /* 0x004fc6000f8e08ff */
[----:B------:R-:W-:Y:S04]  /*7d70*/  @P3 STS.128 [R209+0xa800], RZ ;  /* 0x00a800ffd1003388 */ /* 0x000fe80000000c00 */
[----:B------:R-:W-:Y:S01]  /*7d80*/  @!PT LDS RZ, [RZ] ;  /* 0x00000000fffff984 */ /* 0x000fe20000000800 */
[----:B------:R-:W-:Y:S01]  /*7d90*/  @!PT LDS RZ, [RZ] ;  /* 0x00000000fffff984 */ /* 0x000fe20000000800 */
[----:B------:R-:W-:Y:S01]  /*7da0*/  @!PT LDS RZ, [RZ] ;  /* 0x00000000fffff984 */ /* 0x000fe20000000800 */
[----:B------:R2:W-:Y:S04]  /*7db0*/  @!P1 LDGSTS.E.BYPASS.LTC128B.128 [R209+0xb800], desc[UR28][R2.64+0x80] ;  /* 0x0b80008002d19fae */ /* 0x0005e8000b981a1c */
[----:B------:R-:W-:Y:S04]  /*7dc0*/  @P1 STS.128 [R209+0xb800], RZ ;  /* 0x00b800ffd1001388 */ /* 0x000fe80000000c00 */
[----:B------:R-:W-:Y:S01]  /*7dd0*/  LDSM.16.M88.4 R176, [R249+0x8000] ;  /* 0x00800000f9b0783b */ /* 0x000fe20000000200 */
[----:B---3--:R-:W-:-:S03]  /*7de0*/  IMAD.IADD R6, R249, 0x1, R246 ;  /* 0x00000001f9067824 */ /* 0x008fc600078e02f6 */
[----:B------:R-:W3:Y:S01]  /*7df0*/  LDSM.16.M88.4 R16, [R5+0x2000] ;  /* 0x002000000510783b */ /* 0x000ee20000000200 */
[----:B------:R-:W-:-:S03]  /*7e00*/  SEL R7, R0, 0xffffffc0, !P0 ;  /* 0xffffffc000077807 */ /* 0x000fc60004000000 */
[----:B------:R-:W4:Y:S02]  /*7e10*/  LDSM.16.M88.4 R172, [R249+0x8800] ;  /* 0x00880000f9ac783b */ /* 0x000f240000000200 */
[----:B------:R-:W-:Y:S02]  /*7e20*/  IMAD.IADD R244, R249, 0x1, R7 ;  /* 0x00000001f9f47824 */ /* 0x000fe400078e0207 */
[----:B------:R-:W5:Y:S02]  /*7e30*/  LDSM.16.M88.4 R24, [R5] ;  /* 0x000000000518783b */ /* 0x000f640000000200 */
[C---:B------:R-:W-:Y:S02]  /*7e40*/  IMAD.IADD R245, R246.reuse, 0x1, R244 ;  /* 0x00000001f6f57824 */ /* 0x040fe400078e02f4 */
[----:B------:R-:W-:Y:S01]  /*7e50*/  LDSM.16.M88.4 R32, [R6+0x8000] ;  /* 0x008000000620783b */ /* 0x000fe20000000200 */
[----:B--2---:R-:W-:-:S03]  /*7e60*/  IMAD.IADD R3, R246, 0x1, R5 ;  /* 0x00000001f6037824 */ /* 0x004fc600078e0205 */
[----:B------:R-:W-:Y:S01]  /*7e70*/  LDSM.16.M88.4 R28, [R6+0x8800] ;  /* 0x00880000061c783b */ /* 0x000fe20000000200 */
[----:B------:R-:W-:-:S03]  /*7e80*/  IMAD.IADD R2, R7, 0x1, R5 ;  /* 0x0000000107027824 */ /* 0x000fc600078e0205 */
[----:B------:R-:W2:Y:S01]  /*7e90*/  LDSM.16.M88.4 R8, [R3+0x2000] ;  /* 0x002000000308783b */ /* 0x000ea20000000200 */
[----:B------:R-:W-:-:S03]  /*7ea0*/  IMAD.IADD R0, R246, 0x1, R2 ;  /* 0x00000001f6007824 */ /* 0x000fc600078e0202 */
[----:B------:R-:W1:Y:S04]  /*7eb0*/  LDSM.16.M88.4 R12, [R3] ;  /* 0x00000000030c783b */ /* 0x000e680000000200 */
[----:B------:R-:W-:Y:S04]  /*7ec0*/  STL [R1+0x90], R7 ;  /* 0x0000900701007387 */ /* 0x000fe80000100800 */
[----:B------:R-:W0:Y:S01]  /*7ed0*/  LDGDEPBAR ;  /* 0x00000000000079af */ /* 0x000e220000000000 */
[C---:B---3--:R-:W-:Y:S08]  /*7ee0*/  HMMA.16816.F32.BF16 R212, R16.reuse, R176, RZ ;  /* 0x000000b010d4723c */ /* 0x048ff000000418ff */
[C---:B----4-:R-:W-:Y:S08]  /*7ef0*/  HMMA.16816.F32.BF16 R188, R16.reuse, R172, RZ ;  /* 0x000000ac10bc723c */ /* 0x050ff000000418ff */
[C---:B------:R-:W-:Y:S08]  /*7f00*/  HMMA.16816.F32.BF16 R192, R16.reuse, R178, RZ ;  /* 0x000000b210c0723c */ /* 0x040ff000000418ff */
[----:B------:R-:W-:Y:S08]  /*7f10*/  HMMA.16816.F32.BF16 R184, R16, R174, RZ ;  /* 0x000000ae10b8723c */ /* 0x000ff000000418ff */
[C---:B-----5:R-:W-:Y:S08]  /*7f20*/  HMMA.16816.F32.BF16 R180, R24.reuse, R176, RZ ;  /* 0x000000b018b4723c */ /* 0x060ff000000418ff */
[C---:B------:R-:W-:Y:S08]  /*7f30*/  HMMA.16816.F32.BF16 R176, R24.reuse, R178, RZ ;  /* 0x000000b218b0723c */ /* 0x040ff000000418ff */
[C---:B------:R-:W-:Y:S08]  /*7f40*/  HMMA.16816.F32.BF16 R16, R24.reuse, R172, RZ ;  /* 0x000000ac1810723c */ /* 0x040ff000000418ff */
[----:B------:R-:W-:Y:S08]  /*7f50*/  HMMA.16816.F32.BF16 R24, R24, R174, RZ ;  /* 0x000000ae1818723c */ /* 0x000ff000000418ff */
[C---:B--2---:R-:W-:Y:S08]  /*7f60*/  HMMA.16816.F32.BF16 R212, R8.reuse, R32, R212 ;  /* 0x0000002008d4723c */ /* 0x044ff000000418d4 */
        /* <DEDUP_REMOVED lines=9> */
[----:B------:R-:W2:Y:S04]  /*8000*/  LDSM.16.M88.4 R24, [R244+0x8000] ;  /* 0x00800000f418783b */ /* 0x000ea80000000200 */
[----:B------:R-:W3:Y:S03]  /*8010*/  LDSM.16.M88.4 R12, [R2] ;  /* 0x00000000020c783b */ /* 0x000ee60000000200 */
[C---:B-1----:R-:W-:Y:S08]  /*8020*/  HMMA.16816.F32.BF16 R216, R8.reuse, R16, R188 ;  /* 0x0000001008d8723c */ /* 0x042ff000000418bc */
[C---:B------:R-:W-:Y:S08]  /*8030*/  HMMA.16816.F32.BF16 R184, R8.reuse, R18, R184 ;  /* 0x0000001208b8723c */ /* 0x040ff000000418b8 */
[C---:B--2---:R-:W-:Y:S08]  /*8040*/  HMMA.16816.F32.BF16 R212, R8.reuse, R24, R212 ;  /* 0x0000001808d4723c */ /* 0x044ff000000418d4 */
[----:B------:R-:W-:Y:S01]  /*8050*/  HMMA.16816.F32.BF16 R188, R8, R26, R192 ;  /* 0x0000001a08bc723c */ /* 0x000fe200000418c0 */
[----:B------:R-:W-:Y:S07]  /*8060*/  LDSM.16.M88.4 R8, [R0+0x2000] ;  /* 0x002000000008783b */ /* 0x000fee0000000200 */
[C---:B---3--:R-:W-:Y:S08]  /*8070*/  HMMA.16816.F32.BF16 R180, R12.reuse, R24, R180 ;  /* 0x000000180cb4723c */ /* 0x048ff000000418b4 */
        /* <DEDUP_REMOVED lines=17> */
[----:B------:R-:W3:Y:S03]  /*8190*/  LDSM.16.M88.4 R12, [R5+0x4000] ;  /* 0x00400000050c783b */ /* 0x000ee60000000200 */
        /* <DEDUP_REMOVED lines=26> */
[----:B--2---:R-:W-:Y:S08]  /*8340*/  HMMA.16816.F32.BF16 R184, R8, R16, R212 ;  /* 0x0000001008b8723c */ /* 0x004ff000000418d4 */
[C---:B---3--:R-:W-:Y:S08]  /*8350*/  HMMA.16816.F32.BF16 R176, R12.reuse, R24, R176 ;  /* 0x000000180cb0723c */ /* 0x048ff000000418b0 */
[C---:B------:R-:W-:Y:S01]  /*8360*/  HMMA.16816.F32.BF16 R172, R12.reuse, R26, R172 ;  /* 0x0000001a0cac723c */ /* 0x040fe200000418ac */
[----:B------:R-:W-:Y:S07]  /*8370*/  LDSM.16.M88.4 R24, [R245+0x9000] ;  /* 0x00900000f518783b */ /* 0x000fee0000000200 */
[C---:B------:R-:W-:Y:S08]  /*8380*/  HMMA.16816.F32.BF16 R32, R12.reuse, R16, R32 ;  /* 0x000000100c20723c */ /* 0x040ff00000041820 */
[-C--:B------:R-:W-:Y:S01]  /*8390*/  HMMA.16816.F32.BF16 R28, R12, R18.reuse, R28 ;  /* 0x000000120c1c723c */ /* 0x080fe2000004181c */
[----:B------:R-:W1:Y:S07]  /*83a0*/  LDSM.16.M88.4 R12, [R0+0x4000] ;  /* 0x00400000000c783b */ /* 0x000e6e0000000200 */
[----:B------:R-:W-:Y:S01]  /*83b0*/  HMMA.16816.F32.BF16 R180, R8, R18, R180 ;  /* 0x0000001208b4723c */ /* 0x000fe200000418b4 */
[----:B------:R2:W3:Y:S04]  /*83c0*/  LDSM.16.M88.4 R8, [R0+0x6000] ;  /* 0x006000000008783b */ /* 0x0004e80000000200 */
[----:B------:R-:W4:Y:S01]  /*83d0*/  LDSM.16.M88.4 R16, [R245+0x9800] ;  /* 0x00980000f510783b */ /* 0x000f220000000200 */
[----:B------:R-:W-:-:S04]  /*83e0*/  DEPBAR.LE SB0, 0x0 ;  /* 0x000080000000791a */ /* 0x000fc80000000000 */
[----:B--2---:R-:W-:Y:S01]  /*83f0*/  IMAD.U32 R0, RZ, RZ, UR23 ;  /* 0x00000017ff007e24 */ /* 0x004fe2000f8e00ff */
[-C--:B-1----:R-:W-:Y:S08]  /*8400*/  HMMA.16816.F32.BF16 R176, R12, R24.reuse, R176 ;  /* 0x000000180cb0723c */ /* 0x082ff000000418b0 */
[C---:B---3--:R-:W-:Y:S08]  /*8410*/  HMMA.16816.F32.BF16 R192, R8.reuse, R24, R192 ;  /* 0x0000001808c0723c */ /* 0x048ff000000418c0 */
[-C--:B------:R-:W-:Y:S08]  /*8420*/  HMMA.16816.F32.BF16 R188, R8, R26.reuse, R188 ;  /* 0x0000001a08bc723c */ /* 0x080ff000000418bc */
[C---:B------:R-:W-:Y:S08]  /*8430*/  HMMA.16816.F32.BF16 R172, R12.reuse, R26, R172 ;  /* 0x0000001a0cac723c */ /* 0x040ff000000418ac */
[C---:B----4-:R-:W-:Y:S08]  /*8440*/  HMMA.16816.F32.BF16 R24, R12.reuse, R16, R32 ;  /* 0x000000100c18723c */ /* 0x050ff00000041820 */
[----:B------:R-:W-:Y:S01]  /*8450*/  HMMA.16816.F32.BF16 R32, R12, R18, R28 ;  /* 0x000000120c20723c */ /* 0x000fe2000004181c */
[----:B------:R-:W-:-:S04]  /*8460*/  IMAD R29, R0, 0x20, R20 ;  /* 0x00000020001d7824 */ /* 0x000fc800078e0214 */
[C---:B------:R-:W-:Y:S02]  /*8470*/  VIADD R6, R29.reuse, 0xffffffc0 ;  /* 0xffffffc01d067836 */ /* 0x040fe40000000000 */
[C---:B------:R-:W-:Y:S01]  /*8480*/  VIADD R7, R29.reuse, 0xffffffc1 ;  /* 0xffffffc11d077836 */ /* 0x040fe20000000000 */
[C---:B------:R-:W-:Y:S01]  /*8490*/  HMMA.16816.F32.BF16 R184, R8.reuse, R16, R184 ;  /* 0x0000001008b8723c */ /* 0x040fe200000418b8 */
[----:B------:R-:W-:Y:S01]  /*84a0*/  VIADD R2, R29, 0xffffffd0 ;  /* 0xffffffd01d027836 */ /* 0x000fe20000000000 */
[----:B------:R-:W-:Y:S01]  /*84b0*/  BAR.SYNC.DEFER_BLOCKING 0x0 ;  /* 0x0000000000007b1d */ /* 0x000fe20000010000 */
[----:B------:R-:W-:Y:S01]  /*84c0*/  ISETP.GT.AND P0, PT, R221, R6, PT ;  /* 0x00000006dd00720c */ /* 0x000fe20003f04270 */
[----:B------:R-:W-:Y:S01]  /*84d0*/  VIADD R5, R29, 0xffffffd8 ;  /* 0xffffffd81d057836 */ /* 0x000fe20000000000 */
[-C--:B------:R-:W-:Y:S02]  /*84e0*/  ISETP.GE.AND P6, PT, R6, R222.reuse, PT ;  /* 0x000000de0600720c */ /* 0x080fe40003fc6270 */
[----:B------:R-:W-:Y:S01]  /*84f0*/  FSEL R0, R176, -INF , !P0 ;  /* 0xff800000b0007808 */ /* 0x000fe20004000000 */
[----:B------:R-:W-:Y:S01]  /*8500*/  HMMA.16816.F32.BF16 R180, R8, R18, R180 ;  /* 0x0000001208b4723c */ /* 0x000fe200000418b4 */
[----:B------:R-:W-:Y:S01]  /*8510*/  ISETP.GT.AND P0, PT, R221, R7, PT ;  /* 0x00000007dd00720c */ /* 0x000fe20003f04270 */
[C---:B------:R-:W-:Y:S01]  /*8520*/  VIADD R8, R29.reuse, 0xffffffc8 ;  /* 0xffffffc81d087836 */ /* 0x040fe20000000000 */
[----:B------:R-:W-:Y:S01]  /*8530*/  FSEL R12, R0, -INF , !P6 ;  /* 0xff800000000c7808 */ /* 0x000fe20007000000 */
[----:B------:R-:W-:Y:S01]  /*8540*/  VIADD R9, R29, 0xffffffc9 ;  /* 0xffffffc91d097836 */ /* 0x000fe20000000000 */
[----:B------:R-:W-:-:S02]  /*8550*/  ISETP.GE.AND P6, PT, R7, R222, PT ;  /* 0x000000de0700720c */ /* 0x000fc40003fc6270 */
[----:B------:R-:W-:Y:S02]  /*8560*/  FSEL R0, R177, -INF , !P0 ;  /* 0xff800000b1007808 */ /* 0x000fe40004000000 */
[C---:B------:R-:W-:Y:S02]  /*8570*/  ISETP.GT.AND P0, PT, R221.reuse, R8, PT ;  /* 0x00000008dd00720c */ /* 0x040fe40003f04270 */
[----:B------:R-:W-:Y:S02]  /*8580*/  FSEL R11, R0, -INF , !P6 ;  /* 0xff800000000b7808 */ /* 0x000fe40007000000 */
[----:B------:R-:W-:Y:S02]  /*8590*/  ISETP.GE.AND P6, PT, R8, R222, PT ;  /* 0x000000de0800720c */ /* 0x000fe40003fc6270 */
[----:B------:R-:W-:Y:S02]  /*85a0*/  FSEL R0, R172, -INF , !P0 ;  /* 0xff800000ac007808 */ /* 0x000fe40004000000 */
[----:B------:R-:W-:-:S02]  /*85b0*/  ISETP.GT.AND P0, PT, R221, R9, PT ;  /* 0x00000009dd00720c */ /* 0x000fc40003f04270 */
[----:B------:R-:W-:Y:S02]  /*85c0*/  FSEL R18, R0, -INF , !P6 ;  /* 0xff80000000127808 */ /* 0x000fe40007000000 */
[----:B------:R-:W-:Y:S02]  /*85d0*/  ISETP.GE.AND P6, PT, R9, R222, PT ;  /* 0x000000de0900720c */ /* 0x000fe40003fc6270 */
[----:B------:R-:W-:Y:S02]  /*85e0*/  FSEL R0, R173, -INF , !P0 ;  /* 0xff800000ad007808 */ /* 0x000fe40004000000 */
[----:B------:R-:W-:Y:S02]  /*85f0*/  ISETP.GT.AND P0, PT, R221, R2, PT ;  /* 0x00000002dd00720c */ /* 0x000fe40003f04270 */
[----:B------:R-:W-:Y:S01]  /*8600*/  FSEL R17, R0, -INF , !P6 ;  /* 0xff80000000117808 */ /* 0x000fe20007000000 */
[----:B------:R-:W-:Y:S01]  /*8610*/  VIADD R0, R29, 0xffffffd1 ;  /* 0xffffffd11d007836 */ /* 0x000fe20000000000 */
[----:B------:R-:W-:-:S02]  /*8620*/  ISETP.GE.AND P6, PT, R2, R222, PT ;  /* 0x000000de0200720c */ /* 0x000fc40003fc6270 */
[----:B------:R-:W-:Y:S02]  /*8630*/  FSEL R3, R24, -INF , !P0 ;  /* 0xff80000018037808 */ /* 0x000fe40004000000 */
[----:B------:R-:W-:Y:S02]  /*8640*/  ISETP.GT.AND P0, PT, R221, R0, PT ;  /* 0x00000000dd00720c */ /* 0x000fe40003f04270 */
[----:B------:R-:W-:Y:S02]  /*8650*/  FSEL R16, R3, -INF , !P6 ;  /* 0xff80000003107808 */ /* 0x000fe40007000000 */
[----:B------:R-:W-:Y:S02]  /*8660*/  ISETP.GE.AND P6, PT, R0, R222, PT ;  /* 0x000000de0000720c */ /* 0x000fe40003fc6270 */
[----:B------:R-:W-:Y:S02]  /*8670*/  FSEL R3, R25, -INF , !P0 ;  /* 0xff80000019037808 */ /* 0x000fe40004000000 */
[----:B------:R-:W-:-:S02]  /*8680*/  ISETP.GT.AND P0, PT, R221, R5, PT ;  /* 0x00000005dd00720c */ /* 0x000fc40003f04270 */
[----:B------:R-:W-:Y:S01]  /*8690*/  FSEL R15, R3, -INF , !P6 ;  /* 0xff800000030f7808 */ /* 0x000fe20007000000 */
[----:B------:R-:W-:Y:S01]  /*86a0*/  VIADD R3, R29, 0xffffffd9 ;  /* 0xffffffd91d037836 */ /* 0x000fe20000000000 */
[-C--:B------:R-:W-:Y:S02]  /*86b0*/  ISETP.GE.AND P6, PT, R5, R222.reuse, PT ;  /* 0x000000de0500720c */ /* 0x080fe40003fc6270 */
[----:B------:R-:W-:Y:S02]  /*86c0*/  FSEL R10, R32, -INF , !P0 ;  /* 0xff800000200a7808 */ /* 0x000fe40004000000 */
[----:B------:R-:W-:Y:S02]  /*86d0*/  ISETP.GT.AND P0, PT, R221, R3, PT ;  /* 0x00000003dd00720c */ /* 0x000fe40003f04270 */
[----:B------:R-:W-:Y:S02]  /*86e0*/  FSEL R14, R10, -INF , !P6 ;  /* 0xff8000000a0e7808 */ /* 0x000fe40007000000 */
[----:B------:R-:W-:-:S02]  /*86f0*/  ISETP.GE.AND P6, PT, R3, R222, PT ;  /* 0x000000de0300720c */ /* 0x000fc40003fc6270 */
[----:B------:R-:W-:Y:S02]  /*8700*/  FSEL R10, R33, -INF , !P0 ;  /* 0xff800000210a7808 */ /* 0x000fe40004000000 */
[----:B------:R-:W-:Y:S02]  /*8710*/  ISETP.GT.AND P0, PT, R22, R6, PT ;  /* 0x000000061600720c */ /* 0x000fe40003f04270 */
[----:B------:R-:W-:Y:S02]  /*8720*/  FSEL R13, R10, -INF , !P6 ;  /* 0xff8000000a0d7808 */ /* 0x000fe40007000000 */
[----:B------:R-:W-:Y:S02]  /*8730*/  ISETP.GT.AND P6, PT, R22, R7, PT ;  /* 0x000000071600720c */ /* 0x000fe40003fc4270 */
[----:B------:R-:W-:Y:S02]  /*8740*/  FSEL R10, R178, -INF , !P0 ;  /* 0xff800000b20a7808 */ /* 0x000fe40004000000 */
        /* <DEDUP_REMOVED lines=12> */
[----:B------:R-:W-:-:S02]  /*8810*/  ISETP.GE.AND P0, PT, R6, R223, PT ;  /* 0x000000df0600720c */ /* 0x000fc40003f06270 */
[----:B------:R-:W-:Y:S02]  /*8820*/  FSEL R35, R35, -INF , !P6 ;  /* 0xff80000023237808 */ /* 0x000fe40007000000 */
[-C--:B------:R-:W-:Y:S02]  /*8830*/  ISETP.GE.AND P6, PT, R7, R223.reuse, PT ;  /* 0x000000df0700720c */ /* 0x080fe40003fc6270 */
[----:B------:R-:W-:Y:S02]  /*8840*/  FSEL R20, R10, -INF , !P0 ;  /* 0xff8000000a147808 */ /* 0x000fe40004000000 */
[-C--:B------:R-:W-:Y:S02]  /*8850*/  ISETP.GE.AND P0, PT, R8, R223.reuse, PT ;  /* 0x000000df0800720c */ /* 0x080fe40003f06270 */
        /* <DEDUP_REMOVED lines=9> */
[----:B------:R-:W-:Y:S02]  /*88f0*/  ISETP.GE.AND P6, PT, R3, R223, PT ;  /* 0x000000df0300720c */ /* 0x000fe40003fc6270 */
        /* <DEDUP_REMOVED lines=32> */
[----:B------:R-:W-:Y:S02]  /*8b00*/  FMNMX3.FTZ R10, R133, R12, R11, !PT ;  /* 0x0000000c850a7276 */ /* 0x000fe4000781000b */
[----:B------:R-:W-:-:S02]  /*8b10*/  FSEL R138, R34, -INF , !P0 ;  /* 0xff800000228a7808 */ /* 0x000fc40004000000 */
[----:B------:R-:W-:Y:S02]  /*8b20*/  ISETP.GE.AND P0, PT, R8, R197, PT ;  /* 0x000000c50800720c */ /* 0x000fe40003f06270 */
[----:B------:R-:W-:Y:S02]  /*8b30*/  FSEL R139, R190, -INF , !P6 ;  /* 0xff800000be8b7808 */ /* 0x000fe40007000000 */
[----:B------:R-:W-:Y:S02]  /*8b40*/  FMNMX3.FTZ R10, R10, R18, R17, !PT ;  /* 0x000000120a0a7276 */ /* 0x000fe40007810011 */
[----:B------:R-:W-:Y:S02]  /*8b50*/  ISETP.GE.AND P6, PT, R9, R196, PT ;  /* 0x000000c40900720c */ /* 0x000fe40003fc6270 */
[----:B------:R-:W-:Y:S02]  /*8b60*/  FSEL R139, R139, -INF , !P0 ;  /* 0xff8000008b8b7808 */ /* 0x000fe40004000000 */
[----:B------:R-:W-:-:S02]  /*8b70*/  ISETP.GT.AND P0, PT, R23, R9, PT ;  /* 0x000000091700720c */ /* 0x000fc40003f04270 */
[----:B------:R-:W-:Y:S02]  /*8b80*/  FMNMX3.FTZ R10, R10, R16, R15, !PT ;  /* 0x000000100a0a7276 */ /* 0x000fe4000781000f */
[----:B------:R-:W-:Y:S02]  /*8b90*/  FSEL R35, R35, -INF , !P6 ;  /* 0xff80000023237808 */ /* 0x000fe40007000000 */
        /* <DEDUP_REMOVED lines=8> */
[----:B------:R-:W-:Y:S02]  /*8c20*/  USHF.L.U32 UR5, UR38, 0x5, URZ ;  /* 0x0000000526057899 */ /* 0x000fe400080006ff */
[----:B------:R-:W-:Y:S02]  /*8c30*/  UIMAD UR6, UR6, UR11, UR39 ;  /* 0x0000000b060672a4 */ /* 0x000fe4000f8e0227 */
[----:B------:R-:W-:Y:S02]  /*8c40*/  ULEA UR7, UP0, UR10, UR5, 0x4 ;  /* 0x000000050a077291 */ /* 0x000fe4000f8020ff */
[----:B------:R-:W-:Y:S01]  /*8c50*/  USHF.L.U64.HI UR6, UR38, 0x5, UR6 ;  /* 0x0000000526067899 */ /* 0x000fe20008010206 */
[----:B------:R-:W-:Y:S02]  /*8c60*/  IMAD.U32 R6, RZ, RZ, UR5 ;  /* 0x00000005ff067e24 */ /* 0x000fe4000f8e00ff */
[----:B------:R-:W-:Y:S02]  /*8c70*/  IMAD.U32 R8, RZ, RZ, UR5 ;  /* 0x00000005ff087e24 */ /* 0x000fe4000f8e00ff */
[----:B------:R-:W-:-:S02]  /*8c80*/  IMAD.U32 R24, RZ, RZ, UR7 ;  /* 0x00000007ff187e24 */ /* 0x000fc4000f8e00ff */
[----:B------:R-:W-:Y:S01]  /*8c90*/  IMAD.U32 R7, RZ, RZ, UR6 ;  /* 0x00000006ff077e24 */ /* 0x000fe2000f8e00ff */
[----:B--2---:R-:W-:-:S04]  /*8ca0*/  @!P3 LEA R6, P0, R6, R225, 0x1 ;  /* 0x000000e10606b211 */ /* 0x004fc800078008ff */
[C---:B---3--:R-:W-:Y:S02]  /*8cb0*/  @!P3 LEA.HI.X R7, R8.reuse, R229, R7, 0x1, P0 ;  /* 0x000000e50807b211 */ /* 0x048fe400000f0c07 */
[----:B------:R-:W-:-:S03]  /*8cc0*/  @!P1 LEA R8, P0, R8, R225, 0x1 ;  /* 0x000000e108089211 */ /* 0x000fc600078008ff */
[----:B------:R-:W-:Y:S01]  /*8cd0*/  @!PT LDS RZ, [RZ] ;  /* 0x00000000fffff984 */ /* 0x000fe20000000800 */
[----:B------:R-:W-:Y:S01]  /*8ce0*/  @!PT LDS RZ, [RZ] ;  /* 0x00000000fffff984 */ /* 0x000fe20000000800 */
[----:B------:R-:W-:Y:S01]  /*8cf0*/  @!PT LDS RZ, [RZ] ;  /* 0x00000000fffff984 */ /* 0x000fe20000000800 */
[----:B------:R1:W-:Y:S04]  /*8d00*/  @!P3 LDGSTS.E.BYPASS.LTC128B.128 [R209+0x8000], desc[UR28][R6.64] ;  /* 0x0800000006d1bfae */ /* 0x0003e8000b981a1c */
[----:B------:R2:W-:Y:S01]  /*8d10*/  @P3 STS.128 [R209+0x8000], RZ ;  /* 0x008000ffd1003388 */ /* 0x0005e20000000c00 */
[----:B-1----:R-:W-:Y:S01]  /*8d20*/  IMAD.U32 R7, RZ, RZ, UR5 ;  /* 0x00000005ff077e24 */ /* 0x002fe2000f8e00ff */
[----:B------:R-:W-:Y:S01]  /*8d30*/  MOV R6, UR6 ;  /* 0x0000000600067c02 */ /* 0x000fe20008000f00 */
[----:B------:R-:W-:-:S03]  /*8d40*/  ULEA.HI.X UR6, UR10, UR6, UR11, 0x4, UP0 ;  /* 0x000000060a067291 */ /* 0x000fc600080f240b */
[----:B------:R-:W-:Y:S01]  /*8d50*/  @!P1 LEA.HI.X R9, R7, R229, R6, 0x1, P0 ;  /* 0x000000e507099211 */ /* 0x000fe200000f0c06 */
[----:B------:R-:W-:Y:S02]  /*8d60*/  IMAD.U32 R6, RZ, RZ, UR7 ;  /* 0x00000007ff067e24 */ /* 0x000fe4000f8e00ff */
[----:B------:R-:W-:Y:S02]  /*8d70*/  MOV R7, UR6 ;  /* 0x0000000600077c02 */ /* 0x000fe40008000f00 */
[----:B------:R-:W-:Y:S01]  /*8d80*/  @!PT LDS RZ, [RZ] ;  /* 0x00000000fffff984 */ /* 0x000fe20000000800 */
[----:B------:R-:W-:Y:S01]  /*8d90*/  @!PT LDS RZ, [RZ] ;  /* 0x00000000fffff984 */ /* 0x000fe20000000800 */
[----:B------:R-:W-:Y:S01]  /*8da0*/  @!PT LDS RZ, [RZ] ;  /* 0x00000000fffff984 */ /* 0x000fe20000000800 */
[----:B------:R2:W-:Y:S01]  /*8db0*/  @!P1 LDGSTS.E.BYPASS.LTC128B.128 [R209+0x9000], desc[UR28][R8.64+0x80] ;  /* 0x0900008008d19fae */ /* 0x0005e2000b981a1c */
[----:B------:R-:W-:-:S03]  /*8dc0*/  LEA R6, P0, R6, R225, 0x1 ;  /* 0x000000e106067211 */ /* 0x000fc600078008ff */
[----:B------:R2:W-:Y:S01]  /*8dd0*/  @P1 STS.128 [R209+0x9000], RZ ;  /* 0x009000ffd1001388 */ /* 0x0005e20000000c00 */
        /* <DEDUP_REMOVED lines=12> */
.L_x_2539:
[----:B------:R-:W3:Y:S04]  /*8ea0*/  LDL.64 R178, [R1+0xa8] ;  /* 0x0000a80001b27983 */ /* 0x000ee80000100a00 */
[----:B------:R-:W4:Y:S04]  /*8eb0*/  LDL.64 R198, [R1+0x78] ;  /* 0x0000780001c67983 */ /* 0x000f280000100a00 */
[----:B------:R-:W5:Y:S04]  /*8ec0*/  LDL.64 R214, [R1+0x88] ;  /* 0x0000880001d67983 */ /* 0x000f680000100a00 */
[----:B------:R-:W5:Y:S04]  /*8ed0*/  LDL.64 R180, [R1+0x80] ;  /* 0x0000800001b47983 */ /* 0x000f680000100a00 */
[----:B--2---:R-:W1:Y:S01]  /*8ee0*/  SHFL.BFLY PT, R7, R10, 0x2, 0x1f ;  /* 0x0c401f000a077f89 */ /* 0x004e6200000e0000 */
[----:B------:R-:W-:Y:S01]  /*8ef0*/  ISETP.GE.AND P0, PT, R2, R196, PT ;  /* 0x000000c40200720c */ /* 0x000fe20003f06270 */
[----:B------:R-:W2:Y:S01]  /*8f00*/  LDCU UR7, c[0x0][0x448] ;  /* 0x00008900ff0777ac */ /* 0x000ea20008000800 */
[----:B------:R-:W-:-:S02]  /*8f10*/  FSEL R174, R174, -INF , !P6 ;  /* 0xff800000aeae7808 */ /* 0x000fc40007000000 */
[----:B------:R-:W-:Y:S02]  /*8f20*/  FSEL R173, R173, -INF , !P0 ;  /* 0xff800000adad7808 */ /* 0x000fe40004000000 */
[----:B------:R-:W-:Y:S02]  /*8f30*/  ISETP.GT.AND P6, PT, R23, R2, PT ;  /* 0x000000021700720c */ /* 0x000fe40003fc4270 */
[----:B------:R-:W-:Y:S02]  /*8f40*/  ISETP.GE.AND P0, PT, R2, R197, PT ;  /* 0x000000c50200720c */ /* 0x000fe40003f06270 */
[----:B------:R-:W-:-:S04]  /*8f50*/  FMNMX3.FTZ R2, R132, R20, R19, !PT ;  /* 0x0000001484027276 */ /* 0x000fc80007810013 */
[----:B------:R-:W-:Y:S02]  /*8f60*/  FMNMX3.FTZ R2, R2, R31, R30, !PT ;  /* 0x0000001f02027276 */ /* 0x000fe4000781001e */
[----:B------:R-:W-:Y:S02]  /*8f70*/  FSEL R6, R186, -INF , !P6 ;  /* 0xff800000ba067808 */ /* 0x000fe40007000000 */
[----:B------:R-:W-:Y:S02]  /*8f80*/  FMNMX3.FTZ R2, R2, R28, R27, !PT ;  /* 0x0000001c02027276 */ /* 0x000fe4000781001b */
[----:B------:R-:W-:Y:S02]  /*8f90*/  ISETP.GE.AND P6, PT, R0, R196, PT ;  /* 0x000000c40000720c */ /* 0x000fe40003fc6270 */
[----:B------:R-:W-:Y:S02]  /*8fa0*/  FSEL R213, R6, -INF , !P0 ;  /* 0xff80000006d57808 */ /* 0x000fe40004000000 */
[----:B------:R-:W-:-:S02]  /*8fb0*/  FMNMX3.FTZ R2, R2, R26, R25, !PT ;  /* 0x0000001a02027276 */ /* 0x000fc40007810019 */
[----:B------:R-:W-:Y:S02]  /*8fc0*/  FSEL R172, R172, -INF , !P6 ;  /* 0xff800000acac7808 */ /* 0x000fe40007000000 */
[----:B------:R-:W-:Y:S02]  /*8fd0*/  ISETP.GT.AND P0, PT, R23, R0, PT ;  /* 0x000000001700720c */ /* 0x000fe40003f04270 */
[----:B------:R-:W-:Y:S02]  /*8fe0*/  ISETP.GE.AND P6, PT, R0, R197, PT ;  /* 0x000000c50000720c */ /* 0x000fe40003fc6270 */
[----:B-1----:R-:W-:Y:S02]  /*8ff0*/  FMNMX.FTZ R0, R10, R7, !PT ;  /* 0x000000070a007209 */ /* 0x002fe40007810000 */
[----:B------:R-:W1:Y:S04]  /*9000*/  SHFL.BFLY PT, R7, R2, 0x2, 0x1f ;  /* 0x0c401f0002077f89 */ /* 0x000e6800000e0000 */
[----:B------:R-:W2:Y:S01]  /*9010*/  SHFL.BFLY PT, R8, R0, 0x1, 0x1f ;  /* 0x0c201f0000087f89 */ /* 0x000ea200000e0000 */
[----:B------:R-:W-:-:S02]  /*9020*/  FSEL R6, R187, -INF , !P0 ;  /* 0xff800000bb067808 */ /* 0x000fc40004000000 */
[C---:B------:R-:W-:Y:S02]  /*9030*/  ISETP.GT.AND P0, PT, R23.reuse, R5, PT ;  /* 0x000000051700720c */ /* 0x040fe40003f04270 */
[----:B------:R-:W-:Y:S01]  /*9040*/  FSEL R210, R6, -INF , !P6 ;  /* 0xff80000006d27808 */ /* 0x000fe20007000000 */
[----:B------:R-:W3:Y:S01]  /*9050*/  S2R R216, SR_CTAID.X ;  /* 0x0000000000d87919 */ /* 0x000ee20000002500 */
[----:B------:R-:W-:Y:S02]  /*9060*/  ISETP.GT.AND P6, PT, R23, R3, PT ;  /* 0x000000031700720c */ /* 0x000fe40003fc4270 */
[----:B------:R-:W-:Y:S02]  /*9070*/  FSEL R6, R182, -INF , !P0 ;  /* 0xff800000b6067808 */ /* 0x000fe40004000000 */
[----:B------:R-:W-:Y:S02]  /*9080*/  FSEL R9, R183, -INF , !P6 ;  /* 0xff800000b7097808 */ /* 0x000fe40007000000 */
[----:B------:R-:W-:-:S02]  /*9090*/  ISETP.GE.AND P0, PT, R5, R196, PT ;  /* 0x000000c40500720c */ /* 0x000fc40003f06270 */
[-C--:B------:R-:W-:Y:S02]  /*90a0*/  ISETP.GE.AND P6, PT, R5, R197.reuse, PT ;  /* 0x000000c50500720c */ /* 0x080fe40003fc6270 */
[----:B------:R-:W-:Y:S02]  /*90b0*/  FSEL R34, R175, -INF , !P0 ;  /* 0xff800000af227808 */ /* 0x000fe40004000000 */
[----:B------:R-:W-:Y:S02]  /*90c0*/  FSEL R202, R6, -INF , !P6 ;  /* 0xff80000006ca7808 */ /* 0x000fe40007000000 */
[C---:B------:R-:W-:Y:S02]  /*90d0*/  ISETP.GE.AND P0, PT, R3.reuse, R196, PT ;  /* 0x000000c40300720c */ /* 0x040fe40003f06270 */
[----:B------:R-:W-:Y:S02]  /*90e0*/  ISETP.GE.AND P6, PT, R3, R197, PT ;  /* 0x000000c50300720c */ /* 0x000fe40003fc6270 */
[----:B------:R-:W-:-:S02]  /*90f0*/  FMNMX3.FTZ R3, R134, R33, R32, !PT ;  /* 0x0000002186037276 */ /* 0x000fc40007810020 */
[----:B-1----:R-:W-:Y:S02]  /*9100*/  FMNMX.FTZ R2, R2, R7, !PT ;  /* 0x0000000702027209 */ /* 0x002fe40007810000 */
[----:B------:R-:W-:Y:S02]  /*9110*/  FMNMX3.FTZ R5, R135, R22, R21, !PT ;  /* 0x0000001687057276 */ /* 0x000fe40007810015 */
[----:B--2---:R-:W-:Y:S02]  /*9120*/  FMNMX.FTZ R207, R0, R8, !PT ;  /* 0x0000000800cf7209 */ /* 0x004fe40007810000 */
[----:B------:R-:W-:Y:S01]  /*9130*/  FMNMX3.FTZ R0, R3, R139, R174, !PT ;  /* 0x0000008b03007276 */ /* 0x000fe200078100ae */
[----:B------:R-:W1:Y:S01]  /*9140*/  SHFL.BFLY PT, R8, R2, 0x1, 0x1f ;  /* 0x0c201f0002087f89 */ /* 0x000e6200000e0000 */
[----:B------:R-:W-:Y:S02]  /*9150*/  FMNMX3.FTZ R5, R5, R138, R35, !PT ;  /* 0x0000008a05057276 */ /* 0x000fe40007810023 */
[----:B------:R-:W-:Y:S01]  /*9160*/  FMNMX3.FTZ R10, R0, R213, R210, !PT ;  /* 0x000000d5000a7276 */ /* 0x000fe200078100d2 */
[----:B------:R-:W-:Y:S01]  /*9170*/  FMUL.FTZ R0, R207, UR36 ;  /* 0x00000024cf007c20 */ /* 0x000fe20008410000 */
[----:B------:R-:W-:Y:S01]  /*9180*/  FSEL R201, R9, -INF , !P6 ;  /* 0xff80000009c97808 */ /* 0x000fe20007000000 */
[----:B------:R-:W-:Y:S01]  /*9190*/  IMAD.U32 R3, RZ, RZ, UR35 ;  /* 0x00000023ff037e24 */ /* 0x000fe2000f8e00ff */
[----:B------:R-:W-:-:S02]  /*91a0*/  FSETP.NEU.FTZ.AND P6, PT, R207, -INF , PT ;  /* 0xff800000cf00780b */ /* 0x000fc40003fdd000 */
[----:B------:R-:W-:Y:S02]  /*91b0*/  FSEL R24, R176, -INF , !P0 ;  /* 0xff800000b0187808 */ /* 0x000fe40004000000 */
[----:B------:R-:W-:Y:S02]  /*91c0*/  FMNMX3.FTZ R5, R5, R173, R172, !PT ;  /* 0x000000ad05057276 */ /* 0x000fe400078100ac */
[----:B------:R-:W-:Y:S02]  /*91d0*/  FSEL R0, R0, RZ, P6 ;  /* 0x000000ff00007208 */ /* 0x000fe40003000000 */
[----:B------:R-:W-:Y:S02]  /*91e0*/  FMNMX3.FTZ R5, R5, R34, R24, !PT ;  /* 0x0000002205057276 */ /* 0x000fe40007810018 */
[----:B------:R-:W-:Y:S01]  /*91f0*/  FMNMX3.FTZ R10, R10, R202, R201, !PT ;  /* 0x000000ca0a0a7276 */ /* 0x000fe200078100c9 */
[--C-:B------:R-:W-:Y:S01]  /*9200*/  FFMA.FTZ R176, R11, UR36, -R0.reuse ;  /* 0x000000240bb07c23 */ /* 0x100fe20008010800 */
[--C-:B------:R-:W-:Y:S01]  /*9210*/  FFMA.FTZ R177, R17, UR36, -R0.reuse ;  /* 0x0000002411b17c23 */ /* 0x100fe20008010800 */
[----:B------:R-:W2:Y:S04]  /*9220*/  SHFL.BFLY PT, R11, R5, 0x2, 0x1f ;  /* 0x0c401f00050b7f89 */ /* 0x000ea800000e0000 */
[----:B------:R-:W2:Y:S01]  /*9230*/  SHFL.BFLY PT, R17, R10, 0x2, 0x1f ;  /* 0x0c401f000a117f89 */ /* 0x000ea200000e0000 */
[----:B-1----:R-:W-:Y:S01]  /*9240*/  FMNMX.FTZ R206, R2, R8, !PT ;  /* 0x0000000802ce7209 */ /* 0x002fe20007810000 */
[--C-:B------:R-:W-:Y:S01]  /*9250*/  FFMA.FTZ R175, R12, UR36, -R0.reuse ;  /* 0x000000240caf7c23 */ /* 0x100fe20008010800 */
[--C-:B------:R-:W-:Y:S01]  /*9260*/  FFMA.FTZ R185, R16, UR36, -R0.reuse ;  /* 0x0000002410b97c23 */ /* 0x100fe20008010800 */
[--C-:B------:R-:W-:Y:S01]  /*9270*/  FFMA.FTZ R187, R15, UR36, -R0.reuse ;  /* 0x000000240fbb7c23 */ /* 0x100fe20008010800 */
[--C-:B------:R-:W-:Y:S01]  /*9280*/  FFMA.FTZ R191, R14, UR36, -R0.reuse ;  /* 0x000000240ebf7c23 */ /* 0x100fe20008010800 */
[----:B------:R-:W-:Y:S01]  /*9290*/  FFMA.FTZ R190, R13, UR36, -R0 ;  /* 0x000000240dbe7c23 */ /* 0x000fe20008010800 */
[----:B------:R-:W-:Y:S01]  /*92a0*/  FSETP.NEU.FTZ.AND P0, PT, R206, -INF , PT ;  /* 0xff800000ce00780b */ /* 0x000fe20003f1d000 */
[----:B------:R-:W-:Y:S08]  /*92b0*/  MUFU.EX2 R175, R175 ;  /* 0x000000af00af7308 */ /* 0x000ff00000000800 */
[----:B------:R-:W1:Y:S08]  /*92c0*/  MUFU.EX2 R251, R176 ;  /* 0x000000b000fb7308 */ /* 0x000e700000000800 */
[----:B------:R-:W-:Y:S01]  /*92d0*/  MUFU.EX2 R225, R177 ;  /* 0x000000b100e17308 */ /* 0x000fe20000000800 */
[----:B---3--:R-:W-:-:S02]  /*92e0*/  LOP3.LUT R3, R3, UR27, R179, 0x96, !PT ;  /* 0x0000001b03037c12 */ /* 0x008fc4000f8e96b3 */
[----:B------:R-:W-:-:S05]  /*92f0*/  SHF.R.U32.HI R179, RZ, 0x5, R205 ;  /* 0x00000005ffb37819 */ /* 0x000fca00000116cd */
[----:B------:R-:W-:Y:S02]  /*9300*/  IMAD R216, R216, 0x8, R179 ;  /* 0x00000008d8d87824 */ /* 0x000fe400078e02b3 */
[----:B------:R-:W-:-:S04]  /*9310*/  IMAD.WIDE.U32 R6, R3, -0x326172a9, RZ ;  /* 0xcd9e8d5703067825 */ /* 0x000fc800078e00ff */
[----:B------:R-:W-:Y:S01]  /*9320*/  IMAD.WIDE.U32 R216, R216, -0x326172a9, RZ ;  /* 0xcd9e8d57d8d87825 */ /* 0x000fe200078e00ff */
[----:B----4-:R-:W-:Y:S02]  /*9330*/  LOP3.LUT R8, R6, UR32, R199, 0x96, !PT ;  /* 0x0000002006087c12 */ /* 0x010fe4000f8e96c7 */
[----:B------:R-:W-:-:S03]  /*9340*/  LOP3.LUT R2, R216, UR33, R7, 0x96, !PT ;  /* 0x00000021d8027c12 */ /* 0x000fc6000f8e9607 */
[----:B------:R-:W-:-:S04]  /*9350*/  IMAD.WIDE.U32 R8, R8, -0x2daee0ad, RZ ;  /* 0xd2511f5308087825 */ /* 0x000fc800078e00ff */
[----:B------:R-:W-:-:S04]  /*9360*/  IMAD.WIDE.U32 R2, R2, -0x2daee0ad, RZ ;  /* 0xd2511f5302027825 */ /* 0x000fc800078e00ff */
[----:B------:R-:W-:Y:S01]  /*9370*/  FFMA.FTZ R178, R18, UR36, -R0 ;  /* 0x0000002412b27c23 */ /* 0x000fe20008010800 */
[----:B-----5:R-:W-:Y:S02]  /*9380*/  LOP3.LUT R0, R214, UR31, R3, 0x96, !PT ;  /* 0x0000001fd6007c12 */ /* 0x020fe4000f8e9603 */
[----:B------:R-:W-:Y:S02]  /*9390*/  LOP3.LUT R2, R2, UR25, R9, 0x96, !PT ;  /* 0x0000001902027c12 */ /* 0x000fe4000f8e9609 */
[----:B--2---:R-:W-:Y:S01]  /*93a0*/  FMNMX.FTZ R9, R5, R11, !PT ;  /* 0x0000000b05097209 */ /* 0x004fe20007810000 */
[----:B------:R-:W-:Y:S01]  /*93b0*/  IMAD.WIDE.U32 R14, R0, -0x326172a9, RZ ;  /* 0xcd9e8d57000e7825 */ /* 0x000fe200078e00ff */
[----:B------:R-:W-:-:S03]  /*93c0*/  FMNMX.FTZ R5, R10, R17, !PT ;  /* 0x000000110a057209 */ /* 0x000fc60007810000 */
[----:B------:R-:W-:Y:S02]  /*93d0*/  IMAD.WIDE.U32 R2, R2, -0x326172a9, RZ ;  /* 0xcd9e8d5702027825 */ /* 0x000fe400078e00ff */
[----:B------:R-:W2:Y:S03]  /*93e0*/  SHFL.BFLY PT, R11, R5, 0x1, 0x1f ;  /* 0x0c201f00050b7f89 */ /* 0x000ea600000e0000 */
[----:B------:R-:W-:Y:S02]  /*93f0*/  LOP3.LUT R3, R14, UR24, R3, 0x96, !PT ;  /* 0x000000180e037c12 */ /* 0x000fe4000f8e9603 */
[----:B------:R-:W3:Y:S01]  /*9400*/  SHFL.BFLY PT, R14, R9, 0x1, 0x1f ;  /* 0x0c201f00090e7f89 */ /* 0x000ee200000e0000 */
[----:B------:R-:W-:Y:S01]  /*9410*/  LOP3.LUT R10, R198, UR30, R15, 0x96, !PT ;  /* 0x0000001ec60a7c12 */ /* 0x000fe2000f8e960f */
[----:B------:R-:W-:Y:S02]  /*9420*/  IMAD.MOV.U32 R216, RZ, RZ, R180 ;  /* 0x000000ffffd87224 */ /* 0x000fe400078e00b4 */
[----:B------:R-:W-:-:S02]  /*9430*/  IMAD.MOV.U32 R217, RZ, RZ, R181 ;  /* 0x000000ffffd97224 */ /* 0x000fc400078e00b5 */
[----:B------:R-:W-:-:S04]  /*9440*/  IMAD.WIDE.U32 R180, R10, -0x2daee0ad, RZ ;  /* 0xd2511f530ab47825 */ /* 0x000fc800078e00ff */
[----:B------:R-:W-:Y:S01]  /*9450*/  IMAD.WIDE.U32 R198, R3, -0x2daee0ad, RZ ;  /* 0xd2511f5303c67825 */ /* 0x000fe200078e00ff */
[----:B------:R-:W-:-:S03]  /*9460*/  LOP3.LUT R16, R8, UR22, R181, 0x96, !PT ;  /* 0x0000001608107c12 */ /* 0x000fc6000f8e96b5 */
[----:B------:R-:W-:Y:S01]  /*9470*/  FMUL.FTZ R0, R206, UR36 ;  /* 0x00000024ce007c20 */ /* 0x000fe20008410000 */
[----:B------:R-:W-:Y:S01]  /*9480*/  LOP3.LUT R3, R180, UR16, R199, 0x96, !PT ;  /* 0x00000010b4037c12 */ /* 0x000fe2000f8e96c7 */
[----:B------:R-:W-:-:S03]  /*9490*/  IMAD.WIDE.U32 R16, R16, -0x326172a9, RZ ;  /* 0xcd9e8d5710107825 */ /* 0x000fc600078e00ff */
[----:B------:R-:W-:Y:S01]  /*94a0*/  FSEL R0, R0, RZ, P0 ;  /* 0x000000ff00007208 */ /* 0x000fe20000000000 */
[----:B------:R-:W-:Y:S01]  /*94b0*/  IMAD.WIDE.U32 R180, R3, -0x326172a9, RZ ;  /* 0xcd9e8d5703b47825 */ /* 0x000fe200078e00ff */
[----:B--2---:R-:W-:-:S03]  /*94c0*/  FMNMX.FTZ R220, R5, R11, !PT ;  /* 0x0000000b05dc7209 */ /* 0x004fc60007810000 */
[--C-:B------:R-:W-:Y:S01]  /*94d0*/  FFMA.FTZ R8, R20, UR36, -R0.reuse ;  /* 0x0000002414087c23 */ /* 0x100fe20008010800 */
[----:B---3--:R-:W-:Y:S01]  /*94e0*/  FMNMX.FTZ R208, R9, R14, !PT ;  /* 0x0000000e09d07209 */ /* 0x008fe20007810000 */
[--C-:B------:R-:W-:Y:S01]  /*94f0*/  FFMA.FTZ R19, R19, UR36, -R0.reuse ;  /* 0x0000002413137c23 */ /* 0x100fe20008010800 */
[----:B------:R-:W-:Y:S01]  /*9500*/  LOP3.LUT R16, R16, UR15, R181, 0x96, !PT ;  /* 0x0000000f10107c12 */ /* 0x000fe2000f8e96b5 */
[--C-:B------:R-:W-:Y:S01]  /*9510*/  FFMA.FTZ R182, R31, UR36, -R0.reuse ;  /* 0x000000241fb67c23 */ /* 0x100fe20008010800 */
[--C-:B------:R-:W-:Y:S01]  /*9520*/  FFMA.FTZ R179, R30, UR36, -R0.reuse ;  /* 0x000000241eb37c23 */ /* 0x100fe20008010800 */
[--C-:B------:R-:W-:Y:S01]  /*9530*/  FFMA.FTZ R183, R28, UR36, -R0.reuse ;  /* 0x000000241cb77c23 */ /* 0x100fe20008010800 */
[--C-:B------:R-:W-:Y:S01]  /*9540*/  FFMA.FTZ R184, R27, UR36, -R0.reuse ;  /* 0x000000241bb87c23 */ /* 0x100fe20008010800 */
[--C-:B------:R-:W-:Y:S01]  /*9550*/  FFMA.FTZ R186, R26, UR36, -R0.reuse ;  /* 0x000000241aba7c23 */ /* 0x100fe20008010800 */
[----:B------:R-:W-:Y:S01]  /*9560*/  FFMA.FTZ R188, R25, UR36, -R0 ;  /* 0x0000002419bc7c23 */ /* 0x000fe20008010800 */
[----:B------:R-:W-:Y:S01]  /*9570*/  FSEL R5, R206, RZ, P0 ;  /* 0x000000ffce057208 */ /* 0x000fe20000000000 */
[----:B------:R-:W-:Y:S01]  /*9580*/  FMUL.FTZ R0, R220, UR36 ;  /* 0x00000024dc007c20 */ /* 0x000fe20008410000 */
[----:B------:R-:W-:Y:S01]  /*9590*/  LOP3.LUT R15, R2, UR17, R17, 0x96, !PT ;  /* 0x00000011020f7c12 */ /* 0x000fe2000f8e9611 */
[----:B------:R-:W-:Y:S01]  /*95a0*/  FMUL.FTZ R2, R208, UR36 ;  /* 0x00000024d0027c20 */ /* 0x000fe20008410000 */
[----:B------:R-:W-:-:S02]  /*95b0*/  FSETP.NEU.FTZ.AND P0, PT, R220, -INF , PT ;  /* 0xff800000dc00780b */ /* 0x000fc40003f1d000 */
[----:B------:R-:W-:Y:S02]  /*95c0*/  FSEL R10, R207, RZ, P6 ;  /* 0x000000ffcf0a7208 */ /* 0x000fe40003000000 */
[----:B------:R-:W-:Y:S02]  /*95d0*/  LOP3.LUT R3, R16, 0xff, RZ, 0xc0, !PT ;  /* 0x000000ff10037812 */ /* 0x000fe400078ec0ff */
[----:B------:R-:W-:Y:S02]  /*95e0*/  FSETP.NEU.FTZ.AND P6, PT, R208, -INF , PT ;  /* 0xff800000d000780b */ /* 0x000fe40003fdd000 */
[----:B------:R-:W-:Y:S02]  /*95f0*/  FSEL R14, R220, RZ, P0 ;  /* 0x000000ffdc0e7208 */ /* 0x000fe40000000000 */
[----:B------:R-:W-:Y:S02]  /*9600*/  FSEL R0, R0, RZ, P0 ;  /* 0x000000ff00007208 */ /* 0x000fe40000000000 */
[----:B------:R-:W-:-:S02]  /*9610*/  ISETP.LE.U32.AND P0, PT, R3, UR12, PT ;  /* 0x0000000c03007c0c */ /* 0x000fc4000bf03070 */
[----:B------:R-:W-:Y:S02]  /*9620*/  FSEL R2, R2, RZ, P6 ;  /* 0x000000ff02027208 */ /* 0x000fe40003000000 */
[----:B-1----:R-:W-:-:S03]  /*9630*/  F2FP.BF16.F32.PACK_AB R28, R251, R175 ;  /* 0x000000affb1c723e */ /* 0x002fc600000010ff */
        /* <DEDUP_REMOVED lines=8> */
[----:B------:R-:W-:Y:S01]  /*96c0*/  LOP3.LUT R2, R16, 0xffff, RZ, 0xc0, !PT ;  /* 0x0000ffff10027812 */ /* 0x000fe200078ec0ff */
[----:B------:R-:W-:Y:S01]  /*96d0*/  @!P0 HFMA2.BF16_V2 R31, -RZ.H0_H0, RZ.H0_H0, -R28.H0_H0 ;  /* 0x200000ffff1f8231 */ /* 0x000fe2000034091c */
[----:B------:R-:W-:-:S02]  /*96e0*/  PRMT R27, R28, 0x7632, R27 ;  /* 0x000076321c1b7816 */ /* 0x000fc4000000001b */
[----:B------:R-:W-:Y:S02]  /*96f0*/  SHF.R.U32.HI R2, RZ, 0x8, R2 ;  /* 0x00000008ff027819 */ /* 0x000fe40000011602 */
[----:B------:R-:W-:Y:S02]  /*9700*/  PRMT R250, R28, 0x5410, R27 ;  /* 0x000054101cfa7816 */ /* 0x000fe4000000001b */
[----:B------:R-:W-:Y:S02]  /*9710*/  LOP3.LUT R2, R2, 0xffff, RZ, 0xc0, !PT ;  /* 0x0000ffff02027812 */ /* 0x000fe400078ec0ff */
[----:B------:R-:W-:Y:S02]  /*9720*/  @!P0 PRMT R28, R31, 0x5410, RZ ;  /* 0x000054101f1c8816 */ /* 0x000fe400000000ff */
[----:B------:R-:W-:Y:S01]  /*9730*/  ISETP.LE.U32.AND P0, PT, R2, UR12, PT ;  /* 0x0000000c02007c0c */ /* 0x000fe2000bf03070 */
[----:B------:R-:W-:Y:S01]  /*9740*/  MUFU.EX2 R11, R8 ;  /* 0x00000008000b7308 */ /* 0x000fe20000000800 */
[----:B------:R-:W-:-:S07]  /*9750*/  PRMT R2, R16, 0x7632, R2 ;  /* 0x0000763210027816 */ /* 0x000fce0000000002 */
[----:B------:R-:W1:Y:S01]  /*9760*/  MUFU.EX2 R34, R19 ;  /* 0x0000001300227308 */ /* 0x000e620000000800 */
[----:B------:R-:W-:-:S03]  /*9770*/  LOP3.LUT R2, R2, 0xff, RZ, 0xc0, !PT ;  /* 0x000000ff02027812 */ /* 0x000fc600078ec0ff */
[----:B------:R-:W-:-:S05]  /*9780*/  @!P0 HFMA2.BF16_V2 R18, -RZ.H0_H0, RZ.H0_H0, -R27.H0_H0 ;  /* 0x200000ffff128231 */ /* 0x000fca000034091b */
[----:B------:R-:W-:Y:S02]  /*9790*/  @!P0 PRMT R27, R18, 0x5410, RZ ;  /* 0x00005410121b8816 */ /* 0x000fe400000000ff */
[----:B------:R-:W-:Y:S01]  /*97a0*/  ISETP.LE.U32.AND P0, PT, R2, UR12, PT ;  /* 0x0000000c02007c0c */ /* 0x000fe2000bf03070 */
[--C-:B------:R-:W-:Y:S01]  /*97b0*/  FFMA.FTZ R17, R213, UR36, -R0.reuse ;  /* 0x00000024d5117c23 */ /* 0x100fe20008010800 */
[----:B-1----:R-:W-:Y:S01]  /*97c0*/  F2FP.BF16.F32.PACK_AB R31, R34, R11 ;  /* 0x0000000b221f723e */ /* 0x002fe200000010ff */
[--C-:B------:R-:W-:Y:S01]  /*97d0*/  FFMA.FTZ R18, R210, UR36, -R0.reuse ;  /* 0x00000024d2127c23 */ /* 0x100fe20008010800 */
[--C-:B------:R-:W-:Y:S01]  /*97e0*/  FFMA.FTZ R9, R33, UR36, -R0.reuse ;  /* 0x0000002421097c23 */ /* 0x100fe20008010800 */
[--C-:B------:R-:W-:Y:S01]  /*97f0*/  FFMA.FTZ R8, R32, UR36, -R0.reuse ;  /* 0x0000002420087c23 */ /* 0x100fe20008010800 */
[----:B------:R-:W-:Y:S01]  /*9800*/  PRMT R35, R31, 0x7632, R35 ;  /* 0x000076321f237816 */ /* 0x000fe20000000023 */
[--C-:B------:R-:W-:Y:S01]  /*9810*/  FFMA.FTZ R139, R139, UR36, -R0.reuse ;  /* 0x000000248b8b7c23 */ /* 0x100fe20008010800 */
[----:B------:R-:W-:-:S05]  /*9820*/  FFMA.FTZ R174, R174, UR36, -R0 ;  /* 0x00000024aeae7c23 */ /* 0x000fca0008010800 */
[----:B------:R-:W-:Y:S02]  /*9830*/  @!P0 HFMA2.BF16_V2 R138, -RZ.H0_H0, RZ.H0_H0, -R31.H0_H0 ;  /* 0x200000ffff8a8231 */ /* 0x000fe4000034091f */
[--C-:B------:R-:W-:Y:S01]  /*9840*/  FFMA.FTZ R210, R202, UR36, -R0.reuse ;  /* 0x00000024cad27c23 */ /* 0x100fe20008010800 */
[----:B------:R-:W-:Y:S01]  /*9850*/  FFMA.FTZ R213, R201, UR36, -R0 ;  /* 0x00000024c9d57c23 */ /* 0x000fe20008010800 */
[----:B------:R-:W-:Y:S02]  /*9860*/  SHF.R.U32.HI R0, RZ, 0x18, R16 ;  /* 0x00000018ff007819 */ /* 0x000fe40000011610 */
[----:B------:R-:W-:Y:S02]  /*9870*/  PRMT R248, R31, 0x5410, R35 ;  /* 0x000054101ff87816 */ /* 0x000fe40000000023 */
[----:B------:R-:W-:Y:S02]  /*9880*/  @!P0 PRMT R31, R138, 0x5410, RZ ;  /* 0x000054108a1f8816 */ /* 0x000fe400000000ff */
[----:B------:R-:W-:Y:S01]  /*9890*/  ISETP.LE.U32.AND P0, PT, R0, UR12, PT ;  /* 0x0000000c00007c0c */ /* 0x000fe2000bf03070 */
[----:B------:R-:W1:Y:S01]  /*98a0*/  MUFU.EX2 R202, R178 ;  /* 0x000000b200ca7308 */ /* 0x000e620000000800 */
[----:B------:R-:W-:-:S02]  /*98b0*/  IMAD.MOV.U32 R0, RZ, RZ, R180 ;  /* 0x000000ffff007224 */ /* 0x000fc400078e00b4 */
[----:B------:R-:W-:-:S03]  /*98c0*/  FADD.FTZ R2, R132, -R5 ;  /* 0x8000000584027221 */ /* 0x000fc60000010000 */
[----:B------:R-:W-:Y:S01]  /*98d0*/  LOP3.LUT R0, R0, 0xff, RZ, 0xc0, !PT ;  /* 0x000000ff00007812 */ /* 0x000fe200078ec0ff */
[----:B------:R-:W-:-:S05]  /*98e0*/  FMUL.FTZ R2, R2, UR36 ;  /* 0x0000002402027c20 */ /* 0x000fca0008410000 */
[----:B------:R-:W-:Y:S01]  /*98f0*/  @!P0 HFMA2.BF16_V2 R132, -RZ.H0_H0, RZ.H0_H0, -R35.H0_H0 ;  /* 0x200000ffff848231 */ /* 0x000fe20000340923 */
[----:B------:R1:W2:Y:S04]  /*9900*/  MUFU.EX2 R3, R2 ;  /* 0x0000000200037308 */ /* 0x0002a80000000800 */
[----:B------:R-:W-:Y:S02]  /*9910*/  @!P0 PRMT R35, R132, 0x5410, RZ ;  /* 0x0000541084238816 */ /* 0x000fe400000000ff */
[----:B------:R-:W-:Y:S01]  /*9920*/  ISETP.LE.U32.AND P0, PT, R0, UR12, PT ;  /* 0x0000000c00007c0c */ /* 0x000fe2000bf03070 */
[----:B------:R-:W-:Y:S01]  /*9930*/  FADD.FTZ R0, R133, -R10 ;  /* 0x8000000a85007221 */ /* 0x000fe20000010000 */
[----:B-1----:R-:W-:-:S04]  /*9940*/  F2FP.BF16.F32.PACK_AB R2, R225, R202 ;  /* 0x000000cae102723e */ /* 0x002fc800000010ff */
[C---:B------:R-:W-:Y:S02]  /*9950*/  PRMT R178, R2.reuse, 0x7610, R178 ;  /* 0x0000761002b27816 */ /* 0x040fe400000000b2 */
[----:B------:R-:W-:Y:S01]  /*9960*/  PRMT R177, R2, 0x7632, R177 ;  /* 0x0000763202b17816 */ /* 0x000fe200000000b1 */
[----:B------:R-:W-:-:S04]  /*9970*/  FMUL.FTZ R2, R0, UR36 ;  /* 0x0000002400027c20 */ /* 0x000fc80008410000 */
[----:B------:R-:W-:Y:S01]  /*9980*/  @!P0 HFMA2.BF16_V2 R189, -RZ.H0_H0, RZ.H0_H0, -R178.H0_H0 ;  /* 0x200000ffffbd8231 */ /* 0x000fe200003409b2 */
[----:B------:R-:W-:Y:S02]  /*9990*/  PRMT R0, R180, 0x7771, RZ ;  /* 0x00007771b4007816 */ /* 0x000fe400000000ff */
[----:B------:R-:W-:Y:S02]  /*99a0*/  PRMT R247, R178, 0x5410, R177 ;  /* 0x00005410b2f77816 */ /* 0x000fe400000000b1 */
[----:B------:R-:W-:Y:S02]  /*99b0*/  @!P0 PRMT R178, R189, 0x5410, RZ ;  /* 0x00005410bdb28816 */ /* 0x000fe400000000ff */
[----:B------:R-:W-:Y:S01]  /*99c0*/  ISETP.GT.U32.AND P0, PT, R0, UR12, PT ;  /* 0x0000000c00007c0c */ /* 0x000fe2000bf04070 */
[----:B------:R-:W-:Y:S08]  /*99d0*/  MUFU.EX2 R201, R182 ;  /* 0x000000b600c97308 */ /* 0x000ff00000000800 */
[----:B------:R1:W-:Y:S04]  /*99e0*/  MUFU.EX2 R0, R2 ;  /* 0x0000000200007308 */ /* 0x0003e80000000800 */
[----:B------:R-:W-:-:S04]  /*99f0*/  @P0 HFMA2.BF16_V2 R133, -RZ.H0_H0, RZ.H0_H0, -R177.H0_H0 ;  /* 0x200000ffff850231 */ /* 0x000fc800003409b1 */
[----:B------:R-:W3:Y:S01]  /*9a00*/  MUFU.EX2 R252, R179 ;  /* 0x000000b300fc7308 */ /* 0x000ee20000000800 */
[----:B------:R-:W-:Y:S02]  /*9a10*/  @P0 PRMT R177, R133, 0x5410, RZ ;  /* 0x0000541085b10816 */ /* 0x000fe400000000ff */
[----:B-1----:R-:W-:-:S04]  /*9a20*/  PRMT R2, R180, 0x7772, RZ ;  /* 0x00007772b4027816 */ /* 0x002fc800000000ff */
[----:B------:R-:W-:Y:S01]  /*9a30*/  ISETP.GT.U32.AND P0, PT, R2, UR12, PT ;  /* 0x0000000c02007c0c */ /* 0x000fe2000bf04070 */
[----:B------:R-:W-:Y:S01]  /*9a40*/  FADD.FTZ R2, R134, -R14 ;  /* 0x8000000e86027221 */ /* 0x000fe20000010000 */
[----:B--2---:R-:W-:Y:S01]  /*9a50*/  FFMA.FTZ R5, R224, R3, R11 ;  /* 0x00000003e0057223 */ /* 0x004fe2000001000b */
[----:B------:R-:W-:-:S04]  /*9a60*/  IMAD.WIDE.U32 R14, R15, -0x2daee0ad, RZ ;  /* 0xd2511f530f0e7825 */ /* 0x000fc800078e00ff */
[----:B------:R-:W-:Y:S01]  /*9a70*/  FMUL.FTZ R2, R2, UR36 ;  /* 0x0000002402027c20 */ /* 0x000fe20008410000 */
[----:B------:R-:W-:Y:S01]  /*9a80*/  FADD.FTZ R189, R34, R5 ;  /* 0x0000000522bd7221 */ /* 0x000fe20000010000 */
[----:B------:R-:W-:Y:S01]  /*9a90*/  PRMT R5, R180, 0x7773, RZ ;  /* 0x00007773b4057816 */ /* 0x000fe200000000ff */
[----:B------:R1:W-:Y:S01]  /*9aa0*/  MUFU.EX2 R24, R9 ;  /* 0x0000000900187308 */ /* 0x0003e20000000800 */
[----:B------:R-:W-:Y:S02]  /*9ab0*/  LOP3.LUT R34, R198, UR14, R15, 0x96, !PT ;  /* 0x0000000ec6227c12 */ /* 0x000fe4000f8e960f */
[----:B------:R-:W-:Y:S02]  /*9ac0*/  FSEL R11, R208, RZ, P6 ;  /* 0x000000ffd00b7208 */ /* 0x000fe40003000000 */
[----:B------:R-:W-:-:S03]  /*9ad0*/  ISETP.GT.U32.AND P6, PT, R5, UR12, PT ;  /* 0x0000000c05007c0c */ /* 0x000fc6000bfc4070 */
[----:B------:R3:W-:Y:S01]  /*9ae0*/  MUFU.EX2 R179, R8 ;  /* 0x0000000800b37308 */ /* 0x0007e20000000800 */
[----:B------:R-:W-:-:S07]  /*9af0*/  LOP3.LUT R5, R34, 0xffff, RZ, 0xc0, !PT ;  /* 0x0000ffff22057812 */ /* 0x000fce00078ec0ff */
[----:B------:R-:W2:Y:S01]  /*9b00*/  MUFU.EX2 R2, R2 ;  /* 0x0000000200027308 */ /* 0x000ea20000000800 */
[----:B-1----:R-:W-:Y:S02]  /*9b10*/  SHF.R.U32.HI R9, RZ, 0x8, R5 ;  /* 0x00000008ff097819 */ /* 0x002fe40000011605 */
[----:B---3--:R-:W-:-:S05]  /*9b20*/  F2FP.BF16.F32.PACK_AB R8, R252, R201 ;  /* 0x000000c9fc08723e */ /* 0x008fca00000010ff */
[----:B------:R-:W1:Y:S01]  /*9b30*/  MUFU.EX2 R139, R139 ;  /* 0x0000008b008b7308 */ /* 0x000e620000000800 */
[----:B------:R-:W-:Y:S01]  /*9b40*/  PRMT R176, R8, 0x7610, R176 ;  /* 0x0000761008b07816 */ /* 0x000fe200000000b0 */
[--C-:B------:R-:W-:Y:S01]  /*9b50*/  FFMA.FTZ R19, R228, R0, R175.reuse ;  /* 0x00000000e4137223 */ /* 0x100fe200000100af */
[----:B------:R-:W-:-:S03]  /*9b60*/  PRMT R175, R8, 0x7632, R175 ;  /* 0x0000763208af7816 */ /* 0x000fc600000000af */
[----:B------:R-:W-:Y:S02]  /*9b70*/  @P0 HFMA2.BF16_V2 R192, -RZ.H0_H0, RZ.H0_H0, -R176.H0_H0 ;  /* 0x200000ffffc00231 */ /* 0x000fe400003409b0 */
[----:B------:R-:W3:Y:S01]  /*9b80*/  MUFU.EX2 R5, R174 ;  /* 0x000000ae00057308 */ /* 0x000ee20000000800 */
[----:B------:R-:W-:-:S07]  /*9b90*/  LOP3.LUT R8, R9, 0xffff, RZ, 0xc0, !PT ;  /* 0x0000ffff09087812 */ /* 0x000fce00078ec0ff */
[----:B------:R4:W-:Y:S08]  /*9ba0*/  MUFU.EX2 R224, R185 ;  /* 0x000000b900e07308 */ /* 0x0009f00000000800 */
[----:B------:R-:W5:Y:S01]  /*9bb0*/  MUFU.EX2 R187, R187 ;  /* 0x000000bb00bb7308 */ /* 0x000f620000000800 */
[----:B----4-:R-:W-:Y:S02]  /*9bc0*/  PRMT R185, R176, 0x5410, R175 ;  /* 0x00005410b0b97816 */ /* 0x010fe400000000af */
[----:B------:R-:W-:-:S02]  /*9bd0*/  @P0 PRMT R176, R192, 0x5410, RZ ;  /* 0x00005410c0b00816 */ /* 0x000fc400000000ff */
[----:B------:R-:W-:Y:S01]  /*9be0*/  ISETP.LE.U32.AND P0, PT, R8, UR12, PT ;  /* 0x0000000c08007c0c */ /* 0x000fe2000bf03070 */
[----:B--2---:R-:W-:Y:S01]  /*9bf0*/  FFMA.FTZ R8, R227, R2, R24 ;  /* 0x00000002e3087223 */ /* 0x004fe20000010018 */
[----:B------:R-:W-:-:S03]  /*9c00*/  @P6 HFMA2.BF16_V2 R134, -RZ.H0_H0, RZ.H0_H0, -R175.H0_H0 ;  /* 0x200000ffff866231 */ /* 0x000fc600003409af */
[----:B------:R-:W-:Y:S01]  /*9c10*/  FADD.FTZ R10, R179, R8 ;  /* 0x00000008b30a7221 */ /* 0x000fe20000010000 */
[----:B------:R-:W-:-:S03]  /*9c20*/  LOP3.LUT R8, R34, 0xff, RZ, 0xc0, !PT ;  /* 0x000000ff22087812 */ /* 0x000fc600078ec0ff */
[----:B-1----:R-:W-:Y:S01]  /*9c30*/  FADD.FTZ R10, R139, R10 ;  /* 0x0000000a8b0a7221 */ /* 0x002fe20000010000 */
[----:B------:R-:W-:Y:S02]  /*9c40*/  @P6 PRMT R175, R134, 0x5410, RZ ;  /* 0x0000541086af6816 */ /* 0x000fe400000000ff */
[----:B------:R-:W-:Y:S01]  /*9c50*/  ISETP.LE.U32.AND P6, PT, R8, UR12, PT ;  /* 0x0000000c08007c0c */ /* 0x000fe2000bfc3070 */
[C---:B---3--:R-:W-:Y:S01]  /*9c60*/  FADD.FTZ R10, R5.reuse, R10 ;  /* 0x0000000a050a7221 */ /* 0x048fe20000010000 */
[----:B------:R-:W-:Y:S02]  /*9c70*/  F2FP.BF16.F32.PACK_AB R182, R5, R139 ;  /* 0x0000008b05b6723e */ /* 0x000fe400000010ff */
[----:B-----5:R-:W-:Y:S01]  /*9c80*/  F2FP.BF16.F32.PACK_AB R5, R187, R224 ;  /* 0x000000e0bb05723e */ /* 0x020fe200000010ff */
[----:B------:R-:W1:Y:S03]  /*9c90*/  MUFU.EX2 R8, R17 ;  /* 0x0000001100087308 */ /* 0x000e660000000800 */
[----:B------:R-:W-:-:S02]  /*9ca0*/  PRMT R172, R5, 0x7610, R172 ;  /* 0x0000761005ac7816 */ /* 0x000fc400000000ac */
[----:B------:R-:W-:-:S03]  /*9cb0*/  PRMT R173, R5, 0x7632, R173 ;  /* 0x0000763205ad7816 */ /* 0x000fc600000000ad */
[----:B------:R-:W2:Y:S01]  /*9cc0*/  MUFU.EX2 R5, R18 ;  /* 0x0000001200057308 */ /* 0x000ea20000000800 */
[----:B------:R-:W-:Y:S01]  /*9cd0*/  PRMT R9, R34, 0x7632, R9 ;  /* 0x0000763222097816 */ /* 0x000fe20000000009 */
[----:B------:R-:W-:Y:S01]  /*9ce0*/  @!P6 HFMA2.BF16_V2 R194, -RZ.H0_H0, RZ.H0_H0, -R172.H0_H0 ;  /* 0x200000ffffc2e231 */ /* 0x000fe200003409ac */
[----:B------:R-:W-:Y:S02]  /*9cf0*/  PRMT R198, R172, 0x5410, R173 ;  /* 0x00005410acc67816 */ /* 0x000fe400000000ad */
[----:B------:R-:W-:-:S03]  /*9d00*/  LOP3.LUT R9, R9, 0xff, RZ, 0xc0, !PT ;  /* 0x000000ff09097812 */ /* 0x000fc600078ec0ff */
[----:B------:R-:W-:Y:S01]  /*9d10*/  MUFU.EX2 R183, R183 ;  /* 0x000000b700b77308 */ /* 0x000fe20000000800 */
[----:B------:R-:W-:-:S07]  /*9d20*/  @!P6 PRMT R172, R194, 0x5410, RZ ;  /* 0x00005410c2ace816 */ /* 0x000fce00000000ff */
[----:B------:R-:W3:Y:S01]  /*9d30*/  MUFU.EX2 R184, R184 ;  /* 0x000000b800b87308 */ /* 0x000ee20000000800 */
[----:B------:R-:W-:Y:S01]  /*9d40*/  ISETP.LE.U32.AND P6, PT, R9, UR12, PT ;  /* 0x0000000c09007c0c */ /* 0x000fe2000bfc3070 */
[----:B-1----:R-:W-:Y:S01]  /*9d50*/  FADD.FTZ R9, R8, R10 ;  /* 0x0000000a08097221 */ /* 0x002fe20000010000 */
[----:B------:R-:W-:Y:S01]  /*9d60*/  @!P0 HFMA2.BF16_V2 R193, -RZ.H0_H0, RZ.H0_H0, -R173.H0_H0 ;  /* 0x200000ffffc18231 */ /* 0x000fe200003409ad */
[C---:B--2---:R-:W-:Y:S02]  /*9d70*/  F2FP.BF16.F32.PACK_AB R174, R5.reuse, R8 ;  /* 0x0000000805ae723e */ /* 0x044fe400000010ff */
[----:B------:R-:W-:Y:S01]  /*9d80*/  FADD.FTZ R9, R5, R9 ;  /* 0x0000000905097221 */ /* 0x000fe20000010000 */
[----:B------:R-:W-:Y:S01]  /*9d90*/  SHF.R.U32.HI R5, RZ, 0x18, R34 ;  /* 0x00000018ff057819 */ /* 0x000fe20000011622 */
[-C--:B------:R-:W-:Y:S01]  /*9da0*/  FMUL.FTZ R237, R65, R0.reuse ;  /* 0x0000000041ed7220 */ /* 0x080fe20000410000 */
[----:B------:R-:W-:Y:S01]  /*9db0*/  @!P0 PRMT R173, R193, 0x5410, RZ ;  /* 0x00005410c1ad8816 */ /* 0x000fe200000000ff */
[----:B------:R-:W1:Y:S01]  /*9dc0*/  MUFU.EX2 R65, R190 ;  /* 0x000000be00417308 */ /* 0x000e620000000800 */
[----:B------:R-:W-:Y:S01]  /*9dd0*/  ISETP.LE.U32.AND P0, PT, R5, UR12, PT ;  /* 0x0000000c05007c0c */ /* 0x000fe2000bf03070 */
[-C--:B------:R-:W-:Y:S01]  /*9de0*/  FMUL.FTZ R229, R161, R0.reuse ;  /* 0x00000000a1e57220 */ /* 0x080fe20000410000 */
[----:B------:R-:W-:Y:S01]  /*9df0*/  FMUL.FTZ R236, R64, R0 ;  /* 0x0000000040ec7220 */ /* 0x000fe20000410000 */
[----:B---3--:R-:W-:Y:S01]  /*9e00*/  F2FP.BF16.F32.PACK_AB R5, R184, R183 ;  /* 0x000000b7b805723e */ /* 0x008fe200000010ff */
[----:B------:R-:W-:-:S03]  /*9e10*/  IMAD.MOV.U32 R17, RZ, RZ, R224 ;  /* 0x000000ffff117224 */ /* 0x000fc600078e00e0 */
[----:B------:R-:W2:Y:S01]  /*9e20*/  MUFU.EX2 R191, R191 ;  /* 0x000000bf00bf7308 */ /* 0x000ea20000000800 */
[----:B------:R-:W-:Y:S01]  /*9e30*/  MOV R218, R216 ;  /* 0x000000d800da7202 */ /* 0x000fe20000000f00 */
[----:B------:R-:W-:Y:S01]  /*9e40*/  IMAD.MOV.U32 R219, RZ, RZ, R217 ;  /* 0x000000ffffdb7224 */ /* 0x000fe200078e00d9 */
[----:B------:R-:W-:Y:S01]  /*9e50*/  PRMT R139, R5, 0x7610, R139 ;  /* 0x00007610058b7816 */ /* 0x000fe2000000008b */
[-C--:B------:R-:W-:Y:S01]  /*9e60*/  FMUL.FTZ R241, R53, R0.reuse ;  /* 0x0000000035f17220 */ /* 0x080fe20000410000 */
[----:B------:R-:W-:Y:S01]  /*9e70*/  PRMT R138, R5, 0x7632, R138 ;  /* 0x00007632058a7816 */ /* 0x000fe2000000008a */
[----:B------:R-:W-:Y:S02]  /*9e80*/  IMAD.MOV.U32 R64, RZ, RZ, R225 ;  /* 0x000000ffff407224 */ /* 0x000fe400078e00e1 */
[-C--:B------:R-:W-:Y:S01]  /*9e90*/  FMUL.FTZ R224, R68, R0.reuse ;  /* 0x0000000044e07220 */ /* 0x080fe20000410000 */
[----:B------:R-:W-:Y:S02]  /*9ea0*/  IMAD.MOV.U32 R161, RZ, RZ, R198 ;  /* 0x000000ffffa17224 */ /* 0x000fe400078e00c6 */
        /* <DEDUP_REMOVED lines=28> */
[----:B------:R-:W-:-:S02]  /*a070*/  @!P6 HFMA2.BF16_V2 R49, -RZ.H0_H0, RZ.H0_H0, -R139.H0_H0 ;  /* 0x200000ffff31e231 */ /* 0x000fc4000034098b */
[-C--:B------:R-:W-:Y:S01]  /*a080*/  FMUL.FTZ R231, R163, R3.reuse ;  /* 0x00000003a3e77220 */ /* 0x080fe20000410000 */
[----:B------:R-:W-:Y:S01]  /*a090*/  LOP3.LUT R0, R0, 0xff, RZ, 0xc0, !PT ;  /* 0x000000ff00007812 */ /* 0x000fe200078ec0ff */
[----:B------:R-:W-:Y:S01]  /*a0a0*/  IMAD.MOV.U32 R163, RZ, RZ, R219 ;  /* 0x000000ffffa37224 */ /* 0x000fe200078e00db */
[----:B------:R-:W-:Y:S01]  /*a0b0*/  PRMT R160, R139, 0x5410, R138 ;  /* 0x000054108ba07816 */ /* 0x000fe2000000008a */
[----:B------:R-:W-:Y:S01]  /*a0c0*/  @!P0 HFMA2.BF16_V2 R37, -RZ.H0_H0, RZ.H0_H0, -R138.H0_H0 ;  /* 0x200000ffff258231 */ /* 0x000fe2000034098a */
[----:B------:R-:W-:Y:S01]  /*a0d0*/  @!P6 PRMT R139, R49, 0x5410, RZ ;  /* 0x00005410318be816 */ /* 0x000fe200000000ff */
[-C--:B------:R-:W-:Y:S01]  /*a0e0*/  FMUL.FTZ R219, R51, R3.reuse ;  /* 0x0000000333db7220 */ /* 0x080fe20000410000 */
[----:B------:R-:W-:Y:S01]  /*a0f0*/  ISETP.LE.U32.AND P6, PT, R0, UR12, PT ;  /* 0x0000000c00007c0c */ /* 0x000fe2000bfc3070 */
[----:B------:R-:W-:Y:S01]  /*a100*/  FMUL.FTZ R51, R115, R3 ;  /* 0x0000000373337220 */ /* 0x000fe20000410000 */
[----:B------:R-:W-:Y:S01]  /*a110*/  PRMT R0, R14, 0x7771, RZ ;  /* 0x000077710e007816 */ /* 0x000fe200000000ff */
[----:B-1----:R-:W-:Y:S01]  /*a120*/  IMAD.MOV.U32 R115, RZ, RZ, R65 ;  /* 0x000000ffff737224 */ /* 0x002fe200078e0041 */
[----:B------:R-:W-:-:S02]  /*a130*/  @!P0 PRMT R138, R37, 0x5410, RZ ;  /* 0x00005410258a8816 */ /* 0x000fc400000000ff */
[----:B------:R-:W-:Y:S02]  /*a140*/  ISETP.GT.U32.AND P0, PT, R0, UR12, PT ;  /* 0x0000000c00007c0c */ /* 0x000fe4000bf04070 */
[----:B--2---:R-:W-:-:S04]  /*a150*/  F2FP.BF16.F32.PACK_AB R0, R115, R191 ;  /* 0x000000bf7300723e */ /* 0x004fc800000010ff */
[C---:B------:R-:W-:Y:S02]  /*a160*/  PRMT R133, R0.reuse, 0x7610, R133 ;  /* 0x0000761000857816 */ /* 0x040fe40000000085 */
[----:B------:R-:W-:Y:S01]  /*a170*/  PRMT R134, R0, 0x7632, R134 ;  /* 0x0000763200867816 */ /* 0x000fe20000000086 */
[-C--:B------:R-:W-:Y:S02]  /*a180*/  FMUL.FTZ R87, R87, R3.reuse ;  /* 0x0000000357577220 */ /* 0x080fe40000410000 */
[----:B------:R-:W-:Y:S01]  /*a190*/  @!P6 HFMA2.BF16_V2 R26, -RZ.H0_H0, RZ.H0_H0, -R133.H0_H0 ;  /* 0x200000ffff1ae231 */ /* 0x000fe20000340985 */
[----:B------:R-:W-:Y:S01]  /*a1a0*/  PRMT R113, R133, 0x5410, R134 ;  /* 0x0000541085717816 */ /* 0x000fe20000000086 */
[----:B------:R-:W-:Y:S01]  /*a1b0*/  FMUL.FTZ R84, R86, R3 ;  /* 0x0000000356547220 */ /* 0x000fe20000410000 */
[----:B------:R-:W-:Y:S02]  /*a1c0*/  FMUL.FTZ R86, R46, R2 ;  /* 0x000000022e567220 */ /* 0x000fe40000410000 */
[----:B------:R-:W-:Y:S01]  /*a1d0*/  @!P6 PRMT R133, R26, 0x5410, RZ ;  /* 0x000054101a85e816 */ /* 0x000fe200000000ff */
[----:B------:R-:W-:-:S02]  /*a1e0*/  IMAD.MOV.U32 R26, RZ, RZ, R87 ;  /* 0x000000ffff1a7224 */ /* 0x000fc400078e0057 */
[----:B------:R-:W-:Y:S02]  /*a1f0*/  FMUL.FTZ R87, R47, R2 ;  /* 0x000000022f577220 */ /* 0x000fe40000410000 */
[----:B------:R-:W2:Y:S01]  /*a200*/  LDL.64 R46, [R1+0x98] ;  /* 0x00009800012e7983 */ /* 0x000ea20000100a00 */
[----:B------:R-:W-:Y:S02]  /*a210*/  IMAD.MOV.U32 R8, RZ, RZ, R226 ;  /* 0x000000ffff087224 */ /* 0x000fe400078e00e2 */
[-C--:B------:R-:W-:Y:S02]  /*a220*/  FMUL.FTZ R226, R70, R3.reuse ;  /* 0x0000000346e27220 */ /* 0x080fe40000410000 */
[----:B------:R-:W1:Y:S01]  /*a230*/  S2R R70, SR_CTAID.X ;  /* 0x0000000000467919 */ /* 0x000e620000002500 */
[-C--:B------:R-:W-:Y:S01]  /*a240*/  FMUL.FTZ R230, R162, R3.reuse ;  /* 0x00000003a2e67220 */ /* 0x080fe20000410000 */
[----:B------:R-:W-:Y:S02]  /*a250*/  IMAD.MOV.U32 R162, RZ, RZ, R218 ;  /* 0x000000ffffa27224 */ /* 0x000fe400078e00da */
[-C--:B------:R-:W-:Y:S01]  /*a260*/  FMUL.FTZ R218, R50, R3.reuse ;  /* 0x0000000332da7220 */ /* 0x080fe20000410000 */
[----:B------:R-:W-:Y:S01]  /*a270*/  FMUL.FTZ R238, R66, R3 ;  /* 0x0000000342ee7220 */ /* 0x000fe20000410000 */
[----:B------:R-:W-:Y:S01]  /*a280*/  FADD.FTZ R0, R135, -R11 ;  /* 0x8000000b87007221 */ /* 0x000fe20000010000 */
[----:B------:R-:W-:Y:S01]  /*a290*/  MUFU.EX2 R50, R186 ;  /* 0x000000ba00327308 */ /* 0x000fe20000000800 */
[----:B------:R-:W-:Y:S01]  /*a2a0*/  F2FP.BF16.F32.PACK_AB R179, R179, R24 ;  /* 0x00000018b3b3723e */ /* 0x000fe200000010ff */
[----:B------:R-:W-:-:S02]  /*a2b0*/  IMAD.MOV.U32 R69, RZ, RZ, R64 ;  /* 0x000000ffff457224 */ /* 0x000fc400078e0040 */
[-C--:B------:R-:W-:Y:S01]  /*a2c0*/  FMUL.FTZ R170, R170, R3.reuse ;  /* 0x00000003aaaa7220 */ /* 0x080fe20000410000 */
[-C--:B------:R-:W-:Y:S01]  /*a2d0*/  FMUL.FTZ R171, R171, R3.reuse ;  /* 0x00000003abab7220 */ /* 0x080fe20000410000 */
[-C--:B------:R-:W-:Y:S01]  /*a2e0*/  FMUL.FTZ R166, R166, R3.reuse ;  /* 0x00000003a6a67220 */ /* 0x080fe20000410000 */
[-C--:B------:R-:W-:Y:S01]  /*a2f0*/  FMUL.FTZ R167, R167, R3.reuse ;  /* 0x00000003a7a77220 */ /* 0x080fe20000410000 */
        /* <DEDUP_REMOVED lines=20> */
[----:B------:R-:W-:-:S02]  /*a440*/  IMAD.MOV.U32 R100, RZ, RZ, R5 ;  /* 0x000000ffff647224 */ /* 0x000fc400078e0005 */
[----:B------:R-:W-:Y:S01]  /*a450*/  FMUL.FTZ R3, R0, UR36 ;  /* 0x0000002400037c20 */ /* 0x000fe20008410000 */
[----:B------:R-:W-:Y:S02]  /*a460*/  PRMT R0, R14, 0x7772, RZ ;  /* 0x000077720e007816 */ /* 0x000fe400000000ff */
[----:B------:R-:W-:Y:S01]  /*a470*/  SHF.R.U32.HI R5, RZ, 0x5, R205 ;  /* 0x00000005ff057819 */ /* 0x000fe200000116cd */
[----:B------:R-:W-:Y:S01]  /*a480*/  @P0 HFMA2.BF16_V2 R25, -RZ.H0_H0, RZ.H0_H0, -R134.H0_H0 ;  /* 0x200000ffff190231 */ /* 0x000fe20000340986 */
[----:B------:R-:W-:Y:S02]  /*a490*/  ISETP.GT.U32.AND P6, PT, R0, UR12, PT ;  /* 0x0000000c00007c0c */ /* 0x000fe4000bfc4070 */
[----:B------:R4:W5:Y:S01]  /*a4a0*/  MUFU.EX2 R0, R3 ;  /* 0x0000000300007308 */ /* 0x0009620000000800 */
[----:B-1----:R-:W-:Y:S01]  /*a4b0*/  IMAD R70, R70, 0x8, R5 ;  /* 0x0000000846467824 */ /* 0x002fe200078e0205 */
[----:B------:R-:W-:-:S03]  /*a4c0*/  @P0 PRMT R134, R25, 0x5410, RZ ;  /* 0x0000541019860816 */ /* 0x000fc600000000ff */
[----:B------:R-:W-:-:S03]  /*a4d0*/  VIADD R70, R70, 0x4 ;  /* 0x0000000446467836 */ /* 0x000fc60000000000 */
[----:B------:R-:W1:Y:S01]  /*a4e0*/  MUFU.EX2 R49, R181 ;  /* 0x000000b500317308 */ /* 0x000e620000000800 */
[----:B------:R-:W-:Y:S01]  /*a4f0*/  IMAD.WIDE.U32 R70, R70, -0x326172a9, RZ ;  /* 0xcd9e8d5746467825 */ /* 0x000fe200078e00ff */
[----:B----4-:R-:W-:-:S04]  /*a500*/  PRMT R3, R14, 0x7773, RZ ;  /* 0x000077730e037816 */ /* 0x010fc800000000ff */
[----:B------:R-:W-:Y:S02]  /*a510*/  ISETP.GT.U32.AND P0, PT, R3, UR12, PT ;  /* 0x0000000c03007c0c */ /* 0x000fe4000bf04070 */
[----:B---3--:R-:W-:-:S04]  /*a520*/  F2FP.BF16.F32.PACK_AB R3, R66, R50 ;  /* 0x000000324203723e */ /* 0x008fc800000010ff */
[C---:B------:R-:W-:Y:S02]  /*a530*/  PRMT R132, R3.reuse, 0x7610, R132 ;  /* 0x0000761003847816 */ /* 0x040fe40000000084 */
[----:B------:R-:W-:Y:S02]  /*a540*/  PRMT R119, R3, 0x7632, R119 ;  /* 0x0000763203777816 */ /* 0x000fe40000000077 */
[----:B------:R-:W-:Y:S02]  /*a550*/  LOP3.LUT R3, R70, UR33, R7, 0x96, !PT ;  /* 0x0000002146037c12 */ /* 0x000fe4000f8e9607 */
[----:B------:R-:W-:Y:S01]  /*a560*/  MOV R101, R8 ;  /* 0x0000000800657202 */ /* 0x000fe20000000f00 */
[----:B------:R-:W-:Y:S01]  /*a570*/  FADD.FTZ R8, R251, R19 ;  /* 0x00000013fb087221 */ /* 0x000fe20000010000 */
[----:B------:R-:W-:Y:S01]  /*a580*/  LOP3.LUT R5, R6, UR32, R163, 0x96, !PT ;  /* 0x0000002006057c12 */ /* 0x000fe2000f8e96a3 */
[----:B------:R-:W-:Y:S02]  /*a590*/  IMAD.MOV.U32 R251, RZ, RZ, R68 ;  /* 0x000000fffffb7224 */ /* 0x000fe400078e0044 */
[----:B-----5:R-:W-:Y:S01]  /*a5a0*/  FMUL.FTZ R68, R56, R0 ;  /* 0x0000000038447220 */ /* 0x020fe20000410000 */
[----:B------:R-:W-:-:S04]  /*a5b0*/  IMAD.WIDE.U32 R6, R3, -0x2daee0ad, RZ ;  /* 0xd2511f5303067825 */ /* 0x000fc800078e00ff */
[----:B-1----:R-:W-:Y:S01]  /*a5c0*/  FFMA.FTZ R37, R101, R0, R49 ;  /* 0x0000000065257223 */ /* 0x002fe20000010031 */
[----:B------:R-:W-:Y:S01]  /*a5d0*/  MOV R25, R84 ;  /* 0x0000005400197202 */ /* 0x000fe20000000f00 */
[----:B------:R-:W-:Y:S02]  /*a5e0*/  IMAD.MOV.U32 R11, RZ, RZ, R100 ;  /* 0x000000ffff0b7224 */ /* 0x000fe400078e0064 */
[-C--:B------:R-:W-:Y:S01]  /*a5f0*/  FMUL.FTZ R100, R60, R0.reuse ;  /* 0x000000003c647220 */ /* 0x080fe20000410000 */
[----:B------:R-:W-:Y:S02]  /*a600*/  IMAD.MOV.U32 R56, RZ, RZ, R69 ;  /* 0x000000ffff387224 */ /* 0x000fe400078e0045 */
[----:B------:R-:W-:Y:S01]  /*a610*/  FMUL.FTZ R69, R57, R0 ;  /* 0x0000000039457220 */ /* 0x000fe20000410000 */
[----:B------:R-:W-:Y:S01]  /*a620*/  IMAD.MOV.U32 R188, RZ, RZ, R85 ;  /* 0x000000ffffbc7224 */ /* 0x000fe200078e0055 */
[----:B------:R-:W-:Y:S01]  /*a630*/  MOV R60, R160 ;  /* 0x000000a0003c7202 */ /* 0x000fe20000000f00 */
[----:B------:R-:W-:-:S02]  /*a640*/  IMAD.MOV.U32 R19, RZ, RZ, R65 ;  /* 0x000000ffff137224 */ /* 0x000fc400078e0041 */
[-C--:B------:R-:W-:Y:S01]  /*a650*/  FMUL.FTZ R152, R152, R0.reuse ;  /* 0x0000000098987220 */ /* 0x080fe20000410000 */
        /* <DEDUP_REMOVED lines=31> */
[----:B------:R-:W-:Y:S01]  /*a850*/  FADD.FTZ R15, R202, R8 ;  /* 0x00000008ca0f7221 */ /* 0x000fe20000010000 */
[----:B------:R-:W-:Y:S02]  /*a860*/  IMAD.MOV.U32 R124, RZ, RZ, R162 ;  /* 0x000000ffff7c7224 */ /* 0x000fe400078e00a2 */
        /* <DEDUP_REMOVED lines=32> */
[----:B------:R-:W-:-:S04]  /*aa70*/  IMAD.WIDE.U32 R2, R5, -0x2daee0ad, RZ ;  /* 0xd2511f5305027825 */ /* 0x000fc800078e00ff */
[----:B------:R-:W-:Y:S02]  /*aa80*/  IMAD.MOV.U32 R58, RZ, RZ, R188 ;  /* 0x000000ffff3a7224 */ /* 0x000fe400078e00bc */
[----:B------:R-:W-:Y:S02]  /*aa90*/  IMAD.MOV.U32 R188, RZ, RZ, R10 ;  /* 0x000000ffffbc7224 */ /* 0x000fe400078e000a */
[----:B------:R-:W-:Y:S02]  /*aaa0*/  @P6 HFMA2.BF16_V2 R48, -RZ.H0_H0, RZ.H0_H0, -R132.H0_H0 ;  /* 0x200000ffff306231 */ /* 0x000fe40000340984 */
[----:B------:R-:W-:Y:S01]  /*aab0*/  IMAD.MOV.U32 R125, RZ, RZ, R60 ;  /* 0x000000ffff7d7224 */ /* 0x000fe200078e003c */
[----:B------:R-:W-:Y:S01]  /*aac0*/  MOV R60, R24 ;  /* 0x00000018003c7202 */ /* 0x000fe20000000f00 */
[----:B------:R-:W-:Y:S01]  /*aad0*/  IMAD.MOV.U32 R59, RZ, RZ, R56 ;  /* 0x000000ffff3b7224 */ /* 0x000fe200078e0038 */
[----:B------:R-:W-:Y:S01]  /*aae0*/  PRMT R112, R132, 0x5410, R119 ;  /* 0x0000541084707816 */ /* 0x000fe20000000077 */
[----:B------:R-:W-:Y:S01]  /*aaf0*/  IMAD.MOV.U32 R56, RZ, RZ, R251 ;  /* 0x000000ffff387224 */ /* 0x000fe200078e00fb */
[----:B------:R-:W-:Y:S01]  /*ab00*/  @P6 PRMT R132, R48, 0x5410, RZ ;  /* 0x0000541030846816 */ /* 0x000fe200000000ff */
[----:B------:R-:W-:-:S02]  /*ab10*/  IMAD.MOV.U32 R251, RZ, RZ, R19 ;  /* 0x000000fffffb7224 */ /* 0x000fc400078e0013 */
[----:B------:R-:W-:Y:S02]  /*ab20*/  IMAD.MOV.U32 R48, RZ, RZ, R26 ;  /* 0x000000ffff307224 */ /* 0x000fe400078e001a */
[----:B------:R-:W-:-:S05]  /*ab30*/  @P0 HFMA2.BF16_V2 R39, -RZ.H0_H0, RZ.H0_H0, -R119.H0_H0 ;  /* 0x200000ffff270231 */ /* 0x000fca0000340977 */
[----:B------:R-:W-:Y:S01]  /*ab40*/  @P0 PRMT R119, R39, 0x5410, RZ ;  /* 0x0000541027770816 */ /* 0x000fe200000000ff */
[----:B------:R-:W-:Y:S02]  /*ab50*/  IMAD.MOV.U32 R41, RZ, RZ, R17 ;  /* 0x000000ffff297224 */ /* 0x000fe400078e0011 */
[----:B------:R-:W-:Y:S02]  /*ab60*/  FADD.FTZ R17, R201, R189 ;  /* 0x000000bdc9117221 */ /* 0x000fe40000010000 */
[----:B------:R-:W3:Y:S01]  /*ab70*/  LDL R189, [R1+0xa4] ;  /* 0x0000a40001bd7983 */ /* 0x000ee20000100800 */
[----:B------:R-:W-:Y:S01]  /*ab80*/  FADD.FTZ R15, R59, R15 ;  /* 0x0000000f3b0f7221 */ /* 0x000fe20000010000 */
[----:B------:R-:W-:Y:S01]  /*ab90*/  IMAD.MOV.U32 R59, RZ, RZ, R41 ;  /* 0x000000ffff3b7224 */ /* 0x000fe200078e0029 */
[----:B------:R-:W-:Y:S02]  /*aba0*/  PRMT R118, R179, 0x7632, R118 ;  /* 0x00007632b3767816 */ /* 0x000fe40000000076 */
[----:B--2---:R-:W-:-:S05]  /*abb0*/  LOP3.LUT R0, R46, UR31, R7, 0x96, !PT ;  /* 0x0000001f2e007c12 */ /* 0x004fca000f8e9607 */
[----:B------:R-:W-:Y:S01]  /*abc0*/  IMAD.WIDE.U32 R8, R0, -0x326172a9, RZ ;  /* 0xcd9e8d5700087825 */ /* 0x000fe200078e00ff */
[----:B------:R-:W-:-:S04]  /*abd0*/  LOP3.LUT R0, R6, UR25, R3, 0x96, !PT ;  /* 0x0000001906007c12 */ /* 0x000fc8000f8e9603 */
[----:B------:R-:W-:Y:S01]  /*abe0*/  LOP3.LUT R5, R124, UR30, R9, 0x96, !PT ;  /* 0x0000001e7c057c12 */ /* 0x000fe2000f8e9609 */
[----:B------:R-:W-:Y:S02]  /*abf0*/  IMAD.MOV.U32 R124, RZ, RZ, R57 ;  /* 0x000000ffff7c7224 */ /* 0x000fe400078e0039 */
[----:B------:R-:W-:Y:S02]  /*ac00*/  IMAD.MOV.U32 R57, RZ, RZ, R11 ;  /* 0x000000ffff397224 */ /* 0x000fe400078e000b */
[----:B------:R-:W-:-:S04]  /*ac10*/  IMAD.WIDE.U32 R10, R5, -0x2daee0ad, RZ ;  /* 0xd2511f53050a7825 */ /* 0x000fc800078e00ff */
[----:B------:R-:W-:Y:S01]  /*ac20*/  IMAD.WIDE.U32 R6, R0, -0x326172a9, RZ ;  /* 0xcd9e8d5700067825 */ /* 0x000fe200078e00ff */
[----:B------:R-:W-:-:S04]  /*ac30*/  LOP3.LUT R2, R2, UR22, R11, 0x96, !PT ;  /* 0x0000001602027c12 */ /* 0x000fc8000f8e960b */
[----:B------:R-:W-:Y:S01]  /*ac40*/  LOP3.LUT R0, R8, UR24, R7, 0x96, !PT ;  /* 0x0000001808007c12 */ /* 0x000fe2000f8e9607 */
[----:B------:R-:W-:-:S04]  /*ac50*/  IMAD.WIDE.U32 R2, R2, -0x326172a9, RZ ;  /* 0xcd9e8d5702027825 */ /* 0x000fc800078e00ff */
[----:B------:R-:W-:Y:S01]  /*ac60*/  IMAD.WIDE.U32 R8, R0, -0x2daee0ad, RZ ;  /* 0xd2511f5300087825 */ /* 0x000fe200078e00ff */
[----:B------:R-:W-:Y:S02]  /*ac70*/  LOP3.LUT R0, R6, UR17, R3, 0x96, !PT ;  /* 0x0000001106007c12 */ /* 0x000fe4000f8e9603 */
[----:B------:R-:W-:Y:S02]  /*ac80*/  MOV R47, R25 ;  /* 0x00000019002f7202 */ /* 0x000fe40000000f00 */
[----:B------:R-:W-:Y:S01]  /*ac90*/  LOP3.LUT R5, R10, UR16, R9, 0x96, !PT ;  /* 0x000000100a057c12 */ /* 0x000fe2000f8e9609 */
[----:B------:R-:W-:Y:S01]  /*aca0*/  IMAD.WIDE.U32 R24, R0, -0x2daee0ad, RZ ;  /* 0xd2511f5300187825 */ /* 0x000fe200078e00ff */
[----:B------:R-:W-:Y:S01]  /*acb0*/  MOV R46, R61 ;  /* 0x0000003d002e7202 */ /* 0x000fe20000000f00 */
[----:B------:R-:W1:Y:S02]  /*acc0*/  MUFU.EX2 R3, R195 ;  /* 0x000000c300037308 */ /* 0x000e640000000800 */
[----:B------:R-:W-:Y:S01]  /*acd0*/  IMAD.MOV.U32 R61, RZ, RZ, R18 ;  /* 0x000000ffff3d7224 */ /* 0x000fe200078e0012 */
[----:B------:R-:W-:Y:S01]  /*ace0*/  LOP3.LUT R26, R8, UR14, R25, 0x96, !PT ;  /* 0x0000000e081a7c12 */ /* 0x000fe2000f8e9619 */
[----:B------:R-:W-:-:S03]  /*acf0*/  IMAD.WIDE.U32 R18, R5, -0x326172a9, RZ ;  /* 0xcd9e8d5705127825 */ /* 0x000fc600078e00ff */
[----:B------:R-:W-:Y:S02]  /*ad00*/  LOP3.LUT R0, R26, 0xff, RZ, 0xc0, !PT ;  /* 0x000000ff1a007812 */ /* 0x000fe400078ec0ff */
[----:B------:R-:W-:Y:S02]  /*ad10*/  LOP3.LUT R8, R2, UR15, R19, 0x96, !PT ;  /* 0x0000000f02087c12 */ /* 0x000fe4000f8e9613 */
[----:B------:R-:W-:Y:S02]  /*ad20*/  ISETP.LE.U32.AND P0, PT, R0, UR12, PT ;  /* 0x0000000c00007c0c */ /* 0x000fe4000bf03070 */
[----:B------:R-:W-:Y:S01]  /*ad30*/  LOP3.LUT R0, R8, 0xff, RZ, 0xc0, !PT ;  /* 0x000000ff08007812 */ /* 0x000fe200078ec0ff */
[----:B------:R-:W-:Y:S03]  /*ad40*/  MUFU.EX2 R6, R199 ;  /* 0x000000c700067308 */ /* 0x000fe60000000800 */
[----:B------:R-:W-:-:S02]  /*ad50*/  ISETP.LE.U32.AND P6, PT, R0, UR12, PT ;  /* 0x0000000c00007c0c */ /* 0x000fc4000bfc3070 */
[----:B-1----:R-:W-:-:S03]  /*ad60*/  F2FP.BF16.F32.PACK_AB R0, R3, R49 ;  /* 0x000000310300723e */ /* 0x002fc600000010ff */
[----:B------:R-:W1:Y:S01]  /*ad70*/  MUFU.EX2 R7, R200 ;  /* 0x000000c800077308 */ /* 0x000e620000000800 */
[C---:B------:R-:W-:Y:S02]  /*ad80*/  PRMT R11, R0.reuse, 0x7610, R11 ;  /* 0x00007610000b7816 */ /* 0x040fe4000000000b */
[----:B------:R-:W-:Y:S02]  /*ad90*/  PRMT R10, R0, 0x7632, R10 ;  /* 0x00007632000a7816 */ /* 0x000fe4000000000a */
[----:B------:R-:W-:-:S04]  /*ada0*/  LOP3.LUT R0, R8, 0xffff, RZ, 0xc0, !PT ;  /* 0x0000ffff08007812 */ /* 0x000fc800078ec0ff */
[----:B------:R-:W-:Y:S01]  /*adb0*/  SHF.R.U32.HI R0, RZ, 0x8, R0 ;  /* 0x00000008ff007819 */ /* 0x000fe20000011600 */
[----:B------:R-:W-:Y:S01]  /*adc0*/  @!P6 HFMA2.BF16_V2 R13, -RZ.H0_H0, RZ.H0_H0, -R11.H0_H0 ;  /* 0x200000ffff0de231 */ /* 0x000fe2000034090b */
[----:B------:R-:W-:Y:S02]  /*add0*/  PRMT R41, R11, 0x5410, R10 ;  /* 0x000054100b297816 */ /* 0x000fe4000000000a */
[----:B------:R-:W-:Y:S02]  /*ade0*/  LOP3.LUT R0, R0, 0xffff, RZ, 0xc0, !PT ;  /* 0x0000ffff00007812 */ /* 0x000fe400078ec0ff */
[----:B------:R-:W-:Y:S02]  /*adf0*/  @!P6 PRMT R11, R13, 0x5410, RZ ;  /* 0x000054100d0be816 */ /* 0x000fe400000000ff */
[----:B-1----:R-:W-:Y:S01]  /*ae00*/  F2FP.BF16.F32.PACK_AB R39, R7, R6 ;  /* 0x000000060727723e */ /* 0x002fe200000010ff */
[----:B------:R-:W-:Y:S01]  /*ae10*/  FADD.FTZ R5, R3, R37 ;  /* 0x0000002503057221 */ /* 0x000fe20000010000 */
[----:B------:R-:W-:Y:S01]  /*ae20*/  ISETP.LE.U32.AND P6, PT, R0, UR12, PT ;  /* 0x0000000c00007c0c */ /* 0x000fe2000bfc3070 */
[----:B------:R-:W1:Y:S01]  /*ae30*/  MUFU.EX2 R3, R211 ;  /* 0x000000d300037308 */ /* 0x000e620000000800 */
[----:B------:R-:W-:Y:S01]  /*ae40*/  PRMT R0, R8, 0x7632, R0 ;  /* 0x0000763208007816 */ /* 0x000fe20000000000 */
[----:B------:R-:W-:Y:S01]  /*ae50*/  @!P0 HFMA2.BF16_V2 R12, -RZ.H0_H0, RZ.H0_H0, -R39.H0_H0 ;  /* 0x200000ffff0c8231 */ /* 0x000fe20000340927 */
[----:B------:R-:W-:-:S02]  /*ae60*/  PRMT R202, R39, 0x7610, R202 ;  /* 0x0000761027ca7816 */ /* 0x000fc400000000ca */
[----:B------:R-:W-:-:S03]  /*ae70*/  LOP3.LUT R0, R0, 0xff, RZ, 0xc0, !PT ;  /* 0x000000ff00007812 */ /* 0x000fc600078ec0ff */
[----:B------:R-:W2:Y:S01]  /*ae80*/  MUFU.EX2 R2, R212 ;  /* 0x000000d400027308 */ /* 0x000ea20000000800 */
[----:B------:R-:W-:Y:S02]  /*ae90*/  @!P0 PRMT R202, R12, 0x5410, RZ ;  /* 0x000054100cca8816 */ /* 0x000fe400000000ff */
[----:B------:R-:W-:Y:S02]  /*aea0*/  ISETP.LE.U32.AND P0, PT, R0, UR12, PT ;  /* 0x0000000c00007c0c */ /* 0x000fe4000bf03070 */
[----:B------:R-:W-:Y:S01]  /*aeb0*/  PRMT R9, R179, 0x7610, R9 ;  /* 0x00007610b3097816 */ /* 0x000fe20000000009 */
[----:B-1----:R-:W-:-:S03]  /*aec0*/  FADD.FTZ R0, R3, R5 ;  /* 0x0000000503007221 */ /* 0x002fc60000010000 */
[----:B------:R-:W-:-:S07]  /*aed0*/  PRMT R25, R9, 0x5410, R118 ;  /* 0x0000541009197816 */ /* 0x000fce0000000076 */
[----:B------:R-:W-:Y:S02]  /*aee0*/  @!P0 HFMA2.BF16_V2 R20, -RZ.H0_H0, RZ.H0_H0, -R9.H0_H0 ;  /* 0x200000ffff148231 */ /* 0x000fe40000340909 */
[----:B--2---:R-:W-:Y:S01]  /*aef0*/  FADD.FTZ R13, R2, R0 ;  /* 0x00000000020d7221 */ /* 0x004fe20000010000 */
[----:B------:R-:W-:Y:S02]  /*af00*/  SHF.R.U32.HI R0, RZ, 0x18, R8 ;  /* 0x00000018ff007819 */ /* 0x000fe40000011608 */
[----:B------:R-:W-:Y:S02]  /*af10*/  @!P0 PRMT R9, R20, 0x5410, RZ ;  /* 0x0000541014098816 */ /* 0x000fe400000000ff */
[----:B------:R-:W-:Y:S01]  /*af20*/  ISETP.LE.U32.AND P0, PT, R0, UR12, PT ;  /* 0x0000000c00007c0c */ /* 0x000fe2000bf03070 */
[----:B------:R-:W-:Y:S02]  /*af30*/  IMAD.MOV.U32 R0, RZ, RZ, R18 ;  /* 0x000000ffff007224 */ /* 0x000fe400078e0012 */
[----:B------:R-:W-:-:S03]  /*af40*/  @!P6 HFMA2.BF16_V2 R21, -RZ.H0_H0, RZ.H0_H0, -R10.H0_H0 ;  /* 0x200000ffff15e231 */ /* 0x000fc6000034090a */
[----:B------:R-:W-:Y:S02]  /*af50*/  LOP3.LUT R0, R0, 0xff, RZ, 0xc0, !PT ;  /* 0x000000ff00007812 */ /* 0x000fe400078ec0ff */
[----:B------:R-:W-:Y:S02]  /*af60*/  @!P6 PRMT R10, R21, 0x5410, RZ ;  /* 0x00005410150ae816 */ /* 0x000fe400000000ff */
[----:B------:R-:W-:Y:S02]  /*af70*/  ISETP.LE.U32.AND P6, PT, R0, UR12, PT ;  /* 0x0000000c00007c0c */ /* 0x000fe4000bfc3070 */
[----:B------:R-:W-:Y:S01]  /*af80*/  LOP3.LUT R0, R26, 0xffff, RZ, 0xc0, !PT ;  /* 0x0000ffff1a007812 */ /* 0x000fe200078ec0ff */
[----:B------:R-:W-:-:S03]  /*af90*/  @!P0 HFMA2.BF16_V2 R23, -RZ.H0_H0, RZ.H0_H0, -R118.H0_H0 ;  /* 0x200000ffff178231 */ /* 0x000fc60000340976 */
[----:B------:R-:W-:-:S04]  /*afa0*/  SHF.R.U32.HI R0, RZ, 0x8, R0 ;  /* 0x00000008ff007819 */ /* 0x000fc80000011600 */
[----:B------:R-:W-:Y:S02]  /*afb0*/  LOP3.LUT R0, R0, 0xffff, RZ, 0xc0, !PT ;  /* 0x0000ffff00007812 */ /* 0x000fe400078ec0ff */
[----:B------:R-:W-:Y:S02]  /*afc0*/  @!P0 PRMT R118, R23, 0x5410, RZ ;  /* 0x0000541017768816 */ /* 0x000fe400000000ff */
[----:B------:R-:W-:Y:S02]  /*afd0*/  ISETP.LE.U32.AND P0, PT, R0, UR12, PT ;  /* 0x0000000c00007c0c */ /* 0x000fe4000bf03070 */
[----:B------:R-:W-:Y:S02]  /*afe0*/  PRMT R0, R26, 0x7632, R0 ;  /* 0x000076321a007816 */ /* 0x000fe40000000000 */
[----:B------:R-:W-:Y:S02]  /*aff0*/  PRMT R200, R39, 0x7632, R200 ;  /* 0x0000763227c87816 */ /* 0x000fe400000000c8 */
[----:B------:R-:W-:-:S07]  /*b000*/  LOP3.LUT R0, R0, 0xff, RZ, 0xc0, !PT ;  /* 0x000000ff00007812 */ /* 0x000fce00078ec0ff */
[----:B------:R-:W-:-:S05]  /*b010*/  @!P0 HFMA2.BF16_V2 R22, -RZ.H0_H0, RZ.H0_H0, -R39.H1_H1 ;  /* 0x200000ffff168231 */ /* 0x000fca0000360927 */
[----:B------:R-:W-:Y:S02]  /*b020*/  @!P0 PRMT R200, R22, 0x5410, RZ ;  /* 0x0000541016c88816 */ /* 0x000fe400000000ff */
[----:B------:R-:W-:Y:S02]  /*b030*/  ISETP.LE.U32.AND P0, PT, R0, UR12, PT ;  /* 0x0000000c00007c0c */ /* 0x000fe4000bf03070 */
[----:B------:R-:W-:Y:S02]  /*b040*/  SHF.R.U32.HI R0, RZ, 0x18, R26 ;  /* 0x00000018ff007819 */ /* 0x000fe4000001161a */
[----:B------:R-:W-:-:S09]  /*b050*/  PRMT R199, R174, 0x7610, R199 ;  /* 0x00007610aec77816 */ /* 0x000fd200000000c7 */
[----:B------:R-:W-:-:S05]  /*b060*/  @!P0 HFMA2.BF16_V2 R30, -RZ.H0_H0, RZ.H0_H0, -R174.H0_H0 ;  /* 0x200000ffff1e8231 */ /* 0x000fca00003409ae */
[----:B------:R-:W-:Y:S02]  /*b070*/  @!P0 PRMT R199, R30, 0x5410, RZ ;  /* 0x000054101ec78816 */ /* 0x000fe400000000ff */
[----:B------:R-:W-:Y:S01]  /*b080*/  ISETP.LE.U32.AND P0, PT, R0, UR12, PT ;  /* 0x0000000c00007c0c */ /* 0x000fe2000bf03070 */
[----:B------:R-:W-:Y:S01]  /*b090*/  MUFU.EX2 R201, R215 ;  /* 0x000000d700c97308 */ /* 0x000fe20000000800 */
[----:B------:R-:W-:Y:S01]  /*b0a0*/  F2FP.BF16.F32.PACK_AB R12, R2, R3 ;  /* 0x00000003020c723e */ /* 0x000fe200000010ff */
[----:B------:R-:W-:-:S06]  /*b0b0*/  IMAD.MOV.U32 R2, RZ, RZ, R24 ;  /* 0x000000ffff027224 */ /* 0x000fcc00078e0018 */
[----:B------:R-:W1:Y:S01]  /*b0c0*/  MUFU.EX2 R0, R214 ;  /* 0x000000d600007308 */ /* 0x000e620000000800 */
[----:B------:R-:W-:-:S03]  /*b0d0*/  LOP3.LUT R2, R2, 0xff, RZ, 0xc0, !PT ;  /* 0x000000ff02027812 */ /* 0x000fc600078ec0ff */
[----:B------:R-:W-:Y:S01]  /*b0e0*/  @!P0 HFMA2.BF16_V2 R32, -RZ.H0_H0, RZ.H0_H0, -R174.H1_H1 ;  /* 0x200000ffff208231 */ /* 0x000fe200003609ae */
[----:B------:R-:W-:-:S04]  /*b0f0*/  PRMT R195, R174, 0x7632, R195 ;  /* 0x00007632aec37816 */ /* 0x000fc800000000c3 */
[----:B------:R-:W-:Y:S02]  /*b100*/  @!P0 PRMT R195, R32, 0x5410, RZ ;  /* 0x0000541020c38816 */ /* 0x000fe400000000ff */
[----:B------:R-:W-:Y:S02]  /*b110*/  ISETP.LE.U32.AND P0, PT, R2, UR12, PT ;  /* 0x0000000c02007c0c */ /* 0x000fe4000bf03070 */
[----:B------:R-:W-:Y:S01]  /*b120*/  PRMT R117, R12, 0x7610, R117 ;  /* 0x000076100c757816 */ /* 0x000fe20000000075 */
[----:B------:R-:W-:Y:S01]  /*b130*/  FADD.FTZ R3, R59, R15 ;  /* 0x0000000f3b037221 */ /* 0x000fe20000010000 */
[----:B------:R-:W-:Y:S01]  /*b140*/  FADD.FTZ R2, R6, R13 ;  /* 0x0000000d06027221 */ /* 0x000fe20000010000 */
[----:B------:R-:W-:Y:S01]  /*b150*/  PRMT R116, R12, 0x7632, R116 ;  /* 0x000076320c747816 */ /* 0x000fe20000000074 */
[----:B------:R-:W-:Y:S02]  /*b160*/  IMAD.MOV.U32 R59, RZ, RZ, R57 ;  /* 0x000000ffff3b7224 */ /* 0x000fe400078e0039 */
[----:B------:R-:W-:-:S02]  /*b170*/  @!P6 HFMA2.BF16_V2 R36, -RZ.H0_H0, RZ.H0_H0, -R117.H0_H0 ;  /* 0x200000ffff24e231 */ /* 0x000fc40000340975 */
[----:B------:R-:W-:Y:S02]  /*b180*/  IMAD.MOV.U32 R126, RZ, RZ, R56 ;  /* 0x000000ffff7e7224 */ /* 0x000fe400078e0038 */
[----:B------:R-:W-:Y:S01]  /*b190*/  FADD.FTZ R6, R187, R3 ;  /* 0x00000003bb067221 */ /* 0x000fe20000010000 */
[----:B-1----:R-:W-:Y:S01]  /*b1a0*/  F2FP.BF16.F32.PACK_AB R37, R201, R0 ;  /* 0x00000000c925723e */ /* 0x002fe200000010ff */
[----:B------:R-:W-:Y:S01]  /*b1b0*/  IMAD.MOV.U32 R57, RZ, RZ, R194 ;  /* 0x000000ffff397224 */ /* 0x000fe200078e00c2 */
[----:B------:R-:W-:Y:S01]  /*b1c0*/  PRMT R3, R24, 0x7771, RZ ;  /* 0x0000777118037816 */ /* 0x000fe200000000ff */
[----:B------:R-:W-:Y:S01]  /*b1d0*/  IMAD.MOV.U32 R56, RZ, RZ, R198 ;  /* 0x000000ffff387224 */ /* 0x000fe200078e00c6 */
[----:B------:R-:W-:Y:S01]  /*b1e0*/  MUFU.EX2 R194, R210 ;  /* 0x000000d200c27308 */ /* 0x000fe20000000800 */
[----:B------:R-:W-:Y:S01]  /*b1f0*/  PRMT R19, R117, 0x5410, R116 ;  /* 0x0000541075137816 */ /* 0x000fe20000000074 */
[----:B------:R-:W-:Y:S01]  /*b200*/  @!P0 HFMA2.BF16_V2 R33, -RZ.H0_H0, RZ.H0_H0, -R37.H0_H0 ;  /* 0x200000ffff218231 */ /* 0x000fe20000340925 */
[----:B------:R-:W-:-:S02]  /*b210*/  @!P6 PRMT R117, R36, 0x5410, RZ ;  /* 0x000054102475e816 */ /* 0x000fc400000000ff */
[----:B------:R-:W-:-:S03]  /*b220*/  ISETP.GT.U32.AND P6, PT, R3, UR12, PT ;  /* 0x0000000c03007c0c */ /* 0x000fc6000bfc4070 */
[----:B------:R-:W1:Y:S01]  /*b230*/  MUFU.EX2 R198, R213 ;  /* 0x000000d500c67308 */ /* 0x000e620000000800 */
[----:B------:R-:W-:Y:S01]  /*b240*/  FADD.FTZ R3, R7, R2 ;  /* 0x0000000207037221 */ /* 0x000fe20000010000 */
[----:B------:R-:W-:Y:S02]  /*b250*/  PRMT R2, R24, 0x7772, RZ ;  /* 0x0000777218027816 */ /* 0x000fe400000000ff */
[----:B------:R-:W-:Y:S02]  /*b260*/  PRMT R193, R37, 0x7610, R193 ;  /* 0x0000761025c17816 */ /* 0x000fe400000000c1 */
[----:B------:R-:W-:Y:S02]  /*b270*/  @!P0 PRMT R193, R33, 0x5410, RZ ;  /* 0x0000541021c18816 */ /* 0x000fe400000000ff */
[----:B------:R-:W-:Y:S01]  /*b280*/  ISETP.GT.U32.AND P0, PT, R2, UR12, PT ;  /* 0x0000000c02007c0c */ /* 0x000fe2000bf04070 */
[----:B------:R-:W-:Y:S01]  /*b290*/  USHF.L.U32 UR6, UR7, 0x3, URZ ;  /* 0x0000000307067899 */ /* 0x000fe200080006ff */
[----:B------:R-:W-:Y:S01]  /*b2a0*/  @P6 HFMA2.BF16_V2 R38, -RZ.H0_H0, RZ.H0_H0, -R37.H1_H1 ;  /* 0x200000ffff266231 */ /* 0x000fe20000360925 */
[----:B------:R-:W-:-:S02]  /*b2b0*/  PRMT R2, R18, 0x7771, RZ ;  /* 0x0000777112027816 */ /* 0x000fc400000000ff */
[----:B------:R-:W-:Y:S02]  /*b2c0*/  PRMT R192, R37, 0x7632, R192 ;  /* 0x0000763225c07816 */ /* 0x000fe400000000c0 */
[----:B-1----:R-:W-:Y:S01]  /*b2d0*/  F2FP.BF16.F32.PACK_AB R36, R198, R194 ;  /* 0x000000c2c624723e */ /* 0x002fe200000010ff */
[----:B------:R-:W-:Y:S01]  /*b2e0*/  FADD.FTZ R211, R0, R3 ;  /* 0x0000000300d37221 */ /* 0x000fe20000010000 */
[----:B------:R-:W-:Y:S02]  /*b2f0*/  @P6 PRMT R192, R38, 0x5410, RZ ;  /* 0x0000541026c06816 */ /* 0x000fe400000000ff */
[----:B------:R-:W-:Y:S02]  /*b300*/  ISETP.GT.U32.AND P6, PT, R2, UR12, PT ;  /* 0x0000000c02007c0c */ /* 0x000fe4000bfc4070 */
[----:B------:R-:W-:Y:S01]  /*b310*/  @P0 HFMA2.BF16_V2 R40, -RZ.H0_H0, RZ.H0_H0, -R36.H0_H0 ;  /* 0x200000ffff280231 */ /* 0x000fe20000340924 */
[----:B------:R-:W-:Y:S02]  /*b320*/  PRMT R2, R24, 0x7773, RZ ;  /* 0x0000777318027816 */ /* 0x000fe400000000ff */
[----:B------:R-:W-:-:S02]  /*b330*/  MOV R0, UR6 ;  /* 0x0000000600007c02 */ /* 0x000fc40008000f00 */
[----:B------:R-:W-:Y:S02]  /*b340*/  PRMT R179, R36, 0x7610, R179 ;  /* 0x0000761024b37816 */ /* 0x000fe400000000b3 */
[----:B------:R-:W-:Y:S02]  /*b350*/  @P0 PRMT R179, R40, 0x5410, RZ ;  /* 0x0000541028b30816 */ /* 0x000fe400000000ff */
[----:B------:R-:W-:Y:S01]  /*b360*/  ISETP.GT.U32.AND P0, PT, R2, UR12, PT ;  /* 0x0000000c02007c0c */ /* 0x000fe2000bf04070 */
[----:B------:R-:W-:-:S04]  /*b370*/  IMAD.WIDE R2, R0, 0x2, R136 ;  /* 0x0000000200027825 */ /* 0x000fc800078e0288 */
[----:B------:R-:W-:-:S04]  /*b380*/  IMAD.U32 R0, RZ, RZ, UR7 ;  /* 0x00000007ff007e24 */ /* 0x000fc8000f8e00ff */
[----:B------:R-:W-:-:S04]  /*b390*/  IMAD.WIDE R2, R0, 0x70, R2 ;  /* 0x0000007000027825 */ /* 0x000fc800078e0202 */
[----:B------:R-:W-:Y:S02]  /*b3a0*/  IMAD.MOV.U32 R63, RZ, RZ, R251 ;  /* 0x000000ffff3f7224 */ /* 0x000fe400078e00fb */
[----:B------:R-:W-:Y:S01]  /*b3b0*/  FADD.FTZ R251, R191, R6 ;  /* 0x00000006bffb7221 */ /* 0x000fe20000010000 */
[----:B------:R-:W-:-:S04]  /*b3c0*/  IMAD.WIDE R6, R0, -0x70, R2 ;  /* 0xffffff9000067825 */ /* 0x000fc800078e0202 */
[----:B------:R-:W-:-:S04]  /*b3d0*/  IMAD.WIDE R6, R0, 0x70, R6 ;  /* 0x0000007000067825 */ /* 0x000fc800078e0206 */
[----:B------:R-:W-:-:S04]  /*b3e0*/  IMAD.WIDE R6, R0, -0x70, R6 ;  /* 0xffffff9000067825 */ /* 0x000fc800078e0206 */
[----:B------:R-:W-:Y:S01]  /*b3f0*/  IMAD.WIDE R6, R0, 0x70, R6 ;  /* 0x0000007000067825 */ /* 0x000fe200078e0206 */
[----:B------:R-:W-:-:S03]  /*b400*/  MOV R62, R186 ;  /* 0x000000ba003e7202 */ /* 0x000fc60000000f00 */
[----:B------:R-:W-:-:S04]  /*b410*/  IMAD.WIDE R6, R0, -0x70, R6 ;  /* 0xffffff9000067825 */ /* 0x000fc800078e0206 */
[----:B------:R-:W-:Y:S02]  /*b420*/  IMAD.MOV.U32 R127, RZ, RZ, R53 ;  /* 0x000000ffff7f7224 */ /* 0x000fe400078e0035 */
[----:B------:R-:W-:Y:S02]  /*b430*/  IMAD.MOV.U32 R186, RZ, RZ, R52 ;  /* 0x000000ffffba7224 */ /* 0x000fe400078e0034 */
[----:B------:R-:W-:-:S04]  /*b440*/  IMAD.WIDE R52, R0, 0x70, R6 ;  /* 0x0000007000347825 */ /* 0x000fc800078e0206 */
[----:B------:R-:W-:Y:S02]  /*b450*/  @P6 HFMA2.BF16_V2 R43, -RZ.H0_H0, RZ.H0_H0, -R116.H0_H0 ;  /* 0x200000ffff2b6231 */ /* 0x000fe40000340974 */
[----:B------:R-:W-:Y:S01]  /*b460*/  IMAD.WIDE R32, R0, -0x70, R52 ;  /* 0xffffff9000207825 */ /* 0x000fe200078e0234 */
[----:B------:R-:W-:-:S03]  /*b470*/  PRMT R0, R18, 0x7772, RZ ;  /* 0x0000777212007816 */ /* 0x000fc600000000ff */
[----:B------:R-:W-:Y:S01]  /*b480*/  @P0 HFMA2.BF16_V2 R42, -RZ.H0_H0, RZ.H0_H0, -R36.H1_H1 ;  /* 0x200000ffff2a0231 */ /* 0x000fe20000360924 */
[----:B------:R-:W-:Y:S02]  /*b490*/  @P6 PRMT R116, R43, 0x5410, RZ ;  /* 0x000054102b746816 */ /* 0x000fe400000000ff */
[----:B------:R-:W-:Y:S02]  /*b4a0*/  ISETP.GT.U32.AND P6, PT, R0, UR12, PT ;  /* 0x0000000c00007c0c */ /* 0x000fe4000bfc4070 */
[----:B------:R-:W-:Y:S02]  /*b4b0*/  PRMT R0, R18, 0x7773, RZ ;  /* 0x0000777312007816 */ /* 0x000fe400000000ff */
[----:B------:R-:W-:Y:S02]  /*b4c0*/  PRMT R135, R36, 0x7632, R135 ;  /* 0x0000763224877816 */ /* 0x000fe40000000087 */
[----:B------:R-:W-:Y:S02]  /*b4d0*/  @P0 PRMT R135, R42, 0x5410, RZ ;  /* 0x000054102a870816 */ /* 0x000fe400000000ff */
[----:B------:R-:W-:Y:S01]  /*b4e0*/  ISETP.GT.U32.AND P0, PT, R0, UR12, PT ;  /* 0x0000000c00007c0c */ /* 0x000fe2000bf04070 */
[----:B------:R-:W-:Y:S01]  /*b4f0*/  IMAD.U32 R0, RZ, RZ, UR6 ;  /* 0x00000006ff007e24 */ /* 0x000fe2000f8e00ff */
[----:B------:R-:W-:Y:S04]  /*b500*/  STG.E.U16 desc[UR28][R136.64+-0x40], R28 ;  /* 0xffffc01c88007986 */ /* 0x000fe8000c10151c */
[----:B------:R-:W-:Y:S04]  /*b510*/  STG.E.U16 desc[UR28][R136.64+-0x3e], R27 ;  /* 0xffffc21b88007986 */ /* 0x000fe8000c10151c */
[----:B------:R1:W-:Y:S04]  /*b520*/  STG.E.U16 desc[UR28][R32.64+-0x40], R31 ;  /* 0xffffc01f20007986 */ /* 0x0003e8000c10151c */
[----:B------:R-:W-:Y:S04]  /*b530*/  STG.E.U16 desc[UR28][R32.64+-0x3e], R35 ;  /* 0xffffc22320007986 */ /* 0x000fe8000c10151c */
[----:B------:R-:W-:Y:S01]  /*b540*/  STG.E.U16 desc[UR28][R52.64+-0x40], R11 ;  /* 0xffffc00b34007986 */ /* 0x000fe2000c10151c */
[----:B-1----:R-:W-:Y:S01]  /*b550*/  IMAD.WIDE R30, R0, 0x2, R2 ;  /* 0x00000002001e7825 */ /* 0x002fe200078e0202 */
[----:B------:R-:W-:-:S02]  /*b560*/  PRMT R2, R180, 0x7773, RZ ;  /* 0x00007773b4027816 */ /* 0x000fc400000000ff */
[----:B------:R-:W-:-:S04]  /*b570*/  PRMT R0, R180, 0x7772, RZ ;  /* 0x00007772b4007816 */ /* 0x000fc800000000ff */
[----:B------:R-:W-:Y:S02]  /*b580*/  PRMT R15, R0, 0x5410, R2 ;  /* 0x00005410000f7816 */ /* 0x000fe40000000002 */
[C---:B------:R-:W-:Y:S02]  /*b590*/  PRMT R2, R14.reuse, 0x7773, RZ ;  /* 0x000077730e027816 */ /* 0x040fe400000000ff */
[----:B------:R-:W-:-:S04]  /*b5a0*/  PRMT R0, R14, 0x7772, RZ ;  /* 0x000077720e007816 */ /* 0x000fc800000000ff */
[----:B------:R-:W-:Y:S02]  /*b5b0*/  PRMT R42, R0, 0x5410, R2 ;  /* 0x00005410002a7816 */ /* 0x000fe40000000002 */
[C---:B------:R-:W-:Y:S02]  /*b5c0*/  LOP3.LUT R0, R16.reuse, 0xffff, RZ, 0xc0, !PT ;  /* 0x0000ffff10007812 */ /* 0x040fe400078ec0ff */
[----:B------:R-:W-:Y:S02]  /*b5d0*/  LOP3.LUT R2, R16, 0xff, RZ, 0xc0, !PT ;  /* 0x000000ff10027812 */ /* 0x000fe400078ec0ff */
[----:B------:R-:W-:Y:S01]  /*b5e0*/  SHF.R.U32.HI R0, RZ, 0x8, R0 ;  /* 0x00000008ff007819 */ /* 0x000fe20000011600 */
[----:B------:R1:W-:Y:S04]  /*b5f0*/  STG.E.U16 desc[UR28][R52.64+-0x3e], R10 ;  /* 0xffffc20a34007986 */ /* 0x0003e8000c10151c */
[----:B------:R2:W-:Y:S01]  /*b600*/  STG.E.U16 desc[UR28][R30.64+-0x40], R9 ;  /* 0xffffc0091e007986 */ /* 0x0005e2000c10151c */
[----:B------:R-:W-:-:S04]  /*b610*/  FADD.FTZ R17, R252, R17 ;  /* 0x00000011fc117221 */ /* 0x000fc80000010000 */
[----:B------:R-:W-:Y:S01]  /*b620*/  FADD.FTZ R5, R183, R17 ;  /* 0x00000011b7057221 */ /* 0x000fe20000010000 */
[----:B-1----:R-:W1:Y:S01]  /*b630*/  LDC R10, c[0x0][0x4f8] ;  /* 0x00013e00ff0a7b82 */ /* 0x002e620000000800 */
[--C-:B--2---:R-:W-:Y:S02]  /*b640*/  PRMT R9, R2, 0x5410, R0.reuse ;  /* 0x0000541002097816 */ /* 0x104fe40000000000 */
[----:B------:R-:W-:Y:S02]  /*b650*/  PRMT R0, R16, 0x7632, R0 ;  /* 0x0000763210007816 */ /* 0x000fe40000000000 */
[----:B------:R-:W-:Y:S02]  /*b660*/  SHF.R.U32.HI R2, RZ, 0x18, R16 ;  /* 0x00000018ff027819 */ /* 0x000fe40000011610 */
[----:B------:R-:W-:-:S04]  /*b670*/  LOP3.LUT R0, R0, 0xff, RZ, 0xc0, !PT ;  /* 0x000000ff00007812 */ /* 0x000fc800078ec0ff */
[----:B------:R-:W-:Y:S02]  /*b680*/  PRMT R6, R0, 0x5410, R2 ;  /* 0x0000541000067816 */ /* 0x000fe40000000002 */
[C---:B------:R-:W-:Y:S02]  /*b690*/  PRMT R2, R18.reuse, 0x7773, RZ ;  /* 0x0000777312027816 */ /* 0x040fe400000000ff */
[----:B------:R-:W-:-:S04]  /*b6a0*/  PRMT R0, R18, 0x7772, RZ ;  /* 0x0000777212007816 */ /* 0x000fc800000000ff */
[----:B------:R-:W-:Y:S02]  /*b6b0*/  PRMT R16, R0, 0x5410, R2 ;  /* 0x0000541000107816 */ /* 0x000fe40000000002 */
[----:B------:R-:W-:Y:S01]  /*b6c0*/  LOP3.LUT R0, R8, 0xffff, RZ, 0xc0, !PT ;  /* 0x0000ffff08007812 */ /* 0x000fe200078ec0ff */
[----:B------:R-:W-:Y:S01]  /*b6d0*/  FADD.FTZ R5, R184, R5 ;  /* 0x00000005b8057221 */ /* 0x000fe20000010000 */
[----:B------:R-:W-:Y:S01]  /*b6e0*/  IMAD.MOV.U32 R3, RZ, RZ, R180 ;  /* 0x000000ffff037224 */ /* 0x000fe200078e00b4 */
[----:B------:R-:W-:Y:S02]  /*b6f0*/  LOP3.LUT R2, R8, 0xff, RZ, 0xc0, !PT ;  /* 0x000000ff08027812 */ /* 0x000fe400078ec0ff */
[----:B------:R-:W-:Y:S01]  /*b700*/  SHF.R.U32.HI R0, RZ, 0x8, R0 ;  /* 0x00000008ff007819 */ /* 0x000fe20000011600 */
[----:B------:R-:W-:Y:S01]  /*b710*/  FADD.FTZ R210, R50, R5 ;  /* 0x0000000532d27221 */ /* 0x000fe20000010000 */
[----:B------:R-:W-:Y:S02]  /*b720*/  PRMT R5, R180, 0x7771, RZ ;  /* 0x00007771b4057816 */ /* 0x000fe400000000ff */
[----:B------:R-:W-:-:S02]  /*b730*/  PRMT R7, R2, 0x5410, R0 ;  /* 0x0000541002077816 */ /* 0x000fc40000000000 */
[----:B------:R-:W-:Y:S02]  /*b740*/  LOP3.LUT R3, R3, 0xff, RZ, 0xc0, !PT ;  /* 0x000000ff03037812 */ /* 0x000fe400078ec0ff */
[----:B------:R-:W-:Y:S02]  /*b750*/  PRMT R0, R8, 0x7632, R0 ;  /* 0x0000763208007816 */ /* 0x000fe40000000000 */
[----:B-1----:R-:W-:Y:S02]  /*b760*/  LOP3.LUT R10, R10, 0xff, RZ, 0xc0, !PT ;  /* 0x000000ff0a0a7812 */ /* 0x002fe400078ec0ff */
[----:B------:R-:W-:Y:S02]  /*b770*/  PRMT R11, R3, 0x5410, R5 ;  /* 0x00005410030b7816 */ /* 0x000fe40000000005 */
[----:B------:R-:W-:Y:S02]  /*b780*/  LOP3.LUT R2, R0, 0xff, RZ, 0xc0, !PT ;  /* 0x000000ff00027812 */ /* 0x000fe400078ec0ff */
[----:B------:R-:W-:-:S02]  /*b790*/  SHF.R.U32.HI R3, RZ, 0x18, R8 ;  /* 0x00000018ff037819 */ /* 0x000fc40000011608 */
[----:B------:R-:W-:Y:S02]  /*b7a0*/  LEA R0, R10, R10, 0x10 ;  /* 0x0000000a0a007211 */ /* 0x000fe400078e80ff */
[----:B------:R-:W-:-:S03]  /*b7b0*/  PRMT R10, R2, 0x5410, R3 ;  /* 0x00005410020a7816 */ /* 0x000fc60000000003 */
[----:B------:R-:W-:Y:S01]  /*b7c0*/  HSET2.LE.AND R3, R6, R0, PT ;  /* 0x0000000006037233 */ /* 0x000fe20003803000 */
[----:B------:R-:W-:Y:S01]  /*b7d0*/  IMAD.MOV.U32 R5, RZ, RZ, R18 ;  /* 0x000000ffff057224 */ /* 0x000fe200078e0012 */
[----:B------:R-:W-:-:S03]  /*b7e0*/  PRMT R54, R182, 0x7632, R54 ;  /* 0x00007632b6367816 */ /* 0x000fc60000000036 */
[----:B------:R-:W-:Y:S02]  /*b7f0*/  LOP3.LUT R13, R248, R3, RZ, 0xc0, !PT ;  /* 0x00000003f80d7212 */ /* 0x000fe400078ec0ff */
[----:B------:R-:W-:Y:S02]  /*b800*/  LOP3.LUT R3, R15, 0xff00ff, RZ, 0xc0, !PT ;  /* 0x00ff00ff0f037812 */ /* 0x000fe400078ec0ff */
[----:B------:R-:W-:Y:S02]  /*b810*/  PRMT R12, R18, 0x7771, RZ ;  /* 0x00007771120c7816 */ /* 0x000fe400000000ff */
[----:B------:R-:W-:Y:S02]  /*b820*/  LOP3.LUT R5, R5, 0xff, RZ, 0xc0, !PT ;  /* 0x000000ff05057812 */ /* 0x000fe400078ec0ff */
[--C-:B------:R-:W-:Y:S01]  /*b830*/  HSET2.LE.AND R2, R9, R0.reuse, PT ;  /* 0x0000000009027233 */ /* 0x100fe20003803000 */
[----:B------:R-:W-:Y:S01]  /*b840*/  IMAD.MOV.U32 R49, RZ, RZ, R127 ;  /* 0x000000ffff317224 */ /* 0x000fe200078e007f */
[----:B------:R-:W-:Y:S01]  /*b850*/  HSET2.LE.AND R3, R3, R0, PT ;  /* 0x0000000003037233 */ /* 0x000fe20003803000 */
[----:B------:R-:W-:Y:S01]  /*b860*/  @P0 HFMA2.BF16_V2 R44, -RZ.H0_H0, RZ.H0_H0, -R54.H0_H0 ;  /* 0x200000ffff2c0231 */ /* 0x000fe20000340936 */
[----:B------:R-:W-:Y:S01]  /*b870*/  PRMT R6, R5, 0x5410, R12 ;  /* 0x0000541005067816 */ /* 0x000fe2000000000c */
[----:B------:R-:W-:Y:S01]  /*b880*/  IMAD.MOV.U32 R127, RZ, RZ, R63 ;  /* 0x000000ffff7f7224 */ /* 0x000fe200078e003f */
[----:B------:R-:W-:Y:S01]  /*b890*/  PRMT R55, R182, 0x7610, R55 ;  /* 0x00007610b6377816 */ /* 0x000fe20000000037 */
[----:B------:R-:W-:Y:S01]  /*b8a0*/  IMAD.MOV.U32 R63, RZ, RZ, R62 ;  /* 0x000000ffff3f7224 */ /* 0x000fe200078e003e */
[----:B------:R-:W-:Y:S01]  /*b8b0*/  LOP3.LUT R12, R250, R2, RZ, 0xc0, !PT ;  /* 0x00000002fa0c7212 */ /* 0x000fe200078ec0ff */
[----:B------:R-:W-:Y:S01]  /*b8c0*/  IMAD.MOV.U32 R62, RZ, RZ, R59 ;  /* 0x000000ffff3e7224 */ /* 0x000fe200078e003b */
[--C-:B------:R-:W-:Y:S01]  /*b8d0*/  HSET2.LE.AND R2, R11, R0.reuse, PT ;  /* 0x000000000b027233 */ /* 0x100fe20003803000 */
[----:B------:R-:W-:Y:S01]  /*b8e0*/  ULEA UR5, UR26, UR4, 0x18 ;  /* 0x000000041a057291 */ /* 0x000fe2000f8ec0ff */
[----:B------:R-:W-:-:S02]  /*b8f0*/  HSET2.LE.AND R5, R7, R0, PT ;  /* 0x0000000007057233 */ /* 0x000fc40003803000 */
[----:B------:R-:W-:Y:S02]  /*b900*/  LOP3.LUT R15, R185, R3, RZ, 0xc0, !PT ;  /* 0x00000003b90f7212 */ /* 0x000fe400078ec0ff */
[----:B------:R-:W-:Y:S01]  /*b910*/  MOV R59, R58 ;  /* 0x0000003a003b7202 */ /* 0x000fe20000000f00 */
[----:B------:R-:W-:Y:S01]  /*b920*/  IMAD.MOV.U32 R58, RZ, RZ, R47 ;  /* 0x000000ffff3a7224 */ /* 0x000fe200078e002f */
[----:B------:R-:W-:Y:S01]  /*b930*/  PRMT R17, R55, 0x5410, R54 ;  /* 0x0000541037117816 */ /* 0x000fe20000000036 */
[----:B------:R-:W-:Y:S01]  /*b940*/  IMAD.MOV.U32 R47, RZ, RZ, 0x20 ;  /* 0x00000020ff2f7424 */ /* 0x000fe200078e00ff */
[----:B------:R-:W-:Y:S01]  /*b950*/  HSET2.LE.AND R3, R6, R0, PT ;  /* 0x0000000006037233 */ /* 0x000fe20003803000 */
[----:B------:R-:W-:Y:S01]  /*b960*/  IMAD.MOV.U32 R38, RZ, RZ, R14 ;  /* 0x000000ffff267224 */ /* 0x000fe200078e000e */
[----:B------:R-:W-:Y:S02]  /*b970*/  @P0 PRMT R54, R44, 0x5410, RZ ;  /* 0x000054102c360816 */ /* 0x000fe400000000ff */
[----:B------:R-:W-:-:S02]  /*b980*/  PRMT R40, R14, 0x7771, RZ ;  /* 0x000077710e287816 */ /* 0x000fc400000000ff */
[----:B------:R-:W-:Y:S02]  /*b990*/  LOP3.LUT P0, RZ, R205, 0x2, RZ, 0xc0, !PT ;  /* 0x00000002cdff7812 */ /* 0x000fe4000780c0ff */
[----:B------:R-:W-:Y:S02]  /*b9a0*/  LOP3.LUT R14, R247, R2, RZ, 0xc0, !PT ;  /* 0x00000002f70e7212 */ /* 0x000fe400078ec0ff */
[----:B------:R-:W-:Y:S02]  /*b9b0*/  LOP3.LUT R8, R41, R5, RZ, 0xc0, !PT ;  /* 0x0000000529087212 */ /* 0x000fe400078ec0ff */
[----:B------:R-:W-:Y:S02]  /*b9c0*/  HSET2.LE.AND R2, R10, R0, PT ;  /* 0x000000000a027233 */ /* 0x000fe40003803000 */
[----:B------:R-:W-:Y:S02]  /*b9d0*/  LOP3.LUT R5, R16, 0xff00ff, RZ, 0xc0, !PT ;  /* 0x00ff00ff10057812 */ /* 0x000fe400078ec0ff */
[----:B------:R-:W-:-:S02]  /*b9e0*/  LOP3.LUT R10, R19, R3, RZ, 0xc0, !PT ;  /* 0x00000003130a7212 */ /* 0x000fc400078ec0ff */
[----:B---3--:R-:W-:Y:S02]  /*b9f0*/  LEA R27, R189, UR5, 0x1 ;  /* 0x00000005bd1b7c11 */ /* 0x008fe4000f8e08ff */
[----:B------:R-:W-:Y:S02]  /*ba00*/  SEL R3, R47, 0xffffffe0, !P0 ;  /* 0xffffffe02f037807 */ /* 0x000fe40004000000 */
[----:B------:R-:W-:Y:S01]  /*ba10*/  HSET2.LE.AND R5, R5, R0, PT ;  /* 0x0000000005057233 */ /* 0x000fe20003803000 */
[----:B------:R-:W-:Y:S02]  /*ba20*/  LDSM.16.MT88.4 R20, [R27+0xa000] ;  /* 0x00a000001b14783b */ /* 0x000fe40000004200 */
[----:B------:R-:W-:Y:S02]  /*ba30*/  IMAD.IADD R35, R27, 0x1, R3 ;  /* 0x000000011b237824 */ /* 0x000fe400078e0203 */
[----:B------:R-:W-:-:S03]  /*ba40*/  LOP3.LUT R11, R17, R5, RZ, 0xc0, !PT ;  /* 0x00000005110b7212 */ /* 0x000fc600078ec0ff */
[----:B------:R-:W1:Y:S01]  /*ba50*/  LDSM.16.MT88.4 R16, [R35+0xa000] ;  /* 0x00a000002310783b */ /* 0x000e620000004200 */
[----:B------:R-:W-:Y:S01]  /*ba60*/  LOP3.LUT R9, R25, R2, RZ, 0xc0, !PT ;  /* 0x0000000219097212 */ /* 0x000fe200078ec0ff */
[C---:B------:R-:W-:Y:S02]  /*ba70*/  VIADD R2, R27.reuse, 0xa000 ;  /* 0x0000a0001b027836 */ /* 0x040fe40000000000 */
[----:B------:R-:W-:-:S03]  /*ba80*/  VIADD R25, R27, 0xa040 ;  /* 0x0000a0401b197836 */ /* 0x000fc60000000000 */
[----:B------:R-:W-:Y:S01]  /*ba90*/  @P5 IADD3 R25, PT, PT, R2, -0x40, RZ ;  /* 0xffffffc002195810 */ /* 0x000fe20007ffe0ff */
[-C--:B-1----:R-:W-:Y:S08]  /*baa0*/  HMMA.16816.F32.BF16 R228, R12, R16.reuse, R228 ;  /* 0x000000100ce4723c */ /* 0x082ff000000418e4 */
[C---:B------:R-:W-:Y:S08]  /*bab0*/  HMMA.16816.F32.BF16 R144, R8.reuse, R16, R144 ;  /* 0x000000100890723c */ /* 0x040ff00000041890 */
[-C--:B------:R-:W-:Y:S08]  /*bac0*/  HMMA.16816.F32.BF16 R140, R8, R18.reuse, R140 ;  /* 0x00000012088c723c */ /* 0x080ff0000004188c */
[----:B------:R-:W-:Y:S01]  /*bad0*/  HMMA.16816.F32.BF16 R212, R12, R18, R156 ;  /* 0x000000120cd4723c */ /* 0x000fe2000004189c */
[----:B------:R-:W1:Y:S01]  /*bae0*/  LDSM.16.MT88.4 R16, [R25] ;  /* 0x000000001910783b */ /* 0x000e620000004200 */
[----:B------:R-:W-:Y:S01]  /*baf0*/  IADD3 R28, PT, PT, R3, R25, RZ ;  /* 0x00000019031c7210 */ /* 0x000fe20007ffe0ff */
[----:B------:R-:W-:-:S02]  /*bb00*/  IMAD.MOV.U32 R181, RZ, RZ, R59 ;  /* 0x000000ffffb57224 */ /* 0x000fc400078e003b */
[----:B------:R-:W-:Y:S02]  /*bb10*/  IMAD.MOV.U32 R182, RZ, RZ, R58 ;  /* 0x000000ffffb67224 */ /* 0x000fe400078e003a */
[----:B------:R-:W-:Y:S02]  /*bb20*/  IMAD.MOV.U32 R156, RZ, RZ, R57 ;  /* 0x000000ffff9c7224 */ /* 0x000fe400078e0039 */
[----:B------:R-:W-:Y:S01]  /*bb30*/  IMAD.MOV.U32 R157, RZ, RZ, R56 ;  /* 0x000000ffff9d7224 */ /* 0x000fe200078e0038 */
[-C--:B-1----:R-:W-:Y:S08]  /*bb40*/  HMMA.16816.F32.BF16 R232, R12, R16.reuse, R232 ;  /* 0x000000100ce8723c */ /* 0x082ff000000418e8 */
[C---:B------:R-:W-:Y:S08]  /*bb50*/  HMMA.16816.F32.BF16 R56, R8.reuse, R16, R64 ;  /* 0x000000100838723c */ /* 0x040ff00000041840 */
[-C--:B------:R-:W-:Y:S08]  /*bb60*/  HMMA.16816.F32.BF16 R84, R8, R18.reuse, R84 ;  /* 0x000000120854723c */ /* 0x080ff00000041854 */
[----:B------:R-:W-:Y:S01]  /*bb70*/  HMMA.16816.F32.BF16 R216, R12, R18, R216 ;  /* 0x000000120cd8723c */ /* 0x000fe200000418d8 */
[----:B------:R-:W1:Y:S01]  /*bb80*/  LDSM.16.MT88.4 R16, [R28] ;  /* 0x000000001c10783b */ /* 0x000e620000004200 */
[----:B------:R-:W-:-:S02]  /*bb90*/  @P6 HFMA2.BF16_V2 R45, -RZ.H0_H0, RZ.H0_H0, -R55.H0_H0 ;  /* 0x200000ffff2d6231 */ /* 0x000fc40000340937 */
[----:B------:R-:W-:Y:S02]  /*bba0*/  IMAD.MOV.U32 R189, RZ, RZ, R126 ;  /* 0x000000ffffbd7224 */ /* 0x000fe400078e007e */
[----:B------:R-:W-:Y:S02]  /*bbb0*/  IMAD.MOV.U32 R126, RZ, RZ, R46 ;  /* 0x000000ffff7e7224 */ /* 0x000fe400078e002e */
[----:B------:R-:W-:Y:S01]  /*bbc0*/  IMAD.MOV.U32 R180, RZ, RZ, R62 ;  /* 0x000000ffffb47224 */ /* 0x000fe200078e003e */
[----:B------:R-:W-:Y:S01]  /*bbd0*/  @P6 PRMT R55, R45, 0x5410, RZ ;  /* 0x000054102d376816 */ /* 0x000fe200000000ff */
[----:B------:R-:W-:Y:S01]  /*bbe0*/  IMAD.MOV.U32 R191, RZ, RZ, R60 ;  /* 0x000000ffffbf7224 */ /* 0x000fe200078e003c */
[----:B------:R-:W-:Y:S01]  /*bbf0*/  HMMA.16816.F32.BF16 R44, R12, R22, R164 ;  /* 0x000000160c2c723c */ /* 0x000fe200000418a4 */
[----:B------:R-:W-:Y:S01]  /*bc00*/  MOV R165, R189 ;  /* 0x000000bd00a57202 */ /* 0x000fe20000000f00 */
[----:B------:R-:W-:Y:S01]  /*bc10*/  IMAD.MOV.U32 R167, RZ, RZ, R63 ;  /* 0x000000ffffa77224 */ /* 0x000fe200078e003f */
[----:B------:R-:W-:Y:S01]  /*bc20*/  MOV R183, R48 ;  /* 0x0000003000b77202 */ /* 0x000fe20000000f00 */
[----:B------:R-:W-:-:S02]  /*bc30*/  IMAD.MOV.U32 R189, RZ, RZ, R61 ;  /* 0x000000ffffbd7224 */ /* 0x000fc400078e003d */
[----:B------:R-:W-:Y:S02]  /*bc40*/  IMAD.MOV.U32 R159, RZ, RZ, R51 ;  /* 0x000000ffff9f7224 */ /* 0x000fe400078e0033 */
[----:B------:R-:W-:Y:S01]  /*bc50*/  IMAD.MOV.U32 R158, RZ, RZ, R186 ;  /* 0x000000ffff9e7224 */ /* 0x000fe200078e00ba */
[-C--:B------:R-:W-:Y:S08]  /*bc60*/  HMMA.16816.F32.BF16 R168, R12, R20.reuse, R168 ;  /* 0x000000140ca8723c */ /* 0x080ff000000418a8 */
[C---:B------:R-:W-:Y:S08]  /*bc70*/  HMMA.16816.F32.BF16 R152, R8.reuse, R20, R152 ;  /* 0x000000140898723c */ /* 0x040ff00000041898 */
[----:B------:R-:W-:Y:S01]  /*bc80*/  HMMA.16816.F32.BF16 R148, R8, R22, R148 ;  /* 0x000000160894723c */ /* 0x000fe20000041894 */
[----:B------:R-:W-:Y:S01]  /*bc90*/  IMAD.MOV.U32 R2, RZ, RZ, R24 ;  /* 0x000000ffff027224 */ /* 0x000fe200078e0018 */
[----:B------:R-:W-:Y:S01]  /*bca0*/  LDSM.16.MT88.4 R20, [R25+0x1000] ;  /* 0x001000001914783b */ /* 0x000fe20000004200 */
[----:B------:R-:W-:-:S02]  /*bcb0*/  PRMT R7, R24, 0x7771, RZ ;  /* 0x0000777118077816 */ /* 0x000fc400000000ff */
[----:B------:R-:W-:Y:S01]  /*bcc0*/  LOP3.LUT R3, R38, 0xff, RZ, 0xc0, !PT ;  /* 0x000000ff26037812 */ /* 0x000fe200078ec0ff */
[----:B------:R-:W-:Y:S01]  /*bcd0*/  IMAD.MOV.U32 R43, RZ, RZ, R124 ;  /* 0x000000ffff2b7224 */ /* 0x000fe200078e007c */
[C---:B------:R-:W-:Y:S01]  /*bce0*/  PRMT R6, R24.reuse, 0x7773, RZ ;  /* 0x0000777318067816 */ /* 0x040fe200000000ff */
[-C--:B-1----:R-:W-:Y:S01]  /*bcf0*/  HMMA.16816.F32.BF16 R240, R12, R16.reuse, R240 ;  /* 0x000000100cf0723c */ /* 0x082fe200000418f0 */
[----:B------:R-:W-:Y:S01]  /*bd00*/  PRMT R5, R24, 0x7772, RZ ;  /* 0x0000777218057816 */ /* 0x000fe200000000ff */
[----:B------:R-:W-:Y:S01]  /*bd10*/  IMAD.MOV.U32 R252, RZ, RZ, R125 ;  /* 0x000000fffffc7224 */ /* 0x000fe200078e007d */
[----:B------:R-:W-:Y:S01]  /*bd20*/  MOV R248, R114 ;  /* 0x0000007200f87202 */ /* 0x000fe20000000f00 */
[----:B------:R-:W-:Y:S01]  /*bd30*/  IMAD.MOV.U32 R250, RZ, RZ, R115 ;  /* 0x000000fffffa7224 */ /* 0x000fe200078e0073 */
[----:B------:R-:W-:Y:S03]  /*bd40*/  LDSM.16.MT88.4 R64, [R28+0x800] ;  /* 0x000800001c40783b */ /* 0x000fe60000004200 */
[C---:B------:R-:W-:Y:S08]  /*bd50*/  HMMA.16816.F32.BF16 R60, R8.reuse, R16, R68 ;  /* 0x00000010083c723c */ /* 0x040ff00000041844 */
[-C--:B------:R-:W-:Y:S08]  /*bd60*/  HMMA.16816.F32.BF16 R100, R8, R18.reuse, R100 ;  /* 0x000000120864723c */ /* 0x080ff00000041864 */
[----:B------:R-:W-:Y:S01]  /*bd70*/  HMMA.16816.F32.BF16 R236, R12, R18, R236 ;  /* 0x000000120cec723c */ /* 0x000fe200000418ec */
[----:B------:R-:W1:Y:S01]  /*bd80*/  LDSM.16.MT88.4 R16, [R27+0xb000] ;  /* 0x00b000001b10783b */ /* 0x000e620000004200 */
[----:B------:R-:W-:-:S06]  /*bd90*/  IMAD.MOV.U32 R164, RZ, RZ, R49 ;  /* 0x000000ffffa47224 */ /* 0x000fcc00078e0031 */
[-C--:B-1----:R-:W-:Y:S08]  /*bda0*/  HMMA.16816.F32.BF16 R68, R12, R16.reuse, R224 ;  /* 0x000000100c44723c */ /* 0x082ff000000418e0 */
[C---:B------:R-:W-:Y:S08]  /*bdb0*/  HMMA.16816.F32.BF16 R72, R8.reuse, R16, R72 ;  /* 0x000000100848723c */ /* 0x040ff00000041848 */
[-C--:B------:R-:W-:Y:S08]  /*bdc0*/  HMMA.16816.F32.BF16 R76, R8, R18.reuse, R76 ;  /* 0x00000012084c723c */ /* 0x080ff0000004184c */
[----:B------:R-:W-:Y:S01]  /*bdd0*/  HMMA.16816.F32.BF16 R48, R12, R18, R80 ;  /* 0x000000120c30723c */ /* 0x000fe20000041850 */
[----:B------:R-:W1:Y:S01]  /*bde0*/  LDSM.16.MT88.4 R16, [R35+0xb000] ;  /* 0x00b000002310783b */ /* 0x000e620000004200 */
[----:B------:R-:W-:Y:S01]  /*bdf0*/  IMAD.MOV.U32 R166, RZ, RZ, R127 ;  /* 0x000000ffffa67224 */ /* 0x000fe200078e007f */
[----:B------:R-:W-:-:S02]  /*be00*/  LOP3.LUT R2, R2, 0xff, RZ, 0xc0, !PT ;  /* 0x000000ff02027812 */ /* 0x000fc400078ec0ff */
[----:B------:R-:W-:Y:S03]  /*be10*/  LDSM.16.MT88.4 R80, [R27+0xb800] ;  /* 0x00b800001b50783b */ /* 0x000fe60000004200 */
[-C--:B-1----:R-:W-:Y:S08]  /*be20*/  HMMA.16816.F32.BF16 R184, R12, R16.reuse, R180 ;  /* 0x000000100cb8723c */ /* 0x082ff000000418b4 */
[C---:B------:R-:W-:Y:S08]  /*be30*/  HMMA.16816.F32.BF16 R88, R8.reuse, R16, R88 ;  /* 0x000000100858723c */ /* 0x040ff00000041858 */
[-C--:B------:R-:W-:Y:S08]  /*be40*/  HMMA.16816.F32.BF16 R92, R8, R18.reuse, R92 ;  /* 0x00000012085c723c */ /* 0x080ff0000004185c */
[----:B------:R-:W-:Y:S01]  /*be50*/  HMMA.16816.F32.BF16 R180, R12, R18, R96 ;  /* 0x000000120cb4723c */ /* 0x000fe20000041860 */
[----:B------:R-:W1:Y:S07]  /*be60*/  LDSM.16.MT88.4 R16, [R28+0x1000] ;  /* 0x001000001c10783b */ /* 0x000e6e0000004200 */
[C---:B------:R-:W-:Y:S08]  /*be70*/  HMMA.16816.F32.BF16 R104, R8.reuse, R20, R104 ;  /* 0x000000140868723c */ /* 0x040ff00000041868 */
[----:B------:R-:W-:Y:S08]  /*be80*/  HMMA.16816.F32.BF16 R108, R8, R22, R108 ;  /* 0x00000016086c723c */ /* 0x000ff0000004186c */
[C---:B------:R-:W-:Y:S01]  /*be90*/  HMMA.16816.F32.BF16 R188, R12.reuse, R20, R188 ;  /* 0x000000140cbc723c */ /* 0x040fe200000418bc */
[----:B------:R-:W-:Y:S01]  /*bea0*/  IMAD.MOV.U32 R127, RZ, RZ, R126 ;  /* 0x000000ffff7f7224 */ /* 0x000fe200078e007e */
[----:B------:R-:W-:Y:S06]  /*beb0*/  LDSM.16.MT88.4 R96, [R35+0xb800] ;  /* 0x00b800002360783b */ /* 0x000fec0000004200 */
[----:B------:R-:W-:Y:S01]  /*bec0*/  HMMA.16816.F32.BF16 R20, R12, R22, R156 ;  /* 0x000000160c14723c */ /* 0x000fe2000004189c */
[----:B------:R-:W-:Y:S07]  /*bed0*/  LDSM.16.MT88.4 R156, [R35+0xa800] ;  /* 0x00a80000239c783b */ /* 0x000fee0000004200 */
[C---:B-1----:R-:W-:Y:S08]  /*bee0*/  HMMA.16816.F32.BF16 R120, R8.reuse, R16, R120 ;  /* 0x000000100878723c */ /* 0x042ff00000041878 */
[----:B------:R-:W-:Y:S08]  /*bef0*/  HMMA.16816.F32.BF16 R160, R8, R18, R160 ;  /* 0x0000001208a0723c */ /* 0x000ff000000418a0 */
[C---:B------:R-:W-:Y:S01]  /*bf00*/  HMMA.16816.F32.BF16 R224, R12.reuse, R16, R164 ;  /* 0x000000100ce0723c */ /* 0x040fe200000418a4 */
[----:B------:R-:W-:Y:S01]  /*bf10*/  LOP3.LUT R8, R26, 0xff, RZ, 0xc0, !PT ;  /* 0x000000ff1a087812 */ /* 0x000fe200078ec0ff */
[----:B------:R-:W1:Y:S06]  /*bf20*/  LDSM.16.MT88.4 R164, [R27+0xa800] ;  /* 0x00a800001ba4783b */ /* 0x000e6c0000004200 */
[----:B------:R-:W-:Y:S01]  /*bf30*/  HMMA.16816.F32.BF16 R16, R12, R18, R128 ;  /* 0x000000120c10723c */ /* 0x000fe20000041880 */
[----:B------:R-:W-:-:S02]  /*bf40*/  PRMT R12, R2, 0x5410, R7 ;  /* 0x00005410020c7816 */ /* 0x000fc40000000007 */
[C---:B------:R-:W-:Y:S02]  /*bf50*/  LOP3.LUT R2, R34.reuse, 0xffff, RZ, 0xc0, !PT ;  /* 0x0000ffff22027812 */ /* 0x040fe400078ec0ff */
[----:B------:R-:W-:Y:S02]  /*bf60*/  PRMT R13, R3, 0x5410, R40 ;  /* 0x00005410030d7816 */ /* 0x000fe40000000028 */
[----:B------:R-:W-:Y:S02]  /*bf70*/  SHF.R.U32.HI R2, RZ, 0x8, R2 ;  /* 0x00000008ff027819 */ /* 0x000fe40000011602 */
[----:B------:R-:W-:-:S04]  /*bf80*/  LOP3.LUT R3, R34, 0xff, RZ, 0xc0, !PT ;  /* 0x000000ff22037812 */ /* 0x000fc800078ec0ff */
[----:B------:R-:W-:Y:S02]  /*bf90*/  PRMT R14, R3, 0x5410, R2 ;  /* 0x00005410030e7816 */ /* 0x000fe40000000002 */
[----:B------:R-:W-:Y:S02]  /*bfa0*/  PRMT R3, R34, 0x7632, R3 ;  /* 0x0000763222037816 */ /* 0x000fe40000000003 */
[C---:B------:R-:W-:Y:S02]  /*bfb0*/  LOP3.LUT R2, R26.reuse, 0xffff, RZ, 0xc0, !PT ;  /* 0x0000ffff1a027812 */ /* 0x040fe400078ec0ff */
[----:B------:R-:W-:Y:S02]  /*bfc0*/  PRMT R15, R5, 0x5410, R6 ;  /* 0x00005410050f7816 */ /* 0x000fe40000000006 */
[----:B------:R-:W-:Y:S02]  /*bfd0*/  PRMT R5, R26, 0x7632, R5 ;  /* 0x000076321a057816 */ /* 0x000fe40000000005 */
[----:B------:R-:W-:-:S02]  /*bfe0*/  LOP3.LUT R6, R3, 0xff, RZ, 0xc0, !PT ;  /* 0x000000ff03067812 */ /* 0x000fc400078ec0ff */
[----:B------:R-:W-:Y:S02]  /*bff0*/  SHF.R.U32.HI R3, RZ, 0x8, R2 ;  /* 0x00000008ff037819 */ /* 0x000fe40000011602 */
[----:B------:R-:W-:Y:S02]  /*c000*/  SHF.R.U32.HI R7, RZ, 0x18, R26 ;  /* 0x00000018ff077819 */ /* 0x000fe4000001161a */
[----:B------:R-:W-:Y:S02]  /*c010*/  LOP3.LUT R2, R5, 0xff, RZ, 0xc0, !PT ;  /* 0x000000ff05027812 */ /* 0x000fe400078ec0ff */
[----:B------:R-:W-:Y:S02]  /*c020*/  PRMT R5, R8, 0x5410, R3 ;  /* 0x0000541008057816 */ /* 0x000fe40000000003 */
[----:B------:R-:W-:Y:S02]  /*c030*/  SHF.R.U32.HI R9, RZ, 0x18, R34 ;  /* 0x00000018ff097819 */ /* 0x000fe40000011622 */
[----:B------:R-:W-:-:S02]  /*c040*/  LOP3.LUT R3, R15, 0xff00ff, RZ, 0xc0, !PT ;  /* 0x00ff00ff0f037812 */ /* 0x000fc400078ec0ff */
[----:B------:R-:W-:Y:S02]  /*c050*/  PRMT R10, R2, 0x5410, R7 ;  /* 0x00005410020a7816 */ /* 0x000fe40000000007 */
[----:B------:R-:W-:Y:S02]  /*c060*/  PRMT R11, R6, 0x5410, R9 ;  /* 0x00005410060b7816 */ /* 0x000fe40000000009 */
[----:B------:R-:W-:Y:S02]  /*c070*/  LOP3.LUT R2, R42, 0xff00ff, RZ, 0xc0, !PT ;  /* 0x00ff00ff2a027812 */ /* 0x000fe400078ec0ff */
[--C-:B------:R-:W-:Y:S02]  /*c080*/  HSET2.LE.AND R6, R3, R0.reuse, PT ;  /* 0x0000000003067233 */ /* 0x100fe40003803000 */
[--C-:B------:R-:W-:Y:S02]  /*c090*/  HSET2.LE.AND R5, R5, R0.reuse, PT ;  /* 0x0000000005057233 */ /* 0x100fe40003803000 */
[----:B------:R-:W-:-:S02]  /*c0a0*/  HSET2.LE.AND R3, R10, R0, PT ;  /* 0x000000000a037233 */ /* 0x000fc40003803000 */
[----:B------:R-:W-:Y:S02]  /*c0b0*/  MOV R10, R39 ;  /* 0x00000027000a7202 */ /* 0x000fe40000000f00 */
[--C-:B------:R-:W-:Y:S02]  /*c0c0*/  HSET2.LE.AND R8, R2, R0.reuse, PT ;  /* 0x0000000002087233 */ /* 0x100fe40003803000 */
[--C-:B------:R-:W-:Y:S02]  /*c0d0*/  HSET2.LE.AND R9, R13, R0.reuse, PT ;  /* 0x000000000d097233 */ /* 0x100fe40003803000 */
[--C-:B------:R-:W-:Y:S02]  /*c0e0*/  HSET2.LE.AND R2, R12, R0.reuse, PT ;  /* 0x000000000c027233 */ /* 0x100fe40003803000 */
[--C-:B------:R-:W-:Y:S02]  /*c0f0*/  HSET2.LE.AND R7, R14, R0.reuse, PT ;  /* 0x000000000e077233 */ /* 0x100fe40003803000 */
[----:B------:R-:W-:Y:S01]  /*c100*/  LOP3.LUT R124, R10, R5, RZ, 0xc0, !PT ;  /* 0x000000050a7c7212 */ /* 0x000fe200078ec0ff */
[----:B------:R-:W-:Y:S01]  /*c110*/  IMAD.MOV.U32 R5, RZ, RZ, R174 ;  /* 0x000000ffff057224 */ /* 0x000fe200078e00ae */
[----:B------:R-:W-:-:S04]  /*c120*/  HSET2.LE.AND R0, R11, R0, PT ;  /* 0x000000000b007233 */ /* 0x000fc80003803000 */
[----:B------:R-:W-:Y:S01]  /*c130*/  LOP3.LUT R125, R5, R3, RZ, 0xc0, !PT ;  /* 0x00000003057d7212 */ /* 0x000fe200078ec0ff */
[----:B------:R-:W-:Y:S01]  /*c140*/  IMAD.MOV.U32 R3, RZ, RZ, R37 ;  /* 0x000000ffff037224 */ /* 0x000fe200078e0025 */
[----:B------:R-:W-:Y:S01]  /*c150*/  LOP3.LUT R129, R252, R0, RZ, 0xc0, !PT ;  /* 0x00000000fc817212 */ /* 0x000fe200078ec0ff */
[----:B------:R-:W-:Y:S01]  /*c160*/  IMAD.MOV.U32 R0, RZ, RZ, R36 ;  /* 0x000000ffff007224 */ /* 0x000fe200078e0024 */
[----:B------:R-:W-:Y:S01]  /*c170*/  LOP3.LUT R128, R43, R7, RZ, 0xc0, !PT ;  /* 0x000000072b807212 */ /* 0x000fe200078ec0ff */
[----:B------:R-:W-:Y:S01]  /*c180*/  IMAD.MOV.U32 R252, RZ, RZ, R127 ;  /* 0x000000fffffc7224 */ /* 0x000fe200078e007f */
[----:B------:R-:W-:Y:S02]  /*c190*/  LOP3.LUT R126, R3, R2, RZ, 0xc0, !PT ;  /* 0x00000002037e7212 */ /* 0x000fe400078ec0ff */
[----:B------:R-:W-:Y:S02]  /*c1a0*/  LOP3.LUT R130, R113, R9, RZ, 0xc0, !PT ;  /* 0x0000000971827212 */ /* 0x000fe400078ec0ff */
[----:B------:R-:W-:-:S02]  /*c1b0*/  LOP3.LUT R131, R112, R8, RZ, 0xc0, !PT ;  /* 0x0000000870837212 */ /* 0x000fc400078ec0ff */
[----:B------:R-:W-:Y:S01]  /*c1c0*/  LOP3.LUT R127, R0, R6, RZ, 0xc0, !PT ;  /* 0x00000006007f7212 */ /* 0x000fe200078ec0ff */
[----:B------:R-:W-:Y:S04]  /*c1d0*/  LDSM.16.MT88.4 R112, [R25+0x1800] ;  /* 0x001800001970783b */ /* 0x000fe80000004200 */
[-C--:B------:R-:W-:Y:S01]  /*c1e0*/  HMMA.16816.F32.BF16 R68, R128, R80.reuse, R68 ;  /* 0x000000508044723c */ /* 0x080fe20000041844 */
[----:B------:R-:W-:Y:S07]  /*c1f0*/  LDSM.16.MT88.4 R8, [R28+0x1800] ;  /* 0x001800001c08783b */ /* 0x000fee0000004200 */
[C---:B------:R-:W-:Y:S08]  /*c200*/  HMMA.16816.F32.BF16 R72, R124.reuse, R80, R72 ;  /* 0x000000507c48723c */ /* 0x040ff00000041848 */
[-C--:B------:R-:W-:Y:S08]  /*c210*/  HMMA.16816.F32.BF16 R76, R124, R82.reuse, R76 ;  /* 0x000000527c4c723c */ /* 0x080ff0000004184c */
[----:B------:R-:W-:Y:S01]  /*c220*/  HMMA.16816.F32.BF16 R80, R128, R82, R48 ;  /* 0x000000528050723c */ /* 0x000fe20000041830 */
[----:B------:R-:W2:Y:S01]  /*c230*/  LDSM.16.MT88.4 R48, [R25+0x800] ;  /* 0x000800001930783b */ /* 0x000ea20000004200 */
[----:B------:R-:W-:-:S02]  /*c240*/  IMAD.U32 R2, RZ, RZ, UR7 ;  /* 0x00000007ff027e24 */ /* 0x000fc4000f8e00ff */
[----:B------:R-:W-:Y:S01]  /*c250*/  IMAD.U32 R0, RZ, RZ, UR7 ;  /* 0x00000007ff007e24 */ /* 0x000fe2000f8e00ff */
[----:B------:R-:W-:Y:S01]  /*c260*/  STG.E.U16 desc[UR28][R30.64+-0x3e], R118 ;  /* 0xffffc2761e007986 */ /* 0x000fe2000c10151c */
[----:B------:R-:W-:-:S03]  /*c270*/  IMAD.WIDE R2, R2, 0x70, R32 ;  /* 0x0000007002027825 */ /* 0x000fc600078e0220 */
[----:B------:R-:W-:Y:S04]  /*c280*/  STG.E.U16 desc[UR28][R136.64+-0x30], R178 ;  /* 0xffffd0b288007986 */ /* 0x000fe8000c10151c */
[----:B------:R-:W-:Y:S01]  /*c290*/  STG.E.U16 desc[UR28][R136.64+-0x2e], R177 ;  /* 0xffffd2b188007986 */ /* 0x000fe2000c10151c */
[----:B-1----:R-:W-:Y:S03]  /*c2a0*/  HMMA.16816.F32.BF16 R168, R128, R164, R168 ;  /* 0x000000a480a8723c */ /* 0x002fe600000418a8 */
[----:B------:R-:W-:Y:S01]  /*c2b0*/  STG.E.U16 desc[UR28][R32.64+-0x30], R176 ;  /* 0xffffd0b020007986 */ /* 0x000fe2000c10151c */
[----:B------:R-:W-:-:S03]  /*c2c0*/  IMAD.WIDE R6, R0, -0x70, R2 ;  /* 0xffffff9000067825 */ /* 0x000fc600078e0202 */
[----:B------:R-:W-:Y:S01]  /*c2d0*/  STG.E.U16 desc[UR28][R32.64+-0x2e], R175 ;  /* 0xffffd2af20007986 */ /* 0x000fe2000c10151c */
[C---:B------:R-:W-:Y:S03]  /*c2e0*/  HMMA.16816.F32.BF16 R152, R124.reuse, R164, R152 ;  /* 0x000000a47c98723c */ /* 0x040fe60000041898 */
[----:B------:R-:W-:Y:S04]  /*c2f0*/  STG.E.U16 desc[UR28][R52.64+-0x30], R117 ;  /* 0xffffd07534007986 */ /* 0x000fe8000c10151c */
[----:B------:R-:W-:Y:S01]  /*c300*/  STG.E.U16 desc[UR28][R52.64+-0x2e], R116 ;  /* 0xffffd27434007986 */ /* 0x000fe2000c10151c */
[-C--:B------:R-:W-:Y:S03]  /*c310*/  HMMA.16816.F32.BF16 R148, R124, R166.reuse, R148 ;  /* 0x000000a67c94723c */ /* 0x080fe60000041894 */
[----:B------:R-:W-:Y:S04]  /*c320*/  STG.E.U16 desc[UR28][R30.64+-0x30], R55 ;  /* 0xffffd0371e007986 */ /* 0x000fe8000c10151c */
[----:B------:R-:W-:Y:S01]  /*c330*/  STG.E.U16 desc[UR28][R30.64+-0x2e], R54 ;  /* 0xffffd2361e007986 */ /* 0x000fe2000c10151c */
[----:B------:R-:W-:Y:S03]  /*c340*/  HMMA.16816.F32.BF16 R164, R128, R166, R44 ;  /* 0x000000a680a4723c */ /* 0x000fe6000004182c */
[----:B------:R-:W-:Y:S04]  /*c350*/  STG.E.U16 desc[UR28][R136.64+-0x20], R172 ;  /* 0xffffe0ac88007986 */ /* 0x000fe8000c10151c */
[----:B------:R-:W-:Y:S01]  /*c360*/  STG.E.U16 desc[UR28][R136.64+-0x1e], R173 ;  /* 0xffffe2ad88007986 */ /* 0x000fe2000c10151c */
[----:B--2---:R-:W-:Y:S03]  /*c370*/  HMMA.16816.F32.BF16 R40, R124, R48, R56 ;  /* 0x000000307c28723c */ /* 0x004fe60000041838 */
[----:B------:R-:W-:Y:S01]  /*c380*/  STG.E.U16 desc[UR28][R32.64+-0x20], R139 ;  /* 0xffffe08b20007986 */ /* 0x000fe2000c10151c */
[----:B------:R-:W-:-:S03]  /*c390*/  FADD.FTZ R0, R194, R248 ;  /* 0x000000f8c2007221 */ /* 0x000fc60000010000 */
[----:B------:R-:W-:Y:S01]  /*c3a0*/  STG.E.U16 desc[UR28][R32.64+-0x1e], R138 ;  /* 0xffffe28a20007986 */ /* 0x000fe2000c10151c */
[C---:B------:R-:W-:Y:S03]  /*c3b0*/  HMMA.16816.F32.BF16 R56, R124.reuse, R64, R60 ;  /* 0x000000407c38723c */ /* 0x040fe6000004183c */
[----:B------:R-:W-:Y:S04]  /*c3c0*/  STG.E.U16 desc[UR28][R2.64+-0x20], R202 ;  /* 0xffffe0ca02007986 */ /* 0x000fe8000c10151c */
[----:B------:R1:W-:Y:S01]  /*c3d0*/  STG.E.U16 desc[UR28][R2.64+-0x1e], R200 ;  /* 0xffffe2c802007986 */ /* 0x0003e2000c10151c */
[C---:B------:R-:W-:Y:S03]  /*c3e0*/  HMMA.16816.F32.BF16 R144, R124.reuse, R156, R144 ;  /* 0x0000009c7c90723c */ /* 0x040fe60000041890 */
[----:B------:R-:W-:Y:S04]  /*c3f0*/  STG.E.U16 desc[UR28][R30.64+-0x20], R199 ;  /* 0xffffe0c71e007986 */ /* 0x000fe8000c10151c */
[----:B------:R-:W-:Y:S01]  /*c400*/  STG.E.U16 desc[UR28][R30.64+-0x1e], R195 ;  /* 0xffffe2c31e007986 */ /* 0x000fe2000c10151c */
[C---:B------:R-:W-:Y:S03]  /*c410*/  HMMA.16816.F32.BF16 R140, R124.reuse, R158, R140 ;  /* 0x0000009e7c8c723c */ /* 0x040fe6000004188c */
[----:B------:R-:W-:Y:S05]  /*c420*/  STG.E.U16 desc[UR28][R136.64+-0x10], R133 ;  /* 0xfffff08588007986 */ /* 0x000fea000c10151c */
[C---:B------:R-:W-:Y:S01]  /*c430*/  HMMA.16816.F32.BF16 R44, R124.reuse, R50, R84 ;  /* 0x000000327c2c723c */ /* 0x040fe20000041854 */
[----:B------:R-:W-:Y:S04]  /*c440*/  STG.E.U16 desc[UR28][R136.64+-0xe], R134 ;  /* 0xfffff28688007986 */ /* 0x000fe8000c10151c */
[----:B------:R2:W-:Y:S03]  /*c450*/  STG.E.U16 desc[UR28][R6.64+-0xe], R119 ;  /* 0xfffff27706007986 */ /* 0x0005e6000c10151c */
[----:B------:R-:W-:Y:S01]  /*c460*/  HMMA.16816.F32.BF16 R60, R124, R66, R100 ;  /* 0x000000427c3c723c */ /* 0x000fe20000041864 */
[----:B-1----:R-:W-:-:S07]  /*c470*/  IMAD.U32 R2, RZ, RZ, UR7 ;  /* 0x00000007ff027e24 */ /* 0x002fce000f8e00ff */
[----:B------:R-:W-:Y:S01]  /*c480*/  HMMA.16816.F32.BF16 R88, R124, R96, R88 ;  /* 0x000000607c58723c */ /* 0x000fe20000041858 */
[----:B------:R-:W-:-:S07]  /*c490*/  IMAD.WIDE R2, R2, 0x70, R6 ;  /* 0x0000007002027825 */ /* 0x000fce00078e0206 */
[C---:B------:R-:W-:Y:S08]  /*c4a0*/  HMMA.16816.F32.BF16 R92, R124.reuse, R98, R92 ;  /* 0x000000627c5c723c */ /* 0x040ff0000004185c */
[C---:B------:R-:W-:Y:S08]  /*c4b0*/  HMMA.16816.F32.BF16 R104, R124.reuse, R112, R104 ;  /* 0x000000707c68723c */ /* 0x040ff00000041868 */
[C---:B------:R-:W-:Y:S08]  /*c4c0*/  HMMA.16816.F32.BF16 R108, R124.reuse, R114, R108 ;  /* 0x000000727c6c723c */ /* 0x040ff0000004186c */
[C---:B------:R-:W-:Y:S08]  /*c4d0*/  HMMA.16816.F32.BF16 R120, R124.reuse, R8, R120 ;  /* 0x000000087c78723c */ /* 0x040ff00000041878 */
[----:B------:R-:W-:Y:S01]  /*c4e0*/  HMMA.16816.F32.BF16 R124, R124, R10, R160 ;  /* 0x0000000a7c7c723c */ /* 0x000fe200000418a0 */
[----:B------:R1:W-:Y:S07]  /*c4f0*/  STG.E.U16 desc[UR28][R6.64+-0x10], R132 ;  /* 0xfffff08406007986 */ /* 0x0003ee000c10151c */
[----:B------:R-:W-:Y:S01]  /*c500*/  HMMA.16816.F32.BF16 R160, R128, R156, R228 ;  /* 0x0000009c80a0723c */ /* 0x000fe200000418e4 */
[----:B------:R-:W-:-:S07]  /*c510*/  FADD.FTZ R228, R250, R251 ;  /* 0x000000fbfae47221 */ /* 0x000fce0000010000 */
[C---:B------:R-:W-:Y:S01]  /*c520*/  HMMA.16816.F32.BF16 R36, R128.reuse, R48, R232 ;  /* 0x000000308024723c */ /* 0x040fe200000418e8 */
[----:B------:R-:W-:Y:S07]  /*c530*/  STL [R1+0x3c], R228 ;  /* 0x00003ce401007387 */ /* 0x000fee0000100800 */
[C---:B------:R-:W-:Y:S01]  /*c540*/  HMMA.16816.F32.BF16 R48, R128.reuse, R50, R216 ;  /* 0x000000328030723c */ /* 0x040fe200000418d8 */
[----:B------:R-:W-:Y:S01]  /*c550*/  FADD.FTZ R219, R252, R210 ;  /* 0x000000d2fcdb7221 */ /* 0x000fe20000010000 */
[----:B------:R-:W-:Y:S06]  /*c560*/  STG.E.U16 desc[UR28][R2.64+-0x10], R193 ;  /* 0xfffff0c102007986 */ /* 0x000fec000c10151c */
[C---:B--2---:R-:W-:Y:S01]  /*c570*/  HMMA.16816.F32.BF16 R116, R128.reuse, R8, R224 ;  /* 0x000000088074723c */ /* 0x044fe200000418e0 */
[----:B------:R-:W-:Y:S01]  /*c580*/  FADD.FTZ R227, R201, R211 ;  /* 0x000000d3c9e37221 */ /* 0x000fe20000010000 */
[----:B------:R-:W-:Y:S01]  /*c590*/  FADD.FTZ R226, R198, R0 ;  /* 0x00000000c6e27221 */ /* 0x000fe20000010000 */
[----:B------:R-:W-:Y:S04]  /*c5a0*/  STL [R1+0x40], R219 ;  /* 0x000040db01007387 */ /* 0x000fe80000100800 */
[----:B------:R-:W-:Y:S01]  /*c5b0*/  STG.E.U16 desc[UR28][R2.64+-0xe], R192 ;  /* 0xfffff2c002007986 */ /* 0x000fe2000c10151c */
[C---:B------:R-:W-:Y:S03]  /*c5c0*/  HMMA.16816.F32.BF16 R84, R128.reuse, R96, R184 ;  /* 0x000000608054723c */ /* 0x040fe600000418b8 */
[----:B------:R-:W-:Y:S04]  /*c5d0*/  STL [R1+0x34], R227 ;  /* 0x000034e301007387 */ /* 0x000fe80000100800 */
[----:B------:R-:W-:Y:S01]  /*c5e0*/  STG.E.U16 desc[UR28][R30.64+-0x10], R179 ;  /* 0xfffff0b31e007986 */ /* 0x000fe2000c10151c */
[C---:B------:R-:W-:Y:S03]  /*c5f0*/  HMMA.16816.F32.BF16 R100, R128.reuse, R112, R188 ;  /* 0x000000708064723c */ /* 0x040fe600000418bc */
[----:B------:R-:W-:Y:S05]  /*c600*/  STL [R1+0x38], R226 ;  /* 0x000038e201007387 */ /* 0x000fea0000100800 */
[C---:B------:R-:W-:Y:S08]  /*c610*/  HMMA.16816.F32.BF16 R52, R128.reuse, R64, R240 ;  /* 0x000000408034723c */ /* 0x040ff000000418f0 */
[C---:B------:R-:W-:Y:S08]  /*c620*/  HMMA.16816.F32.BF16 R156, R128.reuse, R158, R212 ;  /* 0x0000009e809c723c */ /* 0x040ff000000418d4 */
[C---:B------:R-:W-:Y:S08]  /*c630*/  HMMA.16816.F32.BF16 R96, R128.reuse, R98, R180 ;  /* 0x000000628060723c */ /* 0x040ff000000418b4 */
[C---:B------:R-:W-:Y:S08]  /*c640*/  HMMA.16816.F32.BF16 R112, R128.reuse, R114, R20 ;  /* 0x000000728070723c */ /* 0x040ff00000041814 */
[----:B------:R-:W-:Y:S01]  /*c650*/  HMMA.16816.F32.BF16 R64, R128, R66, R236 ;  /* 0x000000428040723c */ /* 0x000fe200000418ec */
[----:B------:R-:W-:-:S07]  /*c660*/  UISETP.GT.U32.AND UP0, UPT, UR27, UR19, UPT ;  /* 0x000000131b00728c */ /* 0x000fce000bf04070 */
[----:B------:R-:W-:Y:S01]  /*c670*/  HMMA.16816.F32.BF16 R128, R128, R10, R16 ;  /* 0x0000000a8080723c */ /* 0x000fe20000041810 */
[----:B------:R-:W-:Y:S01]  /*c680*/  IADD3 R210, P0, PT, R136, -0x80, RZ ;  /* 0xffffff8088d27810 */ /* 0x000fe20007f1e0ff */
[----:B------:R2:W-:Y:S01]  /*c690*/  STG.E.U16 desc[UR28][R30.64+-0xe], R135 ;  /* 0xfffff2871e007986 */ /* 0x0005e2000c10151c */
[----:B------:R-:W-:Y:S01]  /*c6a0*/  MOV R134, R220 ;  /* 0x000000dc00867202 */ /* 0x000fe20000000f00 */
[----:B-1----:R-:W-:Y:S01]  /*c6b0*/  IMAD.MOV.U32 R132, RZ, RZ, R206 ;  /* 0x000000ffff847224 */ /* 0x002fe200078e00ce */
[----:B------:R-:W-:Y:S01]  /*c6c0*/  IADD3.X R211, PT, PT, R137, -0x1, RZ, P0, !PT ;  /* 0xffffffff89d37810 */ /* 0x000fe200007fe4ff */
[----:B------:R-:W-:Y:S02]  /*c6d0*/  IMAD.MOV.U32 R133, RZ, RZ, R207 ;  /* 0x000000ffff857224 */ /* 0x000fe400078e00cf */
[----:B--2---:R-:W-:Y:S01]  /*c6e0*/  IMAD.MOV.U32 R135, RZ, RZ, R208 ;  /* 0x000000ffff877224 */ /* 0x004fe200078e00d0 */
[----:B------:R-:W-:Y:S11]  /*c6f0*/  BRA.U !UP0, `(.L_x_2538) ;  /* 0x000000dd08247547 */ /* 0x000ff6000b800000 */
[----:B------:R-:W2:Y:S04]  /*c700*/  LDL R247, [R1+0x70] ;  /* 0x0000700001f77983 */ /* 0x000ea80000100800 */
[----:B------:R-:W3:Y:S04]  /*c710*/  LDL R248, [R1+0x6c] ;  /* 0x00006c0001f87983 */ /* 0x000ee80000100800 */
[----:B------:R-:W4:Y:S04]  /*c720*/  LDL R250, [R1+0xa0] ;  /* 0x0000a00001fa7983 */ /* 0x000f280000100800 */
[----:B------:R-:W5:Y:S01]  /*c730*/  LDL R252, [R1+0x90] ;  /* 0x0000900001fc7983 */ /* 0x000f620000100800 */
[----:B------:R-:W-:Y:S01]  /*c740*/  UIADD3 UR6, UPT, UPT, UR23, -0x3, URZ ;  /* 0xfffffffd17067890 */ /* 0x000fe2000fffe0ff */
[----:B------:R-:W-:-:S04]  /*c750*/  DEPBAR.LE SB0, 0x0 ;  /* 0x000080000000791a */ /* 0x000fc80000000000 */
[----:B------:R-:W-:Y:S02]  /*c760*/  UIMAD.WIDE.U32 UR14, UR6, UR8, URZ ;  /* 0x00000008060e72a5 */ /* 0x000fe4000f8e00ff */
[----:B------:R-:W-:Y:S02]  /*c770*/  UIADD3 UR27, UPT, UPT, UR23, -0x3, URZ ;  /* 0xfffffffd171b7890 */ /* 0x000fe4000fffe0ff */
[----:B------:R-:W-:Y:S02]  /*c780*/  USHF.L.U32 UR7, UR14, 0x5, URZ ;  /* 0x000000050e077899 */ /* 0x000fe400080006ff */
[----:B------:R-:W-:Y:S01]  /*c790*/  UIMAD UR6, UR6, UR9, UR15 ;  /* 0x00000009060672a4 */ /* 0x000fe2000f8e020f */
[----:B------:R-:W-:Y:S01]  /*c7a0*/  IMAD.U32 R6, RZ, RZ, UR14 ;  /* 0x0000000eff067e24 */ /* 0x000fe2000f8e00ff */
[----:B------:R-:W-:Y:S01]  /*c7b0*/  ULEA UR7, UP0, UR8, UR7, 0x4 ;  /* 0x0000000708077291 */ /* 0x000fe2000f8020ff */
[----:B------:R-:W-:Y:S01]  /*c7c0*/  IMAD.U32 R2, RZ, RZ, UR14 ;  /* 0x0000000eff027e24 */ /* 0x000fe2000f8e00ff */
[----:B------:R-:W-:-:S02]  /*c7d0*/  USHF.L.U64.HI UR4, UR14, 0x5, UR6 ;  /* 0x000000050e047899 */ /* 0x000fc40008010206 */
[----:B------:R-:W-:Y:S02]  /*c7e0*/  IMAD.U32 R0, RZ, RZ, UR6 ;  /* 0x00000006ff007e24 */ /* 0x000fe4000f8e00ff */
[----:B------:R-:W-:Y:S01]  /*c7f0*/  ULEA.HI.X UR4, UR8, UR4, UR9, 0x4, UP0 ;  /* 0x0000000408047291 */ /* 0x000fe200080f2409 */
[----:B------:R-:W-:Y:S01]  /*c800*/  IMAD.U32 R3, RZ, RZ, UR7 ;  /* 0x00000007ff037e24 */ /* 0x000fe2000f8e00ff */
[----:B------:R-:W-:Y:S01]  /*c810*/  UISETP.GT.U32.AND UP0, UPT, UR27, UR19, UPT ;  /* 0x000000131b00728c */ /* 0x000fe2000bf04070 */
[----:B------:R-:W-:Y:S01]  /*c820*/  BAR.SYNC.DEFER_BLOCKING 0x0 ;  /* 0x0000000000007b1d */ /* 0x000fe20000010000 */
[----:B--2---:R-:W-:-:S04]  /*c830*/  LEA R6, P0, R6, R247, 0x6 ;  /* 0x000000f706067211 */ /* 0x004fc800078030ff */
[-C--:B---3--:R-:W-:Y:S01]  /*c840*/  LEA.HI.X R7, R2, R248.reuse, R0, 0x6, P0 ;  /* 0x000000f802077211 */ /* 0x088fe200000f3400 */
[----:B------:R-:W-:Y:S01]  /*c850*/  IMAD.U32 R0, RZ, RZ, UR4 ;  /* 0x00000004ff007e24 */ /* 0x000fe2000f8e00ff */
[C---:B------:R-:W-:Y:S02]  /*c860*/  LEA R2, P0, R3.reuse, R247, 0x1 ;  /* 0x000000f703027211 */ /* 0x040fe400078008ff */
[----:B----4-:R-:W-:Y:S01]  /*c870*/  LEA R5, R250, UR5, 0x1 ;  /* 0x00000005fa057c11 */ /* 0x010fe2000f8e08ff */
[----:B------:R-:W-:Y:S01]  /*c880*/  @!PT LDS RZ, [RZ] ;  /* 0x00000000fffff984 */ /* 0x000fe20000000800 */
[----:B------:R-:W-:Y:S01]  /*c890*/  @!PT LDS RZ, [RZ] ;  /* 0x00000000fffff984 */ /* 0x000fe20000000800 */
[----:B------:R-:W-:Y:S01]  /*c8a0*/  @!PT LDS RZ, [RZ] ;  /* 0x00000000fffff984 */ /* 0x000fe20000000800 */
[----:B------:R-:W-:Y:S01]  /*c8b0*/  @!P3 LDGSTS.E.BYPASS.LTC128B.128 [R209+0xa000], desc[UR28][R6.64] ;  /* 0x0a00000006d1bfae */ /* 0x000fe2000b981a1c */
[----:B------:R-:W-:-:S03]  /*c8c0*/  LEA.HI.X R3, R3, R248, R0, 0x1, P0 ;  /* 0x000000f803037211 */ /* 0x000fc600000f0c00 */
        /* <DEDUP_REMOVED lines=16> */
[----:B------:R-:W-:Y:S01]  /*c9d0*/  LDSM.16.M88.4 R172, [R249+0x8000] ;  /* 0x00800000f9ac783b */ /* 0x000fe20000000200 */
[----:B-1----:R-:W-:-:S03]  /*c9e0*/  IMAD.IADD R6, R249, 0x1, R246 ;  /* 0x00000001f9067824 */ /* 0x002fc600078e02f6 */
[----:B------:R-:W1:Y:S01]  /*c9f0*/  LDSM.16.M88.4 R16, [R5+0x2000] ;  /* 0x002000000510783b */ /* 0x000e620000000200 */
[----:B------:R-:W-:-:S03]  /*ca00*/  VIADD R7, R29, 0xffffffb0 ;  /* 0xffffffb01d077836 */ /* 0x000fc60000000000 */
[----:B------:R-:W3:Y:S04]  /*ca10*/  LDSM.16.M88.4 R132, [R249+0x8800] ;  /* 0x00880000f984783b */ /* 0x000ee80000000200 */
[----:B------:R-:W4:Y:S04]  /*ca20*/  LDSM.16.M88.4 R20, [R5] ;  /* 0x000000000514783b */ /* 0x000f280000000200 */
[----:B------:R-:W-:Y:S01]  /*ca30*/  LDSM.16.M88.4 R32, [R6+0x8000] ;  /* 0x008000000620783b */ /* 0x000fe20000000200 */
[----:B--2---:R-:W-:-:S03]  /*ca40*/  IMAD.IADD R3, R246, 0x1, R5 ;  /* 0x00000001f6037824 */ /* 0x004fc600078e0205 */
[----:B------:R-:W-:Y:S01]  /*ca50*/  LDSM.16.M88.4 R24, [R6+0x8800] ;  /* 0x008800000618783b */ /* 0x000fe20000000200 */
[----:B-----5:R-:W-:-:S03]  /*ca60*/  IMAD.IADD R2, R252, 0x1, R5 ;  /* 0x00000001fc027824 */ /* 0x020fc600078e0205 */
[----:B------:R-:W2:Y:S01]  /*ca70*/  LDSM.16.M88.4 R8, [R3+0x2000] ;  /* 0x002000000308783b */ /* 0x000ea20000000200 */
[----:B------:R-:W-:-:S03]  /*ca80*/  IMAD.IADD R0, R246, 0x1, R2 ;  /* 0x00000001f6007824 */ /* 0x000fc600078e0202 */
[----:B------:R-:W5:Y:S04]  /*ca90*/  LDSM.16.M88.4 R12, [R3] ;  /* 0x00000000030c783b */ /* 0x000f680000000200 */
[----:B------:R-:W0:Y:S01]  /*caa0*/  LDGDEPBAR ;  /* 0x00000000000079af */ /* 0x000e220000000000 */
[C---:B-1----:R-:W-:Y:S08]  /*cab0*/  HMMA.16816.F32.BF16 R192, R16.reuse, R172, RZ ;  /* 0x000000ac10c0723c */ /* 0x042ff000000418ff */
[C---:B---3--:R-:W-:Y:S08]  /*cac0*/  HMMA.16816.F32.BF16 R184, R16.reuse, R132, RZ ;  /* 0x0000008410b8723c */ /* 0x048ff000000418ff */
[C---:B------:R-:W-:Y:S08]  /*cad0*/  HMMA.16816.F32.BF16 R188, R16.reuse, R174, RZ ;  /* 0x000000ae10bc723c */ /* 0x040ff000000418ff */
[----:B------:R-:W-:Y:S08]  /*cae0*/  HMMA.16816.F32.BF16 R180, R16, R134, RZ ;  /* 0x0000008610b4723c */ /* 0x000ff000000418ff */
[C---:B----4-:R-:W-:Y:S08]  /*caf0*/  HMMA.16816.F32.BF16 R176, R20.reuse, R172, RZ ;  /* 0x000000ac14b0723c */ /* 0x050ff000000418ff */
        /* <DEDUP_REMOVED lines=8> */
[C---:B-----5:R-:W-:Y:S08]  /*cb80*/  HMMA.16816.F32.BF16 R176, R12.reuse, R32, R176 ;  /* 0x000000200cb0723c */ /* 0x060ff000000418b0 */
        /* <DEDUP_REMOVED lines=25> */
[----:B------:R-:W1:Y:S04]  /*cd20*/  LDSM.16.M88.4 R20, [R249+0x9000] ;  /* 0x00900000f914783b */ /* 0x000e680000000200 */
[----:B------:R-:W-:Y:S03]  /*cd30*/  LDSM.16.M88.4 R32, [R244+0x9800] ;  /* 0x00980000f420783b */ /* 0x000fe60000000200 */
[C---:B------:R-:W-:Y:S08]  /*cd40*/  HMMA.16816.F32.BF16 R132, R12.reuse, R16, R132 ;  /* 0x000000100c84723c */ /* 0x040ff00000041884 */
[----:B------:R-:W-:Y:S01]  /*cd50*/  HMMA.16816.F32.BF16 R24, R12, R18, R24 ;  /* 0x000000120c18723c */ /* 0x000fe20000041818 */
[----:B------:R-:W2:Y:S04]  /*cd60*/  LDSM.16.M88.4 R16, [R249+0x9800] ;  /* 0x00980000f910783b */ /* 0x000ea80000000200 */
[----:B------:R3:W4:Y:S03]  /*cd70*/  LDSM.16.M88.4 R12, [R5+0x4000] ;  /* 0x00400000050c783b */ /* 0x0007260000000200 */
[----:B-1----:R-:W-:Y:S01]  /*cd80*/  HMMA.16816.F32.BF16 R192, R8, R20, R192 ;  /* 0x0000001408c0723c */ /* 0x002fe200000418c0 */
[----:B---3--:R-:W-:-:S07]  /*cd90*/  VIADD R5, R29, 0xffffffb8 ;  /* 0xffffffb81d057836 */ /* 0x008fce0000000000 */
[C---:B------:R-:W-:Y:S08]  /*cda0*/  HMMA.16816.F32.BF16 R188, R8.reuse, R22, R188 ;  /* 0x0000001608bc723c */ /* 0x040ff000000418bc */
[C---:B--2---:R-:W-:Y:S08]  /*cdb0*/  HMMA.16816.F32.BF16 R212, R8.reuse, R16, R212 ;  /* 0x0000001008d4723c */ /* 0x044ff000000418d4 */
[----:B------:R-:W-:Y:S01]  /*cdc0*/  HMMA.16816.F32.BF16 R180, R8, R18, R180 ;  /* 0x0000001208b4723c */ /* 0x000fe200000418b4 */
[----:B------:R-:W-:Y:S07]  /*cdd0*/  LDSM.16.M88.4 R8, [R3+0x6000] ;  /* 0x006000000308783b */ /* 0x000fee0000000200 */
[C---:B----4-:R-:W-:Y:S08]  /*cde0*/  HMMA.16816.F32.BF16 R132, R12.reuse, R16, R132 ;  /* 0x000000100c84723c */ /* 0x050ff00000041884 */
[C---:B------:R-:W-:Y:S01]  /*cdf0*/  HMMA.16816.F32.BF16 R184, R12.reuse, R18, R24 ;  /* 0x000000120cb8723c */ /* 0x040fe20000041818 */
[----:B------:R-:W1:Y:S04]  /*ce00*/  LDSM.16.M88.4 R16, [R6+0x9000] ;  /* 0x009000000610783b */ /* 0x000e680000000200 */
[----:B------:R2:W3:Y:S03]  /*ce10*/  LDSM.16.M88.4 R24, [R6+0x9800] ;  /* 0x009800000618783b */ /* 0x0004e60000000200 */
[C---:B------:R-:W-:Y:S08]  /*ce20*/  HMMA.16816.F32.BF16 R176, R12.reuse, R20, R176 ;  /* 0x000000140cb0723c */ /* 0x040ff000000418b0 */
[----:B------:R-:W-:Y:S01]  /*ce30*/  HMMA.16816.F32.BF16 R172, R12, R22, R172 ;  /* 0x000000160cac723c */ /* 0x000fe200000418ac */
[----:B------:R4:W5:Y:S04]  /*ce40*/  LDSM.16.M88.4 R12, [R3+0x4000] ;  /* 0x00400000030c783b */ /* 0x0009680000000200 */
[----:B------:R-:W-:Y:S01]  /*ce50*/  LDSM.16.M88.4 R20, [R244+0x9000] ;  /* 0x00900000f414783b */ /* 0x000fe20000000200 */
[----:B--2---:R-:W-:-:S02]  /*ce60*/  VIADD R6, R29, 0xffffffb1 ;  /* 0xffffffb11d067836 */ /* 0x004fc40000000000 */
[C---:B----4-:R-:W-:Y:S01]  /*ce70*/  VIADD R3, R29.reuse, 0xffffffa0 ;  /* 0xffffffa01d037836 */ /* 0x050fe20000000000 */
[C---:B-1----:R-:W-:Y:S08]  /*ce80*/  HMMA.16816.F32.BF16 R192, R8.reuse, R16, R192 ;  /* 0x0000001008c0723c */ /* 0x042ff000000418c0 */
[C---:B------:R-:W-:Y:S08]  /*ce90*/  HMMA.16816.F32.BF16 R188, R8.reuse, R18, R188 ;  /* 0x0000001208bc723c */ /* 0x040ff000000418bc */
[C---:B---3--:R-:W-:Y:S08]  /*cea0*/  HMMA.16816.F32.BF16 R212, R8.reuse, R24, R212 ;  /* 0x0000001808d4723c */ /* 0x048ff000000418d4 */
[----:B------:R-:W-:Y:S01]  /*ceb0*/  HMMA.16816.F32.BF16 R180, R8, R26, R180 ;  /* 0x0000001a08b4723c */ /* 0x000fe200000418b4 */
[----:B------:R-:W1:Y:S07]  /*cec0*/  LDSM.16.M88.4 R8, [R2+0x6000] ;  /* 0x006000000208783b */ /* 0x000e6e0000000200 */
[C---:B-----5:R-:W-:Y:S08]  /*ced0*/  HMMA.16816.F32.BF16 R176, R12.reuse, R16, R176 ;  /* 0x000000100cb0723c */ /* 0x060ff000000418b0 */
[C---:B------:R-:W-:Y:S01]  /*cee0*/  HMMA.16816.F32.BF16 R172, R12.reuse, R18, R172 ;  /* 0x000000120cac723c */ /* 0x040fe200000418ac */
[----:B------:R2:W3:Y:S07]  /*cef0*/  LDSM.16.M88.4 R16, [R2+0x4000] ;  /* 0x004000000210783b */ /* 0x0004ee0000000200 */
[C---:B------:R-:W-:Y:S08]  /*cf00*/  HMMA.16816.F32.BF16 R132, R12.reuse, R24, R132 ;  /* 0x000000180c84723c */ /* 0x040ff00000041884 */
[----:B------:R-:W-:Y:S01]  /*cf10*/  HMMA.16816.F32.BF16 R184, R12, R26, R184 ;  /* 0x0000001a0cb8723c */ /* 0x000fe200000418b8 */
[----:B------:R-:W-:Y:S04]  /*cf20*/  LDSM.16.M88.4 R24, [R245+0x9000] ;  /* 0x00900000f518783b */ /* 0x000fe80000000200 */
[----:B------:R-:W4:Y:S01]  /*cf30*/  LDSM.16.M88.4 R12, [R0+0x4000] ;  /* 0x00400000000c783b */ /* 0x000f220000000200 */
[----:B--2---:R-:W-:-:S02]  /*cf40*/  VIADD R2, R29, 0xffffffb9 ;  /* 0xffffffb91d027836 */ /* 0x004fc40000000000 */
[C---:B-1----:R-:W-:Y:S08]  /*cf50*/  HMMA.16816.F32.BF16 R192, R8.reuse, R20, R192 ;  /* 0x0000001408c0723c */ /* 0x042ff000000418c0 */
[C---:B------:R-:W-:Y:S08]  /*cf60*/  HMMA.16816.F32.BF16 R188, R8.reuse, R22, R188 ;  /* 0x0000001608bc723c */ /* 0x040ff000000418bc */
[C---:B------:R-:W-:Y:S08]  /*cf70*/  HMMA.16816.F32.BF16 R212, R8.reuse, R32, R212 ;  /* 0x0000002008d4723c */ /* 0x040ff000000418d4 */
[----:B------:R-:W-:Y:S01]  /*cf80*/  HMMA.16816.F32.BF16 R180, R8, R34, R180 ;  /* 0x0000002208b4723c */ /* 0x000fe200000418b4 */
[----:B------:R1:W2:Y:S07]  /*cf90*/  LDSM.16.M88.4 R8, [R0+0x6000] ;  /* 0x006000000008783b */ /* 0x0002ae0000000200 */
[C---:B---3--:R-:W-:Y:S08]  /*cfa0*/  HMMA.16816.F32.BF16 R176, R16.reuse, R20, R176 ;  /* 0x0000001410b0723c */ /* 0x048ff000000418b0 */
[----:B------:R-:W-:Y:S01]  /*cfb0*/  HMMA.16816.F32.BF16 R172, R16, R22, R172 ;  /* 0x0000001610ac723c */ /* 0x000fe200000418ac */
[----:B------:R-:W3:Y:S01]  /*cfc0*/  LDSM.16.M88.4 R20, [R245+0x9800] ;  /* 0x00980000f514783b */ /* 0x000ee20000000200 */
[----:B------:R-:W-:-:S06]  /*cfd0*/  DEPBAR.LE SB0, 0x0 ;  /* 0x000080000000791a */ /* 0x000fcc0000000000 */
[C---:B------:R-:W-:Y:S01]  /*cfe0*/  HMMA.16816.F32.BF16 R132, R16.reuse, R32, R132 ;  /* 0x000000201084723c */ /* 0x040fe20000041884 */
[----:B-1----:R-:W-:Y:S01]  /*cff0*/  VIADD R0, R221, 0x8 ;  /* 0x00000008dd007836 */ /* 0x002fe20000000000 */
[----:B------:R-:W-:Y:S04]  /*d000*/  BAR.SYNC.DEFER_BLOCKING 0x0 ;  /* 0x0000000000007b1d */ /* 0x000fe80000010000 */
[----:B------:R-:W-:Y:S02]  /*d010*/  ISETP.GT.AND P6, PT, R0, R3, PT ;  /* 0x000000030000720c */ /* 0x000fe40003fc4270 */
[----:B------:R-:W-:Y:S08]  /*d020*/  HMMA.16816.F32.BF16 R16, R16, R34, R184 ;  /* 0x000000221010723c */ /* 0x000ff000000418b8 */
[-C--:B----4-:R-:W-:Y:S08]  /*d030*/  HMMA.16816.F32.BF16 R32, R12, R24.reuse, R176 ;  /* 0x000000180c20723c */ /* 0x090ff000000418b0 */
[C---:B--2---:R-:W-:Y:S08]  /*d040*/  HMMA.16816.F32.BF16 R184, R8.reuse, R24, R192 ;  /* 0x0000001808b8723c */ /* 0x044ff000000418c0 */
[-C--:B------:R-:W-:Y:S08]  /*d050*/  HMMA.16816.F32.BF16 R188, R8, R26.reuse, R188 ;  /* 0x0000001a08bc723c */ /* 0x080ff000000418bc */
[----:B------:R-:W-:Y:S08]  /*d060*/  HMMA.16816.F32.BF16 R24, R12, R26, R172 ;  /* 0x0000001a0c18723c */ /* 0x000ff000000418ac */
[C---:B---3--:R-:W-:Y:S08]  /*d070*/  HMMA.16816.F32.BF16 R192, R8.reuse, R20, R212 ;  /* 0x0000001408c0723c */ /* 0x048ff000000418d4 */
[----:B------:R-:W-:Y:S01]  /*d080*/  HMMA.16816.F32.BF16 R212, R8, R22, R180 ;  /* 0x0000001608d4723c */ /* 0x000fe200000418b4 */
[----:B------:R-:W-:-:S02]  /*d090*/  VIADD R10, R29, 0xffffffa1 ;  /* 0xffffffa11d0a7836 */ /* 0x000fc40000000000 */
[C---:B------:R-:W-:Y:S02]  /*d0a0*/  VIADD R9, R29.reuse, 0xffffffa8 ;  /* 0xffffffa81d097836 */ /* 0x040fe40000000000 */
[----:B------:R-:W-:Y:S01]  /*d0b0*/  VIADD R8, R29, 0xffffffa9 ;  /* 0xffffffa91d087836 */ /* 0x000fe20000000000 */
[----:B------:R-:W-:Y:S02]  /*d0c0*/  ISETP.GT.AND P0, PT, R0, R10, PT ;  /* 0x0000000a0000720c */ /* 0x000fe40003f04270 */
[C---:B------:R-:W-:Y:S08]  /*d0d0*/  HMMA.16816.F32.BF16 R180, R12.reuse, R20, R132 ;  /* 0x000000140cb4723c */ /* 0x040ff00000041884 */
[----:B------:R-:W-:Y:S01]  /*d0e0*/  HMMA.16816.F32.BF16 R132, R12, R22, R16 ;  /* 0x000000160c84723c */ /* 0x000fe20000041810 */
[----:B------:R-:W-:-:S02]  /*d0f0*/  FSEL R13, R34, -INF , !P6 ;  /* 0xff800000220d7808 */ /* 0x000fc40007000000 */
[----:B------:R-:W-:Y:S02]  /*d100*/  FSEL R16, R35, -INF , !P0 ;  /* 0xff80000023107808 */ /* 0x000fe40004000000 */
[C---:B------:R-:W-:Y:S02]  /*d110*/  ISETP.GT.AND P6, PT, R0.reuse, R9, PT ;  /* 0x000000090000720c */ /* 0x040fe40003fc4270 */
        /* <DEDUP_REMOVED lines=9> */
[----:B------:R-:W-:Y:S01]  /*d1b0*/  VIADD R0, R221, 0x40 ;  /* 0x00000040dd007836 */ /* 0x000fe20000000000 */
        /* <DEDUP_REMOVED lines=22> */
[----:B------:R-:W-:Y:S01]  /*d320*/  FSEL R12, R0, -INF , !P0 ;  /* 0xff800000000c7808 */ /* 0x000fe20004000000 */
[----:B------:R-:W-:Y:S01]  /*d330*/  VIADD R0, R221, 0x48 ;  /* 0x00000048dd007836 */ /* 0x000fe20000000000 */
[----:B------:R-:W-:Y:S02]  /*d340*/  ISETP.GE.AND P0, PT, R3, R196, PT ;  /* 0x000000c40300720c */ /* 0x000fe40003f06270 */
[----:B------:R-:W-:-:S02]  /*d350*/  FSEL R17, R13, -INF , !P6 ;  /* 0xff8000000d117808 */ /* 0x000fc40007000000 */
[----:B------:R-:W-:Y:S02]  /*d360*/  ISETP.GT.AND P6, PT, R0, R3, PT ;  /* 0x000000030000720c */ /* 0x000fe40003fc4270 */
[----:B------:R-:W-:Y:S01]  /*d370*/  FSEL R138, R11, -INF , !P0 ;  /* 0xff8000000b8a7808 */ /* 0x000fe20004000000 */
[----:B------:R-:W-:Y:S01]  /*d380*/  IMAD.U32 R11, RZ, RZ, UR35 ;  /* 0x00000023ff0b7e24 */ /* 0x000fe2000f8e00ff */
[----:B------:R-:W-:Y:S02]  /*d390*/  ISETP.GE.AND P0, PT, R3, R197, PT ;  /* 0x000000c50300720c */ /* 0x000fe40003f06270 */
[----:B------:R-:W-:Y:S02]  /*d3a0*/  FSEL R28, R186, -INF , !P6 ;  /* 0xff800000ba1c7808 */ /* 0x000fe40007000000 */
[----:B------:R-:W-:Y:S02]  /*d3b0*/  ISETP.GT.AND P6, PT, R221, R10, PT ;  /* 0x0000000add00720c */ /* 0x000fe40003fc4270 */
[----:B------:R-:W-:-:S02]  /*d3c0*/  FSEL R28, R28, -INF , !P0 ;  /* 0xff8000001c1c7808 */ /* 0x000fc40004000000 */
[----:B------:R-:W-:Y:S02]  /*d3d0*/  FSEL R3, R33, -INF , !P6 ;  /* 0xff80000021037808 */ /* 0x000fe40007000000 */
[C---:B------:R-:W-:Y:S02]  /*d3e0*/  ISETP.GE.AND P0, PT, R10.reuse, R223, PT ;  /* 0x000000df0a00720c */ /* 0x040fe40003f06270 */
        /* <DEDUP_REMOVED lines=40> */
[C---:B------:R-:W-:Y:S02]  /*d670*/  ISETP.GE.AND P6, PT, R7.reuse, R196, PT ;  /* 0x000000c40700720c */ /* 0x040fe40003fc6270 */
        /* <DEDUP_REMOVED lines=28> */
[----:B------:R-:W-:-:S02]  /*d840*/  FMNMX3.FTZ R3, R207, R12, R13, !PT ;  /* 0x0000000ccf037276 */ /* 0x000fc4000781000d */
[----:B------:R-:W-:Y:S02]  /*d850*/  FSEL R20, R20, -INF , !P0 ;  /* 0xff80000014147808 */ /* 0x000fe40004000000 */
[----:B------:R-:W-:Y:S02]  /*d860*/  FSEL R14, R133, -INF , !P6 ;  /* 0xff800000850e7808 */ /* 0x000fe40007000000 */
[C---:B------:R-:W-:Y:S02]  /*d870*/  ISETP.GE.AND P0, PT, R2.reuse, R222, PT ;  /* 0x000000de0200720c */ /* 0x040fe40003f06270 */
[----:B------:R-:W-:Y:S02]  /*d880*/  FMNMX3.FTZ R3, R3, R27, R22, !PT ;  /* 0x0000001b03037276 */ /* 0x000fe40007810016 */
[----:B------:R-:W-:Y:S02]  /*d890*/  ISETP.GE.AND P6, PT, R2, R223, PT ;  /* 0x000000df0200720c */ /* 0x000fe40003fc6270 */
[----:B------:R-:W-:-:S02]  /*d8a0*/  FSEL R14, R14, -INF , !P0 ;  /* 0xff8000000e0e7808 */ /* 0x000fc40004000000 */
[----:B------:R-:W-:Y:S01]  /*d8b0*/  FMNMX3.FTZ R10, R3, R19, R18, !PT ;  /* 0x00000013030a7276 */ /* 0x000fe20007810012 */
[----:B------:R-:W-:Y:S08]  /*d8c0*/  BRA.U !UP0, `(.L_x_2540) ;  /* 0x0000000108ac7547 */ /* 0x000ff0000b800000 */
[----:B------:R-:W2:Y:S04]  /*d8d0*/  LDL R250, [R1+0x48] ;  /* 0x0000480001fa7983 */ /* 0x000ea80000100800 */
[----:B------:R-:W3:Y:S01]  /*d8e0*/  LDL R252, [R1+0x44] ;  /* 0x0000440001fc7983 */ /* 0x000ee20000100800 */
[----:B------:R-:W-:-:S04]  /*d8f0*/  UIADD3 UR5, UPT, UPT, UR23, -0x4, URZ ;  /* 0xfffffffc17057890 */ /* 0x000fc8000fffe0ff */
[----:B------:R-:W-:-:S04]  /*d900*/  UIMAD.WIDE.U32 UR6, UR5, UR10, URZ ;  /* 0x0000000a050672a5 */ /* 0x000fc8000f8e00ff */
[----:B------:R-:W-:Y:S02]  /*d910*/  USHF.L.U32 UR4, UR6, 0x5, URZ ;  /* 0x0000000506047899 */ /* 0x000fe400080006ff */
[----:B------:R-:W-:-:S04]  /*d920*/  UIMAD UR5, UR5, UR11, UR7 ;  /* 0x0000000b050572a4 */ /* 0x000fc8000f8e0207 */
[----:B------:R-:W-:Y:S01]  /*d930*/  USHF.L.U64.HI UR5, UR6, 0x5, UR5 ;  /* 0x0000000506057899 */ /* 0x000fe20008010205 */
[----:B------:R-:W-:Y:S01]  /*d940*/  IMAD.U32 R6, RZ, RZ, UR4 ;  /* 0x00000004ff067e24 */ /* 0x000fe2000f8e00ff */
[----:B------:R-:W-:Y:S01]  /*d950*/  ULEA UR6, UP0, UR10, UR4, 0x4 ;  /* 0x000000040a067291 */ /* 0x000fe2000f8020ff */
[----:B------:R-:W-:Y:S01]  /*d960*/  IMAD.U32 R5, RZ, RZ, UR4 ;  /* 0x00000004ff057e24 */ /* 0x000fe2000f8e00ff */
[----:B------:R-:W-:Y:S02]  /*d970*/  MOV R8, UR4 ;  /* 0x0000000400087c02 */ /* 0x000fe40008000f00 */
[----:B------:R-:W-:Y:S01]  /*d980*/  IMAD.U32 R3, RZ, RZ, UR5 ;  /* 0x00000005ff037e24 */ /* 0x000fe2000f8e00ff */
[----:B------:R-:W-:Y:S01]  /*d990*/  ULEA.HI.X UR4, UR10, UR5, UR11, 0x4, UP0 ;  /* 0x000000050a047291 */ /* 0x000fe200080f240b */
[----:B--2---:R-:W-:-:S04]  /*d9a0*/  @!P3 LEA R6, P0, R6, R250, 0x1 ;  /* 0x000000fa0606b211 */ /* 0x004fc800078008ff */
[----:B---3--:R-:W-:Y:S02]  /*d9b0*/  @!P3 LEA.HI.X R7, R5, R252, R3, 0x1, P0 ;  /* 0x000000fc0507b211 */ /* 0x008fe400000f0c03 */
[----:B------:R-:W-:-:S03]  /*d9c0*/  @!P1 LEA R8, P0, R8, R250, 0x1 ;  /* 0x000000fa08089211 */ /* 0x000fc600078008ff */
[----:B------:R-:W-:Y:S01]  /*d9d0*/  @!PT LDS RZ, [RZ] ;  /* 0x00000000fffff984 */ /* 0x000fe20000000800 */
[----:B------:R-:W-:Y:S01]  /*d9e0*/  @!PT LDS RZ, [RZ] ;  /* 0x00000000fffff984 */ /* 0x000fe20000000800 */
[----:B------:R-:W-:Y:S01]  /*d9f0*/  @!PT LDS RZ, [RZ] ;  /* 0x00000000fffff984 */ /* 0x000fe20000000800 */
[----:B------:R1:W-:Y:S01]  /*da00*/  @!P3 LDGSTS.E.BYPASS.LTC128B.128 [R209+0x8000], desc[UR28][R6.64] ;  /* 0x0800000006d1bfae */ /* 0x0003e2000b981a1c */
[----:B------:R-:W-:Y:S01]  /*da10*/  @!P1 LEA.HI.X R9, R5, R252, R3, 0x1, P0 ;  /* 0x000000fc05099211 */ /* 0x000fe200000f0c03 */
[----:B------:R-:W-:Y:S01]  /*da20*/  IMAD.U32 R5, RZ, RZ, UR6 ;  /* 0x00000006ff057e24 */ /* 0x000fe2000f8e00ff */
[----:B------:R-:W-:Y:S01]  /*da30*/  MOV R3, UR4 ;  /* 0x0000000400037c02 */ /* 0x000fe20008000f00 */
[----:B------:R2:W-:Y:S04]  /*da40*/  @P3 STS.128 [R209+0x8000], RZ ;  /* 0x008000ffd1003388 */ /* 0x0005e80000000c00 */
[----:B------:R-:W-:Y:S01]  /*da50*/  @!PT LDS RZ, [RZ] ;  /* 0x00000000fffff984 */ /* 0x000fe20000000800 */
[----:B------:R-:W-:Y:S01]  /*da60*/  @!PT LDS RZ, [RZ] ;  /* 0x00000000fffff984 */ /* 0x000fe20000000800 */
[----:B------:R-:W-:Y:S01]  /*da70*/  @!PT LDS RZ, [RZ] ;  /* 0x00000000fffff984 */ /* 0x000fe20000000800 */
[----:B------:R2:W-:Y:S04]  /*da80*/  @!P1 LDGSTS.E.BYPASS.LTC128B.128 [R209+0x9000], desc[UR28][R8.64+0x80] ;  /* 0x0900008008d19fae */ /* 0x0005e8000b981a1c */
[----:B------:R2:W-:Y:S01]  /*da90*/  @P1 STS.128 [R209+0x9000], RZ ;  /* 0x009000ffd1001388 */ /* 0x0005e20000000c00 */
[----:B-1----:R-:W-:-:S05]  /*daa0*/  IMAD.U32 R6, RZ, RZ, UR6 ;  /* 0x00000006ff067e24 */ /* 0x002fca000f8e00ff */
        /* <DEDUP_REMOVED lines=13> */
.L_x_2540:
[----:B--2---:R-:W2:Y:S04]  /*db80*/  LDL.64 R6, [R1+0xa8] ;  /* 0x0000a80001067983 */ /* 0x004ea80000100a00 */
[----:B------:R-:W3:Y:S04]  /*db90*/  LDL.64 R178, [R1+0x78] ;  /* 0x0000780001b27983 */ /* 0x000ee80000100a00 */
[----:B------:R-:W4:Y:S01]  /*dba0*/  LDL.64 R32, [R1+0x88] ;  /* 0x0000880001207983 */ /* 0x000f220000100a00 */
[----:B------:R-:W-:Y:S02]  /*dbb0*/  FMNMX3.FTZ R5, R10, R15, R14, !PT ;  /* 0x0000000f0a057276 */ /* 0x000fe4000781000e */
[----:B------:R-:W-:-:S02]  /*dbc0*/  SHF.R.U32.HI R3, RZ, 0x5, R205 ;  /* 0x00000005ff037819 */ /* 0x000fc400000116cd */
[----:B------:R-:W-:Y:S02]  /*dbd0*/  ISETP.GT.AND P0, PT, R0, R2, PT ;  /* 0x000000020000720c */ /* 0x000fe40003f04270 */
[----:B------:R-:W-:Y:S01]  /*dbe0*/  FSEL R8, R135, -INF , !P6 ;  /* 0xff80000087087808 */ /* 0x000fe20007000000 */
[----:B------:R-:W-:Y:S01]  /*dbf0*/  UIADD3 UR22, UPT, UPT, UR34, -0x61c88647, URZ ;  /* 0x9e3779b922167890 */ /* 0x000fe2000fffe0ff */
[----:B------:R-:W-:Y:S01]  /*dc00*/  ISETP.GE.AND P6, PT, R2, R196, PT ;  /* 0x000000c40200720c */ /* 0x000fe20003fc6270 */
[----:B------:R-:W-:Y:S01]  /*dc10*/  UIADD3 UR21, UPT, UPT, UR34, 0x3c6ef372, URZ ;  /* 0x3c6ef37222157890 */ /* 0x000fe2000fffe0ff */
[----:B------:R-:W5:Y:S02]  /*dc20*/  LDL.64 R230, [R1+0x98] ;  /* 0x0000980001e67983 */ /* 0x000f640000100a00 */
[----:B------:R-:W-:Y:S02]  /*dc30*/  FSEL R9, R134, -INF , !P6 ;  /* 0xff80000086097808 */ /* 0x000fe40007000000 */
[----:B------:R-:W-:-:S02]  /*dc40*/  ISETP.GE.AND P6, PT, R2, R197, PT ;  /* 0x000000c50200720c */ /* 0x000fc40003fc6270 */
[----:B------:R-:W-:Y:S01]  /*dc50*/  FMNMX3.FTZ R2, R206, R17, R16, !PT ;  /* 0x00000011ce027276 */ /* 0x000fe20007810010 */
[----:B------:R-:W-:-:S03]  /*dc60*/  UIADD3 UR15, UPT, UPT, UR35, 0x32370b8f, URZ ;  /* 0x32370b8f230f7890 */ /* 0x000fc6000fffe0ff */
[----:B------:R-:W-:Y:S01]  /*dc70*/  FMNMX3.FTZ R10, R2, R176, R173, !PT ;  /* 0x000000b0020a7276 */ /* 0x000fe200078100ad */
[----:B------:R-:W-:-:S03]  /*dc80*/  UIADD3 UR17, UPT, UPT, UR35, 0x76cf5d0a, URZ ;  /* 0x76cf5d0a23117890 */ /* 0x000fc6000fffe0ff */
[----:B------:R-:W-:Y:S01]  /*dc90*/  FMNMX3.FTZ R10, R10, R35, R26, !PT ;  /* 0x000000230a0a7276 */ /* 0x000fe2000781001a */
[----:B------:R-:W-:Y:S02]  /*dca0*/  UIADD3 UR16, UPT, UPT, UR34, -0x255992d5, URZ ;  /* 0xdaa66d2b22107890 */ /* 0x000fe4000fffe0ff */
[----:B------:R-:W-:Y:S02]  /*dcb0*/  UIADD3 UR14, UPT, UPT, UR34, 0x78dde6e4, URZ ;  /* 0x78dde6e4220e7890 */ /* 0x000fe4000fffe0ff */
[----:B------:R-:W-:Y:S02]  /*dcc0*/  UIADD3 UR13, UPT, UPT, UR35, -0x126145ec, URZ ;  /* 0xed9eba14230d7890 */ /* 0x000fe4000fffe0ff */
[----:B------:R-:W-:Y:S02]  /*dcd0*/  UIADD3 UR6, UPT, UPT, UR35, -0x56f99767, URZ ;  /* 0xa906689923067890 */ /* 0x000fe4000fffe0ff */
[----:B------:R-:W-:Y:S02]  /*dce0*/  UIADD3 UR5, UPT, UPT, UR34, -0x4ab325aa, URZ ;  /* 0xb54cda5622057890 */ /* 0x000fe4000fffe0ff */
[----:B------:R-:W-:Y:S01]  /*dcf0*/  UIADD3 UR7, UPT, UPT, UR34, 0x1715609d, URZ ;  /* 0x1715609d22077890 */ /* 0x000fe2000fffe0ff */
[----:B--2---:R-:W1:Y:S01]  /*dd00*/  S2R R6, SR_CTAID.X ;  /* 0x0000000000067919 */ /* 0x004e620000002500 */
[----:B------:R-:W-:-:S02]  /*dd10*/  LOP3.LUT R0, R11, UR27, R7, 0x96, !PT ;  /* 0x0000001b0b007c12 */ /* 0x000fc4000f8e9607 */
[----:B------:R-:W2:Y:S03]  /*dd20*/  SHFL.BFLY PT, R11, R5, 0x2, 0x1f ;  /* 0x0c401f00050b7f89 */ /* 0x000ea600000e0000 */
[----:B------:R-:W-:Y:S01]  /*dd30*/  IMAD.WIDE.U32 R224, R0, -0x326172a9, RZ ;  /* 0xcd9e8d5700e07825 */ /* 0x000fe200078e00ff */
[----:B------:R-:W-:-:S04]  /*dd40*/  FMNMX3.FTZ R0, R208, R138, R30, !PT ;  /* 0x0000008ad0007276 */ /* 0x000fc8000781001e */
[----:B------:R-:W-:Y:S01]  /*dd50*/  FMNMX3.FTZ R0, R0, R177, R175, !PT ;  /* 0x000000b100007276 */ /* 0x000fe200078100af */
[----:B-1----:R-:W-:-:S04]  /*dd60*/  IMAD R6, R6, 0x8, R3 ;  /* 0x0000000806067824 */ /* 0x002fc800078e0203 */
[----:B------:R-:W-:Y:S01]  /*dd70*/  IMAD.WIDE.U32 R6, R6, -0x326172a9, RZ ;  /* 0xcd9e8d5706067825 */ /* 0x000fe200078e00ff */
[----:B---3--:R-:W-:Y:S02]  /*dd80*/  LOP3.LUT R3, R224, UR21, R179, 0x96, !PT ;  /* 0x00000015e0037c12 */ /* 0x008fe4000f8e96b3 */
[----:B------:R-:W-:-:S03]  /*dd90*/  LOP3.LUT R6, R6, UR22, R225, 0x96, !PT ;  /* 0x0000001606067c12 */ /* 0x000fc6000f8e96e1 */
[----:B------:R-:W-:-:S04]  /*dda0*/  IMAD.WIDE.U32 R2, R3, -0x2daee0ad, RZ ;  /* 0xd2511f5303027825 */ /* 0x000fc800078e00ff */
[----:B------:R-:W-:Y:S01]  /*ddb0*/  IMAD.WIDE.U32 R6, R6, -0x2daee0ad, RZ ;  /* 0xd2511f5306067825 */ /* 0x000fe200078e00ff */
[----:B------:R-:W-:Y:S02]  /*ddc0*/  FMNMX3.FTZ R0, R0, R172, R34, !PT ;  /* 0x000000ac00007276 */ /* 0x000fe40007810022 */
[----:B------:R-:W-:Y:S02]  /*ddd0*/  LOP3.LUT R6, R6, UR15, R3, 0x96, !PT ;  /* 0x0000000f06067c12 */ /* 0x000fe4000f8e9603 */
[----:B------:R-:W-:Y:S02]  /*dde0*/  FMNMX3.FTZ R3, R10, R21, R8, !PT ;  /* 0x000000150a037276 */ /* 0x000fe40007810008 */
[----:B------:R-:W-:Y:S02]  /*ddf0*/  FMNMX3.FTZ R0, R0, R25, R9, !PT ;  /* 0x0000001900007276 */ /* 0x000fe40007810009 */
[----:B--2---:R-:W-:Y:S01]  /*de00*/  FMNMX.FTZ R134, R5, R11, !PT ;  /* 0x0000000b05867209 */ /* 0x004fe20007810000 */
[----:B------:R-:W1:Y:S01]  /*de10*/  SHFL.BFLY PT, R132, R3, 0x2, 0x1f ;  /* 0x0c401f0003847f89 */ /* 0x000e6200000e0000 */
[----:B----4-:R-:W-:-:S03]  /*de20*/  LOP3.LUT R7, R32, UR17, R7, 0x96, !PT ;  /* 0x0000001120077c12 */ /* 0x010fc6000f8e9607 */
[----:B------:R-:W2:Y:S02]  /*de30*/  SHFL.BFLY PT, R135, R0, 0x2, 0x1f ;  /* 0x0c401f0000877f89 */ /* 0x000ea400000e0000 */
[----:B------:R-:W-:Y:S02]  /*de40*/  IMAD.WIDE.U32 R32, R7, -0x326172a9, RZ ;  /* 0xcd9e8d5707207825 */ /* 0x000fe400078e00ff */
[----:B------:R-:W3:Y:S02]  /*de50*/  SHFL.BFLY PT, R133, R134, 0x1, 0x1f ;  /* 0x0c201f0086857f89 */ /* 0x000ee400000e0000 */
[----:B------:R-:W-:Y:S01]  /*de60*/  IMAD.WIDE.U32 R6, R6, -0x326172a9, RZ ;  /* 0xcd9e8d5706067825 */ /* 0x000fe200078e00ff */
[----:B------:R-:W-:-:S04]  /*de70*/  LOP3.LUT R5, R178, UR16, R33, 0x96, !PT ;  /* 0x00000010b2057c12 */ /* 0x000fc8000f8e9621 */
[----:B------:R-:W-:Y:S01]  /*de80*/  LOP3.LUT R32, R32, UR14, R7, 0x96, !PT ;  /* 0x0000000e20207c12 */ /* 0x000fe2000f8e9607 */
[----:B------:R-:W-:-:S04]  /*de90*/  IMAD.WIDE.U32 R10, R5, -0x2daee0ad, RZ ;  /* 0xd2511f53050a7825 */ /* 0x000fc800078e00ff */
[----:B------:R-:W-:Y:S01]  /*dea0*/  IMAD.WIDE.U32 R32, R32, -0x2daee0ad, RZ ;  /* 0xd2511f5320207825 */ /* 0x000fe200078e00ff */
[----:B------:R-:W-:-:S04]  /*deb0*/  LOP3.LUT R2, R2, UR13, R11, 0x96, !PT ;  /* 0x0000000d02027c12 */ /* 0x000fc8000f8e960b */
[----:B------:R-:W-:Y:S02]  /*dec0*/  LOP3.LUT R10, R10, UR6, R33, 0x96, !PT ;  /* 0x000000060a0a7c12 */ /* 0x000fe4000f8e9621 */
[----:B-1----:R-:W-:Y:S01]  /*ded0*/  FMNMX.FTZ R132, R3, R132, !PT ;  /* 0x0000008403847209 */ /* 0x002fe20007810000 */
[----:B------:R-:W-:Y:S01]  /*dee0*/  IMAD.WIDE.U32 R2, R2, -0x326172a9, RZ ;  /* 0xcd9e8d5702027825 */ /* 0x000fe200078e00ff */
[----:B--2---:R-:W-:-:S03]  /*def0*/  FMNMX.FTZ R135, R0, R135, !PT ;  /* 0x0000008700877209 */ /* 0x004fc60007810000 */
[----:B------:R-:W-:Y:S01]  /*df00*/  IMAD.WIDE.U32 R10, R10, -0x326172a9, RZ ;  /* 0xcd9e8d570a0a7825 */ /* 0x000fe200078e00ff */
[----:B---3--:R-:W-:Y:S02]  /*df10*/  FMNMX.FTZ R133, R134, R133, !PT ;  /* 0x0000008586857209 */ /* 0x008fe40007810000 */
[----:B------:R-:W-:Y:S02]  /*df20*/  FMNMX3.FTZ R0, R220, R28, R23, !PT ;  /* 0x0000001cdc007276 */ /* 0x000fe40007810017 */
[----:B------:R-:W-:Y:S02]  /*df30*/  LOP3.LUT R11, R2, UR5, R11, 0x96, !PT ;  /* 0x00000005020b7c12 */ /* 0x000fe4000f8e960b */
[----:B------:R-:W-:Y:S02]  /*df40*/  LOP3.LUT R179, R6, UR7, R3, 0x96, !PT ;  /* 0x0000000706b37c12 */ /* 0x000fe4000f8e9603 */
[----:B------:R-:W-:Y:S01]  /*df50*/  FMNMX3.FTZ R2, R0, R174, R139, !PT ;  /* 0x000000ae00027276 */ /* 0x000fe2000781008b */
[----:B------:R-:W-:Y:S01]  /*df60*/  FMUL.FTZ R0, R133, UR36 ;  /* 0x0000002485007c20 */ /* 0x000fe20008410000 */
[----:B------:R-:W-:-:S02]  /*df70*/  FSEL R3, R215, -INF , !P0 ;  /* 0xff800000d7037808 */ /* 0x000fc40004000000 */
[----:B------:R-:W-:Y:S02]  /*df80*/  FSETP.NEU.FTZ.AND P0, PT, R133, -INF , PT ;  /* 0xff8000008500780b */ /* 0x000fe40003f1d000 */
[----:B------:R-:W-:Y:S02]  /*df90*/  FSEL R184, R3, -INF , !P6 ;  /* 0xff80000003b87808 */ /* 0x000fe40007000000 */
[----:B------:R-:W-:Y:S02]  /*dfa0*/  FSEL R0, R0, RZ, P0 ;  /* 0x000000ff00007208 */ /* 0x000fe40000000000 */
[----:B------:R-:W-:-:S03]  /*dfb0*/  FMNMX3.FTZ R5, R2, R31, R24, !PT ;  /* 0x0000001f02057276 */ /* 0x000fc60007810018 */
[----:B------:R-:W-:Y:S01]  /*dfc0*/  FFMA.FTZ R12, R12, UR36, -R0 ;  /* 0x000000240c0c7c23 */ /* 0x000fe20008010800 */
[----:B------:R-:W-:Y:S01]  /*dfd0*/  FMNMX3.FTZ R5, R5, R20, R184, !PT ;  /* 0x0000001405057276 */ /* 0x000fe200078100b8 */
[----:B------:R-:W1:Y:S02]  /*dfe0*/  SHFL.BFLY PT, R6, R132, 0x1, 0x1f ;  /* 0x0c201f0084067f89 */ /* 0x000e6400000e0000 */
[----:B------:R2:W-:Y:S02]  /*dff0*/  MUFU.EX2 R217, R12 ;  /* 0x0000000c00d97308 */ /* 0x0005e40000000800 */
[----:B------:R-:W3:Y:S04]  /*e000*/  SHFL.BFLY PT, R7, R135, 0x1, 0x1f ;  /* 0x0c201f0087077f89 */ /* 0x000ee800000e0000 */
[----:B--2---:R-:W2:Y:S01]  /*e010*/  SHFL.BFLY PT, R12, R5, 0x2, 0x1f ;  /* 0x0c401f00050c7f89 */ /* 0x004ea200000e0000 */
[----:B------:R-:W-:-:S02]  /*e020*/  LOP3.LUT R2, R11, 0xff, RZ, 0xc0, !PT ;  /* 0x000000ff0b027812 */ /* 0x000fc400078ec0ff */
[----:B-1----:R-:W-:Y:S02]  /*e030*/  FMNMX.FTZ R132, R132, R6, !PT ;  /* 0x0000000684847209 */ /* 0x002fe40007810000 */
[----:B------:R-:W-:Y:S02]  /*e040*/  ISETP.LE.U32.AND P6, PT, R2, UR12, PT ;  /* 0x0000000c02007c0c */ /* 0x000fe4000bfc3070 */
[----:B---3--:R-:W-:Y:S01]  /*e050*/  FMNMX.FTZ R135, R135, R7, !PT ;  /* 0x0000000787877209 */ /* 0x008fe20007810000 */
[C---:B------:R-:W-:Y:S01]  /*e060*/  FMUL.FTZ R6, R132.reuse, UR36 ;  /* 0x0000002484067c20 */ /* 0x040fe20008410000 */
[----:B------:R-:W-:Y:S02]  /*e070*/  FSEL R33, R133, RZ, P0 ;  /* 0x000000ff85217208 */ /* 0x000fe40000000000 */
[----:B------:R-:W-:Y:S02]  /*e080*/  LOP3.LUT R2, R11, 0xffff, RZ, 0xc0, !PT ;  /* 0x0000ffff0b027812 */ /* 0x000fe400078ec0ff */
[----:B------:R-:W-:-:S02]  /*e090*/  FSETP.NEU.FTZ.AND P0, PT, R132, -INF , PT ;  /* 0xff8000008400780b */ /* 0x000fc40003f1d000 */
[----:B--2---:R-:W-:-:S05]  /*e0a0*/  FMNMX.FTZ R5, R5, R12, !PT ;  /* 0x0000000c05057209 */ /* 0x004fca0007810000 */
[----:B------:R-:W1:Y:S01]  /*e0b0*/  SHFL.BFLY PT, R134, R5, 0x1, 0x1f ;  /* 0x0c201f0005867f89 */ /* 0x000e6200000e0000 */
[----:B------:R-:W-:Y:S01]  /*e0c0*/  SHF.R.U32.HI R3, RZ, 0x8, R2 ;  /* 0x00000008ff037819 */ /* 0x000fe20000011602 */
[C---:B------:R-:W-:Y:S01]  /*e0d0*/  FMUL.FTZ R7, R135.reuse, UR36 ;  /* 0x0000002487077c20 */ /* 0x040fe20008410000 */
[----:B------:R-:W-:Y:S02]  /*e0e0*/  FSEL R178, R132, RZ, P0 ;  /* 0x000000ff84b27208 */ /* 0x000fe40000000000 */
[----:B------:R-:W-:Y:S02]  /*e0f0*/  FSEL R2, R6, RZ, P0 ;  /* 0x000000ff06027208 */ /* 0x000fe40000000000 */
[----:B------:R-:W-:Y:S01]  /*e100*/  FSETP.NEU.FTZ.AND P0, PT, R135, -INF , PT ;  /* 0xff8000008700780b */ /* 0x000fe20003f1d000 */
[--C-:B------:R-:W-:Y:S01]  /*e110*/  FFMA.FTZ R13, R13, UR36, -R0.reuse ;  /* 0x000000240d0d7c23 */ /* 0x100fe20008010800 */
[----:B------:R-:W-:Y:S01]  /*e120*/  LOP3.LUT R6, R3, 0xffff, RZ, 0xc0, !PT ;  /* 0x0000ffff03067812 */ /* 0x000fe200078ec0ff */
[----:B------:R-:W-:Y:S01]  /*e130*/  FFMA.FTZ R27, R27, UR36, -R0 ;  /* 0x000000241b1b7c23 */ /* 0x000fe20008010800 */
[----:B------:R-:W-:Y:S01]  /*e140*/  FSEL R3, R7, RZ, P0 ;  /* 0x000000ff07037208 */ /* 0x000fe20000000000 */
[----:B------:R-:W2:Y:S04]  /*e150*/  MUFU.EX2 R218, R13 ;  /* 0x0000000d00da7308 */ /* 0x000ea80000000800 */
[--C-:B------:R-:W-:Y:S01]  /*e160*/  FFMA.FTZ R138, R138, UR36, -R3.reuse ;  /* 0x000000248a8a7c23 */ /* 0x100fe20008010803 */
[--C-:B------:R-:W-:Y:S01]  /*e170*/  FFMA.FTZ R30, R30, UR36, -R3.reuse ;  /* 0x000000241e1e7c23 */ /* 0x100fe20008010803 */
[--C-:B------:R-:W-:Y:S01]  /*e180*/  FFMA.FTZ R175, R175, UR36, -R3.reuse ;  /* 0x00000024afaf7c23 */ /* 0x100fe20008010803 */
[--C-:B------:R-:W-:Y:S01]  /*e190*/  FFMA.FTZ R172, R172, UR36, -R3.reuse ;  /* 0x00000024acac7c23 */ /* 0x100fe20008010803 */
[----:B------:R3:W-:Y:S01]  /*e1a0*/  MUFU.EX2 R210, R27 ;  /* 0x0000001b00d27308 */ /* 0x0007e20000000800 */
[--C-:B------:R-:W-:Y:S01]  /*e1b0*/  FFMA.FTZ R34, R34, UR36, -R3.reuse ;  /* 0x0000002422227c23 */ /* 0x100fe20008010803 */
[--C-:B------:R-:W-:Y:S01]  /*e1c0*/  FFMA.FTZ R199, R25, UR36, -R3.reuse ;  /* 0x0000002419c77c23 */ /* 0x100fe20008010803 */
[--C-:B------:R-:W-:Y:S01]  /*e1d0*/  FFMA.FTZ R198, R9, UR36, -R3.reuse ;  /* 0x0000002409c67c23 */ /* 0x100fe20008010803 */
[----:B-1----:R-:W-:Y:S01]  /*e1e0*/  FMNMX.FTZ R134, R5, R134, !PT ;  /* 0x0000008605867209 */ /* 0x002fe20007810000 */
[----:B---3--:R-:W-:Y:S01]  /*e1f0*/  FFMA.FTZ R27, R177, UR36, -R3 ;  /* 0x00000024b11b7c23 */ /* 0x008fe20008010803 */
[----:B------:R-:W-:-:S04]  /*e200*/  FADD.FTZ R3, R207, -R33 ;  /* 0x80000021cf037221 */ /* 0x000fc80000010000 */
[----:B------:R-:W-:-:S04]  /*e210*/  FMUL.FTZ R3, R3, UR36 ;  /* 0x0000002403037c20 */ /* 0x000fc80008410000 */
[----:B------:R-:W1:Y:S01]  /*e220*/  MUFU.EX2 R5, R3 ;  /* 0x0000000300057308 */ /* 0x000e620000000800 */
[----:B--2---:R-:W-:Y:S02]  /*e230*/  F2FP.BF16.F32.PACK_AB R7, R218, R217 ;  /* 0x000000d9da07723e */ /* 0x004fe400000010ff */
[----:B------:R-:W-:Y:S02]  /*e240*/  FSEL R185, R135, RZ, P0 ;  /* 0x000000ff87b97208 */ /* 0x000fe40000000000 */
[----:B------:R-:W-:Y:S01]  /*e250*/  PRMT R12, R11, 0x7632, R12 ;  /* 0x000076320b0c7816 */ /* 0x000fe2000000000c */
[----:B------:R-:W-:Y:S01]  /*e260*/  @!P6 HFMA2.BF16_V2 R180, -RZ.H0_H0, RZ.H0_H0, -R7.H0_H0 ;  /* 0x200000ffffb4e231 */ /* 0x000fe20000340907 */
[----:B------:R-:W-:Y:S02]  /*e270*/  ISETP.LE.U32.AND P0, PT, R6, UR12, PT ;  /* 0x0000000c06007c0c */ /* 0x000fe4000bf03070 */
[----:B------:R-:W-:Y:S02]  /*e280*/  PRMT R6, R7, 0x7632, R6 ;  /* 0x0000763207067816 */ /* 0x000fe40000000006 */
[----:B------:R-:W-:-:S02]  /*e290*/  LOP3.LUT R12, R12, 0xff, RZ, 0xc0, !PT ;  /* 0x000000ff0c0c7812 */ /* 0x000fc400078ec0ff */
[----:B------:R-:W-:Y:S02]  /*e2a0*/  PRMT R240, R7, 0x5410, R6 ;  /* 0x0000541007f07816 */ /* 0x000fe40000000006 */
[----:B------:R-:W-:Y:S02]  /*e2b0*/  @!P6 PRMT R7, R180, 0x5410, RZ ;  /* 0x00005410b407e816 */ /* 0x000fe400000000ff */
[----:B------:R-:W-:Y:S01]  /*e2c0*/  ISETP.LE.U32.AND P6, PT, R12, UR12, PT ;  /* 0x0000000c0c007c0c */ /* 0x000fe2000bfc3070 */
[----:B-1----:R-:W-:Y:S02]  /*e2d0*/  FFMA.FTZ R12, R228, R5, R217 ;  /* 0x00000005e40c7223 */ /* 0x002fe400000100d9 */
[----:B------:R-:W2:Y:S01]  /*e2e0*/  LDL.64 R228, [R1+0x80] ;  /* 0x0000800001e47983 */ /* 0x000ea20000100a00 */
[--C-:B------:R-:W-:Y:S01]  /*e2f0*/  FFMA.FTZ R17, R17, UR36, -R2.reuse ;  /* 0x0000002411117c23 */ /* 0x100fe20008010802 */
[----:B------:R-:W-:-:S03]  /*e300*/  FFMA.FTZ R16, R16, UR36, -R2 ;  /* 0x0000002410107c23 */ /* 0x000fc60008010802 */
[----:B------:R1:W-:Y:S01]  /*e310*/  MUFU.EX2 R216, R17 ;  /* 0x0000001100d87308 */ /* 0x0003e20000000800 */
[----:B------:R-:W-:-:S07]  /*e320*/  @!P0 HFMA2.BF16_V2 R181, -RZ.H0_H0, RZ.H0_H0, -R6.H0_H0 ;  /* 0x200000ffffb58231 */ /* 0x000fce0000340906 */
[----:B------:R-:W3:Y:S01]  /*e330*/  MUFU.EX2 R180, R16 ;  /* 0x0000001000b47308 */ /* 0x000ee20000000800 */
[--C-:B------:R-:W-:Y:S01]  /*e340*/  FFMA.FTZ R22, R22, UR36, -R0.reuse ;  /* 0x0000002416167c23 */ /* 0x100fe20008010800 */
[--C-:B------:R-:W-:Y:S01]  /*e350*/  FFMA.FTZ R19, R19, UR36, -R0.reuse ;  /* 0x0000002413137c23 */ /* 0x100fe20008010800 */
[--C-:B------:R-:W-:Y:S01]  /*e360*/  FFMA.FTZ R18, R18, UR36, -R0.reuse ;  /* 0x0000002412127c23 */ /* 0x100fe20008010800 */
[--C-:B------:R-:W-:Y:S01]  /*e370*/  FFMA.FTZ R14, R14, UR36, -R0.reuse ;  /* 0x000000240e0e7c23 */ /* 0x100fe20008010800 */
[----:B------:R-:W-:Y:S01]  /*e380*/  @!P0 PRMT R6, R181, 0x5410, RZ ;  /* 0x00005410b5068816 */ /* 0x000fe200000000ff */
[----:B-1----:R-:W-:Y:S01]  /*e390*/  FFMA.FTZ R17, R15, UR36, -R0 ;  /* 0x000000240f117c23 */ /* 0x002fe20008010800 */
[----:B------:R-:W-:-:S04]  /*e3a0*/  SHF.R.U32.HI R0, RZ, 0x18, R11 ;  /* 0x00000018ff007819 */ /* 0x000fc8000001160b */
[----:B------:R-:W-:Y:S02]  /*e3b0*/  ISETP.LE.U32.AND P0, PT, R0, UR12, PT ;  /* 0x0000000c00007c0c */ /* 0x000fe4000bf03070 */
[----:B---3--:R-:W-:Y:S01]  /*e3c0*/  F2FP.BF16.F32.PACK_AB R15, R180, R216 ;  /* 0x000000d8b40f723e */ /* 0x008fe200000010ff */
[----:B------:R-:W-:-:S03]  /*e3d0*/  IMAD.MOV.U32 R0, RZ, RZ, R10 ;  /* 0x000000ffff007224 */ /* 0x000fc600078e000a */
[----:B------:R-:W-:Y:S01]  /*e3e0*/  PRMT R16, R15, 0x7632, R16 ;  /* 0x000076320f107816 */ /* 0x000fe20000000010 */
[----:B------:R-:W-:Y:S01]  /*e3f0*/  @!P6 HFMA2.BF16_V2 R182, -RZ.H0_H0, RZ.H0_H0, -R15.H0_H0 ;  /* 0x200000ffffb6e231 */ /* 0x000fe2000034090f */
[----:B------:R-:W1:Y:S01]  /*e400*/  MUFU.EX2 R243, R22 ;  /* 0x0000001600f37308 */ /* 0x000e620000000800 */
[----:B------:R-:W-:-:S04]  /*e410*/  LOP3.LUT R0, R0, 0xff, RZ, 0xc0, !PT ;  /* 0x000000ff00007812 */ /* 0x000fc800078ec0ff */
[----:B------:R-:W-:Y:S01]  /*e420*/  @!P0 HFMA2.BF16_V2 R183, -RZ.H0_H0, RZ.H0_H0, -R16.H0_H0 ;  /* 0x200000ffffb78231 */ /* 0x000fe20000340910 */
[----:B------:R-:W-:Y:S02]  /*e430*/  PRMT R238, R15, 0x5410, R16 ;  /* 0x000054100fee7816 */ /* 0x000fe40000000010 */
[----:B------:R-:W-:Y:S02]  /*e440*/  @!P6 PRMT R15, R182, 0x5410, RZ ;  /* 0x00005410b60fe816 */ /* 0x000fe400000000ff */
[----:B------:R-:W-:Y:S01]  /*e450*/  ISETP.LE.U32.AND P6, PT, R0, UR12, PT ;  /* 0x0000000c00007c0c */ /* 0x000fe2000bfc3070 */
[C---:B------:R-:W-:Y:S01]  /*e460*/  FMUL.FTZ R0, R134.reuse, UR36 ;  /* 0x0000002486007c20 */ /* 0x040fe20008410000 */
[----:B------:R-:W-:Y:S02]  /*e470*/  @!P0 PRMT R16, R183, 0x5410, RZ ;  /* 0x00005410b7108816 */ /* 0x000fe400000000ff */
[----:B------:R-:W-:-:S04]  /*e480*/  FSETP.NEU.FTZ.AND P0, PT, R134, -INF , PT ;  /* 0xff8000008600780b */ /* 0x000fc80003f1d000 */
[----:B------:R-:W-:-:S05]  /*e490*/  FSEL R0, R0, RZ, P0 ;  /* 0x000000ff00007208 */ /* 0x000fca0000000000 */
        /* <DEDUP_REMOVED lines=8> */
[----:B-1----:R-:W-:-:S04]  /*e520*/  F2FP.BF16.F32.PACK_AB R0, R243, R210 ;  /* 0x000000d2f300723e */ /* 0x002fc800000010ff */
[C---:B------:R-:W-:Y:S02]  /*e530*/  PRMT R187, R0.reuse, 0x7610, R187 ;  /* 0x0000761000bb7816 */ /* 0x040fe400000000bb */
[----:B------:R-:W-:-:S03]  /*e540*/  PRMT R186, R0, 0x7632, R186 ;  /* 0x0000763200ba7816 */ /* 0x000fc600000000ba */
[----:B------:R-:W-:Y:S01]  /*e550*/  @!P6 HFMA2.BF16_V2 R31, -RZ.H0_H0, RZ.H0_H0, -R187.H0_H0 ;  /* 0x200000ffff1fe231 */ /* 0x000fe200003409bb */
[----:B------:R-:W-:Y:S02]  /*e560*/  PRMT R0, R10, 0x7771, RZ ;  /* 0x000077710a007816 */ /* 0x000fe400000000ff */
[----:B------:R-:W-:Y:S01]  /*e570*/  PRMT R237, R187, 0x5410, R186 ;  /* 0x00005410bbed7816 */ /* 0x000fe200000000ba */
[--C-:B------:R-:W-:Y:S01]  /*e580*/  FFMA.FTZ R176, R176, UR36, -R2.reuse ;  /* 0x00000024b0b07c23 */ /* 0x100fe20008010802 */
[----:B------:R-:W-:Y:S01]  /*e590*/  @!P6 PRMT R187, R31, 0x5410, RZ ;  /* 0x000054101fbbe816 */ /* 0x000fe200000000ff */
[----:B------:R-:W-:Y:S01]  /*e5a0*/  FFMA.FTZ R173, R173, UR36, -R2 ;  /* 0x00000024adad7c23 */ /* 0x000fe20008010802 */
[----:B------:R-:W-:-:S03]  /*e5b0*/  ISETP.GT.U32.AND P6, PT, R0, UR12, PT ;  /* 0x0000000c00007c0c */ /* 0x000fc6000bfc4070 */
[----:B------:R-:W-:Y:S08]  /*e5c0*/  MUFU.EX2 R176, R176 ;  /* 0x000000b000b07308 */ /* 0x000ff00000000800 */
[----:B------:R-:W1:Y:S02]  /*e5d0*/  MUFU.EX2 R173, R173 ;  /* 0x000000ad00ad7308 */ /* 0x000e640000000800 */
[----:B------:R-:W-:Y:S01]  /*e5e0*/  @P6 HFMA2.BF16_V2 R20, -RZ.H0_H0, RZ.H0_H0, -R186.H0_H0 ;  /* 0x200000ffff146231 */ /* 0x000fe200003409ba */
[----:B------:R-:W-:-:S04]  /*e5f0*/  PRMT R0, R10, 0x7772, RZ ;  /* 0x000077720a007816 */ /* 0x000fc800000000ff */
[----:B------:R-:W-:Y:S02]  /*e600*/  @P6 PRMT R186, R20, 0x5410, RZ ;  /* 0x0000541014ba6816 */ /* 0x000fe400000000ff */
[----:B------:R-:W-:Y:S02]  /*e610*/  ISETP.GT.U32.AND P6, PT, R0, UR12, PT ;  /* 0x0000000c00007c0c */ /* 0x000fe4000bfc4070 */
[----:B-1----:R-:W-:-:S04]  /*e620*/  F2FP.BF16.F32.PACK_AB R0, R173, R176 ;  /* 0x000000b0ad00723e */ /* 0x002fc800000010ff */
[C---:B------:R-:W-:Y:S02]  /*e630*/  PRMT R184, R0.reuse, 0x7610, R184 ;  /* 0x0000761000b87816 */ /* 0x040fe400000000b8 */
[----:B------:R-:W-:-:S05]  /*e640*/  PRMT R183, R0, 0x7632, R183 ;  /* 0x0000763200b77816 */ /* 0x000fca00000000b7 */
[----:B------:R-:W-:Y:S01]  /*e650*/  @P6 HFMA2.BF16_V2 R177, -RZ.H0_H0, RZ.H0_H0, -R184.H0_H0 ;  /* 0x200000ffffb16231 */ /* 0x000fe200003409b8 */
[----:B------:R-:W-:Y:S02]  /*e660*/  PRMT R0, R10, 0x7773, RZ ;  /* 0x000077730a007816 */ /* 0x000fe400000000ff */
[----:B------:R-:W-:Y:S02]  /*e670*/  PRMT R236, R184, 0x5410, R183 ;  /* 0x00005410b8ec7816 */ /* 0x000fe400000000b7 */
[----:B------:R-:W-:Y:S02]  /*e680*/  @P6 PRMT R184, R177, 0x5410, RZ ;  /* 0x00005410b1b86816 */ /* 0x000fe400000000ff */
[----:B------:R-:W-:Y:S01]  /*e690*/  ISETP.GT.U32.AND P6, PT, R0, UR12, PT ;  /* 0x0000000c00007c0c */ /* 0x000fe2000bfc4070 */
[----:B------:R-:W-:Y:S01]  /*e6a0*/  FFMA.FTZ R13, R8, UR36, -R2 ;  /* 0x00000024080d7c23 */ /* 0x000fe20008010802 */
[----:B------:R-:W-:Y:S01]  /*e6b0*/  UIADD3 UR4, UPT, UPT, UR35, 0x646e171e, URZ ;  /* 0x646e171e23047890 */ /* 0x000fe2000fffe0ff */
[----:B------:R-:W-:Y:S01]  /*e6c0*/  MUFU.EX2 R241, R19 ;  /* 0x0000001300f17308 */ /* 0x000fe20000000800 */
[----:B------:R-:W-:-:S04]  /*e6d0*/  IMAD.WIDE.U32 R8, R179, -0x2daee0ad, RZ ;  /* 0xd2511f53b3087825 */ /* 0x000fc800078e00ff */
[--C-:B------:R-:W-:Y:S01]  /*e6e0*/  FFMA.FTZ R35, R35, UR36, -R2.reuse ;  /* 0x0000002423237c23 */ /* 0x100fe20008010802 */
[--C-:B------:R-:W-:Y:S01]  /*e6f0*/  FFMA.FTZ R26, R26, UR36, -R2.reuse ;  /* 0x000000241a1a7c23 */ /* 0x100fe20008010802 */
[----:B------:R-:W-:Y:S01]  /*e700*/  FFMA.FTZ R21, R21, UR36, -R2 ;  /* 0x0000002415157c23 */ /* 0x000fe20008010802 */
[----:B------:R-:W1:Y:S01]  /*e710*/  MUFU.EX2 R242, R18 ;  /* 0x0000001200f27308 */ /* 0x000e620000000800 */
[----:B------:R-:W-:Y:S01]  /*e720*/  FADD.FTZ R2, R206, -R178 ;  /* 0x800000b2ce027221 */ /* 0x000fe20000010000 */
[----:B------:R-:W-:Y:S01]  /*e730*/  LOP3.LUT R32, R32, UR4, R9, 0x96, !PT ;  /* 0x0000000420207c12 */ /* 0x000fe2000f8e9609 */
[----:B------:R-:W-:Y:S02]  /*e740*/  @P6 HFMA2.BF16_V2 R188, -RZ.H0_H0, RZ.H0_H0, -R183.H0_H0 ;  /* 0x200000ffffbc6231 */ /* 0x000fe400003409b7 */
[----:B------:R-:W-:Y:S01]  /*e750*/  FMUL.FTZ R2, R2, UR36 ;  /* 0x0000002402027c20 */ /* 0x000fe20008410000 */
[----:B------:R-:W-:Y:S02]  /*e760*/  LOP3.LUT R0, R32, 0xff, RZ, 0xc0, !PT ;  /* 0x000000ff20007812 */ /* 0x000fe400078ec0ff */
[----:B------:R-:W-:Y:S01]  /*e770*/  @P6 PRMT R183, R188, 0x5410, RZ ;  /* 0x00005410bcb76816 */ /* 0x000fe200000000ff */
[----:B------:R1:W3:Y:S01]  /*e780*/  MUFU.EX2 R3, R2 ;  /* 0x0000000200037308 */ /* 0x0002e20000000800 */
[----:B------:R-:W-:-:S02]  /*e790*/  ISETP.LE.U32.AND P6, PT, R0, UR12, PT ;  /* 0x0000000c00007c0c */ /* 0x000fc4000bfc3070 */
[----:B------:R-:W-:-:S04]  /*e7a0*/  LOP3.LUT R0, R32, 0xffff, RZ, 0xc0, !PT ;  /* 0x0000ffff20007812 */ /* 0x000fc800078ec0ff */
[----:B------:R-:W-:Y:S02]  /*e7b0*/  SHF.R.U32.HI R0, RZ, 0x8, R0 ;  /* 0x00000008ff007819 */ /* 0x000fe40000011600 */
[----:B-1----:R-:W-:-:S04]  /*e7c0*/  F2FP.BF16.F32.PACK_AB R2, R242, R241 ;  /* 0x000000f1f202723e */ /* 0x002fc800000010ff */
[C---:B------:R-:W-:Y:S02]  /*e7d0*/  PRMT R182, R2.reuse, 0x7610, R182 ;  /* 0x0000761002b67816 */ /* 0x040fe400000000b6 */
[----:B------:R-:W-:-:S03]  /*e7e0*/  PRMT R181, R2, 0x7632, R181 ;  /* 0x0000763202b57816 */ /* 0x000fc600000000b5 */
[----:B------:R-:W-:Y:S01]  /*e7f0*/  @!P6 HFMA2.BF16_V2 R190, -RZ.H0_H0, RZ.H0_H0, -R182.H0_H0 ;  /* 0x200000ffffbee231 */ /* 0x000fe200003409b6 */
[----:B------:R-:W-:Y:S01]  /*e800*/  LOP3.LUT R0, R0, 0xffff, RZ, 0xc0, !PT ;  /* 0x0000ffff00007812 */ /* 0x000fe200078ec0ff */
[----:B---3--:R-:W-:Y:S01]  /*e810*/  FFMA.FTZ R9, R219, R3, R216 ;  /* 0x00000003db097223 */ /* 0x008fe200000100d8 */
[----:B------:R-:W-:Y:S02]  /*e820*/  PRMT R219, R182, 0x5410, R181 ;  /* 0x00005410b6db7816 */ /* 0x000fe400000000b5 */
        /* <DEDUP_REMOVED lines=9> */
[----:B------:R-:W-:Y:S01]  /*e8c0*/  FADD.FTZ R9, R180, R9 ;  /* 0x00000009b4097221 */ /* 0x000fe20000010000 */
[----:B-1----:R-:W-:-:S04]  /*e8d0*/  F2FP.BF16.F32.PACK_AB R0, R26, R35 ;  /* 0x000000231a00723e */ /* 0x002fc800000010ff */
[C---:B------:R-:W-:Y:S02]  /*e8e0*/  PRMT R180, R0.reuse, 0x7610, R180 ;  /* 0x0000761000b47816 */ /* 0x040fe400000000b4 */
[----:B------:R-:W-:-:S05]  /*e8f0*/  PRMT R179, R0, 0x7632, R179 ;  /* 0x0000763200b37816 */ /* 0x000fca00000000b3 */
[----:B------:R-:W-:Y:S01]  /*e900*/  @!P6 HFMA2.BF16_V2 R192, -RZ.H0_H0, RZ.H0_H0, -R180.H0_H0 ;  /* 0x200000ffffc0e231 */ /* 0x000fe200003409b4 */
[----:B------:R-:W-:Y:S02]  /*e910*/  SHF.R.U32.HI R0, RZ, 0x18, R32 ;  /* 0x00000018ff007819 */ /* 0x000fe40000011620 */
[----:B------:R-:W-:Y:S02]  /*e920*/  PRMT R252, R180, 0x5410, R179 ;  /* 0x00005410b4fc7816 */ /* 0x000fe400000000b3 */
[----:B------:R-:W-:Y:S02]  /*e930*/  @!P6 PRMT R180, R192, 0x5410, RZ ;  /* 0x00005410c0b4e816 */ /* 0x000fe400000000ff */
[----:B------:R-:W-:Y:S01]  /*e940*/  ISETP.LE.U32.AND P6, PT, R0, UR12, PT ;  /* 0x0000000c00007c0c */ /* 0x000fe2000bfc3070 */
[----:B------:R-:W-:Y:S01]  /*e950*/  MUFU.EX2 R251, R17 ;  /* 0x0000001100fb7308 */ /* 0x000fe20000000800 */
[----:B------:R-:W-:-:S07]  /*e960*/  IMAD.MOV.U32 R0, RZ, RZ, R8 ;  /* 0x000000ffff007224 */ /* 0x000fce00078e0008 */
[----:B------:R-:W1:Y:S01]  /*e970*/  MUFU.EX2 R217, R14 ;  /* 0x0000000e00d97308 */ /* 0x000e620000000800 */
[----:B------:R-:W-:-:S03]  /*e980*/  LOP3.LUT R0, R0, 0xff, RZ, 0xc0, !PT ;  /* 0x000000ff00007812 */ /* 0x000fc600078ec0ff */
[----:B------:R-:W-:-:S05]  /*e990*/  @!P6 HFMA2.BF16_V2 R191, -RZ.H0_H0, RZ.H0_H0, -R179.H0_H0 ;  /* 0x200000ffffbfe231 */ /* 0x000fca00003409b3 */
[----:B------:R-:W-:Y:S02]  /*e9a0*/  @!P6 PRMT R179, R191, 0x5410, RZ ;  /* 0x00005410bfb3e816 */ /* 0x000fe400000000ff */
[----:B------:R-:W-:Y:S01]  /*e9b0*/  ISETP.LE.U32.AND P6, PT, R0, UR12, PT ;  /* 0x0000000c00007c0c */ /* 0x000fe2000bfc3070 */
[----:B------:R-:W3:Y:S01]  /*e9c0*/  S2R R232, SR_CTAID.X ;  /* 0x0000000000e87919 */ /* 0x000ee20000002500 */
[----:B-1----:R-:W-:-:S04]  /*e9d0*/  F2FP.BF16.F32.PACK_AB R0, R217, R251 ;  /* 0x000000fbd900723e */ /* 0x002fc800000010ff */
[C---:B------:R-:W-:Y:S02]  /*e9e0*/  PRMT R177, R0.reuse, 0x7610, R177 ;  /* 0x0000761000b17816 */ /* 0x040fe400000000b1 */
[----:B------:R-:W-:-:S05]  /*e9f0*/  PRMT R178, R0, 0x7632, R178 ;  /* 0x0000763200b27816 */ /* 0x000fca00000000b2 */
[----:B------:R-:W-:Y:S01]  /*ea00*/  @!P6 HFMA2.BF16_V2 R194, -RZ.H0_H0, RZ.H0_H0, -R177.H0_H0 ;  /* 0x200000ffffc2e231 */ /* 0x000fe200003409b1 */
[----:B------:R-:W-:Y:S02]  /*ea10*/  PRMT R0, R8, 0x7771, RZ ;  /* 0x0000777108007816 */ /* 0x000fe400000000ff */
[----:B------:R-:W-:Y:S02]  /*ea20*/  PRMT R250, R177, 0x5410, R178 ;  /* 0x00005410b1fa7816 */ /* 0x000fe400000000b2 */
[----:B------:R-:W-:Y:S02]  /*ea30*/  @!P6 PRMT R177, R194, 0x5410, RZ ;  /* 0x00005410c2b1e816 */ /* 0x000fe400000000ff */
[----:B------:R-:W-:Y:S01]  /*ea40*/  ISETP.GT.U32.AND P6, PT, R0, UR12, PT ;  /* 0x0000000c00007c0c */ /* 0x000fe2000bfc4070 */
[----:B------:R-:W-:Y:S01]  /*ea50*/  MUFU.EX2 R248, R21 ;  /* 0x0000001500f87308 */ /* 0x000fe20000000800 */
[----:B------:R-:W-:-:S07]  /*ea60*/  FADD.FTZ R2, R208, -R185 ;  /* 0x800000b9d0027221 */ /* 0x000fce0000010000 */
[----:B------:R-:W1:Y:S01]  /*ea70*/  MUFU.EX2 R22, R13 ;  /* 0x0000000d00167308 */ /* 0x000e620000000800 */
[----:B------:R-:W-:-:S03]  /*ea80*/  PRMT R0, R8, 0x7772, RZ ;  /* 0x0000777208007816 */ /* 0x000fc600000000ff */
[----:B------:R-:W-:Y:S02]  /*ea90*/  @P6 HFMA2.BF16_V2 R193, -RZ.H0_H0, RZ.H0_H0, -R178.H0_H0 ;  /* 0x200000ffffc16231 */ /* 0x000fe400003409b2 */
[----:B------:R-:W-:Y:S01]  /*eaa0*/  FMUL.FTZ R2, R2, UR36 ;  /* 0x0000002402027c20 */ /* 0x000fe20008410000 */
[----:B------:R-:W-:Y:S02]  /*eab0*/  SHF.R.U32.HI R234, RZ, 0x5, R205 ;  /* 0x00000005ffea7819 */ /* 0x000fe400000116cd */
[----:B------:R-:W-:Y:S02]  /*eac0*/  @P6 PRMT R178, R193, 0x5410, RZ ;  /* 0x00005410c1b26816 */ /* 0x000fe400000000ff */
[----:B------:R-:W-:Y:S01]  /*ead0*/  ISETP.GT.U32.AND P6, PT, R0, UR12, PT ;  /* 0x0000000c00007c0c */ /* 0x000fe2000bfc4070 */
[----:B---3--:R-:W-:Y:S01]  /*eae0*/  IMAD R232, R232, 0x8, R234 ;  /* 0x00000008e8e87824 */ /* 0x008fe200078e02ea */
[----:B------:R-:W-:Y:S01]  /*eaf0*/  MUFU.EX2 R138, R138 ;  /* 0x0000008a008a7308 */ /* 0x000fe20000000800 */
[----:B------:R-:W-:Y:S01]  /*eb00*/  FADD.FTZ R9, R176, R9 ;  /* 0x00000009b0097221 */ /* 0x000fe20000010000 */
[----:B-1----:R-:W-:Y:S01]  /*eb10*/  F2FP.BF16.F32.PACK_AB R0, R22, R248 ;  /* 0x000000f81600723e */ /* 0x002fe200000010ff */
[----:B------:R-:W-:-:S05]  /*eb20*/  VIADD R232, R232, 0x4 ;  /* 0x00000004e8e87836 */ /* 0x000fca0000000000 */
[----:B------:R-:W1:Y:S01]  /*eb30*/  MUFU.EX2 R2, R2 ;  /* 0x0000000200027308 */ /* 0x000e620000000800 */
[----:B------:R-:W-:Y:S01]  /*eb40*/  PRMT R176, R0, 0x7610, R176 ;  /* 0x0000761000b07816 */ /* 0x000fe200000000b0 */
[----:B------:R-:W-:-:S04]  /*eb50*/  IMAD.WIDE.U32 R232, R232, -0x326172a9, RZ ;  /* 0xcd9e8d57e8e87825 */ /* 0x000fc800078e00ff */
[----:B------:R-:W-:Y:S02]  /*eb60*/  FADD.FTZ R9, R173, R9 ;  /* 0x00000009ad097221 */ /* 0x000fe40000010000 */
[----:B------:R-:W3:Y:S01]  /*eb70*/  MUFU.EX2 R14, R30 ;  /* 0x0000001e000e7308 */ /* 0x000ee20000000800 */
[----:B------:R-:W-:Y:S01]  /*eb80*/  @P6 HFMA2.BF16_V2 R195, -RZ.H0_H0, RZ.H0_H0, -R176.H0_H0 ;  /* 0x200000ffffc36231 */ /* 0x000fe200003409b0 */
[----:B------:R-:W-:Y:S01]  /*eb90*/  PRMT R173, R0, 0x7632, R173 ;  /* 0x0000763200ad7816 */ /* 0x000fe200000000ad */
[----:B------:R-:W-:Y:S01]  /*eba0*/  FADD.FTZ R12, R218, R12 ;  /* 0x0000000cda0c7221 */ /* 0x000fe20000010000 */
[----:B------:R-:W-:Y:S02]  /*ebb0*/  PRMT R0, R8, 0x7773, RZ ;  /* 0x0000777308007816 */ /* 0x000fe400000000ff */
[----:B------:R-:W-:Y:S01]  /*ebc0*/  LOP3.LUT R18, R232, UR22, R225, 0x96, !PT ;  /* 0x00000016e8127c12 */ /* 0x000fe2000f8e96e1 */
[----:B------:R-:W-:Y:S01]  /*ebd0*/  FADD.FTZ R189, R210, R12 ;  /* 0x0000000cd2bd7221 */ /* 0x000fe20000010000 */
[----:B------:R-:W-:-:S02]  /*ebe0*/  PRMT R247, R176, 0x5410, R173 ;  /* 0x00005410b0f77816 */ /* 0x000fc400000000ad */
[----:B------:R-:W-:Y:S01]  /*ebf0*/  @P6 PRMT R176, R195, 0x5410, RZ ;  /* 0x00005410c3b06816 */ /* 0x000fe200000000ff */
[----:B------:R-:W-:Y:S01]  /*ec00*/  IMAD.WIDE.U32 R18, R18, -0x2daee0ad, RZ ;  /* 0xd2511f5312127825 */ /* 0x000fe200078e00ff */
[----:B------:R-:W-:-:S03]  /*ec10*/  ISETP.GT.U32.AND P6, PT, R0, UR12, PT ;  /* 0x0000000c00007c0c */ /* 0x000fc6000bfc4070 */
[----:B-1----:R-:W-:Y:S01]  /*ec20*/  FFMA.FTZ R0, R227, R2, R138 ;  /* 0x00000002e3007223 */ /* 0x002fe2000001008a */
[----:B--2---:R-:W-:-:S03]  /*ec30*/  LOP3.LUT R12, R224, UR21, R229, 0x96, !PT ;  /* 0x00000015e00c7c12 */ /* 0x004fc6000f8e96e5 */
[----:B---3--:R-:W-:Y:S01]  /*ec40*/  FADD.FTZ R17, R14, R0 ;  /* 0x000000000e117221 */ /* 0x008fe20000010000 */
[----:B-----5:R-:W-:Y:S01]  /*ec50*/  LOP3.LUT R0, R230, UR17, R19, 0x96, !PT ;  /* 0x00000011e6007c12 */ /* 0x020fe2000f8e9613 */
[----:B------:R-:W-:-:S05]  /*ec60*/  IMAD.WIDE.U32 R12, R12, -0x2daee0ad, RZ ;  /* 0xd2511f530c0c7825 */ /* 0x000fca00078e00ff */
[----:B------:R-:W-:Y:S01]  /*ec70*/  LOP3.LUT R13, R18, UR15, R13, 0x96, !PT ;  /* 0x0000000f120d7c12 */ /* 0x000fe2000f8e960d */
[----:B------:R-:W-:-:S05]  /*ec80*/  IMAD.WIDE.U32 R18, R0, -0x326172a9, RZ ;  /* 0xcd9e8d5700127825 */ /* 0x000fca00078e00ff */
[----:B------:R-:W-:-:S05]  /*ec90*/  LOP3.LUT R0, R228, UR16, R19, 0x96, !PT ;  /* 0x00000010e4007c12 */ /* 0x000fca000f8e9613 */
[----:B------:R-:W-:-:S04]  /*eca0*/  IMAD.WIDE.U32 R30, R0, -0x2daee0ad, RZ ;  /* 0xd2511f53001e7825 */ /* 0x000fc800078e00ff */
[----:B------:R-:W-:Y:S01]  /*ecb0*/  FADD.FTZ R9, R35, R9 ;  /* 0x0000000923097221 */ /* 0x000fe20000010000 */
[----:B------:R-:W-:Y:S01]  /*ecc0*/  LOP3.LUT R20, R12, UR13, R31, 0x96, !PT ;  /* 0x0000000d0c147c12 */ /* 0x000fe2000f8e961f */
[----:B------:R-:W-:-:S04]  /*ecd0*/  IMAD.WIDE.U32 R12, R13, -0x326172a9, RZ ;  /* 0xcd9e8d570d0c7825 */ /* 0x000fc800078e00ff */
[----:B------:R-:W-:Y:S01]  /*ece0*/  FADD.FTZ R35, R26, R9 ;  /* 0x000000091a237221 */ /* 0x000fe20000010000 */
[----:B------:R-:W-:Y:S02]  /*ecf0*/  FSEL R9, R134, RZ, P0 ;  /* 0x000000ff86097208 */ /* 0x000fe40000000000 */
[----:B------:R-:W-:Y:S01]  /*ed00*/  LOP3.LUT R18, R18, UR14, R13, 0x96, !PT ;  /* 0x0000000e12127c12 */ /* 0x000fe2000f8e960d */
[----:B------:R-:W-:-:S04]  /*ed10*/  IMAD.WIDE.U32 R20, R20, -0x326172a9, RZ ;  /* 0xcd9e8d5714147825 */ /* 0x000fc800078e00ff */
[----:B------:R-:W-:Y:S01]  /*ed20*/  FADD.FTZ R9, R220, -R9 ;  /* 0x80000009dc097221 */ /* 0x000fe20000010000 */
[----:B------:R-:W-:-:S04]  /*ed30*/  IMAD.WIDE.U32 R18, R18, -0x2daee0ad, RZ ;  /* 0xd2511f5312127825 */ /* 0x000fc800078e00ff */
[----:B------:R-:W-:Y:S01]  /*ed40*/  FMUL.FTZ R0, R9, UR36 ;  /* 0x0000002409007c20 */ /* 0x000fe20008410000 */
[----:B------:R-:W-:Y:S02]  /*ed50*/  LOP3.LUT R13, R30, UR6, R19, 0x96, !PT ;  /* 0x000000061e0d7c12 */ /* 0x000fe4000f8e9613 */
[----:B------:R-:W-:Y:S01]  /*ed60*/  LOP3.LUT R30, R12, UR7, R21, 0x96, !PT ;  /* 0x000000070c1e7c12 */ /* 0x000fe2000f8e9615 */
[----:B------:R-:W-:Y:S04]  /*ed70*/  MUFU.EX2 R28, R28 ;  /* 0x0000001c001c7308 */ /* 0x000fe80000000800 */
[----:B------:R-:W-:-:S04]  /*ed80*/  IMAD.WIDE.U32 R30, R30, -0x2daee0ad, RZ ;  /* 0xd2511f531e1e7825 */ /* 0x000fc800078e00ff */
[----:B------:R-:W1:Y:S01]  /*ed90*/  MUFU.EX2 R0, R0 ;  /* 0x0000000000007308 */ /* 0x000e620000000800 */
[----:B------:R-:W-:Y:S01]  /*eda0*/  LOP3.LUT R33, R18, UR4, R31, 0x96, !PT ;  /* 0x0000000412217c12 */ /* 0x000fe2000f8e961f */
[----:B------:R-:W-:-:S06]  /*edb0*/  IMAD.WIDE.U32 R12, R13, -0x326172a9, RZ ;  /* 0xcd9e8d570d0c7825 */ /* 0x000fcc00078e00ff */
[----:B------:R-:W2:Y:S01]  /*edc0*/  MUFU.EX2 R27, R27 ;  /* 0x0000001b001b7308 */ /* 0x000ea20000000800 */
[----:B------:R-:W-:Y:S01]  /*edd0*/  LOP3.LUT R9, R33, 0xff, RZ, 0xc0, !PT ;  /* 0x000000ff21097812 */ /* 0x000fe200078ec0ff */
[----:B------:R-:W-:Y:S01]  /*ede0*/  @P6 HFMA2.BF16_V2 R200, -RZ.H0_H0, RZ.H0_H0, -R173.H0_H0 ;  /* 0x200000ffffc86231 */ /* 0x000fe200003409ad */
[----:B------:R-:W-:-:S05]  /*edf0*/  LOP3.LUT R13, R20, UR5, R13, 0x96, !PT ;  /* 0x00000005140d7c12 */ /* 0x000fca000f8e960d */
[----:B------:R-:W-:Y:S01]  /*ee00*/  MUFU.EX2 R175, R175 ;  /* 0x000000af00af7308 */ /* 0x000fe20000000800 */
[----:B------:R-:W-:-:S07]  /*ee10*/  ISETP.LE.U32.AND P0, PT, R9, UR12, PT ;  /* 0x0000000c09007c0c */ /* 0x000fce000bf03070 */
[----:B------:R-:W-:Y:S08]  /*ee20*/  MUFU.EX2 R172, R172 ;  /* 0x000000ac00ac7308 */ /* 0x000ff00000000800 */
[----:B------:R-:W3:Y:S01]  /*ee30*/  MUFU.EX2 R18, R23 ;  /* 0x0000001700127308 */ /* 0x000ee20000000800 */
[----:B------:R-:W-:-:S07]  /*ee40*/  LOP3.LUT R9, R13, 0xff, RZ, 0xc0, !PT ;  /* 0x000000ff0d097812 */ /* 0x000fce00078ec0ff */
[----:B------:R-:W4:Y:S01]  /*ee50*/  MUFU.EX2 R239, R34 ;  /* 0x0000002200ef7308 */ /* 0x000f220000000800 */
[----:B------:R-:W-:Y:S02]  /*ee60*/  @P6 PRMT R173, R200, 0x5410, RZ ;  /* 0x00005410c8ad6816 */ /* 0x000fe400000000ff */
[----:B------:R-:W-:-:S05]  /*ee70*/  F2FP.BF16.F32.PACK_AB R14, R14, R138 ;  /* 0x0000008a0e0e723e */ /* 0x000fca00000010ff */
[----:B------:R-:W-:Y:S01]  /*ee80*/  MUFU.EX2 R25, R25 ;  /* 0x0000001900197308 */ /* 0x000fe20000000800 */
[----:B------:R-:W-:Y:S01]  /*ee90*/  ISETP.LE.U32.AND P6, PT, R9, UR12, PT ;  /* 0x0000000c09007c0c */ /* 0x000fe2000bfc3070 */
[----:B-1----:R-:W-:Y:S01]  /*eea0*/  FFMA.FTZ R9, R226, R0, R28 ;  /* 0x00000000e2097223 */ /* 0x002fe2000001001c */
[----:B--2---:R-:W-:-:S05]  /*eeb0*/  FADD.FTZ R17, R27, R17 ;  /* 0x000000111b117221 */ /* 0x004fca0000010000 */
[----:B------:R-:W1:Y:S01]  /*eec0*/  MUFU.EX2 R24, R24 ;  /* 0x0000001800187308 */ /* 0x000e620000000800 */
[----:B---3--:R-:W-:Y:S01]  /*eed0*/  FADD.FTZ R19, R18, R9 ;  /* 0x0000000912137221 */ /* 0x008fe20000010000 */
[----:B------:R-:W-:Y:S01]  /*eee0*/  FADD.FTZ R9, R175, R17 ;  /* 0x00000011af097221 */ /* 0x000fe20000010000 */
[----:B------:R-:W-:Y:S01]  /*eef0*/  LOP3.LUT R17, R13, 0xffff, RZ, 0xc0, !PT ;  /* 0x0000ffff0d117812 */ /* 0x000fe200078ec0ff */
[-C--:B------:R-:W-:Y:S01]  /*ef00*/  FMUL.FTZ R228, R48, R5.reuse ;  /* 0x0000000530e47220 */ /* 0x080fe20000410000 */
[----:B------:R-:W-:Y:S01]  /*ef10*/  F2FP.BF16.F32.PACK_AB R18, R18, R28 ;  /* 0x0000001c1212723e */ /* 0x000fe200000010ff */
[----:B------:R-:W-:Y:S01]  /*ef20*/  FADD.FTZ R28, R172, R9 ;  /* 0x00000009ac1c7221 */ /* 0x000fe20000010000 */
[----:B------:R-:W-:Y:S01]  /*ef30*/  SHF.R.U32.HI R17, RZ, 0x8, R17 ;  /* 0x00000008ff117819 */ /* 0x000fe20000011611 */
[----:B------:R-:W-:Y:S01]  /*ef40*/  @!P6 HFMA2.BF16_V2 R207, -RZ.H0_H0, RZ.H0_H0, -R14.H0_H0 ;  /* 0x200000ffffcfe231 */ /* 0x000fe2000034090e */
[----:B------:R-:W-:Y:S01]  /*ef50*/  PRMT R9, R14, 0x7632, R9 ;  /* 0x000076320e097816 */ /* 0x000fe20000000009 */
[----:B------:R-:W-:Y:S01]  /*ef60*/  FMUL.FTZ R192, R36, R5 ;  /* 0x0000000524c07220 */ /* 0x000fe20000410000 */
[----:B------:R-:W-:Y:S01]  /*ef70*/  LOP3.LUT R17, R17, 0xffff, RZ, 0xc0, !PT ;  /* 0x0000ffff11117812 */ /* 0x000fe200078ec0ff */
[-C--:B------:R-:W-:Y:S01]  /*ef80*/  FMUL.FTZ R234, R66, R3.reuse ;  /* 0x0000000342ea7220 */ /* 0x080fe20000410000 */
[----:B----4-:R-:W-:Y:S01]  /*ef90*/  F2FP.BF16.F32.PACK_AB R188, R239, R172 ;  /* 0x000000acefbc723e */ /* 0x010fe200000010ff */
[-C--:B------:R-:W-:Y:S01]  /*efa0*/  FMUL.FTZ R235, R67, R3.reuse ;  /* 0x0000000343eb7220 */ /* 0x080fe20000410000 */
[----:B------:R-:W-:Y:S01]  /*efb0*/  PRMT R31, R14, 0x5410, R9 ;  /* 0x000054100e1f7816 */ /* 0x000fe20000000009 */
[-C--:B------:R-:W-:Y:S01]  /*efc0*/  FMUL.FTZ R170, R170, R3.reuse ;  /* 0x00000003aaaa7220 */ /* 0x080fe20000410000 */
[----:B------:R-:W-:Y:S01]  /*efd0*/  @!P6 PRMT R14, R207, 0x5410, RZ ;  /* 0x00005410cf0ee816 */ /* 0x000fe200000000ff */
[-C--:B------:R-:W-:Y:S01]  /*efe0*/  FMUL.FTZ R171, R171, R3.reuse ;  /* 0x00000003abab7220 */ /* 0x080fe20000410000 */
[----:B------:R-:W-:Y:S01]  /*eff0*/  ISETP.LE.U32.AND P6, PT, R17, UR12, PT ;  /* 0x0000000c11007c0c */ /* 0x000fe2000bfc3070 */
[-C--:B------:R-:W-:Y:S01]  /*f000*/  FMUL.FTZ R166, R166, R3.reuse ;  /* 0x00000003a6a67220 */ /* 0x080fe20000410000 */
[----:B------:R-:W-:Y:S01]  /*f010*/  PRMT R17, R13, 0x7632, R17 ;  /* 0x000076320d117816 */ /* 0x000fe20000000011 */
[----:B------:R-:W-:Y:S01]  /*f020*/  @!P0 HFMA2.BF16_V2 R206, -RZ.H0_H0, RZ.H0_H0, -R188.H0_H0 ;  /* 0x200000ffffce8231 */ /* 0x000fe200003409bc */
[----:B------:R-:W-:Y:S01]  /*f030*/  PRMT R220, R188, 0x7610, R220 ;  /* 0x00007610bcdc7816 */ /* 0x000fe200000000dc */
[-C--:B------:R-:W-:Y:S01]  /*f040*/  FMUL.FTZ R167, R167, R3.reuse ;  /* 0x00000003a7a77220 */ /* 0x080fe20000410000 */
[----:B------:R-:W-:Y:S01]  /*f050*/  LOP3.LUT R17, R17, 0xff, RZ, 0xc0, !PT ;  /* 0x000000ff11117812 */ /* 0x000fe200078ec0ff */
[-C--:B------:R-:W-:Y:S01]  /*f060*/  FMUL.FTZ R162, R162, R3.reuse ;  /* 0x00000003a2a27220 */ /* 0x080fe20000410000 */
[----:B------:R-:W-:Y:S01]  /*f070*/  @!P0 PRMT R220, R206, 0x5410, RZ ;  /* 0x00005410cedc8816 */ /* 0x000fe200000000ff */
[-C--:B------:R-:W-:Y:S01]  /*f080*/  FMUL.FTZ R163, R163, R3.reuse ;  /* 0x00000003a3a37220 */ /* 0x080fe20000410000 */
[----:B------:R-:W-:Y:S01]  /*f090*/  ISETP.LE.U32.AND P0, PT, R17, UR12, PT ;  /* 0x0000000c11007c0c */ /* 0x000fe2000bf03070 */
[-C--:B------:R-:W-:Y:S01]  /*f0a0*/  FMUL.FTZ R158, R158, R3.reuse ;  /* 0x000000039e9e7220 */ /* 0x080fe20000410000 */
[C---:B------:R-:W-:Y:S01]  /*f0b0*/  PRMT R17, R18.reuse, 0x7610, R17 ;  /* 0x0000761012117816 */ /* 0x040fe20000000011 */
[-C--:B------:R-:W-:Y:S01]  /*f0c0*/  FMUL.FTZ R159, R159, R3.reuse ;  /* 0x000000039f9f7220 */ /* 0x080fe20000410000 */
[----:B------:R-:W-:Y:S01]  /*f0d0*/  PRMT R172, R18, 0x7632, R172 ;  /* 0x0000763212ac7816 */ /* 0x000fe200000000ac */
[-C--:B------:R-:W-:Y:S01]  /*f0e0*/  FMUL.FTZ R194, R38, R3.reuse ;  /* 0x0000000326c27220 */ /* 0x080fe20000410000 */
[----:B------:R-:W-:Y:S01]  /*f0f0*/  SHF.R.U32.HI R18, RZ, 0x18, R13 ;  /* 0x00000018ff127819 */ /* 0x000fe2000001160d */
[-C--:B------:R-:W-:Y:S01]  /*f100*/  FMUL.FTZ R195, R39, R3.reuse ;  /* 0x0000000327c37220 */ /* 0x080fe20000410000 */
[----:B------:R-:W-:Y:S01]  /*f110*/  PRMT R210, R17, 0x5410, R172 ;  /* 0x0000541011d27816 */ /* 0x000fe200000000ac */
[-C--:B------:R-:W-:Y:S01]  /*f120*/  FMUL.FTZ R230, R50, R3.reuse ;  /* 0x0000000332e67220 */ /* 0x080fe20000410000 */
[-C--:B------:R-:W-:Y:S01]  /*f130*/  FMUL.FTZ R231, R51, R3.reuse ;  /* 0x0000000333e77220 */ /* 0x080fe20000410000 */
[-C--:B------:R-:W-:Y:S01]  /*f140*/  FMUL.FTZ R70, R70, R3.reuse ;  /* 0x0000000346467220 */ /* 0x080fe20000410000 */
[----:B------:R-:W-:Y:S01]  /*f150*/  FMUL.FTZ R71, R71, R3 ;  /* 0x0000000347477220 */ /* 0x000fe20000410000 */
[----:B------:R-:W-:-:S02]  /*f160*/  @!P0 HFMA2.BF16_V2 R211, -RZ.H0_H0, RZ.H0_H0, -R17.H0_H0 ;  /* 0x200000ffffd38231 */ /* 0x000fc40000340911 */
[-C--:B------:R-:W-:Y:S01]  /*f170*/  FMUL.FTZ R82, R82, R3.reuse ;  /* 0x0000000352527220 */ /* 0x080fe20000410000 */
[-C--:B------:R-:W-:Y:S01]  /*f180*/  FMUL.FTZ R83, R83, R3.reuse ;  /* 0x0000000353537220 */ /* 0x080fe20000410000 */
[-C--:B------:R-:W-:Y:S01]  /*f190*/  FMUL.FTZ R227, R87, R3.reuse ;  /* 0x0000000357e37220 */ /* 0x080fe20000410000 */
[-C--:B------:R-:W-:Y:S01]  /*f1a0*/  FMUL.FTZ R98, R98, R3.reuse ;  /* 0x0000000362627220 */ /* 0x080fe20000410000 */
[----:B------:R-:W-:Y:S01]  /*f1b0*/  @!P0 PRMT R17, R211, 0x5410, RZ ;  /* 0x00005410d3118816 */ /* 0x000fe200000000ff */
[-C--:B------:R-:W-:Y:S01]  /*f1c0*/  FMUL.FTZ R99, R99, R3.reuse ;  /* 0x0000000363637220 */ /* 0x080fe20000410000 */
[----:B------:R-:W-:Y:S01]  /*f1d0*/  ISETP.LE.U32.AND P0, PT, R18, UR12, PT ;  /* 0x0000000c12007c0c */ /* 0x000fe2000bf03070 */
[----:B------:R-:W-:Y:S02]  /*f1e0*/  IMAD.MOV.U32 R18, RZ, RZ, R12 ;  /* 0x000000ffff127224 */ /* 0x000fe400078e000c */
[----:B------:R-:W-:Y:S02]  /*f1f0*/  @!P6 HFMA2.BF16_V2 R208, -RZ.H0_H0, RZ.H0_H0, -R9.H0_H0 ;  /* 0x200000ffffd0e231 */ /* 0x000fe40000340909 */
[-C--:B------:R-:W-:Y:S01]  /*f200*/  FMUL.FTZ R114, R114, R3.reuse ;  /* 0x0000000372727220 */ /* 0x080fe20000410000 */
[-C--:B------:R-:W-:Y:S01]  /*f210*/  FMUL.FTZ R115, R115, R3.reuse ;  /* 0x0000000373737220 */ /* 0x080fe20000410000 */
[-C--:B------:R-:W-:Y:S01]  /*f220*/  FMUL.FTZ R218, R118, R3.reuse ;  /* 0x0000000376da7220 */ /* 0x080fe20000410000 */
[----:B------:R-:W-:Y:S01]  /*f230*/  LOP3.LUT R18, R18, 0xff, RZ, 0xc0, !PT ;  /* 0x000000ff12127812 */ /* 0x000fe200078ec0ff */
[-C--:B------:R-:W-:Y:S01]  /*f240*/  FMUL.FTZ R130, R130, R3.reuse ;  /* 0x0000000382827220 */ /* 0x080fe20000410000 */
[----:B------:R-:W-:Y:S01]  /*f250*/  @!P6 PRMT R9, R208, 0x5410, RZ ;  /* 0x00005410d009e816 */ /* 0x000fe200000000ff */
[----:B------:R-:W-:Y:S01]  /*f260*/  FMUL.FTZ R131, R131, R3 ;  /* 0x0000000383837220 */ /* 0x000fe20000410000 */
[----:B------:R-:W-:Y:S01]  /*f270*/  ISETP.LE.U32.AND P6, PT, R18, UR12, PT ;  /* 0x0000000c12007c0c */ /* 0x000fe2000bfc3070 */
[----:B------:R-:W-:Y:S01]  /*f280*/  MUFU.EX2 R21, R139 ;  /* 0x0000008b00157308 */ /* 0x000fe20000000800 */
[----:B------:R-:W-:Y:S01]  /*f290*/  LOP3.LUT R18, R33, 0xffff, RZ, 0xc0, !PT ;  /* 0x0000ffff21127812 */ /* 0x000fe200078ec0ff */
[----:B------:R-:W-:-:S02]  /*f2a0*/  @!P0 HFMA2.BF16_V2 R212, -RZ.H0_H0, RZ.H0_H0, -R172.H0_H0 ;  /* 0x200000ffffd48231 */ /* 0x000fc400003409ac */
[-C--:B------:R-:W-:Y:S01]  /*f2b0*/  FMUL.FTZ R193, R37, R5.reuse ;  /* 0x0000000525c17220 */ /* 0x080fe20000410000 */
[-C--:B------:R-:W-:Y:S01]  /*f2c0*/  FMUL.FTZ R229, R49, R5.reuse ;  /* 0x0000000531e57220 */ /* 0x080fe20000410000 */
[----:B------:R-:W-:Y:S01]  /*f2d0*/  SHF.R.U32.HI R18, RZ, 0x8, R18 ;  /* 0x00000008ff127819 */ /* 0x000fe20000011612 */
[-C--:B------:R-:W-:Y:S01]  /*f2e0*/  FMUL.FTZ R232, R64, R5.reuse ;  /* 0x0000000540e87220 */ /* 0x080fe20000410000 */
[-C--:B------:R-:W-:Y:S01]  /*f2f0*/  FMUL.FTZ R233, R65, R5.reuse ;  /* 0x0000000541e97220 */ /* 0x080fe20000410000 */
[-C--:B------:R-:W-:Y:S01]  /*f300*/  FMUL.FTZ R168, R168, R5.reuse ;  /* 0x00000005a8a87220 */ /* 0x080fe20000410000 */
[----:B------:R-:W-:Y:S01]  /*f310*/  LOP3.LUT R18, R18, 0xffff, RZ, 0xc0, !PT ;  /* 0x0000ffff12127812 */ /* 0x000fe200078ec0ff */
[-C--:B------:R-:W-:Y:S01]  /*f320*/  FMUL.FTZ R169, R169, R5.reuse ;  /* 0x00000005a9a97220 */ /* 0x080fe20000410000 */
[----:B------:R-:W-:Y:S01]  /*f330*/  @!P0 PRMT R172, R212, 0x5410, RZ ;  /* 0x00005410d4ac8816 */ /* 0x000fe200000000ff */
[-C--:B------:R-:W-:Y:S01]  /*f340*/  FMUL.FTZ R164, R164, R5.reuse ;  /* 0x00000005a4a47220 */ /* 0x080fe20000410000 */
[----:B------:R-:W-:Y:S01]  /*f350*/  ISETP.LE.U32.AND P0, PT, R18, UR12, PT ;  /* 0x0000000c12007c0c */ /* 0x000fe2000bf03070 */
[-C--:B------:R-:W-:Y:S01]  /*f360*/  FMUL.FTZ R165, R165, R5.reuse ;  /* 0x00000005a5a57220 */ /* 0x080fe20000410000 */
[----:B------:R-:W-:Y:S01]  /*f370*/  PRMT R18, R33, 0x7632, R18 ;  /* 0x0000763221127816 */ /* 0x000fe20000000012 */
[-C--:B------:R-:W-:Y:S01]  /*f380*/  FMUL.FTZ R160, R160, R5.reuse ;  /* 0x00000005a0a07220 */ /* 0x080fe20000410000 */
[----:B------:R-:W-:Y:S01]  /*f390*/  PRMT R208, R188, 0x7632, R208 ;  /* 0x00007632bcd07816 */ /* 0x000fe200000000d0 */
[-C--:B------:R-:W-:Y:S01]  /*f3a0*/  FMUL.FTZ R161, R161, R5.reuse ;  /* 0x00000005a1a17220 */ /* 0x080fe20000410000 */
[----:B------:R-:W-:Y:S01]  /*f3b0*/  LOP3.LUT R18, R18, 0xff, RZ, 0xc0, !PT ;  /* 0x000000ff12127812 */ /* 0x000fe200078ec0ff */
[-C--:B------:R-:W-:Y:S01]  /*f3c0*/  FMUL.FTZ R156, R156, R5.reuse ;  /* 0x000000059c9c7220 */ /* 0x080fe20000410000 */
[-C--:B------:R-:W-:Y:S01]  /*f3d0*/  FMUL.FTZ R157, R157, R5.reuse ;  /* 0x000000059d9d7220 */ /* 0x080fe20000410000 */
[-C--:B------:R-:W-:Y:S01]  /*f3e0*/  FMUL.FTZ R68, R68, R5.reuse ;  /* 0x0000000544447220 */ /* 0x080fe20000410000 */
[-C--:B------:R-:W-:Y:S01]  /*f3f0*/  FMUL.FTZ R69, R69, R5.reuse ;  /* 0x0000000545457220 */ /* 0x080fe20000410000 */
[-C--:B------:R-:W-:Y:S01]  /*f400*/  FMUL.FTZ R80, R80, R5.reuse ;  /* 0x0000000550507220 */ /* 0x080fe20000410000 */
[----:B------:R-:W-:Y:S01]  /*f410*/  FMUL.FTZ R81, R81, R5 ;  /* 0x0000000551517220 */ /* 0x000fe20000410000 */
[----:B------:R-:W-:-:S02]  /*f420*/  @!P0 HFMA2.BF16_V2 R213, -RZ.H0_H0, RZ.H0_H0, -R188.H1_H1 ;  /* 0x200000ffffd58231 */ /* 0x000fc400003609bc */
[-C--:B------:R-:W-:Y:S01]  /*f430*/  FMUL.FTZ R224, R84, R5.reuse ;  /* 0x0000000554e07220 */ /* 0x080fe20000410000 */
[-C--:B------:R-:W-:Y:S01]  /*f440*/  FMUL.FTZ R225, R85, R5.reuse ;  /* 0x0000000555e17220 */ /* 0x080fe20000410000 */
[-C--:B------:R-:W-:Y:S01]  /*f450*/  FMUL.FTZ R96, R96, R5.reuse ;  /* 0x0000000560607220 */ /* 0x080fe20000410000 */
[-C--:B------:R-:W-:Y:S01]  /*f460*/  FMUL.FTZ R97, R97, R5.reuse ;  /* 0x0000000561617220 */ /* 0x080fe20000410000 */
[----:B------:R-:W-:Y:S01]  /*f470*/  @!P0 PRMT R208, R213, 0x5410, RZ ;  /* 0x00005410d5d08816 */ /* 0x000fe200000000ff */
[-C--:B------:R-:W-:Y:S01]  /*f480*/  FMUL.FTZ R112, R112, R5.reuse ;  /* 0x0000000570707220 */ /* 0x080fe20000410000 */
[----:B------:R-:W-:Y:S01]  /*f490*/  ISETP.LE.U32.AND P0, PT, R18, UR12, PT ;  /* 0x0000000c12007c0c */ /* 0x000fe2000bf03070 */
[----:B------:R-:W-:Y:S01]  /*f4a0*/  FMUL.FTZ R113, R113, R5 ;  /* 0x0000000571717220 */ /* 0x000fe20000410000 */
[----:B-1----:R-:W-:Y:S01]  /*f4b0*/  F2FP.BF16.F32.PACK_AB R185, R24, R25 ;  /* 0x0000001918b9723e */ /* 0x002fe200000010ff */
[-C--:B------:R-:W-:Y:S01]  /*f4c0*/  FMUL.FTZ R216, R116, R5.reuse ;  /* 0x0000000574d87220 */ /* 0x080fe20000410000 */
[----:B------:R-:W-:Y:S01]  /*f4d0*/  SHF.R.U32.HI R18, RZ, 0x18, R33 ;  /* 0x00000018ff127819 */ /* 0x000fe20000011621 */
[-C--:B------:R-:W-:Y:S01]  /*f4e0*/  FMUL.FTZ R128, R128, R5.reuse ;  /* 0x0000000580807220 */ /* 0x080fe20000410000 */
[----:B------:R-:W-:Y:S01]  /*f4f0*/  PRMT R207, R185, 0x7610, R207 ;  /* 0x00007610b9cf7816 */ /* 0x000fe200000000cf */
[----:B------:R-:W-:Y:S01]  /*f500*/  FMUL.FTZ R129, R129, R5 ;  /* 0x0000000581817220 */ /* 0x000fe20000410000 */
[----:B------:R-:W-:Y:S01]  /*f510*/  MUFU.EX2 R174, R174 ;  /* 0x000000ae00ae7308 */ /* 0x000fe20000000800 */
[----:B------:R-:W1:Y:S04]  /*f520*/  LDCU UR4, c[0x0][0x448] ;  /* 0x00008900ff0477ac */ /* 0x000e680008000800 */
[----:B------:R-:W-:-:S05]  /*f530*/  @!P0 HFMA2.BF16_V2 R214, -RZ.H0_H0, RZ.H0_H0, -R185.H0_H0 ;  /* 0x200000ffffd68231 */ /* 0x000fca00003409b9 */
[----:B------:R-:W-:Y:S02]  /*f540*/  @!P0 PRMT R207, R214, 0x5410, RZ ;  /* 0x00005410d6cf8816 */ /* 0x000fe400000000ff */
[----:B------:R-:W-:Y:S01]  /*f550*/  ISETP.LE.U32.AND P0, PT, R18, UR12, PT ;  /* 0x0000000c12007c0c */ /* 0x000fe2000bf03070 */
[----:B------:R-:W-:Y:S01]  /*f560*/  IMAD.MOV.U32 R18, RZ, RZ, R30 ;  /* 0x000000ffff127224 */ /* 0x000fe200078e001e */
[----:B------:R-:W-:Y:S01]  /*f570*/  MUFU.EX2 R34, R199 ;  /* 0x000000c700227308 */ /* 0x000fe20000000800 */
[----:B------:R-:W-:-:S07]  /*f580*/  PRMT R206, R185, 0x7632, R206 ;  /* 0x00007632b9ce7816 */ /* 0x000fce00000000ce */
[----:B------:R-:W2:Y:S01]  /*f590*/  MUFU.EX2 R200, R198 ;  /* 0x000000c600c87308 */ /* 0x000ea20000000800 */
[----:B------:R-:W-:Y:S02]  /*f5a0*/  LOP3.LUT R18, R18, 0xff, RZ, 0xc0, !PT ;  /* 0x000000ff12127812 */ /* 0x000fe400078ec0ff */
[----:B------:R-:W-:-:S05]  /*f5b0*/  @!P0 HFMA2.BF16_V2 R215, -RZ.H0_H0, RZ.H0_H0, -R185.H1_H1 ;  /* 0x200000ffffd78231 */ /* 0x000fca00003609b9 */
[----:B------:R-:W-:Y:S02]  /*f5c0*/  @!P0 PRMT R206, R215, 0x5410, RZ ;  /* 0x00005410d7ce8816 */ /* 0x000fe400000000ff */
[----:B------:R-:W-:Y:S02]  /*f5d0*/  ISETP.LE.U32.AND P0, PT, R18, UR12, PT ;  /* 0x0000000c12007c0c */ /* 0x000fe4000bf03070 */
[----:B------:R-:W-:Y:S02]  /*f5e0*/  F2FP.BF16.F32.PACK_AB R20, R175, R27 ;  /* 0x0000001baf14723e */ /* 0x000fe400000010ff */
[----:B--2---:R-:W-:Y:S01]  /*f5f0*/  F2FP.BF16.F32.PACK_AB R48, R200, R34 ;  /* 0x00000022c830723e */ /* 0x004fe200000010ff */
[----:B------:R-:W-:Y:S02]  /*f600*/  IMAD.MOV.U32 R175, RZ, RZ, R219 ;  /* 0x000000ffffaf7224 */ /* 0x000fe400078e00db */
[-C--:B------:R-:W-:Y:S01]  /*f610*/  FMUL.FTZ R214, R54, R3.reuse ;  /* 0x0000000336d67220 */ /* 0x080fe20000410000 */
[-C--:B------:R-:W-:Y:S01]  /*f620*/  FMUL.FTZ R215, R55, R3.reuse ;  /* 0x0000000337d77220 */ /* 0x080fe20000410000 */
[-C--:B------:R-:W-:Y:S01]  /*f630*/  FMUL.FTZ R226, R86, R3.reuse ;  /* 0x0000000356e27220 */ /* 0x080fe20000410000 */
[----:B------:R-:W-:-:S03]  /*f640*/  FMUL.FTZ R66, R102, R3 ;  /* 0x0000000366427220 */ /* 0x000fc60000410000 */
[----:B------:R-:W-:Y:S02]  /*f650*/  @!P0 HFMA2.BF16_V2 R36, -RZ.H0_H0, RZ.H0_H0, -R48.H0_H0 ;  /* 0x200000ffff248231 */ /* 0x000fe40000340930 */
[-C--:B------:R-:W-:Y:S01]  /*f660*/  FMUL.FTZ R67, R103, R3.reuse ;  /* 0x0000000367437220 */ /* 0x080fe20000410000 */
[----:B------:R-:W-:Y:S01]  /*f670*/  FMUL.FTZ R219, R119, R3 ;  /* 0x0000000377db7220 */ /* 0x000fe20000410000 */
[----:B------:R-:W-:Y:S02]  /*f680*/  PRMT R3, R30, 0x7771, RZ ;  /* 0x000077711e037816 */ /* 0x000fe400000000ff */
[----:B------:R-:W-:Y:S02]  /*f690*/  PRMT R199, R48, 0x7610, R199 ;  /* 0x0000761030c77816 */ /* 0x000fe400000000c7 */
[----:B------:R-:W-:Y:S02]  /*f6a0*/  @!P0 PRMT R199, R36, 0x5410, RZ ;  /* 0x0000541024c78816 */ /* 0x000fe400000000ff */
[----:B------:R-:W-:-:S02]  /*f6b0*/  ISETP.GT.U32.AND P0, PT, R3, UR12, PT ;  /* 0x0000000c03007c0c */ /* 0x000fc4000bf04070 */
[C---:B------:R-:W-:Y:S02]  /*f6c0*/  PRMT R139, R20.reuse, 0x7610, R139 ;  /* 0x00007610148b7816 */ /* 0x040fe4000000008b */
[----:B------:R-:W-:Y:S01]  /*f6d0*/  PRMT R138, R20, 0x7632, R138 ;  /* 0x00007632148a7816 */ /* 0x000fe2000000008a */
[----:B------:R-:W-:Y:S02]  /*f6e0*/  MUFU.EX2 R18, R202 ;  /* 0x000000ca00127308 */ /* 0x000fe40000000800 */
[----:B------:R-:W-:Y:S01]  /*f6f0*/  @!P6 HFMA2.BF16_V2 R37, -RZ.H0_H0, RZ.H0_H0, -R139.H0_H0 ;  /* 0x200000ffff25e231 */ /* 0x000fe2000034098b */
[----:B------:R-:W-:Y:S02]  /*f700*/  PRMT R3, R12, 0x7771, RZ ;  /* 0x000077710c037816 */ /* 0x000fe400000000ff */
[----:B------:R-:W-:-:S03]  /*f710*/  PRMT R23, R139, 0x5410, R138 ;  /* 0x000054108b177816 */ /* 0x000fc6000000008a */
[----:B------:R-:W2:Y:S01]  /*f720*/  MUFU.EX2 R198, R201 ;  /* 0x000000c900c67308 */ /* 0x000ea20000000800 */
[----:B------:R-:W-:Y:S01]  /*f730*/  @!P6 PRMT R139, R37, 0x5410, RZ ;  /* 0x00005410258be816 */ /* 0x000fe200000000ff */
[----:B------:R-:W-:Y:S01]  /*f740*/  @P0 HFMA2.BF16_V2 R38, -RZ.H0_H0, RZ.H0_H0, -R48.H1_H1 ;  /* 0x200000ffff260231 */ /* 0x000fe20000360930 */
[----:B------:R-:W-:Y:S02]  /*f750*/  ISETP.GT.U32.AND P6, PT, R3, UR12, PT ;  /* 0x0000000c03007c0c */ /* 0x000fe4000bfc4070 */
[----:B------:R-:W-:Y:S02]  /*f760*/  PRMT R3, R30, 0x7772, RZ ;  /* 0x000077721e037816 */ /* 0x000fe400000000ff */
[----:B------:R-:W-:Y:S02]  /*f770*/  PRMT R191, R48, 0x7632, R191 ;  /* 0x0000763230bf7816 */ /* 0x000fe400000000bf */
[----:B------:R-:W-:Y:S02]  /*f780*/  @P0 PRMT R191, R38, 0x5410, RZ ;  /* 0x0000541026bf0816 */ /* 0x000fe400000000ff */
[----:B------:R-:W-:Y:S01]  /*f790*/  ISETP.GT.U32.AND P0, PT, R3, UR12, PT ;  /* 0x0000000c03007c0c */ /* 0x000fe2000bf04070 */
[----:B------:R-:W-:-:S02]  /*f7a0*/  IMAD.MOV.U32 R211, RZ, RZ, R217 ;  /* 0x000000ffffd37224 */ /* 0x000fc400078e00d9 */
[-C--:B------:R-:W-:Y:S01]  /*f7b0*/  FMUL.FTZ R212, R52, R5.reuse ;  /* 0x0000000534d47220 */ /* 0x080fe20000410000 */
[-C--:B------:R-:W-:Y:S01]  /*f7c0*/  FMUL.FTZ R213, R53, R5.reuse ;  /* 0x0000000535d57220 */ /* 0x080fe20000410000 */
[----:B--2---:R-:W-:Y:S01]  /*f7d0*/  F2FP.BF16.F32.PACK_AB R49, R198, R18 ;  /* 0x00000012c631723e */ /* 0x004fe200000010ff */
[-C--:B------:R-:W-:Y:S01]  /*f7e0*/  FMUL.FTZ R64, R100, R5.reuse ;  /* 0x0000000564407220 */ /* 0x080fe20000410000 */
[-C--:B------:R-:W-:Y:S01]  /*f7f0*/  FMUL.FTZ R65, R101, R5.reuse ;  /* 0x0000000565417220 */ /* 0x080fe20000410000 */
[----:B------:R-:W-:Y:S01]  /*f800*/  FMUL.FTZ R217, R117, R5 ;  /* 0x0000000575d97220 */ /* 0x000fe20000410000 */
[----:B------:R-:W-:Y:S01]  /*f810*/  FADD.FTZ R5, R243, R189 ;  /* 0x000000bdf3057221 */ /* 0x000fe20000010000 */
[----:B------:R-:W-:-:S03]  /*f820*/  PRMT R3, R30, 0x7773, RZ ;  /* 0x000077731e037816 */ /* 0x000fc600000000ff */
[----:B------:R-:W-:Y:S02]  /*f830*/  @P0 HFMA2.BF16_V2 R39, -RZ.H0_H0, RZ.H0_H0, -R49.H0_H0 ;  /* 0x200000ffff270231 */ /* 0x000fe40000340931 */
[----:B------:R-:W-:Y:S01]  /*f840*/  FADD.FTZ R5, R241, R5 ;  /* 0x00000005f1057221 */ /* 0x000fe20000010000 */
[----:B------:R-:W-:Y:S02]  /*f850*/  PRMT R190, R49, 0x7610, R190 ;  /* 0x0000761031be7816 */ /* 0x000fe400000000be */
[----:B------:R-:W-:Y:S02]  /*f860*/  @P0 PRMT R190, R39, 0x5410, RZ ;  /* 0x0000541027be0816 */ /* 0x000fe400000000ff */
[----:B------:R-:W-:Y:S01]  /*f870*/  ISETP.GT.U32.AND P0, PT, R3, UR12, PT ;  /* 0x0000000c03007c0c */ /* 0x000fe2000bf04070 */
[----:B------:R-:W-:-:S04]  /*f880*/  FADD.FTZ R3, R242, R5 ;  /* 0x00000005f2037221 */ /* 0x000fc80000010000 */
[----:B------:R-:W-:-:S04]  /*f890*/  FADD.FTZ R3, R251, R3 ;  /* 0x00000003fb037221 */ /* 0x000fc80000010000 */
[----:B------:R-:W-:Y:S02]  /*f8a0*/  FADD.FTZ R251, R211, R3 ;  /* 0x00000003d3fb7221 */ /* 0x000fe40000010000 */
[----:B------:R-:W2:Y:S01]  /*f8b0*/  LDL R211, [R1+0xa4] ;  /* 0x0000a40001d37983 */ /* 0x000ea20000100800 */
[----:B------:R-:W-:-:S04]  /*f8c0*/  FADD.FTZ R19, R174, R19 ;  /* 0x00000013ae137221 */ /* 0x000fc80000010000 */
[----:B------:R-:W-:Y:S01]  /*f8d0*/  FADD.FTZ R19, R21, R19 ;  /* 0x0000001315137221 */ /* 0x000fe20000010000 */
[-C--:B------:R-:W-:Y:S01]  /*f8e0*/  FMUL.FTZ R154, R154, R0.reuse ;  /* 0x000000009a9a7220 */ /* 0x080fe20000410000 */
[-C--:B------:R-:W-:Y:S01]  /*f8f0*/  FMUL.FTZ R155, R155, R0.reuse ;  /* 0x000000009b9b7220 */ /* 0x080fe20000410000 */
[-C--:B------:R-:W-:Y:S01]  /*f900*/  FMUL.FTZ R150, R150, R0.reuse ;  /* 0x0000000096967220 */ /* 0x080fe20000410000 */
[----:B------:R-:W-:Y:S01]  /*f910*/  FADD.FTZ R19, R25, R19 ;  /* 0x0000001319137221 */ /* 0x000fe20000010000 */
        /* <DEDUP_REMOVED lines=29> */
[----:B-1----:R-:W-:Y:S01]  /*faf0*/  USHF.L.U32 UR6, UR4, 0x3, URZ ;  /* 0x0000000304067899 */ /* 0x002fe200080006ff */
[----:B------:R-:W-:Y:S01]  /*fb00*/  FADD.FTZ R0, R239, R28 ;  /* 0x0000001cef007221 */ /* 0x000fe20000010000 */
        /* <DEDUP_REMOVED lines=33> */
[----:B------:R-:W-:Y:S01]  /*fd20*/  FADD.FTZ R2, R248, R35 ;  /* 0x00000023f8027221 */ /* 0x000fe20000010000 */
[----:B------:R-:W-:Y:S01]  /*fd30*/  FADD.FTZ R201, R34, R0 ;  /* 0x0000000022c97221 */ /* 0x000fe20000010000 */
[----:B------:R-:W-:-:S02]  /*fd40*/  IMAD.U32 R0, RZ, RZ, UR6 ;  /* 0x00000006ff007e24 */ /* 0x000fc4000f8e00ff */
[----:B------:R-:W-:Y:S02]  /*fd50*/  FADD.FTZ R248, R22, R2 ;  /* 0x0000000216f87221 */ /* 0x000fe40000010000 */
[----:B------:R-:W-:-:S04]  /*fd60*/  IMAD.WIDE R2, R0, 0x2, R136 ;  /* 0x0000000200027825 */ /* 0x000fc800078e0288 */
[----:B------:R-:W-:-:S04]  /*fd70*/  IMAD.U32 R0, RZ, RZ, UR4 ;  /* 0x00000004ff007e24 */ /* 0x000fc8000f8e00ff */
[C---:B------:R-:W-:Y:S01]  /*fd80*/  IMAD.WIDE R2, R0.reuse, 0x70, R2 ;  /* 0x0000007000027825 */ /* 0x040fe200078e0202 */
[----:B------:R-:W-:Y:S04]  /*fd90*/  STG.E.U16 desc[UR28][R136.64+-0x80], R7 ;  /* 0xffff800788007986 */ /* 0x000fe8000c10151c */
[----:B------:R1:W-:Y:S01]  /*fda0*/  STG.E.U16 desc[UR28][R136.64+-0x7e], R6 ;  /* 0xffff820688007986 */ /* 0x0003e2000c10151c */
[----:B------:R-:W-:Y:S01]  /*fdb0*/  F2FP.BF16.F32.PACK_AB R21, R21, R174 ;  /* 0x000000ae1515723e */ /* 0x000fe200000010ff */
[----:B------:R-:W-:Y:S02]  /*fdc0*/  IMAD.MOV.U32 R100, RZ, RZ, R175 ;  /* 0x000000ffff647224 */ /* 0x000fe400078e00af */
[----:B-1----:R-:W-:-:S04]  /*fdd0*/  IMAD.WIDE R6, R0, -0x70, R2 ;  /* 0xffffff9000067825 */ /* 0x002fc800078e0202 */
[----:B------:R-:W-:-:S04]  /*fde0*/  IMAD.WIDE R6, R0, 0x70, R6 ;  /* 0x0000007000067825 */ /* 0x000fc800078e0206 */
[----:B------:R-:W-:-:S04]  /*fdf0*/  IMAD.WIDE R6, R0, -0x70, R6 ;  /* 0xffffff9000067825 */ /* 0x000fc800078e0206 */
[----:B------:R-:W-:-:S04]  /*fe00*/  IMAD.WIDE R52, R0, 0x70, R6 ;  /* 0x0000007000347825 */ /* 0x000fc800078e0206 */
[----:B------:R-:W-:-:S04]  /*fe10*/  IMAD.WIDE R174, R0, -0x70, R52 ;  /* 0xffffff9000ae7825 */ /* 0x000fc800078e0234 */
[----:B------:R-:W-:Y:S02]  /*fe20*/  @P6 HFMA2.BF16_V2 R51, -RZ.H0_H0, RZ.H0_H0, -R138.H0_H0 ;  /* 0x200000ffff336231 */ /* 0x000fe4000034098a */
[----:B------:R-:W-:-:S04]  /*fe30*/  IMAD.WIDE R118, R0, 0x70, R174 ;  /* 0x0000007000767825 */ /* 0x000fc800078e02ae */
[----:B------:R-:W-:Y:S01]  /*fe40*/  @P0 HFMA2.BF16_V2 R50, -RZ.H0_H0, RZ.H0_H0, -R49.H1_H1 ;  /* 0x200000ffff320231 */ /* 0x000fe20000360931 */
[----:B------:R-:W-:Y:S01]  /*fe50*/  @P6 PRMT R138, R51, 0x5410, RZ ;  /* 0x00005410338a6816 */ /* 0x000fe200000000ff */
[----:B------:R-:W-:Y:S01]  /*fe60*/  IMAD.WIDE R116, R0, -0x70, R118 ;  /* 0xffffff9000747825 */ /* 0x000fe200078e0276 */
[----:B------:R-:W-:-:S04]  /*fe70*/  PRMT R0, R12, 0x7772, RZ ;  /* 0x000077720c007816 */ /* 0x000fc800000000ff */
[----:B------:R-:W-:Y:S02]  /*fe80*/  ISETP.GT.U32.AND P6, PT, R0, UR12, PT ;  /* 0x0000000c00007c0c */ /* 0x000fe4000bfc4070 */
[----:B------:R-:W-:Y:S02]  /*fe90*/  PRMT R0, R12, 0x7773, RZ ;  /* 0x000077730c007816 */ /* 0x000fe400000000ff */
[----:B------:R-:W-:Y:S02]  /*fea0*/  PRMT R189, R49, 0x7632, R189 ;  /* 0x0000763231bd7816 */ /* 0x000fe400000000bd */
[----:B------:R-:W-:Y:S02]  /*feb0*/  @P0 PRMT R189, R50, 0x5410, RZ ;  /* 0x0000541032bd0816 */ /* 0x000fe400000000ff */
[----:B------:R-:W-:Y:S01]  /*fec0*/  ISETP.GT.U32.AND P0, PT, R0, UR12, PT ;  /* 0x0000000c00007c0c */ /* 0x000fe2000bf04070 */
[----:B------:R-:W-:Y:S01]  /*fed0*/  IMAD.U32 R0, RZ, RZ, UR6 ;  /* 0x00000006ff007e24 */ /* 0x000fe2000f8e00ff */
[----:B------:R-:W-:Y:S03]  /*fee0*/  STG.E.U16 desc[UR28][R116.64+-0x80], R15 ;  /* 0xffff800f74007986 */ /* 0x000fe6000c10151c */
[----:B------:R-:W-:Y:S01]  /*fef0*/  IMAD.WIDE R34, R0, 0x2, R2 ;  /* 0x0000000200227825 */ /* 0x000fe200078e0202 */
[----:B------:R-:W-:-:S02]  /*ff00*/  PRMT R2, R10, 0x7773, RZ ;  /* 0x000077730a027816 */ /* 0x000fc400000000ff */
[C---:B------:R-:W-:Y:S01]  /*ff10*/  PRMT R0, R10.reuse, 0x7772, RZ ;  /* 0x000077720a007816 */ /* 0x040fe200000000ff */
[----:B------:R-:W-:Y:S04]  /*ff20*/  STG.E.U16 desc[UR28][R116.64+-0x7e], R16 ;  /* 0xffff821074007986 */ /* 0x000fe8000c10151c */
[----:B------:R1:W-:Y:S01]  /*ff30*/  STG.E.U16 desc[UR28][R118.64+-0x80], R14 ;  /* 0xffff800e76007986 */ /* 0x0003e2000c10151c */
[----:B------:R-:W-:Y:S01]  /*ff40*/  IMAD.MOV.U32 R3, RZ, RZ, R10 ;  /* 0x000000ffff037224 */ /* 0x000fe200078e000a */
[----:B------:R-:W-:Y:S02]  /*ff50*/  PRMT R5, R10, 0x7771, RZ ;  /* 0x000077710a057816 */ /* 0x000fe400000000ff */
[----:B------:R3:W-:Y:S01]  /*ff60*/  STG.E.U16 desc[UR28][R52.64+-0x7e], R9 ;  /* 0xffff820934007986 */ /* 0x0007e2000c10151c */
[----:B------:R-:W4:Y:S01]  /*ff70*/  LDC R10, c[0x0][0x4f8] ;  /* 0x00013e00ff0a7b82 */ /* 0x000f220000000800 */
[----:B-1----:R-:W-:-:S02]  /*ff80*/  PRMT R14, R0, 0x5410, R2 ;  /* 0x00005410000e7816 */ /* 0x002fc40000000002 */
[C---:B------:R-:W-:Y:S02]  /*ff90*/  PRMT R2, R8.reuse, 0x7773, RZ ;  /* 0x0000777308027816 */ /* 0x040fe400000000ff */
[----:B------:R-:W-:-:S04]  /*ffa0*/  PRMT R0, R8, 0x7772, RZ ;  /* 0x0000777208007816 */ /* 0x000fc800000000ff */
[----:B------:R-:W-:Y:S02]  /*ffb0*/  PRMT R50, R0, 0x5410, R2 ;  /* 0x0000541000327816 */ /* 0x000fe40000000002 */
[C---:B------:R-:W-:Y:S02]  /*ffc0*/  LOP3.LUT R0, R11.reuse, 0xffff, RZ, 0xc0, !PT ;  /* 0x0000ffff0b007812 */ /* 0x040fe400078ec0ff */
[----:B------:R-:W-:Y:S02]  /*ffd0*/  LOP3.LUT R2, R11, 0xff, RZ, 0xc0, !PT ;  /* 0x000000ff0b027812 */ /* 0x000fe400078ec0ff */
[----:B------:R-:W-:-:S04]  /*ffe0*/  SHF.R.U32.HI R0, RZ, 0x8, R0 ;  /* 0x00000008ff007819 */ /* 0x000fc80000011600 */
[--C-:B---3--:R-:W-:Y:S02]  /*fff0*/  PRMT R9, R2, 0x5410, R0.reuse ;  /* 0x0000541002097816 */ /* 0x108fe40000000000 */
[----:B------:R-:W-:Y:S02]  /*10000*/  PRMT R0, R11, 0x7632, R0 ;  /* 0x000076320b007816 */ /* 0x000fe40000000000 */
[----:B------:R-:W-:Y:S02]  /*10010*/  LOP3.LUT R2, R3, 0xff, RZ, 0xc0, !PT ;  /* 0x000000ff03027812 */ /* 0x000fe400078ec0ff */
[----:B------:R-:W-:Y:S02]  /*10020*/  SHF.R.U32.HI R3, RZ, 0x18, R11 ;  /* 0x00000018ff037819 */ /* 0x000fe4000001160b */
[----:B------:R-:W-:Y:S01]  /*10030*/  LOP3.LUT R0, R0, 0xff, RZ, 0xc0, !PT ;  /* 0x000000ff00007812 */ /* 0x000fe200078ec0ff */
[----:B------:R-:W1:Y:S01]  /*10040*/  S2UR UR5, SR_CgaCtaId ;  /* 0x00000000000579c3 */ /* 0x000e620000008800 */
[----:B------:R-:W-:-:S02]  /*10050*/  PRMT R11, R2, 0x5410, R5 ;  /* 0x00005410020b7816 */ /* 0x000fc40000000005 */
[----:B------:R-:W-:Y:S02]  /*10060*/  PRMT R6, R0, 0x5410, R3 ;  /* 0x0000541000067816 */ /* 0x000fe40000000003 */
[C---:B------:R-:W-:Y:S02]  /*10070*/  PRMT R2, R12.reuse, 0x7773, RZ ;  /* 0x000077730c027816 */ /* 0x040fe400000000ff */
[----:B------:R-:W-:-:S04]  /*10080*/  PRMT R0, R12, 0x7772, RZ ;  /* 0x000077720c007816 */ /* 0x000fc800000000ff */
[----:B------:R-:W-:Y:S02]  /*10090*/  PRMT R20, R0, 0x5410, R2 ;  /* 0x0000541000147816 */ /* 0x000fe40000000002 */
[C---:B------:R-:W-:Y:S02]  /*100a0*/  LOP3.LUT R0, R13.reuse, 0xffff, RZ, 0xc0, !PT ;  /* 0x0000ffff0d007812 */ /* 0x040fe400078ec0ff */
[----:B------:R-:W-:Y:S02]  /*100b0*/  LOP3.LUT R2, R13, 0xff, RZ, 0xc0, !PT ;  /* 0x000000ff0d027812 */ /* 0x000fe400078ec0ff */
[----:B------:R-:W-:Y:S01]  /*100c0*/  SHF.R.U32.HI R0, RZ, 0x8, R0 ;  /* 0x00000008ff007819 */ /* 0x000fe20000011600 */
[----:B------:R-:W-:Y:S01]  /*100d0*/  IMAD.MOV.U32 R38, RZ, RZ, R8 ;  /* 0x000000ffff267224 */ /* 0x000fe200078e0008 */
[----:B------:R-:W-:Y:S01]  /*100e0*/  PRMT R39, R8, 0x7771, RZ ;  /* 0x0000777108277816 */ /* 0x000fe200000000ff */
[----:B------:R-:W-:Y:S01]  /*100f0*/  IMAD.MOV.U32 R5, RZ, RZ, R12 ;  /* 0x000000ffff057224 */ /* 0x000fe200078e000c */
[----:B------:R-:W-:-:S02]  /*10100*/  PRMT R8, R2, 0x5410, R0 ;  /* 0x0000541002087816 */ /* 0x000fc40000000000 */
[----:B------:R-:W-:Y:S02]  /*10110*/  PRMT R0, R13, 0x7632, R0 ;  /* 0x000076320d007816 */ /* 0x000fe40000000000 */
[----:B----4-:R-:W-:Y:S02]  /*10120*/  LOP3.LUT R10, R10, 0xff, RZ, 0xc0, !PT ;  /* 0x000000ff0a0a7812 */ /* 0x010fe400078ec0ff */
[----:B------:R-:W-:Y:S02]  /*10130*/  LOP3.LUT R2, R0, 0xff, RZ, 0xc0, !PT ;  /* 0x000000ff00027812 */ /* 0x000fe400078ec0ff */
[----:B------:R-:W-:Y:S01]  /*10140*/  PRMT R7, R12, 0x7771, RZ ;  /* 0x000077710c077816 */ /* 0x000fe200000000ff */
[----:B------:R-:W-:Y:S01]  /*10150*/  IMAD R0, R10, 0x10000, R10 ;  /* 0x000100000a007824 */ /* 0x000fe200078e020a */
[----:B------:R-:W-:Y:S01]  /*10160*/  LOP3.LUT R5, R5, 0xff, RZ, 0xc0, !PT ;  /* 0x000000ff05057812 */ /* 0x000fe200078ec0ff */
[----:B------:R-:W-:Y:S02]  /*10170*/  UMOV UR7, 0x400 ;  /* 0x0000040000077882 */ /* 0x000fe40000000000 */
[----:B-1----:R-:W-:Y:S01]  /*10180*/  ULEA UR5, UR5, UR7, 0x18 ;  /* 0x0000000705057291 */ /* 0x002fe2000f8ec0ff */
[----:B------:R-:W-:-:S02]  /*10190*/  PRMT R7, R5, 0x5410, R7 ;  /* 0x0000541005077816 */ /* 0x000fc40000000007 */
[----:B------:R-:W-:-:S05]  /*101a0*/  HSET2.LE.AND R5, R8, R0, PT ;  /* 0x0000000008057233 */ /* 0x000fca0003803000 */
[----:B------:R-:W-:Y:S01]  /*101b0*/  LOP3.LUT R8, R31, R5, RZ, 0xc0, !PT ;  /* 0x000000051f087212 */ /* 0x000fe200078ec0ff */
[----:B------:R-:W-:Y:S01]  /*101c0*/  FADD.FTZ R202, R18, R19 ;  /* 0x0000001312ca7221 */ /* 0x000fe20000010000 */
[----:B------:R-:W-:Y:S01]  /*101d0*/  STG.E.U16 desc[UR28][R34.64+-0x80], R17 ;  /* 0xffff801122007986 */ /* 0x000fe2000c10151c */
[----:B------:R-:W-:-:S04]  /*101e0*/  SHF.R.U32.HI R3, RZ, 0x18, R13 ;  /* 0x00000018ff037819 */ /* 0x000fc8000001160d */
[----:B------:R-:W-:Y:S02]  /*101f0*/  PRMT R10, R2, 0x5410, R3 ;  /* 0x00005410020a7816 */ /* 0x000fe40000000003 */
[----:B------:R-:W-:Y:S02]  /*10200*/  HSET2.LE.AND R2, R9, R0, PT ;  /* 0x0000000009027233 */ /* 0x000fe40003803000 */
[----:B--2---:R-:W-:-:S05]  /*10210*/  LEA R31, R211, UR5, 0x1 ;  /* 0x00000005d31f7c11 */ /* 0x004fca000f8e08ff */
[----:B------:R-:W1:Y:S01]  /*10220*/  LDSM.16.MT88.4 R16, [R31+0xa000] ;  /* 0x00a000001f10783b */ /* 0x000e620000004200 */
[--C-:B------:R-:W-:Y:S02]  /*10230*/  HSET2.LE.AND R3, R6, R0.reuse, PT ;  /* 0x0000000006037233 */ /* 0x100fe40003803000 */
[----:B------:R-:W-:Y:S02]  /*10240*/  LOP3.LUT R12, R240, R2, RZ, 0xc0, !PT ;  /* 0x00000002f00c7212 */ /* 0x000fe400078ec0ff */
[----:B------:R-:W-:Y:S02]  /*10250*/  HSET2.LE.AND R2, R11, R0, PT ;  /* 0x000000000b027233 */ /* 0x000fe40003803000 */
[----:B------:R-:W-:Y:S02]  /*10260*/  PRMT R54, R21, 0x7632, R54 ;  /* 0x0000763215367816 */ /* 0x000fe40000000036 */
[----:B------:R-:W-:Y:S02]  /*10270*/  LOP3.LUT R13, R238, R3, RZ, 0xc0, !PT ;  /* 0x00000003ee0d7212 */ /* 0x000fe400078ec0ff */
[----:B------:R-:W-:-:S02]  /*10280*/  LOP3.LUT R3, R14, 0xff00ff, RZ, 0xc0, !PT ;  /* 0x00ff00ff0e037812 */ /* 0x000fc400078ec0ff */
[----:B------:R-:W-:Y:S01]  /*10290*/  LOP3.LUT R14, R237, R2, RZ, 0xc0, !PT ;  /* 0x00000002ed0e7212 */ /* 0x000fe200078ec0ff */
[----:B------:R-:W-:Y:S01]  /*102a0*/  @P0 HFMA2.BF16_V2 R44, -RZ.H0_H0, RZ.H0_H0, -R54.H0_H0 ;  /* 0x200000ffff2c0231 */ /* 0x000fe20000340936 */
[--C-:B------:R-:W-:Y:S02]  /*102b0*/  HSET2.LE.AND R2, R10, R0.reuse, PT ;  /* 0x000000000a027233 */ /* 0x100fe40003803000 */
[----:B------:R-:W-:Y:S02]  /*102c0*/  PRMT R55, R21, 0x7610, R55 ;  /* 0x0000761015377816 */ /* 0x000fe40000000037 */
[----:B------:R-:W-:Y:S02]  /*102d0*/  HSET2.LE.AND R3, R3, R0, PT ;  /* 0x0000000003037233 */ /* 0x000fe40003803000 */
[----:B------:R-:W-:Y:S02]  /*102e0*/  LOP3.LUT R5, R20, 0xff00ff, RZ, 0xc0, !PT ;  /* 0x00ff00ff14057812 */ /* 0x000fe400078ec0ff */
[----:B------:R-:W-:-:S02]  /*102f0*/  PRMT R21, R55, 0x5410, R54 ;  /* 0x0000541037157816 */ /* 0x000fc40000000036 */
[----:B------:R-:W-:Y:S01]  /*10300*/  LOP3.LUT R9, R210, R2, RZ, 0xc0, !PT ;  /* 0x00000002d2097212 */ /* 0x000fe200078ec0ff */
[----:B------:R-:W-:Y:S01]  /*10310*/  IMAD.MOV.U32 R2, RZ, RZ, 0x20 ;  /* 0x00000020ff027424 */ /* 0x000fe200078e00ff */
[----:B------:R-:W-:Y:S02]  /*10320*/  @P0 PRMT R54, R44, 0x5410, RZ ;  /* 0x000054102c360816 */ /* 0x000fe400000000ff */
[----:B------:R-:W-:Y:S02]  /*10330*/  LOP3.LUT R15, R236, R3, RZ, 0xc0, !PT ;  /* 0x00000003ec0f7212 */ /* 0x000fe400078ec0ff */
[----:B------:R-:W-:Y:S02]  /*10340*/  LOP3.LUT P0, RZ, R205, 0x2, RZ, 0xc0, !PT ;  /* 0x00000002cdff7812 */ /* 0x000fe4000780c0ff */
[--C-:B------:R-:W-:Y:S02]  /*10350*/  HSET2.LE.AND R3, R7, R0.reuse, PT ;  /* 0x0000000007037233 */ /* 0x100fe40003803000 */
[----:B------:R-:W-:-:S02]  /*10360*/  HSET2.LE.AND R5, R5, R0, PT ;  /* 0x0000000005057233 */ /* 0x000fc40003803000 */
[----:B------:R-:W-:Y:S01]  /*10370*/  SEL R2, R2, 0xffffffe0, !P0 ;  /* 0xffffffe002027807 */ /* 0x000fe20004000000 */
[----:B------:R-:W-:Y:S01]  /*10380*/  @P6 HFMA2.BF16_V2 R45, -RZ.H0_H0, RZ.H0_H0, -R55.H0_H0 ;  /* 0x200000ffff2d6231 */ /* 0x000fe20000340937 */
[----:B------:R-:W-:Y:S02]  /*10390*/  LOP3.LUT R10, R23, R3, RZ, 0xc0, !PT ;  /* 0x00000003170a7212 */ /* 0x000fe400078ec0ff */
[----:B------:R-:W-:Y:S01]  /*103a0*/  LOP3.LUT R11, R21, R5, RZ, 0xc0, !PT ;  /* 0x00000005150b7212 */ /* 0x000fe200078ec0ff */
[----:B------:R-:W-:Y:S01]  /*103b0*/  IMAD.IADD R37, R31, 0x1, R2 ;  /* 0x000000011f257824 */ /* 0x000fe200078e0202 */
[----:B------:R-:W-:Y:S01]  /*103c0*/  @P6 PRMT R55, R45, 0x5410, RZ ;  /* 0x000054102d376816 */ /* 0x000fe200000000ff */
[-C--:B-1----:R-:W-:Y:S08]  /*103d0*/  HMMA.16816.F32.BF16 R168, R12, R16.reuse, R168 ;  /* 0x000000100ca8723c */ /* 0x082ff000000418a8 */
[C---:B------:R-:W-:Y:S08]  /*103e0*/  HMMA.16816.F32.BF16 R152, R8.reuse, R16, R152 ;  /* 0x000000100898723c */ /* 0x040ff00000041898 */
[-C--:B------:R-:W-:Y:S08]  /*103f0*/  HMMA.16816.F32.BF16 R148, R8, R18.reuse, R148 ;  /* 0x000000120894723c */ /* 0x080ff00000041894 */
[----:B------:R-:W-:Y:S01]  /*10400*/  HMMA.16816.F32.BF16 R44, R12, R18, R164 ;  /* 0x000000120c2c723c */ /* 0x000fe200000418a4 */
[----:B------:R-:W1:Y:S01]  /*10410*/  LDSM.16.MT88.4 R16, [R37+0xa000] ;  /* 0x00a000002510783b */ /* 0x000e620000004200 */
[----:B------:R-:W-:-:S02]  /*10420*/  VIADD R3, R31, 0xa000 ;  /* 0x0000a0001f037836 */ /* 0x000fc40000000000 */
[----:B------:R-:W-:Y:S02]  /*10430*/  VIADD R28, R31, 0xa040 ;  /* 0x0000a0401f1c7836 */ /* 0x000fe40000000000 */
[----:B------:R-:W-:Y:S01]  /*10440*/  IMAD.MOV.U32 R124, RZ, RZ, R100 ;  /* 0x000000ffff7c7224 */ /* 0x000fe200078e0064 */
[C---:B------:R-:W-:Y:S01]  /*10450*/  PRMT R6, R30.reuse, 0x7771, RZ ;  /* 0x000077711e067816 */ /* 0x040fe200000000ff */
[----:B------:R-:W-:Y:S01]  /*10460*/  @P5 VIADD R28, R3, 0xffffffc0 ;  /* 0xffffffc0031c5836 */ /* 0x000fe20000000000 */
[----:B------:R-:W-:Y:S01]  /*10470*/  PRMT R5, R30, 0x7773, RZ ;  /* 0x000077731e057816 */ /* 0x000fe200000000ff */
[----:B------:R-:W-:Y:S01]  /*10480*/  LDSM.16.MT88.4 R164, [R31+0xa800] ;  /* 0x00a800001fa4783b */ /* 0x000fe20000004200 */
[-C--:B-1----:R-:W-:Y:S08]  /*10490*/  HMMA.16816.F32.BF16 R160, R12, R16.reuse, R160 ;  /* 0x000000100ca0723c */ /* 0x082ff000000418a0 */
[C---:B------:R-:W-:Y:S08]  /*104a0*/  HMMA.16816.F32.BF16 R144, R8.reuse, R16, R144 ;  /* 0x000000100890723c */ /* 0x040ff00000041890 */
[-C--:B------:R-:W-:Y:S08]  /*104b0*/  HMMA.16816.F32.BF16 R140, R8, R18.reuse, R140 ;  /* 0x00000012088c723c */ /* 0x080ff0000004188c */
[----:B------:R-:W-:Y:S01]  /*104c0*/  HMMA.16816.F32.BF16 R236, R12, R18, R156 ;  /* 0x000000120cec723c */ /* 0x000fe2000004189c */
[----:B------:R-:W1:Y:S01]  /*104d0*/  LDSM.16.MT88.4 R16, [R28] ;  /* 0x000000001c10783b */ /* 0x000e620000004200 */
[----:B------:R-:W-:-:S02]  /*104e0*/  IMAD.IADD R36, R2, 0x1, R28 ;  /* 0x0000000102247824 */ /* 0x000fc400078e021c */
[----:B------:R-:W-:Y:S02]  /*104f0*/  IMAD.MOV.U32 R211, RZ, RZ, R160 ;  /* 0x000000ffffd37224 */ /* 0x000fe400078e00a0 */
[----:B------:R-:W-:Y:S02]  /*10500*/  IMAD.MOV.U32 R210, RZ, RZ, R161 ;  /* 0x000000ffffd27224 */ /* 0x000fe400078e00a1 */
[----:B------:R-:W-:Y:S02]  /*10510*/  IMAD.MOV.U32 R127, RZ, RZ, R162 ;  /* 0x000000ffff7f7224 */ /* 0x000fe400078e00a2 */
[----:B------:R-:W-:Y:S01]  /*10520*/  IMAD.MOV.U32 R51, RZ, RZ, R163 ;  /* 0x000000ffff337224 */ /* 0x000fe200078e00a3 */
[-C--:B-1----:R-:W-:Y:S08]  /*10530*/  HMMA.16816.F32.BF16 R20, R12, R16.reuse, R192 ;  /* 0x000000100c14723c */ /* 0x082ff000000418c0 */
[C---:B------:R-:W-:Y:S08]  /*10540*/  HMMA.16816.F32.BF16 R160, R8.reuse, R16, R40 ;  /* 0x0000001008a0723c */ /* 0x040ff00000041828 */
[-C--:B------:R-:W-:Y:S01]  /*10550*/  HMMA.16816.F32.BF16 R100, R8, R18.reuse, R24 ;  /* 0x000000120864723c */ /* 0x080fe20000041818 */
[----:B------:R-:W-:Y:S07]  /*10560*/  LDSM.16.MT88.4 R24, [R28+0x1000] ;  /* 0x001000001c18783b */ /* 0x000fee0000004200 */
[C---:B------:R-:W-:Y:S01]  /*10570*/  HMMA.16816.F32.BF16 R228, R12.reuse, R18, R228 ;  /* 0x000000120ce4723c */ /* 0x040fe200000418e4 */
[----:B------:R-:W1:Y:S07]  /*10580*/  LDSM.16.MT88.4 R16, [R36] ;  /* 0x000000002410783b */ /* 0x000e6e0000004200 */
[-C--:B-1----:R-:W-:Y:S08]  /*10590*/  HMMA.16816.F32.BF16 R240, R12, R16.reuse, R212 ;  /* 0x000000100cf0723c */ /* 0x082ff000000418d4 */
[C---:B------:R-:W-:Y:S08]  /*105a0*/  HMMA.16816.F32.BF16 R56, R8.reuse, R16, R56 ;  /* 0x000000100838723c */ /* 0x040ff00000041838 */
[-C--:B------:R-:W-:Y:S08]  /*105b0*/  HMMA.16816.F32.BF16 R60, R8, R18.reuse, R60 ;  /* 0x00000012083c723c */ /* 0x080ff0000004183c */
[----:B------:R-:W-:Y:S01]  /*105c0*/  HMMA.16816.F32.BF16 R232, R12, R18, R232 ;  /* 0x000000120ce8723c */ /* 0x000fe200000418e8 */
[----:B------:R-:W1:Y:S01]  /*105d0*/  LDSM.16.MT88.4 R16, [R31+0xb000] ;  /* 0x00b000001f10783b */ /* 0x000e620000004200 */
[----:B------:R-:W-:-:S02]  /*105e0*/  IMAD.MOV.U32 R159, RZ, RZ, R20 ;  /* 0x000000ffff9f7224 */ /* 0x000fc400078e0014 */
[----:B------:R-:W-:Y:S02]  /*105f0*/  IMAD.MOV.U32 R158, RZ, RZ, R21 ;  /* 0x000000ffff9e7224 */ /* 0x000fe400078e0015 */
[----:B------:R-:W-:Y:S02]  /*10600*/  IMAD.MOV.U32 R157, RZ, RZ, R22 ;  /* 0x000000ffff9d7224 */ /* 0x000fe400078e0016 */
[----:B------:R-:W-:Y:S02]  /*10610*/  IMAD.MOV.U32 R156, RZ, RZ, R23 ;  /* 0x000000ffff9c7224 */ /* 0x000fe400078e0017 */
[----:B------:R-:W2:Y:S01]  /*10620*/  LDSM.16.MT88.4 R20, [R37+0xb000] ;  /* 0x00b000002514783b */ /* 0x000ea20000004200 */
[-C--:B-1----:R-:W-:Y:S08]  /*10630*/  HMMA.16816.F32.BF16 R68, R12, R16.reuse, R68 ;  /* 0x000000100c44723c */ /* 0x082ff00000041844 */
[C---:B------:R-:W-:Y:S08]  /*10640*/  HMMA.16816.F32.BF16 R72, R8.reuse, R16, R72 ;  /* 0x000000100848723c */ /* 0x040ff00000041848 */
[-C--:B------:R-:W-:Y:S08]  /*10650*/  HMMA.16816.F32.BF16 R76, R8, R18.reuse, R76 ;  /* 0x00000012084c723c */ /* 0x080ff0000004184c */
[----:B------:R-:W-:Y:S01]  /*10660*/  HMMA.16816.F32.BF16 R40, R12, R18, R80 ;  /* 0x000000120c28723c */ /* 0x000fe20000041850 */
[----:B------:R-:W1:Y:S01]  /*10670*/  LDSM.16.MT88.4 R16, [R36+0x1000] ;  /* 0x001000002410783b */ /* 0x000e620000004200 */
[----:B------:R-:W-:Y:S01]  /*10680*/  IMAD.MOV.U32 R2, RZ, RZ, R30 ;  /* 0x000000ffff027224 */ /* 0x000fe200078e001e */
[----:B------:R-:W-:-:S02]  /*10690*/  PRMT R3, R30, 0x7772, RZ ;  /* 0x000077721e037816 */ /* 0x000fc400000000ff */
[----:B------:R-:W-:Y:S01]  /*106a0*/  LOP3.LUT R7, R38, 0xff, RZ, 0xc0, !PT ;  /* 0x000000ff26077812 */ /* 0x000fe200078ec0ff */
[----:B------:R-:W3:Y:S01]  /*106b0*/  LDSM.16.MT88.4 R80, [R31+0xb800] ;  /* 0x00b800001f50783b */ /* 0x000ee20000004200 */
[----:B------:R-:W-:Y:S01]  /*106c0*/  LOP3.LUT R2, R2, 0xff, RZ, 0xc0, !PT ;  /* 0x000000ff02027812 */ /* 0x000fe200078ec0ff */
[-C--:B--2---:R-:W-:Y:S08]  /*106d0*/  HMMA.16816.F32.BF16 R224, R12, R20.reuse, R224 ;  /* 0x000000140ce0723c */ /* 0x084ff000000418e0 */
[C---:B------:R-:W-:Y:S08]  /*106e0*/  HMMA.16816.F32.BF16 R88, R8.reuse, R20, R88 ;  /* 0x000000140858723c */ /* 0x040ff00000041858 */
[C---:B------:R-:W-:Y:S08]  /*106f0*/  HMMA.16816.F32.BF16 R92, R8.reuse, R22, R92 ;  /* 0x00000016085c723c */ /* 0x040ff0000004185c */
[C---:B------:R-:W-:Y:S08]  /*10700*/  HMMA.16816.F32.BF16 R104, R8.reuse, R24, R104 ;  /* 0x000000180868723c */ /* 0x040ff00000041868 */
[----:B------:R-:W-:Y:S08]  /*10710*/  HMMA.16816.F32.BF16 R108, R8, R26, R108 ;  /* 0x0000001a086c723c */ /* 0x000ff0000004186c */
[C---:B------:R-:W-:Y:S01]  /*10720*/  HMMA.16816.F32.BF16 R192, R12.reuse, R24, R64 ;  /* 0x000000180cc0723c */ /* 0x040fe20000041840 */
[----:B------:R-:W-:Y:S07]  /*10730*/  LDSM.16.MT88.4 R64, [R36+0x800] ;  /* 0x000800002440783b */ /* 0x000fee0000004200 */
[C---:B------:R-:W-:Y:S08]  /*10740*/  HMMA.16816.F32.BF16 R20, R12.reuse, R22, R96 ;  /* 0x000000160c14723c */ /* 0x040ff00000041860 */
[C---:B------:R-:W-:Y:S08]  /*10750*/  HMMA.16816.F32.BF16 R24, R12.reuse, R26, R112 ;  /* 0x0000001a0c18723c */ /* 0x040ff00000041870 */
[C---:B-1----:R-:W-:Y:S08]  /*10760*/  HMMA.16816.F32.BF16 R216, R12.reuse, R16, R216 ;  /* 0x000000100cd8723c */ /* 0x042ff000000418d8 */
[----:B------:R-:W-:Y:S01]  /*10770*/  HMMA.16816.F32.BF16 R212, R12, R18, R128 ;  /* 0x000000120cd4723c */ /* 0x000fe20000041880 */
[----:B------:R-:W-:-:S07]  /*10780*/  PRMT R13, R2, 0x5410, R6 ;  /* 0x00005410020d7816 */ /* 0x000fce0000000006 */
[----:B------:R-:W-:Y:S01]  /*10790*/  HMMA.16816.F32.BF16 R120, R8, R16, R120 ;  /* 0x000000100878723c */ /* 0x000fe20000041878 */
[----:B------:R-:W-:-:S07]  /*107a0*/  LOP3.LUT R2, R32, 0xffff, RZ, 0xc0, !PT ;  /* 0x0000ffff20027812 */ /* 0x000fce00078ec0ff */
[----:B------:R-:W-:Y:S01]  /*107b0*/  HMMA.16816.F32.BF16 R84, R8, R18, R84 ;  /* 0x000000120854723c */ /* 0x000fe20000041854 */
[----:B------:R-:W-:Y:S01]  /*107c0*/  PRMT R16, R3, 0x5410, R5 ;  /* 0x0000541003107816 */ /* 0x000fe20000000005 */
[----:B------:R-:W-:Y:S01]  /*107d0*/  IMAD.MOV.U32 R99, RZ, RZ, R124 ;  /* 0x000000ffff637224 */ /* 0x000fe200078e007c */
[----:B------:R-:W-:Y:S01]  /*107e0*/  SHF.R.U32.HI R2, RZ, 0x8, R2 ;  /* 0x00000008ff027819 */ /* 0x000fe20000011602 */
[----:B------:R-:W-:Y:S01]  /*107f0*/  LDSM.16.MT88.4 R112, [R28+0x1800] ;  /* 0x001800001c70783b */ /* 0x000fe20000004200 */
[----:B------:R-:W-:-:S04]  /*10800*/  LOP3.LUT R3, R32, 0xff, RZ, 0xc0, !PT ;  /* 0x000000ff20037812 */ /* 0x000fc800078ec0ff */
[----:B------:R-:W-:Y:S02]  /*10810*/  PRMT R15, R3, 0x5410, R2 ;  /* 0x00005410030f7816 */ /* 0x000fe40000000002 */
[----:B------:R-:W-:Y:S02]  /*10820*/  PRMT R3, R32, 0x7632, R3 ;  /* 0x0000763220037816 */ /* 0x000fe40000000003 */
[C---:B------:R-:W-:Y:S02]  /*10830*/  LOP3.LUT R2, R33.reuse, 0xffff, RZ, 0xc0, !PT ;  /* 0x0000ffff21027812 */ /* 0x040fe400078ec0ff */
[----:B------:R-:W-:Y:S02]  /*10840*/  PRMT R5, R33, 0x7632, R5 ;  /* 0x0000763221057816 */ /* 0x000fe40000000005 */
[----:B------:R-:W-:Y:S02]  /*10850*/  LOP3.LUT R6, R3, 0xff, RZ, 0xc0, !PT ;  /* 0x000000ff03067812 */ /* 0x000fe400078ec0ff */
[----:B------:R-:W-:-:S02]  /*10860*/  PRMT R14, R7, 0x5410, R39 ;  /* 0x00005410070e7816 */ /* 0x000fc40000000027 */
[----:B------:R-:W-:Y:S02]  /*10870*/  SHF.R.U32.HI R3, RZ, 0x8, R2 ;  /* 0x00000008ff037819 */ /* 0x000fe40000011602 */
[----:B------:R-:W-:Y:S02]  /*10880*/  SHF.R.U32.HI R7, RZ, 0x18, R33 ;  /* 0x00000018ff077819 */ /* 0x000fe40000011621 */
[----:B------:R-:W-:Y:S02]  /*10890*/  LOP3.LUT R2, R5, 0xff, RZ, 0xc0, !PT ;  /* 0x000000ff05027812 */ /* 0x000fe400078ec0ff */
[----:B------:R-:W-:Y:S02]  /*108a0*/  LOP3.LUT R8, R33, 0xff, RZ, 0xc0, !PT ;  /* 0x000000ff21087812 */ /* 0x000fe400078ec0ff */
[----:B------:R-:W-:Y:S02]  /*108b0*/  PRMT R10, R2, 0x5410, R7 ;  /* 0x00005410020a7816 */ /* 0x000fe40000000007 */
[----:B------:R-:W-:-:S02]  /*108c0*/  PRMT R11, R8, 0x5410, R3 ;  /* 0x00005410080b7816 */ /* 0x000fc40000000003 */
[----:B------:R-:W-:Y:S02]  /*108d0*/  LOP3.LUT R2, R50, 0xff00ff, RZ, 0xc0, !PT ;  /* 0x00ff00ff32027812 */ /* 0x000fe400078ec0ff */
[----:B------:R-:W-:Y:S02]  /*108e0*/  SHF.R.U32.HI R9, RZ, 0x18, R32 ;  /* 0x00000018ff097819 */ /* 0x000fe40000011620 */
[----:B------:R-:W-:Y:S02]  /*108f0*/  LOP3.LUT R3, R16, 0xff00ff, RZ, 0xc0, !PT ;  /* 0x00ff00ff10037812 */ /* 0x000fe400078ec0ff */
[----:B------:R-:W-:Y:S02]  /*10900*/  PRMT R12, R6, 0x5410, R9 ;  /* 0x00005410060c7816 */ /* 0x000fe40000000009 */
[--C-:B------:R-:W-:Y:S02]  /*10910*/  HSET2.LE.AND R8, R2, R0.reuse, PT ;  /* 0x0000000002087233 */ /* 0x100fe40003803000 */
[----:B------:R-:W-:-:S02]  /*10920*/  HSET2.LE.AND R6, R3, R0, PT ;  /* 0x0000000003067233 */ /* 0x000fc40003803000 */
[--C-:B------:R-:W-:Y:S01]  /*10930*/  HSET2.LE.AND R2, R10, R0.reuse, PT ;  /* 0x000000000a027233 */ /* 0x100fe20003803000 */
[----:B------:R-:W-:Y:S01]  /*10940*/  IMAD.MOV.U32 R10, RZ, RZ, R188 ;  /* 0x000000ffff0a7224 */ /* 0x000fe200078e00bc */
[--C-:B------:R-:W-:Y:S02]  /*10950*/  HSET2.LE.AND R3, R11, R0.reuse, PT ;  /* 0x000000000b037233 */ /* 0x100fe40003803000 */
[--C-:B------:R-:W-:Y:S02]  /*10960*/  HSET2.LE.AND R9, R14, R0.reuse, PT ;  /* 0x000000000e097233 */ /* 0x100fe40003803000 */
[--C-:B------:R-:W-:Y:S02]  /*10970*/  HSET2.LE.AND R5, R13, R0.reuse, PT ;  /* 0x000000000d057233 */ /* 0x100fe40003803000 */
[--C-:B------:R-:W-:Y:S02]  /*10980*/  HSET2.LE.AND R7, R15, R0.reuse, PT ;  /* 0x000000000f077233 */ /* 0x100fe40003803000 */
[----:B------:R-:W-:Y:S01]  /*10990*/  LOP3.LUT R124, R10, R3, RZ, 0xc0, !PT ;  /* 0x000000030a7c7212 */ /* 0x000fe200078ec0ff */
[----:B------:R-:W-:Y:S01]  /*109a0*/  IMAD.MOV.U32 R3, RZ, RZ, R185 ;  /* 0x000000ffff037224 */ /* 0x000fe200078e00b9 */
[----:B------:R-:W-:Y:S01]  /*109b0*/  HSET2.LE.AND R0, R12, R0, PT ;  /* 0x000000000c007233 */ /* 0x000fe20003803000 */
[----:B------:R-:W-:-:S03]  /*109c0*/  IMAD.MOV.U32 R15, RZ, RZ, R51 ;  /* 0x000000ffff0f7224 */ /* 0x000fc600078e0033 */
[----:B------:R-:W-:Y:S01]  /*109d0*/  LOP3.LUT R125, R3, R2, RZ, 0xc0, !PT ;  /* 0x00000002037d7212 */ /* 0x000fe200078ec0ff */
[----:B------:R-:W-:Y:S01]  /*109e0*/  IMAD.MOV.U32 R2, RZ, RZ, R48 ;  /* 0x000000ffff027224 */ /* 0x000fe200078e0030 */
[----:B------:R-:W-:Y:S01]  /*109f0*/  LOP3.LUT R129, R252, R0, RZ, 0xc0, !PT ;  /* 0x00000000fc817212 */ /* 0x000fe200078ec0ff */
[----:B------:R-:W-:Y:S02]  /*10a00*/  IMAD.MOV.U32 R0, RZ, RZ, R49 ;  /* 0x000000ffff007224 */ /* 0x000fe400078e0031 */
[----:B------:R-:W-:Y:S01]  /*10a10*/  IMAD.MOV.U32 R16, RZ, RZ, R159 ;  /* 0x000000ffff107224 */ /* 0x000fe200078e009f */
[----:B------:R-:W1:Y:S01]  /*10a20*/  LDSM.16.MT88.4 R48, [R28+0x800] ;  /* 0x000800001c30783b */ /* 0x000e620000004200 */
[----:B------:R-:W-:Y:S02]  /*10a30*/  IMAD.MOV.U32 R17, RZ, RZ, R158 ;  /* 0x000000ffff117224 */ /* 0x000fe400078e009e */
[----:B------:R-:W-:Y:S02]  /*10a40*/  IMAD.MOV.U32 R18, RZ, RZ, R157 ;  /* 0x000000ffff127224 */ /* 0x000fe400078e009d */
[----:B------:R-:W-:-:S02]  /*10a50*/  IMAD.MOV.U32 R19, RZ, RZ, R156 ;  /* 0x000000ffff137224 */ /* 0x000fc400078e009c */
[----:B------:R-:W2:Y:S01]  /*10a60*/  LDSM.16.MT88.4 R156, [R37+0xa800] ;  /* 0x00a80000259c783b */ /* 0x000ea20000004200 */
[----:B------:R-:W-:Y:S02]  /*10a70*/  LOP3.LUT R128, R99, R7, RZ, 0xc0, !PT ;  /* 0x0000000763807212 */ /* 0x000fe400078ec0ff */
[----:B------:R-:W-:Y:S01]  /*10a80*/  LOP3.LUT R130, R250, R9, RZ, 0xc0, !PT ;  /* 0x00000009fa827212 */ /* 0x000fe200078ec0ff */
[----:B------:R-:W4:Y:S01]  /*10a90*/  LDSM.16.MT88.4 R96, [R37+0xb800] ;  /* 0x00b800002560783b */ /* 0x000f220000004200 */
[----:B------:R-:W-:-:S03]  /*10aa0*/  LOP3.LUT R131, R247, R8, RZ, 0xc0, !PT ;  /* 0x00000008f7837212 */ /* 0x000fc600078ec0ff */
[----:B------:R-:W5:Y:S01]  /*10ab0*/  LDSM.16.MT88.4 R8, [R36+0x1800] ;  /* 0x001800002408783b */ /* 0x000f620000004200 */
[----:B------:R-:W-:Y:S01]  /*10ac0*/  IMAD.MOV.U32 R14, RZ, RZ, R127 ;  /* 0x000000ffff0e7224 */ /* 0x000fe200078e007f */
[----:B------:R-:W-:Y:S02]  /*10ad0*/  LOP3.LUT R126, R2, R5, RZ, 0xc0, !PT ;  /* 0x00000005027e7212 */ /* 0x000fe400078ec0ff */
[----:B------:R-:W-:Y:S01]  /*10ae0*/  LOP3.LUT R127, R0, R6, RZ, 0xc0, !PT ;  /* 0x00000006007f7212 */ /* 0x000fe200078ec0ff */
[----:B------:R-:W-:Y:S02]  /*10af0*/  IMAD.MOV.U32 R12, RZ, RZ, R211 ;  /* 0x000000ffff0c7224 */ /* 0x000fe400078e00d3 */
[----:B------:R-:W-:Y:S01]  /*10b00*/  IMAD.MOV.U32 R13, RZ, RZ, R210 ;  /* 0x000000ffff0d7224 */ /* 0x000fe200078e00d2 */
[----:B------:R-:W-:Y:S01]  /*10b10*/  STG.E.U16 desc[UR28][R34.64+-0x7e], R172 ;  /* 0xffff82ac22007986 */ /* 0x000fe2000c10151c */
[----:B---3--:R-:W-:Y:S01]  /*10b20*/  HMMA.16816.F32.BF16 R68, R128, R80, R68 ;  /* 0x000000508044723c */ /* 0x008fe20000041844 */
[----:B------:R-:W-:-:S02]  /*10b30*/  IMAD.U32 R2, RZ, RZ, UR4 ;  /* 0x00000004ff027e24 */ /* 0x000fc4000f8e00ff */
[----:B------:R-:W-:Y:S04]  /*10b40*/  STG.E.U16 desc[UR28][R136.64+-0x70], R187 ;  /* 0xffff90bb88007986 */ /* 0x000fe8000c10151c */
[----:B------:R-:W-:Y:S01]  /*10b50*/  STG.E.U16 desc[UR28][R136.64+-0x6e], R186 ;  /* 0xffff92ba88007986 */ /* 0x000fe2000c10151c */
[C---:B------:R-:W-:Y:S03]  /*10b60*/  HMMA.16816.F32.BF16 R72, R124.reuse, R80, R72 ;  /* 0x000000507c48723c */ /* 0x040fe60000041848 */
[----:B------:R-:W-:Y:S04]  /*10b70*/  STG.E.U16 desc[UR28][R116.64+-0x70], R184 ;  /* 0xffff90b874007986 */ /* 0x000fe8000c10151c */
[----:B------:R-:W-:Y:S01]  /*10b80*/  STG.E.U16 desc[UR28][R116.64+-0x6e], R183 ;  /* 0xffff92b774007986 */ /* 0x000fe2000c10151c */
[----:B------:R-:W-:Y:S03]  /*10b90*/  HMMA.16816.F32.BF16 R76, R124, R82, R76 ;  /* 0x000000527c4c723c */ /* 0x000fe6000004184c */
[----:B------:R-:W-:Y:S01]  /*10ba0*/  STG.E.U16 desc[UR28][R52.64+-0x70], R139 ;  /* 0xffff908b34007986 */ /* 0x000fe2000c10151c */
[----:B------:R-:W-:-:S03]  /*10bb0*/  IMAD.WIDE R2, R2, 0x70, R116 ;  /* 0x0000007002027825 */ /* 0x000fc600078e0274 */
[----:B------:R-:W-:Y:S01]  /*10bc0*/  STG.E.U16 desc[UR28][R52.64+-0x6e], R138 ;  /* 0xffff928a34007986 */ /* 0x000fe2000c10151c */
[----:B------:R-:W-:Y:S03]  /*10bd0*/  HMMA.16816.F32.BF16 R80, R128, R82, R40 ;  /* 0x000000528050723c */ /* 0x000fe60000041828 */
[----:B------:R-:W-:Y:S04]  /*10be0*/  STG.E.U16 desc[UR28][R34.64+-0x70], R55 ;  /* 0xffff903722007986 */ /* 0x000fe8000c10151c */
[----:B------:R3:W-:Y:S01]  /*10bf0*/  STG.E.U16 desc[UR28][R34.64+-0x6e], R54 ;  /* 0xffff923622007986 */ /* 0x0007e2000c10151c */
[C---:B-1----:R-:W-:Y:S03]  /*10c00*/  HMMA.16816.F32.BF16 R40, R124.reuse, R48, R160 ;  /* 0x000000307c28723c */ /* 0x042fe600000418a0 */
[----:B------:R-:W-:Y:S04]  /*10c10*/  STG.E.U16 desc[UR28][R136.64+-0x60], R182 ;  /* 0xffffa0b688007986 */ /* 0x000fe8000c10151c */
[----:B------:R-:W-:Y:S01]  /*10c20*/  STG.E.U16 desc[UR28][R136.64+-0x5e], R181 ;  /* 0xffffa2b588007986 */ /* 0x000fe2000c10151c */
[C---:B--2---:R-:W-:Y:S03]  /*10c30*/  HMMA.16816.F32.BF16 R144, R124.reuse, R156, R144 ;  /* 0x0000009c7c90723c */ /* 0x044fe60000041890 */
[----:B------:R-:W-:Y:S04]  /*10c40*/  STG.E.U16 desc[UR28][R174.64+-0x60], R180 ;  /* 0xffffa0b4ae007986 */ /* 0x000fe8000c10151c */
[----:B------:R-:W-:Y:S01]  /*10c50*/  STG.E.U16 desc[UR28][R174.64+-0x5e], R179 ;  /* 0xffffa2b3ae007986 */ /* 0x000fe2000c10151c */
[----:B------:R-:W-:Y:S03]  /*10c60*/  HMMA.16816.F32.BF16 R140, R124, R158, R140 ;  /* 0x0000009e7c8c723c */ /* 0x000fe6000004188c */
[----:B------:R-:W-:Y:S05]  /*10c70*/  STG.E.U16 desc[UR28][R118.64+-0x60], R220 ;  /* 0xffffa0dc76007986 */ /* 0x000fea000c10151c */
[C---:B------:R-:W-:Y:S01]  /*10c80*/  HMMA.16816.F32.BF16 R160, R128.reuse, R156, R12 ;  /* 0x0000009c80a0723c */ /* 0x040fe2000004180c */
[----:B------:R-:W-:Y:S04]  /*10c90*/  STG.E.U16 desc[UR28][R118.64+-0x5e], R208 ;  /* 0xffffa2d076007986 */ /* 0x000fe8000c10151c */
[----:B------:R-:W-:Y:S03]  /*10ca0*/  STG.E.U16 desc[UR28][R34.64+-0x60], R207 ;  /* 0xffffa0cf22007986 */ /* 0x000fe6000c10151c */
[C---:B---3--:R-:W-:Y:S01]  /*10cb0*/  HMMA.16816.F32.BF16 R52, R128.reuse, R64, R240 ;  /* 0x000000408034723c */ /* 0x048fe200000418f0 */
[----:B------:R-:W-:Y:S01]  /*10cc0*/  FADD.FTZ R243, R200, R201 ;  /* 0x000000c9c8f37221 */ /* 0x000fe20000010000 */
[----:B------:R-:W-:Y:S06]  /*10cd0*/  STG.E.U16 desc[UR28][R34.64+-0x5e], R206 ;  /* 0xffffa2ce22007986 */ /* 0x000fec000c10151c */
[C---:B------:R-:W-:Y:S01]  /*10ce0*/  HMMA.16816.F32.BF16 R156, R128.reuse, R158, R236 ;  /* 0x0000009e809c723c */ /* 0x040fe200000418ec */
[----:B------:R-:W-:Y:S01]  /*10cf0*/  FADD.FTZ R239, R198, R202 ;  /* 0x000000cac6ef7221 */ /* 0x000fe20000010000 */
[----:B------:R-:W-:Y:S04]  /*10d00*/  STL [R1+0x3c], R251 ;  /* 0x00003cfb01007387 */ /* 0x000fe80000100800 */
[----:B------:R-:W-:Y:S02]  /*10d10*/  STG.E.U16 desc[UR28][R136.64+-0x50], R177 ;  /* 0xffffb0b188007986 */ /* 0x000fe4000c10151c */
[-C--:B------:R-:W-:Y:S02]  /*10d20*/  HMMA.16816.F32.BF16 R168, R128, R164.reuse, R168 ;  /* 0x000000a480a8723c */ /* 0x080fe400000418a8 */
[----:B------:R-:W-:Y:S04]  /*10d30*/  STG.E.U16 desc[UR28][R136.64+-0x4e], R178 ;  /* 0xffffb2b288007986 */ /* 0x000fe8000c10151c */
[----:B------:R-:W-:Y:S02]  /*10d40*/  STL [R1+0x40], R248 ;  /* 0x000040f801007387 */ /* 0x000fe40000100800 */
[C---:B------:R-:W-:Y:S02]  /*10d50*/  HMMA.16816.F32.BF16 R152, R124.reuse, R164, R152 ;  /* 0x000000a47c98723c */ /* 0x040fe40000041898 */
[----:B------:R-:W-:Y:S04]  /*10d60*/  STG.E.U16 desc[UR28][R116.64+-0x50], R176 ;  /* 0xffffb0b074007986 */ /* 0x000fe8000c10151c */
[----:B------:R1:W-:Y:S02]  /*10d70*/  STG.E.U16 desc[UR28][R116.64+-0x4e], R173 ;  /* 0xffffb2ad74007986 */ /* 0x0003e4000c10151c */
[-C--:B------:R-:W-:Y:S02]  /*10d80*/  HMMA.16816.F32.BF16 R148, R124, R166.reuse, R148 ;  /* 0x000000a67c94723c */ /* 0x080fe40000041894 */
[----:B------:R2:W-:Y:S04]  /*10d90*/  STG.E.U16 desc[UR28][R2.64+-0x50], R199 ;  /* 0xffffb0c702007986 */ /* 0x0005e8000c10151c */
[----:B------:R2:W-:Y:S02]  /*10da0*/  STG.E.U16 desc[UR28][R2.64+-0x4e], R191 ;  /* 0xffffb2bf02007986 */ /* 0x0005e4000c10151c */
[----:B------:R-:W-:Y:S02]  /*10db0*/  HMMA.16816.F32.BF16 R164, R128, R166, R44 ;  /* 0x000000a680a4723c */ /* 0x000fe4000004182c */
[----:B------:R2:W-:Y:S04]  /*10dc0*/  STL [R1+0x34], R243 ;  /* 0x000034f301007387 */ /* 0x0005e80000100800 */
[----:B------:R2:W-:Y:S02]  /*10dd0*/  STG.E.U16 desc[UR28][R34.64+-0x50], R190 ;  /* 0xffffb0be22007986 */ /* 0x0005e4000c10151c */
[C---:B------:R-:W-:Y:S02]  /*10de0*/  HMMA.16816.F32.BF16 R44, R124.reuse, R50, R100 ;  /* 0x000000327c2c723c */ /* 0x040fe40000041864 */
[----:B------:R2:W-:Y:S04]  /*10df0*/  STG.E.U16 desc[UR28][R34.64+-0x4e], R189 ;  /* 0xffffb2bd22007986 */ /* 0x0005e8000c10151c */
[----:B------:R2:W-:Y:S02]  /*10e00*/  STL [R1+0x38], R239 ;  /* 0x000038ef01007387 */ /* 0x0005e40000100800 */
[C---:B------:R-:W-:Y:S08]  /*10e10*/  HMMA.16816.F32.BF16 R56, R124.reuse, R64, R56 ;  /* 0x000000407c38723c */ /* 0x040ff00000041838 */
        /* <DEDUP_REMOVED lines=14> */
[----:B-1----:R-:W-:Y:S01]  /*10f00*/  HMMA.16816.F32.BF16 R116, R128, R8, R216 ;  /* 0x000000088074723c */ /* 0x002fe200000418d8 */
[----:B------:R-:W-:-:S07]  /*10f10*/  UISETP.GT.U32.AND UP0, UPT, UR27, UR19, UPT ;  /* 0x000000131b00728c */ /* 0x000fce000bf04070 */
[----:B------:R-:W-:Y:S01]  /*10f20*/  HMMA.16816.F32.BF16 R128, R128, R10, R212 ;  /* 0x0000000a8080723c */ /* 0x000fe200000418d4 */
[----:B------:R-:W-:-:S04]  /*10f30*/  IADD3 R210, P0, PT, R136, -0xc0, RZ ;  /* 0xffffff4088d27810 */ /* 0x000fc80007f1e0ff */
[----:B------:R-:W-:Y:S01]  /*10f40*/  IADD3.X R211, PT, PT, R137, -0x1, RZ, P0, !PT ;  /* 0xffffffff89d37810 */ /* 0x000fe200007fe4ff */
[----:B--2---:R-:W-:-:S14]  /*10f50*/  BRA.U !UP0, `(.L_x_2538) ;  /* 0x00000095080c7547 */ /* 0x004fdc000b800000 */
[----:B------:R-:W2:Y:S04]  /*10f60*/  LDL R30, [R1+0x70] ;  /* 0x00007000011e7983 */ /* 0x000ea80000100800 */
[----:B------:R-:W3:Y:S04]  /*10f70*/  LDL R18, [R1+0x6c] ;  /* 0x00006c0001127983 */ /* 0x000ee80000100800 */
[----:B------:R-:W4:Y:S01]  /*10f80*/  LDL R19, [R1+0xa0] ;  /* 0x0000a00001137983 */ /* 0x000f220000100800 */
[----:B------:R-:W-:Y:S01]  /*10f90*/  UIADD3 UR6, UPT, UPT, UR23, -0x4, URZ ;  /* 0xfffffffc17067890 */ /* 0x000fe2000fffe0ff */
[----:B------:R-:W-:-:S04]  /*10fa0*/  DEPBAR.LE SB0, 0x0 ;  /* 0x000080000000791a */ /* 0x000fc80000000000 */
[----:B------:R-:W4:Y:S01]  /*10fb0*/  LDL.LU R17, [R1+0x90] ;  /* 0x0000900001117983 */ /* 0x000f220000300800 */
[----:B------:R-:W-:-:S03]  /*10fc0*/  UIMAD.WIDE.U32 UR14, UR6, UR8, URZ ;  /* 0x00000008060e72a5 */ /* 0x000fc6000f8e00ff */
[----:B------:R-:W5:Y:S01]  /*10fd0*/  LDL R252, [R1+0x44] ;  /* 0x0000440001fc7983 */ /* 0x000f620000100800 */
        /* <DEDUP_REMOVED lines=8> */
[----:B------:R-:W-:Y:S01]  /*11060*/  IMAD.U32 R3, RZ, RZ, UR7 ;  /* 0x00000007ff037e24 */ /* 0x000fe2000f8e00ff */
[----:B------:R-:W-:Y:S01]  /*11070*/  BAR.SYNC.DEFER_BLOCKING 0x0 ;  /* 0x0000000000007b1d */ /* 0x000fe20000010000 */
[----:B--2---:R-:W-:-:S04]  /*11080*/  LEA R6, P0, R6, R30, 0x6 ;  /* 0x0000001e06067211 */ /* 0x004fc800078030ff */
[----:B---3--:R-:W-:Y:S01]  /*11090*/  LEA.HI.X R7, R2, R18, R0, 0x6, P0 ;  /* 0x0000001202077211 */ /* 0x008fe200000f3400 */
[----:B------:R-:W-:Y:S01]  /*110a0*/  IMAD.U32 R0, RZ, RZ, UR4 ;  /* 0x00000004ff007e24 */ /* 0x000fe2000f8e00ff */
[----:B------:R-:W-:Y:S02]  /*110b0*/  LEA R2, P0, R3, R30, 0x1 ;  /* 0x0000001e03027211 */ /* 0x000fe400078008ff */
[----:B----4-:R-:W-:Y:S01]  /*110c0*/  LEA R5, R19, UR5, 0x1 ;  /* 0x0000000513057c11 */ /* 0x010fe2000f8e08ff */
[----:B------:R-:W-:Y:S01]  /*110d0*/  @!PT LDS RZ, [RZ] ;  /* 0x00000000fffff984 */ /* 0x000fe20000000800 */
[----:B------:R-:W-:Y:S01]  /*110e0*/  @!PT LDS RZ, [RZ] ;  /* 0x00000000fffff984 */ /* 0x000fe20000000800 */
[----:B------:R-:W-:Y:S01]  /*110f0*/  @!PT LDS RZ, [RZ] ;  /* 0x00000000fffff984 */ /* 0x000fe20000000800 */
[----:B------:R-:W-:Y:S01]  /*11100*/  @!P3 LDGSTS.E.BYPASS.LTC128B.128 [R209+0xa000], desc[UR28][R6.64] ;  /* 0x0a00000006d1bfae */ /* 0x000fe2000b981a1c */
[----:B------:R-:W-:-:S03]  /*11110*/  LEA.HI.X R3, R3, R18, R0, 0x1, P0 ;  /* 0x0000001203037211 */ /* 0x000fc600000f0c00 */
[----:B------:R-:W-:Y:S01]  /*11120*/  @P3 STS.128 [R209+0xa000], RZ ;  /* 0x00a000ffd1003388 */ /* 0x000fe20000000c00 */
[----:B------:R-:W-:Y:S02]  /*11130*/  IMAD.MOV.U32 R30, RZ, RZ, R17 ;  /* 0x000000ffff1e7224 */ /* 0x000fe400078e0011 */
[--C-:B------:R-:W-:Y:S01]  /*11140*/  IMAD.IADD R0, R246, 0x1, R5.reuse ;  /* 0x00000001f6007824 */ /* 0x100fe200078e0205 */
        /* <DEDUP_REMOVED lines=17> */
[----:B------:R-:W2:Y:S04]  /*11260*/  LDSM.16.M88.4 R16, [R5+0x2000] ;  /* 0x002000000510783b */ /* 0x000ea80000000200 */
[----:B------:R-:W3:Y:S04]  /*11270*/  LDSM.16.M88.4 R32, [R249+0x8800] ;  /* 0x00880000f920783b */ /* 0x000ee80000000200 */
[----:B------:R-:W4:Y:S04]  /*11280*/  LDSM.16.M88.4 R20, [R5] ;  /* 0x000000000514783b */ /* 0x000f280000000200 */
[----:B------:R-:W-:Y:S01]  /*11290*/  LDSM.16.M88.4 R8, [R0+0x2000] ;  /* 0x002000000008783b */ /* 0x000fe20000000200 */
[----:B-1----:R-:W-:-:S03]  /*112a0*/  IMAD.IADD R3, R249, 0x1, R246 ;  /* 0x00000001f9037824 */ /* 0x002fc600078e02f6 */
[----:B------:R-:W-:Y:S04]  /*112b0*/  LDSM.16.M88.4 R12, [R0] ;  /* 0x00000000000c783b */ /* 0x000fe80000000200 */
[----:B------:R-:W1:Y:S04]  /*112c0*/  LDSM.16.M88.4 R24, [R3+0x8000] ;  /* 0x008000000318783b */ /* 0x000e680000000200 */
[----:B------:R-:W1:Y:S01]  /*112d0*/  LDSM.16.M88.4 R176, [R3+0x8800] ;  /* 0x0088000003b0783b */ /* 0x000e620000000200 */
[----:B------:R-:W-:Y:S02]  /*112e0*/  IMAD.IADD R2, R246, 0x1, R138 ;  /* 0x00000001f6027824 */ /* 0x000fe400078e028a */
[----:B------:R-:W-:Y:S01]  /*112f0*/  VIADD R7, R221, 0x8 ;  /* 0x00000008dd077836 */ /* 0x000fe20000000000 */
[----:B------:R-:W0:Y:S01]  /*11300*/  LDGDEPBAR ;  /* 0x00000000000079af */ /* 0x000e220000000000 */
[C---:B--2---:R-:W-:Y:S08]  /*11310*/  HMMA.16816.F32.BF16 R212, R16.reuse, R172, RZ ;  /* 0x000000ac10d4723c */ /* 0x044ff000000418ff */
[C---:B---3--:R-:W-:Y:S08]  /*11320*/  HMMA.16816.F32.BF16 R188, R16.reuse, R32, RZ ;  /* 0x0000002010bc723c */ /* 0x048ff000000418ff */
[C---:B------:R-:W-:Y:S08]  /*11330*/  HMMA.16816.F32.BF16 R192, R16.reuse, R174, RZ ;  /* 0x000000ae10c0723c */ /* 0x040ff000000418ff */
[----:B------:R-:W-:Y:S08]  /*11340*/  HMMA.16816.F32.BF16 R184, R16, R34, RZ ;  /* 0x0000002210b8723c */ /* 0x000ff000000418ff */
[C---:B----4-:R-:W-:Y:S08]  /*11350*/  HMMA.16816.F32.BF16 R180, R20.reuse, R172, RZ ;  /* 0x000000ac14b4723c */ /* 0x050ff000000418ff */
[C---:B------:R-:W-:Y:S08]  /*11360*/  HMMA.16816.F32.BF16 R172, R20.reuse, R174, RZ ;  /* 0x000000ae14ac723c */ /* 0x040ff000000418ff */
[C---:B------:R-:W-:Y:S08]  /*11370*/  HMMA.16816.F32.BF16 R16, R20.reuse, R32, RZ ;  /* 0x000000201410723c */ /* 0x040ff000000418ff */
[----:B------:R-:W-:Y:S08]  /*11380*/  HMMA.16816.F32.BF16 R20, R20, R34, RZ ;  /* 0x000000221414723c */ /* 0x000ff000000418ff */
        /* <DEDUP_REMOVED lines=26> */
[----:B--2---:R-:W-:Y:S08]  /*11530*/  HMMA.16816.F32.BF16 R224, R8, R16, R188 ;  /* 0x0000001008e0723c */ /* 0x004ff000000418bc */
[----:B---3--:R-:W-:Y:S08]  /*11540*/  HMMA.16816.F32.BF16 R180, R12, R20, R180 ;  /* 0x000000140cb4723c */ /* 0x008ff000000418b4 */
[----:B------:R-:W-:Y:S01]  /*11550*/  HMMA.16816.F32.BF16 R184, R8, R18, R184 ;  /* 0x0000001208b8723c */ /* 0x000fe200000418b8 */
[----:B------:R-:W-:Y:S07]  /*11560*/  LDSM.16.M88.4 R8, [R5+0x6000] ;  /* 0x006000000508783b */ /* 0x000fee0000000200 */
        /* <DEDUP_REMOVED lines=10> */
[----:B------:R-:W-:Y:S04]  /*11610*/  LDSM.16.M88.4 R8, [R0+0x6000] ;  /* 0x006000000008783b */ /* 0x000fe80000000200 */
[----:B------:R-:W1:Y:S03]  /*11620*/  LDSM.16.M88.4 R172, [R3+0x9800] ;  /* 0x0098000003ac783b */ /* 0x000e660000000200 */
[C---:B---3--:R-:W-:Y:S08]  /*11630*/  HMMA.16816.F32.BF16 R180, R12.reuse, R16, R180 ;  /* 0x000000100cb4723c */ /* 0x048ff000000418b4 */
[C---:B------:R-:W-:Y:S01]  /*11640*/  HMMA.16816.F32.BF16 R176, R12.reuse, R18, R20 ;  /* 0x000000120cb0723c */ /* 0x040fe20000041814 */
[----:B------:R-:W2:Y:S04]  /*11650*/  LDSM.16.M88.4 R16, [R3+0x9000] ;  /* 0x009000000310783b */ /* 0x000ea80000000200 */
[----:B------:R-:W3:Y:S03]  /*11660*/  LDSM.16.M88.4 R20, [R0+0x4000] ;  /* 0x004000000014783b */ /* 0x000ee60000000200 */
[C---:B------:R-:W-:Y:S08]  /*11670*/  HMMA.16816.F32.BF16 R32, R12.reuse, R24, R32 ;  /* 0x000000180c20723c */ /* 0x040ff00000041820 */
[----:B------:R-:W-:Y:S01]  /*11680*/  HMMA.16816.F32.BF16 R212, R12, R26, R188 ;  /* 0x0000001a0cd4723c */ /* 0x000fe200000418bc */
[----:B------:R-:W-:Y:S07]  /*11690*/  LDSM.16.M88.4 R12, [R244+0x9000] ;  /* 0x00900000f40c783b */ /* 0x000fee0000000200 */
[C---:B-1----:R-:W-:Y:S08]  /*116a0*/  HMMA.16816.F32.BF16 R224, R8.reuse, R172, R224 ;  /* 0x000000ac08e0723c */ /* 0x042ff000000418e0 */
[C---:B------:R-:W-:Y:S08]  /*116b0*/  HMMA.16816.F32.BF16 R184, R8.reuse, R174, R184 ;  /* 0x000000ae08b8723c */ /* 0x040ff000000418b8 */
[C---:B--2---:R-:W-:Y:S08]  /*116c0*/  HMMA.16816.F32.BF16 R192, R8.reuse, R16, R192 ;  /* 0x0000001008c0723c */ /* 0x044ff000000418c0 */
[----:B------:R-:W-:Y:S01]  /*116d0*/  HMMA.16816.F32.BF16 R188, R8, R18, R216 ;  /* 0x0000001208bc723c */ /* 0x000fe200000418d8 */
[----:B------:R-:W1:Y:S07]  /*116e0*/  LDSM.16.M88.4 R8, [R138+0x6000] ;  /* 0x006000008a08783b */ /* 0x000e6e0000000200 */
[C---:B---3--:R-:W-:Y:S08]  /*116f0*/  HMMA.16816.F32.BF16 R180, R20.reuse, R16, R180 ;  /* 0x0000001014b4723c */ /* 0x048ff000000418b4 */
[C---:B------:R-:W-:Y:S01]  /*11700*/  HMMA.16816.F32.BF16 R176, R20.reuse, R18, R176 ;  /* 0x0000001214b0723c */ /* 0x040fe200000418b0 */
[----:B------:R-:W2:Y:S07]  /*11710*/  LDSM.16.M88.4 R16, [R138+0x4000] ;  /* 0x004000008a10783b */ /* 0x000eae0000000200 */
[C---:B------:R-:W-:Y:S01]  /*11720*/  HMMA.16816.F32.BF16 R24, R20.reuse, R172, R32 ;  /* 0x000000ac1418723c */ /* 0x040fe20000041820 */
[----:B------:R-:W3:Y:S07]  /*11730*/  LDSM.16.M88.4 R32, [R244+0x9800] ;  /* 0x00980000f420783b */ /* 0x000eee0000000200 */
[----:B------:R-:W-:Y:S01]  /*11740*/  HMMA.16816.F32.BF16 R216, R20, R174, R212 ;  /* 0x000000ae14d8723c */ /* 0x000fe200000418d4 */
[----:B------:R-:W-:Y:S07]  /*11750*/  LDSM.16.M88.4 R20, [R245+0x9800] ;  /* 0x00980000f514783b */ /* 0x000fee0000000200 */
[C---:B-1----:R-:W-:Y:S08]  /*11760*/  HMMA.16816.F32.BF16 R212, R8.reuse, R12, R192 ;  /* 0x0000000c08d4723c */ /* 0x042ff000000418c0 */
[----:B------:R-:W-:Y:S08]  /*11770*/  HMMA.16816.F32.BF16 R192, R8, R14, R188 ;  /* 0x0000000e08c0723c */ /* 0x000ff000000418bc */
[C---:B--2---:R-:W-:Y:S08]  /*11780*/  HMMA.16816.F32.BF16 R180, R16.reuse, R12, R180 ;  /* 0x0000000c10b4723c */ /* 0x044ff000000418b4 */
[C---:B------:R-:W-:Y:S01]  /*11790*/  HMMA.16816.F32.BF16 R176, R16.reuse, R14, R176 ;  /* 0x0000000e10b0723c */ /* 0x040fe200000418b0 */
[----:B------:R-:W-:Y:S07]  /*117a0*/  LDSM.16.M88.4 R12, [R2+0x4000] ;  /* 0x00400000020c783b */ /* 0x000fee0000000200 */
[-C--:B---3--:R-:W-:Y:S01]  /*117b0*/  HMMA.16816.F32.BF16 R172, R16, R32.reuse, R24 ;  /* 0x0000002010ac723c */ /* 0x088fe20000041818 */
[----:B------:R-:W1:Y:S07]  /*117c0*/  LDSM.16.M88.4 R24, [R245+0x9000] ;  /* 0x00900000f518783b */ /* 0x000e6e0000000200 */
[C---:B------:R-:W-:Y:S08]  /*117d0*/  HMMA.16816.F32.BF16 R188, R8.reuse, R32, R224 ;  /* 0x0000002008bc723c */ /* 0x040ff000000418e0 */
[----:B------:R-:W-:Y:S01]  /*117e0*/  HMMA.16816.F32.BF16 R184, R8, R34, R184 ;  /* 0x0000002208b8723c */ /* 0x000fe200000418b8 */
[----:B------:R-:W2:Y:S01]  /*117f0*/  LDSM.16.M88.4 R8, [R2+0x6000] ;  /* 0x006000000208783b */ /* 0x000ea20000000200 */
[----:B------:R-:W-:Y:S01]  /*11800*/  VIADD R5, R29, 0xffffff89 ;  /* 0xffffff891d057836 */ /* 0x000fe20000000000 */
[----:B------:R-:W-:-:S05]  /*11810*/  DEPBAR.LE SB0, 0x0 ;  /* 0x000080000000791a */ /* 0x000fca0000000000 */
[----:B------:R-:W-:Y:S08]  /*11820*/  HMMA.16816.F32.BF16 R16, R16, R34, R216 ;  /* 0x000000221010723c */ /* 0x000ff000000418d8 */
[C---:B-1----:R-:W-:Y:S08]  /*11830*/  HMMA.16816.F32.BF16 R32, R12.reuse, R24, R180 ;  /* 0x000000180c20723c */ /* 0x042ff000000418b4 */
[----:B------:R-:W-:Y:S08]  /*11840*/  HMMA.16816.F32.BF16 R172, R12, R20, R172 ;  /* 0x000000140cac723c */ /* 0x000ff000000418ac */
[C---:B--2---:R-:W-:Y:S08]  /*11850*/  HMMA.16816.F32.BF16 R212, R8.reuse, R24, R212 ;  /* 0x0000001808d4723c */ /* 0x044ff000000418d4 */
[-C--:B------:R-:W-:Y:S08]  /*11860*/  HMMA.16816.F32.BF16 R192, R8, R26.reuse, R192 ;  /* 0x0000001a08c0723c */ /* 0x080ff000000418c0 */
[----:B------:R-:W-:Y:S08]  /*11870*/  HMMA.16816.F32.BF16 R24, R12, R26, R176 ;  /* 0x0000001a0c18723c */ /* 0x000ff000000418b0 */
[C---:B------:R-:W-:Y:S08]  /*11880*/  HMMA.16816.F32.BF16 R216, R8.reuse, R20, R188 ;  /* 0x0000001408d8723c */ /* 0x040ff000000418bc */
[----:B------:R-:W-:Y:S01]  /*11890*/  HMMA.16816.F32.BF16 R184, R8, R22, R184 ;  /* 0x0000001608b8723c */ /* 0x000fe200000418b8 */
[----:B------:R-:W-:-:S02]  /*118a0*/  VIADD R8, R29, 0xffffff80 ;  /* 0xffffff801d087836 */ /* 0x000fc40000000000 */
[C---:B------:R-:W-:Y:S02]  /*118b0*/  VIADD R10, R29.reuse, 0xffffff81 ;  /* 0xffffff811d0a7836 */ /* 0x040fe40000000000 */
[----:B------:R-:W-:Y:S01]  /*118c0*/  VIADD R9, R29, 0xffffff88 ;  /* 0xffffff881d097836 */ /* 0x000fe20000000000 */
[C---:B------:R-:W-:Y:S01]  /*118d0*/  ISETP.GT.AND P6, PT, R7.reuse, R8, PT ;  /* 0x000000080700720c */ /* 0x040fe20003fc4270 */
[----:B------:R-:W-:Y:S01]  /*118e0*/  BAR.SYNC.DEFER_BLOCKING 0x0 ;  /* 0x0000000000007b1d */ /* 0x000fe20000010000 */
[----:B------:R-:W-:Y:S01]  /*118f0*/  ISETP.GT.AND P0, PT, R7, R10, PT ;  /* 0x0000000a0700720c */ /* 0x000fe20003f04270 */
[----:B------:R-:W-:Y:S01]  /*11900*/  HMMA.16816.F32.BF16 R12, R12, R22, R16 ;  /* 0x000000160c0c723c */ /* 0x000fe20000041810 */
[----:B------:R-:W-:Y:S01]  /*11910*/  FSEL R18, R34, -INF , !P6 ;  /* 0xff80000022127808 */ /* 0x000fe20007000000 */
[----:B------:R-:W-:Y:S01]  /*11920*/  VIADD R2, R29, 0xffffff90 ;  /* 0xffffff901d027836 */ /* 0x000fe20000000000 */
[----:B------:R-:W-:Y:S01]  /*11930*/  FSEL R17, R35, -INF , !P0 ;  /* 0xff80000023117808 */ /* 0x000fe20004000000 */
[----:B------:R-:W-:Y:S01]  /*11940*/  VIADD R0, R29, 0xffffff91 ;  /* 0xffffff911d007836 */ /* 0x000fe20000000000 */
[----:B------:R-:W-:-:S02]  /*11950*/  ISETP.GT.AND P6, PT, R7, R9, PT ;  /* 0x000000090700720c */ /* 0x000fc40003fc4270 */
[----:B------:R-:W-:Y:S01]  /*11960*/  ISETP.GT.AND P0, PT, R7, R5, PT ;  /* 0x000000050700720c */ /* 0x000fe20003f04270 */
[C---:B------:R-:W-:Y:S01]  /*11970*/  VIADD R3, R29.reuse, 0xffffff98 ;  /* 0xffffff981d037836 */ /* 0x040fe20000000000 */
[----:B------:R-:W-:Y:S01]  /*11980*/  FSEL R31, R26, -INF , !P6 ;  /* 0xff8000001a1f7808 */ /* 0x000fe20007000000 */
[----:B------:R-:W-:Y:S01]  /*11990*/  VIADD R6, R29, 0xffffff99 ;  /* 0xffffff991d067836 */ /* 0x000fe20000000000 */
[----:B------:R-:W-:Y:S02]  /*119a0*/  FSEL R19, R27, -INF , !P0 ;  /* 0xff8000001b137808 */ /* 0x000fe40004000000 */
[C---:B------:R-:W-:Y:S02]  /*119b0*/  ISETP.GT.AND P6, PT, R7.reuse, R2, PT ;  /* 0x000000020700720c */ /* 0x040fe40003fc4270 */
[----:B------:R-:W-:Y:S02]  /*119c0*/  ISETP.GT.AND P0, PT, R7, R0, PT ;  /* 0x000000000700720c */ /* 0x000fe40003f04270 */
[----:B------:R-:W-:-:S02]  /*119d0*/  FSEL R22, R174, -INF , !P6 ;  /* 0xff800000ae167808 */ /* 0x000fc40007000000 */
[----:B------:R-:W-:Y:S02]  /*119e0*/  FSEL R23, R175, -INF , !P0 ;  /* 0xff800000af177808 */ /* 0x000fe40004000000 */
[C---:B------:R-:W-:Y:S02]  /*119f0*/  ISETP.GT.AND P6, PT, R7.reuse, R3, PT ;  /* 0x000000030700720c */ /* 0x040fe40003fc4270 */
[----:B------:R-:W-:Y:S01]  /*11a00*/  ISETP.GT.AND P0, PT, R7, R6, PT ;  /* 0x000000060700720c */ /* 0x000fe20003f04270 */
[----:B------:R-:W-:Y:S01]  /*11a10*/  VIADD R7, R221, 0x40 ;  /* 0x00000040dd077836 */ /* 0x000fe20000000000 */
[----:B------:R-:W-:-:S04]  /*11a20*/  FSEL R177, R14, -INF , !P6 ;  /* 0xff8000000eb17808 */ /* 0x000fc80007000000 */
        /* <DEDUP_REMOVED lines=15> */
[----:B------:R-:W-:Y:S02]  /*11b20*/  ISETP.GT.AND P6, PT, R221, R8, PT ;  /* 0x00000008dd00720c */ /* 0x000fe40003fc4270 */
[----:B------:R-:W-:Y:S01]  /*11b30*/  ISETP.GT.AND P0, PT, R7, R6, PT ;  /* 0x000000060700720c */ /* 0x000fe20003f04270 */
[----:B------:R-:W-:Y:S01]  /*11b40*/  VIADD R7, R221, 0x48 ;  /* 0x00000048dd077836 */ /* 0x000fe20000000000 */
        /* <DEDUP_REMOVED lines=25> */
[C---:B------:R-:W-:Y:S02]  /*11ce0*/  ISETP.GE.AND P6, PT, R9.reuse, R222, PT ;  /* 0x000000de0900720c */ /* 0x040fe40003fc6270 */
[----:B------:R-:W-:Y:S02]  /*11cf0*/  FSEL R8, R24, -INF , !P0 ;  /* 0xff80000018087808 */ /* 0x000fe40004000000 */
[C---:B------:R-:W-:Y:S02]  /*11d00*/  ISETP.GE.AND P0, PT, R9.reuse, R223, PT ;  /* 0x000000df0900720c */ /* 0x040fe40003f06270 */
[----:B------:R-:W-:Y:S02]  /*11d10*/  FSEL R26, R8, -INF , !P6 ;  /* 0xff800000081a7808 */ /* 0x000fe40007000000 */
[----:B------:R-:W-:Y:S02]  /*11d20*/  ISETP.GE.AND P6, PT, R9, R196, PT ;  /* 0x000000c40900720c */ /* 0x000fe40003fc6270 */
[----:B------:R-:W-:-:S02]  /*11d30*/  FSEL R31, R31, -INF , !P0 ;  /* 0xff8000001f1f7808 */ /* 0x000fc40004000000 */
[----:B------:R-:W-:Y:S02]  /*11d40*/  ISETP.GT.AND P0, PT, R7, R9, PT ;  /* 0x000000090700720c */ /* 0x000fe40003f04270 */
[----:B------:R-:W-:Y:S02]  /*11d50*/  FSEL R176, R27, -INF , !P6 ;  /* 0xff8000001bb07808 */ /* 0x000fe40007000000 */
[----:B------:R-:W-:Y:S02]  /*11d60*/  ISETP.GT.AND P6, PT, R221, R5, PT ;  /* 0x00000005dd00720c */ /* 0x000fe40003fc4270 */
[----:B------:R-:W-:Y:S02]  /*11d70*/  FSEL R10, R194, -INF , !P0 ;  /* 0xff800000c20a7808 */ /* 0x000fe40004000000 */
[----:B------:R-:W-:Y:S02]  /*11d80*/  ISETP.GE.AND P0, PT, R9, R197, PT ;  /* 0x000000c50900720c */ /* 0x000fe40003f06270 */
[----:B------:R-:W-:-:S02]  /*11d90*/  FSEL R8, R25, -INF , !P6 ;  /* 0xff80000019087808 */ /* 0x000fc40007000000 */
[----:B------:R-:W-:Y:S02]  /*11da0*/  FSEL R184, R10, -INF , !P0 ;  /* 0xff8000000ab87808 */ /* 0x000fe40004000000 */
[----:B------:R-:W-:Y:S02]  /*11db0*/  ISETP.GE.AND P6, PT, R5, R222, PT ;  /* 0x000000de0500720c */ /* 0x000fe40003fc6270 */
[C---:B------:R-:W-:Y:S02]  /*11dc0*/  ISETP.GT.AND P0, PT, R221.reuse, R2, PT ;  /* 0x00000002dd00720c */ /* 0x040fe40003f04270 */
[----:B------:R-:W-:Y:S02]  /*11dd0*/  FSEL R25, R8, -INF , !P6 ;  /* 0xff80000008197808 */ /* 0x000fe40007000000 */
[----:B------:R-:W-:Y:S02]  /*11de0*/  FSEL R8, R172, -INF , !P0 ;  /* 0xff800000ac087808 */ /* 0x000fe40004000000 */
[----:B------:R-:W-:Y:S01]  /*11df0*/  ISETP.GT.AND P0, PT, R221, R0, PT ;  /* 0x00000000dd00720c */ /* 0x000fe20003f04270 */
[----:B------:R-:W-:Y:S01]  /*11e00*/  UIADD3 UR27, UPT, UPT, UR23, -0x4, URZ ;  /* 0xfffffffc171b7890 */ /* 0x000fe2000fffe0ff */
[----:B------:R-:W-:-:S02]  /*11e10*/  ISETP.GE.AND P6, PT, R2, R222, PT ;  /* 0x000000de0200720c */ /* 0x000fc40003fc6270 */
[----:B------:R-:W-:Y:S02]  /*11e20*/  FSEL R9, R173, -INF , !P0 ;  /* 0xff800000ad097808 */ /* 0x000fe40004000000 */
[----:B------:R-:W-:Y:S01]  /*11e30*/  ISETP.GE.AND P0, PT, R0, R222, PT ;  /* 0x000000de0000720c */ /* 0x000fe20003f06270 */
[----:B------:R-:W-:Y:S01]  /*11e40*/  UISETP.GT.U32.AND UP0, UPT, UR27, UR19, UPT ;  /* 0x000000131b00728c */ /* 0x000fe2000bf04070 */
[----:B------:R-:W-:Y:S02]  /*11e50*/  FSEL R30, R8, -INF , !P6 ;  /* 0xff800000081e7808 */ /* 0x000fe40007000000 */
[----:B------:R-:W-:Y:S02]  /*11e60*/  ISETP.GT.AND P6, PT, R221, R3, PT ;  /* 0x00000003dd00720c */ /* 0x000fe40003fc4270 */
[----:B------:R-:W-:Y:S02]  /*11e70*/  FSEL R29, R9, -INF , !P0 ;  /* 0xff800000091d7808 */ /* 0x000fe40004000000 */
[----:B------:R-:W-:-:S02]  /*11e80*/  ISETP.GT.AND P0, PT, R221, R6, PT ;  /* 0x00000006dd00720c */ /* 0x000fc40003f04270 */
[----:B------:R-:W-:Y:S02]  /*11e90*/  FMNMX3.FTZ R8, R133, R14, R16, !PT ;  /* 0x0000000e85087276 */ /* 0x000fe40007810010 */
[----:B------:R-:W-:Y:S02]  /*11ea0*/  FSEL R28, R12, -INF , !P6 ;  /* 0xff8000000c1c7808 */ /* 0x000fe40007000000 */
[-C--:B------:R-:W-:Y:S02]  /*11eb0*/  ISETP.GE.AND P6, PT, R3, R222.reuse, PT ;  /* 0x000000de0300720c */ /* 0x080fe40003fc6270 */
[----:B------:R-:W-:Y:S02]  /*11ec0*/  FSEL R27, R13, -INF , !P0 ;  /* 0xff8000000d1b7808 */ /* 0x000fe40004000000 */
[----:B------:R-:W-:Y:S02]  /*11ed0*/  ISETP.GE.AND P0, PT, R6, R222, PT ;  /* 0x000000de0600720c */ /* 0x000fe40003f06270 */
[----:B------:R-:W-:-:S02]  /*11ee0*/  FMNMX3.FTZ R8, R8, R26, R25, !PT ;  /* 0x0000001a08087276 */ /* 0x000fc40007810019 */
[----:B------:R-:W-:Y:S02]  /*11ef0*/  FSEL R28, R28, -INF , !P6 ;  /* 0xff8000001c1c7808 */ /* 0x000fe40007000000 */
[----:B------:R-:W-:Y:S02]  /*11f00*/  ISETP.GE.AND P6, PT, R5, R223, PT ;  /* 0x000000df0500720c */ /* 0x000fe40003fc6270 */
[----:B------:R-:W-:Y:S02]  /*11f10*/  FSEL R27, R27, -INF , !P0 ;  /* 0xff8000001b1b7808 */ /* 0x000fe40004000000 */
[----:B------:R-:W-:Y:S01]  /*11f20*/  FMNMX3.FTZ R12, R8, R30, R29, !PT ;  /* 0x0000001e080c7276 */ /* 0x000fe2000781001d */
[----:B------:R-:W-:Y:S08]  /*11f30*/  BRA.U !UP0, `(.L_x_2541) ;  /* 0x0000000108ac7547 */ /* 0x000ff0000b800000 */
[----:B------:R-:W2:Y:S01]  /*11f40*/  LDL R250, [R1+0x48] ;  /* 0x0000480001fa7983 */ /* 0x000ea20000100800 */
[----:B------:R-:W-:-:S04]  /*11f50*/  UIADD3 UR5, UPT, UPT, UR23, -0x5, URZ ;  /* 0xfffffffb17057890 */ /* 0x000fc8000fffe0ff */
[----:B------:R-:W-:-:S04]  /*11f60*/  UIMAD.WIDE.U32 UR6, UR5, UR10, URZ ;  /* 0x0000000a050672a5 */ /* 0x000fc8000f8e00ff */
[----:B------:R-:W-:Y:S02]  /*11f70*/  USHF.L.U32 UR4, UR6, 0x5, URZ ;  /* 0x0000000506047899 */ /* 0x000fe400080006ff */
[----:B------:R-:W-:-:S04]  /*11f80*/  UIMAD UR5, UR5, UR11, UR7 ;  /* 0x0000000b050572a4 */ /* 0x000fc8000f8e0207 */
[----:B------:R-:W-:Y:S01]  /*11f90*/  USHF.L.U64.HI UR5, UR6, 0x5, UR5 ;  /* 0x0000000506057899 */ /* 0x000fe20008010205 */
[----:B------:R-:W-:Y:S01]  /*11fa0*/  IMAD.U32 R8, RZ, RZ, UR4 ;  /* 0x00000004ff087e24 */ /* 0x000fe2000f8e00ff */
[----:B------:R-:W-:Y:S01]  /*11fb0*/  ULEA UR6, UP0, UR10, UR4, 0x4 ;  /* 0x000000040a067291 */ /* 0x000fe2000f8020ff */
[----:B------:R-:W-:-:S03]  /*11fc0*/  IMAD.U32 R10, RZ, RZ, UR4 ;  /* 0x00000004ff0a7e24 */ /* 0x000fc6000f8e00ff */
[----:B------:R-:W-:Y:S02]  /*11fd0*/  IMAD.U32 R9, RZ, RZ, UR5 ;  /* 0x00000005ff097e24 */ /* 0x000fe4000f8e00ff */
[----:B------:R-:W-:Y:S01]  /*11fe0*/  IMAD.U32 R13, RZ, RZ, UR6 ;  /* 0x00000006ff0d7e24 */ /* 0x000fe2000f8e00ff */
[----:B--2---:R-:W-:-:S04]  /*11ff0*/  @!P3 LEA R8, P0, R8, R250, 0x1 ;  /* 0x000000fa0808b211 */ /* 0x004fc800078008ff */
[C---:B-----5:R-:W-:Y:S02]  /*12000*/  @!P3 LEA.HI.X R9, R10.reuse, R252, R9, 0x1, P0 ;  /* 0x000000fc0a09b211 */ /* 0x060fe400000f0c09 */
        /* <DEDUP_REMOVED lines=30> */
.L_x_2541:
[----:B------:R-:W3:Y:S04]  /*121f0*/  LDL.64 R230, [R1+0xa8] ;  /* 0x0000a80001e67983 */ /* 0x000ee80000100a00 */
[----:B------:R-:W4:Y:S04]  /*12200*/  LDL.64 R224, [R1+0x78] ;  /* 0x0000780001e07983 */ /* 0x000f280000100a00 */
[----:B------:R-:W4:Y:S01]  /*12210*/  LDL.64 R32, [R1+0x88] ;  /* 0x0000880001207983 */ /* 0x000f220000100a00 */
[----:B------:R-:W-:Y:S02]  /*12220*/  ISETP.GE.AND P0, PT, R5, R196, PT ;  /* 0x000000c40500720c */ /* 0x000fe40003f06270 */
[----:B------:R-:W-:-:S02]  /*12230*/  FSEL R19, R19, -INF , !P6 ;  /* 0xff80000013137808 */ /* 0x000fc40007000000 */
[----:B--2---:R-:W-:Y:S02]  /*12240*/  FMNMX3.FTZ R8, R12, R28, R27, !PT ;  /* 0x0000001c0c087276 */ /* 0x004fe4000781001b */
[----:B------:R-:W-:Y:S01]  /*12250*/  SHF.R.U32.HI R10, RZ, 0x5, R205 ;  /* 0x00000005ff0a7819 */ /* 0x000fe200000116cd */
[----:B------:R-:W-:Y:S01]  /*12260*/  UIADD3 UR15, UPT, UPT, UR34, -0x61c88647, URZ ;  /* 0x9e3779b9220f7890 */ /* 0x000fe2000fffe0ff */
[----:B------:R-:W-:Y:S01]  /*12270*/  ISETP.GT.AND P6, PT, R7, R5, PT ;  /* 0x000000050700720c */ /* 0x000fe20003fc4270 */
[----:B------:R-:W-:Y:S01]  /*12280*/  UIADD3 UR4, UPT, UPT, UR34, 0x3c6ef372, URZ ;  /* 0x3c6ef37222047890 */ /* 0x000fe2000fffe0ff */
[----:B------:R-:W-:Y:S01]  /*12290*/  FSEL R139, R15, -INF , !P0 ;  /* 0xff8000000f8b7808 */ /* 0x000fe20004000000 */
[----:B------:R-:W-:Y:S01]  /*122a0*/  UIADD3 UR21, UPT, UPT, UR35, 0x76cf5d0a, URZ ;  /* 0x76cf5d0a23157890 */ /* 0x000fe2000fffe0ff */
[----:B------:R-:W-:Y:S01]  /*122b0*/  ISETP.GE.AND P0, PT, R5, R197, PT ;  /* 0x000000c50500720c */ /* 0x000fe20003f06270 */
[----:B------:R-:W-:Y:S01]  /*122c0*/  UIADD3 UR17, UPT, UPT, UR35, 0x32370b8f, URZ ;  /* 0x32370b8f23117890 */ /* 0x000fe2000fffe0ff */
[----:B------:R-:W-:Y:S01]  /*122d0*/  FSEL R5, R195, -INF , !P6 ;  /* 0xff800000c3057808 */ /* 0x000fe20007000000 */
[----:B------:R-:W-:Y:S01]  /*122e0*/  UIADD3 UR22, UPT, UPT, UR34, -0x255992d5, URZ ;  /* 0xdaa66d2b22167890 */ /* 0x000fe2000fffe0ff */
[C---:B------:R-:W-:Y:S01]  /*122f0*/  ISETP.GE.AND P6, PT, R2.reuse, R223, PT ;  /* 0x000000df0200720c */ /* 0x040fe20003fc6270 */
[----:B------:R-:W-:Y:S01]  /*12300*/  UIADD3 UR16, UPT, UPT, UR34, 0x78dde6e4, URZ ;  /* 0x78dde6e422107890 */ /* 0x000fe2000fffe0ff */
[----:B------:R-:W-:Y:S01]  /*12310*/  FSEL R229, R5, -INF , !P0 ;  /* 0xff80000005e57808 */ /* 0x000fe20004000000 */
[----:B------:R-:W-:Y:S01]  /*12320*/  UIADD3 UR7, UPT, UPT, UR35, -0x126145ec, URZ ;  /* 0xed9eba1423077890 */ /* 0x000fe2000fffe0ff */
[----:B------:R-:W-:Y:S01]  /*12330*/  ISETP.GE.AND P0, PT, R2, R196, PT ;  /* 0x000000c40200720c */ /* 0x000fe20003f06270 */
[----:B------:R-:W-:Y:S01]  /*12340*/  UIADD3 UR13, UPT, UPT, UR35, -0x56f99767, URZ ;  /* 0xa9066899230d7890 */ /* 0x000fe2000fffe0ff */
[----:B------:R-:W-:Y:S01]  /*12350*/  FSEL R24, R22, -INF , !P6 ;  /* 0xff80000016187808 */ /* 0x000fe20007000000 */
[----:B------:R-:W-:Y:S01]  /*12360*/  UIADD3 UR6, UPT, UPT, UR34, -0x4ab325aa, URZ ;  /* 0xb54cda5622067890 */ /* 0x000fe2000fffe0ff */
[----:B------:R-:W-:Y:S01]  /*12370*/  ISETP.GT.AND P6, PT, R7, R2, PT ;  /* 0x000000020700720c */ /* 0x000fe20003fc4270 */
[----:B------:R-:W-:Y:S01]  /*12380*/  UIADD3 UR14, UPT, UPT, UR34, 0x1715609d, URZ ;  /* 0x1715609d220e7890 */ /* 0x000fe2000fffe0ff */
[----:B------:R-:W-:Y:S01]  /*12390*/  FSEL R35, R20, -INF , !P0 ;  /* 0xff80000014237808 */ /* 0x000fe20004000000 */
[----:B------:R-:W1:Y:S01]  /*123a0*/  SHFL.BFLY PT, R9, R8, 0x2, 0x1f ;  /* 0x0c401f0008097f89 */ /* 0x000e6200000e0000 */
[----:B------:R-:W-:-:S02]  /*123b0*/  ISETP.GE.AND P0, PT, R2, R197, PT ;  /* 0x000000c50200720c */ /* 0x000fc40003f06270 */
[----:B------:R-:W-:Y:S01]  /*123c0*/  FSEL R2, R218, -INF , !P6 ;  /* 0xff800000da027808 */ /* 0x000fe20007000000 */
[----:B------:R-:W-:Y:S01]  /*123d0*/  UIADD3 UR5, UPT, UPT, UR35, 0x646e171e, URZ ;  /* 0x646e171e23057890 */ /* 0x000fe2000fffe0ff */
[----:B------:R-:W-:Y:S01]  /*123e0*/  ISETP.GE.AND P6, PT, R0, R223, PT ;  /* 0x000000df0000720c */ /* 0x000fe20003fc6270 */
[----:B------:R-:W2:Y:S01]  /*123f0*/  LDL.64 R240, [R1+0x80] ;  /* 0x0000800001f07983 */ /* 0x000ea20000100a00 */
[----:B------:R-:W-:Y:S02]  /*12400*/  FSEL R228, R2, -INF , !P0 ;  /* 0xff80000002e47808 */ /* 0x000fe40004000000 */
[----:B------:R-:W-:Y:S02]  /*12410*/  ISETP.GE.AND P0, PT, R0, R196, PT ;  /* 0x000000c40000720c */ /* 0x000fe40003f06270 */
[----:B------:R-:W-:Y:S02]  /*12420*/  FSEL R23, R23, -INF , !P6 ;  /* 0xff80000017177808 */ /* 0x000fe40007000000 */
[----:B------:R-:W-:-:S02]  /*12430*/  FSEL R34, R21, -INF , !P0 ;  /* 0xff80000015227808 */ /* 0x000fc40004000000 */
[----:B------:R-:W-:Y:S02]  /*12440*/  ISETP.GT.AND P6, PT, R7, R0, PT ;  /* 0x000000000700720c */ /* 0x000fe40003fc4270 */
[----:B------:R-:W-:Y:S01]  /*12450*/  ISETP.GE.AND P0, PT, R0, R197, PT ;  /* 0x000000c50000720c */ /* 0x000fe20003f06270 */
[----:B------:R-:W-:Y:S01]  /*12460*/  IMAD.U32 R0, RZ, RZ, UR35 ;  /* 0x00000023ff007e24 */ /* 0x000fe2000f8e00ff */
[----:B------:R-:W-:-:S04]  /*12470*/  FSEL R2, R219, -INF , !P6 ;  /* 0xff800000db027808 */ /* 0x000fc80007000000 */
[----:B------:R-:W-:Y:S02]  /*12480*/  FSEL R227, R2, -INF , !P0 ;  /* 0xff80000002e37808 */ /* 0x000fe40004000000 */
[C---:B------:R-:W-:Y:S02]  /*12490*/  ISETP.GE.AND P0, PT, R3.reuse, R196, PT ;  /* 0x000000c40300720c */ /* 0x040fe40003f06270 */
[----:B-1----:R-:W-:Y:S02]  /*124a0*/  FMNMX.FTZ R11, R8, R9, !PT ;  /* 0x00000009080b7209 */ /* 0x002fe40007810000 */
[----:B------:R-:W-:Y:S02]  /*124b0*/  FSEL R22, R178, -INF , !P0 ;  /* 0xff800000b2167808 */ /* 0x000fe40004000000 */
[-C--:B------:R-:W-:Y:S02]  /*124c0*/  ISETP.GE.AND P6, PT, R3, R223.reuse, PT ;  /* 0x000000df0300720c */ /* 0x080fe40003fc6270 */
[----:B------:R-:W-:Y:S01]  /*124d0*/  ISETP.GE.AND P0, PT, R6, R223, PT ;  /* 0x000000df0600720c */ /* 0x000fe20003f06270 */
[----:B------:R-:W1:Y:S01]  /*124e0*/  SHFL.BFLY PT, R5, R11, 0x1, 0x1f ;  /* 0x0c201f000b057f89 */ /* 0x000e6200000e0000 */
[----:B------:R-:W-:-:S02]  /*124f0*/  FSEL R21, R177, -INF , !P6 ;  /* 0xff800000b1157808 */ /* 0x000fc40007000000 */
[----:B------:R-:W-:Y:S02]  /*12500*/  FSEL R20, R179, -INF , !P0 ;  /* 0xff800000b3147808 */ /* 0x000fe40004000000 */
[----:B------:R-:W-:-:S04]  /*12510*/  ISETP.GT.AND P6, PT, R7, R3, PT ;  /* 0x000000030700720c */ /* 0x000fc80003fc4270 */
[----:B------:R-:W-:Y:S02]  /*12520*/  FSEL R172, R186, -INF , !P6 ;  /* 0xff800000baac7808 */ /* 0x000fe40007000000 */
[----:B------:R-:W-:Y:S02]  /*12530*/  ISETP.GE.AND P6, PT, R3, R197, PT ;  /* 0x000000c50300720c */ /* 0x000fe40003fc6270 */
[----:B------:R-:W-:Y:S02]  /*12540*/  ISETP.GT.AND P0, PT, R7, R6, PT ;  /* 0x000000060700720c */ /* 0x000fe40003f04270 */
[----:B------:R-:W-:Y:S02]  /*12550*/  FSEL R172, R172, -INF , !P6 ;  /* 0xff800000acac7808 */ /* 0x000fe40007000000 */
[----:B-1----:R-:W-:-:S04]  /*12560*/  FMNMX.FTZ R232, R11, R5, !PT ;  /* 0x000000050be87209 */ /* 0x002fc80007810000 */
[C---:B------:R-:W-:Y:S01]  /*12570*/  FSETP.NEU.FTZ.AND P6, PT, R232.reuse, -INF , PT ;  /* 0xff800000e800780b */ /* 0x040fe20003fdd000 */
[----:B------:R-:W-:Y:S01]  /*12580*/  FMUL.FTZ R5, R232, UR36 ;  /* 0x00000024e8057c20 */ /* 0x000fe20008410000 */
[----:B---3--:R-:W1:Y:S01]  /*12590*/  S2R R230, SR_CTAID.X ;  /* 0x0000000000e67919 */ /* 0x008e620000002500 */
[----:B------:R-:W-:-:S05]  /*125a0*/  LOP3.LUT R0, R0, UR27, R231, 0x96, !PT ;  /* 0x0000001b00007c12 */ /* 0x000fca000f8e96e7 */
[----:B------:R-:W-:Y:S01]  /*125b0*/  IMAD.WIDE.U32 R12, R0, -0x326172a9, RZ ;  /* 0xcd9e8d57000c7825 */ /* 0x000fe200078e00ff */
[----:B------:R-:W-:-:S04]  /*125c0*/  FMNMX3.FTZ R0, R132, R18, R17, !PT ;  /* 0x0000001284007276 */ /* 0x000fc80007810011 */
[----:B------:R-:W-:-:S04]  /*125d0*/  FMNMX3.FTZ R0, R0, R31, R19, !PT ;  /* 0x0000001f00007276 */ /* 0x000fc80007810013 */
[----:B------:R-:W-:-:S04]  /*125e0*/  FMNMX3.FTZ R0, R0, R24, R23, !PT ;  /* 0x0000001800007276 */ /* 0x000fc80007810017 */
[----:B------:R-:W-:Y:S01]  /*125f0*/  FMNMX3.FTZ R0, R0, R21, R20, !PT ;  /* 0x0000001500007276 */ /* 0x000fe20007810014 */
[----:B-1----:R-:W-:-:S04]  /*12600*/  IMAD R230, R230, 0x8, R10 ;  /* 0x00000008e6e67824 */ /* 0x002fc800078e020a */
[----:B------:R-:W-:-:S03]  /*12610*/  IMAD.WIDE.U32 R230, R230, -0x326172a9, RZ ;  /* 0xcd9e8d57e6e67825 */ /* 0x000fc600078e00ff */
[----:B------:R-:W-:Y:S01]  /*12620*/  LOP3.LUT R2, R230, UR15, R13, 0x96, !PT ;  /* 0x0000000fe6027c12 */ /* 0x000fe2000f8e960d */
[----:B------:R-:W1:Y:S01]  /*12630*/  SHFL.BFLY PT, R7, R0, 0x2, 0x1f ;  /* 0x0c401f0000077f89 */ /* 0x000e6200000e0000 */
[----:B----4-:R-:W-:-:S03]  /*12640*/  LOP3.LUT R8, R12, UR4, R225, 0x96, !PT ;  /* 0x000000040c087c12 */ /* 0x010fc6000f8e96e1 */
[----:B------:R-:W-:-:S05]  /*12650*/  IMAD.WIDE.U32 R2, R2, -0x2daee0ad, RZ ;  /* 0xd2511f5302027825 */ /* 0x000fca00078e00ff */
[----:B------:R-:W-:Y:S01]  /*12660*/  LOP3.LUT R3, R32, UR21, R3, 0x96, !PT ;  /* 0x0000001520037c12 */ /* 0x000fe2000f8e9603 */
[----:B------:R-:W-:-:S04]  /*12670*/  IMAD.WIDE.U32 R8, R8, -0x2daee0ad, RZ ;  /* 0xd2511f5308087825 */ /* 0x000fc800078e00ff */
[----:B------:R-:W-:Y:S01]  /*12680*/  IMAD.WIDE.U32 R32, R3, -0x326172a9, RZ ;  /* 0xcd9e8d5703207825 */ /* 0x000fe200078e00ff */
[----:B------:R-:W-:-:S04]  /*12690*/  LOP3.LUT R10, R2, UR17, R9, 0x96, !PT ;  /* 0x00000011020a7c12 */ /* 0x000fc8000f8e9609 */
[----:B------:R-:W-:Y:S01]  /*126a0*/  LOP3.LUT R2, R224, UR22, R33, 0x96, !PT ;  /* 0x00000016e0027c12 */ /* 0x000fe2000f8e9621 */
[----:B------:R-:W-:-:S04]  /*126b0*/  IMAD.WIDE.U32 R10, R10, -0x326172a9, RZ ;  /* 0xcd9e8d570a0a7825 */ /* 0x000fc800078e00ff */
[----:B------:R-:W-:Y:S01]  /*126c0*/  IMAD.WIDE.U32 R2, R2, -0x2daee0ad, RZ ;  /* 0xd2511f5302027825 */ /* 0x000fe200078e00ff */
[----:B------:R-:W-:-:S04]  /*126d0*/  LOP3.LUT R32, R32, UR16, R11, 0x96, !PT ;  /* 0x0000001020207c12 */ /* 0x000fc8000f8e960b */
[----:B------:R-:W-:Y:S01]  /*126e0*/  LOP3.LUT R15, R8, UR7, R3, 0x96, !PT ;  /* 0x00000007080f7c12 */ /* 0x000fe2000f8e9603 */
[----:B------:R-:W-:Y:S01]  /*126f0*/  IMAD.WIDE.U32 R32, R32, -0x2daee0ad, RZ ;  /* 0xd2511f5320207825 */ /* 0x000fe200078e00ff */
[----:B-1----:R-:W-:Y:S02]  /*12700*/  FMNMX.FTZ R3, R0, R7, !PT ;  /* 0x0000000700037209 */ /* 0x002fe40007810000 */
[----:B------:R-:W-:Y:S02]  /*12710*/  FSEL R0, R5, RZ, P6 ;  /* 0x000000ff05007208 */ /* 0x000fe40003000000 */
[----:B------:R-:W-:Y:S01]  /*12720*/  LOP3.LUT R8, R2, UR13, R33, 0x96, !PT ;  /* 0x0000000d02087c12 */ /* 0x000fe2000f8e9621 */
[----:B------:R-:W1:Y:S02]  /*12730*/  SHFL.BFLY PT, R7, R3, 0x1, 0x1f ;  /* 0x0c201f0003077f89 */ /* 0x000e6400000e0000 */
[--C-:B------:R-:W-:Y:S01]  /*12740*/  FFMA.FTZ R14, R14, UR36, -R0.reuse ;  /* 0x000000240e0e7c23 */ /* 0x100fe20008010800 */
[----:B------:R-:W-:Y:S01]  /*12750*/  FFMA.FTZ R16, R16, UR36, -R0 ;  /* 0x0000002410107c23 */ /* 0x000fe20008010800 */
[----:B------:R-:W-:-:S02]  /*12760*/  IMAD.WIDE.U32 R8, R8, -0x326172a9, RZ ;  /* 0xcd9e8d5708087825 */ /* 0x000fc400078e00ff */
[----:B------:R3:W-:Y:S01]  /*12770*/  MUFU.EX2 R186, R14 ;  /* 0x0000000e00ba7308 */ /* 0x0007e20000000800 */
[----:B------:R-:W-:Y:S02]  /*12780*/  FSEL R5, R187, -INF , !P0 ;  /* 0xff800000bb057808 */ /* 0x000fe40004000000 */
[----:B------:R-:W-:-:S05]  /*12790*/  ISETP.GE.AND P0, PT, R6, R196, PT ;  /* 0x000000c40600720c */ /* 0x000fca0003f06270 */
[----:B------:R-:W4:Y:S01]  /*127a0*/  MUFU.EX2 R225, R16 ;  /* 0x0000001000e17308 */ /* 0x000f220000000800 */
[----:B---3--:R-:W-:-:S03]  /*127b0*/  IMAD.WIDE.U32 R14, R15, -0x326172a9, RZ ;  /* 0xcd9e8d570f0e7825 */ /* 0x008fc600078e00ff */
[----:B------:R-:W-:Y:S02]  /*127c0*/  LOP3.LUT R14, R14, UR6, R9, 0x96, !PT ;  /* 0x000000060e0e7c12 */ /* 0x000fe4000f8e9609 */
[----:B------:R-:W-:Y:S02]  /*127d0*/  LOP3.LUT R11, R10, UR14, R15, 0x96, !PT ;  /* 0x0000000e0a0b7c12 */ /* 0x000fe4000f8e960f */
[----:B------:R-:W-:Y:S02]  /*127e0*/  FSEL R15, R185, -INF , !P0 ;  /* 0xff800000b90f7808 */ /* 0x000fe40004000000 */
[----:B------:R-:W-:Y:S02]  /*127f0*/  ISETP.GE.AND P0, PT, R6, R197, PT ;  /* 0x000000c50600720c */ /* 0x000fe40003f06270 */
[----:B------:R-:W-:Y:S02]  /*12800*/  LOP3.LUT R2, R14, 0xff, RZ, 0xc0, !PT ;  /* 0x000000ff0e027812 */ /* 0x000fe400078ec0ff */
[----:B------:R-:W-:-:S02]  /*12810*/  FSEL R210, R5, -INF , !P0 ;  /* 0xff80000005d27808 */ /* 0x000fc40004000000 */
[----:B------:R-:W-:Y:S02]  /*12820*/  ISETP.LE.U32.AND P0, PT, R2, UR12, PT ;  /* 0x0000000c02007c0c */ /* 0x000fe4000bf03070 */
[----:B-1----:R-:W-:Y:S02]  /*12830*/  FMNMX.FTZ R220, R3, R7, !PT ;  /* 0x0000000703dc7209 */ /* 0x002fe40007810000 */
[----:B------:R-:W-:Y:S02]  /*12840*/  LOP3.LUT R2, R14, 0xffff, RZ, 0xc0, !PT ;  /* 0x0000ffff0e027812 */ /* 0x000fe400078ec0ff */
[----:B----4-:R-:W-:Y:S02]  /*12850*/  F2FP.BF16.F32.PACK_AB R7, R225, R186 ;  /* 0x000000bae107723e */ /* 0x010fe400000010ff */
[----:B------:R-:W-:Y:S02]  /*12860*/  SHF.R.U32.HI R2, RZ, 0x8, R2 ;  /* 0x00000008ff027819 */ /* 0x000fe40000011602 */
[----:B------:R-:W-:Y:S01]  /*12870*/  PRMT R6, R7, 0x7632, R6 ;  /* 0x0000763207067816 */ /* 0x000fe20000000006 */
[----:B------:R-:W-:-:S02]  /*12880*/  FMUL.FTZ R5, R220, UR36 ;  /* 0x00000024dc057c20 */ /* 0x000fc40008410000 */
[----:B------:R-:W-:Y:S01]  /*12890*/  @!P0 HFMA2.BF16_V2 R173, -RZ.H0_H0, RZ.H0_H0, -R7.H0_H0 ;  /* 0x200000ffffad8231 */ /* 0x000fe20000340907 */
[----:B------:R-:W-:Y:S02]  /*128a0*/  FSEL R10, R232, RZ, P6 ;  /* 0x000000ffe80a7208 */ /* 0x000fe40003000000 */
[----:B------:R-:W-:Y:S02]  /*128b0*/  LOP3.LUT R3, R2, 0xffff, RZ, 0xc0, !PT ;  /* 0x0000ffff02037812 */ /* 0x000fe400078ec0ff */
[----:B------:R-:W-:Y:S02]  /*128c0*/  FSETP.NEU.FTZ.AND P6, PT, R220, -INF , PT ;  /* 0xff800000dc00780b */ /* 0x000fe40003fdd000 */
[----:B------:R-:W-:Y:S02]  /*128d0*/  PRMT R235, R7, 0x5410, R6 ;  /* 0x0000541007eb7816 */ /* 0x000fe40000000006 */
[----:B------:R-:W-:Y:S02]  /*128e0*/  @!P0 PRMT R7, R173, 0x5410, RZ ;  /* 0x00005410ad078816 */ /* 0x000fe400000000ff */
[----:B------:R-:W-:-:S02]  /*128f0*/  ISETP.LE.U32.AND P0, PT, R3, UR12, PT ;  /* 0x0000000c03007c0c */ /* 0x000fc4000bf03070 */
[----:B------:R-:W-:-:S05]  /*12900*/  FSEL R2, R5, RZ, P6 ;  /* 0x000000ff05027208 */ /* 0x000fca0003000000 */
[--C-:B------:R-:W-:Y:S01]  /*12910*/  FFMA.FTZ R18, R18, UR36, -R2.reuse ;  /* 0x0000002412127c23 */ /* 0x100fe20008010802 */
[----:B------:R-:W-:Y:S01]  /*12920*/  FFMA.FTZ R17, R17, UR36, -R2 ;  /* 0x0000002411117c23 */ /* 0x000fe20008010802 */
[----:B------:R-:W-:Y:S02]  /*12930*/  PRMT R3, R14, 0x7632, R3 ;  /* 0x000076320e037816 */ /* 0x000fe40000000003 */
[----:B------:R-:W-:Y:S02]  /*12940*/  MUFU.EX2 R173, R18 ;  /* 0x0000001200ad7308 */ /* 0x000fe40000000800 */
[----:B------:R-:W-:Y:S01]  /*12950*/  @!P0 HFMA2.BF16_V2 R177, -RZ.H0_H0, RZ.H0_H0, -R6.H0_H0 ;  /* 0x200000ffffb18231 */ /* 0x000fe20000340906 */
[----:B------:R-:W-:-:S05]  /*12960*/  LOP3.LUT R3, R3, 0xff, RZ, 0xc0, !PT ;  /* 0x000000ff03037812 */ /* 0x000fca00078ec0ff */
[----:B------:R-:W1:Y:S01]  /*12970*/  MUFU.EX2 R201, R17 ;  /* 0x0000001100c97308 */ /* 0x000e620000000800 */
[----:B------:R-:W-:Y:S02]  /*12980*/  @!P0 PRMT R6, R177, 0x5410, RZ ;  /* 0x00005410b1068816 */ /* 0x000fe400000000ff */
[----:B------:R-:W-:Y:S02]  /*12990*/  ISETP.LE.U32.AND P0, PT, R3, UR12, PT ;  /* 0x0000000c03007c0c */ /* 0x000fe4000bf03070 */
[----:B------:R-:W-:-:S04]  /*129a0*/  FMNMX3.FTZ R3, R135, R175, R174, !PT ;  /* 0x000000af87037276 */ /* 0x000fc800078100ae */
[----:B------:R-:W-:Y:S02]  /*129b0*/  FMNMX3.FTZ R5, R3, R176, R139, !PT ;  /* 0x000000b003057276 */ /* 0x000fe4000781008b */
[----:B-1----:R-:W-:Y:S02]  /*129c0*/  F2FP.BF16.F32.PACK_AB R18, R201, R173 ;  /* 0x000000adc912723e */ /* 0x002fe400000010ff */
[----:B------:R-:W-:Y:S02]  /*129d0*/  SHF.R.U32.HI R3, RZ, 0x18, R14 ;  /* 0x00000018ff037819 */ /* 0x000fe4000001160e */
[----:B------:R-:W-:Y:S01]  /*129e0*/  PRMT R17, R18, 0x7632, R17 ;  /* 0x0000763212117816 */ /* 0x000fe20000000011 */
[----:B------:R-:W-:-:S03]  /*129f0*/  @!P0 HFMA2.BF16_V2 R178, -RZ.H0_H0, RZ.H0_H0, -R18.H0_H0 ;  /* 0x200000ffffb28231 */ /* 0x000fc60000340912 */
[----:B------:R-:W-:Y:S02]  /*12a00*/  PRMT R234, R18, 0x5410, R17 ;  /* 0x0000541012ea7816 */ /* 0x000fe40000000011 */
[----:B------:R-:W-:Y:S02]  /*12a10*/  @!P0 PRMT R18, R178, 0x5410, RZ ;  /* 0x00005410b2128816 */ /* 0x000fe400000000ff */
[----:B------:R-:W-:Y:S02]  /*12a20*/  ISETP.LE.U32.AND P0, PT, R3, UR12, PT ;  /* 0x0000000c03007c0c */ /* 0x000fe4000bf03070 */
[----:B------:R-:W-:-:S04]  /*12a30*/  FMNMX3.FTZ R3, R5, R35, R34, !PT ;  /* 0x0000002305037276 */ /* 0x000fc80007810022 */
[----:B------:R-:W-:Y:S01]  /*12a40*/  FMNMX3.FTZ R3, R3, R22, R15, !PT ;  /* 0x0000001603037276 */ /* 0x000fe2000781000f */
[----:B------:R-:W-:-:S04]  /*12a50*/  FFMA.FTZ R26, R26, UR36, -R0 ;  /* 0x000000241a1a7c23 */ /* 0x000fc80008010800 */
[----:B------:R-:W1:Y:S01]  /*12a60*/  SHFL.BFLY PT, R9, R3, 0x2, 0x1f ;  /* 0x0c401f0003097f89 */ /* 0x000e6200000e0000 */
[----:B------:R-:W-:Y:S01]  /*12a70*/  FFMA.FTZ R25, R25, UR36, -R0 ;  /* 0x0000002419197c23 */ /* 0x000fe20008010800 */
[----:B------:R-:W-:Y:S01]  /*12a80*/  MUFU.EX2 R218, R26 ;  /* 0x0000001a00da7308 */ /* 0x000fe20000000800 */
[----:B------:R-:W-:-:S07]  /*12a90*/  IMAD.MOV.U32 R5, RZ, RZ, R8 ;  /* 0x000000ffff057224 */ /* 0x000fce00078e0008 */
[----:B------:R-:W3:Y:S01]  /*12aa0*/  MUFU.EX2 R224, R25 ;  /* 0x0000001900e07308 */ /* 0x000ee20000000800 */
[----:B------:R-:W-:Y:S01]  /*12ab0*/  @!P0 HFMA2.BF16_V2 R179, -RZ.H0_H0, RZ.H0_H0, -R17.H0_H0 ;  /* 0x200000ffffb38231 */ /* 0x000fe20000340911 */
[----:B------:R-:W-:-:S04]  /*12ac0*/  LOP3.LUT R5, R5, 0xff, RZ, 0xc0, !PT ;  /* 0x000000ff05057812 */ /* 0x000fc800078ec0ff */
[----:B------:R-:W-:Y:S02]  /*12ad0*/  @!P0 PRMT R17, R179, 0x5410, RZ ;  /* 0x00005410b3118816 */ /* 0x000fe400000000ff */
[----:B------:R-:W-:Y:S02]  /*12ae0*/  ISETP.LE.U32.AND P0, PT, R5, UR12, PT ;  /* 0x0000000c05007c0c */ /* 0x000fe4000bf03070 */
[----:B-1----:R-:W-:Y:S02]  /*12af0*/  FMNMX.FTZ R3, R3, R9, !PT ;  /* 0x0000000903037209 */ /* 0x002fe40007810000 */
[----:B---3--:R-:W-:-:S03]  /*12b00*/  F2FP.BF16.F32.PACK_AB R5, R224, R218 ;  /* 0x000000dae005723e */ /* 0x008fc600000010ff */
[----:B------:R-:W1:Y:S01]  /*12b10*/  SHFL.BFLY PT, R9, R3, 0x1, 0x1f ;  /* 0x0c201f0003097f89 */ /* 0x000e6200000e0000 */
[C---:B------:R-:W-:Y:S02]  /*12b20*/  PRMT R190, R5.reuse, 0x7610, R190 ;  /* 0x0000761005be7816 */ /* 0x040fe400000000be */
[----:B------:R-:W-:-:S03]  /*12b30*/  PRMT R189, R5, 0x7632, R189 ;  /* 0x0000763205bd7816 */ /* 0x000fc600000000bd */
[----:B------:R-:W-:Y:S01]  /*12b40*/  @!P0 HFMA2.BF16_V2 R180, -RZ.H0_H0, RZ.H0_H0, -R190.H0_H0 ;  /* 0x200000ffffb48231 */ /* 0x000fe200003409be */
[----:B------:R-:W-:Y:S02]  /*12b50*/  PRMT R5, R8, 0x7771, RZ ;  /* 0x0000777108057816 */ /* 0x000fe400000000ff */
[----:B------:R-:W-:Y:S02]  /*12b60*/  PRMT R231, R190, 0x5410, R189 ;  /* 0x00005410bee77816 */ /* 0x000fe400000000bd */
[----:B------:R-:W-:Y:S02]  /*12b70*/  @!P0 PRMT R190, R180, 0x5410, RZ ;  /* 0x00005410b4be8816 */ /* 0x000fe400000000ff */
[----:B------:R-:W-:Y:S01]  /*12b80*/  ISETP.GT.U32.AND P0, PT, R5, UR12, PT ;  /* 0x0000000c05007c0c */ /* 0x000fe2000bf04070 */
[--C-:B------:R-:W-:Y:S01]  /*12b90*/  FFMA.FTZ R30, R30, UR36, -R0.reuse ;  /* 0x000000241e1e7c23 */ /* 0x100fe20008010800 */
[--C-:B------:R-:W-:Y:S01]  /*12ba0*/  FFMA.FTZ R29, R29, UR36, -R0.reuse ;  /* 0x000000241d1d7c23 */ /* 0x100fe20008010800 */
[--C-:B------:R-:W-:Y:S01]  /*12bb0*/  FFMA.FTZ R28, R28, UR36, -R0.reuse ;  /* 0x000000241c1c7c23 */ /* 0x100fe20008010800 */
[----:B------:R-:W-:Y:S01]  /*12bc0*/  FFMA.FTZ R33, R27, UR36, -R0 ;  /* 0x000000241b217c23 */ /* 0x000fe20008010800 */
[--C-:B------:R-:W-:Y:S01]  /*12bd0*/  FFMA.FTZ R0, R31, UR36, -R2.reuse ;  /* 0x000000241f007c23 */ /* 0x100fe20008010802 */
[----:B-1----:R-:W-:Y:S01]  /*12be0*/  FMNMX.FTZ R208, R3, R9, !PT ;  /* 0x0000000903d07209 */ /* 0x002fe20007810000 */
[----:B------:R-:W-:-:S06]  /*12bf0*/  FFMA.FTZ R9, R19, UR36, -R2 ;  /* 0x0000002413097c23 */ /* 0x000fcc0008010802 */
[----:B------:R-:W-:Y:S01]  /*12c00*/  @P0 HFMA2.BF16_V2 R182, -RZ.H0_H0, RZ.H0_H0, -R189.H0_H0 ;  /* 0x200000ffffb60231 */ /* 0x000fe200003409bd */
[----:B------:R1:W-:Y:S01]  /*12c10*/  MUFU.EX2 R178, R0 ;  /* 0x0000000000b27308 */ /* 0x0003e20000000800 */
[----:B------:R-:W-:-:S03]  /*12c20*/  PRMT R3, R8, 0x7772, RZ ;  /* 0x0000777208037816 */ /* 0x000fc600000000ff */
[----:B------:R-:W-:Y:S02]  /*12c30*/  @P0 PRMT R189, R182, 0x5410, RZ ;  /* 0x00005410b6bd0816 */ /* 0x000fe400000000ff */
[C---:B------:R-:W-:Y:S02]  /*12c40*/  FSETP.NEU.FTZ.AND P0, PT, R208.reuse, -INF , PT ;  /* 0xff800000d000780b */ /* 0x040fe40003f1d000 */
[----:B------:R-:W3:Y:S02]  /*12c50*/  MUFU.EX2 R9, R9 ;  /* 0x0000000900097308 */ /* 0x000ee40000000800 */
[C---:B------:R-:W-:Y:S01]  /*12c60*/  FSEL R31, R208.reuse, RZ, P0 ;  /* 0x000000ffd01f7208 */ /* 0x040fe20000000000 */
[----:B-1----:R-:W-:-:S05]  /*12c70*/  FMUL.FTZ R0, R208, UR36 ;  /* 0x00000024d0007c20 */ /* 0x002fca0008410000 */
[----:B------:R-:W-:Y:S02]  /*12c80*/  FSEL R0, R0, RZ, P0 ;  /* 0x000000ff00007208 */ /* 0x000fe40000000000 */
[----:B------:R-:W-:Y:S02]  /*12c90*/  ISETP.GT.U32.AND P0, PT, R3, UR12, PT ;  /* 0x0000000c03007c0c */ /* 0x000fe4000bf04070 */
[----:B------:R-:W-:Y:S02]  /*12ca0*/  PRMT R3, R8, 0x7773, RZ ;  /* 0x0000777308037816 */ /* 0x000fe400000000ff */
[----:B------:R-:W-:Y:S02]  /*12cb0*/  FSEL R5, R220, RZ, P6 ;  /* 0x000000ffdc057208 */ /* 0x000fe40003000000 */
[----:B------:R-:W-:Y:S01]  /*12cc0*/  ISETP.GT.U32.AND P6, PT, R3, UR12, PT ;  /* 0x0000000c03007c0c */ /* 0x000fe2000bfc4070 */
[----:B------:R-:W-:Y:S01]  /*12cd0*/  FADD.FTZ R3, R133, -R10 ;  /* 0x8000000a85037221 */ /* 0x000fe20000010000 */
[----:B------:R-:W-:-:S04]  /*12ce0*/  IMAD.WIDE.U32 R10, R11, -0x2daee0ad, RZ ;  /* 0xd2511f530b0a7825 */ /* 0x000fc800078e00ff */
[----:B------:R-:W-:Y:S01]  /*12cf0*/  FADD.FTZ R19, R132, -R5 ;  /* 0x8000000584137221 */ /* 0x000fe20000010000 */
[----:B------:R-:W-:Y:S01]  /*12d00*/  FMUL.FTZ R5, R3, UR36 ;  /* 0x0000002403057c20 */ /* 0x000fe20008410000 */
[----:B---3--:R-:W-:Y:S02]  /*12d10*/  F2FP.BF16.F32.PACK_AB R3, R9, R178 ;  /* 0x000000b20903723e */ /* 0x008fe400000010ff */
[----:B------:R-:W-:Y:S02]  /*12d20*/  LOP3.LUT R32, R32, UR5, R11, 0x96, !PT ;  /* 0x0000000520207c12 */ /* 0x000fe4000f8e960b */
[C---:B------:R-:W-:Y:S02]  /*12d30*/  PRMT R188, R3.reuse, 0x7610, R188 ;  /* 0x0000761003bc7816 */ /* 0x040fe400000000bc */
[----:B------:R-:W-:Y:S01]  /*12d40*/  LOP3.LUT R11, R32, 0xffff, RZ, 0xc0, !PT ;  /* 0x0000ffff200b7812 */ /* 0x000fe200078ec0ff */
[----:B------:R-:W-:Y:S01]  /*12d50*/  MUFU.EX2 R30, R30 ;  /* 0x0000001e001e7308 */ /* 0x000fe20000000800 */
[----:B------:R-:W-:-:S02]  /*12d60*/  PRMT R187, R3, 0x7632, R187 ;  /* 0x0000763203bb7816 */ /* 0x000fc400000000bb */
[----:B------:R-:W-:Y:S01]  /*12d70*/  SHF.R.U32.HI R3, RZ, 0x8, R11 ;  /* 0x00000008ff037819 */ /* 0x000fe2000001160b */
[----:B------:R-:W-:-:S04]  /*12d80*/  @P0 HFMA2.BF16_V2 R132, -RZ.H0_H0, RZ.H0_H0, -R188.H0_H0 ;  /* 0x200000ffff840231 */ /* 0x000fc800003409bc */
[----:B------:R-:W1:Y:S01]  /*12d90*/  MUFU.EX2 R236, R29 ;  /* 0x0000001d00ec7308 */ /* 0x000e620000000800 */
[----:B------:R-:W-:Y:S01]  /*12da0*/  LOP3.LUT R3, R3, 0xffff, RZ, 0xc0, !PT ;  /* 0x0000ffff03037812 */ /* 0x000fe200078ec0ff */
[----:B------:R-:W-:Y:S01]  /*12db0*/  @P6 HFMA2.BF16_V2 R27, -RZ.H0_H0, RZ.H0_H0, -R187.H0_H0 ;  /* 0x200000ffff1b6231 */ /* 0x000fe200003409bb */
[----:B------:R-:W-:-:S05]  /*12dc0*/  PRMT R230, R188, 0x5410, R187 ;  /* 0x00005410bce67816 */ /* 0x000fca00000000bb */
[----:B------:R-:W3:Y:S01]  /*12dd0*/  MUFU.EX2 R5, R5 ;  /* 0x0000000500057308 */ /* 0x000ee20000000800 */
[----:B------:R-:W-:Y:S02]  /*12de0*/  @P0 PRMT R188, R132, 0x5410, RZ ;  /* 0x0000541084bc0816 */ /* 0x000fe400000000ff */
[----:B------:R-:W-:Y:S02]  /*12df0*/  ISETP.LE.U32.AND P0, PT, R3, UR12, PT ;  /* 0x0000000c03007c0c */ /* 0x000fe4000bf03070 */
[----:B------:R-:W-:Y:S02]  /*12e00*/  LOP3.LUT R3, R32, 0xff, RZ, 0xc0, !PT ;  /* 0x000000ff20037812 */ /* 0x000fe400078ec0ff */
[----:B------:R-:W-:Y:S02]  /*12e10*/  @P6 PRMT R187, R27, 0x5410, RZ ;  /* 0x000054101bbb6816 */ /* 0x000fe400000000ff */
[----:B------:R-:W-:Y:S01]  /*12e20*/  ISETP.LE.U32.AND P6, PT, R3, UR12, PT ;  /* 0x0000000c03007c0c */ /* 0x000fe2000bfc3070 */
[--C-:B------:R-:W-:Y:S01]  /*12e30*/  FFMA.FTZ R24, R24, UR36, -R2.reuse ;  /* 0x0000002418187c23 */ /* 0x100fe20008010802 */
[--C-:B------:R-:W-:Y:S01]  /*12e40*/  FFMA.FTZ R23, R23, UR36, -R2.reuse ;  /* 0x0000002417177c23 */ /* 0x100fe20008010802 */
[--C-:B------:R-:W-:Y:S01]  /*12e50*/  FFMA.FTZ R26, R21, UR36, -R2.reuse ;  /* 0x00000024151a7c23 */ /* 0x100fe20008010802 */
[----:B------:R-:W-:Y:S01]  /*12e60*/  FFMA.FTZ R27, R20, UR36, -R2 ;  /* 0x00000024141b7c23 */ /* 0x000fe20008010802 */
[----:B-1----:R-:W-:Y:S01]  /*12e70*/  F2FP.BF16.F32.PACK_AB R2, R236, R30 ;  /* 0x0000001eec02723e */ /* 0x002fe200000010ff */
[----:B---3--:R-:W-:-:S03]  /*12e80*/  FFMA.FTZ R16, R251, R5, R186 ;  /* 0x00000005fb107223 */ /* 0x008fc600000100ba */
[C---:B------:R-:W-:Y:S02]  /*12e90*/  PRMT R186, R2.reuse, 0x7610, R186 ;  /* 0x0000761002ba7816 */ /* 0x040fe400000000ba */
[----:B------:R-:W-:Y:S02]  /*12ea0*/  PRMT R185, R2, 0x7632, R185 ;  /* 0x0000763202b97816 */ /* 0x000fe400000000b9 */
[----:B------:R-:W-:Y:S01]  /*12eb0*/  PRMT R2, R32, 0x7632, R2 ;  /* 0x0000763220027816 */ /* 0x000fe20000000002 */
[----:B------:R-:W-:-:S03]  /*12ec0*/  @!P6 HFMA2.BF16_V2 R133, -RZ.H0_H0, RZ.H0_H0, -R186.H0_H0 ;  /* 0x200000ffff85e231 */ /* 0x000fc600003409ba */
[----:B------:R-:W-:Y:S02]  /*12ed0*/  LOP3.LUT R2, R2, 0xff, RZ, 0xc0, !PT ;  /* 0x000000ff02027812 */ /* 0x000fe400078ec0ff */
[----:B------:R-:W-:Y:S02]  /*12ee0*/  PRMT R251, R186, 0x5410, R185 ;  /* 0x00005410bafb7816 */ /* 0x000fe400000000b9 */
[----:B------:R-:W-:Y:S02]  /*12ef0*/  @!P6 PRMT R186, R133, 0x5410, RZ ;  /* 0x0000541085bae816 */ /* 0x000fe400000000ff */
[----:B------:R-:W-:Y:S01]  /*12f00*/  ISETP.LE.U32.AND P6, PT, R2, UR12, PT ;  /* 0x0000000c02007c0c */ /* 0x000fe2000bfc3070 */
[----:B------:R-:W-:Y:S01]  /*12f10*/  FFMA.FTZ R177, R22, UR36, -R0 ;  /* 0x0000002416b17c23 */ /* 0x000fe20008010800 */
[----:B------:R-:W-:Y:S08]  /*12f20*/  MUFU.EX2 R2, R24 ;  /* 0x0000001800027308 */ /* 0x000ff00000000800 */
[----:B------:R1:W-:Y:S02]  /*12f30*/  MUFU.EX2 R24, R23 ;  /* 0x0000001700187308 */ /* 0x0003e40000000800 */
[----:B-1----:R-:W3:Y:S01]  /*12f40*/  LDL.64 R22, [R1+0x98] ;  /* 0x0000980001167983 */ /* 0x002ee20000100a00 */
[----:B------:R-:W-:-:S06]  /*12f50*/  FMUL.FTZ R3, R19, UR36 ;  /* 0x0000002413037c20 */ /* 0x000fcc0008410000 */
[----:B------:R-:W1:Y:S01]  /*12f60*/  MUFU.EX2 R3, R3 ;  /* 0x0000000300037308 */ /* 0x000e620000000800 */
[--C-:B------:R-:W-:Y:S01]  /*12f70*/  FFMA.FTZ R175, R175, UR36, -R0.reuse ;  /* 0x00000024afaf7c23 */ /* 0x100fe20008010800 */
[--C-:B------:R-:W-:Y:S01]  /*12f80*/  FFMA.FTZ R174, R174, UR36, -R0.reuse ;  /* 0x00000024aeae7c23 */ /* 0x100fe20008010800 */
[--C-:B------:R-:W-:Y:S01]  /*12f90*/  FFMA.FTZ R176, R176, UR36, -R0.reuse ;  /* 0x00000024b0b07c23 */ /* 0x100fe20008010800 */
[--C-:B------:R-:W-:Y:S01]  /*12fa0*/  FFMA.FTZ R29, R139, UR36, -R0.reuse ;  /* 0x000000248b1d7c23 */ /* 0x100fe20008010800 */
[--C-:B------:R-:W-:Y:S01]  /*12fb0*/  FFMA.FTZ R19, R35, UR36, -R0.reuse ;  /* 0x0000002423137c23 */ /* 0x100fe20008010800 */
[--C-:B------:R-:W-:Y:S01]  /*12fc0*/  FFMA.FTZ R25, R34, UR36, -R0.reuse ;  /* 0x0000002422197c23 */ /* 0x100fe20008010800 */
[----:B-1----:R-:W-:Y:S01]  /*12fd0*/  FFMA.FTZ R11, R248, R3, R173 ;  /* 0x00000003f80b7223 */ /* 0x002fe200000100ad */
[----:B------:R-:W-:Y:S01]  /*12fe0*/  FFMA.FTZ R173, R15, UR36, -R0 ;  /* 0x000000240fad7c23 */ /* 0x000fe20008010800 */
[----:B------:R-:W-:-:S04]  /*12ff0*/  FMNMX3.FTZ R0, R134, R191, R181, !PT ;  /* 0x000000bf86007276 */ /* 0x000fc800078100b5 */
[----:B------:R-:W-:-:S04]  /*13000*/  FMNMX3.FTZ R0, R0, R184, R229, !PT ;  /* 0x000000b800007276 */ /* 0x000fc800078100e5 */
[----:B------:R-:W-:-:S04]  /*13010*/  FMNMX3.FTZ R0, R0, R228, R227, !PT ;  /* 0x000000e400007276 */ /* 0x000fc800078100e3 */
[----:B------:R-:W-:Y:S01]  /*13020*/  FMNMX3.FTZ R0, R0, R172, R210, !PT ;  /* 0x000000ac00007276 */ /* 0x000fe200078100d2 */
[----:B------:R-:W-:Y:S02]  /*13030*/  @!P0 HFMA2.BF16_V2 R183, -RZ.H0_H0, RZ.H0_H0, -R185.H0_H0 ;  /* 0x200000ffffb78231 */ /* 0x000fe400003409b9 */
[----:B------:R-:W-:Y:S01]  /*13040*/  FADD.FTZ R20, R201, R11 ;  /* 0x0000000bc9147221 */ /* 0x000fe20000010000 */
[----:B------:R-:W-:Y:S01]  /*13050*/  SHF.R.U32.HI R11, RZ, 0x18, R32 ;  /* 0x00000018ff0b7819 */ /* 0x000fe20000011620 */
[----:B------:R-:W1:Y:S01]  /*13060*/  SHFL.BFLY PT, R15, R0, 0x2, 0x1f ;  /* 0x0c401f00000f7f89 */ /* 0x000e6200000e0000 */
[----:B------:R-:W-:Y:S02]  /*13070*/  @!P0 PRMT R185, R183, 0x5410, RZ ;  /* 0x00005410b7b98816 */ /* 0x000fe400000000ff */
[----:B------:R-:W-:Y:S02]  /*13080*/  ISETP.LE.U32.AND P0, PT, R11, UR12, PT ;  /* 0x0000000c0b007c0c */ /* 0x000fe4000bf03070 */
[----:B------:R-:W-:Y:S01]  /*13090*/  F2FP.BF16.F32.PACK_AB R11, R24, R2 ;  /* 0x00000002180b723e */ /* 0x000fe200000010ff */
[----:B------:R-:W-:Y:S03]  /*130a0*/  MUFU.EX2 R237, R28 ;  /* 0x0000001c00ed7308 */ /* 0x000fe60000000800 */
[----:B------:R-:W-:-:S02]  /*130b0*/  PRMT R183, R11, 0x7610, R183 ;  /* 0x000076100bb77816 */ /* 0x000fc400000000b7 */
[----:B------:R-:W-:-:S03]  /*130c0*/  PRMT R182, R11, 0x7632, R182 ;  /* 0x000076320bb67816 */ /* 0x000fc600000000b6 */
[----:B------:R-:W4:Y:S01]  /*130d0*/  MUFU.EX2 R238, R33 ;  /* 0x0000002100ee7308 */ /* 0x000f220000000800 */
[----:B------:R-:W-:Y:S02]  /*130e0*/  IMAD.MOV.U32 R11, RZ, RZ, R10 ;  /* 0x000000ffff0b7224 */ /* 0x000fe400078e000a */
[----:B------:R-:W-:Y:S01]  /*130f0*/  @!P6 HFMA2.BF16_V2 R192, -RZ.H0_H0, RZ.H0_H0, -R183.H0_H0 ;  /* 0x200000ffffc0e231 */ /* 0x000fe200003409b7 */
[----:B------:R-:W-:Y:S02]  /*13100*/  PRMT R250, R183, 0x5410, R182 ;  /* 0x00005410b7fa7816 */ /* 0x000fe400000000b6 */
[----:B------:R-:W-:Y:S01]  /*13110*/  LOP3.LUT R11, R11, 0xff, RZ, 0xc0, !PT ;  /* 0x000000ff0b0b7812 */ /* 0x000fe200078ec0ff */
[----:B------:R-:W2:Y:S01]  /*13120*/  S2R R132, SR_CTAID.X ;  /* 0x0000000000847919 */ /* 0x000ea20000002500 */
[----:B------:R-:W-:Y:S01]  /*13130*/  @!P6 PRMT R183, R192, 0x5410, RZ ;  /* 0x00005410c0b7e816 */ /* 0x000fe200000000ff */
[----:B------:R-:W-:Y:S01]  /*13140*/  FADD.FTZ R16, R225, R16 ;  /* 0x00000010e1107221 */ /* 0x000fe20000010000 */
[----:B------:R-:W-:-:S02]  /*13150*/  ISETP.LE.U32.AND P6, PT, R11, UR12, PT ;  /* 0x0000000c0b007c0c */ /* 0x000fc4000bfc3070 */
[----:B-1----:R-:W-:Y:S01]  /*13160*/  FMNMX.FTZ R0, R0, R15, !PT ;  /* 0x0000000f00007209 */ /* 0x002fe20007810000 */
[----:B------:R-:W-:Y:S01]  /*13170*/  FADD.FTZ R21, R218, R16 ;  /* 0x00000010da157221 */ /* 0x000fe20000010000 */
[----:B------:R-:W-:Y:S01]  /*13180*/  MUFU.EX2 R26, R26 ;  /* 0x0000001a001a7308 */ /* 0x000fe20000000800 */
[----:B----4-:R-:W-:Y:S02]  /*13190*/  F2FP.BF16.F32.PACK_AB R15, R238, R237 ;  /* 0x000000edee0f723e */ /* 0x010fe400000010ff */
[----:B------:R-:W1:Y:S01]  /*131a0*/  SHFL.BFLY PT, R16, R0, 0x1, 0x1f ;  /* 0x0c201f0000107f89 */ /* 0x000e6200000e0000 */
[----:B------:R-:W-:-:S04]  /*131b0*/  @!P0 HFMA2.BF16_V2 R193, -RZ.H0_H0, RZ.H0_H0, -R182.H0_H0 ;  /* 0x200000ffffc18231 */ /* 0x000fc800003409b6 */
[----:B------:R-:W4:Y:S01]  /*131c0*/  MUFU.EX2 R27, R27 ;  /* 0x0000001b001b7308 */ /* 0x000f220000000800 */
[----:B------:R-:W-:Y:S02]  /*131d0*/  PRMT R180, R15, 0x7610, R180 ;  /* 0x000076100fb47816 */ /* 0x000fe400000000b4 */
[C---:B------:R-:W-:Y:S02]  /*131e0*/  PRMT R11, R10.reuse, 0x7771, RZ ;  /* 0x000077710a0b7816 */ /* 0x040fe400000000ff */
[----:B------:R-:W-:Y:S01]  /*131f0*/  @!P0 PRMT R182, R193, 0x5410, RZ ;  /* 0x00005410c1b68816 */ /* 0x000fe200000000ff */
[----:B------:R-:W-:Y:S01]  /*13200*/  @!P6 HFMA2.BF16_V2 R194, -RZ.H0_H0, RZ.H0_H0, -R180.H0_H0 ;  /* 0x200000ffffc2e231 */ /* 0x000fe200003409b4 */
[----:B------:R-:W-:Y:S02]  /*13210*/  PRMT R179, R15, 0x7632, R179 ;  /* 0x000076320fb37816 */ /* 0x000fe400000000b3 */
[----:B------:R-:W-:Y:S02]  /*13220*/  ISETP.GT.U32.AND P0, PT, R11, UR12, PT ;  /* 0x0000000c0b007c0c */ /* 0x000fe4000bf04070 */
[----:B------:R-:W-:Y:S01]  /*13230*/  PRMT R11, R10, 0x7772, RZ ;  /* 0x000077720a0b7816 */ /* 0x000fe200000000ff */
[----:B------:R-:W-:Y:S01]  /*13240*/  FADD.FTZ R20, R178, R20 ;  /* 0x00000014b2147221 */ /* 0x000fe20000010000 */
[----:B------:R-:W-:-:S02]  /*13250*/  PRMT R248, R180, 0x5410, R179 ;  /* 0x00005410b4f87816 */ /* 0x000fc400000000b3 */
[----:B------:R-:W-:Y:S02]  /*13260*/  @!P6 PRMT R180, R194, 0x5410, RZ ;  /* 0x00005410c2b4e816 */ /* 0x000fe400000000ff */
[----:B------:R-:W-:Y:S01]  /*13270*/  ISETP.GT.U32.AND P6, PT, R11, UR12, PT ;  /* 0x0000000c0b007c0c */ /* 0x000fe2000bfc4070 */
[----:B------:R-:W-:Y:S01]  /*13280*/  FADD.FTZ R11, R9, R20 ;  /* 0x00000014090b7221 */ /* 0x000fe20000010000 */
[----:B----4-:R-:W-:Y:S02]  /*13290*/  F2FP.BF16.F32.PACK_AB R9, R27, R26 ;  /* 0x0000001a1b09723e */ /* 0x010fe400000010ff */
[----:B------:R-:W-:Y:S02]  /*132a0*/  SHF.R.U32.HI R242, RZ, 0x5, R205 ;  /* 0x00000005fff27819 */ /* 0x000fe400000116cd */
[C---:B------:R-:W-:Y:S01]  /*132b0*/  PRMT R178, R9.reuse, 0x7610, R178 ;  /* 0x0000761009b27816 */ /* 0x040fe200000000b2 */
[----:B------:R-:W-:Y:S01]  /*132c0*/  @P0 HFMA2.BF16_V2 R198, -RZ.H0_H0, RZ.H0_H0, -R179.H0_H0 ;  /* 0x200000ffffc60231 */ /* 0x000fe200003409b3 */
[----:B-1----:R-:W-:Y:S01]  /*132d0*/  FMNMX.FTZ R201, R0, R16, !PT ;  /* 0x0000001000c97209 */ /* 0x002fe20007810000 */
[----:B--2---:R-:W-:Y:S01]  /*132e0*/  IMAD R132, R132, 0x8, R242 ;  /* 0x0000000884847824 */ /* 0x004fe200078e02f2 */
[----:B------:R-:W-:-:S02]  /*132f0*/  PRMT R139, R9, 0x7632, R139 ;  /* 0x00007632098b7816 */ /* 0x000fc4000000008b */
[----:B------:R-:W-:Y:S01]  /*13300*/  PRMT R0, R10, 0x7773, RZ ;  /* 0x000077730a007816 */ /* 0x000fe200000000ff */
[----:B------:R-:W-:Y:S01]  /*13310*/  @P6 HFMA2.BF16_V2 R195, -RZ.H0_H0, RZ.H0_H0, -R178.H0_H0 ;  /* 0x200000ffffc36231 */ /* 0x000fe200003409b2 */
[----:B------:R-:W-:Y:S01]  /*13320*/  @P0 PRMT R179, R198, 0x5410, RZ ;  /* 0x00005410c6b30816 */ /* 0x000fe200000000ff */
[----:B------:R-:W-:Y:S01]  /*13330*/  VIADD R132, R132, 0x4 ;  /* 0x0000000484847836 */ /* 0x000fe20000000000 */
[----:B------:R-:W-:Y:S01]  /*13340*/  ISETP.GT.U32.AND P0, PT, R0, UR12, PT ;  /* 0x0000000c00007c0c */ /* 0x000fe2000bf04070 */
[----:B------:R-:W-:Y:S01]  /*13350*/  FMUL.FTZ R0, R201, UR36 ;  /* 0x00000024c9007c20 */ /* 0x000fe20008410000 */
[----:B------:R-:W-:Y:S02]  /*13360*/  PRMT R247, R178, 0x5410, R139 ;  /* 0x00005410b2f77816 */ /* 0x000fe4000000008b */
[----:B------:R-:W-:Y:S01]  /*13370*/  @P6 PRMT R178, R195, 0x5410, RZ ;  /* 0x00005410c3b26816 */ /* 0x000fe200000000ff */
[----:B------:R-:W-:Y:S01]  /*13380*/  IMAD.WIDE.U32 R132, R132, -0x326172a9, RZ ;  /* 0xcd9e8d5784847825 */ /* 0x000fe200078e00ff */
[----:B------:R-:W-:-:S03]  /*13390*/  FSETP.NEU.FTZ.AND P6, PT, R201, -INF , PT ;  /* 0xff800000c900780b */ /* 0x000fc60003fdd000 */
[----:B------:R-:W-:Y:S01]  /*133a0*/  FADD.FTZ R21, R224, R21 ;  /* 0x00000015e0157221 */ /* 0x000fe20000010000 */
[----:B------:R-:W-:Y:S02]  /*133b0*/  FSEL R0, R0, RZ, P6 ;  /* 0x000000ff00007208 */ /* 0x000fe40003000000 */
[----:B------:R-:W-:-:S03]  /*133c0*/  LOP3.LUT R20, R132, UR15, R13, 0x96, !PT ;  /* 0x0000000f84147c12 */ /* 0x000fc6000f8e960d */
[----:B------:R-:W-:Y:S01]  /*133d0*/  FFMA.FTZ R9, R191, UR36, -R0 ;  /* 0x00000024bf097c23 */ /* 0x000fe20008010800 */
[----:B------:R-:W-:Y:S01]  /*133e0*/  FADD.FTZ R191, R30, R21 ;  /* 0x000000151ebf7221 */ /* 0x000fe20000010000 */
[----:B------:R-:W-:-:S04]  /*133f0*/  IMAD.WIDE.U32 R20, R20, -0x2daee0ad, RZ ;  /* 0xd2511f5314147825 */ /* 0x000fc800078e00ff */
[--C-:B------:R-:W-:Y:S01]  /*13400*/  FFMA.FTZ R15, R181, UR36, -R0.reuse ;  /* 0x00000024b50f7c23 */ /* 0x100fe20008010800 */
[--C-:B------:R-:W-:Y:S01]  /*13410*/  FFMA.FTZ R33, R184, UR36, -R0.reuse ;  /* 0x00000024b8217c23 */ /* 0x100fe20008010800 */
[--C-:B------:R-:W-:Y:S01]  /*13420*/  FFMA.FTZ R28, R229, UR36, -R0.reuse ;  /* 0x00000024e51c7c23 */ /* 0x100fe20008010800 */
[--C-:B------:R-:W-:Y:S01]  /*13430*/  FFMA.FTZ R34, R228, UR36, -R0.reuse ;  /* 0x00000024e4227c23 */ /* 0x100fe20008010800 */
[--C-:B------:R-:W-:Y:S01]  /*13440*/  FFMA.FTZ R35, R227, UR36, -R0.reuse ;  /* 0x00000024e3237c23 */ /* 0x100fe20008010800 */
[--C-:B------:R-:W-:Y:S01]  /*13450*/  FFMA.FTZ R172, R172, UR36, -R0.reuse ;  /* 0x00000024acac7c23 */ /* 0x100fe20008010800 */
[----:B------:R-:W-:Y:S01]  /*13460*/  FFMA.FTZ R133, R210, UR36, -R0 ;  /* 0x00000024d2857c23 */ /* 0x000fe20008010800 */
[----:B------:R-:W-:Y:S01]  /*13470*/  LOP3.LUT R12, R12, UR4, R241, 0x96, !PT ;  /* 0x000000040c0c7c12 */ /* 0x000fe2000f8e96f1 */
[----:B------:R-:W-:Y:S04]  /*13480*/  MUFU.EX2 R184, R175 ;  /* 0x000000af00b87308 */ /* 0x000fe80000000800 */
[----:B------:R-:W-:-:S04]  /*13490*/  IMAD.WIDE.U32 R12, R12, -0x2daee0ad, RZ ;  /* 0xd2511f530c0c7825 */ /* 0x000fc800078e00ff */
[----:B------:R-:W1:Y:S01]  /*134a0*/  MUFU.EX2 R181, R174 ;  /* 0x000000ae00b57308 */ /* 0x000e620000000800 */
[----:B------:R-:W-:Y:S01]  /*134b0*/  LOP3.LUT R13, R20, UR17, R13, 0x96, !PT ;  /* 0x00000011140d7c12 */ /* 0x000fe2000f8e960d */
[----:B------:R-:W-:Y:S01]  /*134c0*/  FADD.FTZ R132, R2, R11 ;  /* 0x0000000b02847221 */ /* 0x000fe20000010000 */
[----:B------:R-:W-:-:S04]  /*134d0*/  FADD.FTZ R2, R135, -R31 ;  /* 0x8000001f87027221 */ /* 0x000fc80000010000 */
[----:B------:R-:W-:-:S06]  /*134e0*/  FMUL.FTZ R2, R2, UR36 ;  /* 0x0000002402027c20 */ /* 0x000fcc0008410000 */
[----:B------:R-:W-:Y:S01]  /*134f0*/  MUFU.EX2 R2, R2 ;  /* 0x0000000200027308 */ /* 0x000fe20000000800 */
[----:B------:R-:W-:-:S07]  /*13500*/  @P0 HFMA2.BF16_V2 R199, -RZ.H0_H0, RZ.H0_H0, -R139.H0_H0 ;  /* 0x200000ffffc70231 */ /* 0x000fce000034098b */
[----:B------:R1:W-:Y:S01]  /*13510*/  MUFU.EX2 R16, R15 ;  /* 0x0000000f00107308 */ /* 0x0003e20000000800 */
[----:B------:R-:W-:-:S07]  /*13520*/  @P0 PRMT R139, R199, 0x5410, RZ ;  /* 0x00005410c78b0816 */ /* 0x000fce00000000ff */
[----:B------:R-:W-:Y:S08]  /*13530*/  MUFU.EX2 R19, R19 ;  /* 0x0000001300137308 */ /* 0x000ff00000000800 */
[----:B------:R-:W-:Y:S01]  /*13540*/  MUFU.EX2 R25, R25 ;  /* 0x0000001900197308 */ /* 0x000fe20000000800 */
[----:B-1----:R-:W-:-:S07]  /*13550*/  F2FP.BF16.F32.PACK_AB R15, R181, R184 ;  /* 0x000000b8b50f723e */ /* 0x002fce00000010ff */
[----:B------:R-:W-:Y:S01]  /*13560*/  MUFU.EX2 R176, R176 ;  /* 0x000000b000b07308 */ /* 0x000fe20000000800 */
[----:B---3--:R-:W-:-:S05]  /*13570*/  LOP3.LUT R0, R22, UR21, R21, 0x96, !PT ;  /* 0x0000001516007c12 */ /* 0x008fca000f8e9615 */
[----:B------:R-:W-:-:S05]  /*13580*/  IMAD.WIDE.U32 R22, R0, -0x326172a9, RZ ;  /* 0xcd9e8d5700167825 */ /* 0x000fca00078e00ff */
[----:B------:R-:W-:-:S05]  /*13590*/  LOP3.LUT R0, R240, UR22, R23, 0x96, !PT ;  /* 0x00000016f0007c12 */ /* 0x000fca000f8e9617 */
[----:B------:R-:W-:-:S05]  /*135a0*/  IMAD.WIDE.U32 R174, R0, -0x2daee0ad, RZ ;  /* 0xd2511f5300ae7825 */ /* 0x000fca00078e00ff */
[----:B------:R-:W-:Y:S01]  /*135b0*/  LOP3.LUT R20, R12, UR7, R175, 0x96, !PT ;  /* 0x000000070c147c12 */ /* 0x000fe2000f8e96af */
[----:B------:R-:W-:-:S05]  /*135c0*/  IMAD.WIDE.U32 R12, R13, -0x326172a9, RZ ;  /* 0xcd9e8d570d0c7825 */ /* 0x000fca00078e00ff */
[----:B------:R-:W-:Y:S01]  /*135d0*/  LOP3.LUT R22, R22, UR16, R13, 0x96, !PT ;  /* 0x0000001016167c12 */ /* 0x000fe2000f8e960d */
[----:B------:R-:W-:Y:S01]  /*135e0*/  IMAD.WIDE.U32 R20, R20, -0x326172a9, RZ ;  /* 0xcd9e8d5714147825 */ /* 0x000fe200078e00ff */
[----:B------:R-:W-:-:S03]  /*135f0*/  FSEL R0, R201, RZ, P6 ;  /* 0x000000ffc9007208 */ /* 0x000fc60003000000 */
[----:B------:R-:W-:Y:S01]  /*13600*/  IMAD.WIDE.U32 R22, R22, -0x2daee0ad, RZ ;  /* 0xd2511f5316167825 */ /* 0x000fe200078e00ff */
[----:B------:R-:W-:-:S03]  /*13610*/  LOP3.LUT R30, R12, UR14, R21, 0x96, !PT ;  /* 0x0000000e0c1e7c12 */ /* 0x000fc6000f8e9615 */
[----:B------:R-:W-:Y:S01]  /*13620*/  FADD.FTZ R0, R134, -R0 ;  /* 0x8000000086007221 */ /* 0x000fe20000010000 */
[----:B------:R-:W-:-:S03]  /*13630*/  LOP3.LUT R13, R174, UR13, R23, 0x96, !PT ;  /* 0x0000000dae0d7c12 */ /* 0x000fc6000f8e9617 */
[----:B------:R-:W-:Y:S02]  /*13640*/  FMUL.FTZ R0, R0, UR36 ;  /* 0x0000002400007c20 */ /* 0x000fe40008410000 */
[----:B------:R-:W-:Y:S01]  /*13650*/  IMAD.WIDE.U32 R12, R13, -0x326172a9, RZ ;  /* 0xcd9e8d570d0c7825 */ /* 0x000fe200078e00ff */
[----:B------:R1:W-:Y:S03]  /*13660*/  MUFU.EX2 R23, R9 ;  /* 0x0000000900177308 */ /* 0x0003e60000000800 */
[----:B------:R-:W-:Y:S01]  /*13670*/  IMAD.WIDE.U32 R30, R30, -0x2daee0ad, RZ ;  /* 0xd2511f531e1e7825 */ /* 0x000fe200078e00ff */
[----:B------:R-:W-:-:S04]  /*13680*/  LOP3.LUT R13, R20, UR6, R13, 0x96, !PT ;  /* 0x00000006140d7c12 */ /* 0x000fc8000f8e960d */
[----:B------:R-:W2:Y:S01]  /*13690*/  MUFU.EX2 R0, R0 ;  /* 0x0000000000007308 */ /* 0x000ea20000000800 */
[----:B------:R-:W-:Y:S01]  /*136a0*/  LOP3.LUT R31, R22, UR5, R31, 0x96, !PT ;  /* 0x00000005161f7c12 */ /* 0x000fe2000f8e961f */
[-C--:B------:R-:W-:Y:S01]  /*136b0*/  FMUL.FTZ R170, R170, R3.reuse ;  /* 0x00000003aaaa7220 */ /* 0x080fe20000410000 */
[-C--:B------:R-:W-:Y:S01]  /*136c0*/  FMUL.FTZ R171, R171, R3.reuse ;  /* 0x00000003abab7220 */ /* 0x080fe20000410000 */
[-C--:B------:R-:W-:Y:S01]  /*136d0*/  FMUL.FTZ R166, R166, R3.reuse ;  /* 0x00000003a6a67220 */ /* 0x080fe20000410000 */
[-C--:B------:R-:W-:Y:S01]  /*136e0*/  FMUL.FTZ R167, R167, R3.reuse ;  /* 0x00000003a7a77220 */ /* 0x080fe20000410000 */
[-C--:B------:R-:W-:Y:S01]  /*136f0*/  FMUL.FTZ R162, R162, R3.reuse ;  /* 0x00000003a2a27220 */ /* 0x080fe20000410000 */
[----:B------:R-:W-:Y:S01]  /*13700*/  FMUL.FTZ R163, R163, R3 ;  /* 0x00000003a3a37220 */ /* 0x000fe20000410000 */
[----:B-1----:R-:W-:Y:S01]  /*13710*/  LOP3.LUT R9, R13, 0xff, RZ, 0xc0, !PT ;  /* 0x000000ff0d097812 */ /* 0x002fe200078ec0ff */
[----:B--2---:R-:W-:-:S03]  /*13720*/  FFMA.FTZ R11, R239, R0, R23 ;  /* 0x00000000ef0b7223 */ /* 0x004fc60000010017 */
[----:B------:R-:W-:Y:S01]  /*13730*/  ISETP.LE.U32.AND P6, PT, R9, UR12, PT ;  /* 0x0000000c09007c0c */ /* 0x000fe2000bfc3070 */
[----:B------:R-:W1:Y:S01]  /*13740*/  MUFU.EX2 R21, R29 ;  /* 0x0000001d00157308 */ /* 0x000e620000000800 */
[----:B------:R-:W-:Y:S01]  /*13750*/  LOP3.LUT R9, R31, 0xff, RZ, 0xc0, !PT ;  /* 0x000000ff1f097812 */ /* 0x000fe200078ec0ff */
[-C--:B------:R-:W-:Y:S01]  /*13760*/  FMUL.FTZ R158, R158, R3.reuse ;  /* 0x000000039e9e7220 */ /* 0x080fe20000410000 */
[-C--:B------:R-:W-:Y:S01]  /*13770*/  FMUL.FTZ R159, R159, R3.reuse ;  /* 0x000000039f9f7220 */ /* 0x080fe20000410000 */
[-C--:B------:R-:W-:Y:S01]  /*13780*/  FMUL.FTZ R194, R38, R3.reuse ;  /* 0x0000000326c27220 */ /* 0x080fe20000410000 */
[----:B------:R-:W-:Y:S01]  /*13790*/  ISETP.LE.U32.AND P0, PT, R9, UR12, PT ;  /* 0x0000000c09007c0c */ /* 0x000fe2000bf03070 */
[----:B------:R-:W-:Y:S01]  /*137a0*/  FFMA.FTZ R9, R243, R2, R184 ;  /* 0x00000002f3097223 */ /* 0x000fe200000100b8 */
[-C--:B------:R-:W-:Y:S01]  /*137b0*/  FMUL.FTZ R195, R39, R3.reuse ;  /* 0x0000000327c37220 */ /* 0x080fe20000410000 */
[----:B------:R-:W2:Y:S01]  /*137c0*/  MUFU.EX2 R174, R33 ;  /* 0x0000002100ae7308 */ /* 0x000ea20000000800 */
[----:B------:R-:W-:Y:S01]  /*137d0*/  FMUL.FTZ R218, R54, R3 ;  /* 0x0000000336da7220 */ /* 0x000fe20000410000 */
[----:B------:R-:W-:Y:S01]  /*137e0*/  FADD.FTZ R20, R181, R9 ;  /* 0x00000009b5147221 */ /* 0x000fe20000010000 */
[----:B------:R-:W-:Y:S01]  /*137f0*/  LOP3.LUT R9, R13, 0xffff, RZ, 0xc0, !PT ;  /* 0x0000ffff0d097812 */ /* 0x000fe200078ec0ff */
[----:B------:R-:W-:Y:S01]  /*13800*/  FADD.FTZ R134, R16, R11 ;  /* 0x0000000b10867221 */ /* 0x000fe20000010000 */
[----:B------:R-:W-:-:S02]  /*13810*/  @!P6 HFMA2.BF16_V2 R200, -RZ.H0_H0, RZ.H0_H0, -R15.H0_H0 ;  /* 0x200000ffffc8e231 */ /* 0x000fc4000034090f */
[-C--:B------:R-:W-:Y:S01]  /*13820*/  FMUL.FTZ R66, R66, R3.reuse ;  /* 0x0000000342427220 */ /* 0x080fe20000410000 */
[----:B------:R-:W-:Y:S01]  /*13830*/  SHF.R.U32.HI R9, RZ, 0x8, R9 ;  /* 0x00000008ff097819 */ /* 0x000fe20000011609 */
[----:B------:R-:W-:Y:S01]  /*13840*/  MUFU.EX2 R22, R28 ;  /* 0x0000001c00167308 */ /* 0x000fe20000000800 */
[----:B------:R-:W-:Y:S01]  /*13850*/  PRMT R11, R15, 0x7632, R11 ;  /* 0x000076320f0b7816 */ /* 0x000fe2000000000b */
[-C--:B------:R-:W-:Y:S01]  /*13860*/  FMUL.FTZ R67, R67, R3.reuse ;  /* 0x0000000343437220 */ /* 0x080fe20000410000 */
[----:B------:R-:W-:Y:S01]  /*13870*/  LOP3.LUT R9, R9, 0xffff, RZ, 0xc0, !PT ;  /* 0x0000ffff09097812 */ /* 0x000fe200078ec0ff */
[----:B------:R-:W-:Y:S01]  /*13880*/  FMUL.FTZ R70, R70, R3 ;  /* 0x0000000346467220 */ /* 0x000fe20000410000 */
[----:B------:R-:W-:Y:S01]  /*13890*/  F2FP.BF16.F32.PACK_AB R184, R25, R19 ;  /* 0x0000001319b8723e */ /* 0x000fe200000010ff */
        /* <DEDUP_REMOVED lines=16> */
[----:B------:R-:W-:Y:S01]  /*139a0*/  FMUL.FTZ R102, R102, R3 ;  /* 0x0000000366667220 */ /* 0x000fe20000410000 */
[----:B------:R-:W-:Y:S01]  /*139b0*/  F2FP.BF16.F32.PACK_AB R16, R16, R23 ;  /* 0x000000171010723e */ /* 0x000fe200000010ff */
[----:B------:R-:W-:Y:S01]  /*139c0*/  FADD.FTZ R20, R176, R20 ;  /* 0x00000014b0147221 */ /* 0x000fe20000010000 */
[-C--:B------:R-:W-:Y:S01]  /*139d0*/  FMUL.FTZ R103, R103, R3.reuse ;  /* 0x0000000367677220 */ /* 0x080fe20000410000 */
[-C--:B------:R-:W-:Y:S01]  /*139e0*/  FMUL.FTZ R114, R114, R3.reuse ;  /* 0x0000000372727220 */ /* 0x080fe20000410000 */
[C---:B------:R-:W-:Y:S01]  /*139f0*/  PRMT R9, R16.reuse, 0x7610, R9 ;  /* 0x0000761010097816 */ /* 0x040fe20000000009 */
[----:B-1----:R-:W-:Y:S01]  /*13a00*/  FADD.FTZ R20, R21, R20 ;  /* 0x0000001415147221 */ /* 0x002fe20000010000 */
[----:B------:R-:W-:Y:S01]  /*13a10*/  PRMT R16, R16, 0x7632, R16 ;  /* 0x0000763210107816 */ /* 0x000fe20000000010 */
[-C--:B------:R-:W-:Y:S01]  /*13a20*/  FMUL.FTZ R115, R115, R3.reuse ;  /* 0x0000000373737220 */ /* 0x080fe20000410000 */
[-C--:B------:R-:W-:Y:S01]  /*13a30*/  FMUL.FTZ R240, R118, R3.reuse ;  /* 0x0000000376f07220 */ /* 0x080fe20000410000 */
[----:B------:R-:W-:Y:S01]  /*13a40*/  FADD.FTZ R29, R19, R20 ;  /* 0x00000014131d7221 */ /* 0x000fe20000010000 */
[-C--:B------:R-:W-:Y:S01]  /*13a50*/  FMUL.FTZ R130, R130, R3.reuse ;  /* 0x0000000382827220 */ /* 0x080fe20000410000 */
[----:B------:R-:W-:Y:S01]  /*13a60*/  @!P0 HFMA2.BF16_V2 R202, -RZ.H0_H0, RZ.H0_H0, -R9.H0_H0 ;  /* 0x200000ffffca8231 */ /* 0x000fe20000340909 */
[----:B------:R-:W-:Y:S01]  /*13a70*/  SHF.R.U32.HI R19, RZ, 0x18, R13 ;  /* 0x00000018ff137819 */ /* 0x000fe2000001160d */
[----:B------:R-:W-:Y:S01]  /*13a80*/  FMUL.FTZ R131, R131, R3 ;  /* 0x0000000383837220 */ /* 0x000fe20000410000 */
[----:B------:R-:W-:Y:S01]  /*13a90*/  PRMT R224, R9, 0x5410, R16 ;  /* 0x0000541009e07816 */ /* 0x000fe20000000010 */
[-C--:B------:R-:W-:Y:S01]  /*13aa0*/  FMUL.FTZ R168, R168, R5.reuse ;  /* 0x00000005a8a87220 */ /* 0x080fe20000410000 */
[----:B------:R-:W-:Y:S01]  /*13ab0*/  @!P0 PRMT R9, R202, 0x5410, RZ ;  /* 0x00005410ca098816 */ /* 0x000fe200000000ff */
[----:B------:R-:W-:Y:S01]  /*13ac0*/  FMUL.FTZ R169, R169, R5 ;  /* 0x00000005a9a97220 */ /* 0x000fe20000410000 */
[----:B------:R-:W-:Y:S01]  /*13ad0*/  ISETP.LE.U32.AND P0, PT, R19, UR12, PT ;  /* 0x0000000c13007c0c */ /* 0x000fe2000bf03070 */
[----:B------:R-:W-:-:S02]  /*13ae0*/  IMAD.MOV.U32 R19, RZ, RZ, R12 ;  /* 0x000000ffff137224 */ /* 0x000fc400078e000c */
[----:B------:R-:W-:Y:S02]  /*13af0*/  @!P6 HFMA2.BF16_V2 R206, -RZ.H0_H0, RZ.H0_H0, -R11.H0_H0 ;  /* 0x200000ffffcee231 */ /* 0x000fe4000034090b */
        /* <DEDUP_REMOVED lines=8> */
[----:B------:R-:W-:Y:S01]  /*13b80*/  FMUL.FTZ R157, R157, R5 ;  /* 0x000000059d9d7220 */ /* 0x000fe20000410000 */
        /* <DEDUP_REMOVED lines=13> */
[----:B------:R-:W-:Y:S01]  /*13c60*/  MUFU.EX2 R20, R34 ;  /* 0x0000002200147308 */ /* 0x000fe20000000800 */
[----:B------:R-:W-:Y:S01]  /*13c70*/  PRMT R23, R31, 0x7632, R23 ;  /* 0x000076321f177816 */ /* 0x000fe20000000017 */
[-C--:B------:R-:W-:Y:S01]  /*13c80*/  FMUL.FTZ R81, R81, R5.reuse ;  /* 0x0000000551517220 */ /* 0x080fe20000410000 */
[-C--:B------:R-:W-:Y:S01]  /*13c90*/  FMUL.FTZ R229, R84, R5.reuse ;  /* 0x0000000554e57220 */ /* 0x080fe20000410000 */
[-C--:B------:R-:W-:Y:S01]  /*13ca0*/  FMUL.FTZ R96, R96, R5.reuse ;  /* 0x0000000560607220 */ /* 0x080fe20000410000 */
[-C--:B------:R-:W-:Y:S01]  /*13cb0*/  FMUL.FTZ R97, R97, R5.reuse ;  /* 0x0000000561617220 */ /* 0x080fe20000410000 */
[-C--:B------:R-:W-:Y:S01]  /*13cc0*/  FMUL.FTZ R100, R100, R5.reuse ;  /* 0x0000000564647220 */ /* 0x080fe20000410000 */
[-C--:B------:R-:W-:Y:S01]  /*13cd0*/  FMUL.FTZ R101, R101, R5.reuse ;  /* 0x0000000565657220 */ /* 0x080fe20000410000 */
[----:B------:R-:W1:Y:S01]  /*13ce0*/  MUFU.EX2 R19, R35 ;  /* 0x0000002300137308 */ /* 0x000e620000000800 */
[----:B------:R-:W-:Y:S01]  /*13cf0*/  LOP3.LUT R23, R23, 0xff, RZ, 0xc0, !PT ;  /* 0x000000ff17177812 */ /* 0x000fe200078ec0ff */
[-C--:B------:R-:W-:Y:S01]  /*13d00*/  FMUL.FTZ R112, R112, R5.reuse ;  /* 0x0000000570707220 */ /* 0x080fe20000410000 */
[-C--:B------:R-:W-:Y:S01]  /*13d10*/  FMUL.FTZ R113, R113, R5.reuse ;  /* 0x0000000571717220 */ /* 0x080fe20000410000 */
[----:B------:R-:W-:Y:S01]  /*13d20*/  @!P0 HFMA2.BF16_V2 R211, -RZ.H0_H0, RZ.H0_H0, -R184.H1_H1 ;  /* 0x200000ffffd38231 */ /* 0x000fe200003609b8 */
[----:B------:R-:W-:Y:S01]  /*13d30*/  PRMT R210, R184, 0x7632, R210 ;  /* 0x00007632b8d27816 */ /* 0x000fe200000000d2 */
[-C--:B------:R-:W-:Y:S01]  /*13d40*/  FMUL.FTZ R242, R116, R5.reuse ;  /* 0x0000000574f27220 */ /* 0x080fe20000410000 */
[-C--:B------:R-:W-:Y:S01]  /*13d50*/  FMUL.FTZ R241, R117, R5.reuse ;  /* 0x0000000575f17220 */ /* 0x080fe20000410000 */
[-C--:B------:R-:W-:Y:S01]  /*13d60*/  FMUL.FTZ R128, R128, R5.reuse ;  /* 0x0000000580807220 */ /* 0x080fe20000410000 */
[----:B------:R-:W-:Y:S01]  /*13d70*/  @!P0 PRMT R210, R211, 0x5410, RZ ;  /* 0x00005410d3d28816 */ /* 0x000fe200000000ff */
[----:B------:R-:W-:Y:S01]  /*13d80*/  FMUL.FTZ R129, R129, R5 ;  /* 0x0000000581817220 */ /* 0x000fe20000410000 */
[----:B------:R-:W-:Y:S01]  /*13d90*/  ISETP.LE.U32.AND P0, PT, R23, UR12, PT ;  /* 0x0000000c17007c0c */ /* 0x000fe2000bf03070 */
[----:B--2---:R-:W-:Y:S01]  /*13da0*/  FADD.FTZ R23, R174, R134 ;  /* 0x00000086ae177221 */ /* 0x004fe20000010000 */
[----:B------:R-:W2:Y:S01]  /*13db0*/  LDCU UR5, c[0x0][0x448] ;  /* 0x00008900ff0577ac */ /* 0x000ea20008000800 */
[----:B-1----:R-:W-:-:S02]  /*13dc0*/  F2FP.BF16.F32.PACK_AB R181, R19, R20 ;  /* 0x0000001413b5723e */ /* 0x002fc400000010ff */
[----:B------:R-:W-:-:S04]  /*13dd0*/  FADD.FTZ R23, R22, R23 ;  /* 0x0000001716177221 */ /* 0x000fc80000010000 */
[----:B------:R-:W-:-:S04]  /*13de0*/  FADD.FTZ R28, R20, R23 ;  /* 0x00000017141c7221 */ /* 0x000fc80000010000 */
[----:B------:R-:W-:Y:S01]  /*13df0*/  @!P0 HFMA2.BF16_V2 R212, -RZ.H0_H0, RZ.H0_H0, -R181.H0_H0 ;  /* 0x200000ffffd48231 */ /* 0x000fe200003409b5 */
[----:B------:R-:W-:Y:S02]  /*13e00*/  SHF.R.U32.HI R20, RZ, 0x18, R31 ;  /* 0x00000018ff147819 */ /* 0x000fe4000001161f */
[----:B------:R-:W-:Y:S02]  /*13e10*/  PRMT R207, R181, 0x7610, R207 ;  /* 0x00007610b5cf7816 */ /* 0x000fe400000000cf */
[----:B------:R-:W-:Y:S02]  /*13e20*/  @!P0 PRMT R207, R212, 0x5410, RZ ;  /* 0x00005410d4cf8816 */ /* 0x000fe400000000ff */
[----:B------:R-:W-:Y:S01]  /*13e30*/  ISETP.LE.U32.AND P0, PT, R20, UR12, PT ;  /* 0x0000000c14007c0c */ /* 0x000fe2000bf03070 */
[----:B------:R-:W-:Y:S01]  /*13e40*/  FADD.FTZ R33, R24, R132 ;  /* 0x0000008418217221 */ /* 0x000fe20000010000 */
[----:B------:R-:W-:Y:S01]  /*13e50*/  MUFU.EX2 R23, R177 ;  /* 0x000000b100177308 */ /* 0x000fe20000000800 */
[----:B------:R-:W-:-:S07]  /*13e60*/  IMAD.MOV.U32 R20, RZ, RZ, R30 ;  /* 0x000000ffff147224 */ /* 0x000fce00078e001e */
[----:B------:R-:W1:Y:S01]  /*13e70*/  MUFU.EX2 R24, R173 ;  /* 0x000000ad00187308 */ /* 0x000e620000000800 */
[----:B------:R-:W-:Y:S02]  /*13e80*/  LOP3.LUT R20, R20, 0xff, RZ, 0xc0, !PT ;  /* 0x000000ff14147812 */ /* 0x000fe400078ec0ff */
[----:B------:R-:W-:Y:S01]  /*13e90*/  @!P0 HFMA2.BF16_V2 R213, -RZ.H0_H0, RZ.H0_H0, -R181.H1_H1 ;  /* 0x200000ffffd58231 */ /* 0x000fe200003609b5 */
[----:B------:R-:W-:-:S04]  /*13ea0*/  PRMT R206, R181, 0x7632, R206 ;  /* 0x00007632b5ce7816 */ /* 0x000fc800000000ce */
[----:B------:R-:W-:Y:S02]  /*13eb0*/  @!P0 PRMT R206, R213, 0x5410, RZ ;  /* 0x00005410d5ce8816 */ /* 0x000fe400000000ff */
[----:B------:R-:W-:Y:S02]  /*13ec0*/  ISETP.LE.U32.AND P0, PT, R20, UR12, PT ;  /* 0x0000000c14007c0c */ /* 0x000fe4000bf03070 */
[----:B------:R-:W3:Y:S01]  /*13ed0*/  MUFU.EX2 R20, R172 ;  /* 0x000000ac00147308 */ /* 0x000ee20000000800 */
[----:B------:R-:W-:Y:S01]  /*13ee0*/  FADD.FTZ R29, R25, R29 ;  /* 0x0000001d191d7221 */ /* 0x000fe20000010000 */
[----:B------:R-:W-:Y:S01]  /*13ef0*/  F2FP.BF16.F32.PACK_AB R21, R21, R176 ;  /* 0x000000b01515723e */ /* 0x000fe200000010ff */
[----:B------:R-:W-:Y:S01]  /*13f00*/  FADD.FTZ R25, R19, R28 ;  /* 0x0000001c13197221 */ /* 0x000fe20000010000 */
[----:B-1----:R-:W-:-:S04]  /*13f10*/  F2FP.BF16.F32.PACK_AB R177, R24, R23 ;  /* 0x0000001718b1723e */ /* 0x002fc800000010ff */
[----:B------:R-:W1:Y:S01]  /*13f20*/  MUFU.EX2 R19, R133 ;  /* 0x0000008500137308 */ /* 0x000e620000000800 */
[C---:B------:R-:W-:Y:S02]  /*13f30*/  PRMT R135, R21.reuse, 0x7610, R135 ;  /* 0x0000761015877816 */ /* 0x040fe40000000087 */
[----:B------:R-:W-:Y:S01]  /*13f40*/  @!P0 HFMA2.BF16_V2 R214, -RZ.H0_H0, RZ.H0_H0, -R177.H0_H0 ;  /* 0x200000ffffd68231 */ /* 0x000fe200003409b1 */
[----:B------:R-:W-:Y:S02]  /*13f50*/  PRMT R134, R21, 0x7632, R134 ;  /* 0x0000763215867816 */ /* 0x000fe40000000086 */
[----:B------:R-:W-:Y:S02]  /*13f60*/  PRMT R21, R30, 0x7771, RZ ;  /* 0x000077711e157816 */ /* 0x000fe400000000ff */
[----:B------:R-:W-:Y:S02]  /*13f70*/  PRMT R202, R177, 0x7610, R202 ;  /* 0x00007610b1ca7816 */ /* 0x000fe400000000ca */
[----:B------:R-:W-:-:S02]  /*13f80*/  @!P0 PRMT R202, R214, 0x5410, RZ ;  /* 0x00005410d6ca8816 */ /* 0x000fc400000000ff */
[----:B------:R-:W-:Y:S01]  /*13f90*/  ISETP.GT.U32.AND P0, PT, R21, UR12, PT ;  /* 0x0000000c15007c0c */ /* 0x000fe2000bf04070 */
[----:B---3--:R-:W-:Y:S01]  /*13fa0*/  FADD.FTZ R21, R20, R25 ;  /* 0x0000001914157221 */ /* 0x008fe20000010000 */
[----:B------:R-:W-:-:S03]  /*13fb0*/  @!P6 HFMA2.BF16_V2 R215, -RZ.H0_H0, RZ.H0_H0, -R135.H0_H0 ;  /* 0x200000ffffd7e231 */ /* 0x000fc60000340987 */
[C---:B-1----:R-:W-:Y:S01]  /*13fc0*/  FADD.FTZ R21, R19.reuse, R21 ;  /* 0x0000001513157221 */ /* 0x042fe20000010000 */
[----:B------:R-:W-:Y:S02]  /*13fd0*/  F2FP.BF16.F32.PACK_AB R176, R19, R20 ;  /* 0x0000001413b0723e */ /* 0x000fe400000010ff */
[----:B------:R-:W-:Y:S02]  /*13fe0*/  PRMT R19, R12, 0x7771, RZ ;  /* 0x000077710c137816 */ /* 0x000fe400000000ff */
[----:B------:R-:W-:Y:S02]  /*13ff0*/  PRMT R28, R135, 0x5410, R134 ;  /* 0x00005410871c7816 */ /* 0x000fe40000000086 */
[----:B------:R-:W-:Y:S01]  /*14000*/  @!P6 PRMT R135, R215, 0x5410, RZ ;  /* 0x00005410d787e816 */ /* 0x000fe200000000ff */
[----:B------:R-:W-:Y:S01]  /*14010*/  @P0 HFMA2.BF16_V2 R216, -RZ.H0_H0, RZ.H0_H0, -R177.H1_H1 ;  /* 0x200000ffffd80231 */ /* 0x000fe200003609b1 */
[----:B------:R-:W-:Y:S02]  /*14020*/  ISETP.GT.U32.AND P6, PT, R19, UR12, PT ;  /* 0x0000000c13007c0c */ /* 0x000fe4000bfc4070 */
[----:B------:R-:W-:-:S02]  /*14030*/  PRMT R19, R30, 0x7772, RZ ;  /* 0x000077721e137816 */ /* 0x000fc400000000ff */
[----:B------:R-:W-:Y:S02]  /*14040*/  PRMT R200, R177, 0x7632, R200 ;  /* 0x00007632b1c87816 */ /* 0x000fe400000000c8 */
[----:B------:R-:W-:Y:S02]  /*14050*/  @P0 PRMT R200, R216, 0x5410, RZ ;  /* 0x00005410d8c80816 */ /* 0x000fe400000000ff */
[----:B------:R-:W-:Y:S02]  /*14060*/  ISETP.GT.U32.AND P0, PT, R19, UR12, PT ;  /* 0x0000000c13007c0c */ /* 0x000fe4000bf04070 */
[----:B------:R-:W-:Y:S02]  /*14070*/  PRMT R19, R30, 0x7773, RZ ;  /* 0x000077731e137816 */ /* 0x000fe400000000ff */
[----:B------:R-:W-:-:S09]  /*14080*/  PRMT R199, R176, 0x7610, R199 ;  /* 0x00007610b0c77816 */ /* 0x000fd200000000c7 */
[----:B------:R-:W-:-:S05]  /*14090*/  @P0 HFMA2.BF16_V2 R217, -RZ.H0_H0, RZ.H0_H0, -R176.H0_H0 ;  /* 0x200000ffffd90231 */ /* 0x000fca00003409b0 */
[----:B------:R-:W-:Y:S02]  /*140a0*/  @P0 PRMT R199, R217, 0x5410, RZ ;  /* 0x00005410d9c70816 */ /* 0x000fe400000000ff */
[----:B------:R-:W-:Y:S02]  /*140b0*/  ISETP.GT.U32.AND P0, PT, R19, UR12, PT ;  /* 0x0000000c13007c0c */ /* 0x000fe4000bf04070 */
[----:B------:R-:W-:Y:S01]  /*140c0*/  PRMT R198, R176, 0x7632, R198 ;  /* 0x00007632b0c67816 */ /* 0x000fe200000000c6 */
[-C--:B------:R-:W-:Y:S01]  /*140d0*/  FMUL.FTZ R214, R50, R3.reuse ;  /* 0x0000000332d67220 */ /* 0x080fe20000410000 */
[-C--:B------:R-:W-:Y:S01]  /*140e0*/  FMUL.FTZ R215, R51, R3.reuse ;  /* 0x0000000333d77220 */ /* 0x080fe20000410000 */
[----:B------:R-:W-:-:S08]  /*140f0*/  FMUL.FTZ R239, R119, R3 ;  /* 0x0000000377ef7220 */ /* 0x000fd00000410000 */
[----:B------:R-:W-:-:S05]  /*14100*/  @P0 HFMA2.BF16_V2 R219, -RZ.H0_H0, RZ.H0_H0, -R176.H1_H1 ;  /* 0x200000ffffdb0231 */ /* 0x000fca00003609b0 */
[----:B------:R-:W-:Y:S01]  /*14110*/  @P0 PRMT R198, R219, 0x5410, RZ ;  /* 0x00005410dbc60816 */ /* 0x000fe200000000ff */
[----:B------:R-:W-:Y:S01]  /*14120*/  FMUL.FTZ R219, R55, R3 ;  /* 0x0000000337db7220 */ /* 0x000fe20000410000 */
[----:B------:R-:W-:Y:S01]  /*14130*/  FADD.FTZ R3, R236, R191 ;  /* 0x000000bfec037221 */ /* 0x000fe20000010000 */
[----:B------:R-:W-:-:S03]  /*14140*/  FMUL.FTZ R212, R48, R5 ;  /* 0x0000000530d47220 */ /* 0x000fc60000410000 */
[----:B------:R-:W-:Y:S01]  /*14150*/  FADD.FTZ R3, R237, R3 ;  /* 0x00000003ed037221 */ /* 0x000fe20000010000 */
[-C--:B------:R-:W-:Y:S01]  /*14160*/  FMUL.FTZ R213, R49, R5.reuse ;  /* 0x0000000531d57220 */ /* 0x080fe20000410000 */
[-C--:B------:R-:W-:Y:S01]  /*14170*/  FMUL.FTZ R216, R52, R5.reuse ;  /* 0x0000000534d87220 */ /* 0x080fe20000410000 */
[-C--:B------:R-:W-:Y:S01]  /*14180*/  FMUL.FTZ R217, R53, R5.reuse ;  /* 0x0000000535d97220 */ /* 0x080fe20000410000 */
[----:B------:R-:W-:Y:S01]  /*14190*/  FMUL.FTZ R25, R85, R5 ;  /* 0x0000000555197220 */ /* 0x000fe20000410000 */
[----:B------:R-:W-:Y:S01]  /*141a0*/  FADD.FTZ R5, R238, R3 ;  /* 0x00000003ee057221 */ /* 0x000fe20000010000 */
[----:B------:R-:W-:Y:S04]  /*141b0*/  STL [R1+0x38], R21 ;  /* 0x0000381501007387 */ /* 0x000fe80000100800 */
[----:B------:R-:W-:Y:S04]  /*141c0*/  STL [R1+0x3c], R5 ;  /* 0x00003c0501007387 */ /* 0x000fe80000100800 */
[----:B------:R-:W3:Y:S01]  /*141d0*/  LDL R243, [R1+0xa4] ;  /* 0x0000a40001f37983 */ /* 0x000ee20000100800 */
        /* <DEDUP_REMOVED lines=66> */
[----:B--2---:R-:W-:-:S02]  /*14600*/  USHF.L.U32 UR6, UR5, 0x3, URZ ;  /* 0x0000000305067899 */ /* 0x004fc400080006ff */
[----:B------:R-:W-:Y:S01]  /*14610*/  FADD.FTZ R3, R27, R2 ;  /* 0x000000021b037221 */ /* 0x000fe20000010000 */
[----:B------:R-:W-:-:S03]  /*14620*/  FADD.FTZ R2, R24, R0 ;  /* 0x0000000018027221 */ /* 0x000fc60000010000 */
[----:B------:R-:W-:Y:S01]  /*14630*/  IMAD.U32 R0, RZ, RZ, UR6 ;  /* 0x00000006ff007e24 */ /* 0x000fe2000f8e00ff */
[----:B------:R-:W-:Y:S04]  /*14640*/  STL [R1+0x40], R3 ;  /* 0x0000400301007387 */ /* 0x000fe80000100800 */
[----:B------:R1:W-:Y:S04]  /*14650*/  STL [R1+0x34], R2 ;  /* 0x0000340201007387 */ /* 0x0003e80000100800 */
[----:B------:R-:W-:Y:S04]  /*14660*/  STG.E.U16 desc[UR28][R136.64+-0xc0], R7 ;  /* 0xffff400788007986 */ /* 0x000fe8000c10151c */
[----:B------:R2:W-:Y:S01]  /*14670*/  STG.E.U16 desc[UR28][R136.64+-0xbe], R6 ;  /* 0xffff420688007986 */ /* 0x0005e2000c10151c */
[----:B-1----:R-:W-:-:S04]  /*14680*/  IMAD.WIDE R2, R0, 0x2, R136 ;  /* 0x0000000200027825 */ /* 0x002fc800078e0288 */
[----:B------:R-:W-:-:S04]  /*14690*/  IMAD.U32 R0, RZ, RZ, UR5 ;  /* 0x00000005ff007e24 */ /* 0x000fc8000f8e00ff */
[----:B------:R-:W-:-:S04]  /*146a0*/  IMAD.WIDE R2, R0, 0x70, R2 ;  /* 0x0000007000027825 */ /* 0x000fc800078e0202 */
[----:B--2---:R-:W-:-:S04]  /*146b0*/  IMAD.WIDE R6, R0, -0x70, R2 ;  /* 0xffffff9000067825 */ /* 0x004fc800078e0202 */
[----:B------:R-:W-:Y:S01]  /*146c0*/  IMAD.WIDE R54, R0, 0x70, R6 ;  /* 0x0000007000367825 */ /* 0x000fe200078e0206 */
[----:B------:R-:W-:-:S03]  /*146d0*/  F2FP.BF16.F32.PACK_AB R19, R22, R174 ;  /* 0x000000ae1613723e */ /* 0x000fc600000010ff */
[----:B------:R-:W-:-:S04]  /*146e0*/  IMAD.WIDE R118, R0, -0x70, R54 ;  /* 0xffffff9000767825 */ /* 0x000fc800078e0236 */
[----:B------:R-:W-:Y:S02]  /*146f0*/  IMAD.U32 R5, RZ, RZ, UR5 ;  /* 0x00000005ff057e24 */ /* 0x000fe4000f8e00ff */
[----:B------:R-:W-:-:S04]  /*14700*/  IMAD.WIDE R174, R0, 0x70, R118 ;  /* 0x0000007000ae7825 */ /* 0x000fc800078e0276 */
[----:B------:R-:W-:-:S04]  /*14710*/  IMAD.WIDE R172, R5, -0x70, R174 ;  /* 0xffffff9005ac7825 */ /* 0x000fc800078e02ae */
[----:B------:R-:W-:Y:S02]  /*14720*/  IMAD.U32 R0, RZ, RZ, UR6 ;  /* 0x00000006ff007e24 */ /* 0x000fe4000f8e00ff */
[----:B------:R-:W-:-:S04]  /*14730*/  IMAD.WIDE R132, R5, 0x70, R172 ;  /* 0x0000007005847825 */ /* 0x000fc800078e02ac */
[----:B------:R-:W-:-:S04]  /*14740*/  IMAD.WIDE R34, R0, 0x2, R2 ;  /* 0x0000000200227825 */ /* 0x000fc800078e0202 */
[----:B------:R-:W-:Y:S02]  /*14750*/  @P6 HFMA2.BF16_V2 R226, -RZ.H0_H0, RZ.H0_H0, -R134.H0_H0 ;  /* 0x200000ffffe26231 */ /* 0x000fe40000340986 */
[----:B------:R-:W-:-:S04]  /*14760*/  IMAD.U32 R0, RZ, RZ, UR5 ;  /* 0x00000005ff007e24 */ /* 0x000fc8000f8e00ff */
[----:B------:R-:W-:Y:S01]  /*14770*/  IMAD.WIDE R52, R0, -0x70, R132 ;  /* 0xffffff9000347825 */ /* 0x000fe200078e0284 */
[----:B------:R-:W-:Y:S02]  /*14780*/  PRMT R0, R12, 0x7772, RZ ;  /* 0x000077720c007816 */ /* 0x000fe400000000ff */
[----:B------:R-:W-:Y:S02]  /*14790*/  @P6 PRMT R134, R226, 0x5410, RZ ;  /* 0x00005410e2866816 */ /* 0x000fe400000000ff */
[----:B------:R-:W-:Y:S02]  /*147a0*/  ISETP.GT.U32.AND P6, PT, R0, UR12, PT ;  /* 0x0000000c00007c0c */ /* 0x000fe4000bfc4070 */
[----:B------:R-:W-:Y:S02]  /*147b0*/  PRMT R0, R12, 0x7773, RZ ;  /* 0x000077730c007816 */ /* 0x000fe400000000ff */
[----:B------:R-:W-:Y:S02]  /*147c0*/  PRMT R2, R8, 0x7773, RZ ;  /* 0x0000777308027816 */ /* 0x000fe400000000ff */
[----:B------:R-:W-:-:S02]  /*147d0*/  ISETP.GT.U32.AND P0, PT, R0, UR12, PT ;  /* 0x0000000c00007c0c */ /* 0x000fc4000bf04070 */
[----:B------:R-:W-:Y:S01]  /*147e0*/  PRMT R0, R8, 0x7772, RZ ;  /* 0x0000777208007816 */ /* 0x000fe200000000ff */
[----:B------:R-:W-:Y:S04]  /*147f0*/  STG.E.U16 desc[UR28][R52.64+-0xc0], R18 ;  /* 0xffff401234007986 */ /* 0x000fe8000c10151c */
[----:B------:R-:W-:Y:S01]  /*14800*/  STG.E.U16 desc[UR28][R52.64+-0xbe], R17 ;  /* 0xffff421134007986 */ /* 0x000fe2000c10151c */
[----:B------:R-:W-:-:S03]  /*14810*/  PRMT R117, R19, 0x7610, R117 ;  /* 0x0000761013757816 */ /* 0x000fc60000000075 */
[----:B------:R1:W-:Y:S01]  /*14820*/  STG.E.U16 desc[UR28][R132.64+-0xc0], R15 ;  /* 0xffff400f84007986 */ /* 0x0003e2000c10151c */
[----:B------:R-:W2:Y:S01]  /*14830*/  S2UR UR5, SR_CgaCtaId ;  /* 0x00000000000579c3 */ /* 0x000ea20000008800 */
[----:B------:R-:W-:Y:S01]  /*14840*/  PRMT R116, R19, 0x7632, R116 ;  /* 0x0000763213747816 */ /* 0x000fe20000000074 */
[----:B------:R-:W-:Y:S01]  /*14850*/  @P6 HFMA2.BF16_V2 R37, -RZ.H0_H0, RZ.H0_H0, -R117.H0_H0 ;  /* 0x200000ffff256231 */ /* 0x000fe20000340975 */
[----:B------:R-:W-:Y:S02]  /*14860*/  STG.E.U16 desc[UR28][R54.64+-0xbe], R11 ;  /* 0xffff420b36007986 */ /* 0x000fe4000c10151c */
[----:B------:R-:W-:Y:S01]  /*14870*/  PRMT R21, R117, 0x5410, R116 ;  /* 0x0000541075157816 */ /* 0x000fe20000000074 */
[----:B------:R-:W-:Y:S01]  /*14880*/  IMAD.MOV.U32 R3, RZ, RZ, R8 ;  /* 0x000000ffff037224 */ /* 0x000fe200078e0008 */
[----:B------:R-:W-:Y:S01]  /*14890*/  @P6 PRMT R117, R37, 0x5410, RZ ;  /* 0x0000541025756816 */ /* 0x000fe200000000ff */
[----:B------:R4:W-:Y:S01]  /*148a0*/  STG.E.U16 desc[UR28][R34.64+-0xc0], R9 ;  /* 0xffff400922007986 */ /* 0x0009e2000c10151c */
[----:B------:R-:W-:Y:S01]  /*148b0*/  IMAD.MOV.U32 R37, RZ, RZ, R10 ;  /* 0x000000ffff257224 */ /* 0x000fe200078e000a */
[----:B------:R-:W-:-:S02]  /*148c0*/  PRMT R38, R10, 0x7771, RZ ;  /* 0x000077710a267816 */ /* 0x000fc400000000ff */
[----:B-1----:R-:W-:Y:S02]  /*148d0*/  PRMT R15, R0, 0x5410, R2 ;  /* 0x00005410000f7816 */ /* 0x002fe40000000002 */
[C---:B------:R-:W-:Y:S02]  /*148e0*/  PRMT R2, R10.reuse, 0x7773, RZ ;  /* 0x000077730a027816 */ /* 0x040fe400000000ff */
[----:B------:R-:W-:Y:S02]  /*148f0*/  PRMT R0, R10, 0x7772, RZ ;  /* 0x000077720a007816 */ /* 0x000fe400000000ff */
[----:B------:R-:W1:Y:S02]  /*14900*/  LDC R10, c[0x0][0x4f8] ;  /* 0x00013e00ff0a7b82 */ /* 0x000e640000000800 */
[----:B------:R-:W-:Y:S02]  /*14910*/  PRMT R39, R0, 0x5410, R2 ;  /* 0x0000541000277816 */ /* 0x000fe40000000002 */
[----:B------:R-:W-:-:S02]  /*14920*/  LOP3.LUT R0, R14, 0xffff, RZ, 0xc0, !PT ;  /* 0x0000ffff0e007812 */ /* 0x000fc400078ec0ff */
[----:B------:R-:W-:Y:S02]  /*14930*/  LOP3.LUT R2, R14, 0xff, RZ, 0xc0, !PT ;  /* 0x000000ff0e027812 */ /* 0x000fe400078ec0ff */
[----:B------:R-:W-:-:S04]  /*14940*/  SHF.R.U32.HI R0, RZ, 0x8, R0 ;  /* 0x00000008ff007819 */ /* 0x000fc80000011600 */
[--C-:B----4-:R-:W-:Y:S02]  /*14950*/  PRMT R9, R2, 0x5410, R0.reuse ;  /* 0x0000541002097816 */ /* 0x110fe40000000000 */
[----:B------:R-:W-:Y:S02]  /*14960*/  PRMT R0, R14, 0x7632, R0 ;  /* 0x000076320e007816 */ /* 0x000fe40000000000 */
[----:B------:R-:W-:Y:S02]  /*14970*/  LOP3.LUT R2, R3, 0xff, RZ, 0xc0, !PT ;  /* 0x000000ff03027812 */ /* 0x000fe400078ec0ff */
[----:B------:R-:W-:Y:S02]  /*14980*/  PRMT R5, R8, 0x7771, RZ ;  /* 0x0000777108057816 */ /* 0x000fe400000000ff */
[----:B------:R-:W-:Y:S02]  /*14990*/  SHF.R.U32.HI R3, RZ, 0x18, R14 ;  /* 0x00000018ff037819 */ /* 0x000fe4000001160e */
[----:B------:R-:W-:-:S02]  /*149a0*/  LOP3.LUT R0, R0, 0xff, RZ, 0xc0, !PT ;  /* 0x000000ff00007812 */ /* 0x000fc400078ec0ff */
[----:B------:R-:W-:Y:S02]  /*149b0*/  PRMT R11, R2, 0x5410, R5 ;  /* 0x00005410020b7816 */ /* 0x000fe40000000005 */
[----:B------:R-:W-:Y:S02]  /*149c0*/  PRMT R6, R0, 0x5410, R3 ;  /* 0x0000541000067816 */ /* 0x000fe40000000003 */
[C---:B------:R-:W-:Y:S02]  /*149d0*/  PRMT R2, R12.reuse, 0x7773, RZ ;  /* 0x000077730c027816 */ /* 0x040fe400000000ff */
[----:B------:R-:W-:Y:S01]  /*149e0*/  PRMT R0, R12, 0x7772, RZ ;  /* 0x000077720c007816 */ /* 0x000fe200000000ff */
[----:B------:R-:W-:Y:S02]  /*149f0*/  UMOV UR13, 0x400 ;  /* 0x00000400000d7882 */ /* 0x000fe40000000000 */
[----:B--2---:R-:W-:Y:S01]  /*14a00*/  ULEA UR5, UR5, UR13, 0x18 ;  /* 0x0000000d05057291 */ /* 0x004fe2000f8ec0ff */
[----:B------:R-:W-:-:S02]  /*14a10*/  PRMT R20, R0, 0x5410, R2 ;  /* 0x0000541000147816 */ /* 0x000fc40000000002 */
[C---:B------:R-:W-:Y:S02]  /*14a20*/  LOP3.LUT R0, R13.reuse, 0xffff, RZ, 0xc0, !PT ;  /* 0x0000ffff0d007812 */ /* 0x040fe400078ec0ff */
[C---:B------:R-:W-:Y:S02]  /*14a30*/  LOP3.LUT R2, R13.reuse, 0xff, RZ, 0xc0, !PT ;  /* 0x000000ff0d027812 */ /* 0x040fe400078ec0ff */
[----:B------:R-:W-:Y:S01]  /*14a40*/  SHF.R.U32.HI R0, RZ, 0x8, R0 ;  /* 0x00000008ff007819 */ /* 0x000fe20000011600 */
[----:B------:R-:W-:Y:S01]  /*14a50*/  STG.E.U16 desc[UR28][R34.64+-0xbe], R16 ;  /* 0xffff421022007986 */ /* 0x000fe2000c10151c */
[----:B-1----:R-:W-:Y:S02]  /*14a60*/  LOP3.LUT R10, R10, 0xff, RZ, 0xc0, !PT ;  /* 0x000000ff0a0a7812 */ /* 0x002fe400078ec0ff */
[--C-:B------:R-:W-:Y:S02]  /*14a70*/  PRMT R8, R2, 0x5410, R0.reuse ;  /* 0x0000541002087816 */ /* 0x100fe40000000000 */
[----:B------:R-:W-:-:S02]  /*14a80*/  PRMT R0, R13, 0x7632, R0 ;  /* 0x000076320d007816 */ /* 0x000fc40000000000 */
[----:B------:R-:W-:Y:S02]  /*14a90*/  SHF.R.U32.HI R3, RZ, 0x18, R13 ;  /* 0x00000018ff037819 */ /* 0x000fe4000001160d */
[----:B------:R-:W-:Y:S01]  /*14aa0*/  LOP3.LUT R2, R0, 0xff, RZ, 0xc0, !PT ;  /* 0x000000ff00027812 */ /* 0x000fe200078ec0ff */
[----:B------:R-:W-:Y:S02]  /*14ab0*/  IMAD R0, R10, 0x10000, R10 ;  /* 0x000100000a007824 */ /* 0x000fe400078e020a */
[----:B------:R-:W-:Y:S01]  /*14ac0*/  IMAD.MOV.U32 R5, RZ, RZ, R12 ;  /* 0x000000ffff057224 */ /* 0x000fe200078e000c */
[----:B------:R-:W-:Y:S02]  /*14ad0*/  PRMT R10, R2, 0x5410, R3 ;  /* 0x00005410020a7816 */ /* 0x000fe40000000003 */
[--C-:B------:R-:W-:Y:S02]  /*14ae0*/  HSET2.LE.AND R2, R9, R0.reuse, PT ;  /* 0x0000000009027233 */ /* 0x100fe40003803000 */
[----:B------:R-:W-:-:S02]  /*14af0*/  HSET2.LE.AND R3, R6, R0, PT ;  /* 0x0000000006037233 */ /* 0x000fc40003803000 */
[----:B------:R-:W-:Y:S02]  /*14b00*/  PRMT R7, R12, 0x7771, RZ ;  /* 0x000077710c077816 */ /* 0x000fe400000000ff */
[----:B------:R-:W-:Y:S02]  /*14b10*/  LOP3.LUT R5, R5, 0xff, RZ, 0xc0, !PT ;  /* 0x000000ff05057812 */ /* 0x000fe400078ec0ff */
[----:B------:R-:W-:Y:S02]  /*14b20*/  LOP3.LUT R12, R235, R2, RZ, 0xc0, !PT ;  /* 0x00000002eb0c7212 */ /* 0x000fe400078ec0ff */
[----:B------:R-:W-:Y:S02]  /*14b30*/  HSET2.LE.AND R2, R11, R0, PT ;  /* 0x000000000b027233 */ /* 0x000fe40003803000 */
[----:B---3--:R-:W-:-:S05]  /*14b40*/  LEA R29, R243, UR5, 0x1 ;  /* 0x00000005f31d7c11 */ /* 0x008fca000f8e08ff */
[----:B------:R-:W1:Y:S01]  /*14b50*/  LDSM.16.MT88.4 R16, [R29+0xa000] ;  /* 0x00a000001d10783b */ /* 0x000e620000004200 */
[----:B------:R-:W-:Y:S02]  /*14b60*/  PRMT R7, R5, 0x5410, R7 ;  /* 0x0000541005077816 */ /* 0x000fe40000000007 */
[----:B------:R-:W-:Y:S02]  /*14b70*/  LOP3.LUT R13, R234, R3, RZ, 0xc0, !PT ;  /* 0x00000003ea0d7212 */ /* 0x000fe400078ec0ff */
[----:B------:R-:W-:Y:S02]  /*14b80*/  LOP3.LUT R3, R15, 0xff00ff, RZ, 0xc0, !PT ;  /* 0x00ff00ff0f037812 */ /* 0x000fe400078ec0ff */
[----:B------:R-:W-:Y:S02]  /*14b90*/  HSET2.LE.AND R5, R8, R0, PT ;  /* 0x0000000008057233 */ /* 0x000fe40003803000 */
[----:B------:R-:W-:Y:S01]  /*14ba0*/  LOP3.LUT R14, R231, R2, RZ, 0xc0, !PT ;  /* 0x00000002e70e7212 */ /* 0x000fe200078ec0ff */
[----:B------:R-:W-:Y:S01]  /*14bb0*/  @P0 HFMA2.BF16_V2 R36, -RZ.H0_H0, RZ.H0_H0, -R116.H0_H0 ;  /* 0x200000ffff240231 */ /* 0x000fe20000340974 */
[----:B------:R-:W-:-:S02]  /*14bc0*/  HSET2.LE.AND R2, R10, R0, PT ;  /* 0x000000000a027233 */ /* 0x000fc40003803000 */
[----:B------:R-:W-:Y:S02]  /*14bd0*/  HSET2.LE.AND R3, R3, R0, PT ;  /* 0x0000000003037233 */ /* 0x000fe40003803000 */
[----:B------:R-:W-:Y:S02]  /*14be0*/  LOP3.LUT R8, R225, R5, RZ, 0xc0, !PT ;  /* 0x00000005e1087212 */ /* 0x000fe400078ec0ff */
[----:B------:R-:W-:Y:S02]  /*14bf0*/  LOP3.LUT R5, R20, 0xff00ff, RZ, 0xc0, !PT ;  /* 0x00ff00ff14057812 */ /* 0x000fe400078ec0ff */
[----:B------:R-:W-:Y:S01]  /*14c00*/  LOP3.LUT R9, R224, R2, RZ, 0xc0, !PT ;  /* 0x00000002e0097212 */ /* 0x000fe200078ec0ff */
[----:B------:R-:W-:Y:S01]  /*14c10*/  IMAD.MOV.U32 R2, RZ, RZ, 0x20 ;  /* 0x00000020ff027424 */ /* 0x000fe200078e00ff */
[----:B------:R-:W-:Y:S02]  /*14c20*/  @P0 PRMT R116, R36, 0x5410, RZ ;  /* 0x0000541024740816 */ /* 0x000fe400000000ff */
[----:B------:R-:W-:-:S02]  /*14c30*/  LOP3.LUT R15, R230, R3, RZ, 0xc0, !PT ;  /* 0x00000003e60f7212 */ /* 0x000fc400078ec0ff */
[----:B------:R-:W-:Y:S02]  /*14c40*/  LOP3.LUT P0, RZ, R205, 0x2, RZ, 0xc0, !PT ;  /* 0x00000002cdff7812 */ /* 0x000fe4000780c0ff */
[--C-:B------:R-:W-:Y:S02]  /*14c50*/  HSET2.LE.AND R3, R7, R0.reuse, PT ;  /* 0x0000000007037233 */ /* 0x100fe40003803000 */
[----:B------:R-:W-:Y:S02]  /*14c60*/  HSET2.LE.AND R5, R5, R0, PT ;  /* 0x0000000005057233 */ /* 0x000fe40003803000 */
[----:B------:R-:W-:Y:S02]  /*14c70*/  SEL R2, R2, 0xffffffe0, !P0 ;  /* 0xffffffe002027807 */ /* 0x000fe40004000000 */
[----:B------:R-:W-:Y:S02]  /*14c80*/  LOP3.LUT R10, R28, R3, RZ, 0xc0, !PT ;  /* 0x000000031c0a7212 */ /* 0x000fe400078ec0ff */
[----:B------:R-:W-:Y:S01]  /*14c90*/  LOP3.LUT R11, R21, R5, RZ, 0xc0, !PT ;  /* 0x00000005150b7212 */ /* 0x000fe200078ec0ff */
[C---:B------:R-:W-:Y:S01]  /*14ca0*/  IMAD.IADD R36, R29.reuse, 0x1, R2 ;  /* 0x000000011d247824 */ /* 0x040fe200078e0202 */
[-C--:B-1----:R-:W-:Y:S08]  /*14cb0*/  HMMA.16816.F32.BF16 R168, R12, R16.reuse, R168 ;  /* 0x000000100ca8723c */ /* 0x082ff000000418a8 */
[C---:B------:R-:W-:Y:S08]  /*14cc0*/  HMMA.16816.F32.BF16 R152, R8.reuse, R16, R152 ;  /* 0x000000100898723c */ /* 0x040ff00000041898 */
[-C--:B------:R-:W-:Y:S08]  /*14cd0*/  HMMA.16816.F32.BF16 R148, R8, R18.reuse, R148 ;  /* 0x000000120894723c */ /* 0x080ff00000041894 */
[----:B------:R-:W-:Y:S01]  /*14ce0*/  HMMA.16816.F32.BF16 R44, R12, R18, R164 ;  /* 0x000000120c2c723c */ /* 0x000fe200000418a4 */
[----:B------:R-:W1:Y:S01]  /*14cf0*/  LDSM.16.MT88.4 R16, [R36+0xa000] ;  /* 0x00a000002410783b */ /* 0x000e620000004200 */
[----:B------:R-:W-:-:S02]  /*14d00*/  VIADD R3, R29, 0xa000 ;  /* 0x0000a0001d037836 */ /* 0x000fc40000000000 */
[----:B------:R-:W-:Y:S02]  /*14d10*/  VIADD R28, R29, 0xa040 ;  /* 0x0000a0401d1c7836 */ /* 0x000fe40000000000 */
[----:B------:R-:W-:Y:S02]  /*14d20*/  @P5 VIADD R28, R3, 0xffffffc0 ;  /* 0xffffffc0031c5836 */ /* 0x000fe40000000000 */
[----:B------:R-:W-:Y:S01]  /*14d30*/  IMAD.MOV.U32 R167, RZ, RZ, R239 ;  /* 0x000000ffffa77224 */ /* 0x000fe200078e00ef */
        /* <DEDUP_REMOVED lines=9> */
[----:B------:R-:W-:Y:S02]  /*14dd0*/  IMAD.MOV.U32 R157, RZ, RZ, R101 ;  /* 0x000000ffff9d7224 */ /* 0x000fe400078e0065 */
[----:B------:R-:W-:Y:S02]  /*14de0*/  IMAD.MOV.U32 R158, RZ, RZ, R102 ;  /* 0x000000ffff9e7224 */ /* 0x000fe400078e0066 */
[----:B------:R-:W-:Y:S01]  /*14df0*/  IMAD.MOV.U32 R159, RZ, RZ, R103 ;  /* 0x000000ffff9f7224 */ /* 0x000fe200078e0067 */
[-C--:B-1----:R-:W-:Y:S08]  /*14e00*/  HMMA.16816.F32.BF16 R20, R12, R16.reuse, R192 ;  /* 0x000000100c14723c */ /* 0x082ff000000418c0 */
        /* <DEDUP_REMOVED lines=8> */
[----:B------:R-:W-:-:S04]  /*14e90*/  PRMT R6, R30, 0x7771, RZ ;  /* 0x000077711e067816 */ /* 0x000fc800000000ff */
[----:B------:R-:W-:Y:S01]  /*14ea0*/  HMMA.16816.F32.BF16 R228, R12, R18, R212 ;  /* 0x000000120ce4723c */ /* 0x000fe200000418d4 */
[----:B------:R-:W1:Y:S01]  /*14eb0*/  LDSM.16.MT88.4 R16, [R33] ;  /* 0x000000002110783b */ /* 0x000e620000004200 */
[----:B------:R-:W-:Y:S02]  /*14ec0*/  IMAD.MOV.U32 R211, RZ, RZ, R126 ;  /* 0x000000ffffd37224 */ /* 0x000fe400078e007e */
[----:B------:R-:W-:Y:S01]  /*14ed0*/  IMAD.MOV.U32 R191, RZ, RZ, R127 ;  /* 0x000000ffffbf7224 */ /* 0x000fe200078e007f */
[C---:B------:R-:W-:Y:S01]  /*14ee0*/  PRMT R5, R30.reuse, 0x7773, RZ ;  /* 0x000077731e057816 */ /* 0x040fe200000000ff */
[----:B------:R-:W-:Y:S01]  /*14ef0*/  IMAD.MOV.U32 R127, RZ, RZ, R20 ;  /* 0x000000ffff7f7224 */ /* 0x000fe200078e0014 */
[----:B------:R-:W-:Y:S01]  /*14f00*/  PRMT R3, R30, 0x7772, RZ ;  /* 0x000077721e037816 */ /* 0x000fe200000000ff */
[----:B------:R-:W-:Y:S01]  /*14f10*/  IMAD.MOV.U32 R126, RZ, RZ, R21 ;  /* 0x000000ffff7e7224 */ /* 0x000fe200078e0015 */
[----:B------:R-:W-:Y:S01]  /*14f20*/  LOP3.LUT R7, R37, 0xff, RZ, 0xc0, !PT ;  /* 0x000000ff25077812 */ /* 0x000fe200078ec0ff */
[----:B------:R-:W-:Y:S01]  /*14f30*/  IMAD.MOV.U32 R125, RZ, RZ, R22 ;  /* 0x000000ffff7d7224 */ /* 0x000fe200078e0016 */
[----:B------:R-:W-:Y:S01]  /*14f40*/  LDSM.16.MT88.4 R48, [R28+0x800] ;  /* 0x000800001c30783b */ /* 0x000fe20000004200 */
[----:B------:R-:W-:-:S03]  /*14f50*/  IMAD.MOV.U32 R124, RZ, RZ, R23 ;  /* 0x000000ffff7c7224 */ /* 0x000fc600078e0017 */
[----:B------:R-:W2:Y:S01]  /*14f60*/  LDSM.16.MT88.4 R20, [R36+0xb000] ;  /* 0x00b000002414783b */ /* 0x000ea20000004200 */
[-C--:B-1----:R-:W-:Y:S08]  /*14f70*/  HMMA.16816.F32.BF16 R240, R12, R16.reuse, R216 ;  /* 0x000000100cf0723c */ /* 0x082ff000000418d8 */
[C---:B------:R-:W-:Y:S08]  /*14f80*/  HMMA.16816.F32.BF16 R56, R8.reuse, R16, R56 ;  /* 0x000000100838723c */ /* 0x040ff00000041838 */
[-C--:B------:R-:W-:Y:S08]  /*14f90*/  HMMA.16816.F32.BF16 R60, R8, R18.reuse, R60 ;  /* 0x00000012083c723c */ /* 0x080ff0000004183c */
[----:B------:R-:W-:Y:S01]  /*14fa0*/  HMMA.16816.F32.BF16 R224, R12, R18, R64 ;  /* 0x000000120ce0723c */ /* 0x000fe20000041840 */
[----:B------:R-:W1:Y:S01]  /*14fb0*/  LDSM.16.MT88.4 R16, [R29+0xb000] ;  /* 0x00b000001d10783b */ /* 0x000e620000004200 */
[----:B------:R-:W-:-:S03]  /*14fc0*/  IMAD.MOV.U32 R2, RZ, RZ, R30 ;  /* 0x000000ffff027224 */ /* 0x000fc600078e001e */
[----:B------:R-:W-:Y:S03]  /*14fd0*/  LDSM.16.MT88.4 R64, [R33+0x800] ;  /* 0x000800002140783b */ /* 0x000fe60000004200 */
[C---:B--2---:R-:W-:Y:S01]  /*14fe0*/  HMMA.16816.F32.BF16 R216, R12.reuse, R20, R24 ;  /* 0x000000140cd8723c */ /* 0x044fe20000041818 */
[----:B------:R-:W2:Y:S07]  /*14ff0*/  LDSM.16.MT88.4 R24, [R28+0x1000] ;  /* 0x001000001c18783b */ /* 0x000eae0000004200 */
[-C--:B-1----:R-:W-:Y:S08]  /*15000*/  HMMA.16816.F32.BF16 R68, R12, R16.reuse, R68 ;  /* 0x000000100c44723c */ /* 0x082ff00000041844 */
[C---:B------:R-:W-:Y:S08]  /*15010*/  HMMA.16816.F32.BF16 R72, R8.reuse, R16, R72 ;  /* 0x000000100848723c */ /* 0x040ff00000041848 */
[-C--:B------:R-:W-:Y:S08]  /*15020*/  HMMA.16816.F32.BF16 R76, R8, R18.reuse, R76 ;  /* 0x00000012084c723c */ /* 0x080ff0000004184c */
[----:B------:R-:W-:Y:S01]  /*15030*/  HMMA.16816.F32.BF16 R40, R12, R18, R80 ;  /* 0x000000120c28723c */ /* 0x000fe20000041850 */
[----:B------:R-:W1:Y:S01]  /*15040*/  LDSM.16.MT88.4 R16, [R33+0x1000] ;  /* 0x001000002110783b */ /* 0x000e620000004200 */
[----:B------:R-:W-:-:S03]  /*15050*/  LOP3.LUT R2, R2, 0xff, RZ, 0xc0, !PT ;  /* 0x000000ff02027812 */ /* 0x000fc600078ec0ff */
[----:B------:R-:W-:Y:S03]  /*15060*/  LDSM.16.MT88.4 R80, [R29+0xb800] ;  /* 0x00b800001d50783b */ /* 0x000fe60000004200 */
[C---:B------:R-:W-:Y:S08]  /*15070*/  HMMA.16816.F32.BF16 R88, R8.reuse, R20, R88 ;  /* 0x000000140858723c */ /* 0x040ff00000041858 */
[C---:B------:R-:W-:Y:S08]  /*15080*/  HMMA.16816.F32.BF16 R92, R8.reuse, R22, R92 ;  /* 0x00000016085c723c */ /* 0x040ff0000004185c */
[C---:B--2---:R-:W-:Y:S08]  /*15090*/  HMMA.16816.F32.BF16 R104, R8.reuse, R24, R104 ;  /* 0x000000180868723c */ /* 0x044ff00000041868 */
[----:B------:R-:W-:Y:S08]  /*150a0*/  HMMA.16816.F32.BF16 R108, R8, R26, R108 ;  /* 0x0000001a086c723c */ /* 0x000ff0000004186c */
[----:B------:R-:W-:Y:S01]  /*150b0*/  HMMA.16816.F32.BF16 R192, R12, R24, R156 ;  /* 0x000000180cc0723c */ /* 0x000fe2000004189c */
[----:B------:R-:W-:Y:S07]  /*150c0*/  LDSM.16.MT88.4 R156, [R36+0xa800] ;  /* 0x00a80000249c783b */ /* 0x000fee0000004200 */
[C---:B-1----:R-:W-:Y:S08]  /*150d0*/  HMMA.16816.F32.BF16 R120, R8.reuse, R16, R120 ;  /* 0x000000100878723c */ /* 0x042ff00000041878 */
[----:B------:R-:W-:Y:S08]  /*150e0*/  HMMA.16816.F32.BF16 R84, R8, R18, R84 ;  /* 0x000000120854723c */ /* 0x000ff00000041854 */
[C---:B------:R-:W-:Y:S08]  /*150f0*/  HMMA.16816.F32.BF16 R212, R12.reuse, R16, R164 ;  /* 0x000000100cd4723c */ /* 0x040ff000000418a4 */
[C---:B------:R-:W-:Y:S08]  /*15100*/  HMMA.16816.F32.BF16 R20, R12.reuse, R22, R96 ;  /* 0x000000160c14723c */ /* 0x040ff00000041860 */
[----:B------:R-:W-:Y:S01]  /*15110*/  HMMA.16816.F32.BF16 R24, R12, R26, R112 ;  /* 0x0000001a0c18723c */ /* 0x000fe20000041870 */
[----:B------:R-:W-:Y:S01]  /*15120*/  LOP3.LUT R8, R31, 0xff, RZ, 0xc0, !PT ;  /* 0x000000ff1f087812 */ /* 0x000fe200078ec0ff */
[----:B------:R-:W1:Y:S01]  /*15130*/  LDSM.16.MT88.4 R164, [R29+0xa800] ;  /* 0x00a800001da4783b */ /* 0x000e620000004200 */
[----:B------:R-:W-:-:S03]  /*15140*/  SHF.R.U32.HI R9, RZ, 0x18, R32 ;  /* 0x00000018ff097819 */ /* 0x000fc60000011620 */
[----:B------:R2:W3:Y:S02]  /*15150*/  LDSM.16.MT88.4 R96, [R36+0xb800] ;  /* 0x00b800002460783b */ /* 0x0004e40000004200 */
[----:B------:R-:W-:Y:S01]  /*15160*/  HMMA.16816.F32.BF16 R16, R12, R18, R128 ;  /* 0x000000120c10723c */ /* 0x000fe20000041880 */
[----:B------:R-:W-:Y:S01]  /*15170*/  PRMT R12, R2, 0x5410, R6 ;  /* 0x00005410020c7816 */ /* 0x000fe20000000006 */
[----:B------:R-:W4:Y:S01]  /*15180*/  LDSM.16.MT88.4 R112, [R28+0x1800] ;  /* 0x001800001c70783b */ /* 0x000f220000004200 */
        /* <DEDUP_REMOVED lines=8> */
[----:B------:R-:W-:Y:S02]  /*15210*/  LOP3.LUT R6, R3, 0xff, RZ, 0xc0, !PT ;  /* 0x000000ff03067812 */ /* 0x000fe400078ec0ff */
[----:B------:R-:W-:-:S02]  /*15220*/  SHF.R.U32.HI R3, RZ, 0x8, R2 ;  /* 0x00000008ff037819 */ /* 0x000fc40000011602 */
[----:B------:R-:W-:Y:S02]  /*15230*/  PRMT R13, R7, 0x5410, R38 ;  /* 0x00005410070d7816 */ /* 0x000fe40000000026 */
[----:B------:R-:W-:Y:S02]  /*15240*/  SHF.R.U32.HI R7, RZ, 0x18, R31 ;  /* 0x00000018ff077819 */ /* 0x000fe4000001161f */
[----:B------:R-:W-:Y:S02]  /*15250*/  LOP3.LUT R2, R5, 0xff, RZ, 0xc0, !PT ;  /* 0x000000ff05027812 */ /* 0x000fe400078ec0ff */
[----:B------:R-:W-:Y:S02]  /*15260*/  PRMT R5, R8, 0x5410, R3 ;  /* 0x0000541008057816 */ /* 0x000fe40000000003 */
[----:B------:R-:W-:Y:S02]  /*15270*/  LOP3.LUT R3, R15, 0xff00ff, RZ, 0xc0, !PT ;  /* 0x00ff00ff0f037812 */ /* 0x000fe400078ec0ff */
[----:B------:R-:W-:-:S02]  /*15280*/  PRMT R10, R2, 0x5410, R7 ;  /* 0x00005410020a7816 */ /* 0x000fc40000000007 */
[----:B------:R-:W-:Y:S02]  /*15290*/  LOP3.LUT R2, R39, 0xff00ff, RZ, 0xc0, !PT ;  /* 0x00ff00ff27027812 */ /* 0x000fe400078ec0ff */
[----:B------:R-:W-:Y:S02]  /*152a0*/  PRMT R11, R6, 0x5410, R9 ;  /* 0x00005410060b7816 */ /* 0x000fe40000000009 */
[--C-:B------:R-:W-:Y:S02]  /*152b0*/  HSET2.LE.AND R6, R3, R0.reuse, PT ;  /* 0x0000000003067233 */ /* 0x100fe40003803000 */
[--C-:B------:R-:W-:Y:S01]  /*152c0*/  HSET2.LE.AND R3, R10, R0.reuse, PT ;  /* 0x000000000a037233 */ /* 0x100fe20003803000 */
[----:B------:R-:W-:Y:S01]  /*152d0*/  IMAD.MOV.U32 R10, RZ, RZ, R184 ;  /* 0x000000ffff0a7224 */ /* 0x000fe200078e00b8 */
[--C-:B------:R-:W-:Y:S02]  /*152e0*/  HSET2.LE.AND R9, R13, R0.reuse, PT ;  /* 0x000000000d097233 */ /* 0x100fe40003803000 */
[----:B------:R-:W-:-:S02]  /*152f0*/  HSET2.LE.AND R8, R2, R0, PT ;  /* 0x0000000002087233 */ /* 0x000fc40003803000 */
[--C-:B------:R-:W-:Y:S01]  /*15300*/  HSET2.LE.AND R5, R5, R0.reuse, PT ;  /* 0x0000000005057233 */ /* 0x100fe20003803000 */
[----:B------:R-:W-:Y:S01]  /*15310*/  IMAD.MOV.U32 R15, RZ, RZ, R124 ;  /* 0x000000ffff0f7224 */ /* 0x000fe200078e007c */
[--C-:B------:R-:W-:Y:S02]  /*15320*/  HSET2.LE.AND R2, R12, R0.reuse, PT ;  /* 0x000000000c027233 */ /* 0x100fe40003803000 */
[--C-:B------:R-:W-:Y:S02]  /*15330*/  HSET2.LE.AND R7, R14, R0.reuse, PT ;  /* 0x000000000e077233 */ /* 0x100fe40003803000 */
[----:B------:R-:W-:Y:S02]  /*15340*/  HSET2.LE.AND R0, R11, R0, PT ;  /* 0x000000000b007233 */ /* 0x000fe40003803000 */
[----:B------:R-:W-:Y:S02]  /*15350*/  LOP3.LUT R124, R10, R5, RZ, 0xc0, !PT ;  /* 0x000000050a7c7212 */ /* 0x000fe400078ec0ff */
[----:B------:R-:W-:-:S02]  /*15360*/  LOP3.LUT R130, R248, R9, RZ, 0xc0, !PT ;  /* 0x00000009f8827212 */ /* 0x000fc400078ec0ff */
[----:B------:R-:W-:Y:S02]  /*15370*/  LOP3.LUT R131, R247, R8, RZ, 0xc0, !PT ;  /* 0x00000008f7837212 */ /* 0x000fe400078ec0ff */
[----:B------:R-:W4:Y:S01]  /*15380*/  LDSM.16.MT88.4 R8, [R33+0x1800] ;  /* 0x001800002108783b */ /* 0x000f220000004200 */
[----:B------:R-:W-:Y:S01]  /*15390*/  IMAD.MOV.U32 R5, RZ, RZ, R181 ;  /* 0x000000ffff057224 */ /* 0x000fe200078e00b5 */
[----:B------:R-:W-:Y:S01]  /*153a0*/  LOP3.LUT R129, R250, R0, RZ, 0xc0, !PT ;  /* 0x00000000fa817212 */ /* 0x000fe200078ec0ff */
[----:B------:R-:W-:Y:S02]  /*153b0*/  IMAD.MOV.U32 R14, RZ, RZ, R125 ;  /* 0x000000ffff0e7224 */ /* 0x000fe400078e007d */
[----:B------:R-:W-:Y:S01]  /*153c0*/  IMAD.MOV.U32 R0, RZ, RZ, R176 ;  /* 0x000000ffff007224 */ /* 0x000fe200078e00b0 */
[----:B------:R-:W-:Y:S01]  /*153d0*/  LOP3.LUT R125, R5, R3, RZ, 0xc0, !PT ;  /* 0x00000003057d7212 */ /* 0x000fe200078ec0ff */
[----:B------:R-:W-:Y:S01]  /*153e0*/  IMAD.MOV.U32 R3, RZ, RZ, R177 ;  /* 0x000000ffff037224 */ /* 0x000fe200078e00b1 */
[----:B------:R-:W-:Y:S01]  /*153f0*/  LOP3.LUT R128, R251, R7, RZ, 0xc0, !PT ;  /* 0x00000007fb807212 */ /* 0x000fe200078ec0ff */
[----:B------:R-:W-:Y:S01]  /*15400*/  IMAD.MOV.U32 R12, RZ, RZ, R127 ;  /* 0x000000ffff0c7224 */ /* 0x000fe200078e007f */
[----:B------:R-:W-:Y:S01]  /*15410*/  LOP3.LUT R127, R0, R6, RZ, 0xc0, !PT ;  /* 0x00000006007f7212 */ /* 0x000fe200078ec0ff */
[----:B------:R-:W-:Y:S01]  /*15420*/  IMAD.MOV.U32 R13, RZ, RZ, R126 ;  /* 0x000000ffff0d7224 */ /* 0x000fe200078e007e */
[----:B------:R-:W-:Y:S01]  /*15430*/  LOP3.LUT R126, R3, R2, RZ, 0xc0, !PT ;  /* 0x00000002037e7212 */ /* 0x000fe200078ec0ff */
[----:B------:R-:W-:Y:S01]  /*15440*/  STG.E.U16 desc[UR28][R136.64+-0xb0], R190 ;  /* 0xffff50be88007986 */ /* 0x000fe2000c10151c */
[----:B--2---:R-:W-:-:S03]  /*15450*/  IMAD.MOV.U32 R36, RZ, RZ, R235 ;  /* 0x000000ffff247224 */ /* 0x004fc600078e00eb */
[----:B------:R-:W-:Y:S01]  /*15460*/  STG.E.U16 desc[UR28][R136.64+-0xae], R189 ;  /* 0xffff52bd88007986 */ /* 0x000fe2000c10151c */
[----:B------:R-:W-:-:S03]  /*15470*/  IMAD.MOV.U32 R37, RZ, RZ, R234 ;  /* 0x000000ffff257224 */ /* 0x000fc600078e00ea */
[----:B------:R-:W-:Y:S01]  /*15480*/  STG.E.U16 desc[UR28][R52.64+-0xb0], R188 ;  /* 0xffff50bc34007986 */ /* 0x000fe2000c10151c */
[----:B------:R-:W-:-:S03]  /*15490*/  IMAD.MOV.U32 R38, RZ, RZ, R211 ;  /* 0x000000ffff267224 */ /* 0x000fc600078e00d3 */
[----:B------:R-:W-:Y:S01]  /*154a0*/  STG.E.U16 desc[UR28][R52.64+-0xae], R187 ;  /* 0xffff52bb34007986 */ /* 0x000fe2000c10151c */
[----:B------:R-:W-:-:S03]  /*154b0*/  IMAD.MOV.U32 R39, RZ, RZ, R191 ;  /* 0x000000ffff277224 */ /* 0x000fc600078e00bf */
[----:B------:R-:W-:Y:S04]  /*154c0*/  STG.E.U16 desc[UR28][R54.64+-0xb0], R135 ;  /* 0xffff508736007986 */ /* 0x000fe8000c10151c */
[----:B------:R2:W-:Y:S04]  /*154d0*/  STG.E.U16 desc[UR28][R54.64+-0xae], R134 ;  /* 0xffff528636007986 */ /* 0x0005e8000c10151c */
[----:B------:R-:W-:Y:S04]  /*154e0*/  STG.E.U16 desc[UR28][R34.64+-0xb0], R117 ;  /* 0xffff507522007986 */ /* 0x000fe8000c10151c */
[----:B------:R-:W-:Y:S01]  /*154f0*/  STG.E.U16 desc[UR28][R34.64+-0xae], R116 ;  /* 0xffff527422007986 */ /* 0x000fe2000c10151c */
[-C--:B-1----:R-:W-:Y:S03]  /*15500*/  HMMA.16816.F32.BF16 R168, R128, R164.reuse, R168 ;  /* 0x000000a480a8723c */ /* 0x082fe600000418a8 */
[----:B------:R-:W-:Y:S04]  /*15510*/  STG.E.U16 desc[UR28][R136.64+-0xa0], R186 ;  /* 0xffff60ba88007986 */ /* 0x000fe8000c10151c */
[----:B------:R-:W-:Y:S01]  /*15520*/  STG.E.U16 desc[UR28][R136.64+-0x9e], R185 ;  /* 0xffff62b988007986 */ /* 0x000fe2000c10151c */
[C---:B------:R-:W-:Y:S03]  /*15530*/  HMMA.16816.F32.BF16 R152, R124.reuse, R164, R152 ;  /* 0x000000a47c98723c */ /* 0x040fe60000041898 */
[----:B------:R-:W-:Y:S04]  /*15540*/  STG.E.U16 desc[UR28][R118.64+-0xa0], R183 ;  /* 0xffff60b776007986 */ /* 0x000fe8000c10151c */
[----:B------:R1:W-:Y:S01]  /*15550*/  STG.E.U16 desc[UR28][R118.64+-0x9e], R182 ;  /* 0xffff62b676007986 */ /* 0x0003e2000c10151c */
[----:B------:R-:W-:Y:S03]  /*15560*/  HMMA.16816.F32.BF16 R148, R124, R166, R148 ;  /* 0x000000a67c94723c */ /* 0x000fe60000041894 */
[----:B------:R-:W-:Y:S04]  /*15570*/  STG.E.U16 desc[UR28][R174.64+-0xa0], R233 ;  /* 0xffff60e9ae007986 */ /* 0x000fe8000c10151c */
[----:B------:R1:W-:Y:S01]  /*15580*/  STG.E.U16 desc[UR28][R174.64+-0x9e], R210 ;  /* 0xffff62d2ae007986 */ /* 0x0003e2000c10151c */
[-C--:B------:R-:W-:Y:S03]  /*15590*/  HMMA.16816.F32.BF16 R68, R128, R80.reuse, R68 ;  /* 0x000000508044723c */ /* 0x080fe60000041844 */
[----:B------:R-:W-:Y:S04]  /*155a0*/  STG.E.U16 desc[UR28][R34.64+-0xa0], R207 ;  /* 0xffff60cf22007986 */ /* 0x000fe8000c10151c */
[----:B------:R-:W-:Y:S01]  /*155b0*/  STG.E.U16 desc[UR28][R34.64+-0x9e], R206 ;  /* 0xffff62ce22007986 */ /* 0x000fe2000c10151c */
[C---:B------:R-:W-:Y:S03]  /*155c0*/  HMMA.16816.F32.BF16 R72, R124.reuse, R80, R72 ;  /* 0x000000507c48723c */ /* 0x040fe60000041848 */
[----:B------:R-:W-:Y:S04]  /*155d0*/  STG.E.U16 desc[UR28][R136.64+-0x90], R180 ;  /* 0xffff70b488007986 */ /* 0x000fe8000c10151c */
[----:B------:R-:W-:Y:S01]  /*155e0*/  STG.E.U16 desc[UR28][R136.64+-0x8e], R179 ;  /* 0xffff72b388007986 */ /* 0x000fe2000c10151c */
[----:B------:R-:W-:Y:S03]  /*155f0*/  HMMA.16816.F32.BF16 R76, R124, R82, R76 ;  /* 0x000000527c4c723c */ /* 0x000fe6000004184c */
[----:B------:R-:W-:Y:S04]  /*15600*/  STG.E.U16 desc[UR28][R172.64+-0x90], R178 ;  /* 0xffff70b2ac007986 */ /* 0x000fe8000c10151c */
[----:B------:R-:W-:Y:S01]  /*15610*/  STG.E.U16 desc[UR28][R172.64+-0x8e], R139 ;  /* 0xffff728bac007986 */ /* 0x000fe2000c10151c */
[C---:B------:R-:W-:Y:S03]  /*15620*/  HMMA.16816.F32.BF16 R164, R128.reuse, R166, R44 ;  /* 0x000000a680a4723c */ /* 0x040fe6000004182c */
[----:B------:R-:W-:Y:S05]  /*15630*/  STG.E.U16 desc[UR28][R132.64+-0x90], R202 ;  /* 0xffff70ca84007986 */ /* 0x000fea000c10151c */
[----:B------:R-:W-:Y:S01]  /*15640*/  HMMA.16816.F32.BF16 R80, R128, R82, R40 ;  /* 0x000000528050723c */ /* 0x000fe20000041828 */
[----:B------:R1:W-:Y:S04]  /*15650*/  STG.E.U16 desc[UR28][R132.64+-0x8e], R200 ;  /* 0xffff72c884007986 */ /* 0x0003e8000c10151c */
[----:B------:R1:W-:Y:S03]  /*15660*/  STG.E.U16 desc[UR28][R34.64+-0x90], R199 ;  /* 0xffff70c722007986 */ /* 0x0003e6000c10151c */
[C---:B------:R-:W-:Y:S01]  /*15670*/  HMMA.16816.F32.BF16 R144, R124.reuse, R156, R144 ;  /* 0x0000009c7c90723c */ /* 0x040fe20000041890 */
[----:B------:R1:W-:Y:S07]  /*15680*/  STG.E.U16 desc[UR28][R34.64+-0x8e], R198 ;  /* 0xffff72c622007986 */ /* 0x0003ee000c10151c */
[C---:B------:R-:W-:Y:S08]  /*15690*/  HMMA.16816.F32.BF16 R140, R124.reuse, R158, R140 ;  /* 0x0000009e7c8c723c */ /* 0x040ff0000004188c */
[C---:B------:R-:W-:Y:S08]  /*156a0*/  HMMA.16816.F32.BF16 R40, R124.reuse, R48, R160 ;  /* 0x000000307c28723c */ /* 0x040ff000000418a0 */
[C---:B------:R-:W-:Y:S08]  /*156b0*/  HMMA.16816.F32.BF16 R44, R124.reuse, R50, R100 ;  /* 0x000000327c2c723c */ /* 0x040ff00000041864 */
[C---:B------:R-:W-:Y:S08]  /*156c0*/  HMMA.16816.F32.BF16 R56, R124.reuse, R64, R56 ;  /* 0x000000407c38723c */ /* 0x040ff00000041838 */
        /* <DEDUP_REMOVED lines=20> */
[----:B------:R-:W-:Y:S01]  /*15810*/  IADD3 R210, P0, PT, R136, -0x100, RZ ;  /* 0xffffff0088d27810 */ /* 0x000fe20007f1e0ff */
[----:B------:R-:W-:Y:S02]  /*15820*/  IMAD.MOV.U32 R134, RZ, RZ, R201 ;  /* 0x000000ffff867224 */ /* 0x000fe400078e00c9 */
[----:B------:R-:W-:Y:S01]  /*15830*/  IMAD.MOV.U32 R135, RZ, RZ, R208 ;  /* 0x000000ffff877224 */ /* 0x000fe200078e00d0 */
[----:B------:R-:W-:Y:S01]  /*15840*/  IADD3.X R211, PT, PT, R137, -0x1, RZ, P0, !PT ;  /* 0xffffffff89d37810 */ /* 0x000fe200007fe4ff */
[----:B------:R-:W-:Y:S02]  /*15850*/  IMAD.MOV.U32 R132, RZ, RZ, R220 ;  /* 0x000000ffff847224 */ /* 0x000fe400078e00dc */
[----:B------:R-:W-:Y:S01]  /*15860*/  IMAD.MOV.U32 R133, RZ, RZ, R232 ;  /* 0x000000ffff857224 */ /* 0x000fe200078e00e8 */
[----:B------:R-:W-:Y:S11]  /*15870*/  BRA.U !UP0, `(.L_x_2538) ;  /* 0x0000004908c47547 */ /* 0x000ff6000b800000 */
[----:B------:R-:W2:Y:S04]  /*15880*/  LDL R32, [R1+0x70] ;  /* 0x0000700001207983 */ /* 0x000ea80000100800 */
[----:B------:R-:W3:Y:S01]  /*15890*/  LDL R30, [R1+0x6c] ;  /* 0x00006c00011e7983 */ /* 0x000ee20000100800 */
[----:B------:R-:W-:Y:S01]  /*158a0*/  UIADD3 UR27, UPT, UPT, UR23, -0x5, URZ ;  /* 0xfffffffb171b7890 */ /* 0x000fe2000fffe0ff */
[----:B------:R-:W-:-:S04]  /*158b0*/  DEPBAR.LE SB0, 0x0 ;  /* 0x000080000000791a */ /* 0x000fc80000000000 */
[----:B------:R-:W4:Y:S04]  /*158c0*/  LDL.LU R191, [R1+0xa0] ;  /* 0x0000a00001bf7983 */ /* 0x000f280000300800 */
[----:B------:R-:W4:Y:S01]  /*158d0*/  LDL.64 R234, [R1+0xa8] ;  /* 0x0000a80001ea7983 */ /* 0x000f220000100a00 */
[----:B------:R-:W-:-:S03]  /*158e0*/  UIMAD.WIDE.U32 UR16, UR27, UR8, URZ ;  /* 0x000000081b1072a5 */ /* 0x000fc6000f8e00ff */
[----:B------:R-:W4:Y:S01]  /*158f0*/  LDL.64 R250, [R1+0x78] ;  /* 0x0000780001fa7983 */ /* 0x000f220000100a00 */
[----:B------:R-:W-:Y:S02]  /*15900*/  UIMAD UR14, UR27, UR9, UR17 ;  /* 0x000000091b0e72a4 */ /* 0x000fe4000f8e0211 */
[----:B------:R-:W-:Y:S01]  /*15910*/  USHF.L.U32 UR6, UR16, 0x5, URZ ;  /* 0x0000000510067899 */ /* 0x000fe200080006ff */
[----:B------:R-:W-:Y:S01]  /*15920*/  IMAD.U32 R6, RZ, RZ, UR16 ;  /* 0x00000010ff067e24 */ /* 0x000fe2000f8e00ff */
[----:B------:R-:W-:Y:S01]  /*15930*/  USHF.L.U64.HI UR13, UR16, 0x5, UR14 ;  /* 0x00000005100d7899 */ /* 0x000fe2000801020e */
[----:B------:R-:W-:Y:S01]  /*15940*/  IMAD.U32 R2, RZ, RZ, UR16 ;  /* 0x00000010ff027e24 */ /* 0x000fe2000f8e00ff */
[----:B------:R-:W-:Y:S01]  /*15950*/  ULEA UR6, UP0, UR8, UR6, 0x4 ;  /* 0x0000000608067291 */ /* 0x000fe2000f8020ff */
[----:B------:R-:W-:-:S03]  /*15960*/  IMAD.U32 R0, RZ, RZ, UR14 ;  /* 0x0000000eff007e24 */ /* 0x000fc6000f8e00ff */
[----:B------:R-:W-:Y:S02]  /*15970*/  ULEA.HI.X UR13, UR8, UR13, UR9, 0x4, UP0 ;  /* 0x0000000d080d7291 */ /* 0x000fe400080f2409 */
[----:B------:R-:W-:Y:S01]  /*15980*/  MOV R3, UR6 ;  /* 0x0000000600037c02 */ /* 0x000fe20008000f00 */
[----:B------:R-:W-:Y:S01]  /*15990*/  BAR.SYNC.DEFER_BLOCKING 0x0 ;  /* 0x0000000000007b1d */ /* 0x000fe20000010000 */
[----:B--2---:R-:W-:-:S04]  /*159a0*/  LEA R6, P0, R6, R32, 0x6 ;  /* 0x0000002006067211 */ /* 0x004fc800078030ff */
[----:B---3--:R-:W-:Y:S01]  /*159b0*/  LEA.HI.X R7, R2, R30, R0, 0x6, P0 ;  /* 0x0000001e02077211 */ /* 0x008fe200000f3400 */
[----:B------:R-:W-:Y:S01]  /*159c0*/  IMAD.U32 R0, RZ, RZ, UR13 ;  /* 0x0000000dff007e24 */ /* 0x000fe2000f8e00ff */
[----:B------:R-:W-:-:S03]  /*159d0*/  LEA R2, P0, R3, R32, 0x1 ;  /* 0x0000002003027211 */ /* 0x000fc600078008ff */
[----:B------:R-:W-:Y:S01]  /*159e0*/  @!PT LDS RZ, [RZ] ;  /* 0x00000000fffff984 */ /* 0x000fe20000000800 */
[----:B------:R-:W-:Y:S01]  /*159f0*/  @!PT LDS RZ, [RZ] ;  /* 0x00000000fffff984 */ /* 0x000fe20000000800 */
[----:B------:R-:W-:Y:S01]  /*15a00*/  @!PT LDS RZ, [RZ] ;  /* 0x00000000fffff984 */ /* 0x000fe20000000800 */
[----:B------:R-:W-:Y:S01]  /*15a10*/  @!P3 LDGSTS.E.BYPASS.LTC128B.128 [R209+0xa000], desc[UR28][R6.64] ;  /* 0x0a00000006d1bfae */ /* 0x000fe2000b981a1c */
[----:B------:R-:W-:Y:S02]  /*15a20*/  LEA.HI.X R3, R3, R30, R0, 0x1, P0 ;  /* 0x0000001e03037211 */ /* 0x000fe400000f0c00 */
[----:B----4-:R-:W-:Y:S01]  /*15a30*/  LEA R5, R191, UR5, 0x1 ;  /* 0x00000005bf057c11 */ /* 0x010fe2000f8e08ff */
[----:B------:R-:W-:Y:S01]  /*15a40*/  @P3 STS.128 [R209+0xa000], RZ ;  /* 0x00a000ffd1003388 */ /* 0x000fe20000000c00 */
[----:B------:R-:W-:Y:S01]  /*15a50*/  IMAD.MOV.U32 R238, RZ, RZ, R234 ;  /* 0x000000ffffee7224 */ /* 0x000fe200078e00ea */
[----:B------:R-:W-:Y:S02]  /*15a60*/  MOV R239, R235 ;  /* 0x000000eb00ef7202 */ /* 0x000fe40000000f00 */
        /* <DEDUP_REMOVED lines=17> */
[----:B------:R-:W3:Y:S01]  /*15b80*/  LDSM.16.M88.4 R28, [R249+0x8800] ;  /* 0x00880000f91c783b */ /* 0x000ee20000000200 */
[----:B------:R-:W-:-:S03]  /*15b90*/  IMAD.IADD R0, R246, 0x1, R5 ;  /* 0x00000001f6007824 */ /* 0x000fc600078e0205 */
[----:B------:R-:W4:Y:S04]  /*15ba0*/  LDL.64 R234, [R1+0x80] ;  /* 0x0000800001ea7983 */ /* 0x000f280000100a00 */
[----:B------:R-:W-:Y:S01]  /*15bb0*/  LDSM.16.M88.4 R8, [R0+0x2000] ;  /* 0x002000000008783b */ /* 0x000fe20000000200 */
[----:B-1----:R-:W-:-:S03]  /*15bc0*/  IMAD.IADD R3, R249, 0x1, R246 ;  /* 0x00000001f9037824 */ /* 0x002fc600078e02f6 */
[----:B------:R-:W-:Y:S04]  /*15bd0*/  LDSM.16.M88.4 R16, [R5] ;  /* 0x000000000510783b */ /* 0x000fe80000000200 */
[----:B------:R-:W1:Y:S04]  /*15be0*/  LDSM.16.M88.4 R24, [R3+0x8000] ;  /* 0x008000000318783b */ /* 0x000e680000000200 */
[----:B------:R-:W1:Y:S04]  /*15bf0*/  LDSM.16.M88.4 R132, [R3+0x8800] ;  /* 0x008800000384783b */ /* 0x000e680000000200 */
[----:B------:R-:W1:Y:S01]  /*15c00*/  LDSM.16.M88.4 R20, [R0] ;  /* 0x000000000014783b */ /* 0x000e620000000200 */
[----:B------:R-:W-:Y:S01]  /*15c10*/  IADD3 R2, PT, PT, R246, R138, RZ ;  /* 0x0000008af6027210 */ /* 0x000fe20007ffe0ff */
[----:B------:R-:W4:Y:S02]  /*15c20*/  S2R R238, SR_CTAID.X ;  /* 0x0000000000ee7919 */ /* 0x000f240000002500 */
[----:B------:R-:W0:Y:S01]  /*15c30*/  LDGDEPBAR ;  /* 0x00000000000079af */ /* 0x000e220000000000 */
[C---:B--2---:R-:W-:Y:S08]  /*15c40*/  HMMA.16816.F32.BF16 R180, R12.reuse, R32, RZ ;  /* 0x000000200cb4723c */ /* 0x044ff000000418ff */
[C---:B---3--:R-:W-:Y:S08]  /*15c50*/  HMMA.16816.F32.BF16 R172, R12.reuse, R28, RZ ;  /* 0x0000001c0cac723c */ /* 0x048ff000000418ff */
[C---:B------:R-:W-:Y:S08]  /*15c60*/  HMMA.16816.F32.BF16 R176, R12.reuse, R34, RZ ;  /* 0x000000220cb0723c */ /* 0x040ff000000418ff */
[----:B------:R-:W-:Y:S08]  /*15c70*/  HMMA.16816.F32.BF16 R12, R12, R30, RZ ;  /* 0x0000001e0c0c723c */ /* 0x000ff000000418ff */
[C---:B-1----:R-:W-:Y:S08]  /*15c80*/  HMMA.16816.F32.BF16 R180, R8.reuse, R24, R180 ;  /* 0x0000001808b4723c */ /* 0x042ff000000418b4 */
[C---:B------:R-:W-:Y:S08]  /*15c90*/  HMMA.16816.F32.BF16 R216, R8.reuse, R132, R172 ;  /* 0x0000008408d8723c */ /* 0x040ff000000418ac */
[C---:B------:R-:W-:Y:S08]  /*15ca0*/  HMMA.16816.F32.BF16 R176, R8.reuse, R26, R176 ;  /* 0x0000001a08b0723c */ /* 0x040ff000000418b0 */
[----:B------:R-:W-:Y:S01]  /*15cb0*/  HMMA.16816.F32.BF16 R212, R8, R134, R12 ;  /* 0x0000008608d4723c */ /* 0x000fe2000004180c */
[----:B------:R-:W-:Y:S07]  /*15cc0*/  LDSM.16.M88.4 R12, [R138] ;  /* 0x000000008a0c783b */ /* 0x000fee0000000200 */
[C---:B------:R-:W-:Y:S08]  /*15cd0*/  HMMA.16816.F32.BF16 R8, R16.reuse, R32, RZ ;  /* 0x000000201008723c */ /* 0x040ff000000418ff */
[C---:B------:R-:W-:Y:S08]  /*15ce0*/  HMMA.16816.F32.BF16 R32, R16.reuse, R34, RZ ;  /* 0x000000221020723c */ /* 0x040ff000000418ff */
[C---:B------:R-:W-:Y:S08]  /*15cf0*/  HMMA.16816.F32.BF16 R172, R16.reuse, R28, RZ ;  /* 0x0000001c10ac723c */ /* 0x040ff000000418ff */
[----:B------:R-:W-:Y:S01]  /*15d00*/  HMMA.16816.F32.BF16 R28, R16, R30, RZ ;  /* 0x0000001e101c723c */ /* 0x000fe200000418ff */
[----:B------:R-:W1:Y:S07]  /*15d10*/  LDSM.16.M88.4 R16, [R244+0x8000] ;  /* 0x00800000f410783b */ /* 0x000e6e0000000200 */
[C---:B------:R-:W-:Y:S01]  /*15d20*/  HMMA.16816.F32.BF16 R188, R20.reuse, R24, R8 ;  /* 0x0000001814bc723c */ /* 0x040fe20000041808 */
[----:B------:R-:W2:Y:S07]  /*15d30*/  LDSM.16.M88.4 R8, [R138+0x2000] ;  /* 0x002000008a08783b */ /* 0x000eae0000000200 */
[C---:B------:R-:W-:Y:S01]  /*15d40*/  HMMA.16816.F32.BF16 R32, R20.reuse, R26, R32 ;  /* 0x0000001a1420723c */ /* 0x040fe20000041820 */
[----:B------:R-:W3:Y:S07]  /*15d50*/  LDSM.16.M88.4 R24, [R244+0x8800] ;  /* 0x00880000f418783b */ /* 0x000eee0000000200 */
[C---:B------:R-:W-:Y:S08]  /*15d60*/  HMMA.16816.F32.BF16 R192, R20.reuse, R132, R172 ;  /* 0x0000008414c0723c */ /* 0x040ff000000418ac */
[----:B------:R-:W-:Y:S01]  /*15d70*/  HMMA.16816.F32.BF16 R184, R20, R134, R28 ;  /* 0x0000008614b8723c */ /* 0x000fe2000004181c */
[----:B------:R-:W-:Y:S07]  /*15d80*/  LDSM.16.M88.4 R28, [R245+0x8000] ;  /* 0x00800000f51c783b */ /* 0x000fee0000000200 */
[-C--:B-1----:R-:W-:Y:S08]  /*15d90*/  HMMA.16816.F32.BF16 R20, R12, R16.reuse, R188 ;  /* 0x000000100c14723c */ /* 0x082ff000000418bc */
[C---:B--2---:R-:W-:Y:S08]  /*15da0*/  HMMA.16816.F32.BF16 R180, R8.reuse, R16, R180 ;  /* 0x0000001008b4723c */ /* 0x044ff000000418b4 */
[C---:B---3--:R-:W-:Y:S08]  /*15db0*/  HMMA.16816.F32.BF16 R172, R8.reuse, R24, R216 ;  /* 0x0000001808ac723c */ /* 0x048ff000000418d8 */
[C---:B------:R-:W-:Y:S08]  /*15dc0*/  HMMA.16816.F32.BF16 R176, R8.reuse, R18, R176 ;  /* 0x0000001208b0723c */ /* 0x040ff000000418b0 */
[----:B------:R-:W-:Y:S01]  /*15dd0*/  HMMA.16816.F32.BF16 R132, R8, R26, R212 ;  /* 0x0000001a0884723c */ /* 0x000fe200000418d4 */
[----:B------:R-:W1:Y:S07]  /*15de0*/  LDSM.16.M88.4 R8, [R2+0x2000] ;  /* 0x002000000208783b */ /* 0x000e6e0000000200 */
[C---:B------:R-:W-:Y:S01]  /*15df0*/  HMMA.16816.F32.BF16 R216, R12.reuse, R18, R32 ;  /* 0x000000120cd8723c */ /* 0x040fe20000041820 */
[----:B------:R-:W2:Y:S04]  /*15e00*/  LDSM.16.M88.4 R32, [R245+0x8800] ;  /* 0x00880000f520783b */ /* 0x000ea80000000200 */
[----:B------:R-:W3:Y:S03]  /*15e10*/  LDSM.16.M88.4 R16, [R2] ;  /* 0x000000000210783b */ /* 0x000ee60000000200 */
[C---:B------:R-:W-:Y:S08]  /*15e20*/  HMMA.16816.F32.BF16 R212, R12.reuse, R24, R192 ;  /* 0x000000180cd4723c */ /* 0x040ff000000418c0 */
[----:B------:R-:W-:Y:S01]  /*15e30*/  HMMA.16816.F32.BF16 R192, R12, R26, R184 ;  /* 0x0000001a0cc0723c */ /* 0x000fe200000418b8 */
[----:B------:R-:W-:Y:S04]  /*15e40*/  LDSM.16.M88.4 R24, [R249+0x9000] ;  /* 0x00900000f918783b */ /* 0x000fe80000000200 */
[----:B------:R-:W-:Y:S03]  /*15e50*/  LDSM.16.M88.4 R12, [R5+0x4000] ;  /* 0x00400000050c783b */ /* 0x000fe60000000200 */
[C---:B-1----:R-:W-:Y:S08]  /*15e60*/  HMMA.16816.F32.BF16 R188, R8.reuse, R28, R180 ;  /* 0x0000001c08bc723c */ /* 0x042ff000000418b4 */
[C---:B------:R-:W-:Y:S08]  /*15e70*/  HMMA.16816.F32.BF16 R184, R8.reuse, R30, R176 ;  /* 0x0000001e08b8723c */ /* 0x040ff000000418b0 */
[C---:B--2---:R-:W-:Y:S08]  /*15e80*/  HMMA.16816.F32.BF16 R180, R8.reuse, R32, R172 ;  /* 0x0000002008b4723c */ /* 0x044ff000000418ac */
[----:B------:R-:W-:Y:S01]  /*15e90*/  HMMA.16816.F32.BF16 R176, R8, R34, R132 ;  /* 0x0000002208b0723c */ /* 0x000fe20000041884 */
[----:B------:R-:W1:Y:S07]  /*15ea0*/  LDSM.16.M88.4 R8, [R5+0x6000] ;  /* 0x006000000508783b */ /* 0x000e6e0000000200 */
[C---:B---3--:R-:W-:Y:S01]  /*15eb0*/  HMMA.16816.F32.BF16 R172, R16.reuse, R28, R20 ;  /* 0x0000001c10ac723c */ /* 0x048fe20000041814 */
[----:B------:R-:W2:Y:S07]  /*15ec0*/  LDSM.16.M88.4 R20, [R249+0x9800] ;  /* 0x00980000f914783b */ /* 0x000eae0000000200 */
[C---:B------:R-:W-:Y:S08]  /*15ed0*/  HMMA.16816.F32.BF16 R132, R16.reuse, R30, R216 ;  /* 0x0000001e1084723c */ /* 0x040ff000000418d8 */
[C---:B------:R-:W-:Y:S08]  /*15ee0*/  HMMA.16816.F32.BF16 R28, R16.reuse, R32, R212 ;  /* 0x00000020101c723c */ /* 0x040ff000000418d4 */
[----:B------:R-:W-:Y:S01]  /*15ef0*/  HMMA.16816.F32.BF16 R16, R16, R34, R192 ;  /* 0x000000221010723c */ /* 0x000fe200000418c0 */
[----:B------:R-:W-:Y:S07]  /*15f00*/  LDSM.16.M88.4 R32, [R244+0x9000] ;  /* 0x00900000f420783b */ /* 0x000fee0000000200 */
[C---:B-1----:R-:W-:Y:S08]  /*15f10*/  HMMA.16816.F32.BF16 R228, R8.reuse, R24, R188 ;  /* 0x0000001808e4723c */ /* 0x042ff000000418bc */
[-C--:B------:R-:W-:Y:S08]  /*15f20*/  HMMA.16816.F32.BF16 R224, R8, R26.reuse, R184 ;  /* 0x0000001a08e0723c */ /* 0x080ff000000418b8 */
[----:B------:R-:W-:Y:S08]  /*15f30*/  HMMA.16816.F32.BF16 R188, R12, R26, R132 ;  /* 0x0000001a0cbc723c */ /* 0x000ff00000041884 */
[C---:B--2---:R-:W-:Y:S08]  /*15f40*/  HMMA.16816.F32.BF16 R216, R8.reuse, R20, R180 ;  /* 0x0000001408d8723c */ /* 0x044ff000000418b4 */
[----:B------:R-:W-:Y:S01]  /*15f50*/  HMMA.16816.F32.BF16 R212, R8, R22, R176 ;  /* 0x0000001608d4723c */ /* 0x000fe200000418b0 */
[----:B------:R-:W-:Y:S07]  /*15f60*/  LDSM.16.M88.4 R8, [R138+0x6000] ;  /* 0x006000008a08783b */ /* 0x000fee0000000200 */
[C---:B------:R-:W-:Y:S01]  /*15f70*/  HMMA.16816.F32.BF16 R192, R12.reuse, R24, R172 ;  /* 0x000000180cc0723c */ /* 0x040fe200000418ac */
[----:B------:R-:W-:Y:S07]  /*15f80*/  LDSM.16.M88.4 R24, [R3+0x9000] ;  /* 0x009000000318783b */ /* 0x000fee0000000200 */
[C---:B------:R-:W-:Y:S01]  /*15f90*/  HMMA.16816.F32.BF16 R184, R12.reuse, R20, R28 ;  /* 0x000000140cb8723c */ /* 0x040fe2000004181c */
[----:B------:R-:W-:Y:S07]  /*15fa0*/  LDSM.16.M88.4 R28, [R244+0x9800] ;  /* 0x00980000f41c783b */ /* 0x000fee0000000200 */
[----:B------:R-:W-:Y:S01]  /*15fb0*/  HMMA.16816.F32.BF16 R132, R12, R22, R16 ;  /* 0x000000160c84723c */ /* 0x000fe20000041810 */
[----:B------:R-:W1:Y:S04]  /*15fc0*/  LDSM.16.M88.4 R12, [R0+0x6000] ;  /* 0x00600000000c783b */ /* 0x000e680000000200 */
[----:B------:R-:W2:Y:S04]  /*15fd0*/  LDSM.16.M88.4 R20, [R3+0x9800] ;  /* 0x009800000314783b */ /* 0x000ea80000000200 */
[----:B------:R-:W3:Y:S01]  /*15fe0*/  LDSM.16.M88.4 R16, [R0+0x4000] ;  /* 0x004000000010783b */ /* 0x000ee20000000200 */
[----:B------:R-:W4:Y:S01]  /*15ff0*/  S2R R236, SR_CTAID.X ;  /* 0x0000000000ec7919 */ /* 0x000f220000002500 */
[C---:B-1----:R-:W-:Y:S08]  /*16000*/  HMMA.16816.F32.BF16 R180, R12.reuse, R24, R228 ;  /* 0x000000180cb4723c */ /* 0x042ff000000418e4 */
[C---:B------:R-:W-:Y:S08]  /*16010*/  HMMA.16816.F32.BF16 R176, R12.reuse, R26, R224 ;  /* 0x0000001a0cb0723c */ /* 0x040ff000000418e0 */
[C---:B--2---:R-:W-:Y:S08]  /*16020*/  HMMA.16816.F32.BF16 R172, R12.reuse, R20, R216 ;  /* 0x000000140cac723c */ /* 0x044ff000000418d8 */
[----:B------:R-:W-:Y:S08]  /*16030*/  HMMA.16816.F32.BF16 R12, R12, R22, R212 ;  /* 0x000000160c0c723c */ /* 0x000ff000000418d4 */
[C---:B---3--:R-:W-:Y:S08]  /*16040*/  HMMA.16816.F32.BF16 R224, R16.reuse, R24, R192 ;  /* 0x0000001810e0723c */ /* 0x048ff000000418c0 */
[C---:B------:R-:W-:Y:S01]  /*16050*/  HMMA.16816.F32.BF16 R216, R16.reuse, R26, R188 ;  /* 0x0000001a10d8723c */ /* 0x040fe200000418bc */
[----:B------:R-:W-:Y:S07]  /*16060*/  LDSM.16.M88.4 R24, [R245+0x9800] ;  /* 0x00980000f518783b */ /* 0x000fee0000000200 */
[C---:B------:R-:W-:Y:S08]  /*16070*/  HMMA.16816.F32.BF16 R212, R16.reuse, R20, R184 ;  /* 0x0000001410d4723c */ /* 0x040ff000000418b8 */
[----:B------:R-:W-:Y:S01]  /*16080*/  HMMA.16816.F32.BF16 R192, R16, R22, R132 ;  /* 0x0000001610c0723c */ /* 0x000fe20000041884 */
[----:B------:R-:W1:Y:S04]  /*16090*/  LDSM.16.M88.4 R16, [R138+0x4000] ;  /* 0x004000008a10783b */ /* 0x000e680000000200 */
[----:B------:R-:W-:Y:S03]  /*160a0*/  LDSM.16.M88.4 R20, [R245+0x9000] ;  /* 0x00900000f514783b */ /* 0x000fe60000000200 */
[C---:B------:R-:W-:Y:S08]  /*160b0*/  HMMA.16816.F32.BF16 R188, R8.reuse, R32, R180 ;  /* 0x0000002008bc723c */ /* 0x040ff000000418b4 */
[C---:B------:R-:W-:Y:S08]  /*160c0*/  HMMA.16816.F32.BF16 R184, R8.reuse, R34, R176 ;  /* 0x0000002208b8723c */ /* 0x040ff000000418b0 */
[C---:B------:R-:W-:Y:S08]  /*160d0*/  HMMA.16816.F32.BF16 R180, R8.reuse, R28, R172 ;  /* 0x0000001c08b4723c */ /* 0x040ff000000418ac */
[----:B------:R-:W-:Y:S01]  /*160e0*/  HMMA.16816.F32.BF16 R176, R8, R30, R12 ;  /* 0x0000001e08b0723c */ /* 0x000fe2000004180c */
[----:B------:R-:W2:Y:S04]  /*160f0*/  LDSM.16.M88.4 R8, [R2+0x6000] ;  /* 0x006000000208783b */ /* 0x000ea80000000200 */
[----:B------:R3:W2:Y:S01]  /*16100*/  LDSM.16.M88.4 R12, [R2+0x4000] ;  /* 0x00400000020c783b */ /* 0x0006a20000000200 */
[----:B------:R-:W-:Y:S01]  /*16110*/  SHF.R.U32.HI R247, RZ, 0x5, R205 ;  /* 0x00000005fff77819 */ /* 0x000fe200000116cd */
[----:B------:R-:W-:-:S04]  /*16120*/  DEPBAR.LE SB0, 0x0 ;  /* 0x000080000000791a */ /* 0x000fc80000000000 */
[----:B-1----:R-:W-:Y:S01]  /*16130*/  HMMA.16816.F32.BF16 R172, R16, R32, R224 ;  /* 0x0000002010ac723c */ /* 0x002fe200000418e0 */
[----:B------:R-:W-:-:S07]  /*16140*/  IMAD.SHL.U32 R5, R205, 0x2, RZ ;  /* 0x00000002cd057824 */ /* 0x000fce00078e00ff */
[C---:B------:R-:W-:Y:S08]  /*16150*/  HMMA.16816.F32.BF16 R32, R16.reuse, R34, R216 ;  /* 0x000000221020723c */ /* 0x040ff000000418d8 */
[C---:B------:R-:W-:Y:S08]  /*16160*/  HMMA.16816.F32.BF16 R132, R16.reuse, R28, R212 ;  /* 0x0000001c1084723c */ /* 0x040ff000000418d4 */
[----:B------:R-:W-:Y:S01]  /*16170*/  HMMA.16816.F32.BF16 R16, R16, R30, R192 ;  /* 0x0000001e1010723c */ /* 0x000fe200000418c0 */
[----:B---3--:R-:W-:Y:S01]  /*16180*/  IMAD.U32 R2, RZ, RZ, UR35 ;  /* 0x00000023ff027e24 */ /* 0x008fe2000f8e00ff */
[----:B------:R-:W-:Y:S01]  /*16190*/  SHF.R.U32.HI R248, RZ, 0x5, R205 ;  /* 0x00000005fff87819 */ /* 0x000fe200000116cd */
[----:B----4-:R-:W-:Y:S01]  /*161a0*/  IMAD R238, R238, 0x8, R247 ;  /* 0x00000008eeee7824 */ /* 0x010fe200078e02f7 */
[----:B------:R1:W-:Y:S01]  /*161b0*/  STL [R1+0x74], R5 ;  /* 0x0000740501007387 */ /* 0x0003e20000100800 */
[----:B------:R-:W-:Y:S01]  /*161c0*/  MOV R0, UR23 ;  /* 0x0000001700007c02 */ /* 0x000fe20008000f00 */
[----:B------:R-:W-:Y:S01]  /*161d0*/  UISETP.GT.U32.AND UP0, UPT, UR27, UR19, UPT ;  /* 0x000000131b00728c */ /* 0x000fe2000bf04070 */
[----:B------:R-:W-:Y:S01]  /*161e0*/  LOP3.LUT R2, R2, UR27, R239, 0x96, !PT ;  /* 0x0000001b02027c12 */ /* 0x000fe2000f8e96ef */
[----:B------:R-:W-:Y:S01]  /*161f0*/  IMAD R236, R236, 0x8, R248 ;  /* 0x00000008ecec7824 */ /* 0x000fe200078e02f8 */
[----:B------:R-:W-:Y:S01]  /*16200*/  IADD3 R238, PT, PT, R238, 0x4, RZ ;  /* 0x00000004eeee7810 */ /* 0x000fe20007ffe0ff */
[----:B------:R-:W-:Y:S01]  /*16210*/  UIADD3 UR6, UPT, UPT, UR34, -0x61c88647, URZ ;  /* 0x9e3779b922067890 */ /* 0x000fe2000fffe0ff */
[----:B--2---:R-:W-:Y:S01]  /*16220*/  HMMA.16816.F32.BF16 R212, R8, R26, R176 ;  /* 0x0000001a08d4723c */ /* 0x004fe200000418b0 */
[----:B------:R-:W-:-:S04]  /*16230*/  IMAD.WIDE.U32 R2, R2, -0x326172a9, RZ ;  /* 0xcd9e8d5702027825 */ /* 0x000fc800078e00ff */
[----:B------:R-:W-:-:S03]  /*16240*/  IMAD.WIDE.U32 R236, R236, -0x326172a9, RZ ;  /* 0xcd9e8d57ecec7825 */ /* 0x000fc600078e00ff */
[----:B------:R-:W-:Y:S01]  /*16250*/  HMMA.16816.F32.BF16 R188, R8, R20, R188 ;  /* 0x0000001408bc723c */ /* 0x000fe200000418bc */
[----:B------:R-:W-:Y:S01]  /*16260*/  IMAD.WIDE.U32 R238, R238, -0x326172a9, RZ ;  /* 0xcd9e8d57eeee7825 */ /* 0x000fe200078e00ff */
[----:B-1----:R-:W-:-:S06]  /*16270*/  LOP3.LUT R5, R5, 0x6, RZ, 0xc0, !PT ;  /* 0x0000000605057812 */ /* 0x002fcc00078ec0ff */
[----:B------:R-:W-:Y:S01]  /*16280*/  HMMA.16816.F32.BF16 R184, R8, R22, R184 ;  /* 0x0000001608b8723c */ /* 0x000fe200000418b8 */
[----:B------:R-:W-:-:S07]  /*16290*/  IMAD R0, R0, 0x20, R5 ;  /* 0x0000002000007824 */ /* 0x000fce00078e0205 */
[----:B------:R-:W-:Y:S01]  /*162a0*/  HMMA.16816.F32.BF16 R192, R8, R24, R180 ;  /* 0x0000001808c0723c */ /* 0x000fe200000418b4 */
[----:B------:R-:W-:Y:S01]  /*162b0*/  VIADD R11, R221, 0x8 ;  /* 0x00000008dd0b7836 */ /* 0x000fe20000000000 */
[--C-:B------:R-:W-:Y:S01]  /*162c0*/  LOP3.LUT R31, R236, UR6, R3.reuse, 0x96, !PT ;  /* 0x00000006ec1f7c12 */ /* 0x100fe2000f8e9603 */
[----:B------:R1:W-:Y:S01]  /*162d0*/  STL [R1+0x64], R5 ;  /* 0x0000640501007387 */ /* 0x0003e20000100800 */
[----:B------:R-:W-:-:S04]  /*162e0*/  LOP3.LUT R210, R238, UR6, R3, 0x96, !PT ;  /* 0x00000006eed27c12 */ /* 0x000fc8000f8e9603 */
[----:B------:R-:W-:Y:S01]  /*162f0*/  HMMA.16816.F32.BF16 R172, R12, R20, R172 ;  /* 0x000000140cac723c */ /* 0x000fe200000418ac */
[----:B------:R-:W-:Y:S01]  /*16300*/  LOP3.LUT R180, R2, UR4, R251, 0x96, !PT ;  /* 0x0000000402b47c12 */ /* 0x000fe2000f8e96fb */
[----:B------:R-:W-:Y:S01]  /*16310*/  VIADD R10, R0, 0xffffff61 ;  /* 0xffffff61000a7836 */ /* 0x000fe20000000000 */
[----:B------:R-:W-:-:S05]  /*16320*/  LOP3.LUT R211, R2, UR4, R235, 0x96, !PT ;  /* 0x0000000402d37c12 */ /* 0x000fca000f8e96eb */
[----:B------:R-:W-:Y:S01]  /*16330*/  HMMA.16816.F32.BF16 R32, R12, R22, R32 ;  /* 0x000000160c20723c */ /* 0x000fe20000041820 */
[C---:B------:R-:W-:Y:S01]  /*16340*/  IADD3 R9, PT, PT, R0.reuse, -0x98, RZ ;  /* 0xffffff6800097810 */ /* 0x040fe20007ffe0ff */
[C---:B------:R-:W-:Y:S01]  /*16350*/  VIADD R6, R0.reuse, 0xffffff69 ;  /* 0xffffff6900067836 */ /* 0x040fe20000000000 */
[----:B------:R-:W-:-:S05]  /*16360*/  IADD3 R3, PT, PT, R0, -0x8f, RZ ;  /* 0xffffff7100037810 */ /* 0x000fca0007ffe0ff */
[----:B------:R-:W-:Y:S01]  /*16370*/  HMMA.16816.F32.BF16 R132, R12, R24, R132 ;  /* 0x000000180c84723c */ /* 0x000fe20000041884 */
[C---:B------:R-:W-:Y:S01]  /*16380*/  VIADD R7, R0.reuse, 0xffffff78 ;  /* 0xffffff7800077836 */ /* 0x040fe20000000000 */
[----:B------:R-:W-:Y:S01]  /*16390*/  IADD3 R2, PT, PT, R221, 0x40, RZ ;  /* 0x00000040dd027810 */ /* 0x000fe20007ffe0ff */
[----:B------:R-:W-:-:S05]  /*163a0*/  VIADD R8, R0, 0xffffff79 ;  /* 0xffffff7900087836 */ /* 0x000fca0000000000 */
[----:B------:R-:W-:Y:S01]  /*163b0*/  HMMA.16816.F32.BF16 R176, R12, R26, R16 ;  /* 0x0000001a0cb0723c */ /* 0x000fe20000041810 */
[C---:B------:R-:W-:Y:S02]  /*163c0*/  VIADD R12, R0.reuse, 0xffffff60 ;  /* 0xffffff60000c7836 */ /* 0x040fe40000000000 */
[----:B-1----:R-:W-:Y:S01]  /*163d0*/  VIADD R5, R0, 0xffffff70 ;  /* 0xffffff7000057836 */ /* 0x002fe20000000000 */
[C---:B------:R-:W-:Y:S01]  /*163e0*/  IADD3 R0, PT, PT, R221.reuse, 0x48, RZ ;  /* 0x00000048dd007810 */ /* 0x040fe20007ffe0ff */
[----:B------:R-:W-:Y:S01]  /*163f0*/  BAR.SYNC.DEFER_BLOCKING 0x0 ;  /* 0x0000000000007b1d */ /* 0x000fe20000010000 */
[-C--:B------:R-:W-:Y:S02]  /*16400*/  ISETP.GT.AND P6, PT, R221, R12.reuse, PT ;  /* 0x0000000cdd00720c */ /* 0x080fe40003fc4270 */
[----:B------:R-:W-:-:S03]  /*16410*/  ISETP.GT.AND P5, PT, R11, R12, PT ;  /* 0x0000000c0b00720c */ /* 0x000fc60003fa4270 */
[----:B------:R-:W-:Y:S10]  /*16420*/  BRA.U !UP0, `(.L_x_2542) ;  /* 0x0000000108b07547 */ /* 0x000ff4000b800000 */
        /* <DEDUP_REMOVED lines=9> */
[----:B------:R-:W-:Y:S01]  /*164c0*/  IMAD.U32 R13, RZ, RZ, UR6 ;  /* 0x00000006ff0d7e24 */ /* 0x000fe2000f8e00ff */
[----:B--2---:R-:W-:-:S04]  /*164d0*/  @!P3 LEA R14, P0, R14, R248, 0x1 ;  /* 0x000000f80e0eb211 */ /* 0x004fc800078008ff */
[----:B-----5:R-:W-:Y:S02]  /*164e0*/  @!P3 LEA.HI.X R15, R15, R252, R13, 0x1, P0 ;  /* 0x000000fc0f0fb211 */ /* 0x020fe400000f0c0d */
[----:B------:R-:W-:-:S03]  /*164f0*/  MOV R13, UR4 ;  /* 0x00000004000d7c02 */ /* 0x000fc60008000f00 */
[----:B------:R-:W-:Y:S01]  /*16500*/  @!PT LDS RZ, [RZ] ;  /* 0x00000000fffff984 */ /* 0x000fe20000000800 */
[----:B------:R-:W-:Y:S01]  /*16510*/  @!PT LDS RZ, [RZ] ;  /* 0x00000000fffff984 */ /* 0x000fe20000000800 */
[----:B------:R-:W-:Y:S01]  /*16520*/  @!PT LDS RZ, [RZ] ;  /* 0x00000000fffff984 */ /* 0x000fe20000000800 */
[----:B------:R1:W-:Y:S01]  /*16530*/  @!P3 LDGSTS.E.BYPASS.LTC128B.128 [R209+0x8000], desc[UR28][R14.64] ;  /* 0x080000000ed1bfae */ /* 0x0003e2000b981a1c */
[----:B------:R-:W-:Y:S01]  /*16540*/  @!P1 LEA R16, P0, R13, R248, 0x1 ;  /* 0x000000f80d109211 */ /* 0x000fe200078008ff */
[----:B------:R-:W-:Y:S01]  /*16550*/  IMAD.U32 R13, RZ, RZ, UR6 ;  /* 0x00000006ff0d7e24 */ /* 0x000fe2000f8e00ff */
[----:B------:R-:W-:Y:S01]  /*16560*/  ULEA.HI.X UR6, UR10, UR6, UR11, 0x4, UP0 ;  /* 0x000000060a067291 */ /* 0x000fe200080f240b */
[----:B------:R2:W-:Y:S01]  /*16570*/  @P3 STS.128 [R209+0x8000], RZ ;  /* 0x008000ffd1003388 */ /* 0x0005e20000000c00 */
[----:B-1----:R-:W-:Y:S02]  /*16580*/  IMAD.U32 R14, RZ, RZ, UR4 ;  /* 0x00000004ff0e7e24 */ /* 0x002fe4000f8e00ff */
[----:B------:R-:W-:-:S03]  /*16590*/  IMAD.U32 R15, RZ, RZ, UR8 ;  /* 0x00000008ff0f7e24 */ /* 0x000fc6000f8e00ff */
[----:B------:R-:W-:Y:S02]  /*165a0*/  @!P1 LEA.HI.X R17, R14, R252, R13, 0x1, P0 ;  /* 0x000000fc0e119211 */ /* 0x000fe400000f0c0d */
[----:B------:R-:W-:Y:S02]  /*165b0*/  MOV R14, UR8 ;  /* 0x00000008000e7c02 */ /* 0x000fe40008000f00 */
[----:B------:R-:W-:Y:S01]  /*165c0*/  MOV R13, UR6 ;  /* 0x00000006000d7c02 */ /* 0x000fe20008000f00 */
        /* <DEDUP_REMOVED lines=18> */
.L_x_2542:
[----:B------:R-:W3:Y:S01]  /*166f0*/  LDL.64 R198, [R1+0x88] ;  /* 0x0000880001c67983 */ /* 0x000ee20000100a00 */
[-C--:B------:R-:W-:Y:S01]  /*16700*/  ISETP.GT.AND P0, PT, R0, R12.reuse, PT ;  /* 0x0000000c0000720c */ /* 0x080fe20003f04270 */
[----:B------:R-:W-:Y:S01]  /*16710*/  UIADD3 UR10, UPT, UPT, UR35, 0x76cf5d0a, URZ ;  /* 0x76cf5d0a230a7890 */ /* 0x000fe2000fffe0ff */
[----:B------:R-:W-:Y:S01]  /*16720*/  ISETP.GT.AND P1, PT, R2, R12, PT ;  /* 0x0000000c0200720c */ /* 0x000fe20003f24270 */
[----:B------:R-:W4:Y:S01]  /*16730*/  LDL.64 R218, [R1+0x98] ;  /* 0x0000980001da7983 */ /* 0x000f220000100a00 */
[----:B------:R-:W-:Y:S01]  /*16740*/  FSEL R13, R190, -INF , !P0 ;  /* 0xff800000be0d7808 */ /* 0x000fe20004000000 */
[----:B------:R-:W-:Y:S01]  /*16750*/  UIADD3 UR8, UPT, UPT, UR35, 0x32370b8f, URZ ;  /* 0x32370b8f23087890 */ /* 0x000fe2000fffe0ff */
[----:B------:R-:W-:Y:S01]  /*16760*/  ISETP.GT.AND P0, PT, R11, R3, PT ;  /* 0x000000030b00720c */ /* 0x000fe20003f04270 */
[----:B------:R-:W4:Y:S01]  /*16770*/  LDL.LU R224, [R1+0x3c] ;  /* 0x00003c0001e07983 */ /* 0x000f220000300800 */
[----:B--2---:R-:W-:Y:S01]  /*16780*/  FSEL R15, R174, -INF , !P5 ;  /* 0xff800000ae0f7808 */ /* 0x004fe20006800000 */
[----:B------:R-:W-:Y:S01]  /*16790*/  UIADD3 UR13, UPT, UPT, UR34, -0x255992d5, URZ ;  /* 0xdaa66d2b220d7890 */ /* 0x000fe2000fffe0ff */
[----:B------:R-:W-:-:S02]  /*167a0*/  FSEL R14, R188, -INF , !P1 ;  /* 0xff800000bc0e7808 */ /* 0x000fc40004800000 */
[C---:B------:R-:W-:Y:S02]  /*167b0*/  ISETP.GT.AND P3, PT, R11.reuse, R10, PT ;  /* 0x0000000a0b00720c */ /* 0x040fe40003f64270 */
[----:B------:R-:W-:Y:S01]  /*167c0*/  FSEL R16, R172, -INF , !P6 ;  /* 0xff800000ac107808 */ /* 0x000fe20007000000 */
[----:B------:R-:W-:Y:S01]  /*167d0*/  UIADD3 UR4, UPT, UPT, UR34, 0x78dde6e4, URZ ;  /* 0x78dde6e422047890 */ /* 0x000fe2000fffe0ff */
[CC--:B------:R-:W-:Y:S01]  /*167e0*/  ISETP.GT.AND P5, PT, R11.reuse, R6.reuse, PT ;  /* 0x000000060b00720c */ /* 0x0c0fe20003fa4270 */
[----:B------:R-:W-:Y:S01]  /*167f0*/  UIADD3 UR11, UPT, UPT, UR35, -0x56f99767, URZ ;  /* 0xa9066899230b7890 */ /* 0x000fe2000fffe0ff */
[----:B------:R-:W-:Y:S01]  /*16800*/  ISETP.GT.AND P1, PT, R11, R5, PT ;  /* 0x000000050b00720c */ /* 0x000fe20003f24270 */
[----:B------:R-:W-:Y:S01]  /*16810*/  UIADD3 UR9, UPT, UPT, UR34, -0x4ab325aa, URZ ;  /* 0xb54cda5622097890 */ /* 0x000fe2000fffe0ff */
[----:B------:R-:W-:Y:S01]  /*16820*/  FSEL R27, R135, -INF , !P0 ;  /* 0xff800000871b7808 */ /* 0x000fe20004000000 */
[----:B------:R-:W-:Y:S01]  /*16830*/  UIADD3 UR14, UPT, UPT, UR34, 0x1715609d, URZ ;  /* 0x1715609d220e7890 */ /* 0x000fe2000fffe0ff */
[----:B------:R-:W-:Y:S01]  /*16840*/  ISETP.GT.AND P0, PT, R2, R6, PT ;  /* 0x000000060200720c */ /* 0x000fe20003f04270 */
[----:B------:R-:W-:Y:S01]  /*16850*/  UIADD3 UR6, UPT, UPT, UR35, 0x646e171e, URZ ;  /* 0x646e171e23067890 */ /* 0x000fe2000fffe0ff */
[----:B------:R-:W-:Y:S01]  /*16860*/  FSEL R24, R35, -INF , !P5 ;  /* 0xff80000023187808 */ /* 0x000fe20006800000 */
[----:B------:R-:W2:Y:S01]  /*16870*/  LDL.LU R227, [R1+0x40] ;  /* 0x0000400001e37983 */ /* 0x000ea20000300800 */
[----:B------:R-:W-:-:S02]  /*16880*/  FSEL R25, R134, -INF , !P1 ;  /* 0xff80000086197808 */ /* 0x000fc40004800000 */
[C---:B------:R-:W-:Y:S02]  /*16890*/  ISETP.GT.AND P5, PT, R2.reuse, R10, PT ;  /* 0x0000000a0200720c */ /* 0x040fe40003fa4270 */
[C---:B------:R-:W-:Y:S02]  /*168a0*/  ISETP.GT.AND P1, PT, R2.reuse, R9, PT ;  /* 0x000000090200720c */ /* 0x040fe40003f24270 */
[----:B------:R-:W-:Y:S02]  /*168b0*/  FSEL R185, R185, -INF , !P0 ;  /* 0xff800000b9b97808 */ /* 0x000fe40004000000 */
[----:B------:R-:W-:Y:S02]  /*168c0*/  ISETP.GT.AND P0, PT, R2, R5, PT ;  /* 0x000000050200720c */ /* 0x000fe40003f04270 */
[----:B------:R-:W-:Y:S02]  /*168d0*/  ISETP.GT.AND P6, PT, R11, R9, PT ;  /* 0x000000090b00720c */ /* 0x000fe40003fc4270 */
[----:B------:R-:W-:-:S02]  /*168e0*/  FSEL R19, R189, -INF , !P5 ;  /* 0xff800000bd137808 */ /* 0x000fc40006800000 */
[----:B------:R-:W-:Y:S02]  /*168f0*/  FSEL R184, R184, -INF , !P1 ;  /* 0xff800000b8b87808 */ /* 0x000fe40004800000 */
[-C--:B------:R-:W-:Y:S02]  /*16900*/  ISETP.GT.AND P5, PT, R221, R10.reuse, PT ;  /* 0x0000000add00720c */ /* 0x080fe40003fa4270 */
[----:B------:R-:W-:Y:S02]  /*16910*/  ISETP.GT.AND P1, PT, R0, R10, PT ;  /* 0x0000000a0000720c */ /* 0x000fe40003f24270 */
[----:B------:R-:W-:Y:S02]  /*16920*/  FSEL R192, R192, -INF , !P0 ;  /* 0xff800000c0c07808 */ /* 0x000fe40004000000 */
[----:B------:R-:W-:Y:S02]  /*16930*/  FSEL R18, R175, -INF , !P3 ;  /* 0xff800000af127808 */ /* 0x000fe40005800000 */
[----:B------:R-:W-:-:S02]  /*16940*/  ISETP.GT.AND P0, PT, R221, R9, PT ;  /* 0x00000009dd00720c */ /* 0x000fc40003f04270 */
[C---:B------:R-:W-:Y:S02]  /*16950*/  ISETP.GT.AND P3, PT, R11.reuse, R7, PT ;  /* 0x000000070b00720c */ /* 0x040fe40003f64270 */
[----:B------:R-:W-:Y:S02]  /*16960*/  FSEL R26, R34, -INF , !P6 ;  /* 0xff800000221a7808 */ /* 0x000fe40007000000 */
        /* <DEDUP_REMOVED lines=26> */
[----:B------:R-:W-:Y:S02]  /*16b10*/  ISETP.GE.AND P3, PT, R10, R196, PT ;  /* 0x000000c40a00720c */ /* 0x000fe40003f66270 */
[----:B------:R-:W-:-:S02]  /*16b20*/  FSEL R181, R15, -INF , !P1 ;  /* 0xff8000000fb57808 */ /* 0x000fc40004800000 */
[----:B------:R-:W-:Y:S02]  /*16b30*/  ISETP.GE.AND P1, PT, R10, R223, PT ;  /* 0x000000df0a00720c */ /* 0x000fe40003f26270 */
[----:B------:R-:W-:Y:S02]  /*16b40*/  FSEL R16, R11, -INF , !P0 ;  /* 0xff8000000b107808 */ /* 0x000fe40004000000 */
[----:B------:R-:W-:Y:S02]  /*16b50*/  ISETP.GE.AND P0, PT, R9, R222, PT ;  /* 0x000000de0900720c */ /* 0x000fe40003f06270 */
[----:B------:R-:W-:Y:S02]  /*16b60*/  FSEL R178, R19, -INF , !P3 ;  /* 0xff80000013b27808 */ /* 0x000fe40005800000 */
[----:B------:R-:W-:Y:S02]  /*16b70*/  ISETP.GT.AND P3, PT, R0, R3, PT ;  /* 0x000000030000720c */ /* 0x000fe40003f64270 */
[----:B------:R-:W-:-:S02]  /*16b80*/  FSEL R18, R18, -INF , !P1 ;  /* 0xff80000012127808 */ /* 0x000fc40004800000 */
[----:B------:R-:W-:Y:S02]  /*16b90*/  ISETP.GE.AND P1, PT, R9, R223, PT ;  /* 0x000000df0900720c */ /* 0x000fe40003f26270 */
[----:B------:R-:W-:Y:S02]  /*16ba0*/  FSEL R19, R20, -INF , !P0 ;  /* 0xff80000014137808 */ /* 0x000fe40004000000 */
[----:B------:R-:W-:Y:S02]  /*16bb0*/  FSEL R2, R195, -INF , !P3 ;  /* 0xff800000c3027808 */ /* 0x000fe40005800000 */
[C---:B------:R-:W-:Y:S02]  /*16bc0*/  ISETP.GE.AND P0, PT, R6.reuse, R222, PT ;  /* 0x000000de0600720c */ /* 0x040fe40003f06270 */
[----:B------:R-:W-:Y:S02]  /*16bd0*/  FSEL R179, R13, -INF , !P5 ;  /* 0xff8000000db37808 */ /* 0x000fe40006800000 */
[----:B------:R-:W-:-:S02]  /*16be0*/  ISETP.GE.AND P3, PT, R6, R197, PT ;  /* 0x000000c50600720c */ /* 0x000fc40003f66270 */
[----:B------:R-:W-:Y:S02]  /*16bf0*/  ISETP.GT.AND P5, PT, R0, R5, PT ;  /* 0x000000050000720c */ /* 0x000fe40003fa4270 */
[----:B------:R-:W-:Y:S02]  /*16c00*/  FSEL R26, R26, -INF , !P1 ;  /* 0xff8000001a1a7808 */ /* 0x000fe40004800000 */
[----:B------:R-:W-:Y:S02]  /*16c10*/  ISETP.GE.AND P1, PT, R6, R223, PT ;  /* 0x000000df0600720c */ /* 0x000fe40003f26270 */
[----:B------:R-:W-:Y:S02]  /*16c20*/  FSEL R23, R23, -INF , !P0 ;  /* 0xff80000017177808 */ /* 0x000fe40004000000 */
[----:B------:R-:W-:Y:S01]  /*16c30*/  FSEL R182, R14, -INF , !P6 ;  /* 0xff8000000eb67808 */ /* 0x000fe20007000000 */
[----:B------:R-:W-:Y:S01]  /*16c40*/  IMAD.WIDE.U32 R14, R180, -0x2daee0ad, RZ ;  /* 0xd2511f53b40e7825 */ /* 0x000fe200078e00ff */
[----:B------:R-:W-:-:S02]  /*16c50*/  ISETP.GE.AND P0, PT, R5, R222, PT ;  /* 0x000000de0500720c */ /* 0x000fc40003f06270 */
[----:B------:R-:W-:Y:S02]  /*16c60*/  FSEL R172, R21, -INF , !P3 ;  /* 0xff80000015ac7808 */ /* 0x000fe40005800000 */
[----:B------:R-:W-:Y:S02]  /*16c70*/  ISETP.GT.AND P6, PT, R221, R3, PT ;  /* 0x00000003dd00720c */ /* 0x000fe40003fc4270 */
[----:B------:R-:W-:Y:S02]  /*16c80*/  FSEL R13, R194, -INF , !P5 ;  /* 0xff800000c20d7808 */ /* 0x000fe40006800000 */
[-C--:B------:R-:W-:Y:S02]  /*16c90*/  ISETP.GE.AND P3, PT, R5, R197.reuse, PT ;  /* 0x000000c50500720c */ /* 0x080fe40003f66270 */
[----:B------:R-:W-:Y:S02]  /*16ca0*/  FSEL R29, R24, -INF , !P1 ;  /* 0xff800000181d7808 */ /* 0x000fe40004800000 */
[----:B------:R-:W-:-:S02]  /*16cb0*/  ISETP.GE.AND P5, PT, R10, R197, PT ;  /* 0x000000c50a00720c */ /* 0x000fc40003fa6270 */
[----:B------:R-:W-:Y:S02]  /*16cc0*/  ISETP.GE.AND P1, PT, R5, R223, PT ;  /* 0x000000df0500720c */ /* 0x000fe40003f26270 */
[----:B------:R-:W-:Y:S02]  /*16cd0*/  FSEL R33, R12, -INF , !P0 ;  /* 0xff8000000c217808 */ /* 0x000fe40004000000 */
[----:B------:R-:W-:Y:S02]  /*16ce0*/  FSEL R10, R133, -INF , !P6 ;  /* 0xff800000850a7808 */ /* 0x000fe40007000000 */
[----:B------:R-:W-:Y:S02]  /*16cf0*/  ISETP.GE.AND P0, PT, R3, R222, PT ;  /* 0x000000de0300720c */ /* 0x000fe40003f06270 */
[----:B------:R-:W-:Y:S02]  /*16d00*/  FSEL R138, R13, -INF , !P3 ;  /* 0xff8000000d8a7808 */ /* 0x000fe40005800000 */
[----:B------:R-:W-:-:S02]  /*16d10*/  ISETP.GE.AND P3, PT, R3, R197, PT ;  /* 0x000000c50300720c */ /* 0x000fc40003f66270 */
[----:B------:R-:W-:Y:S02]  /*16d20*/  FSEL R139, R25, -INF , !P1 ;  /* 0xff800000198b7808 */ /* 0x000fe40004800000 */
[----:B------:R-:W-:Y:S02]  /*16d30*/  ISETP.GE.AND P1, PT, R3, R223, PT ;  /* 0x000000df0300720c */ /* 0x000fe40003f26270 */
[----:B------:R-:W-:Y:S01]  /*16d40*/  FSEL R32, R10, -INF , !P0 ;  /* 0xff8000000a207808 */ /* 0x000fe20004000000 */
[----:B------:R-:W-:Y:S01]  /*16d50*/  IMAD.WIDE.U32 R10, R31, -0x2daee0ad, RZ ;  /* 0xd2511f531f0a7825 */ /* 0x000fe200078e00ff */
[----:B------:R-:W-:Y:S02]  /*16d60*/  ISETP.GT.AND P0, PT, R221, R7, PT ;  /* 0x00000007dd00720c */ /* 0x000fe40003f04270 */
[----:B------:R-:W-:Y:S02]  /*16d70*/  FSEL R34, R2, -INF , !P3 ;  /* 0xff80000002227808 */ /* 0x000fe40005800000 */
[----:B------:R-:W-:-:S02]  /*16d80*/  ISETP.GE.AND P3, PT, R7, R223, PT ;  /* 0x000000df0700720c */ /* 0x000fc40003f66270 */
[----:B------:R-:W-:Y:S02]  /*16d90*/  FSEL R35, R27, -INF , !P1 ;  /* 0xff8000001b237808 */ /* 0x000fe40004800000 */
[----:B------:R-:W-:Y:S02]  /*16da0*/  FSEL R27, R176, -INF , !P0 ;  /* 0xff800000b01b7808 */ /* 0x000fe40004000000 */
[----:B------:R-:W-:Y:S02]  /*16db0*/  FSEL R175, R17, -INF , !P5 ;  /* 0xff80000011af7808 */ /* 0x000fe40006800000 */
[----:B------:R-:W-:Y:S02]  /*16dc0*/  ISETP.GT.AND P0, PT, R0, R7, PT ;  /* 0x000000070000720c */ /* 0x000fe40003f04270 */
[----:B------:R-:W-:Y:S02]  /*16dd0*/  FSEL R28, R28, -INF , !P3 ;  /* 0xff8000001c1c7808 */ /* 0x000fe40005800000 */
[----:B------:R-:W-:-:S02]  /*16de0*/  ISETP.GE.AND P5, PT, R9, R197, PT ;  /* 0x000000c50900720c */ /* 0x000fc40003fa6270 */
[----:B------:R-:W-:Y:S02]  /*16df0*/  ISETP.GT.AND P3, PT, R221, R8, PT ;  /* 0x00000008dd00720c */ /* 0x000fe40003f64270 */
[----:B------:R-:W-:Y:S02]  /*16e00*/  FMNMX3.FTZ R2, R232, R174, R16, !PT ;  /* 0x000000aee8027276 */ /* 0x000fe40007810010 */
[----:B------:R-:W-:Y:S02]  /*16e10*/  FSEL R24, R214, -INF , !P0 ;  /* 0xff800000d6187808 */ /* 0x000fe40004000000 */
[----:B------:R-:W-:Y:S02]  /*16e20*/  FSEL R173, R22, -INF , !P5 ;  /* 0xff80000016ad7808 */ /* 0x000fe40006800000 */
[----:B------:R-:W-:Y:S02]  /*16e30*/  ISETP.GT.AND P0, PT, R0, R8, PT ;  /* 0x000000080000720c */ /* 0x000fe40003f04270 */
[----:B------:R-:W-:-:S02]  /*16e40*/  FSEL R21, R177, -INF , !P3 ;  /* 0xff800000b1157808 */ /* 0x000fc40005800000 */
[-C--:B------:R-:W-:Y:S02]  /*16e50*/  ISETP.GE.AND P5, PT, R7, R222.reuse, PT ;  /* 0x000000de0700720c */ /* 0x080fe40003fa6270 */
[----:B------:R-:W-:Y:S02]  /*16e60*/  ISETP.GE.AND P3, PT, R8, R222, PT ;  /* 0x000000de0800720c */ /* 0x000fe40003f66270 */
[----:B------:R-:W-:Y:S02]  /*16e70*/  FMNMX3.FTZ R0, R2, R19, R23, !PT ;  /* 0x0000001302007276 */ /* 0x000fe40007810017 */
[----:B------:R-:W-:Y:S02]  /*16e80*/  FSEL R27, R27, -INF , !P5 ;  /* 0xff8000001b1b7808 */ /* 0x000fe40006800000 */
[----:B------:R-:W-:Y:S02]  /*16e90*/  FSEL R21, R21, -INF , !P3 ;  /* 0xff80000015157808 */ /* 0x000fe40005800000 */
[----:B------:R-:W-:-:S02]  /*16ea0*/  FMNMX3.FTZ R0, R0, R33, R32, !PT ;  /* 0x0000002100007276 */ /* 0x000fc40007810020 */
[----:B------:R-:W-:Y:S02]  /*16eb0*/  FSEL R22, R215, -INF , !P0 ;  /* 0xff800000d7167808 */ /* 0x000fe40004000000 */
[----:B------:R-:W-:Y:S02]  /*16ec0*/  FMNMX3.FTZ R133, R0, R27, R21, !PT ;  /* 0x0000001b00857276 */ /* 0x000fe40007810015 */
[----:B------:R-:W-:Y:S02]  /*16ed0*/  ISETP.GE.AND P0, PT, R7, R197, PT ;  /* 0x000000c50700720c */ /* 0x000fe40003f06270 */
[----:B------:R-:W-:Y:S02]  /*16ee0*/  ISETP.GE.AND P5, PT, R5, R196, PT ;  /* 0x000000c40500720c */ /* 0x000fe40003fa6270 */
[----:B------:R-:W1:Y:S01]  /*16ef0*/  SHFL.BFLY PT, R5, R133, 0x2, 0x1f ;  /* 0x0c401f0085057f89 */ /* 0x000e6200000e0000 */
[----:B------:R-:W-:Y:S02]  /*16f00*/  FSEL R24, R24, -INF , !P0 ;  /* 0xff80000018187808 */ /* 0x000fe40004000000 */
[----:B------:R-:W-:-:S02]  /*16f10*/  ISETP.GE.AND P0, PT, R8, R223, PT ;  /* 0x000000df0800720c */ /* 0x000fc40003f06270 */
[----:B------:R-:W-:Y:S02]  /*16f20*/  ISETP.GE.AND P1, PT, R6, R196, PT ;  /* 0x000000c40600720c */ /* 0x000fe40003f26270 */
[----:B------:R-:W-:Y:S02]  /*16f30*/  FSEL R25, R30, -INF , !P0 ;  /* 0xff8000001e197808 */ /* 0x000fe40004000000 */
[----:B------:R-:W-:Y:S02]  /*16f40*/  ISETP.GE.AND P0, PT, R8, R197, PT ;  /* 0x000000c50800720c */ /* 0x000fe40003f06270 */
[----:B------:R-:W-:Y:S02]  /*16f50*/  LOP3.LUT R6, R10, UR8, R15, 0x96, !PT ;  /* 0x000000080a067c12 */ /* 0x000fe4000f8e960f */
[----:B------:R-:W-:Y:S02]  /*16f60*/  FMNMX3.FTZ R2, R220, R181, R18, !PT ;  /* 0x000000b5dc027276 */ /* 0x000fe40007810012 */
[----:B------:R-:W-:-:S02]  /*16f70*/  FMNMX3.FTZ R0, R201, R179, R175, !PT ;  /* 0x000000b3c9007276 */ /* 0x000fc400078100af */
[----:B------:R-:W-:Y:S02]  /*16f80*/  FSEL R22, R22, -INF , !P0 ;  /* 0xff80000016167808 */ /* 0x000fe40004000000 */
[----:B------:R-:W-:Y:S01]  /*16f90*/  ISETP.GE.AND P0, PT, R7, R196, PT ;  /* 0x000000c40700720c */ /* 0x000fe20003f06270 */
[----:B------:R-:W-:Y:S01]  /*16fa0*/  IMAD.WIDE.U32 R6, R6, -0x326172a9, RZ ;  /* 0xcd9e8d5706067825 */ /* 0x000fe200078e00ff */
[----:B------:R-:W-:Y:S02]  /*16fb0*/  FMNMX3.FTZ R132, R2, R26, R29, !PT ;  /* 0x0000001a02847276 */ /* 0x000fe4000781001d */
[----:B------:R-:W-:Y:S02]  /*16fc0*/  ISETP.GE.AND P3, PT, R3, R196, PT ;  /* 0x000000c40300720c */ /* 0x000fe40003f66270 */
[----:B------:R-:W-:Y:S02]  /*16fd0*/  FMNMX3.FTZ R0, R0, R173, R172, !PT ;  /* 0x000000ad00007276 */ /* 0x000fe400078100ac */
[----:B------:R-:W-:-:S02]  /*16fe0*/  FMNMX3.FTZ R132, R132, R139, R35, !PT ;  /* 0x0000008b84847276 */ /* 0x000fc40007810023 */
[----:B------:R-:W-:Y:S02]  /*16ff0*/  FMNMX3.FTZ R0, R0, R138, R34, !PT ;  /* 0x0000008a00007276 */ /* 0x000fe40007810022 */
[----:B------:R-:W-:Y:S02]  /*17000*/  FMNMX3.FTZ R132, R132, R28, R25, !PT ;  /* 0x0000001c84847276 */ /* 0x000fe40007810019 */
[----:B------:R-:W-:Y:S02]  /*17010*/  FMNMX3.FTZ R134, R0, R24, R22, !PT ;  /* 0x0000001800867276 */ /* 0x000fe40007810016 */
[----:B-1----:R-:W-:Y:S02]  /*17020*/  FMNMX.FTZ R133, R133, R5, !PT ;  /* 0x0000000585857209 */ /* 0x002fe40007810000 */
[----:B------:R-:W-:Y:S01]  /*17030*/  ISETP.GE.AND P6, PT, R9, R196, PT ;  /* 0x000000c40900720c */ /* 0x000fe20003fc6270 */
[----:B------:R-:W-:Y:S01]  /*17040*/  SHFL.BFLY PT, R5, R134, 0x2, 0x1f ;  /* 0x0c401f0086057f89 */ /* 0x000fe200000e0000 */
[----:B---3--:R-:W-:-:S05]  /*17050*/  LOP3.LUT R12, R198, UR10, R11, 0x96, !PT ;  /* 0x0000000ac60c7c12 */ /* 0x008fca000f8e960b */
[----:B------:R-:W-:-:S05]  /*17060*/  IMAD.WIDE.U32 R12, R12, -0x326172a9, RZ ;  /* 0xcd9e8d570c0c7825 */ /* 0x000fca00078e00ff */
[----:B------:R-:W-:Y:S02]  /*17070*/  LOP3.LUT R3, R250, UR13, R13, 0x96, !PT ;  /* 0x0000000dfa037c12 */ /* 0x000fe4000f8e960d */
[----:B------:R-:W-:-:S03]  /*17080*/  LOP3.LUT R30, R12, UR4, R7, 0x96, !PT ;  /* 0x000000040c1e7c12 */ /* 0x000fc6000f8e9607 */
[----:B------:R-:W-:-:S04]  /*17090*/  IMAD.WIDE.U32 R2, R3, -0x2daee0ad, RZ ;  /* 0xd2511f5303027825 */ /* 0x000fc800078e00ff */
[----:B------:R-:W-:Y:S01]  /*170a0*/  IMAD.WIDE.U32 R30, R30, -0x2daee0ad, RZ ;  /* 0xd2511f531e1e7825 */ /* 0x000fe200078e00ff */
[----:B------:R-:W-:Y:S02]  /*170b0*/  LOP3.LUT R14, R14, UR7, R3, 0x96, !PT ;  /* 0x000000070e0e7c12 */ /* 0x000fe4000f8e9603 */
[----:B------:R-:W1:Y:S02]  /*170c0*/  SHFL.BFLY PT, R3, R132, 0x2, 0x1f ;  /* 0x0c401f0084037f89 */ /* 0x000e6400000e0000 */
[----:B------:R-:W-:Y:S02]  /*170d0*/  LOP3.LUT R10, R2, UR11, R31, 0x96, !PT ;  /* 0x0000000b020a7c12 */ /* 0x000fe4000f8e961f */
[----:B------:R-:W3:Y:S03]  /*170e0*/  SHFL.BFLY PT, R2, R133, 0x1, 0x1f ;  /* 0x0c201f0085027f89 */ /* 0x000ee600000e0000 */
[----:B------:R-:W-:-:S04]  /*170f0*/  IMAD.WIDE.U32 R10, R10, -0x326172a9, RZ ;  /* 0xcd9e8d570a0a7825 */ /* 0x000fc800078e00ff */
[----:B------:R-:W-:Y:S02]  /*17100*/  IMAD.MOV.U32 R0, RZ, RZ, R10 ;  /* 0x000000ffff007224 */ /* 0x000fe400078e000a */
[----:B------:R-:W-:-:S03]  /*17110*/  IMAD.WIDE.U32 R12, R14, -0x326172a9, RZ ;  /* 0xcd9e8d570e0c7825 */ /* 0x000fc600078e00ff */
[----:B------:R-:W-:Y:S02]  /*17120*/  LOP3.LUT R0, R0, 0xff, RZ, 0xc0, !PT ;  /* 0x000000ff00007812 */ /* 0x000fe400078ec0ff */
[----:B------:R-:W-:Y:S02]  /*17130*/  LOP3.LUT R11, R12, UR9, R11, 0x96, !PT ;  /* 0x000000090c0b7c12 */ /* 0x000fe4000f8e960b */
[----:B------:R-:W-:Y:S02]  /*17140*/  FSEL R7, R185, -INF , !P1 ;  /* 0xff800000b9077808 */ /* 0x000fe40004800000 */
[----:B------:R-:W-:Y:S02]  /*17150*/  ISETP.LE.U32.AND P1, PT, R0, UR12, PT ;  /* 0x0000000c00007c0c */ /* 0x000fe4000bf23070 */
[----:B-1----:R-:W-:Y:S02]  /*17160*/  FMNMX.FTZ R132, R132, R3, !PT ;  /* 0x0000000384847209 */ /* 0x002fe40007810000 */
[----:B------:R-:W-:-:S02]  /*17170*/  PRMT R0, R11, 0x7632, R0 ;  /* 0x000076320b007816 */ /* 0x000fc40000000000 */
[----:B------:R-:W-:Y:S01]  /*17180*/  FMNMX.FTZ R134, R134, R5, !PT ;  /* 0x0000000586867209 */ /* 0x000fe20007810000 */
[----:B------:R-:W1:Y:S01]  /*17190*/  SHFL.BFLY PT, R12, R132, 0x1, 0x1f ;  /* 0x0c201f00840c7f89 */ /* 0x000e6200000e0000 */
[----:B---3--:R-:W-:Y:S02]  /*171a0*/  FMNMX.FTZ R133, R133, R2, !PT ;  /* 0x0000000285857209 */ /* 0x008fe40007810000 */
[----:B------:R-:W-:Y:S02]  /*171b0*/  LOP3.LUT R2, R0, 0xff, RZ, 0xc0, !PT ;  /* 0x000000ff00027812 */ /* 0x000fe400078ec0ff */
[----:B------:R-:W-:Y:S02]  /*171c0*/  LOP3.LUT R14, R6, UR14, R13, 0x96, !PT ;  /* 0x0000000e060e7c12 */ /* 0x000fe4000f8e960d */
[----:B------:R-:W-:Y:S01]  /*171d0*/  LOP3.LUT R0, R11, 0xffff, RZ, 0xc0, !PT ;  /* 0x0000ffff0b007812 */ /* 0x000fe200078ec0ff */
[----:B------:R-:W3:Y:S01]  /*171e0*/  SHFL.BFLY PT, R13, R134, 0x1, 0x1f ;  /* 0x0c201f00860d7f89 */ /* 0x000ee200000e0000 */
[----:B------:R-:W-:Y:S01]  /*171f0*/  FSEL R5, R193, -INF , !P3 ;  /* 0xff800000c1057808 */ /* 0x000fe20005800000 */
[----:B------:R-:W-:Y:S01]  /*17200*/  FMUL.FTZ R3, R133, UR36 ;  /* 0x0000002485037c20 */ /* 0x000fe20008410000 */
[----:B------:R-:W-:-:S02]  /*17210*/  SHF.R.U32.HI R0, RZ, 0x8, R0 ;  /* 0x00000008ff007819 */ /* 0x000fc40000011600 */
[----:B------:R-:W-:Y:S02]  /*17220*/  FSETP.NEU.FTZ.AND P3, PT, R133, -INF , PT ;  /* 0xff8000008500780b */ /* 0x000fe40003f7d000 */
[----:B------:R-:W-:Y:S02]  /*17230*/  FSEL R6, R192, -INF , !P5 ;  /* 0xff800000c0067808 */ /* 0x000fe40006800000 */
[----:B------:R-:W-:Y:S02]  /*17240*/  ISETP.LE.U32.AND P5, PT, R2, UR12, PT ;  /* 0x0000000c02007c0c */ /* 0x000fe4000bfa3070 */
[----:B------:R-:W-:Y:S02]  /*17250*/  LOP3.LUT R2, R0, 0xffff, RZ, 0xc0, !PT ;  /* 0x0000ffff00027812 */ /* 0x000fe400078ec0ff */
[----:B------:R-:W-:Y:S02]  /*17260*/  FSEL R0, R3, RZ, P3 ;  /* 0x000000ff03007208 */ /* 0x000fe40001800000 */
[----:B------:R-:W-:-:S02]  /*17270*/  FSEL R9, R184, -INF , !P6 ;  /* 0xff800000b8097808 */ /* 0x000fc40007000000 */
[----:B------:R-:W-:Y:S01]  /*17280*/  ISETP.GE.AND P6, PT, R8, R196, PT ;  /* 0x000000c40800720c */ /* 0x000fe20003fc6270 */
[--C-:B------:R-:W-:Y:S01]  /*17290*/  FFMA.FTZ R8, R174, UR36, -R0.reuse ;  /* 0x00000024ae087c23 */ /* 0x100fe20008010800 */
[----:B------:R-:W-:Y:S01]  /*172a0*/  FFMA.FTZ R16, R16, UR36, -R0 ;  /* 0x0000002410107c23 */ /* 0x000fe20008010800 */
[----:B------:R-:W-:-:S03]  /*172b0*/  FSEL R212, R212, -INF , !P0 ;  /* 0xff800000d4d47808 */ /* 0x000fc60004000000 */
[----:B------:R-:W-:Y:S01]  /*172c0*/  MUFU.EX2 R180, R16 ;  /* 0x0000001000b47308 */ /* 0x000fe20000000800 */
[----:B-1----:R-:W-:Y:S02]  /*172d0*/  FMNMX.FTZ R132, R132, R12, !PT ;  /* 0x0000000c84847209 */ /* 0x002fe40007810000 */
[----:B------:R-:W-:-:S05]  /*172e0*/  ISETP.LE.U32.AND P0, PT, R2, UR12, PT ;  /* 0x0000000c02007c0c */ /* 0x000fca000bf03070 */
[----:B------:R-:W1:Y:S01]  /*172f0*/  MUFU.EX2 R8, R8 ;  /* 0x0000000800087308 */ /* 0x000e620000000800 */
[----:B------:R-:W-:Y:S02]  /*17300*/  LOP3.LUT R2, R11, 0xff, RZ, 0xc0, !PT ;  /* 0x000000ff0b027812 */ /* 0x000fe400078ec0ff */
[----:B---3--:R-:W-:Y:S01]  /*17310*/  FMNMX.FTZ R134, R134, R13, !PT ;  /* 0x0000000d86867209 */ /* 0x008fe20007810000 */
[----:B------:R-:W-:Y:S01]  /*17320*/  IMAD.WIDE.U32 R12, R14, -0x2daee0ad, RZ ;  /* 0xd2511f530e0c7825 */ /* 0x000fe200078e00ff */
[----:B------:R-:W-:-:S03]  /*17330*/  FSEL R213, R213, -INF , !P6 ;  /* 0xff800000d5d57808 */ /* 0x000fc60007000000 */
[----:B------:R-:W-:Y:S01]  /*17340*/  FMUL.FTZ R3, R132, UR36 ;  /* 0x0000002484037c20 */ /* 0x000fe20008410000 */
[----:B------:R-:W-:Y:S02]  /*17350*/  FSEL R176, R133, RZ, P3 ;  /* 0x000000ff85b07208 */ /* 0x000fe40001800000 */
[----:B------:R-:W-:Y:S01]  /*17360*/  ISETP.LE.U32.AND P6, PT, R2, UR12, PT ;  /* 0x0000000c02007c0c */ /* 0x000fe2000bfc3070 */
[----:B------:R-:W-:Y:S01]  /*17370*/  IMAD.MOV.U32 R2, RZ, RZ, R12 ;  /* 0x000000ffff027224 */ /* 0x000fe200078e000c */
[----:B------:R-:W-:Y:S01]  /*17380*/  FSETP.NEU.FTZ.AND P3, PT, R132, -INF , PT ;  /* 0xff8000008400780b */ /* 0x000fe20003f7d000 */
[----:B------:R-:W-:Y:S01]  /*17390*/  FMUL.FTZ R14, R134, UR36 ;  /* 0x00000024860e7c20 */ /* 0x000fe20008410000 */
[----:B------:R-:W-:Y:S02]  /*173a0*/  LOP3.LUT R30, R30, UR6, R13, 0x96, !PT ;  /* 0x000000061e1e7c12 */ /* 0x000fe4000f8e960d */
[----:B------:R-:W-:Y:S02]  /*173b0*/  FSEL R193, R132, RZ, P3 ;  /* 0x000000ff84c17208 */ /* 0x000fe40001800000 */
[----:B------:R-:W-:-:S02]  /*173c0*/  FSEL R3, R3, RZ, P3 ;  /* 0x000000ff03037208 */ /* 0x000fc40001800000 */
[----:B------:R-:W-:Y:S02]  /*173d0*/  FSETP.NEU.FTZ.AND P3, PT, R134, -INF , PT ;  /* 0xff8000008600780b */ /* 0x000fe40003f7d000 */
[----:B------:R-:W-:Y:S02]  /*173e0*/  LOP3.LUT R13, R2, 0xff, RZ, 0xc0, !PT ;  /* 0x000000ff020d7812 */ /* 0x000fe400078ec0ff */
[----:B-1----:R-:W-:Y:S02]  /*173f0*/  F2FP.BF16.F32.PACK_AB R17, R180, R8 ;  /* 0x00000008b411723e */ /* 0x002fe400000010ff */
[----:B------:R-:W-:Y:S02]  /*17400*/  FSEL R195, R134, RZ, P3 ;  /* 0x000000ff86c37208 */ /* 0x000fe40001800000 */
[----:B------:R-:W-:Y:S02]  /*17410*/  FSEL R2, R14, RZ, P3 ;  /* 0x000000ff0e027208 */ /* 0x000fe40001800000 */
[----:B------:R-:W-:-:S02]  /*17420*/  ISETP.LE.U32.AND P3, PT, R13, UR12, PT ;  /* 0x0000000c0d007c0c */ /* 0x000fc4000bf63070 */
[----:B------:R-:W-:Y:S01]  /*17430*/  PRMT R13, R30, 0x7632, R13 ;  /* 0x000076321e0d7816 */ /* 0x000fe2000000000d */
[----:B------:R-:W-:Y:S01]  /*17440*/  @!P6 HFMA2.BF16_V2 R135, -RZ.H0_H0, RZ.H0_H0, -R17.H0_H0 ;  /* 0x200000ffff87e231 */ /* 0x000fe20000340911 */
[----:B------:R-:W-:Y:S02]  /*17450*/  PRMT R16, R17, 0x7632, R16 ;  /* 0x0000763211107816 */ /* 0x000fe40000000010 */
[----:B------:R-:W-:Y:S02]  /*17460*/  LOP3.LUT R13, R13, 0xff, RZ, 0xc0, !PT ;  /* 0x000000ff0d0d7812 */ /* 0x000fe400078ec0ff */
[----:B------:R-:W-:Y:S02]  /*17470*/  PRMT R226, R17, 0x5410, R16 ;  /* 0x0000541011e27816 */ /* 0x000fe40000000010 */
[----:B------:R-:W-:Y:S02]  /*17480*/  @!P6 PRMT R17, R135, 0x5410, RZ ;  /* 0x000054108711e816 */ /* 0x000fe400000000ff */
[----:B------:R-:W-:Y:S01]  /*17490*/  ISETP.LE.U32.AND P6, PT, R13, UR12, PT ;  /* 0x0000000c0d007c0c */ /* 0x000fe2000bfc3070 */
[--C-:B------:R-:W-:Y:S01]  /*174a0*/  FFMA.FTZ R20, R181, UR36, -R3.reuse ;  /* 0x00000024b5147c23 */ /* 0x100fe20008010803 */
[----:B------:R-:W-:Y:S01]  /*174b0*/  FMNMX3.FTZ R13, R208, R182, R178, !PT ;  /* 0x000000b6d00d7276 */ /* 0x000fe200078100b2 */
[----:B------:R-:W-:-:S03]  /*174c0*/  FFMA.FTZ R18, R18, UR36, -R3 ;  /* 0x0000002412127c23 */ /* 0x000fc60008010803 */
[----:B------:R-:W-:Y:S01]  /*174d0*/  FMNMX3.FTZ R13, R13, R9, R7, !PT ;  /* 0x000000090d0d7276 */ /* 0x000fe20007810007 */
[----:B------:R-:W-:Y:S03]  /*174e0*/  MUFU.EX2 R20, R20 ;  /* 0x0000001400147308 */ /* 0x000fe60000000800 */
[----:B------:R-:W-:-:S05]  /*174f0*/  FMNMX3.FTZ R135, R13, R6, R5, !PT ;  /* 0x000000060d877276 */ /* 0x000fca0007810005 */
[----:B------:R-:W1:Y:S01]  /*17500*/  MUFU.EX2 R174, R18 ;  /* 0x0000001200ae7308 */ /* 0x000e620000000800 */
[----:B------:R-:W-:Y:S01]  /*17510*/  FMNMX3.FTZ R135, R135, R212, R213, !PT ;  /* 0x000000d487877276 */ /* 0x000fe200078100d5 */
[----:B------:R-:W-:Y:S01]  /*17520*/  @!P0 HFMA2.BF16_V2 R177, -RZ.H0_H0, RZ.H0_H0, -R16.H0_H0 ;  /* 0x200000ffffb18231 */ /* 0x000fe20000340910 */
[----:B------:R-:W-:-:S03]  /*17530*/  SHF.R.U32.HI R13, RZ, 0x18, R11 ;  /* 0x00000018ff0d7819 */ /* 0x000fc6000001160b */
[----:B------:R-:W3:Y:S01]  /*17540*/  SHFL.BFLY PT, R15, R135, 0x2, 0x1f ;  /* 0x0c401f00870f7f89 */ /* 0x000ee200000e0000 */
[----:B------:R-:W-:Y:S02]  /*17550*/  @!P0 PRMT R16, R177, 0x5410, RZ ;  /* 0x00005410b1108816 */ /* 0x000fe400000000ff */
[----:B------:R-:W-:Y:S01]  /*17560*/  ISETP.LE.U32.AND P0, PT, R13, UR12, PT ;  /* 0x0000000c0d007c0c */ /* 0x000fe2000bf03070 */
[--C-:B------:R-:W-:Y:S01]  /*17570*/  FFMA.FTZ R13, R19, UR36, -R0.reuse ;  /* 0x00000024130d7c23 */ /* 0x100fe20008010800 */
[----:B------:R-:W-:-:S03]  /*17580*/  FFMA.FTZ R23, R23, UR36, -R0 ;  /* 0x0000002417177c23 */ /* 0x000fc60008010800 */
[----:B------:R4:W-:Y:S01]  /*17590*/  MUFU.EX2 R177, R13 ;  /* 0x0000000d00b17308 */ /* 0x0009e20000000800 */
[----:B-1----:R-:W-:-:S04]  /*175a0*/  F2FP.BF16.F32.PACK_AB R14, R174, R20 ;  /* 0x00000014ae0e723e */ /* 0x002fc800000010ff */
[----:B------:R-:W-:-:S03]  /*175b0*/  PRMT R19, R14, 0x7610, R19 ;  /* 0x000076100e137816 */ /* 0x000fc60000000013 */
[----:B------:R-:W1:Y:S01]  /*175c0*/  MUFU.EX2 R181, R23 ;  /* 0x0000001700b57308 */ /* 0x000e620000000800 */
[----:B------:R-:W-:Y:S02]  /*175d0*/  PRMT R18, R14, 0x7632, R18 ;  /* 0x000076320e127816 */ /* 0x000fe40000000012 */
[----:B----4-:R-:W-:Y:S01]  /*175e0*/  LOP3.LUT R13, R30, 0xffff, RZ, 0xc0, !PT ;  /* 0x0000ffff1e0d7812 */ /* 0x010fe200078ec0ff */
[----:B------:R-:W-:-:S03]  /*175f0*/  @!P5 HFMA2.BF16_V2 R183, -RZ.H0_H0, RZ.H0_H0, -R19.H0_H0 ;  /* 0x200000ffffb7d231 */ /* 0x000fc60000340913 */
[----:B------:R-:W-:Y:S01]  /*17600*/  SHF.R.U32.HI R13, RZ, 0x8, R13 ;  /* 0x00000008ff0d7819 */ /* 0x000fe2000001160d */
[----:B------:R-:W-:Y:S01]  /*17610*/  @!P0 HFMA2.BF16_V2 R186, -RZ.H0_H0, RZ.H0_H0, -R18.H0_H0 ;  /* 0x200000ffffba8231 */ /* 0x000fe20000340912 */
[----:B------:R-:W-:Y:S02]  /*17620*/  PRMT R216, R19, 0x5410, R18 ;  /* 0x0000541013d87816 */ /* 0x000fe40000000012 */
[----:B------:R-:W-:Y:S02]  /*17630*/  LOP3.LUT R13, R13, 0xffff, RZ, 0xc0, !PT ;  /* 0x0000ffff0d0d7812 */ /* 0x000fe400078ec0ff */
[----:B------:R-:W-:Y:S02]  /*17640*/  @!P5 PRMT R19, R183, 0x5410, RZ ;  /* 0x00005410b713d816 */ /* 0x000fe400000000ff */
[----:B------:R-:W-:Y:S01]  /*17650*/  ISETP.LE.U32.AND P5, PT, R13, UR12, PT ;  /* 0x0000000c0d007c0c */ /* 0x000fe2000bfa3070 */
[----:B------:R-:W-:Y:S01]  /*17660*/  FFMA.FTZ R29, R29, UR36, -R3 ;  /* 0x000000241d1d7c23 */ /* 0x000fe20008010803 */
[----:B------:R-:W-:-:S02]  /*17670*/  PRMT R13, R10, 0x7771, RZ ;  /* 0x000077710a0d7816 */ /* 0x000fc400000000ff */
[----:B---3--:R-:W-:Y:S01]  /*17680*/  FMNMX.FTZ R135, R135, R15, !PT ;  /* 0x0000000f87877209 */ /* 0x008fe20007810000 */
[----:B------:R-:W-:Y:S01]  /*17690*/  FFMA.FTZ R26, R26, UR36, -R3 ;  /* 0x000000241a1a7c23 */ /* 0x000fe20008010803 */
[----:B------:R-:W-:Y:S02]  /*176a0*/  @!P0 PRMT R18, R186, 0x5410, RZ ;  /* 0x00005410ba128816 */ /* 0x000fe400000000ff */
[----:B------:R-:W-:Y:S01]  /*176b0*/  ISETP.GT.U32.AND P0, PT, R13, UR12, PT ;  /* 0x0000000c0d007c0c */ /* 0x000fe2000bf04070 */
[----:B------:R-:W3:Y:S01]  /*176c0*/  SHFL.BFLY PT, R14, R135, 0x1, 0x1f ;  /* 0x0c201f00870e7f89 */ /* 0x000ee200000e0000 */
[----:B-1----:R-:W-:Y:S01]  /*176d0*/  F2FP.BF16.F32.PACK_AB R13, R181, R177 ;  /* 0x000000b1b50d723e */ /* 0x002fe200000010ff */
[----:B------:R-:W-:Y:S03]  /*176e0*/  MUFU.EX2 R31, R26 ;  /* 0x0000001a001f7308 */ /* 0x000fe60000000800 */
[----:B------:R-:W-:-:S05]  /*176f0*/  PRMT R186, R13, 0x7610, R186 ;  /* 0x000076100dba7816 */ /* 0x000fca00000000ba */
[----:B------:R-:W1:Y:S01]  /*17700*/  MUFU.EX2 R29, R29 ;  /* 0x0000001d001d7308 */ /* 0x000e620000000800 */
[----:B------:R-:W-:Y:S01]  /*17710*/  @!P1 HFMA2.BF16_V2 R187, -RZ.H0_H0, RZ.H0_H0, -R186.H0_H0 ;  /* 0x200000ffffbb9231 */ /* 0x000fe200003409ba */
[----:B------:R-:W-:Y:S02]  /*17720*/  PRMT R185, R13, 0x7632, R185 ;  /* 0x000076320db97816 */ /* 0x000fe400000000b9 */
        /* <DEDUP_REMOVED lines=8> */
[----:B-1----:R-:W-:Y:S01]  /*177b0*/  F2FP.BF16.F32.PACK_AB R0, R29, R31 ;  /* 0x0000001f1d00723e */ /* 0x002fe200000010ff */
[----:B------:R-:W-:Y:S01]  /*177c0*/  @P0 HFMA2.BF16_V2 R190, -RZ.H0_H0, RZ.H0_H0, -R185.H0_H0 ;  /* 0x200000ffffbe0231 */ /* 0x000fe200003409b9 */
[----:B---3--:R-:W-:-:S02]  /*177d0*/  FMNMX.FTZ R135, R135, R14, !PT ;  /* 0x0000000e87877209 */ /* 0x008fc40007810000 */
[C---:B------:R-:W-:Y:S02]  /*177e0*/  PRMT R184, R0.reuse, 0x7610, R184 ;  /* 0x0000761000b87816 */ /* 0x040fe400000000b8 */
[----:B------:R-:W-:Y:S01]  /*177f0*/  PRMT R183, R0, 0x7632, R183 ;  /* 0x0000763200b77816 */ /* 0x000fe200000000b7 */
[C---:B------:R-:W-:Y:S02]  /*17800*/  FMUL.FTZ R13, R135.reuse, UR36 ;  /* 0x00000024870d7c20 */ /* 0x040fe40008410000 */
[----:B------:R-:W-:Y:S01]  /*17810*/  @P1 HFMA2.BF16_V2 R191, -RZ.H0_H0, RZ.H0_H0, -R184.H0_H0 ;  /* 0x200000ffffbf1231 */ /* 0x000fe200003409b8 */
[----:B------:R-:W-:Y:S02]  /*17820*/  @P0 PRMT R185, R190, 0x5410, RZ ;  /* 0x00005410beb90816 */ /* 0x000fe400000000ff */
[----:B------:R-:W-:Y:S02]  /*17830*/  PRMT R0, R10, 0x7773, RZ ;  /* 0x000077730a007816 */ /* 0x000fe400000000ff */
[----:B------:R-:W-:-:S02]  /*17840*/  FSETP.NEU.FTZ.AND P0, PT, R135, -INF , PT ;  /* 0xff8000008700780b */ /* 0x000fc40003f1d000 */
[----:B------:R-:W-:Y:S02]  /*17850*/  PRMT R225, R184, 0x5410, R183 ;  /* 0x00005410b8e17816 */ /* 0x000fe400000000b7 */
[----:B------:R-:W-:Y:S02]  /*17860*/  @P1 PRMT R184, R191, 0x5410, RZ ;  /* 0x00005410bfb81816 */ /* 0x000fe400000000ff */
[----:B------:R-:W-:Y:S02]  /*17870*/  ISETP.GT.U32.AND P1, PT, R0, UR12, PT ;  /* 0x0000000c00007c0c */ /* 0x000fe4000bf24070 */
[----:B------:R-:W-:Y:S01]  /*17880*/  FSEL R0, R13, RZ, P0 ;  /* 0x000000ff0d007208 */ /* 0x000fe20000000000 */
[----:B------:R-:W-:-:S04]  /*17890*/  FFMA.FTZ R194, R25, UR36, -R3 ;  /* 0x0000002419c27c23 */ /* 0x000fc80008010803 */
[--C-:B------:R-:W-:Y:S01]  /*178a0*/  FFMA.FTZ R207, R7, UR36, -R0.reuse ;  /* 0x0000002407cf7c23 */ /* 0x100fe20008010800 */
[----:B------:R-:W-:Y:S01]  /*178b0*/  FFMA.FTZ R25, R6, UR36, -R0 ;  /* 0x0000002406197c23 */ /* 0x000fe20008010800 */
[----:B------:R-:W-:-:S04]  /*178c0*/  IMAD.WIDE.U32 R6, R210, -0x2daee0ad, RZ ;  /* 0xd2511f53d2067825 */ /* 0x000fc800078e00ff */
[--C-:B------:R-:W-:Y:S01]  /*178d0*/  FFMA.FTZ R202, R9, UR36, -R0.reuse ;  /* 0x0000002409ca7c23 */ /* 0x100fe20008010800 */
[--C-:B------:R-:W-:Y:S01]  /*178e0*/  FFMA.FTZ R187, R182, UR36, -R0.reuse ;  /* 0x00000024b6bb7c23 */ /* 0x100fe20008010800 */
[--C-:B------:R-:W-:Y:S01]  /*178f0*/  FFMA.FTZ R200, R178, UR36, -R0.reuse ;  /* 0x00000024b2c87c23 */ /* 0x100fe20008010800 */
[--C-:B------:R-:W-:Y:S01]  /*17900*/  FFMA.FTZ R9, R5, UR36, -R0.reuse ;  /* 0x0000002405097c23 */ /* 0x100fe20008010800 */
[--C-:B------:R-:W-:Y:S01]  /*17910*/  FFMA.FTZ R191, R212, UR36, -R0.reuse ;  /* 0x00000024d4bf7c23 */ /* 0x100fe20008010800 */
[----:B------:R-:W-:Y:S01]  /*17920*/  FFMA.FTZ R190, R213, UR36, -R0 ;  /* 0x00000024d5be7c23 */ /* 0x000fe20008010800 */
[----:B------:R-:W-:-:S05]  /*17930*/  LOP3.LUT R0, R218, UR10, R7, 0x96, !PT ;  /* 0x0000000ada007c12 */ /* 0x000fca000f8e9607 */
[----:B------:R-:W-:-:S04]  /*17940*/  IMAD.WIDE.U32 R14, R0, -0x326172a9, RZ ;  /* 0xcd9e8d57000e7825 */ /* 0x000fc800078e00ff */
[----:B------:R-:W-:Y:S01]  /*17950*/  FFMA.FTZ R21, R139, UR36, -R3 ;  /* 0x000000248b157c23 */ /* 0x000fe20008010803 */
[----:B------:R-:W-:Y:S01]  /*17960*/  LOP3.LUT R0, R234, UR13, R15, 0x96, !PT ;  /* 0x0000000dea007c12 */ /* 0x000fe2000f8e960f */
[--C-:B------:R-:W-:Y:S01]  /*17970*/  FFMA.FTZ R35, R35, UR36, -R3.reuse ;  /* 0x0000002423237c23 */ /* 0x100fe20008010803 */
[----:B------:R-:W-:Y:S01]  /*17980*/  FFMA.FTZ R192, R28, UR36, -R3 ;  /* 0x000000241cc07c23 */ /* 0x000fe20008010803 */
        /* <DEDUP_REMOVED lines=8> */
[----:B------:R-:W-:-:S04]  /*17a10*/  IMAD.WIDE.U32 R2, R211, -0x2daee0ad, RZ ;  /* 0xd2511f53d3027825 */ /* 0x000fc800078e00ff */
[----:B------:R-:W-:-:S04]  /*17a20*/  IMAD.WIDE.U32 R178, R0, -0x2daee0ad, RZ ;  /* 0xd2511f5300b27825 */ /* 0x000fc800078e00ff */
[----:B------:R-:W-:Y:S01]  /*17a30*/  @P1 HFMA2.BF16_V2 R206, -RZ.H0_H0, RZ.H0_H0, -R183.H0_H0 ;  /* 0x200000ffffce1231 */ /* 0x000fe200003409b7 */
[----:B------:R-:W-:Y:S02]  /*17a40*/  LOP3.LUT R0, R2, UR7, R179, 0x96, !PT ;  /* 0x0000000702007c12 */ /* 0x000fe4000f8e96b3 */
[----:B------:R-:W-:-:S03]  /*17a50*/  LOP3.LUT R3, R6, UR8, R3, 0x96, !PT ;  /* 0x0000000806037c12 */ /* 0x000fc6000f8e9603 */
[----:B------:R-:W-:Y:S01]  /*17a60*/  IMAD.WIDE.U32 R6, R0, -0x326172a9, RZ ;  /* 0xcd9e8d5700067825 */ /* 0x000fe200078e00ff */
[----:B------:R-:W-:Y:S02]  /*17a70*/  LOP3.LUT R0, R30, 0xff, RZ, 0xc0, !PT ;  /* 0x000000ff1e007812 */ /* 0x000fe400078ec0ff */
[----:B------:R-:W-:Y:S02]  /*17a80*/  @P1 PRMT R183, R206, 0x5410, RZ ;  /* 0x00005410ceb71816 */ /* 0x000fe400000000ff */
[----:B------:R-:W-:Y:S01]  /*17a90*/  ISETP.LE.U32.AND P1, PT, R0, UR12, PT ;  /* 0x0000000c00007c0c */ /* 0x000fe2000bf23070 */
[----:B------:R-:W-:-:S04]  /*17aa0*/  FADD.FTZ R0, R232, -R176 ;  /* 0x800000b0e8007221 */ /* 0x000fc80000010000 */
[----:B------:R-:W-:-:S06]  /*17ab0*/  FMUL.FTZ R0, R0, UR36 ;  /* 0x0000002400007c20 */ /* 0x000fcc0008410000 */
[----:B------:R-:W1:Y:S02]  /*17ac0*/  MUFU.EX2 R0, R0 ;  /* 0x0000000000007308 */ /* 0x000e640000000800 */
[----:B-1----:R-:W-:Y:S02]  /*17ad0*/  FFMA.FTZ R28, R224, R0, R8 ;  /* 0x00000000e01c7223 */ /* 0x002fe40000010008 */
[----:B------:R-:W3:Y:S04]  /*17ae0*/  LDL.LU R224, [R1+0x38] ;  /* 0x0000380001e07983 */ /* 0x000ee80000300800 */
[----:B------:R-:W-:Y:S01]  /*17af0*/  MUFU.EX2 R22, R33 ;  /* 0x0000002100167308 */ /* 0x000fe20000000800 */
[----:B------:R-:W-:-:S07]  /*17b00*/  IMAD.WIDE.U32 R2, R3, -0x326172a9, RZ ;  /* 0xcd9e8d5703027825 */ /* 0x000fce00078e00ff */
[----:B------:R-:W1:Y:S01]  /*17b10*/  MUFU.EX2 R218, R32 ;  /* 0x0000002000da7308 */ /* 0x000e620000000800 */
[----:B------:R-:W-:-:S07]  /*17b20*/  LOP3.LUT R3, R14, UR4, R3, 0x96, !PT ;  /* 0x000000040e037c12 */ /* 0x000fce000f8e9603 */
[----:B------:R-:W-:Y:S01]  /*17b30*/  MUFU.EX2 R21, R21 ;  /* 0x0000001500157308 */ /* 0x000fe20000000800 */
[----:B------:R-:W-:Y:S01]  /*17b40*/  LOP3.LUT R26, R2, UR14, R7, 0x96, !PT ;  /* 0x0000000e021a7c12 */ /* 0x000fe2000f8e9607 */
[----:B------:R-:W-:-:S06]  /*17b50*/  IMAD.WIDE.U32 R2, R3, -0x2daee0ad, RZ ;  /* 0xd2511f5303027825 */ /* 0x000fcc00078e00ff */
[----:B------:R-:W4:Y:S01]  /*17b60*/  MUFU.EX2 R219, R35 ;  /* 0x0000002300db7308 */ /* 0x000f220000000800 */
[----:B------:R-:W-:Y:S01]  /*17b70*/  IMAD.WIDE.U32 R26, R26, -0x2daee0ad, RZ ;  /* 0xd2511f531a1a7825 */ /* 0x000fe200078e00ff */
[----:B------:R-:W-:-:S06]  /*17b80*/  LOP3.LUT R14, R178, UR11, R3, 0x96, !PT ;  /* 0x0000000bb20e7c12 */ /* 0x000fcc000f8e9603 */
[----:B------:R-:W-:Y:S01]  /*17b90*/  MUFU.EX2 R25, R25 ;  /* 0x0000001900197308 */ /* 0x000fe20000000800 */
[----:B------:R-:W-:-:S07]  /*17ba0*/  LOP3.LUT R27, R2, UR6, R27, 0x96, !PT ;  /* 0x00000006021b7c12 */ /* 0x000fce000f8e961b */
[----:B------:R-:W-:Y:S01]  /*17bb0*/  MUFU.EX2 R189, R189 ;  /* 0x000000bd00bd7308 */ /* 0x000fe20000000800 */
[----:B-1----:R-:W-:-:S07]  /*17bc0*/  F2FP.BF16.F32.PACK_AB R2, R218, R22 ;  /* 0x00000016da02723e */ /* 0x002fce00000010ff */
[----:B------:R-:W-:Y:S01]  /*17bd0*/  MUFU.EX2 R34, R34 ;  /* 0x0000002200227308 */ /* 0x000fe20000000800 */
[----:B------:R-:W-:Y:S01]  /*17be0*/  LOP3.LUT R3, R27, 0xffff, RZ, 0xc0, !PT ;  /* 0x0000ffff1b037812 */ /* 0x000fe200078ec0ff */
[-C--:B------:R-:W-:Y:S01]  /*17bf0*/  FMUL.FTZ R236, R160, R0.reuse ;  /* 0x00000000a0ec7220 */ /* 0x080fe20000410000 */
[C---:B------:R-:W-:Y:S01]  /*17c00*/  PRMT R178, R2.reuse, 0x7610, R178 ;  /* 0x0000761002b27816 */ /* 0x040fe200000000b2 */
[-C--:B------:R-:W-:Y:S01]  /*17c10*/  FMUL.FTZ R237, R161, R0.reuse ;  /* 0x00000000a1ed7220 */ /* 0x080fe20000410000 */
[----:B------:R-:W-:Y:S01]  /*17c20*/  PRMT R179, R2, 0x7632, R179 ;  /* 0x0000763202b37816 */ /* 0x000fe200000000b3 */
[-C--:B------:R-:W-:Y:S01]  /*17c30*/  FMUL.FTZ R228, R156, R0.reuse ;  /* 0x000000009ce47220 */ /* 0x080fe20000410000 */
[----:B------:R-:W-:Y:S01]  /*17c40*/  SHF.R.U32.HI R2, RZ, 0x8, R3 ;  /* 0x00000008ff027819 */ /* 0x000fe20000011603 */
[----:B------:R-:W-:Y:S01]  /*17c50*/  @!P1 HFMA2.BF16_V2 R210, -RZ.H0_H0, RZ.H0_H0, -R178.H0_H0 ;  /* 0x200000ffffd29231 */ /* 0x000fe200003409b2 */
[----:B------:R-:W-:Y:S01]  /*17c60*/  PRMT R206, R178, 0x5410, R179 ;  /* 0x00005410b2ce7816 */ /* 0x000fe200000000b3 */
[----:B------:R-:W-:Y:S01]  /*17c70*/  MUFU.EX2 R8, R23 ;  /* 0x0000001700087308 */ /* 0x000fe20000000800 */
[----:B------:R-:W-:Y:S01]  /*17c80*/  LOP3.LUT R2, R2, 0xffff, RZ, 0xc0, !PT ;  /* 0x0000ffff02027812 */ /* 0x000fe200078ec0ff */
[-C--:B------:R-:W-:Y:S01]  /*17c90*/  FMUL.FTZ R229, R157, R0.reuse ;  /* 0x000000009de57220 */ /* 0x080fe20000410000 */
[----:B------:R-:W-:Y:S01]  /*17ca0*/  @!P1 PRMT R178, R210, 0x5410, RZ ;  /* 0x00005410d2b29816 */ /* 0x000fe200000000ff */
[----:B------:R-:W-:Y:S01]  /*17cb0*/  FMUL.FTZ R168, R168, R0 ;  /* 0x00000000a8a87220 */ /* 0x000fe20000410000 */
[----:B------:R-:W-:Y:S01]  /*17cc0*/  ISETP.LE.U32.AND P1, PT, R2, UR12, PT ;  /* 0x0000000c02007c0c */ /* 0x000fe2000bf23070 */
[----:B------:R-:W-:Y:S01]  /*17cd0*/  FADD.FTZ R2, R220, -R193 ;  /* 0x800000c1dc027221 */ /* 0x000fe20000010000 */
[----:B------:R-:W-:-:S04]  /*17ce0*/  IMAD.WIDE.U32 R14, R14, -0x326172a9, RZ ;  /* 0xcd9e8d570e0e7825 */ /* 0x000fc800078e00ff */
[-C--:B------:R-:W-:Y:S01]  /*17cf0*/  FMUL.FTZ R169, R169, R0.reuse ;  /* 0x00000000a9a97220 */ /* 0x080fe20000410000 */
[-C--:B------:R-:W-:Y:S01]  /*17d00*/  FMUL.FTZ R164, R164, R0.reuse ;  /* 0x00000000a4a47220 */ /* 0x080fe20000410000 */
[----:B------:R-:W-:Y:S01]  /*17d10*/  FMUL.FTZ R2, R2, UR36 ;  /* 0x0000002402027c20 */ /* 0x000fe20008410000 */
[----:B------:R-:W-:Y:S01]  /*17d20*/  @!P5 HFMA2.BF16_V2 R211, -RZ.H0_H0, RZ.H0_H0, -R179.H0_H0 ;  /* 0x200000ffffd3d231 */ /* 0x000fe200003409b3 */
[----:B------:R-:W-:Y:S01]  /*17d30*/  LOP3.LUT R13, R6, UR9, R15, 0x96, !PT ;  /* 0x00000009060d7c12 */ /* 0x000fe2000f8e960f */
[-C--:B------:R-:W-:Y:S01]  /*17d40*/  FMUL.FTZ R165, R165, R0.reuse ;  /* 0x00000000a5a57220 */ /* 0x080fe20000410000 */
[----:B------:R1:W-:Y:S01]  /*17d50*/  MUFU.EX2 R3, R2 ;  /* 0x0000000200037308 */ /* 0x0003e20000000800 */
[----:B----4-:R-:W-:Y:S01]  /*17d60*/  F2FP.BF16.F32.PACK_AB R5, R219, R21 ;  /* 0x00000015db05723e */ /* 0x010fe200000010ff */
[-C--:B------:R-:W-:Y:S01]  /*17d70*/  FMUL.FTZ R240, R36, R0.reuse ;  /* 0x0000000024f07220 */ /* 0x080fe20000410000 */
[----:B------:R-:W-:Y:S01]  /*17d80*/  @!P5 PRMT R179, R211, 0x5410, RZ ;  /* 0x00005410d3b3d816 */ /* 0x000fe200000000ff */
[-C--:B------:R-:W-:Y:S01]  /*17d90*/  FMUL.FTZ R241, R37, R0.reuse ;  /* 0x0000000025f17220 */ /* 0x080fe20000410000 */
[----:B------:R-:W-:Y:S01]  /*17da0*/  PRMT R176, R5, 0x7610, R176 ;  /* 0x0000761005b07816 */ /* 0x000fe200000000b0 */
        /* <DEDUP_REMOVED lines=14> */
[----:B------:R-:W-:Y:S01]  /*17e90*/  FMUL.FTZ R129, R129, R0 ;  /* 0x0000000081817220 */ /* 0x000fe20000410000 */
[----:B------:R-:W-:Y:S01]  /*17ea0*/  ISETP.LE.U32.AND P5, PT, R2, UR12, PT ;  /* 0x0000000c02007c0c */ /* 0x000fe2000bfa3070 */
[----:B------:R-:W-:Y:S01]  /*17eb0*/  MUFU.EX2 R198, R198 ;  /* 0x000000c600c67308 */ /* 0x000fe20000000800 */
[----:B------:R-:W-:Y:S01]  /*17ec0*/  LOP3.LUT R2, R13, 0xffff, RZ, 0xc0, !PT ;  /* 0x0000ffff0d027812 */ /* 0x000fe200078ec0ff */
[----:B------:R-:W-:Y:S01]  /*17ed0*/  @!P6 HFMA2.BF16_V2 R214, -RZ.H0_H0, RZ.H0_H0, -R176.H0_H0 ;  /* 0x200000ffffd6e231 */ /* 0x000fe200003409b0 */
[----:B------:R-:W-:Y:S01]  /*17ee0*/  PRMT R175, R5, 0x7632, R175 ;  /* 0x0000763205af7816 */ /* 0x000fe200000000af */
[----:B------:R-:W1:Y:S01]  /*17ef0*/  LDCU UR4, c[0x0][0x448] ;  /* 0x00008900ff0477ac */ /* 0x000e620008000800 */
[----:B------:R-:W-:-:S03]  /*17f00*/  SHF.R.U32.HI R2, RZ, 0x8, R2 ;  /* 0x00000008ff027819 */ /* 0x000fc60000011602 */
[----:B------:R-:W4:Y:S01]  /*17f10*/  MUFU.EX2 R210, R9 ;  /* 0x0000000900d27308 */ /* 0x000f220000000800 */
[----:B------:R-:W-:Y:S02]  /*17f20*/  LOP3.LUT R2, R2, 0xffff, RZ, 0xc0, !PT ;  /* 0x0000ffff02027812 */ /* 0x000fe400078ec0ff */
[----:B------:R-:W-:Y:S02]  /*17f30*/  PRMT R35, R176, 0x5410, R175 ;  /* 0x00005410b0237816 */ /* 0x000fe400000000af */
[----:B------:R-:W-:Y:S02]  /*17f40*/  @!P6 PRMT R176, R214, 0x5410, RZ ;  /* 0x00005410d6b0e816 */ /* 0x000fe400000000ff */
[----:B------:R-:W-:Y:S01]  /*17f50*/  ISETP.LE.U32.AND P6, PT, R2, UR12, PT ;  /* 0x0000000c02007c0c */ /* 0x000fe2000bfc3070 */
[----:B------:R-:W-:-:S04]  /*17f60*/  FADD.FTZ R2, R201, -R195 ;  /* 0x800000c3c9027221 */ /* 0x000fc80000010000 */
[----:B------:R-:W-:Y:S01]  /*17f70*/  FMUL.FTZ R2, R2, UR36 ;  /* 0x0000002402027c20 */ /* 0x000fe20008410000 */
[----:B------:R-:W-:Y:S01]  /*17f80*/  PRMT R5, R13, 0x7632, R5 ;  /* 0x000076320d057816 */ /* 0x000fe20000000005 */
[----:B------:R-:W-:Y:S01]  /*17f90*/  MUFU.EX2 R7, R139 ;  /* 0x0000008b00077308 */ /* 0x000fe20000000800 */
[----:B----4-:R-:W-:-:S07]  /*17fa0*/  F2FP.BF16.F32.PACK_AB R182, R210, R25 ;  /* 0x00000019d2b6723e */ /* 0x010fce00000010ff */
[----:B------:R-:W3:Y:S01]  /*17fb0*/  MUFU.EX2 R2, R2 ;  /* 0x0000000200027308 */ /* 0x000ee20000000800 */
[----:B------:R-:W-:Y:S01]  /*17fc0*/  @!P5 HFMA2.BF16_V2 R201, -RZ.H0_H0, RZ.H0_H0, -R182.H0_H0 ;  /* 0x200000ffffc9d231 */ /* 0x000fe200003409b6 */
[----:B------:R-:W-:Y:S02]  /*17fd0*/  LOP3.LUT R5, R5, 0xff, RZ, 0xc0, !PT ;  /* 0x000000ff05057812 */ /* 0x000fe400078ec0ff */
[----:B------:R-:W-:-:S04]  /*17fe0*/  PRMT R193, R182, 0x7610, R193 ;  /* 0x00007610b6c17816 */ /* 0x000fc800000000c1 */
[----:B------:R-:W4:Y:S01]  /*17ff0*/  MUFU.EX2 R6, R173 ;  /* 0x000000ad00067308 */ /* 0x000f220000000800 */
[----:B------:R-:W-:Y:S02]  /*18000*/  @!P5 PRMT R193, R201, 0x5410, RZ ;  /* 0x00005410c9c1d816 */ /* 0x000fe400000000ff */
[----:B------:R-:W-:Y:S02]  /*18010*/  ISETP.LE.U32.AND P5, PT, R5, UR12, PT ;  /* 0x0000000c05007c0c */ /* 0x000fe4000bfa3070 */
[----:B------:R-:W-:-:S03]  /*18020*/  PRMT R9, R27, 0x7632, R9 ;  /* 0x000076321b097816 */ /* 0x000fc60000000009 */
[----:B------:R-:W2:Y:S01]  /*18030*/  MUFU.EX2 R5, R172 ;  /* 0x000000ac00057308 */ /* 0x000ea20000000800 */
[----:B------:R-:W-:-:S07]  /*18040*/  LOP3.LUT R15, R9, 0xff, RZ, 0xc0, !PT ;  /* 0x000000ff090f7812 */ /* 0x000fce00078ec0ff */
[----:B------:R2:W1:Y:S01]  /*18050*/  MUFU.EX2 R195, R188 ;  /* 0x000000bc00c37308 */ /* 0x0004620000000800 */
[----:B---3--:R-:W-:-:S04]  /*18060*/  FFMA.FTZ R9, R224, R2, R8 ;  /* 0x00000002e0097223 */ /* 0x008fc80000010008 */
[----:B------:R-:W-:-:S04]  /*18070*/  FADD.FTZ R9, R7, R9 ;  /* 0x0000000907097221 */ /* 0x000fc80000010000 */
[----:B----4-:R-:W-:-:S04]  /*18080*/  FADD.FTZ R9, R6, R9 ;  /* 0x0000000906097221 */ /* 0x010fc80000010000 */
[----:B--2---:R-:W-:Y:S02]  /*18090*/  FADD.FTZ R188, R5, R9 ;  /* 0x0000000905bc7221 */ /* 0x004fe40000010000 */
[----:B------:R-:W2:Y:S01]  /*180a0*/  LDL.LU R9, [R1+0x34] ;  /* 0x0000340001097983 */ /* 0x000ea20000300800 */
[----:B------:R-:W-:Y:S02]  /*180b0*/  FFMA.FTZ R24, R227, R3, R20 ;  /* 0x00000003e3187223 */ /* 0x000fe40000010014 */
[----:B------:R-:W3:Y:S01]  /*180c0*/  MUFU.EX2 R20, R138 ;  /* 0x0000008a00147308 */ /* 0x000ee20000000800 */
[----:B------:R-:W-:Y:S01]  /*180d0*/  FSEL R23, R135, RZ, P0 ;  /* 0x000000ff87177208 */ /* 0x000fe20000000000 */
[----:B-1----:R-:W-:Y:S01]  /*180e0*/  IMAD.MOV.U32 R160, RZ, RZ, R195 ;  /* 0x000000ffffa07224 */ /* 0x002fe200078e00c3 */
[----:B------:R-:W-:Y:S01]  /*180f0*/  F2FP.BF16.F32.PACK_AB R8, R7, R8 ;  /* 0x000000080708723e */ /* 0x000fe200000010ff */
[----:B------:R-:W-:Y:S01]  /*18100*/  IMAD.MOV.U32 R161, RZ, RZ, R189 ;  /* 0x000000ffffa17224 */ /* 0x000fe200078e00bd */
[----:B------:R-:W-:Y:S01]  /*18110*/  ISETP.LE.U32.AND P0, PT, R15, UR12, PT ;  /* 0x0000000c0f007c0c */ /* 0x000fe2000bf03070 */
[----:B------:R-:W-:-:S02]  /*18120*/  IMAD.MOV.U32 R7, RZ, RZ, R216 ;  /* 0x000000ffff077224 */ /* 0x000fc400078e00d8 */
[-C--:B------:R-:W-:Y:S01]  /*18130*/  FMUL.FTZ R216, R96, R0.reuse ;  /* 0x0000000060d87220 */ /* 0x080fe20000410000 */
[-C--:B------:R-:W-:Y:S01]  /*18140*/  FMUL.FTZ R224, R100, R0.reuse ;  /* 0x0000000064e07220 */ /* 0x080fe20000410000 */
[----:B------:R-:W-:Y:S02]  /*18150*/  IMAD.MOV.U32 R220, RZ, RZ, R206 ;  /* 0x000000ffffdc7224 */ /* 0x000fe400078e00ce */
[-C--:B------:R-:W-:Y:S01]  /*18160*/  FMUL.FTZ R156, R68, R0.reuse ;  /* 0x00000000449c7220 */ /* 0x080fe20000410000 */
[----:B------:R-:W-:Y:S02]  /*18170*/  IMAD.MOV.U32 R96, RZ, RZ, R217 ;  /* 0x000000ffff607224 */ /* 0x000fe400078e00d9 */
[-C--:B------:R-:W-:Y:S01]  /*18180*/  FMUL.FTZ R157, R69, R0.reuse ;  /* 0x00000000459d7220 */ /* 0x080fe20000410000 */
[----:B------:R-:W-:Y:S02]  /*18190*/  IMAD.MOV.U32 R100, RZ, RZ, R34 ;  /* 0x000000ffff647224 */ /* 0x000fe400078e0022 */
[----:B------:R-:W-:Y:S01]  /*181a0*/  FMUL.FTZ R217, R97, R0 ;  /* 0x0000000061d97220 */ /* 0x000fe20000410000 */
[----:B------:R-:W-:-:S02]  /*181b0*/  IMAD.MOV.U32 R206, RZ, RZ, R225 ;  /* 0x000000ffffce7224 */ /* 0x000fc400078e00e1 */
[-C--:B------:R-:W-:Y:S01]  /*181c0*/  FMUL.FTZ R225, R101, R0.reuse ;  /* 0x0000000065e17220 */ /* 0x080fe20000410000 */
[-C--:B------:R-:W-:Y:S01]  /*181d0*/  FMUL.FTZ R34, R116, R0.reuse ;  /* 0x0000000074227220 */ /* 0x080fe20000410000 */
[----:B------:R-:W-:Y:S01]  /*181e0*/  FMUL.FTZ R195, R117, R0 ;  /* 0x0000000075c37220 */ /* 0x000fe20000410000 */
[----:B------:R-:W-:Y:S01]  /*181f0*/  F2FP.BF16.F32.PACK_AB R0, R160, R161 ;  /* 0x000000a1a000723e */ /* 0x000fe200000010ff */
[----:B------:R-:W-:Y:S01]  /*18200*/  @!P1 HFMA2.BF16_V2 R215, -RZ.H0_H0, RZ.H0_H0, -R182.H1_H1 ;  /* 0x200000ffffd79231 */ /* 0x000fe200003609b6 */
[----:B------:R-:W-:Y:S02]  /*18210*/  F2FP.BF16.F32.PACK_AB R32, R5, R6 ;  /* 0x000000060520723e */ /* 0x000fe400000010ff */
[----:B------:R-:W-:Y:S02]  /*18220*/  SHF.R.U32.HI R5, RZ, 0x18, R30 ;  /* 0x00000018ff057819 */ /* 0x000fe4000001161e */
[----:B---3--:R-:W-:Y:S02]  /*18230*/  F2FP.BF16.F32.PACK_AB R48, R100, R20 ;  /* 0x000000146430723e */ /* 0x008fe400000010ff */
[----:B------:R-:W-:-:S02]  /*18240*/  PRMT R172, R0, 0x7610, R172 ;  /* 0x0000761000ac7816 */ /* 0x000fc400000000ac */
[----:B------:R-:W-:Y:S01]  /*18250*/  PRMT R173, R0, 0x7632, R173 ;  /* 0x0000763200ad7816 */ /* 0x000fe200000000ad */
[----:B------:R-:W-:Y:S01]  /*18260*/  IMAD.MOV.U32 R0, RZ, RZ, R26 ;  /* 0x000000ffff007224 */ /* 0x000fe200078e001a */
[----:B-----5:R-:W-:Y:S02]  /*18270*/  PRMT R252, R182, 0x7632, R252 ;  /* 0x00007632b6fc7816 */ /* 0x020fe400000000fc */
[----:B------:R-:W-:Y:S02]  /*18280*/  @!P1 PRMT R252, R215, 0x5410, RZ ;  /* 0x00005410d7fc9816 */ /* 0x000fe400000000ff */
[----:B------:R-:W-:Y:S01]  /*18290*/  ISETP.LE.U32.AND P1, PT, R5, UR12, PT ;  /* 0x0000000c05007c0c */ /* 0x000fe2000bf23070 */
[----:B------:R-:W-:Y:S01]  /*182a0*/  FADD.FTZ R5, R208, -R23 ;  /* 0x80000017d0057221 */ /* 0x000fe20000010000 */
[----:B------:R-:W-:Y:S01]  /*182b0*/  @!P0 HFMA2.BF16_V2 R53, -RZ.H0_H0, RZ.H0_H0, -R48.H0_H0 ;  /* 0x200000ffff358231 */ /* 0x000fe20000340930 */
[----:B------:R-:W-:Y:S02]  /*182c0*/  LOP3.LUT R0, R0, 0xff, RZ, 0xc0, !PT ;  /* 0x000000ff00007812 */ /* 0x000fe400078ec0ff */
[----:B------:R-:W-:Y:S01]  /*182d0*/  FMUL.FTZ R5, R5, UR36 ;  /* 0x0000002405057c20 */ /* 0x000fe20008410000 */
[----:B------:R-:W-:-:S02]  /*182e0*/  PRMT R211, R48, 0x7610, R211 ;  /* 0x0000761030d37816 */ /* 0x000fc400000000d3 */
[----:B------:R-:W-:Y:S02]  /*182f0*/  @!P0 PRMT R211, R53, 0x5410, RZ ;  /* 0x0000541035d38816 */ /* 0x000fe400000000ff */
[----:B------:R-:W-:Y:S02]  /*18300*/  ISETP.LE.U32.AND P0, PT, R0, UR12, PT ;  /* 0x0000000c00007c0c */ /* 0x000fe4000bf03070 */
[----:B------:R-:W1:Y:S01]  /*18310*/  MUFU.EX2 R0, R5 ;  /* 0x0000000500007308 */ /* 0x000e620000000800 */
[----:B------:R-:W-:Y:S02]  /*18320*/  IMAD.MOV.U32 R68, RZ, RZ, R35 ;  /* 0x000000ffff447224 */ /* 0x000fe400078e0023 */
[----:B------:R-:W-:Y:S02]  /*18330*/  IMAD.MOV.U32 R69, RZ, RZ, R210 ;  /* 0x000000ffff457224 */ /* 0x000fe400078e00d2 */
[----:B------:R-:W-:Y:S02]  /*18340*/  IMAD.MOV.U32 R208, RZ, RZ, R68 ;  /* 0x000000ffffd07224 */ /* 0x000fe400078e0044 */
[----:B-1----:R-:W-:Y:S01]  /*18350*/  FMUL.FTZ R68, R56, R0 ;  /* 0x0000000038447220 */ /* 0x002fe20000410000 */
[----:B------:R-:W-:-:S02]  /*18360*/  IMAD.MOV.U32 R56, RZ, RZ, R69 ;  /* 0x000000ffff387224 */ /* 0x000fc400078e0045 */
[-C--:B------:R-:W-:Y:S01]  /*18370*/  FMUL.FTZ R69, R57, R0.reuse ;  /* 0x0000000039457220 */ /* 0x080fe20000410000 */
[----:B------:R-:W-:Y:S02]  /*18380*/  IMAD.MOV.U32 R57, RZ, RZ, R100 ;  /* 0x000000ffff397224 */ /* 0x000fe400078e0064 */
[-C--:B------:R-:W-:Y:S01]  /*18390*/  FMUL.FTZ R100, R60, R0.reuse ;  /* 0x000000003c647220 */ /* 0x080fe20000410000 */
[----:B------:R-:W-:Y:S02]  /*183a0*/  IMAD.MOV.U32 R60, RZ, RZ, R161 ;  /* 0x000000ffff3c7224 */ /* 0x000fe400078e00a1 */
[----:B------:R-:W-:Y:S01]  /*183b0*/  FMUL.FTZ R161, R125, R0 ;  /* 0x000000007da17220 */ /* 0x000fe20000410000 */
[----:B------:R-:W-:Y:S02]  /*183c0*/  IMAD.MOV.U32 R125, RZ, RZ, R208 ;  /* 0x000000ffff7d7224 */ /* 0x000fe400078e00d0 */
[----:B------:R1:W-:Y:S02]  /*183d0*/  MUFU.EX2 R208, R190 ;  /* 0x000000be00d07308 */ /* 0x0003e40000000800 */
[----:B-1----:R-:W3:Y:S06]  /*183e0*/  LDL.LU R190, [R1+0xa4] ;  /* 0x0000a40001be7983 */ /* 0x002eec0000300800 */
[----:B------:R-:W-:Y:S01]  /*183f0*/  MUFU.EX2 R6, R187 ;  /* 0x000000bb00067308 */ /* 0x000fe20000000800 */
[----:B------:R-:W-:-:S02]  /*18400*/  IMAD.MOV.U32 R35, RZ, RZ, R226 ;  /* 0x000000ffff237224 */ /* 0x000fc400078e00e2 */
[----:B------:R-:W-:Y:S02]  /*18410*/  @!P1 HFMA2.BF16_V2 R65, -RZ.H0_H0, RZ.H0_H0, -R175.H0_H0 ;  /* 0x200000ffff419231 */ /* 0x000fe400003409af */
        /* <DEDUP_REMOVED lines=35> */
[----:B------:R-:W-:-:S02]  /*18650*/  SHF.R.U32.HI R3, RZ, 0x18, R27 ;  /* 0x00000018ff037819 */ /* 0x000fc4000001161b */
[----:B------:R-:W-:Y:S01]  /*18660*/  @!P1 PRMT R175, R65, 0x5410, RZ ;  /* 0x0000541041af9816 */ /* 0x000fe200000000ff */
[----:B------:R-:W-:Y:S01]  /*18670*/  IMAD.MOV.U32 R23, RZ, RZ, R101 ;  /* 0x000000ffff177224 */ /* 0x000fe200078e0065 */
[----:B------:R-:W-:Y:S01]  /*18680*/  ISETP.LE.U32.AND P1, PT, R3, UR12, PT ;  /* 0x0000000c03007c0c */ /* 0x000fe2000bf23070 */
[-C--:B------:R-:W-:Y:S01]  /*18690*/  FMUL.FTZ R101, R61, R0.reuse ;  /* 0x000000003d657220 */ /* 0x080fe20000410000 */
[----:B------:R-:W-:Y:S02]  /*186a0*/  @!P3 HFMA2.BF16_V2 R64, -RZ.H0_H0, RZ.H0_H0, -R172.H0_H0 ;  /* 0x200000ffff40b231 */ /* 0x000fe400003409ac */
[----:B------:R-:W-:Y:S02]  /*186b0*/  IMAD.MOV.U32 R61, RZ, RZ, R160 ;  /* 0x000000ffff3d7224 */ /* 0x000fe400078e00a0 */
[----:B------:R-:W-:Y:S01]  /*186c0*/  FMUL.FTZ R160, R124, R0 ;  /* 0x000000007ca07220 */ /* 0x000fe20000410000 */
[----:B------:R-:W-:Y:S01]  /*186d0*/  IMAD.MOV.U32 R124, RZ, RZ, R220 ;  /* 0x000000ffff7c7224 */ /* 0x000fe200078e00dc */
[----:B------:R-:W-:Y:S01]  /*186e0*/  MUFU.EX2 R210, R192 ;  /* 0x000000c000d27308 */ /* 0x000fe20000000800 */
[----:B------:R-:W-:Y:S01]  /*186f0*/  PRMT R97, R172, 0x5410, R173 ;  /* 0x00005410ac617816 */ /* 0x000fe200000000ad */
[----:B------:R-:W-:Y:S01]  /*18700*/  IMAD.MOV.U32 R98, RZ, RZ, R85 ;  /* 0x000000ffff627224 */ /* 0x000fe200078e0055 */
[----:B------:R-:W-:Y:S01]  /*18710*/  @!P3 PRMT R172, R64, 0x5410, RZ ;  /* 0x0000541040acb816 */ /* 0x000fe200000000ff */
[----:B------:R-:W-:-:S02]  /*18720*/  IMAD.MOV.U32 R99, RZ, RZ, R84 ;  /* 0x000000ffff637224 */ /* 0x000fc400078e0054 */
[-C--:B------:R-:W-:Y:S02]  /*18730*/  FMUL.FTZ R152, R152, R0.reuse ;  /* 0x0000000098987220 */ /* 0x080fe40000410000 */
        /* <DEDUP_REMOVED lines=26> */
[----:B------:R-:W-:Y:S01]  /*188e0*/  @!P1 HFMA2.BF16_V2 R36, -RZ.H0_H0, RZ.H0_H0, -R48.H1_H1 ;  /* 0x200000ffff249231 */ /* 0x000fe20000360930 */
[----:B------:R-:W-:-:S04]  /*188f0*/  PRMT R201, R48, 0x7632, R201 ;  /* 0x0000763230c97816 */ /* 0x000fc800000000c9 */
[----:B------:R-:W-:Y:S01]  /*18900*/  @!P1 PRMT R201, R36, 0x5410, RZ ;  /* 0x0000541024c99816 */ /* 0x000fe200000000ff */
[----:B-1----:R-:W-:Y:S02]  /*18910*/  IMAD.MOV.U32 R194, RZ, RZ, R206 ;  /* 0x000000ffffc27224 */ /* 0x002fe400078e00ce */
        /* <DEDUP_REMOVED lines=32> */
[----:B------:R1:W1:Y:S01]  /*18b20*/  MUFU.EX2 R206, R191 ;  /* 0x000000bf00ce7308 */ /* 0x0002620000000800 */
[----:B----4-:R-:W-:-:S04]  /*18b30*/  F2FP.BF16.F32.PACK_AB R2, R220, R210 ;  /* 0x000000d2dc02723e */ /* 0x010fc800000010ff */
[C---:B------:R-:W-:Y:S02]  /*18b40*/  PRMT R139, R2.reuse, 0x7610, R139 ;  /* 0x00007610028b7816 */ /* 0x040fe4000000008b */
[----:B------:R-:W-:Y:S02]  /*18b50*/  PRMT R138, R2, 0x7632, R138 ;  /* 0x00007632028a7816 */ /* 0x000fe4000000008a */
[----:B------:R-:W-:Y:S01]  /*18b60*/  PRMT R2, R26, 0x7771, RZ ;  /* 0x000077711a027816 */ /* 0x000fe200000000ff */
[----:B------:R-:W4:Y:S01]  /*18b70*/  MUFU.EX2 R199, R199 ;  /* 0x000000c700c77308 */ /* 0x000f220000000800 */
[----:B-1----:R-:W-:Y:S01]  /*18b80*/  IMAD.MOV.U32 R191, RZ, RZ, R96 ;  /* 0x000000ffffbf7224 */ /* 0x002fe200078e0060 */
[----:B------:R-:W-:Y:S02]  /*18b90*/  PRMT R96, R139, 0x5410, R138 ;  /* 0x000054108b607816 */ /* 0x000fe4000000008a */
[----:B------:R-:W-:-:S05]  /*18ba0*/  F2FP.BF16.F32.PACK_AB R36, R208, R206 ;  /* 0x000000ced024723e */ /* 0x000fca00000010ff */
[----:B------:R-:W-:Y:S01]  /*18bb0*/  @!P0 HFMA2.BF16_V2 R37, -RZ.H0_H0, RZ.H0_H0, -R36.H0_H0 ;  /* 0x200000ffff258231 */ /* 0x000fe20000340924 */
[----:B------:R-:W-:Y:S02]  /*18bc0*/  PRMT R187, R36, 0x7632, R187 ;  /* 0x0000763224bb7816 */ /* 0x000fe400000000bb */
[----:B----4-:R-:W-:Y:S01]  /*18bd0*/  F2FP.BF16.F32.PACK_AB R33, R199, R198 ;  /* 0x000000c6c721723e */ /* 0x010fe200000010ff */
[----:B--2---:R-:W-:Y:S01]  /*18be0*/  FFMA.FTZ R9, R9, R0, R6 ;  /* 0x0000000009097223 */ /* 0x004fe20000010006 */
[----:B------:R-:W-:-:S04]  /*18bf0*/  PRMT R0, R12, 0x7771, RZ ;  /* 0x000077710c007816 */ /* 0x000fc800000000ff */
[----:B------:R-:W-:Y:S02]  /*18c00*/  ISETP.GT.U32.AND P3, PT, R0, UR12, PT ;  /* 0x0000000c00007c0c */ /* 0x000fe4000bf64070 */
[----:B------:R-:W-:-:S04]  /*18c10*/  PRMT R0, R12, 0x7772, RZ ;  /* 0x000077720c007816 */ /* 0x000fc800000000ff */
[----:B------:R-:W-:Y:S02]  /*18c20*/  ISETP.GT.U32.AND P1, PT, R0, UR12, PT ;  /* 0x0000000c00007c0c */ /* 0x000fe4000bf24070 */
[----:B------:R-:W1:Y:S11]  /*18c30*/  MUFU.EX2 R0, R200 ;  /* 0x000000c800007308 */ /* 0x000e760000000800 */
[----:B------:R-:W-:-:S02]  /*18c40*/  @P1 HFMA2.BF16_V2 R38, -RZ.H0_H0, RZ.H0_H0, -R139.H0_H0 ;  /* 0x200000ffff261231 */ /* 0x000fc4000034098b */
[----:B------:R-:W-:-:S03]  /*18c50*/  @P3 HFMA2.BF16_V2 R39, -RZ.H0_H0, RZ.H0_H0, -R173.H0_H0 ;  /* 0x200000ffff273231 */ /* 0x000fc600003409ad */
[----:B------:R-:W-:Y:S02]  /*18c60*/  @P1 PRMT R139, R38, 0x5410, RZ ;  /* 0x00005410268b1816 */ /* 0x000fe400000000ff */
[----:B------:R-:W-:Y:S01]  /*18c70*/  ISETP.GT.U32.AND P1, PT, R2, UR12, PT ;  /* 0x0000000c02007c0c */ /* 0x000fe2000bf24070 */
[C---:B-1----:R-:W-:Y:S01]  /*18c80*/  FADD.FTZ R9, R0.reuse, R9 ;  /* 0x0000000900097221 */ /* 0x042fe20000010000 */
[----:B------:R-:W-:Y:S02]  /*18c90*/  F2FP.BF16.F32.PACK_AB R3, R0, R6 ;  /* 0x000000060003723e */ /* 0x000fe400000010ff */
[----:B------:R-:W-:Y:S02]  /*18ca0*/  PRMT R0, R12, 0x7773, RZ ;  /* 0x000077730c007816 */ /* 0x000fe400000000ff */
[----:B------:R-:W-:Y:S02]  /*18cb0*/  @P3 PRMT R173, R39, 0x5410, RZ ;  /* 0x0000541027ad3816 */ /* 0x000fe400000000ff */
[----:B------:R-:W-:-:S02]  /*18cc0*/  ISETP.GT.U32.AND P3, PT, R0, UR12, PT ;  /* 0x0000000c00007c0c */ /* 0x000fc4000bf64070 */
[----:B------:R-:W-:Y:S02]  /*18cd0*/  PRMT R0, R26, 0x7772, RZ ;  /* 0x000077721a007816 */ /* 0x000fe400000000ff */
[----:B------:R-:W-:Y:S01]  /*18ce0*/  PRMT R200, R36, 0x7610, R200 ;  /* 0x0000761024c87816 */ /* 0x000fe200000000c8 */
[----:B------:R-:W-:Y:S01]  /*18cf0*/  @P1 HFMA2.BF16_V2 R40, -RZ.H0_H0, RZ.H0_H0, -R36.H1_H1 ;  /* 0x200000ffff281231 */ /* 0x000fe20000360924 */
[----:B------:R-:W-:Y:S02]  /*18d00*/  @!P0 PRMT R200, R37, 0x5410, RZ ;  /* 0x0000541025c88816 */ /* 0x000fe400000000ff */
[----:B------:R-:W-:Y:S02]  /*18d10*/  ISETP.GT.U32.AND P0, PT, R0, UR12, PT ;  /* 0x0000000c00007c0c */ /* 0x000fe4000bf04070 */
[----:B------:R-:W-:Y:S02]  /*18d20*/  LOP3.LUT R0, R13, 0xff, RZ, 0xc0, !PT ;  /* 0x000000ff0d007812 */ /* 0x000fe400078ec0ff */
[----:B------:R-:W-:-:S02]  /*18d30*/  @P1 PRMT R187, R40, 0x5410, RZ ;  /* 0x0000541028bb1816 */ /* 0x000fc400000000ff */
[----:B------:R-:W-:Y:S01]  /*18d40*/  ISETP.LE.U32.AND P1, PT, R0, UR12, PT ;  /* 0x0000000c00007c0c */ /* 0x000fe2000bf23070 */
[----:B------:R-:W-:Y:S01]  /*18d50*/  IMAD.MOV.U32 R58, RZ, RZ, R7 ;  /* 0x000000ffff3a7224 */ /* 0x000fe200078e0007 */
[----:B------:R-:W-:Y:S01]  /*18d60*/  PRMT R0, R3, 0x7610, R0 ;  /* 0x0000761003007816 */ /* 0x000fe20000000000 */
[----:B------:R-:W-:Y:S01]  /*18d70*/  FADD.FTZ R7, R180, R28 ;  /* 0x0000001cb4077221 */ /* 0x000fe20000010000 */
[----:B------:R-:W-:-:S03]  /*18d80*/  SHF.R.U32.HI R2, RZ, 0x18, R13 ;  /* 0x00000018ff027819 */ /* 0x000fc6000001160d */
[----:B------:R-:W-:Y:S01]  /*18d90*/  @P0 HFMA2.BF16_V2 R41, -RZ.H0_H0, RZ.H0_H0, -R33.H0_H0 ;  /* 0x200000ffff290231 */ /* 0x000fe20000340921 */
[----:B------:R-:W-:Y:S02]  /*18da0*/  PRMT R180, R33, 0x7610, R180 ;  /* 0x0000761021b47816 */ /* 0x000fe400000000b4 */
[----:B------:R-:W-:Y:S02]  /*18db0*/  PRMT R6, R3, 0x7632, R6 ;  /* 0x0000763203067816 */ /* 0x000fe40000000006 */
[----:B------:R-:W-:Y:S01]  /*18dc0*/  @P0 PRMT R180, R41, 0x5410, RZ ;  /* 0x0000541029b40816 */ /* 0x000fe200000000ff */
[----:B------:R-:W-:Y:S01]  /*18dd0*/  @!P1 HFMA2.BF16_V2 R44, -RZ.H0_H0, RZ.H0_H0, -R0.H0_H0 ;  /* 0x200000ffff2c9231 */ /* 0x000fe20000340900 */
[----:B------:R-:W-:Y:S02]  /*18de0*/  ISETP.LE.U32.AND P0, PT, R2, UR12, PT ;  /* 0x0000000c02007c0c */ /* 0x000fe4000bf03070 */
[----:B------:R-:W-:Y:S01]  /*18df0*/  PRMT R2, R26, 0x7773, RZ ;  /* 0x000077731a027816 */ /* 0x000fe200000000ff */
[----:B------:R-:W-:Y:S01]  /*18e00*/  FADD.FTZ R5, R174, R24 ;  /* 0x00000018ae057221 */ /* 0x000fe20000010000 */
[----:B------:R-:W1:Y:S01]  /*18e10*/  MUFU.EX2 R3, R202 ;  /* 0x000000ca00037308 */ /* 0x000e620000000800 */
[----:B------:R-:W-:-:S02]  /*18e20*/  PRMT R24, R0, 0x5410, R6 ;  /* 0x0000541000187816 */ /* 0x000fc40000000006 */
[----:B------:R-:W-:Y:S02]  /*18e30*/  @!P1 PRMT R0, R44, 0x5410, RZ ;  /* 0x000054102c009816 */ /* 0x000fe400000000ff */
[----:B------:R-:W-:-:S03]  /*18e40*/  ISETP.GT.U32.AND P1, PT, R2, UR12, PT ;  /* 0x0000000c02007c0c */ /* 0x000fc6000bf24070 */
[----:B------:R-:W2:Y:S01]  /*18e50*/  MUFU.EX2 R2, R207 ;  /* 0x000000cf00027308 */ /* 0x000ea20000000800 */
[----:B------:R-:W-:Y:S01]  /*18e60*/  FADD.FTZ R7, R177, R7 ;  /* 0x00000007b1077221 */ /* 0x000fe20000010000 */
[----:B------:R-:W-:Y:S01]  /*18e70*/  FADD.FTZ R5, R31, R5 ;  /* 0x000000051f057221 */ /* 0x000fe20000010000 */
[C---:B------:R-:W-:Y:S02]  /*18e80*/  PRMT R119, R8.reuse, 0x7610, R119 ;  /* 0x0000761008777816 */ /* 0x040fe40000000077 */
[----:B------:R-:W-:Y:S01]  /*18e90*/  PRMT R118, R8, 0x7632, R118 ;  /* 0x0000763208767816 */ /* 0x000fe20000000076 */
[----:B------:R-:W-:Y:S01]  /*18ea0*/  FADD.FTZ R8, R181, R7 ;  /* 0x00000007b5087221 */ /* 0x000fe20000010000 */
[----:B------:R-:W-:Y:S01]  /*18eb0*/  FADD.FTZ R7, R29, R5 ;  /* 0x000000051d077221 */ /* 0x000fe20000010000 */
[----:B------:R-:W-:Y:S01]  /*18ec0*/  USHF.L.U32 UR6, UR4, 0x3, URZ ;  /* 0x0000000304067899 */ /* 0x000fe200080006ff */
[----:B-1----:R-:W-:Y:S01]  /*18ed0*/  FADD.FTZ R5, R3, R9 ;  /* 0x0000000903057221 */ /* 0x002fe20000010000 */
[----:B------:R1:W-:Y:S01]  /*18ee0*/  STG.E.U16 desc[UR28][R136.64+-0xfe], R16 ;  /* 0xffff021088007986 */ /* 0x0003e2000c10151c */
[----:B--2---:R-:W-:Y:S01]  /*18ef0*/  F2FP.BF16.F32.PACK_AB R15, R2, R3 ;  /* 0x00000003020f723e */ /* 0x004fe200000010ff */
[----:B------:R-:W-:Y:S01]  /*18f00*/  FADD.FTZ R207, R22, R8 ;  /* 0x0000000816cf7221 */ /* 0x000fe20000010000 */
[----:B-1----:R-:W-:Y:S01]  /*18f10*/  FADD.FTZ R16, R2, R5 ;  /* 0x0000000502107221 */ /* 0x002fe20000010000 */
[----:B------:R-:W-:-:S02]  /*18f20*/  IMAD.U32 R2, RZ, RZ, UR6 ;  /* 0x00000006ff027e24 */ /* 0x000fc4000f8e00ff */
[----:B------:R-:W-:Y:S02]  /*18f30*/  IMAD.U32 R5, RZ, RZ, UR4 ;  /* 0x00000004ff057e24 */ /* 0x000fe4000f8e00ff */
[----:B------:R-:W-:-:S04]  /*18f40*/  IMAD.WIDE R2, R2, 0x2, R136 ;  /* 0x0000000202027825 */ /* 0x000fc800078e0288 */
[----:B------:R-:W-:-:S04]  /*18f50*/  IMAD.WIDE R8, R5, 0x70, R2 ;  /* 0x0000007005087825 */ /* 0x000fc800078e0202 */
[----:B------:R-:W-:-:S04]  /*18f60*/  IMAD.U32 R2, RZ, RZ, UR4 ;  /* 0x00000004ff027e24 */ /* 0x000fc8000f8e00ff */
[----:B------:R-:W-:-:S04]  /*18f70*/  IMAD.WIDE R2, R2, -0x70, R8 ;  /* 0xffffff9002027825 */ /* 0x000fc800078e0208 */
[----:B------:R-:W-:-:S04]  /*18f80*/  IMAD.WIDE R2, R5, 0x70, R2 ;  /* 0x0000007005027825 */ /* 0x000fc800078e0202 */
[----:B------:R-:W-:-:S04]  /*18f90*/  IMAD.WIDE R2, R5, -0x70, R2 ;  /* 0xffffff9005027825 */ /* 0x000fc800078e0202 */
[----:B------:R-:W-:-:S04]  /*18fa0*/  IMAD.WIDE R2, R5, 0x70, R2 ;  /* 0x0000007005027825 */ /* 0x000fc800078e0202 */
[----:B------:R-:W-:-:S04]  /*18fb0*/  IMAD.WIDE R2, R5, -0x70, R2 ;  /* 0xffffff9005027825 */ /* 0x000fc800078e0202 */
[----:B------:R-:W-:-:S04]  /*18fc0*/  IMAD.WIDE R2, R5, 0x70, R2 ;  /* 0x0000007005027825 */ /* 0x000fc800078e0202 */
[----:B------:R-:W-:Y:S02]  /*18fd0*/  IMAD.MOV.U32 R192, RZ, RZ, R34 ;  /* 0x000000ffffc07224 */ /* 0x000fe400078e0022 */
[----:B------:R-:W-:Y:S02]  /*18fe0*/  IMAD.MOV.U32 R59, RZ, RZ, R35 ;  /* 0x000000ffff3b7224 */ /* 0x000fe400078e0023 */
[----:B------:R-:W-:Y:S01]  /*18ff0*/  IMAD.WIDE R34, R5, -0x70, R2 ;  /* 0xffffff9005227825 */ /* 0x000fe200078e0202 */
[----:B------:R-:W-:Y:S04]  /*19000*/  STG.E.U16 desc[UR28][R136.64+-0x100], R17 ;  /* 0xffff001188007986 */ /* 0x000fe8000c10151c */
[----:B------:R-:W-:Y:S04]  /*19010*/  STG.E.U16 desc[UR28][R34.64+-0x100], R19 ;  /* 0xffff001322007986 */ /* 0x000fe8000c10151c */
[----:B------:R-:W-:Y:S04]  /*19020*/  STG.E.U16 desc[UR28][R34.64+-0xfe], R18 ;  /* 0xffff021222007986 */ /* 0x000fe8000c10151c */
[----:B------:R1:W-:Y:S01]  /*19030*/  STG.E.U16 desc[UR28][R2.64+-0x100], R0 ;  /* 0xffff000002007986 */ /* 0x0003e2000c10151c */
[----:B------:R-:W-:Y:S01]  /*19040*/  @!P5 HFMA2.BF16_V2 R45, -RZ.H0_H0, RZ.H0_H0, -R119.H0_H0 ;  /* 0x200000ffff2dd231 */ /* 0x000fe20000340977 */
[----:B------:R-:W-:Y:S01]  /*19050*/  PRMT R31, R119, 0x5410, R118 ;  /* 0x00005410771f7816 */ /* 0x000fe20000000076 */
[----:B------:R-:W-:-:S03]  /*19060*/  @P3 HFMA2.BF16_V2 R42, -RZ.H0_H0, RZ.H0_H0, -R138.H0_H0 ;  /* 0x200000ffff2a3231 */ /* 0x000fc6000034098a */
[----:B------:R-:W-:Y:S01]  /*19070*/  @!P5 PRMT R119, R45, 0x5410, RZ ;  /* 0x000054102d77d816 */ /* 0x000fe200000000ff */
[----:B------:R-:W-:Y:S01]  /*19080*/  @P1 HFMA2.BF16_V2 R46, -RZ.H0_H0, RZ.H0_H0, -R33.H1_H1 ;  /* 0x200000ffff2e1231 */ /* 0x000fe20000360921 */
[----:B------:R-:W-:Y:S02]  /*19090*/  @P3 PRMT R138, R42, 0x5410, RZ ;  /* 0x000054102a8a3816 */ /* 0x000fe400000000ff */
[----:B------:R-:W-:Y:S01]  /*190a0*/  PRMT R174, R33, 0x7632, R174 ;  /* 0x0000763221ae7816 */ /* 0x000fe200000000ae */
[----:B-1----:R-:W-:-:S05]  /*190b0*/  IMAD.MOV.U32 R0, RZ, RZ, R14 ;  /* 0x000000ffff007224 */ /* 0x002fca00078e000e */
[----:B------:R-:W-:-:S04]  /*190c0*/  LOP3.LUT R0, R0, 0xff, RZ, 0xc0, !PT ;  /* 0x000000ff00007812 */ /* 0x000fc800078ec0ff */
[----:B------:R-:W-:Y:S02]  /*190d0*/  ISETP.LE.U32.AND P5, PT, R0, UR12, PT ;  /* 0x0000000c00007c0c */ /* 0x000fe4000bfa3070 */
[----:B------:R-:W-:-:S04]  /*190e0*/  PRMT R0, R14, 0x7771, RZ ;  /* 0x000077710e007816 */ /* 0x000fc800000000ff */
[----:B------:R-:W-:Y:S02]  /*190f0*/  ISETP.GT.U32.AND P3, PT, R0, UR12, PT ;  /* 0x0000000c00007c0c */ /* 0x000fe4000bf64070 */
[----:B------:R-:W-:Y:S02]  /*19100*/  PRMT R0, R14, 0x7772, RZ ;  /* 0x000077720e007816 */ /* 0x000fe400000000ff */
[----:B------:R-:W-:Y:S02]  /*19110*/  @P1 PRMT R174, R46, 0x5410, RZ ;  /* 0x000054102eae1816 */ /* 0x000fe400000000ff */
[----:B------:R-:W-:Y:S01]  /*19120*/  ISETP.GT.U32.AND P1, PT, R0, UR12, PT ;  /* 0x0000000c00007c0c */ /* 0x000fe2000bf24070 */
[----:B------:R-:W-:Y:S01]  /*19130*/  @!P0 HFMA2.BF16_V2 R47, -RZ.H0_H0, RZ.H0_H0, -R118.H0_H0 ;  /* 0x200000ffff2f8231 */ /* 0x000fe20000340976 */
[----:B------:R-:W-:Y:S02]  /*19140*/  PRMT R0, R14, 0x7773, RZ ;  /* 0x000077730e007816 */ /* 0x000fe400000000ff */
[----:B------:R-:W-:-:S02]  /*19150*/  PRMT R116, R32, 0x7610, R116 ;  /* 0x0000761020747816 */ /* 0x000fc40000000074 */
[----:B------:R-:W-:Y:S02]  /*19160*/  @!P0 PRMT R118, R47, 0x5410, RZ ;  /* 0x000054102f768816 */ /* 0x000fe400000000ff */
[----:B------:R-:W-:Y:S02]  /*19170*/  ISETP.GT.U32.AND P0, PT, R0, UR12, PT ;  /* 0x0000000c00007c0c */ /* 0x000fe4000bf04070 */
[C---:B------:R-:W-:Y:S02]  /*19180*/  PRMT R2, R10.reuse, 0x7773, RZ ;  /* 0x000077730a027816 */ /* 0x040fe400000000ff */
[----:B------:R-:W-:Y:S01]  /*19190*/  PRMT R0, R10, 0x7772, RZ ;  /* 0x000077720a007816 */ /* 0x000fe200000000ff */
[----:B------:R-:W-:Y:S01]  /*191a0*/  @P1 HFMA2.BF16_V2 R52, -RZ.H0_H0, RZ.H0_H0, -R116.H0_H0 ;  /* 0x200000ffff341231 */ /* 0x000fe20000340974 */
[C---:B------:R-:W-:Y:S02]  /*191b0*/  PRMT R54, R15.reuse, 0x7610, R54 ;  /* 0x000076100f367816 */ /* 0x040fe40000000036 */
[----:B------:R-:W-:-:S02]  /*191c0*/  PRMT R117, R15, 0x7632, R117 ;  /* 0x000076320f757816 */ /* 0x000fc40000000075 */
[----:B------:R-:W-:Y:S02]  /*191d0*/  PRMT R55, R32, 0x7632, R55 ;  /* 0x0000763220377816 */ /* 0x000fe40000000037 */
[----:B------:R-:W-:Y:S01]  /*191e0*/  PRMT R15, R0, 0x5410, R2 ;  /* 0x00005410000f7816 */ /* 0x000fe20000000002 */
[----:B------:R-:W-:Y:S02]  /*191f0*/  IMAD.U32 R0, RZ, RZ, UR6 ;  /* 0x00000006ff007e24 */ /* 0x000fe4000f8e00ff */
[----:B------:R-:W-:Y:S01]  /*19200*/  IMAD.U32 R2, RZ, RZ, UR4 ;  /* 0x00000004ff027e24 */ /* 0x000fe2000f8e00ff */
[----:B------:R-:W-:Y:S01]  /*19210*/  PRMT R18, R116, 0x5410, R55 ;  /* 0x0000541074127816 */ /* 0x000fe20000000037 */
[----:B------:R-:W-:Y:S01]  /*19220*/  IMAD.WIDE R28, R0, 0x2, R8 ;  /* 0x00000002001c7825 */ /* 0x000fe200078e0208 */
[----:B------:R-:W-:Y:S02]  /*19230*/  @P1 PRMT R116, R52, 0x5410, RZ ;  /* 0x0000541034741816 */ /* 0x000fe400000000ff */
[----:B------:R-:W-:Y:S01]  /*19240*/  PRMT R0, R12, 0x7772, RZ ;  /* 0x000077720c007816 */ /* 0x000fe200000000ff */
[----:B------:R-:W-:Y:S01]  /*19250*/  IMAD.WIDE R52, R2, 0x70, R34 ;  /* 0x0000007002347825 */ /* 0x000fe200078e0222 */
[----:B------:R-:W-:-:S03]  /*19260*/  PRMT R2, R12, 0x7773, RZ ;  /* 0x000077730c027816 */ /* 0x000fc600000000ff */
[----:B------:R-:W-:Y:S01]  /*19270*/  @!P6 HFMA2.BF16_V2 R43, -RZ.H0_H0, RZ.H0_H0, -R6.H0_H0 ;  /* 0x200000ffff2be231 */ /* 0x000fe20000340906 */
[----:B------:R-:W-:Y:S02]  /*19280*/  PRMT R39, R0, 0x5410, R2 ;  /* 0x0000541000277816 */ /* 0x000fe40000000002 */
[----:B------:R-:W-:Y:S02]  /*19290*/  LOP3.LUT R0, R11, 0xffff, RZ, 0xc0, !PT ;  /* 0x0000ffff0b007812 */ /* 0x000fe400078ec0ff */
[----:B------:R-:W-:Y:S02]  /*192a0*/  @!P6 PRMT R6, R43, 0x5410, RZ ;  /* 0x000054102b06e816 */ /* 0x000fe400000000ff */
[----:B------:R-:W-:Y:S02]  /*192b0*/  SHF.R.U32.HI R0, RZ, 0x8, R0 ;  /* 0x00000008ff007819 */ /* 0x000fe40000011600 */
[----:B------:R-:W-:Y:S01]  /*192c0*/  LOP3.LUT R2, R11, 0xff, RZ, 0xc0, !PT ;  /* 0x000000ff0b027812 */ /* 0x000fe200078ec0ff */
[----:B------:R-:W-:Y:S01]  /*192d0*/  IMAD.MOV.U32 R3, RZ, RZ, R10 ;  /* 0x000000ffff037224 */ /* 0x000fe200078e000a */
[----:B------:R-:W-:Y:S01]  /*192e0*/  PRMT R5, R10, 0x7771, RZ ;  /* 0x000077710a057816 */ /* 0x000fe200000000ff */
[----:B------:R1:W-:Y:S01]  /*192f0*/  STG.E.U16 desc[UR28][R52.64+-0xfe], R6 ;  /* 0xffff020634007986 */ /* 0x0003e2000c10151c */
[----:B------:R-:W-:-:S02]  /*19300*/  PRMT R10, R2, 0x5410, R0 ;  /* 0x00005410020a7816 */ /* 0x000fc40000000000 */
[----:B------:R-:W-:Y:S02]  /*19310*/  PRMT R0, R11, 0x7632, R0 ;  /* 0x000076320b007816 */ /* 0x000fe40000000000 */
[----:B------:R-:W-:Y:S02]  /*19320*/  SHF.R.U32.HI R2, RZ, 0x18, R11 ;  /* 0x00000018ff027819 */ /* 0x000fe4000001160b */
[----:B------:R-:W-:-:S04]  /*19330*/  LOP3.LUT R0, R0, 0xff, RZ, 0xc0, !PT ;  /* 0x000000ff00007812 */ /* 0x000fc800078ec0ff */
[----:B------:R-:W-:Y:S02]  /*19340*/  PRMT R9, R0, 0x5410, R2 ;  /* 0x0000541000097816 */ /* 0x000fe40000000002 */
[----:B------:R-:W-:Y:S01]  /*19350*/  LOP3.LUT R0, R3, 0xff, RZ, 0xc0, !PT ;  /* 0x000000ff03007812 */ /* 0x000fe200078ec0ff */
[----:B-1----:R-:W1:Y:S03]  /*19360*/  LDC R6, c[0x0][0x4f8] ;  /* 0x00013e00ff067b82 */ /* 0x002e660000000800 */
[----:B------:R-:W-:Y:S02]  /*19370*/  PRMT R8, R0, 0x5410, R5 ;  /* 0x0000541000087816 */ /* 0x000fe40000000005 */
[C---:B------:R-:W-:Y:S02]  /*19380*/  PRMT R2, R14.reuse, 0x7773, RZ ;  /* 0x000077730e027816 */ /* 0x040fe400000000ff */
[----:B------:R-:W-:Y:S01]  /*19390*/  PRMT R0, R14, 0x7772, RZ ;  /* 0x000077720e007816 */ /* 0x000fe200000000ff */
[----:B------:R-:W-:Y:S01]  /*193a0*/  FADD.FTZ R181, R25, R16 ;  /* 0x0000001019b57221 */ /* 0x000fe20000010000 */
[----:B------:R-:W-:-:S02]  /*193b0*/  IMAD.MOV.U32 R3, RZ, RZ, R14 ;  /* 0x000000ffff037224 */ /* 0x000fc400078e000e */
[----:B------:R-:W-:Y:S02]  /*193c0*/  PRMT R16, R0, 0x5410, R2 ;  /* 0x0000541000107816 */ /* 0x000fe40000000002 */
[----:B------:R-:W-:Y:S01]  /*193d0*/  LOP3.LUT R0, R13, 0xffff, RZ, 0xc0, !PT ;  /* 0x0000ffff0d007812 */ /* 0x000fe200078ec0ff */
[----:B------:R-:W-:Y:S01]  /*193e0*/  FADD.FTZ R202, R21, R7 ;  /* 0x0000000715ca7221 */ /* 0x000fe20000010000 */
[----:B------:R-:W-:Y:S02]  /*193f0*/  PRMT R7, R14, 0x7771, RZ ;  /* 0x000077710e077816 */ /* 0x000fe400000000ff */
[----:B------:R-:W-:Y:S02]  /*19400*/  SHF.R.U32.HI R0, RZ, 0x8, R0 ;  /* 0x00000008ff007819 */ /* 0x000fe40000011600 */
[----:B------:R-:W-:Y:S02]  /*19410*/  LOP3.LUT R2, R13, 0xff, RZ, 0xc0, !PT ;  /* 0x000000ff0d027812 */ /* 0x000fe400078ec0ff */
[----:B------:R-:W-:-:S02]  /*19420*/  LOP3.LUT R3, R3, 0xff, RZ, 0xc0, !PT ;  /* 0x000000ff03037812 */ /* 0x000fc400078ec0ff */
[----:B-1----:R-:W-:Y:S02]  /*19430*/  LOP3.LUT R5, R6, 0xff, RZ, 0xc0, !PT ;  /* 0x000000ff06057812 */ /* 0x002fe400078ec0ff */
[----:B------:R-:W-:Y:S02]  /*19440*/  PRMT R11, R2, 0x5410, R0 ;  /* 0x00005410020b7816 */ /* 0x000fe40000000000 */
[----:B------:R-:W-:Y:S01]  /*19450*/  PRMT R7, R3, 0x5410, R7 ;  /* 0x0000541003077816 */ /* 0x000fe20000000007 */
[----:B------:R-:W-:Y:S01]  /*19460*/  IMAD R0, R5, 0x10000, R5 ;  /* 0x0001000005007824 */ /* 0x000fe200078e0205 */
[----:B------:R-:W-:Y:S02]  /*19470*/  LOP3.LUT R3, R15, 0xff00ff, RZ, 0xc0, !PT ;  /* 0x00ff00ff0f037812 */ /* 0x000fe400078ec0ff */
[----:B------:R-:W-:-:S03]  /*19480*/  PRMT R2, R13, 0x7632, R2 ;  /* 0x000076320d027816 */ /* 0x000fc60000000002 */
[----:B------:R-:W-:Y:S02]  /*19490*/  HSET2.LE.AND R3, R3, R0, PT ;  /* 0x0000000003037233 */ /* 0x000fe40003803000 */
[----:B------:R-:W-:-:S03]  /*194a0*/  LOP3.LUT R5, R2, 0xff, RZ, 0xc0, !PT ;  /* 0x000000ff02057812 */ /* 0x000fc600078ec0ff */
[----:B------:R-:W-:Y:S02]  /*194b0*/  LOP3.LUT R15, R194, R3, RZ, 0xc0, !PT ;  /* 0x00000003c20f7212 */ /* 0x000fe400078ec0ff */
[--C-:B------:R-:W-:Y:S02]  /*194c0*/  HSET2.LE.AND R3, R7, R0.reuse, PT ;  /* 0x0000000007037233 */ /* 0x100fe40003803000 */
[----:B------:R-:W-:Y:S02]  /*194d0*/  PRMT R17, R54, 0x5410, R117 ;  /* 0x0000541036117816 */ /* 0x000fe40000000075 */
[----:B------:R-:W-:Y:S01]  /*194e0*/  HSET2.LE.AND R2, R10, R0, PT ;  /* 0x000000000a027233 */ /* 0x000fe20003803000 */
[----:B------:R-:W-:Y:S01]  /*194f0*/  IMAD.MOV.U32 R37, RZ, RZ, R12 ;  /* 0x000000ffff257224 */ /* 0x000fe200078e000c */
[----:B------:R-:W-:Y:S02]  /*19500*/  PRMT R38, R12, 0x7771, RZ ;  /* 0x000077710c267816 */ /* 0x000fe400000000ff */
[----:B------:R-:W-:-:S02]  /*19510*/  SHF.R.U32.HI R6, RZ, 0x18, R13 ;  /* 0x00000018ff067819 */ /* 0x000fc4000001160d */
[----:B------:R-:W-:Y:S01]  /*19520*/  LOP3.LUT R10, R17, R3, RZ, 0xc0, !PT ;  /* 0x00000003110a7212 */ /* 0x000fe200078ec0ff */
[----:B------:R-:W-:Y:S01]  /*19530*/  IMAD.MOV.U32 R3, RZ, RZ, 0x20 ;  /* 0x00000020ff037424 */ /* 0x000fe200078e00ff */
[----:B------:R-:W-:Y:S02]  /*19540*/  LOP3.LUT R12, R59, R2, RZ, 0xc0, !PT ;  /* 0x000000023b0c7212 */ /* 0x000fe400078ec0ff */
[----:B------:R-:W-:Y:S02]  /*19550*/  HSET2.LE.AND R2, R9, R0, PT ;  /* 0x0000000009027233 */ /* 0x000fe40003803000 */
[----:B------:R-:W-:Y:S02]  /*19560*/  PRMT R6, R5, 0x5410, R6 ;  /* 0x0000541005067816 */ /* 0x000fe40000000006 */
[----:B------:R-:W-:Y:S02]  /*19570*/  LOP3.LUT R5, R16, 0xff00ff, RZ, 0xc0, !PT ;  /* 0x00ff00ff10057812 */ /* 0x000fe400078ec0ff */
[----:B---3--:R-:W-:-:S02]  /*19580*/  LEA R25, R190, UR5, 0x1 ;  /* 0x00000005be197c11 */ /* 0x008fc4000f8e08ff */
[----:B------:R-:W-:Y:S02]  /*19590*/  SEL R3, R3, 0xffffffe0, !P4 ;  /* 0xffffffe003037807 */ /* 0x000fe40006000000 */
[----:B------:R-:W-:Y:S02]  /*195a0*/  LOP3.LUT R13, R58, R2, RZ, 0xc0, !PT ;  /* 0x000000023a0d7212 */ /* 0x000fe400078ec0ff */
[--C-:B------:R-:W-:Y:S01]  /*195b0*/  HSET2.LE.AND R2, R8, R0.reuse, PT ;  /* 0x0000000008027233 */ /* 0x100fe20003803000 */
[----:B------:R-:W-:Y:S01]  /*195c0*/  IMAD.IADD R32, R25, 0x1, R3 ;  /* 0x0000000119207824 */ /* 0x000fe200078e0203 */
[----:B------:R-:W-:-:S03]  /*195d0*/  HSET2.LE.AND R5, R5, R0, PT ;  /* 0x0000000005057233 */ /* 0x000fc60003803000 */
[----:B------:R-:W-:Y:S02]  /*195e0*/  LOP3.LUT R14, R191, R2, RZ, 0xc0, !PT ;  /* 0x00000002bf0e7212 */ /* 0x000fe400078ec0ff */
[--C-:B------:R-:W-:Y:S02]  /*195f0*/  HSET2.LE.AND R2, R11, R0.reuse, PT ;  /* 0x000000000b027233 */ /* 0x100fe40003803000 */
[----:B------:R-:W-:Y:S02]  /*19600*/  LOP3.LUT R11, R18, R5, RZ, 0xc0, !PT ;  /* 0x00000005120b7212 */ /* 0x000fe400078ec0ff */
[----:B------:R-:W1:Y:S01]  /*19610*/  LDSM.16.MT88.4 R16, [R32+0xa000] ;  /* 0x00a000002010783b */ /* 0x000e620000004200 */
[----:B------:R-:W-:Y:S02]  /*19620*/  LOP3.LUT R8, R24, R2, RZ, 0xc0, !PT ;  /* 0x0000000218087212 */ /* 0x000fe400078ec0ff */
[----:B------:R-:W-:Y:S01]  /*19630*/  HSET2.LE.AND R2, R6, R0, PT ;  /* 0x0000000006027233 */ /* 0x000fe20003803000 */
[----:B------:R-:W-:-:S04]  /*19640*/  VIADD R24, R25, 0xa040 ;  /* 0x0000a04019187836 */ /* 0x000fc80000000000 */
[----:B------:R-:W-:Y:S01]  /*19650*/  LOP3.LUT R9, R31, R2, RZ, 0xc0, !PT ;  /* 0x000000021f097212 */ /* 0x000fe200078ec0ff */
[----:B------:R-:W-:-:S04]  /*19660*/  VIADD R2, R25, 0xa000 ;  /* 0x0000a00019027836 */ /* 0x000fc80000000000 */
[----:B------:R-:W-:Y:S01]  /*19670*/  @P2 VIADD R24, R2, 0xffffffc0 ;  /* 0xffffffc002182836 */ /* 0x000fe20000000000 */
[-C--:B-1----:R-:W-:Y:S08]  /*19680*/  HMMA.16816.F32.BF16 R236, R12, R16.reuse, R236 ;  /* 0x000000100cec723c */ /* 0x082ff000000418ec */
[C---:B------:R-:W-:Y:S08]  /*19690*/  HMMA.16816.F32.BF16 R144, R8.reuse, R16, R144 ;  /* 0x000000100890723c */ /* 0x040ff00000041890 */
[-C--:B------:R-:W-:Y:S08]  /*196a0*/  HMMA.16816.F32.BF16 R140, R8, R18.reuse, R140 ;  /* 0x00000012088c723c */ /* 0x080ff0000004188c */
[----:B------:R-:W-:Y:S01]  /*196b0*/  HMMA.16816.F32.BF16 R228, R12, R18, R228 ;  /* 0x000000120ce4723c */ /* 0x000fe200000418e4 */
[----:B------:R-:W1:Y:S01]  /*196c0*/  LDSM.16.MT88.4 R16, [R24] ;  /* 0x000000001810783b */ /* 0x000e620000004200 */
[----:B------:R-:W-:-:S02]  /*196d0*/  @!P5 HFMA2.BF16_V2 R50, -RZ.H0_H0, RZ.H0_H0, -R54.H0_H0 ;  /* 0x200000ffff32d231 */ /* 0x000fc40000340936 */
[----:B------:R-:W-:Y:S02]  /*196e0*/  @P3 HFMA2.BF16_V2 R49, -RZ.H0_H0, RZ.H0_H0, -R117.H0_H0 ;  /* 0x200000ffff313231 */ /* 0x000fe40000340975 */
[----:B------:R-:W-:Y:S01]  /*196f0*/  IMAD.IADD R31, R3, 0x1, R24 ;  /* 0x00000001031f7824 */ /* 0x000fe200078e0218 */
[----:B------:R-:W-:Y:S01]  /*19700*/  @!P5 PRMT R54, R50, 0x5410, RZ ;  /* 0x000054103236d816 */ /* 0x000fe200000000ff */
[----:B------:R-:W-:Y:S01]  /*19710*/  IMAD.MOV.U32 R50, RZ, RZ, R56 ;  /* 0x000000ffff327224 */ /* 0x000fe200078e0038 */
[----:B------:R-:W-:Y:S01]  /*19720*/  @P3 PRMT R117, R49, 0x5410, RZ ;  /* 0x0000541031753816 */ /* 0x000fe200000000ff */
[----:B------:R-:W-:Y:S01]  /*19730*/  IMAD.MOV.U32 R49, RZ, RZ, R57 ;  /* 0x000000ffff317224 */ /* 0x000fe200078e0039 */
[-C--:B-1----:R-:W-:Y:S08]  /*19740*/  HMMA.16816.F32.BF16 R240, R12, R16.reuse, R240 ;  /* 0x000000100cf0723c */ /* 0x082ff000000418f0 */
[C---:B------:R-:W-:Y:S08]  /*19750*/  HMMA.16816.F32.BF16 R56, R8.reuse, R16, R64 ;  /* 0x000000100838723c */ /* 0x040ff00000041840 */
[-C--:B------:R-:W-:Y:S08]  /*19760*/  HMMA.16816.F32.BF16 R84, R8, R18.reuse, R84 ;  /* 0x000000120854723c */ /* 0x080ff00000041854 */
[----:B------:R-:W-:Y:S01]  /*19770*/  HMMA.16816.F32.BF16 R232, R12, R18, R232 ;  /* 0x000000120ce8723c */ /* 0x000fe200000418e8 */
[----:B------:R-:W1:Y:S01]  /*19780*/  LDSM.16.MT88.4 R16, [R31] ;  /* 0x000000001f10783b */ /* 0x000e620000004200 */
[----:B------:R-:W-:-:S02]  /*19790*/  @P0 HFMA2.BF16_V2 R51, -RZ.H0_H0, RZ.H0_H0, -R55.H0_H0 ;  /* 0x200000ffff330231 */ /* 0x000fc40000340937 */
[----:B------:R-:W-:-:S03]  /*197a0*/  IMAD.MOV.U32 R126, RZ, RZ, R61 ;  /* 0x000000ffff7e7224 */ /* 0x000fc600078e003d */
[----:B------:R-:W-:Y:S01]  /*197b0*/  @P0 PRMT R55, R51, 0x5410, RZ ;  /* 0x0000541033370816 */ /* 0x000fe200000000ff */
[----:B------:R-:W-:Y:S01]  /*197c0*/  IMAD.MOV.U32 R51, RZ, RZ, R60 ;  /* 0x000000ffff337224 */ /* 0x000fe200078e003c */
[-C--:B-1----:R-:W-:Y:S08]  /*197d0*/  HMMA.16816.F32.BF16 R248, R12, R16.reuse, R248 ;  /* 0x000000100cf8723c */ /* 0x082ff000000418f8 */
[C---:B------:R-:W-:Y:S08]  /*197e0*/  HMMA.16816.F32.BF16 R60, R8.reuse, R16, R68 ;  /* 0x00000010083c723c */ /* 0x040ff00000041844 */
[-C--:B------:R-:W-:Y:S08]  /*197f0*/  HMMA.16816.F32.BF16 R100, R8, R18.reuse, R100 ;  /* 0x000000120864723c */ /* 0x080ff00000041864 */
[----:B------:R-:W-:Y:S01]  /*19800*/  HMMA.16816.F32.BF16 R244, R12, R18, R244 ;  /* 0x000000120cf4723c */ /* 0x000fe200000418f4 */
[----:B------:R-:W1:Y:S01]  /*19810*/  LDSM.16.MT88.4 R16, [R25+0xb000] ;  /* 0x00b000001910783b */ /* 0x000e620000004200 */
[----:B------:R-:W-:-:S02]  /*19820*/  IMAD.MOV.U32 R127, RZ, RZ, R99 ;  /* 0x000000ffff7f7224 */ /* 0x000fc400078e0063 */
[----:B------:R-:W-:Y:S01]  /*19830*/  FADD.FTZ R177, R20, R188 ;  /* 0x000000bc14b17221 */ /* 0x000fe20000010000 */
[----:B------:R-:W-:Y:S02]  /*19840*/  IMAD.MOV.U32 R99, RZ, RZ, R98 ;  /* 0x000000ffff637224 */ /* 0x000fe400078e0062 */
[----:B------:R-:W-:Y:S02]  /*19850*/  IMAD.MOV.U32 R98, RZ, RZ, R23 ;  /* 0x000000ffff627224 */ /* 0x000fe400078e0017 */
[----:B------:R-:W2:Y:S01]  /*19860*/  LDSM.16.MT88.4 R20, [R25+0xa000] ;  /* 0x00a000001914783b */ /* 0x000ea20000004200 */
[----:B-1----:R-:W-:Y:S01]  /*19870*/  HMMA.16816.F32.BF16 R68, R12, R16, R156 ;  /* 0x000000100c44723c */ /* 0x002fe2000004189c */
[----:B------:R-:W-:Y:S01]  /*19880*/  IMAD.MOV.U32 R2, RZ, RZ, R26 ;  /* 0x000000ffff027224 */ /* 0x000fe200078e001a */
[C---:B------:R-:W-:Y:S02]  /*19890*/  PRMT R6, R26.reuse, 0x7771, RZ ;  /* 0x000077711a067816 */ /* 0x040fe400000000ff */
[----:B------:R-:W-:-:S02]  /*198a0*/  PRMT R5, R26, 0x7773, RZ ;  /* 0x000077731a057816 */ /* 0x000fc400000000ff */
[----:B------:R-:W-:Y:S02]  /*198b0*/  PRMT R3, R26, 0x7772, RZ ;  /* 0x000077721a037816 */ /* 0x000fe400000000ff */
[----:B------:R-:W-:Y:S01]  /*198c0*/  LOP3.LUT R7, R37, 0xff, RZ, 0xc0, !PT ;  /* 0x000000ff25077812 */ /* 0x000fe200078ec0ff */
[C---:B------:R-:W-:Y:S08]  /*198d0*/  HMMA.16816.F32.BF16 R72, R8.reuse, R16, R72 ;  /* 0x000000100848723c */ /* 0x040ff00000041848 */
[-C--:B------:R-:W-:Y:S08]  /*198e0*/  HMMA.16816.F32.BF16 R76, R8, R18.reuse, R76 ;  /* 0x00000012084c723c */ /* 0x080ff0000004184c */
[C---:B------:R-:W-:Y:S01]  /*198f0*/  HMMA.16816.F32.BF16 R44, R12.reuse, R18, R80 ;  /* 0x000000120c2c723c */ /* 0x040fe20000041850 */
[----:B------:R-:W1:Y:S07]  /*19900*/  LDSM.16.MT88.4 R16, [R32+0xb000] ;  /* 0x00b000002010783b */ /* 0x000e6e0000004200 */
[----:B--2---:R-:W-:Y:S01]  /*19910*/  HMMA.16816.F32.BF16 R40, R12, R22, R164 ;  /* 0x000000160c28723c */ /* 0x004fe200000418a4 */
[----:B------:R-:W-:-:S07]  /*19920*/  IMAD.MOV.U32 R164, RZ, RZ, R192 ;  /* 0x000000ffffa47224 */ /* 0x000fce00078e00c0 */
[----:B------:R-:W-:Y:S01]  /*19930*/  HMMA.16816.F32.BF16 R168, R12, R20, R168 ;  /* 0x000000140ca8723c */ /* 0x000fe200000418a8 */
[----:B------:R-:W-:-:S07]  /*19940*/  IMAD.MOV.U32 R165, RZ, RZ, R195 ;  /* 0x000000ffffa57224 */ /* 0x000fce00078e00c3 */
[----:B------:R-:W-:Y:S01]  /*19950*/  HMMA.16816.F32.BF16 R152, R8, R20, R152 ;  /* 0x000000140898723c */ /* 0x000fe20000041898 */
[----:B------:R-:W-:-:S07]  /*19960*/  IMAD.MOV.U32 R166, RZ, RZ, R193 ;  /* 0x000000ffffa67224 */ /* 0x000fce00078e00c1 */
[----:B------:R-:W-:Y:S01]  /*19970*/  HMMA.16816.F32.BF16 R148, R8, R22, R148 ;  /* 0x000000160894723c */ /* 0x000fe20000041894 */
[----:B------:R-:W-:Y:S01]  /*19980*/  IMAD.MOV.U32 R167, RZ, RZ, R189 ;  /* 0x000000ffffa77224 */ /* 0x000fe200078e00bd */
[----:B------:R-:W2:Y:S01]  /*19990*/  LDSM.16.MT88.4 R20, [R24+0x1000] ;  /* 0x001000001814783b */ /* 0x000ea20000004200 */
[----:B------:R-:W-:Y:S01]  /*199a0*/  LOP3.LUT R2, R2, 0xff, RZ, 0xc0, !PT ;  /* 0x000000ff02027812 */ /* 0x000fe200078ec0ff */
[----:B------:R-:W-:Y:S02]  /*199b0*/  IMAD.MOV.U32 R66, RZ, RZ, R125 ;  /* 0x000000ffff427224 */ /* 0x000fe400078e007d */
[----:B------:R-:W-:Y:S01]  /*199c0*/  IMAD.MOV.U32 R65, RZ, RZ, R124 ;  /* 0x000000ffff417224 */ /* 0x000fe200078e007c */
[----:B------:R-:W-:Y:S01]  /*199d0*/  LDSM.16.MT88.4 R80, [R25+0xb800] ;  /* 0x00b800001950783b */ /* 0x000fe20000004200 */
[-C--:B-1----:R-:W-:Y:S01]  /*199e0*/  HMMA.16816.F32.BF16 R192, R12, R16.reuse, R212 ;  /* 0x000000100cc0723c */ /* 0x082fe200000418d4 */
[----:B------:R-:W-:Y:S02]  /*199f0*/  IMAD.MOV.U32 R67, RZ, RZ, R126 ;  /* 0x000000ffff437224 */ /* 0x000fe400078e007e */
[----:B------:R-:W-:Y:S05]  /*19a00*/  LDSM.16.MT88.4 R156, [R32+0xa800] ;  /* 0x00a80000209c783b */ /* 0x000fea0000004200 */
[C---:B------:R-:W-:Y:S08]  /*19a10*/  HMMA.16816.F32.BF16 R88, R8.reuse, R16, R88 ;  /* 0x000000100858723c */ /* 0x040ff00000041858 */
[-C--:B------:R-:W-:Y:S08]  /*19a20*/  HMMA.16816.F32.BF16 R92, R8, R18.reuse, R92 ;  /* 0x00000012085c723c */ /* 0x080ff0000004185c */
[----:B------:R-:W-:Y:S01]  /*19a30*/  HMMA.16816.F32.BF16 R188, R12, R18, R216 ;  /* 0x000000120cbc723c */ /* 0x000fe200000418d8 */
[----:B------:R-:W1:Y:S07]  /*19a40*/  LDSM.16.MT88.4 R16, [R31+0x1000] ;  /* 0x001000001f10783b */ /* 0x000e6e0000004200 */
[C---:B--2---:R-:W-:Y:S08]  /*19a50*/  HMMA.16816.F32.BF16 R104, R8.reuse, R20, R104 ;  /* 0x000000140868723c */ /* 0x044ff00000041868 */
[----:B------:R-:W-:Y:S08]  /*19a60*/  HMMA.16816.F32.BF16 R108, R8, R22, R108 ;  /* 0x00000016086c723c */ /* 0x000ff0000004186c */
[C---:B------:R-:W-:Y:S08]  /*19a70*/  HMMA.16816.F32.BF16 R212, R12.reuse, R20, R224 ;  /* 0x000000140cd4723c */ /* 0x040ff000000418e0 */
[C---:B------:R-:W-:Y:S01]  /*19a80*/  HMMA.16816.F32.BF16 R20, R12.reuse, R22, R112 ;  /* 0x000000160c14723c */ /* 0x040fe20000041870 */
[----:B------:R-:W-:Y:S01]  /*19a90*/  IMAD.MOV.U32 R26, RZ, RZ, R50 ;  /* 0x000000ffff1a7224 */ /* 0x000fe200078e0032 */
[----:B------:R-:W-:Y:S06]  /*19aa0*/  LDSM.16.MT88.4 R112, [R24+0x1800] ;  /* 0x001800001870783b */ /* 0x000fec0000004200 */
[C---:B-1----:R-:W-:Y:S01]  /*19ab0*/  HMMA.16816.F32.BF16 R224, R12.reuse, R16, R164 ;  /* 0x000000100ce0723c */ /* 0x042fe200000418a4 */
[----:B------:R1:W2:Y:S07]  /*19ac0*/  LDSM.16.MT88.4 R164, [R25+0xa800] ;  /* 0x00a8000019a4783b */ /* 0x0002ae0000004200 */
[----:B------:R-:W-:Y:S01]  /*19ad0*/  HMMA.16816.F32.BF16 R216, R12, R18, R128 ;  /* 0x000000120cd8723c */ /* 0x000fe20000041880 */
[----:B------:R-:W-:-:S02]  /*19ae0*/  PRMT R13, R2, 0x5410, R6 ;  /* 0x00005410020d7816 */ /* 0x000fc40000000006 */
[----:B------:R-:W-:-:S05]  /*19af0*/  LOP3.LUT R2, R30, 0xffff, RZ, 0xc0, !PT ;  /* 0x0000ffff1e027812 */ /* 0x000fca00078ec0ff */
[----:B------:R-:W-:Y:S01]  /*19b00*/  HMMA.16816.F32.BF16 R120, R8, R16, R120 ;  /* 0x000000100878723c */ /* 0x000fe20000041878 */
[----:B------:R-:W-:Y:S02]  /*19b10*/  PRMT R16, R3, 0x5410, R5 ;  /* 0x0000541003107816 */ /* 0x000fe40000000005 */
[----:B------:R-:W-:Y:S02]  /*19b20*/  SHF.R.U32.HI R2, RZ, 0x8, R2 ;  /* 0x00000008ff027819 */ /* 0x000fe40000011602 */
[----:B------:R-:W-:-:S04]  /*19b30*/  LOP3.LUT R3, R30, 0xff, RZ, 0xc0, !PT ;  /* 0x000000ff1e037812 */ /* 0x000fc800078ec0ff */
[----:B------:R-:W-:Y:S02]  /*19b40*/  PRMT R15, R3, 0x5410, R2 ;  /* 0x00005410030f7816 */ /* 0x000fe40000000002 */
[----:B------:R-:W-:Y:S02]  /*19b50*/  PRMT R3, R30, 0x7632, R3 ;  /* 0x000076321e037816 */ /* 0x000fe40000000003 */
[C---:B------:R-:W-:Y:S02]  /*19b60*/  LOP3.LUT R2, R27.reuse, 0xffff, RZ, 0xc0, !PT ;  /* 0x0000ffff1b027812 */ /* 0x040fe400078ec0ff */
[----:B------:R-:W-:Y:S01]  /*19b70*/  PRMT R5, R27, 0x7632, R5 ;  /* 0x000076321b057816 */ /* 0x000fe20000000005 */
[----:B------:R-:W-:Y:S01]  /*19b80*/  HMMA.16816.F32.BF16 R160, R8, R18, R160 ;  /* 0x0000001208a0723c */ /* 0x000fe200000418a0 */
[----:B------:R-:W-:Y:S02]  /*19b90*/  LOP3.LUT R6, R3, 0xff, RZ, 0xc0, !PT ;  /* 0x000000ff03067812 */ /* 0x000fe400078ec0ff */
[----:B------:R-:W-:-:S02]  /*19ba0*/  PRMT R14, R7, 0x5410, R38 ;  /* 0x00005410070e7816 */ /* 0x000fc40000000026 */
[----:B------:R-:W-:Y:S02]  /*19bb0*/  SHF.R.U32.HI R3, RZ, 0x8, R2 ;  /* 0x00000008ff037819 */ /* 0x000fe40000011602 */
[----:B------:R-:W-:Y:S02]  /*19bc0*/  LOP3.LUT R8, R27, 0xff, RZ, 0xc0, !PT ;  /* 0x000000ff1b087812 */ /* 0x000fe400078ec0ff */
[----:B------:R-:W-:Y:S02]  /*19bd0*/  SHF.R.U32.HI R7, RZ, 0x18, R27 ;  /* 0x00000018ff077819 */ /* 0x000fe4000001161b */
[----:B------:R-:W-:Y:S02]  /*19be0*/  LOP3.LUT R2, R5, 0xff, RZ, 0xc0, !PT ;  /* 0x000000ff05027812 */ /* 0x000fe400078ec0ff */
[----:B------:R-:W-:Y:S02]  /*19bf0*/  SHF.R.U32.HI R9, RZ, 0x18, R30 ;  /* 0x00000018ff097819 */ /* 0x000fe4000001161e */
[----:B------:R-:W-:-:S02]  /*19c00*/  PRMT R11, R8, 0x5410, R3 ;  /* 0x00005410080b7816 */ /* 0x000fc40000000003 */
[----:B------:R-:W-:Y:S02]  /*19c10*/  PRMT R10, R2, 0x5410, R7 ;  /* 0x00005410020a7816 */ /* 0x000fe40000000007 */
[----:B------:R-:W-:Y:S02]  /*19c20*/  LOP3.LUT R2, R39, 0xff00ff, RZ, 0xc0, !PT ;  /* 0x00ff00ff27027812 */ /* 0x000fe400078ec0ff */
[----:B------:R-:W-:Y:S02]  /*19c30*/  LOP3.LUT R3, R16, 0xff00ff, RZ, 0xc0, !PT ;  /* 0x00ff00ff10037812 */ /* 0x000fe400078ec0ff */
[----:B------:R-:W-:Y:S02]  /*19c40*/  PRMT R12, R6, 0x5410, R9 ;  /* 0x00005410060c7816 */ /* 0x000fe40000000009 */
[--C-:B------:R-:W-:Y:S02]  /*19c50*/  HSET2.LE.AND R8, R2, R0.reuse, PT ;  /* 0x0000000002087233 */ /* 0x100fe40003803000 */
[----:B------:R-:W-:-:S02]  /*19c60*/  HSET2.LE.AND R6, R3, R0, PT ;  /* 0x0000000003067233 */ /* 0x000fc40003803000 */
[--C-:B------:R-:W-:Y:S02]  /*19c70*/  HSET2.LE.AND R9, R14, R0.reuse, PT ;  /* 0x000000000e097233 */ /* 0x100fe40003803000 */
[--C-:B------:R-:W-:Y:S02]  /*19c80*/  HSET2.LE.AND R5, R13, R0.reuse, PT ;  /* 0x000000000d057233 */ /* 0x100fe40003803000 */
[--C-:B------:R-:W-:Y:S02]  /*19c90*/  HSET2.LE.AND R3, R11, R0.reuse, PT ;  /* 0x000000000b037233 */ /* 0x100fe40003803000 */
[--C-:B------:R-:W-:Y:S02]  /*19ca0*/  HSET2.LE.AND R7, R15, R0.reuse, PT ;  /* 0x000000000f077233 */ /* 0x100fe40003803000 */
[--C-:B------:R-:W-:Y:S01]  /*19cb0*/  HSET2.LE.AND R2, R10, R0.reuse, PT ;  /* 0x000000000a027233 */ /* 0x100fe20003803000 */
[----:B------:R-:W-:Y:S01]  /*19cc0*/  IMAD.MOV.U32 R10, RZ, RZ, R182 ;  /* 0x000000ffff0a7224 */ /* 0x000fe200078e00b6 */
[----:B------:R-:W-:-:S04]  /*19cd0*/  HSET2.LE.AND R0, R12, R0, PT ;  /* 0x000000000c007233 */ /* 0x000fc80003803000 */
[----:B------:R-:W-:Y:S01]  /*19ce0*/  LOP3.LUT R124, R10, R3, RZ, 0xc0, !PT ;  /* 0x000000030a7c7212 */ /* 0x000fe200078ec0ff */
        /* <DEDUP_REMOVED lines=10> */
[----:B------:R-:W3:Y:S01]  /*19d90*/  LDSM.16.MT88.4 R48, [R24+0x800] ;  /* 0x000800001830783b */ /* 0x000ee20000004200 */
[----:B------:R-:W-:Y:S01]  /*19da0*/  IMAD.MOV.U32 R17, RZ, RZ, R67 ;  /* 0x000000ffff117224 */ /* 0x000fe200078e0043 */
[----:B------:R-:W-:Y:S01]  /*19db0*/  LOP3.LUT R130, R97, R9, RZ, 0xc0, !PT ;  /* 0x0000000961827212 */ /* 0x000fe200078ec0ff */
[----:B------:R-:W-:Y:S01]  /*19dc0*/  IMAD.U32 R0, RZ, RZ, UR4 ;  /* 0x00000004ff007e24 */ /* 0x000fe2000f8e00ff */
[----:B------:R-:W-:Y:S01]  /*19dd0*/  LOP3.LUT R131, R96, R8, RZ, 0xc0, !PT ;  /* 0x0000000860837212 */ /* 0x000fe200078ec0ff */
[----:B------:R-:W-:Y:S01]  /*19de0*/  IMAD.MOV.U32 R27, RZ, RZ, R99 ;  /* 0x000000ffff1b7224 */ /* 0x000fe200078e0063 */
[----:B------:R-:W4:Y:S01]  /*19df0*/  LDSM.16.MT88.4 R64, [R31+0x800] ;  /* 0x000800001f40783b */ /* 0x000f220000004200 */
[----:B-1----:R-:W-:-:S03]  /*19e00*/  IMAD.MOV.U32 R25, RZ, RZ, R98 ;  /* 0x000000ffff197224 */ /* 0x002fc600078e0062 */
[----:B------:R-:W1:Y:S01]  /*19e10*/  LDSM.16.MT88.4 R96, [R32+0xb800] ;  /* 0x00b800002060783b */ /* 0x000e620000004200 */
[----:B------:R-:W-:-:S03]  /*19e20*/  IMAD.WIDE R6, R0, -0x70, R52 ;  /* 0xffffff9000067825 */ /* 0x000fc600078e0234 */
[----:B------:R-:W1:Y:S01]  /*19e30*/  LDSM.16.MT88.4 R8, [R31+0x1800] ;  /* 0x001800001f08783b */ /* 0x000e620000004200 */
[----:B------:R-:W-:Y:S01]  /*19e40*/  LOP3.LUT R126, R2, R5, RZ, 0xc0, !PT ;  /* 0x00000005027e7212 */ /* 0x000fe200078ec0ff */
[----:B------:R-:W-:Y:S02]  /*19e50*/  IMAD.U32 R2, RZ, RZ, UR4 ;  /* 0x00000004ff027e24 */ /* 0x000fe4000f8e00ff */
[----:B------:R-:W-:Y:S02]  /*19e60*/  STG.E.U16 desc[UR28][R28.64+-0x100], R119 ;  /* 0xffff00771c007986 */ /* 0x000fe4000c10151c */
[----:B------:R-:W-:Y:S02]  /*19e70*/  IMAD.WIDE R2, R2, 0x70, R6 ;  /* 0x0000007002027825 */ /* 0x000fe400078e0206 */
[----:B------:R-:W-:Y:S04]  /*19e80*/  STG.E.U16 desc[UR28][R28.64+-0xfe], R118 ;  /* 0xffff02761c007986 */ /* 0x000fe8000c10151c */
        /* <DEDUP_REMOVED lines=16> */
[----:B--2---:R-:W-:-:S03]  /*19f90*/  IMAD.WIDE R6, R0, -0x70, R2 ;  /* 0xffffff9000067825 */ /* 0x004fc600078e0202 */
[----:B------:R-:W-:Y:S01]  /*19fa0*/  STG.E.U16 desc[UR28][R136.64+-0xd0], R172 ;  /* 0xffff30ac88007986 */ /* 0x000fe2000c10151c */
[----:B---3--:R-:W-:-:S03]  /*19fb0*/  IMAD.U32 R2, RZ, RZ, UR4 ;  /* 0x00000004ff027e24 */ /* 0x008fc6000f8e00ff */
[----:B------:R-:W-:Y:S01]  /*19fc0*/  STG.E.U16 desc[UR28][R136.64+-0xce], R173 ;  /* 0xffff32ad88007986 */ /* 0x000fe2000c10151c */
[----:B------:R-:W-:-:S03]  /*19fd0*/  IMAD.WIDE R2, R2, 0x70, R6 ;  /* 0x0000007002027825 */ /* 0x000fc600078e0206 */
[----:B------:R-:W-:Y:S01]  /*19fe0*/  STG.E.U16 desc[UR28][R6.64+-0xd0], R139 ;  /* 0xffff308b06007986 */ /* 0x000fe2000c10151c */
[----:B------:R-:W-:-:S03]  /*19ff0*/  FADD.FTZ R5, R30, R202 ;  /* 0x000000ca1e057221 */ /* 0x000fc60000010000 */
[----:B------:R-:W-:Y:S04]  /*1a000*/  STG.E.U16 desc[UR28][R6.64+-0xce], R138 ;  /* 0xffff328a06007986 */ /* 0x000fe8000c10151c */
[----:B------:R-:W-:Y:S04]  /*1a010*/  STG.E.U16 desc[UR28][R2.64+-0xd0], R200 ;  /* 0xffff30c802007986 */ /* 0x000fe8000c10151c */
[----:B------:R2:W-:Y:S01]  /*1a020*/  STG.E.U16 desc[UR28][R2.64+-0xce], R187 ;  /* 0xffff32bb02007986 */ /* 0x0005e2000c10151c */
[----:B------:R-:W-:Y:S01]  /*1a030*/  FADD.FTZ R0, R18, R177 ;  /* 0x000000b112007221 */ /* 0x000fe20000010000 */
[----:B------:R-:W-:-:S03]  /*1a040*/  FADD.FTZ R5, R210, R5 ;  /* 0x00000005d2057221 */ /* 0x000fc60000010000 */
[----:B------:R-:W-:Y:S01]  /*1a050*/  FADD.FTZ R0, R198, R0 ;  /* 0x00000000c6007221 */ /* 0x000fe20000010000 */
[----:B------:R-:W-:Y:S03]  /*1a060*/  HMMA.16816.F32.BF16 R168, R128, R164, R168 ;  /* 0x000000a480a8723c */ /* 0x000fe600000418a8 */
[----:B------:R-:W-:-:S05]  /*1a070*/  FADD.FTZ R0, R199, R0 ;  /* 0x00000000c7007221 */ /* 0x000fca0000010000 */
[----:B------:R-:W-:Y:S01]  /*1a080*/  HMMA.16816.F32.BF16 R152, R124, R164, R152 ;  /* 0x000000a47c98723c */ /* 0x000fe20000041898 */
[----:B--2---:R-:W-:Y:S01]  /*1a090*/  FADD.FTZ R3, R27, R207 ;  /* 0x000000cf1b037221 */ /* 0x004fe20000010000 */
[----:B------:R-:W-:-:S03]  /*1a0a0*/  FADD.FTZ R2, R26, R181 ;  /* 0x000000b51a027221 */ /* 0x000fc60000010000 */
[----:B------:R-:W-:Y:S01]  /*1a0b0*/  FADD.FTZ R3, R19, R3 ;  /* 0x0000000313037221 */ /* 0x000fe20000010000 */
[----:B------:R-:W-:Y:S02]  /*1a0c0*/  FADD.FTZ R2, R206, R2 ;  /* 0x00000002ce027221 */ /* 0x000fe40000010000 */
[----:B------:R-:W-:Y:S01]  /*1a0d0*/  HMMA.16816.F32.BF16 R148, R124, R166, R148 ;  /* 0x000000a67c94723c */ /* 0x000fe20000041894 */
[----:B------:R-:W-:Y:S01]  /*1a0e0*/  FADD.FTZ R6, R17, R3 ;  /* 0x0000000311067221 */ /* 0x000fe20000010000 */
[----:B------:R-:W-:Y:S01]  /*1a0f0*/  FADD.FTZ R3, R220, R5 ;  /* 0x00000005dc037221 */ /* 0x000fe20000010000 */
[----:B------:R-:W-:-:S05]  /*1a100*/  FADD.FTZ R2, R208, R2 ;  /* 0x00000002d0027221 */ /* 0x000fca0000010000 */
[C---:B------:R-:W-:Y:S01]  /*1a110*/  HMMA.16816.F32.BF16 R164, R128.reuse, R166, R40 ;  /* 0x000000a680a4723c */ /* 0x040fe20000041828 */
[----:B------:R2:W-:Y:S04]  /*1a120*/  STL [R1+0x3c], R6 ;  /* 0x00003c0601007387 */ /* 0x0005e80000100800 */
[----:B------:R2:W-:Y:S03]  /*1a130*/  STL [R1+0x40], R3 ;  /* 0x0000400301007387 */ /* 0x0005e60000100800 */
[-C--:B------:R-:W-:Y:S01]  /*1a140*/  HMMA.16816.F32.BF16 R68, R128, R80.reuse, R68 ;  /* 0x000000508044723c */ /* 0x080fe20000041844 */
[----:B------:R2:W-:Y:S07]  /*1a150*/  STL [R1+0x34], R2 ;  /* 0x0000340201007387 */ /* 0x0005ee0000100800 */
[C---:B------:R-:W-:Y:S01]  /*1a160*/  HMMA.16816.F32.BF16 R72, R124.reuse, R80, R72 ;  /* 0x000000507c48723c */ /* 0x040fe20000041848 */
[----:B------:R2:W-:Y:S07]  /*1a170*/  STG.E.U16 desc[UR28][R28.64+-0xd0], R180 ;  /* 0xffff30b41c007986 */ /* 0x0005ee000c10151c */
[C---:B------:R-:W-:Y:S01]  /*1a180*/  HMMA.16816.F32.BF16 R76, R124.reuse, R82, R76 ;  /* 0x000000527c4c723c */ /* 0x040fe2000004184c */
[----:B------:R2:W-:Y:S07]  /*1a190*/  STG.E.U16 desc[UR28][R28.64+-0xce], R174 ;  /* 0xffff32ae1c007986 */ /* 0x0005ee000c10151c */
[----:B------:R-:W-:Y:S01]  /*1a1a0*/  HMMA.16816.F32.BF16 R40, R124, R48, R56 ;  /* 0x000000307c28723c */ /* 0x000fe20000041838 */
[----:B------:R2:W-:Y:S07]  /*1a1b0*/  STL [R1+0x38], R0 ;  /* 0x0000380001007387 */ /* 0x0005ee0000100800 */
[----:B------:R-:W-:Y:S08]  /*1a1c0*/  HMMA.16816.F32.BF16 R80, R128, R82, R44 ;  /* 0x000000528050723c */ /* 0x000ff0000004182c */
[C---:B----4-:R-:W-:Y:S08]  /*1a1d0*/  HMMA.16816.F32.BF16 R56, R124.reuse, R64, R60 ;  /* 0x000000407c38723c */ /* 0x050ff0000004183c */
        /* <DEDUP_REMOVED lines=23> */
[----:B------:R-:W-:-:S04]  /*1a350*/  IADD3 R210, P0, PT, R136, -0x140, RZ ;  /* 0xfffffec088d27810 */ /* 0x000fc80007f1e0ff */
[----:B------:R-:W-:Y:S01]  /*1a360*/  IADD3.X R211, PT, PT, R137, -0x1, RZ, P0, !PT ;  /* 0xffffffff89d37810 */ /* 0x000fe200007fe4ff */
[----:B------:R-:W-:Y:S01]  /*1a370*/  @UP0 UIADD3 UR23, UPT, UPT, UR23, -0x6, URZ ;  /* 0xfffffffa17170890 */ /* 0x000fe2000fffe0ff */
[----:B--2---:R-:W-:-:S13]  /*1a380*/  BRA.U UP0, `(.L_x_2543) ;  /* 0x0000000100047547 */ /* 0x004fda000b800000 */
.L_x_2538:
[----:B------:R-:W-:-:S12]  /*1a390*/  UIADD3 UR23, UPT, UPT, UR27, -0x1, URZ ;  /* 0xffffffff1b177890 */ /* 0x000fd8000fffe0ff */
.L_x_2543:
[----:B------:R-:W-:-:S09]  /*1a3a0*/  UISETP.GE.AND UP0, UPT, UR23, UR19, UPT ;  /* 0x000000131700728c */ /* 0x000fd2000bf06270 */
[----:B------:R-:W-:Y:S05]  /*1a3b0*/  BRA.U !UP0, `(.L_x_2544) ;  /* 0x0000004908587547 */ /* 0x000fea000b800000 */
[----:B------:R-:W2:Y:S01]  /*1a3c0*/  LDL.LU.64 R8, [R1+0xa8] ;  /* 0x0000a80001087983 */ /* 0x000ea20000300a00 */
[C---:B------:R-:W-:Y:S01]  /*1a3d0*/  LOP3.LUT P0, RZ, R205.reuse, 0x2, RZ, 0xc0, !PT ;  /* 0x00000002cdff7812 */ /* 0x040fe2000780c0ff */
[----:B------:R-:W-:Y:S01]  /*1a3e0*/  IMAD.SHL.U32 R206, R205, 0x40, RZ ;  /* 0x00000040cdce7824 */ /* 0x000fe200078e00ff */
[----:B------:R-:W-:Y:S01]  /*1a3f0*/  UIADD3 UR4, UPT, UPT, UR34, -0x61c88647, URZ ;  /* 0x9e3779b922047890 */ /* 0x000fe2000fffe0ff */
[----:B------:R-:W3:Y:S01]  /*1a400*/  S2R R205, SR_TID.X ;  /* 0x0000000000cd7919 */ /* 0x000ee20000002100 */
[----:B------:R-:W-:Y:S01]  /*1a410*/  UIADD3 UR7, UPT, UPT, UR34, 0x3c6ef372, URZ ;  /* 0x3c6ef37222077890 */ /* 0x000fe2000fffe0ff */
[----:B------:R-:W4:Y:S01]  /*1a420*/  LDC R214, c[0x0][0x4f8] ;  /* 0x00013e00ffd67b82 */ /* 0x000f220000000800 */
[----:B------:R-:W1:Y:S01]  /*1a430*/  LDCU UR8, c[0x0][0x440] ;  /* 0x00008800ff0877ac */ /* 0x000e620008000800 */
[----:B------:R-:W1:Y:S01]  /*1a440*/  S2R R2, SR_CTAID.X ;  /* 0x0000000000027919 */ /* 0x000e620000002500 */
[----:B------:R-:W-:Y:S01]  /*1a450*/  MOV R202, 0x20 ;  /* 0x0000002000ca7802 */ /* 0x000fe20000000f00 */
[----:B------:R-:W-:Y:S01]  /*1a460*/  IMAD.MOV.U32 R138, RZ, RZ, R132 ;  /* 0x000000ffff8a7224 */ /* 0x000fe200078e0084 */
[----:B------:R-:W-:Y:S01]  /*1a470*/  MOV R136, R134 ;  /* 0x0000008600887202 */ /* 0x000fe20000000f00 */
[----:B------:R-:W1:Y:S01]  /*1a480*/  S2R R6, SR_CTAID.X ;  /* 0x0000000000067919 */ /* 0x000e620000002500 */
[----:B------:R-:W-:Y:S01]  /*1a490*/  IMAD.MOV.U32 R137, RZ, RZ, R133 ;  /* 0x000000ffff897224 */ /* 0x000fe200078e0085 */
[----:B------:R-:W2:Y:S01]  /*1a4a0*/  LDC.64 R232, c[0x0][0x3c0] ;  /* 0x0000f000ffe87b82 */ /* 0x000ea20000000a00 */
[----:B------:R-:W-:Y:S01]  /*1a4b0*/  IMAD.MOV.U32 R208, RZ, RZ, 0x40 ;  /* 0x00000040ffd07424 */ /* 0x000fe200078e00ff */
[C---:B------:R-:W-:Y:S01]  /*1a4c0*/  IADD3 R199, PT, PT, R221.reuse, 0x48, RZ ;  /* 0x00000048ddc77810 */ /* 0x040fe20007ffe0ff */
[C---:B------:R-:W-:Y:S01]  /*1a4d0*/  VIADD R220, R221.reuse, 0x8 ;  /* 0x00000008dddc7836 */ /* 0x040fe20000000000 */
[----:B------:R-:W1:Y:S01]  /*1a4e0*/  LDCU UR15, c[0x0][0x440] ;  /* 0x00008800ff0f77ac */ /* 0x000e620008000800 */
[----:B------:R-:W-:Y:S01]  /*1a4f0*/  VIADD R200, R221, 0x40 ;  /* 0x00000040ddc87836 */ /* 0x000fe20000000000 */
[----:B------:R-:W1:Y:S01]  /*1a500*/  LDCU.U8 UR14, c[0x0][0x4f8] ;  /* 0x00009f00ff0e77ac */ /* 0x000e620008000000 */
[----:B---3--:R-:W-:-:S02]  /*1a510*/  SHF.R.U32.HI R0, RZ, 0x5, R205 ;  /* 0x00000005ff007819 */ /* 0x008fc400000116cd */
[----:B------:R-:W-:Y:S02]  /*1a520*/  SHF.R.U32.HI R5, RZ, 0x5, R205 ;  /* 0x00000005ff057819 */ /* 0x000fe400000116cd */
[----:B----4-:R-:W-:Y:S01]  /*1a530*/  LOP3.LUT R214, R214, 0xff, RZ, 0xc0, !PT ;  /* 0x000000ffd6d67812 */ /* 0x010fe200078ec0ff */
[----:B-1----:R-:W-:Y:S01]  /*1a540*/  IMAD R2, R2, 0x8, R0 ;  /* 0x0000000802027824 */ /* 0x002fe200078e0200 */
[----:B------:R-:W-:Y:S01]  /*1a550*/  ISETP.GE.AND P4, PT, R4, UR8, PT ;  /* 0x0000000804007c0c */ /* 0x000fe2000bf86270 */
[----:B------:R-:W-:Y:S02]  /*1a560*/  IMAD R6, R6, 0x8, R5 ;  /* 0x0000000806067824 */ /* 0x000fe400078e0205 */
[----:B------:R-:W-:Y:S02]  /*1a570*/  VIADD R2, R2, 0x4 ;  /* 0x0000000402027836 */ /* 0x000fe40000000000 */
[----:B------:R-:W-:-:S04]  /*1a580*/  IMAD.WIDE.U32 R6, R6, -0x326172a9, RZ ;  /* 0xcd9e8d5706067825 */ /* 0x000fc800078e00ff */
[----:B------:R-:W-:Y:S01]  /*1a590*/  IMAD.WIDE.U32 R2, R2, -0x326172a9, RZ ;  /* 0xcd9e8d5702027825 */ /* 0x000fe200078e00ff */
[----:B------:R-:W-:Y:S02]  /*1a5a0*/  LOP3.LUT R5, R6, UR4, RZ, 0x3c, !PT ;  /* 0x0000000406057c12 */ /* 0x000fe4000f8e3cff */
[----:B------:R-:W-:Y:S01]  /*1a5b0*/  SEL R202, R202, 0xffffffe0, !P0 ;  /* 0xffffffe0caca7807 */ /* 0x000fe20004000000 */
[----:B------:R-:W-:Y:S01]  /*1a5c0*/  IMAD.MOV.U32 R3, RZ, RZ, R135 ;  /* 0x000000ffff037224 */ /* 0x000fe200078e0087 */
[----:B--2---:R-:W-:-:S05]  /*1a5d0*/  LOP3.LUT R0, R9, UR35, RZ, 0x3c, !PT ;  /* 0x0000002309007c12 */ /* 0x004fca000f8e3cff */
[----:B------:R1:W-:Y:S04]  /*1a5e0*/  STL [R1+0x5c], R0 ;  /* 0x00005c0001007387 */ /* 0x0003e80000100800 */
[----:B------:R-:W-:Y:S01]  /*1a5f0*/  STL [R1+0x58], R5 ;  /* 0x0000580501007387 */ /* 0x000fe20000100800 */
[----:B-1----:R-:W-:Y:S01]  /*1a600*/  LOP3.LUT R0, R2, UR4, RZ, 0x3c, !PT ;  /* 0x0000000402007c12 */ /* 0x002fe2000f8e3cff */
[----:B------:R-:W-:Y:S01]  /*1a610*/  IMAD R214, R214, 0x10000, R214 ;  /* 0x00010000d6d67824 */ /* 0x000fe200078e02d6 */
[----:B------:R-:W-:Y:S01]  /*1a620*/  LOP3.LUT R207, R206, 0x400, RZ, 0xc0, !PT ;  /* 0x00000400cecf7812 */ /* 0x000fe200078ec0ff */
[----:B------:R-:W1:Y:S02]  /*1a630*/  LDCU UR4, c[0x0][0x45c] ;  /* 0x00008b80ff0477ac */ /* 0x000e640008000800 */
[----:B------:R2:W-:Y:S04]  /*1a640*/  STL [R1+0x54], R0 ;  /* 0x0000540001007387 */ /* 0x0005e80000100800 */
[----:B------:R-:W3:Y:S04]  /*1a650*/  LDL.64 R8, [R1+0x78] ;  /* 0x0000780001087983 */ /* 0x000ee80000100a00 */
[----:B------:R-:W2:Y:S01]  /*1a660*/  LDL.64 R6, [R1+0x80] ;  /* 0x0000800001067983 */ /* 0x000ea20000100a00 */
[----:B---3--:R-:W-:-:S02]  /*1a670*/  LOP3.LUT R2, R9, UR7, RZ, 0x3c, !PT ;  /* 0x0000000709027c12 */ /* 0x008fc4000f8e3cff */
[----:B--2---:R-:W-:-:S03]  /*1a680*/  LOP3.LUT R0, R7, UR7, RZ, 0x3c, !PT ;  /* 0x0000000707007c12 */ /* 0x004fc6000f8e3cff */
[----:B------:R2:W-:Y:S04]  /*1a690*/  STL [R1+0x50], R2 ;  /* 0x0000500201007387 */ /* 0x0005e80000100800 */
[----:B------:R2:W-:Y:S01]  /*1a6a0*/  STL [R1+0x4c], R0 ;  /* 0x00004c0001007387 */ /* 0x0005e20000100800 */
[----:B-1----:R-:W-:Y:S05]  /*1a6b0*/  BRA `(.L_x_2545) ;  /* 0x0000000000987947 */ /* 0x002fea0003800000 */
.L_x_2547:
        /* <DEDUP_REMOVED lines=10> */
[CC--:B--2---:R-:W-:Y:S04]  /*1a760*/  @!P4 LEA R16, P0, R11.reuse, R224.reuse, 0x1 ;  /* 0x000000e00b10c211 */ /* 0x0c4fe800078008ff */
[CCC-:B---3--:R-:W-:Y:S02]  /*1a770*/  @!P4 LEA.HI.X R17, R11.reuse, R219.reuse, R12.reuse, 0x1, P0 ;  /* 0x000000db0b11c211 */ /* 0x1c8fe400000f0c0c */
[CC--:B------:R-:W-:Y:S03]  /*1a780*/  @!P6 LEA R14, P0, R11.reuse, R224.reuse, 0x1 ;  /* 0x000000e00b0ee211 */ /* 0x0c0fe600078008ff */
[----:B------:R-:W-:Y:S01]  /*1a790*/  @!PT LDS RZ, [RZ] ;  /* 0x00000000fffff984 */ /* 0x000fe20000000800 */
[----:B------:R-:W-:Y:S01]  /*1a7a0*/  @!PT LDS RZ, [RZ] ;  /* 0x00000000fffff984 */ /* 0x000fe20000000800 */
[----:B------:R-:W-:Y:S01]  /*1a7b0*/  @!PT LDS RZ, [RZ] ;  /* 0x00000000fffff984 */ /* 0x000fe20000000800 */
[----:B------:R1:W-:Y:S01]  /*1a7c0*/  @!P4 LDGSTS.E.BYPASS.LTC128B.128 [R209+0x8000], desc[UR28][R16.64] ;  /* 0x0800000010d1cfae */ /* 0x0003e2000b981a1c */
[-C--:B------:R-:W-:Y:S02]  /*1a7d0*/  @!P6 LEA.HI.X R15, R11, R219.reuse, R12, 0x1, P0 ;  /* 0x000000db0b0fe211 */ /* 0x080fe400000f0c0c */
[C---:B------:R-:W-:Y:S01]  /*1a7e0*/  LEA R12, P0, R13.reuse, R224, 0x1 ;  /* 0x000000e00d0c7211 */ /* 0x040fe200078008ff */
[----:B------:R1:W-:Y:S03]  /*1a7f0*/  @P4 STS.128 [R209+0x8000], RZ ;  /* 0x008000ffd1004388 */ /* 0x0003e60000000c00 */
        /* <DEDUP_REMOVED lines=18> */
.L_x_2545:
[----:B------:R-:W3:Y:S01]  /*1a920*/  LDL R5, [R1+0x70] ;  /* 0x0000700001057983 */ /* 0x000ee20000100800 */
[----:B------:R-:W-:Y:S05]  /*1a930*/  DEPBAR.LE SB0, 0x0 ;  /* 0x000080000000791a */ /* 0x000fea0000000000 */
[----:B------:R-:W4:Y:S01]  /*1a940*/  LDL R10, [R1+0x6c] ;  /* 0x00006c00010a7983 */ /* 0x000f220000100800 */
[----:B------:R-:W-:Y:S01]  /*1a950*/  LOP3.LUT R11, R4, 0x40, RZ, 0xfc, !PT ;  /* 0x00000040040b7812 */ /* 0x000fe200078efcff */
[----:B------:R-:W-:Y:S01]  /*1a960*/  IMAD.WIDE.U32 R8, R232, UR23, RZ ;  /* 0x00000017e8087c25 */ /* 0x000fe2000f8e00ff */
[----:B------:R-:W-:Y:S01]  /*1a970*/  SHF.R.U32.HI R203, RZ, 0x1, R205 ;  /* 0x00000001ffcb7819 */ /* 0x000fe200000116cd */
[----:B------:R-:W-:Y:S01]  /*1a980*/  BAR.SYNC.DEFER_BLOCKING 0x0 ;  /* 0x0000000000007b1d */ /* 0x000fe20000010000 */
[----:B------:R-:W-:Y:S01]  /*1a990*/  ISETP.GE.AND P6, PT, R11, UR15, PT ;  /* 0x0000000f0b007c0c */ /* 0x000fe2000bfc6270 */
[----:B--2---:R-:W-:Y:S01]  /*1a9a0*/  IMAD R0, R233, UR23, R9 ;  /* 0x00000017e9007c24 */ /* 0x004fe2000f8e0209 */
[C---:B------:R-:W-:Y:S01]  /*1a9b0*/  LOP3.LUT P2, RZ, R205.reuse, 0x4, RZ, 0xc0, !PT ;  /* 0x00000004cdff7812 */ /* 0x040fe2000784c0ff */
[C---:B------:R-:W-:Y:S01]  /*1a9c0*/  IMAD.SHL.U32 R2, R8.reuse, 0x20, RZ ;  /* 0x0000002008027824 */ /* 0x040fe200078e00ff */
[----:B------:R-:W-:Y:S01]  /*1a9d0*/  UISETP.GT.AND UP0, UPT, UR23, UR19, UPT ;  /* 0x000000131700728c */ /* 0x000fe2000bf04270 */
[C---:B------:R-:W-:Y:S01]  /*1a9e0*/  IMAD.SHL.U32 R213, R205.reuse, 0x2, RZ ;  /* 0x00000002cdd57824 */ /* 0x040fe200078e00ff */
[----:B------:R1:W-:Y:S06]  /*1a9f0*/  STL [R1+0x60], R11 ;  /* 0x0000600b01007387 */ /* 0x0003ec0000100800 */
[----:B------:R-:W2:Y:S06]  /*1aa00*/  LDL R215, [R1+0x5c] ;  /* 0x00005c0001d77983 */ /* 0x000eac0000100800 */
[----:B------:R-:W2:Y:S06]  /*1aa10*/  LDL R212, [R1+0x50] ;  /* 0x0000500001d47983 */ /* 0x000eac0000100800 */
[----:B------:R-:W2:Y:S06]  /*1aa20*/  LDL R201, [R1+0x54] ;  /* 0x0000540001c97983 */ /* 0x000eac0000100800 */
[----:B------:R-:W2:Y:S06]  /*1aa30*/  LDL R195, [R1+0x4c] ;  /* 0x00004c0001c37983 */ /* 0x000eac0000100800 */
[----:B------:R-:W2:Y:S06]  /*1aa40*/  LDL R198, [R1+0x58] ;  /* 0x0000580001c67983 */ /* 0x000eac0000100800 */
[----:B------:R-:W-:Y:S01]  /*1aa50*/  STL [R1+0x74], R213 ;  /* 0x000074d501007387 */ /* 0x000fe20000100800 */
[----:B-1----:R-:W-:Y:S05]  /*1aa60*/  IMAD.SHL.U32 R11, R205, 0x20, RZ ;  /* 0x00000020cd0b7824 */ /* 0x002fea00078e00ff */
[----:B------:R-:W-:Y:S02]  /*1aa70*/  LOP3.LUT R204, R11, 0x7c00, RZ, 0xc0, !PT ;  /* 0x00007c000bcc7812 */ /* 0x000fe400078ec0ff */
[CC--:B---3--:R-:W-:Y:S04]  /*1aa80*/  LEA R6, P0, R8.reuse, R5.reuse, 0x6 ;  /* 0x0000000508067211 */ /* 0x0c8fe800078030ff */
[C-C-:B----4-:R-:W-:Y:S02]  /*1aa90*/  LEA.HI.X R7, R8.reuse, R10, R0.reuse, 0x6, P0 ;  /* 0x0000000a08077211 */ /* 0x150fe400000f3400 */
[----:B------:R-:W-:Y:S02]  /*1aaa0*/  SHF.L.U64.HI R8, R8, 0x5, R0 ;  /* 0x0000000508087819 */ /* 0x000fe40000010200 */
[C---:B------:R-:W-:Y:S01]  /*1aab0*/  LEA R2, P0, R232.reuse, R2, 0x4 ;  /* 0x00000002e8027211 */ /* 0x040fe200078020ff */
[----:B------:R-:W-:Y:S01]  /*1aac0*/  @!PT LDS RZ, [RZ] ;  /* 0x00000000fffff984 */ /* 0x000fe20000000800 */
[----:B------:R-:W-:Y:S01]  /*1aad0*/  @!PT LDS RZ, [RZ] ;  /* 0x00000000fffff984 */ /* 0x000fe20000000800 */
[----:B------:R-:W-:Y:S01]  /*1aae0*/  @!PT LDS RZ, [RZ] ;  /* 0x00000000fffff984 */ /* 0x000fe20000000800 */
[----:B------:R-:W-:Y:S01]  /*1aaf0*/  @!P4 LDGSTS.E.BYPASS.LTC128B.128 [R209+0xa000], desc[UR28][R6.64] ;  /* 0x0a00000006d1cfae */ /* 0x000fe2000b981a1c */
[----:B------:R-:W-:Y:S02]  /*1ab00*/  LOP3.LUT R0, R203, 0x8, RZ, 0xc0, !PT ;  /* 0x00000008cb007812 */ /* 0x000fe400078ec0ff */
[----:B------:R-:W-:Y:S03]  /*1ab10*/  LEA.HI.X R9, R232, R8, R233, 0x4, P0 ;  /* 0x00000008e8097211 */ /* 0x000fe600000f24e9 */
[----:B------:R-:W-:Y:S01]  /*1ab20*/  @P4 STS.128 [R209+0xa000], RZ ;  /* 0x00a000ffd1004388 */ /* 0x000fe20000000c00 */
[----:B------:R-:W-:Y:S02]  /*1ab30*/  ISETP.GE.AND P4, PT, R4, UR15, PT ;  /* 0x0000000f04007c0c */ /* 0x000fe4000bf86270 */
[----:B------:R-:W-:Y:S03]  /*1ab40*/  LEA R8, P0, R2, R5, 0x1 ;  /* 0x0000000502087211 */ /* 0x000fe600078008ff */
[----:B------:R-:W-:Y:S01]  /*1ab50*/  @!PT LDS RZ, [RZ] ;  /* 0x00000000fffff984 */ /* 0x000fe20000000800 */
[----:B------:R-:W-:Y:S01]  /*1ab60*/  @!PT LDS RZ, [RZ] ;  /* 0x00000000fffff984 */ /* 0x000fe20000000800 */
[----:B------:R-:W-:Y:S01]  /*1ab70*/  @!PT LDS RZ, [RZ] ;  /* 0x00000000fffff984 */ /* 0x000fe20000000800 */
[----:B------:R1:W-:Y:S01]  /*1ab80*/  @!P6 LDGSTS.E.BYPASS.LTC128B.128 [R209+0xb000], desc[UR28][R6.64+0x80] ;  /* 0x0b00008006d1efae */ /* 0x0003e2000b981a1c */
[--C-:B------:R-:W-:Y:S02]  /*1ab90*/  LOP3.LUT R4, R4, 0x1c0, R206.reuse, 0xf8, !PT ;  /* 0x000001c004047812 */ /* 0x100fe400078ef8ce */
[----:B------:R-:W-:Y:S03]  /*1aba0*/  LEA.HI.X R9, R2, R10, R9, 0x1, P0 ;  /* 0x0000000a02097211 */ /* 0x000fe600000f0c09 */
[----:B------:R-:W-:Y:S01]  /*1abb0*/  @P6 STS.128 [R209+0xb000], RZ ;  /* 0x00b000ffd1006388 */ /* 0x000fe20000000c00 */
[----:B------:R-:W-:Y:S02]  /*1abc0*/  LOP3.LUT R5, R204, 0x200, R206, 0xf8, !PT ;  /* 0x00000200cc057812 */ /* 0x000fe400078ef8ce */
[C---:B------:R-:W-:Y:S02]  /*1abd0*/  LOP3.LUT R194, R4.reuse, R0, RZ, 0x3c, !PT ;  /* 0x0000000004c27212 */ /* 0x040fe400078e3cff */
[----:B------:R-:W-:Y:S01]  /*1abe0*/  LOP3.LUT R2, R4, 0x8, R205, 0x78, !PT ;  /* 0x0000000804027812 */ /* 0x000fe200078e78cd */
[----:B------:R-:W-:Y:S01]  /*1abf0*/  @!PT LDS RZ, [RZ] ;  /* 0x00000000fffff984 */ /* 0x000fe20000000800 */
[----:B------:R-:W-:Y:S01]  /*1ac00*/  @!PT LDS RZ, [RZ] ;  /* 0x00000000fffff984 */ /* 0x000fe20000000800 */
[----:B------:R-:W-:Y:S01]  /*1ac10*/  @!PT LDS RZ, [RZ] ;  /* 0x00000000fffff984 */ /* 0x000fe20000000800 */
[----:B------:R-:W-:Y:S01]  /*1ac20*/  @!P4 LDGSTS.E.BYPASS.LTC128B.128 [R209+0xa800], desc[UR28][R8.64] ;  /* 0x0a80000008d1cfae */ /* 0x000fe2000b981a1c */
[----:B------:R-:W-:Y:S05]  /*1ac30*/  LOP3.LUT R0, R5, R194, RZ, 0xfc, !PT ;  /* 0x000000c205007212 */ /* 0x000fea00078efcff */
[----:B------:R-:W-:Y:S01]  /*1ac40*/  @P4 STS.128 [R209+0xa800], RZ ;  /* 0x00a800ffd1004388 */ /* 0x000fe20000000c00 */
[----:B------:R-:W-:Y:S01]  /*1ac50*/  IMAD R2, R2, 0x2, R207 ;  /* 0x0000000202027824 */ /* 0x000fe200078e02cf */
[----:B------:R-:W-:Y:S04]  /*1ac60*/  LEA R0, R0, UR5, 0x1 ;  /* 0x0000000500007c11 */ /* 0x000fe8000f8e08ff */
[----:B------:R-:W-:Y:S01]  /*1ac70*/  @!PT LDS RZ, [RZ] ;  /* 0x00000000fffff984 */ /* 0x000fe20000000800 */
[----:B------:R-:W-:Y:S01]  /*1ac80*/  @!PT LDS RZ, [RZ] ;  /* 0x00000000fffff984 */ /* 0x000fe20000000800 */
[----:B------:R-:W-:Y:S01]  /*1ac90*/  @!PT LDS RZ, [RZ] ;  /* 0x00000000fffff984 */ /* 0x000fe20000000800 */
[----:B------:R3:W-:Y:S01]  /*1aca0*/  @!P6 LDGSTS.E.BYPASS.LTC128B.128 [R209+0xb800], desc[UR28][R8.64+0x80] ;  /* 0x0b80008008d1efae */ /* 0x0007e2000b981a1c */
[----:B------:R-:W-:Y:S02]  /*1acb0*/  VIADD R188, R2, UR5 ;  /* 0x0000000502bc7c36 */ /* 0x000fe40008000000 */
[--C-:B------:R-:W-:Y:S03]  /*1acc0*/  IMAD.IADD R189, R0, 0x1, R202.reuse ;  /* 0x0000000100bd7824 */ /* 0x100fe600078e02ca */
        /* <DEDUP_REMOVED lines=8> */
[----:B------:R-:W2:Y:S06]  /*1ad50*/  LDSM.16.M88.4 R176, [R190+0x8000] ;  /* 0x00800000beb0783b */ /* 0x000eac0000000200 */
[----:B------:R-:W2:Y:S01]  /*1ad60*/  LDSM.16.M88.4 R180, [R189+0x2000] ;  /* 0x00200000bdb4783b */ /* 0x000ea20000000200 */
[-C--:B-1----:R-:W-:Y:S05]  /*1ad70*/  HMMA.16816.F32.BF16 R4, R32, R16.reuse, RZ ;  /* 0x000000102004723c */ /* 0x082fea00000418ff */
[----:B------:R-:W1:Y:S03]  /*1ad80*/  LDSM.16.M88.4 R184, [R190+0x8800] ;  /* 0x00880000beb8783b */ /* 0x000e660000000200 */
[C---:B---3--:R-:W-:Y:S08]  /*1ad90*/  HMMA.16816.F32.BF16 R8, R28.reuse, R16, RZ ;  /* 0x000000101c08723c */ /* 0x048ff000000418ff */
[-C--:B------:R-:W-:Y:S08]  /*1ada0*/  HMMA.16816.F32.BF16 R12, R28, R18.reuse, RZ ;  /* 0x000000121c0c723c */ /* 0x080ff000000418ff */
[C---:B------:R-:W-:Y:S08]  /*1adb0*/  HMMA.16816.F32.BF16 R16, R32.reuse, R18, RZ ;  /* 0x000000122010723c */ /* 0x040ff000000418ff */
[-C--:B----4-:R-:W-:Y:S08]  /*1adc0*/  HMMA.16816.F32.BF16 R20, R32, R132.reuse, RZ ;  /* 0x000000842014723c */ /* 0x090ff000000418ff */
[C---:B------:R-:W-:Y:S02]  /*1add0*/  HMMA.16816.F32.BF16 R24, R28.reuse, R132, RZ ;  /* 0x000000841c18723c */ /* 0x040fe400000418ff */
[----:B------:R-:W-:Y:S05]  /*1ade0*/  SEL R132, R208, 0xffffffc0, !P2 ;  /* 0xffffffc0d0847807 */ /* 0x000fea0005000000 */
[--C-:B------:R-:W-:Y:S01]  /*1adf0*/  IMAD.IADD R139, R0, 0x1, R132.reuse ;  /* 0x00000001008b7824 */ /* 0x100fe200078e0284 */
[-C--:B------:R-:W-:Y:S01]  /*1ae00*/  HMMA.16816.F32.BF16 R28, R28, R134.reuse, RZ ;  /* 0x000000861c1c723c */ /* 0x080fe200000418ff */
[----:B------:R-:W-:Y:S02]  /*1ae10*/  IMAD.IADD R188, R188, 0x1, R132 ;  /* 0x00000001bcbc7824 */ /* 0x000fe400078e0284 */
[C---:B------:R-:W-:Y:S02]  /*1ae20*/  IMAD.IADD R192, R202.reuse, 0x1, R139 ;  /* 0x00000001cac07824 */ /* 0x040fe400078e028b */
[----:B------:R-:W-:Y:S03]  /*1ae30*/  IMAD.IADD R193, R202, 0x1, R188 ;  /* 0x00000001cac17824 */ /* 0x000fe600078e02bc */
[----:B------:R-:W-:Y:S01]  /*1ae40*/  HMMA.16816.F32.BF16 R32, R32, R134, RZ ;  /* 0x000000862020723c */ /* 0x000fe200000418ff */
[----:B------:R-:W-:Y:S07]  /*1ae50*/  LDSM.16.M88.4 R132, [R139] ;  /* 0x000000008b84783b */ /* 0x000fee0000000200 */
[-C--:B--2---:R-:W-:Y:S08]  /*1ae60*/  HMMA.16816.F32.BF16 R4, R172, R176.reuse, R4 ;  /* 0x000000b0ac04723c */ /* 0x084ff00000041804 */
[C---:B------:R-:W-:Y:S08]  /*1ae70*/  HMMA.16816.F32.BF16 R8, R180.reuse, R176, R8 ;  /* 0x000000b0b408723c */ /* 0x040ff00000041808 */
[-C--:B------:R-:W-:Y:S08]  /*1ae80*/  HMMA.16816.F32.BF16 R12, R180, R178.reuse, R12 ;  /* 0x000000b2b40c723c */ /* 0x080ff0000004180c */
[C---:B------:R-:W-:Y:S01]  /*1ae90*/  HMMA.16816.F32.BF16 R16, R172.reuse, R178, R16 ;  /* 0x000000b2ac10723c */ /* 0x040fe20000041810 */
[----:B------:R-:W2:Y:S07]  /*1aea0*/  LDSM.16.M88.4 R176, [R188+0x8000] ;  /* 0x00800000bcb0783b */ /* 0x000eae0000000200 */
[-C--:B-1----:R-:W-:Y:S08]  /*1aeb0*/  HMMA.16816.F32.BF16 R20, R172, R184.reuse, R20 ;  /* 0x000000b8ac14723c */ /* 0x082ff00000041814 */
[C---:B------:R-:W-:Y:S08]  /*1aec0*/  HMMA.16816.F32.BF16 R24, R180.reuse, R184, R24 ;  /* 0x000000b8b418723c */ /* 0x040ff00000041818 */
[-C--:B------:R-:W-:Y:S01]  /*1aed0*/  HMMA.16816.F32.BF16 R28, R180, R186.reuse, R28 ;  /* 0x000000bab41c723c */ /* 0x080fe2000004181c */
[----:B------:R-:W1:Y:S07]  /*1aee0*/  LDSM.16.M88.4 R180, [R139+0x2000] ;  /* 0x002000008bb4783b */ /* 0x000e6e0000000200 */
[----:B------:R-:W-:Y:S01]  /*1aef0*/  HMMA.16816.F32.BF16 R32, R172, R186, R32 ;  /* 0x000000baac20723c */ /* 0x000fe20000041820 */
[----:B------:R-:W3:Y:S06]  /*1af00*/  LDSM.16.M88.4 R172, [R188+0x8800] ;  /* 0x00880000bcac783b */ /* 0x000eec0000000200 */
[----:B------:R-:W-:Y:S01]  /*1af10*/  LDSM.16.M88.4 R184, [R189+0x6000] ;  /* 0x00600000bdb8783b */ /* 0x000fe20000000200 */
[-C--:B--2---:R-:W-:Y:S08]  /*1af20*/  HMMA.16816.F32.BF16 R4, R132, R176.reuse, R4 ;  /* 0x000000b08404723c */ /* 0x084ff00000041804 */
[C---:B-1----:R-:W-:Y:S08]  /*1af30*/  HMMA.16816.F32.BF16 R8, R180.reuse, R176, R8 ;  /* 0x000000b0b408723c */ /* 0x042ff00000041808 */
        /* <DEDUP_REMOVED lines=14> */
[----:B------:R-:W-:Y:S07]  /*1b020*/  LDSM.16.M88.4 R180, [R2+UR5+0x9000] ;  /* 0x0090000502b4783b */ /* 0x000fee0008000200 */
[-C--:B---3--:R-:W-:Y:S08]  /*1b030*/  HMMA.16816.F32.BF16 R20, R176, R172.reuse, R20 ;  /* 0x000000acb014723c */ /* 0x088ff00000041814 */
[C---:B------:R-:W-:Y:S08]  /*1b040*/  HMMA.16816.F32.BF16 R24, R132.reuse, R172, R24 ;  /* 0x000000ac8418723c */ /* 0x040ff00000041818 */
[-C--:B------:R-:W-:Y:S01]  /*1b050*/  HMMA.16816.F32.BF16 R28, R132, R174.reuse, R28 ;  /* 0x000000ae841c723c */ /* 0x080fe2000004181c */
[----:B------:R-:W1:Y:S07]  /*1b060*/  LDSM.16.M88.4 R132, [R0+0x4000] ;  /* 0x004000000084783b */ /* 0x000e6e0000000200 */
[----:B------:R-:W-:Y:S01]  /*1b070*/  HMMA.16816.F32.BF16 R32, R176, R174, R32 ;  /* 0x000000aeb020723c */ /* 0x000fe20000041820 */
[----:B------:R2:W3:Y:S06]  /*1b080*/  LDSM.16.M88.4 R172, [R0+0x6000] ;  /* 0x0060000000ac783b */ /* 0x0004ec0000000200 */
[----:B------:R4:W3:Y:S01]  /*1b090*/  LDSM.16.M88.4 R176, [R2+UR5+0x9800] ;  /* 0x0098000502b0783b */ /* 0x0008e20008000200 */
[----:B--2---:R-:W-:Y:S01]  /*1b0a0*/  IMAD.U32 R0, RZ, RZ, UR23 ;  /* 0x00000017ff007e24 */ /* 0x004fe2000f8e00ff */
[----:B----4-:R-:W-:Y:S01]  /*1b0b0*/  LOP3.LUT R2, R215, UR23, RZ, 0x3c, !PT ;  /* 0x00000017d7027c12 */ /* 0x010fe2000f8e3cff */
[-C--:B-1----:R-:W-:Y:S08]  /*1b0c0*/  HMMA.16816.F32.BF16 R4, R132, R180.reuse, R4 ;  /* 0x000000b48404723c */ /* 0x082ff00000041804 */
[C---:B---3--:R-:W-:Y:S08]  /*1b0d0*/  HMMA.16816.F32.BF16 R8, R172.reuse, R180, R8 ;  /* 0x000000b4ac08723c */ /* 0x048ff00000041808 */
        /* <DEDUP_REMOVED lines=14> */
[----:B------:R-:W1:Y:S06]  /*1b1c0*/  LDSM.16.M88.4 R180, [R188+0x9000] ;  /* 0x00900000bcb4783b */ /* 0x000e6c0000000200 */
[----:B------:R-:W-:Y:S01]  /*1b1d0*/  LDSM.16.M88.4 R188, [R188+0x9800] ;  /* 0x00980000bcbc783b */ /* 0x000fe20000000200 */
[-C--:B--2---:R-:W-:Y:S08]  /*1b1e0*/  HMMA.16816.F32.BF16 R20, R172, R132.reuse, R20 ;  /* 0x00000084ac14723c */ /* 0x084ff00000041814 */
[C---:B------:R-:W-:Y:S08]  /*1b1f0*/  HMMA.16816.F32.BF16 R24, R184.reuse, R132, R24 ;  /* 0x00000084b818723c */ /* 0x040ff00000041818 */
[-C--:B------:R-:W-:Y:S01]  /*1b200*/  HMMA.16816.F32.BF16 R28, R184, R134.reuse, R28 ;  /* 0x00000086b81c723c */ /* 0x080fe2000004181c */
[----:B------:R2:W3:Y:S07]  /*1b210*/  LDSM.16.M88.4 R184, [R139+0x6000] ;  /* 0x006000008bb8783b */ /* 0x0004ee0000000200 */
[----:B------:R-:W-:Y:S01]  /*1b220*/  HMMA.16816.F32.BF16 R32, R172, R134, R32 ;  /* 0x00000086ac20723c */ /* 0x000fe20000041820 */
[----:B------:R-:W-:Y:S06]  /*1b230*/  LDSM.16.M88.4 R132, [R192+0x4000] ;  /* 0x00400000c084783b */ /* 0x000fec0000000200 */
[----:B------:R-:W4:Y:S01]  /*1b240*/  LDSM.16.M88.4 R172, [R193+0x9000] ;  /* 0x00900000c1ac783b */ /* 0x000f220000000200 */
[-C--:B-1----:R-:W-:Y:S05]  /*1b250*/  HMMA.16816.F32.BF16 R4, R176, R180.reuse, R4 ;  /* 0x000000b4b004723c */ /* 0x082fea0000041804 */
[----:B--2---:R-:W-:Y:S05]  /*1b260*/  LOP3.LUT R139, R213, 0x6, RZ, 0xc0, !PT ;  /* 0x00000006d58b7812 */ /* 0x004fea00078ec0ff */
[----:B------:R1:W-:Y:S01]  /*1b270*/  STL [R1+0x64], R139 ;  /* 0x0000648b01007387 */ /* 0x0003e20000100800 */
[----:B------:R-:W-:Y:S05]  /*1b280*/  IMAD R0, R0, 0x20, R139 ;  /* 0x0000002000007824 */ /* 0x000fea00078e028b */
[-C--:B------:R-:W-:Y:S02]  /*1b290*/  ISETP.GT.AND P1, PT, R220, R0.reuse, PT ;  /* 0x00000000dc00720c */ /* 0x080fe40003f24270 */
[----:B------:R-:W-:Y:S01]  /*1b2a0*/  ISETP.GT.AND P5, PT, R221, R0, PT ;  /* 0x00000000dd00720c */ /* 0x000fe20003fa4270 */
[C---:B---3--:R-:W-:Y:S08]  /*1b2b0*/  HMMA.16816.F32.BF16 R8, R184.reuse, R180, R8 ;  /* 0x000000b4b808723c */ /* 0x048ff00000041808 */
[-C--:B------:R-:W-:Y:S03]  /*1b2c0*/  HMMA.16816.F32.BF16 R12, R184, R182.reuse, R12 ;  /* 0x000000b6b80c723c */ /* 0x080fe6000004180c */
[----:B-1----:R-:W-:Y:S05]  /*1b2d0*/  VIADD R139, R0, 0x9 ;  /* 0x00000009008b7836 */ /* 0x002fea0000000000 */
[C---:B------:R-:W-:Y:S01]  /*1b2e0*/  HMMA.16816.F32.BF16 R16, R176.reuse, R182, R16 ;  /* 0x000000b6b010723c */ /* 0x040fe20000041810 */
[----:B------:R-:W1:Y:S07]  /*1b2f0*/  LDSM.16.M88.4 R180, [R192+0x6000] ;  /* 0x00600000c0b4783b */ /* 0x000e6e0000000200 */
[-C--:B------:R-:W-:Y:S08]  /*1b300*/  HMMA.16816.F32.BF16 R20, R176, R188.reuse, R20 ;  /* 0x000000bcb014723c */ /* 0x080ff00000041814 */
[C---:B------:R-:W-:Y:S08]  /*1b310*/  HMMA.16816.F32.BF16 R24, R184.reuse, R188, R24 ;  /* 0x000000bcb818723c */ /* 0x040ff00000041818 */
[-C--:B------:R-:W-:Y:S03]  /*1b320*/  HMMA.16816.F32.BF16 R28, R184, R190.reuse, R28 ;  /* 0x000000beb81c723c */ /* 0x080fe6000004181c */
[----:B------:R-:W-:Y:S04]  /*1b330*/  IMAD.WIDE.U32 R184, R2, -0x326172a9, RZ ;  /* 0xcd9e8d5702b87825 */ /* 0x000fe800078e00ff */
[----:B------:R-:W-:Y:S01]  /*1b340*/  VIADD R2, R0, 0x19 ;  /* 0x0000001900027836 */ /* 0x000fe20000000000 */
[C---:B------:R-:W-:Y:S01]  /*1b350*/  LOP3.LUT R212, R184.reuse, R212, RZ, 0x3c, !PT ;  /* 0x000000d4b8d47212 */ /* 0x040fe200078e3cff */
[----:B------:R-:W-:Y:S01]  /*1b360*/  HMMA.16816.F32.BF16 R32, R176, R190, R32 ;  /* 0x000000beb020723c */ /* 0x000fe20000041820 */
[----:B------:R-:W2:Y:S01]  /*1b370*/  LDSM.16.M88.4 R176, [R193+0x9800] ;  /* 0x00980000c1b0783b */ /* 0x000ea20000000200 */
[----:B------:R-:W-:Y:S04]  /*1b380*/  DEPBAR.LE SB0, 0x0 ;  /* 0x000080000000791a */ /* 0x000fe80000000000 */
[C---:B------:R-:W-:Y:S01]  /*1b390*/  LOP3.LUT R217, R185.reuse, R201, RZ, 0x3c, !PT ;  /* 0x000000c9b9d97212 */ /* 0x040fe200078e3cff */
[----:B------:R-:W-:Y:S01]  /*1b3a0*/  BAR.SYNC.DEFER_BLOCKING 0x0 ;  /* 0x0000000000007b1d */ /* 0x000fe20000010000 */
[----:B------:R-:W-:Y:S01]  /*1b3b0*/  LOP3.LUT R218, R184, R195, RZ, 0x3c, !PT ;  /* 0x000000c3b8da7212 */ /* 0x000fe200078e3cff */
[-C--:B----4-:R-:W-:Y:S05]  /*1b3c0*/  HMMA.16816.F32.BF16 R4, R132, R172.reuse, R4 ;  /* 0x000000ac8404723c */ /* 0x090fea0000041804 */
[----:B------:R-:W-:Y:S03]  /*1b3d0*/  LOP3.LUT R198, R185, R198, RZ, 0x3c, !PT ;  /* 0x000000c6b9c67212 */ /* 0x000fe600078e3cff */
[C---:B-1----:R-:W-:Y:S04]  /*1b3e0*/  HMMA.16816.F32.BF16 R8, R180.reuse, R172, R8 ;  /* 0x000000acb408723c */ /* 0x042fe80000041808 */
[C---:B------:R-:W-:Y:S02]  /*1b3f0*/  VIADD R173, R0.reuse, 0x1 ;  /* 0x0000000100ad7836 */ /* 0x040fe40000000000 */
[----:B------:R-:W-:Y:S02]  /*1b400*/  VIADD R172, R0, 0x8 ;  /* 0x0000000800ac7836 */ /* 0x000fe40000000000 */
[-C--:B------:R-:W-:Y:S03]  /*1b410*/  HMMA.16816.F32.BF16 R12, R180, R174.reuse, R12 ;  /* 0x000000aeb40c723c */ /* 0x080fe6000004180c */
[-C--:B------:R-:W-:Y:S02]  /*1b420*/  ISETP.GT.AND P3, PT, R221, R173.reuse, PT ;  /* 0x000000addd00720c */ /* 0x080fe40003f64270 */
[-C--:B------:R-:W-:Y:S02]  /*1b430*/  ISETP.GT.AND P0, PT, R220, R173.reuse, PT ;  /* 0x000000addc00720c */ /* 0x080fe40003f04270 */
[----:B------:R-:W-:Y:S01]  /*1b440*/  FSEL R213, R5, -INF , !P3 ;  /* 0xff80000005d57808 */ /* 0x000fe20005800000 */
[C---:B------:R-:W-:Y:S04]  /*1b450*/  HMMA.16816.F32.BF16 R16, R132.reuse, R174, R16 ;  /* 0x000000ae8410723c */ /* 0x040fe80000041810 */
[----:B------:R-:W-:Y:S01]  /*1b460*/  FSEL R215, R7, -INF , !P0 ;  /* 0xff80000007d77808 */ /* 0x000fe20004000000 */
[----:B------:R-:W-:Y:S01]  /*1b470*/  VIADD R5, R0, 0x11 ;  /* 0x0000001100057836 */ /* 0x000fe20000000000 */
[-C--:B------:R-:W-:Y:S02]  /*1b480*/  ISETP.GT.AND P3, PT, R200, R173.reuse, PT ;  /* 0x000000adc800720c */ /* 0x080fe40003f64270 */
[----:B------:R-:W-:Y:S01]  /*1b490*/  ISETP.GT.AND P0, PT, R199, R173, PT ;  /* 0x000000adc700720c */ /* 0x000fe20003f04270 */
[-C--:B--2---:R-:W-:Y:S03]  /*1b4a0*/  HMMA.16816.F32.BF16 R20, R132, R176.reuse, R20 ;  /* 0x000000b08414723c */ /* 0x084fe60000041814 */
[----:B------:R-:W-:Y:S02]  /*1b4b0*/  FSEL R188, R9, -INF , !P3 ;  /* 0xff80000009bc7808 */ /* 0x000fe40005800000 */
[----:B------:R-:W-:Y:S02]  /*1b4c0*/  FSEL R216, R6, -INF , !P1 ;  /* 0xff80000006d87808 */ /* 0x000fe40004800000 */
[----:B------:R-:W-:Y:S01]  /*1b4d0*/  FSEL R186, R11, -INF , !P0 ;  /* 0xff8000000bba7808 */ /* 0x000fe20004000000 */
[C---:B------:R-:W-:Y:S04]  /*1b4e0*/  HMMA.16816.F32.BF16 R24, R180.reuse, R176, R24 ;  /* 0x000000b0b418723c */ /* 0x040fe80000041818 */
[-C--:B------:R-:W-:Y:S02]  /*1b4f0*/  ISETP.GT.AND P3, PT, R200, R139.reuse, PT ;  /* 0x0000008bc800720c */ /* 0x080fe40003f64270 */
[CC--:B------:R-:W-:Y:S02]  /*1b500*/  ISETP.GT.AND P1, PT, R199.reuse, R0.reuse, PT ;  /* 0x00000000c700720c */ /* 0x0c0fe40003f24270 */
[-C--:B------:R-:W-:Y:S01]  /*1b510*/  ISETP.GT.AND P0, PT, R199, R139.reuse, PT ;  /* 0x0000008bc700720c */ /* 0x080fe20003f04270 */
[-C--:B------:R-:W-:Y:S03]  /*1b520*/  HMMA.16816.F32.BF16 R28, R180, R178.reuse, R28 ;  /* 0x000000b2b41c723c */ /* 0x080fe6000004181c */
[----:B------:R-:W-:Y:S01]  /*1b530*/  FSEL R201, R4, -INF , !P5 ;  /* 0xff80000004c97808 */ /* 0x000fe20006800000 */
[----:B------:R-:W-:Y:S01]  /*1b540*/  VIADD R4, R0, 0x18 ;  /* 0x0000001800047836 */ /* 0x000fe20000000000 */
[----:B------:R-:W-:Y:S02]  /*1b550*/  FSEL R184, R13, -INF , !P3 ;  /* 0xff8000000db87808 */ /* 0x000fe40005800000 */
[----:B------:R-:W-:Y:S01]  /*1b560*/  ISETP.GT.AND P5, PT, R200, R0, PT ;  /* 0x00000000c800720c */ /* 0x000fe20003fa4270 */
[----:B------:R-:W-:Y:S04]  /*1b570*/  HMMA.16816.F32.BF16 R32, R132, R178, R32 ;  /* 0x000000b28420723c */ /* 0x000fe80000041820 */
[----:B------:R-:W-:Y:S01]  /*1b580*/  FSEL R187, R10, -INF , !P1 ;  /* 0xff8000000abb7808 */ /* 0x000fe20004800000 */
[----:B------:R-:W-:Y:S01]  /*1b590*/  VIADD R10, R0, 0x10 ;  /* 0x00000010000a7836 */ /* 0x000fe20000000000 */
[----:B------:R-:W-:Y:S02]  /*1b5a0*/  FSEL R174, R15, -INF , !P0 ;  /* 0xff8000000fae7808 */ /* 0x000fe40004000000 */
[-C--:B------:R-:W-:Y:S02]  /*1b5b0*/  ISETP.GT.AND P3, PT, R221, R139.reuse, PT ;  /* 0x0000008bdd00720c */ /* 0x080fe40003f64270 */
[-C--:B------:R-:W-:Y:S02]  /*1b5c0*/  ISETP.GT.AND P1, PT, R199, R172.reuse, PT ;  /* 0x000000acc700720c */ /* 0x080fe40003f24270 */
[----:B------:R-:W-:Y:S02]  /*1b5d0*/  ISETP.GT.AND P0, PT, R220, R139, PT ;  /* 0x0000008bdc00720c */ /* 0x000fe40003f04270 */
[----:B------:R-:W-:Y:S02]  /*1b5e0*/  FSEL R189, R8, -INF , !P5 ;  /* 0xff80000008bd7808 */ /* 0x000fe40006800000 */
[----:B------:R-:W-:Y:S02]  /*1b5f0*/  FSEL R177, R17, -INF , !P3 ;  /* 0xff80000011b17808 */ /* 0x000fe40005800000 */
[-C--:B------:R-:W-:Y:S02]  /*1b600*/  ISETP.GT.AND P5, PT, R200, R172.reuse, PT ;  /* 0x000000acc800720c */ /* 0x080fe40003fa4270 */
[----:B------:R-:W-:Y:S02]  /*1b610*/  FSEL R175, R14, -INF , !P1 ;  /* 0xff8000000eaf7808 */ /* 0x000fe40004800000 */
[----:B------:R-:W-:Y:S02]  /*1b620*/  FSEL R193, R19, -INF , !P0 ;  /* 0xff80000013c17808 */ /* 0x000fe40004000000 */
[-C--:B------:R-:W-:Y:S02]  /*1b630*/  ISETP.GT.AND P3, PT, R221, R5.reuse, PT ;  /* 0x00000005dd00720c */ /* 0x080fe40003f64270 */
[CC--:B------:R-:W-:Y:S02]  /*1b640*/  ISETP.GT.AND P1, PT, R220.reuse, R172.reuse, PT ;  /* 0x000000acdc00720c */ /* 0x0c0fe40003f24270 */
[-C--:B------:R-:W-:Y:S02]  /*1b650*/  ISETP.GT.AND P0, PT, R220, R5.reuse, PT ;  /* 0x00000005dc00720c */ /* 0x080fe40003f04270 */
[----:B------:R-:W-:Y:S02]  /*1b660*/  FSEL R185, R12, -INF , !P5 ;  /* 0xff8000000cb97808 */ /* 0x000fe40006800000 */
[----:B------:R-:W-:Y:S02]  /*1b670*/  FSEL R190, R21, -INF , !P3 ;  /* 0xff80000015be7808 */ /* 0x000fe40005800000 */
[----:B------:R-:W-:Y:S02]  /*1b680*/  ISETP.GT.AND P5, PT, R221, R172, PT ;  /* 0x000000acdd00720c */ /* 0x000fe40003fa4270 */
[----:B------:R-:W-:Y:S02]  /*1b690*/  FSEL R191, R18, -INF , !P1 ;  /* 0xff80000012bf7808 */ /* 0x000fe40004800000 */
[----:B------:R-:W-:Y:S02]  /*1b6a0*/  FSEL R195, R23, -INF , !P0 ;  /* 0xff80000017c37808 */ /* 0x000fe40004000000 */
[-C--:B------:R-:W-:Y:S02]  /*1b6b0*/  ISETP.GT.AND P3, PT, R200, R5.reuse, PT ;  /* 0x00000005c800720c */ /* 0x080fe40003f64270 */
[-C--:B------:R-:W-:Y:S02]  /*1b6c0*/  ISETP.GT.AND P1, PT, R220, R10.reuse, PT ;  /* 0x0000000adc00720c */ /* 0x080fe40003f24270 */
[----:B------:R-:W-:Y:S02]  /*1b6d0*/  ISETP.GT.AND P0, PT, R199, R5, PT ;  /* 0x00000005c700720c */ /* 0x000fe40003f04270 */
[----:B------:R-:W-:Y:S02]  /*1b6e0*/  FSEL R192, R16, -INF , !P5 ;  /* 0xff80000010c07808 */ /* 0x000fe40006800000 */
[----:B------:R-:W-:Y:S02]  /*1b6f0*/  FSEL R25, R25, -INF , !P3 ;  /* 0xff80000019197808 */ /* 0x000fe40005800000 */
[----:B------:R-:W-:Y:S02]  /*1b700*/  ISETP.GT.AND P5, PT, R221, R10, PT ;  /* 0x0000000add00720c */ /* 0x000fe40003fa4270 */
[----:B------:R-:W-:Y:S02]  /*1b710*/  FSEL R183, R22, -INF , !P1 ;  /* 0xff80000016b77808 */ /* 0x000fe40004800000 */
[----:B------:R-:W-:Y:S02]  /*1b720*/  FSEL R27, R27, -INF , !P0 ;  /* 0xff8000001b1b7808 */ /* 0x000fe40004000000 */
[C---:B------:R-:W-:Y:S02]  /*1b730*/  ISETP.GT.AND P3, PT, R200.reuse, R2, PT ;  /* 0x00000002c800720c */ /* 0x040fe40003f64270 */
[----:B------:R-:W-:Y:S02]  /*1b740*/  ISETP.GT.AND P1, PT, R199, R10, PT ;  /* 0x0000000ac700720c */ /* 0x000fe40003f24270 */
[----:B------:R-:W-:Y:S02]  /*1b750*/  ISETP.GT.AND P0, PT, R200, R4, PT ;  /* 0x00000004c800720c */ /* 0x000fe40003f04270 */
[----:B------:R-:W-:Y:S02]  /*1b760*/  FSEL R182, R20, -INF , !P5 ;  /* 0xff80000014b67808 */ /* 0x000fe40006800000 */
[----:B------:R-:W-:Y:S02]  /*1b770*/  FSEL R8, R29, -INF , !P3 ;  /* 0xff8000001d087808 */ /* 0x000fe40005800000 */
[----:B------:R-:W-:Y:S02]  /*1b780*/  ISETP.GT.AND P5, PT, R200, R10, PT ;  /* 0x0000000ac800720c */ /* 0x000fe40003fa4270 */
[----:B------:R-:W-:Y:S02]  /*1b790*/  FSEL R26, R26, -INF , !P1 ;  /* 0xff8000001a1a7808 */ /* 0x000fe40004800000 */
[----:B------:R-:W-:Y:S02]  /*1b7a0*/  FSEL R9, R28, -INF , !P0 ;  /* 0xff8000001c097808 */ /* 0x000fe40004000000 */
[----:B------:R-:W-:Y:S02]  /*1b7b0*/  ISETP.GE.AND P3, PT, R0, R197, PT ;  /* 0x000000c50000720c */ /* 0x000fe40003f66270 */
[C---:B------:R-:W-:Y:S02]  /*1b7c0*/  ISETP.GT.AND P1, PT, R199.reuse, R4, PT ;  /* 0x00000004c700720c */ /* 0x040fe40003f24270 */
[----:B------:R-:W-:Y:S02]  /*1b7d0*/  ISETP.GT.AND P0, PT, R199, R2, PT ;  /* 0x00000002c700720c */ /* 0x000fe40003f04270 */
[----:B------:R-:W-:Y:S02]  /*1b7e0*/  FSEL R24, R24, -INF , !P5 ;  /* 0xff80000018187808 */ /* 0x000fe40006800000 */
[----:B------:R-:W-:Y:S02]  /*1b7f0*/  P2R R19, PR, RZ, 0x8 ;  /* 0x00000008ff137803 */ /* 0x000fe40000000000 */
[----:B------:R-:W-:Y:S02]  /*1b800*/  ISETP.GE.AND P5, PT, R0, R196, PT ;  /* 0x000000c40000720c */ /* 0x000fe40003fa6270 */
[----:B------:R-:W-:Y:S02]  /*1b810*/  FSEL R7, R30, -INF , !P1 ;  /* 0xff8000001e077808 */ /* 0x000fe40004800000 */
[----:B------:R-:W-:Y:S02]  /*1b820*/  ISETP.GT.AND P3, PT, R221, R4, PT ;  /* 0x00000004dd00720c */ /* 0x000fe40003f64270 */
[----:B------:R-:W-:Y:S01]  /*1b830*/  FSEL R6, R31, -INF , !P0 ;  /* 0xff8000001f067808 */ /* 0x000fe20004000000 */
[----:B------:R-:W-:Y:S10]  /*1b840*/  BRA.U.ANY UP0, `(.L_x_2547) ;  /* 0xffffffed009c7547 */ /* 0x000ff4000b93ffff */
.L_x_2546:
[-C--:B------:R-:W-:Y:S01]  /*1b850*/  ISETP.GT.AND P6, PT, R221, R2.reuse, PT ;  /* 0x00000002dd00720c */ /* 0x080fe20003fc4270 */
[----:B------:R-:W2:Y:S01]  /*1b860*/  LDL.64 R178, [R1+0x88] ;  /* 0x0000880001b27983 */ /* 0x000ea20000100a00 */
[----:B------:R-:W-:Y:S01]  /*1b870*/  ISETP.GT.AND P0, PT, R220, R2, PT ;  /* 0x00000002dc00720c */ /* 0x000fe20003f04270 */
[----:B-1----:R-:W-:Y:S01]  /*1b880*/  IMAD.WIDE.U32 R14, R212, -0x2daee0ad, RZ ;  /* 0xd2511f53d40e7825 */ /* 0x002fe200078e00ff */
[----:B------:R-:W-:Y:S01]  /*1b890*/  FSEL R181, R32, -INF , !P3 ;  /* 0xff80000020b57808 */ /* 0x000fe20005800000 */
[----:B------:R-:W-:Y:S01]  /*1b8a0*/  UIADD3 UR8, UPT, UPT, UR34, -0x255992d5, URZ ;  /* 0xdaa66d2b22087890 */ /* 0x000fe2000fffe0ff */
[----:B------:R-:W-:Y:S01]  /*1b8b0*/  FSEL R132, R33, -INF , !P6 ;  /* 0xff80000021847808 */ /* 0x000fe20007000000 */
[----:B------:R-:W3:Y:S01]  /*1b8c0*/  LDL.64 R224, [R1+0x78] ;  /* 0x0000780001e07983 */ /* 0x000ee20000100a00 */
[----:B------:R-:W-:Y:S01]  /*1b8d0*/  ISETP.GE.AND P6, PT, R0, R222, PT ;  /* 0x000000de0000720c */ /* 0x000fe20003fc6270 */
[----:B------:R-:W-:Y:S01]  /*1b8e0*/  IMAD.WIDE.U32 R12, R198, -0x2daee0ad, RZ ;  /* 0xd2511f53c60c7825 */ /* 0x000fe200078e00ff */
[----:B------:R-:W-:Y:S01]  /*1b8f0*/  ISETP.GE.AND P3, PT, R0, R223, PT ;  /* 0x000000df0000720c */ /* 0x000fe20003f66270 */
[----:B------:R-:W-:Y:S01]  /*1b900*/  UIADD3 UR10, UPT, UPT, UR34, 0x78dde6e4, URZ ;  /* 0x78dde6e4220a7890 */ /* 0x000fe2000fffe0ff */
[----:B------:R-:W-:Y:S01]  /*1b910*/  FSEL R133, R35, -INF , !P0 ;  /* 0xff80000023857808 */ /* 0x000fe20004000000 */
[----:B------:R-:W-:Y:S01]  /*1b920*/  UIADD3 UR9, UPT, UPT, UR35, -0x126145ec, URZ ;  /* 0xed9eba1423097890 */ /* 0x000fe2000fffe0ff */
[----:B------:R-:W-:Y:S01]  /*1b930*/  FSEL R0, R189, -INF , !P5 ;  /* 0xff800000bd007808 */ /* 0x000fe20006800000 */
[----:B------:R-:W-:Y:S01]  /*1b940*/  UIADD3 UR11, UPT, UPT, UR34, 0x1715609d, URZ ;  /* 0x1715609d220b7890 */ /* 0x000fe2000fffe0ff */
[-C--:B------:R-:W-:Y:S01]  /*1b950*/  ISETP.GE.AND P0, PT, R173, R196.reuse, PT ;  /* 0x000000c4ad00720c */ /* 0x080fe20003f06270 */
[----:B------:R-:W-:Y:S01]  /*1b960*/  UIADD3 UR13, UPT, UPT, UR35, 0x32370b8f, URZ ;  /* 0x32370b8f230d7890 */ /* 0x000fe2000fffe0ff */
[----:B------:R-:W-:Y:S01]  /*1b970*/  ISETP.NE.AND P5, PT, R19, RZ, PT ;  /* 0x000000ff1300720c */ /* 0x000fe20003fa5270 */
[----:B------:R-:W-:Y:S01]  /*1b980*/  UIADD3 UR7, UPT, UPT, UR35, 0x76cf5d0a, URZ ;  /* 0x76cf5d0a23077890 */ /* 0x000fe2000fffe0ff */
[----:B------:R-:W-:Y:S01]  /*1b990*/  FSEL R17, R188, -INF , !P0 ;  /* 0xff800000bc117808 */ /* 0x000fe20004000000 */
[----:B------:R-:W-:Y:S01]  /*1b9a0*/  UIADD3 UR12, UPT, UPT, UR35, -0x56f99767, URZ ;  /* 0xa9066899230c7890 */ /* 0x000fe2000fffe0ff */
[----:B------:R-:W-:Y:S01]  /*1b9b0*/  FSEL R16, R187, -INF , !P5 ;  /* 0xff800000bb107808 */ /* 0x000fe20006800000 */
[----:B------:R-:W-:Y:S01]  /*1b9c0*/  UISETP.GT.AND UP0, UPT, UR23, UR19, UPT ;  /* 0x000000131700728c */ /* 0x000fe2000bf04270 */
[-C--:B------:R-:W-:Y:S01]  /*1b9d0*/  ISETP.GE.AND P0, PT, R172, R196.reuse, PT ;  /* 0x000000c4ac00720c */ /* 0x080fe20003f06270 */
[----:B------:R-:W-:Y:S01]  /*1b9e0*/  UIADD3 UR23, UPT, UPT, UR23, -0x1, URZ ;  /* 0xffffffff17177890 */ /* 0x000fe2000fffe0ff */
[----:B------:R-:W-:Y:S02]  /*1b9f0*/  ISETP.GE.AND P5, PT, R139, R196, PT ;  /* 0x000000c48b00720c */ /* 0x000fe40003fa6270 */
[----:B------:R-:W-:Y:S02]  /*1ba00*/  FSEL R21, R185, -INF , !P0 ;  /* 0xff800000b9157808 */ /* 0x000fe40004000000 */
[----:B------:R-:W-:Y:S02]  /*1ba10*/  FSEL R22, R184, -INF , !P5 ;  /* 0xff800000b8167808 */ /* 0x000fe40006800000 */
[----:B------:R-:W-:Y:S01]  /*1ba20*/  ISETP.GT.AND P1, PT, R220, R4, PT ;  /* 0x00000004dc00720c */ /* 0x000fe20003f24270 */
[----:B------:R-:W4:Y:S01]  /*1ba30*/  LDL.64 R184, [R1+0x98] ;  /* 0x0000980001b87983 */ /* 0x000f220000100a00 */
[-C--:B------:R-:W-:Y:S02]  /*1ba40*/  ISETP.GE.AND P0, PT, R139, R197.reuse, PT ;  /* 0x000000c58b00720c */ /* 0x080fe40003f06270 */
[----:B------:R-:W-:Y:S02]  /*1ba50*/  FSEL R176, R34, -INF , !P1 ;  /* 0xff80000022b07808 */ /* 0x000fe40004800000 */
[-C--:B------:R-:W-:Y:S02]  /*1ba60*/  ISETP.GE.AND P1, PT, R173, R197.reuse, PT ;  /* 0x000000c5ad00720c */ /* 0x080fe40003f26270 */
[----:B------:R-:W-:Y:S02]  /*1ba70*/  FSEL R29, R174, -INF , !P0 ;  /* 0xff800000ae1d7808 */ /* 0x000fe40004000000 */
[----:B------:R-:W-:Y:S02]  /*1ba80*/  FSEL R20, R186, -INF , !P1 ;  /* 0xff800000ba147808 */ /* 0x000fe40004800000 */
[-C--:B------:R-:W-:Y:S01]  /*1ba90*/  ISETP.GE.AND P1, PT, R172, R197.reuse, PT ;  /* 0x000000c5ac00720c */ /* 0x080fe20003f26270 */
[----:B------:R-:W4:Y:S01]  /*1baa0*/  LDL.64 R186, [R1+0x80] ;  /* 0x0000800001ba7983 */ /* 0x000f220000100a00 */
[-C--:B------:R-:W-:Y:S02]  /*1bab0*/  ISETP.GE.AND P0, PT, R10, R197.reuse, PT ;  /* 0x000000c50a00720c */ /* 0x080fe40003f06270 */
[----:B------:R-:W-:Y:S02]  /*1bac0*/  FSEL R23, R175, -INF , !P1 ;  /* 0xff800000af177808 */ /* 0x000fe40004800000 */
[----:B------:R-:W-:Y:S02]  /*1bad0*/  FSEL R175, R26, -INF , !P0 ;  /* 0xff8000001aaf7808 */ /* 0x000fe40004000000 */
[-C--:B------:R-:W-:Y:S02]  /*1bae0*/  ISETP.GE.AND P0, PT, R2, R196.reuse, PT ;  /* 0x000000c40200720c */ /* 0x080fe40003f06270 */
[----:B------:R-:W-:Y:S02]  /*1baf0*/  ISETP.GE.AND P5, PT, R10, R196, PT ;  /* 0x000000c40a00720c */ /* 0x000fe40003fa6270 */
        /* <DEDUP_REMOVED lines=8> */
[----:B------:R-:W-:Y:S02]  /*1bb80*/  FSEL R174, R27, -INF , !P5 ;  /* 0xff8000001bae7808 */ /* 0x000fe40006800000 */
[----:B------:R-:W-:Y:S02]  /*1bb90*/  ISETP.GE.AND P0, PT, R2, R197, PT ;  /* 0x000000c50200720c */ /* 0x000fe40003f06270 */
[----:B------:R-:W-:Y:S02]  /*1bba0*/  FMNMX3.FTZ R11, R18, R23, R29, !PT ;  /* 0x00000017120b7276 */ /* 0x000fe4000781001d */
[-C--:B------:R-:W-:Y:S02]  /*1bbb0*/  ISETP.GE.AND P1, PT, R5, R196.reuse, PT ;  /* 0x000000c40500720c */ /* 0x080fe40003f26270 */
[----:B------:R-:W-:Y:S02]  /*1bbc0*/  FSEL R6, R6, -INF , !P0 ;  /* 0xff80000006067808 */ /* 0x000fe40004000000 */
[----:B------:R-:W-:Y:S02]  /*1bbd0*/  FMNMX3.FTZ R11, R11, R175, R174, !PT ;  /* 0x000000af0b0b7276 */ /* 0x000fe400078100ae */
[----:B------:R-:W-:Y:S02]  /*1bbe0*/  FSEL R31, R25, -INF , !P1 ;  /* 0xff800000191f7808 */ /* 0x000fe40004800000 */
[----:B------:R-:W-:Y:S02]  /*1bbf0*/  FMNMX3.FTZ R134, R11, R7, R6, !PT ;  /* 0x000000070b867276 */ /* 0x000fe40007810006 */
[----:B------:R-:W-:Y:S02]  /*1bc00*/  ISETP.GE.AND P1, PT, R4, R196, PT ;  /* 0x000000c40400720c */ /* 0x000fe40003f26270 */
[----:B------:R-:W-:Y:S02]  /*1bc10*/  LOP3.LUT R11, R12, UR13, R15, 0x96, !PT ;  /* 0x0000000d0c0b7c12 */ /* 0x000fe4000f8e960f */
[-C--:B------:R-:W-:Y:S01]  /*1bc20*/  ISETP.GE.AND P5, PT, R173, R222.reuse, PT ;  /* 0x000000dead00720c */ /* 0x080fe20003fa6270 */
[----:B------:R-:W1:Y:S01]  /*1bc30*/  SHFL.BFLY PT, R15, R134, 0x2, 0x1f ;  /* 0x0c401f00860f7f89 */ /* 0x000e6200000e0000 */
[----:B------:R-:W-:Y:S02]  /*1bc40*/  FSEL R9, R9, -INF , !P1 ;  /* 0xff80000009097808 */ /* 0x000fe40004800000 */
[-C--:B------:R-:W-:Y:S02]  /*1bc50*/  ISETP.GE.AND P1, PT, R173, R223.reuse, PT ;  /* 0x000000dfad00720c */ /* 0x080fe40003f26270 */
[C---:B------:R-:W-:Y:S02]  /*1bc60*/  ISETP.GE.AND P0, PT, R172.reuse, R222, PT ;  /* 0x000000deac00720c */ /* 0x040fe40003f06270 */
[----:B------:R-:W-:Y:S02]  /*1bc70*/  FMNMX3.FTZ R19, R19, R32, R31, !PT ;  /* 0x0000002013137276 */ /* 0x000fe4000781001f */
[----:B------:R-:W-:Y:S02]  /*1bc80*/  FSEL R173, R201, -INF , !P6 ;  /* 0xff800000c9ad7808 */ /* 0x000fe40007000000 */
[----:B------:R-:W-:Y:S02]  /*1bc90*/  FSEL R30, R213, -INF , !P5 ;  /* 0xff800000d51e7808 */ /* 0x000fe40006800000 */
[----:B------:R-:W-:Y:S02]  /*1bca0*/  ISETP.GE.AND P6, PT, R172, R223, PT ;  /* 0x000000dfac00720c */ /* 0x000fe40003fc6270 */
[-C--:B------:R-:W-:Y:S02]  /*1bcb0*/  ISETP.GE.AND P5, PT, R139, R222.reuse, PT ;  /* 0x000000de8b00720c */ /* 0x080fe40003fa6270 */
[----:B------:R-:W-:Y:S02]  /*1bcc0*/  FSEL R172, R216, -INF , !P3 ;  /* 0xff800000d8ac7808 */ /* 0x000fe40005800000 */
[----:B------:R-:W-:Y:S02]  /*1bcd0*/  FSEL R34, R215, -INF , !P1 ;  /* 0xff800000d7227808 */ /* 0x000fe40004800000 */
[----:B------:R-:W-:Y:S02]  /*1bce0*/  FMNMX3.FTZ R135, R19, R9, R8, !PT ;  /* 0x0000000913877276 */ /* 0x000fe40007810008 */
[-C--:B------:R-:W-:Y:S02]  /*1bcf0*/  ISETP.GE.AND P3, PT, R139, R223.reuse, PT ;  /* 0x000000df8b00720c */ /* 0x080fe40003f66270 */
[-C--:B------:R-:W-:Y:S01]  /*1bd00*/  ISETP.GE.AND P1, PT, R10, R222.reuse, PT ;  /* 0x000000de0a00720c */ /* 0x080fe20003f26270 */
[----:B------:R-:W1:Y:S01]  /*1bd10*/  SHFL.BFLY PT, R12, R135, 0x2, 0x1f ;  /* 0x0c401f00870c7f89 */ /* 0x000e6200000e0000 */
        /* <DEDUP_REMOVED lines=8> */
[----:B-1----:R-:W-:Y:S02]  /*1bda0*/  FMNMX.FTZ R134, R134, R15, !PT ;  /* 0x0000000f86867209 */ /* 0x002fe40007810000 */
[----:B------:R-:W-:Y:S02]  /*1bdb0*/  FSEL R27, R195, -INF , !P6 ;  /* 0xff800000c31b7808 */ /* 0x000fe40007000000 */
[----:B------:R-:W-:Y:S01]  /*1bdc0*/  FSEL R26, R176, -INF , !P1 ;  /* 0xff800000b01a7808 */ /* 0x000fe20004800000 */
[----:B------:R-:W4:Y:S01]  /*1bdd0*/  LDL.LU R195, [R1+0x34] ;  /* 0x0000340001c37983 */ /* 0x000f220000300800 */
[----:B------:R-:W-:Y:S05]  /*1bde0*/  FMNMX.FTZ R135, R135, R12, !PT ;  /* 0x0000000c87877209 */ /* 0x000fea0007810000 */
[----:B------:R-:W1:Y:S02]  /*1bdf0*/  SHFL.BFLY PT, R12, R135, 0x1, 0x1f ;  /* 0x0c201f00870c7f89 */ /* 0x000e6400000e0000 */
[----:B-1----:R-:W-:Y:S04]  /*1be00*/  FMNMX.FTZ R135, R135, R12, !PT ;  /* 0x0000000c87877209 */ /* 0x002fe80007810000 */
[----:B------:R-:W-:Y:S02]  /*1be10*/  FSETP.NEU.FTZ.AND P1, PT, R135, -INF , PT ;  /* 0xff8000008700780b */ /* 0x000fe40003f3d000 */
[----:B--2---:R-:W-:Y:S02]  /*1be20*/  LOP3.LUT R13, R178, UR7, R13, 0x96, !PT ;  /* 0x00000007b20d7c12 */ /* 0x004fe4000f8e960d */
[----:B------:R-:W-:Y:S02]  /*1be30*/  FSEL R179, R192, -INF , !P0 ;  /* 0xff800000c0b37808 */ /* 0x000fe40004000000 */
[-C--:B------:R-:W-:Y:S01]  /*1be40*/  ISETP.GE.AND P0, PT, R10, R223.reuse, PT ;  /* 0x000000df0a00720c */ /* 0x080fe20003f06270 */
[----:B------:R-:W-:Y:S01]  /*1be50*/  IMAD.WIDE.U32 R10, R11, -0x326172a9, RZ ;  /* 0xcd9e8d570b0a7825 */ /* 0x000fe200078e00ff */
[----:B------:R-:W-:Y:S02]  /*1be60*/  FSEL R178, R193, -INF , !P3 ;  /* 0xff800000c1b27808 */ /* 0x000fe40005800000 */
[----:B------:R-:W-:Y:S01]  /*1be70*/  ISETP.GE.AND P3, PT, R4, R222, PT ;  /* 0x000000de0400720c */ /* 0x000fe20003f66270 */
[----:B------:R-:W-:Y:S01]  /*1be80*/  IMAD.WIDE.U32 R18, R13, -0x326172a9, RZ ;  /* 0xcd9e8d570d127825 */ /* 0x000fe200078e00ff */
[----:B------:R-:W-:Y:S02]  /*1be90*/  FSEL R33, R183, -INF , !P0 ;  /* 0xff800000b7217808 */ /* 0x000fe40004000000 */
[----:B------:R-:W-:Y:S02]  /*1bea0*/  ISETP.GE.AND P0, PT, R2, R223, PT ;  /* 0x000000df0200720c */ /* 0x000fe40003f06270 */
[----:B---3--:R-:W-:Y:S02]  /*1beb0*/  LOP3.LUT R4, R224, UR8, R19, 0x96, !PT ;  /* 0x00000008e0047c12 */ /* 0x008fe4000f8e9613 */
[----:B------:R-:W-:Y:S02]  /*1bec0*/  LOP3.LUT R5, R18, UR10, R11, 0x96, !PT ;  /* 0x0000000a12057c12 */ /* 0x000fe4000f8e960b */
[----:B------:R-:W-:Y:S01]  /*1bed0*/  FMNMX3.FTZ R2, R137, R173, R30, !PT ;  /* 0x000000ad89027276 */ /* 0x000fe2000781001e */
[----:B------:R-:W-:Y:S01]  /*1bee0*/  IMAD.WIDE.U32 R24, R4, -0x2daee0ad, RZ ;  /* 0xd2511f5304187825 */ /* 0x000fe200078e00ff */
[----:B------:R-:W-:Y:S01]  /*1bef0*/  FMNMX3.FTZ R4, R138, R172, R34, !PT ;  /* 0x000000ac8a047276 */ /* 0x000fe20007810022 */
[----:B------:R-:W1:Y:S01]  /*1bf00*/  SHFL.BFLY PT, R11, R134, 0x1, 0x1f ;  /* 0x0c201f00860b7f89 */ /* 0x000e6200000e0000 */
[----:B------:R-:W-:Y:S01]  /*1bf10*/  FSEL R191, R181, -INF , !P3 ;  /* 0xff800000b5bf7808 */ /* 0x000fe20005800000 */
[----:B------:R-:W-:Y:S01]  /*1bf20*/  IMAD.WIDE.U32 R226, R5, -0x2daee0ad, RZ ;  /* 0xd2511f5305e27825 */ /* 0x000fe200078e00ff */
[----:B------:R-:W-:Y:S02]  /*1bf30*/  FMNMX3.FTZ R5, R2, R179, R177, !PT ;  /* 0x000000b302057276 */ /* 0x000fe400078100b1 */
[----:B------:R-:W-:Y:S01]  /*1bf40*/  LOP3.LUT R18, R14, UR9, R25, 0x96, !PT ;  /* 0x000000090e127c12 */ /* 0x000fe2000f8e9619 */
[----:B------:R-:W-:Y:S01]  /*1bf50*/  IMAD.WIDE.U32 R14, R217, -0x2daee0ad, RZ ;  /* 0xd2511f53d90e7825 */ /* 0x000fe200078e00ff */
[----:B------:R-:W-:Y:S02]  /*1bf60*/  LOP3.LUT R13, R24, UR12, R227, 0x96, !PT ;  /* 0x0000000c180d7c12 */ /* 0x000fe4000f8e96e3 */
[----:B------:R-:W-:Y:S01]  /*1bf70*/  FMNMX3.FTZ R5, R5, R35, R28, !PT ;  /* 0x0000002305057276 */ /* 0x000fe2000781001c */
[----:B------:R-:W-:Y:S01]  /*1bf80*/  IMAD.WIDE.U32 R18, R18, -0x326172a9, RZ ;  /* 0xcd9e8d5712127825 */ /* 0x000fe200078e00ff */
[----:B------:R-:W-:Y:S02]  /*1bf90*/  FSEL R24, R132, -INF , !P5 ;  /* 0xff80000084187808 */ /* 0x000fe40006800000 */
[----:B------:R-:W-:Y:S02]  /*1bfa0*/  FMNMX3.FTZ R2, R4, R180, R178, !PT ;  /* 0x000000b404027276 */ /* 0x000fe400078100b2 */
[----:B------:R-:W-:Y:S02]  /*1bfb0*/  FSEL R25, R133, -INF , !P0 ;  /* 0xff80000085197808 */ /* 0x000fe40004000000 */
[----:B------:R-:W-:Y:S01]  /*1bfc0*/  FMNMX3.FTZ R133, R5, R191, R24, !PT ;  /* 0x000000bf05857276 */ /* 0x000fe20007810018 */
[----:B------:R-:W-:Y:S01]  /*1bfd0*/  FMUL.FTZ R5, R135, UR4 ;  /* 0x0000000487057c20 */ /* 0x000fe20008410000 */
[----:B------:R-:W-:Y:S02]  /*1bfe0*/  FMNMX3.FTZ R132, R2, R33, R27, !PT ;  /* 0x0000002102847276 */ /* 0x000fe4000781001b */
[----:B----4-:R-:W-:Y:S01]  /*1bff0*/  LOP3.LUT R2, R184, UR7, R15, 0x96, !PT ;  /* 0x00000007b8027c12 */ /* 0x010fe2000f8e960f */
[----:B------:R-:W-:Y:S01]  /*1c000*/  UIADD3 UR7, UPT, UPT, UR34, -0x4ab325aa, URZ ;  /* 0xb54cda5622077890 */ /* 0x000fe2000fffe0ff */
[----:B------:R-:W-:Y:S01]  /*1c010*/  LOP3.LUT R231, R10, UR11, R19, 0x96, !PT ;  /* 0x0000000b0ae77c12 */ /* 0x000fe2000f8e9613 */
[----:B------:R-:W2:Y:S01]  /*1c020*/  SHFL.BFLY PT, R15, R133, 0x2, 0x1f ;  /* 0x0c401f00850f7f89 */ /* 0x000ea200000e0000 */
[----:B-1----:R-:W-:Y:S01]  /*1c030*/  FMNMX.FTZ R134, R134, R11, !PT ;  /* 0x0000000b86867209 */ /* 0x002fe20007810000 */
[----:B------:R-:W-:Y:S01]  /*1c040*/  IMAD.WIDE.U32 R10, R13, -0x326172a9, RZ ;  /* 0xcd9e8d570d0a7825 */ /* 0x000fe200078e00ff */
[----:B------:R-:W-:Y:S02]  /*1c050*/  FSEL R5, R5, RZ, P1 ;  /* 0x000000ff05057208 */ /* 0x000fe40000800000 */
[----:B------:R-:W-:Y:S01]  /*1c060*/  FSETP.NEU.FTZ.AND P0, PT, R134, -INF , PT ;  /* 0xff8000008600780b */ /* 0x000fe20003f1d000 */
[----:B------:R-:W-:Y:S01]  /*1c070*/  IMAD.WIDE.U32 R184, R2, -0x326172a9, RZ ;  /* 0xcd9e8d5702b87825 */ /* 0x000fe200078e00ff */
[----:B------:R-:W-:Y:S03]  /*1c080*/  LOP3.LUT R18, R18, UR7, R11, 0x96, !PT ;  /* 0x0000000712127c12 */ /* 0x000fe6000f8e960b */
[----:B------:R-:W-:Y:S01]  /*1c090*/  FMUL.FTZ R4, R134, UR4 ;  /* 0x0000000486047c20 */ /* 0x000fe20008410000 */
[----:B------:R-:W-:Y:S01]  /*1c0a0*/  IMAD.WIDE.U32 R12, R218, -0x2daee0ad, RZ ;  /* 0xd2511f53da0c7825 */ /* 0x000fe200078e00ff */
[----:B------:R-:W-:Y:S03]  /*1c0b0*/  LOP3.LUT R2, R186, UR8, R185, 0x96, !PT ;  /* 0x00000008ba027c12 */ /* 0x000fe6000f8e96b9 */
[--C-:B------:R-:W-:Y:S01]  /*1c0c0*/  FFMA.FTZ R22, R22, UR4, -R5.reuse ;  /* 0x0000000416167c23 */ /* 0x100fe20008010805 */
[----:B------:R-:W-:Y:S01]  /*1c0d0*/  FSEL R4, R4, RZ, P0 ;  /* 0x000000ff04047208 */ /* 0x000fe20000000000 */
[----:B------:R-:W-:Y:S01]  /*1c0e0*/  FFMA.FTZ R0, R0, UR4, -R5 ;  /* 0x0000000400007c23 */ /* 0x000fe20008010805 */
[----:B------:R-:W-:Y:S01]  /*1c0f0*/  IMAD.WIDE.U32 R186, R2, -0x2daee0ad, RZ ;  /* 0xd2511f5302ba7825 */ /* 0x000fe200078e00ff */
[----:B------:R-:W-:Y:S01]  /*1c100*/  LOP3.LUT R13, R14, UR13, R13, 0x96, !PT ;  /* 0x0000000d0e0d7c12 */ /* 0x000fe2000f8e960d */
[----:B------:R-:W-:Y:S02]  /*1c110*/  MUFU.EX2 R190, R22 ;  /* 0x0000001600be7308 */ /* 0x000fe40000000800 */
[--C-:B------:R-:W-:Y:S01]  /*1c120*/  FFMA.FTZ R198, R175, UR4, -R4.reuse ;  /* 0x00000004afc67c23 */ /* 0x100fe20008010804 */
[--C-:B------:R-:W-:Y:S01]  /*1c130*/  FFMA.FTZ R175, R6, UR4, -R4.reuse ;  /* 0x0000000406af7c23 */ /* 0x100fe20008010804 */
[----:B------:R-:W-:Y:S01]  /*1c140*/  LOP3.LUT R14, R12, UR9, R187, 0x96, !PT ;  /* 0x000000090c0e7c12 */ /* 0x000fe2000f8e96bb */
[----:B------:R-:W-:Y:S01]  /*1c150*/  IMAD.WIDE.U32 R12, R13, -0x326172a9, RZ ;  /* 0xcd9e8d570d0c7825 */ /* 0x000fe200078e00ff */
[----:B------:R-:W-:Y:S02]  /*1c160*/  FMNMX3.FTZ R132, R132, R26, R25, !PT ;  /* 0x0000001a84847276 */ /* 0x000fe40007810019 */
[----:B--2---:R-:W-:Y:S02]  /*1c170*/  FMNMX.FTZ R133, R133, R15, !PT ;  /* 0x0000000f85857209 */ /* 0x004fe40007810000 */
[----:B------:R1:W-:Y:S01]  /*1c180*/  MUFU.EX2 R182, R0 ;  /* 0x0000000000b67308 */ /* 0x0003e20000000800 */
[----:B------:R-:W-:Y:S01]  /*1c190*/  LOP3.LUT R2, R184, UR10, R13, 0x96, !PT ;  /* 0x0000000ab8027c12 */ /* 0x000fe2000f8e960d */
[----:B------:R-:W2:Y:S01]  /*1c1a0*/  SHFL.BFLY PT, R19, R132, 0x2, 0x1f ;  /* 0x0c401f0084137f89 */ /* 0x000ea200000e0000 */
[--C-:B------:R-:W-:Y:S01]  /*1c1b0*/  FFMA.FTZ R16, R16, UR4, -R4.reuse ;  /* 0x0000000410107c23 */ /* 0x100fe20008010804 */
[--C-:B------:R-:W-:Y:S01]  /*1c1c0*/  FFMA.FTZ R17, R17, UR4, -R5.reuse ;  /* 0x0000000411117c23 */ /* 0x100fe20008010805 */
[----:B------:R-:W-:Y:S05]  /*1c1d0*/  IMAD.WIDE.U32 R14, R14, -0x326172a9, RZ ;  /* 0xcd9e8d570e0e7825 */ /* 0x000fea00078e00ff */
[----:B------:R-:W3:Y:S01]  /*1c1e0*/  SHFL.BFLY PT, R11, R133, 0x1, 0x1f ;  /* 0x0c201f00850b7f89 */ /* 0x000ee200000e0000 */
[----:B------:R4:W-:Y:S01]  /*1c1f0*/  MUFU.EX2 R183, R16 ;  /* 0x0000001000b77308 */ /* 0x0009e20000000800 */
[----:B------:R-:W-:Y:S01]  /*1c200*/  IMAD.WIDE.U32 R224, R2, -0x2daee0ad, RZ ;  /* 0xd2511f5302e07825 */ /* 0x000fe200078e00ff */
[----:B------:R-:W-:Y:S03]  /*1c210*/  FSEL R2, R135, RZ, P1 ;  /* 0x000000ff87027208 */ /* 0x000fe60000800000 */
[--C-:B------:R-:W-:Y:S01]  /*1c220*/  FFMA.FTZ R21, R21, UR4, -R5.reuse ;  /* 0x0000000415157c23 */ /* 0x100fe20008010805 */
[--C-:B------:R-:W-:Y:S01]  /*1c230*/  FFMA.FTZ R32, R32, UR4, -R5.reuse ;  /* 0x0000000420207c23 */ /* 0x100fe20008010805 */
[----:B------:R-:W-:Y:S01]  /*1c240*/  FFMA.FTZ R31, R31, UR4, -R5 ;  /* 0x000000041f1f7c23 */ /* 0x000fe20008010805 */
[----:B------:R-:W-:Y:S01]  /*1c250*/  FADD.FTZ R3, -R2, R3 ;  /* 0x0000000302037221 */ /* 0x000fe20000010100 */
[----:B------:R-:W-:Y:S01]  /*1c260*/  FFMA.FTZ R139, R8, UR4, -R5 ;  /* 0x00000004088b7c23 */ /* 0x000fe20008010805 */
[----:B-1----:R-:W-:Y:S01]  /*1c270*/  LOP3.LUT R0, R18, 0xffff, RZ, 0xc0, !PT ;  /* 0x0000ffff12007812 */ /* 0x002fe200078ec0ff */
[--C-:B------:R-:W-:Y:S01]  /*1c280*/  FFMA.FTZ R20, R20, UR4, -R4.reuse ;  /* 0x0000000414147c23 */ /* 0x100fe20008010804 */
[----:B------:R-:W-:Y:S01]  /*1c290*/  FMUL.FTZ R3, R3, UR4 ;  /* 0x0000000403037c20 */ /* 0x000fe20008410000 */
[----:B------:R-:W-:Y:S01]  /*1c2a0*/  FFMA.FTZ R201, R174, UR4, -R4 ;  /* 0x00000004aec97c23 */ /* 0x000fe20008010804 */
[----:B------:R-:W-:Y:S01]  /*1c2b0*/  SHF.R.U32.HI R181, RZ, 0x8, R0 ;  /* 0x00000008ffb57819 */ /* 0x000fe20000011600 */
[--C-:B------:R-:W-:Y:S01]  /*1c2c0*/  FFMA.FTZ R174, R7, UR4, -R4.reuse ;  /* 0x0000000407ae7c23 */ /* 0x100fe20008010804 */
[----:B------:R-:W-:Y:S01]  /*1c2d0*/  LOP3.LUT R230, R12, UR11, R15, 0x96, !PT ;  /* 0x0000000b0ce67c12 */ /* 0x000fe2000f8e960f */
[----:B------:R-:W-:Y:S01]  /*1c2e0*/  MUFU.EX2 R20, R20 ;  /* 0x0000001400147308 */ /* 0x000fe20000000800 */
[----:B------:R-:W-:Y:S01]  /*1c2f0*/  LOP3.LUT R0, R181, 0xffff, RZ, 0xc0, !PT ;  /* 0x0000ffffb5007812 */ /* 0x000fe200078ec0ff */
[----:B------:R-:W-:Y:S01]  /*1c300*/  FFMA.FTZ R29, R29, UR4, -R4 ;  /* 0x000000041d1d7c23 */ /* 0x000fe20008010804 */
[----:B--2---:R-:W-:Y:S01]  /*1c310*/  FMNMX.FTZ R132, R132, R19, !PT ;  /* 0x0000001384847209 */ /* 0x004fe20007810000 */
[----:B------:R-:W-:Y:S01]  /*1c320*/  IMAD.MOV.U32 R219, RZ, RZ, R10 ;  /* 0x000000ffffdb7224 */ /* 0x000fe200078e000a */
[----:B------:R-:W-:Y:S01]  /*1c330*/  ISETP.LE.U32.AND P3, PT, R0, UR14, PT ;  /* 0x0000000e00007c0c */ /* 0x000fe2000bf63070 */
[----:B------:R-:W-:Y:S01]  /*1c340*/  FFMA.FTZ R23, R23, UR4, -R4 ;  /* 0x0000000417177c23 */ /* 0x000fe20008010804 */
[----:B---3--:R-:W-:Y:S03]  /*1c350*/  FMNMX.FTZ R133, R133, R11, !PT ;  /* 0x0000000b85857209 */ /* 0x008fe60007810000 */
[----:B------:R1:W-:Y:S01]  /*1c360*/  MUFU.EX2 R19, R17 ;  /* 0x0000001100137308 */ /* 0x0003e20000000800 */
[----:B------:R-:W2:Y:S01]  /*1c370*/  SHFL.BFLY PT, R0, R132, 0x1, 0x1f ;  /* 0x0c201f0084007f89 */ /* 0x000ea200000e0000 */
[----:B----4-:R-:W-:Y:S01]  /*1c380*/  LOP3.LUT R16, R186, UR12, R225, 0x96, !PT ;  /* 0x0000000cba107c12 */ /* 0x010fe2000f8e96e1 */
[C---:B------:R-:W-:Y:S01]  /*1c390*/  FMUL.FTZ R6, R133.reuse, UR4 ;  /* 0x0000000485067c20 */ /* 0x040fe20008410000 */
[----:B------:R-:W-:Y:S02]  /*1c3a0*/  FSETP.NEU.FTZ.AND P1, PT, R133, -INF , PT ;  /* 0xff8000008500780b */ /* 0x000fe40003f3d000 */
[----:B------:R-:W-:Y:S04]  /*1c3b0*/  PRMT R216, R10, 0x7772, RZ ;  /* 0x000077720ad87816 */ /* 0x000fe800000000ff */
[----:B------:R-:W-:Y:S01]  /*1c3c0*/  MUFU.EX2 R188, R31 ;  /* 0x0000001f00bc7308 */ /* 0x000fe20000000800 */
[----:B------:R-:W-:Y:S02]  /*1c3d0*/  FSEL R6, R6, RZ, P1 ;  /* 0x000000ff06067208 */ /* 0x000fe40000800000 */
[----:B------:R-:W-:Y:S03]  /*1c3e0*/  PRMT R215, R10, 0x7771, RZ ;  /* 0x000077710ad77816 */ /* 0x000fe600000000ff */
        /* <DEDUP_REMOVED lines=8> */
[----:B-1----:R-:W-:Y:S01]  /*1c470*/  IMAD.WIDE.U32 R16, R16, -0x326172a9, RZ ;  /* 0xcd9e8d5710107825 */ /* 0x002fe200078e00ff */
[----:B------:R-:W3:Y:S01]  /*1c480*/  LDL.LU R6, [R1+0x38] ;  /* 0x0000380001067983 */ /* 0x000ee20000300800 */
[----:B------:R-:W-:Y:S01]  /*1c490*/  MUFU.EX2 R186, R29 ;  /* 0x0000001d00ba7308 */ /* 0x000fe20000000800 */
[----:B--2---:R-:W-:Y:S02]  /*1c4a0*/  FMNMX.FTZ R132, R132, R0, !PT ;  /* 0x0000000084847209 */ /* 0x004fe40007810000 */
[----:B------:R-:W-:Y:S01]  /*1c4b0*/  LOP3.LUT R176, R14, UR7, R17, 0x96, !PT ;  /* 0x000000070eb07c12 */ /* 0x000fe2000f8e9611 */
[----:B------:R-:W-:Y:S01]  /*1c4c0*/  UIADD3 UR7, UPT, UPT, UR35, 0x646e171e, URZ ;  /* 0x646e171e23077890 */ /* 0x000fe2000fffe0ff */
[----:B------:R-:W-:Y:S01]  /*1c4d0*/  FSEL R0, R134, RZ, P0 ;  /* 0x000000ff86007208 */ /* 0x000fe20000000000 */
[----:B------:R-:W-:Y:S01]  /*1c4e0*/  FMUL.FTZ R7, R132, UR4 ;  /* 0x0000000484077c20 */ /* 0x000fe20008410000 */
[----:B------:R-:W-:Y:S03]  /*1c4f0*/  LOP3.LUT R2, R176, 0xffff, RZ, 0xc0, !PT ;  /* 0x0000ffffb0027812 */ /* 0x000fe600078ec0ff */
[----:B------:R-:W-:Y:S01]  /*1c500*/  MUFU.EX2 R185, R23 ;  /* 0x0000001700b97308 */ /* 0x000fe20000000800 */
[----:B------:R-:W-:Y:S01]  /*1c510*/  FSETP.NEU.FTZ.AND P0, PT, R132, -INF , PT ;  /* 0xff8000008400780b */ /* 0x000fe20003f1d000 */
[----:B------:R-:W-:Y:S01]  /*1c520*/  FADD.FTZ R0, -R0, R136 ;  /* 0x0000008800007221 */ /* 0x000fe20000010100 */
[----:B------:R-:W-:Y:S01]  /*1c530*/  SHF.R.U32.HI R187, RZ, 0x8, R2 ;  /* 0x00000008ffbb7819 */ /* 0x000fe20000011602 */
[----:B------:R-:W-:Y:S01]  /*1c540*/  FFMA.FTZ R136, R9, UR4, -R5 ;  /* 0x0000000409887c23 */ /* 0x000fe20008010805 */
[----:B------:R-:W-:Y:S02]  /*1c550*/  FSEL R2, R133, RZ, P1 ;  /* 0x000000ff85027208 */ /* 0x000fe40000800000 */
[----:B------:R-:W-:Y:S03]  /*1c560*/  LOP3.LUT R5, R187, 0xffff, RZ, 0xc0, !PT ;  /* 0x0000ffffbb057812 */ /* 0x000fe600078ec0ff */
[----:B------:R-:W-:Y:S01]  /*1c570*/  MUFU.EX2 R184, R21 ;  /* 0x0000001500b87308 */ /* 0x000fe20000000800 */
[----:B------:R-:W-:Y:S02]  /*1c580*/  PRMT R191, R10, 0x7773, RZ ;  /* 0x000077730abf7816 */ /* 0x000fe400000000ff */
[----:B------:R-:W-:Y:S01]  /*1c590*/  ISETP.LE.U32.AND P5, PT, R5, UR14, PT ;  /* 0x0000000e05007c0c */ /* 0x000fe2000bfa3070 */
[----:B------:R-:W-:Y:S01]  /*1c5a0*/  FADD.FTZ R5, -R2, R137 ;  /* 0x0000008902057221 */ /* 0x000fe20000010100 */
[----:B------:R-:W-:Y:S01]  /*1c5b0*/  FMUL.FTZ R2, R0, UR4 ;  /* 0x0000000400027c20 */ /* 0x000fe20008410000 */
[----:B------:R-:W-:Y:S04]  /*1c5c0*/  FSEL R4, R132, RZ, P0 ;  /* 0x000000ff84047208 */ /* 0x000fe80000000000 */
[----:B------:R1:W2:Y:S01]  /*1c5d0*/  MUFU.EX2 R0, R3 ;  /* 0x0000000300007308 */ /* 0x0002a20000000800 */
[----:B------:R-:W-:Y:S09]  /*1c5e0*/  FADD.FTZ R4, -R4, R138 ;  /* 0x0000008a04047221 */ /* 0x000ff20000010100 */
[----:B------:R-:W4:Y:S10]  /*1c5f0*/  MUFU.EX2 R2, R2 ;  /* 0x0000000200027308 */ /* 0x000f340000000800 */
[----:B------:R-:W-:Y:S01]  /*1c600*/  MUFU.EX2 R138, R173 ;  /* 0x000000ad008a7308 */ /* 0x000fe20000000800 */
[----:B-1----:R-:W-:Y:S01]  /*1c610*/  FSEL R3, R7, RZ, P0 ;  /* 0x000000ff07037208 */ /* 0x002fe20000000000 */
[C---:B--2---:R-:W-:Y:S01]  /*1c620*/  FMUL.FTZ R12, R0.reuse, R148 ;  /* 0x00000094000c7220 */ /* 0x044fe20000410000 */
[----:B------:R-:W2:Y:S01]  /*1c630*/  LDL.LU R7, [R1+0x3c] ;  /* 0x00003c0001077983 */ /* 0x000ea20000300800 */
[C---:B------:R-:W-:Y:S01]  /*1c640*/  FMUL.FTZ R9, R0.reuse, R153 ;  /* 0x0000009900097220 */ /* 0x040fe20000410000 */
[C---:B------:R-:W-:Y:S01]  /*1c650*/  FMUL.FTZ R28, R0.reuse, R140 ;  /* 0x0000008c001c7220 */ /* 0x040fe20000410000 */
[--C-:B------:R-:W-:Y:S01]  /*1c660*/  FFMA.FTZ R227, R25, UR4, -R3.reuse ;  /* 0x0000000419e37c23 */ /* 0x100fe20008010803 */
[----:B------:R-:W-:Y:S03]  /*1c670*/  FMUL.FTZ R25, R0, R145 ;  /* 0x0000009100197220 */ /* 0x000fe60000410000 */
[----:B------:R1:W-:Y:S01]  /*1c680*/  MUFU.EX2 R140, R30 ;  /* 0x0000001e008c7308 */ /* 0x0003e20000000800 */
[C---:B----4-:R-:W-:Y:S01]  /*1c690*/  FMUL.FTZ R14, R2.reuse, R150 ;  /* 0x00000096020e7220 */ /* 0x050fe20000410000 */
[----:B------:R-:W-:Y:S01]  /*1c6a0*/  FMUL.FTZ R15, R2, R151 ;  /* 0x00000097020f7220 */ /* 0x000fe20000410000 */
[--C-:B------:R-:W-:Y:S01]  /*1c6b0*/  FFMA.FTZ R193, R178, UR4, -R3.reuse ;  /* 0x00000004b2c17c23 */ /* 0x100fe20008010803 */
[--C-:B------:R-:W-:Y:S01]  /*1c6c0*/  FFMA.FTZ R192, R180, UR4, -R3.reuse ;  /* 0x00000004b4c07c23 */ /* 0x100fe20008010803 */
[--C-:B------:R-:W-:Y:S01]  /*1c6d0*/  FFMA.FTZ R213, R33, UR4, -R3.reuse ;  /* 0x0000000421d57c23 */ /* 0x100fe20008010803 */
[--C-:B------:R-:W-:Y:S01]  /*1c6e0*/  FFMA.FTZ R218, R27, UR4, -R3.reuse ;  /* 0x000000041bda7c23 */ /* 0x100fe20008010803 */
[--C-:B------:R-:W-:Y:S01]  /*1c6f0*/  FFMA.FTZ R172, R172, UR4, -R3.reuse ;  /* 0x00000004acac7c23 */ /* 0x100fe20008010803 */
[--C-:B------:R-:W-:Y:S01]  /*1c700*/  FFMA.FTZ R137, R34, UR4, -R3.reuse ;  /* 0x0000000422897c23 */ /* 0x100fe20008010803 */
[----:B------:R-:W-:Y:S01]  /*1c710*/  FFMA.FTZ R225, R26, UR4, -R3 ;  /* 0x000000041ae17c23 */ /* 0x000fe20008010803 */
[----:B------:R-:W-:Y:S01]  /*1c720*/  FFMA.FTZ R3, R0, R195, R182 ;  /* 0x000000c300037223 */ /* 0x000fe200000100b6 */
[C---:B------:R-:W-:Y:S01]  /*1c730*/  FMUL.FTZ R10, R2.reuse, R154 ;  /* 0x0000009a020a7220 */ /* 0x040fe20000410000 */
[C---:B------:R-:W-:Y:S01]  /*1c740*/  FMUL.FTZ R11, R2.reuse, R155 ;  /* 0x0000009b020b7220 */ /* 0x040fe20000410000 */
[C---:B------:R-:W-:Y:S01]  /*1c750*/  FMUL.FTZ R26, R2.reuse, R146 ;  /* 0x00000092021a7220 */ /* 0x040fe20000410000 */
[C---:B------:R-:W-:Y:S01]  /*1c760*/  FMUL.FTZ R27, R2.reuse, R147 ;  /* 0x00000093021b7220 */ /* 0x040fe20000410000 */
[C---:B------:R-:W-:Y:S01]  /*1c770*/  FMUL.FTZ R31, R2.reuse, R143 ;  /* 0x0000008f021f7220 */ /* 0x040fe20000410000 */
        /* <DEDUP_REMOVED lines=25> */
[----:B------:R-:W-:Y:S01]  /*1c910*/  FADD.FTZ R146, R19, R3 ;  /* 0x0000000313927221 */ /* 0x000fe20000010000 */
[----:B------:R-:W-:Y:S01]  /*1c920*/  LOP3.LUT R3, R18, 0xff, RZ, 0xc0, !PT ;  /* 0x000000ff12037812 */ /* 0x000fe200078ec0ff */
        /* <DEDUP_REMOVED lines=28> */
[----:B------:R-:W-:Y:S01]  /*1caf0*/  FMUL.FTZ R0, R5, UR4 ;  /* 0x0000000405007c20 */ /* 0x000fe20008410000 */
[----:B------:R1:W-:Y:S01]  /*1cb00*/  MUFU.EX2 R177, R172 ;  /* 0x000000ac00b17308 */ /* 0x0003e20000000800 */
[C---:B------:R-:W-:Y:S01]  /*1cb10*/  ISETP.LE.U32.AND P6, PT, R3.reuse, UR14, PT ;  /* 0x0000000e03007c0c */ /* 0x040fe2000bfc3070 */
[----:B------:R-:W-:Y:S01]  /*1cb20*/  IMAD.MOV.U32 R195, RZ, RZ, R16 ;  /* 0x000000ffffc37224 */ /* 0x000fe200078e0010 */
[----:B------:R-:W-:Y:S01]  /*1cb30*/  PRMT R181, R3, 0x5410, R181 ;  /* 0x0000541003b57816 */ /* 0x000fe200000000b5 */
[----:B------:R-:W-:Y:S01]  /*1cb40*/  FADD.FTZ R146, R184, R146 ;  /* 0x00000092b8927221 */ /* 0x000fe20000010000 */
[----:B------:R-:W-:Y:S02]  /*1cb50*/  PRMT R180, R16, 0x7772, RZ ;  /* 0x0000777210b47816 */ /* 0x000fe400000000ff */
[----:B------:R-:W-:Y:S03]  /*1cb60*/  F2FP.BF16.F32.PACK_AB R3, R20, R183 ;  /* 0x000000b71403723e */ /* 0x000fe600000010ff */
[----:B------:R-:W4:Y:S01]  /*1cb70*/  MUFU.EX2 R0, R0 ;  /* 0x0000000000007308 */ /* 0x000f220000000800 */
[----:B------:R-:W-:Y:S01]  /*1cb80*/  PRMT R178, R16, 0x7771, RZ ;  /* 0x0000777110b27816 */ /* 0x000fe200000000ff */
[----:B------:R-:W-:Y:S08]  /*1cb90*/  FADD.FTZ R146, R190, R146 ;  /* 0x00000092be927221 */ /* 0x000ff00000010000 */
[----:B------:R-:W-:Y:S01]  /*1cba0*/  MUFU.EX2 R142, R22 ;  /* 0x00000016008e7308 */ /* 0x000fe20000000800 */
[----:B-1----:R-:W-:Y:S02]  /*1cbb0*/  F2FP.BF16.F32.PACK_AB R172, R19, R182 ;  /* 0x000000b613ac723e */ /* 0x002fe400000010ff */
[----:B------:R-:W-:Y:S02]  /*1cbc0*/  PRMT R182, R16, 0x7773, RZ ;  /* 0x0000777310b67816 */ /* 0x000fe400000000ff */
[----:B------:R-:W-:Y:S05]  /*1cbd0*/  PRMT R173, R172, 0x7632, R173 ;  /* 0x00007632acad7816 */ /* 0x000fea00000000ad */
        /* <DEDUP_REMOVED lines=33> */
[----:B------:R-:W-:Y:S01]  /*1cdf0*/  MUFU.EX2 R155, R179 ;  /* 0x000000b3009b7308 */ /* 0x000fe20000000800 */
[C---:B------:R-:W-:Y:S02]  /*1ce00*/  PRMT R164, R3.reuse, 0x7632, R164 ;  /* 0x0000763203a47816 */ /* 0x040fe400000000a4 */
[----:B------:R-:W-:Y:S02]  /*1ce10*/  LOP3.LUT R165, R176, 0xff, RZ, 0xc0, !PT ;  /* 0x000000ffb0a57812 */ /* 0x000fe400078ec0ff */
[----:B------:R-:W-:Y:S01]  /*1ce20*/  F2FP.BF16.F32.PACK_AB R157, R190, R184 ;  /* 0x000000b8be9d723e */ /* 0x000fe200000010ff */
[----:B---3--:R-:W-:Y:S01]  /*1ce30*/  FFMA.FTZ R6, R2, R6, R183 ;  /* 0x0000000602067223 */ /* 0x008fe200000100b7 */
[----:B------:R-:W-:Y:S02]  /*1ce40*/  PRMT R2, R18, 0x7632, R2 ;  /* 0x0000763212027816 */ /* 0x000fe40000000002 */
[----:B------:R-:W-:Y:S01]  /*1ce50*/  SHF.R.U32.HI R18, RZ, 0x18, R18 ;  /* 0x00000018ff127819 */ /* 0x000fe20000011612 */
[----:B------:R-:W-:Y:S01]  /*1ce60*/  FADD.FTZ R145, R20, R6 ;  /* 0x0000000614917221 */ /* 0x000fe20000010000 */
[----:B------:R-:W-:Y:S01]  /*1ce70*/  LOP3.LUT R2, R2, 0xff, RZ, 0xc0, !PT ;  /* 0x000000ff02027812 */ /* 0x000fe200078ec0ff */
[----:B------:R-:W3:Y:S01]  /*1ce80*/  LDL.LU R6, [R1+0x40] ;  /* 0x0000400001067983 */ /* 0x000ee20000300800 */
[----:B------:R-:W-:Y:S01]  /*1ce90*/  ISETP.LE.U32.AND P0, PT, R18, UR14, PT ;  /* 0x0000000e12007c0c */ /* 0x000fe2000bf03070 */
[----:B------:R-:W-:Y:S01]  /*1cea0*/  FMUL.FTZ R20, R0, R160 ;  /* 0x000000a000147220 */ /* 0x000fe20000410000 */
[C---:B------:R-:W-:Y:S01]  /*1ceb0*/  ISETP.LE.U32.AND P1, PT, R2.reuse, UR14, PT ;  /* 0x0000000e02007c0c */ /* 0x040fe2000bf23070 */
[----:B------:R1:W3:Y:S01]  /*1cec0*/  LDL.S16 R150, [R1+0xc] ;  /* 0x00000c0001967983 */ /* 0x0002e20000100600 */
[----:B------:R-:W-:Y:S01]  /*1ced0*/  PRMT R149, R2, 0x5410, R18 ;  /* 0x0000541002957816 */ /* 0x000fe20000000012 */
[----:B------:R-:W-:Y:S01]  /*1cee0*/  FMUL.FTZ R2, R4, UR4 ;  /* 0x0000000404027c20 */ /* 0x000fe20008410000 */
[----:B------:R-:W-:Y:S01]  /*1cef0*/  FMUL.FTZ R4, R0, R168 ;  /* 0x000000a800047220 */ /* 0x000fe20000410000 */
[----:B------:R1:W3:Y:S01]  /*1cf00*/  LDL.S16 R148, [R1+0x8] ;  /* 0x0000080001947983 */ /* 0x0002e20000100600 */
[----:B------:R-:W-:Y:S01]  /*1cf10*/  PRMT R160, R3, 0x7610, R160 ;  /* 0x0000761003a07816 */ /* 0x000fe200000000a0 */
[----:B------:R-:W-:Y:S01]  /*1cf20*/  FADD.FTZ R145, R185, R145 ;  /* 0x00000091b9917221 */ /* 0x000fe20000010000 */
[----:B----4-:R-:W-:Y:S01]  /*1cf30*/  F2FP.BF16.F32.PACK_AB R3, R137, R177 ;  /* 0x000000b18903723e */ /* 0x010fe200000010ff */
[----:B------:R1:W4:Y:S01]  /*1cf40*/  LDL.S16 R153, [R1+0x18] ;  /* 0x0000180001997983 */ /* 0x0003220000100600 */
[----:B------:R-:W1:Y:S01]  /*1cf50*/  MUFU.EX2 R2, R2 ;  /* 0x0000000200027308 */ /* 0x000e620000000800 */
[----:B------:R-:W-:Y:S02]  /*1cf60*/  FADD.FTZ R145, R186, R145 ;  /* 0x00000091ba917221 */ /* 0x000fe40000010000 */
[----:B------:R2:W4:Y:S01]  /*1cf70*/  LDL.S16 R151, [R1+0x14] ;  /* 0x0000140001977983 */ /* 0x0005220000100600 */
        /* <DEDUP_REMOVED lines=8> */
[----:B--2---:R-:W-:Y:S01]  /*1d000*/  FFMA.FTZ R141, R0, R7, R138 ;  /* 0x00000007008d7223 */ /* 0x004fe2000001008a */
        /* <DEDUP_REMOVED lines=23> */
[----:B------:R-:W-:Y:S01]  /*1d180*/  IMAD.U32 R166, RZ, RZ, UR6 ;  /* 0x00000006ffa67e24 */ /* 0x000fe2000f8e00ff */
[----:B------:R-:W-:Y:S02]  /*1d190*/  PRMT R159, R157, 0x7632, R159 ;  /* 0x000076329d9f7816 */ /* 0x000fe4000000009f */
[----:B------:R-:W-:Y:S02]  /*1d1a0*/  LOP3.LUT R171, R219, 0xff, RZ, 0xc0, !PT ;  /* 0x000000ffdbab7812 */ /* 0x000fe400078ec0ff */
[----:B------:R-:W-:Y:S04]  /*1d1b0*/  F2FP.BF16.F32.PACK_AB R158, R186, R185 ;  /* 0x000000b9ba9e723e */ /* 0x000fe800000010ff */
[----:B------:R-:W-:Y:S01]  /*1d1c0*/  PRMT R161, R158, 0x7632, R161 ;  /* 0x000076329ea17816 */ /* 0x000fe200000000a1 */
[C---:B---3--:R-:W-:Y:S01]  /*1d1d0*/  FFMA.FTZ R143, R2.reuse, R6, R177 ;  /* 0x00000006028f7223 */ /* 0x048fe200000100b1 */
[----:B------:R-:W-:Y:S01]  /*1d1e0*/  FMUL.FTZ R6, R2, R170 ;  /* 0x000000aa02067220 */ /* 0x000fe20000410000 */
[C---:B------:R-:W-:Y:S01]  /*1d1f0*/  F2FP.BF16.F32.PACK_AB R2, R140.reuse, R138 ;  /* 0x0000008a8c02723e */ /* 0x040fe200000010ff */
[----:B------:R-:W-:Y:S01]  /*1d200*/  FADD.FTZ R140, R140, R141 ;  /* 0x0000008d8c8c7221 */ /* 0x000fe20000010000 */
[----:B------:R-:W1:Y:S01]  /*1d210*/  MUFU.EX2 R138, R193 ;  /* 0x000000c1008a7308 */ /* 0x000e620000000800 */
[----:B------:R-:W-:Y:S01]  /*1d220*/  FADD.FTZ R143, R137, R143 ;  /* 0x0000008f898f7221 */ /* 0x000fe20000010000 */
[----:B------:R-:W-:Y:S01]  /*1d230*/  PRMT R0, R2, 0x7632, R0 ;  /* 0x0000763202007816 */ /* 0x000fe20000000000 */
[----:B------:R-:W-:Y:S02]  /*1d240*/  @!P6 HFMA2.BF16_V2 R150, -RZ.H0_H0, RZ.H0_H0, -R2.H0_H0 ;  /* 0x200000ffff96e231 */ /* 0x000fe40000340902 */
[----:B------:R-:W-:Y:S01]  /*1d250*/  FADD.FTZ R144, R155, R140 ;  /* 0x0000008c9b907221 */ /* 0x000fe20000010000 */
[----:B------:R-:W-:Y:S01]  /*1d260*/  FADD.FTZ R143, R154, R143 ;  /* 0x0000008f9a8f7221 */ /* 0x000fe20000010000 */
[----:B------:R-:W-:Y:S01]  /*1d270*/  PRMT R137, R3, 0x7632, R137 ;  /* 0x0000763203897816 */ /* 0x000fe20000000089 */
[----:B------:R-:W-:Y:S01]  /*1d280*/  @!P3 HFMA2.BF16_V2 R148, -RZ.H0_H0, RZ.H0_H0, -R0.H0_H0 ;  /* 0x200000ffff94b231 */ /* 0x000fe20000340900 */
[----:B------:R2:W-:Y:S01]  /*1d290*/  @!P6 STL.S16 [R1+0xc], R150 ;  /* 0x00000c960100e387 */ /* 0x0005e20000100600 */
[----:B------:R-:W-:Y:S01]  /*1d2a0*/  PRMT R162, R150, 0x7610, R162 ;  /* 0x0000761096a27816 */ /* 0x000fe200000000a2 */
[----:B------:R-:W-:Y:S01]  /*1d2b0*/  MUFU.EX2 R141, R198 ;  /* 0x000000c6008d7308 */ /* 0x000fe20000000800 */
[----:B----4-:R-:W-:Y:S01]  /*1d2c0*/  @!P1 HFMA2.BF16_V2 R153, -RZ.H0_H0, RZ.H0_H0, -R3.H0_H0 ;  /* 0x200000ffff999231 */ /* 0x010fe20000340903 */
[----:B------:R3:W-:Y:S01]  /*1d2d0*/  @!P3 STL.S16 [R1+0x8], R148 ;  /* 0x000008940100b387 */ /* 0x0007e20000100600 */
[----:B------:R-:W-:Y:S01]  /*1d2e0*/  PRMT R147, R148, 0x7610, R147 ;  /* 0x0000761094937816 */ /* 0x000fe20000000093 */
[----:B------:R-:W-:Y:S01]  /*1d2f0*/  @!P0 HFMA2.BF16_V2 R151, -RZ.H0_H0, RZ.H0_H0, -R137.H0_H0 ;  /* 0x200000ffff978231 */ /* 0x000fe20000340989 */
[----:B------:R-:W-:Y:S01]  /*1d300*/  F2FP.BF16.F32.PACK_AB R155, R142, R155 ;  /* 0x0000009b8e9b723e */ /* 0x000fe200000010ff */
[----:B------:R-:W-:Y:S01]  /*1d310*/  @!P1 STL.S16 [R1+0x18], R153 ;  /* 0x0000189901009387 */ /* 0x000fe20000100600 */
[C---:B-1----:R-:W-:Y:S01]  /*1d320*/  FADD.FTZ R168, R138.reuse, R143 ;  /* 0x0000008f8aa87221 */ /* 0x042fe20000010000 */
[----:B------:R-:W-:Y:S02]  /*1d330*/  F2FP.BF16.F32.PACK_AB R154, R138, R154 ;  /* 0x0000009a8a9a723e */ /* 0x000fe400000010ff */
[----:B------:R-:W1:Y:S01]  /*1d340*/  MUFU.EX2 R140, R201 ;  /* 0x000000c9008c7308 */ /* 0x000e620000000800 */
[----:B------:R-:W-:Y:S01]  /*1d350*/  PRMT R138, R2, 0x5410, R0 ;  /* 0x00005410028a7816 */ /* 0x000fe20000000000 */
[----:B------:R-:W-:Y:S01]  /*1d360*/  @!P0 STL.S16 [R1+0x14], R151 ;  /* 0x0000149701008387 */ /* 0x000fe20000100600 */
[----:B------:R-:W-:Y:S02]  /*1d370*/  @!P6 PRMT R2, R162, 0x5410, RZ ;  /* 0x00005410a202e816 */ /* 0x000fe400000000ff */
[----:B------:R-:W-:Y:S02]  /*1d380*/  @!P3 PRMT R0, R147, 0x5410, RZ ;  /* 0x000054109300b816 */ /* 0x000fe400000000ff */
[----:B------:R-:W-:Y:S01]  /*1d390*/  LEA R166, P3, R166, R210, 0x1 ;  /* 0x000000d2a6a67211 */ /* 0x000fe200078608ff */
[----:B------:R4:W-:Y:S02]  /*1d3a0*/  STG.E.U16 desc[UR28][R210.64], R2 ;  /* 0x00000002d2007986 */ /* 0x0009e4000c10151c */
[----:B------:R-:W-:Y:S01]  /*1d3b0*/  MUFU.EX2 R147, R139 ;  /* 0x0000008b00937308 */ /* 0x000fe20000000800 */
[----:B------:R-:W-:Y:S01]  /*1d3c0*/  PRMT R152, R154, 0x7632, R152 ;  /* 0x000076329a987816 */ /* 0x000fe20000000098 */
[----:B------:R4:W-:Y:S01]  /*1d3d0*/  STG.E.U16 desc[UR28][R210.64+0x2], R0 ;  /* 0x00000200d2007986 */ /* 0x0009e2000c10151c */
[----:B------:R-:W-:Y:S01]  /*1d3e0*/  LOP3.LUT R170, R195, 0xff, RZ, 0xc0, !PT ;  /* 0x000000ffc3aa7812 */ /* 0x000fe200078ec0ff */
[----:B--2---:R-:W-:Y:S01]  /*1d3f0*/  FADD.FTZ R150, R142, R144 ;  /* 0x000000908e967221 */ /* 0x004fe20000010000 */
[----:B------:R-:W-:Y:S02]  /*1d400*/  PRMT R142, R151, 0x7610, R142 ;  /* 0x00007610978e7816 */ /* 0x000fe4000000008e */
[----:B------:R-:W-:Y:S03]  /*1d410*/  PRMT R144, R165, 0x5410, R187 ;  /* 0x00005410a5907816 */ /* 0x000fe600000000bb */
[----:B---3--:R2:W3:Y:S01]  /*1d420*/  MUFU.EX2 R148, R136 ;  /* 0x0000008800947308 */ /* 0x0084e20000000800 */
[----:B------:R-:W-:Y:S02]  /*1d430*/  PRMT R156, R155, 0x7632, R156 ;  /* 0x000076329b9c7816 */ /* 0x000fe4000000009c */
[----:B-1----:R-:W-:Y:S02]  /*1d440*/  F2FP.BF16.F32.PACK_AB R177, R140, R141 ;  /* 0x0000008d8cb1723e */ /* 0x002fe400000010ff */
[--C-:B------:R-:W-:Y:S02]  /*1d450*/  HSET2.LE.AND R144, R144, R214.reuse, PT ;  /* 0x000000d690907233 */ /* 0x100fe40003803000 */
[----:B------:R-:W-:Y:S03]  /*1d460*/  ISETP.GT.U32.AND P6, PT, R191, UR14, PT ;  /* 0x0000000ebf007c0c */ /* 0x000fe6000bfc4070 */
[----:B------:R1:W-:Y:S01]  /*1d470*/  MUFU.EX2 R139, R217 ;  /* 0x000000d9008b7308 */ /* 0x0003e20000000800 */
[----:B----4-:R-:W-:Y:S01]  /*1d480*/  IMAD.U32 R2, RZ, RZ, UR6 ;  /* 0x00000006ff027e24 */ /* 0x010fe2000f8e00ff */
[----:B--2---:R-:W-:Y:S08]  /*1d490*/  PRMT R136, R153, 0x7610, R136 ;  /* 0x0000761099887816 */ /* 0x004ff00000000088 */
[----:B------:R2:W4:Y:S01]  /*1d4a0*/  MUFU.EX2 R153, R212 ;  /* 0x000000d400997308 */ /* 0x0005220000000800 */
[----:B------:R-:W-:Y:S02]  /*1d4b0*/  PRMT R0, R172, 0x5410, R173 ;  /* 0x00005410ac007816 */ /* 0x000fe400000000ad */
[----:B------:R-:W-:Y:S01]  /*1d4c0*/  LEA.HI.X.SX32 R167, R2, R211, 0x1, P3 ;  /* 0x000000d302a77211 */ /* 0x000fe200018f0eff */
[----:B------:R-:W-:Y:S01]  /*1d4d0*/  FADD.FTZ R2, R141, R145 ;  /* 0x000000918d027221 */ /* 0x000fe20000010000 */
[----:B------:R-:W-:Y:S01]  /*1d4e0*/  LOP3.LUT R144, R0, R144, RZ, 0xc0, !PT ;  /* 0x0000009000907212 */ /* 0x000fe200078ec0ff */
[----:B------:R-:W-:Y:S01]  /*1d4f0*/  FADD.FTZ R0, R189, R146 ;  /* 0x00000092bd007221 */ /* 0x000fe20000010000 */
[----:B------:R-:W-:Y:S01]  /*1d500*/  F2FP.BF16.F32.PACK_AB R189, R188, R189 ;  /* 0x000000bdbcbd723e */ /* 0x000fe200000010ff */
[----:B------:R-:W-:Y:S01]  /*1d510*/  FADD.FTZ R163, R140, R2 ;  /* 0x000000028ca37221 */ /* 0x000fe20000010000 */
[----:B------:R-:W-:Y:S01]  /*1d520*/  PRMT R2, R3, 0x5410, R137 ;  /* 0x0000541003027816 */ /* 0x000fe20000000089 */
[--C-:B------:R-:W-:Y:S01]  /*1d530*/  FADD.FTZ R162, R188, R0.reuse ;  /* 0x00000000bca27221 */ /* 0x100fe20000010000 */
[----:B------:R-:W-:Y:S01]  /*1d540*/  @!P1 PRMT R3, R136, 0x5410, RZ ;  /* 0x0000541088039816 */ /* 0x000fe200000000ff */
[----:B------:R-:W-:Y:S01]  /*1d550*/  MUFU.EX2 R146, R218 ;  /* 0x000000da00927308 */ /* 0x000fe20000000800 */
[----:B------:R-:W-:Y:S01]  /*1d560*/  @!P0 PRMT R137, R142, 0x5410, RZ ;  /* 0x000054108e898816 */ /* 0x000fe200000000ff */
[----:B-1----:R-:W1:Y:S01]  /*1d570*/  LDC R217, c[0x0][0x448] ;  /* 0x00011200ffd97b82 */ /* 0x002e620000000800 */
[----:B------:R-:W-:Y:S01]  /*1d580*/  PRMT R0, R176, 0x7632, R0 ;  /* 0x00007632b0007816 */ /* 0x000fe20000000000 */
[----:B------:R4:W-:Y:S01]  /*1d590*/  STG.E.U16 desc[UR28][R166.64], R3 ;  /* 0x00000003a6007986 */ /* 0x0009e2000c10151c */
[----:B------:R-:W-:Y:S01]  /*1d5a0*/  SHF.R.U32.HI R176, RZ, 0x18, R176 ;  /* 0x00000018ffb07819 */ /* 0x000fe200000116b0 */
[----:B--2---:R-:W-:Y:S01]  /*1d5b0*/  IMAD.U32 R212, RZ, RZ, UR6 ;  /* 0x00000006ffd47e24 */ /* 0x004fe2000f8e00ff */
[----:B------:R-:W-:Y:S01]  /*1d5c0*/  LOP3.LUT R151, R0, 0xff, RZ, 0xc0, !PT ;  /* 0x000000ff00977812 */ /* 0x000fe200078ec0ff */
[----:B------:R2:W-:Y:S01]  /*1d5d0*/  STG.E.U16 desc[UR28][R166.64+0x2], R137 ;  /* 0x00000289a6007986 */ /* 0x0005e2000c10151c */
[----:B------:R-:W-:Y:S02]  /*1d5e0*/  LOP3.LUT R0, R194, 0x200, R206, 0xf8, !PT ;  /* 0x00000200c2007812 */ /* 0x000fe400078ef8ce */
[----:B------:R-:W-:Y:S02]  /*1d5f0*/  PRMT R145, R151, 0x5410, R176 ;  /* 0x0000541097917816 */ /* 0x000fe400000000b0 */
[----:B------:R-:W-:Y:S02]  /*1d600*/  LEA R188, R0, UR5, 0x1 ;  /* 0x0000000500bc7c11 */ /* 0x000fe4000f8e08ff */
[----:B------:R-:W-:Y:S02]  /*1d610*/  PRMT R0, R160, 0x5410, R164 ;  /* 0x00005410a0007816 */ /* 0x000fe400000000a4 */
[--C-:B------:R-:W-:Y:S01]  /*1d620*/  HSET2.LE.AND R145, R145, R214.reuse, PT ;  /* 0x000000d691917233 */ /* 0x100fe20003803000 */
[----:B------:R-:W1:Y:S01]  /*1d630*/  LDSM.16.MT88.4 R140, [R188+0xa000] ;  /* 0x00a00000bc8c783b */ /* 0x000e620000004200 */
[----:B---3--:R-:W-:Y:S01]  /*1d640*/  F2FP.BF16.F32.PACK_AB R198, R147, R148 ;  /* 0x0000009493c6723e */ /* 0x008fe200000010ff */
[----:B------:R-:W-:Y:S01]  /*1d650*/  VIADD R192, R188, 0xa040 ;  /* 0x0000a040bcc07836 */ /* 0x000fe20000000000 */
[--C-:B------:R-:W-:Y:S02]  /*1d660*/  HSET2.LE.AND R136, R181, R214.reuse, PT ;  /* 0x000000d6b5887233 */ /* 0x100fe40003803000 */
[----:B------:R-:W-:Y:S01]  /*1d670*/  LOP3.LUT R145, R0, R145, RZ, 0xc0, !PT ;  /* 0x0000009100917212 */ /* 0x000fe200078ec0ff */
[----:B----4-:R-:W-:Y:S01]  /*1d680*/  FADD.FTZ R0, R153, R150 ;  /* 0x0000009699007221 */ /* 0x010fe20000010000 */
[C---:B------:R-:W-:Y:S02]  /*1d690*/  F2FP.BF16.F32.PACK_AB R153, R139.reuse, R153 ;  /* 0x000000998b99723e */ /* 0x040fe400000010ff */
[----:B------:R-:W-:Y:S01]  /*1d6a0*/  LOP3.LUT R136, R138, R136, RZ, 0xc0, !PT ;  /* 0x000000888a887212 */ /* 0x000fe200078ec0ff */
[----:B------:R-:W-:Y:S01]  /*1d6b0*/  FADD.FTZ R169, R139, R0 ;  /* 0x000000008ba97221 */ /* 0x000fe20000010000 */
[----:B------:R-:W-:Y:S01]  /*1d6c0*/  PRMT R138, R171, 0x5410, R215 ;  /* 0x00005410ab8a7816 */ /* 0x000fe200000000d7 */
[----:B------:R-:W3:Y:S01]  /*1d6d0*/  MUFU.EX2 R3, R213 ;  /* 0x000000d500037308 */ /* 0x000ee20000000800 */
[----:B------:R-:W-:Y:S03]  /*1d6e0*/  PRMT R0, R155, 0x5410, R156 ;  /* 0x000054109b007816 */ /* 0x000fe6000000009c */
[--C-:B------:R-:W-:Y:S02]  /*1d6f0*/  HSET2.LE.AND R138, R138, R214.reuse, PT ;  /* 0x000000d68a8a7233 */ /* 0x100fe40003803000 */
[--C-:B--2---:R-:W-:Y:S02]  /*1d700*/  HSET2.LE.AND R137, R149, R214.reuse, PT ;  /* 0x000000d695897233 */ /* 0x104fe40003803000 */
[----:B------:R-:W-:Y:S02]  /*1d710*/  PRMT R149, R216, 0x5410, R191 ;  /* 0x00005410d8957816 */ /* 0x000fe400000000bf */
[----:B------:R-:W-:Y:S02]  /*1d720*/  LOP3.LUT R138, R0, R138, RZ, 0xc0, !PT ;  /* 0x0000008a008a7212 */ /* 0x000fe400078ec0ff */
[----:B------:R-:W-:Y:S01]  /*1d730*/  LOP3.LUT R150, R149, 0xff00ff, RZ, 0xc0, !PT ;  /* 0x00ff00ff95967812 */ /* 0x000fe200078ec0ff */
[----:B------:R-:W-:Y:S01]  /*1d740*/  MUFU.EX2 R0, R175 ;  /* 0x000000af00007308 */ /* 0x000fe20000000800 */
[----:B------:R-:W-:Y:S02]  /*1d750*/  LOP3.LUT R137, R2, R137, RZ, 0xc0, !PT ;  /* 0x0000008902897212 */ /* 0x000fe400078ec0ff */
[----:B------:R-:W-:Y:S01]  /*1d760*/  ISETP.LE.U32.AND P0, PT, R165, UR14, PT ;  /* 0x0000000ea5007c0c */ /* 0x000fe2000bf03070 */
[----:B---3--:R-:W-:Y:S01]  /*1d770*/  FADD.FTZ R149, R3, R168 ;  /* 0x000000a803957221 */ /* 0x008fe20000010000 */
[--C-:B------:R-:W-:Y:S02]  /*1d780*/  HSET2.LE.AND R139, R150, R214.reuse, PT ;  /* 0x000000d6968b7233 */ /* 0x100fe40003803000 */
[C---:B------:R-:W-:Y:S01]  /*1d790*/  F2FP.BF16.F32.PACK_AB R3, R146.reuse, R3 ;  /* 0x000000039203723e */ /* 0x040fe200000010ff */
[----:B------:R-:W-:Y:S01]  /*1d7a0*/  FADD.FTZ R168, R146, R149 ;  /* 0x0000009592a87221 */ /* 0x000fe20000010000 */
[----:B------:R-:W-:Y:S01]  /*1d7b0*/  PRMT R149, R180, 0x5410, R182 ;  /* 0x00005410b4957816 */ /* 0x000fe200000000b6 */
[----:B------:R-:W2:Y:S01]  /*1d7c0*/  MUFU.EX2 R2, R174 ;  /* 0x000000ae00027308 */ /* 0x000ea20000000800 */
[----:B------:R-:W-:Y:S02]  /*1d7d0*/  PRMT R146, R154, 0x5410, R152 ;  /* 0x000054109a927816 */ /* 0x000fe40000000098 */
[----:B------:R-:W-:Y:S01]  /*1d7e0*/  LOP3.LUT R150, R149, 0xff00ff, RZ, 0xc0, !PT ;  /* 0x00ff00ff95967812 */ /* 0x000fe200078ec0ff */
[----:B------:R-:W-:Y:S01]  /*1d7f0*/  FADD.FTZ R149, R148, R162 ;  /* 0x000000a294957221 */ /* 0x000fe20000010000 */
[----:B------:R-:W-:Y:S02]  /*1d800*/  LOP3.LUT R139, R146, R139, RZ, 0xc0, !PT ;  /* 0x0000008b928b7212 */ /* 0x000fe400078ec0ff */
[----:B------:R-:W-:Y:S01]  /*1d810*/  PRMT R146, R170, 0x5410, R178 ;  /* 0x00005410aa927816 */ /* 0x000fe200000000b2 */
[----:B------:R-:W-:Y:S01]  /*1d820*/  FADD.FTZ R149, R147, R149 ;  /* 0x0000009593957221 */ /* 0x000fe20000010000 */
[----:B------:R-:W-:Y:S01]  /*1d830*/  PRMT R147, R157, 0x5410, R159 ;  /* 0x000054109d937816 */ /* 0x000fe2000000009f */
[----:B------:R-:W-:Y:S01]  /*1d840*/  MUFU.EX2 R165, R225 ;  /* 0x000000e100a57308 */ /* 0x000fe20000000800 */
[----:B------:R-:W-:Y:S01]  /*1d850*/  ISETP.LE.U32.AND P1, PT, R176, UR14, PT ;  /* 0x0000000eb0007c0c */ /* 0x000fe2000bf23070 */
[-C--:B-1----:R-:W-:Y:S01]  /*1d860*/  HMMA.16816.F32.BF16 R4, R136, R140.reuse, R4 ;  /* 0x0000008c8804723c */ /* 0x082fe20000041804 */
[----:B------:R1:W-:Y:S04]  /*1d870*/  STL [R1+0x34], R149 ;  /* 0x0000349501007387 */ /* 0x0003e80000100800 */
[--C-:B------:R-:W-:Y:S01]  /*1d880*/  HSET2.LE.AND R146, R146, R214.reuse, PT ;  /* 0x000000d692927233 */ /* 0x100fe20003803000 */
[----:B--2---:R-:W-:Y:S01]  /*1d890*/  FADD.FTZ R148, R2, R163 ;  /* 0x000000a302947221 */ /* 0x004fe20000010000 */
[----:B------:R-:W-:Y:S01]  /*1d8a0*/  F2FP.BF16.F32.PACK_AB R201, R0, R2 ;  /* 0x0000000200c9723e */ /* 0x000fe200000010ff */
[----:B------:R-:W-:Y:S01]  /*1d8b0*/  IMAD.IADD R163, R188, 0x1, R202 ;  /* 0x00000001bca37824 */ /* 0x000fe200078e02ca */
[----:B------:R-:W-:Y:S01]  /*1d8c0*/  MUFU.EX2 R2, R228 ;  /* 0x000000e400027308 */ /* 0x000fe20000000800 */
[----:B------:R-:W-:Y:S01]  /*1d8d0*/  LOP3.LUT R146, R147, R146, RZ, 0xc0, !PT ;  /* 0x0000009293927212 */ /* 0x000fe200078ec0ff */
[----:B------:R-:W-:Y:S01]  /*1d8e0*/  FADD.FTZ R0, R0, R148 ;  /* 0x0000009400007221 */ /* 0x000fe20000010000 */
[----:B------:R-:W-:Y:S02]  /*1d8f0*/  HSET2.LE.AND R147, R150, R214, PT ;  /* 0x000000d696937233 */ /* 0x000fe40003803000 */
[----:B------:R3:W2:Y:S01]  /*1d900*/  LDL.S16 R150, [R1+0x28] ;  /* 0x0000280001967983 */ /* 0x0006a20000100600 */
[----:B------:R-:W-:Y:S03]  /*1d910*/  ISETP.LE.U32.AND P3, PT, R151, UR14, PT ;  /* 0x0000000e97007c0c */ /* 0x000fe6000bf63070 */
[----:B-1----:R3:W4:Y:S04]  /*1d920*/  LDL.S16 R149, [R1+0x24] ;  /* 0x0000240001957983 */ /* 0x0027280000100600 */
[----:B------:R1:W-:Y:S04]  /*1d930*/  STL [R1+0x38], R0 ;  /* 0x0000380001007387 */ /* 0x0003e80000100800 */
[----:B------:R3:W3:Y:S04]  /*1d940*/  LDL.S16 R185, [R1+0x20] ;  /* 0x0000200001b97983 */ /* 0x0006e80000100600 */
[----:B------:R2:W3:Y:S01]  /*1d950*/  LDL.S16 R184, [R1+0x1c] ;  /* 0x00001c0001b87983 */ /* 0x0004e20000100600 */
[----:B-1----:R-:W-:Y:S04]  /*1d960*/  PRMT R0, R158, 0x5410, R161 ;  /* 0x000054109e007816 */ /* 0x002fe800000000a1 */
[----:B------:R-:W-:Y:S01]  /*1d970*/  LOP3.LUT R147, R0, R147, RZ, 0xc0, !PT ;  /* 0x0000009300937212 */ /* 0x000fe200078ec0ff */
[----:B------:R-:W-:Y:S04]  /*1d980*/  VIADD R0, R188, 0xa000 ;  /* 0x0000a000bc007836 */ /* 0x000fe80000000000 */
[----:B------:R-:W-:Y:S02]  /*1d990*/  @P2 VIADD R192, R0, 0xffffffc0 ;  /* 0xffffffc000c02836 */ /* 0x000fe40000000000 */
[C---:B------:R-:W-:Y:S01]  /*1d9a0*/  HMMA.16816.F32.BF16 R8, R144.reuse, R140, R8 ;  /* 0x0000008c9008723c */ /* 0x040fe20000041808 */
[----:B------:R-:W1:Y:S03]  /*1d9b0*/  MUFU.EX2 R0, R229 ;  /* 0x000000e500007308 */ /* 0x000e660000000800 */
[----:B------:R-:W-:Y:S04]  /*1d9c0*/  IMAD.IADD R162, R202, 0x1, R192 ;  /* 0x00000001caa27824 */ /* 0x000fe800078e02c0 */
[-C--:B------:R-:W-:Y:S08]  /*1d9d0*/  HMMA.16816.F32.BF16 R12, R144, R142.reuse, R12 ;  /* 0x0000008e900c723c */ /* 0x080ff0000004180c */
[C---:B------:R-:W-:Y:S01]  /*1d9e0*/  HMMA.16816.F32.BF16 R16, R136.reuse, R142, R16 ;  /* 0x0000008e8810723c */ /* 0x040fe20000041810 */
[----:B------:R-:W1:Y:S03]  /*1d9f0*/  LDSM.16.MT88.4 R140, [R163+0xa000] ;  /* 0x00a00000a38c783b */ /* 0x000e660000004200 */
[----:B-1----:R-:W-:Y:S01]  /*1da00*/  FADD.FTZ R148, R0, R169 ;  /* 0x000000a900947221 */ /* 0x002fe20000010000 */
[C---:B------:R-:W-:Y:S03]  /*1da10*/  F2FP.BF16.F32.PACK_AB R0, R2.reuse, R0 ;  /* 0x000000000200723e */ /* 0x040fe600000010ff */
[----:B------:R-:W-:Y:S05]  /*1da20*/  FADD.FTZ R2, R2, R148 ;  /* 0x0000009402027221 */ /* 0x000fea0000010000 */
[----:B------:R1:W-:Y:S04]  /*1da30*/  STL [R1+0x3c], R2 ;  /* 0x00003c0201007387 */ /* 0x0003e80000100800 */
[----:B------:R2:W3:Y:S04]  /*1da40*/  LDL.S16 R183, [R1+0x30] ;  /* 0x0000300001b77983 */ /* 0x0004e80000100600 */
[----:B------:R2:W3:Y:S01]  /*1da50*/  LDL.S16 R181, [R1+0x2c] ;  /* 0x00002c0001b57983 */ /* 0x0004e20000100600 */
[----:B-1----:R-:W1:Y:S01]  /*1da60*/  MUFU.EX2 R2, R227 ;  /* 0x000000e300027308 */ /* 0x002e620000000800 */
[-C--:B------:R-:W-:Y:S08]  /*1da70*/  HMMA.16816.F32.BF16 R20, R136, R140.reuse, R20 ;  /* 0x0000008c8814723c */ /* 0x080ff00000041814 */
[C---:B------:R-:W-:Y:S04]  /*1da80*/  HMMA.16816.F32.BF16 R24, R144.reuse, R140, R24 ;  /* 0x0000008c9018723c */ /* 0x040fe80000041818 */
[C---:B-1----:R-:W-:Y:S04]  /*1da90*/  F2FP.BF16.F32.PACK_AB R176, R2.reuse, R165 ;  /* 0x000000a502b0723e */ /* 0x042fe800000010ff */
[-C--:B------:R-:W-:Y:S08]  /*1daa0*/  HMMA.16816.F32.BF16 R28, R144, R142.reuse, R28 ;  /* 0x0000008e901c723c */ /* 0x080ff0000004181c */
[C---:B------:R-:W-:Y:S01]  /*1dab0*/  HMMA.16816.F32.BF16 R32, R136.reuse, R142, R32 ;  /* 0x0000008e8820723c */ /* 0x040fe20000041820 */
[----:B------:R-:W1:Y:S07]  /*1dac0*/  LDSM.16.MT88.4 R140, [R192] ;  /* 0x00000000c08c783b */ /* 0x000e6e0000004200 */
[-C--:B-1----:R-:W-:Y:S08]  /*1dad0*/  HMMA.16816.F32.BF16 R36, R136, R140.reuse, R36 ;  /* 0x0000008c8824723c */ /* 0x082ff00000041824 */
[C---:B------:R-:W-:Y:S08]  /*1dae0*/  HMMA.16816.F32.BF16 R40, R144.reuse, R140, R40 ;  /* 0x0000008c9028723c */ /* 0x040ff00000041828 */
[-C--:B------:R-:W-:Y:S08]  /*1daf0*/  HMMA.16816.F32.BF16 R44, R144, R142.reuse, R44 ;  /* 0x0000008e902c723c */ /* 0x080ff0000004182c */
[C---:B------:R-:W-:Y:S01]  /*1db00*/  HMMA.16816.F32.BF16 R48, R136.reuse, R142, R48 ;  /* 0x0000008e8830723c */ /* 0x040fe20000041830 */
[----:B------:R-:W1:Y:S07]  /*1db10*/  LDSM.16.MT88.4 R140, [R162] ;  /* 0x00000000a28c783b */ /* 0x000e6e0000004200 */
[-C--:B-1----:R-:W-:Y:S08]  /*1db20*/  HMMA.16816.F32.BF16 R52, R136, R140.reuse, R52 ;  /* 0x0000008c8834723c */ /* 0x082ff00000041834 */
[C---:B------:R-:W-:Y:S04]  /*1db30*/  HMMA.16816.F32.BF16 R56, R144.reuse, R140, R56 ;  /* 0x0000008c9038723c */ /* 0x040fe80000041838 */
[----:B------:R-:W-:Y:S01]  /*1db40*/  FADD.FTZ R140, R165, R168 ;  /* 0x000000a8a58c7221 */ /* 0x000fe20000010000 */
[----:B------:R-:W-:Y:S03]  /*1db50*/  IMAD.WIDE R168, R217, 0x70, R166 ;  /* 0x00000070d9a87825 */ /* 0x000fe600078e02a6 */
[-C--:B------:R-:W-:Y:S03]  /*1db60*/  HMMA.16816.F32.BF16 R60, R144, R142.reuse, R60 ;  /* 0x0000008e903c723c */ /* 0x080fe6000004183c */
[----:B------:R-:W-:Y:S01]  /*1db70*/  FADD.FTZ R2, R2, R140 ;  /* 0x0000008c02027221 */ /* 0x000fe20000010000 */
[----:B------:R-:W-:Y:S04]  /*1db80*/  IMAD.WIDE.U32 R166, R231, -0x2daee0ad, RZ ;  /* 0xd2511f53e7a67825 */ /* 0x000fe800078e00ff */
[C---:B------:R-:W-:Y:S01]  /*1db90*/  HMMA.16816.F32.BF16 R64, R136.reuse, R142, R64 ;  /* 0x0000008e8840723c */ /* 0x040fe20000041840 */
[----:B------:R-:W-:Y:S03]  /*1dba0*/  LDSM.16.MT88.4 R140, [R163+0xb000] ;  /* 0x00b00000a38c783b */ /* 0x000fe60000004200 */
[----:B--2---:R-:W-:Y:S05]  /*1dbb0*/  @!P0 HFMA2.BF16_V2 R150, -RZ.H0_H0, RZ.H0_H0, -R172.H0_H0 ;  /* 0x200000ffff968231 */ /* 0x004fea00003409ac */
[----:B------:R-:W-:Y:S01]  /*1dbc0*/  @!P0 STL.S16 [R1+0x28], R150 ;  /* 0x0000289601008387 */ /* 0x000fe20000100600 */
[----:B------:R-:W-:Y:S04]  /*1dbd0*/  PRMT R174, R150, 0x7610, R174 ;  /* 0x0000761096ae7816 */ /* 0x000fe800000000ae */
[----:B------:R-:W-:Y:S01]  /*1dbe0*/  @!P0 PRMT R172, R174, 0x5410, RZ ;  /* 0x00005410aeac8816 */ /* 0x000fe200000000ff */
[----:B----4-:R-:W-:Y:S01]  /*1dbf0*/  @!P5 HFMA2.BF16_V2 R149, -RZ.H0_H0, RZ.H0_H0, -R173.H0_H0 ;  /* 0x200000ffff95d231 */ /* 0x010fe200003409ad */
[----:B------:R-:W-:Y:S03]  /*1dc00*/  LEA R212, P0, R212, R168, 0x1 ;  /* 0x000000a8d4d47211 */ /* 0x000fe600078008ff */
[----:B------:R-:W-:Y:S01]  /*1dc10*/  STG.E.U16 desc[UR28][R168.64], R172 ;  /* 0x000000aca8007986 */ /* 0x000fe2000c10151c */
[----:B------:R-:W-:Y:S03]  /*1dc20*/  PRMT R186, R149, 0x7610, R186 ;  /* 0x0000761095ba7816 */ /* 0x000fe600000000ba */
[----:B------:R-:W-:Y:S01]  /*1dc30*/  @!P5 STL.S16 [R1+0x24], R149 ;  /* 0x000024950100d387 */ /* 0x000fe20000100600 */
[----:B---3--:R-:W-:Y:S01]  /*1dc40*/  @!P3 HFMA2.BF16_V2 R185, -RZ.H0_H0, RZ.H0_H0, -R160.H0_H0 ;  /* 0x200000ffffb9b231 */ /* 0x008fe200003409a0 */
[----:B------:R-:W-:Y:S02]  /*1dc50*/  @!P5 PRMT R173, R186, 0x5410, RZ ;  /* 0x00005410baadd816 */ /* 0x000fe400000000ff */
[----:B------:R1:W-:Y:S01]  /*1dc60*/  STL [R1+0x40], R2 ;  /* 0x0000400201007387 */ /* 0x0003e20000100800 */
[----:B------:R-:W-:Y:S01]  /*1dc70*/  ISETP.LE.U32.AND P5, PT, R171, UR14, PT ;  /* 0x0000000eab007c0c */ /* 0x000fe2000bfa3070 */
[----:B------:R-:W-:Y:S02]  /*1dc80*/  @!P1 HFMA2.BF16_V2 R184, -RZ.H0_H0, RZ.H0_H0, -R164.H0_H0 ;  /* 0x200000ffffb89231 */ /* 0x000fe400003409a4 */
[----:B------:R3:W2:Y:S03]  /*1dc90*/  LDL.S16 R175, [R1+0x10] ;  /* 0x0000100001af7983 */ /* 0x0006a60000100600 */
[----:B------:R-:W-:Y:S01]  /*1dca0*/  PRMT R179, R184, 0x7610, R179 ;  /* 0x00007610b8b37816 */ /* 0x000fe200000000b3 */
[----:B------:R3:W4:Y:S03]  /*1dcb0*/  LDL.S16 R174, [R1+0x4] ;  /* 0x0000040001ae7983 */ /* 0x0007260000100600 */
[----:B------:R-:W-:Y:S01]  /*1dcc0*/  @!P1 PRMT R164, R179, 0x5410, RZ ;  /* 0x00005410b3a49816 */ /* 0x000fe200000000ff */
[----:B------:R-:W3:Y:S08]  /*1dcd0*/  LDSM.16.MT88.4 R148, [R188+0xb000] ;  /* 0x00b00000bc94783b */ /* 0x000ef00000004200 */
[----:B------:R3:W-:Y:S01]  /*1dce0*/  STG.E.U16 desc[UR28][R168.64+0x2], R173 ;  /* 0x000002ada8007986 */ /* 0x0007e2000c10151c */
[----:B-1----:R-:W-:Y:S05]  /*1dcf0*/  IMAD.U32 R2, RZ, RZ, UR6 ;  /* 0x00000006ff027e24 */ /* 0x002fea000f8e00ff */
[----:B------:R-:W-:Y:S02]  /*1dd00*/  LEA.HI.X.SX32 R213, R2, R169, 0x1, P0 ;  /* 0x000000a902d57211 */ /* 0x000fe400000f0eff */
[----:B------:R-:W-:Y:S02]  /*1dd10*/  ISETP.LE.U32.AND P0, PT, R170, UR14, PT ;  /* 0x0000000eaa007c0c */ /* 0x000fe4000bf03070 */
[----:B------:R1:W4:Y:S01]  /*1dd20*/  LDL.S16 R170, [R1] ;  /* 0x0000000001aa7983 */ /* 0x0003220000100600 */
[----:B------:R-:W-:Y:S03]  /*1dd30*/  PRMT R2, R185, 0x7610, R2 ;  /* 0x00007610b9027816 */ /* 0x000fe60000000002 */
[----:B------:R-:W-:Y:S01]  /*1dd40*/  @!P3 STL.S16 [R1+0x20], R185 ;  /* 0x000020b90100b387 */ /* 0x000fe20000100600 */
[----:B------:R-:W-:Y:S02]  /*1dd50*/  @!P3 PRMT R160, R2, 0x5410, RZ ;  /* 0x0000541002a0b816 */ /* 0x000fe400000000ff */
[----:B------:R-:W-:Y:S01]  /*1dd60*/  ISETP.GT.U32.AND P3, PT, R215, UR14, PT ;  /* 0x0000000ed7007c0c */ /* 0x000fe2000bf64070 */
[----:B------:R-:W-:Y:S01]  /*1dd70*/  @!P1 STL.S16 [R1+0x1c], R184 ;  /* 0x00001cb801009387 */ /* 0x000fe20000100600 */
[----:B------:R-:W-:Y:S02]  /*1dd80*/  ISETP.GT.U32.AND P1, PT, R216, UR14, PT ;  /* 0x0000000ed8007c0c */ /* 0x000fe4000bf24070 */
[----:B------:R-:W-:Y:S01]  /*1dd90*/  LOP3.LUT R2, R226, UR7, R167, 0x96, !PT ;  /* 0x00000007e2027c12 */ /* 0x000fe2000f8e96a7 */
[----:B------:R-:W-:Y:S01]  /*1dda0*/  LDSM.16.MT88.4 R184, [R162+0x800] ;  /* 0x00080000a2b8783b */ /* 0x000fe20000004200 */
[----:B------:R-:W-:Y:S01]  /*1ddb0*/  PRMT R167, R166, 0x7771, RZ ;  /* 0x00007771a6a77816 */ /* 0x000fe200000000ff */
[----:B------:R-:W-:Y:S01]  /*1ddc0*/  IMAD.SHL.U32 R226, R205, 0x8, RZ ;  /* 0x00000008cde27824 */ /* 0x000fe200078e00ff */
[C---:B---3--:R-:W-:Y:S01]  /*1ddd0*/  PRMT R173, R2.reuse, 0x7632, R173 ;  /* 0x0000763202ad7816 */ /* 0x048fe200000000ad */
[-C--:B------:R-:W-:Y:S04]  /*1dde0*/  HMMA.16816.F32.BF16 R68, R136, R148.reuse, R68 ;  /* 0x000000948844723c */ /* 0x080fe80000041844 */
[----:B------:R-:W-:Y:S01]  /*1ddf0*/  STG.E.U16 desc[UR28][R212.64], R160 ;  /* 0x000000a0d4007986 */ /* 0x000fe2000c10151c */
[----:B------:R-:W-:Y:S03]  /*1de00*/  LOP3.LUT R173, R173, 0xff, RZ, 0xc0, !PT ;  /* 0x000000ffadad7812 */ /* 0x000fe600078ec0ff */
[----:B------:R-:W-:Y:S01]  /*1de10*/  STG.E.U16 desc[UR28][R212.64+0x2], R164 ;  /* 0x000002a4d4007986 */ /* 0x000fe2000c10151c */
[C---:B------:R-:W-:Y:S04]  /*1de20*/  HMMA.16816.F32.BF16 R72, R144.reuse, R148, R72 ;  /* 0x000000949048723c */ /* 0x040fe80000041848 */
[----:B------:R-:W-:Y:S02]  /*1de30*/  @!P0 HFMA2.BF16_V2 R183, -RZ.H0_H0, RZ.H0_H0, -R157.H0_H0 ;  /* 0x200000ffffb78231 */ /* 0x000fe4000034099d */
[----:B------:R-:W-:Y:S02]  /*1de40*/  @!P5 HFMA2.BF16_V2 R181, -RZ.H0_H0, RZ.H0_H0, -R155.H0_H0 ;  /* 0x200000ffffb5d231 */ /* 0x000fe4000034099b */
[-C--:B------:R-:W-:Y:S01]  /*1de50*/  HMMA.16816.F32.BF16 R76, R144, R150.reuse, R76 ;  /* 0x00000096904c723c */ /* 0x080fe2000004184c */
[----:B------:R-:W-:Y:S02]  /*1de60*/  @!P0 STL.S16 [R1+0x30], R183 ;  /* 0x000030b701008387 */ /* 0x000fe40000100600 */
[----:B------:R-:W-:Y:S02]  /*1de70*/  PRMT R165, R183, 0x7610, R165 ;  /* 0x00007610b7a57816 */ /* 0x000fe400000000a5 */
[----:B------:R-:W-:Y:S01]  /*1de80*/  @!P5 STL.S16 [R1+0x2c], R181 ;  /* 0x00002cb50100d387 */ /* 0x000fe20000100600 */
[----:B------:R-:W-:Y:S02]  /*1de90*/  PRMT R172, R181, 0x7610, R172 ;  /* 0x00007610b5ac7816 */ /* 0x000fe400000000ac */
[C---:B------:R-:W-:Y:S04]  /*1dea0*/  HMMA.16816.F32.BF16 R80, R136.reuse, R150, R80 ;  /* 0x000000968850723c */ /* 0x040fe80000041850 */
[----:B------:R-:W-:Y:S02]  /*1deb0*/  @!P0 PRMT R157, R165, 0x5410, RZ ;  /* 0x00005410a59d8816 */ /* 0x000fe400000000ff */
[----:B------:R-:W-:Y:S02]  /*1dec0*/  LOP3.LUT R165, R2, 0xffff, RZ, 0xc0, !PT ;  /* 0x0000ffff02a57812 */ /* 0x000fe400078ec0ff */
[-C--:B------:R-:W-:Y:S03]  /*1ded0*/  HMMA.16816.F32.BF16 R84, R136, R140.reuse, R84 ;  /* 0x0000008c8854723c */ /* 0x080fe60000041854 */
[----:B------:R-:W-:Y:S02]  /*1dee0*/  @!P5 PRMT R155, R172, 0x5410, RZ ;  /* 0x00005410ac9bd816 */ /* 0x000fe400000000ff */
[----:B------:R-:W-:Y:S02]  /*1def0*/  ISETP.GT.U32.AND P0, PT, R178, UR14, PT ;  /* 0x0000000eb2007c0c */ /* 0x000fe4000bf04070 */
[----:B------:R-:W-:Y:S01]  /*1df00*/  ISETP.GT.U32.AND P5, PT, R180, UR14, PT ;  /* 0x0000000eb4007c0c */ /* 0x000fe2000bfa4070 */
[C---:B------:R-:W-:Y:S01]  /*1df10*/  HMMA.16816.F32.BF16 R88, R144.reuse, R140, R88 ;  /* 0x0000008c9058723c */ /* 0x040fe20000041858 */
[----:B------:R-:W-:Y:S03]  /*1df20*/  STG.E.U16 desc[UR28][R210.64+0x10], R155 ;  /* 0x0000109bd2007986 */ /* 0x000fe6000c10151c */
[----:B------:R-:W-:Y:S02]  /*1df30*/  SHF.R.U32.HI R172, RZ, 0x18, R2 ;  /* 0x00000018ffac7819 */ /* 0x000fe40000011602 */
[----:B------:R-:W-:Y:S02]  /*1df40*/  PRMT R140, R189, 0x7610, R140 ;  /* 0x00007610bd8c7816 */ /* 0x000fe4000000008c */
[-C--:B------:R-:W-:Y:S03]  /*1df50*/  HMMA.16816.F32.BF16 R92, R144, R142.reuse, R92 ;  /* 0x0000008e905c723c */ /* 0x080fe6000004185c */
[----:B-----5:R-:W-:Y:S02]  /*1df60*/  @P0 HFMA2.BF16_V2 R252, -RZ.H0_H0, RZ.H0_H0, -R159.H0_H0 ;  /* 0x200000fffffc0231 */ /* 0x020fe4000034099f */
[----:B------:R-:W-:Y:S03]  /*1df70*/  @P5 HFMA2.BF16_V2 R251, -RZ.H0_H0, RZ.H0_H0, -R158.H0_H0 ;  /* 0x200000fffffb5231 */ /* 0x000fe6000034099e */
[C---:B------:R-:W-:Y:S04]  /*1df80*/  HMMA.16816.F32.BF16 R96, R136.reuse, R142, R96 ;  /* 0x0000008e8860723c */ /* 0x040fe80000041860 */
[----:B------:R-:W-:Y:S02]  /*1df90*/  @P0 PRMT R159, R252, 0x5410, RZ ;  /* 0x00005410fc9f0816 */ /* 0x000fe400000000ff */
[----:B------:R-:W-:Y:S02]  /*1dfa0*/  @P5 PRMT R158, R251, 0x5410, RZ ;  /* 0x00005410fb9e5816 */ /* 0x000fe400000000ff */
[----:B------:R-:W-:Y:S01]  /*1dfb0*/  ISETP.LE.U32.AND P5, PT, R172, UR14, PT ;  /* 0x0000000eac007c0c */ /* 0x000fe2000bfa3070 */
[----:B--2---:R-:W-:Y:S02]  /*1dfc0*/  @P3 HFMA2.BF16_V2 R175, -RZ.H0_H0, RZ.H0_H0, -R156.H0_H0 ;  /* 0x200000ffffaf3231 */ /* 0x004fe4000034099c */
[----:B----4-:R-:W-:Y:S03]  /*1dfd0*/  @P6 HFMA2.BF16_V2 R174, -RZ.H0_H0, RZ.H0_H0, -R152.H0_H0 ;  /* 0x200000ffffae6231 */ /* 0x010fe60000340998 */
[----:B------:R2:W-:Y:S01]  /*1dfe0*/  @P3 STL.S16 [R1+0x10], R175 ;  /* 0x000010af01003387 */ /* 0x0005e20000100600 */
[----:B------:R-:W-:Y:S02]  /*1dff0*/  PRMT R171, R175, 0x7610, R171 ;  /* 0x00007610afab7816 */ /* 0x000fe400000000ab */
[----:B------:R-:W-:Y:S01]  /*1e000*/  PRMT R149, R174, 0x7610, R149 ;  /* 0x00007610ae957816 */ /* 0x000fe20000000095 */
[----:B------:R3:W-:Y:S01]  /*1e010*/  @P6 STL.S16 [R1+0x4], R174 ;  /* 0x000004ae01006387 */ /* 0x0007e20000100600 */
[----:B------:R-:W-:Y:S02]  /*1e020*/  @P3 PRMT R156, R171, 0x5410, RZ ;  /* 0x00005410ab9c3816 */ /* 0x000fe400000000ff */
[----:B------:R-:W-:Y:S02]  /*1e030*/  @P6 PRMT R152, R149, 0x5410, RZ ;  /* 0x0000541095986816 */ /* 0x000fe400000000ff */
[----:B------:R-:W-:Y:S01]  /*1e040*/  ISETP.GT.U32.AND P3, PT, R182, UR14, PT ;  /* 0x0000000eb6007c0c */ /* 0x000fe2000bf64070 */
[----:B------:R-:W-:Y:S04]  /*1e050*/  STG.E.U16 desc[UR28][R210.64+0x12], R156 ;  /* 0x0000129cd2007986 */ /* 0x000fe8000c10151c */
[----:B------:R-:W-:Y:S08]  /*1e060*/  LDSM.16.MT88.4 R180, [R192+0x800] ;  /* 0x00080000c0b4783b */ /* 0x000ff00000004200 */
[----:B------:R-:W-:Y:S01]  /*1e070*/  @P3 HFMA2.BF16_V2 R250, -RZ.H0_H0, RZ.H0_H0, -R161.H0_H0 ;  /* 0x200000fffffa3231 */ /* 0x000fe200003409a1 */
[----:B--2---:R-:W-:Y:S01]  /*1e080*/  SHF.R.U32.HI R175, RZ, 0x8, R165 ;  /* 0x00000008ffaf7819 */ /* 0x004fe200000116a5 */
[----:B------:R-:W-:Y:S02]  /*1e090*/  @P1 HFMA2.BF16_V2 R170, -RZ.H0_H0, RZ.H0_H0, -R154.H0_H0 ;  /* 0x200000ffffaa1231 */ /* 0x000fe4000034099a */
[----:B------:R-:W-:Y:S01]  /*1e0a0*/  IMAD.WIDE.U32 R164, R230, -0x2daee0ad, RZ ;  /* 0xd2511f53e6a47825 */ /* 0x000fe200078e00ff */
[----:B------:R-:W-:Y:S02]  /*1e0b0*/  @P3 PRMT R161, R250, 0x5410, RZ ;  /* 0x00005410faa13816 */ /* 0x000fe400000000ff */
[----:B------:R-:W-:Y:S01]  /*1e0c0*/  LOP3.LUT R148, R175, 0xffff, RZ, 0xc0, !PT ;  /* 0x0000ffffaf947812 */ /* 0x000fe200078ec0ff */
[----:B------:R2:W-:Y:S01]  /*1e0d0*/  @P1 STL.S16 [R1], R170 ;  /* 0x000000aa01001387 */ /* 0x0005e20000100600 */
[----:B---3--:R-:W-:Y:S02]  /*1e0e0*/  LOP3.LUT R174, R2, 0xff, RZ, 0xc0, !PT ;  /* 0x000000ff02ae7812 */ /* 0x008fe400078ec0ff */
[----:B------:R-:W-:Y:S01]  /*1e0f0*/  ISETP.LE.U32.AND P6, PT, R148, UR14, PT ;  /* 0x0000000e94007c0c */ /* 0x000fe2000bfc3070 */
[----:B------:R-:W-:Y:S01]  /*1e100*/  STL [R1+0x68], R226 ;  /* 0x000068e201007387 */ /* 0x000fe20000100800 */
[----:B------:R-:W-:Y:S02]  /*1e110*/  PRMT R148, R170, 0x7610, R148 ;  /* 0x00007610aa947816 */ /* 0x000fe40000000094 */
[----:B------:R-:W-:Y:S02]  /*1e120*/  LOP3.LUT R165, R224, UR7, R165, 0x96, !PT ;  /* 0x00000007e0a57c12 */ /* 0x000fe4000f8e96a5 */
[----:B------:R-:W-:Y:S01]  /*1e130*/  @P1 PRMT R154, R148, 0x5410, RZ ;  /* 0x00005410949a1816 */ /* 0x000fe200000000ff */
[----:B------:R-:W-:Y:S01]  /*1e140*/  IMAD.WIDE R148, R217, -0x70, R168 ;  /* 0xffffff90d9947825 */ /* 0x000fe200078e02a8 */
[----:B------:R-:W-:Y:S02]  /*1e150*/  ISETP.LE.U32.AND P1, PT, R174, UR14, PT ;  /* 0x0000000eae007c0c */ /* 0x000fe4000bf23070 */
[----:B------:R-:W-:Y:S02]  /*1e160*/  ISETP.LE.U32.AND P3, PT, R173, UR14, PT ;  /* 0x0000000ead007c0c */ /* 0x000fe4000bf63070 */
[----:B------:R3:W-:Y:S01]  /*1e170*/  STG.E.U16 desc[UR28][R148.64+0x12], R152 ;  /* 0x0000129894007986 */ /* 0x0007e2000c10151c */
[----:B------:R-:W-:Y:S01]  /*1e180*/  IMAD.WIDE R168, R217, 0x70, R148 ;  /* 0x00000070d9a87825 */ /* 0x000fe200078e0294 */
[----:B------:R-:W-:Y:S02]  /*1e190*/  LOP3.LUT R171, R165, 0xff, RZ, 0xc0, !PT ;  /* 0x000000ffa5ab7812 */ /* 0x000fe400078ec0ff */
[----:B------:R-:W-:Y:S01]  /*1e1a0*/  STG.E.U16 desc[UR28][R148.64+0x10], R154 ;  /* 0x0000109a94007986 */ /* 0x000fe2000c10151c */
[C---:B------:R-:W-:Y:S01]  /*1e1b0*/  PRMT R218, R164.reuse, 0x7771, RZ ;  /* 0x00007771a4da7816 */ /* 0x040fe200000000ff */
[----:B------:R-:W-:Y:S02]  /*1e1c0*/  IMAD.WIDE R142, R217, -0x70, R168 ;  /* 0xffffff90d98e7825 */ /* 0x000fe400078e02a8 */
[----:B------:R4:W-:Y:S01]  /*1e1d0*/  STG.E.U16 desc[UR28][R168.64+0x10], R157 ;  /* 0x0000109da8007986 */ /* 0x0009e2000c10151c */
[----:B------:R-:W-:Y:S01]  /*1e1e0*/  ISETP.LE.U32.AND P0, PT, R171, UR14, PT ;  /* 0x0000000eab007c0c */ /* 0x000fe2000bf03070 */
[----:B------:R-:W-:Y:S01]  /*1e1f0*/  @!P1 HFMA2.BF16_V2 R249, -RZ.H0_H0, RZ.H0_H0, -R153.H0_H0 ;  /* 0x200000fffff99231 */ /* 0x000fe20000340999 */
[----:B--2---:R-:W-:Y:S01]  /*1e200*/  LOP3.LUT R170, R165, 0xffff, RZ, 0xc0, !PT ;  /* 0x0000ffffa5aa7812 */ /* 0x004fe200078ec0ff */
[----:B------:R2:W-:Y:S01]  /*1e210*/  STG.E.U16 desc[UR28][R168.64+0x12], R159 ;  /* 0x0000129fa8007986 */ /* 0x0005e2000c10151c */
[----:B------:R-:W-:Y:S01]  /*1e220*/  @!P3 HFMA2.BF16_V2 R247, -RZ.H0_H0, RZ.H0_H0, -R3.H0_H0 ;  /* 0x200000fffff7b231 */ /* 0x000fe20000340903 */
[C---:B------:R-:W-:Y:S02]  /*1e230*/  PRMT R215, R164.reuse, 0x7772, RZ ;  /* 0x00007772a4d77816 */ /* 0x040fe400000000ff */
[----:B------:R1:W-:Y:S01]  /*1e240*/  STG.E.U16 desc[UR28][R212.64+0x10], R158 ;  /* 0x0000109ed4007986 */ /* 0x0003e2000c10151c */
[----:B------:R-:W-:Y:S02]  /*1e250*/  SHF.R.U32.HI R170, RZ, 0x8, R170 ;  /* 0x00000008ffaa7819 */ /* 0x000fe400000116aa */
[----:B------:R-:W-:Y:S01]  /*1e260*/  PRMT R219, R164, 0x7773, RZ ;  /* 0x00007773a4db7816 */ /* 0x000fe200000000ff */
[----:B------:R-:W-:Y:S01]  /*1e270*/  STG.E.U16 desc[UR28][R212.64+0x12], R161 ;  /* 0x000012a1d4007986 */ /* 0x000fe2000c10151c */
[----:B------:R-:W-:Y:S01]  /*1e280*/  LOP3.LUT R2, R170, 0xffff, RZ, 0xc0, !PT ;  /* 0x0000ffffaa027812 */ /* 0x000fe200078ec0ff */
[----:B------:R-:W-:Y:S01]  /*1e290*/  @!P0 HFMA2.BF16_V2 R245, -RZ.H0_H0, RZ.H0_H0, -R140.H0_H0 ;  /* 0x200000fffff58231 */ /* 0x000fe2000034098c */
[----:B------:R-:W-:Y:S01]  /*1e2a0*/  PRMT R174, R174, 0x5410, R175 ;  /* 0x00005410aeae7816 */ /* 0x000fe200000000af */
[----:B------:R-:W1:Y:S01]  /*1e2b0*/  LDSM.16.MT88.4 R148, [R192+0x1000] ;  /* 0x00100000c094783b */ /* 0x000e620000004200 */
[----:B------:R-:W-:Y:S02]  /*1e2c0*/  PRMT R173, R173, 0x5410, R172 ;  /* 0x00005410adad7816 */ /* 0x000fe400000000ac */
[C---:B---3--:R-:W-:Y:S02]  /*1e2d0*/  PRMT R152, R153.reuse, 0x7632, R152 ;  /* 0x0000763299987816 */ /* 0x048fe40000000098 */
[----:B------:R-:W-:Y:S02]  /*1e2e0*/  HSET2.LE.AND R172, R174, R214, PT ;  /* 0x000000d6aeac7233 */ /* 0x000fe40003803000 */
[----:B------:R-:W-:Y:S01]  /*1e2f0*/  PRMT R155, R153, 0x5410, R152 ;  /* 0x00005410999b7816 */ /* 0x000fe20000000098 */
[----:B------:R-:W-:Y:S01]  /*1e300*/  @!P6 HFMA2.BF16_V2 R248, -RZ.H0_H0, RZ.H0_H0, -R152.H0_H0 ;  /* 0x200000fffff8e231 */ /* 0x000fe20000340998 */
[----:B------:R-:W-:Y:S01]  /*1e310*/  @!P1 PRMT R153, R249, 0x5410, RZ ;  /* 0x00005410f9999816 */ /* 0x000fe200000000ff */
[----:B------:R-:W-:Y:S01]  /*1e320*/  LDSM.16.MT88.4 R192, [R192+0x1800] ;  /* 0x00180000c0c0783b */ /* 0x000fe20000004200 */
[----:B------:R-:W-:Y:S01]  /*1e330*/  ISETP.LE.U32.AND P1, PT, R2, UR14, PT ;  /* 0x0000000e02007c0c */ /* 0x000fe2000bf23070 */
[----:B----4-:R-:W-:Y:S01]  /*1e340*/  IMAD.WIDE R156, R217, 0x70, R142 ;  /* 0x00000070d99c7825 */ /* 0x010fe200078e028e */
[----:B------:R-:W-:Y:S02]  /*1e350*/  PRMT R2, R3, 0x7632, R2 ;  /* 0x0000763203027816 */ /* 0x000fe40000000002 */
[----:B------:R-:W-:Y:S02]  /*1e360*/  @!P6 PRMT R152, R248, 0x5410, RZ ;  /* 0x00005410f898e816 */ /* 0x000fe400000000ff */
[----:B------:R-:W-:Y:S01]  /*1e370*/  PRMT R154, R189, 0x7632, R154 ;  /* 0x00007632bd9a7816 */ /* 0x000fe2000000009a */
[----:B------:R3:W-:Y:S01]  /*1e380*/  STG.E.U16 desc[UR28][R210.64+0x20], R153 ;  /* 0x00002099d2007986 */ /* 0x0007e2000c10151c */
[----:B------:R-:W-:Y:S01]  /*1e390*/  @!P5 HFMA2.BF16_V2 R246, -RZ.H0_H0, RZ.H0_H0, -R2.H0_H0 ;  /* 0x200000fffff6d231 */ /* 0x000fe20000340902 */
[----:B--2---:R-:W-:Y:S01]  /*1e3a0*/  PRMT R169, R165, 0x7632, R169 ;  /* 0x00007632a5a97816 */ /* 0x004fe200000000a9 */
[----:B-1----:R-:W-:Y:S01]  /*1e3b0*/  IMAD.MOV.U32 R158, RZ, RZ, R166 ;  /* 0x000000ffff9e7224 */ /* 0x002fe200078e00a6 */
[----:B------:R1:W-:Y:S01]  /*1e3c0*/  STG.E.U16 desc[UR28][R210.64+0x22], R152 ;  /* 0x00002298d2007986 */ /* 0x0003e2000c10151c */
[----:B------:R-:W-:Y:S01]  /*1e3d0*/  PRMT R160, R140, 0x5410, R154 ;  /* 0x000054108ca07816 */ /* 0x000fe2000000009a */
[----:B------:R-:W-:Y:S01]  /*1e3e0*/  @!P1 HFMA2.BF16_V2 R239, -RZ.H0_H0, RZ.H0_H0, -R154.H0_H0 ;  /* 0x200000ffffef9231 */ /* 0x000fe2000034099a */
[----:B------:R-:W-:Y:S02]  /*1e3f0*/  SHF.R.U32.HI R168, RZ, 0x18, R165 ;  /* 0x00000018ffa87819 */ /* 0x000fe400000116a5 */
[----:B------:R-:W-:Y:S02]  /*1e400*/  LOP3.LUT R169, R169, 0xff, RZ, 0xc0, !PT ;  /* 0x000000ffa9a97812 */ /* 0x000fe400078ec0ff */
[----:B------:R-:W-:Y:S02]  /*1e410*/  @!P1 PRMT R154, R239, 0x5410, RZ ;  /* 0x00005410ef9a9816 */ /* 0x000fe400000000ff */
[----:B------:R-:W-:Y:S02]  /*1e420*/  @!P0 PRMT R140, R245, 0x5410, RZ ;  /* 0x00005410f58c8816 */ /* 0x000fe400000000ff */
[----:B------:R-:W-:Y:S02]  /*1e430*/  LOP3.LUT R158, R158, 0xff, RZ, 0xc0, !PT ;  /* 0x000000ff9e9e7812 */ /* 0x000fe400078ec0ff */
[----:B------:R-:W-:Y:S02]  /*1e440*/  ISETP.LE.U32.AND P0, PT, R168, UR14, PT ;  /* 0x0000000ea8007c0c */ /* 0x000fe4000bf03070 */
[----:B------:R-:W-:Y:S02]  /*1e450*/  ISETP.LE.U32.AND P6, PT, R158, UR14, PT ;  /* 0x0000000e9e007c0c */ /* 0x000fe4000bfc3070 */
[C---:B------:R-:W-:Y:S01]  /*1e460*/  PRMT R159, R166.reuse, 0x7773, RZ ;  /* 0x00007773a69f7816 */ /* 0x040fe200000000ff */
[-C--:B------:R-:W-:Y:S03]  /*1e470*/  HMMA.16816.F32.BF16 R100, R136, R148.reuse, R100 ;  /* 0x000000948864723c */ /* 0x080fe60000041864 */
[----:B------:R-:W-:Y:S02]  /*1e480*/  PRMT R161, R166, 0x7772, RZ ;  /* 0x00007772a6a17816 */ /* 0x000fe400000000ff */
[----:B---3--:R-:W-:Y:S02]  /*1e490*/  PRMT R153, R3, 0x5410, R2 ;  /* 0x0000541003997816 */ /* 0x008fe40000000002 */
[----:B------:R-:W-:Y:S01]  /*1e4a0*/  @!P5 PRMT R2, R246, 0x5410, RZ ;  /* 0x00005410f602d816 */ /* 0x000fe200000000ff */
[C---:B------:R-:W-:Y:S04]  /*1e4b0*/  HMMA.16816.F32.BF16 R104, R144.reuse, R148, R104 ;  /* 0x000000949068723c */ /* 0x040fe80000041868 */
[----:B------:R2:W-:Y:S01]  /*1e4c0*/  STG.E.U16 desc[UR28][R142.64+0x22], R2 ;  /* 0x000022028e007986 */ /* 0x0005e2000c10151c */
[----:B------:R-:W-:Y:S01]  /*1e4d0*/  @!P3 PRMT R3, R247, 0x5410, RZ ;  /* 0x00005410f703b816 */ /* 0x000fe200000000ff */
[----:B------:R-:W-:Y:S01]  /*1e4e0*/  @!P6 HFMA2.BF16_V2 R244, -RZ.H0_H0, RZ.H0_H0, -R0.H0_H0 ;  /* 0x200000fffff4e231 */ /* 0x000fe20000340900 */
[----:B------:R-:W-:Y:S01]  /*1e4f0*/  ISETP.LE.U32.AND P3, PT, R169, UR14, PT ;  /* 0x0000000ea9007c0c */ /* 0x000fe2000bf63070 */
[-C--:B------:R-:W-:Y:S02]  /*1e500*/  HMMA.16816.F32.BF16 R108, R144, R150.reuse, R108 ;  /* 0x00000096906c723c */ /* 0x080fe4000004186c */
[----:B------:R3:W-:Y:S01]  /*1e510*/  STG.E.U16 desc[UR28][R142.64+0x20], R3 ;  /* 0x000020038e007986 */ /* 0x0007e2000c10151c */
[----:B-1----:R-:W-:Y:S02]  /*1e520*/  PRMT R152, R177, 0x7632, R152 ;  /* 0x00007632b1987816 */ /* 0x002fe40000000098 */
[----:B------:R-:W-:Y:S01]  /*1e530*/  ISETP.GT.U32.AND P5, PT, R167, UR14, PT ;  /* 0x0000000ea7007c0c */ /* 0x000fe2000bfa4070 */
[----:B------:R1:W-:Y:S01]  /*1e540*/  STG.E.U16 desc[UR28][R156.64+0x22], R154 ;  /* 0x0000229a9c007986 */ /* 0x0003e2000c10151c */
[C---:B------:R-:W-:Y:S01]  /*1e550*/  PRMT R148, R0.reuse, 0x7632, R148 ;  /* 0x0000763200947816 */ /* 0x040fe20000000094 */
[C---:B------:R-:W-:Y:S02]  /*1e560*/  HMMA.16816.F32.BF16 R112, R136.reuse, R150, R112 ;  /* 0x000000968870723c */ /* 0x040fe40000041870 */
[----:B------:R-:W-:Y:S02]  /*1e570*/  STG.E.U16 desc[UR28][R156.64+0x20], R140 ;  /* 0x0000208c9c007986 */ /* 0x000fe4000c10151c */
[----:B------:R-:W-:Y:S01]  /*1e580*/  @!P0 HFMA2.BF16_V2 R241, -RZ.H0_H0, RZ.H0_H0, -R152.H0_H0 ;  /* 0x200000fffff18231 */ /* 0x000fe20000340998 */
[----:B------:R-:W-:Y:S01]  /*1e590*/  PRMT R149, R0, 0x5410, R148 ;  /* 0x0000541000957816 */ /* 0x000fe20000000094 */
[----:B------:R-:W-:Y:S01]  /*1e5a0*/  IMAD.WIDE R150, R217, -0x70, R156 ;  /* 0xffffff90d9967825 */ /* 0x000fe200078e029c */
[----:B------:R-:W-:Y:S01]  /*1e5b0*/  @!P6 PRMT R0, R244, 0x5410, RZ ;  /* 0x00005410f400e816 */ /* 0x000fe200000000ff */
[----:B------:R-:W4:Y:S01]  /*1e5c0*/  LDSM.16.MT88.4 R140, [R162+0x1000] ;  /* 0x00100000a28c783b */ /* 0x000f220000004200 */
[C---:B------:R-:W-:Y:S01]  /*1e5d0*/  ISETP.GT.U32.AND P1, PT, R161.reuse, UR14, PT ;  /* 0x0000000ea1007c0c */ /* 0x040fe2000bf24070 */
[----:B------:R-:W-:Y:S01]  /*1e5e0*/  @P5 HFMA2.BF16_V2 R243, -RZ.H0_H0, RZ.H0_H0, -R148.H0_H0 ;  /* 0x200000fffff35231 */ /* 0x000fe20000340994 */
[----:B------:R-:W-:Y:S01]  /*1e5f0*/  PRMT R161, R161, 0x5410, R159 ;  /* 0x00005410a1a17816 */ /* 0x000fe2000000009f */
[----:B------:R-:W-:Y:S01]  /*1e600*/  IMAD.WIDE R216, R217, 0x70, R150 ;  /* 0x00000070d9d87825 */ /* 0x000fe200078e0296 */
[----:B------:R-:W-:Y:S02]  /*1e610*/  LOP3.LUT R172, R155, R172, RZ, 0xc0, !PT ;  /* 0x000000ac9bac7212 */ /* 0x000fe400078ec0ff */
[----:B--2---:R-:W-:Y:S02]  /*1e620*/  PRMT R2, R177, 0x7610, R2 ;  /* 0x00007610b1027816 */ /* 0x004fe40000000002 */
[----:B------:R-:W-:Y:S02]  /*1e630*/  @P5 PRMT R148, R243, 0x5410, RZ ;  /* 0x00005410f3945816 */ /* 0x000fe400000000ff */
[----:B------:R-:W-:Y:S01]  /*1e640*/  PRMT R177, R169, 0x5410, R168 ;  /* 0x00005410a9b17816 */ /* 0x000fe200000000a8 */
[----:B------:R-:W-:Y:S01]  /*1e650*/  @!P3 HFMA2.BF16_V2 R238, -RZ.H0_H0, RZ.H0_H0, -R2.H0_H0 ;  /* 0x200000ffffeeb231 */ /* 0x000fe20000340902 */
[----:B---3--:R-:W-:Y:S02]  /*1e660*/  PRMT R3, R176, 0x7610, R3 ;  /* 0x00007610b0037816 */ /* 0x008fe40000000003 */
[--C-:B------:R-:W-:Y:S02]  /*1e670*/  HSET2.LE.AND R173, R173, R214.reuse, PT ;  /* 0x000000d6adad7233 */ /* 0x100fe40003803000 */
[----:B-1----:R-:W-:Y:S01]  /*1e680*/  PRMT R154, R2, 0x5410, R152 ;  /* 0x00005410029a7816 */ /* 0x002fe20000000098 */
[----:B------:R-:W-:Y:S01]  /*1e690*/  @P1 HFMA2.BF16_V2 R242, -RZ.H0_H0, RZ.H0_H0, -R3.H0_H0 ;  /* 0x200000fffff21231 */ /* 0x000fe20000340903 */
[----:B------:R-:W-:Y:S02]  /*1e6a0*/  @!P3 PRMT R2, R238, 0x5410, RZ ;  /* 0x00005410ee02b816 */ /* 0x000fe400000000ff */
[----:B------:R-:W-:Y:S02]  /*1e6b0*/  @!P0 PRMT R152, R241, 0x5410, RZ ;  /* 0x00005410f1988816 */ /* 0x000fe400000000ff */
[----:B------:R-:W-:Y:S01]  /*1e6c0*/  ISETP.GT.U32.AND P3, PT, R159, UR14, PT ;  /* 0x0000000e9f007c0c */ /* 0x000fe2000bf64070 */
[----:B------:R1:W-:Y:S01]  /*1e6d0*/  STG.E.U16 desc[UR28][R212.64+0x20], R2 ;  /* 0x00002002d4007986 */ /* 0x0003e2000c10151c */
[----:B------:R-:W-:Y:S02]  /*1e6e0*/  LOP3.LUT R173, R153, R173, RZ, 0xc0, !PT ;  /* 0x000000ad99ad7212 */ /* 0x000fe400078ec0ff */
[----:B------:R-:W-:Y:S01]  /*1e6f0*/  LOP3.LUT R175, R161, 0xff00ff, RZ, 0xc0, !PT ;  /* 0x00ff00ffa1af7812 */ /* 0x000fe200078ec0ff */
[----:B------:R-:W-:Y:S01]  /*1e700*/  STG.E.U16 desc[UR28][R212.64+0x22], R152 ;  /* 0x00002298d4007986 */ /* 0x000fe2000c10151c */
[--C-:B------:R-:W-:Y:S03]  /*1e710*/  HSET2.LE.AND R177, R177, R214.reuse, PT ;  /* 0x000000d6b1b17233 */ /* 0x100fe60003803000 */
[----:B------:R2:W-:Y:S01]  /*1e720*/  STG.E.U16 desc[UR28][R210.64+0x30], R0 ;  /* 0x00003000d2007986 */ /* 0x0005e2000c10151c */
[----:B------:R-:W-:Y:S02]  /*1e730*/  HSET2.LE.AND R175, R175, R214, PT ;  /* 0x000000d6afaf7233 */ /* 0x000fe40003803000 */
[----:B------:R-:W-:Y:S01]  /*1e740*/  LOP3.LUT R177, R154, R177, RZ, 0xc0, !PT ;  /* 0x000000b19ab17212 */ /* 0x000fe200078ec0ff */
[----:B------:R3:W-:Y:S01]  /*1e750*/  STG.E.U16 desc[UR28][R210.64+0x32], R148 ;  /* 0x00003294d2007986 */ /* 0x0007e2000c10151c */
[-C--:B----4-:R-:W-:Y:S08]  /*1e760*/  HMMA.16816.F32.BF16 R116, R136, R140.reuse, R116 ;  /* 0x0000008c8874723c */ /* 0x090ff00000041874 */
[C---:B------:R-:W-:Y:S04]  /*1e770*/  HMMA.16816.F32.BF16 R120, R144.reuse, R140, R120 ;  /* 0x0000008c9078723c */ /* 0x040fe80000041878 */
[----:B-1----:R-:W-:Y:S02]  /*1e780*/  PRMT R2, R176, 0x7632, R2 ;  /* 0x00007632b0027816 */ /* 0x002fe40000000002 */
[----:B------:R-:W-:Y:S02]  /*1e790*/  PRMT R176, R171, 0x5410, R170 ;  /* 0x00005410abb07816 */ /* 0x000fe400000000aa */
[-C--:B------:R-:W-:Y:S03]  /*1e7a0*/  HMMA.16816.F32.BF16 R124, R144, R142.reuse, R124 ;  /* 0x0000008e907c723c */ /* 0x080fe6000004187c */
[----:B--2---:R-:W-:Y:S02]  /*1e7b0*/  IMAD.MOV.U32 R0, RZ, RZ, R164 ;  /* 0x000000ffff007224 */ /* 0x004fe400078e00a4 */
[----:B------:R-:W-:Y:S01]  /*1e7c0*/  @P3 HFMA2.BF16_V2 R240, -RZ.H0_H0, RZ.H0_H0, -R2.H0_H0 ;  /* 0x200000fffff03231 */ /* 0x000fe20000340902 */
[--C-:B------:R-:W-:Y:S02]  /*1e7d0*/  HSET2.LE.AND R176, R176, R214.reuse, PT ;  /* 0x000000d6b0b07233 */ /* 0x100fe40003803000 */
[----:B------:R-:W-:Y:S01]  /*1e7e0*/  HMMA.16816.F32.BF16 R128, R136, R142, R128 ;  /* 0x0000008e8880723c */ /* 0x000fe20000041880 */
[----:B------:R-:W-:Y:S03]  /*1e7f0*/  LDSM.16.MT88.4 R136, [R163+0xb800] ;  /* 0x00b80000a388783b */ /* 0x000fe60000004200 */
[----:B---3--:R-:W-:Y:S02]  /*1e800*/  LOP3.LUT R148, R0, 0xff, RZ, 0xc0, !PT ;  /* 0x000000ff00947812 */ /* 0x008fe400078ec0ff */
[----:B------:R-:W-:Y:S02]  /*1e810*/  PRMT R0, R3, 0x5410, R2 ;  /* 0x0000541003007816 */ /* 0x000fe40000000002 */
[----:B------:R-:W-:Y:S02]  /*1e820*/  @P3 PRMT R2, R240, 0x5410, RZ ;  /* 0x00005410f0023816 */ /* 0x000fe400000000ff */
[----:B------:R-:W-:Y:S02]  /*1e830*/  @P1 PRMT R3, R242, 0x5410, RZ ;  /* 0x00005410f2031816 */ /* 0x000fe400000000ff */
[C---:B------:R-:W-:Y:S01]  /*1e840*/  ISETP.LE.U32.AND P0, PT, R148.reuse, UR14, PT ;  /* 0x0000000e94007c0c */ /* 0x040fe2000bf03070 */
[----:B------:R1:W-:Y:S01]  /*1e850*/  STG.E.U16 desc[UR28][R150.64+0x32], R2 ;  /* 0x0000320296007986 */ /* 0x0003e2000c10151c */
[----:B------:R-:W-:Y:S02]  /*1e860*/  PRMT R178, R148, 0x5410, R218 ;  /* 0x0000541094b27816 */ /* 0x000fe400000000da */
[----:B------:R-:W-:Y:S01]  /*1e870*/  LOP3.LUT R175, R0, R175, RZ, 0xc0, !PT ;  /* 0x000000af00af7212 */ /* 0x000fe200078ec0ff */
[----:B------:R2:W-:Y:S01]  /*1e880*/  STG.E.U16 desc[UR28][R150.64+0x30], R3 ;  /* 0x0000300396007986 */ /* 0x0005e2000c10151c */
[----:B------:R-:W-:Y:S02]  /*1e890*/  LOP3.LUT R176, R160, R176, RZ, 0xc0, !PT ;  /* 0x000000b0a0b07212 */ /* 0x000fe400078ec0ff */
[----:B------:R-:W-:Y:S02]  /*1e8a0*/  HSET2.LE.AND R178, R178, R214, PT ;  /* 0x000000d6b2b27233 */ /* 0x000fe40003803000 */
[----:B------:R-:W-:Y:S02]  /*1e8b0*/  ISETP.GT.U32.AND P3, PT, R218, UR14, PT ;  /* 0x0000000eda007c0c */ /* 0x000fe4000bf64070 */
[----:B------:R-:W-:Y:S01]  /*1e8c0*/  ISETP.GT.U32.AND P1, PT, R215, UR14, PT ;  /* 0x0000000ed7007c0c */ /* 0x000fe2000bf24070 */
[--C-:B------:R-:W-:Y:S01]  /*1e8d0*/  @!P0 HFMA2.BF16_V2 R237, -RZ.H0_H0, RZ.H0_H0, -R198.reuse.H0_H0 ;  /* 0x200000ffffed8231 */ /* 0x100fe200003409c6 */
[C---:B------:R-:W-:Y:S02]  /*1e8e0*/  LOP3.LUT R178, R198.reuse, R178, RZ, 0xc0, !PT ;  /* 0x000000b2c6b27212 */ /* 0x040fe400078ec0ff */
[----:B------:R-:W-:Y:S07]  /*1e8f0*/  PRMT R0, R201, 0x7632, R0 ;  /* 0x00007632c9007816 */ /* 0x000fee0000000000 */
[----:B------:R-:W-:Y:S02]  /*1e900*/  @P3 HFMA2.BF16_V2 R236, -RZ.H0_H0, RZ.H0_H0, -R198.H1_H1 ;  /* 0x200000ffffec3231 */ /* 0x000fe400003609c6 */
[--C-:B------:R-:W-:Y:S01]  /*1e910*/  @P1 HFMA2.BF16_V2 R235, -RZ.H0_H0, RZ.H0_H0, -R201.reuse.H0_H0 ;  /* 0x200000ffffeb1231 */ /* 0x100fe200003409c9 */
[----:B-1----:R-:W-:Y:S02]  /*1e920*/  PRMT R2, R198, 0x7610, R2 ;  /* 0x00007610c6027816 */ /* 0x002fe40000000002 */
[----:B------:R-:W-:Y:S02]  /*1e930*/  @!P0 PRMT R2, R237, 0x5410, RZ ;  /* 0x00005410ed028816 */ /* 0x000fe400000000ff */
[----:B--2---:R-:W-:Y:S02]  /*1e940*/  PRMT R3, R158, 0x5410, R167 ;  /* 0x000054109e037816 */ /* 0x004fe400000000a7 */
[----:B------:R-:W1:Y:S01]  /*1e950*/  LDSM.16.MT88.4 R164, [R188+0xa800] ;  /* 0x00a80000bca4783b */ /* 0x000e620000004200 */
[----:B------:R-:W-:Y:S02]  /*1e960*/  ISETP.GT.U32.AND P0, PT, R219, UR14, PT ;  /* 0x0000000edb007c0c */ /* 0x000fe4000bf04070 */
[--C-:B------:R-:W-:Y:S01]  /*1e970*/  HSET2.LE.AND R174, R3, R214.reuse, PT ;  /* 0x000000d603ae7233 */ /* 0x100fe20003803000 */
[----:B------:R-:W-:Y:S01]  /*1e980*/  IMAD.MOV.U32 R3, RZ, RZ, R135 ;  /* 0x000000ffff037224 */ /* 0x000fe200078e0087 */
[----:B------:R-:W-:Y:S02]  /*1e990*/  PRMT R198, R198, 0x7632, R198 ;  /* 0x00007632c6c67816 */ /* 0x000fe400000000c6 */
[----:B------:R-:W-:Y:S01]  /*1e9a0*/  @P3 PRMT R198, R236, 0x5410, RZ ;  /* 0x00005410ecc63816 */ /* 0x000fe200000000ff */
[----:B------:R2:W-:Y:S01]  /*1e9b0*/  STG.E.U16 desc[UR28][R216.64+0x30], R2 ;  /* 0x00003002d8007986 */ /* 0x0005e2000c10151c */
[----:B------:R-:W-:Y:S03]  /*1e9c0*/  LOP3.LUT R174, R149, R174, RZ, 0xc0, !PT ;  /* 0x000000ae95ae7212 */ /* 0x000fe600078ec0ff */
[----:B------:R-:W3:Y:S02]  /*1e9d0*/  LDSM.16.MT88.4 R156, [R163+0xa800] ;  /* 0x00a80000a39c783b */ /* 0x000ee40000004200 */
[----:B------:R-:W-:Y:S05]  /*1e9e0*/  @P0 HFMA2.BF16_V2 R234, -RZ.H0_H0, RZ.H0_H0, -R201.H1_H1 ;  /* 0x200000ffffea0231 */ /* 0x000fea00003609c9 */
[----:B------:R-:W-:Y:S01]  /*1e9f0*/  @P0 PRMT R0, R234, 0x5410, RZ ;  /* 0x00005410ea000816 */ /* 0x000fe200000000ff */
[----:B------:R-:W4:Y:S01]  /*1ea00*/  LDSM.16.MT88.4 R188, [R188+0xb800] ;  /* 0x00b80000bcbc783b */ /* 0x000f220000004200 */
[----:B------:R-:W-:Y:S04]  /*1ea10*/  IADD3 R210, P0, PT, R210, -0x40, RZ ;  /* 0xffffffc0d2d27810 */ /* 0x000fe80007f1e0ff */
[----:B------:R-:W-:Y:S03]  /*1ea20*/  IADD3.X R211, PT, PT, R211, -0x1, RZ, P0, !PT ;  /* 0xffffffffd3d37810 */ /* 0x000fe600007fe4ff */
[----:B------:R-:W-:Y:S04]  /*1ea30*/  STG.E.U16 desc[UR28][R216.64+0x32], R198 ;  /* 0x000032c6d8007986 */ /* 0x000fe8000c10151c */
[----:B------:R-:W-:Y:S01]  /*1ea40*/  STG.E.U16 desc[UR28][R212.64+0x32], R0 ;  /* 0x00003200d4007986 */ /* 0x000fe2000c10151c */
[----:B--2---:R-:W-:Y:S04]  /*1ea50*/  PRMT R2, R215, 0x5410, R219 ;  /* 0x00005410d7027816 */ /* 0x004fe800000000db */
[----:B------:R-:W-:Y:S01]  /*1ea60*/  LOP3.LUT R2, R2, 0xff00ff, RZ, 0xc0, !PT ;  /* 0x00ff00ff02027812 */ /* 0x000fe200078ec0ff */
[-C--:B-1----:R-:W-:Y:S01]  /*1ea70*/  HMMA.16816.F32.BF16 R168, R172, R164.reuse, R4 ;  /* 0x000000a4aca8723c */ /* 0x082fe20000041804 */
[----:B------:R3:W1:Y:S04]  /*1ea80*/  LDSM.16.MT88.4 R4, [R162+0x1800] ;  /* 0x00180000a204783b */ /* 0x0006680000004200 */
[----:B------:R-:W-:Y:S05]  /*1ea90*/  HSET2.LE.AND R179, R2, R214, PT ;  /* 0x000000d602b37233 */ /* 0x000fea0003803000 */
[----:B------:R-:W-:Y:S02]  /*1eaa0*/  LOP3.LUT R179, R201, R179, RZ, 0xc0, !PT ;  /* 0x000000b3c9b37212 */ /* 0x000fe400078ec0ff */
[----:B------:R-:W-:Y:S05]  /*1eab0*/  @P1 PRMT R201, R235, 0x5410, RZ ;  /* 0x00005410ebc91816 */ /* 0x000fea00000000ff */
[C---:B------:R-:W-:Y:S01]  /*1eac0*/  HMMA.16816.F32.BF16 R152, R176.reuse, R164, R8 ;  /* 0x000000a4b098723c */ /* 0x040fe20000041808 */
[----:B------:R2:W-:Y:S07]  /*1ead0*/  STG.E.U16 desc[UR28][R212.64+0x30], R201 ;  /* 0x000030c9d4007986 */ /* 0x0005ee000c10151c */
        /* <DEDUP_REMOVED lines=20> */
[----:B------:R-:W-:Y:S02]  /*1ec20*/  IMAD.MOV.U32 R136, RZ, RZ, R134 ;  /* 0x000000ffff887224 */ /* 0x000fe400078e0086 */
[----:B------:R-:W-:Y:S02]  /*1ec30*/  IMAD.MOV.U32 R137, RZ, RZ, R133 ;  /* 0x000000ffff897224 */ /* 0x000fe400078e0085 */
[-C--:B------:R-:W-:Y:S08]  /*1ec40*/  HMMA.16816.F32.BF16 R92, R176, R138.reuse, R92 ;  /* 0x0000008ab05c723c */ /* 0x080ff0000004185c */
[C---:B------:R-:W-:Y:S04]  /*1ec50*/  HMMA.16816.F32.BF16 R96, R172.reuse, R138, R96 ;  /* 0x0000008aac60723c */ /* 0x040fe80000041860 */
[----:B------:R-:W-:Y:S04]  /*1ec60*/  IMAD.MOV.U32 R138, RZ, RZ, R132 ;  /* 0x000000ffff8a7224 */ /* 0x000fe800078e0084 */
[-C--:B------:R-:W-:Y:S08]  /*1ec70*/  HMMA.16816.F32.BF16 R100, R172, R192.reuse, R100 ;  /* 0x000000c0ac64723c */ /* 0x080ff00000041864 */
[C---:B------:R-:W-:Y:S08]  /*1ec80*/  HMMA.16816.F32.BF16 R104, R176.reuse, R192, R104 ;  /* 0x000000c0b068723c */ /* 0x040ff00000041868 */
[-C--:B------:R-:W-:Y:S08]  /*1ec90*/  HMMA.16816.F32.BF16 R108, R176, R194.reuse, R108 ;  /* 0x000000c2b06c723c */ /* 0x080ff0000004186c */
[C---:B------:R-:W-:Y:S08]  /*1eca0*/  HMMA.16816.F32.BF16 R112, R172.reuse, R194, R112 ;  /* 0x000000c2ac70723c */ /* 0x040ff00000041870 */
[-C--:B-1----:R-:W-:Y:S08]  /*1ecb0*/  HMMA.16816.F32.BF16 R116, R172, R4.reuse, R116 ;  /* 0x00000004ac74723c */ /* 0x082ff00000041874 */
[C---:B------:R-:W-:Y:S04]  /*1ecc0*/  HMMA.16816.F32.BF16 R120, R176.reuse, R4, R120 ;  /* 0x00000004b078723c */ /* 0x040fe80000041878 */
[----:B------:R-:W-:Y:S04]  /*1ecd0*/  LOP3.LUT R4, R226, 0x38, RZ, 0xc0, !PT ;  /* 0x00000038e2047812 */ /* 0x000fe800078ec0ff */
[-C--:B------:R-:W-:Y:S08]  /*1ece0*/  HMMA.16816.F32.BF16 R124, R176, R6.reuse, R124 ;  /* 0x00000006b07c723c */ /* 0x080ff0000004187c */
[----:B------:R-:W-:Y:S01]  /*1ecf0*/  HMMA.16816.F32.BF16 R128, R172, R6, R128 ;  /* 0x00000006ac80723c */ /* 0x000fe20000041880 */
[----:B------:R-:W-:Y:S08]  /*1ed00*/  @!UPT UIADD3 URZ, UPT, UPT, URZ, URZ, URZ ;  /* 0x000000fffffff290 */ /* 0x000ff0000fffe0ff */
[----:B--2---:R-:W-:Y:S11]  /*1ed10*/  BRA.U UP0, `(.L_x_2545) ;  /* 0xffffffbd00007547 */ /* 0x004ff6000b83ffff */
.L_x_2544:
[----:B------:R-:W2:Y:S01]  /*1ed20*/  LDL.LU R11, [R1+0x3c] ;  /* 0x00003c00010b7983 */ /* 0x000ea20000300800 */
[----:B------:R-:W3:Y:S03]  /*1ed30*/  LDCU UR4, c[0x0][0x4fc] ;  /* 0x00009f80ff0477ac */ /* 0x000ee60008000800 */
[----:B------:R-:W4:Y:S01]  /*1ed40*/  LDL.LU R2, [R1+0x40] ;  /* 0x0000400001027983 */ /* 0x000f220000300800 */
[----:B------:R-:W-:Y:S01]  /*1ed50*/  S2UR UR8, SR_CgaCtaId ;  /* 0x00000000000879c3 */ /* 0x000fe20000008800 */
[----:B------:R-:W-:Y:S02]  /*1ed60*/  UISETP.NE.AND UP3, UPT, UR20, -0x1, UPT ;  /* 0xffffffff1400788c */ /* 0x000fe4000bf65270 */
[----:B------:R-:W3:Y:S01]  /*1ed70*/  LDL.LU R10, [R1+0x34] ;  /* 0x00003400010a7983 */ /* 0x000ee20000300800 */
[----:B------:R-:W1:Y:S03]  /*1ed80*/  LDCU.U8 UR10, c[0x0][0x549] ;  /* 0x0000a920ff0a77ac */ /* 0x000e660008000000 */
[----:B------:R-:W3:Y:S01]  /*1ed90*/  LDL.LU R6, [R1+0x38] ;  /* 0x0000380001067983 */ /* 0x000ee20000300800 */
[----:B------:R-:W1:Y:S01]  /*1eda0*/  S2UR UR9, SR_CTAID.Y ;  /* 0x00000000000979c3 */ /* 0x000e620000002600 */
[----:B------:R-:W1:Y:S02]  /*1edb0*/  LDCU.U8 UR11, c[0x0][0x548] ;  /* 0x0000a900ff0b77ac */ /* 0x000e640008000000 */
[----:B------:R-:W3:Y:S01]  /*1edc0*/  LDL.LU R9, [R1+0x74] ;  /* 0x0000740001097983 */ /* 0x000ee20000300800 */
[----:B------:R-:W1:Y:S03]  /*1edd0*/  @!UP3 LDCU.64 UR6, c[0x0][0x400] ;  /* 0x00008000ff06b7ac */ /* 0x000e660008000a00 */
[----:B------:R-:W3:Y:S04]  /*1ede0*/  LDL.LU R8, [R1+0x64] ;  /* 0x0000640001087983 */ /* 0x000ee80000300800 */
[----:B------:R-:W3:Y:S01]  /*1edf0*/  LDL.LU R7, [R1+0x68] ;  /* 0x0000680001077983 */ /* 0x000ee20000300800 */
[----:B------:R-:W-:-:S02]  /*1ee00*/  UISETP.NE.AND UP2, UPT, UR20, -0x1, UPT ;  /* 0xffffffff1400788c */ /* 0x000fc4000bf45270 */
[----:B-1----:R-:W-:Y:S01]  /*1ee10*/  UISETP.NE.AND UP1, UPT, UR10, URZ, UPT ;  /* 0x000000ff0a00728c */ /* 0x002fe2000bf25270 */
[----:B------:R-:W1:Y:S03]  /*1ee20*/  LDCU UR10, c[0x0][0x434] ;  /* 0x00008680ff0a77ac */ /* 0x000e660008000800 */
[----:B------:R-:W-:Y:S02]  /*1ee30*/  UISETP.NE.AND UP0, UPT, UR11, URZ, !UP1 ;  /* 0x000000ff0b00728c */ /* 0x000fe4000cf05270 */
[----:B------:R-:W-:Y:S01]  /*1ee40*/  @!UP3 UIMAD.WIDE.U32 UR12, UR9, UR6, URZ ;  /* 0x00000006090cb2a5 */ /* 0x000fe2000f8e00ff */
[----:B------:R-:W1:Y:S04]  /*1ee50*/  S2UR UR6, SR_CTAID.Z ;  /* 0x00000000000679c3 */ /* 0x000e680000002700 */
[----:B------:R-:W1:Y:S01]  /*1ee60*/  @UP1 LDCU UR14, c[0x0][0x430] ;  /* 0x00008600ff0e17ac */ /* 0x000e620008000800 */
[----:B------:R-:W-:-:S05]  /*1ee70*/  @!UP3 UIMAD UR7, UR9, UR7, UR13 ;  /* 0x000000070907b2a4 */ /* 0x000fca000f8e020d */
[----:B------:R-:W1:Y:S01]  /*1ee80*/  LDCU UR13, c[0x0][0x434] ;  /* 0x00008680ff0d77ac */ /* 0x000e620008000800 */
[----:B--2---:R-:W2:Y:S04]  /*1ee90*/  SHFL.BFLY PT, R0, R11, 0x2, 0x1f ;  /* 0x0c401f000b007f89 */ /* 0x004ea800000e0000 */
[----:B----4-:R-:W4:Y:S04]  /*1eea0*/  SHFL.BFLY PT, R5, R2, 0x2, 0x1f ;  /* 0x0c401f0002057f89 */ /* 0x010f2800000e0000 */
[----:B---3--:R-:W3:Y:S01]  /*1eeb0*/  SHFL.BFLY PT, R3, R10, 0x2, 0x1f ;  /* 0x0c401f000a037f89 */ /* 0x008ee200000e0000 */
[----:B--2---:R-:W-:Y:S01]  /*1eec0*/  FADD.FTZ R0, R0, R11 ;  /* 0x0000000b00007221 */ /* 0x004fe20000010000 */
[----:B------:R-:W-:Y:S01]  /*1eed0*/  MOV R173, R7 ;  /* 0x0000000700ad7202 */ /* 0x000fe20000000f00 */
[----:B----4-:R-:W-:-:S03]  /*1eee0*/  FADD.FTZ R5, R5, R2 ;  /* 0x0000000205057221 */ /* 0x010fc60000010000 */
[----:B------:R-:W2:Y:S01]  /*1eef0*/  SHFL.BFLY PT, R138, R0, 0x1, 0x1f ;  /* 0x0c201f00008a7f89 */ /* 0x000ea200000e0000 */
[----:B---3--:R-:W-:-:S03]  /*1ef00*/  FADD.FTZ R3, R3, R10 ;  /* 0x0000000a03037221 */ /* 0x008fc60000010000 */
[----:B------:R-:W3:Y:S04]  /*1ef10*/  SHFL.BFLY PT, R2, R6, 0x2, 0x1f ;  /* 0x0c401f0006027f89 */ /* 0x000ee800000e0000 */
[----:B------:R-:W4:Y:S04]  /*1ef20*/  SHFL.BFLY PT, R137, R5, 0x1, 0x1f ;  /* 0x0c201f0005897f89 */ /* 0x000f2800000e0000 */
[----:B------:R-:W1:Y:S01]  /*1ef30*/  SHFL.BFLY PT, R136, R3, 0x1, 0x1f ;  /* 0x0c201f0003887f89 */ /* 0x000e6200000e0000 */
[----:B--2---:R-:W-:Y:S01]  /*1ef40*/  FADD.FTZ R138, R0, R138 ;  /* 0x0000008a008a7221 */ /* 0x004fe20000010000 */
[----:B---3--:R-:W-:-:S03]  /*1ef50*/  FADD.FTZ R2, R2, R6 ;  /* 0x0000000602027221 */ /* 0x008fc60000010000 */
[----:B------:R-:W2:Y:S01]  /*1ef60*/  MUFU.RCP R0, R138 ;  /* 0x0000008a00007308 */ /* 0x000ea20000001000 */
[----:B------:R-:W-:Y:S01]  /*1ef70*/  FSETP.NE.FTZ.AND P4, PT, R138, RZ, PT ;  /* 0x000000ff8a00720b */ /* 0x000fe20003f95000 */
[----:B----4-:R-:W-:Y:S01]  /*1ef80*/  FADD.FTZ R137, R5, R137 ;  /* 0x0000008905897221 */ /* 0x010fe20000010000 */
[----:B------:R-:W3:Y:S01]  /*1ef90*/  SHFL.BFLY PT, R139, R2, 0x1, 0x1f ;  /* 0x0c201f00028b7f89 */ /* 0x000ee200000e0000 */
[----:B------:R-:W-:Y:S01]  /*1efa0*/  SHF.L.U32 R5, R205, 0x4, RZ ;  /* 0x00000004cd057819 */ /* 0x000fe200000006ff */
[----:B-1----:R-:W-:-:S03]  /*1efb0*/  FADD.FTZ R136, R3, R136 ;  /* 0x0000008803887221 */ /* 0x002fc60000010000 */
[----:B------:R-:W1:Y:S01]  /*1efc0*/  MUFU.RCP R6, R137 ;  /* 0x0000008900067308 */ /* 0x000e620000001000 */
[----:B------:R-:W-:Y:S02]  /*1efd0*/  LOP3.LUT R5, R5, 0x1c0, RZ, 0xc0, !PT ;  /* 0x000001c005057812 */ /* 0x000fe400078ec0ff */
[----:B------:R-:W-:Y:S02]  /*1efe0*/  FSETP.NE.FTZ.AND P3, PT, R137, RZ, PT ;  /* 0x000000ff8900720b */ /* 0x000fe40003f75000 */
[----:B------:R-:W-:Y:S02]  /*1eff0*/  LOP3.LUT R5, R5, 0x38, R9, 0xf8, !PT ;  /* 0x0000003805057812 */ /* 0x000fe400078ef809 */
[----:B------:R-:W-:Y:S02]  /*1f000*/  FSETP.NE.FTZ.AND P1, PT, R136, RZ, PT ;  /* 0x000000ff8800720b */ /* 0x000fe40003f35000 */
[----:B--2---:R-:W-:Y:S02]  /*1f010*/  FSEL R0, R0, 1, P4 ;  /* 0x3f80000000007808 */ /* 0x004fe40002000000 */
[----:B------:R-:W-:-:S03]  /*1f020*/  LOP3.LUT R204, R5, R8, R204, 0xfe, !PT ;  /* 0x0000000805cc7212 */ /* 0x000fc600078efecc */
[----:B------:R-:W-:Y:S01]  /*1f030*/  FMUL.FTZ R0, R0, UR4 ;  /* 0x0000000400007c20 */ /* 0x000fe20008410000 */
[----:B-1----:R-:W-:-:S03]  /*1f040*/  FSEL R6, R6, 1, P3 ;  /* 0x3f80000006067808 */ /* 0x002fc60001800000 */
[C---:B------:R-:W-:Y:S01]  /*1f050*/  FMUL.FTZ R9, R0.reuse, R157 ;  /* 0x0000009d00097220 */ /* 0x040fe20000410000 */
[----:B------:R-:W-:Y:S01]  /*1f060*/  FMUL.FTZ R168, R0, R168 ;  /* 0x000000a800a87220 */ /* 0x000fe20000410000 */
[----:B---3--:R-:W-:Y:S01]  /*1f070*/  FADD.FTZ R139, R2, R139 ;  /* 0x0000008b028b7221 */ /* 0x008fe20000010000 */
        /* <DEDUP_REMOVED lines=57> */
[C---:B------:R-:W-:Y:S01]  /*1f410*/  FMUL.FTZ R6, R32.reuse, R58 ;  /* 0x0000003a20067220 */ /* 0x040fe20000410000 */
[----:B------:R-:W-:Y:S01]  /*1f420*/  FMUL.FTZ R154, R32, R154 ;  /* 0x0000009a209a7220 */ /* 0x000fe20000410000 */
[----:B------:R-:W-:Y:S01]  /*1f430*/  FMUL.FTZ R0, R0, UR4 ;  /* 0x0000000400007c20 */ /* 0x000fe20008410000 */
[----:B------:R-:W-:Y:S01]  /*1f440*/  UMOV UR4, 0x400 ;  /* 0x0000040000047882 */ /* 0x000fe20000000000 */
[----:B------:R-:W-:Y:S01]  /*1f450*/  F2FP.BF16.F32.PACK_AB R53, R53, R7 ;  /* 0x000000073535723e */ /* 0x000fe200000010ff */
[----:B------:R-:W-:Y:S01]  /*1f460*/  ULEA UR8, UR8, UR4, 0x18 ;  /* 0x0000000408087291 */ /* 0x000fe2000f8ec0ff */
[----:B------:R-:W-:Y:S01]  /*1f470*/  FMUL.FTZ R21, R0, R57 ;  /* 0x0000003900157220 */ /* 0x000fe20000410000 */
[----:B------:R-:W-:Y:S01]  /*1f480*/  FMUL.FTZ R57, R32, R59 ;  /* 0x0000003b20397220 */ /* 0x000fe20000410000 */
[----:B------:R-:W-:Y:S01]  /*1f490*/  F2FP.BF16.F32.PACK_AB R59, R55, R26 ;  /* 0x0000001a373b723e */ /* 0x000fe200000010ff */
[C---:B------:R-:W-:Y:S01]  /*1f4a0*/  FMUL.FTZ R22, R0.reuse, R60 ;  /* 0x0000003c00167220 */ /* 0x040fe20000410000 */
[----:B------:R-:W-:Y:S01]  /*1f4b0*/  F2FP.BF16.F32.PACK_AB R55, R27, R66 ;  /* 0x000000421b37723e */ /* 0x000fe200000010ff */
[C---:B------:R-:W-:Y:S01]  /*1f4c0*/  FMUL.FTZ R152, R0.reuse, R152 ;  /* 0x0000009800987220 */ /* 0x040fe20000410000 */
[----:B------:R-:W-:Y:S01]  /*1f4d0*/  MOV R66, 0x10 ;  /* 0x0000001000427802 */ /* 0x000fe20000000f00 */
[----:B------:R-:W-:Y:S01]  /*1f4e0*/  FMUL.FTZ R67, R0, R153 ;  /* 0x0000009900437220 */ /* 0x000fe20000410000 */
[----:B------:R-:W-:Y:S01]  /*1f4f0*/  F2FP.BF16.F32.PACK_AB R60, R31, R52 ;  /* 0x000000341f3c723e */ /* 0x000fe200000010ff */
[----:B------:R-:W-:Y:S01]  /*1f500*/  FMUL.FTZ R155, R32, R155 ;  /* 0x0000009b209b7220 */ /* 0x000fe20000410000 */
[----:B------:R-:W-:Y:S01]  /*1f510*/  LEA R7, R204, UR8, 0x1 ;  /* 0x00000008cc077c11 */ /* 0x000fe2000f8e08ff */
[C---:B------:R-:W-:Y:S01]  /*1f520*/  FMUL.FTZ R51, R2.reuse, R51 ;  /* 0x0000003302337220 */ /* 0x040fe20000410000 */
[----:B------:R-:W-:Y:S01]  /*1f530*/  F2FP.BF16.F32.PACK_AB R52, R69, R68 ;  /* 0x000000444534723e */ /* 0x000fe200000010ff */
[----:B------:R-:W-:Y:S01]  /*1f540*/  FMUL.FTZ R70, R2, R70 ;  /* 0x0000004602467220 */ /* 0x000fe20000410000 */
[----:B------:R-:W-:Y:S01]  /*1f550*/  SEL R66, R66, 0xfffffff0, !P2 ;  /* 0xfffffff042427807 */ /* 0x000fe20005000000 */
[----:B------:R1:W-:Y:S01]  /*1f560*/  STS [R7+0x400], R11 ;  /* 0x0004000b07007388 */ /* 0x0003e20000000800 */
[----:B------:R-:W-:Y:S01]  /*1f570*/  LOP3.LUT P2, RZ, R205, 0x8, RZ, 0xc0, !PT ;  /* 0x00000008cdff7812 */ /* 0x000fe2000784c0ff */
        /* <DEDUP_REMOVED lines=22> */
[----:B------:R-:W-:Y:S01]  /*1f6e0*/  IADD3 R6, PT, PT, R7, R66, RZ ;  /* 0x0000004207067210 */ /* 0x000fe20007ffe0ff */
        /* <DEDUP_REMOVED lines=44> */
[----:B------:R-:W-:Y:S01]  /*1f9b0*/  FMUL.FTZ R19, R32, R43 ;  /* 0x0000002b20137220 */ /* 0x000fe20000410000 */
[----:B------:R-:W-:Y:S01]  /*1f9c0*/  F2FP.BF16.F32.PACK_AB R8, R8, R158 ;  /* 0x0000009e0808723e */ /* 0x000fe200000010ff */
[----:B------:R-:W-:Y:S01]  /*1f9d0*/  STS [R7+0x2400], R154 ;  /* 0x0024009a07007388 */ /* 0x000fe20000000800 */
[C---:B------:R-:W-:Y:S01]  /*1f9e0*/  FMUL.FTZ R46, R32.reuse, R46 ;  /* 0x0000002e202e7220 */ /* 0x040fe20000410000 */
        /* <DEDUP_REMOVED lines=30> */
[----:B------:R-:W1:Y:S01]  /*1fbd0*/  @UP3 LDCU.64 UR4, c[0x0][0x408] ;  /* 0x00008100ff0437ac */ /* 0x000e620008000a00 */
        /* <DEDUP_REMOVED lines=19> */
[----:B-1----:R-:W-:Y:S01]  /*1fd10*/  @UP3 UIMAD.WIDE.U32 UR16, UR20, UR4, URZ ;  /* 0x00000004141032a5 */ /* 0x002fe2000f8e00ff */
[----:B------:R-:W-:Y:S01]  /*1fd20*/  F2FP.BF16.F32.PACK_AB R45, R45, R78 ;  /* 0x0000004e2d2d723e */ /* 0x000fe200000010ff */
[----:B------:R-:W-:Y:S01]  /*1fd30*/  STS [R5+0x2400], R16 ;  /* 0x0024001005007388 */ /* 0x000fe20000000800 */
[----:B------:R-:W-:Y:S01]  /*1fd40*/  F2FP.BF16.F32.PACK_AB R44, R85, R84 ;  /* 0x00000054552c723e */ /* 0x000fe200000010ff */
[----:B------:R-:W1:Y:S01]  /*1fd50*/  @UP1 LDCU UR4, c[0x0][0x430] ;  /* 0x00008600ff0417ac */ /* 0x000e620008000800 */
[----:B------:R-:W-:Y:S01]  /*1fd60*/  F2FP.BF16.F32.PACK_AB R43, R87, R86 ;  /* 0x00000056572b723e */ /* 0x000fe200000010ff */
[----:B------:R-:W-:Y:S01]  /*1fd70*/  STS [R0], R15 ;  /* 0x0000000f00007388 */ /* 0x000fe20000000800 */
[----:B--2---:R-:W-:Y:S01]  /*1fd80*/  IADD3 R9, PT, PT, R11, R0, RZ ;  /* 0x000000000b097210 */ /* 0x004fe20007ffe0ff */
[----:B------:R-:W-:Y:S01]  /*1fd90*/  FMUL.FTZ R126, R32, R126 ;  /* 0x0000007e207e7220 */ /* 0x000fe20000410000 */
[----:B------:R-:W-:Y:S01]  /*1fda0*/  F2FP.BF16.F32.PACK_AB R40, R97, R96 ;  /* 0x000000606128723e */ /* 0x000fe200000010ff */
[----:B------:R-:W-:Y:S01]  /*1fdb0*/  STS [R0+0x400], R14 ;  /* 0x0004000e00007388 */ /* 0x000fe20000000800 */
[----:B---3--:R-:W-:Y:S01]  /*1fdc0*/  IADD3 R8, PT, PT, R66, R0, RZ ;  /* 0x0000000042087210 */ /* 0x008fe20007ffe0ff */
[----:B------:R-:W-:Y:S01]  /*1fdd0*/  FMUL.FTZ R127, R32, R127 ;  /* 0x0000007f207f7220 */ /* 0x000fe20000410000 */
[----:B------:R-:W-:Y:S01]  /*1fde0*/  IADD3 R3, PT, PT, R66, R9, RZ ;  /* 0x0000000942037210 */ /* 0x000fe20007ffe0ff */
        /* <DEDUP_REMOVED lines=8> */
[----:B----4-:R-:W2:Y:S01]  /*1fe70*/  @P4 LDC R10, c[0x0][0x458] ;  /* 0x00011600ff0a4b82 */ /* 0x010ea20000000800 */
[----:B------:R-:W-:Y:S01]  /*1fe80*/  F2FP.BF16.F32.PACK_AB R37, R37, R94 ;  /* 0x0000005e2525723e */ /* 0x000fe200000010ff */
[----:B------:R-:W-:Y:S01]  /*1fe90*/  STS [R0+0x2000], R20 ;  /* 0x0020001400007388 */ /* 0x000fe20000000800 */
[----:B------:R-:W-:Y:S01]  /*1fea0*/  F2FP.BF16.F32.PACK_AB R36, R101, R100 ;  /* 0x000000646524723e */ /* 0x000fe200000010ff */
[----:B-1----:R-:W-:Y:S01]  /*1feb0*/  @UP1 UIMAD UR13, UR4, UR10, URZ ;  /* 0x0000000a040d12a4 */ /* 0x002fe2000f8e02ff */
        /* <DEDUP_REMOVED lines=8> */
[----:B------:R-:W-:Y:S01]  /*1ff40*/  F2FP.BF16.F32.PACK_AB R33, R33, R106 ;  /* 0x0000006a2121723e */ /* 0x000fe200000010ff */
[----:B------:R-:W-:Y:S01]  /*1ff50*/  STS [R8+0x2400], R61 ;  /* 0x0024003d08007388 */ /* 0x000fe20000000800 */
[----:B------:R-:W-:Y:S01]  /*1ff60*/  F2FP.BF16.F32.PACK_AB R29, R29, R108 ;  /* 0x0000006c1d1d723e */ /* 0x000fe200000010ff */
[----:B------:R-:W-:Y:S01]  /*1ff70*/  USHF.R.S32.HI UR4, URZ, 0x1f, UR20 ;  /* 0x0000001fff047899 */ /* 0x000fe20008011414 */
        /* <DEDUP_REMOVED lines=30> */
[----:B-1----:R1:W3:Y:S03]  /*20160*/  @P4 MUFU.LG2 R6, R138 ;  /* 0x0000008a00064308 */ /* 0x0022e60000000c00 */
        /* <DEDUP_REMOVED lines=14> */
[----:B----4-:R-:W-:-:S03]  /*20250*/  LOP3.LUT R0, R173, 0x1f8, RZ, 0xc0, !PT ;  /* 0x000001f8ad007812 */ /* 0x010fc600078ec0ff */
[----:B------:R1:W-:Y:S01]  /*20260*/  STS [R9+0x6000], R25 ;  /* 0x0060001909007388 */ /* 0x0003e20000000800 */
[----:B------:R-:W-:-:S03]  /*20270*/  LOP3.LUT R0, R0, 0x38, R205, 0x78, !PT ;  /* 0x0000003800007812 */ /* 0x000fc600078e78cd */
[----:B------:R1:W-:Y:S01]  /*20280*/  STS [R9+0x6400], R24 ;  /* 0x0064001809007388 */ /* 0x0003e20000000800 */
[----:B------:R-:W-:Y:S02]  /*20290*/  LOP3.LUT R2, R0, 0x1e00, R173, 0xf8, !PT ;  /* 0x00001e0000027812 */ /* 0x000fe400078ef8ad */
[----:B------:R-:W-:Y:S01]  /*202a0*/  F2FP.BF16.F32.PACK_AB R0, R127, R126 ;  /* 0x0000007e7f00723e */ /* 0x000fe200000010ff */
[----:B------:R1:W-:Y:S01]  /*202b0*/  STS [R3+0x6000], R21 ;  /* 0x0060001503007388 */ /* 0x0003e20000000800 */
        /* <DEDUP_REMOVED lines=9> */
.L_x_2548:
[----:B------:R2:W-:Y:S01]  /*20350*/  STS [R3+0x6400], R0 ;  /* 0x0064000003007388 */ /* 0x0005e20000000800 */
[----:B------:R-:W-:Y:S01]  /*20360*/  LEA R20, R2, UR8, 0x1 ;  /* 0x0000000802147c11 */ /* 0x000fe2000f8e08ff */
[----:B------:R-:W3:Y:S01]  /*20370*/  S2UR UR8, SR_CTAID.X ;  /* 0x00000000000879c3 */ /* 0x000ee20000002500 */
[----:B------:R-:W-:-:S07]  /*20380*/  @P4 FMUL.FTZ R2, R6, 0.69314718246459960938 ;  /* 0x3f31721806024820 */ /* 0x000fce0000410000 */
[----:B------:R-:W-:Y:S01]  /*20390*/  BAR.SYNC.DEFER_BLOCKING 0x0 ;  /* 0x0000000000007b1d */ /* 0x000fe20000010000 */
[----:B------:R-:W-:Y:S01]  /*203a0*/  UIMAD UR13, UR6, UR13, URZ ;  /* 0x0000000d060d72a4 */ /* 0x000fe2000f8e02ff */
[----:B------:R-:W-:Y:S01]  /*203b0*/  LOP3.LUT P2, RZ, R205, 0x3, RZ, 0xc0, !PT ;  /* 0x00000003cdff7812 */ /* 0x000fe2000784c0ff */
[----:B------:R-:W-:Y:S01]  /*203c0*/  USEL UR20, UR20, URZ, UP0 ;  /* 0x000000ff14147287 */ /* 0x000fe20008000000 */
[----:B-1----:R-:W-:Y:S01]  /*203d0*/  MOV R21, 0x7f800000 ;  /* 0x7f80000000157802 */ /* 0x002fe20000000f00 */
[----:B------:R-:W-:-:S03]  /*203e0*/  @!UP0 UIMAD UR13, UR9, UR5, UR13 ;  /* 0x00000005090d82a4 */ /* 0x000fc6000f8e020d */
[----:B------:R-:W1:Y:S01]  /*203f0*/  @P3 LDC R9, c[0x0][0x458] ;  /* 0x00011600ff093b82 */ /* 0x000e620000000800 */
[----:B------:R-:W4:Y:S01]  /*20400*/  @P1 MUFU.LG2 R5, R136 ;  /* 0x0000008800051308 */ /* 0x000f220000000c00 */
[----:B------:R-:W-:Y:S01]  /*20410*/  USEL UR4, UR4, URZ, UP0 ;  /* 0x000000ff04047287 */ /* 0x000fe20008000000 */
[----:B------:R-:W-:Y:S01]  /*20420*/  @P4 FFMA.FTZ R21, R133, R10, R2 ;  /* 0x0000000a85154223 */ /* 0x000fe20000010002 */
[----:B------:R-:W-:Y:S01]  /*20430*/  USHF.R.S32.HI UR9, URZ, 0x1f, UR13 ;  /* 0x0000001fff097899 */ /* 0x000fe2000801140d */
[----:B------:R-:W-:Y:S01]  /*20440*/  BSSY.RECONVERGENT B0, `(.L_x_2549) ;  /* 0x000003b000007945 */ /* 0x000fe20003800200 */
[----:B------:R-:W-:Y:S02]  /*20450*/  MOV R17, 0x7f800000 ;  /* 0x7f80000000117802 */ /* 0x000fe40000000f00 */
[----:B------:R-:W1:Y:S01]  /*20460*/  @P1 LDC R8, c[0x0][0x458] ;  /* 0x00011600ff081b82 */ /* 0x000e620000000800 */
[----:B------:R-:W-:Y:S01]  /*20470*/  @P0 MUFU.LG2 R6, R139 ;  /* 0x0000008b00060308 */ /* 0x000fe20000000c00 */
[----:B------:R-:W-:-:S02]  /*20480*/  MOV R16, 0x7f800000 ;  /* 0x7f80000000107802 */ /* 0x000fc40000000f00 */
[----:B------:R-:W-:-:S04]  /*20490*/  MOV R13, 0x7f800000 ;  /* 0x7f800000000d7802 */ /* 0x000fc80000000f00 */
[----:B------:R-:W1:Y:S01]  /*204a0*/  @P0 LDC R7, c[0x0][0x458] ;  /* 0x00011600ff070b82 */ /* 0x000e620000000800 */
[----:B--2---:R-:W2:Y:S01]  /*204b0*/  @P3 MUFU.LG2 R0, R137 ;  /* 0x0000008900003308 */ /* 0x004ea20000000c00 */
[----:B------:R1:W2:Y:S01]  /*204c0*/  LDS.128 R24, [R20+0x3800] ;  /* 0x0038000014187984 */ /* 0x0002a20000000c00 */
[----:B---3--:R-:W-:Y:S01]  /*204d0*/  UIMAD UR10, UR8, UR14, URZ ;  /* 0x0000000e080a72a4 */ /* 0x008fe2000f8e02ff */
[----:B----4-:R-:W-:-:S03]  /*204e0*/  @P1 FMUL.FTZ R2, R5, 0.69314718246459960938 ;  /* 0x3f31721805021820 */ /* 0x010fc60000410000 */
[----:B------:R-:W-:-:S04]  /*204f0*/  USHF.L.U32 UR10, UR10, 0x7, URZ ;  /* 0x000000070a0a7899 */ /* 0x000fc800080006ff */
[----:B------:R-:W-:Y:S02]  /*20500*/  USHF.R.S32.HI UR5, URZ, 0x1f, UR10 ;  /* 0x0000001fff057899 */ /* 0x000fe4000801140a */
[----:B------:R-:W-:Y:S01]  /*20510*/  UIADD3 UR20, UP1, UP0, UR10, UR20, UR13 ;  /* 0x000000140a147290 */ /* 0x000fe2000f83e00d */
[----:B-1----:R-:W-:-:S03]  /*20520*/  @P1 FFMA.FTZ R16, R135, R8, R2 ;  /* 0x0000000887101223 */ /* 0x002fc60000010002 */
[----:B------:R-:W-:Y:S01]  /*20530*/  UIADD3.X UR4, UPT, UPT, UR5, UR4, UR9, UP1, UP0 ;  /* 0x0000000405047290 */ /* 0x000fe20008fe0409 */
[----:B--2---:R-:W-:Y:S01]  /*20540*/  @P3 FMUL.FTZ R3, R0, 0.69314718246459960938 ;  /* 0x3f31721800033820 */ /* 0x004fe20000410000 */
[----:B------:R-:W-:-:S03]  /*20550*/  @P0 FMUL.FTZ R0, R6, 0.69314718246459960938 ;  /* 0x3f31721806000820 */ /* 0x000fc60000410000 */
[----:B------:R-:W-:Y:S01]  /*20560*/  @P3 FFMA.FTZ R17, R132, R9, R3 ;  /* 0x0000000984113223 */ /* 0x000fe20000010003 */
[----:B------:R-:W-:Y:S01]  /*20570*/  @P0 FFMA.FTZ R13, R134, R7, R0 ;  /* 0x00000007860d0223 */ /* 0x000fe20000010000 */
        /* <DEDUP_REMOVED lines=20> */
[----:B------:R-:W3:Y:S01]  /*206c0*/  @!P4 LDC.64 R14, c[0x0][0x420] ;  /* 0x00010800ff0ecb82 */ /* 0x000ee20000000a00 */
[----:B------:R-:W-:Y:S02]  /*206d0*/  @!P5 LEA.HI.X.SX32 R2, R2, UR4, 0x1, P0 ;  /* 0x000000040202dc11 */ /* 0x000fe400080f0eff */
[----:B------:R-:W-:-:S05]  /*206e0*/  @!P3 IADD3 R12, P0, PT, R5, UR20, RZ ;  /* 0x00000014050cbc10 */ /* 0x000fca000ff1e0ff */
[----:B------:R-:W4:Y:S01]  /*206f0*/  @!P3 LDC.64 R18, c[0x0][0x420] ;  /* 0x00010800ff12bb82 */ /* 0x000f220000000a00 */
[----:B-1----:R-:W-:-:S04]  /*20700*/  @!P6 LEA R10, P1, R0, R10, 0x2 ;  /* 0x0000000a000ae211 */ /* 0x002fc800078210ff */
[----:B------:R-:W-:Y:S02]  /*20710*/  @!P6 LEA.HI.X R11, R0, R11, R7, 0x2, P1 ;  /* 0x0000000b000be211 */ /* 0x000fe400008f1407 */
[C---:B------:R-:W-:Y:S02]  /*20720*/  @!P4 IADD3 R0, P1, PT, R6.reuse, UR20, RZ ;  /* 0x000000140600cc10 */ /* 0x040fe4000ff3e0ff */
[C---:B--2---:R-:W-:Y:S01]  /*20730*/  @!P5 LEA R8, P2, R3.reuse, R8, 0x2 ;  /* 0x000000080308d211 */ /* 0x044fe200078410ff */
[----:B------:R1:W-:Y:S01]  /*20740*/  @!P6 STG.E desc[UR28][R10.64], R21 ;  /* 0x000000150a00e986 */ /* 0x0003e2000c10191c */
[----:B------:R-:W-:Y:S02]  /*20750*/  @!P4 LEA.HI.X.SX32 R7, R6, UR4, 0x1, P1 ;  /* 0x000000040607cc11 */ /* 0x000fe400088f0eff */
[----:B------:R-:W-:Y:S02]  /*20760*/  @!P5 LEA.HI.X R9, R3, R9, R2, 0x2, P2 ;  /* 0x000000090309d211 */ /* 0x000fe400010f1402 */
[----:B------:R-:W-:-:S02]  /*20770*/  @!P3 LEA.HI.X.SX32 R3, R5, UR4, 0x1, P0 ;  /* 0x000000040503bc11 */ /* 0x000fc400080f0eff */
[C---:B---3--:R-:W-:Y:S01]  /*20780*/  @!P4 LEA R6, P1, R0.reuse, R14, 0x2 ;  /* 0x0000000e0006c211 */ /* 0x048fe200078210ff */
[----:B------:R1:W-:Y:S03]  /*20790*/  @!P5 STG.E desc[UR28][R8.64], R17 ;  /* 0x000000110800d986 */ /* 0x0003e6000c10191c */
[----:B------:R-:W-:Y:S02]  /*207a0*/  @!P4 LEA.HI.X R7, R0, R15, R7, 0x2, P1 ;  /* 0x0000000f0007c211 */ /* 0x000fe400008f1407 */
[----:B----4-:R-:W-:-:S03]  /*207b0*/  @!P3 LEA R2, P0, R12, R18, 0x2 ;  /* 0x000000120c02b211 */ /* 0x010fc600078010ff */
[----:B------:R1:W-:Y:S01]  /*207c0*/  @!P4 STG.E desc[UR28][R6.64], R16 ;  /* 0x000000100600c986 */ /* 0x0003e2000c10191c */
[----:B------:R-:W-:-:S05]  /*207d0*/  @!P3 LEA.HI.X R3, R12, R19, R3, 0x2, P0 ;  /* 0x000000130c03b211 */ /* 0x000fca00000f1403 */
[----:B------:R1:W-:Y:S04]  /*207e0*/  @!P3 STG.E desc[UR28][R2.64], R13 ;  /* 0x0000000d0200b986 */ /* 0x0003e8000c10191c */
.L_x_2550:
[----:B------:R-:W-:Y:S05]  /*207f0*/  BSYNC.RECONVERGENT B0 ;  /* 0x0000000000007941 */ /* 0x000fea0003800200 */
.L_x_2549:
        /* <DEDUP_REMOVED lines=9> */
[C---:B------:R-:W-:Y:S01]  /*20890*/  VIADD R0, R5.reuse, 0x20 ;  /* 0x0000002005007836 */ /* 0x040fe20000000000 */
[----:B------:R-:W-:Y:S01]  /*208a0*/  ISETP.GE.AND P2, PT, R6, UR18, PT ;  /* 0x0000001206007c0c */ /* 0x000fe2000bf46270 */
[C---:B------:R-:W-:Y:S01]  /*208b0*/  VIADD R3, R5.reuse, 0x30 ;  /* 0x0000003005037836 */ /* 0x040fe20000000000 */
[----:B------:R-:W-:Y:S01]  /*208c0*/  ISETP.GE.AND P0, PT, R2, UR18, PT ;  /* 0x0000001202007c0c */ /* 0x000fe2000bf06270 */
[----:B------:R-:W-:Y:S01]  /*208d0*/  VIADD R22, R5, 0x60 ;  /* 0x0000006005167836 */ /* 0x000fe20000000000 */
[----:B------:R-:W-:-:S02]  /*208e0*/  IADD3 R2, P1, PT, R4, UR12, RZ ;  /* 0x0000000c04027c10 */ /* 0x000fc4000ff3e0ff */
[----:B------:R-:W-:Y:S01]  /*208f0*/  ISETP.GE.AND P5, PT, R0, UR18, PT ;  /* 0x0000001200007c0c */ /* 0x000fe2000bfa6270 */
[----:B------:R-:W-:Y:S01]  /*20900*/  VIADD R0, R5, 0x40 ;  /* 0x0000004005007836 */ /* 0x000fe20000000000 */
[----:B------:R-:W-:Y:S01]  /*20910*/  ISETP.GE.AND P4, PT, R3, UR18, PT ;  /* 0x0000001203007c0c */ /* 0x000fe2000bf86270 */
[----:B------:R-:W-:Y:S01]  /*20920*/  IMAD.X R3, RZ, RZ, UR7, P1 ;  /* 0x00000007ff037e24 */ /* 0x000fe200088e06ff */
[C---:B------:R-:W-:Y:S02]  /*20930*/  ISETP.GE.AND P1, PT, R5.reuse, UR18, PT ;  /* 0x0000001205007c0c */ /* 0x040fe4000bf26270 */
        /* <DEDUP_REMOVED lines=22> */
.L_x_2552:
[----:B------:R-:W-:Y:S05]  /*20aa0*/  BSYNC.RECONVERGENT B0 ;  /* 0x0000000000007941 */ /* 0x000fea0003800200 */
.L_x_2551:
        /* <DEDUP_REMOVED lines=23> */
.L_x_2554:
[----:B------:R-:W-:Y:S05]  /*20c20*/  BSYNC.RECONVERGENT B0 ;  /* 0x0000000000007941 */ /* 0x000fea0003800200 */
.L_x_2553:
        /* <DEDUP_REMOVED lines=22> */
.L_x_2556:
[----:B------:R-:W-:Y:S05]  /*20d90*/  BSYNC.RECONVERGENT B0 ;  /* 0x0000000000007941 */ /* 0x000fea0003800200 */
.L_x_2555:
        /* <DEDUP_REMOVED lines=21> */
.L_x_2558:
[----:B------:R-:W-:Y:S05]  /*20ef0*/  BSYNC.RECONVERGENT B0 ;  /* 0x0000000000007941 */ /* 0x000fea0003800200 */
.L_x_2557:
        /* <DEDUP_REMOVED lines=21> */
.L_x_2560:
[----:B------:R-:W-:Y:S05]  /*21050*/  BSYNC.RECONVERGENT B0 ;  /* 0x0000000000007941 */ /* 0x000fea0003800200 */
.L_x_2559:
        /* <DEDUP_REMOVED lines=21> */
.L_x_2562:
[----:B------:R-:W-:Y:S05]  /*211b0*/  BSYNC.RECONVERGENT B0 ;  /* 0x0000000000007941 */ /* 0x000fea0003800200 */
.L_x_2561:
        /* <DEDUP_REMOVED lines=21> */
.L_x_2564:
[----:B------:R-:W-:Y:S05]  /*21310*/  BSYNC.RECONVERGENT B0 ;  /* 0x0000000000007941 */ /* 0x000fea0003800200 */
.L_x_2563:
        /* <DEDUP_REMOVED lines=21> */
.L_x_2565:
        /* <DEDUP_REMOVED lines=9> */
.L_x_2874:


//--------------------- .text._ZN5flash16flash_fwd_kernelI23Flash_fwd_kernel_traitsILi128ELi128ELi32ELi4ELb0ELb0EN7cutlass10bfloat16_tE19Flash_kernel_traitsILi128ELi128ELi32ELi4ES3_EELb0ELb0ELb1ELb0ELb0ELb0ELb1ELb0EEEvNS_16Flash_fwd_paramsE --------------------------
	.section	.text._ZN5flash16flash_fwd_kernelI23Flash_fwd_kernel_traitsILi128ELi128ELi32ELi4ELb0ELb0EN7cutlass10bfloat16_tE19Flash_kernel_traitsILi128ELi128ELi32ELi4ES3_EELb0ELb0ELb1ELb0ELb0ELb0ELb1ELb0EEEvNS_16Flash_fwd_paramsE,"ax",@progbits
	.align	128
        .global         _ZN5flash16flash_fwd_kernelI23Flash_fwd_kernel_traitsILi128ELi128ELi32ELi4ELb0ELb0EN7cutlass10bfloat16_tE19Flash_kernel_traitsILi128ELi128ELi32ELi4ES3_EELb0ELb0ELb1ELb0ELb0ELb0ELb1ELb0EEEvNS_16Flash_fwd_paramsE
        .type           _ZN5flash16flash_fwd_kernelI23Flash_fwd_kernel_traitsILi128ELi128ELi32ELi4ELb0ELb0EN7cutlass10bfloat16_tE19Flash_kernel_traitsILi128ELi128ELi32ELi4ES3_EELb0ELb0ELb1ELb0ELb0ELb0ELb1ELb0EEEvNS_16Flash_fwd_paramsE,@function
        .size           _ZN5flash16flash_fwd_kernelI23Flash_fwd_kernel_traitsILi128ELi128ELi32ELi4ELb0ELb0EN7cutlass10bfloat16_tE19Flash_kernel_traitsILi128ELi128ELi32ELi4ES3_EELb0ELb0ELb1ELb0ELb0ELb0ELb1ELb0EEEvNS_16Flash_fwd_paramsE,(.L_x_2875 - _ZN5flash16flash_fwd_kernelI23Flash_fwd_kernel_traitsILi128ELi128ELi32ELi4ELb0ELb0EN7cutlass10bfloat16_tE19Flash_kernel_traitsILi128ELi128ELi32ELi4ES3_EELb0ELb0ELb1ELb0ELb0ELb0ELb1ELb0EEEvNS_16Flash_fwd_paramsE)
        .other          _ZN5flash16flash_fwd_kernelI23Flash_fwd_kernel_traitsILi128ELi128ELi32ELi4ELb0ELb0EN7cutlass10bfloat16_tE19Flash_kernel_traitsILi128ELi128ELi32ELi4ES3_EELb0ELb0ELb1ELb0ELb0ELb0ELb1ELb0EEEvNS_16Flash_fwd_paramsE,@"STO_CUDA_ENTRY STV_DEFAULT"
_ZN5flash16flash_fwd_kernelI23Flash_fwd_kernel_traitsILi128ELi128ELi32ELi4ELb0ELb0EN7cutlass10bfloat16_tE19Flash_kernel_traitsILi128ELi128ELi32ELi4ES3_EELb0ELb0ELb1ELb0ELb0ELb0ELb1ELb0EEEvNS_16Flash_fwd_paramsE:
.text._ZN5flash16flash_fwd_kernelI23Flash_fwd_kernel_traitsILi128ELi128ELi32ELi4ELb0ELb0EN7cutlass10bfloat16_tE19Flash_kernel_traitsILi128ELi128ELi32ELi4ES3_EELb0ELb0ELb1ELb0ELb0ELb0ELb1ELb0EEEvNS_16Flash_fwd_paramsE:
        /* <DEDUP_REMOVED lines=53> */
.L_x_2566:
        /* <DEDUP_REMOVED lines=56> */
.L_x_2568:
        /* <DEDUP_REMOVED lines=40> */
.L_x_2570:
[----:B------:R-:W-:Y:S05]  /*0950*/  BSYNC.RECONVERGENT B0 ;  /* 0x0000000000007941 */ /* 0x000fea0003800200 */
.L_x_2569:
        /* <DEDUP_REMOVED lines=21> */
.L_x_2572:
[----:B------:R-:W-:Y:S05]  /*0ab0*/  BSYNC.RECONVERGENT B0 ;  /* 0x0000000000007941 */ /* 0x000fea0003800200 */
.L_x_2571:
        /* <DEDUP_REMOVED lines=21> */
.L_x_2574:
[----:B------:R-:W-:Y:S05]  /*0c10*/  BSYNC.RECONVERGENT B0 ;  /* 0x0000000000007941 */ /* 0x000fea0003800200 */
.L_x_2573:
        /* <DEDUP_REMOVED lines=21> */
.L_x_2576:
[----:B------:R-:W-:Y:S05]  /*0d70*/  BSYNC.RECONVERGENT B0 ;  /* 0x0000000000007941 */ /* 0x000fea0003800200 */
.L_x_2575:
        /* <DEDUP_REMOVED lines=21> */
.L_x_2578:
[----:B------:R-:W-:Y:S05]  /*0ed0*/  BSYNC.RECONVERGENT B0 ;  /* 0x0000000000007941 */ /* 0x000fea0003800200 */
.L_x_2577:
        /* <DEDUP_REMOVED lines=24> */
.L_x_2580:
[----:B------:R-:W-:Y:S05]  /*1060*/  BSYNC.RECONVERGENT B0 ;  /* 0x0000000000007941 */ /* 0x000fea0003800200 */
.L_x_2579:
        /* <DEDUP_REMOVED lines=19> */
.L_x_2582:
[----:B------:R-:W-:Y:S05]  /*11a0*/  BSYNC.RECONVERGENT B0 ;  /* 0x0000000000007941 */ /* 0x000fea0003800200 */
.L_x_2581:
        /* <DEDUP_REMOVED lines=19> */
.L_x_2584:
[----:B------:R-:W-:Y:S05]  /*12e0*/  BSYNC.RECONVERGENT B0 ;  /* 0x0000000000007941 */ /* 0x000fea0003800200 */
.L_x_2583:
        /* <DEDUP_REMOVED lines=20> */
.L_x_2586:
[----:B------:R-:W-:Y:S05]  /*1430*/  BSYNC.RECONVERGENT B0 ;  /* 0x0000000000007941 */ /* 0x000fea0003800200 */
.L_x_2585:
        /* <DEDUP_REMOVED lines=15> */
.L_x_2588:
[----:B------:R-:W-:Y:S05]  /*1530*/  BSYNC.RECONVERGENT B0 ;  /* 0x0000000000007941 */ /* 0x000fea0003800200 */
.L_x_2587:
        /* <DEDUP_REMOVED lines=10> */
.L_x_2590:
[----:B------:R-:W-:Y:S05]  /*15e0*/  BSYNC.RECONVERGENT B0 ;  /* 0x0000000000007941 */ /* 0x000fea0003800200 */
.L_x_2589:
        /* <DEDUP_REMOVED lines=10> */
.L_x_2592:
[----:B------:R-:W-:Y:S05]  /*1690*/  BSYNC.RECONVERGENT B0 ;  /* 0x0000000000007941 */ /* 0x000fea0003800200 */
.L_x_2591:
        /* <DEDUP_REMOVED lines=10> */
.L_x_2594:
[----:B------:R-:W-:Y:S05]  /*1740*/  BSYNC.RECONVERGENT B0 ;  /* 0x0000000000007941 */ /* 0x000fea0003800200 */
.L_x_2593:
        /* <DEDUP_REMOVED lines=10> */
.L_x_2596:
[----:B------:R-:W-:Y:S05]  /*17f0*/  BSYNC.RECONVERGENT B0 ;  /* 0x0000000000007941 */ /* 0x000fea0003800200 */
.L_x_2595:
        /* <DEDUP_REMOVED lines=10> */
.L_x_2598:
[----:B------:R-:W-:Y:S05]  /*18a0*/  BSYNC.RECONVERGENT B0 ;  /* 0x0000000000007941 */ /* 0x000fea0003800200 */
.L_x_2597:
        /* <DEDUP_REMOVED lines=10> */
.L_x_2567:
        /* <DEDUP_REMOVED lines=22> */
.L_x_2599:
[----:B------:R-:W2:Y:S01]  /*1ab0*/  LDCU.64 UR12, c[0x0][0x3b8] ;  /* 0x00007700ff0c77ac */ /* 0x000ea20008000a00 */
[----:B------:R-:W-:-:S05]  /*1ac0*/  IADD3 R2, PT, PT, R11, R12, RZ ;  /* 0x0000000c0b027210 */ /* 0x000fca0007ffe0ff */
[C---:B--2---:R-:W-:Y:S02]  /*1ad0*/  IMAD R0, R2.reuse, UR13, RZ ;  /* 0x0000000d02007c24 */ /* 0x044fe4000f8e02ff */
[----:B------:R-:W-:-:S05]  /*1ae0*/  IMAD.WIDE.U32 R2, R2, UR12, RZ ;  /* 0x0000000c02027c25 */ /* 0x000fca000f8e00ff */
[----:B------:R-:W-:Y:S02]  /*1af0*/  IADD3 R6, PT, PT, R3, R0, RZ ;  /* 0x0000000003067210 */ /* 0x000fe40007ffe0ff */
[----:B------:R-:W-:-:S07]  /*1b00*/  MOV R5, R2 ;  /* 0x0000000200057202 */ /* 0x000fce0000000f00 */
.L_x_2600:
        /* <DEDUP_REMOVED lines=40> */
.L_x_2601:
[----:B------:R-:W2:Y:S01]  /*1d90*/  LDC.64 R246, c[0x0][0x3c0] ;  /* 0x0000f000fff67b82 */ /* 0x000ea20000000a00 */
[----:B------:R-:W-:-:S05]  /*1da0*/  IADD3 R0, PT, PT, R11, R12, RZ ;  /* 0x0000000c0b007210 */ /* 0x000fca0007ffe0ff */
[C---:B--2---:R-:W-:Y:S02]  /*1db0*/  IMAD R4, R0.reuse, R247, RZ ;  /* 0x000000f700047224 */ /* 0x044fe400078e02ff */
[----:B------:R-:W-:-:S05]  /*1dc0*/  IMAD.WIDE.U32 R2, R0, R246, RZ ;  /* 0x000000f600027225 */ /* 0x000fca00078e00ff */
[----:B------:R-:W-:Y:S02]  /*1dd0*/  IADD3 R4, PT, PT, R3, R4, RZ ;  /* 0x0000000403047210 */ /* 0x000fe40007ffe0ff */
[----:B------:R-:W-:-:S07]  /*1de0*/  MOV R0, R2 ;  /* 0x0000000200007202 */ /* 0x000fce0000000f00 */
.L_x_2602:
[----:B------:R-:W-:Y:S01]  /*1df0*/  IMAD.SHL.U32 R19, R108, 0x8, RZ ;  /* 0x000000086c137824 */ /* 0x000fe200078e00ff */
[----:B------:R-:W-:Y:S01]  /*1e00*/  SHF.R.U32.HI R16, RZ, 0x3, R108 ;  /* 0x00000003ff107819 */ /* 0x000fe2000001166c */
[----:B------:R-:W-:Y:S01]  /*1e10*/  VIADD R15, R17, -UR20 ;  /* 0x80000014110f7c36 */ /* 0x000fe20008000000 */
[----:B------:R-:W2:Y:S01]  /*1e20*/  LDCU.128 UR8, c[0x0][0x3d0] ;  /* 0x00007a00ff0877ac */ /* 0x000ea20008000c00 */
[----:B------:R-:W3:Y:S01]  /*1e30*/  S2UR UR5, SR_CgaCtaId ;  /* 0x00000000000579c3 */ /* 0x000ee20000008800 */
[----:B------:R-:W-:Y:S01]  /*1e40*/  LOP3.LUT R236, R19, 0x38, RZ, 0xc0, !PT ;  /* 0x0000003813ec7812 */ /* 0x000fe200078ec0ff */
[----:B------:R-:W-:Y:S01]  /*1e50*/  VIADD R3, R16, 0x20 ;  /* 0x0000002010037836 */ /* 0x000fe20000000000 */
[----:B------:R-:W4:Y:S01]  /*1e60*/  LDCU.64 UR14, c[0x0][0x390] ;  /* 0x00007200ff0e77ac */ /* 0x000f220008000a00 */
[----:B------:R1:W-:Y:S01]  /*1e70*/  STL [R1+0x30], R15 ;  /* 0x0000300f01007387 */ /* 0x0003e20000100800 */
[----:B------:R-:W-:Y:S01]  /*1e80*/  IADD3 R2, P0, PT, R236, R5, RZ ;  /* 0x00000005ec027210 */ /* 0x000fe20007f1e0ff */
[----:B------:R-:W-:Y:S01]  /*1e90*/  BSSY.RECONVERGENT B0, `(.L_x_2603) ;  /* 0x000004a000007945 */ /* 0x000fe20003800200 */
[-C--:B------:R-:W-:Y:S01]  /*1ea0*/  ISETP.GE.AND P3, PT, R3, R15.reuse, PT ;  /* 0x0000000f0300720c */ /* 0x080fe20003f66270 */
[----:B------:R-:W5:Y:S01]  /*1eb0*/  LDCU.64 UR16, c[0x0][0x388] ;  /* 0x00007100ff1077ac */ /* 0x000f620008000a00 */
[----:B------:R-:W-:Y:S01]  /*1ec0*/  IADD3 R5, PT, PT, R16, 0x30, RZ ;  /* 0x0000003010057810 */ /* 0x000fe20007ffe0ff */
[----:B------:R-:W-:Y:S01]  /*1ed0*/  IMAD.X R3, RZ, RZ, R6, P0 ;  /* 0x000000ffff037224 */ /* 0x000fe200000e0606 */
[----:B------:R-:W-:Y:S01]  /*1ee0*/  IADD3 R6, P0, PT, R236, R0, RZ ;  /* 0x00000000ec067210 */ /* 0x000fe20007f1e0ff */
[----:B------:R-:W1:Y:S01]  /*1ef0*/  LDCU.64 UR6, c[0x0][0x3c8] ;  /* 0x00007900ff0677ac */ /* 0x000e620008000a00 */
[----:B------:R-:W-:Y:S01]  /*1f00*/  SHF.R.S32.HI R0, RZ, 0x1f, R10 ;  /* 0x0000001fff007819 */ /* 0x000fe2000001140a */
[C---:B------:R-:W-:Y:S01]  /*1f10*/  IMAD.WIDE.U32 R2, R16.reuse, UR12, R2 ;  /* 0x0000000c10027c25 */ /* 0x040fe2000f8e0002 */
[-C--:B------:R-:W-:Y:S01]  /*1f20*/  ISETP.GE.AND P1, PT, R5, R15.reuse, PT ;  /* 0x0000000f0500720c */ /* 0x080fe20003f26270 */
[----:B------:R-:W-:Y:S01]  /*1f30*/  UMOV UR4, 0x400 ;  /* 0x0000040000047882 */ /* 0x000fe20000000000 */
[C---:B------:R-:W-:Y:S01]  /*1f40*/  IADD3 R18, PT, PT, R16.reuse, 0x10, RZ ;  /* 0x0000001010127810 */ /* 0x040fe20007ffe0ff */
[----:B------:R-:W-:Y:S01]  /*1f50*/  IMAD.X R7, RZ, RZ, R4, P0 ;  /* 0x000000ffff077224 */ /* 0x000fe200000e0604 */
[C---:B------:R-:W-:Y:S01]  /*1f60*/  IADD3 R4, PT, PT, R16.reuse, 0x40, RZ ;  /* 0x0000004010047810 */ /* 0x040fe20007ffe0ff */
[----:B------:R-:W-:Y:S01]  /*1f70*/  IMAD R5, R16, UR13, R3 ;  /* 0x0000000d10057c24 */ /* 0x000fe2000f8e0203 */
[----:B------:R-:W-:Y:S01]  /*1f80*/  LOP3.LUT R234, R236, 0x40, RZ, 0xfc, !PT ;  /* 0x00000040ecea7812 */ /* 0x000fe200078efcff */
[----:B------:R-:W-:Y:S01]  /*1f90*/  IMAD.WIDE.U32 R8, R16, R246, R6 ;  /* 0x000000f610087225 */ /* 0x000fe200078e0006 */
[----:B------:R-:W-:Y:S01]  /*1fa0*/  ISETP.GE.AND P2, PT, R4, R15, PT ;  /* 0x0000000f0400720c */ /* 0x000fe20003f46270 */
[----:B---3--:R-:W-:-:S02]  /*1fb0*/  ULEA UR5, UR5, UR4, 0x18 ;  /* 0x0000000405057291 */ /* 0x008fc4000f8ec0ff */
[----:B------:R-:W-:Y:S02]  /*1fc0*/  IMAD.MOV.U32 R4, RZ, RZ, R2 ;  /* 0x000000ffff047224 */ /* 0x000fe400078e0002 */
[----:B--2---:R-:W-:Y:S02]  /*1fd0*/  IMAD R2, R0, UR8, RZ ;  /* 0x0000000800027c24 */ /* 0x004fe4000f8e02ff */
[----:B------:R-:W-:Y:S02]  /*1fe0*/  IMAD R3, R16, R247, R9 ;  /* 0x000000f710037224 */ /* 0x000fe400078e0209 */
[----:B------:R-:W-:Y:S02]  /*1ff0*/  IMAD R9, R10, UR9, R2 ;  /* 0x000000090a097c24 */ /* 0x000fe4000f8e0202 */
[----:B------:R-:W-:Y:S02]  /*2000*/  IMAD R0, R0, UR10, RZ ;  /* 0x0000000a00007c24 */ /* 0x000fe4000f8e02ff */
[----:B------:R-:W-:-:S02]  /*2010*/  IMAD.MOV.U32 R2, RZ, RZ, R8 ;  /* 0x000000ffff027224 */ /* 0x000fc400078e0008 */
[----:B------:R-:W-:Y:S01]  /*2020*/  IMAD.WIDE.U32 R6, R10, UR8, R4 ;  /* 0x000000080a067c25 */ /* 0x000fe2000f8e0004 */
[----:B------:R-:W-:Y:S01]  /*2030*/  IADD3 R4, P0, PT, R236, R13, RZ ;  /* 0x0000000dec047210 */ /* 0x000fe20007f1e0ff */
[----:B------:R-:W-:Y:S02]  /*2040*/  USHF.L.U32 UR8, UR21, 0x7, URZ ;  /* 0x0000000715087899 */ /* 0x000fe400080006ff */
[----:B------:R-:W-:Y:S01]  /*2050*/  IMAD R5, R10, UR11, R0 ;  /* 0x0000000b0a057c24 */ /* 0x000fe2000f8e0200 */
[----:B-----5:R-:W-:Y:S01]  /*2060*/  LEA R107, P5, R6, UR16, 0x1 ;  /* 0x00000010066b7c11 */ /* 0x020fe2000f8a08ff */
[----:B------:R-:W-:Y:S01]  /*2070*/  IMAD.WIDE.U32 R2, R10, UR10, R2 ;  /* 0x0000000a0a027c25 */ /* 0x000fe2000f8e0002 */
[----:B------:R-:W-:Y:S01]  /*2080*/  IADD3 R0, PT, PT, R7, R9, RZ ;  /* 0x0000000907007210 */ /* 0x000fe20007ffe0ff */
[----:B------:R-:W-:Y:S01]  /*2090*/  USHF.R.U32.HI UR10, URZ, 0x19, UR21 ;  /* 0x00000019ff0a7899 */ /* 0x000fe20008011615 */
[----:B------:R-:W-:Y:S01]  /*20a0*/  LOP3.LUT R20, R16, UR8, RZ, 0xfc, !PT ;  /* 0x0000000810147c12 */ /* 0x000fe2000f8efcff */
[----:B------:R-:W-:Y:S01]  /*20b0*/  IMAD.IADD R3, R3, 0x1, R5 ;  /* 0x0000000103037824 */ /* 0x000fe200078e0205 */
[----:B----4-:R-:W-:Y:S01]  /*20c0*/  LEA R235, P4, R2, UR14, 0x1 ;  /* 0x0000000e02eb7c11 */ /* 0x010fe2000f8808ff */
[----:B------:R2:W-:Y:S01]  /*20d0*/  STL [R1], R107 ;  /* 0x0000006b01007387 */ /* 0x0005e20000100800 */
[----:B------:R-:W-:Y:S01]  /*20e0*/  IMAD.X R5, RZ, RZ, R14, P0 ;  /* 0x000000ffff057224 */ /* 0x000fe200000e060e */
[----:B------:R-:W-:-:S02]  /*20f0*/  ISETP.GE.AND P0, PT, R16, R15, PT ;  /* 0x0000000f1000720c */ /* 0x000fc40003f06270 */
[----:B------:R-:W-:Y:S01]  /*2100*/  LEA.HI.X R233, R2, UR15, R3, 0x1, P4 ;  /* 0x0000000f02e97c11 */ /* 0x000fe2000a0f0c03 */
[----:B------:R2:W-:Y:S01]  /*2110*/  STL [R1+0x24], R235 ;  /* 0x000024eb01007387 */ /* 0x0005e20000100800 */
[----:B------:R-:W-:Y:S01]  /*2120*/  LEA.HI.X R252, R6, UR17, R0, 0x1, P5 ;  /* 0x0000001106fc7c11 */ /* 0x000fe2000a8f0c00 */
[----:B-1----:R-:W-:Y:S01]  /*2130*/  IMAD.WIDE.U32 R12, R29, UR6, R4 ;  /* 0x000000061d0c7c25 */ /* 0x002fe2000f8e0004 */
[----:B------:R-:W-:Y:S01]  /*2140*/  LOP3.LUT R0, R19, 0x1f8, RZ, 0xc0, !PT ;  /* 0x000001f813007812 */ /* 0x000fe200078ec0ff */
[----:B------:R2:W-:Y:S01]  /*2150*/  STL [R1+0x20], R233 ;  /* 0x000020e901007387 */ /* 0x0005e20000100800 */
[----:B------:R-:W-:Y:S01]  /*2160*/  ISETP.GE.AND P4, PT, R18, R15, PT ;  /* 0x0000000f1200720c */ /* 0x000fe20003f86270 */
[----:B------:R-:W-:Y:S01]  /*2170*/  IMAD R11, R29, UR7, R13 ;  /* 0x000000071d0b7c24 */ /* 0x000fe2000f8e020d */
[----:B------:R-:W-:Y:S01]  /*2180*/  LOP3.LUT R0, R0, 0x38, R108, 0x78, !PT ;  /* 0x0000003800007812 */ /* 0x000fe200078e786c */
[----:B------:R-:W-:-:S03]  /*2190*/  VIADD R6, R16, 0x50 ;  /* 0x0000005010067836 */ /* 0x000fc60000000000 */
[----:B------:R-:W-:-:S04]  /*21a0*/  LOP3.LUT R0, R0, 0x1e00, R19, 0xf8, !PT ;  /* 0x00001e0000007812 */ /* 0x000fc800078ef813 */
[----:B------:R-:W-:Y:S01]  /*21b0*/  LEA R226, R0, UR5, 0x1 ;  /* 0x0000000500e27c11 */ /* 0x000fe2000f8e08ff */
        /* <DEDUP_REMOVED lines=23> */
.L_x_2604:
[----:B------:R-:W-:Y:S05]  /*2330*/  BSYNC.RECONVERGENT B0 ;  /* 0x0000000000007941 */ /* 0x000fea0003800200 */
.L_x_2603:
[----:B------:R-:W-:Y:S01]  /*2340*/  BSSY.RECONVERGENT B0, `(.L_x_2605) ;  /* 0x000001d000007945 */ /* 0x000fe20003800200 */
[----:B------:R-:W-:Y:S02]  /*2350*/  ISETP.GE.AND P0, PT, R6, R15, PT ;  /* 0x0000000f0600720c */ /* 0x000fe40003f06270 */
[----:B------:R-:W-:Y:S01]  /*2360*/  IADD3 R7, PT, PT, R16, 0x60, RZ ;  /* 0x0000006010077810 */ /* 0x000fe20007ffe0ff */
[----:B------:R-:W-:Y:S10]  /*2370*/  @P4 BRA `(.L_x_2606) ;  /* 0x0000000000644947 */ /* 0x000ff40003800000 */
[----:B------:R-:W3:Y:S01]  /*2380*/  LDCU.64 UR8, c[0x0][0x3b0] ;  /* 0x00007600ff0877ac */ /* 0x000ee20008000a00 */
[----:B------:R-:W-:Y:S01]  /*2390*/  IADD3 R6, P4, PT, R20, 0x10, RZ ;  /* 0x0000001014067810 */ /* 0x000fe20007f9e0ff */
[----:B-1----:R-:W-:Y:S01]  /*23a0*/  IMAD.MOV.U32 R2, RZ, RZ, R12 ;  /* 0x000000ffff027224 */ /* 0x002fe200078e000c */
        /* <DEDUP_REMOVED lines=22> */
.L_x_2606:
[----:B------:R-:W-:Y:S05]  /*2510*/  BSYNC.RECONVERGENT B0 ;  /* 0x0000000000007941 */ /* 0x000fea0003800200 */
.L_x_2605:
[----:B------:R-:W-:Y:S01]  /*2520*/  USHF.L.U64.HI UR4, UR12, 0x5, UR13 ;  /* 0x000000050c047899 */ /* 0x000fe2000801020d */
[----:B------:R-:W-:Y:S01]  /*2530*/  BSSY.RECONVERGENT B0, `(.L_x_2607) ;  /* 0x000001d000007945 */ /* 0x000fe20003800200 */
[----:B------:R-:W-:Y:S02]  /*2540*/  ISETP.GE.AND P6, PT, R7, R15, PT ;  /* 0x0000000f0700720c */ /* 0x000fe40003fc6270 */
[----:B------:R-:W-:Y:S01]  /*2550*/  IADD3 R7, PT, PT, R16, 0x70, RZ ;  /* 0x0000007010077810 */ /* 0x000fe20007ffe0ff */
[----:B------:R-:W-:Y:S05]  /*2560*/  @P3 BRA `(.L_x_2608) ;  /* 0x0000000000643947 */ /* 0x000fea0003800000 */
        /* <DEDUP_REMOVED lines=25> */
.L_x_2608:
[----:B------:R-:W-:Y:S05]  /*2700*/  BSYNC.RECONVERGENT B0 ;  /* 0x0000000000007941 */ /* 0x000fea0003800200 */
.L_x_2607:
[----:B------:R-:W-:Y:S01]  /*2710*/  IADD3 R14, PT, PT, R237, -0x1, RZ ;  /* 0xffffffffed0e7810 */ /* 0x000fe20007ffe0ff */
[----:B------:R-:W-:Y:S01]  /*2720*/  USHF.L.U32 UR11, UR12, 0x5, URZ ;  /* 0x000000050c0b7899 */ /* 0x000fe200080006ff */
[----:B------:R-:W-:Y:S01]  /*2730*/  BSSY.RECONVERGENT B0, `(.L_x_2609) ;  /* 0x000001d000007945 */ /* 0x000fe20003800200 */
[----:B------:R-:W-:Y:S02]  /*2740*/  ISETP.GE.AND P5, PT, R7, R15, PT ;  /* 0x0000000f0700720c */ /* 0x000fe40003fa6270 */
[----:B------:R-:W-:Y:S01]  /*2750*/  IMAD R15, R14, -0x20, R92 ;  /* 0xffffffe00e0f7824 */ /* 0x000fe200078e025c */
[----:B------:R-:W-:Y:S05]  /*2760*/  @P1 BRA `(.L_x_2610) ;  /* 0x0000000000641947 */ /* 0x000fea0003800000 */
[----:B------:R-:W5:Y:S01]  /*2770*/  LDCU.64 UR8, c[0x0][0x3b0] ;  /* 0x00007600ff0877ac */ /* 0x000f620008000a00 */
[----:B------:R-:W-:Y:S01]  /*2780*/  IADD3 R6, P1, PT, R20, 0x30, RZ ;  /* 0x0000003014067810 */ /* 0x000fe20007f3e0ff */
[----:B-1-34-:R-:W-:Y:S01]  /*2790*/  IMAD.MOV.U32 R2, RZ, RZ, R12 ;  /* 0x000000ffff027224 */ /* 0x01afe200078e000c */
        /* <DEDUP_REMOVED lines=22> */
.L_x_2610:
[----:B------:R-:W-:Y:S05]  /*2900*/  BSYNC.RECONVERGENT B0 ;  /* 0x0000000000007941 */ /* 0x000fea0003800200 */
.L_x_2609:
[----:B------:R-:W-:Y:S01]  /*2910*/  USHF.L.U64.HI UR14, UR12, 0x4, UR13 ;  /* 0x000000040c0e7899 */ /* 0x000fe2000801020d */
        /* <DEDUP_REMOVED lines=28> */
.L_x_2612:
[----:B------:R-:W-:Y:S05]  /*2ae0*/  BSYNC.RECONVERGENT B0 ;  /* 0x0000000000007941 */ /* 0x000fea0003800200 */
.L_x_2611:
        /* <DEDUP_REMOVED lines=31> */
.L_x_2614:
[----:B------:R-:W-:Y:S05]  /*2ce0*/  BSYNC.RECONVERGENT B0 ;  /* 0x0000000000007941 */ /* 0x000fea0003800200 */
.L_x_2613:
[----:B------:R-:W-:Y:S04]  /*2cf0*/  BSSY.RECONVERGENT B0, `(.L_x_2615) ;  /* 0x000001b000007945 */ /* 0x000fe80003800200 */
        /* <DEDUP_REMOVED lines=26> */
.L_x_2616:
[----:B------:R-:W-:Y:S05]  /*2ea0*/  BSYNC.RECONVERGENT B0 ;  /* 0x0000000000007941 */ /* 0x000fea0003800200 */
.L_x_2615:
        /* <DEDUP_REMOVED lines=27> */
.L_x_2618:
[----:B------:R-:W-:Y:S05]  /*3060*/  BSYNC.RECONVERGENT B0 ;  /* 0x0000000000007941 */ /* 0x000fea0003800200 */
.L_x_2617:
[----:B------:R-:W-:Y:S01]  /*3070*/  BSSY.RECONVERGENT B0, `(.L_x_2619) ;  /* 0x0000012000007945 */ /* 0x000fe20003800200 */
[----:B------:R-:W-:-:S03]  /*3080*/  IADD3 R0, PT, PT, R9, R16, RZ ;  /* 0x0000001009007210 */ /* 0x000fc60007ffe0ff */
[----:B------:R-:W-:Y:S05]  /*3090*/  @P1 BRA `(.L_x_2620) ;  /* 0x00000000003c1947 */ /* 0x000fea0003800000 */
        /* <DEDUP_REMOVED lines=15> */
.L_x_2620:
[----:B------:R-:W-:Y:S05]  /*3190*/  BSYNC.RECONVERGENT B0 ;  /* 0x0000000000007941 */ /* 0x000fea0003800200 */
.L_x_2619:
[----:B------:R-:W-:Y:S04]  /*31a0*/  BSSY.RECONVERGENT B0, `(.L_x_2621) ;  /* 0x0000013000007945 */ /* 0x000fe80003800200 */
[----:B------:R-:W-:Y:S05]  /*31b0*/  @P4 BRA `(.L_x_2622) ;  /* 0x0000000000444947 */ /* 0x000fea0003800000 */
[----:B------:R-:W5:Y:S01]  /*31c0*/  LDCU UR6, c[0x0][0x440] ;  /* 0x00008800ff0677ac */ /* 0x000f620008000800 */
[----:B-1-34-:R-:W-:-:S04]  /*31d0*/  IADD3 R3, P0, PT, R8, UR15, RZ ;  /* 0x0000000f08037c10 */ /* 0x01afc8000ff1e0ff */
        /* <DEDUP_REMOVED lines=15> */
.L_x_2622:
[----:B------:R-:W-:Y:S05]  /*32d0*/  BSYNC.RECONVERGENT B0 ;  /* 0x0000000000007941 */ /* 0x000fea0003800200 */
.L_x_2621:
[----:B------:R-:W0:Y:S01]  /*32e0*/  LDGDEPBAR ;  /* 0x00000000000079af */ /* 0x000e220000000000 */
[----:B------:R-:W-:Y:S01]  /*32f0*/  IMAD.SHL.U32 R106, R108, 0x40, RZ ;  /* 0x000000406c6a7824 */ /* 0x000fe200078e00ff */
[C---:B------:R-:W-:Y:S01]  /*3300*/  SHF.L.U64.HI R0, R246.reuse, 0x5, R247 ;  /* 0x00000005f6007819 */ /* 0x040fe200000102f7 */
[----:B-1-34-:R-:W-:Y:S01]  /*3310*/  IMAD.SHL.U32 R2, R246, 0x20, RZ ;  /* 0x00000020f6027824 */ /* 0x01afe200078e00ff */
[C---:B------:R-:W-:Y:S01]  /*3320*/  LOP3.LUT P0, RZ, R108.reuse, 0x2, RZ, 0xc0, !PT ;  /* 0x000000026cff7812 */ /* 0x040fe2000780c0ff */
[----:B------:R-:W-:Y:S01]  /*3330*/  IMAD.SHL.U32 R3, R108, 0x20, RZ ;  /* 0x000000206c037824 */ /* 0x000fe200078e00ff */
        /* <DEDUP_REMOVED lines=39> */
.L_x_2624:
[----:B------:R3:W-:Y:S04]  /*35b0*/  STS.128 [R226+0xa000], RZ ;  /* 0x00a000ffe2007388 */ /* 0x0007e80000000c00 */
[----:B------:R3:W-:Y:S02]  /*35c0*/  STS.128 [R226+0xb000], RZ ;  /* 0x00b000ffe2007388 */ /* 0x0007e40000000c00 */
.L_x_2625:
[----:B------:R-:W-:Y:S05]  /*35d0*/  BSYNC.RECONVERGENT B0 ;  /* 0x0000000000007941 */ /* 0x000fea0003800200 */
.L_x_2623:
        /* <DEDUP_REMOVED lines=12> */
[----:B------:R-:W-:-:S04]  /*36a0*/  LEA R6, P1, R246, R6, 0x4 ;  /* 0x00000006f6067211 */ /* 0x000fc800078220ff */
[----:B------:R-:W-:Y:S02]  /*36b0*/  LEA.HI.X R0, R246, R9, R247, 0x4, P1 ;  /* 0x00000009f6007211 */ /* 0x000fe400008f24f7 */
[----:B-1----:R-:W-:-:S04]  /*36c0*/  LEA R4, P3, R6, R235, 0x1 ;  /* 0x000000eb06047211 */ /* 0x002fc800078608ff */
        /* <DEDUP_REMOVED lines=13> */
.L_x_2627:
[----:B------:R-:W-:Y:S05]  /*37a0*/  BSYNC.RECONVERGENT B0 ;  /* 0x0000000000007941 */ /* 0x000fea0003800200 */
.L_x_2626:
[----:B------:R-:W-:Y:S01]  /*37b0*/  LDSM.16.M88.4 R12, [R214+UR5+0x8000] ;  /* 0x00800005d60c783b */ /* 0x000fe20008000200 */
[----:B------:R-:W-:Y:S01]  /*37c0*/  IADD3 R221, PT, PT, R214, UR5, RZ ;  /* 0x00000005d6dd7c10 */ /* 0x000fe2000fffe0ff */
[----:B------:R-:W5:Y:S01]  /*37d0*/  LDCU UR6, c[0x0][0x50c] ;  /* 0x0000a180ff0677ac */ /* 0x000f620008000800 */
[C---:B------:R-:W-:Y:S01]  /*37e0*/  LEA R38, R3.reuse, R213, 0x1 ;  /* 0x000000d503267211 */ /* 0x040fe200078e08ff */
[----:B-1----:R-:W1:Y:S01]  /*37f0*/  LDSM.16.M88.4 R4, [R213+0x2000] ;  /* 0x00200000d504783b */ /* 0x002e620000000200 */
[----:B------:R-:W-:Y:S02]  /*3800*/  LEA R36, R3, R221, 0x1 ;  /* 0x000000dd03247211 */ /* 0x000fe400078e08ff */
[C---:B------:R-:W-:Y:S01]  /*3810*/  LEA R2, R93.reuse, R213, 0x1 ;  /* 0x000000d55d027211 */ /* 0x040fe200078e08ff */
[----:B------:R-:W2:Y:S01]  /*3820*/  LDSM.16.M88.4 R20, [R214+UR5+0x8800] ;  /* 0x00880005d614783b */ /* 0x000ea20008000200 */
[----:B------:R-:W-:Y:S02]  /*3830*/  LEA R0, R93, R221, 0x1 ;  /* 0x000000dd5d007211 */ /* 0x000fe400078e08ff */
[C---:B------:R-:W-:Y:S01]  /*3840*/  LEA R37, R3.reuse, R2, 0x1 ;  /* 0x0000000203257211 */ /* 0x040fe200078e08ff */
[----:B------:R-:W3:Y:S01]  /*3850*/  LDSM.16.M88.4 R8, [R213] ;  /* 0x00000000d508783b */ /* 0x000ee20000000200 */
[----:B------:R-:W-:-:S02]  /*3860*/  LEA R215, R3, R0, 0x1 ;  /* 0x0000000003d77211 */ /* 0x000fc400078e08ff */
[----:B------:R-:W-:Y:S01]  /*3870*/  SHF.L.U32 R108, R108, 0x1, RZ ;  /* 0x000000016c6c7819 */ /* 0x000fe200000006ff */
[----:B------:R-:W-:Y:S01]  /*3880*/  LDSM.16.M88.4 R32, [R36+0x8000] ;  /* 0x008000002420783b */ /* 0x000fe20000000200 */
[----:B------:R-:W-:Y:S02]  /*3890*/  ISETP.GT.U32.AND P1, PT, R132, R222, PT ;  /* 0x000000de8400720c */ /* 0x000fe40003f24070 */
[----:B------:R-:W-:Y:S01]  /*38a0*/  LOP3.LUT R232, R108, 0x6, RZ, 0xc0, !PT ;  /* 0x000000066ce87812 */ /* 0x000fe200078ec0ff */
[----:B------:R-:W4:Y:S04]  /*38b0*/  LDSM.16.M88.4 R16, [R38+0x2000] ;  /* 0x002000002610783b */ /* 0x000f280000000200 */
[----:B------:R-:W5:Y:S04]  /*38c0*/  LDSM.16.M88.4 R44, [R36+0x8800] ;  /* 0x00880000242c783b */ /* 0x000f680000000200 */
[----:B------:R-:W5:Y:S04]  /*38d0*/  LDSM.16.M88.4 R28, [R38] ;  /* 0x00000000261c783b */ /* 0x000f680000000200 */
[----:B------:R-:W-:Y:S04]  /*38e0*/  LDSM.16.M88.4 R24, [R2+0x2000] ;  /* 0x002000000218783b */ /* 0x000fe80000000200 */
[----:B------:R-:W5:Y:S04]  /*38f0*/  LDSM.16.M88.4 R48, [R0+0x8000] ;  /* 0x008000000030783b */ /* 0x000f680000000200 */
[----:B------:R-:W5:Y:S01]  /*3900*/  LDSM.16.M88.4 R40, [R0+0x8800] ;  /* 0x008800000028783b */ /* 0x000f620000000200 */
[C---:B-1----:R-:W-:Y:S03]  /*3910*/  HMMA.16816.F32.BF16 R68, R4.reuse, R12, RZ ;  /* 0x0000000c0444723c */ /* 0x042fe600000418ff */
[----:B------:R-:W-:Y:S04]  /*3920*/  LDSM.16.M88.4 R84, [R215+0x8000] ;  /* 0x00800000d754783b */ /* 0x000fe80000000200 */
[----:B------:R-:W-:Y:S01]  /*3930*/  LDSM.16.M88.4 R96, [R214+UR5+0x9000] ;  /* 0x00900005d660783b */ /* 0x000fe20008000200 */
[C---:B------:R-:W-:Y:S03]  /*3940*/  HMMA.16816.F32.BF16 R64, R4.reuse, R14, RZ ;  /* 0x0000000e0440723c */ /* 0x040fe600000418ff */
[----:B------:R-:W-:Y:S04]  /*3950*/  LDSM.16.M88.4 R100, [R36+0x9000] ;  /* 0x009000002464783b */ /* 0x000fe80000000200 */
[----:B------:R-:W0:Y:S01]  /*3960*/  LDGDEPBAR ;  /* 0x00000000000079af */ /* 0x000e220000000000 */
[----:B--2---:R-:W-:Y:S03]  /*3970*/  HMMA.16816.F32.BF16 R60, R4, R20, RZ ;  /* 0x00000014043c723c */ /* 0x004fe600000418ff */
[----:B------:R-:W-:Y:S04]  /*3980*/  STL [R1+0x28], R108 ;  /* 0x0000286c01007387 */ /* 0x000fe80000100800 */
[----:B------:R-:W-:Y:S01]  /*3990*/  STL [R1+0x1c], R232 ;  /* 0x00001ce801007387 */ /* 0x000fe20000100800 */
[C---:B---3--:R-:W-:Y:S08]  /*39a0*/  HMMA.16816.F32.BF16 R72, R8.reuse, R12, RZ ;  /* 0x0000000c0848723c */ /* 0x048ff000000418ff */
[----:B------:R-:W-:Y:S01]  /*39b0*/  HMMA.16816.F32.BF16 R76, R8, R14, RZ ;  /* 0x0000000e084c723c */ /* 0x000fe200000418ff */
[----:B------:R-:W1:Y:S07]  /*39c0*/  LDSM.16.M88.4 R12, [R2] ;  /* 0x00000000020c783b */ /* 0x000e6e0000000200 */
[----:B------:R-:W-:Y:S01]  /*39d0*/  HMMA.16816.F32.BF16 R56, R4, R22, RZ ;  /* 0x000000160438723c */ /* 0x000fe200000418ff */
[----:B------:R-:W2:Y:S07]  /*39e0*/  LDSM.16.M88.4 R4, [R37+0x2000] ;  /* 0x002000002504783b */ /* 0x000eae0000000200 */
[----:B----4-:R-:W-:Y:S08]  /*39f0*/  HMMA.16816.F32.BF16 R68, R16, R32, R68 ;  /* 0x000000201044723c */ /* 0x010ff00000041844 */
[C---:B------:R-:W-:Y:S08]  /*3a00*/  HMMA.16816.F32.BF16 R52, R8.reuse, R20, RZ ;  /* 0x000000140834723c */ /* 0x040ff000000418ff */
[----:B------:R-:W-:Y:S01]  /*3a10*/  HMMA.16816.F32.BF16 R88, R8, R22, RZ ;  /* 0x000000160858723c */ /* 0x000fe200000418ff */
[----:B------:R-:W3:Y:S04]  /*3a20*/  LDSM.16.M88.4 R8, [R37] ;  /* 0x000000002508783b */ /* 0x000ee80000000200 */
[----:B------:R-:W-:Y:S03]  /*3a30*/  LDSM.16.M88.4 R20, [R213+0x6000] ;  /* 0x00600000d514783b */ /* 0x000fe60000000200 */
[C---:B-----5:R-:W-:Y:S08]  /*3a40*/  HMMA.16816.F32.BF16 R80, R16.reuse, R44, R60 ;  /* 0x0000002c1050723c */ /* 0x060ff0000004183c */
[C---:B------:R-:W-:Y:S08]  /*3a50*/  HMMA.16816.F32.BF16 R64, R16.reuse, R34, R64 ;  /* 0x000000221040723c */ /* 0x040ff00000041840 */
[----:B------:R-:W-:Y:S01]  /*3a60*/  HMMA.16816.F32.BF16 R60, R16, R46, R56 ;  /* 0x0000002e103c723c */ /* 0x000fe20000041838 */
[----:B------:R-:W4:Y:S07]  /*3a70*/  LDSM.16.M88.4 R16, [R215+0x8800] ;  /* 0x00880000d710783b */ /* 0x000f2e0000000200 */
[C---:B------:R-:W-:Y:S08]  /*3a80*/  HMMA.16816.F32.BF16 R56, R28.reuse, R32, R72 ;  /* 0x000000201c38723c */ /* 0x040ff00000041848 */
[----:B------:R-:W-:Y:S08]  /*3a90*/  HMMA.16816.F32.BF16 R32, R28, R34, R76 ;  /* 0x000000221c20723c */ /* 0x000ff0000004184c */
[----:B------:R-:W-:Y:S08]  /*3aa0*/  HMMA.16816.F32.BF16 R68, R24, R48, R68 ;  /* 0x000000301844723c */ /* 0x000ff00000041844 */
[C---:B------:R-:W-:Y:S08]  /*3ab0*/  HMMA.16816.F32.BF16 R52, R28.reuse, R44, R52 ;  /* 0x0000002c1c34723c */ /* 0x040ff00000041834 */
[----:B------:R-:W-:Y:S01]  /*3ac0*/  HMMA.16816.F32.BF16 R76, R28, R46, R88 ;  /* 0x0000002e1c4c723c */ /* 0x000fe20000041858 */
[----:B------:R-:W-:Y:S04]  /*3ad0*/  LDSM.16.M88.4 R28, [R38+0x6000] ;  /* 0x00600000261c783b */ /* 0x000fe80000000200 */
[----:B------:R-:W-:Y:S03]  /*3ae0*/  LDSM.16.M88.4 R88, [R0+0x9000] ;  /* 0x009000000058783b */ /* 0x000fe60000000200 */
[C---:B------:R-:W-:Y:S08]  /*3af0*/  HMMA.16816.F32.BF16 R72, R24.reuse, R50, R64 ;  /* 0x000000321848723c */ /* 0x040ff00000041840 */
[----:B------:R-:W-:Y:S08]  /*3b00*/  HMMA.16816.F32.BF16 R64, R24, R42, R60 ;  /* 0x0000002a1840723c */ /* 0x000ff0000004183c */
[C---:B-1----:R-:W-:Y:S08]  /*3b10*/  HMMA.16816.F32.BF16 R60, R12.reuse, R48, R56 ;  /* 0x000000300c3c723c */ /* 0x042ff00000041838 */
[----:B------:R-:W-:Y:S01]  /*3b20*/  HMMA.16816.F32.BF16 R56, R12, R50, R32 ;  /* 0x000000320c38723c */ /* 0x000fe20000041820 */
[----:B------:R-:W1:Y:S04]  /*3b30*/  LDSM.16.M88.4 R48, [R214+UR5+0x9800] ;  /* 0x00980005d630783b */ /* 0x000e680008000200 */
[----:B------:R-:W5:Y:S03]  /*3b40*/  LDSM.16.M88.4 R32, [R213+0x4000] ;  /* 0x00400000d520783b */ /* 0x000f660000000200 */
[----:B------:R-:W-:Y:S08]  /*3b50*/  HMMA.16816.F32.BF16 R80, R24, R40, R80 ;  /* 0x000000281850723c */ /* 0x000ff00000041850 */
[----:B--2---:R-:W-:Y:S08]  /*3b60*/  HMMA.16816.F32.BF16 R24, R4, R84, R68 ;  /* 0x000000540418723c */ /* 0x004ff00000041844 */
[C---:B------:R-:W-:Y:S08]  /*3b70*/  HMMA.16816.F32.BF16 R44, R12.reuse, R40, R52 ;  /* 0x000000280c2c723c */ /* 0x040ff00000041834 */
[----:B------:R-:W-:Y:S08]  /*3b80*/  HMMA.16816.F32.BF16 R12, R12, R42, R76 ;  /* 0x0000002a0c0c723c */ /* 0x000ff0000004184c */
[----:B------:R-:W-:Y:S08]  /*3b90*/  HMMA.16816.F32.BF16 R40, R4, R86, R72 ;  /* 0x000000560428723c */ /* 0x000ff00000041848 */
[----:B---3--:R-:W-:Y:S08]  /*3ba0*/  HMMA.16816.F32.BF16 R72, R8, R84, R60 ;  /* 0x000000540848723c */ /* 0x008ff0000004183c */
[C---:B----4-:R-:W-:Y:S08]  /*3bb0*/  HMMA.16816.F32.BF16 R76, R4.reuse, R16, R80 ;  /* 0x00000010044c723c */ /* 0x050ff00000041850 */
[----:B------:R-:W-:Y:S08]  /*3bc0*/  HMMA.16816.F32.BF16 R68, R4, R18, R64 ;  /* 0x000000120444723c */ /* 0x000ff00000041840 */
[----:B------:R-:W-:Y:S01]  /*3bd0*/  HMMA.16816.F32.BF16 R60, R8, R86, R56 ;  /* 0x00000056083c723c */ /* 0x000fe20000041838 */
[----:B------:R-:W2:Y:S07]  /*3be0*/  LDSM.16.M88.4 R56, [R36+0x9800] ;  /* 0x009800002438783b */ /* 0x000eae0000000200 */
[----:B------:R-:W-:Y:S01]  /*3bf0*/  HMMA.16816.F32.BF16 R4, R20, R96, R24 ;  /* 0x000000601404723c */ /* 0x000fe20000041818 */
[----:B------:R-:W3:Y:S07]  /*3c00*/  LDSM.16.M88.4 R24, [R2+0x6000] ;  /* 0x006000000218783b */ /* 0x000eee0000000200 */
[C---:B------:R-:W-:Y:S01]  /*3c10*/  HMMA.16816.F32.BF16 R84, R8.reuse, R16, R44 ;  /* 0x000000100854723c */ /* 0x040fe2000004182c */
[----:B------:R-:W-:Y:S07]  /*3c20*/  LDSM.16.M88.4 R44, [R0+0x9800] ;  /* 0x00980000002c783b */ /* 0x000fee0000000200 */
[----:B------:R-:W-:Y:S01]  /*3c30*/  HMMA.16816.F32.BF16 R52, R8, R18, R12 ;  /* 0x000000120834723c */ /* 0x000fe2000004180c */
[----:B------:R-:W4:Y:S04]  /*3c40*/  LDSM.16.M88.4 R16, [R38+0x4000] ;  /* 0x004000002610783b */ /* 0x000f280000000200 */
[----:B------:R-:W-:Y:S03]  /*3c50*/  LDSM.16.M88.4 R12, [R2+0x4000] ;  /* 0x00400000020c783b */ /* 0x000fe60000000200 */
[C---:B------:R-:W-:Y:S08]  /*3c60*/  HMMA.16816.F32.BF16 R40, R20.reuse, R98, R40 ;  /* 0x000000621428723c */ /* 0x040ff00000041828 */
[C---:B-1----:R-:W-:Y:S01]  /*3c70*/  HMMA.16816.F32.BF16 R64, R20.reuse, R48, R76 ;  /* 0x000000301440723c */ /* 0x042fe2000004184c */
[----:B------:R-:W-:Y:S07]  /*3c80*/  LDSM.16.M88.4 R76, [R215+0x9000] ;  /* 0x00900000d74c783b */ /* 0x000fee0000000200 */
[----:B------:R-:W-:Y:S08]  /*3c90*/  HMMA.16816.F32.BF16 R20, R20, R50, R68 ;  /* 0x000000321414723c */ /* 0x000ff00000041844 */
[----:B------:R-:W-:Y:S01]  /*3ca0*/  HMMA.16816.F32.BF16 R8, R28, R100, R4 ;  /* 0x000000641c08723c */ /* 0x000fe20000041804 */
[----:B------:R-:W1:Y:S07]  /*3cb0*/  LDSM.16.M88.4 R4, [R37+0x6000] ;  /* 0x006000002504783b */ /* 0x000e6e0000000200 */
[C---:B-----5:R-:W-:Y:S08]  /*3cc0*/  HMMA.16816.F32.BF16 R72, R32.reuse, R96, R72 ;  /* 0x000000602048723c */ /* 0x060ff00000041848 */
[C---:B------:R-:W-:Y:S08]  /*3cd0*/  HMMA.16816.F32.BF16 R80, R32.reuse, R98, R60 ;  /* 0x000000622050723c */ /* 0x040ff0000004183c */
[C---:B------:R-:W-:Y:S08]  /*3ce0*/  HMMA.16816.F32.BF16 R68, R32.reuse, R48, R84 ;  /* 0x000000302044723c */ /* 0x040ff00000041854 */
[----:B------:R-:W-:Y:S08]  /*3cf0*/  HMMA.16816.F32.BF16 R52, R32, R50, R52 ;  /* 0x000000322034723c */ /* 0x000ff00000041834 */
[C---:B------:R-:W-:Y:S08]  /*3d00*/  HMMA.16816.F32.BF16 R48, R28.reuse, R102, R40 ;  /* 0x000000661c30723c */ /* 0x040ff00000041828 */
[C---:B--2---:R-:W-:Y:S08]  /*3d10*/  HMMA.16816.F32.BF16 R60, R28.reuse, R56, R64 ;  /* 0x000000381c3c723c */ /* 0x044ff00000041840 */
[----:B------:R-:W-:Y:S01]  /*3d20*/  HMMA.16816.F32.BF16 R32, R28, R58, R20 ;  /* 0x0000003a1c20723c */ /* 0x000fe20000041814 */
[----:B------:R-:W-:Y:S07]  /*3d30*/  LDSM.16.M88.4 R20, [R215+0x9800] ;  /* 0x00980000d714783b */ /* 0x000fee0000000200 */
[----:B---3--:R-:W-:Y:S01]  /*3d40*/  HMMA.16816.F32.BF16 R28, R24, R88, R8 ;  /* 0x00000058181c723c */ /* 0x008fe20000041808 */
[----:B------:R2:W3:Y:S01]  /*3d50*/  LDSM.16.M88.4 R8, [R37+0x4000] ;  /* 0x004000002508783b */ /* 0x0004e20000000200 */
[----:B------:R-:W-:-:S06]  /*3d60*/  DEPBAR.LE SB0, 0x0 ;  /* 0x000080000000791a */ /* 0x000fcc0000000000 */
[C---:B----4-:R-:W-:Y:S08]  /*3d70*/  HMMA.16816.F32.BF16 R40, R16.reuse, R100, R72 ;  /* 0x000000641028723c */ /* 0x050ff00000041848 */
[C---:B------:R-:W-:Y:S08]  /*3d80*/  HMMA.16816.F32.BF16 R64, R16.reuse, R102, R80 ;  /* 0x000000661040723c */ /* 0x040ff00000041850 */
[C---:B------:R-:W-:Y:S08]  /*3d90*/  HMMA.16816.F32.BF16 R68, R16.reuse, R56, R68 ;  /* 0x000000381044723c */ /* 0x040ff00000041844 */
[----:B------:R-:W-:Y:S08]  /*3da0*/  HMMA.16816.F32.BF16 R52, R16, R58, R52 ;  /* 0x0000003a1034723c */ /* 0x000ff00000041834 */
[----:B--2---:R-:W-:Y:S08]  /*3db0*/  HMMA.16816.F32.BF16 R36, R24, R90, R48 ;  /* 0x0000005a1824723c */ /* 0x004ff00000041830 */
[----:B-1----:R-:W-:Y:S08]  /*3dc0*/  HMMA.16816.F32.BF16 R56, R4, R76, R28 ;  /* 0x0000004c0438723c */ /* 0x002ff0000004181c */
[----:B------:R-:W-:Y:S08]  /*3dd0*/  HMMA.16816.F32.BF16 R16, R12, R88, R40 ;  /* 0x000000580c10723c */ /* 0x000ff00000041828 */
[----:B------:R-:W-:Y:S03]  /*3de0*/  HMMA.16816.F32.BF16 R48, R24, R44, R60 ;  /* 0x0000002c1830723c */ /* 0x000fe6000004183c */
[----:B------:R-:W-:-:S05]  /*3df0*/  FMUL.FTZ R0, R56, UR6 ;  /* 0x0000000638007c20 */ /* 0x000fca0008410000 */
[----:B------:R-:W-:Y:S08]  /*3e00*/  HMMA.16816.F32.BF16 R24, R24, R46, R32 ;  /* 0x0000002e1818723c */ /* 0x000ff00000041820 */
[C---:B------:R-:W-:Y:S08]  /*3e10*/  HMMA.16816.F32.BF16 R28, R12.reuse, R90, R64 ;  /* 0x0000005a0c1c723c */ /* 0x040ff00000041840 */
[C---:B------:R-:W-:Y:S08]  /*3e20*/  HMMA.16816.F32.BF16 R32, R12.reuse, R44, R68 ;  /* 0x0000002c0c20723c */ /* 0x040ff00000041844 */
[----:B------:R-:W-:Y:S01]  /*3e30*/  HMMA.16816.F32.BF16 R44, R12, R46, R52 ;  /* 0x0000002e0c2c723c */ /* 0x000fe20000041834 */
[----:B------:R1:W2:Y:S07]  /*3e40*/  MUFU.TANH R53, R0 ;  /* 0x0000000000357308 */ /* 0x0002ae0000002400 */
[----:B------:R-:W-:Y:S08]  /*3e50*/  HMMA.16816.F32.BF16 R36, R4, R78, R36 ;  /* 0x0000004e0424723c */ /* 0x000ff00000041824 */
[----:B---3--:R-:W-:Y:S01]  /*3e60*/  HMMA.16816.F32.BF16 R16, R8, R76, R16 ;  /* 0x0000004c0810723c */ /* 0x008fe20000041810 */
[----:B-1----:R-:W-:-:S04]  /*3e70*/  FMUL.FTZ R0, R57, UR6 ;  /* 0x0000000639007c20 */ /* 0x002fc80008410000 */
[----:B------:R1:W3:Y:S03]  /*3e80*/  MUFU.TANH R52, R0 ;  /* 0x0000000000347308 */ /* 0x0002e60000002400 */
[----:B------:R-:W-:Y:S03]  /*3e90*/  HMMA.16816.F32.BF16 R48, R4, R20, R48 ;  /* 0x000000140430723c */ /* 0x000fe60000041830 */
[----:B------:R-:W-:-:S05]  /*3ea0*/  FMUL.FTZ R2, R36, UR6 ;  /* 0x0000000624027c20 */ /* 0x000fca0008410000 */
[----:B------:R-:W-:Y:S01]  /*3eb0*/  HMMA.16816.F32.BF16 R40, R4, R22, R24 ;  /* 0x000000160428723c */ /* 0x000fe20000041818 */
[----:B------:R-:W-:Y:S01]  /*3ec0*/  FMUL.FTZ R26, R39, UR6 ;  /* 0x00000006271a7c20 */ /* 0x000fe20008410000 */
[----:B------:R4:W2:Y:S01]  /*3ed0*/  MUFU.TANH R24, R2 ;  /* 0x0000000200187308 */ /* 0x0008a20000002400 */
[----:B-1----:R-:W-:-:S05]  /*3ee0*/  FMUL.FTZ R0, R58, UR6 ;  /* 0x000000063a007c20 */ /* 0x002fca0008410000 */
[C---:B------:R-:W-:Y:S02]  /*3ef0*/  HMMA.16816.F32.BF16 R12, R8.reuse, R78, R28 ;  /* 0x0000004e080c723c */ /* 0x040fe4000004181c */
[----:B------:R-:W1:Y:S06]  /*3f00*/  MUFU.TANH R27, R26 ;  /* 0x0000001a001b7308 */ /* 0x000e6c0000002400 */
[C---:B------:R-:W-:Y:S01]  /*3f10*/  HMMA.16816.F32.BF16 R4, R8.reuse, R20, R32 ;  /* 0x000000140804723c */ /* 0x040fe20000041820 */
[----:B------:R-:W-:Y:S01]  /*3f20*/  IADD3 R20, PT, PT, R104, UR20, R105 ;  /* 0x0000001468147c10 */ /* 0x000fe2000fffe069 */
[----:B------:R5:W1:Y:S01]  /*3f30*/  MUFU.TANH R54, R0 ;  /* 0x0000000000367308 */ /* 0x000a620000002400 */
[----:B------:R-:W-:Y:S01]  /*3f40*/  FMUL.FTZ R21, R38, UR6 ;  /* 0x0000000626157c20 */ /* 0x000fe20008410000 */
[----:B------:R-:W-:Y:S01]  /*3f50*/  FMUL.FTZ R33, R16, UR6 ;  /* 0x0000000610217c20 */ /* 0x000fe20008410000 */
[C---:B------:R-:W-:Y:S01]  /*3f60*/  IADD3 R227, PT, PT, R20.reuse, R92, -R227 ;  /* 0x0000005c14e37210 */ /* 0x040fe20007ffe8e3 */
[----:B------:R-:W-:Y:S01]  /*3f70*/  FMUL.FTZ R16, R41, UR6 ;  /* 0x0000000629107c20 */ /* 0x000fe20008410000 */
[----:B------:R-:W-:Y:S01]  /*3f80*/  IADD3 R20, PT, PT, R20, 0x1, R94 ;  /* 0x0000000114147810 */ /* 0x000fe20007ffe05e */
[----:B------:R-:W-:Y:S01]  /*3f90*/  HMMA.16816.F32.BF16 R8, R8, R22, R44 ;  /* 0x000000160808723c */ /* 0x000fe2000004182c */
[----:B------:R-:W-:Y:S01]  /*3fa0*/  FMUL.FTZ R46, R19, UR6 ;  /* 0x00000006132e7c20 */ /* 0x000fe20008410000 */
[----:B------:R3:W1:Y:S01]  /*3fb0*/  MUFU.TANH R25, R21 ;  /* 0x0000001500197308 */ /* 0x0006620000002400 */
[----:B------:R-:W-:Y:S01]  /*3fc0*/  FMUL.FTZ R57, R15, UR6 ;  /* 0x000000060f397c20 */ /* 0x000fe20008410000 */
[----:B------:R-:W-:Y:S01]  /*3fd0*/  FMUL.FTZ R15, R40, UR6 ;  /* 0x00000006280f7c20 */ /* 0x000fe20008410000 */
[----:B------:R-:W-:Y:S01]  /*3fe0*/  FMUL.FTZ R55, R14, UR6 ;  /* 0x000000060e377c20 */ /* 0x000fe20008410000 */
[----:B------:R-:W-:Y:S01]  /*3ff0*/  FMUL.FTZ R45, R12, UR6 ;  /* 0x000000060c2d7c20 */ /* 0x000fe20008410000 */
[----:B------:R-:W-:Y:S01]  /*4000*/  VIADDMNMX R228, R20, 0x40, R92, PT ;  /* 0x0000004014e47846 */ /* 0x000fe2000380015c */
[----:B------:R-:W-:Y:S01]  /*4010*/  FMUL.FTZ R34, R17, UR6 ;  /* 0x0000000611227c20 */ /* 0x000fe20008410000 */
[----:B----4-:R-:W-:Y:S01]  /*4020*/  LEA R2, R132, R232, 0x5 ;  /* 0x000000e884027211 */ /* 0x010fe200078e28ff */
[----:B------:R-:W-:Y:S01]  /*4030*/  FMUL.FTZ R35, R18, UR6 ;  /* 0x0000000612237c20 */ /* 0x000fe20008410000 */
[----:B-----5:R-:W-:Y:S01]  /*4040*/  FMUL.FTZ R0, R59, UR6 ;  /* 0x000000063b007c20 */ /* 0x020fe20008410000 */
[----:B------:R-:W-:Y:S01]  /*4050*/  IADD3 R14, PT, PT, R227, 0x40, RZ ;  /* 0x00000040e30e7810 */ /* 0x000fe20007ffe0ff */
[----:B------:R-:W-:Y:S01]  /*4060*/  FMUL.FTZ R44, R13, UR6 ;  /* 0x000000060d2c7c20 */ /* 0x000fe20008410000 */
[----:B------:R-:W-:Y:S01]  /*4070*/  FMUL.FTZ R47, R4, UR6 ;  /* 0x00000006042f7c20 */ /* 0x000fe20008410000 */
[----:B------:R4:W1:Y:S01]  /*4080*/  MUFU.TANH R28, R0 ;  /* 0x00000000001c7308 */ /* 0x0008620000002400 */
[----:B------:R-:W-:Y:S01]  /*4090*/  FMUL.FTZ R56, R5, UR6 ;  /* 0x0000000605387c20 */ /* 0x000fe20008410000 */
[----:B------:R-:W-:Y:S01]  /*40a0*/  FMUL.FTZ R58, R6, UR6 ;  /* 0x00000006063a7c20 */ /* 0x000fe20008410000 */
[----:B------:R-:W-:Y:S01]  /*40b0*/  FMUL.FTZ R59, R7, UR6 ;  /* 0x00000006073b7c20 */ /* 0x000fe20008410000 */
[----:B------:R-:W-:Y:S01]  /*40c0*/  FMUL.FTZ R40, R8, UR6 ;  /* 0x0000000608287c20 */ /* 0x000fe20008410000 */
[----:B------:R-:W-:Y:S01]  /*40d0*/  FMUL.FTZ R12, R49, UR6 ;  /* 0x00000006310c7c20 */ /* 0x000fe20008410000 */
[----:B---3--:R-:W-:Y:S01]  /*40e0*/  FMUL.FTZ R21, R50, UR6 ;  /* 0x0000000632157c20 */ /* 0x008fe20008410000 */
[----:B------:R-:W-:Y:S01]  /*40f0*/  FMUL.FTZ R22, R51, UR6 ;  /* 0x0000000633167c20 */ /* 0x000fe20008410000 */
[----:B------:R-:W-:Y:S01]  /*4100*/  FMUL.FTZ R23, R42, UR6 ;  /* 0x000000062a177c20 */ /* 0x000fe20008410000 */
[----:B------:R-:W-:Y:S01]  /*4110*/  FMUL.FTZ R26, R43, UR6 ;  /* 0x000000062b1a7c20 */ /* 0x000fe20008410000 */
[----:B------:R-:W-:Y:S01]  /*4120*/  FMUL.FTZ R41, R9, UR6 ;  /* 0x0000000609297c20 */ /* 0x000fe20008410000 */
[----:B------:R-:W-:Y:S01]  /*4130*/  FMUL.FTZ R61, R10, UR6 ;  /* 0x000000060a3d7c20 */ /* 0x000fe20008410000 */
[----:B------:R-:W-:Y:S01]  /*4140*/  FMUL.FTZ R62, R11, UR6 ;  /* 0x000000060b3e7c20 */ /* 0x000fe20008410000 */
[----:B------:R-:W-:Y:S01]  /*4150*/  BAR.SYNC.DEFER_BLOCKING 0x0 ;  /* 0x0000000000007b1d */ /* 0x000fe20000010000 */
[----:B------:R-:W-:-:S02]  /*4160*/  ISETP.GT.AND P6, PT, R14, R2, PT ;  /* 0x000000020e00720c */ /* 0x000fc40003fc4270 */
[----:B------:R-:W-:Y:S01]  /*4170*/  ISETP.GE.AND P5, PT, R2, R228, PT ;  /* 0x000000e40200720c */ /* 0x000fe20003fa6270 */
[----:B----4-:R-:W-:Y:S01]  /*4180*/  FMUL.FTZ R0, R37, UR6 ;  /* 0x0000000625007c20 */ /* 0x010fe20008410000 */
[----:B------:R-:W-:Y:S02]  /*4190*/  VIADDMNMX R231, R20, 0x48, R92, PT ;  /* 0x0000004814e77846 */ /* 0x000fe4000380015c */
[----:B------:R-:W-:Y:S01]  /*41a0*/  IADD3 R13, PT, PT, R227, 0x48, RZ ;  /* 0x00000048e30d7810 */ /* 0x000fe20007ffe0ff */
[----:B------:R3:W4:Y:S02]  /*41b0*/  MUFU.TANH R19, R0 ;  /* 0x0000000000137308 */ /* 0x0007240000002400 */
[----:B---3--:R-:W-:-:S06]  /*41c0*/  FMUL.FTZ R0, R48, UR6 ;  /* 0x0000000630007c20 */ /* 0x008fcc0008410000 */
[----:B------:R3:W1:Y:S01]  /*41d0*/  MUFU.TANH R8, R0 ;  /* 0x0000000000087308 */ /* 0x0006620000002400 */
[----:B--2-4-:R-:W-:Y:S05]  /*41e0*/  @!P1 BRA `(.L_x_2628) ;  /* 0x0000000000889947 */ /* 0x014fea0003800000 */
[----:B------:R-:W2:Y:S01]  /*41f0*/  LDCU UR7, c[0x0][0x440] ;  /* 0x00008800ff0777ac */ /* 0x000ea20008000800 */
[----:B------:R-:W-:-:S04]  /*4200*/  VIADD R4, R237, 0xfffffffe ;  /* 0xfffffffeed047836 */ /* 0x000fc80000000000 */
[C---:B---3--:R-:W-:Y:S02]  /*4210*/  IMAD R0, R4.reuse, UR4, RZ ;  /* 0x0000000404007c24 */ /* 0x048fe4000f8e02ff */
[----:B------:R-:W-:-:S04]  /*4220*/  IMAD.WIDE.U32 R4, R4, UR11, RZ ;  /* 0x0000000b04047c25 */ /* 0x000fc8000f8e00ff */
[----:B------:R-:W-:Y:S01]  /*4230*/  IMAD.IADD R0, R5, 0x1, R0 ;  /* 0x0000000105007824 */ /* 0x000fe200078e0200 */
[C---:B------:R-:W-:Y:S02]  /*4240*/  LEA R6, P1, R4.reuse, R107, 0x1 ;  /* 0x0000006b04067211 */ /* 0x040fe400078208ff */
[C---:B------:R-:W-:Y:S02]  /*4250*/  IADD3 R5, P3, PT, R4.reuse, UR15, RZ ;  /* 0x0000000f04057c10 */ /* 0x040fe4000ff7e0ff */
[----:B------:R-:W-:Y:S02]  /*4260*/  LEA.HI.X R7, R4, R252, R0, 0x1, P1 ;  /* 0x000000fc04077211 */ /* 0x000fe400008f0c00 */
[----:B--2---:R-:W-:Y:S02]  /*4270*/  ISETP.GE.AND P2, PT, R236, UR7, PT ;  /* 0x00000007ec007c0c */ /* 0x004fe4000bf46270 */
        /* <DEDUP_REMOVED lines=25> */
.L_x_2628:
[C---:B------:R-:W-:Y:S01]  /*4410*/  VIADD R36, R2.reuse, 0x1 ;  /* 0x0000000102247836 */ /* 0x040fe20000000000 */
[----:B--2---:R-:W-:Y:S01]  /*4420*/  FSEL R4, R53, -INF , !P6 ;  /* 0xff80000035047808 */ /* 0x004fe20007000000 */
[C---:B------:R-:W-:Y:S01]  /*4430*/  VIADD R37, R2.reuse, 0x8 ;  /* 0x0000000802257836 */ /* 0x040fe20000000000 */
[----:B------:R-:W2:Y:S01]  /*4440*/  MUFU.TANH R6, R12 ;  /* 0x0000000c00067308 */ /* 0x000ea20000002400 */
[----:B------:R-:W-:Y:S01]  /*4450*/  VIADD R38, R2, 0x9 ;  /* 0x0000000902267836 */ /* 0x000fe20000000000 */
[----:B------:R-:W-:Y:S01]  /*4460*/  ISETP.GT.AND P3, PT, R14, R36, PT ;  /* 0x000000240e00720c */ /* 0x000fe20003f64270 */
[----:B------:R-:W-:Y:S01]  /*4470*/  VIADD R39, R2, 0x10 ;  /* 0x0000001002277836 */ /* 0x000fe20000000000 */
[----:B------:R-:W-:Y:S01]  /*4480*/  ISETP.GE.AND P6, PT, R36, R228, PT ;  /* 0x000000e42400720c */ /* 0x000fe20003fc6270 */
[----:B------:R-:W-:Y:S01]  /*4490*/  VIADD R48, R2, 0x11 ;  /* 0x0000001102307836 */ /* 0x000fe20000000000 */
[----:B---3--:R-:W-:Y:S01]  /*44a0*/  FSEL R0, R52, -INF , !P3 ;  /* 0xff80000034007808 */ /* 0x008fe20005800000 */
[----:B------:R-:W-:Y:S01]  /*44b0*/  VIADD R49, R2, 0x18 ;  /* 0x0000001802317836 */ /* 0x000fe20000000000 */
[----:B------:R-:W-:Y:S01]  /*44c0*/  FSEL R17, R4, -INF , !P5 ;  /* 0xff80000004117808 */ /* 0x000fe20006800000 */
[----:B------:R-:W3:Y:S01]  /*44d0*/  MUFU.TANH R7, R15 ;  /* 0x0000000f00077308 */ /* 0x000ee20000002400 */
[----:B------:R-:W-:Y:S01]  /*44e0*/  ISETP.GT.AND P5, PT, R14, R37, PT ;  /* 0x000000250e00720c */ /* 0x000fe20003fa4270 */
[----:B------:R-:W-:Y:S01]  /*44f0*/  VIADD R60, R2, 0x19 ;  /* 0x00000019023c7836 */ /* 0x000fe20000000000 */
[----:B------:R-:W-:Y:S01]  /*4500*/  FSEL R18, R0, -INF , !P6 ;  /* 0xff80000000127808 */ /* 0x000fe20007000000 */
[----:B------:R-:W4:Y:S01]  /*4510*/  LDCU UR8, c[0x0][0x45c] ;  /* 0x00008b80ff0877ac */ /* 0x000f220008000800 */
[----:B------:R-:W-:Y:S01]  /*4520*/  ISETP.GT.AND P6, PT, R14, R38, PT ;  /* 0x000000260e00720c */ /* 0x000fe20003fc4270 */
[----:B------:R-:W-:Y:S01]  /*4530*/  VIADD R225, R227, 0x8 ;  /* 0x00000008e3e17836 */ /* 0x000fe20000000000 */
[----:B------:R-:W-:Y:S01]  /*4540*/  FSEL R4, R24, -INF , !P5 ;  /* 0xff80000018047808 */ /* 0x000fe20006800000 */
[----:B------:R5:W4:Y:S01]  /*4550*/  MUFU.TANH R5, R16 ;  /* 0x0000001000057308 */ /* 0x000b220000002400 */
[----:B------:R-:W-:-:S02]  /*4560*/  ISETP.GE.AND P5, PT, R38, R228, PT ;  /* 0x000000e42600720c */ /* 0x000fc40003fa6270 */
[----:B------:R-:W-:Y:S02]  /*4570*/  FSEL R0, R19, -INF , !P6 ;  /* 0xff80000013007808 */ /* 0x000fe40007000000 */
[----:B------:R-:W-:Y:S02]  /*4580*/  ISETP.GE.AND P3, PT, R37, R228, PT ;  /* 0x000000e42500720c */ /* 0x000fe40003f66270 */
[----:B------:R-:W-:Y:S01]  /*4590*/  ISETP.GT.AND P6, PT, R14, R39, PT ;  /* 0x000000270e00720c */ /* 0x000fe20003fc4270 */
[----:B------:R-:W4:Y:S01]  /*45a0*/  MUFU.TANH R9, R21 ;  /* 0x0000001500097308 */ /* 0x000f220000002400 */
[----:B------:R-:W-:Y:S02]  /*45b0*/  FSEL R19, R0, -INF , !P5 ;  /* 0xff80000000137808 */ /* 0x000fe40006800000 */
[----:B------:R-:W-:Y:S02]  /*45c0*/  ISETP.GT.AND P5, PT, R14, R48, PT ;  /* 0x000000300e00720c */ /* 0x000fe40003fa4270 */
[----:B------:R-:W-:-:S02]  /*45d0*/  ISETP.GT.AND P2, PT, R13, R2, PT ;  /* 0x000000020d00720c */ /* 0x000fc40003f44270 */
[----:B--2---:R-:W-:Y:S01]  /*45e0*/  FSEL R0, R6, -INF , !P5 ;  /* 0xff80000006007808 */ /* 0x004fe20006800000 */
[----:B------:R-:W-:Y:S01]  /*45f0*/  MUFU.TANH R21, R44 ;  /* 0x0000002c00157308 */ /* 0x000fe20000002400 */
[----:B-----5:R-:W-:Y:S02]  /*4600*/  FSEL R16, R4, -INF , !P3 ;  /* 0xff80000004107808 */ /* 0x020fe40005800000 */
[----:B-1----:R-:W-:Y:S02]  /*4610*/  FSEL R4, R8, -INF , !P6 ;  /* 0xff80000008047808 */ /* 0x002fe40007000000 */
[-C--:B------:R-:W-:Y:S02]  /*4620*/  ISETP.GE.AND P6, PT, R48, R228.reuse, PT ;  /* 0x000000e43000720c */ /* 0x080fe40003fc6270 */
[----:B------:R-:W-:Y:S01]  /*4630*/  ISETP.GE.AND P3, PT, R39, R228, PT ;  /* 0x000000e42700720c */ /* 0x000fe20003f66270 */
[----:B------:R-:W-:Y:S01]  /*4640*/  MUFU.TANH R8, R23 ;  /* 0x0000001700087308 */ /* 0x000fe20000002400 */
[----:B------:R-:W-:-:S02]  /*4650*/  ISETP.GT.AND P5, PT, R14, R49, PT ;  /* 0x000000310e00720c */ /* 0x000fc40003fa4270 */
[----:B------:R-:W-:Y:S02]  /*4660*/  FSEL R32, R0, -INF , !P6 ;  /* 0xff80000000207808 */ /* 0x000fe40007000000 */
[----:B------:R-:W-:Y:S02]  /*4670*/  ISETP.GT.AND P6, PT, R14, R60, PT ;  /* 0x0000003c0e00720c */ /* 0x000fe40003fc4270 */
[----:B------:R-:W-:Y:S01]  /*4680*/  FSEL R29, R4, -INF , !P3 ;  /* 0xff800000041d7808 */ /* 0x000fe20005800000 */
[----:B------:R1:W-:Y:S01]  /*4690*/  MUFU.TANH R6, R26 ;  /* 0x0000001a00067308 */ /* 0x0003e20000002400 */
[----:B---3--:R-:W-:Y:S02]  /*46a0*/  FSEL R4, R7, -INF , !P5 ;  /* 0xff80000007047808 */ /* 0x008fe40006800000 */
[-C--:B------:R-:W-:Y:S02]  /*46b0*/  ISETP.GE.AND P3, PT, R49, R228.reuse, PT ;  /* 0x000000e43100720c */ /* 0x080fe40003f66270 */
[----:B------:R-:W-:-:S02]  /*46c0*/  ISETP.GE.AND P5, PT, R60, R228, PT ;  /* 0x000000e43c00720c */ /* 0x000fc40003fa6270 */
[----:B----4-:R-:W-:Y:S01]  /*46d0*/  FSEL R0, R5, -INF , !P6 ;  /* 0xff80000005007808 */ /* 0x010fe20007000000 */
[----:B------:R-:W2:Y:S01]  /*46e0*/  MUFU.TANH R7, R22 ;  /* 0x0000001600077308 */ /* 0x000ea20000002400 */
[----:B------:R-:W-:Y:S02]  /*46f0*/  ISETP.GT.AND P6, PT, R13, R36, PT ;  /* 0x000000240d00720c */ /* 0x000fe40003fc4270 */
[----:B------:R-:W-:Y:S02]  /*4700*/  FSEL R31, R4, -INF , !P3 ;  /* 0xff800000041f7808 */ /* 0x000fe40005800000 */
[----:B------:R-:W-:Y:S02]  /*4710*/  FSEL R30, R0, -INF , !P5 ;  /* 0xff800000001e7808 */ /* 0x000fe40006800000 */
[----:B------:R-:W-:Y:S01]  /*4720*/  ISETP.GE.AND P3, PT, R36, R231, PT ;  /* 0x000000e72400720c */ /* 0x000fe20003f66270 */
[----:B------:R-:W3:Y:S01]  /*4730*/  MUFU.TANH R22, R33 ;  /* 0x0000002100167308 */ /* 0x000ee20000002400 */
[----:B------:R-:W-:-:S02]  /*4740*/  FSEL R0, R28, -INF , !P6 ;  /* 0xff8000001c007808 */ /* 0x000fc40007000000 */
[----:B------:R-:W-:Y:S02]  /*4750*/  ISETP.GT.AND P5, PT, R13, R37, PT ;  /* 0x000000250d00720c */ /* 0x000fe40003fa4270 */
[----:B------:R-:W-:Y:S02]  /*4760*/  FSEL R4, R54, -INF , !P2 ;  /* 0xff80000036047808 */ /* 0x000fe40005000000 */
[----:B------:R-:W-:Y:S01]  /*4770*/  FSEL R10, R0, -INF , !P3 ;  /* 0xff800000000a7808 */ /* 0x000fe20005800000 */
[----:B------:R-:W-:Y:S01]  /*4780*/  MUFU.TANH R23, R47 ;  /* 0x0000002f00177308 */ /* 0x000fe20000002400 */
[-C--:B------:R-:W-:Y:S02]  /*4790*/  ISETP.GE.AND P1, PT, R2, R231.reuse, PT ;  /* 0x000000e70200720c */ /* 0x080fe40003f26270 */
[----:B------:R-:W-:Y:S02]  /*47a0*/  ISETP.GE.AND P2, PT, R37, R231, PT ;  /* 0x000000e72500720c */ /* 0x000fe40003f46270 */
[----:B------:R-:W-:-:S02]  /*47b0*/  FSEL R0, R25, -INF , !P5 ;  /* 0xff80000019007808 */ /* 0x000fc40006800000 */
[C---:B------:R-:W-:Y:S01]  /*47c0*/  ISETP.GT.AND P6, PT, R13.reuse, R38, PT ;  /* 0x000000260d00720c */ /* 0x040fe20003fc4270 */
[----:B------:R-:W-:Y:S01]  /*47d0*/  MUFU.TANH R24, R56 ;  /* 0x0000003800187308 */ /* 0x000fe20000002400 */
[----:B------:R-:W-:Y:S02]  /*47e0*/  ISETP.GT.AND P3, PT, R13, R39, PT ;  /* 0x000000270d00720c */ /* 0x000fe40003f64270 */
[----:B------:R-:W-:Y:S02]  /*47f0*/  FSEL R11, R4, -INF , !P1 ;  /* 0xff800000040b7808 */ /* 0x000fe40004800000 */
[----:B------:R-:W-:Y:S02]  /*4800*/  FSEL R15, R0, -INF , !P2 ;  /* 0xff800000000f7808 */ /* 0x000fe40005000000 */
[----:B------:R-:W-:Y:S01]  /*4810*/  ISETP.GE.AND P1, PT, R38, R231, PT ;  /* 0x000000e72600720c */ /* 0x000fe20003f26270 */
[----:B------:R-:W-:Y:S01]  /*4820*/  MUFU.TANH R33, R35 ;  /* 0x0000002300217308 */ /* 0x000fe20000002400 */
[----:B------:R-:W-:-:S02]  /*4830*/  FMNMX3.FTZ R135, R17, R18, R16, !PT ;  /* 0x0000001211877276 */ /* 0x000fc40007810010 */
[----:B------:R-:W-:Y:S02]  /*4840*/  ISETP.GE.AND P5, PT, R39, R231, PT ;  /* 0x000000e72700720c */ /* 0x000fe40003fa6270 */
[----:B------:R-:W-:Y:S02]  /*4850*/  FSEL R4, R27, -INF , !P6 ;  /* 0xff8000001b047808 */ /* 0x000fe40007000000 */
[----:B------:R-:W-:Y:S01]  /*4860*/  FSEL R0, R9, -INF , !P3 ;  /* 0xff80000009007808 */ /* 0x000fe20005800000 */
[----:B------:R-:W-:Y:S01]  /*4870*/  MUFU.TANH R35, R46 ;  /* 0x0000002e00237308 */ /* 0x000fe20000002400 */
[C---:B------:R-:W-:Y:S02]  /*4880*/  ISETP.GT.AND P2, PT, R13.reuse, R48, PT ;  /* 0x000000300d00720c */ /* 0x040fe40003f44270 */
[----:B------:R-:W-:Y:S02]  /*4890*/  ISETP.GT.AND P3, PT, R13, R49, PT ;  /* 0x000000310d00720c */ /* 0x000fe40003f64270 */
[----:B------:R-:W-:-:S02]  /*48a0*/  FMNMX3.FTZ R135, R135, R19, R29, !PT ;  /* 0x0000001387877276 */ /* 0x000fc4000781001d */
[----:B------:R-:W-:Y:S02]  /*48b0*/  FSEL R12, R4, -INF , !P1 ;  /* 0xff800000040c7808 */ /* 0x000fe40004800000 */
[----:B-1----:R-:W-:Y:S02]  /*48c0*/  FSEL R26, R0, -INF , !P5 ;  /* 0xff800000001a7808 */ /* 0x002fe40006800000 */
[-C--:B------:R-:W-:Y:S02]  /*48d0*/  ISETP.GE.AND P6, PT, R48, R231.reuse, PT ;  /* 0x000000e73000720c */ /* 0x080fe40003fc6270 */
[----:B------:R-:W-:Y:S02]  /*48e0*/  ISETP.GE.AND P1, PT, R49, R231, PT ;  /* 0x000000e73100720c */ /* 0x000fe40003f26270 */
[----:B------:R-:W-:Y:S02]  /*48f0*/  ISETP.GT.AND P5, PT, R13, R60, PT ;  /* 0x0000003c0d00720c */ /* 0x000fe40003fa4270 */
[----:B--2---:R-:W-:-:S02]  /*4900*/  FSEL R5, R7, -INF , !P2 ;  /* 0xff80000007057808 */ /* 0x004fc40005000000 */
[----:B------:R-:W-:Y:S02]  /*4910*/  FSEL R4, R8, -INF , !P3 ;  /* 0xff80000008047808 */ /* 0x000fe40005800000 */
[----:B------:R-:W-:Y:S02]  /*4920*/  FMNMX3.FTZ R0, R11, R10, R15, !PT ;  /* 0x0000000a0b007276 */ /* 0x000fe4000781000f */
[----:B------:R-:W-:Y:S02]  /*4930*/  FMNMX3.FTZ R135, R135, R32, R31, !PT ;  /* 0x0000002087877276 */ /* 0x000fe4000781001f */
[----:B------:R-:W-:Y:S02]  /*4940*/  ISETP.GE.AND P2, PT, R60, R231, PT ;  /* 0x000000e73c00720c */ /* 0x000fe40003f46270 */
[----:B------:R-:W-:Y:S02]  /*4950*/  FSEL R6, R6, -INF , !P5 ;  /* 0xff80000006067808 */ /* 0x000fe40006800000 */
[----:B------:R-:W-:-:S02]  /*4960*/  FSEL R25, R5, -INF , !P6 ;  /* 0xff80000005197808 */ /* 0x000fc40007000000 */
[----:B------:R-:W-:Y:S02]  /*4970*/  FSEL R28, R4, -INF , !P1 ;  /* 0xff800000041c7808 */ /* 0x000fe40004800000 */
[----:B------:R-:W-:Y:S02]  /*4980*/  FMNMX3.FTZ R0, R0, R12, R26, !PT ;  /* 0x0000000c00007276 */ /* 0x000fe4000781001a */
[----:B------:R-:W-:Y:S02]  /*4990*/  FMNMX.FTZ R135, R30, R135, !PT ;  /* 0x000000871e877209 */ /* 0x000fe40007810000 */
[----:B------:R-:W-:Y:S02]  /*49a0*/  FSEL R27, R6, -INF , !P2 ;  /* 0xff800000061b7808 */ /* 0x000fe40005000000 */
[----:B------:R-:W-:Y:S01]  /*49b0*/  FMNMX3.FTZ R0, R0, R25, R28, !PT ;  /* 0x0000001900007276 */ /* 0x000fe2000781001c */
[----:B------:R-:W1:Y:S01]  /*49c0*/  SHFL.BFLY PT, R7, R135, 0x2, 0x1f ;  /* 0x0c401f0087077f89 */ /* 0x000e6200000e0000 */
[----:B------:R-:W-:Y:S01]  /*49d0*/  MUFU.TANH R6, R34 ;  /* 0x0000002200067308 */ /* 0x000fe20000002400 */
[----:B------:R-:W-:-:S02]  /*49e0*/  VIMNMX R229, PT, PT, R20, R92, PT ;  /* 0x0000005c14e57248 */ /* 0x000fc40003fe0100 */
[----:B------:R-:W-:Y:S02]  /*49f0*/  FMNMX.FTZ R0, R27, R0, !PT ;  /* 0x000000001b007209 */ /* 0x000fe40007810000 */
[----:B------:R-:W-:Y:S02]  /*4a00*/  ISETP.GT.AND P3, PT, R227, R36, PT ;  /* 0x00000024e300720c */ /* 0x000fe40003f64270 */
[-C--:B------:R-:W-:Y:S01]  /*4a10*/  ISETP.GE.AND P6, PT, R2, R229.reuse, PT ;  /* 0x000000e50200720c */ /* 0x080fe20003fc6270 */
[----:B------:R-:W2:Y:S01]  /*4a20*/  SHFL.BFLY PT, R4, R0, 0x2, 0x1f ;  /* 0x0c401f0000047f89 */ /* 0x000ea200000e0000 */
[----:B------:R-:W-:Y:S01]  /*4a30*/  ISETP.GE.AND P5, PT, R36, R229, PT ;  /* 0x000000e52400720c */ /* 0x000fe20003fa6270 */
[----:B------:R-:W-:Y:S01]  /*4a40*/  MUFU.TANH R34, R55 ;  /* 0x0000003700227308 */ /* 0x000fe20000002400 */
[----:B------:R-:W-:Y:S02]  /*4a50*/  VIADDMNMX R230, R20, 0x8, R92, PT ;  /* 0x0000000814e67846 */ /* 0x000fe4000380015c */
[----:B------:R-:W-:-:S02]  /*4a60*/  ISETP.GT.AND P2, PT, R225, R2, PT ;  /* 0x00000002e100720c */ /* 0x000fc40003f44270 */
[----:B-1----:R-:W-:-:S03]  /*4a70*/  FMNMX.FTZ R135, R135, R7, !PT ;  /* 0x0000000787877209 */ /* 0x002fc60007810000 */
[----:B------:R-:W1:Y:S02]  /*4a80*/  MUFU.TANH R7, R45 ;  /* 0x0000002d00077308 */ /* 0x000e640000002400 */
[----:B------:R-:W4:Y:S01]  /*4a90*/  SHFL.BFLY PT, R5, R135, 0x1, 0x1f ;  /* 0x0c201f0087057f89 */ /* 0x000f2200000e0000 */
[----:B--2---:R-:W-:-:S05]  /*4aa0*/  FMNMX.FTZ R0, R0, R4, !PT ;  /* 0x0000000400007209 */ /* 0x004fca0007810000 */
[----:B------:R-:W2:Y:S01]  /*4ab0*/  SHFL.BFLY PT, R136, R0, 0x1, 0x1f ;  /* 0x0c201f0000887f89 */ /* 0x000ea200000e0000 */
[----:B----4-:R-:W-:-:S04]  /*4ac0*/  FMNMX.FTZ R135, R135, R5, !PT ;  /* 0x0000000587877209 */ /* 0x010fc80007810000 */
[C---:B------:R-:W-:Y:S01]  /*4ad0*/  FSETP.NEU.FTZ.AND P1, PT, R135.reuse, -INF , PT ;  /* 0xff8000008700780b */ /* 0x040fe20003f3d000 */
[----:B------:R-:W-:Y:S01]  /*4ae0*/  FMUL.FTZ R8, R135, UR8 ;  /* 0x0000000887087c20 */ /* 0x000fe20008410000 */
[----:B--2---:R-:W-:-:S04]  /*4af0*/  FMNMX.FTZ R136, R0, R136, !PT ;  /* 0x0000008800887209 */ /* 0x004fc80007810000 */
[----:B------:R-:W-:Y:S02]  /*4b00*/  FSEL R8, R8, RZ, P1 ;  /* 0x000000ff08087208 */ /* 0x000fe40000800000 */
[C---:B------:R-:W-:Y:S01]  /*4b10*/  FSETP.NEU.FTZ.AND P1, PT, R136.reuse, -INF , PT ;  /* 0xff8000008800780b */ /* 0x040fe20003f3d000 */
[----:B------:R-:W-:Y:S02]  /*4b20*/  FMUL.FTZ R9, R136, UR8 ;  /* 0x0000000888097c20 */ /* 0x000fe40008410000 */
[--C-:B------:R-:W-:Y:S01]  /*4b30*/  FFMA.FTZ R4, R17, UR8, -R8.reuse ;  /* 0x0000000811047c23 */ /* 0x100fe20008010808 */
[----:B------:R-:W-:Y:S02]  /*4b40*/  FFMA.FTZ R0, R18, UR8, -R8 ;  /* 0x0000000812007c23 */ /* 0x000fe40008010808 */
[----:B------:R-:W-:Y:S01]  /*4b50*/  FSEL R9, R9, RZ, P1 ;  /* 0x000000ff09097208 */ /* 0x000fe20000800000 */
[----:B------:R2:W-:Y:S01]  /*4b60*/  MUFU.EX2 R216, R4 ;  /* 0x0000000400d87308 */ /* 0x0005e20000000800 */
[----:B------:R-:W-:-:S04]  /*4b70*/  ISETP.GT.AND P1, PT, R227, R2, PT ;  /* 0x00000002e300720c */ /* 0x000fc80003f24270 */
[----:B---3--:R-:W-:Y:S02]  /*4b80*/  FSEL R5, R22, -INF , !P1 ;  /* 0xff80000016057808 */ /* 0x008fe40004800000 */
[----:B------:R-:W-:Y:S01]  /*4b90*/  ISETP.GT.AND P1, PT, R227, R37, PT ;  /* 0x00000025e300720c */ /* 0x000fe20003f24270 */
[----:B------:R3:W-:Y:S01]  /*4ba0*/  MUFU.EX2 R210, R0 ;  /* 0x0000000000d27308 */ /* 0x0007e20000000800 */
[----:B------:R-:W-:Y:S02]  /*4bb0*/  FSEL R17, R5, -INF , !P6 ;  /* 0xff80000005117808 */ /* 0x000fe40007000000 */
[----:B-1----:R-:W-:Y:S02]  /*4bc0*/  FSEL R5, R7, -INF , !P1 ;  /* 0xff80000007057808 */ /* 0x002fe40004800000 */
[-C--:B------:R-:W-:Y:S02]  /*4bd0*/  ISETP.GE.AND P1, PT, R38, R229.reuse, PT ;  /* 0x000000e52600720c */ /* 0x080fe40003f26270 */
[----:B------:R-:W-:Y:S01]  /*4be0*/  ISETP.GE.AND P6, PT, R37, R229, PT ;  /* 0x000000e52500720c */ /* 0x000fe20003fc6270 */
[----:B--2---:R-:W-:-:S04]  /*4bf0*/  FFMA.FTZ R4, R10, UR8, -R9 ;  /* 0x000000080a047c23 */ /* 0x004fc80008010809 */
[----:B------:R1:W-:Y:S01]  /*4c00*/  MUFU.EX2 R206, R4 ;  /* 0x0000000400ce7308 */ /* 0x0003e20000000800 */
[----:B---3--:R-:W-:-:S07]  /*4c10*/  FFMA.FTZ R0, R16, UR8, -R8 ;  /* 0x0000000810007c23 */ /* 0x008fce0008010808 */
[----:B------:R2:W-:Y:S08]  /*4c20*/  MUFU.EX2 R211, R0 ;  /* 0x0000000000d37308 */ /* 0x0005f00000000800 */
[----:B------:R-:W-:Y:S01]  /*4c30*/  MUFU.TANH R16, R57 ;  /* 0x0000003900107308 */ /* 0x000fe20000002400 */
[----:B-1----:R-:W-:-:S07]  /*4c40*/  FFMA.FTZ R4, R12, UR8, -R9 ;  /* 0x000000080c047c23 */ /* 0x002fce0008010809 */
[----:B------:R1:W-:Y:S01]  /*4c50*/  MUFU.EX2 R209, R4 ;  /* 0x0000000400d17308 */ /* 0x0003e20000000800 */
[----:B--2---:R-:W-:Y:S01]  /*4c60*/  FFMA.FTZ R0, R19, UR8, -R8 ;  /* 0x0000000813007c23 */ /* 0x004fe20008010808 */
[----:B------:R-:W-:Y:S02]  /*4c70*/  FSEL R19, R5, -INF , !P6 ;  /* 0xff80000005137808 */ /* 0x000fe40007000000 */
[----:B------:R-:W-:-:S04]  /*4c80*/  ISETP.GE.AND P6, PT, R39, R229, PT ;  /* 0x000000e52700720c */ /* 0x000fc80003fc6270 */
[----:B------:R2:W-:Y:S08]  /*4c90*/  MUFU.EX2 R217, R0 ;  /* 0x0000000000d97308 */ /* 0x0005f00000000800 */
[----:B------:R-:W3:Y:S01]  /*4ca0*/  MUFU.TANH R12, R40 ;  /* 0x00000028000c7308 */ /* 0x000ee20000002400 */
[----:B-1----:R-:W-:Y:S02]  /*4cb0*/  FSEL R4, R6, -INF , !P3 ;  /* 0xff80000006047808 */ /* 0x002fe40005800000 */
[----:B------:R-:W-:-:S02]  /*4cc0*/  ISETP.GT.AND P3, PT, R227, R38, PT ;  /* 0x00000026e300720c */ /* 0x000fc40003f64270 */
[----:B------:R-:W-:Y:S02]  /*4cd0*/  FSEL R18, R4, -INF , !P5 ;  /* 0xff80000004127808 */ /* 0x000fe40006800000 */
[----:B------:R-:W-:Y:S01]  /*4ce0*/  ISETP.GE.AND P5, PT, R2, R230, PT ;  /* 0x000000e60200720c */ /* 0x000fe20003fa6270 */
[----:B--2---:R-:W-:Y:S01]  /*4cf0*/  FFMA.FTZ R0, R11, UR8, -R9 ;  /* 0x000000080b007c23 */ /* 0x004fe20008010809 */
[----:B------:R-:W-:Y:S01]  /*4d00*/  FSEL R2, R21, -INF , !P3 ;  /* 0xff80000015027808 */ /* 0x000fe20005800000 */
[----:B------:R-:W-:Y:S01]  /*4d10*/  MUFU.TANH R11, R41 ;  /* 0x00000029000b7308 */ /* 0x000fe20000002400 */
[C---:B------:R-:W-:Y:S02]  /*4d20*/  ISETP.GT.AND P3, PT, R227.reuse, R39, PT ;  /* 0x00000027e300720c */ /* 0x040fe40003f64270 */
[----:B------:R-:W-:Y:S02]  /*4d30*/  FSEL R20, R2, -INF , !P1 ;  /* 0xff80000002147808 */ /* 0x000fe40004800000 */
[----:B------:R-:W-:-:S02]  /*4d40*/  ISETP.GT.AND P1, PT, R227, R48, PT ;  /* 0x00000030e300720c */ /* 0x000fc40003f24270 */
[----:B------:R-:W-:Y:S01]  /*4d50*/  FSEL R10, R23, -INF , !P3 ;  /* 0xff800000170a7808 */ /* 0x000fe20005800000 */
[----:B------:R1:W-:Y:S01]  /*4d60*/  MUFU.EX2 R208, R0 ;  /* 0x0000000000d07308 */ /* 0x0003e20000000800 */
[----:B------:R-:W-:Y:S02]  /*4d70*/  ISETP.GE.AND P3, PT, R48, R229, PT ;  /* 0x000000e53000720c */ /* 0x000fe40003f66270 */
[----:B------:R-:W-:Y:S02]  /*4d80*/  FSEL R2, R24, -INF , !P1 ;  /* 0xff80000018027808 */ /* 0x000fe40004800000 */
[C---:B------:R-:W-:Y:S02]  /*4d90*/  ISETP.GT.AND P1, PT, R227.reuse, R49, PT ;  /* 0x00000031e300720c */ /* 0x040fe40003f24270 */
[----:B------:R-:W-:Y:S02]  /*4da0*/  FSEL R51, R2, -INF , !P3 ;  /* 0xff80000002337808 */ /* 0x000fe40005800000 */
[----:B------:R-:W-:-:S02]  /*4db0*/  ISETP.GT.AND P3, PT, R227, R60, PT ;  /* 0x0000003ce300720c */ /* 0x000fc40003f64270 */
[----:B------:R-:W-:Y:S02]  /*4dc0*/  FSEL R24, R10, -INF , !P6 ;  /* 0xff8000000a187808 */ /* 0x000fe40007000000 */
[----:B------:R-:W-:Y:S01]  /*4dd0*/  ISETP.GE.AND P6, PT, R49, R229, PT ;  /* 0x000000e53100720c */ /* 0x000fe20003fc6270 */
[----:B------:R-:W2:Y:S01]  /*4de0*/  MUFU.TANH R10, R61 ;  /* 0x0000003d000a7308 */ /* 0x000ea20000002400 */
[----:B---3--:R-:W-:Y:S02]  /*4df0*/  FSEL R2, R12, -INF , !P1 ;  /* 0xff8000000c027808 */ /* 0x008fe40004800000 */
[----:B-1----:R-:W-:Y:S02]  /*4e00*/  LOP3.LUT R0, R95, 0x200, R106, 0xf8, !PT ;  /* 0x000002005f007812 */ /* 0x002fe400078ef86a */
[----:B------:R-:W-:Y:S02]  /*4e10*/  FSEL R50, R2, -INF , !P6 ;  /* 0xff80000002327808 */ /* 0x000fe40007000000 */
[----:B------:R-:W-:Y:S01]  /*4e20*/  LEA R212, R0, UR5, 0x1 ;  /* 0x0000000500d47c11 */ /* 0x000fe2000f8e08ff */
[----:B------:R-:W-:Y:S01]  /*4e30*/  FFMA.FTZ R0, R15, UR8, -R9 ;  /* 0x000000080f007c23 */ /* 0x000fe20008010809 */
[----:B------:R-:W-:Y:S01]  /*4e40*/  FSEL R2, R33, -INF , !P2 ;  /* 0xff80000021027808 */ /* 0x000fe20005000000 */
[----:B------:R-:W-:Y:S01]  /*4e50*/  MUFU.TANH R12, R58 ;  /* 0x0000003a000c7308 */ /* 0x000fe20000002400 */
[----:B------:R-:W-:Y:S01]  /*4e60*/  ISETP.GE.AND P2, PT, R37, R230, PT ;  /* 0x000000e62500720c */ /* 0x000fe20003f46270 */
[----:B------:R-:W-:Y:S01]  /*4e70*/  IMAD R220, R3, 0x2, R212 ;  /* 0x0000000203dc7824 */ /* 0x000fe200078e02d4 */
[----:B------:R-:W-:Y:S01]  /*4e80*/  ISETP.GT.AND P1, PT, R225, R36, PT ;  /* 0x00000024e100720c */ /* 0x000fe20003f24270 */
[----:B------:R-:W1:Y:S01]  /*4e90*/  LDSM.16.MT88.4 R52, [R212+0xa000] ;  /* 0x00a00000d434783b */ /* 0x000e620000004200 */
[----:B------:R-:W-:Y:S01]  /*4ea0*/  FSEL R137, R2, -INF , !P5 ;  /* 0xff80000002897808 */ /* 0x000fe20006800000 */
[----:B------:R-:W-:Y:S01]  /*4eb0*/  VIADD R245, R212, 0xa040 ;  /* 0x0000a040d4f57836 */ /* 0x000fe20000000000 */
[----:B------:R-:W-:Y:S01]  /*4ec0*/  ISETP.GE.AND P6, PT, R36, R230, PT ;  /* 0x000000e62400720c */ /* 0x000fe20003fc6270 */
[----:B------:R3:W4:Y:S01]  /*4ed0*/  MUFU.EX2 R207, R0 ;  /* 0x0000000000cf7308 */ /* 0x0007220000000800 */
[----:B------:R-:W-:Y:S01]  /*4ee0*/  FSEL R2, R35, -INF , !P1 ;  /* 0xff80000023027808 */ /* 0x000fe20004800000 */
[----:B------:R-:W5:Y:S01]  /*4ef0*/  LDSM.16.MT88.4 R68, [R220+0xa000] ;  /* 0x00a00000dc44783b */ /* 0x000f620000004200 */
[----:B------:R-:W-:Y:S01]  /*4f00*/  ISETP.GT.AND P5, PT, R225, R38, PT ;  /* 0x00000026e100720c */ /* 0x000fe20003fa4270 */
[----:B------:R-:W-:Y:S01]  /*4f10*/  VIADD R224, R212, 0xa000 ;  /* 0x0000a000d4e07836 */ /* 0x000fe20000000000 */
[----:B------:R-:W-:Y:S01]  /*4f20*/  FSEL R21, R2, -INF , !P6 ;  /* 0xff80000002157808 */ /* 0x000fe20007000000 */
[----:B------:R-:W-:Y:S01]  /*4f30*/  FFMA.FTZ R2, R29, UR8, -R8 ;  /* 0x000000081d027c23 */ /* 0x000fe20008010808 */
[-C--:B------:R-:W-:Y:S01]  /*4f40*/  ISETP.GE.AND P1, PT, R38, R230.reuse, PT ;  /* 0x000000e62600720c */ /* 0x080fe20003f26270 */
[----:B------:R-:W-:Y:S01]  /*4f50*/  MUFU.TANH R15, R59 ;  /* 0x0000003b000f7308 */ /* 0x000fe20000002400 */
[----:B------:R-:W-:Y:S01]  /*4f60*/  FSEL R16, R16, -INF , !P5 ;  /* 0xff80000010107808 */ /* 0x000fe20006800000 */
[----:B------:R-:W5:Y:S01]  /*4f70*/  LDSM.16.MT88.4 R116, [R212+0xb000] ;  /* 0x00b00000d474783b */ /* 0x000f620000004200 */
[----:B------:R-:W-:-:S02]  /*4f80*/  ISETP.GE.AND P6, PT, R39, R230, PT ;  /* 0x000000e62700720c */ /* 0x000fc40003fc6270 */
[----:B------:R-:W-:Y:S01]  /*4f90*/  FSEL R22, R16, -INF , !P1 ;  /* 0xff80000010167808 */ /* 0x000fe20004800000 */
[----:B------:R-:W-:Y:S01]  /*4fa0*/  LDSM.16.MT88.4 R180, [R220+0xb000] ;  /* 0x00b00000dcb4783b */ /* 0x000fe20000004200 */
[----:B------:R-:W-:Y:S01]  /*4fb0*/  ISETP.GT.AND P1, PT, R225, R49, PT ;  /* 0x00000031e100720c */ /* 0x000fe20003f24270 */
[----:B------:R1:W-:Y:S01]  /*4fc0*/  MUFU.EX2 R205, R2 ;  /* 0x0000000200cd7308 */ /* 0x0003e20000000800 */
[----:B---3--:R-:W-:Y:S01]  /*4fd0*/  IMAD R0, R93, 0x2, R212 ;  /* 0x000000025d007824 */ /* 0x008fe200078e02d4 */
[-C--:B------:R-:W-:Y:S01]  /*4fe0*/  ISETP.GE.AND P5, PT, R48, R230.reuse, PT ;  /* 0x000000e63000720c */ /* 0x080fe20003fa6270 */
[----:B------:R-:W-:Y:S01]  /*4ff0*/  LDSM.16.MT88.4 R156, [R212+0xa800] ;  /* 0x00a80000d49c783b */ /* 0x000fe20000004200 */
[----:B--2---:R-:W-:Y:S01]  /*5000*/  FSEL R10, R10, -INF , !P1 ;  /* 0xff8000000a0a7808 */ /* 0x004fe20004800000 */
[----:B------:R-:W-:Y:S01]  /*5010*/  IMAD R219, R3, 0x2, R0 ;  /* 0x0000000203db7824 */ /* 0x000fe200078e0200 */
[----:B------:R-:W-:Y:S01]  /*5020*/  ISETP.GE.AND P1, PT, R60, R230, PT ;  /* 0x000000e63c00720c */ /* 0x000fe20003f26270 */
[----:B------:R-:W2:Y:S01]  /*5030*/  LDSM.16.MT88.4 R84, [R0+0xa000] ;  /* 0x00a000000054783b */ /* 0x000ea20000004200 */
[----:B------:R-:W-:-:S02]  /*5040*/  F2FP.BF16.F32.PACK_AB R4, R210, R216 ;  /* 0x000000d8d204723e */ /* 0x000fc400000010ff */
[----:B------:R-:W-:Y:S01]  /*5050*/  F2FP.BF16.F32.PACK_AB R6, R217, R211 ;  /* 0x000000d3d906723e */ /* 0x000fe200000010ff */
[----:B------:R3:W-:Y:S01]  /*5060*/  LDSM.16.MT88.4 R128, [R0+0xb000] ;  /* 0x00b000000080783b */ /* 0x0007e20000004200 */
[----:B------:R-:W-:Y:S02]  /*5070*/  F2FP.BF16.F32.PACK_AB R5, R206, R208 ;  /* 0x000000d0ce05723e */ /* 0x000fe400000010ff */
[----:B----4-:R-:W-:Y:S01]  /*5080*/  F2FP.BF16.F32.PACK_AB R7, R209, R207 ;  /* 0x000000cfd107723e */ /* 0x010fe200000010ff */
[----:B------:R-:W4:Y:S01]  /*5090*/  LDSM.16.MT88.4 R100, [R219+0xa000] ;  /* 0x00a00000db64783b */ /* 0x000f220000004200 */
[----:B-1----:R-:W-:-:S03]  /*50a0*/  FFMA.FTZ R2, R32, UR8, -R8 ;  /* 0x0000000820027c23 */ /* 0x002fc60008010808 */
[----:B------:R-:W1:Y:S01]  /*50b0*/  LDSM.16.MT88.4 R184, [R219+0xb000] ;  /* 0x00b00000dbb8783b */ /* 0x000e620000004200 */
[----:B------:R3:W2:Y:S01]  /*50c0*/  MUFU.EX2 R204, R2 ;  /* 0x0000000200cc7308 */ /* 0x0006a20000000800 */
[C---:B------:R-:W-:Y:S02]  /*50d0*/  HMMA.16816.F32.BF16 R148, R4.reuse, R52, RZ ;  /* 0x000000340494723c */ /* 0x040fe400000418ff */
[----:B------:R-:W-:Y:S06]  /*50e0*/  LDSM.16.MT88.4 R96, [R212+0xb800] ;  /* 0x00b80000d460783b */ /* 0x000fec0000004200 */
[----:B-----5:R-:W-:Y:S01]  /*50f0*/  HMMA.16816.F32.BF16 R164, R4, R68, RZ ;  /* 0x0000004404a4723c */ /* 0x020fe200000418ff */
[----:B---3--:R-:W-:-:S02]  /*5100*/  FSEL R0, R11, -INF , !P3 ;  /* 0xff8000000b007808 */ /* 0x008fc40005800000 */
[----:B------:R-:W-:Y:S01]  /*5110*/  ISETP.GE.AND P3, PT, R60, R229, PT ;  /* 0x000000e53c00720c */ /* 0x000fe20003f66270 */
[----:B------:R-:W3:Y:S01]  /*5120*/  MUFU.TANH R11, R62 ;  /* 0x0000003e000b7308 */ /* 0x000ee20000002400 */
[--C-:B------:R-:W-:Y:S01]  /*5130*/  FFMA.FTZ R2, R31, UR8, -R8.reuse ;  /* 0x000000081f027c23 */ /* 0x100fe20008010808 */
[----:B------:R-:W-:Y:S01]  /*5140*/  FFMA.FTZ R8, R30, UR8, -R8 ;  /* 0x000000081e087c23 */ /* 0x000fe20008010808 */
[----:B------:R-:W-:Y:S01]  /*5150*/  FSEL R33, R0, -INF , !P3 ;  /* 0xff80000000217808 */ /* 0x000fe20005800000 */
[----:B------:R-:W-:Y:S01]  /*5160*/  HMMA.16816.F32.BF16 R72, R4, R116, RZ ;  /* 0x000000740448723c */ /* 0x000fe200000418ff */
[----:B------:R-:W-:Y:S02]  /*5170*/  ISETP.GT.AND P3, PT, R225, R37, PT ;  /* 0x00000025e100720c */ /* 0x000fe40003f64270 */
[----:B--2---:R-:W-:Y:S01]  /*5180*/  F2FP.BF16.F32.PACK_AB R124, R204, R205 ;  /* 0x000000cdcc7c723e */ /* 0x004fe200000010ff */
[----:B------:R2:W-:Y:S01]  /*5190*/  MUFU.EX2 R203, R2 ;  /* 0x0000000200cb7308 */ /* 0x0005e20000000800 */
[----:B------:R-:W-:-:S02]  /*51a0*/  FSEL R0, R34, -INF , !P3 ;  /* 0xff80000022007808 */ /* 0x000fc40005800000 */
[----:B------:R-:W-:Y:S01]  /*51b0*/  ISETP.GT.AND P3, PT, R225, R39, PT ;  /* 0x00000027e100720c */ /* 0x000fe20003f64270 */
[C---:B------:R-:W-:Y:S01]  /*51c0*/  HMMA.16816.F32.BF16 R40, R4.reuse, R84, RZ ;  /* 0x000000540428723c */ /* 0x040fe200000418ff */
[----:B------:R-:W-:Y:S02]  /*51d0*/  FSEL R23, R0, -INF , !P2 ;  /* 0xff80000000177808 */ /* 0x000fe40005000000 */
[----:B------:R-:W-:Y:S01]  /*51e0*/  FMNMX3.FTZ R0, R17, R18, R19, !PT ;  /* 0x0000001211007276 */ /* 0x000fe20007810013 */
[----:B------:R-:W5:Y:S01]  /*51f0*/  MUFU.EX2 R202, R8 ;  /* 0x0000000800ca7308 */ /* 0x000f620000000800 */
[----:B------:R-:W-:Y:S02]  /*5200*/  FSEL R16, R12, -INF , !P3 ;  /* 0xff8000000c107808 */ /* 0x000fe40005800000 */
[----:B------:R-:W-:Y:S01]  /*5210*/  FMNMX3.FTZ R0, R0, R20, R24, !PT ;  /* 0x0000001400007276 */ /* 0x000fe20007810018 */
[----:B----4-:R-:W-:Y:S01]  /*5220*/  HMMA.16816.F32.BF16 R56, R4, R100, RZ ;  /* 0x000000640438723c */ /* 0x010fe200000418ff */
[----:B------:R-:W-:-:S02]  /*5230*/  ISETP.GT.AND P2, PT, R225, R48, PT ;  /* 0x00000030e100720c */ /* 0x000fc40003f44270 */
[----:B------:R-:W-:Y:S02]  /*5240*/  FMNMX3.FTZ R0, R0, R51, R50, !PT ;  /* 0x0000003300007276 */ /* 0x000fe40007810032 */
[----:B------:R-:W-:Y:S02]  /*5250*/  FSEL R15, R15, -INF , !P2 ;  /* 0xff8000000f0f7808 */ /* 0x000fe40005000000 */
[----:B------:R-:W-:Y:S01]  /*5260*/  FMNMX.FTZ R0, R33, R0, !PT ;  /* 0x0000000021007209 */ /* 0x000fe20007810000 */
[----:B------:R-:W-:Y:S01]  /*5270*/  HMMA.16816.F32.BF16 R88, R4, R180, RZ ;  /* 0x000000b40458723c */ /* 0x000fe200000418ff */
[----:B------:R-:W-:Y:S02]  /*5280*/  ISETP.GE.AND P3, PT, R49, R230, PT ;  /* 0x000000e63100720c */ /* 0x000fe40003f66270 */
[----:B------:R-:W-:Y:S01]  /*5290*/  ISETP.GT.AND P2, PT, R225, R60, PT ;  /* 0x0000003ce100720c */ /* 0x000fe20003f44270 */
[----:B------:R-:W4:Y:S01]  /*52a0*/  SHFL.BFLY PT, R12, R0, 0x2, 0x1f ;  /* 0x0c401f00000c7f89 */ /* 0x000f2200000e0000 */
[----:B------:R-:W-:-:S02]  /*52b0*/  FSEL R29, R16, -INF , !P6 ;  /* 0xff800000101d7808 */ /* 0x000fc40007000000 */
[----:B--2---:R-:W-:Y:S01]  /*52c0*/  FMNMX3.FTZ R2, R137, R21, R23, !PT ;  /* 0x0000001589027276 */ /* 0x004fe20007810017 */
[C---:B------:R-:W-:Y:S01]  /*52d0*/  HMMA.16816.F32.BF16 R104, R4.reuse, R128, RZ ;  /* 0x000000800468723c */ /* 0x040fe200000418ff */
[----:B---3--:R-:W-:Y:S02]  /*52e0*/  FSEL R11, R11, -INF , !P2 ;  /* 0xff8000000b0b7808 */ /* 0x008fe40005000000 */
[----:B------:R-:W-:Y:S02]  /*52f0*/  FSEL R30, R15, -INF , !P5 ;  /* 0xff8000000f1e7808 */ /* 0x000fe40006800000 */
[----:B------:R-:W-:Y:S02]  /*5300*/  FSEL R31, R10, -INF , !P3 ;  /* 0xff8000000a1f7808 */ /* 0x000fe40005800000 */
[----:B------:R-:W-:Y:S01]  /*5310*/  FMNMX3.FTZ R2, R2, R22, R29, !PT ;  /* 0x0000001602027276 */ /* 0x000fe2000781001d */
[----:B-1----:R-:W-:Y:S01]  /*5320*/  HMMA.16816.F32.BF16 R120, R4, R184, RZ ;  /* 0x000000b80478723c */ /* 0x002fe200000418ff */
[----:B------:R-:W-:Y:S01]  /*5330*/  FSEL R32, R11, -INF , !P1 ;  /* 0xff8000000b207808 */ /* 0x000fe20004800000 */
[----:B------:R-:W-:Y:S01]  /*5340*/  FFMA.FTZ R11, R26, UR8, -R9 ;  /* 0x000000081a0b7c23 */ /* 0x000fe20008010809 */
[----:B------:R-:W-:-:S02]  /*5350*/  FMNMX3.FTZ R2, R2, R30, R31, !PT ;  /* 0x0000001e02027276 */ /* 0x000fc4000781001f */
[----:B-----5:R-:W-:Y:S01]  /*5360*/  F2FP.BF16.F32.PACK_AB R126, R202, R203 ;  /* 0x000000cbca7e723e */ /* 0x020fe200000010ff */
[----:B------:R1:W-:Y:S01]  /*5370*/  MUFU.EX2 R138, R11 ;  /* 0x0000000b008a7308 */ /* 0x0003e20000000800 */
[----:B------:R-:W-:Y:S01]  /*5380*/  FMNMX.FTZ R10, R32, R2, !PT ;  /* 0x00000002200a7209 */ /* 0x000fe20007810000 */
[C---:B------:R-:W-:Y:S01]  /*5390*/  HMMA.16816.F32.BF16 R152, R4.reuse, R54, RZ ;  /* 0x000000360498723c */ /* 0x040fe200000418ff */
[----:B------:R-:W-:Y:S02]  /*53a0*/  VIADD R2, R212, 0xa020 ;  /* 0x0000a020d4027836 */ /* 0x000fe40000000000 */
[----:B------:R-:W-:Y:S01]  /*53b0*/  @P0 VIADD R2, R224, 0xffffffe0 ;  /* 0xffffffe0e0020836 */ /* 0x000fe20000000000 */
[----:B----4-:R-:W-:Y:S01]  /*53c0*/  FMNMX.FTZ R8, R0, R12, !PT ;  /* 0x0000000c00087209 */ /* 0x010fe20007810000 */
[--C-:B------:R-:W-:Y:S01]  /*53d0*/  FFMA.FTZ R0, R25, UR8, -R9.reuse ;  /* 0x0000000819007c23 */ /* 0x100fe20008010809 */
[----:B------:R-:W2:Y:S01]  /*53e0*/  SHFL.BFLY PT, R12, R10, 0x2, 0x1f ;  /* 0x0c401f000a0c7f89 */ /* 0x000ea200000e0000 */
[----:B------:R-:W-:Y:S01]  /*53f0*/  VIADD R223, R2, 0x800 ;  /* 0x0000080002df7836 */ /* 0x000fe20000000000 */
[C---:B------:R-:W-:Y:S01]  /*5400*/  HMMA.16816.F32.BF16 R168, R4.reuse, R70, RZ ;  /* 0x0000004604a8723c */ /* 0x040fe200000418ff */
[----:B------:R3:W4:Y:S01]  /*5410*/  MUFU.EX2 R139, R0 ;  /* 0x00000000008b7308 */ /* 0x0007220000000800 */
[----:B------:R-:W5:Y:S04]  /*5420*/  SHFL.BFLY PT, R15, R8, 0x1, 0x1f ;  /* 0x0c201f00080f7f89 */ /* 0x000f6800000e0000 */
[----:B------:R-:W-:Y:S01]  /*5430*/  LDSM.16.MT88.4 R172, [R2+0x800] ;  /* 0x0008000002ac783b */ /* 0x000fe20000004200 */
[--C-:B-1----:R-:W-:Y:S01]  /*5440*/  FFMA.FTZ R11, R28, UR8, -R9.reuse ;  /* 0x000000081c0b7c23 */ /* 0x102fe20008010809 */
[----:B------:R-:W-:Y:S01]  /*5450*/  FFMA.FTZ R9, R27, UR8, -R9 ;  /* 0x000000081b097c23 */ /* 0x000fe20008010809 */
[C---:B------:R-:W-:Y:S01]  /*5460*/  HMMA.16816.F32.BF16 R44, R4.reuse, R86, RZ ;  /* 0x00000056042c723c */ /* 0x040fe200000418ff */
[----:B------:R-:W-:Y:S01]  /*5470*/  LDSM.16.MT88.4 R176, [R2+0x1800] ;  /* 0x0018000002b0783b */ /* 0x000fe20000004200 */
[----:B------:R-:W-:Y:S06]  /*5480*/  MUFU.EX2 R201, R11 ;  /* 0x0000000b00c97308 */ /* 0x000fec0000000800 */
[----:B------:R-:W-:Y:S01]  /*5490*/  HMMA.16816.F32.BF16 R60, R4, R102, RZ ;  /* 0x00000066043c723c */ /* 0x000fe200000418ff */
[----:B---3--:R-:W-:Y:S01]  /*54a0*/  IMAD.MOV.U32 R0, RZ, RZ, R245 ;  /* 0x000000ffff007224 */ /* 0x008fe200078e00f5 */
[----:B------:R1:W3:Y:S01]  /*54b0*/  MUFU.EX2 R200, R9 ;  /* 0x0000000900c87308 */ /* 0x0002e20000000800 */
[----:B------:R-:W-:Y:S01]  /*54c0*/  @P4 VIADD R0, R224, 0xffffffc0 ;  /* 0xffffffc0e0004836 */ /* 0x000fe20000000000 */
[----:B----4-:R-:W-:-:S02]  /*54d0*/  F2FP.BF16.F32.PACK_AB R125, R139, R138 ;  /* 0x0000008a8b7d723e */ /* 0x010fc400000010ff */
[----:B--2---:R-:W-:Y:S01]  /*54e0*/  FMNMX.FTZ R10, R10, R12, !PT ;  /* 0x0000000c0a0a7209 */ /* 0x004fe20007810000 */
[----:B------:R-:W-:Y:S01]  /*54f0*/  IMAD R218, R3, 0x2, R0 ;  /* 0x0000000203da7824 */ /* 0x000fe200078e0200 */
[----:B------:R-:W-:Y:S01]  /*5500*/  LDSM.16.MT88.4 R64, [R0+0x800] ;  /* 0x000800000040783b */ /* 0x000fe20000004200 */
[----:B-----5:R-:W-:Y:S01]  /*5510*/  FMNMX.FTZ R134, R8, R15, !PT ;  /* 0x0000000f08867209 */ /* 0x020fe20007810000 */
[C---:B------:R-:W-:Y:S02]  /*5520*/  HMMA.16816.F32.BF16 R76, R4.reuse, R118, RZ ;  /* 0x00000076044c723c */ /* 0x040fe400000418ff */
[----:B------:R2:W-:Y:S01]  /*5530*/  LDSM.16.MT88.4 R112, [R0+0x1800] ;  /* 0x001800000070783b */ /* 0x0005e20000004200 */
[C---:B------:R-:W-:Y:S01]  /*5540*/  FSETP.NEU.FTZ.AND P1, PT, R134.reuse, -INF , PT ;  /* 0xff8000008600780b */ /* 0x040fe20003f3d000 */
[----:B------:R-:W-:Y:S02]  /*5550*/  FMUL.FTZ R3, R134, UR8 ;  /* 0x0000000886037c20 */ /* 0x000fe40008410000 */
[----:B------:R-:W-:Y:S02]  /*5560*/  LDSM.16.MT88.4 R80, [R218+0x800] ;  /* 0x00080000da50783b */ /* 0x000fe40000004200 */
[----:B------:R-:W-:Y:S01]  /*5570*/  HMMA.16816.F32.BF16 R92, R4, R182, RZ ;  /* 0x000000b6045c723c */ /* 0x000fe200000418ff */
[----:B------:R-:W-:Y:S01]  /*5580*/  FSEL R3, R3, RZ, P1 ;  /* 0x000000ff03037208 */ /* 0x000fe20000800000 */
[----:B-1----:R-:W1:Y:S01]  /*5590*/  SHFL.BFLY PT, R9, R10, 0x1, 0x1f ;  /* 0x0c201f000a097f89 */ /* 0x002e6200000e0000 */
[----:B---3--:R-:W-:-:S03]  /*55a0*/  F2FP.BF16.F32.PACK_AB R127, R200, R201 ;  /* 0x000000c9c87f723e */ /* 0x008fc600000010ff */
[----:B------:R-:W3:Y:S01]  /*55b0*/  LDSM.16.MT88.4 R140, [R218+0x1800] ;  /* 0x00180000da8c783b */ /* 0x000ee20000004200 */
[--C-:B------:R-:W-:Y:S01]  /*55c0*/  FFMA.FTZ R8, R24, UR8, -R3.reuse ;  /* 0x0000000818087c23 */ /* 0x100fe20008010803 */
[C---:B------:R-:W-:Y:S03]  /*55d0*/  HMMA.16816.F32.BF16 R108, R4.reuse, R130, RZ ;  /* 0x00000082046c723c */ /* 0x040fe600000418ff */
[----:B------:R4:W-:Y:S05]  /*55e0*/  MUFU.EX2 R15, R8 ;  /* 0x00000008000f7308 */ /* 0x0009ea0000000800 */
[----:B------:R-:W-:Y:S01]  /*55f0*/  HMMA.16816.F32.BF16 R36, R4, R186, RZ ;  /* 0x000000ba0424723c */ /* 0x000fe200000418ff */
[--C-:B--2---:R-:W-:Y:S01]  /*5600*/  FFMA.FTZ R0, R17, UR8, -R3.reuse ;  /* 0x0000000811007c23 */ /* 0x104fe20008010803 */
[----:B------:R-:W-:-:S03]  /*5610*/  FFMA.FTZ R4, R19, UR8, -R3 ;  /* 0x0000000813047c23 */ /* 0x000fc60008010803 */
[----:B------:R2:W-:Y:S03]  /*5620*/  MUFU.EX2 R27, R0 ;  /* 0x00000000001b7308 */ /* 0x0005e60000000800 */
[----:B------:R-:W-:Y:S01]  /*5630*/  HMMA.16816.F32.BF16 R148, R124, R156, R148 ;  /* 0x0000009c7c94723c */ /* 0x000fe20000041894 */
[----:B-1----:R-:W-:Y:S01]  /*5640*/  FMNMX.FTZ R133, R10, R9, !PT ;  /* 0x000000090a857209 */ /* 0x002fe20007810000 */
[----:B----4-:R-:W-:-:S03]  /*5650*/  FFMA.FTZ R8, R51, UR8, -R3 ;  /* 0x0000000833087c23 */ /* 0x010fc60008010803 */
[----:B------:R1:W-:Y:S01]  /*5660*/  MUFU.EX2 R26, R4 ;  /* 0x00000004001a7308 */ /* 0x0003e20000000800 */
[----:B------:R-:W-:Y:S02]  /*5670*/  FSETP.NEU.FTZ.AND P1, PT, R133, -INF , PT ;  /* 0xff8000008500780b */ /* 0x000fe40003f3d000 */
[C---:B------:R-:W-:Y:S05]  /*5680*/  HMMA.16816.F32.BF16 R164, R124.reuse, R172, R164 ;  /* 0x000000ac7ca4723c */ /* 0x040fea00000418a4 */
[----:B------:R4:W-:Y:S01]  /*5690*/  MUFU.EX2 R12, R8 ;  /* 0x00000008000c7308 */ /* 0x0009e20000000800 */
[--C-:B--2---:R-:W-:Y:S02]  /*56a0*/  FFMA.FTZ R0, R18, UR8, -R3.reuse ;  /* 0x0000000812007c23 */ /* 0x104fe40008010803 */
[----:B------:R-:W-:Y:S05]  /*56b0*/  HMMA.16816.F32.BF16 R40, R124, R64, R40 ;  /* 0x000000407c28723c */ /* 0x000fea0000041828 */
[----:B------:R2:W-:Y:S01]  /*56c0*/  MUFU.EX2 R25, R0 ;  /* 0x0000000000197308 */ /* 0x0005e20000000800 */
[----:B-1----:R-:W-:-:S02]  /*56d0*/  FFMA.FTZ R4, R20, UR8, -R3 ;  /* 0x0000000814047c23 */ /* 0x002fc40008010803 */
[C---:B------:R-:W-:Y:S05]  /*56e0*/  HMMA.16816.F32.BF16 R56, R124.reuse, R80, R56 ;  /* 0x000000507c38723c */ /* 0x040fea0000041838 */
[----:B------:R-:W1:Y:S01]  /*56f0*/  MUFU.EX2 R20, R4 ;  /* 0x0000000400147308 */ /* 0x000e620000000800 */
[--C-:B----4-:R-:W-:Y:S01]  /*5700*/  FFMA.FTZ R8, R50, UR8, -R3.reuse ;  /* 0x0000000832087c23 */ /* 0x110fe20008010803 */
[----:B------:R-:W-:Y:S01]  /*5710*/  FFMA.FTZ R3, R33, UR8, -R3 ;  /* 0x0000000821037c23 */ /* 0x000fe20008010803 */
[----:B------:R-:W-:Y:S05]  /*5720*/  HMMA.16816.F32.BF16 R72, R124, R96, R72 ;  /* 0x000000607c48723c */ /* 0x000fea0000041848 */
[----:B------:R4:W-:Y:S01]  /*5730*/  MUFU.EX2 R10, R3 ;  /* 0x00000003000a7308 */ /* 0x0009e20000000800 */
[----:B--2---:R-:W-:-:S02]  /*5740*/  FMUL.FTZ R0, R133, UR8 ;  /* 0x0000000885007c20 */ /* 0x004fc40008410000 */
[C---:B------:R-:W-:Y:S03]  /*5750*/  HMMA.16816.F32.BF16 R88, R124.reuse, R176, R88 ;  /* 0x000000b07c58723c */ /* 0x040fe60000041858 */
[----:B------:R-:W-:Y:S02]  /*5760*/  FSEL R0, R0, RZ, P1 ;  /* 0x000000ff00007208 */ /* 0x000fe40000800000 */
[----:B------:R-:W-:Y:S01]  /*5770*/  MUFU.EX2 R11, R8 ;  /* 0x00000008000b7308 */ /* 0x000fe20000000800 */
[----:B-1----:R-:W-:Y:S02]  /*5780*/  F2FP.BF16.F32.PACK_AB R6, R20, R26 ;  /* 0x0000001a1406723e */ /* 0x002fe400000010ff */
[--C-:B------:R-:W-:Y:S01]  /*5790*/  FFMA.FTZ R4, R137, UR8, -R0.reuse ;  /* 0x0000000889047c23 */ /* 0x100fe20008010800 */
[----:B------:R-:W-:Y:S04]  /*57a0*/  HMMA.16816.F32.BF16 R104, R124, R112, R104 ;  /* 0x000000707c68723c */ /* 0x000fe80000041868 */
[----:B------:R1:W-:Y:S01]  /*57b0*/  MUFU.EX2 R19, R4 ;  /* 0x0000000400137308 */ /* 0x0003e20000000800 */
[----:B----4-:R-:W-:-:S03]  /*57c0*/  FFMA.FTZ R3, R29, UR8, -R0 ;  /* 0x000000081d037c23 */ /* 0x010fc60008010800 */
[C---:B---3--:R-:W-:Y:S04]  /*57d0*/  HMMA.16816.F32.BF16 R120, R124.reuse, R140, R120 ;  /* 0x0000008c7c78723c */ /* 0x048fe80000041878 */
[----:B------:R2:W-:Y:S04]  /*57e0*/  MUFU.EX2 R9, R3 ;  /* 0x0000000300097308 */ /* 0x0005e80000000800 */
        /* <DEDUP_REMOVED lines=15> */
[----:B-1----:R-:W-:-:S06]  /*58e0*/  FFMA.FTZ R4, R22, UR8, -R0 ;  /* 0x0000000816047c23 */ /* 0x002fcc0008010800 */
[C---:B------:R-:W-:Y:S01]  /*58f0*/  HMMA.16816.F32.BF16 R108, R124.reuse, R114, R108 ;  /* 0x000000727c6c723c */ /* 0x040fe2000004186c */
[----:B------:R-:W-:Y:S01]  /*5900*/  FFMA.FTZ R0, R32, UR8, -R0 ;  /* 0x0000000820007c23 */ /* 0x000fe20008010800 */
[----:B------:R1:W2:Y:S06]  /*5910*/  MUFU.EX2 R17, R4 ;  /* 0x0000000400117308 */ /* 0x0002ac0000000800 */
[----:B------:R-:W-:Y:S02]  /*5920*/  HMMA.16816.F32.BF16 R124, R124, R142, R36 ;  /* 0x0000008e7c7c723c */ /* 0x000fe40000041824 */
[----:B------:R-:W3:Y:S01]  /*5930*/  MUFU.EX2 R0, R0 ;  /* 0x0000000000007308 */ /* 0x000ee20000000800 */
[----:B-1----:R-:W-:-:S02]  /*5940*/  F2FP.BF16.F32.PACK_AB R4, R25, R27 ;  /* 0x0000001b1904723e */ /* 0x002fc400000010ff */
[----:B--2---:R-:W-:-:S07]  /*5950*/  F2FP.BF16.F32.PACK_AB R7, R17, R16 ;  /* 0x000000101107723e */ /* 0x004fce00000010ff */
        /* <DEDUP_REMOVED lines=74> */
[----:B------:R-:W1:Y:S01]  /*5e00*/  LDCU UR7, c[0x0][0x440] ;  /* 0x00008800ff0777ac */ /* 0x000e620008000800 */
[----:B------:R-:W-:-:S04]  /*5e10*/  DEPBAR.LE SB0, 0x0 ;  /* 0x000080000000791a */ /* 0x000fc80000000000 */
[----:B------:R-:W-:Y:S01]  /*5e20*/  VIADD R216, R138, 0xfffffffe ;  /* 0xfffffffe8ad87836 */ /* 0x000fe20000000000 */
[----:B------:R-:W-:Y:S01]  /*5e30*/  SEL R243, R243, 0xffffffe0, !P0 ;  /* 0xffffffe0f3f37807 */ /* 0x000fe20004000000 */
[----:B------:R-:W-:Y:S02]  /*5e40*/  IMAD.MOV.U32 R137, RZ, RZ, R232 ;  /* 0x000000ffff897224 */ /* 0x000fe400078e00e8 */
[----:B------:R-:W-:-:S04]  /*5e50*/  IMAD.WIDE.U32 R6, R216, R246, RZ ;  /* 0x000000f6d8067225 */ /* 0x000fc800078e00ff */
[----:B------:R-:W-:Y:S01]  /*5e60*/  IMAD R0, R216, R247, R7 ;  /* 0x000000f7d8007224 */ /* 0x000fe200078e0207 */
[----:B------:R-:W-:Y:S01]  /*5e70*/  BAR.SYNC.DEFER_BLOCKING 0x0 ;  /* 0x0000000000007b1d */ /* 0x000fe20000010000 */
[C---:B------:R-:W-:Y:S01]  /*5e80*/  IMAD.SHL.U32 R3, R6.reuse, 0x20, RZ ;  /* 0x0000002006037824 */ /* 0x040fe200078e00ff */
[C---:B------:R-:W-:Y:S01]  /*5e90*/  LEA R4, P5, R6.reuse, R235, 0x6 ;  /* 0x000000eb06047211 */ /* 0x040fe200078a30ff */
[--C-:B------:R-:W-:Y:S01]  /*5ea0*/  IMAD.IADD R241, R221, 0x1, R243.reuse ;  /* 0x00000001ddf17824 */ /* 0x100fe200078e02f3 */
[----:B------:R-:W-:Y:S01]  /*5eb0*/  SHF.L.U64.HI R2, R6, 0x5, R0 ;  /* 0x0000000506027819 */ /* 0x000fe20000010200 */
[----:B------:R-:W-:Y:S01]  /*5ec0*/  IMAD.IADD R242, R213, 0x1, R243 ;  /* 0x00000001d5f27824 */ /* 0x000fe200078e02f3 */
[----:B------:R-:W-:Y:S01]  /*5ed0*/  LEA R3, P1, R246, R3, 0x4 ;  /* 0x00000003f6037211 */ /* 0x000fe200078220ff */
[----:B------:R-:W-:Y:S01]  /*5ee0*/  IMAD.MOV.U32 R15, RZ, RZ, R137 ;  /* 0x000000ffff0f7224 */ /* 0x000fe200078e0089 */
        /* <DEDUP_REMOVED lines=15> */
[----:B------:R-:W-:Y:S01]  /*5fe0*/  IMAD.IADD R243, R240, 0x1, R243 ;  /* 0x00000001f0f37824 */ /* 0x000fe200078e02f3 */
        /* <DEDUP_REMOVED lines=21> */
[----:B------:R-:W-:Y:S04]  /*6140*/  LDSM.16.M88.4 R140, [R241+0x8800] ;  /* 0x00880000f18c783b */ /* 0x000fe80000000200 */
[----:B------:R-:W2:Y:S04]  /*6150*/  LDSM.16.M88.4 R20, [R242] ;  /* 0x00000000f214783b */ /* 0x000ea80000000200 */
[----:B------:R-:W0:Y:S01]  /*6160*/  LDGDEPBAR ;  /* 0x00000000000079af */ /* 0x000e220000000000 */
[C---:B---3--:R-:W-:Y:S08]  /*6170*/  HMMA.16816.F32.BF16 R192, R8.reuse, R28, RZ ;  /* 0x0000001c08c0723c */ /* 0x048ff000000418ff */
[C---:B----4-:R-:W-:Y:S08]  /*6180*/  HMMA.16816.F32.BF16 R184, R8.reuse, R24, RZ ;  /* 0x0000001808b8723c */ /* 0x050ff000000418ff */
[C---:B------:R-:W-:Y:S08]  /*6190*/  HMMA.16816.F32.BF16 R188, R8.reuse, R30, RZ ;  /* 0x0000001e08bc723c */ /* 0x040ff000000418ff */
[----:B------:R-:W-:Y:S08]  /*61a0*/  HMMA.16816.F32.BF16 R180, R8, R26, RZ ;  /* 0x0000001a08b4723c */ /* 0x000ff000000418ff */
[----:B-----5:R-:W-:Y:S08]  /*61b0*/  HMMA.16816.F32.BF16 R8, R16, R24, RZ ;  /* 0x000000181008723c */ /* 0x020ff000000418ff */
[----:B-1----:R-:W-:Y:S08]  /*61c0*/  HMMA.16816.F32.BF16 R232, R4, R34, R188 ;  /* 0x0000002204e8723c */ /* 0x002ff000000418bc */
[C---:B------:R-:W-:Y:S08]  /*61d0*/  HMMA.16816.F32.BF16 R176, R16.reuse, R28, RZ ;  /* 0x0000001c10b0723c */ /* 0x040ff000000418ff */
[C---:B------:R-:W-:Y:S01]  /*61e0*/  HMMA.16816.F32.BF16 R200, R16.reuse, R30, RZ ;  /* 0x0000001e10c8723c */ /* 0x040fe200000418ff */
[----:B------:R-:W-:Y:S07]  /*61f0*/  LDSM.16.M88.4 R28, [R244+0x8800] ;  /* 0x00880000f41c783b */ /* 0x000fee0000000200 */
[----:B------:R-:W-:Y:S01]  /*6200*/  HMMA.16816.F32.BF16 R196, R16, R26, RZ ;  /* 0x0000001a10c4723c */ /* 0x000fe200000418ff */
[----:B------:R-:W-:Y:S04]  /*6210*/  LDSM.16.M88.4 R24, [R244+0x8000] ;  /* 0x00800000f418783b */ /* 0x000fe80000000200 */
[----:B------:R-:W-:Y:S03]  /*6220*/  LDSM.16.M88.4 R16, [R240] ;  /* 0x00000000f010783b */ /* 0x000fe60000000200 */
[----:B--2---:R-:W-:Y:S01]  /*6230*/  HMMA.16816.F32.BF16 R188, R20, R140, R8 ;  /* 0x0000008c14bc723c */ /* 0x004fe20000041808 */
[----:B------:R-:W1:Y:S07]  /*6240*/  LDSM.16.M88.4 R8, [R240+0x2000] ;  /* 0x00200000f008783b */ /* 0x000e6e0000000200 */
        /* <DEDUP_REMOVED lines=8> */
[----:B------:R-:W-:Y:S08]  /*62d0*/  HMMA.16816.F32.BF16 R184, R20, R34, R200 ;  /* 0x0000002214b8723c */ /* 0x000ff000000418c8 */
[----:B-1----:R-:W-:Y:S01]  /*62e0*/  HMMA.16816.F32.BF16 R32, R8, R24, R236 ;  /* 0x000000180820723c */ /* 0x002fe200000418ec */
[----:B------:R-:W-:-:S04]  /*62f0*/  IMAD.MOV.U32 R239, RZ, RZ, R138 ;  /* 0x000000ffffef7224 */ /* 0x000fc800078e008a */
[----:B------:R-:W-:-:S03]  /*6300*/  IMAD R0, R239, 0x20, R15 ;  /* 0x00000020ef007824 */ /* 0x000fc600078e020f */
[----:B------:R-:W-:Y:S01]  /*6310*/  HMMA.16816.F32.BF16 R196, R8, R28, R208 ;  /* 0x0000001c08c4723c */ /* 0x000fe200000418d0 */
[C---:B------:R-:W-:Y:S02]  /*6320*/  VIADD R3, R0.reuse, 0xffffffd0 ;  /* 0xffffffd000037836 */ /* 0x040fe40000000000 */
[----:B------:R-:W-:-:S05]  /*6330*/  VIADD R2, R0, 0xffffffd1 ;  /* 0xffffffd100027836 */ /* 0x000fca0000000000 */
[C---:B------:R-:W-:Y:S08]  /*6340*/  HMMA.16816.F32.BF16 R20, R8.reuse, R26, R232 ;  /* 0x0000001a0814723c */ /* 0x040ff000000418e8 */
[----:B------:R-:W-:Y:S01]  /*6350*/  HMMA.16816.F32.BF16 R192, R8, R30, R192 ;  /* 0x0000001e08c0723c */ /* 0x000fe200000418c0 */
[----:B------:R-:W1:Y:S07]  /*6360*/  LDSM.16.M88.4 R8, [R243] ;  /* 0x00000000f308783b */ /* 0x000e6e0000000200 */
[C---:B------:R-:W-:Y:S08]  /*6370*/  HMMA.16816.F32.BF16 R232, R16.reuse, R24, R204 ;  /* 0x0000001810e8723c */ /* 0x040ff000000418cc */
[C---:B------:R-:W-:Y:S08]  /*6380*/  HMMA.16816.F32.BF16 R208, R16.reuse, R26, R184 ;  /* 0x0000001a10d0723c */ /* 0x040ff000000418b8 */
[C---:B------:R-:W-:Y:S08]  /*6390*/  HMMA.16816.F32.BF16 R204, R16.reuse, R28, R188 ;  /* 0x0000001c10cc723c */ /* 0x040ff000000418bc */
[----:B------:R-:W-:Y:S01]  /*63a0*/  HMMA.16816.F32.BF16 R200, R16, R30, R180 ;  /* 0x0000001e10c8723c */ /* 0x000fe200000418b4 */
[----:B------:R-:W-:Y:S07]  /*63b0*/  LDSM.16.M88.4 R16, [R213+0x4000] ;  /* 0x00400000d510783b */ /* 0x000fee0000000200 */
[C---:B--2---:R-:W-:Y:S01]  /*63c0*/  HMMA.16816.F32.BF16 R188, R4.reuse, R176, R32 ;  /* 0x000000b004bc723c */ /* 0x044fe20000041820 */
[----:B------:R-:W-:Y:S07]  /*63d0*/  LDSM.16.M88.4 R32, [R214+UR5+0x9800] ;  /* 0x00980005d620783b */ /* 0x000fee0008000200 */
[C---:B------:R-:W-:Y:S01]  /*63e0*/  HMMA.16816.F32.BF16 R184, R4.reuse, R178, R20 ;  /* 0x000000b204b8723c */ /* 0x040fe20000041814 */
[----:B------:R-:W2:Y:S07]  /*63f0*/  LDSM.16.M88.4 R20, [R214+UR5+0x9000] ;  /* 0x00900005d614783b */ /* 0x000eae0008000200 */
[C---:B---3--:R-:W-:Y:S08]  /*6400*/  HMMA.16816.F32.BF16 R180, R4.reuse, R140, R196 ;  /* 0x0000008c04b4723c */ /* 0x048ff000000418c4 */
[----:B------:R-:W-:Y:S01]  /*6410*/  HMMA.16816.F32.BF16 R28, R4, R142, R192 ;  /* 0x0000008e041c723c */ /* 0x000fe200000418c0 */
[----:B------:R-:W3:Y:S07]  /*6420*/  LDSM.16.M88.4 R4, [R213+0x6000] ;  /* 0x00600000d504783b */ /* 0x000eee0000000200 */
[C---:B-1----:R-:W-:Y:S08]  /*6430*/  HMMA.16816.F32.BF16 R24, R8.reuse, R176, R232 ;  /* 0x000000b00818723c */ /* 0x042ff000000418e8 */
[C---:B------:R-:W-:Y:S08]  /*6440*/  HMMA.16816.F32.BF16 R176, R8.reuse, R178, R208 ;  /* 0x000000b208b0723c */ /* 0x040ff000000418d0 */
[C---:B------:R-:W-:Y:S08]  /*6450*/  HMMA.16816.F32.BF16 R204, R8.reuse, R140, R204 ;  /* 0x0000008c08cc723c */ /* 0x040ff000000418cc */
[----:B------:R-:W-:Y:S01]  /*6460*/  HMMA.16816.F32.BF16 R200, R8, R142, R200 ;  /* 0x0000008e08c8723c */ /* 0x000fe200000418c8 */
[----:B------:R-:W-:Y:S07]  /*6470*/  LDSM.16.M88.4 R8, [R242+0x4000] ;  /* 0x00400000f208783b */ /* 0x000fee0000000200 */
[-C--:B--2---:R-:W-:Y:S01]  /*6480*/  HMMA.16816.F32.BF16 R140, R16, R20.reuse, R24 ;  /* 0x00000014108c723c */ /* 0x084fe20000041818 */
[----:B------:R-:W-:Y:S07]  /*6490*/  LDSM.16.M88.4 R24, [R241+0x9800] ;  /* 0x00980000f118783b */ /* 0x000fee0000000200 */
[C---:B---3--:R-:W-:Y:S08]  /*64a0*/  HMMA.16816.F32.BF16 R196, R4.reuse, R20, R188 ;  /* 0x0000001404c4723c */ /* 0x048ff000000418bc */
[C---:B------:R-:W-:Y:S08]  /*64b0*/  HMMA.16816.F32.BF16 R192, R4.reuse, R22, R184 ;  /* 0x0000001604c0723c */ /* 0x040ff000000418b8 */
[C---:B------:R-:W-:Y:S08]  /*64c0*/  HMMA.16816.F32.BF16 R188, R4.reuse, R32, R180 ;  /* 0x0000002004bc723c */ /* 0x040ff000000418b4 */
[----:B------:R-:W-:Y:S01]  /*64d0*/  HMMA.16816.F32.BF16 R184, R4, R34, R28 ;  /* 0x0000002204b8723c */ /* 0x000fe2000004181c */
[----:B------:R-:W1:Y:S04]  /*64e0*/  LDSM.16.M88.4 R4, [R242+0x6000] ;  /* 0x00600000f204783b */ /* 0x000e680000000200 */
[----:B------:R-:W2:Y:S03]  /*64f0*/  LDSM.16.M88.4 R28, [R241+0x9000] ;  /* 0x00900000f11c783b */ /* 0x000ea60000000200 */
[C---:B------:R-:W-:Y:S01]  /*6500*/  HMMA.16816.F32.BF16 R180, R16.reuse, R22, R176 ;  /* 0x0000001610b4723c */ /* 0x040fe200000418b0 */
[----:B------:R-:W-:Y:S07]  /*6510*/  LDSM.16.M88.4 R20, [R240+0x4000] ;  /* 0x00400000f014783b */ /* 0x000fee0000000200 */
[C---:B------:R-:W-:Y:S08]  /*6520*/  HMMA.16816.F32.BF16 R176, R16.reuse, R32, R204 ;  /* 0x0000002010b0723c */ /* 0x040ff000000418cc */
[----:B------:R-:W-:Y:S01]  /*6530*/  HMMA.16816.F32.BF16 R16, R16, R34, R200 ;  /* 0x000000221010723c */ /* 0x000fe200000418c8 */
[----:B------:R-:W3:Y:S07]  /*6540*/  LDSM.16.M88.4 R32, [R244+0x9000] ;  /* 0x00900000f420783b */ /* 0x000eee0000000200 */
        /* <DEDUP_REMOVED lines=11> */
[----:B------:R-:W4:Y:S03]  /*6600*/  LDSM.16.M88.4 R24, [R244+0x9800] ;  /* 0x00980000f418783b */ /* 0x000f260000000200 */
[C---:B---3--:R-:W-:Y:S01]  /*6610*/  HMMA.16816.F32.BF16 R140, R20.reuse, R32, R140 ;  /* 0x00000020148c723c */ /* 0x048fe2000004188c */
[----:B------:R-:W3:Y:S07]  /*6620*/  LDSM.16.M88.4 R16, [R243+0x6000] ;  /* 0x00600000f310783b */ /* 0x000eee0000000200 */
[----:B------:R-:W-:-:S12]  /*6630*/  HMMA.16816.F32.BF16 R176, R20, R34, R192 ;  /* 0x0000002214b0723c */ /* 0x000fd800000418c0 */
[----:B-1----:R-:W-:Y:S08]  /*6640*/  HMMA.16816.F32.BF16 R180, R4, R28, R140 ;  /* 0x0000001c04b4723c */ /* 0x002ff0000004188c */
[----:B--2---:R-:W-:Y:S11]  /*6650*/  HMMA.16816.F32.BF16 R140, R8, R32, R196 ;  /* 0x00000020088c723c */ /* 0x004ff600000418c4 */
[----:B------:R-:W-:Y:S01]  /*6660*/  FMUL.FTZ R180, R180, UR6 ;  /* 0x00000006b4b47c20 */ /* 0x000fe20008410000 */
[----:B------:R-:W-:Y:S01]  /*6670*/  FMUL.FTZ R181, R181, UR6 ;  /* 0x00000006b5b57c20 */ /* 0x000fe20008410000 */
[C---:B----4-:R-:W-:Y:S01]  /*6680*/  HMMA.16816.F32.BF16 R196, R20.reuse, R24, R188 ;  /* 0x0000001814c4723c */ /* 0x050fe200000418bc */
[----:B------:R-:W-:Y:S01]  /*6690*/  FMUL.FTZ R182, R182, UR6 ;  /* 0x00000006b6b67c20 */ /* 0x000fe20008410000 */
[----:B------:R-:W-:Y:S01]  /*66a0*/  FMUL.FTZ R183, R183, UR6 ;  /* 0x00000006b7b77c20 */ /* 0x000fe20008410000 */
[----:B------:R-:W-:Y:S05]  /*66b0*/  MUFU.TANH R132, R180 ;  /* 0x000000b400847308 */ /* 0x000fea0000002400 */
[----:B------:R-:W-:Y:S01]  /*66c0*/  HMMA.16816.F32.BF16 R188, R20, R26, R184 ;  /* 0x0000001a14bc723c */ /* 0x000fe200000418b8 */
[----:B------:R-:W1:Y:S01]  /*66d0*/  LDSM.16.M88.4 R20, [R215+0x9800] ;  /* 0x00980000d714783b */ /* 0x000e620000000200 */
[----:B------:R-:W-:-:S04]  /*66e0*/  DEPBAR.LE SB0, 0x0 ;  /* 0x000080000000791a */ /* 0x000fc80000000000 */
[----:B------:R-:W-:Y:S02]  /*66f0*/  MUFU.TANH R138, R182 ;  /* 0x000000b6008a7308 */ /* 0x000fe40000002400 */
[----:B------:R-:W-:Y:S06]  /*6700*/  HMMA.16816.F32.BF16 R192, R8, R34, R200 ;  /* 0x0000002208c0723c */ /* 0x000fec00000418c8 */
[----:B------:R-:W-:Y:S02]  /*6710*/  MUFU.TANH R137, R183 ;  /* 0x000000b700897308 */ /* 0x000fe40000002400 */
[----:B------:R-:W-:Y:S08]  /*6720*/  HMMA.16816.F32.BF16 R32, R4, R30, R176 ;  /* 0x0000001e0420723c */ /* 0x000ff000000418b0 */
[----:B---3--:R-:W-:Y:S01]  /*6730*/  HMMA.16816.F32.BF16 R184, R16, R28, R140 ;  /* 0x0000001c10b8723c */ /* 0x008fe2000004188c */
[----:B------:R2:W3:Y:S07]  /*6740*/  MUFU.TANH R28, R181 ;  /* 0x000000b5001c7308 */ /* 0x0004ee0000002400 */
[----:B------:R-:W-:Y:S03]  /*6750*/  HMMA.16816.F32.BF16 R140, R8, R24, R208 ;  /* 0x00000018088c723c */ /* 0x000fe600000418d0 */
        /* <DEDUP_REMOVED lines=9> */
[----:B--2---:R-:W-:Y:S01]  /*67f0*/  HMMA.16816.F32.BF16 R180, R8, R26, R204 ;  /* 0x0000001a08b4723c */ /* 0x004fe200000418cc */
[----:B------:R-:W2:Y:S07]  /*6800*/  MUFU.TANH R33, R33 ;  /* 0x0000002100217308 */ /* 0x000eae0000002400 */
[----:B-1----:R-:W-:Y:S01]  /*6810*/  HMMA.16816.F32.BF16 R8, R4, R20, R196 ;  /* 0x000000140408723c */ /* 0x002fe200000418c4 */
[----:B------:R-:W-:Y:S02]  /*6820*/  MUFU.TANH R35, R35 ;  /* 0x0000002300237308 */ /* 0x000fe40000002400 */
[----:B------:R-:W-:Y:S01]  /*6830*/  FMUL.FTZ R193, R193, UR6 ;  /* 0x00000006c1c17c20 */ /* 0x000fe20008410000 */
[----:B------:R-:W-:-:S04]  /*6840*/  FMUL.FTZ R192, R192, UR6 ;  /* 0x00000006c0c07c20 */ /* 0x000fc80008410000 */
[----:B------:R-:W-:Y:S01]  /*6850*/  HMMA.16816.F32.BF16 R4, R4, R22, R188 ;  /* 0x000000160404723c */ /* 0x000fe200000418bc */
[----:B------:R-:W-:Y:S07]  /*6860*/  MUFU.TANH R34, R34 ;  /* 0x0000002200227308 */ /* 0x000fee0000002400 */
[----:B------:R-:W-:Y:S01]  /*6870*/  HMMA.16816.F32.BF16 R176, R16, R20, R140 ;  /* 0x0000001410b0723c */ /* 0x000fe2000004188c */
[----:B------:R-:W-:Y:S02]  /*6880*/  MUFU.TANH R139, R193 ;  /* 0x000000c1008b7308 */ /* 0x000fe40000002400 */
[----:B------:R-:W-:Y:S01]  /*6890*/  FMUL.FTZ R9, R9, UR6 ;  /* 0x0000000609097c20 */ /* 0x000fe20008410000 */
[----:B------:R-:W-:Y:S01]  /*68a0*/  FMUL.FTZ R8, R8, UR6 ;  /* 0x0000000608087c20 */ /* 0x000fe20008410000 */
[----:B------:R-:W-:Y:S01]  /*68b0*/  FMUL.FTZ R10, R10, UR6 ;  /* 0x000000060a0a7c20 */ /* 0x000fe20008410000 */
[----:B------:R-:W-:-:S02]  /*68c0*/  FMUL.FTZ R24, R11, UR6 ;  /* 0x000000060b187c20 */ /* 0x000fc40008410000 */
[----:B------:R-:W-:Y:S01]  /*68d0*/  HMMA.16816.F32.BF16 R140, R16, R22, R180 ;  /* 0x00000016108c723c */ /* 0x000fe200000418b4 */
[----:B------:R1:W-:Y:S02]  /*68e0*/  MUFU.TANH R15, R9 ;  /* 0x00000009000f7308 */ /* 0x0003e40000002400 */
[----:B------:R-:W-:Y:S01]  /*68f0*/  FMUL.FTZ R26, R6, UR6 ;  /* 0x00000006061a7c20 */ /* 0x000fe20008410000 */
[----:B------:R-:W-:Y:S02]  /*6900*/  VIADD R6, R0, 0xffffffc1 ;  /* 0xffffffc100067836 */ /* 0x000fe40000000000 */
[----:B------:R-:W-:Y:S01]  /*6910*/  FMUL.FTZ R20, R4, UR6 ;  /* 0x0000000604147c20 */ /* 0x000fe20008410000 */
[----:B------:R-:W-:Y:S01]  /*6920*/  FMUL.FTZ R12, R5, UR6 ;  /* 0x00000006050c7c20 */ /* 0x000fe20008410000 */
[C---:B------:R-:W-:Y:S02]  /*6930*/  VIADD R5, R0.reuse, 0xffffffc8 ;  /* 0xffffffc800057836 */ /* 0x040fe40000000000 */
[----:B------:R-:W-:Y:S01]  /*6940*/  FMUL.FTZ R29, R7, UR6 ;  /* 0x00000006071d7c20 */ /* 0x000fe20008410000 */
[----:B------:R4:W5:Y:S01]  /*6950*/  MUFU.TANH R21, R8 ;  /* 0x0000000800157308 */ /* 0x0009620000002400 */
[C---:B------:R-:W-:Y:S01]  /*6960*/  VIADD R4, R0.reuse, 0xffffffc9 ;  /* 0xffffffc900047836 */ /* 0x040fe20000000000 */
[----:B------:R-:W-:Y:S01]  /*6970*/  ISETP.GT.AND P0, PT, R227, R6, PT ;  /* 0x00000006e300720c */ /* 0x000fe20003f04270 */
[----:B------:R-:W-:Y:S01]  /*6980*/  VIADD R7, R0, 0xffffffd9 ;  /* 0xffffffd900077836 */ /* 0x000fe20000000000 */
[----:B------:R-:W-:Y:S01]  /*6990*/  ISETP.GE.AND P3, PT, R6, R229, PT ;  /* 0x000000e50600720c */ /* 0x000fe20003f66270 */
[----:B------:R-:W-:Y:S01]  /*69a0*/  FMUL.FTZ R176, R176, UR6 ;  /* 0x00000006b0b07c20 */ /* 0x000fe20008410000 */
[----:B---3--:R-:W-:Y:S01]  /*69b0*/  FSEL R11, R28, -INF , !P0 ;  /* 0xff8000001c0b7808 */ /* 0x008fe20004000000 */
[----:B------:R-:W-:Y:S01]  /*69c0*/  FMUL.FTZ R177, R177, UR6 ;  /* 0x00000006b1b17c20 */ /* 0x000fe20008410000 */
[----:B------:R-:W3:Y:S01]  /*69d0*/  MUFU.TANH R20, R20 ;  /* 0x0000001400147308 */ /* 0x000ee20000002400 */
[----:B-1----:R-:W-:Y:S01]  /*69e0*/  VIADD R9, R0, 0xffffffc0 ;  /* 0xffffffc000097836 */ /* 0x002fe20000000000 */
[----:B------:R-:W-:Y:S01]  /*69f0*/  ISETP.GT.AND P0, PT, R227, R4, PT ;  /* 0x00000004e300720c */ /* 0x000fe20003f04270 */
[----:B------:R-:W-:Y:S01]  /*6a00*/  FMUL.FTZ R141, R141, UR6 ;  /* 0x000000068d8d7c20 */ /* 0x000fe20008410000 */
[----:B------:R-:W-:Y:S01]  /*6a10*/  FSEL R28, R11, -INF , !P3 ;  /* 0xff8000000b1c7808 */ /* 0x000fe20005800000 */
[----:B------:R-:W-:Y:S01]  /*6a20*/  FMUL.FTZ R140, R140, UR6 ;  /* 0x000000068c8c7c20 */ /* 0x000fe20008410000 */
[----:B------:R-:W-:-:S02]  /*6a30*/  ISETP.GT.AND P6, PT, R227, R9, PT ;  /* 0x00000009e300720c */ /* 0x000fc40003fc4270 */
[----:B------:R1:W-:Y:S01]  /*6a40*/  MUFU.TANH R25, R10 ;  /* 0x0000000a00197308 */ /* 0x0003e20000002400 */
[-C--:B------:R-:W-:Y:S01]  /*6a50*/  ISETP.GE.AND P5, PT, R9, R229.reuse, PT ;  /* 0x000000e50900720c */ /* 0x080fe20003fa6270 */
[----:B----4-:R-:W-:Y:S01]  /*6a60*/  VIADD R8, R0, 0xffffffd8 ;  /* 0xffffffd800087836 */ /* 0x010fe20000000000 */
[-C--:B------:R-:W-:Y:S02]  /*6a70*/  ISETP.GE.AND P3, PT, R4, R229.reuse, PT ;  /* 0x000000e50400720c */ /* 0x080fe40003f66270 */
[----:B--2---:R-:W-:Y:S02]  /*6a80*/  FSEL R11, R33, -INF , !P0 ;  /* 0xff800000210b7808 */ /* 0x004fe40004000000 */
[----:B------:R-:W-:Y:S01]  /*6a90*/  ISETP.GT.AND P0, PT, R227, R2, PT ;  /* 0x00000002e300720c */ /* 0x000fe20003f04270 */
[----:B------:R-:W2:Y:S01]  /*6aa0*/  MUFU.TANH R12, R12 ;  /* 0x0000000c000c7308 */ /* 0x000ea20000002400 */
[----:B------:R-:W-:Y:S01]  /*6ab0*/  FSEL R31, R11, -INF , !P3 ;  /* 0xff8000000b1f7808 */ /* 0x000fe20005800000 */
[----:B------:R-:W-:Y:S01]  /*6ac0*/  BAR.SYNC.DEFER_BLOCKING 0x0 ;  /* 0x0000000000007b1d */ /* 0x000fe20000010000 */
[----:B------:R-:W-:-:S05]  /*6ad0*/  ISETP.GE.AND P3, PT, R2, R229, PT ;  /* 0x000000e50200720c */ /* 0x000fca0003f66270 */
[----:B------:R-:W-:Y:S01]  /*6ae0*/  MUFU.TANH R24, R24 ;  /* 0x0000001800187308 */ /* 0x000fe20000002400 */
[----:B-1----:R-:W-:Y:S01]  /*6af0*/  FSEL R10, R132, -INF , !P6 ;  /* 0xff800000840a7808 */ /* 0x002fe20007000000 */
[----:B------:R-:W-:Y:S01]  /*6b00*/  FMUL.FTZ R132, R187, UR6 ;  /* 0x00000006bb847c20 */ /* 0x000fe20008410000 */
[----:B------:R-:W-:Y:S02]  /*6b10*/  ISETP.GT.AND P6, PT, R227, R5, PT ;  /* 0x00000005e300720c */ /* 0x000fe40003fc4270 */
[----:B------:R-:W-:Y:S02]  /*6b20*/  FSEL R27, R10, -INF , !P5 ;  /* 0xff8000000a1b7808 */ /* 0x000fe40006800000 */
[----:B------:R-:W-:Y:S01]  /*6b30*/  ISETP.GE.AND P5, PT, R5, R229, PT ;  /* 0x000000e50500720c */ /* 0x000fe20003fa6270 */
[----:B------:R-:W-:Y:S01]  /*6b40*/  MUFU.TANH R200, R184 ;  /* 0x000000b800c87308 */ /* 0x000fe20000002400 */
[----:B------:R-:W-:Y:S02]  /*6b50*/  FSEL R10, R32, -INF , !P6 ;  /* 0xff800000200a7808 */ /* 0x000fe40007000000 */
[----:B------:R-:W-:-:S02]  /*6b60*/  ISETP.GT.AND P6, PT, R227, R3, PT ;  /* 0x00000003e300720c */ /* 0x000fc40003fc4270 */
[----:B------:R-:W-:Y:S02]  /*6b70*/  FSEL R32, R10, -INF , !P5 ;  /* 0xff8000000a207808 */ /* 0x000fe40006800000 */
[----:B------:R-:W-:Y:S01]  /*6b80*/  ISETP.GE.AND P5, PT, R3, R229, PT ;  /* 0x000000e50300720c */ /* 0x000fe20003fa6270 */
[----:B------:R-:W-:Y:S01]  /*6b90*/  MUFU.TANH R185, R185 ;  /* 0x000000b900b97308 */ /* 0x000fe20000002400 */
[----:B-----5:R-:W-:Y:S02]  /*6ba0*/  FSEL R11, R21, -INF , !P6 ;  /* 0xff800000150b7808 */ /* 0x020fe40007000000 */
[----:B------:R-:W-:Y:S02]  /*6bb0*/  ISETP.GT.AND P6, PT, R227, R8, PT ;  /* 0x00000008e300720c */ /* 0x000fe40003fc4270 */
[----:B------:R-:W-:Y:S02]  /*6bc0*/  FSEL R10, R15, -INF , !P0 ;  /* 0xff8000000f0a7808 */ /* 0x000fe40004000000 */
[----:B------:R-:W-:Y:S01]  /*6bd0*/  FSEL R198, R11, -INF , !P5 ;  /* 0xff8000000bc67808 */ /* 0x000fe20006800000 */
[----:B------:R-:W-:Y:S01]  /*6be0*/  MUFU.TANH R21, R26 ;  /* 0x0000001a00157308 */ /* 0x000fe20000002400 */
[----:B------:R-:W-:-:S02]  /*6bf0*/  ISETP.GT.AND P0, PT, R227, R7, PT ;  /* 0x00000007e300720c */ /* 0x000fc40003f04270 */
[----:B---3--:R-:W-:Y:S02]  /*6c00*/  FSEL R11, R20, -INF , !P6 ;  /* 0xff800000140b7808 */ /* 0x008fe40007000000 */
[----:B------:R-:W-:Y:S02]  /*6c10*/  FSEL R197, R10, -INF , !P3 ;  /* 0xff8000000ac57808 */ /* 0x000fe40005800000 */
[-C--:B------:R-:W-:Y:S01]  /*6c20*/  ISETP.GE.AND P3, PT, R7, R229.reuse, PT ;  /* 0x000000e50700720c */ /* 0x080fe20003f66270 */
[----:B------:R-:W1:Y:S01]  /*6c30*/  MUFU.TANH R20, R29 ;  /* 0x0000001d00147308 */ /* 0x000e620000002400 */
[----:B--2---:R-:W-:Y:S02]  /*6c40*/  FSEL R10, R12, -INF , !P0 ;  /* 0xff8000000c0a7808 */ /* 0x004fe40004000000 */
[----:B------:R-:W-:Y:S02]  /*6c50*/  ISETP.GE.AND P5, PT, R8, R229, PT ;  /* 0x000000e50800720c */ /* 0x000fe40003fa6270 */
[----:B------:R-:W-:-:S02]  /*6c60*/  FSEL R199, R10, -INF , !P3 ;  /* 0xff8000000ac77808 */ /* 0x000fc40005800000 */
[C---:B------:R-:W-:Y:S01]  /*6c70*/  ISETP.GT.AND P3, PT, R225.reuse, R4, PT ;  /* 0x00000004e100720c */ /* 0x040fe20003f64270 */
[----:B------:R2:W-:Y:S01]  /*6c80*/  MUFU.TANH R201, R186 ;  /* 0x000000ba00c97308 */ /* 0x0005e20000002400 */
[----:B------:R-:W-:Y:S02]  /*6c90*/  ISETP.GT.AND P0, PT, R225, R6, PT ;  /* 0x00000006e100720c */ /* 0x000fe40003f04270 */
[----:B------:R-:W-:Y:S02]  /*6ca0*/  FSEL R12, R35, -INF , !P3 ;  /* 0xff800000230c7808 */ /* 0x000fe40005800000 */
[----:B------:R-:W-:Y:S02]  /*6cb0*/  ISETP.GT.AND P3, PT, R225, R7, PT ;  /* 0x00000007e100720c */ /* 0x000fe40003f64270 */
[----:B------:R-:W-:Y:S01]  /*6cc0*/  FSEL R196, R11, -INF , !P5 ;  /* 0xff8000000bc47808 */ /* 0x000fe20006800000 */
[----:B------:R-:W-:Y:S01]  /*6cd0*/  MUFU.TANH R132, R132 ;  /* 0x0000008400847308 */ /* 0x000fe20000002400 */
[----:B-1----:R-:W-:-:S02]  /*6ce0*/  FSEL R16, R20, -INF , !P3 ;  /* 0xff80000014107808 */ /* 0x002fc40005800000 */
[C---:B------:R-:W-:Y:S02]  /*6cf0*/  ISETP.GT.AND P6, PT, R225.reuse, R9, PT ;  /* 0x00000009e100720c */ /* 0x040fe40003fc4270 */
[----:B------:R-:W-:Y:S02]  /*6d00*/  ISETP.GT.AND P5, PT, R225, R5, PT ;  /* 0x00000005e100720c */ /* 0x000fe40003fa4270 */
[----:B------:R-:W-:Y:S01]  /*6d10*/  FSEL R10, R137, -INF , !P0 ;  /* 0xff800000890a7808 */ /* 0x000fe20004000000 */
[----:B------:R-:W-:Y:S01]  /*6d20*/  MUFU.TANH R20, R176 ;  /* 0x000000b000147308 */ /* 0x000fe20000002400 */
[----:B------:R-:W-:Y:S01]  /*6d30*/  ISETP.GE.AND P3, PT, R4, R230, PT ;  /* 0x000000e60400720c */ /* 0x000fe20003f66270 */
[----:B------:R-:W-:Y:S01]  /*6d40*/  FMUL.FTZ R137, R194, UR6 ;  /* 0x00000006c2897c20 */ /* 0x000fe20008410000 */
[----:B------:R-:W-:Y:S02]  /*6d50*/  ISETP.GT.AND P0, PT, R225, R2, PT ;  /* 0x00000002e100720c */ /* 0x000fe40003f04270 */
[----:B------:R-:W-:-:S02]  /*6d60*/  FSEL R15, R138, -INF , !P6 ;  /* 0xff8000008a0f7808 */ /* 0x000fc40007000000 */
[----:B------:R-:W-:Y:S01]  /*6d70*/  FSEL R11, R34, -INF , !P5 ;  /* 0xff800000220b7808 */ /* 0x000fe20006800000 */
[----:B------:R-:W1:Y:S01]  /*6d80*/  MUFU.TANH R176, R141 ;  /* 0x0000008d00b07308 */ /* 0x000e620000002400 */
[----:B------:R-:W-:Y:S02]  /*6d90*/  FSEL R30, R12, -INF , !P3 ;  /* 0xff8000000c1e7808 */ /* 0x000fe40005800000 */
[C---:B------:R-:W-:Y:S02]  /*6da0*/  ISETP.GT.AND P6, PT, R225.reuse, R3, PT ;  /* 0x00000003e100720c */ /* 0x040fe40003fc4270 */
[----:B------:R-:W-:Y:S02]  /*6db0*/  ISETP.GT.AND P5, PT, R225, R8, PT ;  /* 0x00000008e100720c */ /* 0x000fe40003fa4270 */
[----:B------:R-:W-:Y:S01]  /*6dc0*/  FSEL R18, R24, -INF , !P0 ;  /* 0xff80000018127808 */ /* 0x000fe20004000000 */
[----:B------:R-:W3:Y:S01]  /*6dd0*/  MUFU.TANH R138, R192 ;  /* 0x000000c0008a7308 */ /* 0x000ee20000002400 */
[----:B------:R-:W-:-:S02]  /*6de0*/  ISETP.GE.AND P3, PT, R7, R230, PT ;  /* 0x000000e60700720c */ /* 0x000fc40003f66270 */
[-C--:B------:R-:W-:Y:S02]  /*6df0*/  ISETP.GE.AND P0, PT, R6, R230.reuse, PT ;  /* 0x000000e60600720c */ /* 0x080fe40003f06270 */
[----:B------:R-:W-:Y:S02]  /*6e00*/  FSEL R19, R25, -INF , !P6 ;  /* 0xff80000019137808 */ /* 0x000fe40007000000 */
[----:B------:R-:W-:Y:S01]  /*6e10*/  FSEL R17, R21, -INF , !P5 ;  /* 0xff80000015117808 */ /* 0x000fe20006800000 */
[----:B------:R-:W-:Y:S01]  /*6e20*/  MUFU.TANH R137, R137 ;  /* 0x0000008900897308 */ /* 0x000fe20000002400 */
[----:B--2---:R-:W-:Y:S02]  /*6e30*/  FSEL R186, R16, -INF , !P3 ;  /* 0xff80000010ba7808 */ /* 0x004fe40005800000 */
[-C--:B------:R-:W-:Y:S02]  /*6e40*/  ISETP.GE.AND P6, PT, R9, R230.reuse, PT ;  /* 0x000000e60900720c */ /* 0x080fe40003fc6270 */
[----:B------:R-:W-:-:S02]  /*6e50*/  ISETP.GE.AND P5, PT, R5, R230, PT ;  /* 0x000000e60500720c */ /* 0x000fc40003fa6270 */
[----:B------:R-:W-:Y:S02]  /*6e60*/  FSEL R25, R10, -INF , !P0 ;  /* 0xff8000000a197808 */ /* 0x000fe40004000000 */
[----:B------:R-:W-:Y:S01]  /*6e70*/  ISETP.GT.AND P3, PT, R14, R4, PT ;  /* 0x000000040e00720c */ /* 0x000fe20003f64270 */
[----:B------:R-:W2:Y:S01]  /*6e80*/  MUFU.TANH R10, R177 ;  /* 0x000000b1000a7308 */ /* 0x000ea20000002400 */
[----:B------:R-:W-:Y:S02]  /*6e90*/  FSEL R26, R15, -INF , !P6 ;  /* 0xff8000000f1a7808 */ /* 0x000fe40007000000 */
[----:B------:R-:W-:Y:S02]  /*6ea0*/  FSEL R29, R11, -INF , !P5 ;  /* 0xff8000000b1d7808 */ /* 0x000fe40006800000 */
[----:B------:R-:W-:Y:S02]  /*6eb0*/  FSEL R139, R139, -INF , !P3 ;  /* 0xff8000008b8b7808 */ /* 0x000fe40005800000 */
[-C--:B------:R-:W-:Y:S01]  /*6ec0*/  ISETP.GE.AND P6, PT, R3, R230.reuse, PT ;  /* 0x000000e60300720c */ /* 0x080fe20003fc6270 */
[----:B------:R4:W5:Y:S01]  /*6ed0*/  MUFU.TANH R177, R140 ;  /* 0x0000008c00b17308 */ /* 0x0009620000002400 */
[----:B------:R-:W-:-:S02]  /*6ee0*/  ISETP.GE.AND P0, PT, R2, R230, PT ;  /* 0x000000e60200720c */ /* 0x000fc40003f06270 */
[----:B------:R-:W-:Y:S02]  /*6ef0*/  ISETP.GE.AND P5, PT, R8, R230, PT ;  /* 0x000000e60800720c */ /* 0x000fe40003fa6270 */
[----:B------:R-:W-:Y:S02]  /*6f00*/  ISETP.GT.AND P3, PT, R14, R7, PT ;  /* 0x000000070e00720c */ /* 0x000fe40003f64270 */
[----:B------:R-:W-:Y:S02]  /*6f10*/  FSEL R184, R19, -INF , !P6 ;  /* 0xff80000013b87808 */ /* 0x000fe40007000000 */
[----:B------:R-:W-:Y:S02]  /*6f20*/  FSEL R183, R18, -INF , !P0 ;  /* 0xff80000012b77808 */ /* 0x000fe40004000000 */
[----:B------:R-:W-:Y:S02]  /*6f30*/  FSEL R182, R17, -INF , !P5 ;  /* 0xff80000011b67808 */ /* 0x000fe40006800000 */
[----:B-1----:R-:W-:-:S02]  /*6f40*/  FSEL R176, R176, -INF , !P3 ;  /* 0xff800000b0b07808 */ /* 0x002fc40005800000 */
[C---:B------:R-:W-:Y:S02]  /*6f50*/  ISETP.GT.AND P6, PT, R14.reuse, R9, PT ;  /* 0x000000090e00720c */ /* 0x040fe40003fc4270 */
[C---:B------:R-:W-:Y:S02]  /*6f60*/  ISETP.GT.AND P0, PT, R14.reuse, R6, PT ;  /* 0x000000060e00720c */ /* 0x040fe40003f04270 */
[----:B------:R-:W-:Y:S02]  /*6f70*/  ISETP.GT.AND P5, PT, R14, R5, PT ;  /* 0x000000050e00720c */ /* 0x000fe40003fa4270 */
[----:B------:R-:W-:Y:S02]  /*6f80*/  ISETP.GT.U32.AND P3, PT, R216, R217, PT ;  /* 0x000000d9d800720c */ /* 0x000fe40003f64070 */
[----:B------:R-:W-:Y:S02]  /*6f90*/  FSEL R24, R200, -INF , !P6 ;  /* 0xff800000c8187808 */ /* 0x000fe40007000000 */
[----:B------:R-:W-:-:S02]  /*6fa0*/  FSEL R35, R185, -INF , !P0 ;  /* 0xff800000b9237808 */ /* 0x000fc40004000000 */
[----:B---3--:R-:W-:Y:S02]  /*6fb0*/  FSEL R138, R138, -INF , !P5 ;  /* 0xff8000008a8a7808 */ /* 0x008fe40006800000 */
[C---:B------:R-:W-:Y:S02]  /*6fc0*/  ISETP.GT.AND P6, PT, R14.reuse, R3, PT ;  /* 0x000000030e00720c */ /* 0x040fe40003fc4270 */
[C---:B------:R-:W-:Y:S02]  /*6fd0*/  ISETP.GT.AND P0, PT, R14.reuse, R2, PT ;  /* 0x000000020e00720c */ /* 0x040fe40003f04270 */
[----:B------:R-:W-:Y:S02]  /*6fe0*/  ISETP.GT.AND P5, PT, R14, R8, PT ;  /* 0x000000080e00720c */ /* 0x000fe40003fa4270 */
[----:B----4-:R-:W-:Y:S02]  /*6ff0*/  FSEL R140, R20, -INF , !P6 ;  /* 0xff800000148c7808 */ /* 0x010fe40007000000 */
[----:B--2---:R-:W-:-:S02]  /*7000*/  FSEL R141, R10, -INF , !P0 ;  /* 0xff8000000a8d7808 */ /* 0x004fc40004000000 */
[----:B-----5:R-:W-:Y:S02]  /*7010*/  FSEL R177, R177, -INF , !P5 ;  /* 0xff800000b1b17808 */ /* 0x020fe40006800000 */
[----:B------:R-:W-:Y:S02]  /*7020*/  ISETP.GE.AND P6, PT, R9, R228, PT ;  /* 0x000000e40900720c */ /* 0x000fe40003fc6270 */
[----:B------:R-:W-:Y:S02]  /*7030*/  ISETP.GT.AND P0, PT, R13, R9, PT ;  /* 0x000000090d00720c */ /* 0x000fe40003f04270 */
[----:B------:R-:W-:Y:S02]  /*7040*/  ISETP.GE.AND P5, PT, R9, R231, PT ;  /* 0x000000e70900720c */ /* 0x000fe40003fa6270 */
[----:B------:R-:W-:Y:S02]  /*7050*/  FMNMX3.FTZ R9, R134, R27, R28, !PT ;  /* 0x0000001b86097276 */ /* 0x000fe4000781001c */
[----:B------:R-:W-:-:S02]  /*7060*/  FSEL R24, R24, -INF , !P6 ;  /* 0xff80000018187808 */ /* 0x000fc40007000000 */
[----:B------:R-:W-:Y:S02]  /*7070*/  ISETP.GE.AND P6, PT, R6, R228, PT ;  /* 0x000000e40600720c */ /* 0x000fe40003fc6270 */
[----:B------:R-:W-:Y:S02]  /*7080*/  FSEL R34, R201, -INF , !P0 ;  /* 0xff800000c9227808 */ /* 0x000fe40004000000 */
[----:B------:R-:W-:Y:S01]  /*7090*/  FMNMX3.FTZ R33, R9, R32, R31, !PT ;  /* 0x0000002009217276 */ /* 0x000fe2000781001f */
[----:B------:R-:W-:Y:S08]  /*70a0*/  @!P3 BRA `(.L_x_2630) ;  /* 0x0000000000a8b947 */ /* 0x000ff00003800000 */
[----:B------:R-:W2:Y:S01]  /*70b0*/  LDL R217, [R1] ;  /* 0x0000000001d97983 */ /* 0x000ea20000100800 */
[----:B------:R-:W-:Y:S01]  /*70c0*/  VIADD R12, R239, 0xfffffffd ;  /* 0xfffffffdef0c7836 */ /* 0x000fe20000000000 */
[----:B------:R-:W-:Y:S01]  /*70d0*/  MOV R17, UR14 ;  /* 0x0000000e00117c02 */ /* 0x000fe20008000f00 */
[----:B------:R-:W-:Y:S01]  /*70e0*/  IMAD.U32 R16, RZ, RZ, UR15 ;  /* 0x0000000fff107e24 */ /* 0x000fe2000f8e00ff */
[----:B------:R-:W-:Y:S01]  /*70f0*/  MOV R15, UR14 ;  /* 0x0000000e000f7c02 */ /* 0x000fe20008000f00 */
[C---:B------:R-:W-:Y:S02]  /*7100*/  IMAD R9, R12.reuse, UR4, RZ ;  /* 0x000000040c097c24 */ /* 0x040fe4000f8e02ff */
[----:B------:R-:W-:-:S04]  /*7110*/  IMAD.WIDE.U32 R10, R12, UR11, RZ ;  /* 0x0000000b0c0a7c25 */ /* 0x000fc8000f8e00ff */
[----:B------:R-:W-:Y:S02]  /*7120*/  IMAD.IADD R11, R11, 0x1, R9 ;  /* 0x000000010b0b7824 */ /* 0x000fe400078e0209 */
[----:B------:R-:W-:-:S04]  /*7130*/  @!P2 IMAD.WIDE.U32 R16, R12, UR11, R16 ;  /* 0x0000000b0c10ac25 */ /* 0x000fc8000f8e0010 */
[----:B------:R-:W-:-:S04]  /*7140*/  IMAD.U32 R14, RZ, RZ, UR15 ;  /* 0x0000000fff0e7e24 */ /* 0x000fc8000f8e00ff */
[----:B------:R-:W-:Y:S01]  /*7150*/  @!P1 IMAD.WIDE.U32 R14, R12, UR11, R14 ;  /* 0x0000000b0c0e9c25 */ /* 0x000fe2000f8e000e */
[----:B--2---:R-:W-:-:S04]  /*7160*/  @!P2 LEA R22, P0, R10, R217, 0x1 ;  /* 0x000000d90a16a211 */ /* 0x004fc800078008ff */
[C---:B------:R-:W-:Y:S02]  /*7170*/  @!P2 LEA.HI.X R23, R10.reuse, R252, R11, 0x1, P0 ;  /* 0x000000fc0a17a211 */ /* 0x040fe400000f0c0b */
[----:B------:R-:W-:-:S03]  /*7180*/  @!P1 LEA R20, P0, R10, R217, 0x1 ;  /* 0x000000d90a149211 */ /* 0x000fc600078008ff */
[----:B------:R-:W-:Y:S01]  /*7190*/  @!PT LDS RZ, [RZ] ;  /* 0x00000000fffff984 */ /* 0x000fe20000000800 */
[----:B------:R-:W-:Y:S01]  /*71a0*/  @!PT LDS RZ, [RZ] ;  /* 0x00000000fffff984 */ /* 0x000fe20000000800 */
[----:B------:R-:W-:Y:S01]  /*71b0*/  @!PT LDS RZ, [RZ] ;  /* 0x00000000fffff984 */ /* 0x000fe20000000800 */
[----:B------:R1:W-:Y:S01]  /*71c0*/  @!P2 LDGSTS.E.BYPASS.LTC128B.128 [R226+0x8000], desc[UR18][R22.64] ;  /* 0x0800000016e2afae */ /* 0x0003e2000b981a12 */
[-C--:B------:R-:W-:Y:S01]  /*71d0*/  @!P1 LEA.HI.X R21, R10, R252.reuse, R11, 0x1, P0 ;  /* 0x000000fc0a159211 */ /* 0x080fe200000f0c0b */
[C---:B------:R-:W-:Y:S01]  /*71e0*/  @!P2 IMAD.IADD R10, R9.reuse, 0x1, R17 ;  /* 0x00000001090aa824 */ /* 0x040fe200078e0211 */
[C---:B------:R-:W-:Y:S01]  /*71f0*/  @!P2 LEA R18, P0, R16.reuse, R217, 0x1 ;  /* 0x000000d91012a211 */ /* 0x040fe200078008ff */
[----:B------:R1:W-:Y:S01]  /*7200*/  @P2 STS.128 [R226+0x8000], RZ ;  /* 0x008000ffe2002388 */ /* 0x0003e20000000c00 */
[----:B------:R-:W-:Y:S02]  /*7210*/  @!P1 IADD3 R9, PT, PT, R9, R15, RZ ;  /* 0x0000000f09099210 */ /* 0x000fe40007ffe0ff */
        /* <DEDUP_REMOVED lines=19> */
.L_x_2630:
[----:B------:R-:W-:Y:S01]  /*7350*/  FMNMX3.FTZ R9, R33, R198, R197, !PT ;  /* 0x000000c621097276 */ /* 0x000fe200078100c5 */
[----:B------:R-:W-:Y:S01]  /*7360*/  FMUL.FTZ R12, R195, UR6 ;  /* 0x00000006c30c7c20 */ /* 0x000fe20008410000 */
[----:B-1----:R-:W-:Y:S01]  /*7370*/  FSEL R10, R34, -INF , !P5 ;  /* 0xff800000220a7808 */ /* 0x002fe20006800000 */
[----:B------:R-:W-:Y:S01]  /*7380*/  FMUL.FTZ R15, R142, UR6 ;  /* 0x000000068e0f7c20 */ /* 0x000fe20008410000 */
[----:B------:R-:W-:Y:S01]  /*7390*/  ISETP.GT.AND P0, PT, R13, R6, PT ;  /* 0x000000060d00720c */ /* 0x000fe20003f04270 */
[----:B------:R1:W2:Y:S01]  /*73a0*/  MUFU.TANH R20, R12 ;  /* 0x0000000c00147308 */ /* 0x0002a20000002400 */
[----:B------:R-:W-:Y:S01]  /*73b0*/  ISETP.GE.AND P5, PT, R6, R231, PT ;  /* 0x000000e70600720c */ /* 0x000fe20003fa6270 */
[----:B------:R-:W-:Y:S01]  /*73c0*/  FMUL.FTZ R18, R143, UR6 ;  /* 0x000000068f127c20 */ /* 0x000fe20008410000 */
[----:B------:R-:W-:Y:S02]  /*73d0*/  FMNMX3.FTZ R6, R9, R196, R199, !PT ;  /* 0x000000c409067276 */ /* 0x000fe400078100c7 */
[----:B------:R-:W-:-:S02]  /*73e0*/  FSEL R11, R132, -INF , !P0 ;  /* 0xff800000840b7808 */ /* 0x000fc40004000000 */
[----:B------:R-:W-:Y:S01]  /*73f0*/  ISETP.GT.AND P0, PT, R13, R5, PT ;  /* 0x000000050d00720c */ /* 0x000fe20003f04270 */
[----:B------:R-:W3:Y:S01]  /*7400*/  SHFL.BFLY PT, R14, R6, 0x2, 0x1f ;  /* 0x0c401f00060e7f89 */ /* 0x000ee200000e0000 */
[----:B------:R-:W-:Y:S01]  /*7410*/  FSEL R9, R35, -INF , !P6 ;  /* 0xff80000023097808 */ /* 0x000fe20007000000 */
[----:B------:R-:W-:Y:S01]  /*7420*/  MUFU.TANH R33, R15 ;  /* 0x0000000f00217308 */ /* 0x000fe20000002400 */
[----:B------:R-:W-:Y:S01]  /*7430*/  FSEL R22, R11, -INF , !P5 ;  /* 0xff8000000b167808 */ /* 0x000fe20006800000 */
[----:B------:R-:W-:Y:S01]  /*7440*/  FMUL.FTZ R11, R178, UR6 ;  /* 0x00000006b20b7c20 */ /* 0x000fe20008410000 */
[C---:B------:R-:W-:Y:S02]  /*7450*/  ISETP.GE.AND P6, PT, R5.reuse, R228, PT ;  /* 0x000000e40500720c */ /* 0x040fe40003fc6270 */
[----:B------:R-:W-:Y:S02]  /*7460*/  ISETP.GE.AND P5, PT, R5, R231, PT ;  /* 0x000000e70500720c */ /* 0x000fe40003fa6270 */
[----:B------:R-:W-:Y:S01]  /*7470*/  FSEL R5, R137, -INF , !P0 ;  /* 0xff80000089057808 */ /* 0x000fe20004000000 */
[----:B------:R4:W5:Y:S01]  /*7480*/  MUFU.TANH R16, R11 ;  /* 0x0000000b00107308 */ /* 0x0009620000002400 */
[----:B-1----:R-:W-:-:S02]  /*7490*/  FSEL R12, R138, -INF , !P6 ;  /* 0xff8000008a0c7808 */ /* 0x002fc40007000000 */
[----:B------:R-:W-:Y:S02]  /*74a0*/  FSEL R21, R5, -INF , !P5 ;  /* 0xff80000005157808 */ /* 0x000fe40006800000 */
[----:B------:R-:W-:Y:S02]  /*74b0*/  FMNMX3.FTZ R5, R133, R26, R25, !PT ;  /* 0x0000001a85057276 */ /* 0x000fe40007810019 */
[C---:B------:R-:W-:Y:S02]  /*74c0*/  ISETP.GE.AND P6, PT, R4.reuse, R228, PT ;  /* 0x000000e40400720c */ /* 0x040fe40003fc6270 */
[----:B------:R-:W-:Y:S02]  /*74d0*/  ISETP.GT.AND P0, PT, R13, R4, PT ;  /* 0x000000040d00720c */ /* 0x000fe40003f04270 */
[----:B------:R-:W-:Y:S02]  /*74e0*/  ISETP.GE.AND P5, PT, R4, R231, PT ;  /* 0x000000e70400720c */ /* 0x000fe40003fa6270 */
[----:B------:R-:W-:-:S02]  /*74f0*/  FMNMX3.FTZ R4, R5, R29, R30, !PT ;  /* 0x0000001d05047276 */ /* 0x000fc4000781001e */
[----:B--2---:R-:W-:Y:S01]  /*7500*/  FSEL R20, R20, -INF , !P0 ;  /* 0xff80000014147808 */ /* 0x004fe20004000000 */
[----:B----4-:R-:W-:Y:S01]  /*7510*/  FMUL.FTZ R11, R179, UR6 ;  /* 0x00000006b30b7c20 */ /* 0x010fe20008410000 */
[----:B------:R-:W-:Y:S02]  /*7520*/  FMNMX3.FTZ R4, R4, R184, R183, !PT ;  /* 0x000000b804047276 */ /* 0x000fe400078100b7 */
[----:B---3--:R-:W-:Y:S01]  /*7530*/  FMNMX.FTZ R5, R6, R14, !PT ;  /* 0x0000000e06057209 */ /* 0x008fe20007810000 */
[----:B------:R1:W2:Y:S01]  /*7540*/  MUFU.TANH R23, R11 ;  /* 0x0000000b00177308 */ /* 0x0002a20000002400 */
[----:B------:R-:W-:Y:S02]  /*7550*/  ISETP.GT.AND P0, PT, R13, R3, PT ;  /* 0x000000030d00720c */ /* 0x000fe40003f04270 */
[----:B------:R-:W-:Y:S01]  /*7560*/  FMNMX3.FTZ R4, R4, R182, R186, !PT ;  /* 0x000000b604047276 */ /* 0x000fe200078100ba */
[----:B------:R-:W3:Y:S01]  /*7570*/  SHFL.BFLY PT, R17, R5, 0x1, 0x1f ;  /* 0x0c201f0005117f89 */ /* 0x000ee200000e0000 */
[----:B-----5:R-:W-:-:S02]  /*7580*/  FSEL R14, R16, -INF , !P0 ;  /* 0xff800000100e7808 */ /* 0x020fc40004000000 */
[----:B------:R-:W-:Y:S01]  /*7590*/  ISETP.GT.AND P0, PT, R13, R2, PT ;  /* 0x000000020d00720c */ /* 0x000fe20003f04270 */
[----:B------:R-:W4:Y:S01]  /*75a0*/  SHFL.BFLY PT, R16, R4, 0x2, 0x1f ;  /* 0x0c401f0004107f89 */ /* 0x000f2200000e0000 */
[----:B------:R-:W-:Y:S02]  /*75b0*/  FMNMX3.FTZ R6, R135, R24, R9, !PT ;  /* 0x0000001887067276 */ /* 0x000fe40007810009 */
[----:B------:R-:W-:Y:S02]  /*75c0*/  MOV R192, R251 ;  /* 0x000000fb00c07202 */ /* 0x000fe40000000f00 */
[----:B------:R-:W-:Y:S02]  /*75d0*/  MOV R193, R250 ;  /* 0x000000fa00c17202 */ /* 0x000fe40000000f00 */
[----:B------:R-:W-:Y:S02]  /*75e0*/  MOV R194, R249 ;  /* 0x000000f900c27202 */ /* 0x000fe40000000f00 */
[----:B-1----:R-:W-:-:S02]  /*75f0*/  FSEL R11, R139, -INF , !P6 ;  /* 0xff8000008b0b7808 */ /* 0x002fc40007000000 */
[-C--:B------:R-:W-:Y:S02]  /*7600*/  ISETP.GE.AND P6, PT, R3, R228.reuse, PT ;  /* 0x000000e40300720c */ /* 0x080fe40003fc6270 */
[----:B--2---:R-:W-:Y:S02]  /*7610*/  FSEL R15, R23, -INF , !P0 ;  /* 0xff800000170f7808 */ /* 0x004fe40004000000 */
[----:B------:R-:W-:Y:S01]  /*7620*/  FSEL R19, R140, -INF , !P6 ;  /* 0xff8000008c137808 */ /* 0x000fe20007000000 */
[----:B------:R1:W2:Y:S01]  /*7630*/  MUFU.TANH R23, R18 ;  /* 0x0000001200177308 */ /* 0x0002a20000002400 */
[-C--:B------:R-:W-:Y:S02]  /*7640*/  ISETP.GE.AND P6, PT, R2, R228.reuse, PT ;  /* 0x000000e40200720c */ /* 0x080fe40003fc6270 */
[----:B------:R-:W-:Y:S02]  /*7650*/  ISETP.GE.AND P0, PT, R7, R228, PT ;  /* 0x000000e40700720c */ /* 0x000fe40003f06270 */
[----:B------:R-:W-:-:S02]  /*7660*/  FSEL R178, R141, -INF , !P6 ;  /* 0xff8000008db27808 */ /* 0x000fc40007000000 */
[----:B------:R-:W-:Y:S01]  /*7670*/  ISETP.GE.AND P6, PT, R8, R228, PT ;  /* 0x000000e40800720c */ /* 0x000fe20003fc6270 */
[----:B------:R-:W-:Y:S01]  /*7680*/  LDSM.16.MT88.4 R140, [R220+0xa000] ;  /* 0x00a00000dc8c783b */ /* 0x000fe20000004200 */
[----:B------:R-:W-:Y:S02]  /*7690*/  FSEL R176, R176, -INF , !P0 ;  /* 0xff800000b0b07808 */ /* 0x000fe40004000000 */
[----:B------:R-:W-:Y:S02]  /*76a0*/  FSEL R177, R177, -INF , !P6 ;  /* 0xff800000b1b17808 */ /* 0x000fe40007000000 */
[-C--:B------:R-:W-:Y:S02]  /*76b0*/  ISETP.GE.AND P6, PT, R3, R231.reuse, PT ;  /* 0x000000e70300720c */ /* 0x080fe40003fc6270 */
[----:B------:R-:W-:Y:S02]  /*76c0*/  ISETP.GE.AND P0, PT, R2, R231, PT ;  /* 0x000000e70200720c */ /* 0x000fe40003f06270 */
[----:B------:R-:W-:-:S02]  /*76d0*/  FSEL R179, R14, -INF , !P6 ;  /* 0xff8000000eb37808 */ /* 0x000fc40007000000 */
[----:B-1----:R-:W-:Y:S02]  /*76e0*/  FSEL R18, R20, -INF , !P5 ;  /* 0xff80000014127808 */ /* 0x002fe40006800000 */
[C---:B------:R-:W-:Y:S02]  /*76f0*/  ISETP.GT.AND P6, PT, R13.reuse, R8, PT ;  /* 0x000000080d00720c */ /* 0x040fe40003fc4270 */
[----:B------:R-:W-:Y:S02]  /*7700*/  ISETP.GT.AND P5, PT, R13, R7, PT ;  /* 0x000000070d00720c */ /* 0x000fe40003fa4270 */
[----:B------:R-:W-:Y:S02]  /*7710*/  FMNMX3.FTZ R3, R136, R10, R22, !PT ;  /* 0x0000000a88037276 */ /* 0x000fe40007810016 */
[----:B---3--:R-:W-:Y:S02]  /*7720*/  FMNMX.FTZ R211, R5, R17, !PT ;  /* 0x0000001105d37209 */ /* 0x008fe40007810000 */
[----:B------:R-:W-:-:S02]  /*7730*/  FSEL R180, R15, -INF , !P0 ;  /* 0xff8000000fb47808 */ /* 0x000fc40004000000 */
[----:B----4-:R-:W-:Y:S01]  /*7740*/  FMNMX.FTZ R2, R4, R16, !PT ;  /* 0x0000001004027209 */ /* 0x010fe20007810000 */
[----:B------:R-:W-:Y:S01]  /*7750*/  FMUL.FTZ R14, R211, UR8 ;  /* 0x00000008d30e7c20 */ /* 0x000fe20008410000 */
[----:B------:R-:W-:Y:S02]  /*7760*/  FSEL R5, R33, -INF , !P6 ;  /* 0xff80000021057808 */ /* 0x000fe40007000000 */
[-C--:B------:R-:W-:Y:S02]  /*7770*/  ISETP.GE.AND P0, PT, R8, R231.reuse, PT ;  /* 0x000000e70800720c */ /* 0x080fe40003f06270 */
[----:B------:R-:W-:Y:S02]  /*7780*/  ISETP.GE.AND P6, PT, R7, R231, PT ;  /* 0x000000e70700720c */ /* 0x000fe40003fc6270 */
[----:B--2---:R-:W-:Y:S01]  /*7790*/  FSEL R4, R23, -INF , !P5 ;  /* 0xff80000017047808 */ /* 0x004fe20006800000 */
[----:B------:R-:W1:Y:S01]  /*77a0*/  SHFL.BFLY PT, R7, R2, 0x1, 0x1f ;  /* 0x0c201f0002077f89 */ /* 0x000e6200000e0000 */
[----:B------:R-:W-:-:S02]  /*77b0*/  FMNMX3.FTZ R3, R3, R21, R18, !PT ;  /* 0x0000001503037276 */ /* 0x000fc40007810012 */
[----:B------:R-:W-:Y:S02]  /*77c0*/  FSEL R217, R5, -INF , !P0 ;  /* 0xff80000005d97808 */ /* 0x000fe40004000000 */
[----:B------:R-:W-:Y:S02]  /*77d0*/  FSEL R225, R4, -INF , !P6 ;  /* 0xff80000004e17808 */ /* 0x000fe40007000000 */
[----:B------:R-:W-:Y:S02]  /*77e0*/  FMNMX3.FTZ R3, R3, R179, R180, !PT ;  /* 0x000000b303037276 */ /* 0x000fe400078100b4 */
[----:B------:R-:W-:Y:S02]  /*77f0*/  FMNMX3.FTZ R6, R6, R12, R11, !PT ;  /* 0x0000000c06067276 */ /* 0x000fe4000781000b */
[----:B------:R-:W-:Y:S02]  /*7800*/  FMNMX3.FTZ R3, R3, R217, R225, !PT ;  /* 0x000000d903037276 */ /* 0x000fe400078100e1 */
[----:B------:R-:W-:-:S02]  /*7810*/  FMNMX3.FTZ R6, R6, R19, R178, !PT ;  /* 0x0000001306067276 */ /* 0x000fc400078100b2 */
[----:B------:R-:W-:Y:S01]  /*7820*/  FSETP.NEU.FTZ.AND P5, PT, R211, -INF , PT ;  /* 0xff800000d300780b */ /* 0x000fe20003fbd000 */
[----:B------:R-:W2:Y:S01]  /*7830*/  SHFL.BFLY PT, R5, R3, 0x2, 0x1f ;  /* 0x0c401f0003057f89 */ /* 0x000ea200000e0000 */
[----:B------:R-:W-:Y:S02]  /*7840*/  FMNMX3.FTZ R6, R6, R177, R176, !PT ;  /* 0x000000b106067276 */ /* 0x000fe400078100b0 */
[----:B------:R-:W-:Y:S02]  /*7850*/  FSEL R14, R14, RZ, P5 ;  /* 0x000000ff0e0e7208 */ /* 0x000fe40002800000 */
[----:B------:R-:W-:Y:S01]  /*7860*/  MOV R200, R248 ;  /* 0x000000f800c87202 */ /* 0x000fe20000000f00 */
[----:B------:R-:W3:Y:S01]  /*7870*/  SHFL.BFLY PT, R8, R6, 0x2, 0x1f ;  /* 0x0c401f0006087f89 */ /* 0x000ee200000e0000 */
[----:B-1----:R-:W-:Y:S01]  /*7880*/  FMNMX.FTZ R210, R2, R7, !PT ;  /* 0x0000000702d27209 */ /* 0x002fe20007810000 */
[--C-:B------:R-:W-:Y:S01]  /*7890*/  FFMA.FTZ R27, R27, UR8, -R14.reuse ;  /* 0x000000081b1b7c23 */ /* 0x100fe2000801080e */
[--C-:B------:R-:W-:Y:S01]  /*78a0*/  FFMA.FTZ R28, R28, UR8, -R14.reuse ;  /* 0x000000081c1c7c23 */ /* 0x100fe2000801080e */
[--C-:B------:R-:W-:Y:S01]  /*78b0*/  FFMA.FTZ R32, R32, UR8, -R14.reuse ;  /* 0x0000000820207c23 */ /* 0x100fe2000801080e */
[C---:B------:R-:W-:Y:S01]  /*78c0*/  FSETP.NEU.FTZ.AND P6, PT, R210.reuse, -INF , PT ;  /* 0xff800000d200780b */ /* 0x040fe20003fdd000 */
[----:B------:R-:W-:Y:S01]  /*78d0*/  FMUL.FTZ R13, R210, UR8 ;  /* 0x00000008d20d7c20 */ /* 0x000fe20008410000 */
[----:B------:R-:W-:Y:S01]  /*78e0*/  FFMA.FTZ R31, R31, UR8, -R14 ;  /* 0x000000081f1f7c23 */ /* 0x000fe2000801080e */
[----:B------:R-:W-:Y:S03]  /*78f0*/  MUFU.EX2 R251, R27 ;  /* 0x0000001b00fb7308 */ /* 0x000fe60000000800 */
[----:B------:R-:W-:-:S05]  /*7900*/  FSEL R13, R13, RZ, P6 ;  /* 0x000000ff0d0d7208 */ /* 0x000fca0003000000 */
[--C-:B------:R-:W-:Y:S01]  /*7910*/  FFMA.FTZ R26, R26, UR8, -R13.reuse ;  /* 0x000000081a1a7c23 */ /* 0x100fe2000801080d */
[----:B--2---:R-:W-:Y:S01]  /*7920*/  FMNMX.FTZ R3, R3, R5, !PT ;  /* 0x0000000503037209 */ /* 0x004fe20007810000 */
[--C-:B------:R-:W-:Y:S01]  /*7930*/  FFMA.FTZ R25, R25, UR8, -R13.reuse ;  /* 0x0000000819197c23 */ /* 0x100fe2000801080d */
[--C-:B------:R-:W-:Y:S01]  /*7940*/  FFMA.FTZ R29, R29, UR8, -R13.reuse ;  /* 0x000000081d1d7c23 */ /* 0x100fe2000801080d */
[----:B------:R-:W-:Y:S01]  /*7950*/  FFMA.FTZ R30, R30, UR8, -R13 ;  /* 0x000000081e1e7c23 */ /* 0x000fe2000801080d */
[----:B------:R-:W1:Y:S01]  /*7960*/  MUFU.EX2 R250, R28 ;  /* 0x0000001c00fa7308 */ /* 0x000e620000000800 */
[----:B------:R-:W2:Y:S01]  /*7970*/  SHFL.BFLY PT, R5, R3, 0x1, 0x1f ;  /* 0x0c201f0003057f89 */ /* 0x000ea200000e0000 */
[----:B---3--:R-:W-:-:S05]  /*7980*/  FMNMX.FTZ R4, R6, R8, !PT ;  /* 0x0000000806047209 */ /* 0x008fca0007810000 */
[----:B------:R-:W3:Y:S01]  /*7990*/  SHFL.BFLY PT, R6, R4, 0x1, 0x1f ;  /* 0x0c201f0004067f89 */ /* 0x000ee200000e0000 */
[----:B------:R-:W-:Y:S08]  /*79a0*/  MUFU.EX2 R249, R32 ;  /* 0x0000002000f97308 */ /* 0x000ff00000000800 */
[----:B------:R-:W-:Y:S01]  /*79b0*/  MUFU.EX2 R201, R31 ;  /* 0x0000001f00c97308 */ /* 0x000fe20000000800 */
[----:B-1----:R-:W-:-:S07]  /*79c0*/  F2FP.BF16.F32.PACK_AB R8, R250, R251 ;  /* 0x000000fbfa08723e */ /* 0x002fce00000010ff */
[----:B------:R-:W-:Y:S01]  /*79d0*/  MUFU.EX2 R238, R26 ;  /* 0x0000001a00ee7308 */ /* 0x000fe20000000800 */
[----:B--2---:R-:W-:Y:S02]  /*79e0*/  FMNMX.FTZ R208, R3, R5, !PT ;  /* 0x0000000503d07209 */ /* 0x004fe40007810000 */
[----:B------:R-:W-:Y:S02]  /*79f0*/  FSEL R5, R211, RZ, P5 ;  /* 0x000000ffd3057208 */ /* 0x000fe40002800000 */
[C---:B------:R-:W-:Y:S01]  /*7a00*/  FSETP.NEU.FTZ.AND P5, PT, R208.reuse, -INF , PT ;  /* 0xff800000d000780b */ /* 0x040fe20003fbd000 */
[----:B------:R-:W-:Y:S01]  /*7a10*/  FMUL.FTZ R17, R208, UR8 ;  /* 0x00000008d0117c20 */ /* 0x000fe20008410000 */
[----:B---3--:R-:W-:Y:S01]  /*7a20*/  FMNMX.FTZ R209, R4, R6, !PT ;  /* 0x0000000604d17209 */ /* 0x008fe20007810000 */
[----:B------:R-:W-:Y:S03]  /*7a30*/  MUFU.EX2 R237, R25 ;  /* 0x0000001900ed7308 */ /* 0x000fe60000000800 */
[----:B------:R-:W-:Y:S01]  /*7a40*/  FSEL R17, R17, RZ, P5 ;  /* 0x000000ff11117208 */ /* 0x000fe20002800000 */
[C---:B------:R-:W-:Y:S01]  /*7a50*/  FMUL.FTZ R2, R209.reuse, UR8 ;  /* 0x00000008d1027c20 */ /* 0x040fe20008410000 */
[----:B------:R-:W-:-:S03]  /*7a60*/  FSETP.NEU.FTZ.AND P0, PT, R209, -INF , PT ;  /* 0xff800000d100780b */ /* 0x000fc60003f1d000 */
[--C-:B------:R-:W-:Y:S01]  /*7a70*/  FFMA.FTZ R3, R22, UR8, -R17.reuse ;  /* 0x0000000816037c23 */ /* 0x100fe20008010811 */
[--C-:B------:R-:W-:Y:S01]  /*7a80*/  FFMA.FTZ R4, R21, UR8, -R17.reuse ;  /* 0x0000000815047c23 */ /* 0x100fe20008010811 */
[----:B------:R-:W-:Y:S01]  /*7a90*/  FSEL R2, R2, RZ, P0 ;  /* 0x000000ff02027208 */ /* 0x000fe20000000000 */
[----:B------:R-:W1:Y:S01]  /*7aa0*/  LDSM.16.MT88.4 R20, [R212+0xa000] ;  /* 0x00a00000d414783b */ /* 0x000e620000004200 */
[----:B------:R2:W-:Y:S01]  /*7ab0*/  MUFU.EX2 R187, R3 ;  /* 0x0000000300bb7308 */ /* 0x0005e20000000800 */
[----:B------:R-:W-:Y:S02]  /*7ac0*/  FFMA.FTZ R10, R10, UR8, -R17 ;  /* 0x000000080a0a7c23 */ /* 0x000fe40008010811 */
[--C-:B------:R-:W-:Y:S01]  /*7ad0*/  FFMA.FTZ R12, R12, UR8, -R2.reuse ;  /* 0x000000080c0c7c23 */ /* 0x100fe20008010802 */
[--C-:B------:R-:W-:Y:S01]  /*7ae0*/  FFMA.FTZ R24, R24, UR8, -R2.reuse ;  /* 0x0000000818187c23 */ /* 0x100fe20008010802 */
[--C-:B------:R-:W-:Y:S01]  /*7af0*/  FFMA.FTZ R9, R9, UR8, -R2.reuse ;  /* 0x0000000809097c23 */ /* 0x100fe20008010802 */
[----:B------:R-:W-:-:S02]  /*7b00*/  FFMA.FTZ R11, R11, UR8, -R2 ;  /* 0x000000080b0b7c23 */ /* 0x000fc40008010802 */
[----:B------:R3:W-:Y:S08]  /*7b10*/  MUFU.EX2 R188, R4 ;  /* 0x0000000400bc7308 */ /* 0x0007f00000000800 */
[----:B------:R-:W-:Y:S01]  /*7b20*/  MUFU.EX2 R190, R12 ;  /* 0x0000000c00be7308 */ /* 0x000fe20000000800 */
[----:B--2---:R-:W-:Y:S01]  /*7b30*/  FADD.FTZ R3, R134, -R5 ;  /* 0x8000000586037221 */ /* 0x004fe20000010000 */
[----:B------:R-:W-:-:S03]  /*7b40*/  FSEL R5, R209, RZ, P0 ;  /* 0x000000ffd1057208 */ /* 0x000fc60000000000 */
[----:B------:R-:W-:-:S03]  /*7b50*/  FMUL.FTZ R16, R3, UR8 ;  /* 0x0000000803107c20 */ /* 0x000fc60008410000 */
[----:B------:R-:W-:Y:S01]  /*7b60*/  MUFU.EX2 R239, R29 ;  /* 0x0000001d00ef7308 */ /* 0x000fe20000000800 */
[----:B---3--:R-:W-:-:S05]  /*7b70*/  FSEL R4, R210, RZ, P6 ;  /* 0x000000ffd2047208 */ /* 0x008fca0003000000 */
[----:B------:R-:W-:Y:S01]  /*7b80*/  FADD.FTZ R3, R133, -R4 ;  /* 0x8000000485037221 */ /* 0x000fe20000010000 */
[----:B------:R-:W-:Y:S01]  /*7b90*/  FADD.FTZ R4, R135, -R5 ;  /* 0x8000000587047221 */ /* 0x000fe20000010000 */
[----:B------:R2:W-:Y:S01]  /*7ba0*/  MUFU.EX2 R248, R30 ;  /* 0x0000001e00f87308 */ /* 0x0005e20000000800 */
[----:B------:R-:W-:Y:S01]  /*7bb0*/  LDSM.16.MT88.4 R132, [R219+0xa000] ;  /* 0x00a00000db84783b */ /* 0x000fe20000004200 */
[----:B------:R-:W-:Y:S01]  /*7bc0*/  FMUL.FTZ R15, R3, UR8 ;  /* 0x00000008030f7c20 */ /* 0x000fe20008410000 */
[----:B------:R-:W-:Y:S01]  /*7bd0*/  FSEL R3, R208, RZ, P5 ;  /* 0x000000ffd0037208 */ /* 0x000fe20002800000 */
[----:B------:R-:W-:-:S04]  /*7be0*/  FMUL.FTZ R4, R4, UR8 ;  /* 0x0000000804047c20 */ /* 0x000fc80008410000 */
[----:B------:R-:W-:Y:S01]  /*7bf0*/  FADD.FTZ R3, R136, -R3 ;  /* 0x8000000388037221 */ /* 0x000fe20000010000 */
[----:B------:R3:W4:Y:S03]  /*7c00*/  MUFU.EX2 R12, R4 ;  /* 0x00000004000c7308 */ /* 0x0007260000000800 */
[----:B------:R-:W-:-:S05]  /*7c10*/  FMUL.FTZ R3, R3, UR8 ;  /* 0x0000000803037c20 */ /* 0x000fca0008410000 */
[----:B------:R5:W-:Y:S01]  /*7c20*/  MUFU.EX2 R236, R24 ;  /* 0x0000001800ec7308 */ /* 0x000be20000000800 */
[----:B--2---:R-:W-:Y:S07]  /*7c30*/  LDSM.16.MT88.4 R28, [R220+0xb000] ;  /* 0x00b00000dc1c783b */ /* 0x004fee0000004200 */
[----:B------:R2:W-:Y:S01]  /*7c40*/  MUFU.EX2 R189, R9 ;  /* 0x0000000900bd7308 */ /* 0x0005e20000000800 */
[----:B---3--:R-:W-:Y:S01]  /*7c50*/  FFMA.FTZ R4, R18, UR8, -R17 ;  /* 0x0000000812047c23 */ /* 0x008fe20008010811 */
[-C--:B----4-:R-:W-:Y:S01]  /*7c60*/  FMUL.FTZ R148, R148, R12.reuse ;  /* 0x0000000c94947220 */ /* 0x090fe20000410000 */
[-C--:B------:R-:W-:Y:S01]  /*7c70*/  FMUL.FTZ R149, R149, R12.reuse ;  /* 0x0000000c95957220 */ /* 0x080fe20000410000 */
[-C--:B------:R-:W-:Y:S01]  /*7c80*/  FMUL.FTZ R152, R152, R12.reuse ;  /* 0x0000000c98987220 */ /* 0x080fe20000410000 */
[-C--:B------:R-:W-:Y:S01]  /*7c90*/  FMUL.FTZ R153, R153, R12.reuse ;  /* 0x0000000c99997220 */ /* 0x080fe20000410000 */
[----:B------:R-:W-:Y:S01]  /*7ca0*/  MOV R18, R245 ;  /* 0x000000f500127202 */ /* 0x000fe20000000f00 */
[-C--:B------:R-:W-:Y:S01]  /*7cb0*/  FMUL.FTZ R164, R164, R12.reuse ;  /* 0x0000000ca4a47220 */ /* 0x080fe20000410000 */
[----:B------:R3:W4:Y:S01]  /*7cc0*/  MUFU.EX2 R191, R11 ;  /* 0x0000000b00bf7308 */ /* 0x0007220000000800 */
[----:B------:R-:W-:Y:S01]  /*7cd0*/  @P4 IADD3 R18, PT, PT, R224, -0x40, RZ ;  /* 0xffffffc0e0124810 */ /* 0x000fe20007ffe0ff */
[----:B-----5:R-:W-:Y:S01]  /*7ce0*/  LDSM.16.MT88.4 R24, [R212+0xb000] ;  /* 0x00b00000d418783b */ /* 0x020fe20000004200 */
[-C--:B------:R-:W-:Y:S01]  /*7cf0*/  FMUL.FTZ R165, R165, R12.reuse ;  /* 0x0000000ca5a57220 */ /* 0x080fe20000410000 */
[-C--:B------:R-:W-:Y:S01]  /*7d00*/  FMUL.FTZ R168, R168, R12.reuse ;  /* 0x0000000ca8a87220 */ /* 0x080fe20000410000 */
[-C--:B------:R-:W-:Y:S01]  /*7d10*/  FMUL.FTZ R169, R169, R12.reuse ;  /* 0x0000000ca9a97220 */ /* 0x080fe20000410000 */
[----:B------:R-:W5:Y:S01]  /*7d20*/  LDSM.16.MT88.4 R136, [R18] ;  /* 0x000000001288783b */ /* 0x000f620000004200 */
[----:B------:R-:W-:Y:S01]  /*7d30*/  FMUL.FTZ R40, R40, R12 ;  /* 0x0000000c28287220 */ /* 0x000fe20000410000 */
[----:B------:R1:W1:Y:S01]  /*7d40*/  MUFU.EX2 R185, R10 ;  /* 0x0000000a00b97308 */ /* 0x0002620000000800 */
[----:B--2---:R-:W-:Y:S01]  /*7d50*/  F2FP.BF16.F32.PACK_AB R9, R237, R238 ;  /* 0x000000eeed09723e */ /* 0x004fe200000010ff */
[----:B------:R-:W2:Y:S01]  /*7d60*/  LDSM.16.MT88.4 R32, [R18+0x1000] ;  /* 0x001000001220783b */ /* 0x000ea20000004200 */
[-C--:B------:R-:W-:Y:S01]  /*7d70*/  FMUL.FTZ R41, R41, R12.reuse ;  /* 0x0000000c29297220 */ /* 0x080fe20000410000 */
[-C--:B------:R-:W-:Y:S01]  /*7d80*/  FMUL.FTZ R44, R44, R12.reuse ;  /* 0x0000000c2c2c7220 */ /* 0x080fe20000410000 */
[-C--:B------:R-:W-:Y:S01]  /*7d90*/  FMUL.FTZ R45, R45, R12.reuse ;  /* 0x0000000c2d2d7220 */ /* 0x080fe20000410000 */
[-C--:B------:R-:W-:Y:S01]  /*7da0*/  FMUL.FTZ R56, R56, R12.reuse ;  /* 0x0000000c38387220 */ /* 0x080fe20000410000 */
[-C--:B------:R-:W-:Y:S01]  /*7db0*/  FMUL.FTZ R57, R57, R12.reuse ;  /* 0x0000000c39397220 */ /* 0x080fe20000410000 */
[----:B------:R-:W1:Y:S01]  /*7dc0*/  MUFU.EX2 R16, R16 ;  /* 0x0000001000107308 */ /* 0x000e620000000800 */
[----:B---3--:R-:W-:Y:S01]  /*7dd0*/  F2FP.BF16.F32.PACK_AB R11, R248, R239 ;  /* 0x000000eff80b723e */ /* 0x008fe200000010ff */
[----:B------:R-:W-:Y:S01]  /*7de0*/  FMUL.FTZ R60, R60, R12 ;  /* 0x0000000c3c3c7220 */ /* 0x000fe20000410000 */
[----:B----4-:R-:W-:Y:S01]  /*7df0*/  F2FP.BF16.F32.PACK_AB R6, R191, R190 ;  /* 0x000000bebf06723e */ /* 0x010fe200000010ff */
[-C--:B------:R-:W-:Y:S01]  /*7e00*/  FMUL.FTZ R61, R61, R12.reuse ;  /* 0x0000000c3d3d7220 */ /* 0x080fe20000410000 */
[-C--:B------:R-:W-:Y:S01]  /*7e10*/  FMUL.FTZ R72, R72, R12.reuse ;  /* 0x0000000c48487220 */ /* 0x080fe20000410000 */
[-C--:B------:R-:W-:Y:S01]  /*7e20*/  FMUL.FTZ R73, R73, R12.reuse ;  /* 0x0000000c49497220 */ /* 0x080fe20000410000 */
[-C--:B------:R-:W-:Y:S01]  /*7e30*/  FMUL.FTZ R76, R76, R12.reuse ;  /* 0x0000000c4c4c7220 */ /* 0x080fe20000410000 */
[----:B------:R-:W3:Y:S01]  /*7e40*/  MUFU.EX2 R15, R15 ;  /* 0x0000000f000f7308 */ /* 0x000ee20000000800 */
[----:B-1----:R-:W-:Y:S01]  /*7e50*/  F2FP.BF16.F32.PACK_AB R10, R201, R249 ;  /* 0x000000f9c90a723e */ /* 0x002fe200000010ff */
[-C--:B------:R-:W-:Y:S01]  /*7e60*/  FMUL.FTZ R77, R77, R12.reuse ;  /* 0x0000000c4d4d7220 */ /* 0x080fe20000410000 */
[----:B------:R-:W-:Y:S01]  /*7e70*/  F2FP.BF16.F32.PACK_AB R5, R187, R185 ;  /* 0x000000b9bb05723e */ /* 0x000fe200000010ff */
[-C--:B------:R-:W-:Y:S01]  /*7e80*/  FMUL.FTZ R88, R88, R12.reuse ;  /* 0x0000000c58587220 */ /* 0x080fe20000410000 */
[-C--:B------:R-:W-:Y:S01]  /*7e90*/  FMUL.FTZ R89, R89, R12.reuse ;  /* 0x0000000c59597220 */ /* 0x080fe20000410000 */
[-C--:B------:R-:W-:Y:S01]  /*7ea0*/  FMUL.FTZ R92, R92, R12.reuse ;  /* 0x0000000c5c5c7220 */ /* 0x080fe20000410000 */
[----:B------:R-:W-:Y:S01]  /*7eb0*/  FMUL.FTZ R93, R93, R12 ;  /* 0x0000000c5d5d7220 */ /* 0x000fe20000410000 */
[----:B------:R-:W1:Y:S01]  /*7ec0*/  MUFU.EX2 R3, R3 ;  /* 0x0000000300037308 */ /* 0x000e620000000800 */
[-C--:B------:R-:W-:Y:S01]  /*7ed0*/  FMUL.FTZ R144, R144, R16.reuse ;  /* 0x0000001090907220 */ /* 0x080fe20000410000 */
[-C--:B------:R-:W-:Y:S01]  /*7ee0*/  FMUL.FTZ R145, R145, R16.reuse ;  /* 0x0000001091917220 */ /* 0x080fe20000410000 */
[-C--:B------:R-:W-:Y:S01]  /*7ef0*/  FMUL.FTZ R156, R156, R16.reuse ;  /* 0x000000109c9c7220 */ /* 0x080fe20000410000 */
[----:B------:R-:W-:Y:S01]  /*7f00*/  FMUL.FTZ R157, R157, R16 ;  /* 0x000000109d9d7220 */ /* 0x000fe20000410000 */
[-C--:B------:R-:W-:Y:S01]  /*7f10*/  FMUL.FTZ R104, R104, R12.reuse ;  /* 0x0000000c68687220 */ /* 0x080fe20000410000 */
[-C--:B------:R-:W-:Y:S01]  /*7f20*/  FMUL.FTZ R105, R105, R12.reuse ;  /* 0x0000000c69697220 */ /* 0x080fe20000410000 */
[-C--:B------:R-:W-:Y:S01]  /*7f30*/  FMUL.FTZ R108, R108, R12.reuse ;  /* 0x0000000c6c6c7220 */ /* 0x080fe20000410000 */
[----:B------:R4:W5:Y:S01]  /*7f40*/  MUFU.EX2 R181, R4 ;  /* 0x0000000400b57308 */ /* 0x0009620000000800 */
[-C--:B---3--:R-:W-:Y:S01]  /*7f50*/  FMUL.FTZ R146, R146, R15.reuse ;  /* 0x0000000f92927220 */ /* 0x088fe20000410000 */
[-C--:B------:R-:W-:Y:S01]  /*7f60*/  FMUL.FTZ R147, R147, R15.reuse ;  /* 0x0000000f93937220 */ /* 0x080fe20000410000 */
[-C--:B------:R-:W-:Y:S01]  /*7f70*/  FMUL.FTZ R158, R158, R15.reuse ;  /* 0x0000000f9e9e7220 */ /* 0x080fe20000410000 */
[----:B------:R-:W-:Y:S01]  /*7f80*/  FMUL.FTZ R159, R159, R15 ;  /* 0x0000000f9f9f7220 */ /* 0x000fe20000410000 */
[-C--:B------:R-:W-:Y:S01]  /*7f90*/  FMUL.FTZ R109, R109, R12.reuse ;  /* 0x0000000c6d6d7220 */ /* 0x080fe20000410000 */
[-C--:B------:R-:W-:Y:S01]  /*7fa0*/  FMUL.FTZ R120, R120, R12.reuse ;  /* 0x0000000c78787220 */ /* 0x080fe20000410000 */
[-C--:B------:R-:W-:Y:S01]  /*7fb0*/  FMUL.FTZ R121, R121, R12.reuse ;  /* 0x0000000c79797220 */ /* 0x080fe20000410000 */
[----:B------:R-:W-:Y:S01]  /*7fc0*/  FMUL.FTZ R124, R124, R12 ;  /* 0x0000000c7c7c7220 */ /* 0x000fe20000410000 */
[-C--:B-1----:R-:W-:Y:S01]  /*7fd0*/  FMUL.FTZ R150, R150, R3.reuse ;  /* 0x0000000396967220 */ /* 0x082fe20000410000 */
[-C--:B------:R-:W-:Y:S01]  /*7fe0*/  FMUL.FTZ R151, R151, R3.reuse ;  /* 0x0000000397977220 */ /* 0x080fe20000410000 */
[-C--:B------:R-:W-:Y:S01]  /*7ff0*/  FMUL.FTZ R154, R154, R3.reuse ;  /* 0x000000039a9a7220 */ /* 0x080fe20000410000 */
[-C--:B------:R-:W-:Y:S01]  /*8000*/  FMUL.FTZ R155, R155, R3.reuse ;  /* 0x000000039b9b7220 */ /* 0x080fe20000410000 */
[C---:B------:R-:W-:Y:S01]  /*8010*/  HMMA.16816.F32.BF16 R232, R8.reuse, R20, R144 ;  /* 0x0000001408e8723c */ /* 0x040fe20000041890 */
[-C--:B------:R-:W-:Y:S01]  /*8020*/  FMUL.FTZ R166, R166, R3.reuse ;  /* 0x00000003a6a67220 */ /* 0x080fe20000410000 */
[-C--:B------:R-:W-:Y:S01]  /*8030*/  FMUL.FTZ R167, R167, R3.reuse ;  /* 0x00000003a7a77220 */ /* 0x080fe20000410000 */
[-C--:B------:R-:W-:Y:S01]  /*8040*/  FMUL.FTZ R170, R170, R3.reuse ;  /* 0x00000003aaaa7220 */ /* 0x080fe20000410000 */
[----:B----4-:R-:W-:Y:S01]  /*8050*/  F2FP.BF16.F32.PACK_AB R4, R189, R236 ;  /* 0x000000ecbd04723e */ /* 0x010fe200000010ff */
[-C--:B------:R-:W-:Y:S01]  /*8060*/  FMUL.FTZ R171, R171, R3.reuse ;  /* 0x00000003abab7220 */ /* 0x080fe20000410000 */
[----:B-----5:R-:W-:Y:S01]  /*8070*/  F2FP.BF16.F32.PACK_AB R7, R181, R188 ;  /* 0x000000bcb507723e */ /* 0x020fe200000010ff */
        /* <DEDUP_REMOVED lines=31> */
[----:B------:R-:W-:Y:S01]  /*8270*/  FMUL.FTZ R65, R65, R16 ;  /* 0x0000001041417220 */ /* 0x000fe20000410000 */
[-C--:B------:R-:W-:Y:S01]  /*8280*/  FMUL.FTZ R66, R66, R15.reuse ;  /* 0x0000000f42427220 */ /* 0x080fe20000410000 */
[----:B------:R-:W-:Y:S01]  /*8290*/  FMUL.FTZ R67, R67, R15 ;  /* 0x0000000f43437220 */ /* 0x000fe20000410000 */
[----:B------:R-:W-:Y:S01]  /*82a0*/  MOV R158, R194 ;  /* 0x000000c2009e7202 */ /* 0x000fe20000000f00 */
[-C--:B------:R-:W-:Y:S01]  /*82b0*/  FMUL.FTZ R52, R52, R16.reuse ;  /* 0x0000001034347220 */ /* 0x080fe20000410000 */
[----:B------:R-:W-:Y:S01]  /*82c0*/  MOV R157, R193 ;  /* 0x000000c1009d7202 */ /* 0x000fe20000000f00 */
        /* <DEDUP_REMOVED lines=17> */
[----:B------:R-:W-:Y:S01]  /*83e0*/  FMUL.FTZ R83, R83, R15 ;  /* 0x0000000f53537220 */ /* 0x000fe20000410000 */
[----:B------:R-:W-:Y:S01]  /*83f0*/  MOV R245, R201 ;  /* 0x000000c900f57202 */ /* 0x000fe20000000f00 */
[----:B------:R-:W-:Y:S01]  /*8400*/  FMUL.FTZ R68, R68, R16 ;  /* 0x0000001044447220 */ /* 0x000fe20000410000 */
[----:B------:R-:W-:Y:S01]  /*8410*/  MOV R159, R200 ;  /* 0x000000c8009f7202 */ /* 0x000fe20000000f00 */
        /* <DEDUP_REMOVED lines=38> */
[-C--:B------:R-:W-:Y:S01]  /*8680*/  FMUL.FTZ R130, R130, R15.reuse ;  /* 0x0000000f82827220 */ /* 0x080fe20000410000 */
[----:B------:R-:W-:-:S04]  /*8690*/  FMUL.FTZ R131, R131, R15 ;  /* 0x0000000f83837220 */ /* 0x000fc80000410000 */
[C---:B------:R-:W-:Y:S08]  /*86a0*/  HMMA.16816.F32.BF16 R92, R4.reuse, R30, R92 ;  /* 0x0000001e045c723c */ /* 0x040ff0000004185c */
[C---:B--2---:R-:W-:Y:S08]  /*86b0*/  HMMA.16816.F32.BF16 R104, R4.reuse, R32, R104 ;  /* 0x000000200468723c */ /* 0x044ff00000041868 */
        /* <DEDUP_REMOVED lines=30> */
[----:B-1----:R-:W-:Y:S01]  /*88a0*/  FFMA.FTZ R4, R184, UR8, -R13 ;  /* 0x00000008b8047c23 */ /* 0x002fe2000801080d */
[----:B------:R-:W-:-:S03]  /*88b0*/  MOV R184, R157 ;  /* 0x0000009d00b87202 */ /* 0x000fc60000000f00 */
        /* <DEDUP_REMOVED lines=13> */
[----:B----4-:R-:W-:-:S03]  /*8990*/  F2FP.BF16.F32.PACK_AB R129, R135, R134 ;  /* 0x000000868781723e */ /* 0x010fc600000010ff */
[----:B------:R1:W-:Y:S02]  /*89a0*/  MUFU.EX2 R182, R4 ;  /* 0x0000000400b67308 */ /* 0x0003e40000000800 */
[----:B-1----:R-:W-:Y:S01]  /*89b0*/  FFMA.FTZ R4, R186, UR8, -R13 ;  /* 0x00000008ba047c23 */ /* 0x002fe2000801080d */
[----:B------:R-:W-:Y:S02]  /*89c0*/  MOV R186, R159 ;  /* 0x0000009f00ba7202 */ /* 0x000fe40000000f00 */
[----:B------:R-:W-:Y:S03]  /*89d0*/  LDSM.16.MT88.4 R156, [R212+0xa800] ;  /* 0x00a80000d49c783b */ /* 0x000fe60000004200 */
[----:B------:R1:W2:Y:S01]  /*89e0*/  MUFU.EX2 R133, R4 ;  /* 0x0000000400857308 */ /* 0x0002a20000000800 */
[----:B------:R-:W-:-:S04]  /*89f0*/  FFMA.FTZ R8, R186, R16, R251 ;  /* 0x00000010ba087223 */ /* 0x000fc800000100fb */
[----:B------:R-:W-:Y:S01]  /*8a00*/  FADD.FTZ R9, R250, R8 ;  /* 0x00000008fa097221 */ /* 0x000fe20000010000 */
[----:B-1----:R-:W-:Y:S01]  /*8a10*/  FFMA.FTZ R4, R19, UR8, -R2 ;  /* 0x0000000813047c23 */ /* 0x002fe20008010802 */
[----:B--2---:R-:W-:-:S03]  /*8a20*/  F2FP.BF16.F32.PACK_AB R131, R133, R182 ;  /* 0x000000b68583723e */ /* 0x004fc600000010ff */
[----:B------:R1:W-:Y:S04]  /*8a30*/  MUFU.EX2 R132, R4 ;  /* 0x0000000400847308 */ /* 0x0003e80000000800 */
[C---:B------:R-:W-:Y:S08]  /*8a40*/  HMMA.16816.F32.BF16 R36, R128.reuse, R48, R36 ;  /* 0x000000308024723c */ /* 0x040ff00000041824 */
[----:B-----5:R-:W-:Y:S01]  /*8a50*/  HMMA.16816.F32.BF16 R100, R128, R112, R100 ;  /* 0x000000708064723c */ /* 0x020fe20000041864 */
[----:B-1----:R-:W-:-:S07]  /*8a60*/  FFMA.FTZ R4, R178, UR8, -R2 ;  /* 0x00000008b2047c23 */ /* 0x002fce0008010802 */
[C---:B------:R-:W-:Y:S01]  /*8a70*/  HMMA.16816.F32.BF16 R160, R128.reuse, R172, R160 ;  /* 0x000000ac80a0723c */ /* 0x040fe200000418a0 */
[----:B------:R1:W2:Y:S07]  /*8a80*/  MUFU.EX2 R26, R4 ;  /* 0x00000004001a7308 */ /* 0x0002ae0000000800 */
[C---:B------:R-:W-:Y:S08]  /*8a90*/  HMMA.16816.F32.BF16 R52, R128.reuse, R64, R52 ;  /* 0x000000408034723c */ /* 0x040ff00000041834 */
[----:B------:R-:W-:Y:S01]  /*8aa0*/  HMMA.16816.F32.BF16 R68, R128, R80, R68 ;  /* 0x000000508044723c */ /* 0x000fe20000041844 */
[--C-:B-1----:R-:W-:Y:S01]  /*8ab0*/  FFMA.FTZ R4, R177, UR8, -R2.reuse ;  /* 0x00000008b1047c23 */ /* 0x102fe20008010802 */
[----:B------:R-:W-:Y:S01]  /*8ac0*/  FFMA.FTZ R2, R176, UR8, -R2 ;  /* 0x00000008b0027c23 */ /* 0x000fe20008010802 */
[----:B--2---:R-:W-:-:S02]  /*8ad0*/  F2FP.BF16.F32.PACK_AB R124, R26, R132 ;  /* 0x000000841a7c723e */ /* 0x004fc400000010ff */
[----:B------:R1:W-:Y:S03]  /*8ae0*/  MUFU.EX2 R25, R4 ;  /* 0x0000000400197308 */ /* 0x0003e60000000800 */
[----:B------:R-:W-:Y:S05]  /*8af0*/  HMMA.16816.F32.BF16 R84, R128, R96, R84 ;  /* 0x000000608054723c */ /* 0x000fea0000041854 */
        /* <DEDUP_REMOVED lines=16> */
[C---:B-1----:R-:W-:Y:S01]  /*8c00*/  F2FP.BF16.F32.PACK_AB R127, R2.reuse, R13 ;  /* 0x0000000d027f723e */ /* 0x042fe200000010ff */
[----:B------:R-:W-:-:S06]  /*8c10*/  FADD.FTZ R217, R2, R14 ;  /* 0x0000000e02d97221 */ /* 0x000fcc0000010000 */
        /* <DEDUP_REMOVED lines=18> */
[----:B------:R-:W-:Y:S01]  /*8d40*/  FADD.FTZ R4, R25, R4 ;  /* 0x0000000419047221 */ /* 0x000fe20000010000 */
[----:B------:R-:W-:-:S03]  /*8d50*/  FADD.FTZ R224, R196, R3 ;  /* 0x00000003c4e07221 */ /* 0x000fc60000010000 */
[----:B------:R-:W-:Y:S02]  /*8d60*/  FADD.FTZ R225, R24, R4 ;  /* 0x0000000418e17221 */ /* 0x000fe40000010000 */
        /* <DEDUP_REMOVED lines=30> */
[----:B------:R-:W-:Y:S01]  /*8f50*/  FADD.FTZ R236, R133, R5 ;  /* 0x0000000585ec7221 */ /* 0x000fe20000010000 */
[----:B------:R-:W-:-:S04]  /*8f60*/  MOV R133, R210 ;  /* 0x000000d200857202 */ /* 0x000fc80000000f00 */
[----:B------:R1:W-:Y:S04]  /*8f70*/  STL [R1+0xc], R236 ;  /* 0x00000cec01007387 */ /* 0x0003e80000100800 */
[----:B------:R1:W-:Y:S04]  /*8f80*/  STL [R1+0x4], R217 ;  /* 0x000004d901007387 */ /* 0x0003e80000100800 */
[----:B------:R1:W-:Y:S01]  /*8f90*/  STL [R1+0x8], R225 ;  /* 0x000008e101007387 */ /* 0x0003e20000100800 */
[----:B------:R-:W-:Y:S05]  /*8fa0*/  @!P3 BRA `(.L_x_2629) ;  /* 0x000000940008b947 */ /* 0x000fea0003800000 */
[----:B------:R-:W2:Y:S01]  /*8fb0*/  LDL R235, [R1+0x34] ;  /* 0x0000340001eb7983 */ /* 0x000ea20000100800 */
[----:B------:R-:W-:-:S04]  /*8fc0*/  DEPBAR.LE SB0, 0x0 ;  /* 0x000080000000791a */ /* 0x000fc80000000000 */
[----:B------:R-:W3:Y:S04]  /*8fd0*/  LDL R184, [R1+0x24] ;  /* 0x0000240001b87983 */ /* 0x000ee80000100800 */
[----:B------:R-:W4:Y:S04]  /*8fe0*/  LDL R199, [R1+0x20] ;  /* 0x0000200001c77983 */ /* 0x000f280000100800 */
[----:B------:R-:W5:Y:S01]  /*8ff0*/  LDL R245, [R1+0x2c] ;  /* 0x00002c0001f57983 */ /* 0x000f620000100800 */
[----:B------:R-:W-:Y:S01]  /*9000*/  BAR.SYNC.DEFER_BLOCKING 0x0 ;  /* 0x0000000000007b1d */ /* 0x000fe20000010000 */
[----:B--2---:R-:W-:-:S04]  /*9010*/  VIADD R216, R235, 0xfffffffd ;  /* 0xfffffffdebd87836 */ /* 0x004fc80000000000 */
[----:B------:R-:W-:-:S04]  /*9020*/  IMAD.WIDE.U32 R2, R216, R246, RZ ;  /* 0x000000f6d8027225 */ /* 0x000fc800078e00ff */
[----:B------:R-:W-:Y:S02]  /*9030*/  IMAD R3, R216, R247, R3 ;  /* 0x000000f7d8037224 */ /* 0x000fe400078e0203 */
[C---:B------:R-:W-:Y:S01]  /*9040*/  IMAD.SHL.U32 R6, R2.reuse, 0x20, RZ ;  /* 0x0000002002067824 */ /* 0x040fe200078e00ff */
[C---:B---3--:R-:W-:Y:S02]  /*9050*/  LEA R4, P3, R2.reuse, R184, 0x6 ;  /* 0x000000b802047211 */ /* 0x048fe400078630ff */
[--C-:B------:R-:W-:Y:S02]  /*9060*/  SHF.L.U64.HI R7, R2, 0x5, R3.reuse ;  /* 0x0000000502077819 */ /* 0x100fe40000010203 */
[----:B------:R-:W-:Y:S02]  /*9070*/  LEA R6, P0, R246, R6, 0x4 ;  /* 0x00000006f6067211 */ /* 0x000fe400078020ff */
[----:B----4-:R-:W-:Y:S02]  /*9080*/  LEA.HI.X R5, R2, R199, R3, 0x6, P3 ;  /* 0x000000c702057211 */ /* 0x010fe400018f3403 */
        /* <DEDUP_REMOVED lines=25> */
[----:B------:R-:W1:Y:S04]  /*9220*/  LDSM.16.M88.4 R20, [R214+UR5+0x8800] ;  /* 0x00880005d614783b */ /* 0x000e680008000200 */
[----:B------:R-:W-:Y:S04]  /*9230*/  LDSM.16.M88.4 R28, [R241+0x8000] ;  /* 0x00800000f11c783b */ /* 0x000fe80000000200 */
[----:B--2---:R-:W2:Y:S04]  /*9240*/  LDSM.16.M88.4 R4, [R242+0x2000] ;  /* 0x00200000f204783b */ /* 0x004ea80000000200 */
[----:B------:R-:W5:Y:S04]  /*9250*/  LDSM.16.M88.4 R24, [R241+0x8800] ;  /* 0x00880000f118783b */ /* 0x000f680000000200 */
[----:B------:R-:W5:Y:S01]  /*9260*/  LDSM.16.M88.4 R12, [R213] ;  /* 0x00000000d50c783b */ /* 0x000f620000000200 */
[----:B---3--:R-:W-:-:S02]  /*9270*/  VIADD R2, R0, 0xffffffb1 ;  /* 0xffffffb100027836 */ /* 0x008fc40000000000 */
[----:B------:R-:W-:Y:S01]  /*9280*/  VIADD R3, R0, 0xffffffb9 ;  /* 0xffffffb900037836 */ /* 0x000fe20000000000 */
[----:B------:R-:W0:Y:S01]  /*9290*/  LDGDEPBAR ;  /* 0x00000000000079af */ /* 0x000e220000000000 */
[C---:B----4-:R-:W-:Y:S08]  /*92a0*/  HMMA.16816.F32.BF16 R136, R8.reuse, R16, RZ ;  /* 0x000000100888723c */ /* 0x050ff000000418ff */
[C---:B-1----:R-:W-:Y:S08]  /*92b0*/  HMMA.16816.F32.BF16 R32, R8.reuse, R20, RZ ;  /* 0x000000140820723c */ /* 0x042ff000000418ff */
[C---:B------:R-:W-:Y:S08]  /*92c0*/  HMMA.16816.F32.BF16 R132, R8.reuse, R18, RZ ;  /* 0x000000120884723c */ /* 0x040ff000000418ff */
[----:B------:R-:W-:Y:S08]  /*92d0*/  HMMA.16816.F32.BF16 R8, R8, R22, RZ ;  /* 0x000000160808723c */ /* 0x000ff000000418ff */
[C---:B--2---:R-:W-:Y:S08]  /*92e0*/  HMMA.16816.F32.BF16 R200, R4.reuse, R28, R136 ;  /* 0x0000001c04c8723c */ /* 0x044ff00000041888 */
[C---:B-----5:R-:W-:Y:S01]  /*92f0*/  HMMA.16816.F32.BF16 R188, R4.reuse, R24, R32 ;  /* 0x0000001804bc723c */ /* 0x060fe20000041820 */
[----:B------:R-:W-:Y:S07]  /*9300*/  LDSM.16.M88.4 R32, [R244+0x8800] ;  /* 0x00880000f420783b */ /* 0x000fee0000000200 */
[C---:B------:R-:W-:Y:S01]  /*9310*/  HMMA.16816.F32.BF16 R184, R4.reuse, R30, R132 ;  /* 0x0000001e04b8723c */ /* 0x040fe20000041884 */
[----:B------:R-:W-:Y:S07]  /*9320*/  LDSM.16.M88.4 R132, [R244+0x8000] ;  /* 0x00800000f484783b */ /* 0x000fee0000000200 */
[----:B------:R-:W-:Y:S01]  /*9330*/  HMMA.16816.F32.BF16 R180, R4, R26, R8 ;  /* 0x0000001a04b4723c */ /* 0x000fe20000041808 */
[----:B------:R-:W1:Y:S04]  /*9340*/  LDSM.16.M88.4 R8, [R242] ;  /* 0x00000000f208783b */ /* 0x000e680000000200 */
[----:B------:R-:W2:Y:S03]  /*9350*/  LDSM.16.M88.4 R4, [R240+0x2000] ;  /* 0x00200000f004783b */ /* 0x000ea60000000200 */
[C---:B------:R-:W-:Y:S08]  /*9360*/  HMMA.16816.F32.BF16 R176, R12.reuse, R16, RZ ;  /* 0x000000100cb0723c */ /* 0x040ff000000418ff */
[C---:B------:R-:W-:Y:S01]  /*9370*/  HMMA.16816.F32.BF16 R140, R12.reuse, R18, RZ ;  /* 0x000000120c8c723c */ /* 0x040fe200000418ff */
[----:B------:R-:W3:Y:S07]  /*9380*/  LDSM.16.M88.4 R16, [R240] ;  /* 0x00000000f010783b */ /* 0x000eee0000000200 */
[C---:B------:R-:W-:Y:S08]  /*9390*/  HMMA.16816.F32.BF16 R136, R12.reuse, R20, RZ ;  /* 0x000000140c88723c */ /* 0x040ff000000418ff */
[----:B------:R-:W-:Y:S01]  /*93a0*/  HMMA.16816.F32.BF16 R12, R12, R22, RZ ;  /* 0x000000160c0c723c */ /* 0x000fe200000418ff */
[----:B------:R-:W-:Y:S07]  /*93b0*/  LDSM.16.M88.4 R20, [R215+0x8000] ;  /* 0x00800000d714783b */ /* 0x000fee0000000200 */
[C---:B-1----:R-:W-:Y:S08]  /*93c0*/  HMMA.16816.F32.BF16 R176, R8.reuse, R28, R176 ;  /* 0x0000001c08b0723c */ /* 0x042ff000000418b0 */
[C---:B------:R-:W-:Y:S08]  /*93d0*/  HMMA.16816.F32.BF16 R136, R8.reuse, R24, R136 ;  /* 0x000000180888723c */ /* 0x040ff00000041888 */
[----:B------:R-:W-:Y:S01]  /*93e0*/  HMMA.16816.F32.BF16 R140, R8, R30, R140 ;  /* 0x0000001e088c723c */ /* 0x000fe2000004188c */
[----:B------:R-:W-:Y:S07]  /*93f0*/  LDSM.16.M88.4 R28, [R214+UR5+0x9800] ;  /* 0x00980005d61c783b */ /* 0x000fee0008000200 */
[----:B--2---:R-:W-:Y:S08]  /*9400*/  HMMA.16816.F32.BF16 R196, R4, R134, R184 ;  /* 0x0000008604c4723c */ /* 0x004ff000000418b8 */
[----:B------:R-:W-:Y:S01]  /*9410*/  HMMA.16816.F32.BF16 R8, R8, R26, R12 ;  /* 0x0000001a0808723c */ /* 0x000fe2000004180c */
[----:B------:R-:W-:Y:S04]  /*9420*/  LDSM.16.M88.4 R24, [R215+0x8800] ;  /* 0x00880000d718783b */ /* 0x000fe80000000200 */
[----:B------:R-:W-:Y:S03]  /*9430*/  LDSM.16.M88.4 R12, [R243] ;  /* 0x00000000f30c783b */ /* 0x000fe60000000200 */
[C---:B------:R-:W-:Y:S08]  /*9440*/  HMMA.16816.F32.BF16 R200, R4.reuse, R132, R200 ;  /* 0x0000008404c8723c */ /* 0x040ff000000418c8 */
[C---:B------:R-:W-:Y:S08]  /*9450*/  HMMA.16816.F32.BF16 R204, R4.reuse, R32, R188 ;  /* 0x0000002004cc723c */ /* 0x040ff000000418bc */
[----:B------:R-:W-:Y:S01]  /*9460*/  HMMA.16816.F32.BF16 R184, R4, R34, R180 ;  /* 0x0000002204b8723c */ /* 0x000fe200000418b4 */
[----:B------:R-:W1:Y:S07]  /*9470*/  LDSM.16.M88.4 R4, [R243+0x2000] ;  /* 0x00200000f304783b */ /* 0x000e6e0000000200 */
[C---:B---3--:R-:W-:Y:S08]  /*9480*/  HMMA.16816.F32.BF16 R192, R16.reuse, R132, R176 ;  /* 0x0000008410c0723c */ /* 0x048ff000000418b0 */
[C---:B------:R-:W-:Y:S08]  /*9490*/  HMMA.16816.F32.BF16 R188, R16.reuse, R134, R140 ;  /* 0x0000008610bc723c */ /* 0x040ff0000004188c */
[C---:B------:R-:W-:Y:S08]  /*94a0*/  HMMA.16816.F32.BF16 R180, R16.reuse, R32, R136 ;  /* 0x0000002010b4723c */ /* 0x040ff00000041888 */
[----:B------:R-:W-:Y:S01]  /*94b0*/  HMMA.16816.F32.BF16 R176, R16, R34, R8 ;  /* 0x0000002210b0723c */ /* 0x000fe20000041808 */
[----:B------:R-:W-:Y:S04]  /*94c0*/  LDSM.16.M88.4 R16, [R213+0x6000] ;  /* 0x00600000d510783b */ /* 0x000fe80000000200 */
[----:B------:R-:W2:Y:S04]  /*94d0*/  LDSM.16.M88.4 R32, [R214+UR5+0x9000] ;  /* 0x00900005d620783b */ /* 0x000ea80008000200 */
[----:B------:R-:W3:Y:S01]  /*94e0*/  LDSM.16.M88.4 R8, [R213+0x4000] ;  /* 0x00400000d508783b */ /* 0x000ee20000000200 */
[----:B-1----:R-:W-:Y:S08]  /*94f0*/  HMMA.16816.F32.BF16 R132, R4, R24, R204 ;  /* 0x000000180484723c */ /* 0x002ff000000418cc */
[-C--:B------:R-:W-:Y:S08]  /*9500*/  HMMA.16816.F32.BF16 R204, R12, R20.reuse, R192 ;  /* 0x000000140ccc723c */ /* 0x080ff000000418c0 */
[C---:B------:R-:W-:Y:S08]  /*9510*/  HMMA.16816.F32.BF16 R140, R4.reuse, R20, R200 ;  /* 0x00000014048c723c */ /* 0x040ff000000418c8 */
[----:B------:R-:W-:Y:S08]  /*9520*/  HMMA.16816.F32.BF16 R136, R4, R22, R196 ;  /* 0x000000160488723c */ /* 0x000ff000000418c4 */
[----:B------:R-:W-:Y:S08]  /*9530*/  HMMA.16816.F32.BF16 R192, R12, R24, R180 ;  /* 0x000000180cc0723c */ /* 0x000ff000000418b4 */
[----:B------:R-:W-:Y:S01]  /*9540*/  HMMA.16816.F32.BF16 R184, R4, R26, R184 ;  /* 0x0000001a04b8723c */ /* 0x000fe200000418b8 */
[----:B------:R-:W-:Y:S07]  /*9550*/  LDSM.16.M88.4 R4, [R242+0x6000] ;  /* 0x00600000f204783b */ /* 0x000fee0000000200 */
[C---:B------:R-:W-:Y:S01]  /*9560*/  HMMA.16816.F32.BF16 R200, R12.reuse, R22, R188 ;  /* 0x000000160cc8723c */ /* 0x040fe200000418bc */
[----:B------:R-:W-:Y:S07]  /*9570*/  LDSM.16.M88.4 R20, [R242+0x4000] ;  /* 0x00400000f214783b */ /* 0x000fee0000000200 */
[----:B------:R-:W-:Y:S01]  /*9580*/  HMMA.16816.F32.BF16 R180, R12, R26, R176 ;  /* 0x0000001a0cb4723c */ /* 0x000fe200000418b0 */
[----:B------:R-:W1:Y:S04]  /*9590*/  LDSM.16.M88.4 R12, [R241+0x9000] ;  /* 0x00900000f10c783b */ /* 0x000e680000000200 */
[----:B------:R-:W4:Y:S03]  /*95a0*/  LDSM.16.M88.4 R24, [R241+0x9800] ;  /* 0x00980000f118783b */ /* 0x000f260000000200 */
[C---:B--2---:R-:W-:Y:S08]  /*95b0*/  HMMA.16816.F32.BF16 R196, R16.reuse, R32, R140 ;  /* 0x0000002010c4723c */ /* 0x044ff0000004188c */
[C---:B------:R-:W-:Y:S08]  /*95c0*/  HMMA.16816.F32.BF16 R188, R16.reuse, R34, R136 ;  /* 0x0000002210bc723c */ /* 0x040ff00000041888 */
[C---:B------:R-:W-:Y:S08]  /*95d0*/  HMMA.16816.F32.BF16 R176, R16.reuse, R28, R132 ;  /* 0x0000001c10b0723c */ /* 0x040ff00000041884 */
[----:B------:R-:W-:Y:S01]  /*95e0*/  HMMA.16816.F32.BF16 R136, R16, R30, R184 ;  /* 0x0000001e1088723c */ /* 0x000fe200000418b8 */
[----:B------:R-:W-:Y:S07]  /*95f0*/  LDSM.16.M88.4 R16, [R240+0x4000] ;  /* 0x00400000f010783b */ /* 0x000fee0000000200 */
[C---:B---3--:R-:W-:Y:S08]  /*9600*/  HMMA.16816.F32.BF16 R132, R8.reuse, R32, R204 ;  /* 0x000000200884723c */ /* 0x048ff000000418cc */
[C---:B------:R-:W-:Y:S01]  /*9610*/  HMMA.16816.F32.BF16 R140, R8.reuse, R34, R200 ;  /* 0x00000022088c723c */ /* 0x040fe200000418c8 */
[----:B------:R-:W2:Y:S07]  /*9620*/  LDSM.16.M88.4 R32, [R244+0x9000] ;  /* 0x00900000f420783b */ /* 0x000eae0000000200 */
[C---:B------:R-:W-:Y:S08]  /*9630*/  HMMA.16816.F32.BF16 R184, R8.reuse, R28, R192 ;  /* 0x0000001c08b8723c */ /* 0x040ff000000418c0 */
[----:B------:R-:W-:Y:S01]  /*9640*/  HMMA.16816.F32.BF16 R180, R8, R30, R180 ;  /* 0x0000001e08b4723c */ /* 0x000fe200000418b4 */
[----:B------:R-:W-:Y:S04]  /*9650*/  LDSM.16.M88.4 R28, [R215+0x9000] ;  /* 0x00900000d71c783b */ /* 0x000fe80000000200 */
[----:B------:R-:W-:Y:S03]  /*9660*/  LDSM.16.M88.4 R8, [R243+0x4000] ;  /* 0x00400000f308783b */ /* 0x000fe60000000200 */
[-C--:B-1----:R-:W-:Y:S08]  /*9670*/  HMMA.16816.F32.BF16 R132, R20, R12.reuse, R132 ;  /* 0x0000000c1484723c */ /* 0x082ff00000041884 */
[C---:B------:R-:W-:Y:S08]  /*9680*/  HMMA.16816.F32.BF16 R192, R4.reuse, R12, R196 ;  /* 0x0000000c04c0723c */ /* 0x040ff000000418c4 */
[-C--:B------:R-:W-:Y:S08]  /*9690*/  HMMA.16816.F32.BF16 R188, R4, R14.reuse, R188 ;  /* 0x0000000e04bc723c */ /* 0x080ff000000418bc */
[----:B------:R-:W-:Y:S01]  /*96a0*/  HMMA.16816.F32.BF16 R140, R20, R14, R140 ;  /* 0x0000000e148c723c */ /* 0x000fe2000004188c */
[----:B------:R-:W1:Y:S07]  /*96b0*/  LDSM.16.M88.4 R12, [R240+0x6000] ;  /* 0x00600000f00c783b */ /* 0x000e6e0000000200 */
[C---:B----4-:R-:W-:Y:S08]  /*96c0*/  HMMA.16816.F32.BF16 R204, R4.reuse, R24, R176 ;  /* 0x0000001804cc723c */ /* 0x050ff000000418b0 */
[----:B------:R-:W-:Y:S01]  /*96d0*/  HMMA.16816.F32.BF16 R200, R4, R26, R136 ;  /* 0x0000001a04c8723c */ /* 0x000fe20000041888 */
[----:B------:R-:W-:Y:S07]  /*96e0*/  LDSM.16.M88.4 R4, [R243+0x6000] ;  /* 0x00600000f304783b */ /* 0x000fee0000000200 */
[C---:B------:R-:W-:Y:S08]  /*96f0*/  HMMA.16816.F32.BF16 R184, R20.reuse, R24, R184 ;  /* 0x0000001814b8723c */ /* 0x040ff000000418b8 */
[----:B------:R-:W-:Y:S01]  /*9700*/  HMMA.16816.F32.BF16 R196, R20, R26, R180 ;  /* 0x0000001a14c4723c */ /* 0x000fe200000418b4 */
[----:B------:R-:W3:Y:S07]  /*9710*/  LDSM.16.M88.4 R24, [R244+0x9800] ;  /* 0x00980000f418783b */ /* 0x000eee0000000200 */
[-C--:B--2---:R-:W-:Y:S08]  /*9720*/  HMMA.16816.F32.BF16 R20, R16, R32.reuse, R132 ;  /* 0x000000201014723c */ /* 0x084ff00000041884 */
[----:B-1----:R-:W-:-:S12]  /*9730*/  HMMA.16816.F32.BF16 R136, R12, R32, R192 ;  /* 0x000000200c88723c */ /* 0x002fd800000418c0 */
[----:B------:R-:W-:Y:S01]  /*9740*/  HMMA.16816.F32.BF16 R132, R8, R28, R20 ;  /* 0x0000001c0884723c */ /* 0x000fe20000041814 */
[----:B------:R-:W1:Y:S01]  /*9750*/  LDSM.16.M88.4 R20, [R215+0x9800] ;  /* 0x00980000d714783b */ /* 0x000e620000000200 */
[----:B------:R-:W-:-:S06]  /*9760*/  DEPBAR.LE SB0, 0x0 ;  /* 0x000080000000791a */ /* 0x000fcc0000000000 */
[-C--:B------:R-:W-:Y:S08]  /*9770*/  HMMA.16816.F32.BF16 R180, R12, R34.reuse, R188 ;  /* 0x000000220cb4723c */ /* 0x080ff000000418bc */
[----:B------:R-:W-:Y:S08]  /*9780*/  HMMA.16816.F32.BF16 R140, R16, R34, R140 ;  /* 0x00000022108c723c */ /* 0x000ff0000004188c */
[C---:B---3--:R-:W-:Y:S08]  /*9790*/  HMMA.16816.F32.BF16 R32, R12.reuse, R24, R204 ;  /* 0x000000180c20723c */ /* 0x048ff000000418cc */
[----:B------:R-:W-:Y:S01]  /*97a0*/  HMMA.16816.F32.BF16 R12, R12, R26, R200 ;  /* 0x0000001a0c0c723c */ /* 0x000fe200000418c8 */
[----:B------:R-:W-:Y:S01]  /*97b0*/  FMUL.FTZ R132, R132, UR6 ;  /* 0x0000000684847c20 */ /* 0x000fe20008410000 */
[----:B------:R-:W-:Y:S01]  /*97c0*/  FMUL.FTZ R133, R133, UR6 ;  /* 0x0000000685857c20 */ /* 0x000fe20008410000 */
[----:B------:R-:W-:Y:S01]  /*97d0*/  FMUL.FTZ R134, R134, UR6 ;  /* 0x0000000686867c20 */ /* 0x000fe20008410000 */
[----:B------:R-:W-:Y:S01]  /*97e0*/  FMUL.FTZ R135, R135, UR6 ;  /* 0x0000000687877c20 */ /* 0x000fe20008410000 */
[----:B------:R-:W-:Y:S03]  /*97f0*/  MUFU.TANH R190, R132 ;  /* 0x0000008400be7308 */ /* 0x000fe60000002400 */
[----:B------:R-:W-:Y:S05]  /*9800*/  HMMA.16816.F32.BF16 R176, R4, R28, R136 ;  /* 0x0000001c04b0723c */ /* 0x000fea0000041888 */
[----:B------:R-:W-:Y:S03]  /*9810*/  MUFU.TANH R191, R133 ;  /* 0x0000008500bf7308 */ /* 0x000fe60000002400 */
[C---:B------:R-:W-:Y:S05]  /*9820*/  HMMA.16816.F32.BF16 R136, R16.reuse, R24, R184 ;  /* 0x000000181088723c */ /* 0x040fea00000418b8 */
[----:B------:R-:W-:Y:S03]  /*9830*/  MUFU.TANH R189, R134 ;  /* 0x0000008600bd7308 */ /* 0x000fe60000002400 */
[----:B------:R-:W-:Y:S05]  /*9840*/  HMMA.16816.F32.BF16 R16, R16, R26, R196 ;  /* 0x0000001a1010723c */ /* 0x000fea00000418c4 */
[----:B------:R2:W-:Y:S03]  /*9850*/  MUFU.TANH R188, R135 ;  /* 0x0000008700bc7308 */ /* 0x0005e60000002400 */
[-C--:B------:R-:W-:Y:S08]  /*9860*/  HMMA.16816.F32.BF16 R140, R8, R30.reuse, R140 ;  /* 0x0000001e088c723c */ /* 0x080ff0000004188c */
[C---:B--2---:R-:W-:Y:S08]  /*9870*/  HMMA.16816.F32.BF16 R132, R4.reuse, R30, R180 ;  /* 0x0000001e0484723c */ /* 0x044ff000000418b4 */
[C---:B-1----:R-:W-:Y:S08]  /*9880*/  HMMA.16816.F32.BF16 R180, R4.reuse, R22, R12 ;  /* 0x0000001604b4723c */ /* 0x042ff0000004180c */
[----:B------:R-:W-:Y:S01]  /*9890*/  HMMA.16816.F32.BF16 R184, R4, R20, R32 ;  /* 0x0000001404b8723c */ /* 0x000fe20000041820 */
[----:B------:R-:W-:-:S02]  /*98a0*/  FMUL.FTZ R176, R176, UR6 ;  /* 0x00000006b0b07c20 */ /* 0x000fc40008410000 */
[----:B------:R-:W-:Y:S01]  /*98b0*/  FMUL.FTZ R133, R133, UR6 ;  /* 0x0000000685857c20 */ /* 0x000fe20008410000 */
[----:B------:R-:W-:-:S04]  /*98c0*/  FMUL.FTZ R177, R177, UR6 ;  /* 0x00000006b1b17c20 */ /* 0x000fc80008410000 */
[----:B------:R-:W-:Y:S01]  /*98d0*/  HMMA.16816.F32.BF16 R136, R8, R20, R136 ;  /* 0x000000140888723c */ /* 0x000fe20000041888 */
[----:B------:R-:W-:Y:S01]  /*98e0*/  FMUL.FTZ R178, R178, UR6 ;  /* 0x00000006b2b27c20 */ /* 0x000fe20008410000 */
[----:B------:R-:W-:-:S06]  /*98f0*/  FMUL.FTZ R132, R132, UR6 ;  /* 0x0000000684847c20 */ /* 0x000fcc0008410000 */
[----:B------:R-:W-:Y:S01]  /*9900*/  HMMA.16816.F32.BF16 R16, R8, R22, R16 ;  /* 0x000000160810723c */ /* 0x000fe20000041810 */
[----:B------:R-:W1:Y:S01]  /*9910*/  MUFU.TANH R29, R176 ;  /* 0x000000b0001d7308 */ /* 0x000e620000002400 */
[----:B------:R-:W-:Y:S01]  /*9920*/  FMUL.FTZ R143, R143, UR6 ;  /* 0x000000068f8f7c20 */ /* 0x000fe20008410000 */
[----:B------:R-:W-:-:S06]  /*9930*/  FMUL.FTZ R184, R184, UR6 ;  /* 0x00000006b8b87c20 */ /* 0x000fcc0008410000 */
[----:B------:R2:W3:Y:S01]  /*9940*/  MUFU.TANH R28, R177 ;  /* 0x000000b1001c7308 */ /* 0x0004e20000002400 */
[----:B------:R-:W-:-:S07]  /*9950*/  FMUL.FTZ R185, R185, UR6 ;  /* 0x00000006b9b97c20 */ /* 0x000fce0008410000 */
[----:B------:R4:W-:Y:S08]  /*9960*/  MUFU.TANH R31, R178 ;  /* 0x000000b2001f7308 */ /* 0x0009f00000002400 */
[----:B------:R-:W5:Y:S01]  /*9970*/  MUFU.TANH R21, R132 ;  /* 0x0000008400157308 */ /* 0x000f620000002400 */
[----:B--2---:R-:W-:-:S07]  /*9980*/  FMUL.FTZ R177, R181, UR6 ;  /* 0x00000006b5b17c20 */ /* 0x004fce0008410000 */
[----:B------:R-:W2:Y:S01]  /*9990*/  MUFU.TANH R133, R133 ;  /* 0x0000008500857308 */ /* 0x000ea20000002400 */
[----:B----4-:R-:W-:Y:S01]  /*99a0*/  FMUL.FTZ R178, R180, UR6 ;  /* 0x00000006b4b27c20 */ /* 0x010fe20008410000 */
[----:B------:R-:W-:Y:S01]  /*99b0*/  FMUL.FTZ R142, R142, UR6 ;  /* 0x000000068e8e7c20 */ /* 0x000fe20008410000 */
[----:B------:R-:W-:Y:S02]  /*99c0*/  VIADD R7, R227, 0x40 ;  /* 0x00000040e3077836 */ /* 0x000fe40000000000 */
[----:B------:R-:W-:-:S03]  /*99d0*/  VIADD R8, R0, 0xffffffa0 ;  /* 0xffffffa000087836 */ /* 0x000fc60000000000 */
[----:B------:R-:W-:Y:S01]  /*99e0*/  MUFU.TANH R25, R143 ;  /* 0x0000008f00197308 */ /* 0x000fe20000002400 */
[C---:B------:R-:W-:Y:S02]  /*99f0*/  VIADD R10, R0.reuse, 0xffffffa1 ;  /* 0xffffffa1000a7836 */ /* 0x040fe40000000000 */
[C---:B------:R-:W-:Y:S02]  /*9a00*/  VIADD R9, R0.reuse, 0xffffffa8 ;  /* 0xffffffa800097836 */ /* 0x040fe40000000000 */
[----:B------:R-:W-:-:S03]  /*9a10*/  VIADD R5, R0, 0xffffffa9 ;  /* 0xffffffa900057836 */ /* 0x000fc60000000000 */
[----:B------:R-:W4:Y:S01]  /*9a20*/  MUFU.TANH R143, R184 ;  /* 0x000000b8008f7308 */ /* 0x000f220000002400 */
[----:B------:R-:W-:Y:S01]  /*9a30*/  FMUL.FTZ R138, R138, UR6 ;  /* 0x000000068a8a7c20 */ /* 0x000fe20008410000 */
[----:B------:R-:W-:-:S06]  /*9a40*/  VIADD R6, R0, 0xffffffb0 ;  /* 0xffffffb000067836 */ /* 0x000fcc0000000000 */
[----:B------:R-:W4:Y:S01]  /*9a50*/  MUFU.TANH R178, R178 ;  /* 0x000000b200b27308 */ /* 0x000f220000002400 */
[----:B------:R-:W-:Y:S01]  /*9a60*/  VIADD R4, R0, 0xffffffb8 ;  /* 0xffffffb800047836 */ /* 0x000fe20000000000 */
[C---:B------:R-:W-:Y:S01]  /*9a70*/  ISETP.GT.AND P6, PT, R7.reuse, R8, PT ;  /* 0x000000080700720c */ /* 0x040fe20003fc4270 */
[----:B------:R-:W-:Y:S01]  /*9a80*/  FMUL.FTZ R18, R18, UR6 ;  /* 0x0000000612127c20 */ /* 0x000fe20008410000 */
[----:B------:R-:W-:-:S04]  /*9a90*/  ISETP.GT.AND P3, PT, R7, R10, PT ;  /* 0x0000000a0700720c */ /* 0x000fc80003f64270 */
[----:B------:R-:W4:Y:S01]  /*9aa0*/  MUFU.TANH R176, R185 ;  /* 0x000000b900b07308 */ /* 0x000f220000002400 */
[----:B------:R-:W-:Y:S01]  /*9ab0*/  ISETP.GT.AND P5, PT, R7, R9, PT ;  /* 0x000000090700720c */ /* 0x000fe20003fa4270 */
[----:B------:R-:W-:Y:S01]  /*9ac0*/  FMUL.FTZ R139, R139, UR6 ;  /* 0x000000068b8b7c20 */ /* 0x000fe20008410000 */
[----:B------:R-:W-:Y:S01]  /*9ad0*/  ISETP.GT.AND P0, PT, R7, R5, PT ;  /* 0x000000050700720c */ /* 0x000fe20003f04270 */
[----:B------:R-:W-:-:S04]  /*9ae0*/  FMUL.FTZ R15, R19, UR6 ;  /* 0x00000006130f7c20 */ /* 0x000fc80008410000 */
[----:B------:R-:W4:Y:S01]  /*9af0*/  MUFU.TANH R177, R177 ;  /* 0x000000b100b17308 */ /* 0x000f220000002400 */
[----:B-1----:R-:W-:Y:S02]  /*9b00*/  FSEL R13, R29, -INF , !P6 ;  /* 0xff8000001d0d7808 */ /* 0x002fe40007000000 */
[----:B---3--:R-:W-:-:S05]  /*9b10*/  FSEL R20, R28, -INF , !P3 ;  /* 0xff8000001c147808 */ /* 0x008fca0005800000 */
[----:B------:R2:W1:Y:S01]  /*9b20*/  MUFU.TANH R30, R142 ;  /* 0x0000008e001e7308 */ /* 0x0004620000002400 */
[----:B-----5:R-:W-:Y:S02]  /*9b30*/  FSEL R21, R21, -INF , !P5 ;  /* 0xff80000015157808 */ /* 0x020fe40006800000 */
[C---:B------:R-:W-:Y:S02]  /*9b40*/  ISETP.GT.AND P6, PT, R7.reuse, R6, PT ;  /* 0x000000060700720c */ /* 0x040fe40003fc4270 */
[----:B------:R-:W-:-:S03]  /*9b50*/  ISETP.GT.AND P3, PT, R7, R2, PT ;  /* 0x000000020700720c */ /* 0x000fc60003f64270 */
[----:B------:R-:W3:Y:S01]  /*9b60*/  MUFU.TANH R24, R138 ;  /* 0x0000008a00187308 */ /* 0x000ee20000002400 */
[----:B------:R-:W-:-:S07]  /*9b70*/  ISETP.GT.AND P5, PT, R7, R4, PT ;  /* 0x000000040700720c */ /* 0x000fce0003fa4270 */
[----:B------:R1:W5:Y:S01]  /*9b80*/  MUFU.TANH R138, R18 ;  /* 0x00000012008a7308 */ /* 0x0003620000002400 */
[----:B--2---:R-:W-:Y:S02]  /*9b90*/  FSEL R142, R133, -INF , !P0 ;  /* 0xff800000858e7808 */ /* 0x004fe40004000000 */
[----:B------:R-:W-:Y:S01]  /*9ba0*/  ISETP.GT.AND P0, PT, R7, R3, PT ;  /* 0x000000030700720c */ /* 0x000fe20003f04270 */
[----:B------:R-:W-:Y:S01]  /*9bb0*/  VIADD R7, R227, 0x8 ;  /* 0x00000008e3077836 */ /* 0x000fe20000000000 */
[----:B----4-:R-:W-:-:S03]  /*9bc0*/  FSEL R143, R143, -INF , !P6 ;  /* 0xff8000008f8f7808 */ /* 0x010fc60007000000 */
[----:B------:R-:W2:Y:S01]  /*9bd0*/  MUFU.TANH R139, R139 ;  /* 0x0000008b008b7308 */ /* 0x000ea20000002400 */
[----:B------:R-:W-:Y:S02]  /*9be0*/  ISETP.GT.AND P6, PT, R7, R8, PT ;  /* 0x000000080700720c */ /* 0x000fe40003fc4270 */
[----:B------:R-:W-:-:S05]  /*9bf0*/  FSEL R178, R178, -INF , !P5 ;  /* 0xff800000b2b27808 */ /* 0x000fca0006800000 */
[----:B------:R-:W4:Y:S01]  /*9c00*/  MUFU.TANH R15, R15 ;  /* 0x0000000f000f7308 */ /* 0x000f220000002400 */
[C---:B------:R-:W-:Y:S02]  /*9c10*/  ISETP.GT.AND P5, PT, R7.reuse, R9, PT ;  /* 0x000000090700720c */ /* 0x040fe40003fa4270 */
[----:B------:R-:W-:Y:S02]  /*9c20*/  FSEL R176, R176, -INF , !P3 ;  /* 0xff800000b0b07808 */ /* 0x000fe40005800000 */
[----:B------:R-:W-:Y:S02]  /*9c30*/  ISETP.GT.AND P3, PT, R7, R10, PT ;  /* 0x0000000a0700720c */ /* 0x000fe40003f64270 */
[----:B------:R-:W-:Y:S02]  /*9c40*/  FSEL R177, R177, -INF , !P0 ;  /* 0xff800000b1b17808 */ /* 0x000fe40004000000 */
[----:B------:R-:W-:Y:S02]  /*9c50*/  FSEL R12, R189, -INF , !P6 ;  /* 0xff800000bd0c7808 */ /* 0x000fe40007000000 */
[----:B------:R-:W-:-:S02]  /*9c60*/  ISETP.GT.AND P0, PT, R7, R5, PT ;  /* 0x000000050700720c */ /* 0x000fc40003f04270 */
[----:B------:R-:W-:Y:S02]  /*9c70*/  ISETP.GT.AND P6, PT, R7, R6, PT ;  /* 0x000000060700720c */ /* 0x000fe40003fc4270 */
[----:B-1----:R-:W-:Y:S01]  /*9c80*/  FSEL R18, R30, -INF , !P5 ;  /* 0xff8000001e127808 */ /* 0x002fe20006800000 */
[----:B------:R-:W-:Y:S01]  /*9c90*/  FMUL.FTZ R29, R179, UR6 ;  /* 0x00000006b31d7c20 */ /* 0x000fe20008410000 */
[C---:B------:R-:W-:Y:S01]  /*9ca0*/  ISETP.GT.AND P5, PT, R7.reuse, R4, PT ;  /* 0x000000040700720c */ /* 0x040fe20003fa4270 */
[----:B------:R-:W-:Y:S01]  /*9cb0*/  FMUL.FTZ R140, R140, UR6 ;  /* 0x000000068c8c7c20 */ /* 0x000fe20008410000 */
[----:B------:R-:W-:Y:S02]  /*9cc0*/  FSEL R14, R188, -INF , !P3 ;  /* 0xff800000bc0e7808 */ /* 0x000fe40005800000 */
[----:B------:R-:W-:Y:S02]  /*9cd0*/  ISETP.GT.AND P3, PT, R7, R2, PT ;  /* 0x000000020700720c */ /* 0x000fe40003f64270 */
[----:B------:R-:W-:-:S02]  /*9ce0*/  FSEL R132, R25, -INF , !P0 ;  /* 0xff80000019847808 */ /* 0x000fc40004000000 */
[----:B---3--:R-:W-:Y:S02]  /*9cf0*/  FSEL R133, R24, -INF , !P6 ;  /* 0xff80000018857808 */ /* 0x008fe40007000000 */
[----:B------:R-:W-:Y:S01]  /*9d00*/  ISETP.GT.AND P0, PT, R7, R3, PT ;  /* 0x000000030700720c */ /* 0x000fe20003f04270 */
[C---:B------:R-:W-:Y:S01]  /*9d10*/  VIADD R7, R227.reuse, 0x48 ;  /* 0x00000048e3077836 */ /* 0x040fe20000000000 */
[----:B------:R-:W-:Y:S02]  /*9d20*/  ISETP.GT.AND P6, PT, R227, R8, PT ;  /* 0x00000008e300720c */ /* 0x000fe40003fc4270 */
[----:B-----5:R-:W-:Y:S02]  /*9d30*/  FSEL R138, R138, -INF , !P5 ;  /* 0xff8000008a8a7808 */ /* 0x020fe40006800000 */
[----:B------:R-:W-:Y:S01]  /*9d40*/  ISETP.GE.AND P5, PT, R8, R230, PT ;  /* 0x000000e60800720c */ /* 0x000fe20003fa6270 */
[----:B------:R-:W1:Y:S01]  /*9d50*/  MUFU.TANH R29, R29 ;  /* 0x0000001d001d7308 */ /* 0x000e620000002400 */
[----:B--2---:R-:W-:-:S02]  /*9d60*/  FSEL R139, R139, -INF , !P3 ;  /* 0xff8000008b8b7808 */ /* 0x004fc40005800000 */
[----:B------:R-:W-:Y:S02]  /*9d70*/  ISETP.GE.AND P3, PT, R8, R229, PT ;  /* 0x000000e50800720c */ /* 0x000fe40003f66270 */
[----:B------:R-:W-:-:S03]  /*9d80*/  FSEL R11, R190, -INF , !P6 ;  /* 0xff800000be0b7808 */ /* 0x000fc60007000000 */
[----:B------:R4:W2:Y:S01]  /*9d90*/  MUFU.TANH R19, R140 ;  /* 0x0000008c00137308 */ /* 0x0008a20000002400 */
[----:B------:R-:W-:Y:S02]  /*9da0*/  FSEL R24, R12, -INF , !P5 ;  /* 0xff8000000c187808 */ /* 0x000fe40006800000 */
[----:B------:R-:W-:Y:S02]  /*9db0*/  ISETP.GT.AND P6, PT, R7, R8, PT ;  /* 0x000000080700720c */ /* 0x000fe40003fc4270 */
[----:B------:R-:W-:Y:S01]  /*9dc0*/  ISETP.GT.AND P5, PT, R227, R10, PT ;  /* 0x0000000ae300720c */ /* 0x000fe20003fa4270 */
[----:B------:R-:W-:Y:S01]  /*9dd0*/  FMUL.FTZ R134, R134, UR6 ;  /* 0x0000000686867c20 */ /* 0x000fe20008410000 */
[----:B------:R-:W-:Y:S01]  /*9de0*/  FMUL.FTZ R141, R141, UR6 ;  /* 0x000000068d8d7c20 */ /* 0x000fe20008410000 */
[----:B------:R-:W-:Y:S01]  /*9df0*/  FSEL R31, R31, -INF , !P6 ;  /* 0xff8000001f1f7808 */ /* 0x000fe20007000000 */
[----:B------:R-:W-:Y:S01]  /*9e00*/  FMUL.FTZ R136, R136, UR6 ;  /* 0x0000000688887c20 */ /* 0x000fe20008410000 */
[----:B----4-:R-:W-:-:S02]  /*9e10*/  FSEL R140, R15, -INF , !P0 ;  /* 0xff8000000f8c7808 */ /* 0x010fc40004000000 */
[C---:B------:R-:W-:Y:S02]  /*9e20*/  ISETP.GE.AND P0, PT, R8.reuse, R228, PT ;  /* 0x000000e40800720c */ /* 0x040fe40003f06270 */
[----:B------:R-:W-:Y:S02]  /*9e30*/  FSEL R15, R11, -INF , !P3 ;  /* 0xff8000000b0f7808 */ /* 0x000fe40005800000 */
[----:B------:R-:W-:Y:S02]  /*9e40*/  ISETP.GE.AND P3, PT, R8, R231, PT ;  /* 0x000000e70800720c */ /* 0x000fe40003f66270 */
[----:B------:R-:W-:Y:S02]  /*9e50*/  FSEL R28, R13, -INF , !P0 ;  /* 0xff8000000d1c7808 */ /* 0x000fe40004000000 */
[----:B------:R-:W-:Y:S02]  /*9e60*/  ISETP.GE.AND P0, PT, R10, R229, PT ;  /* 0x000000e50a00720c */ /* 0x000fe40003f06270 */
[----:B------:R-:W-:Y:S01]  /*9e70*/  FSEL R8, R191, -INF , !P5 ;  /* 0xff800000bf087808 */ /* 0x000fe20006800000 */
[----:B------:R-:W3:Y:S01]  /*9e80*/  MUFU.TANH R33, R134 ;  /* 0x0000008600217308 */ /* 0x000ee20000002400 */
[----:B------:R-:W-:Y:S01]  /*9e90*/  FMUL.FTZ R12, R137, UR6 ;  /* 0x00000006890c7c20 */ /* 0x000fe20008410000 */
[----:B------:R-:W-:-:S02]  /*9ea0*/  FSEL R31, R31, -INF , !P3 ;  /* 0xff8000001f1f7808 */ /* 0x000fc40005800000 */
[----:B------:R-:W-:Y:S02]  /*9eb0*/  FSEL R22, R8, -INF , !P0 ;  /* 0xff80000008167808 */ /* 0x000fe40004000000 */
[C---:B------:R-:W-:Y:S02]  /*9ec0*/  ISETP.GE.AND P6, PT, R10.reuse, R230, PT ;  /* 0x000000e60a00720c */ /* 0x040fe40003fc6270 */
[----:B------:R-:W4:Y:S01]  /*9ed0*/  MUFU.TANH R25, R141 ;  /* 0x0000008d00197308 */ /* 0x000f220000002400 */
[C---:B------:R-:W-:Y:S02]  /*9ee0*/  ISETP.GE.AND P5, PT, R10.reuse, R228, PT ;  /* 0x000000e40a00720c */ /* 0x040fe40003fa6270 */
[----:B------:R-:W-:Y:S02]  /*9ef0*/  ISETP.GT.AND P3, PT, R7, R10, PT ;  /* 0x0000000a0700720c */ /* 0x000fe40003f64270 */
[----:B------:R-:W-:Y:S01]  /*9f00*/  ISETP.GE.AND P0, PT, R10, R231, PT ;  /* 0x000000e70a00720c */ /* 0x000fe20003f06270 */
[----:B------:R-:W-:-:S02]  /*9f10*/  FMUL.FTZ R10, R16, UR6 ;  /* 0x00000006100a7c20 */ /* 0x000fc40008410000 */
[----:B------:R-:W5:Y:S01]  /*9f20*/  MUFU.TANH R136, R136 ;  /* 0x0000008800887308 */ /* 0x000f620000002400 */
[----:B------:R-:W-:Y:S01]  /*9f30*/  FSEL R23, R14, -INF , !P6 ;  /* 0xff8000000e177808 */ /* 0x000fe20007000000 */
[----:B------:R-:W-:Y:S01]  /*9f40*/  BAR.SYNC.DEFER_BLOCKING 0x0 ;  /* 0x0000000000007b1d */ /* 0x000fe20000010000 */
[----:B------:R-:W-:Y:S02]  /*9f50*/  ISETP.GT.AND P6, PT, R227, R9, PT ;  /* 0x00000009e300720c */ /* 0x000fe40003fc4270 */
[----:B-1----:R-:W-:-:S03]  /*9f60*/  FSEL R29, R29, -INF , !P3 ;  /* 0xff8000001d1d7808 */ /* 0x002fc60005800000 */
[----:B------:R-:W1:Y:S01]  /*9f70*/  MUFU.TANH R12, R12 ;  /* 0x0000000c000c7308 */ /* 0x000e620000002400 */
[----:B------:R-:W-:Y:S01]  /*9f80*/  ISETP.GE.AND P3, PT, R9, R230, PT ;  /* 0x000000e60900720c */ /* 0x000fe20003f66270 */
[----:B------:R-:W-:Y:S01]  /*9f90*/  FMUL.FTZ R11, R17, UR6 ;  /* 0x00000006110b7c20 */ /* 0x000fe20008410000 */
[----:B------:R-:W-:Y:S02]  /*9fa0*/  FSEL R27, R20, -INF , !P5 ;  /* 0xff800000141b7808 */ /* 0x000fe40006800000 */
[----:B------:R-:W-:-:S03]  /*9fb0*/  ISETP.GE.AND P5, PT, R9, R229, PT ;  /* 0x000000e50900720c */ /* 0x000fc60003fa6270 */
[----:B------:R-:W1:Y:S01]  /*9fc0*/  MUFU.TANH R10, R10 ;  /* 0x0000000a000a7308 */ /* 0x000e620000002400 */
[----:B--2---:R-:W-:Y:S02]  /*9fd0*/  FSEL R8, R19, -INF , !P6 ;  /* 0xff80000013087808 */ /* 0x004fe40007000000 */
[----:B------:R-:W-:Y:S02]  /*9fe0*/  FSEL R29, R29, -INF , !P0 ;  /* 0xff8000001d1d7808 */ /* 0x000fe40004000000 */
[----:B------:R-:W-:Y:S02]  /*9ff0*/  ISETP.GT.AND P0, PT, R7, R9, PT ;  /* 0x000000090700720c */ /* 0x000fe40003f04270 */
[----:B------:R-:W-:Y:S02]  /*a000*/  FSEL R30, R18, -INF , !P3 ;  /* 0xff800000121e7808 */ /* 0x000fe40005800000 */
[----:B------:R-:W-:Y:S02]  /*a010*/  ISETP.GT.AND P3, PT, R227, R5, PT ;  /* 0x00000005e300720c */ /* 0x000fe40003f64270 */
[----:B------:R-:W-:Y:S01]  /*a020*/  FSEL R26, R8, -INF , !P5 ;  /* 0xff800000081a7808 */ /* 0x000fe20006800000 */
[----:B------:R-:W2:Y:S01]  /*a030*/  MUFU.TANH R11, R11 ;  /* 0x0000000b000b7308 */ /* 0x000ea20000002400 */
[----:B------:R-:W-:-:S02]  /*a040*/  ISETP.GE.AND P5, PT, R9, R231, PT ;  /* 0x000000e70900720c */ /* 0x000fc40003fa6270 */
[----:B---3--:R-:W-:Y:S02]  /*a050*/  FSEL R33, R33, -INF , !P0 ;  /* 0xff80000021217808 */ /* 0x008fe40004000000 */
[----:B------:R-:W-:Y:S02]  /*a060*/  ISETP.GT.AND P0, PT, R227, R6, PT ;  /* 0x00000006e300720c */ /* 0x000fe40003f04270 */
[----:B----4-:R-:W-:Y:S02]  /*a070*/  FSEL R25, R25, -INF , !P3 ;  /* 0xff80000019197808 */ /* 0x010fe40005800000 */
[----:B------:R-:W-:Y:S02]  /*a080*/  ISETP.GE.AND P6, PT, R9, R228, PT ;  /* 0x000000e40900720c */ /* 0x000fe40003fc6270 */
[----:B------:R-:W-:Y:S01]  /*a090*/  ISETP.GT.AND P3, PT, R227, R2, PT ;  /* 0x00000002e300720c */ /* 0x000fe20003f64270 */
[----:B------:R-:W-:Y:S01]  /*a0a0*/  FMUL.FTZ R35, R135, UR6 ;  /* 0x0000000687237c20 */ /* 0x000fe20008410000 */
[----:B------:R-:W-:-:S02]  /*a0b0*/  FSEL R33, R33, -INF , !P5 ;  /* 0xff80000021217808 */ /* 0x000fc40006800000 */
[-C--:B------:R-:W-:Y:S02]  /*a0c0*/  ISETP.GE.AND P5, PT, R6, R229.reuse, PT ;  /* 0x000000e50600720c */ /* 0x080fe40003fa6270 */
[----:B-----5:R-:W-:Y:S02]  /*a0d0*/  FSEL R8, R136, -INF , !P0 ;  /* 0xff80000088087808 */ /* 0x020fe40004000000 */
[----:B------:R-:W-:Y:S02]  /*a0e0*/  ISETP.GT.AND P0, PT, R227, R4, PT ;  /* 0x00000004e300720c */ /* 0x000fe40003f04270 */
[----:B------:R-:W-:Y:S02]  /*a0f0*/  FSEL R32, R21, -INF , !P6 ;  /* 0xff80000015207808 */ /* 0x000fe40007000000 */
[----:B-1----:R-:W-:Y:S02]  /*a100*/  FSEL R9, R12, -INF , !P3 ;  /* 0xff8000000c097808 */ /* 0x002fe40005800000 */
[----:B------:R-:W-:-:S02]  /*a110*/  ISETP.GE.AND P6, PT, R5, R229, PT ;  /* 0x000000e50500720c */ /* 0x000fc40003fc6270 */
[----:B------:R-:W-:Y:S02]  /*a120*/  ISETP.GT.U32.AND P3, PT, R216, R245, PT ;  /* 0x000000f5d800720c */ /* 0x000fe40003f64070 */
[----:B------:R-:W-:Y:S01]  /*a130*/  FSEL R188, R8, -INF , !P5 ;  /* 0xff80000008bc7808 */ /* 0x000fe20006800000 */
[----:B------:R-:W1:Y:S01]  /*a140*/  MUFU.TANH R35, R35 ;  /* 0x0000002300237308 */ /* 0x000e620000002400 */
[-C--:B------:R-:W-:Y:S02]  /*a150*/  ISETP.GE.AND P5, PT, R4, R229.reuse, PT ;  /* 0x000000e50400720c */ /* 0x080fe40003fa6270 */
[----:B------:R-:W-:Y:S02]  /*a160*/  FSEL R8, R10, -INF , !P0 ;  /* 0xff8000000a087808 */ /* 0x000fe40004000000 */
[----:B------:R-:W-:Y:S02]  /*a170*/  FSEL R25, R25, -INF , !P6 ;  /* 0xff80000019197808 */ /* 0x000fe40007000000 */
[----:B------:R-:W-:-:S02]  /*a180*/  ISETP.GE.AND P6, PT, R2, R229, PT ;  /* 0x000000e50200720c */ /* 0x000fc40003fc6270 */
[----:B------:R-:W-:Y:S02]  /*a190*/  ISETP.GT.AND P0, PT, R227, R3, PT ;  /* 0x00000003e300720c */ /* 0x000fe40003f04270 */
[----:B------:R-:W-:Y:S02]  /*a1a0*/  FSEL R184, R8, -INF , !P5 ;  /* 0xff80000008b87808 */ /* 0x000fe40006800000 */
[----:B------:R-:W-:Y:S02]  /*a1b0*/  FMNMX3.FTZ R8, R211, R15, R22, !PT ;  /* 0x0000000fd3087276 */ /* 0x000fe40007810016 */
[----:B------:R-:W-:Y:S02]  /*a1c0*/  FSEL R185, R9, -INF , !P6 ;  /* 0xff80000009b97808 */ /* 0x000fe40007000000 */
[----:B--2---:R-:W-:Y:S02]  /*a1d0*/  FSEL R9, R11, -INF , !P0 ;  /* 0xff8000000b097808 */ /* 0x004fe40004000000 */
[----:B------:R-:W-:-:S02]  /*a1e0*/  ISETP.GE.AND P0, PT, R3, R229, PT ;  /* 0x000000e50300720c */ /* 0x000fc40003f06270 */
[----:B------:R-:W-:Y:S02]  /*a1f0*/  FMNMX3.FTZ R8, R8, R26, R25, !PT ;  /* 0x0000001a08087276 */ /* 0x000fe40007810019 */
[C---:B------:R-:W-:Y:S02]  /*a200*/  ISETP.GE.AND P6, PT, R5.reuse, R230, PT ;  /* 0x000000e60500720c */ /* 0x040fe40003fc6270 */
[----:B------:R-:W-:Y:S02]  /*a210*/  ISETP.GE.AND P5, PT, R5, R228, PT ;  /* 0x000000e40500720c */ /* 0x000fe40003fa6270 */
[----:B------:R-:W-:Y:S02]  /*a220*/  FSEL R189, R9, -INF , !P0 ;  /* 0xff80000009bd7808 */ /* 0x000fe40004000000 */
[----:B------:R-:W-:Y:S01]  /*a230*/  FMNMX3.FTZ R34, R8, R188, R185, !PT ;  /* 0x000000bc08227276 */ /* 0x000fe200078100b9 */
[----:B-1----:R-:W-:Y:S08]  /*a240*/  @!P3 BRA `(.L_x_2631) ;  /* 0x0000000000a8b947 */ /* 0x002ff00003800000 */
        /* <DEDUP_REMOVED lines=8> */
[----:B------:R-:W-:Y:S02]  /*a2d0*/  IMAD.U32 R10, RZ, RZ, UR15 ;  /* 0x0000000fff0a7e24 */ /* 0x000fe4000f8e00ff */
[----:B------:R-:W-:-:S04]  /*a2e0*/  @!P2 IMAD.WIDE.U32 R12, R16, UR11, R12 ;  /* 0x0000000b100cac25 */ /* 0x000fc8000f8e000c */
        /* <DEDUP_REMOVED lines=9> */
[----:B------:R-:W-:Y:S01]  /*a380*/  @!P2 IMAD.IADD R8, R14, 0x1, R13 ;  /* 0x000000010e08a824 */ /* 0x000fe200078e020d */
[----:B------:R-:W-:Y:S01]  /*a390*/  @!P2 LEA R16, P0, R12, R245, 0x1 ;  /* 0x000000f50c10a211 */ /* 0x000fe200078008ff */
        /* <DEDUP_REMOVED lines=21> */
.L_x_2631:
[----:B------:R-:W-:Y:S01]  /*a4f0*/  ISETP.GT.AND P0, PT, R7, R5, PT ;  /* 0x000000050700720c */ /* 0x000fe20003f04270 */
[----:B------:R-:W-:Y:S01]  /*a500*/  FMUL.FTZ R11, R186, UR6 ;  /* 0x00000006ba0b7c20 */ /* 0x000fe20008410000 */
[----:B-1----:R-:W-:Y:S01]  /*a510*/  FSEL R9, R132, -INF , !P6 ;  /* 0xff80000084097808 */ /* 0x002fe20007000000 */
[----:B------:R-:W-:Y:S01]  /*a520*/  FMUL.FTZ R12, R187, UR6 ;  /* 0x00000006bb0c7c20 */ /* 0x000fe20008410000 */
[----:B------:R-:W-:Y:S02]  /*a530*/  ISETP.GE.AND P6, PT, R5, R231, PT ;  /* 0x000000e70500720c */ /* 0x000fe40003fc6270 */
[----:B------:R-:W-:Y:S01]  /*a540*/  FSEL R10, R35, -INF , !P0 ;  /* 0xff800000230a7808 */ /* 0x000fe20004000000 */
[----:B------:R-:W1:Y:S01]  /*a550*/  MUFU.TANH R11, R11 ;  /* 0x0000000b000b7308 */ /* 0x000e620000002400 */
[----:B------:R-:W-:Y:S02]  /*a560*/  FSEL R5, R142, -INF , !P5 ;  /* 0xff8000008e057808 */ /* 0x000fe40006800000 */
[----:B------:R-:W-:-:S02]  /*a570*/  ISETP.GE.AND P5, PT, R6, R230, PT ;  /* 0x000000e60600720c */ /* 0x000fc40003fa6270 */
[----:B------:R-:W-:Y:S01]  /*a580*/  FSEL R14, R10, -INF , !P6 ;  /* 0xff8000000a0e7808 */ /* 0x000fe20007000000 */
[----:B------:R-:W-:Y:S01]  /*a590*/  FMUL.FTZ R10, R183, UR6 ;  /* 0x00000006b70a7c20 */ /* 0x000fe20008410000 */
[----:B------:R-:W-:Y:S01]  /*a5a0*/  ISETP.GE.AND P6, PT, R2, R230, PT ;  /* 0x000000e60200720c */ /* 0x000fe20003fc6270 */
[----:B------:R-:W2:Y:S01]  /*a5b0*/  MUFU.TANH R16, R12 ;  /* 0x0000000c00107308 */ /* 0x000ea20000002400 */
[----:B------:R-:W-:Y:S02]  /*a5c0*/  FSEL R132, R133, -INF , !P5 ;  /* 0xff80000085847808 */ /* 0x000fe40006800000 */
[----:B------:R-:W-:Y:S02]  /*a5d0*/  FMNMX3.FTZ R133, R210, R24, R23, !PT ;  /* 0x00000018d2857276 */ /* 0x000fe40007810017 */
[----:B------:R-:W-:Y:S02]  /*a5e0*/  FMNMX3.FTZ R8, R34, R184, R189, !PT ;  /* 0x000000b822087276 */ /* 0x000fe400078100bd */
[----:B------:R-:W-:Y:S01]  /*a5f0*/  FSEL R137, R139, -INF , !P6 ;  /* 0xff8000008b897808 */ /* 0x000fe20007000000 */
[----:B------:R-:W-:Y:S01]  /*a600*/  MUFU.TANH R10, R10 ;  /* 0x0000000a000a7308 */ /* 0x000fe20000002400 */
[-C--:B------:R-:W-:Y:S01]  /*a610*/  ISETP.GE.AND P5, PT, R4, R230.reuse, PT ;  /* 0x000000e60400720c */ /* 0x080fe20003fa6270 */
[----:B------:R-:W3:Y:S01]  /*a620*/  SHFL.BFLY PT, R13, R8, 0x2, 0x1f ;  /* 0x0c401f00080d7f89 */ /* 0x000ee200000e0000 */
[----:B------:R-:W-:-:S02]  /*a630*/  ISETP.GE.AND P6, PT, R3, R230, PT ;  /* 0x000000e60300720c */ /* 0x000fc40003fc6270 */
[----:B------:R-:W-:Y:S02]  /*a640*/  FMNMX3.FTZ R133, R133, R30, R9, !PT ;  /* 0x0000001e85857276 */ /* 0x000fe40007810009 */
[----:B------:R-:W-:Y:S02]  /*a650*/  FSEL R138, R138, -INF , !P5 ;  /* 0xff8000008a8a7808 */ /* 0x000fe40006800000 */
[----:B------:R-:W-:Y:S02]  /*a660*/  FSEL R181, R140, -INF , !P6 ;  /* 0xff8000008cb57808 */ /* 0x000fe40007000000 */
[----:B------:R-:W-:Y:S02]  /*a670*/  FMNMX3.FTZ R133, R133, R132, R137, !PT ;  /* 0x0000008485857276 */ /* 0x000fe40007810089 */
[----:B------:R-:W-:Y:S02]  /*a680*/  ISETP.GE.AND P0, PT, R6, R228, PT ;  /* 0x000000e40600720c */ /* 0x000fe40003f06270 */
[----:B------:R-:W-:-:S02]  /*a690*/  ISETP.GT.AND P5, PT, R7, R6, PT ;  /* 0x000000060700720c */ /* 0x000fc40003fa4270 */
[----:B------:R-:W-:Y:S01]  /*a6a0*/  ISETP.GE.AND P6, PT, R6, R231, PT ;  /* 0x000000e70600720c */ /* 0x000fe20003fc6270 */
[----:B------:R-:W-:Y:S01]  /*a6b0*/  FMUL.FTZ R6, R182, UR6 ;  /* 0x00000006b6067c20 */ /* 0x000fe20008410000 */
[----:B------:R-:W-:Y:S02]  /*a6c0*/  FMNMX3.FTZ R133, R133, R138, R181, !PT ;  /* 0x0000008a85857276 */ /* 0x000fe400078100b5 */
[----:B------:R-:W-:Y:S01]  /*a6d0*/  FSEL R139, R143, -INF , !P0 ;  /* 0xff8000008f8b7808 */ /* 0x000fe20004000000 */
[----:B------:R4:W5:Y:S01]  /*a6e0*/  MUFU.TANH R12, R6 ;  /* 0x00000006000c7308 */ /* 0x0009620000002400 */
[----:B------:R-:W-:Y:S02]  /*a6f0*/  ISETP.GE.AND P0, PT, R2, R228, PT ;  /* 0x000000e40200720c */ /* 0x000fe40003f06270 */
[----:B-1----:R-:W-:Y:S02]  /*a700*/  FSEL R11, R11, -INF , !P5 ;  /* 0xff8000000b0b7808 */ /* 0x002fe40006800000 */
[----:B------:R-:W-:-:S02]  /*a710*/  FSEL R180, R176, -INF , !P0 ;  /* 0xff800000b0b47808 */ /* 0x000fc40004000000 */
[----:B------:R-:W-:Y:S02]  /*a720*/  ISETP.GE.AND P0, PT, R4, R228, PT ;  /* 0x000000e40400720c */ /* 0x000fe40003f06270 */
[----:B------:R-:W-:Y:S02]  /*a730*/  ISETP.GT.AND P5, PT, R7, R2, PT ;  /* 0x000000020700720c */ /* 0x000fe40003fa4270 */
[----:B---3--:R-:W-:Y:S02]  /*a740*/  FMNMX.FTZ R13, R8, R13, !PT ;  /* 0x0000000d080d7209 */ /* 0x008fe40007810000 */
[----:B------:R-:W-:Y:S02]  /*a750*/  FSEL R182, R178, -INF , !P0 ;  /* 0xff800000b2b67808 */ /* 0x000fe40004000000 */
[----:B--2---:R-:W-:Y:S01]  /*a760*/  FSEL R8, R16, -INF , !P5 ;  /* 0xff80000010087808 */ /* 0x004fe20006800000 */
[----:B------:R-:W-:Y:S01]  /*a770*/  SHFL.BFLY PT, R134, R13, 0x1, 0x1f ;  /* 0x0c201f000d867f89 */ /* 0x000fe200000e0000 */
[----:B------:R-:W-:-:S02]  /*a780*/  ISETP.GE.AND P0, PT, R2, R231, PT ;  /* 0x000000e70200720c */ /* 0x000fc40003f06270 */
[----:B------:R-:W-:Y:S01]  /*a790*/  FSEL R194, R11, -INF , !P6 ;  /* 0xff8000000bc27808 */ /* 0x000fe20007000000 */
[----:B----4-:R-:W1:Y:S01]  /*a7a0*/  SHFL.BFLY PT, R6, R133, 0x2, 0x1f ;  /* 0x0c401f0085067f89 */ /* 0x010e6200000e0000 */
[----:B------:R-:W-:Y:S02]  /*a7b0*/  ISETP.GE.AND P5, PT, R3, R228, PT ;  /* 0x000000e40300720c */ /* 0x000fe40003fa6270 */
[C---:B------:R-:W-:Y:S02]  /*a7c0*/  ISETP.GT.AND P6, PT, R7.reuse, R4, PT ;  /* 0x000000040700720c */ /* 0x040fe40003fc4270 */
[----:B------:R-:W-:Y:S02]  /*a7d0*/  FSEL R190, R8, -INF , !P0 ;  /* 0xff80000008be7808 */ /* 0x000fe40004000000 */
[----:B------:R-:W-:Y:S02]  /*a7e0*/  ISETP.GT.AND P0, PT, R7, R3, PT ;  /* 0x000000030700720c */ /* 0x000fe40003f04270 */
[----:B------:R-:W-:-:S02]  /*a7f0*/  FMNMX3.FTZ R2, R208, R31, R29, !PT ;  /* 0x0000001fd0027276 */ /* 0x000fc4000781001d */
[----:B------:R-:W-:Y:S02]  /*a800*/  FSEL R183, R177, -INF , !P5 ;  /* 0xff800000b1b77808 */ /* 0x000fe40006800000 */
[----:B-----5:R-:W-:Y:S01]  /*a810*/  FSEL R7, R12, -INF , !P6 ;  /* 0xff8000000c077808 */ /* 0x020fe20007000000 */
[----:B------:R-:W-:Y:S01]  /*a820*/  LDSM.16.MT88.4 R176, [R220+0xa000] ;  /* 0x00a00000dcb0783b */ /* 0x000fe20000004200 */
[----:B------:R-:W-:Y:S02]  /*a830*/  FMNMX3.FTZ R135, R209, R28, R27, !PT ;  /* 0x0000001cd1877276 */ /* 0x000fe4000781001b */
[-C--:B------:R-:W-:Y:S02]  /*a840*/  ISETP.GE.AND P5, PT, R4, R231.reuse, PT ;  /* 0x000000e70400720c */ /* 0x080fe40003fa6270 */
[----:B------:R-:W-:Y:S02]  /*a850*/  ISETP.GE.AND P6, PT, R3, R231, PT ;  /* 0x000000e70300720c */ /* 0x000fe40003fc6270 */
[----:B------:R-:W-:-:S02]  /*a860*/  FMNMX3.FTZ R2, R2, R33, R14, !PT ;  /* 0x0000002102027276 */ /* 0x000fc4000781000e */
[----:B------:R-:W-:Y:S02]  /*a870*/  MOV R186, R217 ;  /* 0x000000d900ba7202 */ /* 0x000fe40000000f00 */
[----:B-1----:R-:W-:Y:S02]  /*a880*/  FMNMX.FTZ R133, R133, R6, !PT ;  /* 0x0000000685857209 */ /* 0x002fe40007810000 */
[----:B------:R-:W-:Y:S02]  /*a890*/  FSEL R6, R10, -INF , !P0 ;  /* 0xff8000000a067808 */ /* 0x000fe40004000000 */
[----:B------:R-:W-:Y:S01]  /*a8a0*/  FMNMX3.FTZ R135, R135, R32, R5, !PT ;  /* 0x0000002087877276 */ /* 0x000fe20007810005 */
[----:B------:R-:W1:Y:S01]  /*a8b0*/  SHFL.BFLY PT, R3, R133, 0x1, 0x1f ;  /* 0x0c201f0085037f89 */ /* 0x000e6200000e0000 */
[----:B------:R-:W-:Y:S02]  /*a8c0*/  FSEL R217, R7, -INF , !P5 ;  /* 0xff80000007d97808 */ /* 0x000fe40006800000 */
[----:B------:R-:W-:-:S02]  /*a8d0*/  FSEL R195, R6, -INF , !P6 ;  /* 0xff80000006c37808 */ /* 0x000fc40007000000 */
[----:B------:R-:W-:Y:S02]  /*a8e0*/  FMNMX3.FTZ R2, R2, R194, R190, !PT ;  /* 0x000000c202027276 */ /* 0x000fe400078100be */
[----:B------:R-:W-:Y:S02]  /*a8f0*/  FMNMX3.FTZ R135, R135, R139, R180, !PT ;  /* 0x0000008b87877276 */ /* 0x000fe400078100b4 */
[----:B------:R-:W-:Y:S02]  /*a900*/  FMNMX3.FTZ R2, R2, R217, R195, !PT ;  /* 0x000000d902027276 */ /* 0x000fe400078100c3 */
[----:B------:R-:W-:Y:S02]  /*a910*/  FMNMX3.FTZ R135, R135, R182, R183, !PT ;  /* 0x000000b687877276 */ /* 0x000fe400078100b7 */
[----:B------:R-:W-:Y:S01]  /*a920*/  FMNMX.FTZ R134, R13, R134, !PT ;  /* 0x000000860d867209 */ /* 0x000fe20007810000 */
[----:B------:R-:W2:Y:S01]  /*a930*/  SHFL.BFLY PT, R136, R2, 0x2, 0x1f ;  /* 0x0c401f0002887f89 */ /* 0x000ea200000e0000 */
[----:B------:R-:W-:-:S02]  /*a940*/  IADD3 R19, PT, PT, R212, 0xa000, RZ ;  /* 0x0000a000d4137810 */ /* 0x000fc40007ffe0ff */
[C---:B------:R-:W-:Y:S01]  /*a950*/  FSETP.NEU.FTZ.AND P0, PT, R134.reuse, -INF , PT ;  /* 0xff8000008600780b */ /* 0x040fe20003f1d000 */
[----:B------:R-:W3:Y:S01]  /*a960*/  SHFL.BFLY PT, R4, R135, 0x2, 0x1f ;  /* 0x0c401f0087047f89 */ /* 0x000ee200000e0000 */
[----:B------:R-:W-:Y:S01]  /*a970*/  FMUL.FTZ R16, R134, UR8 ;  /* 0x0000000886107c20 */ /* 0x000fe20008410000 */
[----:B------:R-:W-:Y:S02]  /*a980*/  IADD3 R18, PT, PT, R212, 0xa040, RZ ;  /* 0x0000a040d4127810 */ /* 0x000fe40007ffe0ff */
[----:B------:R-:W-:Y:S02]  /*a990*/  @P4 IADD3 R18, PT, PT, R19, -0x40, RZ ;  /* 0xffffffc013124810 */ /* 0x000fe40007ffe0ff */
[----:B-1----:R-:W-:Y:S02]  /*a9a0*/  FMNMX.FTZ R133, R133, R3, !PT ;  /* 0x0000000385857209 */ /* 0x002fe40007810000 */
[----:B------:R-:W-:Y:S01]  /*a9b0*/  FSEL R16, R16, RZ, P0 ;  /* 0x000000ff10107208 */ /* 0x000fe20000000000 */
[----:B------:R-:W-:Y:S01]  /*a9c0*/  LDSM.16.MT88.4 R140, [R18] ;  /* 0x00000000128c783b */ /* 0x000fe20000004200 */
[----:B------:R-:W-:-:S02]  /*a9d0*/  FSETP.NEU.FTZ.AND P6, PT, R133, -INF , PT ;  /* 0xff8000008500780b */ /* 0x000fc40003fdd000 */
[----:B------:R-:W-:Y:S01]  /*a9e0*/  MOV R199, R225 ;  /* 0x000000e100c77202 */ /* 0x000fe20000000f00 */
[--C-:B------:R-:W-:Y:S01]  /*a9f0*/  FFMA.FTZ R15, R15, UR8, -R16.reuse ;  /* 0x000000080f0f7c23 */ /* 0x100fe20008010810 */
[--C-:B------:R-:W-:Y:S01]  /*aa00*/  FFMA.FTZ R22, R22, UR8, -R16.reuse ;  /* 0x0000000816167c23 */ /* 0x100fe20008010810 */
[--C-:B------:R-:W-:Y:S01]  /*aa10*/  FFMA.FTZ R26, R26, UR8, -R16.reuse ;  /* 0x000000081a1a7c23 */ /* 0x100fe20008010810 */
[----:B------:R-:W-:Y:S01]  /*aa20*/  FFMA.FTZ R25, R25, UR8, -R16 ;  /* 0x0000000819197c23 */ /* 0x000fe20008010810 */
[----:B------:R1:W-:Y:S01]  /*aa30*/  MUFU.EX2 R197, R15 ;  /* 0x0000000f00c57308 */ /* 0x0003e20000000800 */
[----:B------:R-:W-:Y:S02]  /*aa40*/  MOV R198, R236 ;  /* 0x000000ec00c67202 */ /* 0x000fe40000000f00 */
[----:B--2---:R-:W-:Y:S02]  /*aa50*/  FMNMX.FTZ R136, R2, R136, !PT ;  /* 0x0000008802887209 */ /* 0x004fe40007810000 */
[----:B---3--:R-:W-:-:S03]  /*aa60*/  FMNMX.FTZ R135, R135, R4, !PT ;  /* 0x0000000487877209 */ /* 0x008fc60007810000 */
[----:B------:R-:W2:Y:S01]  /*aa70*/  SHFL.BFLY PT, R3, R136, 0x1, 0x1f ;  /* 0x0c201f0088037f89 */ /* 0x000ea200000e0000 */
[----:B------:R-:W3:Y:S03]  /*aa80*/  MUFU.EX2 R187, R22 ;  /* 0x0000001600bb7308 */ /* 0x000ee60000000800 */
[----:B------:R-:W4:Y:S01]  /*aa90*/  SHFL.BFLY PT, R4, R135, 0x1, 0x1f ;  /* 0x0c201f0087047f89 */ /* 0x000f2200000e0000 */
[----:B-1----:R-:W-:-:S04]  /*aaa0*/  FMUL.FTZ R15, R133, UR8 ;  /* 0x00000008850f7c20 */ /* 0x002fc80008410000 */
[----:B------:R-:W-:Y:S01]  /*aab0*/  MUFU.EX2 R34, R26 ;  /* 0x0000001a00227308 */ /* 0x000fe20000000800 */
[----:B------:R-:W-:-:S07]  /*aac0*/  FSEL R15, R15, RZ, P6 ;  /* 0x000000ff0f0f7208 */ /* 0x000fce0003000000 */
[----:B------:R-:W1:Y:S01]  /*aad0*/  MUFU.EX2 R200, R25 ;  /* 0x0000001900c87308 */ /* 0x000e620000000800 */
[--C-:B------:R-:W-:Y:S01]  /*aae0*/  FFMA.FTZ R23, R23, UR8, -R15.reuse ;  /* 0x0000000817177c23 */ /* 0x100fe2000801080f */
[--C-:B------:R-:W-:Y:S01]  /*aaf0*/  FFMA.FTZ R24, R24, UR8, -R15.reuse ;  /* 0x0000000818187c23 */ /* 0x100fe2000801080f */
[--C-:B------:R-:W-:Y:S01]  /*ab00*/  FFMA.FTZ R30, R30, UR8, -R15.reuse ;  /* 0x000000081e1e7c23 */ /* 0x100fe2000801080f */
[----:B------:R-:W-:Y:S01]  /*ab10*/  FFMA.FTZ R9, R9, UR8, -R15 ;  /* 0x0000000809097c23 */ /* 0x000fe2000801080f */
[----:B---3--:R-:W-:Y:S02]  /*ab20*/  F2FP.BF16.F32.PACK_AB R8, R187, R197 ;  /* 0x000000c5bb08723e */ /* 0x008fe400000010ff */
[----:B--2---:R-:W-:Y:S01]  /*ab30*/  FMNMX.FTZ R136, R136, R3, !PT ;  /* 0x0000000388887209 */ /* 0x004fe20007810000 */
[----:B------:R2:W-:Y:S01]  /*ab40*/  MUFU.EX2 R250, R23 ;  /* 0x0000001700fa7308 */ /* 0x0005e20000000800 */
[----:B----4-:R-:W-:-:S03]  /*ab50*/  FMNMX.FTZ R135, R135, R4, !PT ;  /* 0x0000000487877209 */ /* 0x010fc60007810000 */
[----:B------:R-:W-:Y:S01]  /*ab60*/  FMUL.FTZ R17, R136, UR8 ;  /* 0x0000000888117c20 */ /* 0x000fe20008410000 */
[----:B------:R-:W-:Y:S02]  /*ab70*/  FSEL R4, R134, RZ, P0 ;  /* 0x000000ff86047208 */ /* 0x000fe40000000000 */
[----:B------:R-:W-:Y:S01]  /*ab80*/  FSETP.NEU.FTZ.AND P0, PT, R136, -INF , PT ;  /* 0xff8000008800780b */ /* 0x000fe20003f1d000 */
[C---:B------:R-:W-:Y:S01]  /*ab90*/  FMUL.FTZ R2, R135.reuse, UR8 ;  /* 0x0000000887027c20 */ /* 0x040fe20008410000 */
[----:B------:R-:W-:Y:S01]  /*aba0*/  FSETP.NEU.FTZ.AND P5, PT, R135, -INF , PT ;  /* 0xff8000008700780b */ /* 0x000fe20003fbd000 */
[----:B------:R-:W-:Y:S01]  /*abb0*/  FADD.FTZ R4, R211, -R4 ;  /* 0x80000004d3047221 */ /* 0x000fe20000010000 */
[----:B------:R-:W-:Y:S01]  /*abc0*/  FSEL R17, R17, RZ, P0 ;  /* 0x000000ff11117208 */ /* 0x000fe20000000000 */
[----:B------:R-:W-:Y:S01]  /*abd0*/  MUFU.EX2 R251, R24 ;  /* 0x0000001800fb7308 */ /* 0x000fe20000000800 */
[----:B------:R-:W-:Y:S01]  /*abe0*/  FSEL R2, R2, RZ, P5 ;  /* 0x000000ff02027208 */ /* 0x000fe20002800000 */
[----:B------:R-:W-:Y:S01]  /*abf0*/  FMUL.FTZ R4, R4, UR8 ;  /* 0x0000000804047c20 */ /* 0x000fe20008410000 */
[----:B-1----:R-:W-:Y:S01]  /*ac00*/  F2FP.BF16.F32.PACK_AB R10, R200, R34 ;  /* 0x00000022c80a723e */ /* 0x002fe200000010ff */
[--C-:B------:R-:W-:Y:S01]  /*ac10*/  FFMA.FTZ R3, R14, UR8, -R17.reuse ;  /* 0x000000080e037c23 */ /* 0x100fe20008010811 */
[----:B--2---:R-:W1:Y:S01]  /*ac20*/  LDSM.16.MT88.4 R20, [R212+0xa000] ;  /* 0x00a00000d414783b */ /* 0x004e620000004200 */
[--C-:B------:R-:W-:Y:S01]  /*ac30*/  FFMA.FTZ R5, R5, UR8, -R2.reuse ;  /* 0x0000000805057c23 */ /* 0x100fe20008010802 */
[--C-:B------:R-:W-:Y:S01]  /*ac40*/  FFMA.FTZ R28, R28, UR8, -R2.reuse ;  /* 0x000000081c1c7c23 */ /* 0x100fe20008010802 */
[----:B------:R2:W-:Y:S01]  /*ac50*/  MUFU.EX2 R191, R3 ;  /* 0x0000000300bf7308 */ /* 0x0005e20000000800 */
[--C-:B------:R-:W-:Y:S01]  /*ac60*/  FFMA.FTZ R27, R27, UR8, -R2.reuse ;  /* 0x000000081b1b7c23 */ /* 0x100fe20008010802 */
[----:B------:R-:W-:Y:S01]  /*ac70*/  FFMA.FTZ R32, R32, UR8, -R2 ;  /* 0x0000000820207c23 */ /* 0x000fe20008010802 */
[--C-:B------:R-:W-:Y:S01]  /*ac80*/  FFMA.FTZ R31, R31, UR8, -R17.reuse ;  /* 0x000000081f1f7c23 */ /* 0x100fe20008010811 */
[--C-:B------:R-:W-:Y:S01]  /*ac90*/  FFMA.FTZ R29, R29, UR8, -R17.reuse ;  /* 0x000000081d1d7c23 */ /* 0x100fe20008010811 */
[----:B------:R-:W-:Y:S01]  /*aca0*/  FFMA.FTZ R33, R33, UR8, -R17 ;  /* 0x0000000821217c23 */ /* 0x000fe20008010811 */
[----:B------:R-:W-:-:S02]  /*acb0*/  MOV R19, R200 ;  /* 0x000000c800137202 */ /* 0x000fc40000000f00 */
[----:B------:R3:W-:Y:S08]  /*acc0*/  MUFU.EX2 R192, R5 ;  /* 0x0000000500c07308 */ /* 0x0007f00000000800 */
[----:B------:R4:W5:Y:S01]  /*acd0*/  MUFU.EX2 R14, R4 ;  /* 0x00000004000e7308 */ /* 0x0009620000000800 */
[----:B--2---:R-:W-:-:S05]  /*ace0*/  FSEL R3, R133, RZ, P6 ;  /* 0x000000ff85037208 */ /* 0x004fca0003000000 */
[----:B------:R-:W-:Y:S02]  /*acf0*/  FADD.FTZ R3, R210, -R3 ;  /* 0x80000003d2037221 */ /* 0x000fe40000010000 */
[----:B------:R-:W-:Y:S01]  /*ad00*/  MUFU.EX2 R196, R30 ;  /* 0x0000001e00c47308 */ /* 0x000fe20000000800 */
[----:B---3--:R-:W-:Y:S01]  /*ad10*/  FSEL R5, R135, RZ, P5 ;  /* 0x000000ff87057208 */ /* 0x008fe20002800000 */
[----:B------:R-:W-:Y:S01]  /*ad20*/  FMUL.FTZ R13, R3, UR8 ;  /* 0x00000008030d7c20 */ /* 0x000fe20008410000 */
[----:B------:R-:W-:-:S05]  /*ad30*/  FSEL R3, R136, RZ, P0 ;  /* 0x000000ff88037208 */ /* 0x000fca0000000000 */
[----:B------:R-:W-:Y:S01]  /*ad40*/  FADD.FTZ R3, R208, -R3 ;  /* 0x80000003d0037221 */ /* 0x000fe20000010000 */
[----:B----4-:R-:W-:Y:S01]  /*ad50*/  FADD.FTZ R4, R209, -R5 ;  /* 0x80000005d1047221 */ /* 0x010fe20000010000 */
[----:B------:R2:W3:Y:S01]  /*ad60*/  MUFU.EX2 R193, R9 ;  /* 0x0000000900c17308 */ /* 0x0004e20000000800 */
[-C--:B-----5:R-:W-:Y:S01]  /*ad70*/  FMUL.FTZ R156, R156, R14.reuse ;  /* 0x0000000e9c9c7220 */ /* 0x0a0fe20000410000 */
[----:B------:R-:W-:Y:S01]  /*ad80*/  FMUL.FTZ R3, R3, UR8 ;  /* 0x0000000803037c20 */ /* 0x000fe20008410000 */
[----:B------:R-:W-:Y:S01]  /*ad90*/  FMUL.FTZ R4, R4, UR8 ;  /* 0x0000000804047c20 */ /* 0x000fe20008410000 */
        /* <DEDUP_REMOVED lines=13> */
[----:B--2---:R-:W-:Y:S01]  /*ae70*/  F2FP.BF16.F32.PACK_AB R9, R250, R251 ;  /* 0x000000fbfa09723e */ /* 0x004fe200000010ff */
[----:B------:R-:W-:Y:S01]  /*ae80*/  FMUL.FTZ R160, R160, R14 ;  /* 0x0000000ea0a07220 */ /* 0x000fe20000410000 */
[----:B---3--:R-:W-:Y:S01]  /*ae90*/  F2FP.BF16.F32.PACK_AB R11, R193, R196 ;  /* 0x000000c4c10b723e */ /* 0x008fe200000010ff */
[-C--:B------:R-:W-:Y:S01]  /*aea0*/  FMUL.FTZ R161, R161, R14.reuse ;  /* 0x0000000ea1a17220 */ /* 0x080fe20000410000 */
[-C--:B------:R-:W-:Y:S01]  /*aeb0*/  FMUL.FTZ R172, R172, R14.reuse ;  /* 0x0000000eacac7220 */ /* 0x080fe20000410000 */
[-C--:B------:R-:W-:Y:S01]  /*aec0*/  FMUL.FTZ R173, R173, R14.reuse ;  /* 0x0000000eadad7220 */ /* 0x080fe20000410000 */
[-C--:B------:R-:W-:Y:S01]  /*aed0*/  FMUL.FTZ R48, R48, R14.reuse ;  /* 0x0000000e30307220 */ /* 0x080fe20000410000 */
[----:B------:R-:W2:Y:S01]  /*aee0*/  MUFU.EX2 R249, R32 ;  /* 0x0000002000f97308 */ /* 0x000ea20000000800 */
        /* <DEDUP_REMOVED lines=8> */
[----:B----4-:R-:W3:Y:S01]  /*af70*/  LDSM.16.MT88.4 R24, [R219+0xa000] ;  /* 0x00a00000db18783b */ /* 0x010ee20000004200 */
[-C--:B------:R-:W-:Y:S01]  /*af80*/  FMUL.FTZ R112, R112, R14.reuse ;  /* 0x0000000e70707220 */ /* 0x080fe20000410000 */
[-C--:B------:R-:W-:Y:S01]  /*af90*/  FMUL.FTZ R113, R113, R14.reuse ;  /* 0x0000000e71717220 */ /* 0x080fe20000410000 */
[-C--:B------:R-:W-:Y:S01]  /*afa0*/  FMUL.FTZ R116, R116, R14.reuse ;  /* 0x0000000e74747220 */ /* 0x080fe20000410000 */
[-C--:B------:R-:W-:Y:S01]  /*afb0*/  FMUL.FTZ R117, R117, R14.reuse ;  /* 0x0000000e75757220 */ /* 0x080fe20000410000 */
[-C--:B------:R-:W-:Y:S01]  /*afc0*/  FMUL.FTZ R84, R84, R14.reuse ;  /* 0x0000000e54547220 */ /* 0x080fe20000410000 */
[-C--:B------:R-:W-:Y:S01]  /*afd0*/  FMUL.FTZ R85, R85, R14.reuse ;  /* 0x0000000e55557220 */ /* 0x080fe20000410000 */
[----:B------:R-:W4:Y:S01]  /*afe0*/  MUFU.EX2 R238, R29 ;  /* 0x0000001d00ee7308 */ /* 0x000f220000000800 */
[----:B--2---:R-:W-:Y:S01]  /*aff0*/  F2FP.BF16.F32.PACK_AB R6, R192, R249 ;  /* 0x000000f9c006723e */ /* 0x004fe200000010ff */
[-C--:B------:R-:W-:Y:S01]  /*b000*/  FMUL.FTZ R128, R128, R14.reuse ;  /* 0x0000000e80807220 */ /* 0x080fe20000410000 */
[----:B------:R-:W-:-:S05]  /*b010*/  FMUL.FTZ R129, R129, R14 ;  /* 0x0000000e81817220 */ /* 0x000fca0000410000 */
[----:B------:R-:W2:Y:S08]  /*b020*/  MUFU.EX2 R239, R33 ;  /* 0x0000002100ef7308 */ /* 0x000eb00000000800 */
[----:B------:R-:W5:Y:S01]  /*b030*/  MUFU.EX2 R13, R13 ;  /* 0x0000000d000d7308 */ /* 0x000f620000000800 */
[----:B----4-:R-:W-:Y:S01]  /*b040*/  F2FP.BF16.F32.PACK_AB R5, R238, R237 ;  /* 0x000000edee05723e */ /* 0x010fe200000010ff */
[----:B------:R-:W4:Y:S06]  /*b050*/  LDSM.16.MT88.4 R28, [R212+0xb000] ;  /* 0x00b00000d41c783b */ /* 0x000f2c0000004200 */
[----:B------:R1:W3:Y:S01]  /*b060*/  MUFU.EX2 R12, R4 ;  /* 0x00000004000c7308 */ /* 0x0002e20000000800 */
[----:B--2---:R-:W-:-:S07]  /*b070*/  F2FP.BF16.F32.PACK_AB R7, R191, R239 ;  /* 0x000000efbf07723e */ /* 0x004fce00000010ff */
        /* <DEDUP_REMOVED lines=8> */
[----:B------:R-:W-:Y:S01]  /*b100*/  FMUL.FTZ R67, R67, R13 ;  /* 0x0000000d43437220 */ /* 0x000fe20000410000 */
[----:B-1----:R-:W-:Y:S01]  /*b110*/  F2FP.BF16.F32.PACK_AB R4, R245, R248 ;  /* 0x000000f8f504723e */ /* 0x002fe200000010ff */
[-C--:B---3--:R-:W-:Y:S01]  /*b120*/  FMUL.FTZ R148, R148, R12.reuse ;  /* 0x0000000c94947220 */ /* 0x088fe20000410000 */
[-C--:B------:R-:W-:Y:S01]  /*b130*/  FMUL.FTZ R149, R149, R12.reuse ;  /* 0x0000000c95957220 */ /* 0x080fe20000410000 */
[-C--:B------:R-:W-:Y:S01]  /*b140*/  FMUL.FTZ R152, R152, R12.reuse ;  /* 0x0000000c98987220 */ /* 0x080fe20000410000 */
[-C--:B------:R-:W-:Y:S01]  /*b150*/  FMUL.FTZ R153, R153, R12.reuse ;  /* 0x0000000c99997220 */ /* 0x080fe20000410000 */
[-C--:B------:R-:W-:Y:S01]  /*b160*/  FMUL.FTZ R40, R40, R12.reuse ;  /* 0x0000000c28287220 */ /* 0x080fe20000410000 */
[----:B------:R-:W-:Y:S01]  /*b170*/  FMUL.FTZ R41, R41, R12 ;  /* 0x0000000c29297220 */ /* 0x000fe20000410000 */
[C---:B------:R-:W-:Y:S01]  /*b180*/  HMMA.16816.F32.BF16 R204, R8.reuse, R22, R156 ;  /* 0x0000001608cc723c */ /* 0x040fe2000004189c */
[-C--:B--2---:R-:W-:Y:S01]  /*b190*/  FMUL.FTZ R150, R150, R3.reuse ;  /* 0x0000000396967220 */ /* 0x084fe20000410000 */
[-C--:B------:R-:W-:Y:S01]  /*b1a0*/  FMUL.FTZ R151, R151, R3.reuse ;  /* 0x0000000397977220 */ /* 0x080fe20000410000 */
[-C--:B------:R-:W-:Y:S01]  /*b1b0*/  FMUL.FTZ R154, R154, R3.reuse ;  /* 0x000000039a9a7220 */ /* 0x080fe20000410000 */
[-C--:B------:R-:W-:Y:S01]  /*b1c0*/  FMUL.FTZ R155, R155, R3.reuse ;  /* 0x000000039b9b7220 */ /* 0x080fe20000410000 */
[-C--:B------:R-:W-:Y:S01]  /*b1d0*/  FMUL.FTZ R42, R42, R3.reuse ;  /* 0x000000032a2a7220 */ /* 0x080fe20000410000 */
[-C--:B------:R-:W-:Y:S01]  /*b1e0*/  FMUL.FTZ R43, R43, R3.reuse ;  /* 0x000000032b2b7220 */ /* 0x080fe20000410000 */
[----:B------:R-:W-:Y:S01]  /*b1f0*/  MOV R156, R34 ;  /* 0x00000022009c7202 */ /* 0x000fe20000000f00 */
[-C--:B------:R-:W-:Y:S01]  /*b200*/  HMMA.16816.F32.BF16 R232, R8, R20.reuse, R144 ;  /* 0x0000001408e8723c */ /* 0x080fe20000041890 */
        /* <DEDUP_REMOVED lines=88> */
[C---:B------:R-:W-:Y:S08]  /*b790*/  HMMA.16816.F32.BF16 R60, R4.reuse, R26, R60 ;  /* 0x0000001a043c723c */ /* 0x040ff0000004183c */
[C---:B----4-:R-:W-:Y:S08]  /*b7a0*/  HMMA.16816.F32.BF16 R72, R4.reuse, R28, R72 ;  /* 0x0000001c0448723c */ /* 0x050ff00000041848 */
[C---:B------:R-:W-:Y:S08]  /*b7b0*/  HMMA.16816.F32.BF16 R76, R4.reuse, R30, R76 ;  /* 0x0000001e044c723c */ /* 0x040ff0000004184c */
[C---:B-1----:R-:W-:Y:S08]  /*b7c0*/  HMMA.16816.F32.BF16 R88, R4.reuse, R32, R88 ;  /* 0x000000200458723c */ /* 0x042ff00000041858 */
[C---:B------:R-:W-:Y:S08]  /*b7d0*/  HMMA.16816.F32.BF16 R92, R4.reuse, R34, R92 ;  /* 0x00000022045c723c */ /* 0x040ff0000004185c */
[C---:B--2---:R-:W-:Y:S08]  /*b7e0*/  HMMA.16816.F32.BF16 R120, R4.reuse, R40, R120 ;  /* 0x000000280478723c */ /* 0x044ff00000041878 */
[C---:B------:R-:W-:Y:S08]  /*b7f0*/  HMMA.16816.F32.BF16 R104, R4.reuse, R20, R104 ;  /* 0x000000140468723c */ /* 0x040ff00000041868 */
[C---:B------:R-:W-:Y:S08]  /*b800*/  HMMA.16816.F32.BF16 R108, R4.reuse, R22, R108 ;  /* 0x00000016046c723c */ /* 0x040ff0000004186c */
[----:B------:R-:W-:Y:S01]  /*b810*/  HMMA.16816.F32.BF16 R144, R4, R42, R124 ;  /* 0x0000002a0490723c */ /* 0x000fe2000004187c */
[----:B------:R-:W-:Y:S01]  /*b820*/  FFMA.FTZ R4, R188, UR8, -R16 ;  /* 0x00000008bc047c23 */ /* 0x000fe20008010810 */
[----:B------:R-:W-:-:S02]  /*b830*/  MOV R127, R196 ;  /* 0x000000c4007f7202 */ /* 0x000fc40000000f00 */
[----:B------:R-:W-:Y:S02]  /*b840*/  MOV R196, R224 ;  /* 0x000000e000c47202 */ /* 0x000fe40000000f00 */
[----:B------:R1:W-:Y:S02]  /*b850*/  MUFU.EX2 R224, R4 ;  /* 0x0000000400e07308 */ /* 0x0003e40000000800 */
[----:B------:R-:W-:Y:S01]  /*b860*/  HMMA.16816.F32.BF16 R68, R8, R28, R68 ;  /* 0x0000001c0844723c */ /* 0x000fe20000041844 */
[----:B------:R-:W-:Y:S02]  /*b870*/  MOV R159, R196 ;  /* 0x000000c4009f7202 */ /* 0x000fe40000000f00 */
[----:B------:R-:W-:-:S05]  /*b880*/  MOV R29, R156 ;  /* 0x0000009c001d7202 */ /* 0x000fca0000000f00 */
[----:B------:R-:W-:Y:S01]  /*b890*/  HMMA.16816.F32.BF16 R52, R8, R24, R52 ;  /* 0x000000180834723c */ /* 0x000fe20000041834 */
[----:B-1----:R-:W-:-:S07]  /*b8a0*/  FFMA.FTZ R4, R185, UR8, -R16 ;  /* 0x00000008b9047c23 */ /* 0x002fce0008010810 */
[C---:B------:R-:W-:Y:S01]  /*b8b0*/  HMMA.16816.F32.BF16 R36, R8.reuse, R140, R36 ;  /* 0x0000008c0824723c */ /* 0x040fe20000041824 */
[----:B------:R1:W2:Y:S07]  /*b8c0*/  MUFU.EX2 R225, R4 ;  /* 0x0000000400e17308 */ /* 0x0002ae0000000800 */
[C---:B------:R-:W-:Y:S08]  /*b8d0*/  HMMA.16816.F32.BF16 R160, R8.reuse, R176, R160 ;  /* 0x000000b008a0723c */ /* 0x040ff000000418a0 */
[----:B------:R-:W-:Y:S01]  /*b8e0*/  HMMA.16816.F32.BF16 R200, R8, R178, R172 ;  /* 0x000000b208c8723c */ /* 0x000fe200000418ac */
[----:B------:R-:W-:Y:S01]  /*b8f0*/  LDSM.16.MT88.4 R172, [R223] ;  /* 0x00000000dfac783b */ /* 0x000fe20000004200 */
[----:B-1----:R-:W-:-:S04]  /*b900*/  FFMA.FTZ R4, R184, UR8, -R16 ;  /* 0x00000008b8047c23 */ /* 0x002fc80008010810 */
[----:B------:R1:W-:Y:S02]  /*b910*/  MUFU.EX2 R236, R4 ;  /* 0x0000000400ec7308 */ /* 0x0003e40000000800 */
[C---:B------:R-:W-:Y:S01]  /*b920*/  HMMA.16816.F32.BF16 R140, R8.reuse, R142, R48 ;  /* 0x0000008e088c723c */ /* 0x040fe20000041830 */
[----:B------:R-:W3:Y:S07]  /*b930*/  LDSM.16.MT88.4 R48, [R18+0x800] ;  /* 0x000800001230783b */ /* 0x000eee0000004200 */
[----:B------:R-:W-:Y:S01]  /*b940*/  HMMA.16816.F32.BF16 R100, R8, R20, R100 ;  /* 0x000000140864723c */ /* 0x000fe20000041864 */
[----:B-1----:R-:W-:Y:S01]  /*b950*/  FFMA.FTZ R4, R189, UR8, -R16 ;  /* 0x00000008bd047c23 */ /* 0x002fe20008010810 */
[----:B------:R-:W-:-:S06]  /*b960*/  MOV R189, R19 ;  /* 0x0000001300bd7202 */ /* 0x000fcc0000000f00 */
[C---:B------:R-:W-:Y:S01]  /*b970*/  HMMA.16816.F32.BF16 R176, R8.reuse, R34, R96 ;  /* 0x0000002208b0723c */ /* 0x040fe20000041860 */
[----:B------:R-:W-:Y:S01]  /*b980*/  MOV R19, R197 ;  /* 0x000000c500137202 */ /* 0x000fe20000000f00 */
[----:B------:R1:W4:Y:S01]  /*b990*/  MUFU.EX2 R188, R4 ;  /* 0x0000000400bc7308 */ /* 0x0003220000000800 */
[----:B------:R-:W-:Y:S05]  /*b9a0*/  LDSM.16.MT88.4 R96, [R222] ;  /* 0x00000000de60783b */ /* 0x000fea0000004200 */
[C---:B------:R-:W-:Y:S01]  /*b9b0*/  HMMA.16816.F32.BF16 R196, R8.reuse, R26, R64 ;  /* 0x0000001a08c4723c */ /* 0x040fe20000041840 */
[----:B------:R-:W-:Y:S07]  /*b9c0*/  LDSM.16.MT88.4 R64, [R218+0x800] ;  /* 0x00080000da40783b */ /* 0x000fee0000004200 */
[----:B------:R-:W-:Y:S01]  /*b9d0*/  HMMA.16816.F32.BF16 R20, R8, R22, R112 ;  /* 0x000000160814723c */ /* 0x000fe20000041870 */
[----:B------:R-:W5:Y:S01]  /*b9e0*/  LDSM.16.MT88.4 R112, [R18+0x1800] ;  /* 0x001800001270783b */ /* 0x000f620000004200 */
[----:B-1----:R-:W-:-:S04]  /*b9f0*/  FFMA.FTZ R4, R132, UR8, -R15 ;  /* 0x0000000884047c23 */ /* 0x002fc8000801080f */
[----:B------:R1:W-:Y:S02]  /*ba00*/  MUFU.EX2 R132, R4 ;  /* 0x0000000400847308 */ /* 0x0003e40000000800 */
[C---:B------:R-:W-:Y:S08]  /*ba10*/  HMMA.16816.F32.BF16 R116, R8.reuse, R40, R116 ;  /* 0x000000280874723c */ /* 0x040ff00000041874 */
[----:B------:R-:W-:Y:S01]  /*ba20*/  HMMA.16816.F32.BF16 R84, R8, R32, R84 ;  /* 0x000000200854723c */ /* 0x000fe20000041854 */
[----:B-1----:R-:W-:-:S07]  /*ba30*/  FFMA.FTZ R4, R137, UR8, -R15 ;  /* 0x0000000889047c23 */ /* 0x002fce000801080f */
[----:B------:R-:W-:Y:S01]  /*ba40*/  HMMA.16816.F32.BF16 R32, R8, R42, R128 ;  /* 0x0000002a0820723c */ /* 0x000fe20000041880 */
[----:B--2---:R-:W-:Y:S01]  /*ba50*/  F2FP.BF16.F32.PACK_AB R128, R225, R224 ;  /* 0x000000e0e180723e */ /* 0x004fe200000010ff */
[----:B------:R1:W2:Y:S01]  /*ba60*/  MUFU.EX2 R137, R4 ;  /* 0x0000000400897308 */ /* 0x0002a20000000800 */
[----:B----4-:R-:W-:Y:S01]  /*ba70*/  F2FP.BF16.F32.PACK_AB R130, R188, R236 ;  /* 0x000000ecbc82723e */ /* 0x010fe200000010ff */
[----:B-1----:R-:W-:Y:S01]  /*ba80*/  FFMA.FTZ R4, R138, UR8, -R15 ;  /* 0x000000088a047c23 */ /* 0x002fe2000801080f */
[----:B--2---:R-:W-:-:S05]  /*ba90*/  F2FP.BF16.F32.PACK_AB R129, R137, R132 ;  /* 0x000000848981723e */ /* 0x004fca00000010ff */
[----:B------:R1:W-:Y:S02]  /*baa0*/  MUFU.EX2 R138, R4 ;  /* 0x00000004008a7308 */ /* 0x0003e40000000800 */
[----:B-1----:R-:W-:Y:S01]  /*bab0*/  FFMA.FTZ R4, R181, UR8, -R15 ;  /* 0x00000008b5047c23 */ /* 0x002fe2000801080f */
[----:B------:R-:W-:-:S05]  /*bac0*/  MOV R181, R127 ;  /* 0x0000007f00b57202 */ /* 0x000fca0000000f00 */
[----:B------:R1:W2:Y:S02]  /*bad0*/  MUFU.EX2 R28, R4 ;  /* 0x00000004001c7308 */ /* 0x0002a40000000800 */
[----:B-1----:R-:W-:Y:S01]  /*bae0*/  FFMA.FTZ R4, R139, UR8, -R2 ;  /* 0x000000088b047c23 */ /* 0x002fe20008010802 */
[----:B------:R-:W-:Y:S02]  /*baf0*/  MOV R139, R187 ;  /* 0x000000bb008b7202 */ /* 0x000fe40000000f00 */
[----:B--2---:R-:W-:-:S03]  /*bb00*/  F2FP.BF16.F32.PACK_AB R131, R28, R138 ;  /* 0x0000008a1c83723e */ /* 0x004fc600000010ff */
[----:B------:R1:W-:Y:S04]  /*bb10*/  MUFU.EX2 R27, R4 ;  /* 0x00000004001b7308 */ /* 0x0003e80000000800 */
[C---:B---3--:R-:W-:Y:S08]  /*bb20*/  HMMA.16816.F32.BF16 R36, R128.reuse, R48, R36 ;  /* 0x000000308024723c */ /* 0x048ff00000041824 */
[----:B-----5:R-:W-:Y:S01]  /*bb30*/  HMMA.16816.F32.BF16 R100, R128, R112, R100 ;  /* 0x000000708064723c */ /* 0x020fe20000041864 */
[----:B-1----:R-:W-:Y:S01]  /*bb40*/  FFMA.FTZ R4, R180, UR8, -R2 ;  /* 0x00000008b4047c23 */ /* 0x002fe20008010802 */
[----:B------:R-:W-:-:S03]  /*bb50*/  MOV R180, R186 ;  /* 0x000000ba00b47202 */ /* 0x000fc60000000f00 */
[----:B------:R1:W2:Y:S03]  /*bb60*/  MUFU.EX2 R26, R4 ;  /* 0x00000004001a7308 */ /* 0x0002a60000000800 */
[----:B------:R-:W-:Y:S01]  /*bb70*/  HMMA.16816.F32.BF16 R184, R8, R30, R80 ;  /* 0x0000001e08b8723c */ /* 0x000fe20000041850 */
[----:B------:R-:W-:Y:S01]  /*bb80*/  MOV R31, R157 ;  /* 0x0000009d001f7202 */ /* 0x000fe20000000f00 */
[----:B------:R-:W3:Y:S01]  /*bb90*/  LDSM.16.MT88.4 R80, [R212+0xb800] ;  /* 0x00b80000d450783b */ /* 0x000ee20000004200 */
[----:B------:R-:W-:Y:S01]  /*bba0*/  MOV R30, R158 ;  /* 0x0000009e001e7202 */ /* 0x000fe20000000f00 */
[----:B------:R-:W-:-:S04]  /*bbb0*/  FFMA.FTZ R3, R180, R3, R237 ;  /* 0x00000003b4037223 */ /* 0x000fc800000100ed */
[----:B------:R-:W-:Y:S01]  /*bbc0*/  HMMA.16816.F32.BF16 R160, R128, R172, R160 ;  /* 0x000000ac80a0723c */ /* 0x000fe200000418a0 */
[--C-:B-1----:R-:W-:Y:S01]  /*bbd0*/  FFMA.FTZ R4, R182, UR8, -R2.reuse ;  /* 0x00000008b6047c23 */ /* 0x102fe20008010802 */
[----:B------:R-:W-:Y:S01]  /*bbe0*/  FFMA.FTZ R2, R183, UR8, -R2 ;  /* 0x00000008b7027c23 */ /* 0x000fe20008010802 */
[----:B------:R-:W-:-:S05]  /*bbf0*/  MOV R183, R19 ;  /* 0x0000001300b77202 */ /* 0x000fca0000000f00 */
[C---:B------:R-:W-:Y:S01]  /*bc00*/  HMMA.16816.F32.BF16 R52, R128.reuse, R64, R52 ;  /* 0x000000408034723c */ /* 0x040fe20000041834 */
[----:B------:R1:W-:Y:S01]  /*bc10*/  MUFU.EX2 R25, R4 ;  /* 0x0000000400197308 */ /* 0x0003e20000000800 */
[----:B------:R-:W-:Y:S02]  /*bc20*/  MOV R182, R159 ;  /* 0x0000009f00b67202 */ /* 0x000fe40000000f00 */
[----:B------:R-:W-:Y:S01]  /*bc30*/  LDSM.16.MT88.4 R156, [R212+0xa800] ;  /* 0x00a80000d49c783b */ /* 0x000fe20000004200 */
[----:B--2---:R-:W-:Y:S02]  /*bc40*/  F2FP.BF16.F32.PACK_AB R124, R26, R27 ;  /* 0x0000001b1a7c723e */ /* 0x004fe400000010ff */
[----:B------:R-:W-:Y:S01]  /*bc50*/  FFMA.FTZ R8, R182, R14, R183 ;  /* 0x0000000eb6087223 */ /* 0x000fe200000100b7 */
[C---:B------:R-:W-:Y:S01]  /*bc60*/  HMMA.16816.F32.BF16 R84, R128.reuse, R96, R84 ;  /* 0x000000608054723c */ /* 0x040fe20000041854 */
[----:B------:R2:W4:Y:S02]  /*bc70*/  MUFU.EX2 R24, R2 ;  /* 0x0000000200187308 */ /* 0x0005240000000800 */
[----:B------:R-:W-:Y:S01]  /*bc80*/  FADD.FTZ R10, R139, R8 ;  /* 0x000000088b0a7221 */ /* 0x000fe20000010000 */
[----:B-1----:R-:W1:Y:S04]  /*bc90*/  LDSM.16.MT88.4 R4, [R218+0x1800] ;  /* 0x00180000da04783b */ /* 0x002e680000004200 */
[----:B---3--:R-:W-:Y:S01]  /*bca0*/  HMMA.16816.F32.BF16 R68, R128, R80, R68 ;  /* 0x000000508044723c */ /* 0x008fe20000041844 */
[----:B--2---:R-:W-:Y:S01]  /*bcb0*/  FFMA.FTZ R2, R194, UR8, -R17 ;  /* 0x00000008c2027c23 */ /* 0x004fe20008010811 */
[----:B----4-:R-:W-:-:S03]  /*bcc0*/  F2FP.BF16.F32.PACK_AB R126, R24, R25 ;  /* 0x00000019187e723e */ /* 0x010fc600000010ff */
[----:B------:R2:W-:Y:S02]  /*bcd0*/  MUFU.EX2 R19, R2 ;  /* 0x0000000200137308 */ /* 0x0005e40000000800 */
[----:B--2---:R-:W-:-:S06]  /*bce0*/  FFMA.FTZ R2, R190, UR8, -R17 ;  /* 0x00000008be027c23 */ /* 0x004fcc0008010811 */
[----:B------:R2:W3:Y:S01]  /*bcf0*/  MUFU.EX2 R16, R2 ;  /* 0x0000000200107308 */ /* 0x0004e20000000800 */
[----:B-1----:R-:W-:Y:S01]  /*bd00*/  HMMA.16816.F32.BF16 R116, R128, R4, R116 ;  /* 0x000000048074723c */ /* 0x002fe20000041874 */
[----:B--2---:R-:W-:Y:S01]  /*bd10*/  FFMA.FTZ R2, R217, UR8, -R17 ;  /* 0x00000008d9027c23 */ /* 0x004fe20008010811 */
[----:B---3--:R-:W-:-:S05]  /*bd20*/  F2FP.BF16.F32.PACK_AB R125, R16, R19 ;  /* 0x00000013107d723e */ /* 0x008fca00000010ff */
[----:B------:R1:W-:Y:S02]  /*bd30*/  MUFU.EX2 R15, R2 ;  /* 0x00000002000f7308 */ /* 0x0003e40000000800 */
        /* <DEDUP_REMOVED lines=63> */
[----:B------:R-:W3:Y:S01]  /*c130*/  LDL R248, [R1+0x34] ;  /* 0x0000340001f87983 */ /* 0x000ee20000100800 */
[----:B------:R-:W-:-:S04]  /*c140*/  DEPBAR.LE SB0, 0x0 ;  /* 0x000080000000791a */ /* 0x000fc80000000000 */
[----:B------:R-:W4:Y:S04]  /*c150*/  LDL R29, [R1+0x24] ;  /* 0x00002400011d7983 */ /* 0x000f280000100800 */
[----:B------:R-:W5:Y:S04]  /*c160*/  LDL R181, [R1+0x20] ;  /* 0x0000200001b57983 */ /* 0x000f680000100800 */
[----:B------:R-:W2:Y:S01]  /*c170*/  LDL R189, [R1+0x2c] ;  /* 0x00002c0001bd7983 */ /* 0x000ea20000100800 */
[----:B------:R-:W-:Y:S01]  /*c180*/  BAR.SYNC.DEFER_BLOCKING 0x0 ;  /* 0x0000000000007b1d */ /* 0x000fe20000010000 */
[----:B---3--:R-:W-:-:S04]  /*c190*/  VIADD R236, R248, 0xfffffffc ;  /* 0xfffffffcf8ec7836 */ /* 0x008fc80000000000 */
[----:B------:R-:W-:-:S04]  /*c1a0*/  IMAD.WIDE.U32 R2, R236, R246, RZ ;  /* 0x000000f6ec027225 */ /* 0x000fc800078e00ff */
[----:B------:R-:W-:Y:S02]  /*c1b0*/  IMAD R3, R236, R247, R3 ;  /* 0x000000f7ec037224 */ /* 0x000fe400078e0203 */
[C---:B------:R-:W-:Y:S01]  /*c1c0*/  IMAD.SHL.U32 R6, R2.reuse, 0x20, RZ ;  /* 0x0000002002067824 */ /* 0x040fe200078e00ff */
[C---:B----4-:R-:W-:Y:S02]  /*c1d0*/  LEA R4, P3, R2.reuse, R29, 0x6 ;  /* 0x0000001d02047211 */ /* 0x050fe400078630ff */
[--C-:B------:R-:W-:Y:S02]  /*c1e0*/  SHF.L.U64.HI R7, R2, 0x5, R3.reuse ;  /* 0x0000000502077819 */ /* 0x100fe40000010203 */
[----:B------:R-:W-:Y:S02]  /*c1f0*/  LEA R6, P0, R246, R6, 0x4 ;  /* 0x00000006f6067211 */ /* 0x000fe400078020ff */
        /* <DEDUP_REMOVED lines=27> */
[----:B------:R-:W-:Y:S04]  /*c3b0*/  LDSM.16.M88.4 R28, [R241+0x8000] ;  /* 0x00800000f11c783b */ /* 0x000fe80000000200 */
[----:B-1----:R-:W1:Y:S04]  /*c3c0*/  LDSM.16.M88.4 R4, [R242+0x2000] ;  /* 0x00200000f204783b */ /* 0x002e680000000200 */
[----:B------:R-:W1:Y:S04]  /*c3d0*/  LDSM.16.M88.4 R24, [R241+0x8800] ;  /* 0x00880000f118783b */ /* 0x000e680000000200 */
[----:B------:R-:W1:Y:S01]  /*c3e0*/  LDSM.16.M88.4 R12, [R213] ;  /* 0x00000000d50c783b */ /* 0x000e620000000200 */
[----:B--2---:R-:W-:-:S02]  /*c3f0*/  IMAD.MOV.U32 R251, RZ, RZ, R189 ;  /* 0x000000fffffb7224 */ /* 0x004fc400078e00bd */
[C---:B---3--:R-:W-:Y:S01]  /*c400*/  VIADD R2, R0.reuse, 0xffffff91 ;  /* 0xffffff9100027836 */ /* 0x048fe20000000000 */
[----:B------:R-:W0:Y:S01]  /*c410*/  LDGDEPBAR ;  /* 0x00000000000079af */ /* 0x000e220000000000 */
[C---:B----4-:R-:W-:Y:S08]  /*c420*/  HMMA.16816.F32.BF16 R176, R8.reuse, R16, RZ ;  /* 0x0000001008b0723c */ /* 0x050ff000000418ff */
[C---:B-----5:R-:W-:Y:S08]  /*c430*/  HMMA.16816.F32.BF16 R140, R8.reuse, R20, RZ ;  /* 0x00000014088c723c */ /* 0x060ff000000418ff */
[C---:B------:R-:W-:Y:S08]  /*c440*/  HMMA.16816.F32.BF16 R180, R8.reuse, R18, RZ ;  /* 0x0000001208b4723c */ /* 0x040ff000000418ff */
[----:B------:R-:W-:Y:S01]  /*c450*/  HMMA.16816.F32.BF16 R32, R8, R22, RZ ;  /* 0x000000160820723c */ /* 0x000fe200000418ff */
[----:B------:R-:W2:Y:S07]  /*c460*/  LDSM.16.M88.4 R8, [R242] ;  /* 0x00000000f208783b */ /* 0x000eae0000000200 */
[C---:B-1----:R-:W-:Y:S08]  /*c470*/  HMMA.16816.F32.BF16 R208, R4.reuse, R28, R176 ;  /* 0x0000001c04d0723c */ /* 0x042ff000000418b0 */
[C---:B------:R-:W-:Y:S01]  /*c480*/  HMMA.16816.F32.BF16 R196, R4.reuse, R24, R140 ;  /* 0x0000001804c4723c */ /* 0x040fe2000004188c */
[----:B------:R-:W-:Y:S07]  /*c490*/  LDSM.16.M88.4 R140, [R244+0x8800] ;  /* 0x00880000f48c783b */ /* 0x000fee0000000200 */
[C---:B------:R-:W-:Y:S08]  /*c4a0*/  HMMA.16816.F32.BF16 R192, R4.reuse, R30, R180 ;  /* 0x0000001e04c0723c */ /* 0x040ff000000418b4 */
[----:B------:R-:W-:Y:S01]  /*c4b0*/  HMMA.16816.F32.BF16 R188, R4, R26, R32 ;  /* 0x0000001a04bc723c */ /* 0x000fe20000041820 */
[----:B------:R-:W-:Y:S04]  /*c4c0*/  LDSM.16.M88.4 R4, [R240+0x2000] ;  /* 0x00200000f004783b */ /* 0x000fe80000000200 */
[----:B------:R-:W1:Y:S03]  /*c4d0*/  LDSM.16.M88.4 R32, [R244+0x8000] ;  /* 0x00800000f420783b */ /* 0x000e660000000200 */
[C---:B------:R-:W-:Y:S08]  /*c4e0*/  HMMA.16816.F32.BF16 R184, R12.reuse, R16, RZ ;  /* 0x000000100cb8723c */ /* 0x040ff000000418ff */
[C---:B------:R-:W-:Y:S01]  /*c4f0*/  HMMA.16816.F32.BF16 R180, R12.reuse, R18, RZ ;  /* 0x000000120cb4723c */ /* 0x040fe200000418ff */
[----:B------:R-:W3:Y:S07]  /*c500*/  LDSM.16.M88.4 R16, [R240] ;  /* 0x00000000f010783b */ /* 0x000eee0000000200 */
[C---:B------:R-:W-:Y:S08]  /*c510*/  HMMA.16816.F32.BF16 R176, R12.reuse, R20, RZ ;  /* 0x000000140cb0723c */ /* 0x040ff000000418ff */
[----:B------:R-:W-:Y:S01]  /*c520*/  HMMA.16816.F32.BF16 R12, R12, R22, RZ ;  /* 0x000000160c0c723c */ /* 0x000fe200000418ff */
[----:B------:R-:W-:Y:S07]  /*c530*/  LDSM.16.M88.4 R20, [R215+0x8000] ;  /* 0x00800000d714783b */ /* 0x000fee0000000200 */
[C---:B--2---:R-:W-:Y:S08]  /*c540*/  HMMA.16816.F32.BF16 R184, R8.reuse, R28, R184 ;  /* 0x0000001c08b8723c */ /* 0x044ff000000418b8 */
[C---:B------:R-:W-:Y:S08]  /*c550*/  HMMA.16816.F32.BF16 R176, R8.reuse, R24, R176 ;  /* 0x0000001808b0723c */ /* 0x040ff000000418b0 */
[----:B------:R-:W-:Y:S01]  /*c560*/  HMMA.16816.F32.BF16 R180, R8, R30, R180 ;  /* 0x0000001e08b4723c */ /* 0x000fe200000418b4 */
[----:B------:R-:W-:Y:S07]  /*c570*/  LDSM.16.M88.4 R28, [R214+UR5+0x9800] ;  /* 0x00980005d61c783b */ /* 0x000fee0008000200 */
[----:B-1----:R-:W-:Y:S08]  /*c580*/  HMMA.16816.F32.BF16 R204, R4, R34, R192 ;  /* 0x0000002204cc723c */ /* 0x002ff000000418c0 */
        /* <DEDUP_REMOVED lines=8> */
[C---:B------:R-:W-:Y:S01]  /*c610*/  HMMA.16816.F32.BF16 R196, R16.reuse, R34, R180 ;  /* 0x0000002210c4723c */ /* 0x040fe200000418b4 */
[----:B------:R-:W-:Y:S07]  /*c620*/  LDSM.16.M88.4 R32, [R214+UR5+0x9000] ;  /* 0x00900005d620783b */ /* 0x000fee0008000200 */
[C---:B------:R-:W-:Y:S08]  /*c630*/  HMMA.16816.F32.BF16 R188, R16.reuse, R140, R176 ;  /* 0x0000008c10bc723c */ /* 0x040ff000000418b0 */
[----:B------:R-:W-:Y:S01]  /*c640*/  HMMA.16816.F32.BF16 R184, R16, R142, R8 ;  /* 0x0000008e10b8723c */ /* 0x000fe20000041808 */
[----:B------:R-:W2:Y:S04]  /*c650*/  LDSM.16.M88.4 R16, [R213+0x6000] ;  /* 0x00600000d510783b */ /* 0x000ea80000000200 */
[----:B------:R-:W3:Y:S03]  /*c660*/  LDSM.16.M88.4 R8, [R213+0x4000] ;  /* 0x00400000d508783b */ /* 0x000ee60000000200 */
[----:B-1----:R-:W-:Y:S08]  /*c670*/  HMMA.16816.F32.BF16 R140, R4, R24, R232 ;  /* 0x00000018048c723c */ /* 0x002ff000000418e8 */
[-C--:B------:R-:W-:Y:S08]  /*c680*/  HMMA.16816.F32.BF16 R232, R12, R20.reuse, R200 ;  /* 0x000000140ce8723c */ /* 0x080ff000000418c8 */
[C---:B------:R-:W-:Y:S08]  /*c690*/  HMMA.16816.F32.BF16 R180, R4.reuse, R20, R208 ;  /* 0x0000001404b4723c */ /* 0x040ff000000418d0 */
[C---:B------:R-:W-:Y:S08]  /*c6a0*/  HMMA.16816.F32.BF16 R176, R4.reuse, R22, R204 ;  /* 0x0000001604b0723c */ /* 0x040ff000000418cc */
[----:B------:R-:W-:Y:S01]  /*c6b0*/  HMMA.16816.F32.BF16 R192, R4, R26, R192 ;  /* 0x0000001a04c0723c */ /* 0x000fe200000418c0 */
[----:B------:R-:W-:Y:S07]  /*c6c0*/  LDSM.16.M88.4 R4, [R242+0x6000] ;  /* 0x00600000f204783b */ /* 0x000fee0000000200 */
[C---:B------:R-:W-:Y:S08]  /*c6d0*/  HMMA.16816.F32.BF16 R200, R12.reuse, R24, R188 ;  /* 0x000000180cc8723c */ /* 0x040ff000000418bc */
[C---:B------:R-:W-:Y:S01]  /*c6e0*/  HMMA.16816.F32.BF16 R184, R12.reuse, R26, R184 ;  /* 0x0000001a0cb8723c */ /* 0x040fe200000418b8 */
[----:B------:R-:W1:Y:S07]  /*c6f0*/  LDSM.16.M88.4 R24, [R241+0x9800] ;  /* 0x00980000f118783b */ /* 0x000e6e0000000200 */
[----:B------:R-:W-:Y:S01]  /*c700*/  HMMA.16816.F32.BF16 R208, R12, R22, R196 ;  /* 0x000000160cd0723c */ /* 0x000fe200000418c4 */
[----:B------:R-:W4:Y:S04]  /*c710*/  LDSM.16.M88.4 R12, [R241+0x9000] ;  /* 0x00900000f10c783b */ /* 0x000f280000000200 */
[----:B------:R-:W5:Y:S03]  /*c720*/  LDSM.16.M88.4 R20, [R242+0x4000] ;  /* 0x00400000f214783b */ /* 0x000f660000000200 */
[C---:B--2---:R-:W-:Y:S08]  /*c730*/  HMMA.16816.F32.BF16 R204, R16.reuse, R32, R180 ;  /* 0x0000002010cc723c */ /* 0x044ff000000418b4 */
[C---:B------:R-:W-:Y:S08]  /*c740*/  HMMA.16816.F32.BF16 R196, R16.reuse, R34, R176 ;  /* 0x0000002210c4723c */ /* 0x040ff000000418b0 */
[C---:B------:R-:W-:Y:S08]  /*c750*/  HMMA.16816.F32.BF16 R180, R16.reuse, R28, R140 ;  /* 0x0000001c10b4723c */ /* 0x040ff0000004188c */
[----:B------:R-:W-:Y:S01]  /*c760*/  HMMA.16816.F32.BF16 R176, R16, R30, R192 ;  /* 0x0000001e10b0723c */ /* 0x000fe200000418c0 */
[----:B------:R-:W-:Y:S07]  /*c770*/  LDSM.16.M88.4 R16, [R240+0x4000] ;  /* 0x00400000f010783b */ /* 0x000fee0000000200 */
[C---:B---3--:R-:W-:Y:S08]  /*c780*/  HMMA.16816.F32.BF16 R140, R8.reuse, R32, R232 ;  /* 0x00000020088c723c */ /* 0x048ff000000418e8 */
[C---:B------:R-:W-:Y:S01]  /*c790*/  HMMA.16816.F32.BF16 R188, R8.reuse, R34, R208 ;  /* 0x0000002208bc723c */ /* 0x040fe200000418d0 */
[----:B------:R-:W-:Y:S07]  /*c7a0*/  LDSM.16.M88.4 R32, [R244+0x9000] ;  /* 0x00900000f420783b */ /* 0x000fee0000000200 */
[----:B------:R-:W-:Y:S08]  /*c7b0*/  HMMA.16816.F32.BF16 R192, R8, R28, R200 ;  /* 0x0000001c08c0723c */ /* 0x000ff000000418c8 */
[C---:B-1----:R-:W-:Y:S08]  /*c7c0*/  HMMA.16816.F32.BF16 R200, R4.reuse, R26, R176 ;  /* 0x0000001a04c8723c */ /* 0x042ff000000418b0 */
[C---:B----4-:R-:W-:Y:S08]  /*c7d0*/  HMMA.16816.F32.BF16 R204, R4.reuse, R12, R204 ;  /* 0x0000000c04cc723c */ /* 0x050ff000000418cc */
[----:B------:R-:W-:Y:S08]  /*c7e0*/  HMMA.16816.F32.BF16 R196, R4, R14, R196 ;  /* 0x0000000e04c4723c */ /* 0x000ff000000418c4 */
[C---:B-----5:R-:W-:Y:S08]  /*c7f0*/  HMMA.16816.F32.BF16 R140, R20.reuse, R12, R140 ;  /* 0x0000000c148c723c */ /* 0x060ff0000004188c */
[----:B------:R-:W-:Y:S01]  /*c800*/  HMMA.16816.F32.BF16 R176, R20, R14, R188 ;  /* 0x0000000e14b0723c */ /* 0x000fe200000418bc */
[----:B------:R-:W1:Y:S07]  /*c810*/  LDSM.16.M88.4 R12, [R240+0x6000] ;  /* 0x00600000f00c783b */ /* 0x000e6e0000000200 */
[----:B------:R-:W-:Y:S01]  /*c820*/  HMMA.16816.F32.BF16 R184, R8, R30, R184 ;  /* 0x0000001e08b8723c */ /* 0x000fe200000418b8 */
[----:B------:R-:W-:Y:S04]  /*c830*/  LDSM.16.M88.4 R28, [R215+0x9000] ;  /* 0x00900000d71c783b */ /* 0x000fe80000000200 */
[----:B------:R-:W-:Y:S03]  /*c840*/  LDSM.16.M88.4 R8, [R243+0x4000] ;  /* 0x00400000f308783b */ /* 0x000fe60000000200 */
[-C--:B------:R-:W-:Y:S01]  /*c850*/  HMMA.16816.F32.BF16 R208, R4, R24.reuse, R180 ;  /* 0x0000001804d0723c */ /* 0x080fe200000418b4 */
[----:B------:R-:W2:Y:S07]  /*c860*/  LDSM.16.M88.4 R4, [R243+0x6000] ;  /* 0x00600000f304783b */ /* 0x000eae0000000200 */
[C---:B------:R-:W-:Y:S08]  /*c870*/  HMMA.16816.F32.BF16 R192, R20.reuse, R24, R192 ;  /* 0x0000001814c0723c */ /* 0x040ff000000418c0 */
[----:B------:R-:W-:Y:S01]  /*c880*/  HMMA.16816.F32.BF16 R188, R20, R26, R184 ;  /* 0x0000001a14bc723c */ /* 0x000fe200000418b8 */
[----:B------:R-:W3:Y:S07]  /*c890*/  LDSM.16.M88.4 R24, [R244+0x9800] ;  /* 0x00980000f418783b */ /* 0x000eee0000000200 */
[-C--:B-1----:R-:W-:Y:S08]  /*c8a0*/  HMMA.16816.F32.BF16 R20, R12, R32.reuse, R204 ;  /* 0x000000200c14723c */ /* 0x082ff000000418cc */
[----:B------:R-:W-:Y:S08]  /*c8b0*/  HMMA.16816.F32.BF16 R140, R16, R32, R140 ;  /* 0x00000020108c723c */ /* 0x000ff0000004188c */
[----:B------:R-:W-:Y:S08]  /*c8c0*/  HMMA.16816.F32.BF16 R184, R12, R34, R196 ;  /* 0x000000220cb8723c */ /* 0x000ff000000418c4 */
[----:B--2---:R-:W-:Y:S01]  /*c8d0*/  HMMA.16816.F32.BF16 R180, R4, R28, R20 ;  /* 0x0000001c04b4723c */ /* 0x004fe20000041814 */
[----:B------:R-:W1:Y:S01]  /*c8e0*/  LDSM.16.M88.4 R20, [R215+0x9800] ;  /* 0x00980000d714783b */ /* 0x000e620000000200 */
[----:B------:R-:W-:Y:S01]  /*c8f0*/  VIADD R3, R0, 0xffffff99 ;  /* 0xffffff9900037836 */ /* 0x000fe20000000000 */
[----:B------:R-:W-:-:S05]  /*c900*/  DEPBAR.LE SB0, 0x0 ;  /* 0x000080000000791a */ /* 0x000fca0000000000 */
[C---:B------:R-:W-:Y:S08]  /*c910*/  HMMA.16816.F32.BF16 R32, R16.reuse, R34, R176 ;  /* 0x000000221020723c */ /* 0x040ff000000418b0 */
[----:B---3--:R-:W-:-:S12]  /*c920*/  HMMA.16816.F32.BF16 R176, R16, R24, R192 ;  /* 0x0000001810b0723c */ /* 0x008fd800000418c0 */
[----:B------:R-:W-:Y:S08]  /*c930*/  HMMA.16816.F32.BF16 R192, R8, R30, R32 ;  /* 0x0000001e08c0723c */ /* 0x000ff00000041820 */
[----:B------:R-:W-:Y:S08]  /*c940*/  HMMA.16816.F32.BF16 R32, R16, R26, R188 ;  /* 0x0000001a1020723c */ /* 0x000ff000000418bc */
[----:B------:R-:W-:Y:S08]  /*c950*/  HMMA.16816.F32.BF16 R16, R12, R24, R208 ;  /* 0x000000180c10723c */ /* 0x000ff000000418d0 */
[----:B------:R-:W-:Y:S08]  /*c960*/  HMMA.16816.F32.BF16 R140, R8, R28, R140 ;  /* 0x0000001c088c723c */ /* 0x000ff0000004188c */
[----:B------:R-:W-:Y:S08]  /*c970*/  HMMA.16816.F32.BF16 R12, R12, R26, R200 ;  /* 0x0000001a0c0c723c */ /* 0x000ff000000418c8 */
[----:B-1----:R-:W-:Y:S01]  /*c980*/  HMMA.16816.F32.BF16 R176, R8, R20, R176 ;  /* 0x0000001408b0723c */ /* 0x002fe200000418b0 */
[----:B------:R-:W-:-:S02]  /*c990*/  FMUL.FTZ R194, R194, UR6 ;  /* 0x00000006c2c27c20 */ /* 0x000fc40008410000 */
[----:B------:R-:W-:-:S05]  /*c9a0*/  FMUL.FTZ R142, R142, UR6 ;  /* 0x000000068e8e7c20 */ /* 0x000fca0008410000 */
[----:B------:R-:W-:Y:S01]  /*c9b0*/  HMMA.16816.F32.BF16 R188, R4, R20, R16 ;  /* 0x0000001404bc723c */ /* 0x000fe20000041810 */
[----:B------:R-:W-:-:S07]  /*c9c0*/  FMUL.FTZ R140, R140, UR6 ;  /* 0x000000068c8c7c20 */ /* 0x000fce0008410000 */
[----:B------:R-:W-:Y:S01]  /*c9d0*/  HMMA.16816.F32.BF16 R16, R8, R22, R32 ;  /* 0x000000160810723c */ /* 0x000fe20000041820 */
[----:B------:R-:W-:Y:S01]  /*c9e0*/  FMUL.FTZ R141, R141, UR6 ;  /* 0x000000068d8d7c20 */ /* 0x000fe20008410000 */
[----:B------:R-:W1:Y:S01]  /*c9f0*/  MUFU.TANH R139, R142 ;  /* 0x0000008e008b7308 */ /* 0x000e620000002400 */
[----:B------:R-:W-:Y:S01]  /*ca00*/  FMUL.FTZ R143, R143, UR6 ;  /* 0x000000068f8f7c20 */ /* 0x000fe20008410000 */
[----:B------:R-:W-:-:S04]  /*ca10*/  FMUL.FTZ R195, R195, UR6 ;  /* 0x00000006c3c37c20 */ /* 0x000fc80008410000 */
[----:B------:R-:W-:Y:S02]  /*ca20*/  HMMA.16816.F32.BF16 R184, R4, R30, R184 ;  /* 0x0000001e04b8723c */ /* 0x000fe400000418b8 */
[----:B------:R-:W-:Y:S01]  /*ca30*/  MUFU.TANH R197, R140 ;  /* 0x0000008c00c57308 */ /* 0x000fe20000002400 */
[----:B------:R-:W-:Y:S01]  /*ca40*/  FMUL.FTZ R178, R178, UR6 ;  /* 0x00000006b2b27c20 */ /* 0x000fe20008410000 */
[----:B------:R-:W-:Y:S02]  /*ca50*/  VIADD R8, R0, 0xffffff80 ;  /* 0xffffff8000087836 */ /* 0x000fe40000000000 */
[----:B------:R-:W-:-:S04]  /*ca60*/  FMUL.FTZ R180, R180, UR6 ;  /* 0x00000006b4b47c20 */ /* 0x000fc80008410000 */
[----:B------:R-:W-:Y:S08]  /*ca70*/  MUFU.TANH R196, R141 ;  /* 0x0000008d00c47308 */ /* 0x000ff00000002400 */
[----:B------:R2:W3:Y:S08]  /*ca80*/  MUFU.TANH R28, R143 ;  /* 0x0000008f001c7308 */ /* 0x0004f00000002400 */
[----:B------:R-:W4:Y:S08]  /*ca90*/  MUFU.TANH R194, R194 ;  /* 0x000000c200c27308 */ /* 0x000f300000002400 */
[----:B------:R-:W5:Y:S01]  /*caa0*/  MUFU.TANH R132, R195 ;  /* 0x000000c300847308 */ /* 0x000f620000002400 */
[----:B--2---:R-:W-:Y:S01]  /*cab0*/  HMMA.16816.F32.BF16 R140, R4, R22, R12 ;  /* 0x00000016048c723c */ /* 0x004fe2000004180c */
[----:B------:R-:W-:-:S02]  /*cac0*/  VIADD R7, R227, 0x8 ;  /* 0x00000008e3077836 */ /* 0x000fc40000000000 */
[----:B------:R-:W-:Y:S01]  /*cad0*/  FMUL.FTZ R11, R18, UR6 ;  /* 0x00000006120b7c20 */ /* 0x000fe20008410000 */
[C---:B------:R-:W-:Y:S02]  /*cae0*/  VIADD R9, R0.reuse, 0xffffff81 ;  /* 0xffffff8100097836 */ /* 0x040fe40000000000 */
[C---:B------:R-:W-:Y:S01]  /*caf0*/  VIADD R10, R0.reuse, 0xffffff88 ;  /* 0xffffff88000a7836 */ /* 0x040fe20000000000 */
[----:B------:R-:W2:Y:S01]  /*cb00*/  MUFU.TANH R138, R178 ;  /* 0x000000b2008a7308 */ /* 0x000ea20000002400 */
[----:B------:R-:W-:Y:S01]  /*cb10*/  VIADD R5, R0, 0xffffff89 ;  /* 0xffffff8900057836 */ /* 0x000fe20000000000 */
[----:B------:R-:W-:Y:S01]  /*cb20*/  ISETP.GT.AND P6, PT, R7, R8, PT ;  /* 0x000000080700720c */ /* 0x000fe20003fc4270 */
[----:B------:R-:W-:Y:S01]  /*cb30*/  FMUL.FTZ R179, R179, UR6 ;  /* 0x00000006b3b37c20 */ /* 0x000fe20008410000 */
[----:B------:R-:W-:Y:S01]  /*cb40*/  FMUL.FTZ R19, R19, UR6 ;  /* 0x0000000613137c20 */ /* 0x000fe20008410000 */
[----:B------:R-:W-:Y:S01]  /*cb50*/  FMUL.FTZ R184, R184, UR6 ;  /* 0x00000006b8b87c20 */ /* 0x000fe20008410000 */
[----:B------:R-:W-:-:S02]  /*cb60*/  VIADD R6, R0, 0xffffff90 ;  /* 0xffffff9000067836 */ /* 0x000fc40000000000 */
[----:B------:R-:W2:Y:S01]  /*cb70*/  MUFU.TANH R180, R180 ;  /* 0x000000b400b47308 */ /* 0x000ea20000002400 */
[----:B------:R-:W-:Y:S01]  /*cb80*/  VIADD R4, R0, 0xffffff98 ;  /* 0xffffff9800047836 */ /* 0x000fe20000000000 */
[C---:B------:R-:W-:Y:S01]  /*cb90*/  ISETP.GT.AND P3, PT, R7.reuse, R9, PT ;  /* 0x000000090700720c */ /* 0x040fe20003f64270 */
[----:B------:R-:W-:Y:S01]  /*cba0*/  FMUL.FTZ R188, R188, UR6 ;  /* 0x00000006bcbc7c20 */ /* 0x000fe20008410000 */
[C---:B------:R-:W-:Y:S02]  /*cbb0*/  ISETP.GT.AND P5, PT, R7.reuse, R10, PT ;  /* 0x0000000a0700720c */ /* 0x040fe40003fa4270 */
[----:B------:R-:W-:Y:S02]  /*cbc0*/  ISETP.GT.AND P0, PT, R7, R5, PT ;  /* 0x000000050700720c */ /* 0x000fe40003f04270 */
[----:B-1----:R-:W-:Y:S01]  /*cbd0*/  FSEL R13, R139, -INF , !P6 ;  /* 0xff8000008b0d7808 */ /* 0x002fe20007000000 */
[----:B------:R-:W1:Y:S01]  /*cbe0*/  MUFU.TANH R178, R179 ;  /* 0x000000b300b27308 */ /* 0x000e620000002400 */
[----:B------:R-:W-:Y:S01]  /*cbf0*/  FMUL.FTZ R181, R181, UR6 ;  /* 0x00000006b5b57c20 */ /* 0x000fe20008410000 */
[----:B------:R-:W-:Y:S01]  /*cc00*/  FMUL.FTZ R185, R185, UR6 ;  /* 0x00000006b9b97c20 */ /* 0x000fe20008410000 */
[----:B---3--:R-:W-:-:S02]  /*cc10*/  FSEL R18, R28, -INF , !P3 ;  /* 0xff8000001c127808 */ /* 0x008fc40005800000 */
[----:B----4-:R-:W-:-:S03]  /*cc20*/  FSEL R20, R194, -INF , !P5 ;  /* 0xff800000c2147808 */ /* 0x010fc60006800000 */
[----:B------:R-:W-:Y:S01]  /*cc30*/  MUFU.TANH R11, R11 ;  /* 0x0000000b000b7308 */ /* 0x000fe20000002400 */
[----:B-----5:R-:W-:Y:S02]  /*cc40*/  FSEL R132, R132, -INF , !P0 ;  /* 0xff80000084847808 */ /* 0x020fe40004000000 */
[----:B------:R-:W-:-:S05]  /*cc50*/  ISETP.GT.AND P6, PT, R7, R6, PT ;  /* 0x000000060700720c */ /* 0x000fca0003fc4270 */
[----:B------:R-:W3:Y:S01]  /*cc60*/  MUFU.TANH R139, R19 ;  /* 0x00000013008b7308 */ /* 0x000ee20000002400 */
[C---:B------:R-:W-:Y:S02]  /*cc70*/  ISETP.GT.AND P3, PT, R7.reuse, R2, PT ;  /* 0x000000020700720c */ /* 0x040fe40003f64270 */
[C---:B------:R-:W-:Y:S02]  /*cc80*/  ISETP.GT.AND P5, PT, R7.reuse, R4, PT ;  /* 0x000000040700720c */ /* 0x040fe40003fa4270 */
[----:B------:R-:W-:Y:S01]  /*cc90*/  ISETP.GT.AND P0, PT, R7, R3, PT ;  /* 0x000000030700720c */ /* 0x000fe20003f04270 */
[----:B------:R-:W-:Y:S02]  /*cca0*/  VIADD R7, R227, 0x40 ;  /* 0x00000040e3077836 */ /* 0x000fe40000000000 */
[----:B------:R-:W-:Y:S01]  /*ccb0*/  FMUL.FTZ R140, R140, UR6 ;  /* 0x000000068c8c7c20 */ /* 0x000fe20008410000 */
[----:B------:R-:W4:Y:S01]  /*ccc0*/  MUFU.TANH R29, R181 ;  /* 0x000000b5001d7308 */ /* 0x000f220000002400 */
[----:B------:R-:W-:Y:S01]  /*ccd0*/  FMUL.FTZ R189, R189, UR6 ;  /* 0x00000006bdbd7c20 */ /* 0x000fe20008410000 */
[----:B--2---:R-:W-:-:S06]  /*cce0*/  FSEL R138, R138, -INF , !P6 ;  /* 0xff8000008a8a7808 */ /* 0x004fcc0007000000 */
[----:B------:R-:W2:Y:S01]  /*ccf0*/  MUFU.TANH R184, R184 ;  /* 0x000000b800b87308 */ /* 0x000ea20000002400 */
[----:B------:R-:W-:Y:S01]  /*cd00*/  ISETP.GT.AND P6, PT, R7, R8, PT ;  /* 0x000000080700720c */ /* 0x000fe20003fc4270 */
[----:B------:R-:W-:-:S06]  /*cd10*/  FMUL.FTZ R141, R141, UR6 ;  /* 0x000000068d8d7c20 */ /* 0x000fcc0008410000 */
[----:B------:R-:W5:Y:S01]  /*cd20*/  MUFU.TANH R137, R185 ;  /* 0x000000b900897308 */ /* 0x000f620000002400 */
[----:B------:R-:W-:-:S07]  /*cd30*/  FMUL.FTZ R182, R182, UR6 ;  /* 0x00000006b6b67c20 */ /* 0x000fce0008410000 */
[----:B------:R-:W5:Y:S01]  /*cd40*/  MUFU.TANH R188, R188 ;  /* 0x000000bc00bc7308 */ /* 0x000f620000002400 */
[----:B------:R-:W-:-:S07]  /*cd50*/  FSEL R12, R180, -INF , !P6 ;  /* 0xff800000b40c7808 */ /* 0x000fce0007000000 */
[----:B------:R4:W5:Y:S01]  /*cd60*/  MUFU.TANH R181, R140 ;  /* 0x0000008c00b57308 */ /* 0x0009620000002400 */
[----:B-1----:R-:W-:-:S07]  /*cd70*/  FSEL R178, R178, -INF , !P3 ;  /* 0xff800000b2b27808 */ /* 0x002fce0005800000 */
[----:B------:R-:W1:Y:S01]  /*cd80*/  MUFU.TANH R179, R189 ;  /* 0x000000bd00b37308 */ /* 0x000e620000002400 */
[----:B---3--:R-:W-:Y:S02]  /*cd90*/  FSEL R139, R139, -INF , !P0 ;  /* 0xff8000008b8b7808 */ /* 0x008fe40004000000 */
[C---:B------:R-:W-:Y:S02]  /*cda0*/  ISETP.GT.AND P3, PT, R7.reuse, R9, PT ;  /* 0x000000090700720c */ /* 0x040fe40003f64270 */
[----:B------:R-:W-:-:S03]  /*cdb0*/  ISETP.GT.AND P0, PT, R7, R5, PT ;  /* 0x000000050700720c */ /* 0x000fc60003f04270 */
[----:B------:R3:W1:Y:S01]  /*cdc0*/  MUFU.TANH R180, R141 ;  /* 0x0000008d00b47308 */ /* 0x0006620000002400 */
[----:B----4-:R-:W-:Y:S02]  /*cdd0*/  FSEL R140, R11, -INF , !P5 ;  /* 0xff8000000b8c7808 */ /* 0x010fe40006800000 */
[----:B------:R-:W-:Y:S01]  /*cde0*/  ISETP.GT.AND P5, PT, R7, R10, PT ;  /* 0x0000000a0700720c */ /* 0x000fe20003fa4270 */
[----:B------:R-:W-:Y:S01]  /*cdf0*/  FMUL.FTZ R26, R183, UR6 ;  /* 0x00000006b71a7c20 */ /* 0x000fe20008410000 */
[----:B------:R-:W-:-:S03]  /*ce00*/  ISETP.GT.AND P6, PT, R7, R6, PT ;  /* 0x000000060700720c */ /* 0x000fc60003fc4270 */
[----:B------:R-:W4:Y:S01]  /*ce10*/  MUFU.TANH R30, R182 ;  /* 0x000000b6001e7308 */ /* 0x000f220000002400 */
[----:B------:R-:W-:Y:S01]  /*ce20*/  FMUL.FTZ R192, R192, UR6 ;  /* 0x00000006c0c07c20 */ /* 0x000fe20008410000 */
[----:B------:R-:W-:Y:S02]  /*ce30*/  FSEL R14, R29, -INF , !P3 ;  /* 0xff8000001d0e7808 */ /* 0x000fe40005800000 */
[----:B--2---:R-:W-:Y:S02]  /*ce40*/  FSEL R19, R184, -INF , !P5 ;  /* 0xff800000b8137808 */ /* 0x004fe40006800000 */
[----:B-----5:R-:W-:Y:S02]  /*ce50*/  FSEL R137, R137, -INF , !P0 ;  /* 0xff80000089897808 */ /* 0x020fe40004000000 */
[C---:B------:R-:W-:Y:S02]  /*ce60*/  ISETP.GT.AND P3, PT, R7.reuse, R2, PT ;  /* 0x000000020700720c */ /* 0x040fe40003f64270 */
[----:B------:R-:W-:-:S02]  /*ce70*/  ISETP.GT.AND P5, PT, R7, R4, PT ;  /* 0x000000040700720c */ /* 0x000fc40003fa4270 */
[----:B------:R-:W-:Y:S01]  /*ce80*/  ISETP.GT.AND P0, PT, R7, R3, PT ;  /* 0x000000030700720c */ /* 0x000fe20003f04270 */
[C---:B------:R-:W-:Y:S01]  /*ce90*/  VIADD R7, R227.reuse, 0x48 ;  /* 0x00000048e3077836 */ /* 0x040fe20000000000 */
[----:B---3--:R-:W-:Y:S02]  /*cea0*/  FSEL R141, R188, -INF , !P6 ;  /* 0xff800000bc8d7808 */ /* 0x008fe40007000000 */
[----:B------:R-:W-:Y:S01]  /*ceb0*/  ISETP.GT.AND P6, PT, R227, R8, PT ;  /* 0x00000008e300720c */ /* 0x000fe20003fc4270 */
[----:B------:R-:W2:Y:S01]  /*cec0*/  MUFU.TANH R26, R26 ;  /* 0x0000001a001a7308 */ /* 0x000ea20000002400 */
[----:B------:R-:W-:Y:S02]  /*ced0*/  FSEL R181, R181, -INF , !P5 ;  /* 0xff800000b5b57808 */ /* 0x000fe40006800000 */
[----:B-1----:R-:W-:Y:S02]  /*cee0*/  FSEL R179, R179, -INF , !P3 ;  /* 0xff800000b3b37808 */ /* 0x002fe40005800000 */
[----:B------:R-:W-:-:S03]  /*cef0*/  ISETP.GE.AND P5, PT, R8, R230, PT ;  /* 0x000000e60800720c */ /* 0x000fc60003fa6270 */
[----:B------:R-:W1:Y:S01]  /*cf00*/  MUFU.TANH R192, R192 ;  /* 0x000000c000c07308 */ /* 0x000e620000002400 */
[----:B------:R-:W-:Y:S02]  /*cf10*/  FSEL R11, R197, -INF , !P6 ;  /* 0xff800000c50b7808 */ /* 0x000fe40007000000 */
[----:B------:R-:W-:Y:S02]  /*cf20*/  ISETP.GE.AND P3, PT, R8, R229, PT ;  /* 0x000000e50800720c */ /* 0x000fe40003f66270 */
[----:B------:R-:W-:Y:S02]  /*cf30*/  ISETP.GT.AND P6, PT, R7, R8, PT ;  /* 0x000000080700720c */ /* 0x000fe40003fc4270 */
[----:B------:R-:W-:Y:S02]  /*cf40*/  FSEL R180, R180, -INF , !P0 ;  /* 0xff800000b4b47808 */ /* 0x000fe40004000000 */
[----:B------:R-:W-:Y:S02]  /*cf50*/  FSEL R24, R13, -INF , !P5 ;  /* 0xff8000000d187808 */ /* 0x000fe40006800000 */
[----:B------:R-:W-:-:S02]  /*cf60*/  ISETP.GE.AND P0, PT, R8, R228, PT ;  /* 0x000000e40800720c */ /* 0x000fc40003f06270 */
[----:B------:R-:W-:Y:S02]  /*cf70*/  FSEL R15, R11, -INF , !P3 ;  /* 0xff8000000b0f7808 */ /* 0x000fe40005800000 */
[----:B------:R-:W-:Y:S02]  /*cf80*/  ISETP.GT.AND P5, PT, R227, R9, PT ;  /* 0x00000009e300720c */ /* 0x000fe40003fa4270 */
[----:B----4-:R-:W-:Y:S02]  /*cf90*/  FSEL R30, R30, -INF , !P6 ;  /* 0xff8000001e1e7808 */ /* 0x010fe40007000000 */
[----:B------:R-:W-:Y:S02]  /*cfa0*/  ISETP.GE.AND P3, PT, R8, R231, PT ;  /* 0x000000e70800720c */ /* 0x000fe40003f66270 */
[----:B------:R-:W-:Y:S02]  /*cfb0*/  ISETP.GE.AND P6, PT, R9, R230, PT ;  /* 0x000000e60900720c */ /* 0x000fe40003fc6270 */
[----:B------:R-:W-:-:S02]  /*cfc0*/  FSEL R27, R12, -INF , !P0 ;  /* 0xff8000000c1b7808 */ /* 0x000fc40004000000 */
[----:B------:R-:W-:Y:S02]  /*cfd0*/  FSEL R8, R196, -INF , !P5 ;  /* 0xff800000c4087808 */ /* 0x000fe40006800000 */
[C---:B------:R-:W-:Y:S02]  /*cfe0*/  ISETP.GE.AND P0, PT, R9.reuse, R229, PT ;  /* 0x000000e50900720c */ /* 0x040fe40003f06270 */
[----:B------:R-:W-:Y:S02]  /*cff0*/  FSEL R30, R30, -INF , !P3 ;  /* 0xff8000001e1e7808 */ /* 0x000fe40005800000 */
[----:B------:R-:W-:Y:S02]  /*d000*/  ISETP.GE.AND P5, PT, R9, R228, PT ;  /* 0x000000e40900720c */ /* 0x000fe40003fa6270 */
[----:B------:R-:W-:Y:S02]  /*d010*/  FSEL R23, R18, -INF , !P6 ;  /* 0xff80000012177808 */ /* 0x000fe40007000000 */
[----:B------:R-:W-:-:S02]  /*d020*/  ISETP.GT.AND P3, PT, R7, R9, PT ;  /* 0x000000090700720c */ /* 0x000fc40003f64270 */
[----:B------:R-:W-:Y:S01]  /*d030*/  ISETP.GT.AND P6, PT, R227, R10, PT ;  /* 0x0000000ae300720c */ /* 0x000fe20003fc4270 */
[----:B------:R-:W-:Y:S01]  /*d040*/  FMUL.FTZ R186, R186, UR6 ;  /* 0x00000006baba7c20 */ /* 0x000fe20008410000 */
[----:B------:R-:W-:Y:S01]  /*d050*/  FSEL R22, R8, -INF , !P0 ;  /* 0xff80000008167808 */ /* 0x000fe20004000000 */
[----:B------:R-:W-:Y:S01]  /*d060*/  FMUL.FTZ R193, R193, UR6 ;  /* 0x00000006c1c17c20 */ /* 0x000fe20008410000 */
[----:B------:R-:W-:Y:S01]  /*d070*/  FSEL R25, R14, -INF , !P5 ;  /* 0xff8000000e197808 */ /* 0x000fe20006800000 */
[----:B------:R-:W-:Y:S01]  /*d080*/  FMUL.FTZ R176, R176, UR6 ;  /* 0x00000006b0b07c20 */ /* 0x000fe20008410000 */
[----:B------:R-:W-:Y:S02]  /*d090*/  ISETP.GE.AND P0, PT, R9, R231, PT ;  /* 0x000000e70900720c */ /* 0x000fe40003f06270 */
[----:B--2---:R-:W-:Y:S02]  /*d0a0*/  FSEL R26, R26, -INF , !P3 ;  /* 0xff8000001a1a7808 */ /* 0x004fe40005800000 */
[----:B------:R-:W-:-:S02]  /*d0b0*/  ISETP.GE.AND P5, PT, R10, R229, PT ;  /* 0x000000e50a00720c */ /* 0x000fc40003fa6270 */
[----:B-1----:R-:W-:Y:S01]  /*d0c0*/  FSEL R8, R192, -INF , !P6 ;  /* 0xff800000c0087808 */ /* 0x002fe20007000000 */
[----:B------:R-:W1:Y:S01]  /*d0d0*/  MUFU.TANH R33, R186 ;  /* 0x000000ba00217308 */ /* 0x000e620000002400 */
[----:B------:R-:W-:Y:S01]  /*d0e0*/  FMUL.FTZ R9, R177, UR6 ;  /* 0x00000006b1097c20 */ /* 0x000fe20008410000 */
[----:B------:R-:W-:Y:S02]  /*d0f0*/  FSEL R26, R26, -INF , !P0 ;  /* 0xff8000001a1a7808 */ /* 0x000fe40004000000 */
[----:B------:R-:W-:Y:S02]  /*d100*/  FSEL R29, R8, -INF , !P5 ;  /* 0xff800000081d7808 */ /* 0x000fe40006800000 */
[C---:B------:R-:W-:Y:S02]  /*d110*/  ISETP.GE.AND P3, PT, R10.reuse, R230, PT ;  /* 0x000000e60a00720c */ /* 0x040fe40003f66270 */
[----:B------:R-:W2:Y:S01]  /*d120*/  MUFU.TANH R28, R193 ;  /* 0x000000c1001c7308 */ /* 0x000ea20000002400 */
[----:B------:R-:W-:-:S02]  /*d130*/  ISETP.GE.AND P6, PT, R10, R228, PT ;  /* 0x000000e40a00720c */ /* 0x000fc40003fc6270 */
[----:B------:R-:W-:Y:S02]  /*d140*/  ISETP.GT.AND P0, PT, R7, R10, PT ;  /* 0x0000000a0700720c */ /* 0x000fe40003f04270 */
[----:B------:R-:W-:Y:S01]  /*d150*/  ISETP.GE.AND P5, PT, R10, R231, PT ;  /* 0x000000e70a00720c */ /* 0x000fe20003fa6270 */
[----:B------:R-:W-:Y:S02]  /*d160*/  FMUL.FTZ R10, R16, UR6 ;  /* 0x00000006100a7c20 */ /* 0x000fe40008410000 */
[----:B------:R-:W3:Y:S01]  /*d170*/  MUFU.TANH R176, R176 ;  /* 0x000000b000b07308 */ /* 0x000ee20000002400 */
[----:B------:R-:W-:-:S07]  /*d180*/  FMUL.FTZ R11, R17, UR6 ;  /* 0x00000006110b7c20 */ /* 0x000fce0008410000 */
[----:B------:R-:W4:Y:S01]  /*d190*/  MUFU.TANH R9, R9 ;  /* 0x0000000900097308 */ /* 0x000f220000002400 */
[----:B------:R-:W-:Y:S01]  /*d1a0*/  FSEL R31, R20, -INF , !P3 ;  /* 0xff800000141f7808 */ /* 0x000fe20005800000 */
[----:B------:R-:W-:Y:S01]  /*d1b0*/  BAR.SYNC.DEFER_BLOCKING 0x0 ;  /* 0x0000000000007b1d */ /* 0x000fe20000010000 */
[----:B------:R-:W-:-:S05]  /*d1c0*/  ISETP.GT.AND P3, PT, R227, R5, PT ;  /* 0x00000005e300720c */ /* 0x000fca0003f64270 */
[----:B------:R-:W5:Y:S01]  /*d1d0*/  MUFU.TANH R10, R10 ;  /* 0x0000000a000a7308 */ /* 0x000f620000002400 */
[----:B-1----:R-:W-:Y:S02]  /*d1e0*/  FSEL R33, R33, -INF , !P0 ;  /* 0xff80000021217808 */ /* 0x002fe40004000000 */
[----:B------:R-:W-:Y:S02]  /*d1f0*/  ISETP.GT.AND P0, PT, R227, R6, PT ;  /* 0x00000006e300720c */ /* 0x000fe40003f04270 */
[----:B--2---:R-:W-:-:S03]  /*d200*/  FSEL R28, R28, -INF , !P3 ;  /* 0xff8000001c1c7808 */ /* 0x004fc60005800000 */
[----:B------:R-:W1:Y:S01]  /*d210*/  MUFU.TANH R11, R11 ;  /* 0x0000000b000b7308 */ /* 0x000e620000002400 */
[----:B------:R-:W-:Y:S01]  /*d220*/  ISETP.GT.AND P3, PT, R227, R2, PT ;  /* 0x00000002e300720c */ /* 0x000fe20003f64270 */
[----:B------:R-:W-:Y:S01]  /*d230*/  FMUL.FTZ R35, R187, UR6 ;  /* 0x00000006bb237c20 */ /* 0x000fe20008410000 */
[----:B------:R-:W-:Y:S02]  /*d240*/  FSEL R33, R33, -INF , !P5 ;  /* 0xff80000021217808 */ /* 0x000fe40006800000 */
[----:B------:R-:W-:Y:S02]  /*d250*/  ISETP.GE.AND P5, PT, R6, R229, PT ;  /* 0x000000e50600720c */ /* 0x000fe40003fa6270 */
[----:B---3--:R-:W-:Y:S02]  /*d260*/  FSEL R8, R176, -INF , !P0 ;  /* 0xff800000b0087808 */ /* 0x008fe40004000000 */
[----:B------:R-:W-:Y:S02]  /*d270*/  ISETP.GT.AND P0, PT, R227, R4, PT ;  /* 0x00000004e300720c */ /* 0x000fe40003f04270 */
[----:B------:R-:W-:-:S02]  /*d280*/  FSEL R32, R19, -INF , !P6 ;  /* 0xff80000013207808 */ /* 0x000fc40007000000 */
[----:B----4-:R-:W-:Y:S02]  /*d290*/  FSEL R9, R9, -INF , !P3 ;  /* 0xff80000009097808 */ /* 0x010fe40005800000 */
[----:B------:R-:W-:Y:S02]  /*d2a0*/  ISETP.GE.AND P6, PT, R5, R229, PT ;  /* 0x000000e50500720c */ /* 0x000fe40003fc6270 */
[----:B------:R-:W-:Y:S02]  /*d2b0*/  ISETP.GT.U32.AND P3, PT, R236, R251, PT ;  /* 0x000000fbec00720c */ /* 0x000fe40003f64070 */
[----:B------:R-:W-:Y:S01]  /*d2c0*/  FSEL R186, R8, -INF , !P5 ;  /* 0xff80000008ba7808 */ /* 0x000fe20006800000 */
[----:B------:R-:W2:Y:S01]  /*d2d0*/  MUFU.TANH R35, R35 ;  /* 0x0000002300237308 */ /* 0x000ea20000002400 */
        /* <DEDUP_REMOVED lines=8> */
[----:B-1----:R-:W-:Y:S02]  /*d360*/  FSEL R9, R11, -INF , !P0 ;  /* 0xff8000000b097808 */ /* 0x002fe40004000000 */
[----:B------:R-:W-:Y:S02]  /*d370*/  ISETP.GE.AND P0, PT, R3, R229, PT ;  /* 0x000000e50300720c */ /* 0x000fe40003f06270 */
[----:B------:R-:W-:Y:S02]  /*d380*/  FMNMX3.FTZ R8, R8, R29, R28, !PT ;  /* 0x0000001d08087276 */ /* 0x000fe4000781001c */
[C---:B------:R-:W-:Y:S02]  /*d390*/  ISETP.GE.AND P6, PT, R5.reuse, R230, PT ;  /* 0x000000e60500720c */ /* 0x040fe40003fc6270 */
[----:B------:R-:W-:Y:S02]  /*d3a0*/  ISETP.GE.AND P5, PT, R5, R228, PT ;  /* 0x000000e40500720c */ /* 0x000fe40003fa6270 */
[----:B------:R-:W-:-:S02]  /*d3b0*/  FSEL R187, R9, -INF , !P0 ;  /* 0xff80000009bb7808 */ /* 0x000fc40004000000 */
[----:B------:R-:W-:Y:S01]  /*d3c0*/  FMNMX3.FTZ R34, R8, R186, R185, !PT ;  /* 0x000000ba08227276 */ /* 0x000fe200078100b9 */
[----:B--2---:R-:W-:Y:S08]  /*d3d0*/  @!P3 BRA `(.L_x_2632) ;  /* 0x0000000000a8b947 */ /* 0x004ff00003800000 */
        /* <DEDUP_REMOVED lines=42> */
.L_x_2632:
[----:B-1----:R-:W-:Y:S01]  /*d680*/  FMNMX3.FTZ R8, R34, R184, R187, !PT ;  /* 0x000000b822087276 */ /* 0x002fe200078100bb */
[----:B------:R-:W-:Y:S01]  /*d690*/  FMUL.FTZ R11, R190, UR6 ;  /* 0x00000006be0b7c20 */ /* 0x000fe20008410000 */
[----:B------:R-:W-:Y:S01]  /*d6a0*/  ISETP.GT.AND P0, PT, R7, R5, PT ;  /* 0x000000050700720c */ /* 0x000fe20003f04270 */
[----:B------:R-:W-:Y:S01]  /*d6b0*/  FMUL.FTZ R12, R191, UR6 ;  /* 0x00000006bf0c7c20 */ /* 0x000fe20008410000 */
[----:B------:R-:W-:Y:S01]  /*d6c0*/  FSEL R10, R132, -INF , !P6 ;  /* 0xff800000840a7808 */ /* 0x000fe20007000000 */
        /* <DEDUP_REMOVED lines=9> */
[----:B------:R-:W-:Y:S02]  /*d760*/  ISETP.GE.AND P6, PT, R2, R230, PT ;  /* 0x000000e60200720c */ /* 0x000fe40003fc6270 */
[----:B------:R-:W-:Y:S02]  /*d770*/  FMNMX3.FTZ R5, R133, R24, R23, !PT ;  /* 0x0000001885057276 */ /* 0x000fe40007810017 */
[----:B------:R-:W-:Y:S02]  /*d780*/  FSEL R177, R138, -INF , !P5 ;  /* 0xff8000008ab17808 */ /* 0x000fe40006800000 */
[----:B------:R-:W-:Y:S01]  /*d790*/  FSEL R178, R178, -INF , !P6 ;  /* 0xff800000b2b27808 */ /* 0x000fe20007000000 */
[----:B------:R-:W-:Y:S01]  /*d7a0*/  MUFU.TANH R13, R13 ;  /* 0x0000000d000d7308 */ /* 0x000fe20000002400 */
[----:B------:R-:W-:-:S02]  /*d7b0*/  ISETP.GE.AND P5, PT, R4, R230, PT ;  /* 0x000000e60400720c */ /* 0x000fc40003fa6270 */
[----:B------:R-:W-:Y:S02]  /*d7c0*/  ISETP.GE.AND P6, PT, R3, R230, PT ;  /* 0x000000e60300720c */ /* 0x000fe40003fc6270 */
[----:B------:R-:W-:Y:S02]  /*d7d0*/  FMNMX3.FTZ R5, R5, R31, R10, !PT ;  /* 0x0000001f05057276 */ /* 0x000fe4000781000a */
[----:B------:R-:W-:Y:S02]  /*d7e0*/  FSEL R182, R140, -INF , !P5 ;  /* 0xff8000008cb67808 */ /* 0x000fe40006800000 */
[----:B------:R-:W-:Y:S02]  /*d7f0*/  FSEL R183, R139, -INF , !P6 ;  /* 0xff8000008bb77808 */ /* 0x000fe40007000000 */
[----:B------:R-:W-:Y:S02]  /*d800*/  FMNMX3.FTZ R5, R5, R177, R178, !PT ;  /* 0x000000b105057276 */ /* 0x000fe400078100b2 */
[----:B------:R-:W-:-:S02]  /*d810*/  ISETP.GE.AND P0, PT, R6, R228, PT ;  /* 0x000000e40600720c */ /* 0x000fc40003f06270 */
[----:B------:R-:W-:Y:S02]  /*d820*/  FMNMX3.FTZ R5, R5, R182, R183, !PT ;  /* 0x000000b605057276 */ /* 0x000fe400078100b7 */
[----:B------:R-:W-:Y:S02]  /*d830*/  ISETP.GT.AND P5, PT, R7, R6, PT ;  /* 0x000000060700720c */ /* 0x000fe40003fa4270 */
[----:B------:R-:W-:Y:S01]  /*d840*/  ISETP.GE.AND P6, PT, R6, R231, PT ;  /* 0x000000e70600720c */ /* 0x000fe20003fc6270 */
[----:B------:R-:W-:Y:S01]  /*d850*/  FMUL.FTZ R6, R142, UR6 ;  /* 0x000000068e067c20 */ /* 0x000fe20008410000 */
[----:B-1----:R-:W-:Y:S02]  /*d860*/  FMNMX.FTZ R14, R8, R14, !PT ;  /* 0x0000000e080e7209 */ /* 0x002fe40007810000 */
[----:B------:R-:W1:Y:S01]  /*d870*/  SHFL.BFLY PT, R8, R5, 0x2, 0x1f ;  /* 0x0c401f0005087f89 */ /* 0x000e6200000e0000 */
[----:B------:R-:W-:Y:S01]  /*d880*/  FSEL R176, R141, -INF , !P0 ;  /* 0xff8000008db07808 */ /* 0x000fe20004000000 */
[----:B------:R-:W5:Y:S01]  /*d890*/  MUFU.TANH R17, R6 ;  /* 0x0000000600117308 */ /* 0x000f620000002400 */
[----:B------:R-:W-:Y:S01]  /*d8a0*/  ISETP.GE.AND P0, PT, R2, R228, PT ;  /* 0x000000e40200720c */ /* 0x000fe20003f06270 */
[----:B---3--:R-:W3:Y:S01]  /*d8b0*/  SHFL.BFLY PT, R12, R14, 0x1, 0x1f ;  /* 0x0c201f000e0c7f89 */ /* 0x008ee200000e0000 */
[----:B--2---:R-:W-:-:S02]  /*d8c0*/  FSEL R16, R16, -INF , !P5 ;  /* 0xff80000010107808 */ /* 0x004fc40006800000 */
[----:B------:R-:W-:Y:S01]  /*d8d0*/  FSEL R179, R179, -INF , !P0 ;  /* 0xff800000b3b37808 */ /* 0x000fe20004000000 */
[----:B------:R-:W-:Y:S01]  /*d8e0*/  LDSM.16.MT88.4 R140, [R220+0xa000] ;  /* 0x00a00000dc8c783b */ /* 0x000fe20000004200 */
[----:B------:R-:W-:Y:S02]  /*d8f0*/  ISETP.GE.AND P0, PT, R4, R228, PT ;  /* 0x000000e40400720c */ /* 0x000fe40003f06270 */
[----:B------:R-:W-:Y:S02]  /*d900*/  ISETP.GT.AND P5, PT, R7, R2, PT ;  /* 0x000000020700720c */ /* 0x000fe40003fa4270 */
[----:B------:R-:W-:Y:S02]  /*d910*/  FSEL R181, R181, -INF , !P0 ;  /* 0xff800000b5b57808 */ /* 0x000fe40004000000 */
[----:B----4-:R-:W-:Y:S02]  /*d920*/  FSEL R11, R11, -INF , !P5 ;  /* 0xff8000000b0b7808 */ /* 0x010fe40006800000 */
[----:B------:R-:W-:-:S02]  /*d930*/  ISETP.GE.AND P0, PT, R2, R231, PT ;  /* 0x000000e70200720c */ /* 0x000fc40003f06270 */
[----:B------:R-:W-:Y:S02]  /*d940*/  FSEL R208, R16, -INF , !P6 ;  /* 0xff80000010d07808 */ /* 0x000fe40007000000 */
[----:B------:R-:W-:Y:S02]  /*d950*/  ISETP.GT.AND P6, PT, R7, R4, PT ;  /* 0x000000040700720c */ /* 0x000fe40003fc4270 */
[----:B------:R-:W-:Y:S02]  /*d960*/  FSEL R188, R11, -INF , !P0 ;  /* 0xff8000000bbc7808 */ /* 0x000fe40004000000 */
[----:B------:R-:W-:Y:S02]  /*d970*/  ISETP.GT.AND P0, PT, R7, R3, PT ;  /* 0x000000030700720c */ /* 0x000fe40003f04270 */
[----:B-----5:R-:W-:Y:S02]  /*d980*/  FSEL R7, R17, -INF , !P6 ;  /* 0xff80000011077808 */ /* 0x020fe40007000000 */
[----:B------:R-:W-:-:S02]  /*d990*/  ISETP.GE.AND P5, PT, R3, R228, PT ;  /* 0x000000e40300720c */ /* 0x000fc40003fa6270 */
[----:B------:R-:W-:Y:S02]  /*d9a0*/  ISETP.GE.AND P6, PT, R3, R231, PT ;  /* 0x000000e70300720c */ /* 0x000fe40003fc6270 */
[----:B------:R-:W-:Y:S02]  /*d9b0*/  FMNMX3.FTZ R3, R136, R30, R26, !PT ;  /* 0x0000001e88037276 */ /* 0x000fe4000781001a */
[----:B------:R-:W-:Y:S02]  /*d9c0*/  FSEL R180, R180, -INF , !P5 ;  /* 0xff800000b4b47808 */ /* 0x000fe40006800000 */
[----:B-1----:R-:W-:Y:S02]  /*d9d0*/  FMNMX.FTZ R2, R5, R8, !PT ;  /* 0x0000000805027209 */ /* 0x002fe40007810000 */
[----:B------:R-:W-:Y:S02]  /*d9e0*/  FMNMX3.FTZ R6, R135, R27, R25, !PT ;  /* 0x0000001b87067276 */ /* 0x000fe40007810019 */
[----:B------:R-:W-:-:S02]  /*d9f0*/  ISETP.GE.AND P5, PT, R4, R231, PT ;  /* 0x000000e70400720c */ /* 0x000fc40003fa6270 */
[----:B------:R-:W-:Y:S02]  /*da00*/  FSEL R5, R13, -INF , !P0 ;  /* 0xff8000000d057808 */ /* 0x000fe40004000000 */
[----:B------:R-:W-:Y:S02]  /*da10*/  FMNMX3.FTZ R3, R3, R33, R18, !PT ;  /* 0x0000002103037276 */ /* 0x000fe40007810012 */
[----:B------:R-:W-:Y:S02]  /*da20*/  FMNMX3.FTZ R6, R6, R32, R9, !PT ;  /* 0x0000002006067276 */ /* 0x000fe40007810009 */
[----:B------:R-:W-:Y:S02]  /*da30*/  FSEL R210, R7, -INF , !P5 ;  /* 0xff80000007d27808 */ /* 0x000fe40006800000 */
[----:B------:R-:W-:Y:S01]  /*da40*/  FSEL R209, R5, -INF , !P6 ;  /* 0xff80000005d17808 */ /* 0x000fe20007000000 */
[----:B------:R-:W1:Y:S01]  /*da50*/  SHFL.BFLY PT, R7, R2, 0x1, 0x1f ;  /* 0x0c201f0002077f89 */ /* 0x000e6200000e0000 */
[----:B------:R-:W-:-:S02]  /*da60*/  FMNMX3.FTZ R3, R3, R208, R188, !PT ;  /* 0x000000d003037276 */ /* 0x000fc400078100bc */
[----:B------:R-:W-:Y:S02]  /*da70*/  FMNMX3.FTZ R6, R6, R176, R179, !PT ;  /* 0x000000b006067276 */ /* 0x000fe400078100b3 */
[----:B------:R-:W-:Y:S02]  /*da80*/  FMNMX3.FTZ R3, R3, R210, R209, !PT ;  /* 0x000000d203037276 */ /* 0x000fe400078100d1 */
[----:B------:R-:W-:Y:S02]  /*da90*/  FMNMX3.FTZ R6, R6, R181, R180, !PT ;  /* 0x000000b506067276 */ /* 0x000fe400078100b4 */
[----:B---3--:R-:W-:Y:S01]  /*daa0*/  FMNMX.FTZ R224, R14, R12, !PT ;  /* 0x0000000c0ee07209 */ /* 0x008fe20007810000 */
[----:B------:R-:W2:Y:S01]  /*dab0*/  SHFL.BFLY PT, R5, R3, 0x2, 0x1f ;  /* 0x0c401f0003057f89 */ /* 0x000ea200000e0000 */
[----:B------:R-:W-:Y:S02]  /*dac0*/  MOV R196, R217 ;  /* 0x000000d900c47202 */ /* 0x000fe40000000f00 */
[C---:B------:R-:W-:Y:S01]  /*dad0*/  FSETP.NEU.FTZ.AND P0, PT, R224.reuse, -INF , PT ;  /* 0xff800000e000780b */ /* 0x040fe20003f1d000 */
[----:B------:R-:W3:Y:S01]  /*dae0*/  SHFL.BFLY PT, R4, R6, 0x2, 0x1f ;  /* 0x0c401f0006047f89 */ /* 0x000ee200000e0000 */
[----:B------:R-:W-:Y:S01]  /*daf0*/  FMUL.FTZ R14, R224, UR8 ;  /* 0x00000008e00e7c20 */ /* 0x000fe20008410000 */
[----:B------:R-:W-:-:S02]  /*db00*/  MOV R193, R239 ;  /* 0x000000ef00c17202 */ /* 0x000fc40000000f00 */
[----:B------:R-:W-:Y:S02]  /*db10*/  MOV R194, R238 ;  /* 0x000000ee00c27202 */ /* 0x000fe40000000f00 */
[----:B------:R-:W-:Y:S02]  /*db20*/  FSEL R14, R14, RZ, P0 ;  /* 0x000000ff0e0e7208 */ /* 0x000fe40000000000 */
[----:B------:R-:W-:Y:S02]  /*db30*/  MOV R195, R237 ;  /* 0x000000ed00c37202 */ /* 0x000fe40000000f00 */
[----:B-1----:R-:W-:Y:S01]  /*db40*/  FMNMX.FTZ R225, R2, R7, !PT ;  /* 0x0000000702e17209 */ /* 0x002fe20007810000 */
[--C-:B------:R-:W-:Y:S01]  /*db50*/  FFMA.FTZ R22, R22, UR8, -R14.reuse ;  /* 0x0000000816167c23 */ /* 0x100fe2000801080e */
[--C-:B------:R-:W-:Y:S01]  /*db60*/  FFMA.FTZ R15, R15, UR8, -R14.reuse ;  /* 0x000000080f0f7c23 */ /* 0x100fe2000801080e */
[--C-:B------:R-:W-:Y:S01]  /*db70*/  FFMA.FTZ R29, R29, UR8, -R14.reuse ;  /* 0x000000081d1d7c23 */ /* 0x100fe2000801080e */
[C---:B------:R-:W-:Y:S01]  /*db80*/  FSETP.NEU.FTZ.AND P6, PT, R225.reuse, -INF , PT ;  /* 0xff800000e100780b */ /* 0x040fe20003fdd000 */
[----:B------:R-:W-:Y:S01]  /*db90*/  FMUL.FTZ R13, R225, UR8 ;  /* 0x00000008e10d7c20 */ /* 0x000fe20008410000 */
[----:B------:R-:W-:Y:S01]  /*dba0*/  MUFU.EX2 R251, R15 ;  /* 0x0000000f00fb7308 */ /* 0x000fe20000000800 */
[----:B------:R-:W-:Y:S01]  /*dbb0*/  FFMA.FTZ R28, R28, UR8, -R14 ;  /* 0x000000081c1c7c23 */ /* 0x000fe2000801080e */
[----:B------:R-:W-:-:S02]  /*dbc0*/  IADD3 R19, PT, PT, R212, 0xa000, RZ ;  /* 0x0000a000d4137810 */ /* 0x000fc40007ffe0ff */
[----:B--2---:R-:W-:Y:S02]  /*dbd0*/  FMNMX.FTZ R3, R3, R5, !PT ;  /* 0x0000000503037209 */ /* 0x004fe40007810000 */
        /* <DEDUP_REMOVED lines=11> */
[----:B--2---:R-:W-:Y:S02]  /*dc90*/  F2FP.BF16.F32.PACK_AB R8, R250, R251 ;  /* 0x000000fbfa08723e */ /* 0x004fe400000010ff */
[----:B-1----:R-:W-:-:S05]  /*dca0*/  FMNMX.FTZ R216, R3, R5, !PT ;  /* 0x0000000503d87209 */ /* 0x002fca0007810000 */
[----:B------:R-:W-:Y:S01]  /*dcb0*/  MUFU.EX2 R192, R28 ;  /* 0x0000001c00c07308 */ /* 0x000fe20000000800 */
[----:B----4-:R-:W1:Y:S01]  /*dcc0*/  LDSM.16.MT88.4 R20, [R212+0xa000] ;  /* 0x00a00000d414783b */ /* 0x010e620000004200 */
[----:B---3--:R-:W-:Y:S01]  /*dcd0*/  FMNMX.FTZ R217, R4, R6, !PT ;  /* 0x0000000604d97209 */ /* 0x008fe20007810000 */
        /* <DEDUP_REMOVED lines=10> */
[----:B------:R-:W-:Y:S01]  /*dd80*/  FSEL R2, R2, RZ, P5 ;  /* 0x000000ff02027208 */ /* 0x000fe20002800000 */
[--C-:B------:R-:W-:Y:S01]  /*dd90*/  FFMA.FTZ R3, R18, UR8, -R17.reuse ;  /* 0x0000000812037c23 */ /* 0x100fe20008010811 */
[--C-:B------:R-:W-:Y:S01]  /*dda0*/  FFMA.FTZ R30, R30, UR8, -R17.reuse ;  /* 0x000000081e1e7c23 */ /* 0x100fe20008010811 */
[--C-:B------:R-:W-:Y:S01]  /*ddb0*/  FFMA.FTZ R26, R26, UR8, -R17.reuse ;  /* 0x000000081a1a7c23 */ /* 0x100fe20008010811 */
[----:B------:R-:W-:Y:S01]  /*ddc0*/  FFMA.FTZ R33, R33, UR8, -R17 ;  /* 0x0000000821217c23 */ /* 0x000fe20008010811 */
[----:B------:R2:W-:Y:S01]  /*ddd0*/  MUFU.EX2 R189, R3 ;  /* 0x0000000300bd7308 */ /* 0x0005e20000000800 */
[--C-:B------:R-:W-:Y:S01]  /*dde0*/  FFMA.FTZ R27, R27, UR8, -R2.reuse ;  /* 0x000000081b1b7c23 */ /* 0x100fe20008010802 */
[--C-:B------:R-:W-:Y:S01]  /*ddf0*/  FFMA.FTZ R25, R25, UR8, -R2.reuse ;  /* 0x0000000819197c23 */ /* 0x100fe20008010802 */
[--C-:B------:R-:W-:Y:S01]  /*de00*/  FFMA.FTZ R32, R32, UR8, -R2.reuse ;  /* 0x0000000820207c23 */ /* 0x100fe20008010802 */
[----:B------:R-:W-:Y:S01]  /*de10*/  FFMA.FTZ R9, R9, UR8, -R2 ;  /* 0x0000000809097c23 */ /* 0x000fe20008010802 */
[----:B------:R-:W-:-:S02]  /*de20*/  IADD3 R18, PT, PT, R212, 0xa040, RZ ;  /* 0x0000a040d4127810 */ /* 0x000fc40007ffe0ff */
[----:B------:R-:W-:Y:S01]  /*de30*/  @P4 IADD3 R18, PT, PT, R19, -0x40, RZ ;  /* 0xffffffc013124810 */ /* 0x000fe20007ffe0ff */
[----:B------:R3:W4:Y:S01]  /*de40*/  MUFU.EX2 R16, R4 ;  /* 0x0000000400107308 */ /* 0x0007220000000800 */
[----:B------:R-:W-:-:S07]  /*de50*/  MOV R19, R196 ;  /* 0x000000c400137202 */ /* 0x000fce0000000f00 */
[----:B------:R-:W-:Y:S01]  /*de60*/  MUFU.EX2 R248, R31 ;  /* 0x0000001f00f87308 */ /* 0x000fe20000000800 */
[----:B--2---:R-:W-:-:S05]  /*de70*/  FSEL R3, R225, RZ, P6 ;  /* 0x000000ffe1037208 */ /* 0x004fca0003000000 */
[----:B------:R-:W-:Y:S02]  /*de80*/  FADD.FTZ R3, R133, -R3 ;  /* 0x8000000385037221 */ /* 0x000fe40000010000 */
[----:B------:R2:W5:Y:S01]  /*de90*/  MUFU.EX2 R191, R10 ;  /* 0x0000000a00bf7308 */ /* 0x0005620000000800 */
[----:B---3--:R-:W-:Y:S01]  /*dea0*/  FADD.FTZ R4, R135, -R5 ;  /* 0x8000000587047221 */ /* 0x008fe20000010000 */
[----:B------:R-:W-:Y:S01]  /*deb0*/  FMUL.FTZ R15, R3, UR8 ;  /* 0x00000008030f7c20 */ /* 0x000fe20008410000 */
[----:B------:R-:W-:Y:S01]  /*dec0*/  FSEL R3, R216, RZ, P0 ;  /* 0x000000ffd8037208 */ /* 0x000fe20000000000 */
[-C--:B----4-:R-:W-:Y:S01]  /*ded0*/  FMUL.FTZ R144, R144, R16.reuse ;  /* 0x0000001090907220 */ /* 0x090fe20000410000 */
[----:B------:R-:W-:Y:S01]  /*dee0*/  FMUL.FTZ R4, R4, UR8 ;  /* 0x0000000804047c20 */ /* 0x000fe20008410000 */
[-C--:B------:R-:W-:Y:S01]  /*def0*/  FMUL.FTZ R145, R145, R16.reuse ;  /* 0x0000001091917220 */ /* 0x080fe20000410000 */
[-C--:B------:R-:W-:Y:S01]  /*df00*/  FMUL.FTZ R156, R156, R16.reuse ;  /* 0x000000109c9c7220 */ /* 0x080fe20000410000 */
[----:B------:R-:W-:Y:S01]  /*df10*/  FADD.FTZ R3, R136, -R3 ;  /* 0x8000000388037221 */ /* 0x000fe20000010000 */
[----:B------:R-:W-:Y:S01]  /*df20*/  MUFU.EX2 R237, R27 ;  /* 0x0000001b00ed7308 */ /* 0x000fe20000000800 */
[-C--:B------:R-:W-:Y:S01]  /*df30*/  FMUL.FTZ R157, R157, R16.reuse ;  /* 0x000000109d9d7220 */ /* 0x080fe20000410000 */
[----:B------:R-:W3:Y:S01]  /*df40*/  LDSM.16.MT88.4 R136, [R18] ;  /* 0x000000001288783b */ /* 0x000ee20000004200 */
[----:B------:R-:W-:Y:S01]  /*df50*/  FMUL.FTZ R3, R3, UR8 ;  /* 0x0000000803037c20 */ /* 0x000fe20008410000 */
[-C--:B------:R-:W-:Y:S01]  /*df60*/  FMUL.FTZ R48, R48, R16.reuse ;  /* 0x0000001030307220 */ /* 0x080fe20000410000 */
[-C--:B------:R-:W-:Y:S01]  /*df70*/  FMUL.FTZ R49, R49, R16.reuse ;  /* 0x0000001031317220 */ /* 0x080fe20000410000 */
[----:B------:R-:W4:Y:S01]  /*df80*/  LDSM.16.MT88.4 R132, [R219+0xa000] ;  /* 0x00a00000db84783b */ /* 0x000f220000004200 */
[-C--:B------:R-:W-:Y:S01]  /*df90*/  FMUL.FTZ R36, R36, R16.reuse ;  /* 0x0000001024247220 */ /* 0x080fe20000410000 */
[----:B------:R-:W-:Y:S01]  /*dfa0*/  MUFU.EX2 R235, R25 ;  /* 0x0000001900eb7308 */ /* 0x000fe20000000800 */
[----:B--2---:R-:W-:Y:S01]  /*dfb0*/  F2FP.BF16.F32.PACK_AB R10, R192, R249 ;  /* 0x000000f9c00a723e */ /* 0x004fe200000010ff */
[----:B------:R-:W-:Y:S01]  /*dfc0*/  FMUL.FTZ R37, R37, R16 ;  /* 0x0000001025257220 */ /* 0x000fe20000410000 */
[----:B-----5:R-:W-:Y:S01]  /*dfd0*/  F2FP.BF16.F32.PACK_AB R11, R191, R248 ;  /* 0x000000f8bf0b723e */ /* 0x020fe200000010ff */
        /* <DEDUP_REMOVED lines=26> */
[----:B------:R-:W-:-:S02]  /*e180*/  FMUL.FTZ R129, R129, R16 ;  /* 0x0000001081817220 */ /* 0x000fc40000410000 */
[----:B------:R-:W3:Y:S01]  /*e190*/  MUFU.EX2 R233, R26 ;  /* 0x0000001a00e97308 */ /* 0x000ee20000000800 */
[----:B--2---:R-:W-:Y:S02]  /*e1a0*/  F2FP.BF16.F32.PACK_AB R9, R239, R245 ;  /* 0x000000f5ef09723e */ /* 0x004fe400000010ff */
[----:B-----5:R-:W-:-:S05]  /*e1b0*/  F2FP.BF16.F32.PACK_AB R6, R190, R238 ;  /* 0x000000eebe06723e */ /* 0x020fca00000010ff */
[----:B------:R-:W2:Y:S01]  /*e1c0*/  MUFU.EX2 R234, R33 ;  /* 0x0000002100ea7308 */ /* 0x000ea20000000800 */
[----:B-1----:R-:W-:Y:S07]  /*e1d0*/  LDSM.16.MT88.4 R28, [R220+0xb000] ;  /* 0x00b00000dc1c783b */ /* 0x002fee0000004200 */
[----:B------:R-:W1:Y:S01]  /*e1e0*/  MUFU.EX2 R15, R15 ;  /* 0x0000000f000f7308 */ /* 0x000e620000000800 */
[----:B---3--:R-:W-:Y:S01]  /*e1f0*/  F2FP.BF16.F32.PACK_AB R5, R233, R232 ;  /* 0x000000e8e905723e */ /* 0x008fe200000010ff */
[----:B------:R-:W3:Y:S06]  /*e200*/  LDSM.16.MT88.4 R24, [R212+0xb000] ;  /* 0x00b00000d418783b */ /* 0x000eec0000004200 */
[----:B------:R5:W4:Y:S01]  /*e210*/  MUFU.EX2 R12, R4 ;  /* 0x00000004000c7308 */ /* 0x000b220000000800 */
[----:B--2---:R-:W-:Y:S01]  /*e220*/  F2FP.BF16.F32.PACK_AB R7, R189, R234 ;  /* 0x000000eabd07723e */ /* 0x004fe200000010ff */
[----:B------:R-:W2:Y:S06]  /*e230*/  LDSM.16.MT88.4 R32, [R18+0x1000] ;  /* 0x001000001220783b */ /* 0x000eac0000004200 */
[----:B------:R-:W4:Y:S01]  /*e240*/  MUFU.EX2 R3, R3 ;  /* 0x0000000300037308 */ /* 0x000f220000000800 */
[-C--:B-1----:R-:W-:Y:S01]  /*e250*/  FMUL.FTZ R146, R146, R15.reuse ;  /* 0x0000000f92927220 */ /* 0x082fe20000410000 */
[-C--:B------:R-:W-:Y:S01]  /*e260*/  FMUL.FTZ R147, R147, R15.reuse ;  /* 0x0000000f93937220 */ /* 0x080fe20000410000 */
[-C--:B------:R-:W-:Y:S01]  /*e270*/  FMUL.FTZ R158, R158, R15.reuse ;  /* 0x0000000f9e9e7220 */ /* 0x080fe20000410000 */
[-C--:B------:R-:W-:Y:S01]  /*e280*/  FMUL.FTZ R159, R159, R15.reuse ;  /* 0x0000000f9f9f7220 */ /* 0x080fe20000410000 */
[-C--:B------:R-:W-:Y:S01]  /*e290*/  FMUL.FTZ R50, R50, R15.reuse ;  /* 0x0000000f32327220 */ /* 0x080fe20000410000 */
[-C--:B------:R-:W-:Y:S01]  /*e2a0*/  FMUL.FTZ R51, R51, R15.reuse ;  /* 0x0000000f33337220 */ /* 0x080fe20000410000 */
[-C--:B------:R-:W-:Y:S01]  /*e2b0*/  FMUL.FTZ R38, R38, R15.reuse ;  /* 0x0000000f26267220 */ /* 0x080fe20000410000 */
[----:B------:R-:W-:Y:S01]  /*e2c0*/  FMUL.FTZ R39, R39, R15 ;  /* 0x0000000f27277220 */ /* 0x000fe20000410000 */
[----:B-----5:R-:W-:Y:S01]  /*e2d0*/  F2FP.BF16.F32.PACK_AB R4, R235, R237 ;  /* 0x000000edeb04723e */ /* 0x020fe200000010ff */
        /* <DEDUP_REMOVED lines=103> */
[C---:B---3--:R-:W-:Y:S08]  /*e950*/  HMMA.16816.F32.BF16 R72, R4.reuse, R24, R72 ;  /* 0x000000180448723c */ /* 0x048ff00000041848 */
[C---:B------:R-:W-:Y:S08]  /*e960*/  HMMA.16816.F32.BF16 R76, R4.reuse, R26, R76 ;  /* 0x0000001a044c723c */ /* 0x040ff0000004184c */
[C---:B------:R-:W-:Y:S08]  /*e970*/  HMMA.16816.F32.BF16 R88, R4.reuse, R28, R88 ;  /* 0x0000001c0458723c */ /* 0x040ff00000041858 */
[C---:B------:R-:W-:Y:S08]  /*e980*/  HMMA.16816.F32.BF16 R92, R4.reuse, R30, R92 ;  /* 0x0000001e045c723c */ /* 0x040ff0000004185c */
[C---:B--2---:R-:W-:Y:S08]  /*e990*/  HMMA.16816.F32.BF16 R104, R4.reuse, R32, R104 ;  /* 0x000000200468723c */ /* 0x044ff00000041868 */
[C---:B------:R-:W-:Y:S08]  /*e9a0*/  HMMA.16816.F32.BF16 R108, R4.reuse, R34, R108 ;  /* 0x00000022046c723c */ /* 0x040ff0000004186c */
[C---:B-1----:R-:W-:Y:S08]  /*e9b0*/  HMMA.16816.F32.BF16 R120, R4.reuse, R20, R120 ;  /* 0x000000140478723c */ /* 0x042ff00000041878 */
[----:B------:R-:W-:Y:S01]  /*e9c0*/  HMMA.16816.F32.BF16 R144, R4, R22, R124 ;  /* 0x000000160490723c */ /* 0x000fe2000004187c */
[----:B------:R-:W-:-:S07]  /*e9d0*/  FFMA.FTZ R4, R186, UR8, -R14 ;  /* 0x00000008ba047c23 */ /* 0x000fce000801080e */
        /* <DEDUP_REMOVED lines=16> */
[----:B-1----:R-:W-:-:S04]  /*eae0*/  FFMA.FTZ R4, R187, UR8, -R14 ;  /* 0x00000008bb047c23 */ /* 0x002fc8000801080e */
[----:B------:R1:W4:Y:S03]  /*eaf0*/  MUFU.EX2 R137, R4 ;  /* 0x0000000400897308 */ /* 0x0003260000000800 */
[C---:B------:R-:W-:Y:S01]  /*eb00*/  HMMA.16816.F32.BF16 R184, R8.reuse, R134, R64 ;  /* 0x0000008608b8723c */ /* 0x040fe20000041840 */
[----:B------:R-:W-:Y:S07]  /*eb10*/  LDSM.16.MT88.4 R64, [R218+0x800] ;  /* 0x00080000da40783b */ /* 0x000fee0000004200 */
[----:B------:R-:W-:Y:S01]  /*eb20*/  HMMA.16816.F32.BF16 R100, R8, R32, R100 ;  /* 0x000000200864723c */ /* 0x000fe20000041864 */
[----:B-1----:R-:W-:Y:S01]  /*eb30*/  FFMA.FTZ R4, R177, UR8, -R13 ;  /* 0x00000008b1047c23 */ /* 0x002fe2000801080d */
[----:B------:R-:W-:-:S06]  /*eb40*/  MOV R177, R156 ;  /* 0x0000009c00b17202 */ /* 0x000fcc0000000f00 */
[C---:B------:R-:W-:Y:S01]  /*eb50*/  HMMA.16816.F32.BF16 R28, R8.reuse, R30, R96 ;  /* 0x0000001e081c723c */ /* 0x040fe20000041860 */
[----:B------:R-:W-:Y:S01]  /*eb60*/  LDSM.16.MT88.4 R96, [R222] ;  /* 0x00000000de60783b */ /* 0x000fe20000004200 */
[----:B------:R1:W-:Y:S06]  /*eb70*/  MUFU.EX2 R133, R4 ;  /* 0x0000000400857308 */ /* 0x0003ec0000000800 */
[C---:B------:R-:W-:Y:S01]  /*eb80*/  HMMA.16816.F32.BF16 R32, R8.reuse, R34, R112 ;  /* 0x000000220820723c */ /* 0x040fe20000041870 */
[----:B------:R-:W5:Y:S07]  /*eb90*/  LDSM.16.MT88.4 R112, [R18+0x1800] ;  /* 0x001800001270783b */ /* 0x000f6e0000004200 */
[----:B------:R-:W-:Y:S01]  /*eba0*/  HMMA.16816.F32.BF16 R116, R8, R20, R116 ;  /* 0x000000140874723c */ /* 0x000fe20000041874 */
[----:B-1----:R-:W-:Y:S01]  /*ebb0*/  FFMA.FTZ R4, R178, UR8, -R13 ;  /* 0x00000008b2047c23 */ /* 0x002fe2000801080d */
[----:B------:R-:W-:-:S03]  /*ebc0*/  MOV R178, R157 ;  /* 0x0000009d00b27202 */ /* 0x000fc60000000f00 */
[----:B------:R1:W2:Y:S03]  /*ebd0*/  MUFU.EX2 R135, R4 ;  /* 0x0000000400877308 */ /* 0x0002a60000000800 */
[----:B------:R-:W-:Y:S01]  /*ebe0*/  HMMA.16816.F32.BF16 R20, R8, R22, R128 ;  /* 0x000000160814723c */ /* 0x000fe20000041880 */
[----:B---3--:R-:W-:Y:S01]  /*ebf0*/  F2FP.BF16.F32.PACK_AB R128, R139, R138 ;  /* 0x0000008a8b80723e */ /* 0x008fe200000010ff */
[----:B------:R-:W-:Y:S01]  /*ec00*/  FFMA.FTZ R3, R178, R3, R232 ;  /* 0x00000003b2037223 */ /* 0x000fe200000100e8 */
        /* <DEDUP_REMOVED lines=54> */
[-C--:B------:R-:W-:Y:S01]  /*ef70*/  HMMA.16816.F32.BF16 R44, R124, R50.reuse, R44 ;  /* 0x000000327c2c723c */ /* 0x080fe2000004182c */
        /* <DEDUP_REMOVED lines=16> */
[----:B------:R-:W-:-:S02]  /*f080*/  MOV R135, R217 ;  /* 0x000000d900877202 */ /* 0x000fc40000000f00 */
        /* <DEDUP_REMOVED lines=33> */
[----:B------:R-:W2:Y:S01]  /*f2a0*/  LDL R232, [R1+0x34] ;  /* 0x0000340001e87983 */ /* 0x000ea20000100800 */
[----:B------:R-:W-:-:S04]  /*f2b0*/  DEPBAR.LE SB0, 0x0 ;  /* 0x000080000000791a */ /* 0x000fc80000000000 */
[----:B------:R-:W4:Y:S04]  /*f2c0*/  LDL R182, [R1+0x24] ;  /* 0x0000240001b67983 */ /* 0x000f280000100800 */
[----:B------:R-:W5:Y:S04]  /*f2d0*/  LDL R178, [R1+0x20] ;  /* 0x0000200001b27983 */ /* 0x000f680000100800 */
[----:B------:R-:W3:Y:S01]  /*f2e0*/  LDL R177, [R1+0x2c] ;  /* 0x00002c0001b17983 */ /* 0x000ee20000100800 */
[----:B------:R-:W-:Y:S01]  /*f2f0*/  BAR.SYNC.DEFER_BLOCKING 0x0 ;  /* 0x0000000000007b1d */ /* 0x000fe20000010000 */
[----:B--2---:R-:W-:-:S05]  /*f300*/  IADD3 R4, PT, PT, R232, -0x5, RZ ;  /* 0xfffffffbe8047810 */ /* 0x004fca0007ffe0ff */
        /* <DEDUP_REMOVED lines=32> */
[----:B------:R-:W4:Y:S04]  /*f510*/  LDSM.16.M88.4 R8, [R213] ;  /* 0x00000000d508783b */ /* 0x000f280000000200 */
[----:B------:R-:W5:Y:S04]  /*f520*/  LDSM.16.M88.4 R20, [R214+UR5+0x8800] ;  /* 0x00880005d614783b */ /* 0x000f680008000200 */
[----:B------:R-:W-:Y:S04]  /*f530*/  LDSM.16.M88.4 R28, [R241+0x8000] ;  /* 0x00800000f11c783b */ /* 0x000fe80000000200 */
[----:B------:R-:W2:Y:S04]  /*f540*/  LDSM.16.M88.4 R12, [R242+0x2000] ;  /* 0x00200000f20c783b */ /* 0x000ea80000000200 */
[----:B------:R-:W2:Y:S04]  /*f550*/  LDSM.16.M88.4 R32, [R241+0x8800] ;  /* 0x00880000f120783b */ /* 0x000ea80000000200 */
[----:B------:R-:W2:Y:S01]  /*f560*/  LDSM.16.M88.4 R16, [R242] ;  /* 0x00000000f210783b */ /* 0x000ea20000000200 */
[----:B---3--:R-:W-:-:S03]  /*f570*/  MOV R251, R177 ;  /* 0x000000b100fb7202 */ /* 0x008fc60000000f00 */
[----:B------:R-:W-:Y:S04]  /*f580*/  LDSM.16.M88.4 R132, [R244+0x8000] ;  /* 0x00800000f484783b */ /* 0x000fe80000000200 */
[----:B------:R-:W0:Y:S01]  /*f590*/  LDGDEPBAR ;  /* 0x00000000000079af */ /* 0x000e220000000000 */
[C---:B-1----:R-:W-:Y:S08]  /*f5a0*/  HMMA.16816.F32.BF16 R188, R4.reuse, R24, RZ ;  /* 0x0000001804bc723c */ /* 0x042ff000000418ff */
[----:B------:R-:W-:Y:S08]  /*f5b0*/  HMMA.16816.F32.BF16 R184, R4, R26, RZ ;  /* 0x0000001a04b8723c */ /* 0x000ff000000418ff */
[C---:B----4-:R-:W-:Y:S08]  /*f5c0*/  HMMA.16816.F32.BF16 R192, R8.reuse, R24, RZ ;  /* 0x0000001808c0723c */ /* 0x050ff000000418ff */
[----:B------:R-:W-:Y:S01]  /*f5d0*/  HMMA.16816.F32.BF16 R180, R8, R26, RZ ;  /* 0x0000001a08b4723c */ /* 0x000fe200000418ff */
[----:B------:R-:W-:Y:S07]  /*f5e0*/  LDSM.16.M88.4 R24, [R244+0x8800] ;  /* 0x00880000f418783b */ /* 0x000fee0000000200 */
        /* <DEDUP_REMOVED lines=8> */
[----:B------:R-:W-:Y:S08]  /*f670*/  HMMA.16816.F32.BF16 R188, R12, R32, R176 ;  /* 0x000000200cbc723c */ /* 0x000ff000000418b0 */
[C---:B------:R-:W-:Y:S08]  /*f680*/  HMMA.16816.F32.BF16 R184, R16.reuse, R28, R192 ;  /* 0x0000001c10b8723c */ /* 0x040ff000000418c0 */
[----:B------:R-:W-:Y:S08]  /*f690*/  HMMA.16816.F32.BF16 R180, R16, R30, R180 ;  /* 0x0000001e10b4723c */ /* 0x000ff000000418b4 */
[-C--:B------:R-:W-:Y:S01]  /*f6a0*/  HMMA.16816.F32.BF16 R176, R12, R34.reuse, R140 ;  /* 0x000000220cb0723c */ /* 0x080fe2000004188c */
[----:B------:R-:W-:Y:S07]  /*f6b0*/  LDSM.16.M88.4 R12, [R243+0x2000] ;  /* 0x00200000f30c783b */ /* 0x000fee0000000200 */
[C---:B------:R-:W-:Y:S01]  /*f6c0*/  HMMA.16816.F32.BF16 R28, R16.reuse, R34, R20 ;  /* 0x00000022101c723c */ /* 0x040fe20000041814 */
[----:B------:R-:W2:Y:S07]  /*f6d0*/  LDSM.16.M88.4 R20, [R215+0x8000] ;  /* 0x00800000d714783b */ /* 0x000eae0000000200 */
[----:B------:R-:W-:Y:S01]  /*f6e0*/  HMMA.16816.F32.BF16 R192, R16, R32, R136 ;  /* 0x0000002010c0723c */ /* 0x000fe20000041888 */
[----:B------:R-:W4:Y:S07]  /*f6f0*/  LDSM.16.M88.4 R16, [R215+0x8800] ;  /* 0x00880000d710783b */ /* 0x000f2e0000000200 */
[C---:B-1----:R-:W-:Y:S08]  /*f700*/  HMMA.16816.F32.BF16 R140, R4.reuse, R132, R200 ;  /* 0x00000084048c723c */ /* 0x042ff000000418c8 */
[C---:B------:R-:W-:Y:S08]  /*f710*/  HMMA.16816.F32.BF16 R32, R4.reuse, R24, R188 ;  /* 0x000000180420723c */ /* 0x040ff000000418bc */
[C---:B------:R-:W-:Y:S08]  /*f720*/  HMMA.16816.F32.BF16 R136, R4.reuse, R134, R196 ;  /* 0x000000860488723c */ /* 0x040ff000000418c4 */
[----:B------:R-:W-:Y:S01]  /*f730*/  HMMA.16816.F32.BF16 R176, R4, R26, R176 ;  /* 0x0000001a04b0723c */ /* 0x000fe200000418b0 */
[----:B------:R-:W1:Y:S07]  /*f740*/  LDSM.16.M88.4 R4, [R243] ;  /* 0x00000000f304783b */ /* 0x000e6e0000000200 */
[C---:B---3--:R-:W-:Y:S08]  /*f750*/  HMMA.16816.F32.BF16 R184, R8.reuse, R132, R184 ;  /* 0x0000008408b8723c */ /* 0x048ff000000418b8 */
[----:B------:R-:W-:Y:S08]  /*f760*/  HMMA.16816.F32.BF16 R180, R8, R134, R180 ;  /* 0x0000008608b4723c */ /* 0x000ff000000418b4 */
[----:B--2---:R-:W-:Y:S08]  /*f770*/  HMMA.16816.F32.BF16 R204, R12, R20, R140 ;  /* 0x000000140ccc723c */ /* 0x004ff0000004188c */
[C---:B------:R-:W-:Y:S08]  /*f780*/  HMMA.16816.F32.BF16 R132, R8.reuse, R24, R192 ;  /* 0x000000180884723c */ /* 0x040ff000000418c0 */
[----:B------:R-:W-:Y:S01]  /*f790*/  HMMA.16816.F32.BF16 R28, R8, R26, R28 ;  /* 0x0000001a081c723c */ /* 0x000fe2000004181c */
[----:B------:R-:W-:Y:S04]  /*f7a0*/  LDSM.16.M88.4 R8, [R213+0x6000] ;  /* 0x00600000d508783b */ /* 0x000fe80000000200 */
[----:B------:R-:W-:Y:S03]  /*f7b0*/  LDSM.16.M88.4 R24, [R214+UR5+0x9800] ;  /* 0x00980005d618783b */ /* 0x000fe60008000200 */
[C---:B------:R-:W-:Y:S08]  /*f7c0*/  HMMA.16816.F32.BF16 R200, R12.reuse, R22, R136 ;  /* 0x000000160cc8723c */ /* 0x040ff00000041888 */
[C---:B----4-:R-:W-:Y:S01]  /*f7d0*/  HMMA.16816.F32.BF16 R140, R12.reuse, R16, R32 ;  /* 0x000000100c8c723c */ /* 0x050fe20000041820 */
[----:B------:R-:W2:Y:S07]  /*f7e0*/  LDSM.16.M88.4 R32, [R214+UR5+0x9000] ;  /* 0x00900005d620783b */ /* 0x000eae0008000200 */
[----:B------:R-:W-:Y:S01]  /*f7f0*/  HMMA.16816.F32.BF16 R136, R12, R18, R176 ;  /* 0x000000120c88723c */ /* 0x000fe200000418b0 */
[----:B------:R-:W3:Y:S07]  /*f800*/  LDSM.16.M88.4 R12, [R213+0x4000] ;  /* 0x00400000d50c783b */ /* 0x000eee0000000200 */
[C---:B-1----:R-:W-:Y:S08]  /*f810*/  HMMA.16816.F32.BF16 R196, R4.reuse, R20, R184 ;  /* 0x0000001404c4723c */ /* 0x042ff000000418b8 */
[C---:B------:R-:W-:Y:S01]  /*f820*/  HMMA.16816.F32.BF16 R192, R4.reuse, R22, R180 ;  /* 0x0000001604c0723c */ /* 0x040fe200000418b4 */
[----:B------:R-:W-:Y:S07]  /*f830*/  LDSM.16.M88.4 R20, [R242+0x4000] ;  /* 0x00400000f214783b */ /* 0x000fee0000000200 */
[C---:B------:R-:W-:Y:S01]  /*f840*/  HMMA.16816.F32.BF16 R188, R4.reuse, R16, R132 ;  /* 0x0000001004bc723c */ /* 0x040fe20000041884 */
[----:B------:R-:W-:Y:S07]  /*f850*/  LDSM.16.M88.4 R132, [R241+0x9800] ;  /* 0x00980000f184783b */ /* 0x000fee0000000200 */
[----:B------:R-:W-:Y:S01]  /*f860*/  HMMA.16816.F32.BF16 R184, R4, R18, R28 ;  /* 0x0000001204b8723c */ /* 0x000fe2000004181c */
[----:B------:R-:W-:Y:S04]  /*f870*/  LDSM.16.M88.4 R4, [R242+0x6000] ;  /* 0x00600000f204783b */ /* 0x000fe80000000200 */
[----:B------:R-:W1:Y:S03]  /*f880*/  LDSM.16.M88.4 R28, [R241+0x9000] ;  /* 0x00900000f11c783b */ /* 0x000e660000000200 */
[C---:B--2---:R-:W-:Y:S01]  /*f890*/  HMMA.16816.F32.BF16 R180, R8.reuse, R32, R204 ;  /* 0x0000002008b4723c */ /* 0x044fe200000418cc */
[----:B------:R-:W-:Y:S07]  /*f8a0*/  LDSM.16.M88.4 R16, [R240+0x4000] ;  /* 0x00400000f010783b */ /* 0x000fee0000000200 */
[C---:B------:R-:W-:Y:S08]  /*f8b0*/  HMMA.16816.F32.BF16 R176, R8.reuse, R34, R200 ;  /* 0x0000002208b0723c */ /* 0x040ff000000418c8 */
[C---:B------:R-:W-:Y:S08]  /*f8c0*/  HMMA.16816.F32.BF16 R140, R8.reuse, R24, R140 ;  /* 0x00000018088c723c */ /* 0x040ff0000004188c */
[----:B------:R-:W-:Y:S08]  /*f8d0*/  HMMA.16816.F32.BF16 R136, R8, R26, R136 ;  /* 0x0000001a0888723c */ /* 0x000ff00000041888 */
[C---:B---3--:R-:W-:Y:S08]  /*f8e0*/  HMMA.16816.F32.BF16 R8, R12.reuse, R32, R196 ;  /* 0x000000200c08723c */ /* 0x048ff000000418c4 */
[C---:B------:R-:W-:Y:S01]  /*f8f0*/  HMMA.16816.F32.BF16 R192, R12.reuse, R34, R192 ;  /* 0x000000220cc0723c */ /* 0x040fe200000418c0 */
[----:B------:R-:W2:Y:S07]  /*f900*/  LDSM.16.M88.4 R32, [R244+0x9000] ;  /* 0x00900000f420783b */ /* 0x000eae0000000200 */
[----:B------:R-:W-:Y:S08]  /*f910*/  HMMA.16816.F32.BF16 R204, R12, R24, R188 ;  /* 0x000000180ccc723c */ /* 0x000ff000000418bc */
[C---:B-1----:R-:W-:Y:S08]  /*f920*/  HMMA.16816.F32.BF16 R180, R4.reuse, R28, R180 ;  /* 0x0000001c04b4723c */ /* 0x042ff000000418b4 */
[C---:B------:R-:W-:Y:S08]  /*f930*/  HMMA.16816.F32.BF16 R188, R4.reuse, R30, R176 ;  /* 0x0000001e04bc723c */ /* 0x040ff000000418b0 */
[C---:B------:R-:W-:Y:S08]  /*f940*/  HMMA.16816.F32.BF16 R208, R4.reuse, R132, R140 ;  /* 0x0000008404d0723c */ /* 0x040ff0000004188c */
[----:B------:R-:W-:Y:S08]  /*f950*/  HMMA.16816.F32.BF16 R200, R4, R134, R136 ;  /* 0x0000008604c8723c */ /* 0x000ff00000041888 */
[----:B------:R-:W-:Y:S01]  /*f960*/  HMMA.16816.F32.BF16 R196, R12, R26, R184 ;  /* 0x0000001a0cc4723c */ /* 0x000fe200000418b8 */
[----:B------:R-:W-:Y:S04]  /*f970*/  LDSM.16.M88.4 R24, [R215+0x9000] ;  /* 0x00900000d718783b */ /* 0x000fe80000000200 */
[----:B------:R-:W-:Y:S03]  /*f980*/  LDSM.16.M88.4 R12, [R240+0x6000] ;  /* 0x00600000f00c783b */ /* 0x000fe60000000200 */
[C---:B------:R-:W-:Y:S01]  /*f990*/  HMMA.16816.F32.BF16 R4, R20.reuse, R28, R8 ;  /* 0x0000001c1404723c */ /* 0x040fe20000041808 */
[----:B------:R-:W1:Y:S07]  /*f9a0*/  LDSM.16.M88.4 R8, [R243+0x4000] ;  /* 0x00400000f308783b */ /* 0x000e6e0000000200 */
[----:B------:R-:W-:Y:S01]  /*f9b0*/  HMMA.16816.F32.BF16 R140, R20, R30, R192 ;  /* 0x0000001e148c723c */ /* 0x000fe200000418c0 */
[----:B------:R-:W-:Y:S11]  /*f9c0*/  LDSM.16.M88.4 R28, [R244+0x9800] ;  /* 0x00980000f41c783b */ /* 0x000ff60000000200 */
[----:B--2---:R-:W-:Y:S01]  /*f9d0*/  HMMA.16816.F32.BF16 R136, R16, R32, R4 ;  /* 0x000000201088723c */ /* 0x004fe20000041804 */
[----:B------:R-:W2:Y:S07]  /*f9e0*/  LDSM.16.M88.4 R4, [R243+0x6000] ;  /* 0x00600000f304783b */ /* 0x000eae0000000200 */
[----:B------:R-:W-:-:S12]  /*f9f0*/  HMMA.16816.F32.BF16 R184, R20, R132, R204 ;  /* 0x0000008414b8723c */ /* 0x000fd800000418cc */
[----:B-1----:R-:W-:Y:S08]  /*fa00*/  HMMA.16816.F32.BF16 R176, R8, R24, R136 ;  /* 0x0000001808b0723c */ /* 0x002ff00000041888 */
[----:B------:R-:W-:Y:S08]  /*fa10*/  HMMA.16816.F32.BF16 R136, R12, R32, R180 ;  /* 0x000000200c88723c */ /* 0x000ff000000418b4 */
[----:B------:R-:W-:Y:S01]  /*fa20*/  HMMA.16816.F32.BF16 R180, R20, R134, R196 ;  /* 0x0000008614b4723c */ /* 0x000fe200000418c4 */
[----:B------:R-:W1:Y:S07]  /*fa30*/  LDSM.16.M88.4 R20, [R215+0x9800] ;  /* 0x00980000d714783b */ /* 0x000e6e0000000200 */
[----:B------:R-:W-:Y:S01]  /*fa40*/  HMMA.16816.F32.BF16 R188, R12, R34, R188 ;  /* 0x000000220cbc723c */ /* 0x000fe200000418bc */
[----:B------:R-:W-:Y:S01]  /*fa50*/  FMUL.FTZ R176, R176, UR6 ;  /* 0x00000006b0b07c20 */ /* 0x000fe20008410000 */
[----:B------:R-:W-:Y:S01]  /*fa60*/  FMUL.FTZ R177, R177, UR6 ;  /* 0x00000006b1b17c20 */ /* 0x000fe20008410000 */
[----:B------:R-:W-:Y:S01]  /*fa70*/  FMUL.FTZ R178, R178, UR6 ;  /* 0x00000006b2b27c20 */ /* 0x000fe20008410000 */
[----:B------:R-:W-:-:S04]  /*fa80*/  FMUL.FTZ R179, R179, UR6 ;  /* 0x00000006b3b37c20 */ /* 0x000fc80008410000 */
[----:B------:R-:W-:Y:S08]  /*fa90*/  HMMA.16816.F32.BF16 R132, R16, R34, R140 ;  /* 0x000000221084723c */ /* 0x000ff0000004188c */
[----:B--2---:R-:W-:Y:S01]  /*faa0*/  HMMA.16816.F32.BF16 R136, R4, R24, R136 ;  /* 0x000000180488723c */ /* 0x004fe20000041888 */
[----:B------:R-:W2:Y:S01]  /*fab0*/  MUFU.TANH R3, R176 ;  /* 0x000000b000037308 */ /* 0x000ea20000002400 */
[----:B------:R-:W-:Y:S01]  /*fac0*/  IADD3 R244, PT, PT, R232, -0x5, RZ ;  /* 0xfffffffbe8f47810 */ /* 0x000fe20007ffe0ff */
[----:B------:R-:W-:-:S05]  /*fad0*/  DEPBAR.LE SB0, 0x0 ;  /* 0x000080000000791a */ /* 0x000fca0000000000 */
[C---:B------:R-:W-:Y:S01]  /*fae0*/  HMMA.16816.F32.BF16 R140, R12.reuse, R28, R208 ;  /* 0x0000001c0c8c723c */ /* 0x040fe200000418d0 */
[----:B------:R-:W3:Y:S07]  /*faf0*/  MUFU.TANH R194, R177 ;  /* 0x000000b100c27308 */ /* 0x000eee0000002400 */
[----:B------:R-:W-:Y:S01]  /*fb00*/  HMMA.16816.F32.BF16 R32, R12, R30, R200 ;  /* 0x0000001e0c20723c */ /* 0x000fe200000418c8 */
[----:B------:R-:W4:Y:S07]  /*fb10*/  MUFU.TANH R193, R178 ;  /* 0x000000b200c17308 */ /* 0x000f2e0000002400 */
[C---:B------:R-:W-:Y:S01]  /*fb20*/  HMMA.16816.F32.BF16 R12, R16.reuse, R28, R184 ;  /* 0x0000001c100c723c */ /* 0x040fe200000418b8 */
[----:B------:R5:W1:Y:S07]  /*fb30*/  MUFU.TANH R192, R179 ;  /* 0x000000b300c07308 */ /* 0x000a6e0000002400 */
[----:B------:R-:W-:Y:S01]  /*fb40*/  HMMA.16816.F32.BF16 R16, R16, R30, R180 ;  /* 0x0000001e1010723c */ /* 0x000fe200000418b4 */
[----:B------:R-:W-:Y:S01]  /*fb50*/  FMUL.FTZ R136, R136, UR6 ;  /* 0x0000000688887c20 */ /* 0x000fe20008410000 */
[----:B------:R-:W-:-:S06]  /*fb60*/  FMUL.FTZ R137, R137, UR6 ;  /* 0x0000000689897c20 */ /* 0x000fcc0008410000 */
[-C--:B-----5:R-:W-:Y:S08]  /*fb70*/  HMMA.16816.F32.BF16 R176, R8, R26.reuse, R132 ;  /* 0x0000001a08b0723c */ /* 0x0a0ff00000041884 */
[----:B------:R-:W-:Y:S01]  /*fb80*/  HMMA.16816.F32.BF16 R24, R4, R26, R188 ;  /* 0x0000001a0418723c */ /* 0x000fe200000418bc */
[----:B------:R-:W2:Y:S01]  /*fb90*/  MUFU.TANH R184, R136 ;  /* 0x0000008800b87308 */ /* 0x000ea20000002400 */
[----:B------:R-:W-:Y:S01]  /*fba0*/  FMUL.FTZ R133, R138, UR6 ;  /* 0x000000068a857c20 */ /* 0x000fe20008410000 */
[----:B------:R-:W-:-:S05]  /*fbb0*/  FMUL.FTZ R135, R139, UR6 ;  /* 0x000000068b877c20 */ /* 0x000fca0008410000 */
[----:B-1----:R-:W-:Y:S01]  /*fbc0*/  HMMA.16816.F32.BF16 R140, R4, R20, R140 ;  /* 0x00000014048c723c */ /* 0x002fe2000004188c */
[----:B------:R1:W1:Y:S02]  /*fbd0*/  MUFU.TANH R185, R137 ;  /* 0x0000008900b97308 */ /* 0x0002640000002400 */
[----:B------:R-:W-:Y:S01]  /*fbe0*/  FMUL.FTZ R134, R178, UR6 ;  /* 0x00000006b2867c20 */ /* 0x000fe20008410000 */
[----:B------:R-:W-:-:S04]  /*fbf0*/  FMUL.FTZ R132, R179, UR6 ;  /* 0x00000006b3847c20 */ /* 0x000fc80008410000 */
[----:B------:R-:W-:Y:S08]  /*fc00*/  HMMA.16816.F32.BF16 R28, R8, R20, R12 ;  /* 0x00000014081c723c */ /* 0x000ff0000004180c */
[----:B-1----:R-:W-:Y:S01]  /*fc10*/  HMMA.16816.F32.BF16 R136, R4, R22, R32 ;  /* 0x000000160488723c */ /* 0x002fe20000041820 */
[----:B------:R-:W-:Y:S02]  /*fc20*/  VIADD R5, R0, 0xffffff60 ;  /* 0xffffff6000057836 */ /* 0x000fe40000000000 */
[----:B------:R-:W-:-:S03]  /*fc30*/  FMUL.FTZ R24, R24, UR6 ;  /* 0x0000000618187c20 */ /* 0x000fc60008410000 */
[----:B------:R-:W-:Y:S02]  /*fc40*/  ISETP.GE.AND P3, PT, R5, R229, PT ;  /* 0x000000e50500720c */ /* 0x000fe40003f66270 */
[----:B------:R-:W-:Y:S01]  /*fc50*/  HMMA.16816.F32.BF16 R32, R8, R22, R16 ;  /* 0x000000160820723c */ /* 0x000fe20000041810 */
[----:B------:R-:W-:Y:S01]  /*fc60*/  FMUL.FTZ R23, R26, UR6 ;  /* 0x000000061a177c20 */ /* 0x000fe20008410000 */
[----:B------:R-:W-:Y:S01]  /*fc70*/  FMUL.FTZ R25, R25, UR6 ;  /* 0x0000000619197c20 */ /* 0x000fe20008410000 */
[----:B------:R-:W-:Y:S02]  /*fc80*/  P2R R18, PR, RZ, 0x8 ;  /* 0x00000008ff127803 */ /* 0x000fe40000000000 */
[----:B------:R-:W-:Y:S01]  /*fc90*/  ISETP.GT.U32.AND P3, PT, R244, R251, PT ;  /* 0x000000fbf400720c */ /* 0x000fe20003f64070 */
[----:B------:R-:W1:Y:S01]  /*fca0*/  MUFU.TANH R133, R133 ;  /* 0x0000008500857308 */ /* 0x000e620000002400 */
[----:B------:R-:W-:-:S07]  /*fcb0*/  ISETP.GT.AND P0, PT, R227, R5, PT ;  /* 0x00000005e300720c */ /* 0x000fce0003f04270 */
[----:B------:R-:W1:Y:S08]  /*fcc0*/  MUFU.TANH R135, R135 ;  /* 0x0000008700877308 */ /* 0x000e700000002400 */
[----:B------:R-:W1:Y:S08]  /*fcd0*/  MUFU.TANH R134, R134 ;  /* 0x0000008600867308 */ /* 0x000e700000002400 */
[----:B------:R-:W1:Y:S08]  /*fce0*/  MUFU.TANH R132, R132 ;  /* 0x0000008400847308 */ /* 0x000e700000002400 */
[----:B------:R-:W1:Y:S08]  /*fcf0*/  MUFU.TANH R24, R24 ;  /* 0x0000001800187308 */ /* 0x000e700000002400 */
[----:B------:R1:W1:Y:S08]  /*fd00*/  MUFU.TANH R22, R25 ;  /* 0x0000001900167308 */ /* 0x0002700000002400 */
[----:B------:R-:W1:Y:S01]  /*fd10*/  MUFU.TANH R23, R23 ;  /* 0x0000001700177308 */ /* 0x000e620000002400 */
[----:B------:R-:W-:Y:S01]  /*fd20*/  IADD3 R2, PT, PT, R227, 0x8, RZ ;  /* 0x00000008e3027810 */ /* 0x000fe20007ffe0ff */
[----:B------:R-:W-:Y:S01]  /*fd30*/  FMUL.FTZ R16, R30, UR6 ;  /* 0x000000061e107c20 */ /* 0x000fe20008410000 */
[----:B--2---:R-:W-:Y:S01]  /*fd40*/  FSEL R17, R3, -INF , !P0 ;  /* 0xff80000003117808 */ /* 0x004fe20004000000 */
[----:B------:R-:W-:Y:S01]  /*fd50*/  VIADD R4, R227, 0x40 ;  /* 0x00000040e3047836 */ /* 0x000fe20000000000 */
[----:B------:R-:W-:Y:S01]  /*fd60*/  BAR.SYNC.DEFER_BLOCKING 0x0 ;  /* 0x0000000000007b1d */ /* 0x000fe20000010000 */
[----:B------:R-:W-:-:S02]  /*fd70*/  ISETP.GT.AND P5, PT, R2, R5, PT ;  /* 0x000000050200720c */ /* 0x000fc40003fa4270 */
[----:B------:R-:W-:Y:S02]  /*fd80*/  ISETP.GE.AND P6, PT, R5, R230, PT ;  /* 0x000000e60500720c */ /* 0x000fe40003fc6270 */
[----:B------:R-:W-:Y:S01]  /*fd90*/  IADD3 R3, PT, PT, R227, 0x48, RZ ;  /* 0x00000048e3037810 */ /* 0x000fe20007ffe0ff */
[----:B---34-:R-:W-:Y:S10]  /*fda0*/  @!P3 BRA `(.L_x_2633) ;  /* 0x0000000000a8b947 */ /* 0x018ff40003800000 */
[----:B------:R-:W2:Y:S01]  /*fdb0*/  LDL R251, [R1] ;  /* 0x0000000001fb7983 */ /* 0x000ea20000100800 */
[----:B------:R-:W-:-:S04]  /*fdc0*/  VIADD R9, R232, 0xfffffffa ;  /* 0xfffffffae8097836 */ /* 0x000fc80000000000 */
[C---:B------:R-:W-:Y:S02]  /*fdd0*/  IMAD R8, R9.reuse, UR4, RZ ;  /* 0x0000000409087c24 */ /* 0x040fe4000f8e02ff */
[----:B------:R-:W-:-:S04]  /*fde0*/  IMAD.WIDE.U32 R6, R9, UR11, RZ ;  /* 0x0000000b09067c25 */ /* 0x000fc8000f8e00ff */
[----:B------:R-:W-:Y:S01]  /*fdf0*/  IMAD.IADD R7, R7, 0x1, R8 ;  /* 0x0000000107077824 */ /* 0x000fe200078e0208 */
        /* <DEDUP_REMOVED lines=37> */
.L_x_2633:
[----:B------:R-:W-:Y:S01]  /*10050*/  ISETP.NE.AND P2, PT, R18, RZ, PT ;  /* 0x000000ff1200720c */ /* 0x000fe20003f45270 */
[----:B------:R-:W-:Y:S01]  /*10060*/  FMUL.FTZ R6, R31, UR6 ;  /* 0x000000061f067c20 */ /* 0x000fe20008410000 */
[----:B------:R-:W-:Y:S01]  /*10070*/  FSEL R7, R193, -INF , !P5 ;  /* 0xff800000c1077808 */ /* 0x000fe20006800000 */
[----:B--2---:R-:W2:Y:S01]  /*10080*/  MUFU.TANH R8, R16 ;  /* 0x0000001000087308 */ /* 0x004ea20000002400 */
[----:B------:R-:W-:Y:S02]  /*10090*/  FSEL R17, R17, -INF , !P2 ;  /* 0xff80000011117808 */ /* 0x000fe40005000000 */
[-C--:B------:R-:W-:Y:S02]  /*100a0*/  ISETP.GT.AND P0, PT, R4, R5.reuse, PT ;  /* 0x000000050400720c */ /* 0x080fe40003f04270 */
[----:B------:R-:W-:Y:S02]  /*100b0*/  ISETP.GE.AND P1, PT, R5, R228, PT ;  /* 0x000000e40500720c */ /* 0x000fe40003f26270 */
[----:B------:R-:W-:Y:S01]  /*100c0*/  ISETP.GT.AND P2, PT, R3, R5, PT ;  /* 0x000000050300720c */ /* 0x000fe20003f44270 */
[----:B------:R3:W4:Y:S01]  /*100d0*/  MUFU.TANH R178, R6 ;  /* 0x0000000600b27308 */ /* 0x0007220000002400 */
[----:B------:R-:W-:-:S02]  /*100e0*/  ISETP.GE.AND P5, PT, R5, R231, PT ;  /* 0x000000e70500720c */ /* 0x000fc40003fa6270 */
[----:B------:R-:W-:Y:S02]  /*100f0*/  IADD3 R5, PT, PT, R0, -0x9f, RZ ;  /* 0xffffff6100057810 */ /* 0x000fe40007ffe0ff */
[----:B------:R-:W-:Y:S01]  /*10100*/  FSEL R21, R7, -INF , !P6 ;  /* 0xff80000007157808 */ /* 0x000fe20007000000 */
[----:B------:R-:W-:Y:S01]  /*10110*/  FMUL.FTZ R7, R34, UR6 ;  /* 0x0000000622077c20 */ /* 0x000fe20008410000 */
[----:B------:R-:W-:Y:S02]  /*10120*/  ISETP.GE.AND P6, PT, R5, R229, PT ;  /* 0x000000e50500720c */ /* 0x000fe40003fc6270 */
[C---:B------:R-:W-:Y:S01]  /*10130*/  IADD3 R9, PT, PT, R0.reuse, -0x98, RZ ;  /* 0xffffff6800097810 */ /* 0x040fe20007ffe0ff */
[----:B------:R5:W4:Y:S01]  /*10140*/  MUFU.TANH R15, R7 ;  /* 0x00000007000f7308 */ /* 0x000b220000002400 */
[C---:B------:R-:W-:Y:S02]  /*10150*/  IADD3 R10, PT, PT, R0.reuse, -0x97, RZ ;  /* 0xffffff69000a7810 */ /* 0x040fe40007ffe0ff */
[----:B------:R-:W-:-:S02]  /*10160*/  IADD3 R14, PT, PT, R0, -0x90, RZ ;  /* 0xffffff70000e7810 */ /* 0x000fc40007ffe0ff */
[----:B------:R-:W-:Y:S02]  /*10170*/  IADD3 R13, PT, PT, R0, -0x8f, RZ ;  /* 0xffffff71000d7810 */ /* 0x000fe40007ffe0ff */
[----:B---3--:R-:W-:Y:S02]  /*10180*/  FSEL R6, R184, -INF , !P0 ;  /* 0xff800000b8067808 */ /* 0x008fe40004000000 */
[-C--:B------:R-:W-:Y:S02]  /*10190*/  ISETP.GT.AND P0, PT, R227, R5.reuse, PT ;  /* 0x00000005e300720c */ /* 0x080fe40003f04270 */
[----:B------:R-:W-:Y:S02]  /*101a0*/  FSEL R31, R6, -INF , !P1 ;  /* 0xff800000061f7808 */ /* 0x000fe40004800000 */
[----:B------:R-:W-:Y:S02]  /*101b0*/  ISETP.GT.AND P1, PT, R2, R5, PT ;  /* 0x000000050200720c */ /* 0x000fe40003f24270 */
[----:B-1----:R-:W-:-:S02]  /*101c0*/  FSEL R6, R133, -INF , !P2 ;  /* 0xff80000085067808 */ /* 0x002fc40005000000 */
[----:B-----5:R-:W-:Y:S02]  /*101d0*/  FSEL R7, R194, -INF , !P0 ;  /* 0xff800000c2077808 */ /* 0x020fe40004000000 */
[----:B------:R-:W-:Y:S01]  /*101e0*/  FSEL R34, R6, -INF , !P5 ;  /* 0xff80000006227808 */ /* 0x000fe20006800000 */
[----:B------:R-:W-:Y:S01]  /*101f0*/  FMUL.FTZ R6, R35, UR6 ;  /* 0x0000000623067c20 */ /* 0x000fe20008410000 */
[----:B------:R-:W-:Y:S02]  /*10200*/  FSEL R18, R7, -INF , !P6 ;  /* 0xff80000007127808 */ /* 0x000fe40007000000 */
[----:B------:R-:W-:Y:S01]  /*10210*/  FSEL R16, R192, -INF , !P1 ;  /* 0xff800000c0107808 */ /* 0x000fe20004800000 */
[----:B------:R1:W-:Y:S01]  /*10220*/  MUFU.TANH R7, R6 ;  /* 0x0000000600077308 */ /* 0x0003e20000002400 */
[----:B------:R-:W-:Y:S02]  /*10230*/  ISETP.GE.AND P2, PT, R5, R230, PT ;  /* 0x000000e60500720c */ /* 0x000fe40003f46270 */
[----:B------:R-:W-:-:S02]  /*10240*/  ISETP.GT.AND P0, PT, R4, R5, PT ;  /* 0x000000050400720c */ /* 0x000fc40003f04270 */
[C---:B------:R-:W-:Y:S02]  /*10250*/  ISETP.GE.AND P5, PT, R5.reuse, R228, PT ;  /* 0x000000e40500720c */ /* 0x040fe40003fa6270 */
[----:B------:R-:W-:Y:S02]  /*10260*/  ISETP.GE.AND P6, PT, R5, R231, PT ;  /* 0x000000e70500720c */ /* 0x000fe40003fc6270 */
[----:B------:R-:W-:Y:S01]  /*10270*/  ISETP.GT.AND P1, PT, R3, R5, PT ;  /* 0x000000050300720c */ /* 0x000fe20003f24270 */
[----:B------:R-:W-:Y:S01]  /*10280*/  FMUL.FTZ R5, R140, UR6 ;  /* 0x000000068c057c20 */ /* 0x000fe20008410000 */
[C---:B------:R-:W-:Y:S02]  /*10290*/  IADD3 R12, PT, PT, R0.reuse, -0x88, RZ ;  /* 0xffffff78000c7810 */ /* 0x040fe40007ffe0ff */
[----:B------:R-:W-:Y:S01]  /*102a0*/  IADD3 R11, PT, PT, R0, -0x87, RZ ;  /* 0xffffff79000b7810 */ /* 0x000fe20007ffe0ff */
[----:B------:R3:W5:Y:S01]  /*102b0*/  MUFU.TANH R30, R5 ;  /* 0x00000005001e7308 */ /* 0x0007620000002400 */
[----:B------:R-:W-:Y:S01]  /*102c0*/  FSEL R0, R135, -INF , !P1 ;  /* 0xff80000087007808 */ /* 0x000fe20004800000 */
[----:B-1----:R-:W-:Y:S01]  /*102d0*/  FMUL.FTZ R6, R141, UR6 ;  /* 0x000000068d067c20 */ /* 0x002fe20008410000 */
[----:B------:R-:W-:-:S02]  /*102e0*/  ISETP.GT.AND P1, PT, R4, R9, PT ;  /* 0x000000090400720c */ /* 0x000fc40003f24270 */
[----:B------:R-:W-:Y:S01]  /*102f0*/  FSEL R26, R0, -INF , !P6 ;  /* 0xff800000001a7808 */ /* 0x000fe20007000000 */
[----:B------:R-:W-:Y:S02]  /*10300*/  FMUL.FTZ R0, R136, UR6 ;  /* 0x0000000688007c20 */ /* 0x000fe40008410000 */
[----:B------:R1:W5:Y:S01]  /*10310*/  MUFU.TANH R184, R6 ;  /* 0x0000000600b87308 */ /* 0x0003620000002400 */
[----:B------:R-:W-:Y:S02]  /*10320*/  ISETP.GT.AND P6, PT, R4, R10, PT ;  /* 0x0000000a0400720c */ /* 0x000fe40003fc4270 */
[----:B------:R-:W-:Y:S02]  /*10330*/  FSEL R16, R16, -INF , !P2 ;  /* 0xff80000010107808 */ /* 0x000fe40005000000 */
[----:B------:R-:W-:Y:S02]  /*10340*/  ISETP.GE.AND P2, PT, R10, R229, PT ;  /* 0x000000e50a00720c */ /* 0x000fe40003f46270 */
[----:B------:R-:W-:Y:S01]  /*10350*/  MOV R199, R237 ;  /* 0x000000ed00c77202 */ /* 0x000fe20000000f00 */
[----:B------:R2:W5:Y:S01]  /*10360*/  MUFU.TANH R186, R0 ;  /* 0x0000000000ba7308 */ /* 0x0005620000002400 */
[----:B---3--:R-:W-:-:S02]  /*10370*/  FSEL R5, R185, -INF , !P0 ;  /* 0xff800000b9057808 */ /* 0x008fc40004000000 */
[C---:B------:R-:W-:Y:S02]  /*10380*/  ISETP.GT.AND P0, PT, R2.reuse, R9, PT ;  /* 0x000000090200720c */ /* 0x040fe40003f04270 */
[----:B------:R-:W-:Y:S02]  /*10390*/  FSEL R25, R5, -INF , !P5 ;  /* 0xff80000005197808 */ /* 0x000fe40006800000 */
[----:B------:R-:W-:Y:S02]  /*103a0*/  ISETP.GT.AND P5, PT, R2, R10, PT ;  /* 0x0000000a0200720c */ /* 0x000fe40003fa4270 */
[----:B------:R-:W-:Y:S02]  /*103b0*/  FSEL R19, R134, -INF , !P0 ;  /* 0xff80000086137808 */ /* 0x000fe40004000000 */
[----:B------:R-:W-:Y:S02]  /*103c0*/  FSEL R20, R132, -INF , !P5 ;  /* 0xff80000084147808 */ /* 0x000fe40006800000 */
[----:B------:R-:W-:-:S02]  /*103d0*/  FSEL R5, R24, -INF , !P1 ;  /* 0xff80000018057808 */ /* 0x000fc40004800000 */
[----:B-1----:R-:W-:Y:S02]  /*103e0*/  FSEL R6, R22, -INF , !P6 ;  /* 0xff80000016067808 */ /* 0x002fe40007000000 */
[C---:B------:R-:W-:Y:S01]  /*103f0*/  ISETP.GT.AND P0, PT, R2.reuse, R14, PT ;  /* 0x0000000e0200720c */ /* 0x040fe20003f04270 */
[----:B--2---:R-:W-:Y:S01]  /*10400*/  FMUL.FTZ R0, R137, UR6 ;  /* 0x0000000689007c20 */ /* 0x004fe20008410000 */
[C---:B------:R-:W-:Y:S02]  /*10410*/  ISETP.GT.AND P5, PT, R2.reuse, R13, PT ;  /* 0x0000000d0200720c */ /* 0x040fe40003fa4270 */
[C---:B------:R-:W-:Y:S01]  /*10420*/  ISETP.GT.AND P1, PT, R2.reuse, R12, PT ;  /* 0x0000000c0200720c */ /* 0x040fe20003f24270 */
[----:B------:R1:W2:Y:S01]  /*10430*/  MUFU.TANH R187, R0 ;  /* 0x0000000000bb7308 */ /* 0x0002a20000002400 */
[----:B------:R-:W-:Y:S01]  /*10440*/  ISETP.GT.AND P6, PT, R2, R11, PT ;  /* 0x0000000b0200720c */ /* 0x000fe20003fc4270 */
[----:B------:R-:W-:Y:S01]  /*10450*/  FMUL.FTZ R2, R27, UR6 ;  /* 0x000000061b027c20 */ /* 0x000fe20008410000 */
[----:B------:R-:W-:-:S02]  /*10460*/  FSEL R134, R8, -INF , !P0 ;  /* 0xff80000008867808 */ /* 0x000fc40004000000 */
[----:B----4-:R-:W-:Y:S02]  /*10470*/  FSEL R178, R178, -INF , !P5 ;  /* 0xff800000b2b27808 */ /* 0x010fe40006800000 */
[C---:B------:R-:W-:Y:S01]  /*10480*/  ISETP.GT.AND P0, PT, R4.reuse, R14, PT ;  /* 0x0000000e0400720c */ /* 0x040fe20003f04270 */
[----:B------:R3:W4:Y:S01]  /*10490*/  MUFU.TANH R8, R2 ;  /* 0x0000000200087308 */ /* 0x0007220000002400 */
[C---:B------:R-:W-:Y:S02]  /*104a0*/  ISETP.GT.AND P5, PT, R4.reuse, R13, PT ;  /* 0x0000000d0400720c */ /* 0x040fe40003fa4270 */
[----:B------:R-:W-:Y:S01]  /*104b0*/  FSEL R35, R15, -INF , !P1 ;  /* 0xff8000000f237808 */ /* 0x000fe20004800000 */
[----:B------:R-:W-:Y:S01]  /*104c0*/  FMUL.FTZ R15, R139, UR6 ;  /* 0x000000068b0f7c20 */ /* 0x000fe20008410000 */
[----:B------:R-:W-:Y:S02]  /*104d0*/  ISETP.GT.AND P1, PT, R4, R12, PT ;  /* 0x0000000c0400720c */ /* 0x000fe40003f24270 */
[----:B-----5:R-:W-:Y:S01]  /*104e0*/  FSEL R139, R30, -INF , !P0 ;  /* 0xff8000001e8b7808 */ /* 0x020fe20004000000 */
[----:B------:R-:W-:Y:S01]  /*104f0*/  MUFU.TANH R24, R15 ;  /* 0x0000000f00187308 */ /* 0x000fe20000002400 */
[----:B-1----:R-:W-:Y:S01]  /*10500*/  FMUL.FTZ R0, R142, UR6 ;  /* 0x000000068e007c20 */ /* 0x002fe20008410000 */
[----:B------:R-:W-:-:S02]  /*10510*/  FSEL R184, R184, -INF , !P5 ;  /* 0xff800000b8b87808 */ /* 0x000fc40006800000 */
[----:B------:R-:W-:Y:S02]  /*10520*/  ISETP.GE.AND P0, PT, R9, R228, PT ;  /* 0x000000e40900720c */ /* 0x000fe40003f06270 */
[----:B------:R-:W-:Y:S02]  /*10530*/  ISETP.GT.AND P5, PT, R3, R9, PT ;  /* 0x000000090300720c */ /* 0x000fe40003fa4270 */
[----:B------:R1:W5:Y:S01]  /*10540*/  MUFU.TANH R22, R0 ;  /* 0x0000000000167308 */ /* 0x0003620000002400 */
[----:B------:R-:W-:Y:S01]  /*10550*/  FSEL R133, R7, -INF , !P6 ;  /* 0xff80000007857808 */ /* 0x000fe20007000000 */
[----:B---3--:R-:W-:Y:S01]  /*10560*/  FMUL.FTZ R2, R143, UR6 ;  /* 0x000000068f027c20 */ /* 0x008fe20008410000 */
[----:B------:R-:W-:Y:S01]  /*10570*/  FSEL R186, R186, -INF , !P1 ;  /* 0xff800000baba7808 */ /* 0x000fe20004800000 */
[----:B------:R-:W-:Y:S01]  /*10580*/  LDSM.16.MT88.4 R140, [R219+0xa000] ;  /* 0x00a00000db8c783b */ /* 0x000fe20000004200 */
[----:B------:R-:W-:Y:S01]  /*10590*/  ISETP.GT.AND P6, PT, R4, R11, PT ;  /* 0x0000000b0400720c */ /* 0x000fe20003fc4270 */
[----:B------:R-:W-:Y:S01]  /*105a0*/  FMUL.FTZ R4, R138, UR6 ;  /* 0x000000068a047c20 */ /* 0x000fe20008410000 */
[----:B------:R-:W-:Y:S01]  /*105b0*/  ISETP.GE.AND P1, PT, R9, R231, PT ;  /* 0x000000e70900720c */ /* 0x000fe20003f26270 */
[----:B------:R3:W5:Y:S01]  /*105c0*/  MUFU.TANH R27, R2 ;  /* 0x00000002001b7308 */ /* 0x0007620000002400 */
[----:B------:R-:W-:-:S02]  /*105d0*/  FSEL R5, R5, -INF , !P0 ;  /* 0xff80000005057808 */ /* 0x000fc40004000000 */
[----:B------:R-:W-:Y:S02]  /*105e0*/  ISETP.GT.AND P0, PT, R3, R10, PT ;  /* 0x0000000a0300720c */ /* 0x000fe40003f04270 */
[----:B--2---:R-:W-:Y:S02]  /*105f0*/  FSEL R187, R187, -INF , !P6 ;  /* 0xff800000bbbb7808 */ /* 0x004fe40007000000 */
[C---:B------:R-:W-:Y:S02]  /*10600*/  ISETP.GE.AND P6, PT, R10.reuse, R228, PT ;  /* 0x000000e40a00720c */ /* 0x040fe40003fc6270 */
[----:B-1----:R-:W-:Y:S02]  /*10610*/  FSEL R0, R23, -INF , !P5 ;  /* 0xff80000017007808 */ /* 0x002fe40006800000 */
[----:B------:R-:W-:Y:S02]  /*10620*/  ISETP.GE.AND P5, PT, R10, R231, PT ;  /* 0x000000e70a00720c */ /* 0x000fe40003fa6270 */
[----:B------:R-:W-:-:S02]  /*10630*/  FSEL R7, R0, -INF , !P1 ;  /* 0xff80000000077808 */ /* 0x000fc40004800000 */
[----:B----4-:R-:W-:Y:S02]  /*10640*/  FSEL R0, R8, -INF , !P0 ;  /* 0xff80000008007808 */ /* 0x010fe40004000000 */
[----:B------:R-:W-:Y:S01]  /*10650*/  ISETP.GT.AND P0, PT, R3, R14, PT ;  /* 0x0000000e0300720c */ /* 0x000fe20003f04270 */
[----:B---3--:R-:W-:Y:S01]  /*10660*/  FMUL.FTZ R2, R177, UR6 ;  /* 0x00000006b1027c20 */ /* 0x008fe20008410000 */
[----:B------:R-:W-:Y:S02]  /*10670*/  FSEL R6, R6, -INF , !P6 ;  /* 0xff80000006067808 */ /* 0x000fe40007000000 */
[----:B------:R-:W-:Y:S01]  /*10680*/  FSEL R8, R0, -INF , !P5 ;  /* 0xff80000000087808 */ /* 0x000fe20006800000 */
[----:B------:R-:W-:Y:S01]  /*10690*/  MUFU.TANH R30, R2 ;  /* 0x00000002001e7308 */ /* 0x000fe20000002400 */
[----:B------:R-:W-:Y:S02]  /*106a0*/  ISETP.GE.AND P6, PT, R14, R231, PT ;  /* 0x000000e70e00720c */ /* 0x000fe40003fc6270 */
[----:B-----5:R-:W-:-:S02]  /*106b0*/  FSEL R0, R22, -INF , !P0 ;  /* 0xff80000016007808 */ /* 0x020fc40004000000 */
[-C--:B------:R-:W-:Y:S02]  /*106c0*/  ISETP.GE.AND P1, PT, R14, R228.reuse, PT ;  /* 0x000000e40e00720c */ /* 0x080fe40003f26270 */
[----:B------:R-:W-:Y:S01]  /*106d0*/  ISETP.GE.AND P5, PT, R13, R228, PT ;  /* 0x000000e40d00720c */ /* 0x000fe20003fa6270 */
[----:B------:R1:W2:Y:S01]  /*106e0*/  MUFU.TANH R22, R4 ;  /* 0x0000000400167308 */ /* 0x0002a20000002400 */
[----:B------:R-:W-:Y:S02]  /*106f0*/  FSEL R192, R0, -INF , !P6 ;  /* 0xff80000000c07808 */ /* 0x000fe40007000000 */
        /* <DEDUP_REMOVED lines=9> */
[C---:B------:R-:W-:Y:S02]  /*10790*/  ISETP.GT.AND P0, PT, R3.reuse, R13, PT ;  /* 0x0000000d0300720c */ /* 0x040fe40003f04270 */
[----:B------:R-:W-:Y:S02]  /*107a0*/  FMNMX3.FTZ R0, R0, R186, R187, !PT ;  /* 0x000000ba00007276 */ /* 0x000fe400078100bb */
[C---:B------:R-:W-:Y:S02]  /*107b0*/  ISETP.GT.AND P6, PT, R3.reuse, R12, PT ;  /* 0x0000000c0300720c */ /* 0x040fe40003fc4270 */
[----:B------:R-:W-:Y:S01]  /*107c0*/  ISETP.GT.AND P1, PT, R3, R11, PT ;  /* 0x0000000b0300720c */ /* 0x000fe20003f24270 */
[----:B------:R-:W-:Y:S01]  /*107d0*/  FMUL.FTZ R3, R176, UR6 ;  /* 0x00000006b0037c20 */ /* 0x000fe20008410000 */
[----:B------:R-:W3:Y:S01]  /*107e0*/  SHFL.BFLY PT, R15, R0, 0x2, 0x1f ;  /* 0x0c401f00000f7f89 */ /* 0x000ee200000e0000 */
[----:B-1----:R-:W-:Y:S02]  /*107f0*/  FSEL R4, R27, -INF , !P0 ;  /* 0xff8000001b047808 */ /* 0x002fe40004000000 */
[----:B------:R2:W1:Y:S01]  /*10800*/  MUFU.TANH R23, R3 ;  /* 0x0000000300177308 */ /* 0x0004620000002400 */
[----:B------:R-:W-:-:S02]  /*10810*/  ISETP.GE.AND P5, PT, R13, R231, PT ;  /* 0x000000e70d00720c */ /* 0x000fc40003fa6270 */
[----:B------:R-:W-:Y:S02]  /*10820*/  ISETP.GE.AND P0, PT, R12, R231, PT ;  /* 0x000000e70c00720c */ /* 0x000fe40003f06270 */
[----:B------:R-:W-:Y:S02]  /*10830*/  FMNMX3.FTZ R2, R216, R34, R26, !PT ;  /* 0x00000022d8027276 */ /* 0x000fe4000781001a */
[----:B------:R-:W-:Y:S01]  /*10840*/  FSEL R193, R4, -INF , !P5 ;  /* 0xff80000004c17808 */ /* 0x000fe20006800000 */
[----:B------:R-:W-:Y:S01]  /*10850*/  FMUL.FTZ R4, R29, UR6 ;  /* 0x000000061d047c20 */ /* 0x000fe20008410000 */
[----:B------:R-:W-:Y:S02]  /*10860*/  ISETP.GT.AND P5, PT, R227, R9, PT ;  /* 0x00000009e300720c */ /* 0x000fe40003fa4270 */
[----:B------:R-:W-:-:S04]  /*10870*/  FMNMX3.FTZ R2, R2, R7, R8, !PT ;  /* 0x0000000702027276 */ /* 0x000fc80007810008 */
[----:B------:R-:W-:Y:S02]  /*10880*/  FMNMX3.FTZ R2, R2, R192, R193, !PT ;  /* 0x000000c002027276 */ /* 0x000fe400078100c1 */
[----:B--2---:R-:W-:Y:S02]  /*10890*/  FSEL R3, R22, -INF , !P6 ;  /* 0xff80000016037808 */ /* 0x004fe40007000000 */
[----:B------:R-:W-:Y:S02]  /*108a0*/  ISETP.GE.AND P6, PT, R9, R229, PT ;  /* 0x000000e50900720c */ /* 0x000fe40003fc6270 */
[----:B------:R-:W-:Y:S01]  /*108b0*/  FSEL R195, R3, -INF , !P0 ;  /* 0xff80000003c37808 */ /* 0x000fe20004000000 */
[----:B------:R-:W-:Y:S01]  /*108c0*/  FMUL.FTZ R3, R28, UR6 ;  /* 0x000000061c037c20 */ /* 0x000fe20008410000 */
[----:B------:R-:W-:Y:S02]  /*108d0*/  ISETP.GE.AND P0, PT, R9, R230, PT ;  /* 0x000000e60900720c */ /* 0x000fe40003f06270 */
[----:B------:R-:W-:Y:S01]  /*108e0*/  FSEL R9, R24, -INF , !P1 ;  /* 0xff80000018097808 */ /* 0x000fe20004800000 */
[----:B------:R2:W4:Y:S01]  /*108f0*/  MUFU.TANH R27, R3 ;  /* 0x00000003001b7308 */ /* 0x0005220000002400 */
[----:B------:R-:W-:-:S02]  /*10900*/  ISETP.GE.AND P1, PT, R11, R231, PT ;  /* 0x000000e70b00720c */ /* 0x000fc40003f26270 */
[----:B-1----:R-:W-:Y:S02]  /*10910*/  FSEL R22, R23, -INF , !P5 ;  /* 0xff80000017167808 */ /* 0x002fe40006800000 */
[----:B------:R-:W-:Y:S02]  /*10920*/  FSEL R194, R9, -INF , !P1 ;  /* 0xff80000009c27808 */ /* 0x000fe40004800000 */
[----:B------:R-:W-:Y:S01]  /*10930*/  ISETP.GT.AND P1, PT, R227, R10, PT ;  /* 0x0000000ae300720c */ /* 0x000fe20003f24270 */
[----:B------:R1:W5:Y:S01]  /*10940*/  MUFU.TANH R24, R4 ;  /* 0x0000000400187308 */ /* 0x0003620000002400 */
[----:B------:R-:W-:Y:S02]  /*10950*/  FMNMX3.FTZ R2, R2, R195, R194, !PT ;  /* 0x000000c302027276 */ /* 0x000fe400078100c2 */
[----:B---3--:R-:W-:Y:S02]  /*10960*/  FMNMX.FTZ R0, R0, R15, !PT ;  /* 0x0000000f00007209 */ /* 0x008fe40007810000 */
[----:B------:R-:W-:-:S02]  /*10970*/  FSEL R15, R19, -INF , !P0 ;  /* 0xff800000130f7808 */ /* 0x000fc40004000000 */
[----:B------:R-:W-:Y:S01]  /*10980*/  FSEL R22, R22, -INF , !P6 ;  /* 0xff80000016167808 */ /* 0x000fe20007000000 */
[----:B------:R-:W-:Y:S01]  /*10990*/  SHFL.BFLY PT, R135, R0, 0x1, 0x1f ;  /* 0x0c201f0000877f89 */ /* 0x000fe200000e0000 */
[----:B--2---:R-:W-:Y:S01]  /*109a0*/  FMUL.FTZ R3, R32, UR6 ;  /* 0x0000000620037c20 */ /* 0x004fe20008410000 */
[----:B------:R-:W-:Y:S02]  /*109b0*/  FSEL R19, R30, -INF , !P1 ;  /* 0xff8000001e137808 */ /* 0x000fe40004800000 */
[----:B------:R-:W-:Y:S01]  /*109c0*/  ISETP.GT.AND P6, PT, R227, R14, PT ;  /* 0x0000000ee300720c */ /* 0x000fe20003fc4270 */
[----:B------:R2:W3:Y:S01]  /*109d0*/  MUFU.TANH R23, R3 ;  /* 0x0000000300177308 */ /* 0x0004e20000002400 */
[----:B------:R-:W-:Y:S02]  /*109e0*/  ISETP.GE.AND P5, PT, R10, R230, PT ;  /* 0x000000e60a00720c */ /* 0x000fe40003fa6270 */
[----:B------:R-:W-:Y:S01]  /*109f0*/  FSEL R19, R19, -INF , !P2 ;  /* 0xff80000013137808 */ /* 0x000fe20005000000 */
[----:B-1----:R-:W1:Y:S01]  /*10a00*/  SHFL.BFLY PT, R4, R2, 0x2, 0x1f ;  /* 0x0c401f0002047f89 */ /* 0x002e6200000e0000 */
[----:B------:R-:W-:-:S02]  /*10a10*/  ISETP.GE.AND P0, PT, R14, R229, PT ;  /* 0x000000e50e00720c */ /* 0x000fc40003f06270 */
[----:B------:R-:W-:Y:S02]  /*10a20*/  ISETP.GT.AND P2, PT, R227, R13, PT ;  /* 0x0000000de300720c */ /* 0x000fe40003f44270 */
[----:B----4-:R-:W-:Y:S02]  /*10a30*/  FSEL R9, R27, -INF , !P6 ;  /* 0xff8000001b097808 */ /* 0x010fe40007000000 */
[----:B------:R-:W-:Y:S02]  /*10a40*/  ISETP.GE.AND P6, PT, R13, R229, PT ;  /* 0x000000e50d00720c */ /* 0x000fe40003fc6270 */
[----:B------:R-:W-:Y:S02]  /*10a50*/  FSEL R250, R9, -INF , !P0 ;  /* 0xff80000009fa7808 */ /* 0x000fe40004000000 */
[----:B------:R-:W-:Y:S01]  /*10a60*/  ISETP.GT.AND P0, PT, R227, R12, PT ;  /* 0x0000000ce300720c */ /* 0x000fe20003f04270 */
[----:B--2---:R-:W-:Y:S01]  /*10a70*/  FMUL.FTZ R3, R33, UR6 ;  /* 0x0000000621037c20 */ /* 0x004fe20008410000 */
[----:B------:R-:W-:-:S02]  /*10a80*/  FSEL R132, R20, -INF , !P5 ;  /* 0xff80000014847808 */ /* 0x000fc40006800000 */
[-C--:B------:R-:W-:Y:S01]  /*10a90*/  ISETP.GE.AND P5, PT, R13, R230.reuse, PT ;  /* 0x000000e60d00720c */ /* 0x080fe20003fa6270 */
[----:B------:R5:W2:Y:S01]  /*10aa0*/  MUFU.TANH R10, R3 ;  /* 0x00000003000a7308 */ /* 0x000aa20000002400 */
[----:B------:R-:W-:Y:S02]  /*10ab0*/  ISETP.GE.AND P1, PT, R14, R230, PT ;  /* 0x000000e60e00720c */ /* 0x000fe40003f26270 */
[----:B------:R-:W-:Y:S02]  /*10ac0*/  FSEL R196, R178, -INF , !P5 ;  /* 0xff800000b2c47808 */ /* 0x000fe40006800000 */
[----:B------:R-:W-:Y:S01]  /*10ad0*/  ISETP.GE.AND P5, PT, R11, R229, PT ;  /* 0x000000e50b00720c */ /* 0x000fe20003fa6270 */
[----:B------:R-:W-:Y:S01]  /*10ae0*/  LDSM.16.MT88.4 R176, [R220+0xa000] ;  /* 0x00a00000dcb0783b */ /* 0x000fe20000004200 */
[----:B-1----:R-:W-:Y:S02]  /*10af0*/  FMNMX.FTZ R2, R2, R4, !PT ;  /* 0x0000000402027209 */ /* 0x002fe40007810000 */
[----:B------:R-:W-:-:S02]  /*10b00*/  FMNMX.FTZ R135, R0, R135, !PT ;  /* 0x0000008700877209 */ /* 0x000fc40007810000 */
[----:B------:R-:W-:Y:S01]  /*10b10*/  FMNMX3.FTZ R0, R225, R21, R16, !PT ;  /* 0x00000015e1007276 */ /* 0x000fe20007810010 */
[----:B------:R-:W1:Y:S01]  /*10b20*/  SHFL.BFLY PT, R136, R2, 0x1, 0x1f ;  /* 0x0c201f0002887f89 */ /* 0x000e6200000e0000 */
[----:B------:R-:W-:Y:S02]  /*10b30*/  FSEL R197, R134, -INF , !P1 ;  /* 0xff80000086c57808 */ /* 0x000fe40004800000 */
[----:B------:R-:W-:Y:S02]  /*10b40*/  ISETP.GE.AND P1, PT, R12, R230, PT ;  /* 0x000000e60c00720c */ /* 0x000fe40003f26270 */
[----:B-----5:R-:W-:Y:S02]  /*10b50*/  FSEL R3, R24, -INF , !P2 ;  /* 0xff80000018037808 */ /* 0x020fe40005000000 */
[----:B------:R-:W-:Y:S02]  /*10b60*/  ISETP.GE.AND P2, PT, R12, R229, PT ;  /* 0x000000e50c00720c */ /* 0x000fe40003f46270 */
[----:B------:R-:W-:-:S02]  /*10b70*/  FSEL R249, R3, -INF , !P6 ;  /* 0xff80000003f97808 */ /* 0x000fc40007000000 */
[----:B---3--:R-:W-:Y:S02]  /*10b80*/  FSEL R3, R23, -INF , !P0 ;  /* 0xff80000017037808 */ /* 0x008fe40004000000 */
[----:B------:R-:W-:Y:S02]  /*10b90*/  ISETP.GT.AND P6, PT, R227, R11, PT ;  /* 0x0000000be300720c */ /* 0x000fe40003fc4270 */
[----:B------:R-:W-:Y:S02]  /*10ba0*/  FSEL R245, R3, -INF , !P2 ;  /* 0xff80000003f57808 */ /* 0x000fe40005000000 */
[----:B------:R-:W-:Y:S02]  /*10bb0*/  FMNMX3.FTZ R3, R224, R17, R18, !PT ;  /* 0x00000011e0037276 */ /* 0x000fe40007810012 */
[----:B--2---:R-:W-:Y:S01]  /*10bc0*/  FSEL R4, R10, -INF , !P6 ;  /* 0xff8000000a047808 */ /* 0x004fe20007000000 */
[----:B------:R-:W-:Y:S01]  /*10bd0*/  FMUL.FTZ R10, R135, UR8 ;  /* 0x00000008870a7c20 */ /* 0x000fe20008410000 */
[----:B------:R-:W-:-:S02]  /*10be0*/  FMNMX3.FTZ R3, R3, R22, R19, !PT ;  /* 0x0000001603037276 */ /* 0x000fc40007810013 */
[----:B------:R-:W-:Y:S02]  /*10bf0*/  FSEL R248, R4, -INF , !P5 ;  /* 0xff80000004f87808 */ /* 0x000fe40006800000 */
[----:B------:R-:W-:Y:S02]  /*10c00*/  FMNMX3.FTZ R4, R3, R250, R249, !PT ;  /* 0x000000fa03047276 */ /* 0x000fe400078100f9 */
[----:B------:R-:W-:Y:S02]  /*10c10*/  ISETP.GE.AND P0, PT, R11, R230, PT ;  /* 0x000000e60b00720c */ /* 0x000fe40003f06270 */
[----:B------:R-:W-:Y:S02]  /*10c20*/  FMNMX3.FTZ R4, R4, R245, R248, !PT ;  /* 0x000000f504047276 */ /* 0x000fe400078100f8 */
[----:B------:R-:W-:Y:S02]  /*10c30*/  FMNMX3.FTZ R0, R0, R15, R132, !PT ;  /* 0x0000000f00007276 */ /* 0x000fe40007810084 */
[----:B------:R-:W-:Y:S01]  /*10c40*/  FSEL R198, R35, -INF , !P1 ;  /* 0xff80000023c67808 */ /* 0x000fe20004800000 */
[----:B------:R-:W2:Y:S01]  /*10c50*/  SHFL.BFLY PT, R9, R4, 0x2, 0x1f ;  /* 0x0c401f0004097f89 */ /* 0x000ea200000e0000 */
[----:B------:R-:W-:-:S02]  /*10c60*/  FSEL R251, R133, -INF , !P0 ;  /* 0xff80000085fb7808 */ /* 0x000fc40004000000 */
[----:B------:R-:W-:Y:S02]  /*10c70*/  FMNMX3.FTZ R3, R0, R197, R196, !PT ;  /* 0x000000c500037276 */ /* 0x000fe400078100c4 */
[----:B------:R-:W-:Y:S02]  /*10c80*/  FSETP.NEU.FTZ.AND P2, PT, R135, -INF , PT ;  /* 0xff8000008700780b */ /* 0x000fe40003f5d000 */
[----:B------:R-:W-:Y:S02]  /*10c90*/  FMNMX3.FTZ R3, R3, R198, R251, !PT ;  /* 0x000000c603037276 */ /* 0x000fe400078100fb */
[----:B------:R-:W-:Y:S02]  /*10ca0*/  FSEL R10, R10, RZ, P2 ;  /* 0x000000ff0a0a7208 */ /* 0x000fe40001000000 */
[----:B-1----:R-:W-:Y:S01]  /*10cb0*/  FMNMX.FTZ R136, R2, R136, !PT ;  /* 0x0000008802887209 */ /* 0x002fe20007810000 */
[----:B------:R-:W1:Y:S01]  /*10cc0*/  SHFL.BFLY PT, R11, R3, 0x2, 0x1f ;  /* 0x0c401f00030b7f89 */ /* 0x000e6200000e0000 */
[----:B------:R-:W-:Y:S01]  /*10cd0*/  IADD3 R14, PT, PT, R212, 0xa040, RZ ;  /* 0x0000a040d40e7810 */ /* 0x000fe20007ffe0ff */
[--C-:B------:R-:W-:Y:S01]  /*10ce0*/  FFMA.FTZ R0, R31, UR8, -R10.reuse ;  /* 0x000000081f007c23 */ /* 0x100fe2000801080a */
[--C-:B------:R-:W-:Y:S01]  /*10cf0*/  FFMA.FTZ R5, R5, UR8, -R10.reuse ;  /* 0x0000000805057c23 */ /* 0x100fe2000801080a */
[----:B------:R-:W-:Y:S01]  /*10d00*/  FSETP.NEU.FTZ.AND P0, PT, R136, -INF , PT ;  /* 0xff8000008800780b */ /* 0x000fe20003f1d000 */
[--C-:B------:R-:W-:Y:S01]  /*10d10*/  FFMA.FTZ R6, R6, UR8, -R10.reuse ;  /* 0x0000000806067c23 */ /* 0x100fe2000801080a */
[----:B------:R3:W-:Y:S01]  /*10d20*/  MUFU.EX2 R205, R0 ;  /* 0x0000000000cd7308 */ /* 0x0007e20000000800 */
[----:B------:R-:W-:Y:S07]  /*10d30*/  LDSM.16.MT88.4 R28, [R212+0xb000] ;  /* 0x00b00000d41c783b */ /* 0x000fee0000004200 */
[----:B------:R2:W-:Y:S08]  /*10d40*/  MUFU.EX2 R206, R5 ;  /* 0x0000000500ce7308 */ /* 0x0005f00000000800 */
[----:B------:R4:W-:Y:S01]  /*10d50*/  MUFU.EX2 R207, R6 ;  /* 0x0000000600cf7308 */ /* 0x0009e20000000800 */
[----:B---3--:R-:W-:-:S07]  /*10d60*/  FFMA.FTZ R0, R25, UR8, -R10 ;  /* 0x0000000819007c23 */ /* 0x008fce000801080a */
[----:B------:R3:W5:Y:S01]  /*10d70*/  MUFU.EX2 R204, R0 ;  /* 0x0000000000cc7308 */ /* 0x0007620000000800 */
[----:B--2---:R-:W-:Y:S02]  /*10d80*/  FMNMX.FTZ R5, R4, R9, !PT ;  /* 0x0000000904057209 */ /* 0x004fe40007810000 */
[----:B-1----:R-:W-:Y:S02]  /*10d90*/  FMNMX.FTZ R4, R3, R11, !PT ;  /* 0x0000000b03047209 */ /* 0x002fe40007810000 */
[----:B------:R-:W-:Y:S01]  /*10da0*/  FSEL R3, R136, RZ, P0 ;  /* 0x000000ff88037208 */ /* 0x000fe20000000000 */
[----:B------:R-:W1:Y:S01]  /*10db0*/  SHFL.BFLY PT, R9, R5, 0x1, 0x1f ;  /* 0x0c201f0005097f89 */ /* 0x000e6200000e0000 */
[----:B----4-:R-:W-:-:S05]  /*10dc0*/  FSEL R6, R135, RZ, P2 ;  /* 0x000000ff87067208 */ /* 0x010fca0001000000 */
[----:B------:R-:W-:Y:S01]  /*10dd0*/  FADD.FTZ R6, R217, -R6 ;  /* 0x80000006d9067221 */ /* 0x000fe20000010000 */
[----:B------:R-:W-:Y:S01]  /*10de0*/  MOV R217, R232 ;  /* 0x000000e800d97202 */ /* 0x000fe20000000f00 */
[----:B---3--:R-:W-:Y:S02]  /*10df0*/  FMUL.FTZ R0, R136, UR8 ;  /* 0x0000000888007c20 */ /* 0x008fe40008410000 */
[----:B------:R-:W-:-:S03]  /*10e00*/  FMUL.FTZ R6, R6, UR8 ;  /* 0x0000000806067c20 */ /* 0x000fc60008410000 */
[----:B------:R-:W-:-:S05]  /*10e10*/  FSEL R0, R0, RZ, P0 ;  /* 0x000000ff00007208 */ /* 0x000fca0000000000 */
[--C-:B------:R-:W-:Y:S01]  /*10e20*/  FFMA.FTZ R7, R7, UR8, -R0.reuse ;  /* 0x0000000807077c23 */ /* 0x100fe20008010800 */
[----:B------:R-:W-:Y:S01]  /*10e30*/  FFMA.FTZ R2, R34, UR8, -R0 ;  /* 0x0000000822027c23 */ /* 0x000fe20008010800 */
[----:B-1----:R-:W-:Y:S02]  /*10e40*/  FMNMX.FTZ R134, R5, R9, !PT ;  /* 0x0000000905867209 */ /* 0x002fe40007810000 */
[----:B------:R1:W-:Y:S01]  /*10e50*/  MUFU.EX2 R201, R7 ;  /* 0x0000000700c97308 */ /* 0x0003e20000000800 */
[----:B------:R-:W-:Y:S01]  /*10e60*/  LDSM.16.MT88.4 R32, [R212+0xa000] ;  /* 0x00a00000d420783b */ /* 0x000fe20000004200 */
[----:B------:R-:W-:-:S06]  /*10e70*/  FSETP.NEU.FTZ.AND P1, PT, R134, -INF , PT ;  /* 0xff8000008600780b */ /* 0x000fcc0003f3d000 */
[----:B------:R2:W-:Y:S01]  /*10e80*/  MUFU.EX2 R203, R2 ;  /* 0x0000000200cb7308 */ /* 0x0005e20000000800 */
[----:B-1----:R-:W1:Y:S01]  /*10e90*/  SHFL.BFLY PT, R7, R4, 0x1, 0x1f ;  /* 0x0c201f0004077f89 */ /* 0x002e6200000e0000 */
[----:B--2---:R-:W-:-:S03]  /*10ea0*/  FFMA.FTZ R2, R26, UR8, -R0 ;  /* 0x000000081a027c23 */ /* 0x004fc60008010800 */
[----:B------:R-:W-:Y:S03]  /*10eb0*/  LDSM.16.MT88.4 R24, [R219+0xb000] ;  /* 0x00b00000db18783b */ /* 0x000fe60000004200 */
[----:B------:R2:W3:Y:S01]  /*10ec0*/  MUFU.EX2 R202, R2 ;  /* 0x0000000200ca7308 */ /* 0x0004e20000000800 */
[----:B-1----:R-:W-:Y:S02]  /*10ed0*/  FMNMX.FTZ R133, R4, R7, !PT ;  /* 0x0000000704857209 */ /* 0x002fe40007810000 */
[----:B-----5:R-:W-:Y:S02]  /*10ee0*/  F2FP.BF16.F32.PACK_AB R4, R204, R205 ;  /* 0x000000cdcc04723e */ /* 0x020fe400000010ff */
[C---:B------:R-:W-:Y:S01]  /*10ef0*/  FSETP.NEU.FTZ.AND P0, PT, R133.reuse, -INF , PT ;  /* 0xff8000008500780b */ /* 0x040fe20003f1d000 */
[----:B--2---:R-:W-:Y:S01]  /*10f00*/  FFMA.FTZ R2, R8, UR8, -R0 ;  /* 0x0000000808027c23 */ /* 0x004fe20008010800 */
[----:B------:R-:W-:Y:S01]  /*10f10*/  FSEL R8, R134, RZ, P1 ;  /* 0x000000ff86087208 */ /* 0x000fe20000800000 */
[----:B------:R-:W-:Y:S01]  /*10f20*/  FMUL.FTZ R11, R133, UR8 ;  /* 0x00000008850b7c20 */ /* 0x000fe20008410000 */
[----:B---3--:R-:W-:Y:S01]  /*10f30*/  F2FP.BF16.F32.PACK_AB R5, R202, R203 ;  /* 0x000000cbca05723e */ /* 0x008fe200000010ff */
[----:B------:R1:W2:Y:S02]  /*10f40*/  MUFU.EX2 R200, R2 ;  /* 0x0000000200c87308 */ /* 0x0002a40000000800 */
[----:B------:R-:W-:Y:S01]  /*10f50*/  FADD.FTZ R137, R224, -R8 ;  /* 0x80000008e0897221 */ /* 0x000fe20000010000 */
[----:B------:R-:W-:Y:S01]  /*10f60*/  FMUL.FTZ R8, R134, UR8 ;  /* 0x0000000886087c20 */ /* 0x000fe20008410000 */
[----:B------:R-:W-:-:S02]  /*10f70*/  FSEL R11, R11, RZ, P0 ;  /* 0x000000ff0b0b7208 */ /* 0x000fc40000000000 */
[----:B------:R-:W-:Y:S02]  /*10f80*/  MOV R224, R234 ;  /* 0x000000ea00e07202 */ /* 0x000fe40000000f00 */
[----:B------:R-:W-:Y:S02]  /*10f90*/  FSEL R12, R8, RZ, P1 ;  /* 0x000000ff080c7208 */ /* 0x000fe40000800000 */
[----:B------:R-:W-:-:S03]  /*10fa0*/  FSEL R8, R133, RZ, P0 ;  /* 0x000000ff85087208 */ /* 0x000fc60000000000 */
[----:B------:R-:W-:Y:S02]  /*10fb0*/  FFMA.FTZ R9, R22, UR8, -R12 ;  /* 0x0000000816097c23 */ /* 0x000fe4000801080c */
[----:B------:R-:W-:Y:S01]  /*10fc0*/  FADD.FTZ R13, R225, -R8 ;  /* 0x80000008e10d7221 */ /* 0x000fe20000010000 */
[----:B------:R-:W-:Y:S01]  /*10fd0*/  FFMA.FTZ R8, R17, UR8, -R12 ;  /* 0x0000000811087c23 */ /* 0x000fe2000801080c */
[----:B-1----:R-:W-:Y:S01]  /*10fe0*/  FADD.FTZ R2, R216, -R3 ;  /* 0x80000003d8027221 */ /* 0x002fe20000010000 */
[----:B------:R1:W-:Y:S01]  /*10ff0*/  MUFU.EX2 R189, R9 ;  /* 0x0000000900bd7308 */ /* 0x0003e20000000800 */
[----:B--2---:R-:W-:Y:S02]  /*11000*/  F2FP.BF16.F32.PACK_AB R7, R200, R201 ;  /* 0x000000c9c807723e */ /* 0x004fe400000010ff */
[----:B------:R-:W-:Y:S01]  /*11010*/  FMUL.FTZ R2, R2, UR8 ;  /* 0x0000000802027c20 */ /* 0x000fe20008410000 */
[----:B------:R-:W-:Y:S02]  /*11020*/  MOV R225, R235 ;  /* 0x000000eb00e17202 */ /* 0x000fe40000000f00 */
[----:B------:R-:W-:-:S02]  /*11030*/  MOV R216, R233 ;  /* 0x000000e900d87202 */ /* 0x000fc40000000f00 */
[----:B------:R2:W-:Y:S08]  /*11040*/  MUFU.EX2 R191, R8 ;  /* 0x0000000800bf7308 */ /* 0x0005f00000000800 */
[----:B------:R3:W4:Y:S01]  /*11050*/  MUFU.EX2 R3, R6 ;  /* 0x0000000600037308 */ /* 0x0007220000000800 */
[----:B-1----:R-:W-:-:S07]  /*11060*/  FFMA.FTZ R9, R21, UR8, -R11 ;  /* 0x0000000815097c23 */ /* 0x002fce000801080b */
[----:B------:R-:W1:Y:S01]  /*11070*/  MUFU.EX2 R2, R2 ;  /* 0x0000000200027308 */ /* 0x000e620000000800 */
[----:B--2---:R-:W-:-:S07]  /*11080*/  FFMA.FTZ R8, R18, UR8, -R12 ;  /* 0x0000000812087c23 */ /* 0x004fce000801080c */
[----:B------:R2:W-:Y:S01]  /*11090*/  MUFU.EX2 R190, R8 ;  /* 0x0000000800be7308 */ /* 0x0005e20000000800 */
[----:B---3--:R-:W-:Y:S01]  /*110a0*/  IADD3 R6, PT, PT, R212, 0xa000, RZ ;  /* 0x0000a000d4067810 */ /* 0x008fe20007ffe0ff */
[-C--:B----4-:R-:W-:Y:S01]  /*110b0*/  FMUL.FTZ R148, R148, R3.reuse ;  /* 0x0000000394947220 */ /* 0x090fe20000410000 */
[-C--:B------:R-:W-:Y:S01]  /*110c0*/  FMUL.FTZ R149, R149, R3.reuse ;  /* 0x0000000395957220 */ /* 0x080fe20000410000 */
[-C--:B------:R-:W-:Y:S01]  /*110d0*/  FMUL.FTZ R152, R152, R3.reuse ;  /* 0x0000000398987220 */ /* 0x080fe20000410000 */
[----:B------:R-:W-:Y:S01]  /*110e0*/  @P4 IADD3 R14, PT, PT, R6, -0x40, RZ ;  /* 0xffffffc0060e4810 */ /* 0x000fe20007ffe0ff */
[-C--:B------:R-:W-:Y:S01]  /*110f0*/  FMUL.FTZ R153, R153, R3.reuse ;  /* 0x0000000399997220 */ /* 0x080fe20000410000 */
[----:B------:R-:W-:Y:S01]  /*11100*/  F2FP.BF16.F32.PACK_AB R6, R207, R206 ;  /* 0x000000cecf06723e */ /* 0x000fe200000010ff */
[----:B------:R3:W-:Y:S01]  /*11110*/  MUFU.EX2 R185, R9 ;  /* 0x0000000900b97308 */ /* 0x0007e20000000800 */
[-C--:B-1----:R-:W-:Y:S01]  /*11120*/  FMUL.FTZ R150, R150, R2.reuse ;  /* 0x0000000296967220 */ /* 0x082fe20000410000 */
[----:B------:R-:W1:Y:S01]  /*11130*/  LDSM.16.MT88.4 R180, [R14] ;  /* 0x000000000eb4783b */ /* 0x000e620000004200 */
[-C--:B------:R-:W-:Y:S01]  /*11140*/  FMUL.FTZ R151, R151, R2.reuse ;  /* 0x0000000297977220 */ /* 0x080fe20000410000 */
[-C--:B------:R-:W-:Y:S01]  /*11150*/  FMUL.FTZ R154, R154, R2.reuse ;  /* 0x000000029a9a7220 */ /* 0x080fe20000410000 */
[-C--:B------:R-:W-:Y:S01]  /*11160*/  FMUL.FTZ R155, R155, R2.reuse ;  /* 0x000000029b9b7220 */ /* 0x080fe20000410000 */
[----:B------:R-:W-:Y:S01]  /*11170*/  LDSM.16.MT88.4 R20, [R14+0x1000] ;  /* 0x001000000e14783b */ /* 0x000fe20000004200 */
[-C--:B------:R-:W-:Y:S01]  /*11180*/  FMUL.FTZ R164, R164, R3.reuse ;  /* 0x00000003a4a47220 */ /* 0x080fe20000410000 */
[-C--:B------:R-:W-:Y:S01]  /*11190*/  FMUL.FTZ R165, R165, R3.reuse ;  /* 0x00000003a5a57220 */ /* 0x080fe20000410000 */
[----:B--2---:R-:W-:Y:S01]  /*111a0*/  FFMA.FTZ R8, R19, UR8, -R12 ;  /* 0x0000000813087c23 */ /* 0x004fe2000801080c */
[-C--:B------:R-:W-:Y:S01]  /*111b0*/  FMUL.FTZ R166, R166, R2.reuse ;  /* 0x00000002a6a67220 */ /* 0x080fe20000410000 */
[-C--:B------:R-:W-:Y:S01]  /*111c0*/  FMUL.FTZ R167, R167, R2.reuse ;  /* 0x00000002a7a77220 */ /* 0x080fe20000410000 */
[-C--:B------:R-:W-:Y:S01]  /*111d0*/  FMUL.FTZ R168, R168, R3.reuse ;  /* 0x00000003a8a87220 */ /* 0x080fe20000410000 */
[----:B------:R2:W-:Y:S01]  /*111e0*/  MUFU.EX2 R188, R8 ;  /* 0x0000000800bc7308 */ /* 0x0005e20000000800 */
[-C--:B------:R-:W-:Y:S01]  /*111f0*/  FMUL.FTZ R169, R169, R3.reuse ;  /* 0x00000003a9a97220 */ /* 0x080fe20000410000 */
[-C--:B------:R-:W-:Y:S01]  /*11200*/  FMUL.FTZ R170, R170, R2.reuse ;  /* 0x00000002aaaa7220 */ /* 0x080fe20000410000 */
[-C--:B------:R-:W-:Y:S01]  /*11210*/  FMUL.FTZ R171, R171, R2.reuse ;  /* 0x00000002abab7220 */ /* 0x080fe20000410000 */
[--C-:B---3--:R-:W-:Y:S01]  /*11220*/  FFMA.FTZ R9, R15, UR8, -R11.reuse ;  /* 0x000000080f097c23 */ /* 0x108fe2000801080b */
[----:B------:R-:W-:Y:S01]  /*11230*/  FMUL.FTZ R15, R137, UR8 ;  /* 0x00000008890f7c20 */ /* 0x000fe20008410000 */
        /* <DEDUP_REMOVED lines=10> */
[----:B------:R-:W3:Y:S01]  /*112e0*/  MUFU.EX2 R9, R15 ;  /* 0x0000000f00097308 */ /* 0x000ee20000000800 */
[--C-:B--2---:R-:W-:Y:S01]  /*112f0*/  FFMA.FTZ R8, R16, UR8, -R11.reuse ;  /* 0x0000000810087c23 */ /* 0x104fe2000801080b */
[-C--:B------:R-:W-:Y:S01]  /*11300*/  FMUL.FTZ R57, R57, R3.reuse ;  /* 0x0000000339397220 */ /* 0x080fe20000410000 */
[----:B------:R-:W2:Y:S01]  /*11310*/  LDSM.16.MT88.4 R16, [R220+0xb000] ;  /* 0x00b00000dc10783b */ /* 0x000ea20000004200 */
        /* <DEDUP_REMOVED lines=21> */
[----:B----4-:R-:W-:Y:S01]  /*11470*/  FMUL.FTZ R8, R13, UR8 ;  /* 0x000000080d087c20 */ /* 0x010fe20008410000 */
[----:B------:R-:W-:Y:S01]  /*11480*/  FFMA.FTZ R13, R132, UR8, -R11 ;  /* 0x00000008840d7c23 */ /* 0x000fe2000801080b */
        /* <DEDUP_REMOVED lines=11> */
[----:B------:R-:W5:Y:S01]  /*11540*/  MUFU.EX2 R8, R8 ;  /* 0x0000000800087308 */ /* 0x000f620000000800 */
        /* <DEDUP_REMOVED lines=9> */
[-C--:B---3--:R-:W-:Y:S01]  /*115e0*/  FMUL.FTZ R144, R144, R9.reuse ;  /* 0x0000000990907220 */ /* 0x088fe20000410000 */
[-C--:B------:R-:W-:Y:S01]  /*115f0*/  FMUL.FTZ R145, R145, R9.reuse ;  /* 0x0000000991917220 */ /* 0x080fe20000410000 */
[----:B----4-:R-:W-:Y:S01]  /*11600*/  FFMA.FTZ R13, R139, UR8, -R10 ;  /* 0x000000088b0d7c23 */ /* 0x010fe2000801080a */
[-C--:B------:R-:W-:Y:S01]  /*11610*/  FMUL.FTZ R68, R68, R9.reuse ;  /* 0x0000000944447220 */ /* 0x080fe20000410000 */
[-C--:B------:R-:W-:Y:S01]  /*11620*/  FMUL.FTZ R69, R69, R9.reuse ;  /* 0x0000000945457220 */ /* 0x080fe20000410000 */
[-C--:B------:R-:W-:Y:S01]  /*11630*/  FMUL.FTZ R100, R100, R9.reuse ;  /* 0x0000000964647220 */ /* 0x080fe20000410000 */
[-C--:B------:R-:W-:Y:S01]  /*11640*/  FMUL.FTZ R101, R101, R9.reuse ;  /* 0x0000000965657220 */ /* 0x080fe20000410000 */
[C---:B------:R-:W-:Y:S01]  /*11650*/  HMMA.16816.F32.BF16 R152, R4.reuse, R34, R152 ;  /* 0x000000220498723c */ /* 0x040fe20000041898 */
[-C--:B-----5:R-:W-:Y:S01]  /*11660*/  FMUL.FTZ R146, R146, R8.reuse ;  /* 0x0000000892927220 */ /* 0x0a0fe20000410000 */
        /* <DEDUP_REMOVED lines=22> */
[C---:B-1----:R-:W-:Y:S01]  /*117d0*/  HMMA.16816.F32.BF16 R40, R4.reuse, R180, R40 ;  /* 0x000000b40428723c */ /* 0x042fe20000041828 */
[-C--:B------:R-:W-:Y:S01]  /*117e0*/  FMUL.FTZ R87, R87, R8.reuse ;  /* 0x0000000857577220 */ /* 0x080fe20000410000 */
[----:B------:R-:W-:Y:S01]  /*117f0*/  MOV R15, R197 ;  /* 0x000000c5000f7202 */ /* 0x000fe20000000f00 */
        /* <DEDUP_REMOVED lines=41> */
[----:B------:R-:W-:Y:S01]  /*11a90*/  MOV R139, R196 ;  /* 0x000000c4008b7202 */ /* 0x000fe20000000f00 */
[----:B------:R-:W-:Y:S01]  /*11aa0*/  FFMA.FTZ R3, R224, R3, R205 ;  /* 0x00000003e0037223 */ /* 0x000fe200000100cd */
[----:B------:R-:W-:-:S02]  /*11ab0*/  FFMA.FTZ R2, R216, R2, R203 ;  /* 0x00000002d8027223 */ /* 0x000fc400000100cb */
[C---:B--2---:R-:W-:Y:S08]  /*11ac0*/  HMMA.16816.F32.BF16 R88, R4.reuse, R16, R88 ;  /* 0x000000100458723c */ /* 0x044ff00000041858 */
        /* <DEDUP_REMOVED lines=18> */
[----:B------:R-:W-:Y:S01]  /*11bf0*/  LDSM.16.MT88.4 R172, [R223] ;  /* 0x00000000dfac783b */ /* 0x000fe20000004200 */
[--C-:B-1----:R-:W-:Y:S01]  /*11c00*/  FFMA.FTZ R13, R186, UR8, -R10.reuse ;  /* 0x00000008ba0d7c23 */ /* 0x102fe2000801080a */
[----:B------:R-:W-:-:S05]  /*11c10*/  FFMA.FTZ R10, R187, UR8, -R10 ;  /* 0x00000008bb0a7c23 */ /* 0x000fca000801080a */
[C---:B------:R-:W-:Y:S01]  /*11c20*/  HMMA.16816.F32.BF16 R176, R4.reuse, R18, R96 ;  /* 0x0000001204b0723c */ /* 0x040fe20000041860 */
[----:B------:R-:W-:Y:S01]  /*11c30*/  LDSM.16.MT88.4 R96, [R222] ;  /* 0x00000000de60783b */ /* 0x000fe20000004200 */
[----:B--2---:R-:W-:Y:S01]  /*11c40*/  F2FP.BF16.F32.PACK_AB R124, R32, R33 ;  /* 0x00000021207c723e */ /* 0x004fe200000010ff */
[----:B------:R1:W-:Y:S05]  /*11c50*/  MUFU.EX2 R29, R10 ;  /* 0x0000000a001d7308 */ /* 0x0003ea0000000800 */
[C---:B------:R-:W-:Y:S08]  /*11c60*/  HMMA.16816.F32.BF16 R84, R4.reuse, R16, R84 ;  /* 0x000000100454723c */ /* 0x040ff00000041854 */
[----:B------:R-:W-:Y:S01]  /*11c70*/  HMMA.16816.F32.BF16 R236, R4, R34, R156 ;  /* 0x0000002204ec723c */ /* 0x000fe2000004189c */
[----:B------:R-:W-:Y:S01]  /*11c80*/  MOV R35, R199 ;  /* 0x000000c700237202 */ /* 0x000fe20000000f00 */
[----:B------:R-:W2:Y:S01]  /*11c90*/  LDSM.16.MT88.4 R156, [R212+0xa800] ;  /* 0x00a80000d49c783b */ /* 0x000ea20000004200 */
[----:B------:R-:W-:Y:S01]  /*11ca0*/  MOV R34, R198 ;  /* 0x000000c600227202 */ /* 0x000fe20000000f00 */
[----:B-1----:R-:W-:-:S04]  /*11cb0*/  FFMA.FTZ R10, R192, UR8, -R0 ;  /* 0x00000008c00a7c23 */ /* 0x002fc80008010800 */
[----:B------:R1:W-:Y:S01]  /*11cc0*/  MUFU.EX2 R28, R10 ;  /* 0x0000000a001c7308 */ /* 0x0003e20000000800 */
[C---:B------:R-:W-:Y:S08]  /*11cd0*/  HMMA.16816.F32.BF16 R36, R4.reuse, R180, R36 ;  /* 0x000000b40424723c */ /* 0x040ff00000041824 */
[----:B------:R-:W-:Y:S01]  /*11ce0*/  HMMA.16816.F32.BF16 R208, R4, R182, R48 ;  /* 0x000000b604d0723c */ /* 0x000fe20000041830 */
[----:B------:R-:W-:Y:S01]  /*11cf0*/  LDSM.16.MT88.4 R48, [R14+0x800] ;  /* 0x000800000e30783b */ /* 0x000fe20000004200 */
[----:B-1----:R-:W-:-:S06]  /*11d00*/  FFMA.FTZ R10, R193, UR8, -R0 ;  /* 0x00000008c10a7c23 */ /* 0x002fcc0008010800 */
[C---:B------:R-:W-:Y:S01]  /*11d10*/  HMMA.16816.F32.BF16 R180, R4.reuse, R30, R80 ;  /* 0x0000001e04b4723c */ /* 0x040fe20000041850 */
[----:B------:R-:W1:Y:S01]  /*11d20*/  MUFU.EX2 R30, R13 ;  /* 0x0000000d001e7308 */ /* 0x000e620000000800 */
[----:B------:R-:W-:Y:S06]  /*11d30*/  LDSM.16.MT88.4 R80, [R212+0xb800] ;  /* 0x00b80000d450783b */ /* 0x000fec0000004200 */
[C---:B------:R-:W-:Y:S01]  /*11d40*/  HMMA.16816.F32.BF16 R52, R4.reuse, R140, R52 ;  /* 0x0000008c0434723c */ /* 0x040fe20000041834 */
[----:B------:R3:W4:Y:S07]  /*11d50*/  MUFU.EX2 R21, R10 ;  /* 0x0000000a00157308 */ /* 0x00072e0000000800 */
[----:B------:R-:W-:Y:S01]  /*11d60*/  HMMA.16816.F32.BF16 R196, R4, R142, R64 ;  /* 0x0000008e04c4723c */ /* 0x000fe20000041840 */
[----:B------:R-:W-:Y:S01]  /*11d70*/  LDSM.16.MT88.4 R64, [R218+0x800] ;  /* 0x00080000da40783b */ /* 0x000fe20000004200 */
[----:B-1----:R-:W-:-:S06]  /*11d80*/  F2FP.BF16.F32.PACK_AB R126, R29, R30 ;  /* 0x0000001e1d7e723e */ /* 0x002fcc00000010ff */
[C---:B------:R-:W-:Y:S01]  /*11d90*/  HMMA.16816.F32.BF16 R116, R4.reuse, R24, R116 ;  /* 0x000000180474723c */ /* 0x040fe20000041874 */
[--C-:B---3--:R-:W-:Y:S01]  /*11da0*/  FFMA.FTZ R10, R195, UR8, -R0.reuse ;  /* 0x00000008c30a7c23 */ /* 0x108fe20008010800 */
[----:B------:R-:W-:Y:S01]  /*11db0*/  FFMA.FTZ R0, R194, UR8, -R0 ;  /* 0x00000008c2007c23 */ /* 0x000fe20008010800 */
[----:B----4-:R-:W-:Y:S02]  /*11dc0*/  F2FP.BF16.F32.PACK_AB R125, R21, R28 ;  /* 0x0000001c157d723e */ /* 0x010fe400000010ff */
[----:B------:R-:W-:Y:S03]  /*11dd0*/  MUFU.EX2 R20, R10 ;  /* 0x0000000a00147308 */ /* 0x000fe60000000800 */
[C---:B------:R-:W-:Y:S01]  /*11de0*/  HMMA.16816.F32.BF16 R140, R4.reuse, R22, R112 ;  /* 0x00000016048c723c */ /* 0x040fe20000041870 */
[----:B------:R-:W-:Y:S04]  /*11df0*/  LDSM.16.MT88.4 R112, [R14+0x1800] ;  /* 0x001800000e70783b */ /* 0x000fe80000004200 */
[----:B------:R1:W3:Y:S03]  /*11e00*/  MUFU.EX2 R19, R0 ;  /* 0x0000000000137308 */ /* 0x0002e60000000800 */
[----:B------:R-:W-:Y:S01]  /*11e10*/  HMMA.16816.F32.BF16 R24, R4, R26, R128 ;  /* 0x0000001a0418723c */ /* 0x000fe20000041880 */
[----:B------:R-:W4:Y:S01]  /*11e20*/  LDSM.16.MT88.4 R4, [R218+0x1800] ;  /* 0x00180000da04783b */ /* 0x000f220000004200 */
[----:B-1----:R-:W-:Y:S01]  /*11e30*/  FFMA.FTZ R0, R250, UR8, -R12 ;  /* 0x00000008fa007c23 */ /* 0x002fe2000801080c */
[----:B---3--:R-:W-:-:S03]  /*11e40*/  F2FP.BF16.F32.PACK_AB R127, R19, R20 ;  /* 0x00000014137f723e */ /* 0x008fc600000010ff */
[----:B------:R1:W-:Y:S04]  /*11e50*/  MUFU.EX2 R18, R0 ;  /* 0x0000000000127308 */ /* 0x0003e80000000800 */
[C---:B--2---:R-:W-:Y:S08]  /*11e60*/  HMMA.16816.F32.BF16 R148, R124.reuse, R156, R148 ;  /* 0x0000009c7c94723c */ /* 0x044ff00000041894 */
[----:B------:R-:W-:Y:S01]  /*11e70*/  HMMA.16816.F32.BF16 R152, R124, R158, R152 ;  /* 0x0000009e7c98723c */ /* 0x000fe20000041898 */
[----:B-1----:R-:W-:-:S07]  /*11e80*/  FFMA.FTZ R0, R249, UR8, -R12 ;  /* 0x00000008f9007c23 */ /* 0x002fce000801080c */
[C---:B------:R-:W-:Y:S01]  /*11e90*/  HMMA.16816.F32.BF16 R164, R124.reuse, R172, R164 ;  /* 0x000000ac7ca4723c */ /* 0x040fe200000418a4 */
[----:B------:R1:W2:Y:S07]  /*11ea0*/  MUFU.EX2 R17, R0 ;  /* 0x0000000000117308 */ /* 0x0002ae0000000800 */
[C---:B----4-:R-:W-:Y:S08]  /*11eb0*/  HMMA.16816.F32.BF16 R120, R124.reuse, R4, R120 ;  /* 0x000000047c78723c */ /* 0x050ff00000041878 */
        /* <DEDUP_REMOVED lines=39> */
[----:B------:R-:W-:Y:S02]  /*12130*/  FADD.FTZ R5, R201, R5 ;  /* 0x00000005c9057221 */ /* 0x000fe40000010000 */
[----:B------:R-:W-:Y:S01]  /*12140*/  FADD.FTZ R2, R132, R2 ;  /* 0x0000000284027221 */ /* 0x000fe20000010000 */
[----:B------:R-:W-:-:S02]  /*12150*/  MOV R132, R244 ;  /* 0x000000f400847202 */ /* 0x000fc40000000f00 */
[----:B------:R-:W-:Y:S01]  /*12160*/  HMMA.16816.F32.BF16 R160, R128, R172, R160 ;  /* 0x000000ac80a0723c */ /* 0x000fe200000418a0 */
[----:B------:R-:W-:-:S04]  /*12170*/  FADD.FTZ R13, R13, R2 ;  /* 0x000000020d0d7221 */ /* 0x000fc80000010000 */
[----:B------:R-:W-:-:S03]  /*12180*/  FADD.FTZ R12, R12, R13 ;  /* 0x0000000d0c0c7221 */ /* 0x000fc60000010000 */
[----:B------:R-:W-:Y:S01]  /*12190*/  HMMA.16816.F32.BF16 R36, R128, R48, R36 ;  /* 0x000000308024723c */ /* 0x000fe20000041824 */
[----:B------:R-:W-:-:S07]  /*121a0*/  FADD.FTZ R10, R10, R12 ;  /* 0x0000000c0a0a7221 */ /* 0x000fce0000010000 */
        /* <DEDUP_REMOVED lines=33> */
[----:B------:R-:W-:Y:S05]  /*123c0*/  @P3 BRA `(.L_x_2634) ;  /* 0x0000000000043947 */ /* 0x000fea0003800000 */
.L_x_2629:
[----:B------:R-:W-:-:S07]  /*123d0*/  IADD3 R232, PT, PT, R132, -0x1, RZ ;  /* 0xffffffff84e87810 */ /* 0x000fce0007ffe0ff */
.L_x_2634:
[----:B----4-:R-:W4:Y:S02]  /*123e0*/  LDL R0, [R1+0x2c] ;  /* 0x00002c0001007983 */ /* 0x010f240000100800 */
[----:B----4-:R-:W-:-:S13]  /*123f0*/  ISETP.GE.AND P0, PT, R232, R0, PT ;  /* 0x00000000e800720c */ /* 0x010fda0003f06270 */
[----:B------:R-:W-:Y:S05]  /*12400*/  @!P0 BRA `(.L_x_2635) ;  /* 0x00000034000c8947 */ /* 0x000fea0003800000 */
[----:B------:R-:W4:Y:S01]  /*12410*/  S2R R2, SR_TID.X ;  /* 0x0000000000027919 */ /* 0x000f220000002100 */
[----:B------:R-:W5:Y:S01]  /*12420*/  LDCU UR15, c[0x0][0x440] ;  /* 0x00008800ff0f77ac */ /* 0x000f620008000800 */
[C---:B------:R-:W-:Y:S01]  /*12430*/  SHF.L.U64.HI R3, R246.reuse, 0x4, R247 ;  /* 0x00000004f6037819 */ /* 0x040fe200000102f7 */
[----:B------:R-:W-:Y:S01]  /*12440*/  IMAD.SHL.U32 R0, R246, 0x10, RZ ;  /* 0x00000010f6007824 */ /* 0x000fe200078e00ff */
[----:B-1----:R-:W-:Y:S01]  /*12450*/  MOV R224, 0x20 ;  /* 0x0000002000e07802 */ /* 0x002fe20000000f00 */
[----:B------:R-:W1:Y:S01]  /*12460*/  LDCU.64 UR6, c[0x0][0x3b8] ;  /* 0x00007700ff0677ac */ /* 0x000e620008000a00 */
[----:B------:R-:W-:Y:S01]  /*12470*/  IMAD.MOV.U32 R139, RZ, RZ, R136 ;  /* 0x000000ffff8b7224 */ /* 0x000fe200078e0088 */
[----:B------:R2:W-:Y:S01]  /*12480*/  STL [R1+0x14], R3 ;  /* 0x0000140301007387 */ /* 0x0005e20000100800 */
[----:B------:R-:W-:Y:S01]  /*12490*/  IMAD.MOV.U32 R138, RZ, RZ, R133 ;  /* 0x000000ffff8a7224 */ /* 0x000fe200078e0085 */
[C---:B---3--:R-:W-:Y:S01]  /*124a0*/  IADD3 R235, PT, PT, R227.reuse, 0x8, RZ ;  /* 0x00000008e3eb7810 */ /* 0x048fe20007ffe0ff */
[----:B------:R-:W-:Y:S01]  /*124b0*/  IMAD.MOV.U32 R132, RZ, RZ, R134 ;  /* 0x000000ffff847224 */ /* 0x000fe200078e0086 */
[----:B------:R3:W-:Y:S01]  /*124c0*/  STL [R1+0x18], R0 ;  /* 0x0000180001007387 */ /* 0x0007e20000100800 */
[----:B------:R-:W-:Y:S01]  /*124d0*/  IMAD.MOV.U32 R225, RZ, RZ, 0x40 ;  /* 0x00000040ffe17424 */ /* 0x000fe200078e00ff */
[C---:B------:R-:W-:Y:S01]  /*124e0*/  IADD3 R233, PT, PT, R227.reuse, 0x48, RZ ;  /* 0x00000048e3e97810 */ /* 0x040fe20007ffe0ff */
[----:B------:R-:W-:Y:S01]  /*124f0*/  VIADD R234, R227, 0x40 ;  /* 0x00000040e3ea7836 */ /* 0x000fe20000000000 */
[----:B------:R-:W2:Y:S01]  /*12500*/  LDCU UR14, c[0x0][0x440] ;  /* 0x00008800ff0e77ac */ /* 0x000ea20008000800 */
[----:B------:R-:W2:Y:S01]  /*12510*/  LDCU UR13, c[0x0][0x50c] ;  /* 0x0000a180ff0d77ac */ /* 0x000ea20008000800 */
[----:B-1----:R-:W-:-:S02]  /*12520*/  USHF.L.U64.HI UR9, UR6, 0x5, UR7 ;  /* 0x0000000506097899 */ /* 0x002fc40008010207 */
[----:B------:R-:W-:Y:S02]  /*12530*/  USHF.L.U32 UR8, UR6, 0x5, URZ ;  /* 0x0000000506087899 */ /* 0x000fe400080006ff */
[----:B------:R-:W-:Y:S02]  /*12540*/  USHF.L.U64.HI UR11, UR6, 0x4, UR7 ;  /* 0x00000004060b7899 */ /* 0x000fe40008010207 */
[----:B------:R-:W-:Y:S01]  /*12550*/  USHF.L.U32 UR12, UR6, 0x4, URZ ;  /* 0x00000004060c7899 */ /* 0x000fe200080006ff */
[----:B------:R-:W1:Y:S01]  /*12560*/  LDCU UR4, c[0x0][0x45c] ;  /* 0x00008b80ff0477ac */ /* 0x000e620008000800 */
[C---:B----4-:R-:W-:Y:S02]  /*12570*/  LOP3.LUT P0, RZ, R2.reuse, 0x2, RZ, 0xc0, !PT ;  /* 0x0000000202ff7812 */ /* 0x050fe4000780c0ff */
[----:B--2---:R-:W-:Y:S01]  /*12580*/  MOV R3, R135 ;  /* 0x0000008700037202 */ /* 0x004fe20000000f00 */
[----:B------:R-:W2:Y:S01]  /*12590*/  LDCU.64 UR6, c[0x0][0x3c0] ;  /* 0x00007800ff0677ac */ /* 0x000ea20008000a00 */
[----:B---3--:R-:W-:Y:S01]  /*125a0*/  SHF.L.U32 R0, R2, 0x3, RZ ;  /* 0x0000000302007819 */ /* 0x008fe200000006ff */
[----:B------:R-:W-:Y:S01]  /*125b0*/  VIADD R2, R212, 0xa000 ;  /* 0x0000a000d4027836 */ /* 0x000fe20000000000 */
[----:B------:R-:W-:-:S02]  /*125c0*/  SEL R224, R224, 0xffffffe0, !P0 ;  /* 0xffffffe0e0e07807 */ /* 0x000fc40004000000 */
[----:B------:R-:W-:Y:S02]  /*125d0*/  LOP3.LUT R0, R0, 0x38, RZ, 0xc0, !PT ;  /* 0x0000003800007812 */ /* 0x000fe400078ec0ff */
[----:B------:R-:W-:Y:S01]  /*125e0*/  IADD3 R216, PT, PT, R213, R224, RZ ;  /* 0x000000e0d5d87210 */ /* 0x000fe20007ffe0ff */
[----:B------:R-:W-:Y:S01]  /*125f0*/  IMAD.IADD R217, R221, 0x1, R224 ;  /* 0x00000001ddd97824 */ /* 0x000fe200078e02e0 */
[----:B-----5:R-:W-:Y:S01]  /*12600*/  ISETP.GE.AND P5, PT, R0, UR15, PT ;  /* 0x0000000f00007c0c */ /* 0x020fe2000bfa6270 */
[----:B------:R-:W-:-:S12]  /*12610*/  BRA `(.L_x_2636) ;  /* 0x0000000000c87947 */ /* 0x000fd80003800000 */
.L_x_2638:
[----:B------:R-:W-:Y:S01]  /*12620*/  IMAD.SHL.U32 R237, R236, 0x8, RZ ;  /* 0x00000008eced7824 */ /* 0x000fe200078e00ff */
[----:B------:R-:W-:Y:S01]  /*12630*/  MOV R8, UR12 ;  /* 0x0000000c00087c02 */ /* 0x000fe20008000f00 */
[----:B------:R-:W2:Y:S01]  /*12640*/  LDL R236, [R1] ;  /* 0x0000000001ec7983 */ /* 0x000ea20000100800 */
[----:B------:R-:W-:Y:S02]  /*12650*/  VIADD R11, R232, 0xffffffff ;  /* 0xffffffffe80b7836 */ /* 0x000fe40000000000 */
[----:B------:R-:W-:Y:S01]  /*12660*/  LOP3.LUT R237, R237, 0x38, RZ, 0xc0, !PT ;  /* 0x00000038eded7812 */ /* 0x000fe200078ec0ff */
[----:B------:R-:W-:Y:S02]  /*12670*/  IMAD.U32 R9, RZ, RZ, UR11 ;  /* 0x0000000bff097e24 */ /* 0x000fe4000f8e00ff */
[----:B------:R-:W-:Y:S01]  /*12680*/  IMAD R12, R11, UR9, RZ ;  /* 0x000000090b0c7c24 */ /* 0x000fe2000f8e02ff */
[----:B------:R-:W-:Y:S01]  /*12690*/  ISETP.GE.AND P5, PT, R237, UR14, PT ;  /* 0x0000000eed007c0c */ /* 0x000fe2000bfa6270 */
[----:B------:R-:W-:Y:S04]  /*126a0*/  IMAD.WIDE.U32 R6, R11, UR8, RZ ;  /* 0x000000080b067c25 */ /* 0x000fe8000f8e00ff */
[----:B------:R-:W-:Y:S01]  /*126b0*/  IMAD.U32 R4, RZ, RZ, UR12 ;  /* 0x0000000cff047e24 */ /* 0x000fe2000f8e00ff */
[----:B------:R-:W-:Y:S01]  /*126c0*/  IADD3 R7, PT, PT, R7, R12, RZ ;  /* 0x0000000c07077210 */ /* 0x000fe20007ffe0ff */
[----:B------:R-:W-:Y:S02]  /*126d0*/  IMAD.U32 R5, RZ, RZ, UR11 ;  /* 0x0000000bff057e24 */ /* 0x000fe4000f8e00ff */
[C---:B------:R-:W-:Y:S04]  /*126e0*/  @!P1 IMAD.WIDE.U32 R4, R11.reuse, UR8, R4 ;  /* 0x000000080b049c25 */ /* 0x040fe8000f8e0004 */
[----:B------:R-:W-:Y:S01]  /*126f0*/  @!P5 IMAD.WIDE.U32 R8, R11, UR8, R8 ;  /* 0x000000080b08dc25 */ /* 0x000fe2000f8e0008 */
[C---:B--2---:R-:W-:Y:S04]  /*12700*/  @!P5 LEA R14, P0, R6.reuse, R236, 0x1 ;  /* 0x000000ec060ed211 */ /* 0x044fe800078008ff */
[C-C-:B------:R-:W-:Y:S02]  /*12710*/  @!P5 LEA.HI.X R13, R6.reuse, R252, R7.reuse, 0x1, P0 ;  /* 0x000000fc060dd211 */ /* 0x140fe400000f0c07 */
[C---:B------:R-:W-:Y:S04]  /*12720*/  @!P1 LEA R10, P0, R6.reuse, R236, 0x1 ;  /* 0x000000ec060a9211 */ /* 0x040fe800078008ff */
[----:B------:R-:W-:Y:S01]  /*12730*/  @!P1 LEA.HI.X R11, R6, R252, R7, 0x1, P0 ;  /* 0x000000fc060b9211 */ /* 0x000fe200000f0c07 */
[----:B------:R-:W-:Y:S01]  /*12740*/  @!P5 IMAD.IADD R6, R12, 0x1, R9 ;  /* 0x000000010c06d824 */ /* 0x000fe200078e0209 */
[----:B------:R-:W-:Y:S02]  /*12750*/  @!P5 LEA R9, P0, R8, R236, 0x1 ;  /* 0x000000ec0809d211 */ /* 0x000fe400078008ff */
        /* <DEDUP_REMOVED lines=30> */
.L_x_2636:
[----:B------:R-:W3:Y:S01]  /*12940*/  LDL R4, [R1+0x24] ;  /* 0x0000240001047983 */ /* 0x000ee20000100800 */
[----:B------:R-:W-:Y:S04]  /*12950*/  DEPBAR.LE SB0, 0x0 ;  /* 0x000080000000791a */ /* 0x000fe80000000000 */
[----:B----4-:R-:W4:Y:S01]  /*12960*/  LDL R10, [R1+0x20] ;  /* 0x00002000010a7983 */ /* 0x010f220000100800 */
[----:B--2---:R-:W-:Y:S04]  /*12970*/  IMAD.WIDE.U32 R8, R232, UR6, RZ ;  /* 0x00000006e8087c25 */ /* 0x004fe8000f8e00ff */
[----:B------:R-:W2:Y:S05]  /*12980*/  LDL R2, [R1+0x18] ;  /* 0x0000180001027983 */ /* 0x000eaa0000100800 */
        /* <DEDUP_REMOVED lines=10> */
[----:B------:R-:W-:Y:S02]  /*12a30*/  ISETP.GE.AND P1, PT, R11, UR14, PT ;  /* 0x0000000e0b007c0c */ /* 0x000fe4000bf26270 */
[C---:B---3--:R-:W-:Y:S04]  /*12a40*/  LEA R6, P2, R8.reuse, R4, 0x6 ;  /* 0x0000000408067211 */ /* 0x048fe800078430ff */
[C-C-:B----4-:R-:W-:Y:S02]  /*12a50*/  LEA.HI.X R7, R8.reuse, R10, R0.reuse, 0x6, P2 ;  /* 0x0000000a08077211 */ /* 0x150fe400010f3400 */
[C---:B--2---:R-:W-:Y:S03]  /*12a60*/  LEA R2, P0, R8.reuse, R2, 0x5 ;  /* 0x0000000208027211 */ /* 0x044fe600078028ff */
        /* <DEDUP_REMOVED lines=12> */
[----:B------:R-:W-:Y:S02]  /*12b30*/  LEA.HI.X R5, R2, R10, R5, 0x1, P0 ;  /* 0x0000000a02057211 */ /* 0x000fe400000f0c05 */
[----:B------:R-:W-:Y:S02]  /*12b40*/  IADD3 R2, PT, PT, R213, R0, RZ ;  /* 0x00000000d5027210 */ /* 0x000fe40007ffe0ff */
[----:B------:R-:W-:Y:S01]  /*12b50*/  @P1 STS.128 [R226+0xb000], RZ ;  /* 0x00b000ffe2001388 */ /* 0x000fe20000000c00 */
[----:B------:R-:W-:Y:S01]  /*12b60*/  IMAD.IADD R0, R221, 0x1, R0 ;  /* 0x00000001dd007824 */ /* 0x000fe200078e0200 */
[----:B------:R-:W-:Y:S03]  /*12b70*/  IADD3 R133, PT, PT, R2, R224, RZ ;  /* 0x000000e002857210 */ /* 0x000fe60007ffe0ff */
        /* <DEDUP_REMOVED lines=43> */
[----:B------:R-:W4:Y:S05]  /*12e30*/  LDSM.16.M88.4 R176, [R215+0x8800] ;  /* 0x00880000d7b0783b */ /* 0x000f2a0000000200 */
[----:B------:R-:W5:Y:S02]  /*12e40*/  LDSM.16.M88.4 R188, [R214+UR5+0x9000] ;  /* 0x00900005d6bc783b */ /* 0x000f640008000200 */
        /* <DEDUP_REMOVED lines=10> */
[----:B------:R-:W2:Y:S05]  /*12ef0*/  LDSM.16.M88.4 R192, [R214+UR5+0x9800] ;  /* 0x00980005d6c0783b */ /* 0x000eaa0008000200 */
[----:B------:R-:W-:Y:S02]  /*12f00*/  LDSM.16.M88.4 R204, [R2+0x4000] ;  /* 0x0040000002cc783b */ /* 0x000fe40000000200 */
        /* <DEDUP_REMOVED lines=8> */
[----:B------:R-:W-:Y:S07]  /*12f90*/  LDSM.16.M88.4 R208, [R0+0x9000] ;  /* 0x0090000000d0783b */ /* 0x000fee0000000200 */
[----:B------:R-:W-:Y:S01]  /*12fa0*/  HMMA.16816.F32.BF16 R32, R140, R178, R32 ;  /* 0x000000b28c20723c */ /* 0x000fe20000041820 */
[----:B------:R-:W4:Y:S05]  /*12fb0*/  LDSM.16.M88.4 R140, [R216+0x6000] ;  /* 0x00600000d88c783b */ /* 0x000f2a0000000200 */
[----:B------:R-:W4:Y:S02]  /*12fc0*/  LDSM.16.M88.4 R176, [R217+0x9800] ;  /* 0x00980000d9b0783b */ /* 0x000f240000000200 */
[-C--:B-----5:R-:W-:Y:S08]  /*12fd0*/  HMMA.16816.F32.BF16 R4, R184, R188.reuse, R4 ;  /* 0x000000bcb804723c */ /* 0x0a0ff00000041804 */
[C---:B-1----:R-:W-:Y:S08]  /*12fe0*/  HMMA.16816.F32.BF16 R8, R196.reuse, R188, R8 ;  /* 0x000000bcc408723c */ /* 0x042ff00000041808 */
[-C--:B------:R-:W-:Y:S08]  /*12ff0*/  HMMA.16816.F32.BF16 R12, R196, R190.reuse, R12 ;  /* 0x000000bec40c723c */ /* 0x080ff0000004180c */
[C---:B------:R-:W-:Y:S01]  /*13000*/  HMMA.16816.F32.BF16 R16, R184.reuse, R190, R16 ;  /* 0x000000beb810723c */ /* 0x040fe20000041810 */
[----:B------:R1:W-:Y:S07]  /*13010*/  LDSM.16.M88.4 R188, [R0+0x9800] ;  /* 0x0098000000bc783b */ /* 0x0003ee0000000200 */
[-C--:B--2---:R-:W-:Y:S08]  /*13020*/  HMMA.16816.F32.BF16 R20, R184, R192.reuse, R20 ;  /* 0x000000c0b814723c */ /* 0x084ff00000041814 */
[C---:B------:R-:W-:Y:S08]  /*13030*/  HMMA.16816.F32.BF16 R24, R196.reuse, R192, R24 ;  /* 0x000000c0c418723c */ /* 0x040ff00000041818 */
[-C--:B------:R-:W-:Y:S01]  /*13040*/  HMMA.16816.F32.BF16 R28, R196, R194.reuse, R28 ;  /* 0x000000c2c41c723c */ /* 0x080fe2000004181c */
[----:B------:R-:W-:Y:S02]  /*13050*/  LDSM.16.M88.4 R196, [R215+0x9000] ;  /* 0x00900000d7c4783b */ /* 0x000fe40000000200 */
[----:B-1----:R-:W-:Y:S05]  /*13060*/  LOP3.LUT R0, R134, 0x6, RZ, 0xc0, !PT ;  /* 0x0000000686007812 */ /* 0x002fea00078ec0ff */
[----:B------:R-:W-:Y:S01]  /*13070*/  HMMA.16816.F32.BF16 R32, R184, R194, R32 ;  /* 0x000000c2b820723c */ /* 0x000fe20000041820 */
[----:B------:R-:W1:Y:S05]  /*13080*/  LDSM.16.M88.4 R184, [R2+0x6000] ;  /* 0x0060000002b8783b */ /* 0x000e6a0000000200 */
[----:B------:R-:W2:Y:S02]  /*13090*/  LDSM.16.M88.4 R192, [R133+0x4000] ;  /* 0x0040000085c0783b */ /* 0x000ea40000000200 */
[-C--:B---3--:R-:W-:Y:S08]  /*130a0*/  HMMA.16816.F32.BF16 R4, R180, R200.reuse, R4 ;  /* 0x000000c8b404723c */ /* 0x088ff00000041804 */
[C---:B----4-:R-:W-:Y:S01]  /*130b0*/  HMMA.16816.F32.BF16 R8, R140.reuse, R200, R8 ;  /* 0x000000c88c08723c */ /* 0x050fe20000041808 */
[----:B------:R-:W3:Y:S05]  /*130c0*/  LDL R201, [R1+0x2c] ;  /* 0x00002c0001c97983 */ /* 0x000eea0000100800 */
[----:B------:R-:W-:Y:S02]  /*130d0*/  STL [R1+0x28], R134 ;  /* 0x0000288601007387 */ /* 0x000fe40000100800 */
[-C--:B------:R-:W-:Y:S03]  /*130e0*/  HMMA.16816.F32.BF16 R12, R140, R202.reuse, R12 ;  /* 0x000000ca8c0c723c */ /* 0x080fe6000004180c */
[----:B------:R4:W-:Y:S05]  /*130f0*/  STL [R1+0x1c], R0 ;  /* 0x00001c0001007387 */ /* 0x0009ea0000100800 */
[C---:B------:R-:W-:Y:S08]  /*13100*/  HMMA.16816.F32.BF16 R16, R180.reuse, R202, R16 ;  /* 0x000000cab410723c */ /* 0x040ff00000041810 */
[-C--:B------:R-:W-:Y:S08]  /*13110*/  HMMA.16816.F32.BF16 R20, R180, R176.reuse, R20 ;  /* 0x000000b0b414723c */ /* 0x080ff00000041814 */
[C---:B------:R-:W-:Y:S04]  /*13120*/  HMMA.16816.F32.BF16 R24, R140.reuse, R176, R24 ;  /* 0x000000b08c18723c */ /* 0x040fe80000041818 */
[----:B----4-:R-:W-:Y:S04]  /*13130*/  LEA R0, R232, R0, 0x5 ;  /* 0x00000000e8007211 */ /* 0x010fe800078e28ff */
[-C--:B------:R-:W-:Y:S01]  /*13140*/  HMMA.16816.F32.BF16 R28, R140, R178.reuse, R28 ;  /* 0x000000b28c1c723c */ /* 0x080fe2000004181c */
[----:B------:R-:W4:Y:S02]  /*13150*/  LDSM.16.M88.4 R140, [R133+0x6000] ;  /* 0x00600000858c783b */ /* 0x000f240000000200 */
[----:B------:R-:W-:Y:S01]  /*13160*/  VIADD R2, R0, 0x1 ;  /* 0x0000000100027836 */ /* 0x000fe20000000000 */
[-C--:B------:R-:W-:Y:S02]  /*13170*/  ISETP.GT.AND P6, PT, R227, R0.reuse, PT ;  /* 0x00000000e300720c */ /* 0x080fe40003fc4270 */
[-C--:B------:R-:W-:Y:S02]  /*13180*/  ISETP.GT.AND P3, PT, R235, R0.reuse, PT ;  /* 0x00000000eb00720c */ /* 0x080fe40003f64270 */
[----:B------:R-:W-:Y:S01]  /*13190*/  HMMA.16816.F32.BF16 R32, R180, R178, R32 ;  /* 0x000000b2b420723c */ /* 0x000fe20000041820 */
[----:B------:R-:W5:Y:S01]  /*131a0*/  LDSM.16.M88.4 R176, [R215+0x9800] ;  /* 0x00980000d7b0783b */ /* 0x000f620000000200 */
[----:B------:R-:W-:Y:S04]  /*131b0*/  DEPBAR.LE SB0, 0x0 ;  /* 0x000080000000791a */ /* 0x000fe80000000000 */
[----:B------:R-:W-:Y:S01]  /*131c0*/  BAR.SYNC.DEFER_BLOCKING 0x0 ;  /* 0x0000000000007b1d */ /* 0x000fe20000010000 */
[----:B------:R-:W-:Y:S01]  /*131d0*/  ISETP.GT.AND P2, PT, R234, R0, PT ;  /* 0x00000000ea00720c */ /* 0x000fe20003f44270 */
[-C--:B------:R-:W-:Y:S08]  /*131e0*/  HMMA.16816.F32.BF16 R4, R204, R208.reuse, R4 ;  /* 0x000000d0cc04723c */ /* 0x080ff00000041804 */
[C---:B-1----:R-:W-:Y:S08]  /*131f0*/  HMMA.16816.F32.BF16 R8, R184.reuse, R208, R8 ;  /* 0x000000d0b808723c */ /* 0x042ff00000041808 */
[-C--:B------:R-:W-:Y:S08]  /*13200*/  HMMA.16816.F32.BF16 R12, R184, R210.reuse, R12 ;  /* 0x000000d2b80c723c */ /* 0x080ff0000004180c */
[C---:B------:R-:W-:Y:S08]  /*13210*/  HMMA.16816.F32.BF16 R16, R204.reuse, R210, R16 ;  /* 0x000000d2cc10723c */ /* 0x040ff00000041810 */
[-C--:B------:R-:W-:Y:S08]  /*13220*/  HMMA.16816.F32.BF16 R20, R204, R188.reuse, R20 ;  /* 0x000000bccc14723c */ /* 0x080ff00000041814 */
[C---:B------:R-:W-:Y:S08]  /*13230*/  HMMA.16816.F32.BF16 R24, R184.reuse, R188, R24 ;  /* 0x000000bcb818723c */ /* 0x040ff00000041818 */
[-C--:B------:R-:W-:Y:S08]  /*13240*/  HMMA.16816.F32.BF16 R28, R184, R190.reuse, R28 ;  /* 0x000000beb81c723c */ /* 0x080ff0000004181c */
[----:B------:R-:W-:Y:S08]  /*13250*/  HMMA.16816.F32.BF16 R32, R204, R190, R32 ;  /* 0x000000becc20723c */ /* 0x000ff00000041820 */
[-C--:B--2---:R-:W-:Y:S08]  /*13260*/  HMMA.16816.F32.BF16 R4, R192, R196.reuse, R4 ;  /* 0x000000c4c004723c */ /* 0x084ff00000041804 */
[C---:B----4-:R-:W-:Y:S08]  /*13270*/  HMMA.16816.F32.BF16 R8, R140.reuse, R196, R8 ;  /* 0x000000c48c08723c */ /* 0x050ff00000041808 */
[-C--:B------:R-:W-:Y:S03]  /*13280*/  HMMA.16816.F32.BF16 R12, R140, R198.reuse, R12 ;  /* 0x000000c68c0c723c */ /* 0x080fe6000004180c */
[----:B------:R-:W-:Y:S01]  /*13290*/  FMUL.FTZ R4, R4, UR13 ;  /* 0x0000000d04047c20 */ /* 0x000fe20008410000 */
[----:B------:R-:W-:Y:S01]  /*132a0*/  FMUL.FTZ R5, R5, UR13 ;  /* 0x0000000d05057c20 */ /* 0x000fe20008410000 */
[----:B------:R-:W-:Y:S01]  /*132b0*/  FMUL.FTZ R6, R6, UR13 ;  /* 0x0000000d06067c20 */ /* 0x000fe20008410000 */
[----:B------:R-:W-:Y:S01]  /*132c0*/  FMUL.FTZ R7, R7, UR13 ;  /* 0x0000000d07077c20 */ /* 0x000fe20008410000 */
[----:B------:R1:W2:Y:S01]  /*132d0*/  MUFU.TANH R184, R4 ;  /* 0x0000000400b87308 */ /* 0x0002a20000002400 */
[C---:B------:R-:W-:Y:S04]  /*132e0*/  HMMA.16816.F32.BF16 R16, R192.reuse, R198, R16 ;  /* 0x000000c6c010723c */ /* 0x040fe80000041810 */
[----:B------:R-:W-:Y:S01]  /*132f0*/  FMUL.FTZ R8, R8, UR13 ;  /* 0x0000000d08087c20 */ /* 0x000fe20008410000 */
[----:B------:R-:W-:Y:S01]  /*13300*/  FMUL.FTZ R9, R9, UR13 ;  /* 0x0000000d09097c20 */ /* 0x000fe20008410000 */
[----:B------:R-:W-:Y:S03]  /*13310*/  FMUL.FTZ R10, R10, UR13 ;  /* 0x0000000d0a0a7c20 */ /* 0x000fe60008410000 */
[----:B------:R1:W4:Y:S01]  /*13320*/  MUFU.TANH R183, R5 ;  /* 0x0000000500b77308 */ /* 0x0003220000002400 */
[-C--:B-----5:R-:W-:Y:S03]  /*13330*/  HMMA.16816.F32.BF16 R20, R192, R176.reuse, R20 ;  /* 0x000000b0c014723c */ /* 0x0a0fe60000041814 */
[----:B------:R-:W-:Y:S01]  /*13340*/  FMUL.FTZ R11, R11, UR13 ;  /* 0x0000000d0b0b7c20 */ /* 0x000fe20008410000 */
[----:B------:R-:W-:Y:S01]  /*13350*/  FMUL.FTZ R12, R12, UR13 ;  /* 0x0000000d0c0c7c20 */ /* 0x000fe20008410000 */
[----:B------:R-:W-:Y:S01]  /*13360*/  FMUL.FTZ R13, R13, UR13 ;  /* 0x0000000d0d0d7c20 */ /* 0x000fe20008410000 */
[----:B------:R-:W-:Y:S03]  /*13370*/  FMUL.FTZ R14, R14, UR13 ;  /* 0x0000000d0e0e7c20 */ /* 0x000fe60008410000 */
[----:B------:R1:W1:Y:S01]  /*13380*/  MUFU.TANH R186, R6 ;  /* 0x0000000600ba7308 */ /* 0x0002620000002400 */
[C---:B------:R-:W-:Y:S04]  /*13390*/  HMMA.16816.F32.BF16 R24, R140.reuse, R176, R24 ;  /* 0x000000b08c18723c */ /* 0x040fe80000041818 */
[----:B------:R-:W-:Y:S01]  /*133a0*/  FMUL.FTZ R15, R15, UR13 ;  /* 0x0000000d0f0f7c20 */ /* 0x000fe20008410000 */
[----:B------:R-:W-:Y:S04]  /*133b0*/  FMUL.FTZ R16, R16, UR13 ;  /* 0x0000000d10107c20 */ /* 0x000fe80008410000 */
[----:B------:R1:W1:Y:S01]  /*133c0*/  MUFU.TANH R185, R7 ;  /* 0x0000000700b97308 */ /* 0x0002620000002400 */
[-C--:B------:R-:W-:Y:S09]  /*133d0*/  HMMA.16816.F32.BF16 R28, R140, R178.reuse, R28 ;  /* 0x000000b28c1c723c */ /* 0x080ff2000004181c */
[----:B------:R1:W1:Y:S01]  /*133e0*/  MUFU.TANH R187, R8 ;  /* 0x0000000800bb7308 */ /* 0x0002620000002400 */
[----:B------:R-:W-:Y:S09]  /*133f0*/  HMMA.16816.F32.BF16 R32, R192, R178, R32 ;  /* 0x000000b2c020723c */ /* 0x000ff20000041820 */
[----:B------:R1:W1:Y:S10]  /*13400*/  MUFU.TANH R181, R9 ;  /* 0x0000000900b57308 */ /* 0x0002740000002400 */
[----:B------:R1:W1:Y:S10]  /*13410*/  MUFU.TANH R180, R10 ;  /* 0x0000000a00b47308 */ /* 0x0002740000002400 */
[----:B------:R1:W1:Y:S10]  /*13420*/  MUFU.TANH R137, R11 ;  /* 0x0000000b00897308 */ /* 0x0002740000002400 */
[----:B------:R1:W1:Y:S10]  /*13430*/  MUFU.TANH R182, R12 ;  /* 0x0000000c00b67308 */ /* 0x0002740000002400 */
[----:B------:R1:W1:Y:S10]  /*13440*/  MUFU.TANH R136, R13 ;  /* 0x0000000d00887308 */ /* 0x0002740000002400 */
[----:B------:R1:W1:Y:S10]  /*13450*/  MUFU.TANH R135, R14 ;  /* 0x0000000e00877308 */ /* 0x0002740000002400 */
[----:B------:R1:W1:Y:S01]  /*13460*/  MUFU.TANH R134, R15 ;  /* 0x0000000f00867308 */ /* 0x0002620000002400 */
[----:B---3--:R-:W-:Y:S11]  /*13470*/  ISETP.GT.AND P0, PT, R232, R201, PT ;  /* 0x000000c9e800720c */ /* 0x008ff60003f04270 */
[----:B------:R-:W-:Y:S02]  /*13480*/  @!UPT UIADD3 URZ, UPT, UPT, URZ, URZ, URZ ;  /* 0x000000fffffff290 */ /* 0x000fe4000fffe0ff */
[----:B-12-4-:R-:W-:Y:S05]  /*13490*/  @P0 BRA `(.L_x_2638) ;  /* 0xfffffff000600947 */ /* 0x016fea000383ffff */
.L_x_2637:
[----:B------:R1:W-:Y:S01]  /*134a0*/  MUFU.TANH R133, R16 ;  /* 0x0000001000857308 */ /* 0x0003e20000002400 */
[----:B------:R-:W-:Y:S01]  /*134b0*/  FMUL.FTZ R17, R17, UR13 ;  /* 0x0000000d11117c20 */ /* 0x000fe20008410000 */
[----:B------:R-:W-:Y:S01]  /*134c0*/  FSEL R14, R184, -INF , !P6 ;  /* 0xff800000b80e7808 */ /* 0x000fe20007000000 */
[----:B------:R-:W-:Y:S01]  /*134d0*/  FMUL.FTZ R19, R19, UR13 ;  /* 0x0000000d13137c20 */ /* 0x000fe20008410000 */
[-C--:B------:R-:W-:Y:S01]  /*134e0*/  ISETP.GT.AND P1, PT, R227, R2.reuse, PT ;  /* 0x00000002e300720c */ /* 0x080fe20003f24270 */
[----:B------:R-:W-:Y:S01]  /*134f0*/  FMUL.FTZ R22, R22, UR13 ;  /* 0x0000000d16167c20 */ /* 0x000fe20008410000 */
[----:B------:R-:W-:Y:S01]  /*13500*/  ISETP.GT.AND P6, PT, R235, R2, PT ;  /* 0x00000002eb00720c */ /* 0x000fe20003fc4270 */
[----:B------:R-:W-:Y:S03]  /*13510*/  FMUL.FTZ R18, R18, UR13 ;  /* 0x0000000d12127c20 */ /* 0x000fe60008410000 */
[----:B------:R3:W4:Y:S01]  /*13520*/  MUFU.TANH R143, R17 ;  /* 0x00000011008f7308 */ /* 0x0007220000002400 */
[----:B--2---:R-:W-:Y:S01]  /*13530*/  FSEL R5, R183, -INF , !P1 ;  /* 0xff800000b7057808 */ /* 0x004fe20004800000 */
[----:B------:R-:W-:Y:S01]  /*13540*/  FMUL.FTZ R23, R23, UR13 ;  /* 0x0000000d17177c20 */ /* 0x000fe20008410000 */
[----:B------:R-:W-:Y:S01]  /*13550*/  ISETP.GT.AND P0, PT, R233, R0, PT ;  /* 0x00000000e900720c */ /* 0x000fe20003f04270 */
[----:B------:R-:W-:Y:S01]  /*13560*/  FMUL.FTZ R20, R20, UR13 ;  /* 0x0000000d14147c20 */ /* 0x000fe20008410000 */
[-C--:B------:R-:W-:Y:S01]  /*13570*/  ISETP.GT.AND P1, PT, R234, R2.reuse, PT ;  /* 0x00000002ea00720c */ /* 0x080fe20003f24270 */
[----:B------:R-:W-:Y:S01]  /*13580*/  FMUL.FTZ R21, R21, UR13 ;  /* 0x0000000d15157c20 */ /* 0x000fe20008410000 */
[----:B------:R-:W-:Y:S03]  /*13590*/  IADD3 R4, PT, PT, R0, 0x9, RZ ;  /* 0x0000000900047810 */ /* 0x000fe60007ffe0ff */
[----:B------:R-:W-:Y:S01]  /*135a0*/  MUFU.TANH R140, R19 ;  /* 0x00000013008c7308 */ /* 0x000fe20000002400 */
[----:B-1----:R-:W-:Y:S01]  /*135b0*/  FSEL R16, R186, -INF , !P3 ;  /* 0xff800000ba107808 */ /* 0x002fe20005800000 */
[----:B------:R-:W-:Y:S01]  /*135c0*/  FMUL.FTZ R28, R28, UR13 ;  /* 0x0000000d1c1c7c20 */ /* 0x000fe20008410000 */
[----:B------:R-:W-:Y:S01]  /*135d0*/  ISETP.GT.AND P3, PT, R233, R2, PT ;  /* 0x00000002e900720c */ /* 0x000fe20003f64270 */
[----:B------:R-:W-:Y:S01]  /*135e0*/  FMUL.FTZ R25, R25, UR13 ;  /* 0x0000000d19197c20 */ /* 0x000fe20008410000 */
[----:B------:R-:W-:Y:S01]  /*135f0*/  FSEL R15, R185, -INF , !P6 ;  /* 0xff800000b90f7808 */ /* 0x000fe20007000000 */
[----:B------:R-:W-:Y:S01]  /*13600*/  FMUL.FTZ R24, R24, UR13 ;  /* 0x0000000d18187c20 */ /* 0x000fe20008410000 */
[----:B------:R-:W-:Y:S03]  /*13610*/  FSEL R6, R137, -INF , !P3 ;  /* 0xff80000089067808 */ /* 0x000fe60005800000 */
[----:B------:R-:W-:Y:S01]  /*13620*/  MUFU.TANH R19, R22 ;  /* 0x0000001600137308 */ /* 0x000fe20000002400 */
[-C--:B------:R-:W-:Y:S01]  /*13630*/  ISETP.GE.AND P3, PT, R0, R229.reuse, PT ;  /* 0x000000e50000720c */ /* 0x080fe20003f66270 */
[----:B------:R-:W-:Y:S01]  /*13640*/  FMUL.FTZ R29, R29, UR13 ;  /* 0x0000000d1d1d7c20 */ /* 0x000fe20008410000 */
[----:B------:R-:W-:Y:S01]  /*13650*/  FSEL R7, R187, -INF , !P2 ;  /* 0xff800000bb077808 */ /* 0x000fe20005000000 */
[----:B------:R-:W-:Y:S01]  /*13660*/  FMUL.FTZ R26, R26, UR13 ;  /* 0x0000000d1a1a7c20 */ /* 0x000fe20008410000 */
[----:B------:R-:W-:Y:S01]  /*13670*/  FSEL R14, R14, -INF , !P3 ;  /* 0xff8000000e0e7808 */ /* 0x000fe20005800000 */
[----:B------:R-:W-:Y:S01]  /*13680*/  FMUL.FTZ R27, R27, UR13 ;  /* 0x0000000d1b1b7c20 */ /* 0x000fe20008410000 */
[----:B------:R-:W-:Y:S03]  /*13690*/  ISETP.GE.AND P3, PT, R0, R230, PT ;  /* 0x000000e60000720c */ /* 0x000fe60003f66270 */
[----:B------:R1:W2:Y:S01]  /*136a0*/  MUFU.TANH R141, R18 ;  /* 0x00000012008d7308 */ /* 0x0002a20000002400 */
[----:B------:R-:W-:Y:S01]  /*136b0*/  FSEL R9, R181, -INF , !P1 ;  /* 0xff800000b5097808 */ /* 0x000fe20004800000 */
[----:B------:R-:W-:Y:S01]  /*136c0*/  FMUL.FTZ R30, R30, UR13 ;  /* 0x0000000d1e1e7c20 */ /* 0x000fe20008410000 */
[----:B------:R-:W-:Y:S01]  /*136d0*/  FSEL R16, R16, -INF , !P3 ;  /* 0xff80000010107808 */ /* 0x000fe20005800000 */
[----:B------:R-:W-:Y:S01]  /*136e0*/  FMUL.FTZ R31, R31, UR13 ;  /* 0x0000000d1f1f7c20 */ /* 0x000fe20008410000 */
[----:B------:R-:W-:Y:S01]  /*136f0*/  FSEL R13, R180, -INF , !P0 ;  /* 0xff800000b40d7808 */ /* 0x000fe20004000000 */
[----:B------:R-:W-:Y:S01]  /*13700*/  FMUL.FTZ R32, R32, UR13 ;  /* 0x0000000d20207c20 */ /* 0x000fe20008410000 */
[----:B------:R-:W-:Y:S03]  /*13710*/  ISETP.GT.AND P3, PT, R234, R4, PT ;  /* 0x00000004ea00720c */ /* 0x000fe60003f64270 */
[----:B------:R-:W5:Y:S01]  /*13720*/  MUFU.TANH R137, R20 ;  /* 0x0000001400897308 */ /* 0x000f620000002400 */
[C---:B------:R-:W-:Y:S01]  /*13730*/  ISETP.GE.AND P6, PT, R2.reuse, R229, PT ;  /* 0x000000e50200720c */ /* 0x040fe20003fc6270 */
[----:B------:R-:W-:Y:S01]  /*13740*/  FMUL.FTZ R33, R33, UR13 ;  /* 0x0000000d21217c20 */ /* 0x000fe20008410000 */
[----:B------:R-:W-:Y:S01]  /*13750*/  ISETP.GE.AND P2, PT, R2, R230, PT ;  /* 0x000000e60200720c */ /* 0x000fe20003f46270 */
[----:B------:R-:W-:Y:S01]  /*13760*/  FMUL.FTZ R34, R34, UR13 ;  /* 0x0000000d22227c20 */ /* 0x000fe20008410000 */
[CC--:B------:R-:W-:Y:S01]  /*13770*/  ISETP.GE.AND P1, PT, R2.reuse, R228.reuse, PT ;  /* 0x000000e40200720c */ /* 0x0c0fe20003f26270 */
[----:B------:R-:W-:Y:S01]  /*13780*/  FMUL.FTZ R35, R35, UR13 ;  /* 0x0000000d23237c20 */ /* 0x000fe20008410000 */
[-C--:B------:R-:W-:Y:S03]  /*13790*/  ISETP.GE.AND P0, PT, R2, R231.reuse, PT ;  /* 0x000000e70200720c */ /* 0x080fe60003f06270 */
[----:B------:R-:W5:Y:S01]  /*137a0*/  MUFU.TANH R20, R21 ;  /* 0x0000001500147308 */ /* 0x000f620000002400 */
[----:B------:R-:W-:Y:S01]  /*137b0*/  IADD3 R2, PT, PT, R0, 0x8, RZ ;  /* 0x0000000800027810 */ /* 0x000fe20007ffe0ff */
[----:B------:R-:W-:Y:S01]  /*137c0*/  LDSM.16.MT88.4 R184, [R220+0xa000] ;  /* 0x00a00000dcb8783b */ /* 0x000fe20000004200 */
[----:B------:R-:W-:Y:S02]  /*137d0*/  FSEL R12, R136, -INF , !P3 ;  /* 0xff800000880c7808 */ /* 0x000fe40005800000 */
[----:B---3--:R-:W-:Y:S02]  /*137e0*/  FSEL R17, R5, -INF , !P6 ;  /* 0xff80000005117808 */ /* 0x008fe40007000000 */
[----:B------:R-:W-:Y:S03]  /*137f0*/  ISETP.GE.AND P3, PT, R0, R228, PT ;  /* 0x000000e40000720c */ /* 0x000fe60003f66270 */
[----:B------:R3:W5:Y:S01]  /*13800*/  MUFU.TANH R136, R23 ;  /* 0x0000001700887308 */ /* 0x0007620000002400 */
[-C--:B------:R-:W-:Y:S02]  /*13810*/  ISETP.GT.AND P6, PT, R234, R2.reuse, PT ;  /* 0x00000002ea00720c */ /* 0x080fe40003fc4270 */
[----:B------:R-:W-:Y:S02]  /*13820*/  FSEL R15, R15, -INF , !P2 ;  /* 0xff8000000f0f7808 */ /* 0x000fe40005000000 */
[----:B------:R-:W-:Y:S02]  /*13830*/  ISETP.GT.AND P2, PT, R233, R2, PT ;  /* 0x00000002e900720c */ /* 0x000fe40003f44270 */
[----:B------:R-:W-:Y:S03]  /*13840*/  FSEL R5, R7, -INF , !P3 ;  /* 0xff80000007057808 */ /* 0x000fe60005800000 */
[----:B------:R5:W-:Y:S01]  /*13850*/  MUFU.TANH R21, R28 ;  /* 0x0000001c00157308 */ /* 0x000be20000002400 */
[----:B------:R-:W-:Y:S02]  /*13860*/  FSEL R8, R182, -INF , !P6 ;  /* 0xff800000b6087808 */ /* 0x000fe40007000000 */
[----:B------:R-:W-:Y:S02]  /*13870*/  FSEL R7, R9, -INF , !P1 ;  /* 0xff80000009077808 */ /* 0x000fe40004800000 */
[----:B------:R-:W-:Y:S02]  /*13880*/  ISETP.GT.AND P6, PT, R233, R4, PT ;  /* 0x00000004e900720c */ /* 0x000fe40003fc4270 */
[----:B------:R-:W-:Y:S03]  /*13890*/  FSEL R11, R135, -INF , !P2 ;  /* 0xff800000870b7808 */ /* 0x000fe60005000000 */
[----:B------:R-:W-:Y:S01]  /*138a0*/  MUFU.TANH R26, R26 ;  /* 0x0000001a001a7308 */ /* 0x000fe20000002400 */
[-C--:B------:R-:W-:Y:S02]  /*138b0*/  ISETP.GE.AND P1, PT, R4, R228.reuse, PT ;  /* 0x000000e40400720c */ /* 0x080fe40003f26270 */
[-C--:B------:R-:W-:Y:S02]  /*138c0*/  ISETP.GE.AND P2, PT, R0, R231.reuse, PT ;  /* 0x000000e70000720c */ /* 0x080fe40003f46270 */
[----:B------:R-:W-:Y:S02]  /*138d0*/  FSEL R142, R6, -INF , !P0 ;  /* 0xff800000068e7808 */ /* 0x000fe40004000000 */
[----:B------:R-:W-:Y:S03]  /*138e0*/  FSEL R10, R134, -INF , !P6 ;  /* 0xff800000860a7808 */ /* 0x000fe60007000000 */
[----:B------:R5:W-:Y:S01]  /*138f0*/  MUFU.TANH R6, R25 ;  /* 0x0000001900067308 */ /* 0x000be20000002400 */
[----:B------:R-:W-:Y:S02]  /*13900*/  FSEL R12, R12, -INF , !P1 ;  /* 0xff8000000c0c7808 */ /* 0x000fe40004800000 */
[----:B------:R-:W-:Y:S02]  /*13910*/  ISETP.GE.AND P3, PT, R2, R228, PT ;  /* 0x000000e40200720c */ /* 0x000fe40003f66270 */
[----:B------:R-:W-:Y:S02]  /*13920*/  FSEL R13, R13, -INF , !P2 ;  /* 0xff8000000d0d7808 */ /* 0x000fe40005000000 */
[C---:B------:R-:W-:Y:S03]  /*13930*/  ISETP.GT.AND P1, PT, R227.reuse, R4, PT ;  /* 0x00000004e300720c */ /* 0x040fe60003f24270 */
[----:B------:R5:W5:Y:S01]  /*13940*/  MUFU.TANH R135, R24 ;  /* 0x0000001800877308 */ /* 0x000b620000002400 */
[-C--:B------:R-:W-:Y:S02]  /*13950*/  ISETP.GT.AND P6, PT, R227, R2.reuse, PT ;  /* 0x00000002e300720c */ /* 0x080fe40003fc4270 */
[----:B------:R-:W-:Y:S02]  /*13960*/  ISETP.GT.AND P2, PT, R235, R2, PT ;  /* 0x00000002eb00720c */ /* 0x000fe40003f44270 */
[----:B------:R-:W-:Y:S02]  /*13970*/  FSEL R8, R8, -INF , !P3 ;  /* 0xff80000008087808 */ /* 0x000fe40005800000 */
[C---:B------:R-:W-:Y:S03]  /*13980*/  ISETP.GE.AND P3, PT, R2.reuse, R230, PT ;  /* 0x000000e60200720c */ /* 0x040fe60003f66270 */
[----:B------:R-:W-:Y:S01]  /*13990*/  MUFU.TANH R27, R27 ;  /* 0x0000001b001b7308 */ /* 0x000fe20000002400 */
[----:B------:R-:W-:Y:S02]  /*139a0*/  ISETP.GE.AND P0, PT, R2, R231, PT ;  /* 0x000000e70200720c */ /* 0x000fe40003f06270 */
[----:B-1----:R-:W-:Y:S02]  /*139b0*/  IADD3 R18, PT, PT, R0, 0x10, RZ ;  /* 0x0000001000127810 */ /* 0x002fe40007ffe0ff */
[----:B------:R-:W-:Y:S02]  /*139c0*/  FSEL R11, R11, -INF , !P0 ;  /* 0xff8000000b0b7808 */ /* 0x000fe40004000000 */
[----:B------:R-:W-:Y:S03]  /*139d0*/  IADD3 R197, PT, PT, R212, 0xa000, RZ ;  /* 0x0000a000d4c57810 */ /* 0x000fe60007ffe0ff */
[----:B------:R-:W-:Y:S10]  /*139e0*/  MUFU.TANH R30, R30 ;  /* 0x0000001e001e7308 */ /* 0x000ff40000002400 */
[----:B------:R-:W-:Y:S10]  /*139f0*/  MUFU.TANH R31, R31 ;  /* 0x0000001f001f7308 */ /* 0x000ff40000002400 */
[----:B------:R-:W-:Y:S10]  /*13a00*/  MUFU.TANH R34, R34 ;  /* 0x0000002200227308 */ /* 0x000ff40000002400 */
[----:B------:R-:W-:Y:S01]  /*13a10*/  MUFU.TANH R35, R35 ;  /* 0x0000002300237308 */ /* 0x000fe20000002400 */
[----:B----4-:R-:W-:Y:S02]  /*13a20*/  FSEL R22, R143, -INF , !P1 ;  /* 0xff8000008f167808 */ /* 0x010fe40004800000 */
[----:B------:R-:W-:Y:S02]  /*13a30*/  FSEL R9, R133, -INF , !P6 ;  /* 0xff80000085097808 */ /* 0x000fe40007000000 */
[----:B------:R-:W-:Y:S02]  /*13a40*/  ISETP.GT.AND P1, PT, R235, R4, PT ;  /* 0x00000004eb00720c */ /* 0x000fe40003f24270 */
[----:B--2---:R-:W-:Y:S02]  /*13a50*/  FSEL R134, R141, -INF , !P2 ;  /* 0xff8000008d867808 */ /* 0x004fe40005000000 */
[----:B------:R-:W-:Y:S02]  /*13a60*/  ISETP.GE.AND P6, PT, R2, R229, PT ;  /* 0x000000e50200720c */ /* 0x000fe40003fc6270 */
[----:B------:R-:W-:Y:S02]  /*13a70*/  IADD3 R2, PT, PT, R0, 0x11, RZ ;  /* 0x0000001100027810 */ /* 0x000fe40007ffe0ff */
[----:B------:R-:W-:Y:S02]  /*13a80*/  ISETP.GE.AND P2, PT, R4, R231, PT ;  /* 0x000000e70400720c */ /* 0x000fe40003f46270 */
[----:B---3--:R-:W-:Y:S02]  /*13a90*/  FSEL R23, R140, -INF , !P1 ;  /* 0xff8000008c177808 */ /* 0x008fe40004800000 */
[C---:B------:R-:W-:Y:S02]  /*13aa0*/  ISETP.GT.AND P0, PT, R227.reuse, R2, PT ;  /* 0x00000002e300720c */ /* 0x040fe40003f04270 */
[----:B------:R-:W-:Y:S02]  /*13ab0*/  FSEL R10, R10, -INF , !P2 ;  /* 0xff8000000a0a7808 */ /* 0x000fe40005000000 */
[-C--:B------:R-:W-:Y:S02]  /*13ac0*/  ISETP.GT.AND P1, PT, R227, R18.reuse, PT ;  /* 0x00000012e300720c */ /* 0x080fe40003f24270 */
[----:B------:R-:W-:Y:S02]  /*13ad0*/  ISETP.GT.AND P2, PT, R235, R18, PT ;  /* 0x00000012eb00720c */ /* 0x000fe40003f44270 */
[----:B-----5:R-:W-:Y:S02]  /*13ae0*/  FSEL R133, R137, -INF , !P1 ;  /* 0xff80000089857808 */ /* 0x020fe40004800000 */
[----:B------:R-:W-:Y:S02]  /*13af0*/  FSEL R28, R20, -INF , !P0 ;  /* 0xff800000141c7808 */ /* 0x000fe40004000000 */
[C---:B------:R-:W-:Y:S02]  /*13b00*/  ISETP.GE.AND P0, PT, R4.reuse, R230, PT ;  /* 0x000000e60400720c */ /* 0x040fe40003f06270 */
[----:B------:R-:W-:Y:S02]  /*13b10*/  ISETP.GE.AND P1, PT, R4, R229, PT ;  /* 0x000000e50400720c */ /* 0x000fe40003f26270 */
[----:B------:R-:W-:Y:S01]  /*13b20*/  FSEL R25, R19, -INF , !P2 ;  /* 0xff80000013197808 */ /* 0x000fe20005000000 */
[----:B------:R-:W1:Y:S01]  /*13b30*/  MUFU.TANH R4, R29 ;  /* 0x0000001d00047308 */ /* 0x000e620000002400 */
[----:B------:R-:W-:Y:S02]  /*13b40*/  ISETP.GT.AND P2, PT, R235, R2, PT ;  /* 0x00000002eb00720c */ /* 0x000fe40003f44270 */
[----:B------:R-:W-:Y:S02]  /*13b50*/  IADD3 R20, PT, PT, R0, 0x18, RZ ;  /* 0x0000001800147810 */ /* 0x000fe40007ffe0ff */
[----:B------:R-:W-:Y:S02]  /*13b60*/  FSEL R24, R136, -INF , !P2 ;  /* 0xff80000088187808 */ /* 0x000fe40005000000 */
[----:B------:R-:W-:Y:S02]  /*13b70*/  ISETP.GT.AND P2, PT, R234, R18, PT ;  /* 0x00000012ea00720c */ /* 0x000fe40003f44270 */
[----:B------:R-:W-:Y:S02]  /*13b80*/  IADD3 R19, PT, PT, R0, 0x19, RZ ;  /* 0x0000001900137810 */ /* 0x000fe40007ffe0ff */
[----:B------:R-:W-:Y:S02]  /*13b90*/  FSEL R9, R9, -INF , !P6 ;  /* 0xff80000009097808 */ /* 0x000fe40007000000 */
[----:B------:R-:W-:Y:S02]  /*13ba0*/  FSEL R0, R135, -INF , !P2 ;  /* 0xff80000087007808 */ /* 0x000fe40005000000 */
[C---:B------:R-:W-:Y:S02]  /*13bb0*/  ISETP.GT.AND P6, PT, R234.reuse, R2, PT ;  /* 0x00000002ea00720c */ /* 0x040fe40003fc4270 */
[----:B------:R-:W-:Y:S02]  /*13bc0*/  ISETP.GT.AND P2, PT, R234, R20, PT ;  /* 0x00000014ea00720c */ /* 0x000fe40003f44270 */
[----:B------:R-:W-:Y:S02]  /*13bd0*/  FSEL R6, R6, -INF , !P6 ;  /* 0xff80000006067808 */ /* 0x000fe40007000000 */
[----:B------:R-:W-:Y:S02]  /*13be0*/  FSEL R21, R21, -INF , !P2 ;  /* 0xff80000015157808 */ /* 0x000fe40005000000 */
[----:B------:R-:W-:Y:S02]  /*13bf0*/  ISETP.GT.AND P6, PT, R234, R19, PT ;  /* 0x00000013ea00720c */ /* 0x000fe40003fc4270 */
[-C--:B------:R-:W-:Y:S02]  /*13c00*/  ISETP.GE.AND P2, PT, R18, R228.reuse, PT ;  /* 0x000000e41200720c */ /* 0x080fe40003f46270 */
[----:B-1----:R-:W-:Y:S02]  /*13c10*/  FSEL R4, R4, -INF , !P6 ;  /* 0xff80000004047808 */ /* 0x002fe40007000000 */
[----:B------:R-:W-:Y:S02]  /*13c20*/  FSEL R189, R0, -INF , !P2 ;  /* 0xff80000000bd7808 */ /* 0x000fe40005000000 */
[-C--:B------:R-:W-:Y:S02]  /*13c30*/  ISETP.GE.AND P6, PT, R2, R228.reuse, PT ;  /* 0x000000e40200720c */ /* 0x080fe40003fc6270 */
[----:B------:R-:W-:Y:S02]  /*13c40*/  FMNMX3.FTZ R0, R3, R5, R7, !PT ;  /* 0x0000000503007276 */ /* 0x000fe40007810007 */
[----:B------:R-:W-:Y:S02]  /*13c50*/  FSEL R190, R6, -INF , !P6 ;  /* 0xff80000006be7808 */ /* 0x000fe40007000000 */
[----:B------:R-:W-:Y:S02]  /*13c60*/  ISETP.GE.AND P2, PT, R20, R228, PT ;  /* 0x000000e41400720c */ /* 0x000fe40003f46270 */
[----:B------:R-:W-:Y:S02]  /*13c70*/  FMNMX3.FTZ R0, R0, R8, R12, !PT ;  /* 0x0000000800007276 */ /* 0x000fe4000781000c */
[----:B------:R-:W-:Y:S02]  /*13c80*/  ISETP.GE.AND P6, PT, R19, R228, PT ;  /* 0x000000e41300720c */ /* 0x000fe40003fc6270 */
[----:B------:R-:W-:Y:S02]  /*13c90*/  FSEL R191, R21, -INF , !P2 ;  /* 0xff80000015bf7808 */ /* 0x000fe40005000000 */
[----:B------:R-:W-:Y:S02]  /*13ca0*/  FMNMX3.FTZ R0, R0, R189, R190, !PT ;  /* 0x000000bd00007276 */ /* 0x000fe400078100be */
[----:B------:R-:W-:Y:S02]  /*13cb0*/  FSEL R193, R4, -INF , !P6 ;  /* 0xff80000004c17808 */ /* 0x000fe40007000000 */
[C---:B------:R-:W-:Y:S02]  /*13cc0*/  ISETP.GT.AND P2, PT, R233.reuse, R18, PT ;  /* 0x00000012e900720c */ /* 0x040fe40003f44270 */
[----:B------:R-:W-:Y:S02]  /*13cd0*/  FMNMX3.FTZ R0, R0, R191, R193, !PT ;  /* 0x000000bf00007276 */ /* 0x000fe400078100c1 */
[----:B------:R-:W-:Y:S02]  /*13ce0*/  FSEL R4, R22, -INF , !P1 ;  /* 0xff80000016047808 */ /* 0x000fe40004800000 */
[C---:B------:R-:W-:Y:S01]  /*13cf0*/  ISETP.GT.AND P1, PT, R233.reuse, R20, PT ;  /* 0x00000014e900720c */ /* 0x040fe20003f24270 */
[----:B------:R-:W1:Y:S01]  /*13d00*/  SHFL.BFLY PT, R135, R0, 0x2, 0x1f ;  /* 0x0c401f0000877f89 */ /* 0x000e6200000e0000 */
[----:B------:R-:W-:Y:S02]  /*13d10*/  ISETP.GT.AND P6, PT, R233, R2, PT ;  /* 0x00000002e900720c */ /* 0x000fe40003fc4270 */
[----:B------:R-:W-:Y:S02]  /*13d20*/  FSEL R22, R134, -INF , !P3 ;  /* 0xff80000086167808 */ /* 0x000fe40005800000 */
[----:B------:R-:W-:Y:S02]  /*13d30*/  FSEL R6, R23, -INF , !P0 ;  /* 0xff80000017067808 */ /* 0x000fe40004000000 */
[----:B------:R-:W-:Y:S02]  /*13d40*/  FSEL R21, R26, -INF , !P2 ;  /* 0xff8000001a157808 */ /* 0x000fe40005000000 */
[C---:B------:R-:W-:Y:S02]  /*13d50*/  ISETP.GE.AND P0, PT, R18.reuse, R229, PT ;  /* 0x000000e51200720c */ /* 0x040fe40003f06270 */
[CC--:B------:R-:W-:Y:S02]  /*13d60*/  ISETP.GE.AND P2, PT, R18.reuse, R230.reuse, PT ;  /* 0x000000e61200720c */ /* 0x0c0fe40003f46270 */
[----:B------:R-:W-:Y:S02]  /*13d70*/  ISETP.GE.AND P3, PT, R18, R231, PT ;  /* 0x000000e71200720c */ /* 0x000fe40003f66270 */
[----:B------:R-:W-:Y:S02]  /*13d80*/  FSEL R18, R27, -INF , !P6 ;  /* 0xff8000001b127808 */ /* 0x000fe40007000000 */
[----:B------:R-:W-:Y:S02]  /*13d90*/  FSEL R137, R30, -INF , !P1 ;  /* 0xff8000001e897808 */ /* 0x000fe40004800000 */
[----:B------:R-:W-:Y:S02]  /*13da0*/  ISETP.GT.AND P6, PT, R233, R19, PT ;  /* 0x00000013e900720c */ /* 0x000fe40003fc4270 */
[-C--:B------:R-:W-:Y:S02]  /*13db0*/  ISETP.GE.AND P1, PT, R2, R231.reuse, PT ;  /* 0x000000e70200720c */ /* 0x080fe40003f26270 */
[----:B------:R-:W-:Y:S02]  /*13dc0*/  FSEL R140, R31, -INF , !P6 ;  /* 0xff8000001f8c7808 */ /* 0x000fe40007000000 */
[----:B------:R-:W-:Y:S02]  /*13dd0*/  FSEL R192, R21, -INF , !P3 ;  /* 0xff80000015c07808 */ /* 0x000fe40005800000 */
[----:B------:R-:W-:Y:S01]  /*13de0*/  FSEL R194, R18, -INF , !P1 ;  /* 0xff80000012c27808 */ /* 0x000fe20004800000 */
[----:B------:R-:W2:Y:S01]  /*13df0*/  MUFU.TANH R21, R32 ;  /* 0x0000002000157308 */ /* 0x000ea20000002400 */
[----:B------:R-:W-:Y:S02]  /*13e00*/  ISETP.GE.AND P6, PT, R20, R231, PT ;  /* 0x000000e71400720c */ /* 0x000fe40003fc6270 */
[C---:B------:R-:W-:Y:S02]  /*13e10*/  ISETP.GE.AND P1, PT, R2.reuse, R230, PT ;  /* 0x000000e60200720c */ /* 0x040fe40003f26270 */
[----:B------:R-:W-:Y:S02]  /*13e20*/  ISETP.GE.AND P3, PT, R2, R229, PT ;  /* 0x000000e50200720c */ /* 0x000fe40003f66270 */
[----:B------:R-:W-:Y:S03]  /*13e30*/  FMNMX3.FTZ R2, R139, R13, R142, !PT ;  /* 0x0000000d8b027276 */ /* 0x000fe6000781008e */
[----:B------:R-:W3:Y:S01]  /*13e40*/  MUFU.TANH R18, R33 ;  /* 0x0000002100127308 */ /* 0x000ee20000002400 */
[----:B------:R-:W-:Y:S02]  /*13e50*/  FSEL R137, R137, -INF , !P6 ;  /* 0xff80000089897808 */ /* 0x000fe40007000000 */
[----:B------:R-:W-:Y:S02]  /*13e60*/  ISETP.GE.AND P6, PT, R19, R231, PT ;  /* 0x000000e71300720c */ /* 0x000fe40003fc6270 */
[----:B------:R-:W-:Y:S02]  /*13e70*/  FMNMX3.FTZ R2, R2, R11, R10, !PT ;  /* 0x0000000b02027276 */ /* 0x000fe4000781000a */
[----:B-1----:R-:W-:Y:S02]  /*13e80*/  FMNMX.FTZ R135, R0, R135, !PT ;  /* 0x0000008700877209 */ /* 0x002fe40007810000 */
[----:B------:R-:W-:Y:S02]  /*13e90*/  FSEL R140, R140, -INF , !P6 ;  /* 0xff8000008c8c7808 */ /* 0x000fe40007000000 */
[----:B------:R-:W-:Y:S02]  /*13ea0*/  FMNMX3.FTZ R0, R2, R192, R194, !PT ;  /* 0x000000c002007276 */ /* 0x000fe400078100c2 */
[----:B------:R-:W-:Y:S02]  /*13eb0*/  FSEL R207, R24, -INF , !P1 ;  /* 0xff80000018cf7808 */ /* 0x000fe40004800000 */
[----:B------:R-:W-:Y:S02]  /*13ec0*/  FMNMX3.FTZ R0, R0, R137, R140, !PT ;  /* 0x0000008900007276 */ /* 0x000fe4000781008c */
[CC--:B------:R-:W-:Y:S02]  /*13ed0*/  ISETP.GT.AND P6, PT, R227.reuse, R20.reuse, PT ;  /* 0x00000014e300720c */ /* 0x0c0fe40003fc4270 */
[----:B------:R-:W-:Y:S01]  /*13ee0*/  ISETP.GT.AND P1, PT, R227, R19, PT ;  /* 0x00000013e300720c */ /* 0x000fe20003f24270 */
[----:B------:R-:W1:Y:S01]  /*13ef0*/  SHFL.BFLY PT, R2, R0, 0x2, 0x1f ;  /* 0x0c401f0000027f89 */ /* 0x000e6200000e0000 */
[----:B------:R-:W-:Y:S02]  /*13f00*/  FSEL R195, R133, -INF , !P0 ;  /* 0xff80000085c37808 */ /* 0x000fe40004000000 */
[----:B--2---:R-:W-:Y:S02]  /*13f10*/  FSEL R21, R21, -INF , !P6 ;  /* 0xff80000015157808 */ /* 0x004fe40007000000 */
[-C--:B------:R-:W-:Y:S02]  /*13f20*/  ISETP.GE.AND P0, PT, R20, R229.reuse, PT ;  /* 0x000000e51400720c */ /* 0x080fe40003f06270 */
[----:B------:R-:W-:Y:S02]  /*13f30*/  ISETP.GE.AND P6, PT, R19, R229, PT ;  /* 0x000000e51300720c */ /* 0x000fe40003fc6270 */
[----:B---3--:R-:W-:Y:S02]  /*13f40*/  FSEL R18, R18, -INF , !P1 ;  /* 0xff80000012127808 */ /* 0x008fe40004800000 */
[----:B------:R-:W-:Y:S02]  /*13f50*/  FSEL R196, R28, -INF , !P3 ;  /* 0xff8000001cc47808 */ /* 0x000fe40005800000 */
[C---:B------:R-:W-:Y:S02]  /*13f60*/  ISETP.GT.AND P3, PT, R235.reuse, R20, PT ;  /* 0x00000014eb00720c */ /* 0x040fe40003f64270 */
[----:B------:R-:W-:Y:S02]  /*13f70*/  FMNMX3.FTZ R133, R138, R16, R15, !PT ;  /* 0x000000108a857276 */ /* 0x000fe4000781000f */
[----:B------:R-:W-:Y:S02]  /*13f80*/  ISETP.GT.AND P1, PT, R235, R19, PT ;  /* 0x00000013eb00720c */ /* 0x000fe40003f24270 */
[----:B------:R-:W-:Y:S02]  /*13f90*/  FSEL R249, R21, -INF , !P0 ;  /* 0xff80000015f97808 */ /* 0x000fe40004000000 */
[----:B------:R-:W-:Y:S02]  /*13fa0*/  FSEL R208, R18, -INF , !P6 ;  /* 0xff80000012d07808 */ /* 0x000fe40007000000 */
[----:B------:R-:W-:Y:S02]  /*13fb0*/  FSEL R206, R25, -INF , !P2 ;  /* 0xff80000019ce7808 */ /* 0x000fe40005000000 */
[----:B------:R-:W-:Y:S02]  /*13fc0*/  ISETP.GE.AND P0, PT, R19, R230, PT ;  /* 0x000000e61300720c */ /* 0x000fe40003f06270 */
[----:B------:R-:W-:Y:S02]  /*13fd0*/  FMNMX3.FTZ R133, R133, R22, R6, !PT ;  /* 0x0000001685857276 */ /* 0x000fe40007810006 */
[----:B------:R-:W-:Y:S02]  /*13fe0*/  ISETP.GE.AND P2, PT, R20, R230, PT ;  /* 0x000000e61400720c */ /* 0x000fe40003f46270 */
[----:B------:R-:W-:Y:S01]  /*13ff0*/  FSEL R19, R34, -INF , !P3 ;  /* 0xff80000022137808 */ /* 0x000fe20005800000 */
[----:B------:R-:W2:Y:S01]  /*14000*/  SHFL.BFLY PT, R20, R135, 0x1, 0x1f ;  /* 0x0c201f0087147f89 */ /* 0x000ea200000e0000 */
[----:B------:R-:W-:Y:S02]  /*14010*/  FSEL R18, R35, -INF , !P1 ;  /* 0xff80000023127808 */ /* 0x000fe40004800000 */
[----:B------:R-:W-:Y:S02]  /*14020*/  FMNMX3.FTZ R133, R133, R206, R207, !PT ;  /* 0x000000ce85857276 */ /* 0x000fe400078100cf */
[----:B------:R-:W-:Y:S02]  /*14030*/  FSEL R250, R19, -INF , !P2 ;  /* 0xff80000013fa7808 */ /* 0x000fe40005000000 */
[----:B------:R-:W-:Y:S02]  /*14040*/  FSEL R251, R18, -INF , !P0 ;  /* 0xff80000012fb7808 */ /* 0x000fe40004000000 */
[----:B-1----:R-:W-:Y:S02]  /*14050*/  FMNMX.FTZ R0, R0, R2, !PT ;  /* 0x0000000200007209 */ /* 0x002fe40007810000 */
[----:B------:R-:W-:Y:S02]  /*14060*/  FMNMX3.FTZ R133, R133, R250, R251, !PT ;  /* 0x000000fa85857276 */ /* 0x000fe400078100fb */
[----:B------:R-:W-:Y:S01]  /*14070*/  FMNMX3.FTZ R134, R132, R14, R17, !PT ;  /* 0x0000000e84867276 */ /* 0x000fe20007810011 */
[----:B------:R-:W1:Y:S03]  /*14080*/  SHFL.BFLY PT, R2, R0, 0x1, 0x1f ;  /* 0x0c201f0000027f89 */ /* 0x000e6600000e0000 */
[----:B------:R-:W-:Y:S05]  /*14090*/  FMNMX3.FTZ R134, R134, R9, R4, !PT ;  /* 0x0000000986867276 */ /* 0x000fea0007810004 */
[----:B------:R-:W3:Y:S01]  /*140a0*/  SHFL.BFLY PT, R19, R133, 0x2, 0x1f ;  /* 0x0c401f0085137f89 */ /* 0x000ee200000e0000 */
[----:B------:R-:W-:Y:S02]  /*140b0*/  FMNMX3.FTZ R134, R134, R195, R196, !PT ;  /* 0x000000c386867276 */ /* 0x000fe400078100c4 */
[----:B--2---:R-:W-:Y:S02]  /*140c0*/  FMNMX.FTZ R135, R135, R20, !PT ;  /* 0x0000001487877209 */ /* 0x004fe40007810000 */
[----:B------:R-:W-:Y:S02]  /*140d0*/  FMNMX3.FTZ R134, R134, R249, R208, !PT ;  /* 0x000000f986867276 */ /* 0x000fe400078100d0 */
[C---:B------:R-:W-:Y:S01]  /*140e0*/  FSETP.NEU.FTZ.AND P1, PT, R135.reuse, -INF , PT ;  /* 0xff8000008700780b */ /* 0x040fe20003f3d000 */
[----:B------:R-:W-:Y:S02]  /*140f0*/  FMUL.FTZ R141, R135, UR4 ;  /* 0x00000004878d7c20 */ /* 0x000fe40008410000 */
[----:B------:R-:W2:Y:S03]  /*14100*/  SHFL.BFLY PT, R18, R134, 0x2, 0x1f ;  /* 0x0c401f0086127f89 */ /* 0x000ea600000e0000 */
[----:B------:R-:W-:Y:S02]  /*14110*/  FSEL R141, R141, RZ, P1 ;  /* 0x000000ff8d8d7208 */ /* 0x000fe40000800000 */
[----:B-1----:R-:W-:Y:S03]  /*14120*/  FMNMX.FTZ R136, R0, R2, !PT ;  /* 0x0000000200887209 */ /* 0x002fe60007810000 */
[--C-:B------:R-:W-:Y:S01]  /*14130*/  FFMA.FTZ R5, R5, UR4, -R141.reuse ;  /* 0x0000000405057c23 */ /* 0x100fe2000801088d */
[--C-:B------:R-:W-:Y:S01]  /*14140*/  FFMA.FTZ R7, R7, UR4, -R141.reuse ;  /* 0x0000000407077c23 */ /* 0x100fe2000801088d */
[--C-:B------:R-:W-:Y:S01]  /*14150*/  FFMA.FTZ R8, R8, UR4, -R141.reuse ;  /* 0x0000000408087c23 */ /* 0x100fe2000801088d */
[----:B---3--:R-:W-:Y:S01]  /*14160*/  FMNMX.FTZ R133, R133, R19, !PT ;  /* 0x0000001385857209 */ /* 0x008fe20007810000 */
[C---:B------:R-:W-:Y:S01]  /*14170*/  FMUL.FTZ R143, R136.reuse, UR4 ;  /* 0x00000004888f7c20 */ /* 0x040fe20008410000 */
[----:B------:R-:W-:Y:S01]  /*14180*/  FSETP.NEU.FTZ.AND P0, PT, R136, -INF , PT ;  /* 0xff8000008800780b */ /* 0x000fe20003f1d000 */
[----:B------:R1:W-:Y:S01]  /*14190*/  MUFU.EX2 R248, R5 ;  /* 0x0000000500f87308 */ /* 0x0003e20000000800 */
[----:B------:R-:W-:Y:S01]  /*141a0*/  FFMA.FTZ R12, R12, UR4, -R141 ;  /* 0x000000040c0c7c23 */ /* 0x000fe2000801088d */
[----:B------:R-:W3:Y:S01]  /*141b0*/  SHFL.BFLY PT, R2, R133, 0x1, 0x1f ;  /* 0x0c201f0085027f89 */ /* 0x000ee200000e0000 */
[----:B------:R-:W-:Y:S05]  /*141c0*/  FSEL R143, R143, RZ, P0 ;  /* 0x000000ff8f8f7208 */ /* 0x000fea0000000000 */
[--C-:B------:R-:W-:Y:S02]  /*141d0*/  FFMA.FTZ R0, R142, UR4, -R143.reuse ;  /* 0x000000048e007c23 */ /* 0x100fe4000801088f */
[----:B------:R-:W4:Y:S01]  /*141e0*/  MUFU.EX2 R246, R7 ;  /* 0x0000000700f67308 */ /* 0x000f220000000800 */
[----:B--2---:R-:W-:Y:S01]  /*141f0*/  FMNMX.FTZ R134, R134, R18, !PT ;  /* 0x0000001286867209 */ /* 0x004fe20007810000 */
[--C-:B------:R-:W-:Y:S01]  /*14200*/  FFMA.FTZ R11, R11, UR4, -R143.reuse ;  /* 0x000000040b0b7c23 */ /* 0x100fe2000801088f */
[--C-:B------:R-:W-:Y:S01]  /*14210*/  FFMA.FTZ R10, R10, UR4, -R143.reuse ;  /* 0x000000040a0a7c23 */ /* 0x100fe2000801088f */
[--C-:B------:R-:W-:Y:S01]  /*14220*/  FFMA.FTZ R13, R13, UR4, -R143.reuse ;  /* 0x000000040d0d7c23 */ /* 0x100fe2000801088f */
[----:B------:R-:W-:Y:S05]  /*14230*/  FFMA.FTZ R137, R137, UR4, -R143 ;  /* 0x0000000489897c23 */ /* 0x000fea000801088f */
[----:B------:R2:W-:Y:S01]  /*14240*/  MUFU.EX2 R244, R0 ;  /* 0x0000000000f47308 */ /* 0x0005e20000000800 */
[----:B-1----:R-:W1:Y:S09]  /*14250*/  SHFL.BFLY PT, R5, R134, 0x1, 0x1f ;  /* 0x0c201f0086057f89 */ /* 0x002e7200000e0000 */
[----:B------:R-:W-:Y:S01]  /*14260*/  MUFU.EX2 R245, R8 ;  /* 0x0000000800f57308 */ /* 0x000fe20000000800 */
[----:B---3--:R-:W-:Y:S02]  /*14270*/  FMNMX.FTZ R133, R133, R2, !PT ;  /* 0x0000000285857209 */ /* 0x008fe40007810000 */
[----:B----4-:R-:W-:Y:S02]  /*14280*/  F2FP.BF16.F32.PACK_AB R180, R246, R248 ;  /* 0x000000f8f6b4723e */ /* 0x010fe400000010ff */
[C---:B------:R-:W-:Y:S01]  /*14290*/  FSETP.NEU.FTZ.AND P2, PT, R133.reuse, -INF , PT ;  /* 0xff8000008500780b */ /* 0x040fe20003f5d000 */
[----:B------:R-:W-:Y:S04]  /*142a0*/  FMUL.FTZ R188, R133, UR4 ;  /* 0x0000000485bc7c20 */ /* 0x000fe80008410000 */
[----:B------:R-:W3:Y:S01]  /*142b0*/  MUFU.EX2 R247, R12 ;  /* 0x0000000c00f77308 */ /* 0x000ee20000000800 */
[----:B------:R-:W-:Y:S05]  /*142c0*/  FSEL R188, R188, RZ, P2 ;  /* 0x000000ffbcbc7208 */ /* 0x000fea0001000000 */
[--C-:B--2---:R-:W-:Y:S01]  /*142d0*/  FFMA.FTZ R0, R22, UR4, -R188.reuse ;  /* 0x0000000416007c23 */ /* 0x104fe200080108bc */
[----:B-1----:R-:W-:Y:S01]  /*142e0*/  FMNMX.FTZ R134, R134, R5, !PT ;  /* 0x0000000586867209 */ /* 0x002fe20007810000 */
[----:B------:R-:W1:Y:S01]  /*142f0*/  LDSM.16.MT88.4 R20, [R212+0xa000] ;  /* 0x00a00000d414783b */ /* 0x000e620000004200 */
[--C-:B------:R-:W-:Y:S01]  /*14300*/  FFMA.FTZ R16, R16, UR4, -R188.reuse ;  /* 0x0000000410107c23 */ /* 0x100fe200080108bc */
[----:B------:R2:W-:Y:S01]  /*14310*/  MUFU.EX2 R210, R0 ;  /* 0x0000000000d27308 */ /* 0x0005e20000000800 */
[C---:B------:R-:W-:Y:S01]  /*14320*/  FSETP.NEU.FTZ.AND P3, PT, R134.reuse, -INF , PT ;  /* 0xff8000008600780b */ /* 0x040fe20003f7d000 */
[----:B------:R-:W-:Y:S01]  /*14330*/  FMUL.FTZ R142, R134, UR4 ;  /* 0x00000004868e7c20 */ /* 0x000fe20008410000 */
[--C-:B------:R-:W-:Y:S01]  /*14340*/  FFMA.FTZ R15, R15, UR4, -R188.reuse ;  /* 0x000000040f0f7c23 */ /* 0x100fe200080108bc */
[----:B------:R-:W-:Y:S01]  /*14350*/  FFMA.FTZ R6, R6, UR4, -R188 ;  /* 0x0000000406067c23 */ /* 0x000fe200080108bc */
[----:B---3--:R-:W-:Y:S02]  /*14360*/  F2FP.BF16.F32.PACK_AB R182, R247, R245 ;  /* 0x000000f5f7b6723e */ /* 0x008fe400000010ff */
[----:B------:R-:W-:Y:S03]  /*14370*/  FSEL R142, R142, RZ, P3 ;  /* 0x000000ff8e8e7208 */ /* 0x000fe60001800000 */
[----:B------:R-:W-:Y:S02]  /*14380*/  MUFU.EX2 R211, R16 ;  /* 0x0000001000d37308 */ /* 0x000fe40000000800 */
[--C-:B------:R-:W-:Y:S01]  /*14390*/  FFMA.FTZ R14, R14, UR4, -R142.reuse ;  /* 0x000000040e0e7c23 */ /* 0x100fe2000801088e */
[--C-:B------:R-:W-:Y:S01]  /*143a0*/  FFMA.FTZ R17, R17, UR4, -R142.reuse ;  /* 0x0000000411117c23 */ /* 0x100fe2000801088e */
[--C-:B------:R-:W-:Y:S01]  /*143b0*/  FFMA.FTZ R9, R9, UR4, -R142.reuse ;  /* 0x0000000409097c23 */ /* 0x100fe2000801088e */
[----:B------:R-:W-:Y:S05]  /*143c0*/  FFMA.FTZ R4, R4, UR4, -R142 ;  /* 0x0000000404047c23 */ /* 0x000fea000801088e */
[----:B------:R-:W3:Y:S01]  /*143d0*/  MUFU.EX2 R209, R6 ;  /* 0x0000000600d17308 */ /* 0x000ee20000000800 */
[----:B--2---:R-:W-:Y:S05]  /*143e0*/  FSEL R0, R135, RZ, P1 ;  /* 0x000000ff87007208 */ /* 0x004fea0000800000 */
[----:B------:R-:W-:Y:S01]  /*143f0*/  FADD.FTZ R0, -R0, R3 ;  /* 0x0000000300007221 */ /* 0x000fe20000010100 */
[----:B------:R-:W-:Y:S03]  /*14400*/  FSEL R3, R134, RZ, P3 ;  /* 0x000000ff86037208 */ /* 0x000fe60001800000 */
[----:B------:R-:W-:Y:S01]  /*14410*/  MUFU.EX2 R240, R17 ;  /* 0x0000001100f07308 */ /* 0x000fe20000000800 */
[----:B------:R-:W-:Y:S01]  /*14420*/  FMUL.FTZ R0, R0, UR4 ;  /* 0x0000000400007c20 */ /* 0x000fe20008410000 */
[----:B------:R-:W-:Y:S08]  /*14430*/  FADD.FTZ R3, -R3, R132 ;  /* 0x0000008403037221 */ /* 0x000ff00000010100 */
[----:B------:R2:W4:Y:S01]  /*14440*/  MUFU.EX2 R132, R0 ;  /* 0x0000000000847308 */ /* 0x0005220000000800 */
[----:B------:R-:W-:Y:S01]  /*14450*/  FMUL.FTZ R3, R3, UR4 ;  /* 0x0000000403037c20 */ /* 0x000fe20008410000 */
[----:B---3--:R-:W-:Y:S08]  /*14460*/  F2FP.BF16.F32.PACK_AB R179, R209, R210 ;  /* 0x000000d2d1b3723e */ /* 0x008ff000000010ff */
[----:B------:R3:W-:Y:S10]  /*14470*/  MUFU.EX2 R237, R9 ;  /* 0x0000000900ed7308 */ /* 0x0007f40000000800 */
[----:B------:R-:W5:Y:S01]  /*14480*/  MUFU.EX2 R239, R4 ;  /* 0x0000000400ef7308 */ /* 0x000f620000000800 */
[----:B--2---:R-:W-:Y:S01]  /*14490*/  FSEL R0, R133, RZ, P2 ;  /* 0x000000ff85007208 */ /* 0x004fe20001000000 */
[C---:B----4-:R-:W-:Y:S01]  /*144a0*/  FMUL.FTZ R8, R132.reuse, R148 ;  /* 0x0000009484087220 */ /* 0x050fe20000410000 */
[C---:B------:R-:W-:Y:S01]  /*144b0*/  FMUL.FTZ R12, R132.reuse, R152 ;  /* 0x00000098840c7220 */ /* 0x040fe20000410000 */
[C---:B------:R-:W-:Y:S01]  /*144c0*/  FMUL.FTZ R24, R132.reuse, R164 ;  /* 0x000000a484187220 */ /* 0x040fe20000410000 */
[----:B------:R-:W-:Y:S01]  /*144d0*/  FMUL.FTZ R25, R132, R165 ;  /* 0x000000a584197220 */ /* 0x000fe20000410000 */
[----:B------:R-:W-:Y:S01]  /*144e0*/  FADD.FTZ R2, -R0, R138 ;  /* 0x0000008a00027221 */ /* 0x000fe20000010100 */
[----:B------:R-:W-:Y:S03]  /*144f0*/  FSEL R0, R136, RZ, P0 ;  /* 0x000000ff88007208 */ /* 0x000fe60000000000 */
[----:B------:R-:W2:Y:S01]  /*14500*/  MUFU.EX2 R3, R3 ;  /* 0x0000000300037308 */ /* 0x000ea20000000800 */
[----:B---3--:R-:W-:Y:S01]  /*14510*/  FMUL.FTZ R9, R132, R149 ;  /* 0x0000009584097220 */ /* 0x008fe20000410000 */
[----:B------:R-:W-:Y:S01]  /*14520*/  FMUL.FTZ R2, R2, UR4 ;  /* 0x0000000402027c20 */ /* 0x000fe20008410000 */
[----:B------:R-:W-:Y:S01]  /*14530*/  IADD3 R138, PT, PT, R212, 0xa040, RZ ;  /* 0x0000a040d48a7810 */ /* 0x000fe20007ffe0ff */
[----:B------:R-:W-:Y:S01]  /*14540*/  FADD.FTZ R0, -R0, R139 ;  /* 0x0000008b00007221 */ /* 0x000fe20000010100 */
[--C-:B------:R-:W-:Y:S01]  /*14550*/  FFMA.FTZ R139, R189, UR4, -R141.reuse ;  /* 0x00000004bd8b7c23 */ /* 0x100fe2000801088d */
[----:B------:R-:W-:Y:S01]  /*14560*/  @P4 IADD3 R138, PT, PT, R197, -0x40, RZ ;  /* 0xffffffc0c58a4810 */ /* 0x000fe20007ffe0ff */
[----:B------:R-:W-:Y:S03]  /*14570*/  FMUL.FTZ R28, R132, R168 ;  /* 0x000000a8841c7220 */ /* 0x000fe60000410000 */
[----:B------:R-:W3:Y:S01]  /*14580*/  MUFU.EX2 R2, R2 ;  /* 0x0000000200027308 */ /* 0x000ee20000000800 */
[----:B------:R-:W-:Y:S01]  /*14590*/  FMUL.FTZ R0, R0, UR4 ;  /* 0x0000000400007c20 */ /* 0x000fe20008410000 */
[----:B-----5:R-:W-:Y:S01]  /*145a0*/  F2FP.BF16.F32.PACK_AB R178, R239, R237 ;  /* 0x000000edefb2723e */ /* 0x020fe200000010ff */
[C---:B------:R-:W-:Y:S01]  /*145b0*/  FMUL.FTZ R29, R132.reuse, R169 ;  /* 0x000000a9841d7220 */ /* 0x040fe20000410000 */
[C---:B------:R-:W-:Y:S01]  /*145c0*/  FMUL.FTZ R40, R132.reuse, R40 ;  /* 0x0000002884287220 */ /* 0x040fe20000410000 */
[C---:B------:R-:W-:Y:S01]  /*145d0*/  FMUL.FTZ R41, R132.reuse, R41 ;  /* 0x0000002984297220 */ /* 0x040fe20000410000 */
[C---:B------:R-:W-:Y:S01]  /*145e0*/  FMUL.FTZ R44, R132.reuse, R44 ;  /* 0x0000002c842c7220 */ /* 0x040fe20000410000 */
[----:B------:R-:W-:Y:S03]  /*145f0*/  FMUL.FTZ R45, R132, R45 ;  /* 0x0000002d842d7220 */ /* 0x000fe60000410000 */
[----:B------:R-:W4:Y:S01]  /*14600*/  MUFU.EX2 R238, R14 ;  /* 0x0000000e00ee7308 */ /* 0x000f220000000800 */
[C---:B--2---:R-:W-:Y:S01]  /*14610*/  FMUL.FTZ R4, R3.reuse, R144 ;  /* 0x0000009003047220 */ /* 0x044fe20000410000 */
[C---:B------:R-:W-:Y:S01]  /*14620*/  FMUL.FTZ R5, R3.reuse, R145 ;  /* 0x0000009103057220 */ /* 0x040fe20000410000 */
[C---:B------:R-:W-:Y:S01]  /*14630*/  FMUL.FTZ R16, R3.reuse, R156 ;  /* 0x0000009c03107220 */ /* 0x040fe20000410000 */
[C---:B------:R-:W-:Y:S01]  /*14640*/  FMUL.FTZ R17, R3.reuse, R157 ;  /* 0x0000009d03117220 */ /* 0x040fe20000410000 */
[C---:B------:R-:W-:Y:S01]  /*14650*/  FMUL.FTZ R32, R3.reuse, R172 ;  /* 0x000000ac03207220 */ /* 0x040fe20000410000 */
[C---:B------:R-:W-:Y:S01]  /*14660*/  FMUL.FTZ R33, R3.reuse, R173 ;  /* 0x000000ad03217220 */ /* 0x040fe20000410000 */
[C---:B------:R-:W-:Y:S03]  /*14670*/  FMUL.FTZ R36, R3.reuse, R36 ;  /* 0x0000002403247220 */ /* 0x040fe60000410000 */
[----:B------:R-:W2:Y:S01]  /*14680*/  MUFU.EX2 R236, R15 ;  /* 0x0000000f00ec7308 */ /* 0x000ea20000000800 */
[C---:B---3--:R-:W-:Y:S01]  /*14690*/  FMUL.FTZ R6, R2.reuse, R146 ;  /* 0x0000009202067220 */ /* 0x048fe20000410000 */
[C---:B------:R-:W-:Y:S01]  /*146a0*/  FMUL.FTZ R7, R2.reuse, R147 ;  /* 0x0000009302077220 */ /* 0x040fe20000410000 */
[C---:B------:R-:W-:Y:S01]  /*146b0*/  FMUL.FTZ R18, R2.reuse, R158 ;  /* 0x0000009e02127220 */ /* 0x040fe20000410000 */
[----:B------:R-:W3:Y:S01]  /*146c0*/  LDSM.16.MT88.4 R144, [R138] ;  /* 0x000000008a90783b */ /* 0x000ee20000004200 */
[C---:B------:R-:W-:Y:S01]  /*146d0*/  FMUL.FTZ R19, R2.reuse, R159 ;  /* 0x0000009f02137220 */ /* 0x040fe20000410000 */
[C---:B------:R-:W-:Y:S01]  /*146e0*/  FMUL.FTZ R34, R2.reuse, R174 ;  /* 0x000000ae02227220 */ /* 0x040fe20000410000 */
[----:B------:R-:W-:Y:S03]  /*146f0*/  FMUL.FTZ R35, R2, R175 ;  /* 0x000000af02237220 */ /* 0x000fe60000410000 */
[----:B------:R-:W5:Y:S01]  /*14700*/  MUFU.EX2 R241, R13 ;  /* 0x0000000d00f17308 */ /* 0x000f620000000800 */
[----:B----4-:R-:W-:Y:S01]  /*14710*/  F2FP.BF16.F32.PACK_AB R176, R240, R238 ;  /* 0x000000eef0b0723e */ /* 0x010fe200000010ff */
[C---:B------:R-:W-:Y:S01]  /*14720*/  FMUL.FTZ R37, R3.reuse, R37 ;  /* 0x0000002503257220 */ /* 0x040fe20000410000 */
[C---:B------:R-:W-:Y:S01]  /*14730*/  FMUL.FTZ R38, R2.reuse, R38 ;  /* 0x0000002602267220 */ /* 0x040fe20000410000 */
[----:B------:R-:W-:Y:S01]  /*14740*/  LDSM.16.MT88.4 R156, [R212+0xa800] ;  /* 0x00a80000d49c783b */ /* 0x000fe20000004200 */
[----:B------:R-:W-:Y:S01]  /*14750*/  FMUL.FTZ R39, R2, R39 ;  /* 0x0000002702277220 */ /* 0x000fe20000410000 */
[----:B------:R-:W-:Y:S01]  /*14760*/  MOV R152, R201 ;  /* 0x000000c900987202 */ /* 0x000fe20000000f00 */
[C---:B------:R-:W-:Y:S03]  /*14770*/  FMUL.FTZ R48, R3.reuse, R48 ;  /* 0x0000003003307220 */ /* 0x040fe60000410000 */
[----:B------:R-:W-:Y:S01]  /*14780*/  MUFU.EX2 R243, R11 ;  /* 0x0000000b00f37308 */ /* 0x000fe20000000800 */
[----:B--2---:R-:W-:Y:S01]  /*14790*/  F2FP.BF16.F32.PACK_AB R177, R236, R211 ;  /* 0x000000d3ecb1723e */ /* 0x004fe200000010ff */
[C---:B------:R-:W-:Y:S01]  /*147a0*/  FMUL.FTZ R49, R3.reuse, R49 ;  /* 0x0000003103317220 */ /* 0x040fe20000410000 */
[C---:B------:R-:W-:Y:S01]  /*147b0*/  FMUL.FTZ R50, R2.reuse, R50 ;  /* 0x0000003202327220 */ /* 0x040fe20000410000 */
[----:B------:R-:W-:Y:S01]  /*147c0*/  LDSM.16.MT88.4 R172, [R223] ;  /* 0x00000000dfac783b */ /* 0x000fe20000004200 */
[----:B------:R-:W-:Y:S01]  /*147d0*/  FMUL.FTZ R51, R2, R51 ;  /* 0x0000003302337220 */ /* 0x000fe20000410000 */
[C---:B------:R-:W-:Y:S01]  /*147e0*/  FMUL.FTZ R52, R3.reuse, R52 ;  /* 0x0000003403347220 */ /* 0x040fe20000410000 */
[C---:B------:R-:W-:Y:S01]  /*147f0*/  FMUL.FTZ R53, R3.reuse, R53 ;  /* 0x0000003503357220 */ /* 0x040fe20000410000 */
[-C--:B-1----:R-:W-:Y:S02]  /*14800*/  HMMA.16816.F32.BF16 R4, R176, R20.reuse, R4 ;  /* 0x00000014b004723c */ /* 0x082fe40000041804 */
[----:B------:R-:W1:Y:S03]  /*14810*/  MUFU.EX2 R242, R10 ;  /* 0x0000000a00f27308 */ /* 0x000e660000000800 */
[----:B-----5:R-:W-:Y:S01]  /*14820*/  F2FP.BF16.F32.PACK_AB R181, R244, R241 ;  /* 0x000000f1f4b5723e */ /* 0x020fe200000010ff */
[----:B------:R-:W-:Y:S01]  /*14830*/  FMUL.FTZ R13, R132, R153 ;  /* 0x00000099840d7220 */ /* 0x000fe20000410000 */
[C---:B------:R-:W-:Y:S01]  /*14840*/  FMUL.FTZ R54, R2.reuse, R54 ;  /* 0x0000003602367220 */ /* 0x040fe20000410000 */
[----:B------:R-:W-:Y:S04]  /*14850*/  FMUL.FTZ R55, R2, R55 ;  /* 0x0000003702377220 */ /* 0x000fe80000410000 */
[----:B------:R-:W2:Y:S01]  /*14860*/  MUFU.EX2 R0, R0 ;  /* 0x0000000000007308 */ /* 0x000ea20000000800 */
[C---:B------:R-:W-:Y:S01]  /*14870*/  FMUL.FTZ R56, R132.reuse, R56 ;  /* 0x0000003884387220 */ /* 0x040fe20000410000 */
[C---:B------:R-:W-:Y:S01]  /*14880*/  FMUL.FTZ R57, R132.reuse, R57 ;  /* 0x0000003984397220 */ /* 0x040fe20000410000 */
[C---:B------:R-:W-:Y:S01]  /*14890*/  FMUL.FTZ R60, R132.reuse, R60 ;  /* 0x0000003c843c7220 */ /* 0x040fe20000410000 */
[----:B------:R-:W-:Y:S01]  /*148a0*/  FMUL.FTZ R61, R132, R61 ;  /* 0x0000003d843d7220 */ /* 0x000fe20000410000 */
[C---:B------:R-:W-:Y:S01]  /*148b0*/  FMUL.FTZ R64, R3.reuse, R64 ;  /* 0x0000004003407220 */ /* 0x040fe20000410000 */
[C---:B------:R-:W-:Y:S01]  /*148c0*/  FMUL.FTZ R65, R3.reuse, R65 ;  /* 0x0000004103417220 */ /* 0x040fe20000410000 */
[----:B------:R-:W-:Y:S03]  /*148d0*/  FMUL.FTZ R66, R2, R66 ;  /* 0x0000004202427220 */ /* 0x000fe60000410000 */
[----:B------:R4:W-:Y:S01]  /*148e0*/  MUFU.EX2 R205, R139 ;  /* 0x0000008b00cd7308 */ /* 0x0009e20000000800 */
[----:B-1----:R-:W-:Y:S01]  /*148f0*/  F2FP.BF16.F32.PACK_AB R183, R242, R243 ;  /* 0x000000f3f2b7723e */ /* 0x002fe200000010ff */
[C---:B------:R-:W-:Y:S01]  /*14900*/  FMUL.FTZ R67, R2.reuse, R67 ;  /* 0x0000004302437220 */ /* 0x040fe20000410000 */
[C---:B------:R-:W-:Y:S01]  /*14910*/  FMUL.FTZ R68, R3.reuse, R68 ;  /* 0x0000004403447220 */ /* 0x040fe20000410000 */
[C---:B------:R-:W-:Y:S01]  /*14920*/  FMUL.FTZ R69, R3.reuse, R69 ;  /* 0x0000004503457220 */ /* 0x040fe20000410000 */
[C---:B------:R-:W-:Y:S01]  /*14930*/  FMUL.FTZ R70, R2.reuse, R70 ;  /* 0x0000004602467220 */ /* 0x040fe20000410000 */
[----:B------:R-:W-:Y:S01]  /*14940*/  FMUL.FTZ R71, R2, R71 ;  /* 0x0000004702477220 */ /* 0x000fe20000410000 */
[C---:B------:R-:W-:Y:S01]  /*14950*/  FMUL.FTZ R72, R132.reuse, R72 ;  /* 0x0000004884487220 */ /* 0x040fe20000410000 */
[----:B------:R-:W-:Y:S01]  /*14960*/  FMUL.FTZ R73, R132, R73 ;  /* 0x0000004984497220 */ /* 0x000fe20000410000 */
[C---:B--2---:R-:W-:Y:S01]  /*14970*/  FMUL.FTZ R10, R0.reuse, R150 ;  /* 0x00000096000a7220 */ /* 0x044fe20000410000 */
[C---:B------:R-:W-:Y:S01]  /*14980*/  FMUL.FTZ R11, R0.reuse, R151 ;  /* 0x00000097000b7220 */ /* 0x040fe20000410000 */
[C---:B------:R-:W-:Y:S01]  /*14990*/  FMUL.FTZ R14, R0.reuse, R154 ;  /* 0x0000009a000e7220 */ /* 0x040fe20000410000 */
[----:B------:R-:W1:Y:S01]  /*149a0*/  LDSM.16.MT88.4 R148, [R219+0xa000] ;  /* 0x00a00000db94783b */ /* 0x000e620000004200 */
[C---:B------:R-:W-:Y:S01]  /*149b0*/  FMUL.FTZ R15, R0.reuse, R155 ;  /* 0x0000009b000f7220 */ /* 0x040fe20000410000 */
[C---:B------:R-:W-:Y:S01]  /*149c0*/  FMUL.FTZ R26, R0.reuse, R166 ;  /* 0x000000a6001a7220 */ /* 0x040fe20000410000 */
[C---:B------:R-:W-:Y:S01]  /*149d0*/  FMUL.FTZ R27, R0.reuse, R167 ;  /* 0x000000a7001b7220 */ /* 0x040fe20000410000 */
[----:B------:R-:W-:Y:S01]  /*149e0*/  FMUL.FTZ R30, R0, R170 ;  /* 0x000000aa001e7220 */ /* 0x000fe20000410000 */
[C---:B------:R-:W-:Y:S01]  /*149f0*/  HMMA.16816.F32.BF16 R8, R180.reuse, R20, R8 ;  /* 0x00000014b408723c */ /* 0x040fe20000041808 */
[----:B------:R2:W-:Y:S03]  /*14a00*/  MUFU.EX2 R200, R137 ;  /* 0x0000008900c87308 */ /* 0x0005e60000000800 */
[--C-:B----4-:R-:W-:Y:S01]  /*14a10*/  FFMA.FTZ R139, R190, UR4, -R141.reuse ;  /* 0x00000004be8b7c23 */ /* 0x110fe2000801088d */
[C---:B------:R-:W-:Y:S01]  /*14a20*/  FMUL.FTZ R20, R3.reuse, R160 ;  /* 0x000000a003147220 */ /* 0x040fe20000410000 */
[----:B------:R-:W-:Y:S01]  /*14a30*/  FMUL.FTZ R21, R3, R161 ;  /* 0x000000a103157220 */ /* 0x000fe20000410000 */
[C---:B------:R-:W-:Y:S01]  /*14a40*/  FMUL.FTZ R31, R0.reuse, R171 ;  /* 0x000000ab001f7220 */ /* 0x040fe20000410000 */
[-C--:B------:R-:W-:Y:S03]  /*14a50*/  HMMA.16816.F32.BF16 R12, R180, R22.reuse, R12 ;  /* 0x00000016b40c723c */ /* 0x080fe6000004180c */
[----:B------:R4:W-:Y:S01]  /*14a60*/  MUFU.EX2 R203, R139 ;  /* 0x0000008b00cb7308 */ /* 0x0009e20000000800 */
[C---:B------:R-:W-:Y:S01]  /*14a70*/  FMUL.FTZ R42, R0.reuse, R42 ;  /* 0x0000002a002a7220 */ /* 0x040fe20000410000 */
[C---:B------:R-:W-:Y:S01]  /*14a80*/  FMUL.FTZ R43, R0.reuse, R43 ;  /* 0x0000002b002b7220 */ /* 0x040fe20000410000 */
[C---:B------:R-:W-:Y:S01]  /*14a90*/  FMUL.FTZ R46, R0.reuse, R46 ;  /* 0x0000002e002e7220 */ /* 0x040fe20000410000 */
[C---:B------:R-:W-:Y:S01]  /*14aa0*/  FMUL.FTZ R47, R0.reuse, R47 ;  /* 0x0000002f002f7220 */ /* 0x040fe20000410000 */
[----:B------:R-:W-:Y:S01]  /*14ab0*/  FMUL.FTZ R58, R0, R58 ;  /* 0x0000003a003a7220 */ /* 0x000fe20000410000 */
[C---:B------:R-:W-:Y:S04]  /*14ac0*/  HMMA.16816.F32.BF16 R16, R176.reuse, R22, R16 ;  /* 0x00000016b010723c */ /* 0x040fe80000041810 */
[C---:B------:R-:W-:Y:S01]  /*14ad0*/  FMUL.FTZ R22, R2.reuse, R162 ;  /* 0x000000a202167220 */ /* 0x040fe20000410000 */
[----:B------:R-:W-:Y:S01]  /*14ae0*/  FMUL.FTZ R23, R2, R163 ;  /* 0x000000a302177220 */ /* 0x000fe20000410000 */
[--C-:B--2---:R-:W-:Y:S01]  /*14af0*/  FFMA.FTZ R137, R195, UR4, -R142.reuse ;  /* 0x00000004c3897c23 */ /* 0x104fe2000801088e */
[C---:B------:R-:W-:Y:S01]  /*14b00*/  FMUL.FTZ R59, R0.reuse, R59 ;  /* 0x0000003b003b7220 */ /* 0x040fe20000410000 */
[C---:B------:R-:W-:Y:S01]  /*14b10*/  FMUL.FTZ R62, R0.reuse, R62 ;  /* 0x0000003e003e7220 */ /* 0x040fe20000410000 */
[C---:B------:R-:W-:Y:S01]  /*14b20*/  FMUL.FTZ R63, R0.reuse, R63 ;  /* 0x0000003f003f7220 */ /* 0x040fe20000410000 */
[----:B----4-:R-:W-:Y:S01]  /*14b30*/  FFMA.FTZ R139, R191, UR4, -R141 ;  /* 0x00000004bf8b7c23 */ /* 0x010fe2000801088d */
[C---:B------:R-:W-:Y:S01]  /*14b40*/  FMUL.FTZ R74, R0.reuse, R74 ;  /* 0x0000004a004a7220 */ /* 0x040fe20000410000 */
[-C--:B------:R-:W-:Y:S01]  /*14b50*/  HMMA.16816.F32.BF16 R20, R176, R184.reuse, R20 ;  /* 0x000000b8b014723c */ /* 0x080fe20000041814 */
[----:B------:R2:W-:Y:S02]  /*14b60*/  MUFU.EX2 R197, R137 ;  /* 0x0000008900c57308 */ /* 0x0005e40000000800 */
[----:B------:R-:W-:Y:S01]  /*14b70*/  FMUL.FTZ R75, R0, R75 ;  /* 0x0000004b004b7220 */ /* 0x000fe20000410000 */
[C---:B------:R-:W-:Y:S01]  /*14b80*/  FMUL.FTZ R76, R132.reuse, R76 ;  /* 0x0000004c844c7220 */ /* 0x040fe20000410000 */
[----:B------:R-:W-:Y:S01]  /*14b90*/  FMUL.FTZ R77, R132, R77 ;  /* 0x0000004d844d7220 */ /* 0x000fe20000410000 */
[C---:B------:R-:W-:Y:S01]  /*14ba0*/  FMUL.FTZ R78, R0.reuse, R78 ;  /* 0x0000004e004e7220 */ /* 0x040fe20000410000 */
[----:B------:R-:W-:Y:S01]  /*14bb0*/  FMUL.FTZ R79, R0, R79 ;  /* 0x0000004f004f7220 */ /* 0x000fe20000410000 */
[C---:B------:R-:W-:Y:S03]  /*14bc0*/  HMMA.16816.F32.BF16 R24, R180.reuse, R184, R24 ;  /* 0x000000b8b418723c */ /* 0x040fe60000041818 */
[----:B------:R4:W-:Y:S01]  /*14bd0*/  MUFU.EX2 R204, R139 ;  /* 0x0000008b00cc7308 */ /* 0x0009e20000000800 */
[C---:B------:R-:W-:Y:S01]  /*14be0*/  FMUL.FTZ R80, R3.reuse, R80 ;  /* 0x0000005003507220 */ /* 0x040fe20000410000 */
[C---:B------:R-:W-:Y:S01]  /*14bf0*/  FMUL.FTZ R81, R3.reuse, R81 ;  /* 0x0000005103517220 */ /* 0x040fe20000410000 */
[C---:B------:R-:W-:Y:S01]  /*14c00*/  FMUL.FTZ R82, R2.reuse, R82 ;  /* 0x0000005202527220 */ /* 0x040fe20000410000 */
[----:B------:R-:W-:Y:S01]  /*14c10*/  FMUL.FTZ R83, R2, R83 ;  /* 0x0000005302537220 */ /* 0x000fe20000410000 */
[-C--:B------:R-:W-:Y:S03]  /*14c20*/  HMMA.16816.F32.BF16 R28, R180, R186.reuse, R28 ;  /* 0x000000bab41c723c */ /* 0x080fe6000004181c */
[----:B--2---:R-:W-:Y:S01]  /*14c30*/  FFMA.FTZ R137, R196, UR4, -R142 ;  /* 0x00000004c4897c23 */ /* 0x004fe2000801088e */
[C---:B------:R-:W-:Y:S01]  /*14c40*/  FMUL.FTZ R84, R3.reuse, R84 ;  /* 0x0000005403547220 */ /* 0x040fe20000410000 */
[C---:B------:R-:W-:Y:S01]  /*14c50*/  FMUL.FTZ R85, R3.reuse, R85 ;  /* 0x0000005503557220 */ /* 0x040fe20000410000 */
[C---:B------:R-:W-:Y:S01]  /*14c60*/  FMUL.FTZ R86, R2.reuse, R86 ;  /* 0x0000005602567220 */ /* 0x040fe20000410000 */
[----:B------:R-:W-:Y:S01]  /*14c70*/  FMUL.FTZ R87, R2, R87 ;  /* 0x0000005702577220 */ /* 0x000fe20000410000 */
[C---:B------:R-:W-:Y:S01]  /*14c80*/  HMMA.16816.F32.BF16 R32, R176.reuse, R186, R32 ;  /* 0x000000bab020723c */ /* 0x040fe20000041820 */
[----:B------:R-:W-:Y:S01]  /*14c90*/  LDSM.16.MT88.4 R184, [R218+0x800] ;  /* 0x00080000dab8783b */ /* 0x000fe20000004200 */
[----:B------:R2:W5:Y:S02]  /*14ca0*/  MUFU.EX2 R198, R137 ;  /* 0x0000008900c67308 */ /* 0x0005640000000800 */
        /* <DEDUP_REMOVED lines=9> */
[C---:B------:R-:W-:Y:S01]  /*14d40*/  FMUL.FTZ R96, R3.reuse, R96 ;  /* 0x0000006003607220 */ /* 0x040fe20000410000 */
[C---:B------:R-:W-:Y:S04]  /*14d50*/  HMMA.16816.F32.BF16 R40, R180.reuse, R144, R40 ;  /* 0x00000090b428723c */ /* 0x040fe80000041828 */
[--C-:B----4-:R-:W-:Y:S01]  /*14d60*/  FFMA.FTZ R139, R192, UR4, -R143.reuse ;  /* 0x00000004c08b7c23 */ /* 0x110fe2000801088f */
[--C-:B--2---:R-:W-:Y:S01]  /*14d70*/  FFMA.FTZ R137, R206, UR4, -R188.reuse ;  /* 0x00000004ce897c23 */ /* 0x104fe200080108bc */
[----:B------:R-:W-:Y:S01]  /*14d80*/  FMUL.FTZ R97, R3, R97 ;  /* 0x0000006103617220 */ /* 0x000fe20000410000 */
        /* <DEDUP_REMOVED lines=8> */
[C---:B------:R-:W-:Y:S01]  /*14e10*/  HMMA.16816.F32.BF16 R48, R176.reuse, R146, R48 ;  /* 0x00000092b030723c */ /* 0x040fe20000041830 */
[----:B------:R-:W3:Y:S03]  /*14e20*/  LDSM.16.MT88.4 R144, [R212+0xb000] ;  /* 0x00b00000d490783b */ /* 0x000ee60000004200 */
[C---:B------:R-:W-:Y:S01]  /*14e30*/  FMUL.FTZ R108, R132.reuse, R108 ;  /* 0x0000006c846c7220 */ /* 0x040fe20000410000 */
[----:B------:R-:W-:Y:S01]  /*14e40*/  FMUL.FTZ R109, R132, R109 ;  /* 0x0000006d846d7220 */ /* 0x000fe20000410000 */
[C---:B------:R-:W-:Y:S01]  /*14e50*/  FMUL.FTZ R110, R0.reuse, R110 ;  /* 0x0000006e006e7220 */ /* 0x040fe20000410000 */
[----:B------:R-:W-:Y:S01]  /*14e60*/  FMUL.FTZ R111, R0, R111 ;  /* 0x0000006f006f7220 */ /* 0x000fe20000410000 */
[-C--:B-1----:R-:W-:Y:S03]  /*14e70*/  HMMA.16816.F32.BF16 R52, R176, R148.reuse, R52 ;  /* 0x00000094b034723c */ /* 0x082fe60000041834 */
[----:B--2---:R-:W-:Y:S01]  /*14e80*/  FFMA.FTZ R139, R194, UR4, -R143 ;  /* 0x00000004c28b7c23 */ /* 0x004fe2000801088f */
[C---:B------:R-:W-:Y:S01]  /*14e90*/  FMUL.FTZ R120, R132.reuse, R120 ;  /* 0x0000007884787220 */ /* 0x040fe20000410000 */
[----:B------:R1:W-:Y:S01]  /*14ea0*/  MUFU.EX2 R194, R137 ;  /* 0x0000008900c27308 */ /* 0x0003e20000000800 */
[----:B------:R-:W-:Y:S01]  /*14eb0*/  FMUL.FTZ R121, R132, R121 ;  /* 0x0000007984797220 */ /* 0x000fe20000410000 */
[C---:B------:R-:W-:Y:S01]  /*14ec0*/  FMUL.FTZ R122, R0.reuse, R122 ;  /* 0x0000007a007a7220 */ /* 0x040fe20000410000 */
[C---:B------:R-:W-:Y:S04]  /*14ed0*/  HMMA.16816.F32.BF16 R56, R180.reuse, R148, R56 ;  /* 0x00000094b438723c */ /* 0x040fe80000041838 */
[----:B------:R-:W-:Y:S03]  /*14ee0*/  FMUL.FTZ R123, R0, R123 ;  /* 0x0000007b007b7220 */ /* 0x000fe60000410000 */
[----:B------:R-:W-:Y:S01]  /*14ef0*/  MUFU.EX2 R199, R139 ;  /* 0x0000008b00c77308 */ /* 0x000fe20000000800 */
[C---:B------:R-:W-:Y:S01]  /*14f00*/  FMUL.FTZ R124, R132.reuse, R124 ;  /* 0x0000007c847c7220 */ /* 0x040fe20000410000 */
[----:B------:R-:W-:Y:S01]  /*14f10*/  FMUL.FTZ R125, R132, R125 ;  /* 0x0000007d847d7220 */ /* 0x000fe20000410000 */
[-C--:B------:R-:W-:Y:S03]  /*14f20*/  HMMA.16816.F32.BF16 R60, R180, R150.reuse, R60 ;  /* 0x00000096b43c723c */ /* 0x080fe6000004183c */
[C---:B------:R-:W-:Y:S01]  /*14f30*/  FMUL.FTZ R126, R0.reuse, R126 ;  /* 0x0000007e007e7220 */ /* 0x040fe20000410000 */
[----:B------:R-:W-:Y:S01]  /*14f40*/  FMUL.FTZ R127, R0, R127 ;  /* 0x0000007f007f7220 */ /* 0x000fe20000410000 */
[----:B------:R-:W-:Y:S01]  /*14f50*/  MOV R206, R152 ;  /* 0x0000009800ce7202 */ /* 0x000fe20000000f00 */
[----:B-1----:R-:W-:Y:S01]  /*14f60*/  FFMA.FTZ R137, R207, UR4, -R188 ;  /* 0x00000004cf897c23 */ /* 0x002fe200080108bc */
[C---:B------:R-:W-:Y:S01]  /*14f70*/  FMUL.FTZ R100, R3.reuse, R100 ;  /* 0x0000006403647220 */ /* 0x040fe20000410000 */
[C---:B------:R-:W-:Y:S01]  /*14f80*/  HMMA.16816.F32.BF16 R64, R176.reuse, R150, R64 ;  /* 0x00000096b040723c */ /* 0x040fe20000041840 */
[----:B------:R-:W1:Y:S01]  /*14f90*/  LDSM.16.MT88.4 R148, [R220+0xb000] ;  /* 0x00b00000dc94783b */ /* 0x000e620000004200 */
[----:B------:R2:W4:Y:S02]  /*14fa0*/  MUFU.EX2 R196, R137 ;  /* 0x0000008900c47308 */ /* 0x0005240000000800 */
[C---:B------:R-:W-:Y:S01]  /*14fb0*/  FMUL.FTZ R101, R3.reuse, R101 ;  /* 0x0000006503657220 */ /* 0x040fe20000410000 */
[C---:B------:R-:W-:Y:S01]  /*14fc0*/  FMUL.FTZ R102, R2.reuse, R102 ;  /* 0x0000006602667220 */ /* 0x040fe20000410000 */
[C---:B------:R-:W-:Y:S01]  /*14fd0*/  FMUL.FTZ R103, R2.reuse, R103 ;  /* 0x0000006702677220 */ /* 0x040fe20000410000 */
[C---:B------:R-:W-:Y:S01]  /*14fe0*/  FMUL.FTZ R112, R3.reuse, R112 ;  /* 0x0000007003707220 */ /* 0x040fe20000410000 */
[C---:B------:R-:W-:Y:S01]  /*14ff0*/  FMUL.FTZ R113, R3.reuse, R113 ;  /* 0x0000007103717220 */ /* 0x040fe20000410000 */
[-C--:B---3--:R-:W-:Y:S01]  /*15000*/  HMMA.16816.F32.BF16 R68, R176, R144.reuse, R68 ;  /* 0x00000090b044723c */ /* 0x088fe20000041844 */
[----:B------:R-:W3:Y:S02]  /*15010*/  LDL.LU R207, [R1+0xc] ;  /* 0x00000c0001cf7983 */ /* 0x000ee40000300800 */
[C---:B------:R-:W-:Y:S01]  /*15020*/  FMUL.FTZ R114, R2.reuse, R114 ;  /* 0x0000007202727220 */ /* 0x040fe20000410000 */
[C---:B------:R-:W-:Y:S01]  /*15030*/  FMUL.FTZ R115, R2.reuse, R115 ;  /* 0x0000007302737220 */ /* 0x040fe20000410000 */
[C---:B------:R-:W-:Y:S01]  /*15040*/  FMUL.FTZ R116, R3.reuse, R116 ;  /* 0x0000007403747220 */ /* 0x040fe20000410000 */
[----:B------:R-:W-:Y:S01]  /*15050*/  FMUL.FTZ R117, R3, R117 ;  /* 0x0000007503757220 */ /* 0x000fe20000410000 */
[----:B------:R-:W-:Y:S01]  /*15060*/  FMUL.FTZ R118, R2, R118 ;  /* 0x0000007602767220 */ /* 0x000fe20000410000 */
[C---:B------:R-:W-:Y:S04]  /*15070*/  HMMA.16816.F32.BF16 R72, R180.reuse, R144, R72 ;  /* 0x00000090b448723c */ /* 0x040fe80000041848 */
[--C-:B--2---:R-:W-:Y:S01]  /*15080*/  FFMA.FTZ R137, R249, UR4, -R142.reuse ;  /* 0x00000004f9897c23 */ /* 0x104fe2000801088e */
[----:B------:R-:W-:Y:S01]  /*15090*/  FFMA.FTZ R142, R208, UR4, -R142 ;  /* 0x00000004d08e7c23 */ /* 0x000fe2000801088e */
[----:B------:R-:W2:Y:S01]  /*150a0*/  LDL.LU R249, [R1+0x10] ;  /* 0x0000100001f97983 */ /* 0x000ea20000300800 */
[----:B------:R-:W-:Y:S01]  /*150b0*/  FMUL.FTZ R119, R2, R119 ;  /* 0x0000007702777220 */ /* 0x000fe20000410000 */
[-C--:B------:R-:W-:Y:S01]  /*150c0*/  HMMA.16816.F32.BF16 R76, R180, R146.reuse, R76 ;  /* 0x00000092b44c723c */ /* 0x080fe2000004184c */
[----:B------:R4:W-:Y:S01]  /*150d0*/  MUFU.EX2 R195, R137 ;  /* 0x0000008900c37308 */ /* 0x0009e20000000800 */
[----:B------:R-:W2:Y:S01]  /*150e0*/  LDL.LU R208, [R1+0x4] ;  /* 0x0000040001d07983 */ /* 0x000ea20000300800 */
[----:B------:R-:W-:Y:S01]  /*150f0*/  FFMA.FTZ R141, R193, UR4, -R141 ;  /* 0x00000004c18d7c23 */ /* 0x000fe2000801088d */
[----:B------:R-:W-:Y:S01]  /*15100*/  FFMA.FTZ R143, R140, UR4, -R143 ;  /* 0x000000048c8f7c23 */ /* 0x000fe2000801088f */
[----:B-----5:R-:W-:Y:S01]  /*15110*/  F2FP.BF16.F32.PACK_AB R140, R198, R197 ;  /* 0x000000c5c68c723e */ /* 0x020fe200000010ff */
[C---:B------:R-:W-:Y:S01]  /*15120*/  FMUL.FTZ R128, R3.reuse, R128 ;  /* 0x0000008003807220 */ /* 0x040fe20000410000 */
[----:B------:R-:W-:Y:S01]  /*15130*/  FMUL.FTZ R129, R3, R129 ;  /* 0x0000008103817220 */ /* 0x000fe20000410000 */
[C---:B------:R-:W-:Y:S01]  /*15140*/  HMMA.16816.F32.BF16 R80, R176.reuse, R146, R80 ;  /* 0x00000092b050723c */ /* 0x040fe20000041850 */
[----:B------:R-:W5:Y:S02]  /*15150*/  LDSM.16.MT88.4 R144, [R138+0x1000] ;  /* 0x001000008a90783b */ /* 0x000f640000004200 */
[----:B------:R4:W-:Y:S01]  /*15160*/  MUFU.EX2 R202, R141 ;  /* 0x0000008d00ca7308 */ /* 0x0009e20000000800 */
[C---:B------:R-:W-:Y:S01]  /*15170*/  FMUL.FTZ R130, R2.reuse, R130 ;  /* 0x0000008202827220 */ /* 0x040fe20000410000 */
[----:B------:R-:W-:Y:S01]  /*15180*/  FMUL.FTZ R131, R2, R131 ;  /* 0x0000008302837220 */ /* 0x000fe20000410000 */
[----:B------:R-:W-:Y:S02]  /*15190*/  ISETP.GT.AND P0, PT, R232, R206, PT ;  /* 0x000000cee800720c */ /* 0x000fe40003f04270 */
[-C--:B-1----:R-:W-:Y:S05]  /*151a0*/  HMMA.16816.F32.BF16 R84, R176, R148.reuse, R84 ;  /* 0x00000094b054723c */ /* 0x082fea0000041854 */
[----:B------:R-:W1:Y:S01]  /*151b0*/  MUFU.EX2 R193, R142 ;  /* 0x0000008e00c17308 */ /* 0x000e620000000800 */
[--C-:B----4-:R-:W-:Y:S01]  /*151c0*/  FFMA.FTZ R137, R250, UR4, -R188.reuse ;  /* 0x00000004fa897c23 */ /* 0x110fe200080108bc */
[----:B------:R-:W-:Y:S01]  /*151d0*/  FFMA.FTZ R188, R251, UR4, -R188 ;  /* 0x00000004fbbc7c23 */ /* 0x000fe200080108bc */
[----:B------:R-:W4:Y:S01]  /*151e0*/  LDL.LU R250, [R1+0x8] ;  /* 0x0000080001fa7983 */ /* 0x000f220000300800 */
[----:B------:R-:W-:Y:S01]  /*151f0*/  IADD3 R232, PT, PT, R232, -0x1, RZ ;  /* 0xffffffffe8e87810 */ /* 0x000fe20007ffe0ff */
[C---:B------:R-:W-:Y:S05]  /*15200*/  HMMA.16816.F32.BF16 R88, R180.reuse, R148, R88 ;  /* 0x00000094b458723c */ /* 0x040fea0000041858 */
[----:B------:R5:W-:Y:S01]  /*15210*/  MUFU.EX2 R139, R188 ;  /* 0x000000bc008b7308 */ /* 0x000be20000000800 */
[----:B------:R-:W-:Y:S02]  /*15220*/  F2FP.BF16.F32.PACK_AB R141, R196, R194 ;  /* 0x000000c2c48d723e */ /* 0x000fe400000010ff */
[-C--:B------:R-:W-:Y:S07]  /*15230*/  HMMA.16816.F32.BF16 R92, R180, R150.reuse, R92 ;  /* 0x00000096b45c723c */ /* 0x080fee000004185c */
[----:B------:R-:W5:Y:S01]  /*15240*/  MUFU.EX2 R192, R137 ;  /* 0x0000008900c07308 */ /* 0x000f620000000800 */
[----:B-1----:R-:W-:Y:S01]  /*15250*/  F2FP.BF16.F32.PACK_AB R142, R193, R195 ;  /* 0x000000c3c18e723e */ /* 0x002fe200000010ff */
[C---:B------:R-:W-:Y:S01]  /*15260*/  HMMA.16816.F32.BF16 R96, R176.reuse, R150, R96 ;  /* 0x00000096b060723c */ /* 0x040fe20000041860 */
[----:B------:R-:W1:Y:S07]  /*15270*/  LDSM.16.MT88.4 R148, [R219+0xb000] ;  /* 0x00b00000db94783b */ /* 0x000e6e0000004200 */
[----:B------:R1:W1:Y:S01]  /*15280*/  MUFU.EX2 R137, R143 ;  /* 0x0000008f00897308 */ /* 0x0002620000000800 */
[-C--:B-----5:R-:W-:Y:S01]  /*15290*/  HMMA.16816.F32.BF16 R100, R176, R144.reuse, R100 ;  /* 0x00000090b064723c */ /* 0x0a0fe20000041864 */
[----:B------:R-:W-:Y:S07]  /*152a0*/  LDSM.16.MT88.4 R188, [R212+0xb800] ;  /* 0x00b80000d4bc783b */ /* 0x000fee0000004200 */
[C---:B------:R-:W-:Y:S04]  /*152b0*/  HMMA.16816.F32.BF16 R104, R180.reuse, R144, R104 ;  /* 0x00000090b468723c */ /* 0x040fe80000041868 */
[----:B-1----:R-:W-:Y:S04]  /*152c0*/  F2FP.BF16.F32.PACK_AB R143, R139, R192 ;  /* 0x000000c08b8f723e */ /* 0x002fe800000010ff */
[-C--:B------:R-:W-:Y:S08]  /*152d0*/  HMMA.16816.F32.BF16 R108, R180, R146.reuse, R108 ;  /* 0x00000092b46c723c */ /* 0x080ff0000004186c */
[C---:B------:R-:W-:Y:S08]  /*152e0*/  HMMA.16816.F32.BF16 R112, R176.reuse, R146, R112 ;  /* 0x00000092b070723c */ /* 0x040ff00000041870 */
[-C--:B------:R-:W-:Y:S08]  /*152f0*/  HMMA.16816.F32.BF16 R116, R176, R148.reuse, R116 ;  /* 0x00000094b074723c */ /* 0x080ff00000041874 */
[C---:B------:R-:W-:Y:S08]  /*15300*/  HMMA.16816.F32.BF16 R120, R180.reuse, R148, R120 ;  /* 0x00000094b478723c */ /* 0x040ff00000041878 */
[-C--:B------:R-:W-:Y:S01]  /*15310*/  HMMA.16816.F32.BF16 R124, R180, R150.reuse, R124 ;  /* 0x00000096b47c723c */ /* 0x080fe2000004187c */
[----:B------:R-:W1:Y:S07]  /*15320*/  LDSM.16.MT88.4 R180, [R138+0x800] ;  /* 0x000800008ab4783b */ /* 0x000e6e0000004200 */
[----:B------:R-:W-:Y:S04]  /*15330*/  HMMA.16816.F32.BF16 R128, R176, R150, R128 ;  /* 0x00000096b080723c */ /* 0x000fe80000041880 */
[----:B------:R-:W-:Y:S02]  /*15340*/  F2FP.BF16.F32.PACK_AB R176, R203, R205 ;  /* 0x000000cdcbb0723e */ /* 0x000fe400000010ff */
[----:B------:R-:W-:Y:S02]  /*15350*/  F2FP.BF16.F32.PACK_AB R178, R202, R204 ;  /* 0x000000cccab2723e */ /* 0x000fe400000010ff */
[-C--:B------:R-:W-:Y:S01]  /*15360*/  HMMA.16816.F32.BF16 R144, R140, R156.reuse, R4 ;  /* 0x0000009c8c90723c */ /* 0x080fe20000041804 */
[----:B------:R-:W5:Y:S04]  /*15370*/  LDSM.16.MT88.4 R4, [R222] ;  /* 0x00000000de04783b */ /* 0x000f680000004200 */
[----:B------:R-:W-:Y:S02]  /*15380*/  F2FP.BF16.F32.PACK_AB R177, R199, R201 ;  /* 0x000000c9c7b1723e */ /* 0x000fe400000010ff */
[----:B------:R-:W-:Y:S07]  /*15390*/  F2FP.BF16.F32.PACK_AB R179, R137, R200 ;  /* 0x000000c889b3723e */ /* 0x000fee00000010ff */
[C---:B------:R-:W-:Y:S01]  /*153a0*/  HMMA.16816.F32.BF16 R148, R176.reuse, R156, R8 ;  /* 0x0000009cb094723c */ /* 0x040fe20000041808 */
[----:B------:R1:W2:Y:S07]  /*153b0*/  LDSM.16.MT88.4 R8, [R138+0x1800] ;  /* 0x001800008a08783b */ /* 0x0002ae0000004200 */
[-C--:B------:R-:W-:Y:S01]  /*153c0*/  HMMA.16816.F32.BF16 R152, R176, R158.reuse, R12 ;  /* 0x0000009eb098723c */ /* 0x080fe2000004180c */
[----:B------:R-:W4:Y:S07]  /*153d0*/  LDSM.16.MT88.4 R12, [R218+0x1800] ;  /* 0x00180000da0c783b */ /* 0x000f2e0000004200 */
[C---:B------:R-:W-:Y:S08]  /*153e0*/  HMMA.16816.F32.BF16 R156, R140.reuse, R158, R16 ;  /* 0x0000009e8c9c723c */ /* 0x040ff00000041810 */
[-C--:B------:R-:W-:Y:S03]  /*153f0*/  HMMA.16816.F32.BF16 R160, R140, R172.reuse, R20 ;  /* 0x000000ac8ca0723c */ /* 0x080fe60000041814 */
[----:B-1----:R-:W-:Y:S05]  /*15400*/  MOV R138, R133 ;  /* 0x00000085008a7202 */ /* 0x002fea0000000f00 */
        /* <DEDUP_REMOVED lines=15> */
[-C--:B-----5:R-:W-:Y:S03]  /*15500*/  HMMA.16816.F32.BF16 R84, R140, R4.reuse, R84 ;  /* 0x000000048c54723c */ /* 0x0a0fe60000041854 */
[----:B---3--:R-:W-:Y:S05]  /*15510*/  FFMA.FTZ R2, R2, R207, R211 ;  /* 0x000000cf02027223 */ /* 0x008fea00000100d3 */
[C---:B------:R-:W-:Y:S04]  /*15520*/  HMMA.16816.F32.BF16 R88, R176.reuse, R4, R88 ;  /* 0x00000004b058723c */ /* 0x040fe80000041858 */
[----:B------:R-:W-:Y:S04]  /*15530*/  FADD.FTZ R2, R236, R2 ;  /* 0x00000002ec027221 */ /* 0x000fe80000010000 */
[-C--:B------:R-:W-:Y:S03]  /*15540*/  HMMA.16816.F32.BF16 R92, R176, R6.reuse, R92 ;  /* 0x00000006b05c723c */ /* 0x080fe6000004185c */
[----:B------:R-:W-:Y:S01]  /*15550*/  FADD.FTZ R5, R210, R2 ;  /* 0x00000002d2057221 */ /* 0x000fe20000010000 */
[----:B--2---:R-:W-:Y:S01]  /*15560*/  FFMA.FTZ R3, R3, R249, R238 ;  /* 0x000000f903037223 */ /* 0x004fe200000100ee */
[----:B------:R-:W-:Y:S03]  /*15570*/  FFMA.FTZ R0, R0, R208, R241 ;  /* 0x000000d000007223 */ /* 0x000fe600000100f1 */
        /* <DEDUP_REMOVED lines=8> */
[----:B----4-:R-:W-:Y:S01]  /*15600*/  FFMA.FTZ R132, R132, R250, R248 ;  /* 0x000000fa84847223 */ /* 0x010fe200000100f8 */
[----:B------:R-:W-:Y:S01]  /*15610*/  FADD.FTZ R6, R197, R3 ;  /* 0x00000003c5067221 */ /* 0x000fe20000010000 */
[----:B------:R-:W-:Y:S02]  /*15620*/  FADD.FTZ R0, R242, R0 ;  /* 0x00000000f2007221 */ /* 0x000fe40000010000 */
        /* <DEDUP_REMOVED lines=24> */
[----:B------:R-:W-:Y:S01]  /*157b0*/  STL [R1+0x8], R4 ;  /* 0x0000080401007387 */ /* 0x000fe20000100800 */
[----:B------:R-:W-:Y:S03]  /*157c0*/  HMMA.16816.F32.BF16 R128, R140, R14, R128 ;  /* 0x0000000e8c80723c */ /* 0x000fe60000041880 */
[----:B------:R1:W-:Y:S01]  /*157d0*/  STL [R1+0x4], R3 ;  /* 0x0000040301007387 */ /* 0x0003e20000100800 */
[----:B------:R-:W-:Y:S01]  /*157e0*/  FADD.FTZ R0, R139, R0 ;  /* 0x000000008b007221 */ /* 0x000fe20000010000 */
[----:B------:R-:W-:Y:S02]  /*157f0*/  MOV R139, R136 ;  /* 0x00000088008b7202 */ /* 0x000fe40000000f00 */
[----:B------:R4:W-:Y:S04]  /*15800*/  STL [R1+0x10], R2 ;  /* 0x0000100201007387 */ /* 0x0009e80000100800 */
[----:B------:R4:W-:Y:S01]  /*15810*/  STL [R1+0xc], R0 ;  /* 0x00000c0001007387 */ /* 0x0009e20000100800 */
[----:B-1----:R-:W-:Y:S01]  /*15820*/  MOV R3, R135 ;  /* 0x0000008700037202 */ /* 0x002fe20000000f00 */
[----:B------:R-:W-:Y:S07]  /*15830*/  @P0 BRA `(.L_x_2636) ;  /* 0xffffffd000400947 */ /* 0x000fee000383ffff */
.L_x_2635:
        /* <DEDUP_REMOVED lines=12> */
[----:B------:R-:W-:Y:S01]  /*15900*/  SHF.R.U32.HI R141, RZ, 0x3, R143 ;  /* 0x00000003ff8d7819 */ /* 0x000fe2000001168f */
        /* <DEDUP_REMOVED lines=25> */
[----:B------:R-:W-:Y:S01]  /*15aa0*/  LOP3.LUT R5, R5, 0x38, R9, 0xf8, !PT ;  /* 0x0000003805057812 */ /* 0x000fe200078ef809 */
[----:B------:R-:W2:Y:S01]  /*15ab0*/  MUFU.RCP R7, R137 ;  /* 0x0000008900077308 */ /* 0x000ea20000001000 */
[----:B------:R-:W-:-:S02]  /*15ac0*/  FSETP.NE.FTZ.AND P3, PT, R137, RZ, PT ;  /* 0x000000ff8900720b */ /* 0x000fc40003f75000 */
[----:B------:R-:W-:Y:S02]  /*15ad0*/  LOP3.LUT R140, R6, R5, RZ, 0xfc, !PT ;  /* 0x00000005068c7212 */ /* 0x000fe400078efcff */
[----:B------:R-:W-:Y:S02]  /*15ae0*/  FSETP.NE.FTZ.AND P6, PT, R138, RZ, PT ;  /* 0x000000ff8a00720b */ /* 0x000fe40003fd5000 */
[----:B----4-:R-:W-:Y:S01]  /*15af0*/  FSEL R0, R4, 1, P5 ;  /* 0x3f80000004007808 */ /* 0x010fe20002800000 */
[----:B---3--:R-:W-:-:S04]  /*15b00*/  FADD.FTZ R139, R2, R139 ;  /* 0x0000008b028b7221 */ /* 0x008fc80000010000 */
        /* <DEDUP_REMOVED lines=32> */
[----:B------:R-:W3:Y:S01]  /*15d10*/  MUFU.RCP R2, R138 ;  /* 0x0000008a00027308 */ /* 0x000ee20000001000 */
[----:B--2---:R-:W-:-:S02]  /*15d20*/  FSEL R3, R7, 1, P3 ;  /* 0x3f80000007037808 */ /* 0x004fc40001800000 */
[----:B------:R-:W-:Y:S02]  /*15d30*/  FSETP.NE.FTZ.AND P2, PT, R139, RZ, PT ;  /* 0x000000ff8b00720b */ /* 0x000fe40003f55000 */
[----:B------:R-:W-:Y:S01]  /*15d40*/  F2FP.BF16.F32.PACK_AB R17, R17, R8 ;  /* 0x000000081111723e */ /* 0x000fe200000010ff */
[C---:B------:R-:W-:Y:S01]  /*15d50*/  FMUL.FTZ R18, R3.reuse, R39 ;  /* 0x0000002703127220 */ /* 0x040fe20000410000 */
[----:B------:R-:W-:Y:S01]  /*15d60*/  MOV R39, 0x10 ;  /* 0x0000001000277802 */ /* 0x000fe20000000f00 */
        /* <DEDUP_REMOVED lines=243> */
.L_x_2639:
        /* <DEDUP_REMOVED lines=123> */
.L_x_2641:
[----:B------:R-:W-:Y:S05]  /*17450*/  BSYNC.RECONVERGENT B0 ;  /* 0x0000000000007941 */ /* 0x000fea0003800200 */
.L_x_2640:
        /* <DEDUP_REMOVED lines=27> */
.L_x_2643:
[----:B------:R-:W-:Y:S05]  /*17610*/  BSYNC.RECONVERGENT B0 ;  /* 0x0000000000007941 */ /* 0x000fea0003800200 */
.L_x_2642:
        /* <DEDUP_REMOVED lines=23> */
.L_x_2645:
[----:B------:R-:W-:Y:S05]  /*17790*/  BSYNC.RECONVERGENT B0 ;  /* 0x0000000000007941 */ /* 0x000fea0003800200 */
.L_x_2644:
        /* <DEDUP_REMOVED lines=22> */
.L_x_2647:
[----:B------:R-:W-:Y:S05]  /*17900*/  BSYNC.RECONVERGENT B0 ;  /* 0x0000000000007941 */ /* 0x000fea0003800200 */
.L_x_2646:
        /* <DEDUP_REMOVED lines=21> */
.L_x_2649:
[----:B------:R-:W-:Y:S05]  /*17a60*/  BSYNC.RECONVERGENT B0 ;  /* 0x0000000000007941 */ /* 0x000fea0003800200 */
.L_x_2648:
        /* <DEDUP_REMOVED lines=21> */
.L_x_2651:
[----:B------:R-:W-:Y:S05]  /*17bc0*/  BSYNC.RECONVERGENT B0 ;  /* 0x0000000000007941 */ /* 0x000fea0003800200 */
.L_x_2650:
        /* <DEDUP_REMOVED lines=21> */
.L_x_2653:
[----:B------:R-:W-:Y:S05]  /*17d20*/  BSYNC.RECONVERGENT B0 ;  /* 0x0000000000007941 */ /* 0x000fea0003800200 */
.L_x_2652:
        /* <DEDUP_REMOVED lines=21> */
.L_x_2655:
[----:B------:R-:W-:Y:S05]  /*17e80*/  BSYNC.RECONVERGENT B0 ;  /* 0x0000000000007941 */ /* 0x000fea0003800200 */
.L_x_2654:
        /* <DEDUP_REMOVED lines=21> */
.L_x_2656:
        /* <DEDUP_REMOVED lines=10> */
.L_x_2875:


//--------------------- .text._ZN5flash16flash_fwd_kernelI23Flash_fwd_kernel_traitsILi128ELi128ELi32ELi4ELb0ELb0EN7cutlass10bfloat16_tE19Flash_kernel_traitsILi128ELi128ELi32ELi4ES3_EELb1ELb0ELb1ELb1ELb0ELb0ELb0ELb1EEEvNS_16Flash_fwd_paramsE --------------------------
	.section	.text._ZN5flash16flash_fwd_kernelI23Flash_fwd_kernel_traitsILi128ELi128ELi32ELi4ELb0ELb0EN7cutlass10bfloat16_tE19Flash_kernel_traitsILi128ELi128ELi32ELi4ES3_EELb1ELb0ELb1ELb1ELb0ELb0ELb0ELb1EEEvNS_16Flash_fwd_paramsE,"ax",@progbits
	.align	128
        .global         _ZN5flash16flash_fwd_kernelI23Flash_fwd_kernel_traitsILi128ELi128ELi32ELi4ELb0ELb0EN7cutlass10bfloat16_tE19Flash_kernel_traitsILi128ELi128ELi32ELi4ES3_EELb1ELb0ELb1ELb1ELb0ELb0ELb0ELb1EEEvNS_16Flash_fwd_paramsE
        .type           _ZN5flash16flash_fwd_kernelI23Flash_fwd_kernel_traitsILi128ELi128ELi32ELi4ELb0ELb0EN7cutlass10bfloat16_tE19Flash_kernel_traitsILi128ELi128ELi32ELi4ES3_EELb1ELb0ELb1ELb1ELb0ELb0ELb0ELb1EEEvNS_16Flash_fwd_paramsE,@function
        .size           _ZN5flash16flash_fwd_kernelI23Flash_fwd_kernel_traitsILi128ELi128ELi32ELi4ELb0ELb0EN7cutlass10bfloat16_tE19Flash_kernel_traitsILi128ELi128ELi32ELi4ES3_EELb1ELb0ELb1ELb1ELb0ELb0ELb0ELb1EEEvNS_16Flash_fwd_paramsE,(.L_x_2876 - _ZN5flash16flash_fwd_kernelI23Flash_fwd_kernel_traitsILi128ELi128ELi32ELi4ELb0ELb0EN7cutlass10bfloat16_tE19Flash_kernel_traitsILi128ELi128ELi32ELi4ES3_EELb1ELb0ELb1ELb1ELb0ELb0ELb0ELb1EEEvNS_16Flash_fwd_paramsE)
        .other          _ZN5flash16flash_fwd_kernelI23Flash_fwd_kernel_traitsILi128ELi128ELi32ELi4ELb0ELb0EN7cutlass10bfloat16_tE19Flash_kernel_traitsILi128ELi128ELi32ELi4ES3_EELb1ELb0ELb1ELb1ELb0ELb0ELb0ELb1EEEvNS_16Flash_fwd_paramsE,@"STO_CUDA_ENTRY STV_DEFAULT"
_ZN5flash16flash_fwd_kernelI23Flash_fwd_kernel_traitsILi128ELi128ELi32ELi4ELb0ELb0EN7cutlass10bfloat16_tE19Flash_kernel_traitsILi128ELi128ELi32ELi4ES3_EELb1ELb0ELb1ELb1ELb0ELb0ELb0ELb1EEEvNS_16Flash_fwd_paramsE:
.text._ZN5flash16flash_fwd_kernelI23Flash_fwd_kernel_traitsILi128ELi128ELi32ELi4ELb0ELb0EN7cutlass10bfloat16_tE19Flash_kernel_traitsILi128ELi128ELi32ELi4ES3_EELb1ELb0ELb1ELb1ELb0ELb0ELb0ELb1EEEvNS_16Flash_fwd_paramsE:
        /* <DEDUP_REMOVED lines=100> */
.L_x_2657:
        /* <DEDUP_REMOVED lines=55> */
.L_x_2659:
        /* <DEDUP_REMOVED lines=56> */
.L_x_2661:
[----:B------:R-:W-:Y:S05]  /*0d30*/  BSYNC.RECONVERGENT B0 ;  /* 0x0000000000007941 */ /* 0x000fea0003800200 */
.L_x_2660:
        /* <DEDUP_REMOVED lines=21> */
.L_x_2663:
[----:B------:R-:W-:Y:S05]  /*0e90*/  BSYNC.RECONVERGENT B0 ;  /* 0x0000000000007941 */ /* 0x000fea0003800200 */
.L_x_2662:
        /* <DEDUP_REMOVED lines=21> */
.L_x_2665:
[----:B------:R-:W-:Y:S05]  /*0ff0*/  BSYNC.RECONVERGENT B0 ;  /* 0x0000000000007941 */ /* 0x000fea0003800200 */
.L_x_2664:
        /* <DEDUP_REMOVED lines=20> */
.L_x_2667:
[----:B------:R-:W-:Y:S05]  /*1140*/  BSYNC.RECONVERGENT B0 ;  /* 0x0000000000007941 */ /* 0x000fea0003800200 */
.L_x_2666:
        /* <DEDUP_REMOVED lines=20> */
.L_x_2669:
[----:B------:R-:W-:Y:S05]  /*1290*/  BSYNC.RECONVERGENT B0 ;  /* 0x0000000000007941 */ /* 0x000fea0003800200 */
.L_x_2668:
        /* <DEDUP_REMOVED lines=20> */
.L_x_2671:
[----:B------:R-:W-:Y:S05]  /*13e0*/  BSYNC.RECONVERGENT B0 ;  /* 0x0000000000007941 */ /* 0x000fea0003800200 */
.L_x_2670:
        /* <DEDUP_REMOVED lines=20> */
.L_x_2673:
[----:B------:R-:W-:Y:S05]  /*1530*/  BSYNC.RECONVERGENT B0 ;  /* 0x0000000000007941 */ /* 0x000fea0003800200 */
.L_x_2672:
        /* <DEDUP_REMOVED lines=20> */
.L_x_2675:
[----:B------:R-:W-:Y:S05]  /*1680*/  BSYNC.RECONVERGENT B0 ;  /* 0x0000000000007941 */ /* 0x000fea0003800200 */
.L_x_2674:
        /* <DEDUP_REMOVED lines=10> */
.L_x_2677:
[----:B------:R-:W-:Y:S05]  /*1730*/  BSYNC.RECONVERGENT B0 ;  /* 0x0000000000007941 */ /* 0x000fea0003800200 */
.L_x_2676:
        /* <DEDUP_REMOVED lines=15> */
.L_x_2679:
[----:B------:R-:W-:Y:S05]  /*1830*/  BSYNC.RECONVERGENT B0 ;  /* 0x0000000000007941 */ /* 0x000fea0003800200 */
.L_x_2678:
        /* <DEDUP_REMOVED lines=10> */
.L_x_2681:
[----:B------:R-:W-:Y:S05]  /*18e0*/  BSYNC.RECONVERGENT B0 ;  /* 0x0000000000007941 */ /* 0x000fea0003800200 */
.L_x_2680:
        /* <DEDUP_REMOVED lines=10> */
.L_x_2683:
[----:B------:R-:W-:Y:S05]  /*1990*/  BSYNC.RECONVERGENT B0 ;  /* 0x0000000000007941 */ /* 0x000fea0003800200 */
.L_x_2682:
        /* <DEDUP_REMOVED lines=10> */
.L_x_2685:
[----:B------:R-:W-:Y:S05]  /*1a40*/  BSYNC.RECONVERGENT B0 ;  /* 0x0000000000007941 */ /* 0x000fea0003800200 */
.L_x_2684:
        /* <DEDUP_REMOVED lines=10> */
.L_x_2687:
[----:B------:R-:W-:Y:S05]  /*1af0*/  BSYNC.RECONVERGENT B0 ;  /* 0x0000000000007941 */ /* 0x000fea0003800200 */
.L_x_2686:
        /* <DEDUP_REMOVED lines=10> */
.L_x_2689:
[----:B------:R-:W-:Y:S05]  /*1ba0*/  BSYNC.RECONVERGENT B0 ;  /* 0x0000000000007941 */ /* 0x000fea0003800200 */
.L_x_2688:
        /* <DEDUP_REMOVED lines=10> */
.L_x_2658:
        /* <DEDUP_REMOVED lines=27> */
.L_x_2690:
[----:B------:R-:W1:Y:S01]  /*1e00*/  LDCU.64 UR10, c[0x0][0x3b8] ;  /* 0x00007700ff0a77ac */ /* 0x000e620008000a00 */
[----:B------:R-:W-:-:S04]  /*1e10*/  UIADD3 UR12, UPT, UPT, UR13, UR14, URZ ;  /* 0x0000000e0d0c7290 */ /* 0x000fc8000fffe0ff */
[----:B-1----:R-:W-:Y:S02]  /*1e20*/  UIMAD.WIDE.U32 UR6, UR12, UR10, URZ ;  /* 0x0000000a0c0672a5 */ /* 0x002fe4000f8e00ff */
[----:B------:R-:W-:-:S04]  /*1e30*/  UIMAD UR12, UR12, UR11, URZ ;  /* 0x0000000b0c0c72a4 */ /* 0x000fc8000f8e02ff */
[----:B------:R-:W-:Y:S02]  /*1e40*/  UIADD3 UR12, UPT, UPT, UR7, UR12, URZ ;  /* 0x0000000c070c7290 */ /* 0x000fe4000fffe0ff */
.L_x_2691:
        /* <DEDUP_REMOVED lines=37> */
.L_x_2692:
[----:B------:R-:W1:Y:S01]  /*20a0*/  LDCU.64 UR8, c[0x0][0x3c0] ;  /* 0x00007800ff0877ac */ /* 0x000e620008000a00 */
[----:B------:R-:W-:-:S04]  /*20b0*/  UIADD3 UR13, UPT, UPT, UR13, UR14, URZ ;  /* 0x0000000e0d0d7290 */ /* 0x000fc8000fffe0ff */
[----:B-1----:R-:W-:Y:S02]  /*20c0*/  UIMAD.WIDE.U32 UR14, UR13, UR8, URZ ;  /* 0x000000080d0e72a5 */ /* 0x002fe4000f8e00ff */
[----:B------:R-:W-:-:S04]  /*20d0*/  UIMAD UR13, UR13, UR9, URZ ;  /* 0x000000090d0d72a4 */ /* 0x000fc8000f8e02ff */
[----:B------:R-:W-:-:S12]  /*20e0*/  UIADD3 UR13, UPT, UPT, UR15, UR13, URZ ;  /* 0x0000000d0f0d7290 */ /* 0x000fd8000fffe0ff */
.L_x_2693:
        /* <DEDUP_REMOVED lines=8> */
[C---:B------:R-:W-:Y:S01]  /*2170*/  VIADD R9, R14.reuse, 0x40 ;  /* 0x000000400e097836 */ /* 0x040fe20000000000 */
[C---:B------:R-:W-:Y:S01]  /*2180*/  IADD3 R6, P0, PT, R105.reuse, UR6, RZ ;  /* 0x0000000669067c10 */ /* 0x040fe2000ff1e0ff */
[----:B------:R-:W3:Y:S01]  /*2190*/  LDCU.128 UR4, c[0x0][0x3d0] ;  /* 0x00007a00ff0477ac */ /* 0x000ee20008000c00 */
[----:B------:R-:W-:Y:S01]  /*21a0*/  IADD3 R2, P1, PT, R105, UR14, RZ ;  /* 0x0000000e69027c10 */ /* 0x000fe2000ff3e0ff */
[----:B------:R-:W-:Y:S01]  /*21b0*/  BSSY.RECONVERGENT B0, `(.L_x_2694) ;  /* 0x000004a000007945 */ /* 0x000fe20003800200 */
[----:B------:R-:W-:Y:S01]  /*21c0*/  ISETP.GE.AND P3, PT, R5, UR18, PT ;  /* 0x0000001205007c0c */ /* 0x000fe2000bf66270 */
[----:B------:R-:W-:Y:S01]  /*21d0*/  IMAD.X R7, RZ, RZ, UR12, P0 ;  /* 0x0000000cff077e24 */ /* 0x000fe200080e06ff */
[----:B------:R-:W-:Y:S01]  /*21e0*/  ISETP.GE.AND P0, PT, R3, UR18, PT ;  /* 0x0000001203007c0c */ /* 0x000fe2000bf06270 */
[----:B------:R-:W4:Y:S01]  /*21f0*/  LDCU.64 UR14, c[0x0][0x390] ;  /* 0x00007200ff0e77ac */ /* 0x000f220008000a00 */
[----:B------:R-:W-:Y:S01]  /*2200*/  IMAD.X R3, RZ, RZ, UR13, P1 ;  /* 0x0000000dff037e24 */ /* 0x000fe200088e06ff */
[----:B------:R-:W-:Y:S01]  /*2210*/  SHF.R.S32.HI R5, RZ, 0x1f, R0 ;  /* 0x0000001fff057819 */ /* 0x000fe20000011400 */
[----:B------:R-:W-:Y:S01]  /*2220*/  IMAD.WIDE.U32 R6, R14, UR10, R6 ;  /* 0x0000000a0e067c25 */ /* 0x000fe2000f8e0006 */
[----:B------:R-:W5:Y:S01]  /*2230*/  LDCU.64 UR12, c[0x0][0x3c8] ;  /* 0x00007900ff0c77ac */ /* 0x000f620008000a00 */
[----:B------:R-:W-:-:S02]  /*2240*/  ISETP.GE.AND P2, PT, R9, UR18, PT ;  /* 0x0000001209007c0c */ /* 0x000fc4000bf46270 */
[C---:B------:R-:W-:Y:S01]  /*2250*/  IMAD.WIDE.U32 R2, R14.reuse, UR8, R2 ;  /* 0x000000080e027c25 */ /* 0x040fe2000f8e0002 */
[----:B------:R-:W-:Y:S02]  /*2260*/  LOP3.LUT R104, R105, 0x40, RZ, 0xfc, !PT ;  /* 0x0000004069687812 */ /* 0x000fe400078efcff */
[C---:B------:R-:W-:Y:S01]  /*2270*/  IADD3 R16, PT, PT, R14.reuse, 0x10, RZ ;  /* 0x000000100e107810 */ /* 0x040fe20007ffe0ff */
[C---:B------:R-:W-:Y:S02]  /*2280*/  IMAD R7, R14.reuse, UR11, R7 ;  /* 0x0000000b0e077c24 */ /* 0x040fe4000f8e0207 */
[C---:B---3--:R-:W-:Y:S02]  /*2290*/  IMAD R8, R5.reuse, UR4, RZ ;  /* 0x0000000405087c24 */ /* 0x048fe4000f8e02ff */
[----:B------:R-:W-:Y:S02]  /*22a0*/  IMAD R3, R14, UR9, R3 ;  /* 0x000000090e037c24 */ /* 0x000fe4000f8e0203 */
[----:B------:R-:W-:-:S02]  /*22b0*/  IMAD R5, R5, UR6, RZ ;  /* 0x0000000605057c24 */ /* 0x000fc4000f8e02ff */
[C---:B------:R-:W-:Y:S01]  /*22c0*/  IMAD R11, R0.reuse, UR5, R8 ;  /* 0x00000005000b7c24 */ /* 0x040fe2000f8e0208 */
[----:B------:R-:W-:Y:S01]  /*22d0*/  IADD3 R8, P1, PT, R105, UR40, RZ ;  /* 0x0000002869087c10 */ /* 0x000fe2000ff3e0ff */
[----:B------:R-:W-:-:S04]  /*22e0*/  IMAD.WIDE.U32 R6, R0, UR4, R6 ;  /* 0x0000000400067c25 */ /* 0x000fc8000f8e0006 */
[C---:B------:R-:W-:Y:S01]  /*22f0*/  IMAD R10, R0.reuse, UR7, R5 ;  /* 0x00000007000a7c24 */ /* 0x040fe2000f8e0205 */
[----:B------:R-:W-:Y:S01]  /*2300*/  IADD3 R5, PT, PT, R7, R11, RZ ;  /* 0x0000000b07057210 */ /* 0x000fe20007ffe0ff */
[----:B------:R-:W-:Y:S01]  /*2310*/  IMAD.WIDE.U32 R2, R0, UR6, R2 ;  /* 0x0000000600027c25 */ /* 0x000fe2000f8e0002 */
[----:B--2---:R-:W-:Y:S01]  /*2320*/  LEA R103, P4, R6, UR16, 0x1 ;  /* 0x0000001006677c11 */ /* 0x004fe2000f8808ff */
[----:B------:R-:W-:Y:S02]  /*2330*/  USHF.L.U64.HI UR7, UR10, 0x5, UR11 ;  /* 0x000000050a077899 */ /* 0x000fe4000801020b */
[----:B------:R-:W-:Y:S01]  /*2340*/  IMAD.X R9, RZ, RZ, UR39, P1 ;  /* 0x00000027ff097e24 */ /* 0x000fe200088e06ff */
[----:B----4-:R-:W-:Y:S01]  /*2350*/  LEA R18, P1, R2, UR14, 0x1 ;  /* 0x0000000e02127c11 */ /* 0x010fe2000f8208ff */
[----:B------:R-:W-:Y:S01]  /*2360*/  IMAD.IADD R3, R3, 0x1, R10 ;  /* 0x0000000103037824 */ /* 0x000fe200078e020a */
[----:B------:R-:W-:Y:S01]  /*2370*/  LEA.HI.X R101, R6, UR17, R5, 0x1, P4 ;  /* 0x0000001106657c11 */ /* 0x000fe2000a0f0c05 */
[----:B------:R2:W-:Y:S01]  /*2380*/  STL [R1+0x50], R103 ;  /* 0x0000506701007387 */ /* 0x0005e20000100800 */
[----:B-----5:R-:W-:Y:S01]  /*2390*/  IMAD.U32 R0, RZ, RZ, UR12 ;  /* 0x0000000cff007e24 */ /* 0x020fe2000f8e00ff */
[----:B------:R-:W-:Y:S01]  /*23a0*/  UMOV UR14, 0x400 ;  /* 0x00000400000e7882 */ /* 0x000fe20000000000 */
[----:B------:R-:W-:Y:S01]  /*23b0*/  LEA.HI.X R17, R2, UR15, R3, 0x1, P1 ;  /* 0x0000000f02117c11 */ /* 0x000fe200088f0c03 */
[----:B------:R2:W-:Y:S01]  /*23c0*/  STL [R1+0x70], R18 ;  /* 0x0000701201007387 */ /* 0x0005e20000100800 */
[----:B------:R-:W-:Y:S01]  /*23d0*/  ISETP.GE.AND P1, PT, R14, UR18, PT ;  /* 0x000000120e007c0c */ /* 0x000fe2000bf26270 */
[----:B------:R-:W-:Y:S01]  /*23e0*/  IMAD.WIDE.U32 R10, R0, UR34, R8 ;  /* 0x00000022000a7c25 */ /* 0x000fe2000f8e0008 */
[----:B------:R-:W-:Y:S01]  /*23f0*/  LOP3.LUT R0, R4, 0x1f8, RZ, 0xc0, !PT ;  /* 0x000001f804007812 */ /* 0x000fe200078ec0ff */
[----:B------:R2:W-:Y:S01]  /*2400*/  STL [R1+0x4c], R101 ;  /* 0x00004c6501007387 */ /* 0x0005e20000100800 */
[----:B------:R-:W-:Y:S01]  /*2410*/  UIMAD.WIDE.U32 UR16, UR38, 0x80, URZ ;  /* 0x00000080261078a5 */ /* 0x000fe2000f8e00ff */
[----:B------:R-:W-:Y:S01]  /*2420*/  IMAD.U32 R2, RZ, RZ, UR13 ;  /* 0x0000000dff027e24 */ /* 0x000fe2000f8e00ff */
[----:B------:R-:W-:Y:S01]  /*2430*/  LOP3.LUT R0, R0, 0x38, R215, 0x78, !PT ;  /* 0x0000003800007812 */ /* 0x000fe200078e78d7 */
[----:B------:R2:W-:Y:S01]  /*2440*/  STL [R1+0x6c], R17 ;  /* 0x00006c1101007387 */ /* 0x0005e20000100800 */
[----:B-1----:R-:W-:Y:S01]  /*2450*/  ULEA UR6, UR27, UR14, 0x18 ;  /* 0x0000000e1b067291 */ /* 0x002fe2000f8ec0ff */
[----:B------:R-:W-:Y:S01]  /*2460*/  ISETP.GE.AND P4, PT, R16, UR18, PT ;  /* 0x0000001210007c0c */ /* 0x000fe2000bf86270 */
[----:B------:R-:W-:Y:S01]  /*2470*/  VIADD R15, R14, 0x50 ;  /* 0x000000500e0f7836 */ /* 0x000fe20000000000 */
[----:B------:R2:W-:Y:S01]  /*2480*/  STL [R1+0x64], R104 ;  /* 0x0000646801007387 */ /* 0x0005e20000100800 */
[----:B------:R-:W-:Y:S01]  /*2490*/  LOP3.LUT R0, R0, 0x1e00, R4, 0xf8, !PT ;  /* 0x00001e0000007812 */ /* 0x000fe200078ef804 */
[----:B------:R-:W-:Y:S01]  /*24a0*/  IMAD R9, R2, UR34, R11 ;  /* 0x0000002202097c24 */ /* 0x000fe2000f8e020b */
[----:B------:R-:W-:-:S02]  /*24b0*/  LOP3.LUT R5, R14, UR16, RZ, 0xfc, !PT ;  /* 0x000000100e057c12 */ /* 0x000fc4000f8efcff */
[----:B------:R-:W-:Y:S01]  /*24c0*/  LEA R220, R0, UR6, 0x1 ;  /* 0x0000000600dc7c11 */ /* 0x000fe2000f8e08ff */
        /* <DEDUP_REMOVED lines=24> */
.L_x_2695:
[----:B------:R-:W-:Y:S05]  /*2650*/  BSYNC.RECONVERGENT B0 ;  /* 0x0000000000007941 */ /* 0x000fea0003800200 */
.L_x_2694:
[----:B------:R-:W-:Y:S01]  /*2660*/  USHF.L.U32 UR15, UR10, 0x5, URZ ;  /* 0x000000050a0f7899 */ /* 0x000fe200080006ff */
        /* <DEDUP_REMOVED lines=29> */
.L_x_2697:
[----:B------:R-:W-:Y:S05]  /*2840*/  BSYNC.RECONVERGENT B0 ;  /* 0x0000000000007941 */ /* 0x000fea0003800200 */
.L_x_2696:
[----:B------:R-:W-:Y:S01]  /*2850*/  UIADD3 UR38, UPT, UPT, -UR23, UR32, URZ ;  /* 0x0000002017267290 */ /* 0x000fe2000fffe1ff */
[----:B------:R-:W-:Y:S01]  /*2860*/  BSSY.RECONVERGENT B0, `(.L_x_2698) ;  /* 0x000001c000007945 */ /* 0x000fe20003800200 */
[----:B------:R-:W-:-:S03]  /*2870*/  ISETP.GE.AND P6, PT, R15, UR18, PT ;  /* 0x000000120f007c0c */ /* 0x000fc6000bfc6270 */
[----:B------:R-:W-:Y:S10]  /*2880*/  @P0 BRA `(.L_x_2699) ;  /* 0x0000000000640947 */ /* 0x000ff40003800000 */
        /* <DEDUP_REMOVED lines=25> */
.L_x_2699:
[----:B------:R-:W-:Y:S05]  /*2a20*/  BSYNC.RECONVERGENT B0 ;  /* 0x0000000000007941 */ /* 0x000fea0003800200 */
.L_x_2698:
[----:B------:R-:W-:Y:S01]  /*2a30*/  USHF.L.U64.HI UR39, UR10, 0x4, UR11 ;  /* 0x000000040a277899 */ /* 0x000fe2000801020b */
[----:B------:R-:W-:Y:S01]  /*2a40*/  BSSY.RECONVERGENT B0, `(.L_x_2700) ;  /* 0x000001d000007945 */ /* 0x000fe20003800200 */
[C---:B------:R-:W-:Y:S02]  /*2a50*/  ISETP.GE.AND P0, PT, R14.reuse, UR38, PT ;  /* 0x000000260e007c0c */ /* 0x040fe4000bf06270 */
[----:B------:R-:W-:Y:S01]  /*2a60*/  IADD3 R14, PT, PT, R14, 0x70, RZ ;  /* 0x000000700e0e7810 */ /* 0x000fe20007ffe0ff */
[----:B------:R-:W-:Y:S05]  /*2a70*/  @P3 BRA `(.L_x_2701) ;  /* 0x0000000000643947 */ /* 0x000fea0003800000 */
        /* <DEDUP_REMOVED lines=25> */
.L_x_2701:
[----:B------:R-:W-:Y:S05]  /*2c10*/  BSYNC.RECONVERGENT B0 ;  /* 0x0000000000007941 */ /* 0x000fea0003800200 */
.L_x_2700:
        /* <DEDUP_REMOVED lines=29> */
.L_x_2703:
[----:B------:R-:W-:Y:S05]  /*2df0*/  BSYNC.RECONVERGENT B0 ;  /* 0x0000000000007941 */ /* 0x000fea0003800200 */
.L_x_2702:
[----:B------:R-:W-:Y:S01]  /*2e00*/  UIMAD.WIDE.U32 UR42, UR15, UR30, URZ ;  /* 0x0000001e0f2a72a5 */ /* 0x000fe2000f8e00ff */
        /* <DEDUP_REMOVED lines=28> */
.L_x_2705:
[----:B------:R-:W-:Y:S05]  /*2fd0*/  BSYNC.RECONVERGENT B0 ;  /* 0x0000000000007941 */ /* 0x000fea0003800200 */
.L_x_2704:
[----:B------:R-:W-:Y:S04]  /*2fe0*/  BSSY.RECONVERGENT B0, `(.L_x_2706) ;  /* 0x000001b000007945 */ /* 0x000fe80003800200 */
        /* <DEDUP_REMOVED lines=26> */
.L_x_2707:
[----:B------:R-:W-:Y:S05]  /*3190*/  BSYNC.RECONVERGENT B0 ;  /* 0x0000000000007941 */ /* 0x000fea0003800200 */
.L_x_2706:
        /* <DEDUP_REMOVED lines=27> */
.L_x_2709:
[----:B------:R-:W-:Y:S05]  /*3350*/  BSYNC.RECONVERGENT B0 ;  /* 0x0000000000007941 */ /* 0x000fea0003800200 */
.L_x_2708:
        /* <DEDUP_REMOVED lines=22> */
.L_x_2711:
[----:B------:R-:W-:Y:S05]  /*34c0*/  BSYNC.RECONVERGENT B0 ;  /* 0x0000000000007941 */ /* 0x000fea0003800200 */
.L_x_2710:
        /* <DEDUP_REMOVED lines=21> */
.L_x_2713:
[----:B------:R-:W-:Y:S05]  /*3620*/  BSYNC.RECONVERGENT B0 ;  /* 0x0000000000007941 */ /* 0x000fea0003800200 */
.L_x_2712:
[----:B------:R-:W5:Y:S01]  /*3630*/  LDCU.64 UR12, c[0x0][0x538] ;  /* 0x0000a700ff0c77ac */ /* 0x000f620008000a00 */
[----:B------:R-:W0:Y:S01]  /*3640*/  LDGDEPBAR ;  /* 0x00000000000079af */ /* 0x000e220000000000 */
[----:B-----5:R-:W-:-:S04]  /*3650*/  UISETP.NE.U32.AND UP1, UPT, UR12, URZ, UPT ;  /* 0x000000ff0c00728c */ /* 0x020fc8000bf25070 */
[----:B------:R-:W-:Y:S01]  /*3660*/  UISETP.NE.AND.EX UP1, UPT, UR13, URZ, UPT, UP1 ;  /* 0x000000ff0d00728c */ /* 0x000fe2000bf25310 */
[----:B------:R-:W5:Y:S01]  /*3670*/  S2R R94, SR_CTAID.X ;  /* 0x00000000005e7919 */ /* 0x000f620000002500 */
[C---:B------:R-:W-:Y:S01]  /*3680*/  IMAD.SHL.U32 R106, R215.reuse, 0x40, RZ ;  /* 0x00000040d76a7824 */ /* 0x040fe200078e00ff */
[----:B------:R-:W-:Y:S01]  /*3690*/  SHF.R.U32.HI R212, RZ, 0x1, R215 ;  /* 0x00000001ffd47819 */ /* 0x000fe200000116d7 */
[C---:B------:R-:W-:Y:S01]  /*36a0*/  IMAD.SHL.U32 R124, R215.reuse, 0x2, RZ ;  /* 0x00000002d77c7824 */ /* 0x040fe200078e00ff */
[C---:B------:R-:W-:Y:S01]  /*36b0*/  LOP3.LUT R102, R215.reuse, 0x1f, RZ, 0xc0, !PT ;  /* 0x0000001fd7667812 */ /* 0x040fe200078ec0ff */
[C---:B------:R-:W-:Y:S01]  /*36c0*/  IMAD.SHL.U32 R213, R215.reuse, 0x20, RZ ;  /* 0x00000020d7d57824 */ /* 0x040fe200078e00ff */
[----:B------:R-:W-:Y:S01]  /*36d0*/  PLOP3.LUT P1, PT, PT, PT, UP1, 0x80, 0x8 ;  /* 0x000000000008781c */ /* 0x000fe20003f2f018 */
[----:B------:R-:W-:Y:S01]  /*36e0*/  IMAD.MOV.U32 R6, RZ, RZ, 0x20 ;  /* 0x00000020ff067424 */ /* 0x000fe200078e00ff */
[----:B------:R-:W-:Y:S01]  /*36f0*/  LOP3.LUT P2, RZ, R215, 0x4, RZ, 0xc0, !PT ;  /* 0x00000004d7ff7812 */ /* 0x000fe2000784c0ff */
[----:B------:R-:W-:-:S04]  /*3700*/  DEPBAR.LE SB0, 0x0 ;  /* 0x000080000000791a */ /* 0x000fc80000000000 */
[----:B------:R-:W2:Y:S01]  /*3710*/  @UP1 LDCU.64 UR4, c[0x0][0x540] ;  /* 0x0000a800ff0417ac */ /* 0x000ea20008000a00 */
[----:B------:R-:W-:Y:S01]  /*3720*/  @UP1 UMOV UR16, UR34 ;  /* 0x0000002200101c82 */ /* 0x000fe20008000000 */
[----:B------:R-:W-:Y:S02]  /*3730*/  @UP1 UMOV UR17, URZ ;  /* 0x000000ff00111c82 */ /* 0x000fe40008000000 */
[----:B--2---:R-:W-:Y:S01]  /*3740*/  @UP1 UIMAD.WIDE.U32 UR16, UR33, UR4, UR16 ;  /* 0x00000004211012a5 */ /* 0x004fe2000f8e0010 */
[----:B------:R-:W2:Y:S03]  /*3750*/  @UP1 LDCU UR4, c[0x0][0x458] ;  /* 0x00008b00ff0417ac */ /* 0x000ea60008000800 */
[----:B------:R-:W-:Y:S02]  /*3760*/  @UP1 UIMAD UR5, UR33, UR5, UR17 ;  /* 0x00000005210512a4 */ /* 0x000fe4000f8e0211 */
[----:B------:R-:W-:-:S04]  /*3770*/  @UP1 ULEA UR12, UP0, UR16, UR12, 0x2 ;  /* 0x0000000c100c1291 */ /* 0x000fc8000f8010ff */
[----:B------:R-:W-:Y:S02]  /*3780*/  @UP1 ULEA.HI.X UR13, UR16, UR13, UR5, 0x2, UP0 ;  /* 0x0000000d100d1291 */ /* 0x000fe400080f1405 */
[----:B-1-34-:R-:W-:-:S04]  /*3790*/  IMAD.U32 R2, RZ, RZ, UR12 ;  /* 0x0000000cff027e24 */ /* 0x01afc8000f8e00ff */
[----:B------:R-:W-:-:S05]  /*37a0*/  IMAD.U32 R3, RZ, RZ, UR13 ;  /* 0x0000000dff037e24 */ /* 0x000fca000f8e00ff */
[----:B------:R-:W3:Y:S01]  /*37b0*/  @P1 LDG.E R2, desc[UR28][R2.64] ;  /* 0x0000001c02021981 */ /* 0x000ee2000c1e1900 */
[----:B--2---:R-:W3:Y:S01]  /*37c0*/  @P1 MUFU.RCP R0, UR4 ;  /* 0x0000000400001d08 */ /* 0x004ee20008001000 */
[----:B------:R-:W-:Y:S01]  /*37d0*/  USHF.L.U32 UR5, UR35, 0x5, URZ ;  /* 0x0000000523057899 */ /* 0x000fe200080006ff */
[----:B------:R-:W-:Y:S01]  /*37e0*/  BSSY.RECONVERGENT B0, `(.L_x_2714) ;  /* 0x0000035000007945 */ /* 0x000fe20003800200 */
[----:B------:R1:W-:Y:S01]  /*37f0*/  STL [R1+0x74], R124 ;  /* 0x0000747c01007387 */ /* 0x0003e20000100800 */
[----:B------:R-:W-:Y:S01]  /*3800*/  USHF.L.U64.HI UR4, UR8, 0x5, UR9 ;  /* 0x0000000508047899 */ /* 0x000fe20008010209 */
[----:B------:R-:W-:Y:S01]  /*3810*/  LOP3.LUT R5, R215, 0x8, RZ, 0xc0, !PT ;  /* 0x00000008d7057812 */ /* 0x000fe200078ec0ff */
[----:B------:R-:W-:Y:S01]  /*3820*/  USHF.L.U32 UR34, UR8, 0x5, URZ ;  /* 0x0000000508227899 */ /* 0x000fe200080006ff */
[----:B------:R-:W-:Y:S01]  /*3830*/  IADD3 R99, P4, P3, R12, UR5, R102 ;  /* 0x000000050c637c10 */ /* 0x000fe2000fb9e066 */
[----:B------:R-:W-:Y:S01]  /*3840*/  USHF.R.S32.HI UR13, URZ, 0x1f, UR5 ;  /* 0x0000001fff0d7899 */ /* 0x000fe20008011405 */
[----:B------:R-:W-:Y:S01]  /*3850*/  LOP3.LUT R213, R213, 0x7c00, RZ, 0xc0, !PT ;  /* 0x00007c00d5d57812 */ /* 0x000fe200078ec0ff */
[----:B------:R-:W-:Y:S01]  /*3860*/  UIMAD.WIDE.U32 UR34, UR34, UR30, URZ ;  /* 0x0000001e222272a5 */ /* 0x000fe2000f8e00ff */
[----:B------:R-:W-:Y:S01]  /*3870*/  LOP3.LUT R95, R124, 0x6, RZ, 0xc0, !PT ;  /* 0x000000067c5f7812 */ /* 0x000fe200078ec0ff */
[----:B------:R-:W-:Y:S01]  /*3880*/  UIMAD UR4, UR4, UR30, URZ ;  /* 0x0000001e040472a4 */ /* 0x000fe2000f8e02ff */
[----:B------:R-:W-:Y:S01]  /*3890*/  LOP3.LUT R8, R106, 0x200, RZ, 0xc0, !PT ;  /* 0x000002006a087812 */ /* 0x000fe200078ec0ff */
[----:B------:R-:W-:Y:S01]  /*38a0*/  UMOV UR5, URZ ;  /* 0x000000ff00057c82 */ /* 0x000fe20008000000 */
[----:B------:R-:W-:Y:S01]  /*38b0*/  IADD3.X R98, PT, PT, R13, UR13, RZ, P4, P3 ;  /* 0x0000000d0d627c10 */ /* 0x000fe2000a7e64ff */
[----:B------:R-:W-:Y:S01]  /*38c0*/  UIADD3 UR4, UPT, UPT, UR35, UR4, URZ ;  /* 0x0000000423047290 */ /* 0x000fe2000fffe0ff */
[----:B------:R-:W-:-:S02]  /*38d0*/  SEL R32, R6, 0xffffffe0, !P2 ;  /* 0xffffffe006207807 */ /* 0x000fc40005000000 */
[----:B------:R-:W-:Y:S01]  /*38e0*/  LOP3.LUT R97, R212, 0x1f0, RZ, 0xc0, !PT ;  /* 0x000001f0d4617812 */ /* 0x000fe200078ec0ff */
[----:B------:R-:W-:Y:S01]  /*38f0*/  BAR.SYNC.DEFER_BLOCKING 0x0 ;  /* 0x0000000000007b1d */ /* 0x000fe20000010000 */
[----:B---3--:R-:W-:Y:S01]  /*3900*/  @P1 FMUL.FTZ R0, R2, R0 ;  /* 0x0000000002001220 */ /* 0x008fe20000410000 */
[----:B------:R-:W-:-:S04]  /*3910*/  SHF.R.U32.HI R2, RZ, 0x5, R215 ;  /* 0x00000005ff027819 */ /* 0x000fc800000116d7 */
[----:B------:R-:W-:Y:S01]  /*3920*/  @P1 R2UR UR12, R0 ;  /* 0x00000000000c12ca */ /* 0x000fe200000e0000 */
[----:B------:R-:W-:Y:S01]  /*3930*/  IMAD.MOV.U32 R0, RZ, RZ, 0x10 ;  /* 0x00000010ff007424 */ /* 0x000fe200078e00ff */
[----:B------:R-:W-:Y:S01]  /*3940*/  LOP3.LUT P1, RZ, R215, 0x2, RZ, 0xc0, !PT ;  /* 0x00000002d7ff7812 */ /* 0x000fe2000782c0ff */
[----:B-----5:R-:W-:Y:S01]  /*3950*/  IMAD R94, R94, 0x8, R2 ;  /* 0x000000085e5e7824 */ /* 0x020fe200078e0202 */
[----:B------:R-:W-:Y:S02]  /*3960*/  LOP3.LUT R2, R212, 0x8, RZ, 0xc0, !PT ;  /* 0x00000008d4027812 */ /* 0x000fe400078ec0ff */
[----:B------:R-:W-:Y:S02]  /*3970*/  SEL R100, R0, 0xfffffff0, !P1 ;  /* 0xfffffff000647807 */ /* 0x000fe40004800000 */
[----:B------:R-:W-:-:S04]  /*3980*/  LOP3.LUT R0, R106, 0x1c0, RZ, 0xc0, !PT ;  /* 0x000001c06a007812 */ /* 0x000fc800078ec0ff */
[----:B------:R-:W-:Y:S01]  /*3990*/  LOP3.LUT R0, R0, 0x38, R4, 0xf8, !PT ;  /* 0x0000003800007812 */ /* 0x000fe200078ef804 */
[----:B------:R-:W-:-:S03]  /*39a0*/  @UP1 UMOV UR5, UR12 ;  /* 0x0000000c00051c82 */ /* 0x000fc60008000000 */
[----:B------:R-:W-:-:S05]  /*39b0*/  LOP3.LUT R96, R0, R2, RZ, 0x3c, !PT ;  /* 0x0000000200607212 */ /* 0x000fca00078e3cff */
[----:B------:R1:W-:Y:S01]  /*39c0*/  STL [R1+0x90], R96 ;  /* 0x0000906001007387 */ /* 0x0003e20000100800 */
[----:B------:R-:W-:Y:S05]  /*39d0*/  @P0 BRA `(.L_x_2715) ;  /* 0x00000000004c0947 */ /* 0x000fea0003800000 */
        /* <DEDUP_REMOVED lines=19> */
.L_x_2715:
[----:B------:R3:W-:Y:S04]  /*3b10*/  STS.128 [R220+0xa000], RZ ;  /* 0x00a000ffdc007388 */ /* 0x0007e80000000c00 */
[----:B------:R3:W-:Y:S02]  /*3b20*/  STS.128 [R220+0xb000], RZ ;  /* 0x00b000ffdc007388 */ /* 0x0007e40000000c00 */
.L_x_2716:
[----:B------:R-:W-:Y:S05]  /*3b30*/  BSYNC.RECONVERGENT B0 ;  /* 0x0000000000007941 */ /* 0x000fea0003800200 */
.L_x_2714:
[----:B------:R-:W-:Y:S01]  /*3b40*/  ISETP.GE.AND P0, PT, R16, UR38, PT ;  /* 0x0000002610007c0c */ /* 0x000fe2000bf06270 */
[----:B------:R-:W-:Y:S01]  /*3b50*/  BSSY.RECONVERGENT B0, `(.L_x_2717) ;  /* 0x000001c000007945 */ /* 0x000fe20003800200 */
[----:B--2---:R-:W-:Y:S02]  /*3b60*/  LOP3.LUT R2, R0, R5, RZ, 0x3c, !PT ;  /* 0x0000000500027212 */ /* 0x004fe400078e3cff */
[----:B------:R-:W-:Y:S02]  /*3b70*/  LOP3.LUT R5, R106, 0x400, RZ, 0xc0, !PT ;  /* 0x000004006a057812 */ /* 0x000fe400078ec0ff */
[----:B------:R-:W-:-:S03]  /*3b80*/  IADD3 R0, PT, PT, R96, R8, R213 ;  /* 0x0000000860007210 */ /* 0x000fc60007ffe0d5 */
[----:B------:R-:W-:Y:S01]  /*3b90*/  IMAD R5, R2, 0x2, R5 ;  /* 0x0000000202057824 */ /* 0x000fe200078e0205 */
[----:B------:R-:W-:-:S03]  /*3ba0*/  LEA R0, R0, UR6, 0x1 ;  /* 0x0000000600007c11 */ /* 0x000fc6000f8e08ff */
        /* <DEDUP_REMOVED lines=22> */
.L_x_2718:
[----:B------:R-:W-:Y:S05]  /*3d10*/  BSYNC.RECONVERGENT B0 ;  /* 0x0000000000007941 */ /* 0x000fea0003800200 */
.L_x_2717:
[----:B------:R-:W-:Y:S01]  /*3d20*/  LDSM.16.M88.4 R20, [R5+UR6+0x8000] ;  /* 0x008000060514783b */ /* 0x000fe20008000200 */
[----:B------:R-:W-:Y:S01]  /*3d30*/  VIADD R6, R5, UR6 ;  /* 0x0000000605067c36 */ /* 0x000fe20008000000 */
[----:B----4-:R-:W-:Y:S01]  /*3d40*/  LEA R3, R100, R0, 0x1 ;  /* 0x0000000064037211 */ /* 0x010fe200078e08ff */
[----:B------:R-:W-:Y:S01]  /*3d50*/  IMAD R93, R32, 0x2, R0 ;  /* 0x00000002205d7824 */ /* 0x000fe200078e0200 */
[----:B------:R-:W4:Y:S01]  /*3d60*/  LDSM.16.M88.4 R8, [R0+0x2000] ;  /* 0x002000000008783b */ /* 0x000f220000000200 */
[----:B------:R-:W-:Y:S01]  /*3d70*/  IMAD R2, R100, 0x2, R6 ;  /* 0x0000000264027824 */ /* 0x000fe200078e0206 */
[----:B-1----:R-:W-:Y:S01]  /*3d80*/  LOP3.LUT R96, R96, 0x200, R106, 0xf8, !PT ;  /* 0x0000020060607812 */ /* 0x002fe200078ef86a */
[----:B------:R-:W-:Y:S01]  /*3d90*/  IMAD R92, R32, 0x2, R6 ;  /* 0x00000002205c7824 */ /* 0x000fe200078e0206 */
[----:B------:R-:W1:Y:S01]  /*3da0*/  LDSM.16.M88.4 R28, [R5+UR6+0x8800] ;  /* 0x00880006051c783b */ /* 0x000e620008000200 */
[----:B------:R-:W-:Y:S01]  /*3db0*/  LEA R7, R100, R93, 0x1 ;  /* 0x0000005d64077211 */ /* 0x000fe200078e08ff */
[----:B------:R-:W-:-:S02]  /*3dc0*/  UISETP.GT.U32.AND UP0, UPT, UR30, UR19, UPT ;  /* 0x000000131e00728c */ /* 0x000fc4000bf04070 */
[----:B------:R-:W5:Y:S01]  /*3dd0*/  LDSM.16.M88.4 R12, [R0] ;  /* 0x00000000000c783b */ /* 0x000f620000000200 */
[----:B------:R-:W-:Y:S01]  /*3de0*/  UIADD3 UR26, UPT, UPT, UR32, UR26, -UR21 ;  /* 0x0000001a201a7290 */ /* 0x000fe2000fffe815 */
[----:B------:R-:W1:Y:S02]  /*3df0*/  LDCU.U8 UR4, c[0x0][0x4f8] ;  /* 0x00009f00ff0477ac */ /* 0x000e640008000000 */
[----:B------:R-:W-:Y:S04]  /*3e00*/  LDSM.16.M88.4 R44, [R2+0x8000] ;  /* 0x00800000022c783b */ /* 0x000fe80000000200 */
[----:B------:R-:W3:Y:S04]  /*3e10*/  LDSM.16.M88.4 R16, [R3+0x2000] ;  /* 0x002000000310783b */ /* 0x000ee80000000200 */
[----:B------:R-:W2:Y:S04]  /*3e20*/  LDSM.16.M88.4 R48, [R2+0x8800] ;  /* 0x008800000230783b */ /* 0x000ea80000000200 */
[----:B------:R-:W2:Y:S04]  /*3e30*/  LDSM.16.M88.4 R24, [R3] ;  /* 0x000000000318783b */ /* 0x000ea80000000200 */
[----:B------:R5:W-:Y:S04]  /*3e40*/  STL [R1+0x30], R6 ;  /* 0x0000300601007387 */ /* 0x000be80000100800 */
[----:B------:R-:W-:Y:S04]  /*3e50*/  LDSM.16.M88.4 R32, [R7] ;  /* 0x000000000720783b */ /* 0x000fe80000000200 */
[----:B------:R-:W-:Y:S01]  /*3e60*/  LDSM.16.M88.4 R84, [R5+UR6+0x9800] ;  /* 0x009800060554783b */ /* 0x000fe20008000200 */
[C---:B----4-:R-:W-:Y:S03]  /*3e70*/  HMMA.16816.F32.BF16 R40, R8.reuse, R20, RZ ;  /* 0x000000140828723c */ /* 0x050fe600000418ff */
[----:B------:R-:W0:Y:S05]  /*3e80*/  LDGDEPBAR ;  /* 0x00000000000079af */ /* 0x000e2a0000000000 */
[----:B-1----:R-:W-:Y:S01]  /*3e90*/  HMMA.16816.F32.BF16 R36, R8, R28, RZ ;  /* 0x0000001c0824723c */ /* 0x002fe200000418ff */
[----:B-----5:R-:W-:-:S07]  /*3ea0*/  IMAD R6, R100, 0x2, R92 ;  /* 0x0000000264067824 */ /* 0x020fce00078e025c */
[----:B------:R-:W-:Y:S08]  /*3eb0*/  HMMA.16816.F32.BF16 R56, R8, R30, RZ ;  /* 0x0000001e0838723c */ /* 0x000ff000000418ff */
[C---:B------:R-:W-:Y:S08]  /*3ec0*/  HMMA.16816.F32.BF16 R72, R12.reuse, R28, RZ ;  /* 0x0000001c0c48723c */ /* 0x040ff000000418ff */
[C---:B------:R-:W-:Y:S08]  /*3ed0*/  HMMA.16816.F32.BF16 R68, R12.reuse, R30, RZ ;  /* 0x0000001e0c44723c */ /* 0x040ff000000418ff */
[----:B------:R-:W-:Y:S08]  /*3ee0*/  HMMA.16816.F32.BF16 R64, R12, R20, RZ ;  /* 0x000000140c40723c */ /* 0x000ff000000418ff */
[----:B------:R-:W-:Y:S01]  /*3ef0*/  HMMA.16816.F32.BF16 R52, R8, R22, RZ ;  /* 0x000000160834723c */ /* 0x000fe200000418ff */
[----:B------:R-:W-:Y:S07]  /*3f00*/  LDSM.16.M88.4 R8, [R93+0x2000] ;  /* 0x002000005d08783b */ /* 0x000fee0000000200 */
[C---:B---3--:R-:W-:Y:S01]  /*3f10*/  HMMA.16816.F32.BF16 R60, R16.reuse, R44, R40 ;  /* 0x0000002c103c723c */ /* 0x048fe20000041828 */
[----:B------:R-:W-:Y:S07]  /*3f20*/  LDSM.16.M88.4 R40, [R92+0x8800] ;  /* 0x008800005c28783b */ /* 0x000fee0000000200 */
[----:B--2---:R-:W-:Y:S01]  /*3f30*/  HMMA.16816.F32.BF16 R28, R16, R48, R36 ;  /* 0x00000030101c723c */ /* 0x004fe20000041824 */
[----:B------:R-:W1:Y:S07]  /*3f40*/  LDSM.16.M88.4 R36, [R92+0x8000] ;  /* 0x008000005c24783b */ /* 0x000e6e0000000200 */
[----:B------:R-:W-:Y:S01]  /*3f50*/  HMMA.16816.F32.BF16 R76, R12, R22, RZ ;  /* 0x000000160c4c723c */ /* 0x000fe200000418ff */
[----:B------:R-:W2:Y:S07]  /*3f60*/  LDSM.16.M88.4 R20, [R93] ;  /* 0x000000005d14783b */ /* 0x000eae0000000200 */
[C---:B------:R-:W-:Y:S08]  /*3f70*/  HMMA.16816.F32.BF16 R52, R16.reuse, R46, R52 ;  /* 0x0000002e1034723c */ /* 0x040ff00000041834 */
[----:B------:R-:W-:Y:S01]  /*3f80*/  HMMA.16816.F32.BF16 R12, R16, R50, R56 ;  /* 0x00000032100c723c */ /* 0x000fe20000041838 */
[----:B------:R-:W-:Y:S04]  /*3f90*/  LDSM.16.M88.4 R16, [R7+0x2000] ;  /* 0x002000000710783b */ /* 0x000fe80000000200 */
[----:B------:R-:W3:Y:S03]  /*3fa0*/  LDSM.16.M88.4 R56, [R6+0x8000] ;  /* 0x008000000638783b */ /* 0x000ee60000000200 */
[C---:B------:R-:W-:Y:S01]  /*3fb0*/  HMMA.16816.F32.BF16 R80, R24.reuse, R44, R64 ;  /* 0x0000002c1850723c */ /* 0x040fe20000041840 */
[----:B------:R-:W4:Y:S07]  /*3fc0*/  LDSM.16.M88.4 R64, [R6+0x8800] ;  /* 0x008800000640783b */ /* 0x000f2e0000000200 */
[C---:B------:R-:W-:Y:S08]  /*3fd0*/  HMMA.16816.F32.BF16 R88, R24.reuse, R48, R72 ;  /* 0x000000301858723c */ /* 0x040ff00000041848 */
[C---:B------:R-:W-:Y:S08]  /*3fe0*/  HMMA.16816.F32.BF16 R76, R24.reuse, R46, R76 ;  /* 0x0000002e184c723c */ /* 0x040ff0000004184c */
[----:B------:R-:W-:Y:S08]  /*3ff0*/  HMMA.16816.F32.BF16 R48, R24, R50, R68 ;  /* 0x000000321830723c */ /* 0x000ff00000041844 */
[C---:B-1----:R-:W-:Y:S08]  /*4000*/  HMMA.16816.F32.BF16 R24, R8.reuse, R36, R60 ;  /* 0x000000240818723c */ /* 0x042ff0000004183c */
[C---:B------:R-:W-:Y:S01]  /*4010*/  HMMA.16816.F32.BF16 R68, R8.reuse, R40, R28 ;  /* 0x000000280844723c */ /* 0x040fe2000004181c */
[----:B------:R-:W-:Y:S07]  /*4020*/  LDSM.16.M88.4 R28, [R0+0x4000] ;  /* 0x00400000001c783b */ /* 0x000fee0000000200 */
[C---:B------:R-:W-:Y:S01]  /*4030*/  HMMA.16816.F32.BF16 R44, R8.reuse, R38, R52 ;  /* 0x00000026082c723c */ /* 0x040fe20000041834 */
[----:B------:R-:W-:Y:S07]  /*4040*/  LDSM.16.M88.4 R52, [R5+UR6+0x9000] ;  /* 0x009000060534783b */ /* 0x000fee0008000200 */
[----:B------:R-:W-:Y:S01]  /*4050*/  HMMA.16816.F32.BF16 R8, R8, R42, R12 ;  /* 0x0000002a0808723c */ /* 0x000fe2000004180c */
[----:B------:R1:W5:Y:S07]  /*4060*/  LDSM.16.M88.4 R12, [R0+0x6000] ;  /* 0x00600000000c783b */ /* 0x00036e0000000200 */
[C---:B--2---:R-:W-:Y:S08]  /*4070*/  HMMA.16816.F32.BF16 R72, R20.reuse, R36, R80 ;  /* 0x000000241448723c */ /* 0x044ff00000041850 */
[C---:B------:R-:W-:Y:S01]  /*4080*/  HMMA.16816.F32.BF16 R80, R20.reuse, R40, R88 ;  /* 0x000000281450723c */ /* 0x040fe20000041858 */
[----:B------:R-:W-:Y:S07]  /*4090*/  LDSM.16.M88.4 R88, [R2+0x9800] ;  /* 0x009800000258783b */ /* 0x000fee0000000200 */
[----:B------:R-:W-:Y:S01]  /*40a0*/  HMMA.16816.F32.BF16 R76, R20, R38, R76 ;  /* 0x00000026144c723c */ /* 0x000fe2000004184c */
[----:B-1----:R-:W-:-:S07]  /*40b0*/  LOP3.LUT P5, R0, R215, 0x4, RZ, 0xc0, !PT ;  /* 0x00000004d7007812 */ /* 0x002fce00078ac0ff */
[----:B------:R-:W-:Y:S01]  /*40c0*/  HMMA.16816.F32.BF16 R60, R20, R42, R48 ;  /* 0x0000002a143c723c */ /* 0x000fe20000041830 */
[----:B------:R1:W-:Y:S07]  /*40d0*/  LDSM.16.M88.4 R48, [R2+0x9000] ;  /* 0x009000000230783b */ /* 0x0003ee0000000200 */
[C---:B---3--:R-:W-:Y:S01]  /*40e0*/  HMMA.16816.F32.BF16 R40, R16.reuse, R56, R24 ;  /* 0x000000381028723c */ /* 0x048fe20000041818 */
[----:B------:R-:W-:Y:S07]  /*40f0*/  LDSM.16.M88.4 R24, [R3+0x4000] ;  /* 0x004000000318783b */ /* 0x000fee0000000200 */
[C---:B------:R-:W-:Y:S08]  /*4100*/  HMMA.16816.F32.BF16 R36, R16.reuse, R58, R44 ;  /* 0x0000003a1024723c */ /* 0x040ff0000004182c */
[----:B----4-:R-:W-:Y:S01]  /*4110*/  HMMA.16816.F32.BF16 R20, R16, R64, R68 ;  /* 0x000000401014723c */ /* 0x010fe20000041844 */
[----:B-1----:R-:W-:-:S05]  /*4120*/  LOP3.LUT P0, R2, R215, 0x2, RZ, 0xc0, !PT ;  /* 0x00000002d7027812 */ /* 0x002fca000780c0ff */
[----:B------:R-:W-:Y:S02]  /*4130*/  STL [R1+0xac], R2 ;  /* 0x0000ac0201007387 */ /* 0x000fe40000100800 */
[----:B------:R-:W-:Y:S02]  /*4140*/  HMMA.16816.F32.BF16 R16, R16, R66, R8 ;  /* 0x000000421010723c */ /* 0x000fe40000041808 */
[----:B------:R-:W1:Y:S04]  /*4150*/  LDSM.16.M88.4 R8, [R3+0x6000] ;  /* 0x006000000308783b */ /* 0x000e680000000200 */
[----:B------:R-:W-:Y:S02]  /*4160*/  STL [R1+0xc8], R96 ;  /* 0x0000c86001007387 */ /* 0x000fe40000100800 */
[C---:B------:R-:W-:Y:S02]  /*4170*/  HMMA.16816.F32.BF16 R44, R32.reuse, R56, R72 ;  /* 0x00000038202c723c */ /* 0x040fe40000041848 */
[----:B------:R-:W-:Y:S06]  /*4180*/  STL [R1+0xb0], R0 ;  /* 0x0000b00001007387 */ /* 0x000fec0000100800 */
[C---:B------:R-:W-:Y:S08]  /*4190*/  HMMA.16816.F32.BF16 R72, R32.reuse, R64, R80 ;  /* 0x000000402048723c */ /* 0x040ff00000041850 */
[----:B------:R-:W-:Y:S08]  /*41a0*/  HMMA.16816.F32.BF16 R68, R32, R66, R60 ;  /* 0x000000422044723c */ /* 0x000ff0000004183c */
[----:B-----5:R-:W-:Y:S08]  /*41b0*/  HMMA.16816.F32.BF16 R64, R12, R52, R40 ;  /* 0x000000340c40723c */ /* 0x020ff00000041828 */
[----:B------:R-:W-:Y:S08]  /*41c0*/  HMMA.16816.F32.BF16 R56, R32, R58, R76 ;  /* 0x0000003a2038723c */ /* 0x000ff0000004184c */
[C---:B------:R-:W-:Y:S01]  /*41d0*/  HMMA.16816.F32.BF16 R60, R12.reuse, R54, R36 ;  /* 0x000000360c3c723c */ /* 0x040fe20000041824 */
[----:B------:R-:W-:Y:S07]  /*41e0*/  LDSM.16.M88.4 R36, [R92+0x9000] ;  /* 0x009000005c24783b */ /* 0x000fee0000000200 */
[C---:B------:R-:W-:Y:S01]  /*41f0*/  HMMA.16816.F32.BF16 R40, R12.reuse, R84, R20 ;  /* 0x000000540c28723c */ /* 0x040fe20000041814 */
[----:B------:R-:W-:Y:S07]  /*4200*/  LDSM.16.M88.4 R20, [R93+0x4000] ;  /* 0x004000005d14783b */ /* 0x000fee0000000200 */
[----:B------:R-:W-:Y:S01]  /*4210*/  HMMA.16816.F32.BF16 R12, R12, R86, R16 ;  /* 0x000000560c0c723c */ /* 0x000fe20000041810 */
[----:B------:R-:W2:Y:S07]  /*4220*/  LDSM.16.M88.4 R16, [R93+0x6000] ;  /* 0x006000005d10783b */ /* 0x000eae0000000200 */
[C---:B------:R-:W-:Y:S01]  /*4230*/  HMMA.16816.F32.BF16 R32, R28.reuse, R52, R44 ;  /* 0x000000341c20723c */ /* 0x040fe2000004182c */
[----:B------:R-:W3:Y:S07]  /*4240*/  LDSM.16.M88.4 R44, [R92+0x9800] ;  /* 0x009800005c2c783b */ /* 0x000eee0000000200 */
[----:B------:R-:W-:Y:S08]  /*4250*/  HMMA.16816.F32.BF16 R80, R28, R84, R72 ;  /* 0x000000541c50723c */ /* 0x000ff00000041848 */
[----:B-1----:R-:W-:Y:S08]  /*4260*/  HMMA.16816.F32.BF16 R72, R8, R48, R64 ;  /* 0x000000300848723c */ /* 0x002ff00000041840 */
[C---:B------:R-:W-:Y:S08]  /*4270*/  HMMA.16816.F32.BF16 R56, R28.reuse, R54, R56 ;  /* 0x000000361c38723c */ /* 0x040ff00000041838 */
[----:B------:R-:W-:Y:S01]  /*4280*/  HMMA.16816.F32.BF16 R76, R28, R86, R68 ;  /* 0x000000561c4c723c */ /* 0x000fe20000041844 */
[----:B------:R-:W-:Y:S07]  /*4290*/  LDSM.16.M88.4 R28, [R6+0x9000] ;  /* 0x00900000061c783b */ /* 0x000fee0000000200 */
[C---:B------:R-:W-:Y:S08]  /*42a0*/  HMMA.16816.F32.BF16 R64, R8.reuse, R88, R40 ;  /* 0x000000580840723c */ /* 0x040ff00000041828 */
[C---:B------:R-:W-:Y:S08]  /*42b0*/  HMMA.16816.F32.BF16 R68, R8.reuse, R50, R60 ;  /* 0x000000320844723c */ /* 0x040ff0000004183c */
[----:B------:R-:W-:Y:S01]  /*42c0*/  HMMA.16816.F32.BF16 R52, R8, R90, R12 ;  /* 0x0000005a0834723c */ /* 0x000fe2000004180c */
[----:B------:R-:W1:Y:S04]  /*42d0*/  LDSM.16.M88.4 R8, [R7+0x6000] ;  /* 0x006000000708783b */ /* 0x000e680000000200 */
[----:B------:R-:W-:Y:S03]  /*42e0*/  LDSM.16.M88.4 R12, [R7+0x4000] ;  /* 0x00400000070c783b */ /* 0x000fe60000000200 */
[----:B------:R-:W-:Y:S01]  /*42f0*/  HMMA.16816.F32.BF16 R40, R24, R48, R32 ;  /* 0x000000301828723c */ /* 0x000fe20000041820 */
[----:B------:R-:W4:Y:S01]  /*4300*/  LDSM.16.M88.4 R32, [R6+0x9800] ;  /* 0x009800000620783b */ /* 0x000f220000000200 */
[----:B------:R-:W-:-:S06]  /*4310*/  DEPBAR.LE SB0, 0x0 ;  /* 0x000080000000791a */ /* 0x000fcc0000000000 */
[C---:B------:R-:W-:Y:S08]  /*4320*/  HMMA.16816.F32.BF16 R60, R24.reuse, R88, R80 ;  /* 0x00000058183c723c */ /* 0x040ff00000041850 */
[C---:B------:R-:W-:Y:S08]  /*4330*/  HMMA.16816.F32.BF16 R48, R24.reuse, R50, R56 ;  /* 0x000000321830723c */ /* 0x040ff00000041838 */
[----:B------:R-:W-:Y:S08]  /*4340*/  HMMA.16816.F32.BF16 R56, R24, R90, R76 ;  /* 0x0000005a1838723c */ /* 0x000ff0000004184c */
[C---:B--2---:R-:W-:Y:S08]  /*4350*/  HMMA.16816.F32.BF16 R72, R16.reuse, R36, R72 ;  /* 0x000000241048723c */ /* 0x044ff00000041848 */
[C---:B------:R-:W-:Y:S08]  /*4360*/  HMMA.16816.F32.BF16 R68, R16.reuse, R38, R68 ;  /* 0x000000261044723c */ /* 0x040ff00000041844 */
[C---:B---3--:R-:W-:Y:S08]  /*4370*/  HMMA.16816.F32.BF16 R64, R16.reuse, R44, R64 ;  /* 0x0000002c1040723c */ /* 0x048ff00000041840 */
[----:B------:R-:W-:Y:S08]  /*4380*/  HMMA.16816.F32.BF16 R24, R16, R46, R52 ;  /* 0x0000002e1018723c */ /* 0x000ff00000041834 */
[C---:B------:R-:W-:Y:S08]  /*4390*/  HMMA.16816.F32.BF16 R16, R20.reuse, R44, R60 ;  /* 0x0000002c1410723c */ /* 0x040ff0000004183c */
[C---:B------:R-:W-:Y:S08]  /*43a0*/  HMMA.16816.F32.BF16 R40, R20.reuse, R36, R40 ;  /* 0x000000241428723c */ /* 0x040ff00000041828 */
[----:B------:R-:W-:Y:S01]  /*43b0*/  HMMA.16816.F32.BF16 R36, R20, R38, R48 ;  /* 0x000000261424723c */ /* 0x000fe20000041830 */
[----:B------:R-:W-:-:S04]  /*43c0*/  LEA R50, R96, UR6, 0x1 ;  /* 0x0000000660327c11 */ /* 0x000fc8000f8e08ff */
[C---:B------:R-:W-:Y:S01]  /*43d0*/  IADD3 R0, PT, PT, R50.reuse, 0xa000, RZ ;  /* 0x0000a00032007810 */ /* 0x040fe20007ffe0ff */
[C---:B------:R-:W-:Y:S02]  /*43e0*/  VIADD R96, R50.reuse, 0xa020 ;  /* 0x0000a02032607836 */ /* 0x040fe40000000000 */
[----:B-1----:R-:W-:Y:S01]  /*43f0*/  HMMA.16816.F32.BF16 R72, R8, R28, R72 ;  /* 0x0000001c0848723c */ /* 0x002fe20000041848 */
[----:B------:R-:W-:Y:S02]  /*4400*/  VIADD R51, R50, 0xa040 ;  /* 0x0000a04032337836 */ /* 0x000fe40000000000 */
[C---:B------:R-:W-:Y:S02]  /*4410*/  @P0 VIADD R96, R0.reuse, 0xffffffe0 ;  /* 0xffffffe000600836 */ /* 0x040fe40000000000 */
[----:B------:R-:W-:-:S03]  /*4420*/  @P5 VIADD R51, R0, 0xffffffc0 ;  /* 0xffffffc000335836 */ /* 0x000fc60000000000 */
[C---:B------:R-:W-:Y:S08]  /*4430*/  HMMA.16816.F32.BF16 R68, R8.reuse, R30, R68 ;  /* 0x0000001e0844723c */ /* 0x040ff00000041844 */
[C---:B----4-:R-:W-:Y:S08]  /*4440*/  HMMA.16816.F32.BF16 R64, R8.reuse, R32, R64 ;  /* 0x000000200840723c */ /* 0x050ff00000041840 */
[----:B------:R-:W-:Y:S01]  /*4450*/  HMMA.16816.F32.BF16 R60, R8, R34, R24 ;  /* 0x00000022083c723c */ /* 0x000fe20000041818 */
[----:B------:R-:W-:Y:S01]  /*4460*/  SHF.R.U32.HI R9, RZ, 0x2, R215 ;  /* 0x00000002ff097819 */ /* 0x000fe200000116d7 */
[----:B------:R-:W-:-:S03]  /*4470*/  VIADD R11, R95, UR23 ;  /* 0x000000175f0b7c36 */ /* 0x000fc60008000000 */
[----:B------:R-:W-:Y:S01]  /*4480*/  LOP3.LUT R9, R9, 0x7, RZ, 0xc0, !PT ;  /* 0x0000000709097812 */ /* 0x000fe200078ec0ff */
[C---:B------:R-:W-:Y:S01]  /*4490*/  VIADD R26, R11.reuse, UR21 ;  /* 0x000000150b1a7c36 */ /* 0x040fe20008000000 */
[----:B------:R-:W-:Y:S01]  /*44a0*/  IADD3 R24, PT, PT, R11, 0x18, RZ ;  /* 0x000000180b187810 */ /* 0x000fe20007ffe0ff */
[----:B------:R-:W-:Y:S01]  /*44b0*/  HMMA.16816.F32.BF16 R20, R20, R46, R56 ;  /* 0x0000002e1414723c */ /* 0x000fe20000041838 */
[----:B------:R-:W-:-:S05]  /*44c0*/  IADD3 R9, PT, PT, R9, UR31, R97 ;  /* 0x0000001f09097c10 */ /* 0x000fca000fffe061 */
[----:B------:R-:W-:Y:S02]  /*44d0*/  VIADD R227, R9, UR32 ;  /* 0x0000002009e37c36 */ /* 0x000fe40008000000 */
[C---:B------:R-:W-:Y:S01]  /*44e0*/  HMMA.16816.F32.BF16 R44, R12.reuse, R32, R16 ;  /* 0x000000200c2c723c */ /* 0x040fe20000041810 */
[----:B------:R-:W-:Y:S01]  /*44f0*/  IADD3 R16, PT, PT, R24, UR21, RZ ;  /* 0x0000001518107c10 */ /* 0x000fe2000fffe0ff */
[----:B------:R-:W-:Y:S01]  /*4500*/  IMAD.IADD R2, R227, 0x1, -R26 ;  /* 0x00000001e3027824 */ /* 0x000fe200078e0a1a */
[C---:B------:R-:W-:Y:S01]  /*4510*/  IADD3 R18, PT, PT, R11.reuse, 0x9, RZ ;  /* 0x000000090b127810 */ /* 0x040fe20007ffe0ff */
[C---:B------:R-:W-:Y:S01]  /*4520*/  VIADD R17, R11.reuse, 0x8 ;  /* 0x000000080b117836 */ /* 0x040fe20000000000 */
[C---:B------:R-:W-:Y:S01]  /*4530*/  IADD3 R27, PT, PT, R16.reuse, -0x17, RZ ;  /* 0xffffffe9101b7810 */ /* 0x040fe20007ffe0ff */
[----:B------:R-:W-:Y:S01]  /*4540*/  VIADD R19, R11, 0x10 ;  /* 0x000000100b137836 */ /* 0x000fe20000000000 */
[----:B------:R-:W-:Y:S01]  /*4550*/  IABS R7, R2 ;  /* 0x0000000200077213 */ /* 0x000fe20000000000 */
[----:B------:R-:W-:Y:S01]  /*4560*/  HMMA.16816.F32.BF16 R40, R12, R28, R40 ;  /* 0x0000001c0c28723c */ /* 0x000fe20000041828 */
[----:B------:R-:W-:-:S02]  /*4570*/  VIADD R28, R16, 0xfffffff0 ;  /* 0xfffffff0101c7836 */ /* 0x000fc40000000000 */
[C---:B------:R-:W-:Y:S01]  /*4580*/  VIADD R29, R16.reuse, 0xfffffff1 ;  /* 0xfffffff1101d7836 */ /* 0x040fe20000000000 */
[----:B------:R-:W-:Y:S01]  /*4590*/  I2FP.F32.S32 R7, R7 ;  /* 0x0000000700077245 */ /* 0x000fe20000201400 */
[C---:B------:R-:W-:Y:S01]  /*45a0*/  IMAD.IADD R0, R227.reuse, 0x1, -R27 ;  /* 0x00000001e3007824 */ /* 0x040fe200078e0a1b */
[C---:B------:R-:W-:Y:S01]  /*45b0*/  IADD3 R5, PT, PT, R227.reuse, -R28, RZ ;  /* 0x8000001ce3057210 */ /* 0x040fe20007ffe0ff */
[C---:B------:R-:W-:Y:S01]  /*45c0*/  IMAD.IADD R6, R227.reuse, 0x1, -R29 ;  /* 0x00000001e3067824 */ /* 0x040fe200078e0a1d */
[C---:B------:R-:W-:Y:S01]  /*45d0*/  HMMA.16816.F32.BF16 R36, R12.reuse, R30, R36 ;  /* 0x0000001e0c24723c */ /* 0x040fe20000041824 */
[----:B------:R-:W-:Y:S01]  /*45e0*/  IADD3 R30, PT, PT, R16, -0x8, RZ ;  /* 0xfffffff8101e7810 */ /* 0x000fe20007ffe0ff */
[C---:B------:R-:W-:Y:S01]  /*45f0*/  VIADD R31, R227.reuse, 0x8 ;  /* 0x00000008e31f7836 */ /* 0x040fe20000000000 */
[----:B------:R-:W-:Y:S02]  /*4600*/  IABS R3, R0 ;  /* 0x0000000000037213 */ /* 0x000fe40000000000 */
[----:B------:R-:W-:Y:S01]  /*4610*/  IABS R2, R5 ;  /* 0x0000000500027213 */ /* 0x000fe20000000000 */
[----:B------:R-:W-:Y:S01]  /*4620*/  IMAD.IADD R8, R227, 0x1, -R30 ;  /* 0x00000001e3087824 */ /* 0x000fe200078e0a1e */
[----:B------:R-:W-:Y:S01]  /*4630*/  IABS R0, R6 ;  /* 0x0000000600007213 */ /* 0x000fe20000000000 */
[----:B------:R-:W-:Y:S01]  /*4640*/  HMMA.16816.F32.BF16 R32, R12, R34, R20 ;  /* 0x000000220c20723c */ /* 0x000fe20000041814 */
[----:B------:R-:W-:Y:S01]  /*4650*/  MOV R6, R3 ;  /* 0x0000000300067202 */ /* 0x000fe20000000f00 */
[----:B------:R-:W-:Y:S01]  /*4660*/  IMAD.MOV.U32 R3, RZ, RZ, R2 ;  /* 0x000000ffff037224 */ /* 0x000fe200078e0002 */
[----:B------:R-:W-:Y:S01]  /*4670*/  IABS R5, R8 ;  /* 0x0000000800057213 */ /* 0x000fe20000000000 */
[----:B------:R-:W-:Y:S01]  /*4680*/  IMAD.MOV.U32 R2, RZ, RZ, R0 ;  /* 0x000000ffff027224 */ /* 0x000fe200078e0000 */
[----:B------:R-:W-:Y:S01]  /*4690*/  I2FP.F32.S32 R6, R6 ;  /* 0x0000000600067245 */ /* 0x000fe20000201400 */
[----:B------:R-:W-:Y:S01]  /*46a0*/  FFMA.FTZ R10, R7, -UR5, R40 ;  /* 0x80000005070a7c23 */ /* 0x000fe20008010028 */
[----:B------:R-:W-:Y:S01]  /*46b0*/  MOV R0, R5 ;  /* 0x0000000500007202 */ /* 0x000fe20000000f00 */
[----:B------:R-:W-:Y:S01]  /*46c0*/  VIADD R20, R11, 0x11 ;  /* 0x000000110b147836 */ /* 0x000fe20000000000 */
[----:B------:R-:W-:Y:S01]  /*46d0*/  I2FP.F32.S32 R3, R3 ;  /* 0x0000000300037245 */ /* 0x000fe20000201400 */
[----:B------:R-:W-:Y:S01]  /*46e0*/  FFMA.FTZ R12, R6, -UR5, R41 ;  /* 0x80000005060c7c23 */ /* 0x000fe20008010029 */
[----:B------:R-:W-:-:S02]  /*46f0*/  I2FP.F32.S32 R2, R2 ;  /* 0x0000000200027245 */ /* 0x000fc40000201400 */
[----:B------:R-:W-:Y:S01]  /*4700*/  I2FP.F32.S32 R0, R0 ;  /* 0x0000000000007245 */ /* 0x000fe20000201400 */
[----:B------:R-:W-:Y:S01]  /*4710*/  FFMA.FTZ R13, R3, -UR5, R36 ;  /* 0x80000005030d7c23 */ /* 0x000fe20008010024 */
[----:B------:R-:W-:Y:S01]  /*4720*/  IADD3 R3, PT, PT, R227, -UR25, RZ ;  /* 0x80000019e3037c10 */ /* 0x000fe2000fffe0ff */
[----:B------:R-:W-:Y:S01]  /*4730*/  FFMA.FTZ R14, R2, -UR5, R37 ;  /* 0x80000005020e7c23 */ /* 0x000fe20008010025 */
[C---:B------:R-:W-:Y:S01]  /*4740*/  IADD3 R15, PT, PT, R11.reuse, 0x1, RZ ;  /* 0x000000010b0f7810 */ /* 0x040fe20007ffe0ff */
[----:B------:R-:W-:Y:S01]  /*4750*/  FFMA.FTZ R22, R0, -UR5, R44 ;  /* 0x8000000500167c23 */ /* 0x000fe2000801002c */
[----:B------:R-:W-:Y:S01]  /*4760*/  IMAD.U32 R0, RZ, RZ, UR32 ;  /* 0x00000020ff007e24 */ /* 0x000fe2000f8e00ff */
[----:B------:R-:W-:Y:S01]  /*4770*/  IADD3 R21, PT, PT, R11, 0x19, RZ ;  /* 0x000000190b157810 */ /* 0x000fe20007ffe0ff */
[----:B------:R-:W-:Y:S01]  /*4780*/  BAR.SYNC.DEFER_BLOCKING 0x0 ;  /* 0x0000000000007b1d */ /* 0x000fe20000010000 */
[----:B------:R-:W-:Y:S02]  /*4790*/  ISETP.GT.AND P6, PT, R3, R11, PT ;  /* 0x0000000b0300720c */ /* 0x000fe40003fc4270 */
[----:B------:R-:W-:-:S03]  /*47a0*/  IADD3 R2, PT, PT, R9, UR26, RZ ;  /* 0x0000001a09027c10 */ /* 0x000fc6000fffe0ff */
        /* <DEDUP_REMOVED lines=14> */
[----:B------:R-:W-:Y:S02]  /*4890*/  LEA.HI.X R9, R6, R101, R5, 0x1, P0 ;  /* 0x0000006506097211 */ /* 0x000fe400000f0c05 */
        /* <DEDUP_REMOVED lines=25> */
.L_x_2719:
[----:B-1----:R-:W-:Y:S01]  /*4a30*/  IMAD.IADD R6, R31, 0x1, -R26 ;  /* 0x000000011f067824 */ /* 0x002fe200078e0a1a */
[----:B------:R-:W-:Y:S01]  /*4a40*/  ISETP.GT.AND P3, PT, R3, R15, PT ;  /* 0x0000000f0300720c */ /* 0x000fe20003f64270 */
[----:B------:R-:W-:Y:S01]  /*4a50*/  IMAD.IADD R5, R31, 0x1, -R27 ;  /* 0x000000011f057824 */ /* 0x000fe200078e0a1b */
[----:B------:R-:W-:Y:S01]  /*4a60*/  ISETP.GT.AND P0, PT, R3, R17, PT ;  /* 0x000000110300720c */ /* 0x000fe20003f04270 */
[----:B------:R-:W-:Y:S01]  /*4a70*/  IMAD.IADD R8, R31, 0x1, -R28 ;  /* 0x000000011f087824 */ /* 0x000fe200078e0a1c */
[----:B------:R-:W-:Y:S01]  /*4a80*/  IABS R7, R6 ;  /* 0x0000000600077213 */ /* 0x000fe20000000000 */
[----:B------:R-:W-:Y:S01]  /*4a90*/  VIADD R40, R16, 0xfffffff9 ;  /* 0xfffffff910287836 */ /* 0x000fe20000000000 */
[----:B------:R-:W-:Y:S01]  /*4aa0*/  FSEL R49, R12, -INF , !P3 ;  /* 0xff8000000c317808 */ /* 0x000fe20005800000 */
[----:B------:R-:W-:Y:S01]  /*4ab0*/  VIADD R41, R16, 0x1 ;  /* 0x0000000110297836 */ /* 0x000fe20000000000 */
[----:B------:R-:W-:Y:S01]  /*4ac0*/  IABS R6, R5 ;  /* 0x0000000500067213 */ /* 0x000fe20000000000 */
[----:B------:R-:W-:Y:S01]  /*4ad0*/  VIADD R55, R227, 0x40 ;  /* 0x00000040e3377836 */ /* 0x000fe20000000000 */
[C---:B------:R-:W-:Y:S01]  /*4ae0*/  ISETP.GT.AND P4, PT, R3.reuse, R18, PT ;  /* 0x000000120300720c */ /* 0x040fe20003f84270 */
[----:B------:R-:W1:Y:S01]  /*4af0*/  LDCU UR38, c[0x0][0x45c] ;  /* 0x00008b80ff2677ac */ /* 0x000e620008000800 */
[----:B------:R-:W-:Y:S01]  /*4b00*/  ISETP.GT.AND P3, PT, R3, R19, PT ;  /* 0x000000130300720c */ /* 0x000fe20003f64270 */
[----:B------:R-:W-:Y:S01]  /*4b10*/  IMAD.WIDE.U32 R76, R94, -0x326172a9, RZ ;  /* 0xcd9e8d575e4c7825 */ /* 0x000fe200078e00ff */
[----:B------:R-:W-:Y:S01]  /*4b20*/  IABS R5, R8 ;  /* 0x0000000800057213 */ /* 0x000fe20000000000 */
[----:B------:R-:W-:Y:S01]  /*4b30*/  USHF.L.U32 UR7, UR4, 0x10, URZ ;  /* 0x0000001004077899 */ /* 0x000fe200080006ff */
[----:B------:R-:W-:Y:S01]  /*4b40*/  I2FP.F32.S32 R6, R6 ;  /* 0x0000000600067245 */ /* 0x000fe20000201400 */
[----:B------:R-:W-:Y:S01]  /*4b50*/  IMAD.IADD R8, R227, 0x1, -R16 ;  /* 0x00000001e3087824 */ /* 0x000fe200078e0a10 */
[----:B------:R-:W-:Y:S01]  /*4b60*/  FSEL R58, R13, -INF , !P0 ;  /* 0xff8000000d3a7808 */ /* 0x000fe20004000000 */
[----:B------:R-:W-:Y:S01]  /*4b70*/  IMAD.WIDE.U32 R78, R99, -0x2daee0ad, RZ ;  /* 0xd2511f53634e7825 */ /* 0x000fe200078e00ff */
[----:B------:R-:W-:-:S03]  /*4b80*/  FSEL R57, R14, -INF , !P4 ;  /* 0xff8000000e397808 */ /* 0x000fc60006000000 */
[----:B------:R-:W-:Y:S01]  /*4b90*/  FFMA.FTZ R23, R6, -UR5, R43 ;  /* 0x8000000506177c23 */ /* 0x000fe2000801002b */
[----:B------:R-:W-:Y:S01]  /*4ba0*/  I2FP.F32.S32 R5, R5 ;  /* 0x0000000500057245 */ /* 0x000fe20000201400 */
[----:B------:R-:W-:Y:S01]  /*4bb0*/  IMAD.IADD R6, R227, 0x1, -R40 ;  /* 0x00000001e3067824 */ /* 0x000fe200078e0a28 */
[----:B------:R-:W-:Y:S01]  /*4bc0*/  FSEL R56, R22, -INF , !P3 ;  /* 0xff80000016387808 */ /* 0x000fe20005800000 */
[----:B------:R-:W-:Y:S01]  /*4bd0*/  UIADD3 UR35, UPT, UPT, UR36, -0x61c88647, URZ ;  /* 0x9e3779b924237890 */ /* 0x000fe2000fffe0ff */
[----:B------:R-:W-:Y:S01]  /*4be0*/  ISETP.GT.AND P0, PT, R3, R20, PT ;  /* 0x000000140300720c */ /* 0x000fe20003f04270 */
[----:B------:R-:W-:Y:S01]  /*4bf0*/  FFMA.FTZ R22, R5, -UR5, R38 ;  /* 0x8000000505167c23 */ /* 0x000fe20008010026 */
[----:B------:R-:W-:Y:S01]  /*4c00*/  ISETP.GT.AND P4, PT, R3, R24, PT ;  /* 0x000000180300720c */ /* 0x000fe20003f84270 */
[----:B------:R-:W-:Y:S01]  /*4c10*/  IMAD.IADD R5, R31, 0x1, -R30 ;  /* 0x000000011f057824 */ /* 0x000fe200078e0a1e */
[----:B------:R-:W-:Y:S01]  /*4c20*/  ISETP.GT.AND P3, PT, R3, R21, PT ;  /* 0x000000150300720c */ /* 0x000fe20003f64270 */
[----:B------:R-:W-:Y:S01]  /*4c30*/  IMAD.IADD R3, R31, 0x1, -R29 ;  /* 0x000000011f037824 */ /* 0x000fe200078e0a1d */
[----:B------:R-:W-:Y:S01]  /*4c40*/  I2FP.F32.S32 R7, R7 ;  /* 0x0000000700077245 */ /* 0x000fe20000201400 */
[----:B------:R-:W-:Y:S01]  /*4c50*/  UIADD3 UR34, UPT, UPT, UR36, 0x3c6ef372, URZ ;  /* 0x3c6ef37224227890 */ /* 0x000fe2000fffe0ff */
[----:B------:R-:W-:Y:S01]  /*4c60*/  FSEL R44, R10, -INF , !P6 ;  /* 0xff8000000a2c7808 */ /* 0x000fe20007000000 */
[----:B------:R-:W-:Y:S01]  /*4c70*/  UIADD3 UR33, UPT, UPT, UR37, 0x76cf5d0a, URZ ;  /* 0x76cf5d0a25217890 */ /* 0x000fe2000fffe0ff */
[----:B------:R-:W-:Y:S01]  /*4c80*/  IABS R3, R3 ;  /* 0x0000000300037213 */ /* 0x000fe20000000000 */
[----:B------:R-:W-:Y:S01]  /*4c90*/  FFMA.FTZ R25, R7, -UR5, R42 ;  /* 0x8000000507197c23 */ /* 0x000fe2000801002a */
[----:B------:R-:W-:Y:S01]  /*4ca0*/  IMAD.IADD R7, R227, 0x1, -R41 ;  /* 0x00000001e3077824 */ /* 0x000fe200078e0a29 */
[----:B------:R-:W-:Y:S01]  /*4cb0*/  IABS R10, R6 ;  /* 0x00000006000a7213 */ /* 0x000fe20000000000 */
[----:B------:R-:W-:Y:S01]  /*4cc0*/  UIADD3 UR31, UPT, UPT, UR37, 0x32370b8f, URZ ;  /* 0x32370b8f251f7890 */ /* 0x000fe2000fffe0ff */
[----:B------:R-:W-:Y:S01]  /*4cd0*/  IABS R6, R5 ;  /* 0x0000000500067213 */ /* 0x000fe20000000000 */
[----:B------:R-:W-:Y:S01]  /*4ce0*/  IMAD.MOV.U32 R5, RZ, RZ, R3 ;  /* 0x000000ffff057224 */ /* 0x000fe200078e0003 */
[----:B------:R-:W-:Y:S01]  /*4cf0*/  IABS R3, R8 ;  /* 0x0000000800037213 */ /* 0x000fe20000000000 */
[----:B------:R-:W-:Y:S01]  /*4d00*/  UIADD3 UR32, UPT, UPT, UR36, -0x255992d5, URZ ;  /* 0xdaa66d2b24207890 */ /* 0x000fe2000fffe0ff */
[----:B------:R-:W-:Y:S01]  /*4d10*/  IABS R7, R7 ;  /* 0x0000000700077213 */ /* 0x000fe20000000000 */
[----:B------:R-:W-:Y:S01]  /*4d20*/  IMAD.MOV.U32 R8, RZ, RZ, R6 ;  /* 0x000000ffff087224 */ /* 0x000fe200078e0006 */
[----:B------:R-:W-:Y:S01]  /*4d30*/  I2FP.F32.S32 R9, R5 ;  /* 0x0000000500097245 */ /* 0x000fe20000201400 */
[----:B------:R-:W-:Y:S01]  /*4d40*/  IMAD.MOV.U32 R6, RZ, RZ, R10 ;  /* 0x000000ffff067224 */ /* 0x000fe200078e000a */
[C-C-:B------:R-:W-:Y:S01]  /*4d50*/  VIADDMNMX R229, R2.reuse, 0x9, R0.reuse, PT ;  /* 0x0000000902e57846 */ /* 0x140fe20003800100 */
[----:B------:R-:W-:Y:S01]  /*4d60*/  IMAD.MOV.U32 R5, RZ, RZ, R3 ;  /* 0x000000ffff057224 */ /* 0x000fe200078e0003 */
[----:B------:R-:W-:Y:S01]  /*4d70*/  VIADDMNMX R228, R2, 0x1, R0, PT ;  /* 0x0000000102e47846 */ /* 0x000fe20003800100 */
[----:B------:R-:W-:Y:S01]  /*4d80*/  IMAD.MOV.U32 R3, RZ, RZ, R7 ;  /* 0x000000ffff037224 */ /* 0x000fe200078e0007 */
[----:B------:R-:W-:Y:S01]  /*4d90*/  I2FP.F32.S32 R6, R6 ;  /* 0x0000000600067245 */ /* 0x000fe20000201400 */
[----:B------:R-:W-:Y:S01]  /*4da0*/  FFMA.FTZ R14, R9, -UR5, R39 ;  /* 0x80000005090e7c23 */ /* 0x000fe20008010027 */
[----:B------:R-:W-:Y:S01]  /*4db0*/  I2FP.F32.S32 R5, R5 ;  /* 0x0000000500057245 */ /* 0x000fe20000201400 */
[----:B------:R-:W-:Y:S01]  /*4dc0*/  UIADD3 UR23, UPT, UPT, UR37, -0x126145ec, URZ ;  /* 0xed9eba1425177890 */ /* 0x000fe2000fffe0ff */
[----:B------:R-:W-:Y:S01]  /*4dd0*/  I2FP.F32.S32 R3, R3 ;  /* 0x0000000300037245 */ /* 0x000fe20000201400 */
[----:B------:R-:W-:Y:S01]  /*4de0*/  FFMA.FTZ R12, R6, -UR5, R45 ;  /* 0x80000005060c7c23 */ /* 0x000fe2000801002d */
[----:B------:R-:W-:Y:S01]  /*4df0*/  I2FP.F32.S32 R7, R8 ;  /* 0x0000000800077245 */ /* 0x000fe20000201400 */
[----:B------:R-:W-:Y:S01]  /*4e00*/  FFMA.FTZ R10, R5, -UR5, R32 ;  /* 0x80000005050a7c23 */ /* 0x000fe20008010020 */
[----:B------:R-:W-:-:S02]  /*4e10*/  IMAD.IADD R6, R55, 0x1, -R26 ;  /* 0x0000000137067824 */ /* 0x000fc400078e0a1a */
[----:B------:R-:W-:Y:S01]  /*4e20*/  FFMA.FTZ R9, R3, -UR5, R33 ;  /* 0x8000000503097c23 */ /* 0x000fe20008010021 */
[----:B------:R-:W-:Y:S02]  /*4e30*/  IMAD.IADD R5, R55, 0x1, -R27 ;  /* 0x0000000137057824 */ /* 0x000fe400078e0a1b */
[----:B------:R-:W-:Y:S01]  /*4e40*/  FFMA.FTZ R13, R7, -UR5, R46 ;  /* 0x80000005070d7c23 */ /* 0x000fe2000801002e */
[----:B------:R-:W-:Y:S01]  /*4e50*/  VIADD R3, R31, -UR25 ;  /* 0x800000191f037c36 */ /* 0x000fe20008000000 */
[----:B------:R-:W-:Y:S01]  /*4e60*/  IABS R7, R6 ;  /* 0x0000000600077213 */ /* 0x000fe20000000000 */
[----:B------:R-:W-:Y:S01]  /*4e70*/  IMAD.IADD R8, R55, 0x1, -R28 ;  /* 0x0000000137087824 */ /* 0x000fe200078e0a1c */
[----:B------:R-:W-:Y:S01]  /*4e80*/  FSEL R53, R12, -INF , !P0 ;  /* 0xff8000000c357808 */ /* 0x000fe20004000000 */
[----:B------:R-:W-:Y:S01]  /*4e90*/  UIADD3 UR26, UPT, UPT, UR36, 0x78dde6e4, URZ ;  /* 0x78dde6e4241a7890 */ /* 0x000fe2000fffe0ff */
[----:B------:R-:W-:Y:S01]  /*4ea0*/  FSEL R52, R10, -INF , !P4 ;  /* 0xff8000000a347808 */ /* 0x000fe20006000000 */
[----:B------:R-:W-:Y:S01]  /*4eb0*/  UIADD3 UR17, UPT, UPT, UR36, 0x1715609d, URZ ;  /* 0x1715609d24117890 */ /* 0x000fe2000fffe0ff */
[----:B------:R-:W-:Y:S01]  /*4ec0*/  IABS R6, R5 ;  /* 0x0000000500067213 */ /* 0x000fe20000000000 */
[----:B------:R-:W-:Y:S01]  /*4ed0*/  UIADD3 UR16, UPT, UPT, UR37, -0x56f99767, URZ ;  /* 0xa906689925107890 */ /* 0x000fe2000fffe0ff */
[C---:B------:R-:W-:Y:S01]  /*4ee0*/  ISETP.GT.AND P0, PT, R3.reuse, R11, PT ;  /* 0x0000000b0300720c */ /* 0x040fe20003f04270 */
[----:B------:R-:W-:Y:S01]  /*4ef0*/  UIADD3 UR15, UPT, UPT, UR36, -0x4ab325aa, URZ ;  /* 0xb54cda56240f7890 */ /* 0x000fe2000fffe0ff */
[----:B------:R-:W-:Y:S01]  /*4f00*/  ISETP.GT.AND P4, PT, R3, R15, PT ;  /* 0x0000000f0300720c */ /* 0x000fe20003f84270 */
[----:B------:R-:W-:Y:S01]  /*4f10*/  STL.64 [R1+0xc0], R78 ;  /* 0x0000c04e01007387 */ /* 0x000fe20000100a00 */
[----:B------:R-:W-:Y:S01]  /*4f20*/  IABS R5, R8 ;  /* 0x0000000800057213 */ /* 0x000fe20000000000 */
[----:B------:R-:W-:Y:S01]  /*4f30*/  IMAD.IADD R8, R31, 0x1, -R16 ;  /* 0x000000011f087824 */ /* 0x000fe200078e0a10 */
[----:B------:R-:W-:Y:S01]  /*4f40*/  FSEL R54, R9, -INF , !P3 ;  /* 0xff80000009367808 */ /* 0x000fe20005800000 */
[----:B------:R-:W-:Y:S01]  /*4f50*/  IMAD.IADD R9, R31, 0x1, -R41 ;  /* 0x000000011f097824 */ /* 0x000fe200078e0a29 */
[----:B------:R-:W-:Y:S01]  /*4f60*/  ISETP.GT.AND P3, PT, R3, R17, PT ;  /* 0x000000110300720c */ /* 0x000fe20003f64270 */
[----:B------:R-:W-:Y:S01]  /*4f70*/  LDSM.16.MT88.4 R164, [R50+0xa000] ;  /* 0x00a0000032a4783b */ /* 0x000fe20000004200 */
[----:B------:R-:W-:Y:S01]  /*4f80*/  FSEL R33, R25, -INF , !P0 ;  /* 0xff80000019217808 */ /* 0x000fe20004000000 */
[----:B------:R-:W2:Y:S01]  /*4f90*/  LDCU.64 UR12, c[0x0][0x418] ;  /* 0x00008300ff0c77ac */ /* 0x000ea20008000a00 */
[----:B------:R-:W-:Y:S01]  /*4fa0*/  FSEL R32, R23, -INF , !P4 ;  /* 0xff80000017207808 */ /* 0x000fe20006000000 */
[----:B------:R-:W-:Y:S01]  /*4fb0*/  LDSM.16.MT88.4 R216, [R50+0xa800] ;  /* 0x00a8000032d8783b */ /* 0x000fe20000004200 */
[----:B------:R-:W-:-:S02]  /*4fc0*/  ISETP.GT.AND P0, PT, R3, R18, PT ;  /* 0x000000120300720c */ /* 0x000fc40003f04270 */
[----:B------:R-:W-:Y:S01]  /*4fd0*/  ISETP.GT.AND P4, PT, R3, R19, PT ;  /* 0x000000130300720c */ /* 0x000fe20003f84270 */
[----:B------:R-:W-:Y:S01]  /*4fe0*/  LDSM.16.MT88.4 R184, [R50+0xb000] ;  /* 0x00b0000032b8783b */ /* 0x000fe20000004200 */
[----:B------:R-:W-:Y:S02]  /*4ff0*/  I2FP.F32.S32 R5, R5 ;  /* 0x0000000500057245 */ /* 0x000fe40000201400 */
[----:B------:R-:W-:Y:S01]  /*5000*/  FSEL R25, R22, -INF , !P3 ;  /* 0xff80000016197808 */ /* 0x000fe20005800000 */
[----:B------:R-:W-:Y:S01]  /*5010*/  LDSM.16.MT88.4 R80, [R50+0xb800] ;  /* 0x00b800003250783b */ /* 0x000fe20000004200 */
[----:B------:R-:W-:Y:S01]  /*5020*/  I2FP.F32.S32 R6, R6 ;  /* 0x0000000600067245 */ /* 0x000fe20000201400 */
[----:B------:R-:W-:Y:S01]  /*5030*/  FFMA.FTZ R12, R5, -UR5, R68 ;  /* 0x80000005050c7c23 */ /* 0x000fe20008010044 */
[----:B------:R-:W-:Y:S01]  /*5040*/  FSEL R23, R14, -INF , !P0 ;  /* 0xff8000000e177808 */ /* 0x000fe20004000000 */
[----:B------:R-:W-:Y:S01]  /*5050*/  IMAD.IADD R5, R55, 0x1, -R29 ;  /* 0x0000000137057824 */ /* 0x000fe200078e0a1d */
[----:B------:R-:W-:Y:S01]  /*5060*/  FSEL R22, R13, -INF , !P4 ;  /* 0xff8000000d167808 */ /* 0x000fe20006000000 */
[----:B------:R-:W-:Y:S01]  /*5070*/  FFMA.FTZ R13, R6, -UR5, R73 ;  /* 0x80000005060d7c23 */ /* 0x000fe20008010049 */
[----:B------:R-:W-:Y:S01]  /*5080*/  ISETP.GT.AND P3, PT, R3, R20, PT ;  /* 0x000000140300720c */ /* 0x000fe20003f64270 */
[----:B------:R-:W-:Y:S01]  /*5090*/  IMAD.IADD R6, R31, 0x1, -R40 ;  /* 0x000000011f067824 */ /* 0x000fe200078e0a28 */
[----:B------:R-:W-:Y:S01]  /*50a0*/  ISETP.GT.AND P0, PT, R3, R24, PT ;  /* 0x000000180300720c */ /* 0x000fe20003f04270 */
[----:B------:R-:W-:Y:S01]  /*50b0*/  LDSM.16.MT88.4 R232, [R51] ;  /* 0x0000000033e8783b */ /* 0x000fe20000004200 */
[----:B------:R-:W-:-:S02]  /*50c0*/  I2FP.F32.S32 R7, R7 ;  /* 0x0000000700077245 */ /* 0x000fc40000201400 */
[----:B------:R-:W-:Y:S01]  /*50d0*/  ISETP.GT.AND P4, PT, R3, R21, PT ;  /* 0x000000150300720c */ /* 0x000fe20003f84270 */
[----:B------:R-:W-:Y:S01]  /*50e0*/  IMAD.IADD R3, R55, 0x1, -R30 ;  /* 0x0000000137037824 */ /* 0x000fe200078e0a1e */
[C---:B------:R-:W-:Y:S01]  /*50f0*/  VIADDMNMX R204, R2.reuse, 0x41, R0, PT ;  /* 0x0000004102cc7846 */ /* 0x040fe20003800100 */
[----:B------:R-:W-:Y:S01]  /*5100*/  FFMA.FTZ R14, R7, -UR5, R72 ;  /* 0x80000005070e7c23 */ /* 0x000fe20008010048 */
[----:B------:R-:W-:Y:S01]  /*5110*/  IABS R7, R5 ;  /* 0x0000000500077213 */ /* 0x000fe20000000000 */
[----:B------:R-:W-:Y:S01]  /*5120*/  LDSM.16.MT88.4 R156, [R96+0x800] ;  /* 0x00080000609c783b */ /* 0x000fe20000004200 */
[----:B------:R-:W-:Y:S02]  /*5130*/  IABS R10, R3 ;  /* 0x00000003000a7213 */ /* 0x000fe40000000000 */
[----:B------:R-:W-:Y:S01]  /*5140*/  IABS R3, R8 ;  /* 0x0000000800037213 */ /* 0x000fe20000000000 */
[----:B------:R-:W-:Y:S01]  /*5150*/  LDSM.16.MT88.4 R208, [R51+0x800] ;  /* 0x0008000033d0783b */ /* 0x000fe20000004200 */
[----:B------:R-:W-:Y:S01]  /*5160*/  IABS R5, R6 ;  /* 0x0000000600057213 */ /* 0x000fe20000000000 */
[----:B------:R-:W-:Y:S01]  /*5170*/  IMAD.MOV.U32 R6, RZ, RZ, R7 ;  /* 0x000000ffff067224 */ /* 0x000fe200078e0007 */
[----:B------:R-:W-:Y:S01]  /*5180*/  IABS R8, R9 ;  /* 0x0000000900087213 */ /* 0x000fe20000000000 */
[----:B------:R-:W-:Y:S01]  /*5190*/  IMAD.MOV.U32 R7, RZ, RZ, R3 ;  /* 0x000000ffff077224 */ /* 0x000fe200078e0003 */
[----:B------:R-:W-:Y:S01]  /*51a0*/  VIADDMNMX R205, R2, 0x49, R0, PT ;  /* 0x0000004902cd7846 */ /* 0x000fe20003800100 */
        /* <DEDUP_REMOVED lines=15> */
[C---:B------:R-:W-:Y:S02]  /*52a0*/  ISETP.GT.AND P0, PT, R3.reuse, R15, PT ;  /* 0x0000000f0300720c */ /* 0x040fe40003f04270 */
[----:B------:R-:W-:Y:S02]  /*52b0*/  FSEL R8, R8, -INF , !P3 ;  /* 0xff80000008087808 */ /* 0x000fe40005800000 */
[----:B------:R-:W-:Y:S02]  /*52c0*/  ISETP.GT.AND P3, PT, R3, R11, PT ;  /* 0x0000000b0300720c */ /* 0x000fe40003f64270 */
[----:B------:R-:W-:-:S02]  /*52d0*/  FSEL R6, R5, -INF , !P4 ;  /* 0xff80000005067808 */ /* 0x000fc40006000000 */
[----:B------:R-:W-:Y:S02]  /*52e0*/  ISETP.GT.AND P4, PT, R3, R17, PT ;  /* 0x000000110300720c */ /* 0x000fe40003f84270 */
[----:B------:R-:W-:Y:S02]  /*52f0*/  FSEL R35, R13, -INF , !P0 ;  /* 0xff8000000d237808 */ /* 0x000fe40004000000 */
[-C--:B------:R-:W-:Y:S02]  /*5300*/  ISETP.GE.AND P0, PT, R15, R229.reuse, PT ;  /* 0x000000e50f00720c */ /* 0x080fe40003f06270 */
[----:B------:R-:W-:Y:S02]  /*5310*/  FSEL R14, R14, -INF , !P3 ;  /* 0xff8000000e0e7808 */ /* 0x000fe40005800000 */
        /* <DEDUP_REMOVED lines=8> */
[----:B------:R-:W-:Y:S01]  /*53a0*/  FSEL R45, R22, -INF , !P0 ;  /* 0xff800000162d7808 */ /* 0x000fe20004000000 */
[----:B------:R-:W-:Y:S01]  /*53b0*/  VIADD R22, R227, 0x48 ;  /* 0x00000048e3167836 */ /* 0x000fe20000000000 */
[-C--:B------:R-:W-:Y:S02]  /*53c0*/  ISETP.GE.AND P0, PT, R24, R229.reuse, PT ;  /* 0x000000e51800720c */ /* 0x080fe40003f06270 */
[-C--:B------:R-:W-:Y:S01]  /*53d0*/  ISETP.GE.AND P4, PT, R20, R229.reuse, PT ;  /* 0x000000e51400720c */ /* 0x080fe20003f86270 */
[C---:B------:R-:W-:Y:S01]  /*53e0*/  IMAD.IADD R2, R22.reuse, 0x1, -R30 ;  /* 0x0000000116027824 */ /* 0x040fe200078e0a1e */
[----:B------:R-:W-:Y:S02]  /*53f0*/  FSEL R38, R23, -INF , !P3 ;  /* 0xff80000017267808 */ /* 0x000fe40005800000 */
[----:B------:R-:W-:Y:S02]  /*5400*/  FMNMX3.FTZ R5, R33, R36, R37, !PT ;  /* 0x0000002421057276 */ /* 0x000fe40007810025 */
[----:B------:R-:W-:Y:S01]  /*5410*/  FSEL R47, R7, -INF , !P0 ;  /* 0xff800000072f7808 */ /* 0x000fe20004000000 */
[----:B------:R-:W-:Y:S01]  /*5420*/  IMAD.IADD R7, R22, 0x1, -R27 ;  /* 0x0000000116077824 */ /* 0x000fe200078e0a1b */
[----:B------:R-:W-:Y:S01]  /*5430*/  FSEL R46, R8, -INF , !P4 ;  /* 0xff800000082e7808 */ /* 0x000fe20006000000 */
[----:B------:R-:W-:Y:S01]  /*5440*/  IMAD.IADD R8, R22, 0x1, -R26 ;  /* 0x0000000116087824 */ /* 0x000fe200078e0a1a */
[----:B------:R-:W-:-:S02]  /*5450*/  ISETP.GE.AND P0, PT, R21, R229, PT ;  /* 0x000000e51500720c */ /* 0x000fc40003f06270 */
[----:B------:R-:W-:Y:S02]  /*5460*/  FMNMX3.FTZ R5, R5, R38, R45, !PT ;  /* 0x0000002605057276 */ /* 0x000fe4000781002d */
[C---:B------:R-:W-:Y:S02]  /*5470*/  ISETP.GT.AND P3, PT, R3.reuse, R18, PT ;  /* 0x000000120300720c */ /* 0x040fe40003f64270 */
[----:B------:R-:W-:Y:S02]  /*5480*/  ISETP.GT.AND P4, PT, R3, R19, PT ;  /* 0x000000130300720c */ /* 0x000fe40003f84270 */
[----:B------:R-:W-:Y:S01]  /*5490*/  FSEL R48, R6, -INF , !P0 ;  /* 0xff80000006307808 */ /* 0x000fe20004000000 */
[----:B------:R-:W-:Y:S01]  /*54a0*/  IMAD.IADD R6, R22, 0x1, -R28 ;  /* 0x0000000116067824 */ /* 0x000fe200078e0a1c */
[----:B------:R-:W-:Y:S02]  /*54b0*/  FMNMX3.FTZ R5, R5, R46, R47, !PT ;  /* 0x0000002e05057276 */ /* 0x000fe4000781002f */
[----:B------:R-:W-:-:S02]  /*54c0*/  FSEL R25, R10, -INF , !P3 ;  /* 0xff8000000a197808 */ /* 0x000fc40005800000 */
[----:B------:R-:W-:Y:S02]  /*54d0*/  FSEL R32, R9, -INF , !P4 ;  /* 0xff80000009207808 */ /* 0x000fe40006000000 */
[C---:B------:R-:W-:Y:S02]  /*54e0*/  ISETP.GT.AND P3, PT, R3.reuse, R20, PT ;  /* 0x000000140300720c */ /* 0x040fe40003f64270 */
[C---:B------:R-:W-:Y:S02]  /*54f0*/  ISETP.GT.AND P0, PT, R3.reuse, R24, PT ;  /* 0x000000180300720c */ /* 0x040fe40003f04270 */
[----:B------:R-:W-:Y:S02]  /*5500*/  ISETP.GT.AND P4, PT, R3, R21, PT ;  /* 0x000000150300720c */ /* 0x000fe40003f84270 */
[----:B------:R-:W-:Y:S01]  /*5510*/  FMNMX.FTZ R3, R48, R5, !PT ;  /* 0x0000000530037209 */ /* 0x000fe20007810000 */
[----:B------:R-:W-:Y:S01]  /*5520*/  IMAD.IADD R5, R22, 0x1, -R29 ;  /* 0x0000000116057824 */ /* 0x000fe200078e0a1d */
[----:B------:R-:W-:-:S02]  /*5530*/  IABS R8, R8 ;  /* 0x0000000800087213 */ /* 0x000fc40000000000 */
[----:B------:R-:W-:Y:S01]  /*5540*/  IABS R9, R7 ;  /* 0x0000000700097213 */ /* 0x000fe20000000000 */
[----:B------:R-:W3:Y:S01]  /*5550*/  SHFL.BFLY PT, R0, R3, 0x2, 0x1f ;  /* 0x0c401f0003007f89 */ /* 0x000ee200000e0000 */
[----:B------:R-:W-:Y:S02]  /*5560*/  IABS R12, R5 ;  /* 0x00000005000c7213 */ /* 0x000fe40000000000 */
[----:B------:R-:W-:Y:S01]  /*5570*/  IABS R10, R6 ;  /* 0x00000006000a7213 */ /* 0x000fe20000000000 */
[----:B------:R-:W-:Y:S01]  /*5580*/  IMAD.MOV.U32 R6, RZ, RZ, R8 ;  /* 0x000000ffff067224 */ /* 0x000fe200078e0008 */
[----:B------:R-:W-:Y:S01]  /*5590*/  IABS R7, R2 ;  /* 0x0000000200077213 */ /* 0x000fe20000000000 */
[----:B------:R-:W-:Y:S02]  /*55a0*/  IMAD.MOV.U32 R5, RZ, RZ, R9 ;  /* 0x000000ffff057224 */ /* 0x000fe400078e0009 */
        /* <DEDUP_REMOVED lines=10> */
[----:B------:R-:W-:Y:S02]  /*5650*/  IMAD.IADD R6, R55, 0x1, -R40 ;  /* 0x0000000137067824 */ /* 0x000fe400078e0a28 */
[----:B------:R-:W-:Y:S01]  /*5660*/  FFMA.FTZ R29, R5, -UR5, R71 ;  /* 0x80000005051d7c23 */ /* 0x000fe20008010047 */
[----:B------:R-:W-:Y:S02]  /*5670*/  IMAD.IADD R5, R55, 0x1, -R16 ;  /* 0x0000000137057824 */ /* 0x000fe400078e0a10 */
[----:B------:R-:W-:Y:S01]  /*5680*/  FFMA.FTZ R28, R2, -UR5, R66 ;  /* 0x80000005021c7c23 */ /* 0x000fe20008010042 */
[C---:B------:R-:W-:Y:S01]  /*5690*/  IMAD.IADD R2, R22.reuse, 0x1, -R16 ;  /* 0x0000000116027824 */ /* 0x040fe200078e0a10 */
[----:B---3--:R-:W-:Y:S01]  /*56a0*/  FMNMX.FTZ R0, R3, R0, !PT ;  /* 0x0000000003007209 */ /* 0x008fe20007810000 */
[----:B------:R-:W-:Y:S01]  /*56b0*/  IMAD.IADD R3, R22, 0x1, -R40 ;  /* 0x0000000116037824 */ /* 0x000fe200078e0a28 */
[----:B------:R-:W-:Y:S01]  /*56c0*/  IABS R6, R6 ;  /* 0x0000000600067213 */ /* 0x000fe20000000000 */
[----:B------:R-:W-:Y:S01]  /*56d0*/  IMAD.IADD R7, R55, 0x1, -R41 ;  /* 0x0000000137077824 */ /* 0x000fe200078e0a29 */
[----:B------:R-:W-:Y:S01]  /*56e0*/  IABS R5, R5 ;  /* 0x0000000500057213 */ /* 0x000fe20000000000 */
[----:B------:R-:W3:Y:S01]  /*56f0*/  SHFL.BFLY PT, R9, R0, 0x1, 0x1f ;  /* 0x0c201f0000097f89 */ /* 0x000ee200000e0000 */
[----:B------:R-:W-:-:S02]  /*5700*/  IABS R8, R3 ;  /* 0x0000000300087213 */ /* 0x000fc40000000000 */
[----:B------:R-:W-:Y:S02]  /*5710*/  IABS R3, R7 ;  /* 0x0000000700037213 */ /* 0x000fe40000000000 */
[----:B------:R-:W-:Y:S01]  /*5720*/  IABS R10, R2 ;  /* 0x00000002000a7213 */ /* 0x000fe20000000000 */
[----:B------:R-:W-:Y:S02]  /*5730*/  IMAD.MOV.U32 R2, RZ, RZ, R6 ;  /* 0x000000ffff027224 */ /* 0x000fe400078e0006 */
        /* <DEDUP_REMOVED lines=14> */
[----:B------:R-:W-:Y:S01]  /*5820*/  FSEL R6, R6, -INF , !P0 ;  /* 0xff80000006067808 */ /* 0x000fe20004000000 */
[----:B------:R-:W-:Y:S01]  /*5830*/  IMAD.IADD R7, R22, 0x1, -R41 ;  /* 0x0000000116077824 */ /* 0x000fe200078e0a29 */
[-C--:B------:R-:W-:Y:S01]  /*5840*/  ISETP.GE.AND P0, PT, R15, R204.reuse, PT ;  /* 0x000000cc0f00720c */ /* 0x080fe20003f06270 */
[----:B------:R-:W-:Y:S01]  /*5850*/  FFMA.FTZ R13, R8, -UR5, R62 ;  /* 0x80000005080d7c23 */ /* 0x000fe2000801003e */
        /* <DEDUP_REMOVED lines=12> */
[----:B------:R-:W-:-:S02]  /*5920*/  FMNMX3.FTZ R135, R14, R16, R23, !PT ;  /* 0x000000100e877276 */ /* 0x000fc40007810017 */
[----:B---3--:R-:W-:Y:S01]  /*5930*/  FMNMX.FTZ R132, R0, R9, !PT ;  /* 0x0000000900847209 */ /* 0x008fe20007810000 */
[----:B------:R-:W-:Y:S01]  /*5940*/  VIADD R0, R22, -UR25 ;  /* 0x8000001916007c36 */ /* 0x000fe20008000000 */
[----:B------:R-:W-:Y:S02]  /*5950*/  FSEL R35, R6, -INF , !P0 ;  /* 0xff80000006237808 */ /* 0x000fe40004000000 */
[----:B------:R-:W-:Y:S02]  /*5960*/  FSEL R32, R2, -INF , !P4 ;  /* 0xff80000002207808 */ /* 0x000fe40006000000 */
[----:B------:R-:W-:Y:S02]  /*5970*/  ISETP.GE.AND P0, PT, R21, R204, PT ;  /* 0x000000cc1500720c */ /* 0x000fe40003f06270 */
[----:B------:R-:W-:Y:S02]  /*5980*/  FMNMX3.FTZ R135, R135, R25, R26, !PT ;  /* 0x0000001987877276 */ /* 0x000fe4000781001a */
[----:B------:R-:W-:-:S02]  /*5990*/  FSEL R34, R3, -INF , !P0 ;  /* 0xff80000003227808 */ /* 0x000fc40004000000 */
[----:B------:R-:W-:Y:S02]  /*59a0*/  FMNMX3.FTZ R135, R135, R32, R35, !PT ;  /* 0x0000002087877276 */ /* 0x000fe40007810023 */
[C---:B------:R-:W-:Y:S02]  /*59b0*/  ISETP.GT.AND P3, PT, R0.reuse, R11, PT ;  /* 0x0000000b0000720c */ /* 0x040fe40003f64270 */
[----:B------:R-:W-:Y:S02]  /*59c0*/  ISETP.GT.AND P4, PT, R0, R15, PT ;  /* 0x0000000f0000720c */ /* 0x000fe40003f84270 */
[----:B------:R-:W-:Y:S02]  /*59d0*/  IABS R2, R7 ;  /* 0x0000000700027213 */ /* 0x000fe40000000000 */
[----:B------:R-:W-:Y:S02]  /*59e0*/  FMNMX.FTZ R135, R34, R135, !PT ;  /* 0x0000008722877209 */ /* 0x000fe40007810000 */
[----:B------:R-:W-:-:S02]  /*59f0*/  FSEL R12, R12, -INF , !P3 ;  /* 0xff8000000c0c7808 */ /* 0x000fc40005800000 */
[C---:B------:R-:W-:Y:S01]  /*5a00*/  ISETP.GT.AND P0, PT, R0.reuse, R18, PT ;  /* 0x000000120000720c */ /* 0x040fe20003f04270 */
[----:B------:R-:W3:Y:S01]  /*5a10*/  SHFL.BFLY PT, R3, R135, 0x2, 0x1f ;  /* 0x0c401f0087037f89 */ /* 0x000ee200000e0000 */
[C---:B------:R-:W-:Y:S02]  /*5a20*/  ISETP.GT.AND P3, PT, R0.reuse, R17, PT ;  /* 0x000000110000720c */ /* 0x040fe40003f64270 */
[----:B------:R-:W-:Y:S02]  /*5a30*/  FSEL R9, R27, -INF , !P4 ;  /* 0xff8000001b097808 */ /* 0x000fe40006000000 */
[----:B------:R-:W-:Y:S02]  /*5a40*/  ISETP.GT.AND P4, PT, R0, R19, PT ;  /* 0x000000130000720c */ /* 0x000fe40003f84270 */
[----:B------:R-:W-:Y:S02]  /*5a50*/  I2FP.F32.S32 R2, R2 ;  /* 0x0000000200027245 */ /* 0x000fe40000201400 */
[----:B------:R-:W-:-:S02]  /*5a60*/  FSEL R8, R29, -INF , !P0 ;  /* 0xff8000001d087808 */ /* 0x000fc40004000000 */
[----:B------:R-:W-:Y:S02]  /*5a70*/  FSEL R6, R30, -INF , !P3 ;  /* 0xff8000001e067808 */ /* 0x000fe40005800000 */
[C---:B------:R-:W-:Y:S02]  /*5a80*/  ISETP.GT.AND P0, PT, R0.reuse, R24, PT ;  /* 0x000000180000720c */ /* 0x040fe40003f04270 */
[----:B------:R-:W-:Y:S02]  /*5a90*/  ISETP.GT.AND P3, PT, R0, R20, PT ;  /* 0x000000140000720c */ /* 0x000fe40003f64270 */
[----:B------:R-:W-:Y:S02]  /*5aa0*/  FSEL R7, R28, -INF , !P4 ;  /* 0xff8000001c077808 */ /* 0x000fe40006000000 */
[----:B------:R-:W-:Y:S01]  /*5ab0*/  ISETP.GT.AND P4, PT, R0, R21, PT ;  /* 0x000000150000720c */ /* 0x000fe20003f84270 */
[----:B------:R-:W-:Y:S01]  /*5ac0*/  FFMA.FTZ R0, R2, -UR5, R63 ;  /* 0x8000000502007c23 */ /* 0x000fe2000801003f */
[----:B------:R-:W-:Y:S01]  /*5ad0*/  FSEL R13, R13, -INF , !P0 ;  /* 0xff8000000d0d7808 */ /* 0x000fe20004000000 */
[----:B-1----:R-:W-:Y:S01]  /*5ae0*/  FMUL.FTZ R2, R132, UR38 ;  /* 0x0000002684027c20 */ /* 0x002fe20008410000 */
[----:B------:R-:W-:-:S02]  /*5af0*/  FSEL R5, R10, -INF , !P3 ;  /* 0xff8000000a057808 */ /* 0x000fc40005800000 */
[----:B------:R-:W-:Y:S02]  /*5b00*/  FSETP.NEU.FTZ.AND P0, PT, R132, -INF , PT ;  /* 0xff8000008400780b */ /* 0x000fe40003f1d000 */
[-C--:B------:R-:W-:Y:S02]  /*5b10*/  ISETP.GE.AND P3, PT, R11, R228.reuse, PT ;  /* 0x000000e40b00720c */ /* 0x080fe40003f66270 */
[----:B------:R-:W-:Y:S02]  /*5b20*/  FSEL R2, R2, RZ, P0 ;  /* 0x000000ff02027208 */ /* 0x000fe40000000000 */
[----:B------:R-:W-:Y:S02]  /*5b30*/  FSEL R55, R44, -INF , !P3 ;  /* 0xff8000002c377808 */ /* 0x000fe40005800000 */
[C---:B------:R-:W-:Y:S02]  /*5b40*/  ISETP.GE.AND P0, PT, R15.reuse, R228, PT ;  /* 0x000000e40f00720c */ /* 0x040fe40003f06270 */
[----:B------:R-:W-:-:S02]  /*5b50*/  ISETP.GE.AND P3, PT, R15, R205, PT ;  /* 0x000000cd0f00720c */ /* 0x000fc40003f66270 */
[----:B------:R-:W-:Y:S01]  /*5b60*/  FSEL R10, R0, -INF , !P4 ;  /* 0xff800000000a7808 */ /* 0x000fe20006000000 */
[----:B------:R-:W-:Y:S01]  /*5b70*/  FFMA.FTZ R0, R33, UR38, -R2 ;  /* 0x0000002621007c23 */ /* 0x000fe20008010802 */
[----:B------:R-:W-:Y:S02]  /*5b80*/  FSEL R49, R49, -INF , !P0 ;  /* 0xff80000031317808 */ /* 0x000fe40004000000 */
[----:B------:R-:W-:Y:S01]  /*5b90*/  FSEL R33, R9, -INF , !P3 ;  /* 0xff80000009217808 */ /* 0x000fe20005800000 */
[----:B------:R1:W-:Y:S01]  /*5ba0*/  MUFU.EX2 R151, R0 ;  /* 0x0000000000977308 */ /* 0x0003e20000000800 */
[-C--:B------:R-:W-:Y:S01]  /*5bb0*/  ISETP.GE.AND P0, PT, R17, R205.reuse, PT ;  /* 0x000000cd1100720c */ /* 0x080fe20003f06270 */
[----:B------:R-:W-:Y:S01]  /*5bc0*/  VIADD R9, R94, 0x4 ;  /* 0x000000045e097836 */ /* 0x000fe20000000000 */
[-C--:B------:R-:W-:Y:S02]  /*5bd0*/  ISETP.GE.AND P3, PT, R18, R205.reuse, PT ;  /* 0x000000cd1200720c */ /* 0x080fe40003f66270 */
[----:B------:R-:W-:Y:S01]  /*5be0*/  ISETP.GE.AND P4, PT, R11, R205, PT ;  /* 0x000000cd0b00720c */ /* 0x000fe20003f86270 */
[----:B------:R-:W-:Y:S01]  /*5bf0*/  IMAD.WIDE.U32 R74, R9, -0x326172a9, RZ ;  /* 0xcd9e8d57094a7825 */ /* 0x000fe200078e00ff */
[----:B------:R-:W-:-:S03]  /*5c00*/  FSEL R40, R6, -INF , !P0 ;  /* 0xff80000006287808 */ /* 0x000fc60004000000 */
[--C-:B------:R-:W-:Y:S01]  /*5c10*/  FFMA.FTZ R6, R47, UR38, -R2.reuse ;  /* 0x000000262f067c23 */ /* 0x100fe20008010802 */
[----:B------:R-:W-:Y:S02]  /*5c20*/  FSEL R44, R8, -INF , !P3 ;  /* 0xff800000082c7808 */ /* 0x000fe40005800000 */
[-C--:B------:R-:W-:Y:S01]  /*5c30*/  ISETP.GE.AND P0, PT, R19, R205.reuse, PT ;  /* 0x000000cd1300720c */ /* 0x080fe20003f06270 */
[----:B------:R4:W-:Y:S01]  /*5c40*/  MUFU.EX2 R64, R6 ;  /* 0x0000000600407308 */ /* 0x0009e20000000800 */
[----:B------:R-:W-:Y:S02]  /*5c50*/  ISETP.GE.AND P3, PT, R20, R205, PT ;  /* 0x000000cd1400720c */ /* 0x000fe40003f66270 */
[----:B------:R-:W-:Y:S02]  /*5c60*/  FSEL R27, R12, -INF , !P4 ;  /* 0xff8000000c1b7808 */ /* 0x000fe40006000000 */
[----:B---3--:R-:W-:Y:S01]  /*5c70*/  FMNMX.FTZ R135, R135, R3, !PT ;  /* 0x0000000387877209 */ /* 0x008fe20007810000 */
[----:B-1----:R-:W-:Y:S01]  /*5c80*/  FFMA.FTZ R0, R36, UR38, -R2 ;  /* 0x0000002624007c23 */ /* 0x002fe20008010802 */
[----:B------:R-:W-:Y:S01]  /*5c90*/  FSEL R43, R7, -INF , !P0 ;  /* 0xff800000072b7808 */ /* 0x000fe20004000000 */
[----:B------:R-:W-:Y:S01]  /*5ca0*/  IMAD.U32 R7, RZ, RZ, UR4 ;  /* 0x00000004ff077e24 */ /* 0x000fe2000f8e00ff */
[----:B------:R-:W-:Y:S01]  /*5cb0*/  FSEL R42, R5, -INF , !P3 ;  /* 0xff800000052a7808 */ /* 0x000fe20005800000 */
[----:B------:R-:W1:Y:S01]  /*5cc0*/  SHFL.BFLY PT, R3, R135, 0x1, 0x1f ;  /* 0x0c201f0087037f89 */ /* 0x000e6200000e0000 */
[----:B------:R-:W-:Y:S01]  /*5cd0*/  ISETP.GE.AND P0, PT, R24, R205, PT ;  /* 0x000000cd1800720c */ /* 0x000fe20003f06270 */
[----:B------:R3:W-:Y:S01]  /*5ce0*/  MUFU.EX2 R150, R0 ;  /* 0x0000000000967308 */ /* 0x0007e20000000800 */
[----:B------:R-:W-:-:S02]  /*5cf0*/  FMNMX3.FTZ R5, R27, R33, R40, !PT ;  /* 0x000000211b057276 */ /* 0x000fc40007810028 */
[----:B------:R-:W-:Y:S02]  /*5d00*/  ISETP.GE.AND P3, PT, R21, R205, PT ;  /* 0x000000cd1500720c */ /* 0x000fe40003f66270 */
[----:B------:R-:W-:Y:S01]  /*5d10*/  FSEL R39, R13, -INF , !P0 ;  /* 0xff8000000d277808 */ /* 0x000fe20004000000 */
[----:B----4-:R-:W-:Y:S01]  /*5d20*/  IMAD.U32 R6, RZ, RZ, UR37 ;  /* 0x00000025ff067e24 */ /* 0x010fe2000f8e00ff */
[----:B------:R-:W-:Y:S02]  /*5d30*/  FMNMX3.FTZ R5, R5, R44, R43, !PT ;  /* 0x0000002c05057276 */ /* 0x000fe4000781002b */
[----:B------:R-:W-:Y:S02]  /*5d40*/  ISETP.GE.AND P4, PT, R17, R228, PT ;  /* 0x000000e41100720c */ /* 0x000fe40003f86270 */
[----:B------:R-:W-:Y:S02]  /*5d50*/  FMNMX3.FTZ R5, R5, R42, R39, !PT ;  /* 0x0000002a05057276 */ /* 0x000fe40007810027 */
[----:B------:R-:W-:-:S02]  /*5d60*/  ISETP.GE.AND P0, PT, R18, R228, PT ;  /* 0x000000e41200720c */ /* 0x000fc40003f06270 */
[----:B------:R-:W-:Y:S01]  /*5d70*/  FSEL R41, R58, -INF , !P4 ;  /* 0xff8000003a297808 */ /* 0x000fe20006000000 */
[----:B---3--:R-:W-:Y:S01]  /*5d80*/  FFMA.FTZ R0, R37, UR38, -R2 ;  /* 0x0000002625007c23 */ /* 0x008fe20008010802 */
[----:B------:R-:W-:Y:S02]  /*5d90*/  FSEL R37, R10, -INF , !P3 ;  /* 0xff8000000a257808 */ /* 0x000fe40005800000 */
[-C--:B------:R-:W-:Y:S01]  /*5da0*/  ISETP.GE.AND P3, PT, R19, R228.reuse, PT ;  /* 0x000000e41300720c */ /* 0x080fe20003f66270 */
[----:B------:R3:W-:Y:S01]  /*5db0*/  MUFU.EX2 R107, R0 ;  /* 0x00000000006b7308 */ /* 0x0007e20000000800 */
[----:B------:R-:W-:Y:S02]  /*5dc0*/  FMNMX.FTZ R5, R37, R5, !PT ;  /* 0x0000000525057209 */ /* 0x000fe40007810000 */
[----:B-1----:R-:W-:Y:S02]  /*5dd0*/  FMNMX.FTZ R135, R135, R3, !PT ;  /* 0x0000000387877209 */ /* 0x002fe40007810000 */
[----:B------:R-:W-:Y:S01]  /*5de0*/  FSEL R36, R56, -INF , !P3 ;  /* 0xff80000038247808 */ /* 0x000fe20005800000 */
[----:B------:R-:W1:Y:S01]  /*5df0*/  SHFL.BFLY PT, R8, R5, 0x2, 0x1f ;  /* 0x0c401f0005087f89 */ /* 0x000e6200000e0000 */
[C---:B------:R-:W-:Y:S01]  /*5e00*/  FSETP.NEU.FTZ.AND P3, PT, R135.reuse, -INF , PT ;  /* 0xff8000008700780b */ /* 0x040fe20003f7d000 */
[----:B------:R-:W-:Y:S01]  /*5e10*/  FMUL.FTZ R3, R135, UR38 ;  /* 0x0000002687037c20 */ /* 0x000fe20008410000 */
[----:B------:R-:W-:-:S02]  /*5e20*/  ISETP.GE.AND P4, PT, R20, R228, PT ;  /* 0x000000e41400720c */ /* 0x000fc40003f86270 */
[----:B------:R-:W-:Y:S02]  /*5e30*/  LOP3.LUT R6, R6, UR30, R79, 0x96, !PT ;  /* 0x0000001e06067c12 */ /* 0x000fe4000f8e964f */
[----:B------:R-:W-:Y:S02]  /*5e40*/  FSEL R3, R3, RZ, P3 ;  /* 0x000000ff03037208 */ /* 0x000fe40001800000 */
[-C--:B------:R-:W-:Y:S01]  /*5e50*/  ISETP.GE.AND P3, PT, R21, R228.reuse, PT ;  /* 0x000000e41500720c */ /* 0x080fe20003f66270 */
[----:B---3--:R-:W-:Y:S01]  /*5e60*/  FFMA.FTZ R0, R38, UR38, -R2 ;  /* 0x0000002626007c23 */ /* 0x008fe20008010802 */
[----:B------:R-:W-:Y:S02]  /*5e70*/  FSEL R38, R57, -INF , !P0 ;  /* 0xff80000039267808 */ /* 0x000fe40004000000 */
[----:B------:R-:W-:Y:S01]  /*5e80*/  ISETP.GE.AND P0, PT, R24, R228, PT ;  /* 0x000000e41800720c */ /* 0x000fe20003f06270 */
[----:B------:R3:W4:Y:S01]  /*5e90*/  MUFU.EX2 R68, R0 ;  /* 0x0000000000447308 */ /* 0x0007220000000800 */
[----:B------:R-:W-:-:S02]  /*5ea0*/  FSEL R30, R53, -INF , !P4 ;  /* 0xff800000351e7808 */ /* 0x000fc40006000000 */
[----:B------:R-:W-:Y:S02]  /*5eb0*/  FSEL R29, R52, -INF , !P0 ;  /* 0xff800000341d7808 */ /* 0x000fe40004000000 */
[----:B------:R-:W-:Y:S02]  /*5ec0*/  FSEL R28, R54, -INF , !P3 ;  /* 0xff800000361c7808 */ /* 0x000fe40005800000 */
[----:B-1----:R-:W-:Y:S02]  /*5ed0*/  FMNMX.FTZ R134, R5, R8, !PT ;  /* 0x0000000805867209 */ /* 0x002fe40007810000 */
[----:B------:R-:W-:Y:S02]  /*5ee0*/  FMNMX3.FTZ R5, R55, R49, R41, !PT ;  /* 0x0000003137057276 */ /* 0x000fe40007810029 */
[----:B------:R-:W-:Y:S01]  /*5ef0*/  LOP3.LUT R8, R98, UR36, R75, 0x96, !PT ;  /* 0x0000002462087c12 */ /* 0x000fe2000f8e964b */
[----:B------:R-:W1:Y:S01]  /*5f00*/  SHFL.BFLY PT, R17, R134, 0x1, 0x1f ;  /* 0x0c201f0086117f89 */ /* 0x000e6200000e0000 */
[----:B---3--:R-:W-:-:S03]  /*5f10*/  FFMA.FTZ R0, R45, UR38, -R2 ;  /* 0x000000262d007c23 */ /* 0x008fc60008010802 */
[----:B------:R-:W-:-:S04]  /*5f20*/  IMAD.WIDE.U32 R70, R8, -0x2daee0ad, RZ ;  /* 0xd2511f5308467825 */ /* 0x000fc800078e00ff */
[----:B------:R-:W-:Y:S01]  /*5f30*/  FFMA.FTZ R8, R23, UR38, -R3 ;  /* 0x0000002617087c23 */ /* 0x000fe20008010803 */
[----:B------:R3:W-:Y:S08]  /*5f40*/  MUFU.EX2 R66, R0 ;  /* 0x0000000000427308 */ /* 0x0007f00000000800 */
[----:B------:R-:W-:Y:S01]  /*5f50*/  MUFU.EX2 R231, R8 ;  /* 0x0000000800e77308 */ /* 0x000fe20000000800 */
[----:B---3--:R-:W-:Y:S01]  /*5f60*/  FFMA.FTZ R0, R46, UR38, -R2 ;  /* 0x000000262e007c23 */ /* 0x008fe20008010802 */
[----:B-1----:R-:W-:-:S06]  /*5f70*/  FMNMX.FTZ R134, R134, R17, !PT ;  /* 0x0000001186867209 */ /* 0x002fcc0007810000 */
[----:B------:R1:W-:Y:S01]  /*5f80*/  MUFU.EX2 R113, R0 ;  /* 0x0000000000717308 */ /* 0x0003e20000000800 */
[----:B------:R-:W-:Y:S01]  /*5f90*/  FSETP.NEU.FTZ.AND P0, PT, R134, -INF , PT ;  /* 0xff8000008600780b */ /* 0x000fe20003f1d000 */
[----:B-1----:R-:W-:Y:S01]  /*5fa0*/  IMAD.U32 R0, RZ, RZ, UR7 ;  /* 0x00000007ff007e24 */ /* 0x002fe2000f8e00ff */
[----:B------:R-:W-:-:S04]  /*5fb0*/  UIADD3 UR7, UPT, UPT, UR37, -0x4498517b, URZ ;  /* 0xbb67ae8525077890 */ /* 0x000fc8000fffe0ff */
[----:B------:R-:W-:Y:S01]  /*5fc0*/  LOP3.LUT R0, R7, 0xff0000, R0, 0xf8, !PT ;  /* 0x00ff000007007812 */ /* 0x000fe200078ef800 */
[----:B------:R-:W-:Y:S01]  /*5fd0*/  FFMA.FTZ R7, R48, UR38, -R2 ;  /* 0x0000002630077c23 */ /* 0x000fe20008010802 */
[----:B------:R-:W-:Y:S02]  /*5fe0*/  LOP3.LUT R2, R98, UR36, R77, 0x96, !PT ;  /* 0x0000002462027c12 */ /* 0x000fe4000f8e964d */
[----:B------:R-:W-:Y:S01]  /*5ff0*/  LDSM.16.MT88.4 R96, [R96+0x1800] ;  /* 0x001800006060783b */ /* 0x000fe20000004200 */
[----:B------:R1:W-:Y:S02]  /*6000*/  MUFU.EX2 R59, R7 ;  /* 0x00000007003b7308 */ /* 0x0003e40000000800 */
[----:B------:R-:W-:-:S04]  /*6010*/  IMAD.WIDE.U32 R72, R2, -0x2daee0ad, RZ ;  /* 0xd2511f5302487825 */ /* 0x000fc800078e00ff */
[----:B------:R-:W-:Y:S01]  /*6020*/  FFMA.FTZ R2, R14, UR38, -R3 ;  /* 0x000000260e027c23 */ /* 0x000fe20008010803 */
[----:B------:R-:W-:Y:S03]  /*6030*/  STL.64 [R1+0xb8], R72 ;  /* 0x0000b84801007387 */ /* 0x000fe60000100a00 */
[----:B------:R3:W-:Y:S01]  /*6040*/  MUFU.EX2 R244, R2 ;  /* 0x0000000200f47308 */ /* 0x0007e20000000800 */
[----:B------:R-:W-:Y:S01]  /*6050*/  STL.64 [R1+0x88], R70 ;  /* 0x0000884601007387 */ /* 0x000fe20000100a00 */
[----:B-1----:R-:W-:-:S05]  /*6060*/  IMAD.WIDE.U32 R6, R6, -0x326172a9, RZ ;  /* 0xcd9e8d5706067825 */ /* 0x002fca00078e00ff */
[----:B------:R-:W-:Y:S02]  /*6070*/  LOP3.LUT R10, R74, UR35, R7, 0x96, !PT ;  /* 0x000000234a0a7c12 */ /* 0x000fe4000f8e9607 */
[----:B---3--:R-:W-:Y:S01]  /*6080*/  FMNMX3.FTZ R2, R5, R38, R36, !PT ;  /* 0x0000002605027276 */ /* 0x008fe20007810024 */
[----:B------:R-:W-:Y:S02]  /*6090*/  FFMA.FTZ R5, R16, UR38, -R3 ;  /* 0x0000002610057c23 */ /* 0x000fe40008010803 */
[----:B------:R-:W-:Y:S01]  /*60a0*/  IMAD.WIDE.U32 R10, R10, -0x2daee0ad, RZ ;  /* 0xd2511f530a0a7825 */ /* 0x000fe200078e00ff */
[----:B------:R-:W-:Y:S01]  /*60b0*/  FMNMX3.FTZ R2, R2, R30, R29, !PT ;  /* 0x0000001e02027276 */ /* 0x000fe2000781001d */
[----:B------:R1:W-:Y:S03]  /*60c0*/  MUFU.EX2 R226, R5 ;  /* 0x0000000500e27308 */ /* 0x0003e60000000800 */
[----:B------:R-:W-:-:S02]  /*60d0*/  FMNMX.FTZ R14, R28, R2, !PT ;  /* 0x000000021c0e7209 */ /* 0x000fc40007810000 */
[----:B------:R-:W-:-:S03]  /*60e0*/  LOP3.LUT R2, R78, UR7, R71, 0x96, !PT ;  /* 0x000000074e027c12 */ /* 0x000fc6000f8e9647 */
[----:B------:R-:W3:Y:S02]  /*60f0*/  SHFL.BFLY PT, R133, R14, 0x2, 0x1f ;  /* 0x0c401f000e857f89 */ /* 0x000ee400000e0000 */
[----:B------:R-:W-:Y:S01]  /*6100*/  IMAD.WIDE.U32 R46, R2, -0x326172a9, RZ ;  /* 0xcd9e8d57022e7825 */ /* 0x000fe200078e00ff */
[----:B------:R-:W-:-:S05]  /*6110*/  LOP3.LUT R2, R76, UR35, R7, 0x96, !PT ;  /* 0x000000234c027c12 */ /* 0x000fca000f8e9607 */
[----:B------:R-:W-:Y:S01]  /*6120*/  IMAD.WIDE.U32 R12, R2, -0x2daee0ad, RZ ;  /* 0xd2511f53020c7825 */ /* 0x000fe200078e00ff */
[----:B-1----:R-:W-:-:S03]  /*6130*/  LOP3.LUT R5, R78, UR7, R73, 0x96, !PT ;  /* 0x000000074e057c12 */ /* 0x002fc6000f8e9649 */
[----:B------:R-:W-:Y:S01]  /*6140*/  FFMA.FTZ R2, R26, UR38, -R3 ;  /* 0x000000261a027c23 */ /* 0x000fe20008010803 */
[----:B------:R-:W-:Y:S01]  /*6150*/  UIADD3 UR7, UPT, UPT, UR37, 0x646e171e, URZ ;  /* 0x646e171e25077890 */ /* 0x000fe2000fffe0ff */
[----:B------:R-:W-:Y:S01]  /*6160*/  LOP3.LUT R13, R72, UR33, R13, 0x96, !PT ;  /* 0x00000021480d7c12 */ /* 0x000fe2000f8e960d */
[----:B------:R-:W-:-:S04]  /*6170*/  IMAD.WIDE.U32 R56, R5, -0x326172a9, RZ ;  /* 0xcd9e8d5705387825 */ /* 0x000fc800078e00ff */
[----:B------:R-:W-:Y:S01]  /*6180*/  FFMA.FTZ R5, R25, UR38, -R3 ;  /* 0x0000002619057c23 */ /* 0x000fe20008010803 */
[----:B------:R1:W5:Y:S01]  /*6190*/  MUFU.EX2 R53, R2 ;  /* 0x0000000200357308 */ /* 0x0003620000000800 */
[----:B------:R-:W-:Y:S01]  /*61a0*/  IMAD.WIDE.U32 R20, R13, -0x326172a9, RZ ;  /* 0xcd9e8d570d147825 */ /* 0x000fe200078e00ff */
[C---:B------:R-:W-:Y:S01]  /*61b0*/  LOP3.LUT R8, R6.reuse, UR34, R57, 0x96, !PT ;  /* 0x0000002206087c12 */ /* 0x040fe2000f8e9639 */
[----:B------:R-:W-:Y:S01]  /*61c0*/  STL.64 [R1+0x80], R56 ;  /* 0x0000803801007387 */ /* 0x000fe20000100a00 */
[----:B------:R-:W-:Y:S02]  /*61d0*/  LOP3.LUT R6, R6, UR34, R47, 0x96, !PT ;  /* 0x0000002206067c12 */ /* 0x000fe4000f8e962f */
[----:B---3--:R-:W-:Y:S02]  /*61e0*/  FMNMX.FTZ R133, R14, R133, !PT ;  /* 0x000000850e857209 */ /* 0x008fe40007810000 */
[----:B------:R3:W-:Y:S01]  /*61f0*/  MUFU.EX2 R247, R5 ;  /* 0x0000000500f77308 */ /* 0x0007e20000000800 */
[----:B------:R-:W-:Y:S01]  /*6200*/  IMAD.WIDE.U32 R6, R6, -0x2daee0ad, RZ ;  /* 0xd2511f5306067825 */ /* 0x000fe200078e00ff */
[----:B------:R-:W-:Y:S03]  /*6210*/  STL.64 [R1+0x78], R46 ;  /* 0x0000782e01007387 */ /* 0x000fe60000100a00 */
[----:B------:R-:W-:Y:S01]  /*6220*/  IMAD.WIDE.U32 R8, R8, -0x2daee0ad, RZ ;  /* 0xd2511f5308087825 */ /* 0x000fe200078e00ff */
[----:B------:R-:W2:Y:S01]  /*6230*/  SHFL.BFLY PT, R18, R133, 0x1, 0x1f ;  /* 0x0c201f0085127f89 */ /* 0x000ea200000e0000 */
[----:B------:R-:W-:-:S02]  /*6240*/  LOP3.LUT R15, R10, UR31, R7, 0x96, !PT ;  /* 0x0000001f0a0f7c12 */ /* 0x000fc4000f8e9607 */
[----:B-1----:R-:W-:Y:S01]  /*6250*/  FFMA.FTZ R2, R32, UR38, -R3 ;  /* 0x0000002620027c23 */ /* 0x002fe20008010803 */
[----:B------:R-:W-:Y:S02]  /*6260*/  LOP3.LUT R10, R56, UR32, R21, 0x96, !PT ;  /* 0x00000020380a7c12 */ /* 0x000fe4000f8e9615 */
[----:B------:R-:W-:Y:S01]  /*6270*/  LOP3.LUT R16, R12, UR31, R9, 0x96, !PT ;  /* 0x0000001f0c107c12 */ /* 0x000fe2000f8e9609 */
[----:B------:R1:W-:Y:S01]  /*6280*/  MUFU.EX2 R114, R2 ;  /* 0x0000000200727308 */ /* 0x0003e20000000800 */
[----:B------:R-:W-:Y:S01]  /*6290*/  IMAD.WIDE.U32 R14, R15, -0x326172a9, RZ ;  /* 0xcd9e8d570f0e7825 */ /* 0x000fe200078e00ff */
[----:B---3--:R-:W-:-:S03]  /*62a0*/  LOP3.LUT R5, R70, UR33, R11, 0x96, !PT ;  /* 0x0000002146057c12 */ /* 0x008fc6000f8e960b */
[----:B------:R-:W-:-:S04]  /*62b0*/  IMAD.WIDE.U32 R10, R10, -0x2daee0ad, RZ ;  /* 0xd2511f530a0a7825 */ /* 0x000fc800078e00ff */
[----:B------:R-:W-:Y:S01]  /*62c0*/  IMAD.WIDE.U32 R24, R5, -0x326172a9, RZ ;  /* 0xcd9e8d5705187825 */ /* 0x000fe200078e00ff */
[----:B------:R-:W-:-:S03]  /*62d0*/  LOP3.LUT R7, R8, UR23, R11, 0x96, !PT ;  /* 0x0000001708077c12 */ /* 0x000fc6000f8e960b */
[----:B------:R-:W-:Y:S01]  /*62e0*/  IMAD.WIDE.U32 R16, R16, -0x326172a9, RZ ;  /* 0xcd9e8d5710107825 */ /* 0x000fe200078e00ff */
[----:B------:R-:W-:-:S03]  /*62f0*/  LOP3.LUT R12, R46, UR32, R25, 0x96, !PT ;  /* 0x000000202e0c7c12 */ /* 0x000fc6000f8e9619 */
[--C-:B-1----:R-:W-:Y:S01]  /*6300*/  FFMA.FTZ R2, R35, UR38, -R3.reuse ;  /* 0x0000002623027c23 */ /* 0x102fe20008010803 */
[----:B------:R-:W-:Y:S01]  /*6310*/  FFMA.FTZ R3, R34, UR38, -R3 ;  /* 0x0000002622037c23 */ /* 0x000fe20008010803 */
[----:B--2---:R-:W-:Y:S01]  /*6320*/  FMNMX.FTZ R133, R133, R18, !PT ;  /* 0x0000001285857209 */ /* 0x004fe20007810000 */
[----:B------:R-:W-:Y:S01]  /*6330*/  IMAD.WIDE.U32 R12, R12, -0x2daee0ad, RZ ;  /* 0xd2511f530c0c7825 */ /* 0x000fe200078e00ff */
[----:B------:R1:W-:Y:S01]  /*6340*/  MUFU.EX2 R52, R2 ;  /* 0x0000000200347308 */ /* 0x0003e20000000800 */
[----:B------:R-:W-:-:S03]  /*6350*/  LOP3.LUT R5, R20, UR26, R17, 0x96, !PT ;  /* 0x0000001a14057c12 */ /* 0x000fc6000f8e9611 */
[----:B------:R-:W-:Y:S01]  /*6360*/  LOP3.LUT R9, R6, UR23, R13, 0x96, !PT ;  /* 0x0000001706097c12 */ /* 0x000fe2000f8e960d */
[----:B------:R-:W-:-:S03]  /*6370*/  IMAD.WIDE.U32 R6, R7, -0x326172a9, RZ ;  /* 0xcd9e8d5707067825 */ /* 0x000fc600078e00ff */
[----:B------:R2:W-:Y:S02]  /*6380*/  MUFU.EX2 R115, R3 ;  /* 0x0000000300737308 */ /* 0x0005e40000000800 */
[----:B------:R-:W-:Y:S01]  /*6390*/  LOP3.LUT R16, R16, UR17, R7, 0x96, !PT ;  /* 0x0000001110107c12 */ /* 0x000fe2000f8e9607 */
[----:B------:R-:W-:Y:S01]  /*63a0*/  FMUL.FTZ R7, R133, UR38 ;  /* 0x0000002685077c20 */ /* 0x000fe20008410000 */
[----:B-1----:R-:W-:-:S05]  /*63b0*/  FMUL.FTZ R2, R134, UR38 ;  /* 0x0000002686027c20 */ /* 0x002fca0008410000 */
[----:B------:R-:W-:Y:S02]  /*63c0*/  FSEL R2, R2, RZ, P0 ;  /* 0x000000ff02027208 */ /* 0x000fe40000000000 */
[----:B------:R-:W-:-:S03]  /*63d0*/  FSETP.NEU.FTZ.AND P0, PT, R133, -INF , PT ;  /* 0xff8000008500780b */ /* 0x000fc60003f1d000 */
[--C-:B--2---:R-:W-:Y:S01]  /*63e0*/  FFMA.FTZ R3, R27, UR38, -R2.reuse ;  /* 0x000000261b037c23 */ /* 0x104fe20008010802 */
[----:B------:R-:W-:Y:S01]  /*63f0*/  FFMA.FTZ R8, R33, UR38, -R2 ;  /* 0x0000002621087c23 */ /* 0x000fe20008010802 */
[----:B------:R-:W-:-:S04]  /*6400*/  IMAD.WIDE.U32 R26, R5, -0x2daee0ad, RZ ;  /* 0xd2511f53051a7825 */ /* 0x000fc800078e00ff */
[--C-:B------:R-:W-:Y:S01]  /*6410*/  FFMA.FTZ R5, R44, UR38, -R2.reuse ;  /* 0x000000262c057c23 */ /* 0x100fe20008010802 */
[----:B------:R1:W-:Y:S01]  /*6420*/  MUFU.EX2 R222, R3 ;  /* 0x0000000300de7308 */ /* 0x0003e20000000800 */
[--C-:B------:R-:W-:Y:S01]  /*6430*/  FFMA.FTZ R35, R43, UR38, -R2.reuse ;  /* 0x000000262b237c23 */ /* 0x100fe20008010802 */
[--C-:B------:R-:W-:Y:S01]  /*6440*/  FFMA.FTZ R42, R42, UR38, -R2.reuse ;  /* 0x000000262a2a7c23 */ /* 0x100fe20008010802 */
[----:B------:R-:W-:Y:S01]  /*6450*/  LOP3.LUT R10, R10, UR16, R27, 0x96, !PT ;  /* 0x000000100a0a7c12 */ /* 0x000fe2000f8e961b */
[--C-:B------:R-:W-:Y:S01]  /*6460*/  FFMA.FTZ R39, R39, UR38, -R2.reuse ;  /* 0x0000002627277c23 */ /* 0x100fe20008010802 */
[----:B------:R-:W-:Y:S01]  /*6470*/  FFMA.FTZ R37, R37, UR38, -R2 ;  /* 0x0000002625257c23 */ /* 0x000fe20008010802 */
[----:B------:R-:W-:Y:S02]  /*6480*/  IMAD.WIDE.U32 R32, R16, -0x2daee0ad, RZ ;  /* 0xd2511f5310207825 */ /* 0x000fe400078e00ff */
[----:B------:R2:W-:Y:S02]  /*6490*/  MUFU.EX2 R143, R8 ;  /* 0x00000008008f7308 */ /* 0x0005e40000000800 */
[----:B------:R-:W-:Y:S01]  /*64a0*/  IMAD.WIDE.U32 R20, R10, -0x326172a9, RZ ;  /* 0xcd9e8d570a147825 */ /* 0x000fe200078e00ff */
[----:B------:R-:W-:-:S02]  /*64b0*/  PRMT R148, R32, 0x7772, RZ ;  /* 0x0000777220947816 */ /* 0x000fc400000000ff */
[----:B------:R-:W-:Y:S02]  /*64c0*/  PRMT R149, R32, 0x7773, RZ ;  /* 0x0000777320957816 */ /* 0x000fe400000000ff */
[----:B------:R-:W-:Y:S01]  /*64d0*/  LOP3.LUT R6, R6, UR15, R21, 0x96, !PT ;  /* 0x0000000f06067c12 */ /* 0x000fe2000f8e9615 */
[----:B------:R3:W-:Y:S01]  /*64e0*/  MUFU.EX2 R221, R5 ;  /* 0x0000000500dd7308 */ /* 0x0007e20000000800 */
[----:B-1----:R-:W-:Y:S01]  /*64f0*/  LOP3.LUT R3, R24, UR26, R15, 0x96, !PT ;  /* 0x0000001a18037c12 */ /* 0x002fe2000f8e960f */
[----:B------:R-:W-:Y:S01]  /*6500*/  IMAD.MOV.U32 R15, RZ, RZ, R32 ;  /* 0x000000ffff0f7224 */ /* 0x000fe200078e0020 */
[C---:B------:R-:W-:Y:S02]  /*6510*/  PRMT R61, R20.reuse, 0x7773, RZ ;  /* 0x00007773143d7816 */ /* 0x040fe400000000ff */
[----:B------:R-:W-:Y:S01]  /*6520*/  PRMT R76, R20, 0x7772, RZ ;  /* 0x00007772144c7816 */ /* 0x000fe200000000ff */
[----:B------:R-:W-:-:S04]  /*6530*/  IMAD.WIDE.U32 R18, R3, -0x2daee0ad, RZ ;  /* 0xd2511f5303127825 */ /* 0x000fc800078e00ff */
[----:B------:R-:W-:Y:S01]  /*6540*/  FFMA.FTZ R3, R40, UR38, -R2 ;  /* 0x0000002628037c23 */ /* 0x000fe20008010802 */
[----:B------:R-:W-:Y:S01]  /*6550*/  LOP3.LUT R17, R6, 0xffff, RZ, 0xc0, !PT ;  /* 0x0000ffff06117812 */ /* 0x000fe200078ec0ff */
[----:B------:R4:W-:Y:S01]  /*6560*/  MUFU.EX2 R224, R35 ;  /* 0x0000002300e07308 */ /* 0x0009e20000000800 */
[----:B--2---:R-:W-:Y:S01]  /*6570*/  IMAD.WIDE.U32 R8, R9, -0x326172a9, RZ ;  /* 0xcd9e8d5709087825 */ /* 0x004fe200078e00ff */
[----:B------:R-:W-:Y:S02]  /*6580*/  LOP3.LUT R12, R12, UR16, R19, 0x96, !PT ;  /* 0x000000100c0c7c12 */ /* 0x000fe4000f8e9613 */
[----:B------:R-:W-:Y:S02]  /*6590*/  SHF.R.U32.HI R47, RZ, 0x18, R6 ;  /* 0x00000018ff2f7819 */ /* 0x000fe40000011606 */
[----:B------:R-:W-:Y:S01]  /*65a0*/  LOP3.LUT R14, R14, UR17, R9, 0x96, !PT ;  /* 0x000000110e0e7c12 */ /* 0x000fe2000f8e9609 */
[----:B------:R-:W-:Y:S01]  /*65b0*/  IMAD.WIDE.U32 R24, R12, -0x326172a9, RZ ;  /* 0xcd9e8d570c187825 */ /* 0x000fe200078e00ff */
[----:B------:R1:W-:Y:S01]  /*65c0*/  MUFU.EX2 R214, R3 ;  /* 0x0000000300d67308 */ /* 0x0003e20000000800 */
[----:B---3--:R-:W-:-:S02]  /*65d0*/  LOP3.LUT R5, R26, UR7, R33, 0x96, !PT ;  /* 0x000000071a057c12 */ /* 0x008fc4000f8e9621 */
[----:B------:R-:W-:Y:S01]  /*65e0*/  IMAD.WIDE.U32 R44, R14, -0x2daee0ad, RZ ;  /* 0xd2511f530e2c7825 */ /* 0x000fe200078e00ff */
[C---:B------:R-:W-:Y:S02]  /*65f0*/  PRMT R79, R24.reuse, 0x7773, RZ ;  /* 0x00007773184f7816 */ /* 0x040fe400000000ff */
[----:B------:R-:W-:Y:S01]  /*6600*/  PRMT R94, R24, 0x7772, RZ ;  /* 0x00007772185e7816 */ /* 0x000fe200000000ff */
[----:B------:R-:W-:Y:S01]  /*6610*/  IMAD.MOV.U32 R14, RZ, RZ, R44 ;  /* 0x000000ffff0e7224 */ /* 0x000fe200078e002c */
[C---:B------:R-:W-:Y:S01]  /*6620*/  PRMT R141, R44.reuse, 0x7772, RZ ;  /* 0x000077722c8d7816 */ /* 0x040fe200000000ff */
[----:B----4-:R-:W-:Y:S01]  /*6630*/  IMAD.MOV.U32 R35, RZ, RZ, R68 ;  /* 0x000000ffff237224 */ /* 0x010fe200078e0044 */
[----:B------:R-:W-:Y:S01]  /*6640*/  PRMT R140, R44, 0x7773, RZ ;  /* 0x000077732c8c7816 */ /* 0x000fe200000000ff */
[----:B------:R-:W-:Y:S01]  /*6650*/  MUFU.EX2 R225, R39 ;  /* 0x0000002700e17308 */ /* 0x000fe20000000800 */
[----:B------:R-:W-:Y:S02]  /*6660*/  LOP3.LUT R33, R6, 0xff, RZ, 0xc0, !PT ;  /* 0x000000ff06217812 */ /* 0x000fe400078ec0ff */
[----:B------:R-:W-:-:S02]  /*6670*/  LOP3.LUT R92, R5, 0xff, RZ, 0xc0, !PT ;  /* 0x000000ff055c7812 */ /* 0x000fc400078ec0ff */
[----:B------:R-:W-:Y:S02]  /*6680*/  PRMT R11, R5, 0x7632, R11 ;  /* 0x00007632050b7816 */ /* 0x000fe4000000000b */
[----:B-1----:R-:W-:Y:S01]  /*6690*/  FSEL R3, R7, RZ, P0 ;  /* 0x000000ff07037208 */ /* 0x002fe20000000000 */
[----:B------:R-:W-:Y:S01]  /*66a0*/  MUFU.EX2 R223, R37 ;  /* 0x0000002500df7308 */ /* 0x000fe20000000800 */
[----:B------:R-:W-:Y:S02]  /*66b0*/  SHF.R.U32.HI R95, RZ, 0x18, R5 ;  /* 0x00000018ff5f7819 */ /* 0x000fe40000011605 */
[----:B------:R-:W-:Y:S01]  /*66c0*/  LOP3.LUT R16, R15, 0xff, RZ, 0xc0, !PT ;  /* 0x000000ff0f107812 */ /* 0x000fe200078ec0ff */
[--C-:B------:R-:W-:Y:S01]  /*66d0*/  FFMA.FTZ R2, R55, UR38, -R3.reuse ;  /* 0x0000002637027c23 */ /* 0x100fe20008010803 */
[--C-:B------:R-:W-:Y:S01]  /*66e0*/  FFMA.FTZ R7, R38, UR38, -R3.reuse ;  /* 0x0000002626077c23 */ /* 0x100fe20008010803 */
[--C-:B------:R-:W-:Y:S01]  /*66f0*/  FFMA.FTZ R9, R41, UR38, -R3.reuse ;  /* 0x0000002629097c23 */ /* 0x100fe20008010803 */
[--C-:B------:R-:W-:Y:S01]  /*6700*/  FFMA.FTZ R10, R36, UR38, -R3.reuse ;  /* 0x00000026240a7c23 */ /* 0x100fe20008010803 */
[----:B------:R1:W-:Y:S01]  /*6710*/  MUFU.EX2 R111, R2 ;  /* 0x00000002006f7308 */ /* 0x0003e20000000800 */
[--C-:B------:R-:W-:Y:S01]  /*6720*/  FFMA.FTZ R30, R30, UR38, -R3.reuse ;  /* 0x000000261e1e7c23 */ /* 0x100fe20008010803 */
[--C-:B------:R-:W-:Y:S01]  /*6730*/  FFMA.FTZ R29, R29, UR38, -R3.reuse ;  /* 0x000000261d1d7c23 */ /* 0x100fe20008010803 */
[----:B------:R-:W-:Y:S01]  /*6740*/  FFMA.FTZ R34, R28, UR38, -R3 ;  /* 0x000000261c227c23 */ /* 0x000fe20008010803 */
[----:B------:R-:W-:Y:S01]  /*6750*/  PRMT R63, R20, 0x7771, RZ ;  /* 0x00007771143f7816 */ /* 0x000fe200000000ff */
[----:B------:R-:W-:Y:S01]  /*6760*/  IMAD R28, R100, 0x2, R50 ;  /* 0x00000002641c7824 */ /* 0x000fe200078e0232 */
[----:B------:R-:W-:-:S02]  /*6770*/  PRMT R62, R24, 0x7771, RZ ;  /* 0x00007771183e7816 */ /* 0x000fc400000000ff */
[----:B------:R2:W-:Y:S01]  /*6780*/  MUFU.EX2 R252, R7 ;  /* 0x0000000700fc7308 */ /* 0x0005e20000000800 */
[----:B------:R-:W-:Y:S01]  /*6790*/  PRMT R116, R32, 0x7771, RZ ;  /* 0x0000777120747816 */ /* 0x000fe200000000ff */
[----:B------:R-:W3:Y:S01]  /*67a0*/  LDSM.16.MT88.4 R236, [R28+0xa000] ;  /* 0x00a000001cec783b */ /* 0x000ee20000004200 */
[----:B------:R-:W-:Y:S02]  /*67b0*/  PRMT R142, R44, 0x7771, RZ ;  /* 0x000077712c8e7816 */ /* 0x000fe400000000ff */
[----:B------:R-:W-:Y:S01]  /*67c0*/  LOP3.LUT R14, R14, 0xff, RZ, 0xc0, !PT ;  /* 0x000000ff0e0e7812 */ /* 0x000fe200078ec0ff */
[----:B------:R-:W-:Y:S01]  /*67d0*/  LDSM.16.MT88.4 R136, [R28+0xb000] ;  /* 0x00b000001c88783b */ /* 0x000fe20000004200 */
[----:B------:R-:W-:Y:S01]  /*67e0*/  SHF.R.U32.HI R46, RZ, 0x8, R17 ;  /* 0x00000008ff2e7819 */ /* 0x000fe20000011611 */
[----:B------:R-:W-:Y:S01]  /*67f0*/  MUFU.EX2 R109, R9 ;  /* 0x00000009006d7308 */ /* 0x000fe20000000800 */
[----:B-1----:R-:W-:Y:S01]  /*6800*/  FFMA.FTZ R2, R49, UR38, -R3 ;  /* 0x0000002631027c23 */ /* 0x002fe20008010803 */
[----:B------:R-:W-:Y:S01]  /*6810*/  LOP3.LUT R3, R8, UR15, R25, 0x96, !PT ;  /* 0x0000000f08037c12 */ /* 0x000fe2000f8e9619 */
[----:B------:R-:W-:Y:S01]  /*6820*/  IMAD.MOV.U32 R8, RZ, RZ, R24 ;  /* 0x000000ffff087224 */ /* 0x000fe200078e0018 */
[----:B------:R-:W-:-:S02]  /*6830*/  LOP3.LUT R77, R11, 0xff, RZ, 0xc0, !PT ;  /* 0x000000ff0b4d7812 */ /* 0x000fc400078ec0ff */
[C---:B------:R-:W-:Y:S02]  /*6840*/  LOP3.LUT R60, R3.reuse, 0xff, RZ, 0xc0, !PT ;  /* 0x000000ff033c7812 */ /* 0x040fe400078ec0ff */
[----:B------:R1:W4:Y:S01]  /*6850*/  MUFU.EX2 R110, R2 ;  /* 0x00000002006e7308 */ /* 0x0003220000000800 */
[----:B--2---:R-:W-:Y:S01]  /*6860*/  IMAD.MOV.U32 R7, RZ, RZ, R20 ;  /* 0x000000ffff077224 */ /* 0x004fe200078e0014 */
[C---:B------:R-:W-:Y:S02]  /*6870*/  LOP3.LUT R12, R3.reuse, 0xffff, RZ, 0xc0, !PT ;  /* 0x0000ffff030c7812 */ /* 0x040fe400078ec0ff */
[----:B------:R-:W-:Y:S02]  /*6880*/  PRMT R13, R3, 0x7632, R13 ;  /* 0x00007632030d7816 */ /* 0x000fe4000000000d */
[----:B------:R-:W-:Y:S02]  /*6890*/  SHF.R.U32.HI R49, RZ, 0x18, R3 ;  /* 0x00000018ff317819 */ /* 0x000fe40000011603 */
[----:B------:R2:W-:Y:S01]  /*68a0*/  MUFU.EX2 R112, R10 ;  /* 0x0000000a00707308 */ /* 0x0005e20000000800 */
[----:B------:R-:W-:-:S02]  /*68b0*/  LOP3.LUT R15, R8, 0xff, RZ, 0xc0, !PT ;  /* 0x000000ff080f7812 */ /* 0x000fc400078ec0ff */
[----:B------:R-:W-:Y:S02]  /*68c0*/  PRMT R3, R76, 0x5410, R61 ;  /* 0x000054104c037816 */ /* 0x000fe4000000003d */
[----:B------:R-:W-:Y:S02]  /*68d0*/  PRMT R8, R94, 0x5410, R79 ;  /* 0x000054105e087816 */ /* 0x000fe4000000004f */
[----:B------:R-:W-:Y:S01]  /*68e0*/  SHF.R.U32.HI R250, RZ, 0x8, R12 ;  /* 0x00000008fffa7819 */ /* 0x000fe2000001160c */
[----:B------:R-:W3:Y:S01]  /*68f0*/  MUFU.EX2 R251, R30 ;  /* 0x0000001e00fb7308 */ /* 0x000ee20000000800 */
[----:B-1----:R-:W-:Y:S02]  /*6900*/  LOP3.LUT R2, R18, UR7, R45, 0x96, !PT ;  /* 0x0000000712027c12 */ /* 0x002fe4000f8e962d */
[----:B------:R-:W-:Y:S02]  /*6910*/  PRMT R18, R6, 0x7632, R18 ;  /* 0x0000763206127816 */ /* 0x000fe40000000012 */
[----:B------:R-:W-:-:S02]  /*6920*/  LOP3.LUT R93, R2, 0xff, RZ, 0xc0, !PT ;  /* 0x000000ff025d7812 */ /* 0x000fc400078ec0ff */
[C---:B------:R-:W-:Y:S01]  /*6930*/  LOP3.LUT R6, R2.reuse, 0xffff, RZ, 0xc0, !PT ;  /* 0x0000ffff02067812 */ /* 0x040fe200078ec0ff */
[----:B------:R-:W-:Y:S01]  /*6940*/  MUFU.EX2 R246, R29 ;  /* 0x0000001d00f67308 */ /* 0x000fe20000000800 */
[----:B--2---:R-:W-:Y:S02]  /*6950*/  LOP3.LUT R10, R5, 0xffff, RZ, 0xc0, !PT ;  /* 0x0000ffff050a7812 */ /* 0x004fe400078ec0ff */
[----:B------:R-:W-:Y:S02]  /*6960*/  PRMT R9, R2, 0x7632, R9 ;  /* 0x0000763202097816 */ /* 0x000fe40000000009 */
[----:B------:R-:W-:Y:S02]  /*6970*/  SHF.R.U32.HI R108, RZ, 0x18, R2 ;  /* 0x00000018ff6c7819 */ /* 0x000fe40000011602 */
[----:B------:R-:W-:Y:S01]  /*6980*/  LOP3.LUT R5, R7, 0xff, RZ, 0xc0, !PT ;  /* 0x000000ff07057812 */ /* 0x000fe200078ec0ff */
[----:B------:R5:W1:Y:S01]  /*6990*/  MUFU.EX2 R230, R34 ;  /* 0x0000002200e67308 */ /* 0x000a620000000800 */
[----:B------:R-:W-:-:S02]  /*69a0*/  PRMT R2, R148, 0x5410, R149 ;  /* 0x0000541094027816 */ /* 0x000fc40000000095 */
[----:B------:R-:W-:Y:S02]  /*69b0*/  PRMT R7, R141, 0x5410, R140 ;  /* 0x000054108d077816 */ /* 0x000fe4000000008c */
[----:B------:R-:W-:Y:S02]  /*69c0*/  SHF.R.U32.HI R249, RZ, 0x8, R10 ;  /* 0x00000008fff97819 */ /* 0x000fe4000001160a */
[----:B------:R-:W-:Y:S01]  /*69d0*/  SHF.R.U32.HI R248, RZ, 0x8, R6 ;  /* 0x00000008fff87819 */ /* 0x000fe20000011606 */
[----:B------:R2:W2:Y:S01]  /*69e0*/  MUFU.EX2 R245, R42 ;  /* 0x0000002a00f57308 */ /* 0x0004a20000000800 */
[----:B------:R-:W-:Y:S02]  /*69f0*/  LOP3.LUT R78, R9, 0xff, RZ, 0xc0, !PT ;  /* 0x000000ff094e7812 */ /* 0x000fe400078ec0ff */
[----:B------:R-:W-:Y:S02]  /*6a00*/  LOP3.LUT R10, R3, 0xff00ff, RZ, 0xc0, !PT ;  /* 0x00ff00ff030a7812 */ /* 0x000fe400078ec0ff */
[----:B------:R-:W-:-:S02]  /*6a10*/  LOP3.LUT R9, R2, 0xff00ff, RZ, 0xc0, !PT ;  /* 0x00ff00ff02097812 */ /* 0x000fc400078ec0ff */
[----:B------:R-:W-:Y:S02]  /*6a20*/  PRMT R6, R5, 0x5410, R63 ;  /* 0x0000541005067816 */ /* 0x000fe4000000003f */
[----:B------:R-:W-:Y:S01]  /*6a30*/  PRMT R5, R16, 0x5410, R116 ;  /* 0x0000541010057816 */ /* 0x000fe20000000074 */
[----:B-----5:R-:W-:Y:S01]  /*6a40*/  IMAD.MOV.U32 R34, RZ, RZ, R53 ;  /* 0x000000ffff227224 */ /* 0x020fe200078e0035 */
[----:B------:R-:W-:Y:S02]  /*6a50*/  LOP3.LUT R8, R8, 0xff00ff, RZ, 0xc0, !PT ;  /* 0x00ff00ff08087812 */ /* 0x000fe400078ec0ff */
[----:B------:R-:W-:Y:S02]  /*6a60*/  LOP3.LUT R7, R7, 0xff00ff, RZ, 0xc0, !PT ;  /* 0x00ff00ff07077812 */ /* 0x000fe400078ec0ff */
[----:B------:R-:W-:Y:S02]  /*6a70*/  PRMT R3, R15, 0x5410, R62 ;  /* 0x000054100f037816 */ /* 0x000fe4000000003e */
[----:B------:R-:W-:-:S02]  /*6a80*/  PRMT R2, R14, 0x5410, R142 ;  /* 0x000054100e027816 */ /* 0x000fc4000000008e */
[----:B------:R-:W-:Y:S02]  /*6a90*/  LOP3.LUT R45, R18, 0xff, RZ, 0xc0, !PT ;  /* 0x000000ff122d7812 */ /* 0x000fe400078ec0ff */
[----:B------:R-:W-:Y:S02]  /*6aa0*/  LOP3.LUT R48, R13, 0xff, RZ, 0xc0, !PT ;  /* 0x000000ff0d307812 */ /* 0x000fe400078ec0ff */
        /* <DEDUP_REMOVED lines=8> */
[----:B------:R-:W-:Y:S02]  /*6b30*/  PRMT R10, R33, 0x5410, R46 ;  /* 0x00005410210a7816 */ /* 0x000fe4000000002e */
[----:B------:R-:W-:-:S02]  /*6b40*/  PRMT R9, R45, 0x5410, R47 ;  /* 0x000054102d097816 */ /* 0x000fc4000000002f */
[----:B------:R-:W-:Y:S02]  /*6b50*/  PRMT R8, R92, 0x5410, R249 ;  /* 0x000054105c087816 */ /* 0x000fe400000000f9 */
[----:B------:R-:W-:Y:S02]  /*6b60*/  PRMT R7, R77, 0x5410, R95 ;  /* 0x000054104d077816 */ /* 0x000fe4000000005f */
[----:B------:R-:W-:Y:S02]  /*6b70*/  PRMT R6, R60, 0x5410, R250 ;  /* 0x000054103c067816 */ /* 0x000fe400000000fa */
[----:B------:R-:W-:Y:S02]  /*6b80*/  PRMT R5, R48, 0x5410, R49 ;  /* 0x0000541030057816 */ /* 0x000fe40000000031 */
        /* <DEDUP_REMOVED lines=11> */
[----:B----4-:R-:W-:Y:S02]  /*6c40*/  F2FP.BF16.F32.PACK_AB R3, R110, R111 ;  /* 0x0000006f6e03723e */ /* 0x010fe400000010ff */
[C---:B------:R-:W-:Y:S02]  /*6c50*/  PRMT R197, R0.reuse, 0x7610, R197 ;  /* 0x0000761000c57816 */ /* 0x040fe400000000c5 */
[----:B------:R-:W-:-:S02]  /*6c60*/  PRMT R194, R0, 0x7632, R194 ;  /* 0x0000763200c27816 */ /* 0x000fc400000000c2 */
[----:B------:R-:W-:Y:S02]  /*6c70*/  F2FP.BF16.F32.PACK_AB R0, R35, R107 ;  /* 0x0000006b2300723e */ /* 0x000fe400000010ff */
[----:B------:R-:W-:Y:S02]  /*6c80*/  PRMT R200, R3, 0x7610, R200 ;  /* 0x0000761003c87816 */ /* 0x000fe400000000c8 */
[C---:B------:R-:W-:Y:S02]  /*6c90*/  PRMT R201, R0.reuse, 0x7632, R201 ;  /* 0x0000763200c97816 */ /* 0x040fe400000000c9 */
[----:B------:R-:W-:Y:S02]  /*6ca0*/  PRMT R198, R0, 0x7610, R198 ;  /* 0x0000761000c67816 */ /* 0x000fe400000000c6 */
[----:B------:R-:W-:Y:S02]  /*6cb0*/  F2FP.BF16.F32.PACK_AB R0, R247, R231 ;  /* 0x000000e7f700723e */ /* 0x000fe400000010ff */
[----:B------:R-:W-:-:S02]  /*6cc0*/  PRMT R196, R3, 0x7632, R196 ;  /* 0x0000763203c47816 */ /* 0x000fc400000000c4 */
[C---:B------:R-:W-:Y:S02]  /*6cd0*/  PRMT R193, R0.reuse, 0x7610, R193 ;  /* 0x0000761000c17816 */ /* 0x040fe400000000c1 */
[----:B------:R-:W-:Y:S02]  /*6ce0*/  PRMT R191, R0, 0x7632, R191 ;  /* 0x0000763200bf7816 */ /* 0x000fe400000000bf */
[----:B---3--:R-:W-:Y:S02]  /*6cf0*/  F2FP.BF16.F32.PACK_AB R0, R251, R112 ;  /* 0x00000070fb00723e */ /* 0x008fe400000010ff */
[----:B------:R-:W-:Y:S02]  /*6d00*/  F2FP.BF16.F32.PACK_AB R2, R150, R151 ;  /* 0x000000979602723e */ /* 0x000fe400000010ff */
[C---:B------:R-:W-:Y:S02]  /*6d10*/  PRMT R189, R0.reuse, 0x7610, R189 ;  /* 0x0000761000bd7816 */ /* 0x040fe400000000bd */
        /* <DEDUP_REMOVED lines=11> */
[----:B------:R-:W-:Y:S02]  /*6dd0*/  F2FP.BF16.F32.PACK_AB R3, R143, R222 ;  /* 0x000000de8f03723e */ /* 0x000fe400000010ff */
[----:B------:R-:W-:-:S02]  /*6de0*/  LOP3.LUT R14, R0, R11, RZ, 0xc0, !PT ;  /* 0x0000000b000e7212 */ /* 0x000fc400078ec0ff */
[----:B------:R-:W-:Y:S02]  /*6df0*/  PRMT R0, R198, 0x5410, R201 ;  /* 0x00005410c6007816 */ /* 0x000fe400000000c9 */
[----:B------:R-:W-:Y:S02]  /*6e00*/  PRMT R207, R3, 0x7610, R207 ;  /* 0x0000761003cf7816 */ /* 0x000fe400000000cf */
[----:B------:R-:W-:Y:S02]  /*6e10*/  LOP3.LUT R15, R0, R15, RZ, 0xc0, !PT ;  /* 0x0000000f000f7212 */ /* 0x000fe400078ec0ff */
[----:B------:R-:W-:Y:S02]  /*6e20*/  PRMT R0, R197, 0x5410, R194 ;  /* 0x00005410c5007816 */ /* 0x000fe400000000c2 */
[----:B------:R-:W-:Y:S02]  /*6e30*/  PRMT R203, R3, 0x7632, R203 ;  /* 0x0000763203cb7816 */ /* 0x000fe400000000cb */
[----:B------:R-:W-:Y:S01]  /*6e40*/  LOP3.LUT R8, R0, R6, RZ, 0xc0, !PT ;  /* 0x0000000600087212 */ /* 0x000fe200078ec0ff */
[----:B------:R-:W-:Y:S01]  /*6e50*/  HMMA.16816.F32.BF16 R168, R12, R164, RZ ;  /* 0x000000a40ca8723c */ /* 0x000fe200000418ff */
[----:B------:R-:W-:-:S02]  /*6e60*/  PRMT R0, R207, 0x5410, R203 ;  /* 0x00005410cf007816 */ /* 0x000fc400000000cb */
[----:B------:R-:W-:Y:S02]  /*6e70*/  F2FP.BF16.F32.PACK_AB R2, R221, R214 ;  /* 0x000000d6dd02723e */ /* 0x000fe400000010ff */
[----:B------:R-:W-:Y:S01]  /*6e80*/  LOP3.LUT R9, R0, R5, RZ, 0xc0, !PT ;  /* 0x0000000500097212 */ /* 0x000fe200078ec0ff */
[----:B------:R-:W-:Y:S01]  /*6e90*/  IMAD R5, R100, 0x2, R51 ;  /* 0x0000000264057824 */ /* 0x000fe200078e0233 */
[----:B------:R-:W-:Y:S01]  /*6ea0*/  PRMT R0, R193, 0x5410, R191 ;  /* 0x00005410c1007816 */ /* 0x000fe200000000bf */
[C---:B------:R-:W-:Y:S01]  /*6eb0*/  HMMA.16816.F32.BF16 R160, R12.reuse, R236, RZ ;  /* 0x000000ec0ca0723c */ /* 0x040fe200000418ff */
[C---:B------:R-:W-:Y:S02]  /*6ec0*/  PRMT R192, R2.reuse, 0x7632, R192 ;  /* 0x0000763202c07816 */ /* 0x040fe400000000c0 */
[----:B------:R-:W-:Y:S01]  /*6ed0*/  PRMT R190, R2, 0x7610, R190 ;  /* 0x0000761002be7816 */ /* 0x000fe200000000be */
[----:B------:R-:W3:Y:S01]  /*6ee0*/  LDSM.16.MT88.4 R240, [R5] ;  /* 0x0000000005f0783b */ /* 0x000ee20000004200 */
[----:B------:R-:W-:Y:S01]  /*6ef0*/  LOP3.LUT R10, R0, R16, RZ, 0xc0, !PT ;  /* 0x00000010000a7212 */ /* 0x000fe200078ec0ff */
[----:B------:R-:W-:Y:S01]  /*6f00*/  IMAD.MOV.U32 R16, RZ, RZ, R66 ;  /* 0x000000ffff107224 */ /* 0x000fe200078e0042 */
[----:B------:R-:W-:Y:S01]  /*6f10*/  PRMT R0, R190, 0x5410, R192 ;  /* 0x00005410be007816 */ /* 0x000fe200000000c0 */
[----:B------:R-:W-:Y:S01]  /*6f20*/  HMMA.16816.F32.BF16 R36, R12, R232, RZ ;  /* 0x000000e80c24723c */ /* 0x000fe200000418ff */
[----:B------:R-:W-:-:S02]  /*6f30*/  ISETP.LE.U32.AND P4, PT, R47, UR4, PT ;  /* 0x000000042f007c0c */ /* 0x000fc4000bf83070 */
[----:B------:R-:W-:Y:S01]  /*6f40*/  LOP3.LUT R11, R0, R17, RZ, 0xc0, !PT ;  /* 0x00000011000b7212 */ /* 0x000fe200078ec0ff */
[----:B------:R-:W-:Y:S01]  /*6f50*/  IMAD.MOV.U32 R17, RZ, RZ, R64 ;  /* 0x000000ffff117224 */ /* 0x000fe200078e0040 */
[----:B------:R-:W-:Y:S01]  /*6f60*/  F2FP.BF16.F32.PACK_AB R0, R114, R34 ;  /* 0x000000227200723e */ /* 0x000fe200000010ff */
[----:B------:R-:W4:Y:S01]  /*6f70*/  LDSM.16.MT88.4 R64, [R5+0x800] ;  /* 0x000800000540783b */ /* 0x000f220000004200 */
[----:B------:R-:W-:Y:S01]  /*6f80*/  F2FP.BF16.F32.PACK_AB R2, R113, R16 ;  /* 0x000000107102723e */ /* 0x000fe200000010ff */
[----:B------:R-:W-:Y:S01]  /*6f90*/  HMMA.16816.F32.BF16 R68, R12, R184, RZ ;  /* 0x000000b80c44723c */ /* 0x000fe200000418ff */
[C---:B------:R-:W-:Y:S02]  /*6fa0*/  PRMT R181, R0.reuse, 0x7610, R181 ;  /* 0x0000761000b57816 */ /* 0x040fe400000000b5 */
[----:B------:R-:W-:Y:S02]  /*6fb0*/  PRMT R180, R0, 0x7632, R180 ;  /* 0x0000763200b47816 */ /* 0x000fe400000000b4 */
[----:B-1----:R-:W-:Y:S01]  /*6fc0*/  F2FP.BF16.F32.PACK_AB R0, R230, R246 ;  /* 0x000000f6e600723e */ /* 0x002fe200000010ff */
[----:B------:R-:W-:Y:S01]  /*6fd0*/  @!P4 HFMA2.BF16_V2 R100, -RZ.H0_H0, RZ.H0_H0, -R195.H0_H0 ;  /* 0x200000ffff64c231 */ /* 0x000fe200003409c3 */
[----:B------:R-:W-:Y:S01]  /*6fe0*/  PRMT R182, R2, 0x7610, R182 ;  /* 0x0000761002b67816 */ /* 0x000fe200000000b6 */
[----:B------:R-:W-:Y:S01]  /*6ff0*/  HMMA.16816.F32.BF16 R152, R8, R164, RZ ;  /* 0x000000a40898723c */ /* 0x000fe200000418ff */
[C---:B------:R-:W-:Y:S01]  /*7000*/  PRMT R179, R0.reuse, 0x7610, R179 ;  /* 0x0000761000b37816 */ /* 0x040fe200000000b3 */
[----:B------:R-:W-:Y:S01]  /*7010*/  IMAD.MOV.U32 R164, RZ, RZ, R59 ;  /* 0x000000ffffa47224 */ /* 0x000fe200078e003b */
[----:B------:R-:W-:Y:S01]  /*7020*/  PRMT R177, R0, 0x7632, R177 ;  /* 0x0000763200b17816 */ /* 0x000fe200000000b1 */
[----:B------:R-:W-:Y:S01]  /*7030*/  IMAD.MOV.U32 R165, RZ, RZ, R52 ;  /* 0x000000ffffa57224 */ /* 0x000fe200078e0034 */
[----:B------:R-:W-:-:S02]  /*7040*/  F2FP.BF16.F32.PACK_AB R0, R223, R225 ;  /* 0x000000e1df00723e */ /* 0x000fc400000010ff */
[----:B------:R-:W-:Y:S01]  /*7050*/  PRMT R183, R2, 0x7632, R183 ;  /* 0x0000763202b77816 */ /* 0x000fe200000000b7 */
[C---:B------:R-:W-:Y:S01]  /*7060*/  HMMA.16816.F32.BF16 R144, R8.reuse, R236, RZ ;  /* 0x000000ec0890723c */ /* 0x040fe200000418ff */
[C---:B------:R-:W-:Y:S01]  /*7070*/  PRMT R30, R0.reuse, 0x7610, R30 ;  /* 0x00007610001e7816 */ /* 0x040fe2000000001e */
[----:B------:R-:W-:Y:S01]  /*7080*/  IMAD.MOV.U32 R236, RZ, RZ, R115 ;  /* 0x000000ffffec7224 */ /* 0x000fe200078e0073 */
[----:B------:R-:W-:Y:S01]  /*7090*/  PRMT R29, R0, 0x7632, R29 ;  /* 0x00007632001d7816 */ /* 0x000fe2000000001d */
[----:B------:R-:W-:Y:S01]  /*70a0*/  IMAD.MOV.U32 R237, RZ, RZ, R114 ;  /* 0x000000ffffed7224 */ /* 0x000fe200078e0072 */
[----:B------:R-:W-:Y:S02]  /*70b0*/  PRMT R0, R189, 0x5410, R188 ;  /* 0x00005410bd007816 */ /* 0x000fe400000000bc */
[----:B------:R-:W-:Y:S01]  /*70c0*/  F2FP.BF16.F32.PACK_AB R3, R164, R17 ;  /* 0x00000011a403723e */ /* 0x000fe200000010ff */
[----:B--2---:R-:W-:Y:S01]  /*70d0*/  HMMA.16816.F32.BF16 R40, R8, R232, RZ ;  /* 0x000000e80828723c */ /* 0x004fe200000418ff */
[----:B------:R-:W-:Y:S01]  /*70e0*/  LOP3.LUT R128, R0, R18, RZ, 0xc0, !PT ;  /* 0x0000001200807212 */ /* 0x000fe200078ec0ff */
[----:B------:R-:W-:Y:S01]  /*70f0*/  IMAD.MOV.U32 R233, RZ, RZ, R165 ;  /* 0x000000ffffe97224 */ /* 0x000fe200078e00a5 */
[----:B------:R-:W-:Y:S01]  /*7100*/  PRMT R0, R182, 0x5410, R183 ;  /* 0x00005410b6007816 */ /* 0x000fe200000000b7 */
[----:B------:R-:W-:Y:S01]  /*7110*/  IMAD.MOV.U32 R232, RZ, RZ, R17 ;  /* 0x000000ffffe87224 */ /* 0x000fe200078e0011 */
[----:B------:R-:W-:-:S02]  /*7120*/  PRMT R175, R3, 0x7610, R175 ;  /* 0x0000761003af7816 */ /* 0x000fc400000000af */
[----:B------:R-:W-:Y:S01]  /*7130*/  LOP3.LUT R129, R0, R7, RZ, 0xc0, !PT ;  /* 0x0000000700817212 */ /* 0x000fe200078ec0ff */
[----:B------:R-:W-:Y:S01]  /*7140*/  IMAD.MOV.U32 R7, RZ, RZ, R164 ;  /* 0x000000ffff077224 */ /* 0x000fe200078e00a4 */
[----:B------:R-:W-:Y:S01]  /*7150*/  PRMT R0, R179, 0x5410, R177 ;  /* 0x00005410b3007816 */ /* 0x000fe200000000b1 */
[----:B------:R-:W-:Y:S01]  /*7160*/  IMAD.MOV.U32 R164, RZ, RZ, R113 ;  /* 0x000000ffffa47224 */ /* 0x000fe200078e0071 */
[----:B------:R-:W-:Y:S01]  /*7170*/  PRMT R174, R3, 0x7632, R174 ;  /* 0x0000763203ae7816 */ /* 0x000fe200000000ae */
[----:B------:R-:W-:Y:S01]  /*7180*/  IMAD.MOV.U32 R3, RZ, RZ, R124 ;  /* 0x000000ffff037224 */ /* 0x000fe200078e007c */
[----:B------:R-:W-:Y:S01]  /*7190*/  LOP3.LUT R130, R0, R23, RZ, 0xc0, !PT ;  /* 0x0000001700827212 */ /* 0x000fe200078ec0ff */
[----:B---3--:R-:W-:Y:S01]  /*71a0*/  HMMA.16816.F32.BF16 R56, R8, R240, RZ ;  /* 0x000000f00838723c */ /* 0x008fe200000418ff */
[----:B------:R-:W-:Y:S02]  /*71b0*/  PRMT R0, R175, 0x5410, R174 ;  /* 0x00005410af007816 */ /* 0x000fe400000000ae */
[----:B------:R-:W-:-:S02]  /*71c0*/  @!P4 PRMT R195, R100, 0x5410, RZ ;  /* 0x0000541064c3c816 */ /* 0x000fc400000000ff */
[----:B------:R-:W-:Y:S02]  /*71d0*/  LOP3.LUT R131, R0, R25, RZ, 0xc0, !PT ;  /* 0x0000001900837212 */ /* 0x000fe400078ec0ff */
[----:B------:R-:W-:Y:S01]  /*71e0*/  PRMT R0, R181, 0x5410, R180 ;  /* 0x00005410b5007816 */ /* 0x000fe200000000b4 */
[----:B------:R-:W-:Y:S01]  /*71f0*/  HMMA.16816.F32.BF16 R72, R8, R184, RZ ;  /* 0x000000b80848723c */ /* 0x000fe200000418ff */
[----:B------:R-:W-:Y:S02]  /*7200*/  ISETP.LE.U32.AND P4, PT, R48, UR4, PT ;  /* 0x0000000430007c0c */ /* 0x000fe4000bf83070 */
[----:B------:R1:W2:Y:S01]  /*7210*/  LDL.LU.S16 R48, [R1+0x3c] ;  /* 0x00003c0001307983 */ /* 0x0002a20000300600 */
[----:B------:R-:W-:Y:S02]  /*7220*/  LOP3.LUT R124, R0, R21, RZ, 0xc0, !PT ;  /* 0x00000015007c7212 */ /* 0x000fe400078ec0ff */
[----:B------:R-:W-:Y:S01]  /*7230*/  F2FP.BF16.F32.PACK_AB R2, R245, R224 ;  /* 0x000000e0f502723e */ /* 0x000fe200000010ff */
[----:B------:R1:W3:Y:S01]  /*7240*/  LDL.LU.S16 R47, [R1+0x38] ;  /* 0x00003800012f7983 */ /* 0x0002e20000300600 */
[----:B------:R-:W-:Y:S01]  /*7250*/  ISETP.LE.U32.AND P0, PT, R33, UR4, PT ;  /* 0x0000000421007c0c */ /* 0x000fe2000bf03070 */
[----:B------:R-:W-:Y:S01]  /*7260*/  HMMA.16816.F32.BF16 R168, R128, R216, R168 ;  /* 0x000000d880a8723c */ /* 0x000fe200000418a8 */
[C---:B------:R-:W-:Y:S01]  /*7270*/  PRMT R178, R2.reuse, 0x7610, R178 ;  /* 0x0000761002b27816 */ /* 0x040fe200000000b2 */
[----:B------:R1:W5:Y:S01]  /*7280*/  LDL.LU.S16 R21, [R1+0x34] ;  /* 0x0000340001157983 */ /* 0x0003620000300600 */
[----:B------:R-:W-:-:S02]  /*7290*/  PRMT R176, R2, 0x7632, R176 ;  /* 0x0000763202b07816 */ /* 0x000fc400000000b0 */
[----:B------:R-:W-:Y:S02]  /*72a0*/  F2FP.BF16.F32.PACK_AB R2, R115, R165 ;  /* 0x000000a57302723e */ /* 0x000fe400000010ff */
[----:B------:R-:W-:Y:S01]  /*72b0*/  LOP3.LUT R23, R3, 0x6, RZ, 0xc0, !PT ;  /* 0x0000000603177812 */ /* 0x000fe200078ec0ff */
[----:B------:R-:W-:Y:S01]  /*72c0*/  @!P4 HFMA2.BF16_V2 R104, -RZ.H0_H0, RZ.H0_H0, -R207.H0_H0 ;  /* 0x200000ffff68c231 */ /* 0x000fe200003409cf */
[----:B------:R-:W-:Y:S01]  /*72d0*/  PRMT R0, R178, 0x5410, R176 ;  /* 0x00005410b2007816 */ /* 0x000fe200000000b0 */
[C---:B------:R-:W-:Y:S01]  /*72e0*/  HMMA.16816.F32.BF16 R160, R128.reuse, R156, R160 ;  /* 0x0000009c80a0723c */ /* 0x040fe200000418a0 */
[C---:B------:R-:W-:Y:S01]  /*72f0*/  PRMT R173, R2.reuse, 0x7610, R173 ;  /* 0x0000761002ad7816 */ /* 0x040fe200000000ad */
[----:B------:R-:W-:Y:S01]  /*7300*/  @!P0 HFMA2.BF16_V2 R50, -RZ.H0_H0, RZ.H0_H0, -R200.H0_H0 ;  /* 0x200000ffff328231 */ /* 0x000fe200003409c8 */
[----:B------:R-:W-:Y:S01]  /*7310*/  PRMT R172, R2, 0x7632, R172 ;  /* 0x0000763202ac7816 */ /* 0x000fe200000000ac */
[----:B------:R-:W-:Y:S01]  /*7320*/  IMAD.MOV.U32 R165, RZ, RZ, R112 ;  /* 0x000000ffffa57224 */ /* 0x000fe200078e0070 */
[----:B------:R-:W-:Y:S01]  /*7330*/  LOP3.LUT R125, R0, R19, RZ, 0xc0, !PT ;  /* 0x00000013007d7212 */ /* 0x000fe200078ec0ff */
[----:B------:R-:W-:Y:S01]  /*7340*/  LDSM.16.MT88.4 R112, [R51+0x1800] ;  /* 0x001800003370783b */ /* 0x000fe20000004200 */
[----:B------:R-:W-:Y:S01]  /*7350*/  PRMT R0, R173, 0x5410, R172 ;  /* 0x00005410ad007816 */ /* 0x000fe200000000ac */
[----:B------:R-:W-:Y:S01]  /*7360*/  HMMA.16816.F32.BF16 R36, R128, R208, R36 ;  /* 0x000000d08024723c */ /* 0x000fe20000041824 */
[----:B------:R-:W-:-:S02]  /*7370*/  PRMT R2, R20, 0x7770, RZ ;  /* 0x0000777014027816 */ /* 0x000fc400000000ff */
[----:B------:R-:W-:Y:S01]  /*7380*/  LOP3.LUT R126, R0, R26, RZ, 0xc0, !PT ;  /* 0x0000001a007e7212 */ /* 0x000fe200078ec0ff */
[----:B------:R-:W4:Y:S01]  /*7390*/  LDC R20, c[0x0][0x448] ;  /* 0x00011200ff147b82 */ /* 0x000f220000000800 */
[----:B------:R-:W-:Y:S02]  /*73a0*/  PRMT R0, R30, 0x5410, R29 ;  /* 0x000054101e007816 */ /* 0x000fe4000000001d */
[----:B------:R-:W-:Y:S01]  /*73b0*/  @!P0 PRMT R200, R50, 0x5410, RZ ;  /* 0x0000541032c88816 */ /* 0x000fe200000000ff */
[----:B------:R-:W-:Y:S01]  /*73c0*/  HMMA.16816.F32.BF16 R88, R8, R136, RZ ;  /* 0x000000880858723c */ /* 0x000fe200000418ff */
[----:B------:R-:W-:Y:S02]  /*73d0*/  LOP3.LUT R127, R0, R27, RZ, 0xc0, !PT ;  /* 0x0000001b007f7212 */ /* 0x000fe400078ec0ff */
[----:B------:R-:W-:Y:S02]  /*73e0*/  LOP3.LUT R0, R46, 0xffff, RZ, 0xc0, !PT ;  /* 0x0000ffff2e007812 */ /* 0x000fe400078ec0ff */
[----:B------:R-:W-:Y:S01]  /*73f0*/  ISETP.LE.U32.AND P0, PT, R60, UR4, PT ;  /* 0x000000043c007c0c */ /* 0x000fe2000bf03070 */
[----:B------:R1:W5:Y:S01]  /*7400*/  LDL.LU.S16 R46, [R1+0x40] ;  /* 0x00004000012e7983 */ /* 0x0003620000300600 */
[----:B------:R-:W-:Y:S01]  /*7410*/  ISETP.LE.U32.AND P6, PT, R0, UR4, PT ;  /* 0x0000000400007c0c */ /* 0x000fe2000bfc3070 */
[----:B------:R-:W-:Y:S01]  /*7420*/  HMMA.16816.F32.BF16 R152, R124, R216, R152 ;  /* 0x000000d87c98723c */ /* 0x000fe20000041898 */
[----:B------:R-:W-:Y:S01]  /*7430*/  LOP3.LUT R0, R212, 0x30, RZ, 0xc0, !PT ;  /* 0x00000030d4007812 */ /* 0x000fe200078ec0ff */
[----:B------:R1:W5:Y:S01]  /*7440*/  LDL.LU.S16 R28, [R1+0x54] ;  /* 0x00005400011c7983 */ /* 0x0003620000300600 */
[----:B------:R-:W-:-:S02]  /*7450*/  PRMT R24, R24, 0x7770, RZ ;  /* 0x0000777018187816 */ /* 0x000fc400000000ff */
[----:B------:R-:W-:Y:S02]  /*7460*/  LEA.HI R0, R102, R0, RZ, 0x1e ;  /* 0x0000000066007211 */ /* 0x000fe400078ff0ff */
[----:B------:R-:W-:Y:S01]  /*7470*/  @!P4 PRMT R207, R104, 0x5410, RZ ;  /* 0x0000541068cfc816 */ /* 0x000fe200000000ff */
[C---:B------:R-:W-:Y:S01]  /*7480*/  HMMA.16816.F32.BF16 R144, R124.reuse, R156, R144 ;  /* 0x0000009c7c90723c */ /* 0x040fe20000041890 */
[----:B------:R-:W-:Y:S01]  /*7490*/  ISETP.LE.U32.AND P3, PT, R45, UR4, PT ;  /* 0x000000042d007c0c */ /* 0x000fe2000bf63070 */
[----:B------:R-:W-:Y:S02]  /*74a0*/  @!P0 HFMA2.BF16_V2 R102, -RZ.H0_H0, RZ.H0_H0, -R197.H0_H0 ;  /* 0x200000ffff668231 */ /* 0x000fe400003409c5 */
[----:B------:R-:W-:Y:S02]  /*74b0*/  @!P6 HFMA2.BF16_V2 R103, -RZ.H0_H0, RZ.H0_H0, -R196.H0_H0 ;  /* 0x200000ffff67e231 */ /* 0x000fe400003409c4 */
[----:B----4-:R-:W-:Y:S01]  /*74c0*/  IMAD R0, R0, R20, R23 ;  /* 0x0000001400007224 */ /* 0x010fe200078e0217 */
[----:B------:R-:W-:Y:S01]  /*74d0*/  ISETP.GT.U32.AND P4, PT, R76, UR4, PT ;  /* 0x000000044c007c0c */ /* 0x000fe2000bf84070 */
[----:B------:R-:W-:Y:S01]  /*74e0*/  IMAD.MOV.U32 R157, RZ, RZ, R16 ;  /* 0x000000ffff9d7224 */ /* 0x000fe200078e0010 */
[----:B------:R-:W-:Y:S01]  /*74f0*/  HMMA.16816.F32.BF16 R40, R124, R208, R40 ;  /* 0x000000d07c28723c */ /* 0x000fe20000041828 */
[----:B------:R-:W-:Y:S01]  /*7500*/  @!P6 PRMT R196, R103, 0x5410, RZ ;  /* 0x0000541067c4e816 */ /* 0x000fe200000000ff */
[----:B------:R4:W1:Y:S01]  /*7510*/  LDSM.16.MT88.4 R16, [R51+0x1000] ;  /* 0x001000003310783b */ /* 0x0008620000004200 */
[----:B------:R-:W-:Y:S01]  /*7520*/  ISETP.LE.U32.AND P6, PT, R2, UR4, PT ;  /* 0x0000000402007c0c */ /* 0x000fe2000bfc3070 */
[----:B------:R-:W-:Y:S01]  /*7530*/  IMAD.U32 R2, RZ, RZ, UR22 ;  /* 0x00000016ff027e24 */ /* 0x000fe2000f8e00ff */
[----:B------:R-:W-:Y:S01]  /*7540*/  @!P0 PRMT R197, R102, 0x5410, RZ ;  /* 0x0000541066c58816 */ /* 0x000fe200000000ff */
[----:B------:R-:W-:Y:S01]  /*7550*/  @!P3 HFMA2.BF16_V2 R101, -RZ.H0_H0, RZ.H0_H0, -R199.H0_H0 ;  /* 0x200000ffff65b231 */ /* 0x000fe200003409c7 */
[----:B------:R-:W-:Y:S01]  /*7560*/  SHF.R.S32.HI R3, RZ, 0x1f, R0 ;  /* 0x0000001fff037819 */ /* 0x000fe20000011400 */
[----:B------:R-:W-:Y:S01]  /*7570*/  IMAD.MOV.U32 R208, RZ, RZ, R107 ;  /* 0x000000ffffd07224 */ /* 0x000fe200078e006b */
[----:B------:R-:W-:Y:S01]  /*7580*/  IADD3 R0, P0, PT, R0, UR22, RZ ;  /* 0x0000001600007c10 */ /* 0x000fe2000ff1e0ff */
[----:B------:R-:W-:-:S02]  /*7590*/  IMAD.MOV.U32 R156, RZ, RZ, R34 ;  /* 0x000000ffff9c7224 */ /* 0x000fc400078e0022 */
[----:B------:R-:W-:Y:S01]  /*75a0*/  @P4 HFMA2.BF16_V2 R117, -RZ.H0_H0, RZ.H0_H0, -R198.H0_H0 ;  /* 0x200000ffff754231 */ /* 0x000fe200003409c6 */
[----:B------:R-:W-:Y:S01]  /*75b0*/  @!P3 PRMT R199, R101, 0x5410, RZ ;  /* 0x0000541065c7b816 */ /* 0x000fe200000000ff */
[----:B------:R-:W-:Y:S01]  /*75c0*/  IMAD.MOV.U32 R209, RZ, RZ, R35 ;  /* 0x000000ffffd17224 */ /* 0x000fe200078e0023 */
[----:B------:R-:W-:Y:S01]  /*75d0*/  LEA.HI.X.SX32 R2, R2, R3, 0x1, P0 ;  /* 0x0000000302027211 */ /* 0x000fe200000f0eff */
[C---:B------:R-:W-:Y:S01]  /*75e0*/  HMMA.16816.F32.BF16 R56, R124.reuse, R64, R56 ;  /* 0x000000407c38723c */ /* 0x040fe20000041838 */
[C---:B------:R-:W-:Y:S01]  /*75f0*/  LEA R216, P0, R0.reuse, UR12, 0x1 ;  /* 0x0000000c00d87c11 */ /* 0x040fe2000f8008ff */
[----:B------:R-:W-:Y:S01]  /*7600*/  @!P6 HFMA2.BF16_V2 R106, -RZ.H0_H0, RZ.H0_H0, -R202.H0_H0 ;  /* 0x200000ffff6ae231 */ /* 0x000fe200003409ca */
[----:B------:R-:W-:Y:S02]  /*7610*/  @P4 PRMT R198, R117, 0x5410, RZ ;  /* 0x0000541075c64816 */ /* 0x000fe400000000ff */
[----:B------:R-:W-:Y:S02]  /*7620*/  LEA.HI.X R217, R0, UR13, R2, 0x1, P0 ;  /* 0x0000000d00d97c11 */ /* 0x000fe400080f0c02 */
[----:B------:R-:W-:Y:S01]  /*7630*/  ISETP.GT.U32.AND P0, PT, R61, UR4, PT ;  /* 0x000000043d007c0c */ /* 0x000fe2000bf04070 */
[----:B------:R-:W-:Y:S01]  /*7640*/  HMMA.16816.F32.BF16 R72, R124, R80, R72 ;  /* 0x000000507c48723c */ /* 0x000fe20000041848 */
[----:B------:R-:W-:-:S02]  /*7650*/  @!P6 PRMT R202, R106, 0x5410, RZ ;  /* 0x000054106acae816 */ /* 0x000fc400000000ff */
[----:B------:R-:W-:Y:S02]  /*7660*/  ISETP.LE.U32.AND P6, PT, R24, UR4, PT ;  /* 0x0000000418007c0c */ /* 0x000fe4000bfc3070 */
[----:B------:R-:W-:Y:S01]  /*7670*/  ISETP.GT.U32.AND P4, PT, R79, UR4, PT ;  /* 0x000000044f007c0c */ /* 0x000fe2000bf84070 */
[----:B------:R-:W5:Y:S01]  /*7680*/  LDSM.16.MT88.4 R24, [R5+0x1000] ;  /* 0x001000000518783b */ /* 0x000f620000004200 */
[----:B------:R-:W-:Y:S01]  /*7690*/  ISETP.LE.U32.AND P3, PT, R49, UR4, PT ;  /* 0x0000000431007c0c */ /* 0x000fe2000bf63070 */
[----:B------:R-:W-:Y:S04]  /*76a0*/  HMMA.16816.F32.BF16 R88, R124, R96, R88 ;  /* 0x000000607c58723c */ /* 0x000fe80000041858 */
[----:B----4-:R-:W-:-:S04]  /*76b0*/  @P0 HFMA2.BF16_V2 R51, -RZ.H0_H0, RZ.H0_H0, -R201.H0_H0 ;  /* 0x200000ffff330231 */ /* 0x010fc800003409c9 */
[----:B------:R-:W-:Y:S01]  /*76c0*/  @!P6 HFMA2.BF16_V2 R118, -RZ.H0_H0, RZ.H0_H0, -R193.H0_H0 ;  /* 0x200000ffff76e231 */ /* 0x000fe200003409c1 */
[----:B------:R-:W-:Y:S01]  /*76d0*/  @P0 PRMT R201, R51, 0x5410, RZ ;  /* 0x0000541033c90816 */ /* 0x000fe200000000ff */
[C---:B------:R-:W-:Y:S01]  /*76e0*/  HMMA.16816.F32.BF16 R52, R12.reuse, R240, RZ ;  /* 0x000000f00c34723c */ /* 0x040fe200000418ff */
[----:B------:R-:W-:Y:S02]  /*76f0*/  ISETP.GT.U32.AND P0, PT, R62, UR4, PT ;  /* 0x000000043e007c0c */ /* 0x000fe4000bf04070 */
[----:B------:R-:W-:Y:S02]  /*7700*/  @!P6 PRMT R193, R118, 0x5410, RZ ;  /* 0x0000541076c1e816 */ /* 0x000fe400000000ff */
[----:B------:R-:W-:Y:S01]  /*7710*/  ISETP.LE.U32.AND P6, PT, R92, UR4, PT ;  /* 0x000000045c007c0c */ /* 0x000fe2000bfc3070 */
[----:B------:R-:W-:Y:S01]  /*7720*/  @P4 HFMA2.BF16_V2 R119, -RZ.H0_H0, RZ.H0_H0, -R192.H0_H0 ;  /* 0x200000ffff774231 */ /* 0x000fe200003409c0 */
[----:B------:R-:W-:Y:S01]  /*7730*/  PRMT R44, R44, 0x7770, RZ ;  /* 0x000077702c2c7816 */ /* 0x000fe200000000ff */
[----:B------:R-:W-:Y:S06]  /*7740*/  HMMA.16816.F32.BF16 R84, R12, R136, RZ ;  /* 0x000000880c54723c */ /* 0x000fec00000418ff */
[----:B------:R-:W-:-:S02]  /*7750*/  @P0 HFMA2.BF16_V2 R121, -RZ.H0_H0, RZ.H0_H0, -R191.H0_H0 ;  /* 0x200000ffff790231 */ /* 0x000fc400003409bf */
[----:B------:R-:W-:Y:S02]  /*7760*/  HMMA.16816.F32.BF16 R68, R128, R80, R68 ;  /* 0x000000508044723c */ /* 0x000fe40000041844 */
[----:B------:R-:W-:Y:S01]  /*7770*/  @!P6 HFMA2.BF16_V2 R123, -RZ.H0_H0, RZ.H0_H0, -R189.H0_H0 ;  /* 0x200000ffff7be231 */ /* 0x000fe200003409bd */
[----:B------:R-:W-:Y:S02]  /*7780*/  @P0 PRMT R191, R121, 0x5410, RZ ;  /* 0x0000541079bf0816 */ /* 0x000fe400000000ff */
[----:B------:R-:W-:Y:S02]  /*7790*/  ISETP.LE.U32.AND P0, PT, R77, UR4, PT ;  /* 0x000000044d007c0c */ /* 0x000fe4000bf03070 */
[----:B------:R-:W-:Y:S01]  /*77a0*/  @P4 PRMT R192, R119, 0x5410, RZ ;  /* 0x0000541077c04816 */ /* 0x000fe200000000ff */
[----:B------:R-:W-:Y:S01]  /*77b0*/  @!P3 HFMA2.BF16_V2 R105, -RZ.H0_H0, RZ.H0_H0, -R203.H0_H0 ;  /* 0x200000ffff69b231 */ /* 0x000fe200003409cb */
[----:B------:R-:W-:Y:S01]  /*77c0*/  ISETP.LE.U32.AND P4, PT, R95, UR4, PT ;  /* 0x000000045f007c0c */ /* 0x000fe2000bf83070 */
[----:B-1----:R-:W-:Y:S01]  /*77d0*/  HMMA.16816.F32.BF16 R100, R12, R16, RZ ;  /* 0x000000100c64723c */ /* 0x002fe200000418ff */
[----:B------:R-:W-:-:S02]  /*77e0*/  @!P6 PRMT R189, R123, 0x5410, RZ ;  /* 0x000054107bbde816 */ /* 0x000fc400000000ff */
[----:B------:R-:W-:Y:S02]  /*77f0*/  ISETP.LE.U32.AND P6, PT, R93, UR4, PT ;  /* 0x000000045d007c0c */ /* 0x000fe4000bfc3070 */
[----:B------:R-:W-:Y:S02]  /*7800*/  @!P3 PRMT R203, R105, 0x5410, RZ ;  /* 0x0000541069cbb816 */ /* 0x000fe400000000ff */
[----:B------:R-:W-:Y:S01]  /*7810*/  PRMT R0, R32, 0x7770, RZ ;  /* 0x0000777020007816 */ /* 0x000fe200000000ff */
[----:B------:R-:W-:Y:S01]  /*7820*/  HMMA.16816.F32.BF16 R104, R8, R16, RZ ;  /* 0x000000100868723c */ /* 0x000fe200000418ff */
[----:B------:R1:W4:Y:S04]  /*7830*/  LDSM.16.MT88.4 R32, [R5+0x1800] ;  /* 0x001800000520783b */ /* 0x0003280000004200 */
[----:B------:R-:W-:Y:S03]  /*7840*/  STL [R1+0x68], R23 ;  /* 0x0000681701007387 */ /* 0x000fe60000100800 */
[C---:B------:R-:W-:Y:S01]  /*7850*/  HMMA.16816.F32.BF16 R52, R128.reuse, R64, R52 ;  /* 0x000000408034723c */ /* 0x040fe20000041834 */
[----:B------:R-:W-:Y:S04]  /*7860*/  STG.E.U16 desc[UR28][R216.64], R200 ;  /* 0x000000c8d8007986 */ /* 0x000fe8000c10151c */
[----:B------:R-:W-:Y:S03]  /*7870*/  STG.E.U16 desc[UR28][R216.64+0x2], R196 ;  /* 0x000002c4d8007986 */ /* 0x000fe6000c10151c */
[----:B------:R-:W-:Y:S01]  /*7880*/  HMMA.16816.F32.BF16 R84, R128, R96, R84 ;  /* 0x000000608054723c */ /* 0x000fe20000041854 */
[----:B--2---:R-:W-:-:S02]  /*7890*/  @!P0 HFMA2.BF16_V2 R48, -RZ.H0_H0, RZ.H0_H0, -R182.H0_H0 ;  /* 0x200000ffff308231 */ /* 0x004fc400003409b6 */
[----:B---3--:R-:W-:-:S03]  /*78a0*/  @!P4 HFMA2.BF16_V2 R47, -RZ.H0_H0, RZ.H0_H0, -R183.H0_H0 ;  /* 0x200000ffff2fc231 */ /* 0x008fc600003409b7 */
[----:B------:R-:W-:Y:S01]  /*78b0*/  PRMT R17, R48, 0x7610, R17 ;  /* 0x0000761030117816 */ /* 0x000fe20000000011 */
[----:B-----5:R-:W-:Y:S01]  /*78c0*/  @!P6 HFMA2.BF16_V2 R21, -RZ.H0_H0, RZ.H0_H0, -R181.H0_H0 ;  /* 0x200000ffff15e231 */ /* 0x020fe200003409b5 */
[----:B------:R-:W-:-:S04]  /*78d0*/  PRMT R16, R47, 0x7610, R16 ;  /* 0x000076102f107816 */ /* 0x000fc80000000010 */
[----:B-1----:R-:W-:Y:S02]  /*78e0*/  PRMT R5, R21, 0x7610, R5 ;  /* 0x0000761015057816 */ /* 0x002fe40000000005 */
[----:B------:R-:W-:Y:S01]  /*78f0*/  @!P0 PRMT R182, R17, 0x5410, RZ ;  /* 0x0000541011b68816 */ /* 0x000fe200000000ff */
[----:B------:R1:W2:Y:S01]  /*7900*/  LDL.LU.S16 R21, [R1+0x48] ;  /* 0x0000480001157983 */ /* 0x0002a20000300600 */
[----:B------:R-:W-:Y:S02]  /*7910*/  @!P4 PRMT R183, R16, 0x5410, RZ ;  /* 0x0000541010b7c816 */ /* 0x000fe400000000ff */
[----:B------:R-:W-:Y:S01]  /*7920*/  @!P6 PRMT R181, R5, 0x5410, RZ ;  /* 0x0000541005b5e816 */ /* 0x000fe200000000ff */
[----:B------:R1:W3:Y:S04]  /*7930*/  LDL.LU.S16 R17, [R1+0x5c] ;  /* 0x00005c0001117983 */ /* 0x0002e80000300600 */
[----:B------:R1:W5:Y:S04]  /*7940*/  LDL.LU.S16 R16, [R1+0x58] ;  /* 0x0000580001107983 */ /* 0x0003680000300600 */
[----:B------:R1:W4:Y:S01]  /*7950*/  LDL.LU.S16 R5, [R1+0x44] ;  /* 0x0000440001057983 */ /* 0x0003220000300600 */
[----:B------:R-:W-:-:S02]  /*7960*/  ISETP.GT.U32.AND P3, PT, R63, UR4, PT ;  /* 0x000000043f007c0c */ /* 0x000fc4000bf64070 */
[----:B------:R-:W-:Y:S02]  /*7970*/  ISETP.LE.U32.AND P6, PT, R78, UR4, PT ;  /* 0x000000044e007c0c */ /* 0x000fe4000bfc3070 */
[----:B------:R-:W-:-:S09]  /*7980*/  ISETP.LE.U32.AND P4, PT, R108, UR4, PT ;  /* 0x000000046c007c0c */ /* 0x000fd2000bf83070 */
[----:B------:R-:W-:-:S05]  /*7990*/  @P3 HFMA2.BF16_V2 R120, -RZ.H0_H0, RZ.H0_H0, -R206.H0_H0 ;  /* 0x200000ffff783231 */ /* 0x000fca00003409ce */
[----:B------:R-:W-:Y:S02]  /*79a0*/  @P3 PRMT R206, R120, 0x5410, RZ ;  /* 0x0000541078ce3816 */ /* 0x000fe400000000ff */
[----:B------:R-:W-:Y:S01]  /*79b0*/  ISETP.GT.U32.AND P3, PT, R94, UR4, PT ;  /* 0x000000045e007c0c */ /* 0x000fe2000bf64070 */
[----:B------:R-:W-:Y:S02]  /*79c0*/  @!P6 HFMA2.BF16_V2 R46, -RZ.H0_H0, RZ.H0_H0, -R178.H0_H0 ;  /* 0x200000ffff2ee231 */ /* 0x000fe400003409b2 */
[----:B------:R-:W-:Y:S01]  /*79d0*/  @!P4 HFMA2.BF16_V2 R28, -RZ.H0_H0, RZ.H0_H0, -R176.H0_H0 ;  /* 0x200000ffff1cc231 */ /* 0x000fe200003409b0 */
[----:B------:R-:W-:Y:S02]  /*79e0*/  ISETP.GT.U32.AND P0, PT, R116, UR4, PT ;  /* 0x0000000474007c0c */ /* 0x000fe4000bf04070 */
[----:B------:R-:W-:Y:S07]  /*79f0*/  HMMA.16816.F32.BF16 R116, R12, R24, RZ ;  /* 0x000000180c74723c */ /* 0x000fee00000418ff */
[----:B------:R-:W-:-:S05]  /*7a00*/  @P3 HFMA2.BF16_V2 R122, -RZ.H0_H0, RZ.H0_H0, -R190.H0_H0 ;  /* 0x200000ffff7a3231 */ /* 0x000fca00003409be */
[----:B------:R-:W-:Y:S02]  /*7a10*/  @P3 PRMT R190, R122, 0x5410, RZ ;  /* 0x000054107abe3816 */ /* 0x000fe400000000ff */
[----:B------:R-:W-:Y:S01]  /*7a20*/  HMMA.16816.F32.BF16 R120, R8, R24, RZ ;  /* 0x000000180878723c */ /* 0x000fe200000418ff */
[----:B------:R-:W-:Y:S02]  /*7a30*/  PRMT R25, R46, 0x7610, R25 ;  /* 0x000076102e197816 */ /* 0x000fe40000000019 */
[----:B------:R-:W-:Y:S02]  /*7a40*/  PRMT R24, R28, 0x7610, R24 ;  /* 0x000076101c187816 */ /* 0x000fe40000000018 */
[----:B------:R-:W-:Y:S02]  /*7a50*/  @!P6 PRMT R178, R25, 0x5410, RZ ;  /* 0x0000541019b2e816 */ /* 0x000fe400000000ff */
[----:B------:R-:W-:Y:S02]  /*7a60*/  ISETP.GT.U32.AND P6, PT, R148, UR4, PT ;  /* 0x0000000494007c0c */ /* 0x000fe4000bfc4070 */
[----:B------:R-:W-:-:S02]  /*7a70*/  @!P4 PRMT R176, R24, 0x5410, RZ ;  /* 0x0000541018b0c816 */ /* 0x000fc400000000ff */
[----:B------:R-:W-:Y:S02]  /*7a80*/  ISETP.GT.U32.AND P4, PT, R149, UR4, PT ;  /* 0x0000000495007c0c */ /* 0x000fe4000bf84070 */
[----:B------:R-:W-:-:S07]  /*7a90*/  ISETP.LE.U32.AND P3, PT, R0, UR4, PT ;  /* 0x0000000400007c0c */ /* 0x000fce000bf63070 */
[----:B-----5:R-:W-:-:S04]  /*7aa0*/  @P6 HFMA2.BF16_V2 R16, -RZ.H0_H0, RZ.H0_H0, -R175.H0_H0 ;  /* 0x200000ffff106231 */ /* 0x020fc800003409af */
[----:B----4-:R-:W-:Y:S01]  /*7ab0*/  @P4 HFMA2.BF16_V2 R5, -RZ.H0_H0, RZ.H0_H0, -R174.H0_H0 ;  /* 0x200000ffff054231 */ /* 0x010fe200003409ae */
[----:B------:R-:W-:Y:S01]  /*7ac0*/  PRMT R2, R16, 0x7610, R2 ;  /* 0x0000761010027816 */ /* 0x000fe20000000002 */
[----:B---3--:R-:W-:-:S03]  /*7ad0*/  @P0 HFMA2.BF16_V2 R17, -RZ.H0_H0, RZ.H0_H0, -R177.H0_H0 ;  /* 0x200000ffff110231 */ /* 0x008fc600003409b1 */
[----:B------:R-:W-:Y:S02]  /*7ae0*/  PRMT R0, R5, 0x7610, R0 ;  /* 0x0000761005007816 */ /* 0x000fe40000000000 */
[----:B------:R-:W-:Y:S01]  /*7af0*/  @P6 PRMT R175, R2, 0x5410, RZ ;  /* 0x0000541002af6816 */ /* 0x000fe200000000ff */
[----:B------:R-:W-:Y:S01]  /*7b00*/  FADD.FTZ R2, R151, R150 ;  /* 0x0000009697027221 */ /* 0x000fe20000010000 */
[----:B------:R-:W-:Y:S01]  /*7b10*/  @P4 PRMT R174, R0, 0x5410, RZ ;  /* 0x0000541000ae4816 */ /* 0x000fe200000000ff */
[----:B------:R-:W-:Y:S01]  /*7b20*/  FADD.FTZ R0, R244, R226 ;  /* 0x000000e2f4007221 */ /* 0x000fe20000010000 */
[----:B------:R-:W-:Y:S01]  /*7b30*/  PRMT R3, R17, 0x7610, R3 ;  /* 0x0000761011037816 */ /* 0x000fe20000000003 */
[----:B------:R-:W-:Y:S02]  /*7b40*/  FADD.FTZ R5, R208, R2 ;  /* 0x00000002d0057221 */ /* 0x000fe40000010000 */
[----:B------:R-:W-:Y:S01]  /*7b50*/  FADD.FTZ R2, R231, R0 ;  /* 0x00000000e7027221 */ /* 0x000fe20000010000 */
[----:B------:R-:W-:Y:S01]  /*7b60*/  @P0 PRMT R177, R3, 0x5410, RZ ;  /* 0x0000541003b10816 */ /* 0x000fe200000000ff */
[----:B------:R-:W-:Y:S01]  /*7b70*/  FADD.FTZ R3, R222, R143 ;  /* 0x0000008fde037221 */ /* 0x000fe20000010000 */
[----:B------:R1:W3:Y:S04]  /*7b80*/  LDL.LU.S16 R231, [R1+0x94] ;  /* 0x0000940001e77983 */ /* 0x0002e80000300600 */
[----:B------:R1:W4:Y:S01]  /*7b90*/  LDL.LU.S16 R222, [R1+0x9c] ;  /* 0x00009c0001de7983 */ /* 0x0003220000300600 */
[----:B--2---:R-:W-:-:S05]  /*7ba0*/  @!P3 HFMA2.BF16_V2 R21, -RZ.H0_H0, RZ.H0_H0, -R179.H0_H0 ;  /* 0x200000ffff15b231 */ /* 0x004fca00003409b3 */
[----:B------:R-:W-:-:S04]  /*7bb0*/  PRMT R6, R21, 0x7610, R6 ;  /* 0x0000761015067816 */ /* 0x000fc80000000006 */
[----:B------:R-:W-:Y:S01]  /*7bc0*/  @!P3 PRMT R179, R6, 0x5410, RZ ;  /* 0x0000541006b3b816 */ /* 0x000fe200000000ff */
[----:B------:R-:W-:Y:S01]  /*7bd0*/  FADD.FTZ R6, R111, R110 ;  /* 0x0000006e6f067221 */ /* 0x000fe20000010000 */
[----:B------:R-:W-:Y:S01]  /*7be0*/  ISETP.LE.U32.AND P3, PT, R44, UR4, PT ;  /* 0x000000042c007c0c */ /* 0x000fe2000bf63070 */
[----:B------:R-:W-:Y:S01]  /*7bf0*/  HMMA.16816.F32.BF16 R148, R8, R166, RZ ;  /* 0x000000a60894723c */ /* 0x000fe200000418ff */
[----:B------:R-:W-:Y:S01]  /*7c00*/  ISETP.GT.U32.AND P0, PT, R142, UR4, PT ;  /* 0x000000048e007c0c */ /* 0x000fe2000bf04070 */
[----:B------:R-:W-:Y:S01]  /*7c10*/  FADD.FTZ R6, R109, R6 ;  /* 0x000000066d067221 */ /* 0x000fe20000010000 */
[----:B------:R-:W-:Y:S02]  /*7c20*/  ISETP.GT.U32.AND P6, PT, R141, UR4, PT ;  /* 0x000000048d007c0c */ /* 0x000fe4000bfc4070 */
[----:B------:R-:W-:-:S03]  /*7c30*/  ISETP.GT.U32.AND P4, PT, R140, UR4, PT ;  /* 0x000000048c007c0c */ /* 0x000fc6000bf84070 */
[C---:B------:R-:W-:Y:S01]  /*7c40*/  HMMA.16816.F32.BF16 R140, R8.reuse, R238, RZ ;  /* 0x000000ee088c723c */ /* 0x040fe200000418ff */
[----:B------:R-:W-:Y:S02]  /*7c50*/  FADD.FTZ R0, R214, R3 ;  /* 0x00000003d6007221 */ /* 0x000fe40000010000 */
[----:B------:R1:W2:Y:S05]  /*7c60*/  LDL.LU.S16 R214, [R1+0x60] ;  /* 0x0000600001d67983 */ /* 0x0002aa0000300600 */
        /* <DEDUP_REMOVED lines=17> */
[----:B------:R1:W5:Y:S04]  /*7d80*/  LDL.LU.S16 R33, [R1+0x98] ;  /* 0x0000980001217983 */ /* 0x0003680000300600 */
[----:B------:R1:W5:Y:S01]  /*7d90*/  LDL.LU.S16 R32, [R1+0xa4] ;  /* 0x0000a40001207983 */ /* 0x0003620000300600 */
[----:B---3--:R-:W-:-:S02]  /*7da0*/  @!P3 HFMA2.BF16_V2 R231, -RZ.H0_H0, RZ.H0_H0, -R173.H0_H0 ;  /* 0x200000ffffe7b231 */ /* 0x008fc400003409ad */
[----:B----4-:R-:W-:-:S03]  /*7db0*/  @P0 HFMA2.BF16_V2 R222, -RZ.H0_H0, RZ.H0_H0, -R172.H0_H0 ;  /* 0x200000ffffde0231 */ /* 0x010fc600003409ac */
[----:B------:R-:W-:Y:S02]  /*7dc0*/  PRMT R9, R231, 0x7610, R9 ;  /* 0x00007610e7097816 */ /* 0x000fe40000000009 */
[----:B------:R-:W-:Y:S02]  /*7dd0*/  PRMT R8, R222, 0x7610, R8 ;  /* 0x00007610de087816 */ /* 0x000fe40000000008 */
[----:B------:R-:W-:Y:S02]  /*7de0*/  @!P3 PRMT R173, R9, 0x5410, RZ ;  /* 0x0000541009adb816 */ /* 0x000fe400000000ff */
[----:B------:R-:W-:Y:S01]  /*7df0*/  @P0 PRMT R172, R8, 0x5410, RZ ;  /* 0x0000541008ac0816 */ /* 0x000fe200000000ff */
[----:B------:R1:W3:Y:S04]  /*7e00*/  LDL.LU.S16 R9, [R1+0xa8] ;  /* 0x0000a80001097983 */ /* 0x0002e80000300600 */
[----:B------:R1:W4:Y:S01]  /*7e10*/  LDL.LU.S16 R8, [R1+0xa0] ;  /* 0x0000a00001087983 */ /* 0x0003220000300600 */
[----:B------:R-:W-:Y:S01]  /*7e20*/  FADD.FTZ R3, R209, R5 ;  /* 0x00000005d1037221 */ /* 0x000fe20000010000 */
[----:B------:R-:W-:Y:S01]  /*7e30*/  FADD.FTZ R5, R247, R2 ;  /* 0x00000002f7057221 */ /* 0x000fe20000010000 */
[----:B------:R-:W-:Y:S01]  /*7e40*/  FADD.FTZ R2, R221, R0 ;  /* 0x00000000dd027221 */ /* 0x000fe20000010000 */
[----:B------:R-:W-:Y:S01]  /*7e50*/  LOP3.LUT R0, R250, 0xffff, RZ, 0xc0, !PT ;  /* 0x0000fffffa007812 */ /* 0x000fe200078ec0ff */
[----:B------:R-:W-:-:S02]  /*7e60*/  IMAD.MOV.U32 R208, RZ, RZ, R232 ;  /* 0x000000ffffd07224 */ /* 0x000fc400078e00e8 */
[----:B------:R-:W-:Y:S01]  /*7e70*/  IMAD.MOV.U32 R209, RZ, RZ, R233 ;  /* 0x000000ffffd17224 */ /* 0x000fe200078e00e9 */
[----:B------:R-:W-:Y:S01]  /*7e80*/  ISETP.LE.U32.AND P3, PT, R0, UR4, PT ;  /* 0x0000000400007c0c */ /* 0x000fe2000bf63070 */
[----:B------:R-:W-:Y:S02]  /*7e90*/  IMAD.MOV.U32 R232, RZ, RZ, R7 ;  /* 0x000000ffffe87224 */ /* 0x000fe400078e0007 */
[----:B--2---:R-:W-:Y:S01]  /*7ea0*/  @P6 HFMA2.BF16_V2 R214, -RZ.H0_H0, RZ.H0_H0, -R30.H0_H0 ;  /* 0x200000ffffd66231 */ /* 0x004fe2000034091e */
[----:B------:R-:W-:Y:S01]  /*7eb0*/  LOP3.LUT R0, R249, 0xffff, RZ, 0xc0, !PT ;  /* 0x0000fffff9007812 */ /* 0x000fe200078ec0ff */
[----:B------:R-:W-:Y:S01]  /*7ec0*/  IMAD.MOV.U32 R233, RZ, RZ, R236 ;  /* 0x000000ffffe97224 */ /* 0x000fe200078e00ec */
[----:B------:R-:W-:Y:S01]  /*7ed0*/  HMMA.16816.F32.BF16 R48, R12, R234, RZ ;  /* 0x000000ea0c30723c */ /* 0x000fe200000418ff */
[----:B------:R-:W-:Y:S02]  /*7ee0*/  IMAD.MOV.U32 R28, RZ, RZ, R237 ;  /* 0x000000ffff1c7224 */ /* 0x000fe400078e00ed */
[----:B------:R-:W-:-:S02]  /*7ef0*/  IMAD.MOV.U32 R21, RZ, RZ, R164 ;  /* 0x000000ffff157224 */ /* 0x000fc400078e00a4 */
[----:B------:R-:W-:Y:S01]  /*7f00*/  IMAD.MOV.U32 R7, RZ, RZ, R165 ;  /* 0x000000ffff077224 */ /* 0x000fe200078e00a5 */
[----:B------:R-:W-:Y:S02]  /*7f10*/  ISETP.LE.U32.AND P0, PT, R0, UR4, PT ;  /* 0x0000000400007c0c */ /* 0x000fe4000bf03070 */
[----:B------:R-:W-:Y:S01]  /*7f20*/  HMMA.16816.F32.BF16 R164, R12, R166, RZ ;  /* 0x000000a60ca4723c */ /* 0x000fe200000418ff */
[----:B------:R-:W-:-:S07]  /*7f30*/  LOP3.LUT R0, R248, 0xffff, RZ, 0xc0, !PT ;  /* 0x0000fffff8007812 */ /* 0x000fce00078ec0ff */
[C---:B------:R-:W-:Y:S08]  /*7f40*/  HMMA.16816.F32.BF16 R236, R12.reuse, R238, RZ ;  /* 0x000000ee0cec723c */ /* 0x040ff000000418ff */
[C---:B------:R-:W-:Y:S08]  /*7f50*/  HMMA.16816.F32.BF16 R240, R12.reuse, R242, RZ ;  /* 0x000000f20cf0723c */ /* 0x040ff000000418ff */
[C---:B------:R-:W-:Y:S08]  /*7f60*/  HMMA.16816.F32.BF16 R184, R12.reuse, R186, RZ ;  /* 0x000000ba0cb8723c */ /* 0x040ff000000418ff */
[C---:B------:R-:W-:Y:S08]  /*7f70*/  HMMA.16816.F32.BF16 R136, R12.reuse, R138, RZ ;  /* 0x0000008a0c88723c */ /* 0x040ff000000418ff */
[C---:B------:R-:W-:Y:S08]  /*7f80*/  HMMA.16816.F32.BF16 R16, R12.reuse, R18, RZ ;  /* 0x000000120c10723c */ /* 0x040ff000000418ff */
[----:B------:R-:W-:Y:S01]  /*7f90*/  HMMA.16816.F32.BF16 R24, R12, R26, RZ ;  /* 0x0000001a0c18723c */ /* 0x000fe200000418ff */
[--C-:B------:R-:W-:Y:S01]  /*7fa0*/  FADD.FTZ R12, R252, R6.reuse ;  /* 0x00000006fc0c7221 */ /* 0x100fe20000010000 */
[----:B------:R-:W-:Y:S01]  /*7fb0*/  PRMT R6, R214, 0x7610, R6 ;  /* 0x00007610d6067816 */ /* 0x000fe20000000006 */
[----:B------:R-:W-:-:S03]  /*7fc0*/  IMAD.MOV.U32 R244, RZ, RZ, R157 ;  /* 0x000000fffff47224 */ /* 0x000fc600078e009d */
[----:B------:R-:W-:Y:S02]  /*7fd0*/  @P6 PRMT R30, R6, 0x5410, RZ ;  /* 0x00005410061e6816 */ /* 0x000fe400000000ff */
[----:B------:R-:W-:Y:S01]  /*7fe0*/  ISETP.LE.U32.AND P6, PT, R0, UR4, PT ;  /* 0x0000000400007c0c */ /* 0x000fe2000bfc3070 */
[----:B------:R-:W-:Y:S02]  /*7ff0*/  IMAD.SHL.U32 R6, R20, 0x8, RZ ;  /* 0x0000000814067824 */ /* 0x000fe400078e00ff */
[----:B------:R-:W-:Y:S01]  /*8000*/  FADD.FTZ R0, R244, R3 ;  /* 0x00000003f4007221 */ /* 0x000fe20000010000 */
[----:B------:R-:W-:Y:S01]  /*8010*/  FADD.FTZ R13, R224, R2 ;  /* 0x00000002e00d7221 */ /* 0x000fe20000010000 */
[----:B------:R-:W-:-:S05]  /*8020*/  IMAD.WIDE R2, R6, 0x2, R216 ;  /* 0x0000000206027825 */ /* 0x000fca00078e02d8 */
[----:B------:R-:W-:Y:S04]  /*8030*/  STG.E.U16 desc[UR28][R2.64], R199 ;  /* 0x000000c702007986 */ /* 0x000fe8000c10151c */
[----:B------:R2:W-:Y:S02]  /*8040*/  STG.E.U16 desc[UR28][R2.64+0x2], R195 ;  /* 0x000002c302007986 */ /* 0x0005e4000c10151c */
[----:B--2---:R-:W-:-:S05]  /*8050*/  IMAD.WIDE R2, R20, 0x70, R2 ;  /* 0x0000007014027825 */ /* 0x004fca00078e0202 */
[----:B------:R-:W-:Y:S01]  /*8060*/  STG.E.U16 desc[UR28][R2.64], R197 ;  /* 0x000000c502007986 */ /* 0x000fe2000c10151c */
[----:B-----5:R-:W-:-:S05]  /*8070*/  @!P3 HFMA2.BF16_V2 R32, -RZ.H0_H0, RZ.H0_H0, -R194.H0_H0 ;  /* 0x200000ffff20b231 */ /* 0x020fca00003409c2 */
[----:B------:R-:W-:Y:S01]  /*8080*/  PRMT R14, R32, 0x7610, R14 ;  /* 0x00007610200e7816 */ /* 0x000fe2000000000e */
[----:B------:R-:W-:-:S03]  /*8090*/  @P4 HFMA2.BF16_V2 R33, -RZ.H0_H0, RZ.H0_H0, -R29.H0_H0 ;  /* 0x200000ffff214231 */ /* 0x000fc6000034091d */
[----:B------:R-:W-:Y:S02]  /*80a0*/  @!P3 PRMT R194, R14, 0x5410, RZ ;  /* 0x000054100ec2b816 */ /* 0x000fe400000000ff */
[----:B------:R-:W-:Y:S01]  /*80b0*/  PRMT R15, R33, 0x7610, R15 ;  /* 0x00007610210f7816 */ /* 0x000fe2000000000f */
[----:B------:R-:W-:Y:S02]  /*80c0*/  IMAD.MOV.U32 R33, RZ, RZ, R7 ;  /* 0x000000ffff217224 */ /* 0x000fe400078e0007 */
[----:B------:R2:W-:Y:S01]  /*80d0*/  STG.E.U16 desc[UR28][R2.64+0x2], R194 ;  /* 0x000002c202007986 */ /* 0x0005e2000c10151c */
[----:B------:R-:W-:Y:S01]  /*80e0*/  IMAD.MOV.U32 R226, RZ, RZ, R156 ;  /* 0x000000ffffe27224 */ /* 0x000fe200078e009c */
[----:B------:R-:W-:-:S03]  /*80f0*/  @P4 PRMT R29, R15, 0x5410, RZ ;  /* 0x000054100f1d4816 */ /* 0x000fc600000000ff */
[----:B------:R-:W-:-:S04]  /*8100*/  FADD.FTZ R5, R226, R5 ;  /* 0x00000005e2057221 */ /* 0x000fc80000010000 */
[----:B------:R-:W-:Y:S01]  /*8110*/  FADD.FTZ R5, R28, R5 ;  /* 0x000000051c057221 */ /* 0x000fe20000010000 */
[----:B------:R-:W-:Y:S03]  /*8120*/  HMMA.16816.F32.BF16 R48, R128, R210, R48 ;  /* 0x000000d28030723c */ /* 0x000fe60000041830 */
[----:B------:R-:W-:-:S04]  /*8130*/  FADD.FTZ R5, R209, R5 ;  /* 0x00000005d1057221 */ /* 0x000fc80000010000 */
[----:B------:R-:W-:Y:S01]  /*8140*/  FADD.FTZ R211, R233, R5 ;  /* 0x00000005e9d37221 */ /* 0x000fe20000010000 */
[C---:B------:R-:W-:Y:S08]  /*8150*/  HMMA.16816.F32.BF16 R100, R128.reuse, R112, R100 ;  /* 0x000000708064723c */ /* 0x040ff00000041864 */
[C---:B------:R-:W-:Y:S08]  /*8160*/  HMMA.16816.F32.BF16 R164, R128.reuse, R218, R164 ;  /* 0x000000da80a4723c */ /* 0x040ff000000418a4 */
[C---:B------:R-:W-:Y:S08]  /*8170*/  HMMA.16816.F32.BF16 R156, R128.reuse, R158, R236 ;  /* 0x0000009e809c723c */ /* 0x040ff000000418ec */
[C---:B------:R-:W-:Y:S08]  /*8180*/  HMMA.16816.F32.BF16 R64, R128.reuse, R66, R240 ;  /* 0x000000428040723c */ /* 0x040ff000000418f0 */
[C---:B------:R-:W-:Y:S08]  /*8190*/  HMMA.16816.F32.BF16 R80, R128.reuse, R82, R184 ;  /* 0x000000528050723c */ /* 0x040ff000000418b8 */
[C---:B------:R-:W-:Y:S08]  /*81a0*/  HMMA.16816.F32.BF16 R96, R128.reuse, R98, R136 ;  /* 0x000000628060723c */ /* 0x040ff00000041888 */
[----:B------:R-:W-:Y:S01]  /*81b0*/  HMMA.16816.F32.BF16 R112, R128, R114, R16 ;  /* 0x000000728070723c */ /* 0x000fe20000041810 */
[----:B---3--:R-:W-:-:S02]  /*81c0*/  @!P0 HFMA2.BF16_V2 R9, -RZ.H0_H0, RZ.H0_H0, -R188.H0_H0 ;  /* 0x200000ffff098231 */ /* 0x008fc400003409bc */
[----:B----4-:R-:W-:-:S03]  /*81d0*/  @!P6 HFMA2.BF16_V2 R8, -RZ.H0_H0, RZ.H0_H0, -R180.H0_H0 ;  /* 0x200000ffff08e231 */ /* 0x010fc600003409b4 */
[----:B------:R-:W-:Y:S02]  /*81e0*/  PRMT R11, R9, 0x7610, R11 ;  /* 0x00007610090b7816 */ /* 0x000fe4000000000b */
[----:B------:R-:W-:Y:S01]  /*81f0*/  PRMT R10, R8, 0x7610, R10 ;  /* 0x00007610080a7816 */ /* 0x000fe2000000000a */
[----:B------:R-:W-:-:S04]  /*8200*/  IMAD.WIDE R8, R20, -0x70, R2 ;  /* 0xffffff9014087825 */ /* 0x000fc800078e0202 */
[----:B--2---:R-:W-:-:S04]  /*8210*/  IMAD.WIDE R2, R6, 0x2, R2 ;  /* 0x0000000206027825 */ /* 0x004fc800078e0202 */
[----:B------:R-:W-:Y:S01]  /*8220*/  IMAD.WIDE R6, R20, 0x70, R8 ;  /* 0x0000007014067825 */ /* 0x000fe200078e0208 */
[----:B------:R-:W-:Y:S02]  /*8230*/  @!P0 PRMT R188, R11, 0x5410, RZ ;  /* 0x000054100bbc8816 */ /* 0x000fe400000000ff */
[----:B------:R-:W-:Y:S01]  /*8240*/  @!P6 PRMT R180, R10, 0x5410, RZ ;  /* 0x000054100ab4e816 */ /* 0x000fe200000000ff */
[C---:B------:R-:W-:Y:S01]  /*8250*/  IMAD.WIDE R10, R20.reuse, -0x70, R6 ;  /* 0xffffff90140a7825 */ /* 0x040fe200078e0206 */
        /* <DEDUP_REMOVED lines=19> */
[----:B------:R-:W-:Y:S04]  /*8390*/  STG.E.U16 desc[UR28][R2.64+0x22], R176 ;  /* 0x000022b002007986 */ /* 0x000fe8000c10151c */
[----:B------:R-:W-:Y:S04]  /*83a0*/  STG.E.U16 desc[UR28][R216.64+0x30], R179 ;  /* 0x000030b3d8007986 */ /* 0x000fe8000c10151c */
[----:B------:R-:W-:Y:S04]  /*83b0*/  STG.E.U16 desc[UR28][R216.64+0x32], R177 ;  /* 0x000032b1d8007986 */ /* 0x000fe8000c10151c */
[----:B------:R-:W-:Y:S01]  /*83c0*/  STG.E.U16 desc[UR28][R6.64+0x30], R175 ;  /* 0x000030af06007986 */ /* 0x000fe2000c10151c */
[----:B--2---:R-:W-:-:S03]  /*83d0*/  IMAD.WIDE R8, R20, 0x70, R6 ;  /* 0x0000007014087825 */ /* 0x004fc600078e0206 */
[----:B------:R-:W-:Y:S04]  /*83e0*/  STG.E.U16 desc[UR28][R6.64+0x32], R174 ;  /* 0x000032ae06007986 */ /* 0x000fe8000c10151c */
[----:B------:R-:W-:Y:S04]  /*83f0*/  STG.E.U16 desc[UR28][R8.64+0x30], R173 ;  /* 0x000030ad08007986 */ /* 0x000fe8000c10151c */
[----:B------:R-:W-:Y:S04]  /*8400*/  STG.E.U16 desc[UR28][R8.64+0x32], R172 ;  /* 0x000032ac08007986 */ /* 0x000fe8000c10151c */
[----:B------:R-:W-:Y:S04]  /*8410*/  STG.E.U16 desc[UR28][R2.64+0x30], R30 ;  /* 0x0000301e02007986 */ /* 0x000fe8000c10151c */
[----:B------:R2:W-:Y:S01]  /*8420*/  STG.E.U16 desc[UR28][R2.64+0x32], R29 ;  /* 0x0000321d02007986 */ /* 0x0005e2000c10151c */
[----:B------:R-:W-:Y:S01]  /*8430*/  HMMA.16816.F32.BF16 R128, R128, R34, R24 ;  /* 0x000000228080723c */ /* 0x000fe20000041818 */
[----:B--2---:R-:W-:Y:S01]  /*8440*/  FADD.FTZ R2, R33, R12 ;  /* 0x0000000c21027221 */ /* 0x004fe20000010000 */
        /* <DEDUP_REMOVED lines=8> */
[----:B------:R-:W-:Y:S02]  /*84d0*/  FADD.FTZ R230, R230, R0 ;  /* 0x00000000e6e67221 */ /* 0x000fe40000010000 */
[----:B------:R1:W-:Y:S04]  /*84e0*/  STL [R1+0x58], R224 ;  /* 0x000058e001007387 */ /* 0x0003e80000100800 */
[----:B------:R1:W-:Y:S04]  /*84f0*/  STL [R1+0x60], R211 ;  /* 0x000060d301007387 */ /* 0x0003e80000100800 */
[----:B------:R1:W-:Y:S04]  /*8500*/  STL [R1+0x5c], R210 ;  /* 0x00005cd201007387 */ /* 0x0003e80000100800 */
[----:B------:R1:W-:Y:S01]  /*8510*/  STL [R1+0x54], R230 ;  /* 0x000054e601007387 */ /* 0x0003e20000100800 */
[----:B------:R-:W-:Y:S01]  /*8520*/  UISETP.GT.U32.AND UP0, UPT, UR30, UR19, UPT ;  /* 0x000000131e00728c */ /* 0x000fe2000bf04070 */
[----:B------:R-:W-:-:S04]  /*8530*/  IADD3 R218, P0, PT, R216, -0x40, RZ ;  /* 0xffffffc0d8da7810 */ /* 0x000fc80007f1e0ff */
[----:B------:R-:W-:-:S04]  /*8540*/  IADD3.X R219, PT, PT, R217, -0x1, RZ, P0, !PT ;  /* 0xffffffffd9db7810 */ /* 0x000fc800007fe4ff */
[----:B------:R-:W-:Y:S05]  /*8550*/  BRA.U !UP0, `(.L_x_2720) ;  /* 0x0000015508507547 */ /* 0x000fea000b800000 */
[----:B------:R-:W2:Y:S01]  /*8560*/  LDL R208, [R1+0x64] ;  /* 0x0000640001d07983 */ /* 0x000ea20000100800 */
[----:B------:R-:W3:Y:S03]  /*8570*/  LDCU UR12, c[0x0][0x440] ;  /* 0x00008800ff0c77ac */ /* 0x000ee60008000800 */
[----:B------:R-:W4:Y:S01]  /*8580*/  LDL R28, [R1+0x70] ;  /* 0x00007000011c7983 */ /* 0x000f220000100800 */
[----:B------:R-:W-:Y:S01]  /*8590*/  LOP3.LUT R233, R4, 0x38, RZ, 0xc0, !PT ;  /* 0x0000003804e97812 */ /* 0x000fe200078ec0ff */
[----:B------:R-:W-:Y:S01]  /*85a0*/  UIADD3 UR30, UPT, UPT, UR24, -0x2, URZ ;  /* 0xfffffffe181e7890 */ /* 0x000fe2000fffe0ff */
[----:B------:R-:W-:Y:S01]  /*85b0*/  IMAD.SHL.U32 R21, R215, 0x40, RZ ;  /* 0x00000040d7157824 */ /* 0x000fe200078e00ff */
[----:B------:R-:W5:Y:S01]  /*85c0*/  LDL.LU R209, [R1+0x90] ;  /* 0x0000900001d17983 */ /* 0x000f620000300800 */
[----:B------:R-:W-:-:S04]  /*85d0*/  DEPBAR.LE SB0, 0x0 ;  /* 0x000080000000791a */ /* 0x000fc80000000000 */
[----:B------:R-:W5:Y:S01]  /*85e0*/  LDL R232, [R1+0x6c] ;  /* 0x00006c0001e87983 */ /* 0x000f620000100800 */
[----:B------:R-:W-:Y:S01]  /*85f0*/  UIMAD.WIDE.U32 UR40, UR30, UR8, URZ ;  /* 0x000000081e2872a5 */ /* 0x000fe2000f8e00ff */
[----:B------:R-:W-:Y:S01]  /*8600*/  BAR.SYNC.DEFER_BLOCKING 0x0 ;  /* 0x0000000000007b1d */ /* 0x000fe20000010000 */
[----:B---3--:R-:W-:-:S05]  /*8610*/  ISETP.GE.AND P4, PT, R233, UR12, PT ;  /* 0x0000000ce9007c0c */ /* 0x008fca000bf86270 */
[----:B------:R-:W3:Y:S01]  /*8620*/  LDL R233, [R1+0x30] ;  /* 0x0000300001e97983 */ /* 0x000ee20000100800 */
[----:B------:R-:W-:Y:S02]  /*8630*/  USHF.L.U32 UR13, UR40, 0x5, URZ ;  /* 0x00000005280d7899 */ /* 0x000fe400080006ff */
[----:B------:R-:W-:-:S04]  /*8640*/  UIMAD UR22, UR30, UR9, UR41 ;  /* 0x000000091e1672a4 */ /* 0x000fc8000f8e0229 */
[----:B------:R-:W-:Y:S01]  /*8650*/  USHF.L.U64.HI UR22, UR40, 0x5, UR22 ;  /* 0x0000000528167899 */ /* 0x000fe20008010216 */
[----:B------:R-:W-:Y:S02]  /*8660*/  IMAD.U32 R8, RZ, RZ, UR13 ;  /* 0x0000000dff087e24 */ /* 0x000fe4000f8e00ff */
[----:B------:R-:W-:-:S03]  /*8670*/  IMAD.U32 R2, RZ, RZ, UR13 ;  /* 0x0000000dff027e24 */ /* 0x000fc6000f8e00ff */
[----:B------:R-:W-:Y:S02]  /*8680*/  IMAD.U32 R0, RZ, RZ, UR22 ;  /* 0x00000016ff007e24 */ /* 0x000fe4000f8e00ff */
[----:B------:R-:W-:Y:S02]  /*8690*/  IMAD.U32 R6, RZ, RZ, UR13 ;  /* 0x0000000dff067e24 */ /* 0x000fe4000f8e00ff */
[----:B------:R-:W-:Y:S01]  /*86a0*/  IMAD.U32 R3, RZ, RZ, UR13 ;  /* 0x0000000dff037e24 */ /* 0x000fe2000f8e00ff */
[----:B------:R-:W-:Y:S02]  /*86b0*/  LOP3.LUT R5, R213, 0x200, R21, 0xf8, !PT ;  /* 0x00000200d5057812 */ /* 0x000fe400078ef815 */
[----:B--2---:R-:W-:Y:S02]  /*86c0*/  ISETP.GE.AND P3, PT, R208, UR12, PT ;  /* 0x0000000cd0007c0c */ /* 0x004fe4000bf66270 */
[----:B------:R-:W2:Y:S01]  /*86d0*/  LDL.LU R208, [R1+0xac] ;  /* 0x0000ac0001d07983 */ /* 0x000ea20000300800 */
[----:B------:R-:W-:Y:S01]  /*86e0*/  ULEA UR12, UP0, UR8, UR13, 0x4 ;  /* 0x0000000d080c7291 */ /* 0x000fe2000f8020ff */
[----:B----4-:R-:W-:-:S03]  /*86f0*/  @!P4 LEA R8, P0, R8, R28, 0x1 ;  /* 0x0000001c0808c211 */ /* 0x010fc600078008ff */
[----:B------:R-:W-:Y:S01]  /*8700*/  ULEA.HI.X UR13, UR8, UR22, UR9, 0x4, UP0 ;  /* 0x00000016080d7291 */ /* 0x000fe200080f2409 */
[----:B-----5:R-:W-:Y:S01]  /*8710*/  LOP3.LUT R5, R5, R209, RZ, 0xfc, !PT ;  /* 0x000000d105057212 */ /* 0x020fe200078efcff */
[----:B------:R-:W-:Y:S01]  /*8720*/  IMAD.U32 R11, RZ, RZ, UR12 ;  /* 0x0000000cff0b7e24 */ /* 0x000fe2000f8e00ff */
[--C-:B------:R-:W-:Y:S01]  /*8730*/  @!P4 LEA.HI.X R9, R2, R232, R0.reuse, 0x1, P0 ;  /* 0x000000e80209c211 */ /* 0x100fe200000f0c00 */
[----:B------:R-:W-:Y:S02]  /*8740*/  IMAD.U32 R2, RZ, RZ, UR12 ;  /* 0x0000000cff027e24 */ /* 0x000fe4000f8e00ff */
[-C--:B------:R-:W-:Y:S01]  /*8750*/  @!P3 LEA R6, P0, R6, R28.reuse, 0x1 ;  /* 0x0000001c0606b211 */ /* 0x080fe200078008ff */
[----:B------:R-:W-:Y:S01]  /*8760*/  IMAD.U32 R10, RZ, RZ, UR13 ;  /* 0x0000000dff0a7e24 */ /* 0x000fe2000f8e00ff */
[----:B------:R4:W-:Y:S01]  /*8770*/  STL [R1+0x38], R5 ;  /* 0x0000380501007387 */ /* 0x0009e20000100800 */
[----:B------:R-:W-:Y:S02]  /*8780*/  LEA R2, P6, R2, R28, 0x1 ;  /* 0x0000001c02027211 */ /* 0x000fe400078c08ff */
[-C--:B------:R-:W-:Y:S01]  /*8790*/  @!P3 LEA.HI.X R7, R3, R232.reuse, R0, 0x1, P0 ;  /* 0x000000e80307b211 */ /* 0x080fe200000f0c00 */
[----:B------:R-:W-:Y:S01]  /*87a0*/  @!PT LDS RZ, [RZ] ;  /* 0x00000000fffff984 */ /* 0x000fe20000000800 */
[----:B------:R-:W-:Y:S01]  /*87b0*/  @!PT LDS RZ, [RZ] ;  /* 0x00000000fffff984 */ /* 0x000fe20000000800 */
[----:B------:R-:W-:Y:S01]  /*87c0*/  @!PT LDS RZ, [RZ] ;  /* 0x00000000fffff984 */ /* 0x000fe20000000800 */
[----:B------:R-:W-:Y:S01]  /*87d0*/  @!P4 LDGSTS.E.BYPASS.LTC128B.128 [R220+0xa000], desc[UR28][R8.64] ;  /* 0x0a00000008dccfae */ /* 0x000fe2000b981a1c */
[----:B------:R-:W-:-:S03]  /*87e0*/  LEA.HI.X R3, R11, R232, R10, 0x1, P6 ;  /* 0x000000e80b037211 */ /* 0x000fc600030f0c0a */
[----:B------:R-:W5:Y:S04]  /*87f0*/  LDL.LU R232, [R1+0xb0] ;  /* 0x0000b00001e87983 */ /* 0x000f680000300800 */
[----:B------:R-:W-:Y:S04]  /*8800*/  @P4 STS.128 [R220+0xa000], RZ ;  /* 0x00a000ffdc004388 */ /* 0x000fe80000000c00 */
[----:B------:R-:W-:Y:S01]  /*8810*/  @!PT LDS RZ, [RZ] ;  /* 0x00000000fffff984 */ /* 0x000fe20000000800 */
[----:B------:R-:W-:Y:S01]  /*8820*/  @!PT LDS RZ, [RZ] ;  /* 0x00000000fffff984 */ /* 0x000fe20000000800 */
[----:B------:R-:W-:Y:S01]  /*8830*/  @!PT LDS RZ, [RZ] ;  /* 0x00000000fffff984 */ /* 0x000fe20000000800 */
[----:B------:R1:W-:Y:S04]  /*8840*/  @!P3 LDGSTS.E.BYPASS.LTC128B.128 [R220+0xb000], desc[UR28][R6.64+0x80] ;  /* 0x0b00008006dcbfae */ /* 0x0003e8000b981a1c */
[----:B------:R-:W-:Y:S01]  /*8850*/  @P3 STS.128 [R220+0xb000], RZ ;  /* 0x00b000ffdc003388 */ /* 0x000fe20000000c00 */
[----:B----4-:R-:W-:-:S03]  /*8860*/  LEA R5, R5, UR6, 0x1 ;  /* 0x0000000605057c11 */ /* 0x010fc6000f8e08ff */
        /* <DEDUP_REMOVED lines=12> */
[----:B------:R-:W1:Y:S04]  /*8930*/  LDSM.16.M88.4 R172, [R233+0x8800] ;  /* 0x00880000e9ac783b */ /* 0x000e680000000200 */
[----:B------:R-:W4:Y:S01]  /*8940*/  LDSM.16.M88.4 R24, [R5] ;  /* 0x000000000518783b */ /* 0x000f220000000200 */
[----:B------:R-:W-:-:S02]  /*8950*/  IMAD.MOV.U32 R209, RZ, RZ, 0x20 ;  /* 0x00000020ffd17424 */ /* 0x000fc400078e00ff */
[----:B------:R-:W-:Y:S01]  /*8960*/  IMAD.MOV.U32 R252, RZ, RZ, 0x40 ;  /* 0x00000040fffc7424 */ /* 0x000fe200078e00ff */
[----:B------:R-:W0:Y:S01]  /*8970*/  LDGDEPBAR ;  /* 0x00000000000079af */ /* 0x000e220000000000 */
[C---:B---3--:R-:W-:Y:S08]  /*8980*/  HMMA.16816.F32.BF16 R196, R16.reuse, R176, RZ ;  /* 0x000000b010c4723c */ /* 0x048ff000000418ff */
[C---:B-1----:R-:W-:Y:S08]  /*8990*/  HMMA.16816.F32.BF16 R188, R16.reuse, R172, RZ ;  /* 0x000000ac10bc723c */ /* 0x042ff000000418ff */
[C---:B------:R-:W-:Y:S08]  /*89a0*/  HMMA.16816.F32.BF16 R192, R16.reuse, R178, RZ ;  /* 0x000000b210c0723c */ /* 0x040ff000000418ff */
[----:B------:R-:W-:Y:S08]  /*89b0*/  HMMA.16816.F32.BF16 R184, R16, R174, RZ ;  /* 0x000000ae10b8723c */ /* 0x000ff000000418ff */
[C---:B----4-:R-:W-:Y:S08]  /*89c0*/  HMMA.16816.F32.BF16 R180, R24.reuse, R176, RZ ;  /* 0x000000b018b4723c */ /* 0x050ff000000418ff */
[C---:B------:R-:W-:Y:S08]  /*89d0*/  HMMA.16816.F32.BF16 R176, R24.reuse, R178, RZ ;  /* 0x000000b218b0723c */ /* 0x040ff000000418ff */
[C---:B------:R-:W-:Y:S08]  /*89e0*/  HMMA.16816.F32.BF16 R16, R24.reuse, R172, RZ ;  /* 0x000000ac1810723c */ /* 0x040ff000000418ff */
[----:B------:R-:W-:Y:S01]  /*89f0*/  HMMA.16816.F32.BF16 R24, R24, R174, RZ ;  /* 0x000000ae1818723c */ /* 0x000fe200000418ff */
[----:B--2---:R-:W-:-:S04]  /*8a00*/  ISETP.NE.AND P0, PT, R208, RZ, PT ;  /* 0x000000ffd000720c */ /* 0x004fc80003f05270 */
[----:B------:R-:W-:-:S05]  /*8a10*/  SEL R231, R209, 0xffffffe0, !P0 ;  /* 0xffffffe0d1e77807 */ /* 0x000fca0004000000 */
[----:B------:R-:W-:Y:S02]  /*8a20*/  IMAD.IADD R6, R233, 0x1, R231 ;  /* 0x00000001e9067824 */ /* 0x000fe400078e02e7 */
[----:B------:R-:W-:-:S03]  /*8a30*/  IMAD.IADD R3, R231, 0x1, R5 ;  /* 0x00000001e7037824 */ /* 0x000fc600078e0205 */
[----:B------:R-:W-:Y:S04]  /*8a40*/  LDSM.16.M88.4 R136, [R6+0x8000] ;  /* 0x008000000688783b */ /* 0x000fe80000000200 */
[----:B------:R-:W1:Y:S04]  /*8a50*/  LDSM.16.M88.4 R8, [R3+0x2000] ;  /* 0x002000000308783b */ /* 0x000e680000000200 */
[----:B------:R-:W2:Y:S04]  /*8a60*/  LDSM.16.M88.4 R32, [R6+0x8800] ;  /* 0x008800000620783b */ /* 0x000ea80000000200 */
[----:B------:R-:W3:Y:S01]  /*8a70*/  LDSM.16.M88.4 R12, [R3] ;  /* 0x00000000030c783b */ /* 0x000ee20000000200 */
[----:B-----5:R-:W-:-:S04]  /*8a80*/  ISETP.NE.AND P0, PT, R232, RZ, PT ;  /* 0x000000ffe800720c */ /* 0x020fc80003f05270 */
[----:B------:R-:W-:-:S05]  /*8a90*/  SEL R252, R252, 0xffffffc0, !P0 ;  /* 0xffffffc0fcfc7807 */ /* 0x000fca0004000000 */
[----:B------:R-:W-:Y:S02]  /*8aa0*/  IMAD.IADD R2, R252, 0x1, R5 ;  /* 0x00000001fc027824 */ /* 0x000fe400078e0205 */
[----:B------:R-:W-:Y:S01]  /*8ab0*/  IMAD.IADD R225, R233, 0x1, R252 ;  /* 0x00000001e9e17824 */ /* 0x000fe200078e02fc */
[C---:B-1----:R-:W-:Y:S08]  /*8ac0*/  HMMA.16816.F32.BF16 R196, R8.reuse, R136, R196 ;  /* 0x0000008808c4723c */ /* 0x042ff000000418c4 */
[C---:B--2---:R-:W-:Y:S08]  /*8ad0*/  HMMA.16816.F32.BF16 R188, R8.reuse, R32, R188 ;  /* 0x0000002008bc723c */ /* 0x044ff000000418bc */
[C---:B------:R-:W-:Y:S08]  /*8ae0*/  HMMA.16816.F32.BF16 R192, R8.reuse, R138, R192 ;  /* 0x0000008a08c0723c */ /* 0x040ff000000418c0 */
        /* <DEDUP_REMOVED lines=8> */
[----:B------:R-:W3:Y:S01]  /*8b70*/  LDSM.16.M88.4 R12, [R2] ;  /* 0x00000000020c783b */ /* 0x000ee20000000200 */
[----:B------:R-:W-:-:S02]  /*8b80*/  IMAD.IADD R0, R231, 0x1, R2 ;  /* 0x00000001e7007824 */ /* 0x000fc400078e0202 */
[----:B------:R-:W-:Y:S01]  /*8b90*/  IMAD.IADD R226, R231, 0x1, R225 ;  /* 0x00000001e7e27824 */ /* 0x000fe200078e02e1 */
        /* <DEDUP_REMOVED lines=59> */
[----:B------:R3:W4:Y:S01]  /*8f50*/  LDSM.16.M88.4 R12, [R0+0x4000] ;  /* 0x00400000000c783b */ /* 0x0007220000000200 */
[----:B------:R-:W-:Y:S01]  /*8f60*/  VIADD R233, R227, 0x40 ;  /* 0x00000040e3e97836 */ /* 0x000fe20000000000 */
[----:B------:R-:W-:-:S04]  /*8f70*/  DEPBAR.LE SB0, 0x0 ;  /* 0x000080000000791a */ /* 0x000fc80000000000 */
[----:B---3--:R-:W-:-:S04]  /*8f80*/  IMAD.U32 R0, RZ, RZ, UR24 ;  /* 0x00000018ff007e24 */ /* 0x008fc8000f8e00ff */
[----:B------:R-:W-:Y:S01]  /*8f90*/  IMAD R29, R0, 0x20, R23 ;  /* 0x00000020001d7824 */ /* 0x000fe200078e0217 */
[----:B-1----:R-:W-:Y:S03]  /*8fa0*/  HMMA.16816.F32.BF16 R200, R8, R16, R184 ;  /* 0x0000001008c8723c */ /* 0x002fe600000418b8 */
[----:B------:R-:W-:-:S05]  /*8fb0*/  VIADD R0, R29, UR21 ;  /* 0x000000151d007c36 */ /* 0x000fca0008000000 */
[C---:B--2---:R-:W-:Y:S08]  /*8fc0*/  HMMA.16816.F32.BF16 R192, R8.reuse, R24, R192 ;  /* 0x0000001808c0723c */ /* 0x044ff000000418c0 */
[C---:B------:R-:W-:Y:S08]  /*8fd0*/  HMMA.16816.F32.BF16 R188, R8.reuse, R26, R188 ;  /* 0x0000001a08bc723c */ /* 0x040ff000000418bc */
[----:B------:R-:W-:Y:S01]  /*8fe0*/  HMMA.16816.F32.BF16 R184, R8, R18, R180 ;  /* 0x0000001208b8723c */ /* 0x000fe200000418b4 */
[----:B------:R-:W-:-:S07]  /*8ff0*/  VIADD R8, R0, 0xffffffd8 ;  /* 0xffffffd800087836 */ /* 0x000fce0000000000 */
[----:B----4-:R-:W-:Y:S01]  /*9000*/  HMMA.16816.F32.BF16 R32, R12, R18, R32 ;  /* 0x000000120c20723c */ /* 0x010fe20000041820 */
[--C-:B------:R-:W-:Y:S02]  /*9010*/  IMAD.IADD R3, R227, 0x1, -R8.reuse ;  /* 0x00000001e3037824 */ /* 0x100fe400078e0a08 */
[--C-:B------:R-:W-:Y:S02]  /*9020*/  IMAD.IADD R2, R31, 0x1, -R8.reuse ;  /* 0x000000011f027824 */ /* 0x100fe400078e0a08 */
[----:B------:R-:W-:Y:S01]  /*9030*/  IMAD.IADD R6, R233, 0x1, -R8 ;  /* 0x00000001e9067824 */ /* 0x000fe200078e0a08 */
[----:B------:R-:W-:Y:S02]  /*9040*/  IABS R5, R3 ;  /* 0x0000000300057213 */ /* 0x000fe40000000000 */
[----:B------:R-:W-:Y:S02]  /*9050*/  IABS R3, R2 ;  /* 0x0000000200037213 */ /* 0x000fe40000000000 */
[----:B------:R-:W-:-:S02]  /*9060*/  IABS R2, R6 ;  /* 0x0000000600027213 */ /* 0x000fc40000000000 */
[----:B------:R-:W-:Y:S02]  /*9070*/  I2FP.F32.S32 R3, R3 ;  /* 0x0000000300037245 */ /* 0x000fe40000201400 */
[----:B------:R-:W-:Y:S01]  /*9080*/  I2FP.F32.S32 R2, R2 ;  /* 0x0000000200027245 */ /* 0x000fe20000201400 */
[----:B------:R-:W-:Y:S04]  /*9090*/  HMMA.16816.F32.BF16 R176, R12, R24, R176 ;  /* 0x000000180cb0723c */ /* 0x000fe800000418b0 */
[----:B------:R-:W-:Y:S01]  /*90a0*/  FFMA.FTZ R183, R3, -UR5, R34 ;  /* 0x8000000503b77c23 */ /* 0x000fe20008010022 */
[----:B------:R-:W-:Y:S01]  /*90b0*/  VIADD R3, R0, 0xffffffc0 ;  /* 0xffffffc000037836 */ /* 0x000fe20000000000 */
[----:B------:R-:W-:Y:S01]  /*90c0*/  I2FP.F32.S32 R5, R5 ;  /* 0x0000000500057245 */ /* 0x000fe20000201400 */
[----:B------:R-:W-:-:S02]  /*90d0*/  FFMA.FTZ R184, R2, -UR5, R184 ;  /* 0x8000000502b87c23 */ /* 0x000fc400080100b8 */
[--C-:B------:R-:W-:Y:S02]  /*90e0*/  IMAD.IADD R2, R227, 0x1, -R3.reuse ;  /* 0x00000001e3027824 */ /* 0x100fe400078e0a03 */
[--C-:B------:R-:W-:Y:S02]  /*90f0*/  IMAD.IADD R6, R31, 0x1, -R3.reuse ;  /* 0x000000011f067824 */ /* 0x100fe400078e0a03 */
[----:B------:R-:W-:Y:S01]  /*9100*/  FFMA.FTZ R19, R5, -UR5, R32 ;  /* 0x8000000505137c23 */ /* 0x000fe20008010020 */
[----:B------:R-:W-:Y:S02]  /*9110*/  IABS R5, R2 ;  /* 0x0000000200057213 */ /* 0x000fe40000000000 */
[----:B------:R-:W-:Y:S01]  /*9120*/  IABS R2, R6 ;  /* 0x0000000600027213 */ /* 0x000fe20000000000 */
[----:B------:R-:W-:-:S03]  /*9130*/  IMAD.IADD R7, R233, 0x1, -R3 ;  /* 0x00000001e9077824 */ /* 0x000fc600078e0a03 */
[----:B------:R-:W-:Y:S01]  /*9140*/  I2FP.F32.S32 R2, R2 ;  /* 0x0000000200027245 */ /* 0x000fe20000201400 */
[----:B------:R-:W-:Y:S01]  /*9150*/  HMMA.16816.F32.BF16 R172, R12, R26, R172 ;  /* 0x0000001a0cac723c */ /* 0x000fe200000418ac */
[----:B------:R-:W-:Y:S02]  /*9160*/  IABS R6, R7 ;  /* 0x0000000700067213 */ /* 0x000fe40000000000 */
[----:B------:R-:W-:-:S05]  /*9170*/  I2FP.F32.S32 R5, R5 ;  /* 0x0000000500057245 */ /* 0x000fca0000201400 */
[----:B------:R-:W-:Y:S01]  /*9180*/  HMMA.16816.F32.BF16 R24, R12, R16, R136 ;  /* 0x000000100c18723c */ /* 0x000fe20000041888 */
[----:B------:R-:W-:Y:S01]  /*9190*/  FFMA.FTZ R137, R2, -UR5, R178 ;  /* 0x8000000502897c23 */ /* 0x000fe200080100b2 */
[----:B------:R-:W-:Y:S01]  /*91a0*/  VIADD R2, R0, 0xffffffc1 ;  /* 0xffffffc100027836 */ /* 0x000fe20000000000 */
[----:B------:R-:W-:Y:S01]  /*91b0*/  I2FP.F32.S32 R6, R6 ;  /* 0x0000000600067245 */ /* 0x000fe20000201400 */
[----:B------:R-:W-:Y:S02]  /*91c0*/  FFMA.FTZ R15, R5, -UR5, R176 ;  /* 0x80000005050f7c23 */ /* 0x000fe400080100b0 */
[----:B------:R-:W-:Y:S02]  /*91d0*/  IMAD.IADD R5, R227, 0x1, -R2 ;  /* 0x00000001e3057824 */ /* 0x000fe400078e0a02 */
[----:B------:R-:W-:Y:S02]  /*91e0*/  IMAD.IADD R3, R22, 0x1, -R3 ;  /* 0x0000000116037824 */ /* 0x000fe400078e0a03 */
[----:B------:R-:W-:Y:S01]  /*91f0*/  FFMA.FTZ R181, R6, -UR5, R192 ;  /* 0x8000000506b57c23 */ /* 0x000fe200080100c0 */
[----:B------:R-:W-:Y:S01]  /*9200*/  IMAD.IADD R6, R31, 0x1, -R2 ;  /* 0x000000011f067824 */ /* 0x000fe200078e0a02 */
[----:B------:R-:W-:-:S02]  /*9210*/  IABS R5, R5 ;  /* 0x0000000500057213 */ /* 0x000fc40000000000 */
[----:B------:R-:W-:Y:S02]  /*9220*/  IABS R7, R3 ;  /* 0x0000000300077213 */ /* 0x000fe40000000000 */
[----:B------:R-:W-:Y:S02]  /*9230*/  IABS R3, R6 ;  /* 0x0000000600037213 */ /* 0x000fe40000000000 */
[----:B------:R-:W-:Y:S01]  /*9240*/  I2FP.F32.S32 R5, R5 ;  /* 0x0000000500057245 */ /* 0x000fe20000201400 */
[----:B------:R-:W-:Y:S01]  /*9250*/  IMAD.MOV.U32 R6, RZ, RZ, R7 ;  /* 0x000000ffff067224 */ /* 0x000fe200078e0007 */
[----:B------:R-:W-:Y:S01]  /*9260*/  I2FP.F32.S32 R3, R3 ;  /* 0x0000000300037245 */ /* 0x000fe20000201400 */
[----:B------:R-:W-:Y:S02]  /*9270*/  VIADD R176, R0, 0xffffffc8 ;  /* 0xffffffc800b07836 */ /* 0x000fe40000000000 */
[----:B------:R-:W-:Y:S01]  /*9280*/  FFMA.FTZ R11, R5, -UR5, R177 ;  /* 0x80000005050b7c23 */ /* 0x000fe200080100b1 */
[--C-:B------:R-:W-:Y:S01]  /*9290*/  IMAD.IADD R5, R233, 0x1, -R2.reuse ;  /* 0x00000001e9057824 */ /* 0x100fe200078e0a02 */
[----:B------:R-:W-:Y:S01]  /*92a0*/  I2FP.F32.S32 R6, R6 ;  /* 0x0000000600067245 */ /* 0x000fe20000201400 */
[----:B------:R-:W-:Y:S01]  /*92b0*/  FFMA.FTZ R34, R3, -UR5, R179 ;  /* 0x8000000503227c23 */ /* 0x000fe200080100b3 */
[----:B------:R-:W-:-:S02]  /*92c0*/  IMAD.IADD R2, R22, 0x1, -R2 ;  /* 0x0000000116027824 */ /* 0x000fc400078e0a02 */
[----:B------:R-:W-:Y:S01]  /*92d0*/  IMAD.IADD R3, R227, 0x1, -R176 ;  /* 0x00000001e3037824 */ /* 0x000fe200078e0ab0 */
[----:B------:R-:W-:Y:S01]  /*92e0*/  IABS R5, R5 ;  /* 0x0000000500057213 */ /* 0x000fe20000000000 */
[----:B------:R-:W-:Y:S01]  /*92f0*/  FFMA.FTZ R182, R6, -UR5, R194 ;  /* 0x8000000506b67c23 */ /* 0x000fe200080100c2 */
[----:B------:R-:W-:Y:S02]  /*9300*/  IABS R6, R2 ;  /* 0x0000000200067213 */ /* 0x000fe40000000000 */
[----:B------:R-:W-:Y:S01]  /*9310*/  IABS R2, R3 ;  /* 0x0000000300027213 */ /* 0x000fe20000000000 */
[----:B------:R-:W-:-:S03]  /*9320*/  IMAD.MOV.U32 R3, RZ, RZ, R5 ;  /* 0x000000ffff037224 */ /* 0x000fc600078e0005 */
[----:B------:R-:W-:Y:S02]  /*9330*/  I2FP.F32.S32 R2, R2 ;  /* 0x0000000200027245 */ /* 0x000fe40000201400 */
[----:B------:R-:W-:Y:S01]  /*9340*/  I2FP.F32.S32 R3, R3 ;  /* 0x0000000300037245 */ /* 0x000fe20000201400 */
[----:B------:R-:W-:Y:S02]  /*9350*/  VIADD R178, R0, 0xffffffc9 ;  /* 0xffffffc900b27836 */ /* 0x000fe40000000000 */
[----:B------:R-:W-:Y:S02]  /*9360*/  IMAD.MOV.U32 R5, RZ, RZ, R6 ;  /* 0x000000ffff057224 */ /* 0x000fe400078e0006 */
[----:B------:R-:W-:Y:S01]  /*9370*/  FFMA.FTZ R17, R2, -UR5, R172 ;  /* 0x8000000502117c23 */ /* 0x000fe200080100ac */
[----:B------:R-:W-:Y:S01]  /*9380*/  FFMA.FTZ R136, R3, -UR5, R193 ;  /* 0x8000000503887c23 */ /* 0x000fe200080100c1 */
[----:B------:R-:W-:Y:S02]  /*9390*/  IMAD.IADD R2, R31, 0x1, -R176 ;  /* 0x000000011f027824 */ /* 0x000fe400078e0ab0 */
[----:B------:R-:W-:Y:S01]  /*93a0*/  IMAD.IADD R3, R227, 0x1, -R178 ;  /* 0x00000001e3037824 */ /* 0x000fe200078e0ab2 */
[----:B------:R-:W-:-:S02]  /*93b0*/  I2FP.F32.S32 R5, R5 ;  /* 0x0000000500057245 */ /* 0x000fc40000201400 */
[----:B------:R-:W-:Y:S02]  /*93c0*/  IABS R2, R2 ;  /* 0x0000000200027213 */ /* 0x000fe40000000000 */
[----:B------:R-:W-:Y:S01]  /*93d0*/  IABS R3, R3 ;  /* 0x0000000300037213 */ /* 0x000fe20000000000 */
[----:B------:R-:W-:Y:S02]  /*93e0*/  FFMA.FTZ R180, R5, -UR5, R195 ;  /* 0x8000000505b47c23 */ /* 0x000fe400080100c3 */
[----:B------:R-:W-:Y:S02]  /*93f0*/  IMAD.MOV.U32 R5, RZ, RZ, R2 ;  /* 0x000000ffff057224 */ /* 0x000fe400078e0002 */
[----:B------:R-:W-:Y:S02]  /*9400*/  IMAD.MOV.U32 R2, RZ, RZ, R3 ;  /* 0x000000ffff027224 */ /* 0x000fe400078e0003 */
[----:B------:R-:W-:Y:S01]  /*9410*/  IMAD.IADD R6, R233, 0x1, -R176 ;  /* 0x00000001e9067824 */ /* 0x000fe200078e0ab0 */
[----:B------:R-:W-:-:S02]  /*9420*/  I2FP.F32.S32 R3, R5 ;  /* 0x0000000500037245 */ /* 0x000fc40000201400 */
[----:B------:R-:W-:Y:S01]  /*9430*/  I2FP.F32.S32 R2, R2 ;  /* 0x0000000200027245 */ /* 0x000fe20000201400 */
[----:B------:R-:W-:Y:S01]  /*9440*/  VIADD R179, R0, 0xffffffd0 ;  /* 0xffffffd000b37836 */ /* 0x000fe20000000000 */
[----:B------:R-:W-:Y:S01]  /*9450*/  IABS R6, R6 ;  /* 0x0000000600067213 */ /* 0x000fe20000000000 */
[----:B------:R-:W-:Y:S02]  /*9460*/  FFMA.FTZ R28, R3, -UR5, R174 ;  /* 0x80000005031c7c23 */ /* 0x000fe400080100ae */
[----:B------:R-:W-:Y:S01]  /*9470*/  FFMA.FTZ R16, R2, -UR5, R173 ;  /* 0x8000000502107c23 */ /* 0x000fe200080100ad */
[----:B------:R-:W-:Y:S02]  /*9480*/  IMAD.IADD R2, R31, 0x1, -R178 ;  /* 0x000000011f027824 */ /* 0x000fe400078e0ab2 */
[----:B------:R-:W-:Y:S01]  /*9490*/  IMAD.IADD R3, R227, 0x1, -R179 ;  /* 0x00000001e3037824 */ /* 0x000fe200078e0ab3 */
[----:B------:R-:W-:Y:S02]  /*94a0*/  I2FP.F32.S32 R5, R6 ;  /* 0x0000000600057245 */ /* 0x000fe40000201400 */
[----:B------:R-:W-:-:S02]  /*94b0*/  IABS R2, R2 ;  /* 0x0000000200027213 */ /* 0x000fc40000000000 */
[----:B------:R-:W-:Y:S01]  /*94c0*/  IABS R3, R3 ;  /* 0x0000000300037213 */ /* 0x000fe20000000000 */
[----:B------:R-:W-:Y:S02]  /*94d0*/  FFMA.FTZ R174, R5, -UR5, R188 ;  /* 0x8000000505ae7c23 */ /* 0x000fe400080100bc */
[----:B------:R-:W-:Y:S02]  /*94e0*/  IMAD.MOV.U32 R5, RZ, RZ, R2 ;  /* 0x000000ffff057224 */ /* 0x000fe400078e0002 */
[----:B------:R-:W-:Y:S02]  /*94f0*/  IMAD.MOV.U32 R2, RZ, RZ, R3 ;  /* 0x000000ffff027224 */ /* 0x000fe400078e0003 */
[----:B------:R-:W-:Y:S01]  /*9500*/  IMAD.IADD R6, R233, 0x1, -R178 ;  /* 0x00000001e9067824 */ /* 0x000fe200078e0ab2 */
[----:B------:R-:W-:Y:S02]  /*9510*/  I2FP.F32.S32 R3, R5 ;  /* 0x0000000500037245 */ /* 0x000fe40000201400 */
[----:B------:R-:W-:Y:S01]  /*9520*/  I2FP.F32.S32 R2, R2 ;  /* 0x0000000200027245 */ /* 0x000fe20000201400 */
[----:B------:R-:W-:Y:S01]  /*9530*/  VIADD R7, R0, 0xffffffd1 ;  /* 0xffffffd100077836 */ /* 0x000fe20000000000 */
[----:B------:R-:W-:Y:S01]  /*9540*/  IABS R6, R6 ;  /* 0x0000000600067213 */ /* 0x000fe20000000000 */
[----:B------:R-:W-:-:S02]  /*9550*/  FFMA.FTZ R30, R3, -UR5, R175 ;  /* 0x80000005031e7c23 */ /* 0x000fc400080100af */
[----:B------:R-:W-:Y:S01]  /*9560*/  FFMA.FTZ R13, R2, -UR5, R24 ;  /* 0x80000005020d7c23 */ /* 0x000fe20008010018 */
[----:B------:R-:W-:Y:S02]  /*9570*/  IMAD.IADD R2, R31, 0x1, -R179 ;  /* 0x000000011f027824 */ /* 0x000fe400078e0ab3 */
[----:B------:R-:W-:Y:S01]  /*9580*/  IMAD.IADD R3, R227, 0x1, -R7 ;  /* 0x00000001e3037824 */ /* 0x000fe200078e0a07 */
[----:B------:R-:W-:Y:S02]  /*9590*/  I2FP.F32.S32 R5, R6 ;  /* 0x0000000600057245 */ /* 0x000fe40000201400 */
[----:B------:R-:W-:Y:S02]  /*95a0*/  IABS R2, R2 ;  /* 0x0000000200027213 */ /* 0x000fe40000000000 */
[----:B------:R-:W-:Y:S01]  /*95b0*/  IABS R3, R3 ;  /* 0x0000000300037213 */ /* 0x000fe20000000000 */
[----:B------:R-:W-:Y:S02]  /*95c0*/  FFMA.FTZ R139, R5, -UR5, R189 ;  /* 0x80000005058b7c23 */ /* 0x000fe400080100bd */
[----:B------:R-:W-:-:S02]  /*95d0*/  IMAD.MOV.U32 R5, RZ, RZ, R2 ;  /* 0x000000ffff057224 */ /* 0x000fc400078e0002 */
[----:B------:R-:W-:Y:S02]  /*95e0*/  IMAD.MOV.U32 R2, RZ, RZ, R3 ;  /* 0x000000ffff027224 */ /* 0x000fe400078e0003 */
[----:B------:R-:W-:-:S03]  /*95f0*/  IMAD.IADD R6, R233, 0x1, -R179 ;  /* 0x00000001e9067824 */ /* 0x000fc600078e0ab3 */
[----:B------:R-:W-:Y:S02]  /*9600*/  I2FP.F32.S32 R2, R2 ;  /* 0x0000000200027245 */ /* 0x000fe40000201400 */
[----:B------:R-:W-:Y:S02]  /*9610*/  IABS R6, R6 ;  /* 0x0000000600067213 */ /* 0x000fe40000000000 */
[----:B------:R-:W-:Y:S01]  /*9620*/  I2FP.F32.S32 R3, R5 ;  /* 0x0000000500037245 */ /* 0x000fe20000201400 */
[----:B------:R-:W-:Y:S01]  /*9630*/  FFMA.FTZ R20, R2, -UR5, R25 ;  /* 0x8000000502147c23 */ /* 0x000fe20008010019 */
[----:B------:R-:W-:Y:S01]  /*9640*/  I2FP.F32.S32 R5, R6 ;  /* 0x0000000600057245 */ /* 0x000fe20000201400 */
[----:B------:R-:W-:-:S04]  /*9650*/  IMAD.IADD R2, R31, 0x1, -R7 ;  /* 0x000000011f027824 */ /* 0x000fc800078e0a07 */
[----:B------:R-:W-:Y:S01]  /*9660*/  FFMA.FTZ R173, R5, -UR5, R200 ;  /* 0x8000000505ad7c23 */ /* 0x000fe200080100c8 */
[----:B------:R-:W-:Y:S01]  /*9670*/  IABS R2, R2 ;  /* 0x0000000200027213 */ /* 0x000fe20000000000 */
[----:B------:R-:W-:Y:S02]  /*9680*/  IMAD.IADD R5, R233, 0x1, -R7 ;  /* 0x00000001e9057824 */ /* 0x000fe400078e0a07 */
[----:B------:R-:W-:Y:S01]  /*9690*/  FFMA.FTZ R26, R3, -UR5, R26 ;  /* 0x80000005031a7c23 */ /* 0x000fe2000801001a */
[----:B------:R-:W-:Y:S02]  /*96a0*/  VIADD R32, R227, -UR25 ;  /* 0x80000019e3207c36 */ /* 0x000fe40008000000 */
[----:B------:R-:W-:Y:S01]  /*96b0*/  IMAD.MOV.U32 R3, RZ, RZ, R2 ;  /* 0x000000ffff037224 */ /* 0x000fe200078e0002 */
[----:B------:R-:W-:Y:S01]  /*96c0*/  IABS R2, R5 ;  /* 0x0000000500027213 */ /* 0x000fe20000000000 */
[C---:B------:R-:W-:Y:S02]  /*96d0*/  VIADD R9, R29.reuse, 0xffffffc0 ;  /* 0xffffffc01d097836 */ /* 0x040fe40000000000 */
[----:B------:R-:W-:Y:S01]  /*96e0*/  VIADD R10, R29, 0xffffffc1 ;  /* 0xffffffc11d0a7836 */ /* 0x000fe20000000000 */
[----:B------:R-:W-:Y:S01]  /*96f0*/  I2FP.F32.S32 R2, R2 ;  /* 0x0000000200027245 */ /* 0x000fe20000201400 */
[----:B------:R-:W-:Y:S01]  /*9700*/  VIADD R6, R0, 0xffffffd9 ;  /* 0xffffffd900067836 */ /* 0x000fe20000000000 */
[----:B------:R-:W-:-:S02]  /*9710*/  ISETP.GT.AND P6, PT, R32, R9, PT ;  /* 0x000000092000720c */ /* 0x000fc40003fc4270 */
[----:B------:R-:W-:Y:S01]  /*9720*/  I2FP.F32.S32 R3, R3 ;  /* 0x0000000300037245 */ /* 0x000fe20000201400 */
[----:B------:R-:W-:Y:S01]  /*9730*/  FFMA.FTZ R172, R2, -UR5, R201 ;  /* 0x8000000502ac7c23 */ /* 0x000fe200080100c9 */
[----:B------:R-:W-:Y:S01]  /*9740*/  FSEL R15, R15, -INF , !P6 ;  /* 0xff8000000f0f7808 */ /* 0x000fe20007000000 */
[--C-:B------:R-:W-:Y:S01]  /*9750*/  IMAD.IADD R2, R227, 0x1, -R6.reuse ;  /* 0x00000001e3027824 */ /* 0x100fe200078e0a06 */
[----:B------:R-:W-:Y:S01]  /*9760*/  BAR.SYNC.DEFER_BLOCKING 0x0 ;  /* 0x0000000000007b1d */ /* 0x000fe20000010000 */
[----:B------:R-:W-:Y:S01]  /*9770*/  ISETP.GT.AND P6, PT, R32, R10, PT ;  /* 0x0000000a2000720c */ /* 0x000fe20003fc4270 */
[----:B------:R-:W-:Y:S01]  /*9780*/  FFMA.FTZ R27, R3, -UR5, R27 ;  /* 0x80000005031b7c23 */ /* 0x000fe2000801001b */
[----:B------:R-:W-:Y:S01]  /*9790*/  ISETP.GE.AND P0, PT, R9, R228, PT ;  /* 0x000000e40900720c */ /* 0x000fe20003f06270 */
[----:B------:R-:W-:Y:S01]  /*97a0*/  IMAD.IADD R0, R31, 0x1, -R6 ;  /* 0x000000011f007824 */ /* 0x000fe200078e0a06 */
[----:B------:R-:W-:Y:S01]  /*97b0*/  FSEL R14, R11, -INF , !P6 ;  /* 0xff8000000b0e7808 */ /* 0x000fe20007000000 */
[----:B------:R-:W-:Y:S01]  /*97c0*/  VIADD R11, R29, 0xffffffc8 ;  /* 0xffffffc81d0b7836 */ /* 0x000fe20000000000 */
[----:B------:R-:W-:-:S02]  /*97d0*/  IABS R3, R2 ;  /* 0x0000000200037213 */ /* 0x000fc40000000000 */
[----:B------:R-:W-:Y:S01]  /*97e0*/  FSEL R15, R15, -INF , !P0 ;  /* 0xff8000000f0f7808 */ /* 0x000fe20004000000 */
[----:B------:R-:W-:Y:S01]  /*97f0*/  VIADD R12, R29, 0xffffffc9 ;  /* 0xffffffc91d0c7836 */ /* 0x000fe20000000000 */
[----:B------:R-:W-:Y:S02]  /*9800*/  I2FP.F32.S32 R3, R3 ;  /* 0x0000000300037245 */ /* 0x000fe40000201400 */
[----:B------:R-:W-:Y:S02]  /*9810*/  ISETP.GE.AND P0, PT, R10, R228, PT ;  /* 0x000000e40a00720c */ /* 0x000fe40003f06270 */
[----:B------:R-:W-:Y:S02]  /*9820*/  IABS R2, R0 ;  /* 0x0000000000027213 */ /* 0x000fe40000000000 */
[----:B------:R-:W-:Y:S01]  /*9830*/  ISETP.GT.AND P6, PT, R32, R11, PT ;  /* 0x0000000b2000720c */ /* 0x000fe20003fc4270 */
[----:B------:R-:W-:Y:S01]  /*9840*/  FFMA.FTZ R18, R3, -UR5, R33 ;  /* 0x8000000503127c23 */ /* 0x000fe20008010021 */
[----:B------:R-:W-:Y:S01]  /*9850*/  FSEL R14, R14, -INF , !P0 ;  /* 0xff8000000e0e7808 */ /* 0x000fe20004000000 */
[----:B------:R-:W-:Y:S01]  /*9860*/  IMAD.IADD R5, R233, 0x1, -R6 ;  /* 0x00000001e9057824 */ /* 0x000fe200078e0a06 */
[----:B------:R-:W-:Y:S01]  /*9870*/  I2FP.F32.S32 R2, R2 ;  /* 0x0000000200027245 */ /* 0x000fe20000201400 */
[----:B------:R-:W-:Y:S01]  /*9880*/  VIADD R3, R29, 0xffffffd0 ;  /* 0xffffffd01d037836 */ /* 0x000fe20000000000 */
[----:B------:R-:W-:-:S02]  /*9890*/  ISETP.GE.AND P0, PT, R11, R228, PT ;  /* 0x000000e40b00720c */ /* 0x000fc40003f06270 */
[----:B------:R-:W-:Y:S02]  /*98a0*/  FSEL R24, R17, -INF , !P6 ;  /* 0xff80000011187808 */ /* 0x000fe40007000000 */
[----:B------:R-:W-:Y:S01]  /*98b0*/  ISETP.GT.AND P6, PT, R32, R12, PT ;  /* 0x0000000c2000720c */ /* 0x000fe20003fc4270 */
[----:B------:R-:W-:Y:S01]  /*98c0*/  FFMA.FTZ R25, R2, -UR5, R35 ;  /* 0x8000000502197c23 */ /* 0x000fe20008010023 */
[----:B------:R-:W-:Y:S01]  /*98d0*/  FSEL R24, R24, -INF , !P0 ;  /* 0xff80000018187808 */ /* 0x000fe20004000000 */
[----:B------:R-:W-:Y:S01]  /*98e0*/  VIADD R2, R29, 0xffffffd1 ;  /* 0xffffffd11d027836 */ /* 0x000fe20000000000 */
[----:B------:R-:W-:Y:S02]  /*98f0*/  ISETP.GE.AND P0, PT, R12, R228, PT ;  /* 0x000000e40c00720c */ /* 0x000fe40003f06270 */
[----:B------:R-:W-:Y:S02]  /*9900*/  FSEL R23, R16, -INF , !P6 ;  /* 0xff80000010177808 */ /* 0x000fe40007000000 */
[----:B------:R-:W-:-:S02]  /*9910*/  IABS R0, R5 ;  /* 0x0000000500007213 */ /* 0x000fc40000000000 */
[C---:B------:R-:W-:Y:S02]  /*9920*/  ISETP.GT.AND P6, PT, R32.reuse, R3, PT ;  /* 0x000000032000720c */ /* 0x040fe40003fc4270 */
[----:B------:R-:W-:Y:S01]  /*9930*/  FSEL R23, R23, -INF , !P0 ;  /* 0xff80000017177808 */ /* 0x000fe20004000000 */
[----:B------:R-:W-:Y:S01]  /*9940*/  VIADD R5, R29, 0xffffffd8 ;  /* 0xffffffd81d057836 */ /* 0x000fe20000000000 */
[----:B------:R-:W-:Y:S02]  /*9950*/  I2FP.F32.S32 R0, R0 ;  /* 0x0000000000007245 */ /* 0x000fe40000201400 */
[----:B------:R-:W-:Y:S02]  /*9960*/  ISETP.GE.AND P0, PT, R3, R228, PT ;  /* 0x000000e40300720c */ /* 0x000fe40003f06270 */
[----:B------:R-:W-:Y:S02]  /*9970*/  FSEL R21, R13, -INF , !P6 ;  /* 0xff8000000d157808 */ /* 0x000fe40007000000 */
[----:B------:R-:W-:Y:S01]  /*9980*/  ISETP.GT.AND P6, PT, R32, R2, PT ;  /* 0x000000022000720c */ /* 0x000fe20003fc4270 */
[----:B------:R-:W-:Y:S01]  /*9990*/  FFMA.FTZ R138, R0, -UR5, R185 ;  /* 0x80000005008a7c23 */ /* 0x000fe200080100b9 */
[----:B------:R-:W-:Y:S01]  /*99a0*/  FSEL R21, R21, -INF , !P0 ;  /* 0xff80000015157808 */ /* 0x000fe20004000000 */
[----:B------:R-:W-:Y:S01]  /*99b0*/  VIADD R0, R29, 0xffffffd9 ;  /* 0xffffffd91d007836 */ /* 0x000fe20000000000 */
[----:B------:R-:W-:-:S02]  /*99c0*/  ISETP.GE.AND P0, PT, R2, R228, PT ;  /* 0x000000e40200720c */ /* 0x000fc40003f06270 */
[----:B------:R-:W-:Y:S02]  /*99d0*/  FSEL R20, R20, -INF , !P6 ;  /* 0xff80000014147808 */ /* 0x000fe40007000000 */
[----:B------:R-:W-:Y:S02]  /*99e0*/  ISETP.GT.AND P6, PT, R32, R5, PT ;  /* 0x000000052000720c */ /* 0x000fe40003fc4270 */
[----:B------:R-:W-:Y:S01]  /*99f0*/  FSEL R20, R20, -INF , !P0 ;  /* 0xff80000014147808 */ /* 0x000fe20004000000 */
[----:B------:R-:W-:Y:S01]  /*9a00*/  VIADD R31, R31, -UR25 ;  /* 0x800000191f1f7c36 */ /* 0x000fe20008000000 */
[----:B------:R-:W-:Y:S02]  /*9a10*/  ISETP.GE.AND P0, PT, R5, R228, PT ;  /* 0x000000e40500720c */ /* 0x000fe40003f06270 */
        /* <DEDUP_REMOVED lines=31> */
[----:B------:R-:W-:Y:S01]  /*9c10*/  VIADD R33, R233, -UR25 ;  /* 0x80000019e9217c36 */ /* 0x000fe20008000000 */
        /* <DEDUP_REMOVED lines=32> */
[----:B------:R-:W-:Y:S01]  /*9e20*/  IMAD.IADD R13, R22, 0x1, -R176 ;  /* 0x00000001160d7824 */ /* 0x000fe200078e0ab0 */
[----:B------:R-:W-:Y:S02]  /*9e30*/  ISETP.GE.AND P0, PT, R5, R204, PT ;  /* 0x000000cc0500720c */ /* 0x000fe40003f06270 */
[----:B------:R-:W-:Y:S02]  /*9e40*/  FSEL R139, R184, -INF , !P6 ;  /* 0xff800000b88b7808 */ /* 0x000fe40007000000 */
[----:B------:R-:W-:Y:S01]  /*9e50*/  ISETP.GT.AND P6, PT, R33, R0, PT ;  /* 0x000000002100720c */ /* 0x000fe20003fc4270 */
[----:B------:R-:W-:Y:S01]  /*9e60*/  VIADD R35, R22, -UR25 ;  /* 0x8000001916237c36 */ /* 0x000fe20008000000 */
[----:B------:R-:W-:Y:S02]  /*9e70*/  FSEL R139, R139, -INF , !P0 ;  /* 0xff8000008b8b7808 */ /* 0x000fe40004000000 */
[----:B------:R-:W-:-:S02]  /*9e80*/  ISETP.GE.AND P0, PT, R0, R204, PT ;  /* 0x000000cc0000720c */ /* 0x000fc40003f06270 */
[----:B------:R-:W-:Y:S02]  /*9e90*/  FSEL R138, R138, -INF , !P6 ;  /* 0xff8000008a8a7808 */ /* 0x000fe40007000000 */
[----:B------:R-:W-:Y:S02]  /*9ea0*/  IABS R13, R13 ;  /* 0x0000000d000d7213 */ /* 0x000fe40000000000 */
[----:B------:R-:W-:Y:S02]  /*9eb0*/  FSEL R138, R138, -INF , !P0 ;  /* 0xff8000008a8a7808 */ /* 0x000fe40004000000 */
[----:B------:R-:W-:Y:S02]  /*9ec0*/  ISETP.GE.AND P6, PT, R9, R205, PT ;  /* 0x000000cd0900720c */ /* 0x000fe40003fc6270 */
[----:B------:R-:W-:Y:S01]  /*9ed0*/  ISETP.GT.AND P0, PT, R35, R9, PT ;  /* 0x000000092300720c */ /* 0x000fe20003f04270 */
[----:B------:R-:W-:-:S03]  /*9ee0*/  IMAD.MOV.U32 R9, RZ, RZ, R13 ;  /* 0x000000ffff097224 */ /* 0x000fc600078e000d */
[----:B------:R-:W-:Y:S02]  /*9ef0*/  FSEL R177, R182, -INF , !P0 ;  /* 0xff800000b6b17808 */ /* 0x000fe40004000000 */
[----:B------:R-:W-:Y:S02]  /*9f00*/  I2FP.F32.S32 R9, R9 ;  /* 0x0000000900097245 */ /* 0x000fe40000201400 */
[----:B------:R-:W-:Y:S02]  /*9f10*/  ISETP.GT.AND P0, PT, R35, R10, PT ;  /* 0x0000000a2300720c */ /* 0x000fe40003f04270 */
[----:B------:R-:W-:Y:S02]  /*9f20*/  FSEL R177, R177, -INF , !P6 ;  /* 0xff800000b1b17808 */ /* 0x000fe40007000000 */
[----:B------:R-:W-:Y:S01]  /*9f30*/  ISETP.GE.AND P6, PT, R10, R205, PT ;  /* 0x000000cd0a00720c */ /* 0x000fe20003fc6270 */
[----:B------:R-:W-:Y:S01]  /*9f40*/  FFMA.FTZ R10, R9, -UR5, R190 ;  /* 0x80000005090a7c23 */ /* 0x000fe200080100be */
[----:B------:R-:W-:Y:S01]  /*9f50*/  FSEL R176, R180, -INF , !P0 ;  /* 0xff800000b4b07808 */ /* 0x000fe20004000000 */
[----:B------:R-:W-:Y:S01]  /*9f60*/  IMAD.IADD R9, R22, 0x1, -R178 ;  /* 0x0000000116097824 */ /* 0x000fe200078e0ab2 */
[----:B------:R-:W-:-:S02]  /*9f70*/  ISETP.GT.AND P0, PT, R35, R11, PT ;  /* 0x0000000b2300720c */ /* 0x000fc40003f04270 */
[----:B------:R-:W-:Y:S02]  /*9f80*/  FSEL R176, R176, -INF , !P6 ;  /* 0xff800000b0b07808 */ /* 0x000fe40007000000 */
[----:B------:R-:W-:Y:S02]  /*9f90*/  ISETP.GE.AND P6, PT, R11, R205, PT ;  /* 0x000000cd0b00720c */ /* 0x000fe40003fc6270 */
[----:B------:R-:W-:Y:S02]  /*9fa0*/  FSEL R10, R10, -INF , !P0 ;  /* 0xff8000000a0a7808 */ /* 0x000fe40004000000 */
[----:B------:R-:W-:Y:S02]  /*9fb0*/  IABS R9, R9 ;  /* 0x0000000900097213 */ /* 0x000fe40000000000 */
[----:B------:R-:W-:-:S03]  /*9fc0*/  FSEL R178, R10, -INF , !P6 ;  /* 0xff8000000ab27808 */ /* 0x000fc60007000000 */
[----:B------:R-:W-:Y:S02]  /*9fd0*/  IMAD.MOV.U32 R10, RZ, RZ, R9 ;  /* 0x000000ffff0a7224 */ /* 0x000fe400078e0009 */
[----:B------:R-:W-:Y:S01]  /*9fe0*/  IMAD.IADD R9, R22, 0x1, -R179 ;  /* 0x0000000116097824 */ /* 0x000fe200078e0ab3 */
[----:B------:R-:W-:-:S04]  /*9ff0*/  UISETP.GT.U32.AND UP0, UPT, UR30, UR19, UPT ;  /* 0x000000131e00728c */ /* 0x000fc8000bf04070 */
[----:B------:R-:W-:Y:S02]  /*a000*/  IABS R9, R9 ;  /* 0x0000000900097213 */ /* 0x000fe40000000000 */
[----:B------:R-:W-:-:S03]  /*a010*/  I2FP.F32.S32 R10, R10 ;  /* 0x0000000a000a7245 */ /* 0x000fc60000201400 */
[----:B------:R-:W-:Y:S01]  /*a020*/  IMAD.MOV.U32 R181, RZ, RZ, R9 ;  /* 0x000000ffffb57224 */ /* 0x000fe200078e0009 */
[----:B------:R-:W-:Y:S01]  /*a030*/  FMNMX3.FTZ R9, R133, R15, R14, !PT ;  /* 0x0000000f85097276 */ /* 0x000fe2000781000e */
[----:B------:R-:W-:Y:S01]  /*a040*/  FFMA.FTZ R10, R10, -UR5, R191 ;  /* 0x800000050a0a7c23 */ /* 0x000fe200080100bf */
[----:B------:R-:W-:Y:S02]  /*a050*/  ISETP.GT.AND P0, PT, R35, R12, PT ;  /* 0x0000000c2300720c */ /* 0x000fe40003f04270 */
[----:B------:R-:W-:Y:S02]  /*a060*/  FMNMX3.FTZ R9, R9, R24, R23, !PT ;  /* 0x0000001809097276 */ /* 0x000fe40007810017 */
[----:B------:R-:W-:Y:S02]  /*a070*/  ISETP.GE.AND P6, PT, R12, R205, PT ;  /* 0x000000cd0c00720c */ /* 0x000fe40003fc6270 */
[----:B------:R-:W-:Y:S02]  /*a080*/  I2FP.F32.S32 R181, R181 ;  /* 0x000000b500b57245 */ /* 0x000fe40000201400 */
[----:B------:R-:W-:-:S02]  /*a090*/  FSEL R180, R10, -INF , !P0 ;  /* 0xff8000000ab47808 */ /* 0x000fc40004000000 */
[----:B------:R-:W-:Y:S01]  /*a0a0*/  FMNMX3.FTZ R179, R9, R21, R20, !PT ;  /* 0x0000001509b37276 */ /* 0x000fe20007810014 */
[----:B------:R-:W-:Y:S06]  /*a0b0*/  BRA.U !UP0, `(.L_x_2721) ;  /* 0x0000000108b07547 */ /* 0x000fec000b800000 */
        /* <DEDUP_REMOVED lines=19> */
[----:B------:R1:W-:Y:S04]  /*a1f0*/  @!P4 LDGSTS.E.BYPASS.LTC128B.128 [R220+0x8000], desc[UR28][R10.64] ;  /* 0x080000000adccfae */ /* 0x0003e8000b981a1c */
[----:B------:R2:W-:Y:S01]  /*a200*/  @P4 STS.128 [R220+0x8000], RZ ;  /* 0x008000ffdc004388 */ /* 0x0005e20000000c00 */
[----:B-1----:R-:W-:Y:S01]  /*a210*/  MOV R10, UR6 ;  /* 0x00000006000a7c02 */ /* 0x002fe20008000f00 */
        /* <DEDUP_REMOVED lines=22> */
.L_x_2721:
[----:B------:R-:W3:Y:S04]  /*a380*/  LDL.64 R218, [R1+0xc0] ;  /* 0x0000c00001da7983 */ /* 0x000ee80000100a00 */
[----:B------:R-:W4:Y:S04]  /*a390*/  LDL.64 R208, [R1+0xb8] ;  /* 0x0000b80001d07983 */ /* 0x000f280000100a00 */
[----:B------:R-:W5:Y:S04]  /*a3a0*/  LDL.64 R206, [R1+0x80] ;  /* 0x0000800001ce7983 */ /* 0x000f680000100a00 */
[----:B------:R-:W5:Y:S01]  /*a3b0*/  LDL.64 R200, [R1+0x78] ;  /* 0x0000780001c87983 */ /* 0x000f620000100a00 */
[----:B------:R-:W-:-:S02]  /*a3c0*/  FMNMX3.FTZ R9, R179, R19, R18, !PT ;  /* 0x00000013b3097276 */ /* 0x000fc40007810012 */
[----:B--2---:R-:W-:Y:S02]  /*a3d0*/  FSEL R12, R180, -INF , !P6 ;  /* 0xff800000b40c7808 */ /* 0x004fe40007000000 */
[----:B------:R-:W-:Y:S02]  /*a3e0*/  ISETP.GT.AND P0, PT, R35, R3, PT ;  /* 0x000000032300720c */ /* 0x000fe40003f04270 */
[----:B------:R-:W-:Y:S01]  /*a3f0*/  ISETP.GE.AND P6, PT, R3, R205, PT ;  /* 0x000000cd0300720c */ /* 0x000fe20003fc6270 */
[----:B------:R-:W-:Y:S01]  /*a400*/  FFMA.FTZ R3, R181, -UR5, R202 ;  /* 0x80000005b5037c23 */ /* 0x000fe200080100ca */
[----:B------:R-:W1:Y:S04]  /*a410*/  SHFL.BFLY PT, R10, R9, 0x2, 0x1f ;  /* 0x0c401f00090a7f89 */ /* 0x000e6800000e0000 */
[----:B------:R-:W-:-:S02]  /*a420*/  FSEL R3, R3, -INF , !P0 ;  /* 0xff80000003037808 */ /* 0x000fc40004000000 */
[----:B------:R-:W-:Y:S02]  /*a430*/  ISETP.GT.AND P0, PT, R35, R2, PT ;  /* 0x000000022300720c */ /* 0x000fe40003f04270 */
[----:B------:R-:W-:Y:S02]  /*a440*/  FSEL R199, R3, -INF , !P6 ;  /* 0xff80000003c77808 */ /* 0x000fe40007000000 */
[----:B------:R-:W-:Y:S02]  /*a450*/  ISETP.GE.AND P6, PT, R2, R205, PT ;  /* 0x000000cd0200720c */ /* 0x000fe40003fc6270 */
[----:B------:R-:W-:Y:S01]  /*a460*/  FMNMX3.FTZ R2, R132, R17, R16, !PT ;  /* 0x0000001184027276 */ /* 0x000fe20007810010 */
[----:B------:R-:W-:-:S03]  /*a470*/  IMAD.IADD R7, R22, 0x1, -R7 ;  /* 0x0000000116077824 */ /* 0x000fc600078e0a07 */
[----:B------:R-:W-:Y:S01]  /*a480*/  FMNMX3.FTZ R2, R2, R34, R30, !PT ;  /* 0x0000002202027276 */ /* 0x000fe2000781001e */
[----:B------:R-:W-:-:S03]  /*a490*/  IMAD.IADD R3, R22, 0x1, -R8 ;  /* 0x0000000116037824 */ /* 0x000fc600078e0a08 */
[----:B------:R-:W-:Y:S01]  /*a4a0*/  FMNMX3.FTZ R2, R2, R28, R27, !PT ;  /* 0x0000001c02027276 */ /* 0x000fe2000781001b */
[----:B------:R-:W-:Y:S01]  /*a4b0*/  IMAD.IADD R8, R22, 0x1, -R6 ;  /* 0x0000000116087824 */ /* 0x000fe200078e0a06 */
[----:B------:R-:W-:Y:S02]  /*a4c0*/  IABS R6, R7 ;  /* 0x0000000700067213 */ /* 0x000fe40000000000 */
[----:B------:R-:W-:Y:S02]  /*a4d0*/  FMNMX3.FTZ R2, R2, R26, R25, !PT ;  /* 0x0000001a02027276 */ /* 0x000fe40007810019 */
[----:B-1----:R-:W-:Y:S02]  /*a4e0*/  FMNMX.FTZ R10, R9, R10, !PT ;  /* 0x0000000a090a7209 */ /* 0x002fe40007810000 */
[----:B------:R-:W-:Y:S02]  /*a4f0*/  IABS R9, R3 ;  /* 0x0000000300097213 */ /* 0x000fe40000000000 */
[----:B------:R-:W-:-:S02]  /*a500*/  I2FP.F32.S32 R3, R6 ;  /* 0x0000000600037245 */ /* 0x000fc40000201400 */
[----:B------:R-:W1:Y:S04]  /*a510*/  SHFL.BFLY PT, R6, R2, 0x2, 0x1f ;  /* 0x0c401f0002067f89 */ /* 0x000e6800000e0000 */
[----:B------:R-:W2:Y:S01]  /*a520*/  SHFL.BFLY PT, R7, R10, 0x1, 0x1f ;  /* 0x0c201f000a077f89 */ /* 0x000ea200000e0000 */
[----:B------:R-:W-:Y:S01]  /*a530*/  FFMA.FTZ R3, R3, -UR5, R203 ;  /* 0x8000000503037c23 */ /* 0x000fe200080100cb */
[----:B------:R-:W-:Y:S02]  /*a540*/  I2FP.F32.S32 R9, R9 ;  /* 0x0000000900097245 */ /* 0x000fe40000201400 */
[----:B------:R-:W-:Y:S02]  /*a550*/  IABS R11, R8 ;  /* 0x00000008000b7213 */ /* 0x000fe40000000000 */
[----:B------:R-:W-:Y:S01]  /*a560*/  FSEL R3, R3, -INF , !P0 ;  /* 0xff80000003037808 */ /* 0x000fe20004000000 */
[----:B------:R-:W-:-:S02]  /*a570*/  FFMA.FTZ R8, R9, -UR5, R186 ;  /* 0x8000000509087c23 */ /* 0x000fc400080100ba */
[----:B------:R-:W-:Y:S01]  /*a580*/  IMAD.MOV.U32 R9, RZ, RZ, R11 ;  /* 0x000000ffff097224 */ /* 0x000fe200078e000b */
[----:B------:R-:W-:Y:S02]  /*a590*/  FSEL R180, R3, -INF , !P6 ;  /* 0xff80000003b47808 */ /* 0x000fe40007000000 */
[----:B------:R-:W-:Y:S02]  /*a5a0*/  ISETP.GT.AND P0, PT, R35, R5, PT ;  /* 0x000000052300720c */ /* 0x000fe40003f04270 */
[----:B------:R-:W-:Y:S02]  /*a5b0*/  ISETP.GE.AND P6, PT, R5, R205, PT ;  /* 0x000000cd0500720c */ /* 0x000fe40003fc6270 */
[----:B-1----:R-:W-:Y:S02]  /*a5c0*/  FMNMX.FTZ R2, R2, R6, !PT ;  /* 0x0000000602027209 */ /* 0x002fe40007810000 */
[----:B------:R-:W-:-:S03]  /*a5d0*/  I2FP.F32.S32 R9, R9 ;  /* 0x0000000900097245 */ /* 0x000fc60000201400 */
[----:B------:R-:W1:Y:S01]  /*a5e0*/  SHFL.BFLY PT, R5, R2, 0x1, 0x1f ;  /* 0x0c201f0002057f89 */ /* 0x000e6200000e0000 */
[----:B------:R-:W-:Y:S01]  /*a5f0*/  FSEL R8, R8, -INF , !P0 ;  /* 0xff80000008087808 */ /* 0x000fe20004000000 */
[----:B------:R-:W-:Y:S01]  /*a600*/  FFMA.FTZ R3, R9, -UR5, R187 ;  /* 0x8000000509037c23 */ /* 0x000fe200080100bb */
[----:B--2---:R-:W-:Y:S02]  /*a610*/  FMNMX.FTZ R221, R10, R7, !PT ;  /* 0x000000070add7209 */ /* 0x004fe40007810000 */
[----:B------:R-:W-:Y:S02]  /*a620*/  ISETP.GT.AND P0, PT, R35, R0, PT ;  /* 0x000000002300720c */ /* 0x000fe40003f04270 */
[----:B------:R-:W-:Y:S02]  /*a630*/  FSEL R179, R8, -INF , !P6 ;  /* 0xff80000008b37808 */ /* 0x000fe40007000000 */
[----:B------:R-:W-:Y:S01]  /*a640*/  ISETP.GE.AND P6, PT, R0, R205, PT ;  /* 0x000000cd0000720c */ /* 0x000fe20003fc6270 */
[----:B------:R-:W-:Y:S01]  /*a650*/  FMUL.FTZ R0, R221, UR38 ;  /* 0x00000026dd007c20 */ /* 0x000fe20008410000 */
[----:B------:R-:W-:-:S02]  /*a660*/  FSEL R6, R3, -INF , !P0 ;  /* 0xff80000003067808 */ /* 0x000fc40004000000 */
[----:B------:R-:W-:Y:S02]  /*a670*/  FSETP.NEU.FTZ.AND P0, PT, R221, -INF , PT ;  /* 0xff800000dd00780b */ /* 0x000fe40003f1d000 */
[----:B------:R-:W-:Y:S02]  /*a680*/  FMNMX3.FTZ R3, R135, R137, R136, !PT ;  /* 0x0000008987037276 */ /* 0x000fe40007810088 */
[----:B------:R-:W-:Y:S02]  /*a690*/  FSEL R0, R0, RZ, P0 ;  /* 0x000000ff00007208 */ /* 0x000fe40000000000 */
[----:B------:R-:W-:-:S03]  /*a6a0*/  FMNMX3.FTZ R3, R3, R175, R174, !PT ;  /* 0x000000af03037276 */ /* 0x000fc600078100ae */
        /* <DEDUP_REMOVED lines=8> */
[----:B------:R-:W-:Y:S02]  /*a730*/  FMNMX3.FTZ R0, R3, R173, R172, !PT ;  /* 0x000000ad03007276 */ /* 0x000fe400078100ac */
[----:B-1----:R-:W-:-:S02]  /*a740*/  FMNMX.FTZ R214, R2, R5, !PT ;  /* 0x0000000502d67209 */ /* 0x002fc40007810000 */
[----:B------:R-:W-:-:S05]  /*a750*/  FMNMX3.FTZ R2, R0, R139, R138, !PT ;  /* 0x0000008b00027276 */ /* 0x000fca000781008a */
[----:B------:R-:W1:Y:S01]  /*a760*/  SHFL.BFLY PT, R3, R2, 0x2, 0x1f ;  /* 0x0c401f0002037f89 */ /* 0x000e6200000e0000 */
[----:B------:R-:W-:Y:S01]  /*a770*/  FSEL R14, R6, -INF , !P6 ;  /* 0xff800000060e7808 */ /* 0x000fe20007000000 */
[----:B------:R-:W-:Y:S01]  /*a780*/  FMUL.FTZ R0, R214, UR38 ;  /* 0x00000026d6007c20 */ /* 0x000fe20008410000 */
[----:B------:R-:W-:Y:S02]  /*a790*/  FMNMX3.FTZ R5, R134, R177, R176, !PT ;  /* 0x000000b186057276 */ /* 0x000fe400078100b0 */
        /* <DEDUP_REMOVED lines=13> */
[----:B-1----:R-:W-:Y:S01]  /*a870*/  FMNMX.FTZ R0, R2, R3, !PT ;  /* 0x0000000302007209 */ /* 0x002fe20007810000 */
[----:B------:R-:W-:Y:S01]  /*a880*/  IMAD.U32 R2, RZ, RZ, UR37 ;  /* 0x00000025ff027e24 */ /* 0x000fe2000f8e00ff */
[----:B------:R-:W-:Y:S01]  /*a890*/  SHF.R.U32.HI R13, RZ, 0x5, R215 ;  /* 0x00000005ff0d7819 */ /* 0x000fe200000116d7 */
[----:B------:R-:W1:Y:S04]  /*a8a0*/  SHFL.BFLY PT, R10, R5, 0x2, 0x1f ;  /* 0x0c401f00050a7f89 */ /* 0x000e6800000e0000 */
[----:B------:R-:W2:Y:S01]  /*a8b0*/  SHFL.BFLY PT, R11, R0, 0x1, 0x1f ;  /* 0x0c201f00000b7f89 */ /* 0x000ea200000e0000 */
[----:B-1----:R-:W-:-:S02]  /*a8c0*/  FMNMX.FTZ R5, R5, R10, !PT ;  /* 0x0000000a05057209 */ /* 0x002fc40007810000 */
[----:B--2---:R-:W-:-:S05]  /*a8d0*/  FMNMX.FTZ R222, R0, R11, !PT ;  /* 0x0000000b00de7209 */ /* 0x004fca0007810000 */
[----:B------:R-:W-:Y:S01]  /*a8e0*/  FMUL.FTZ R0, R222, UR38 ;  /* 0x00000026de007c20 */ /* 0x000fe20008410000 */
[----:B------:R1:W-:Y:S08]  /*a8f0*/  MUFU.EX2 R27, R15 ;  /* 0x0000000f001b7308 */ /* 0x0003f00000000800 */
[----:B------:R2:W-:Y:S01]  /*a900*/  MUFU.EX2 R223, R182 ;  /* 0x000000b600df7308 */ /* 0x0005e20000000800 */
[----:B---3--:R-:W3:Y:S01]  /*a910*/  S2R R218, SR_CTAID.X ;  /* 0x0000000000da7919 */ /* 0x008ee20000002500 */
[----:B------:R-:W-:-:S05]  /*a920*/  LOP3.LUT R2, R2, UR30, R219, 0x96, !PT ;  /* 0x0000001e02027c12 */ /* 0x000fca000f8e96db */
[----:B------:R-:W-:-:S04]  /*a930*/  IMAD.WIDE.U32 R6, R2, -0x326172a9, RZ ;  /* 0xcd9e8d5702067825 */ /* 0x000fc800078e00ff */
[----:B---3--:R-:W-:-:S04]  /*a940*/  IMAD R218, R218, 0x8, R13 ;  /* 0x00000008dada7824 */ /* 0x008fc800078e020d */
[----:B------:R-:W-:-:S03]  /*a950*/  IMAD.WIDE.U32 R218, R218, -0x326172a9, RZ ;  /* 0xcd9e8d57dada7825 */ /* 0x000fc600078e00ff */
[----:B------:R-:W-:-:S05]  /*a960*/  LOP3.LUT R8, R218, UR35, R7, 0x96, !PT ;  /* 0x00000023da087c12 */ /* 0x000fca000f8e9607 */
[----:B------:R-:W-:-:S05]  /*a970*/  IMAD.WIDE.U32 R8, R8, -0x2daee0ad, RZ ;  /* 0xd2511f5308087825 */ /* 0x000fca00078e00ff */
[----:B----4-:R-:W-:Y:S02]  /*a980*/  LOP3.LUT R9, R208, UR33, R9, 0x96, !PT ;  /* 0x00000021d0097c12 */ /* 0x010fe4000f8e9609 */
[----:B-----5:R-:W-:-:S03]  /*a990*/  LOP3.LUT R2, R6, UR34, R207, 0x96, !PT ;  /* 0x0000002206027c12 */ /* 0x020fc6000f8e96cf */
[----:B------:R-:W-:Y:S02]  /*a9a0*/  IMAD.WIDE.U32 R16, R9, -0x326172a9, RZ ;  /* 0xcd9e8d5709107825 */ /* 0x000fe400078e00ff */
[----:B------:R-:W3:Y:S02]  /*a9b0*/  SHFL.BFLY PT, R9, R5, 0x1, 0x1f ;  /* 0x0c201f0005097f89 */ /* 0x000ee400000e0000 */
[----:B------:R-:W-:Y:S01]  /*a9c0*/  IMAD.WIDE.U32 R2, R2, -0x2daee0ad, RZ ;  /* 0xd2511f5302027825 */ /* 0x000fe200078e00ff */
[----:B------:R-:W-:-:S04]  /*a9d0*/  LOP3.LUT R10, R206, UR32, R17, 0x96, !PT ;  /* 0x00000020ce0a7c12 */ /* 0x000fc8000f8e9611 */
[----:B------:R-:W-:Y:S01]  /*a9e0*/  LOP3.LUT R3, R8, UR31, R3, 0x96, !PT ;  /* 0x0000001f08037c12 */ /* 0x000fe2000f8e9603 */
[----:B------:R-:W-:Y:S01]  /*a9f0*/  IMAD.WIDE.U32 R10, R10, -0x2daee0ad, RZ ;  /* 0xd2511f530a0a7825 */ /* 0x000fe200078e00ff */
[----:B------:R-:W-:Y:S02]  /*aa00*/  FSEL R13, R221, RZ, P0 ;  /* 0x000000ffdd0d7208 */ /* 0x000fe40000000000 */
[----:B------:R-:W-:Y:S02]  /*aa10*/  FSETP.NEU.FTZ.AND P0, PT, R222, -INF , PT ;  /* 0xff800000de00780b */ /* 0x000fe40003f1d000 */
[----:B------:R-:W-:Y:S01]  /*aa20*/  LOP3.LUT R8, R2, UR23, R11, 0x96, !PT ;  /* 0x0000001702087c12 */ /* 0x000fe2000f8e960b */
[----:B------:R-:W-:Y:S01]  /*aa30*/  IMAD.WIDE.U32 R2, R3, -0x326172a9, RZ ;  /* 0xcd9e8d5703027825 */ /* 0x000fe200078e00ff */
[----:B------:R-:W-:-:S04]  /*aa40*/  FSEL R0, R0, RZ, P0 ;  /* 0x000000ff00007208 */ /* 0x000fc80000000000 */
[----:B------:R-:W-:Y:S01]  /*aa50*/  LOP3.LUT R3, R16, UR26, R3, 0x96, !PT ;  /* 0x0000001a10037c12 */ /* 0x000fe2000f8e9603 */
[----:B------:R-:W-:Y:S02]  /*aa60*/  IMAD.MOV.U32 R208, RZ, RZ, R200 ;  /* 0x000000ffffd07224 */ /* 0x000fe400078e00c8 */
[--C-:B------:R-:W-:Y:S01]  /*aa70*/  FFMA.FTZ R200, R173, UR38, -R0.reuse ;  /* 0x00000026adc87c23 */ /* 0x100fe20008010800 */
[----:B------:R-:W-:Y:S02]  /*aa80*/  IMAD.MOV.U32 R209, RZ, RZ, R201 ;  /* 0x000000ffffd17224 */ /* 0x000fe400078e00c9 */
[----:B------:R-:W-:Y:S01]  /*aa90*/  FFMA.FTZ R201, R172, UR38, -R0 ;  /* 0x00000026acc97c23 */ /* 0x000fe20008010800 */
[----:B------:R-:W-:Y:S01]  /*aaa0*/  IMAD.WIDE.U32 R172, R3, -0x2daee0ad, RZ ;  /* 0xd2511f5303ac7825 */ /* 0x000fe200078e00ff */
[----:B---3--:R-:W-:-:S03]  /*aab0*/  FMNMX.FTZ R207, R5, R9, !PT ;  /* 0x0000000905cf7209 */ /* 0x008fc60007810000 */
[--C-:B------:R-:W-:Y:S01]  /*aac0*/  FFMA.FTZ R137, R137, UR38, -R0.reuse ;  /* 0x0000002689897c23 */ /* 0x100fe20008010800 */
[--C-:B------:R-:W-:Y:S01]  /*aad0*/  FFMA.FTZ R136, R136, UR38, -R0.reuse ;  /* 0x0000002688887c23 */ /* 0x100fe20008010800 */
[--C-:B------:R-:W-:Y:S01]  /*aae0*/  FFMA.FTZ R175, R175, UR38, -R0.reuse ;  /* 0x00000026afaf7c23 */ /* 0x100fe20008010800 */
[----:B------:R-:W-:Y:S01]  /*aaf0*/  LOP3.LUT R16, R10, UR16, R173, 0x96, !PT ;  /* 0x000000100a107c12 */ /* 0x000fe2000f8e96ad */
[--C-:B------:R-:W-:Y:S01]  /*ab00*/  FFMA.FTZ R11, R174, UR38, -R0.reuse ;  /* 0x00000026ae0b7c23 */ /* 0x100fe20008010800 */
[--C-:B------:R-:W-:Y:S01]  /*ab10*/  FFMA.FTZ R202, R139, UR38, -R0.reuse ;  /* 0x000000268bca7c23 */ /* 0x100fe20008010800 */
[----:B------:R-:W-:Y:S01]  /*ab20*/  FFMA.FTZ R203, R138, UR38, -R0 ;  /* 0x000000268acb7c23 */ /* 0x000fe20008010800 */
[----:B------:R-:W-:Y:S01]  /*ab30*/  IMAD.WIDE.U32 R8, R8, -0x326172a9, RZ ;  /* 0xcd9e8d5708087825 */ /* 0x000fe200078e00ff */
[----:B------:R-:W-:-:S03]  /*ab40*/  FSEL R3, R214, RZ, P6 ;  /* 0x000000ffd6037208 */ /* 0x000fc60003000000 */
[C---:B------:R-:W-:Y:S01]  /*ab50*/  FMUL.FTZ R0, R207.reuse, UR38 ;  /* 0x00000026cf007c20 */ /* 0x040fe20008410000 */
[----:B------:R-:W-:Y:S01]  /*ab60*/  FSETP.NEU.FTZ.AND P6, PT, R207, -INF , PT ;  /* 0xff800000cf00780b */ /* 0x000fe20003fdd000 */
[----:B------:R-:W-:Y:S01]  /*ab70*/  IMAD.WIDE.U32 R16, R16, -0x326172a9, RZ ;  /* 0xcd9e8d5710107825 */ /* 0x000fe200078e00ff */
[----:B-1----:R-:W-:-:S03]  /*ab80*/  LOP3.LUT R15, R2, UR17, R9, 0x96, !PT ;  /* 0x00000011020f7c12 */ /* 0x002fc6000f8e9609 */
[----:B------:R-:W-:Y:S01]  /*ab90*/  FADD.FTZ R2, R133, -R13 ;  /* 0x8000000d85027221 */ /* 0x000fe20000010000 */
[----:B------:R-:W-:Y:S02]  /*aba0*/  FSEL R0, R0, RZ, P6 ;  /* 0x000000ff00007208 */ /* 0x000fe40003000000 */
[----:B------:R-:W-:Y:S01]  /*abb0*/  LOP3.LUT R17, R8, UR15, R17, 0x96, !PT ;  /* 0x0000000f08117c12 */ /* 0x000fe2000f8e9611 */
[----:B------:R1:W-:Y:S01]  /*abc0*/  MUFU.EX2 R206, R24 ;  /* 0x0000001800ce7308 */ /* 0x0003e20000000800 */
[----:B------:R-:W-:Y:S01]  /*abd0*/  FMUL.FTZ R2, R2, UR38 ;  /* 0x0000002602027c20 */ /* 0x000fe20008410000 */
[--C-:B------:R-:W-:Y:S01]  /*abe0*/  FFMA.FTZ R13, R199, UR38, -R0.reuse ;  /* 0x00000026c70d7c23 */ /* 0x100fe20008010800 */
[--C-:B------:R-:W-:Y:S01]  /*abf0*/  FFMA.FTZ R177, R177, UR38, -R0.reuse ;  /* 0x00000026b1b17c23 */ /* 0x100fe20008010800 */
[--C-:B------:R-:W-:Y:S01]  /*ac00*/  FFMA.FTZ R176, R176, UR38, -R0.reuse ;  /* 0x00000026b0b07c23 */ /* 0x100fe20008010800 */
[--C-:B------:R-:W-:Y:S01]  /*ac10*/  FFMA.FTZ R178, R178, UR38, -R0.reuse ;  /* 0x00000026b2b27c23 */ /* 0x100fe20008010800 */
[--C-:B------:R-:W-:Y:S01]  /*ac20*/  FFMA.FTZ R12, R12, UR38, -R0.reuse ;  /* 0x000000260c0c7c23 */ /* 0x100fe20008010800 */
[--C-:B------:R-:W-:Y:S01]  /*ac30*/  FFMA.FTZ R199, R179, UR38, -R0.reuse ;  /* 0x00000026b3c77c23 */ /* 0x100fe20008010800 */
[--C-:B--2---:R-:W-:Y:S01]  /*ac40*/  FFMA.FTZ R182, R14, UR38, -R0.reuse ;  /* 0x000000260eb67c23 */ /* 0x104fe20008010800 */
[----:B------:R2:W3:Y:S01]  /*ac50*/  MUFU.EX2 R5, R2 ;  /* 0x0000000200057308 */ /* 0x0004e20000000800 */
[----:B-1----:R-:W-:Y:S01]  /*ac60*/  FFMA.FTZ R24, R180, UR38, -R0 ;  /* 0x00000026b4187c23 */ /* 0x002fe20008010800 */
[----:B------:R-:W-:-:S04]  /*ac70*/  LOP3.LUT R0, R17, 0xffff, RZ, 0xc0, !PT ;  /* 0x0000ffff11007812 */ /* 0x000fc800078ec0ff */
[----:B------:R-:W-:Y:S02]  /*ac80*/  SHF.R.U32.HI R0, RZ, 0x8, R0 ;  /* 0x00000008ff007819 */ /* 0x000fe40000011600 */
[----:B--2---:R-:W-:Y:S02]  /*ac90*/  LOP3.LUT R2, R17, 0xff, RZ, 0xc0, !PT ;  /* 0x000000ff11027812 */ /* 0x004fe400078ec0ff */
[----:B------:R-:W-:Y:S02]  /*aca0*/  LOP3.LUT R0, R0, 0xffff, RZ, 0xc0, !PT ;  /* 0x0000ffff00007812 */ /* 0x000fe400078ec0ff */
[----:B------:R-:W-:Y:S02]  /*acb0*/  FSEL R8, R222, RZ, P0 ;  /* 0x000000ffde087208 */ /* 0x000fe40000000000 */
[----:B------:R-:W-:Y:S02]  /*acc0*/  FSEL R10, R207, RZ, P6 ;  /* 0x000000ffcf0a7208 */ /* 0x000fe40003000000 */
[----:B------:R-:W-:-:S02]  /*acd0*/  ISETP.LE.U32.AND P0, PT, R2, UR4, PT ;  /* 0x0000000402007c0c */ /* 0x000fc4000bf03070 */
[----:B------:R-:W-:Y:S01]  /*ace0*/  ISETP.LE.U32.AND P6, PT, R0, UR4, PT ;  /* 0x0000000400007c0c */ /* 0x000fe2000bfc3070 */
[----:B------:R-:W-:Y:S01]  /*acf0*/  FADD.FTZ R0, R132, -R3 ;  /* 0x8000000384007221 */ /* 0x000fe20000010000 */
[----:B---3--:R-:W-:-:S03]  /*ad00*/  FFMA.FTZ R25, R230, R5, R27 ;  /* 0x00000005e6197223 */ /* 0x008fc6000001001b */
[----:B------:R-:W-:Y:S01]  /*ad10*/  FMUL.FTZ R0, R0, UR38 ;  /* 0x0000002600007c20 */ /* 0x000fe20008410000 */
[----:B------:R-:W-:Y:S01]  /*ad20*/  F2FP.BF16.F32.PACK_AB R27, R223, R27 ;  /* 0x0000001bdf1b723e */ /* 0x000fe200000010ff */
[----:B------:R-:W-:Y:S03]  /*ad30*/  MUFU.EX2 R34, R181 ;  /* 0x000000b500227308 */ /* 0x000fe60000000800 */
[----:B------:R-:W-:Y:S01]  /*ad40*/  PRMT R26, R27, 0x7632, R26 ;  /* 0x000076321b1a7816 */ /* 0x000fe2000000001a */
[----:B------:R-:W-:-:S04]  /*ad50*/  @!P0 HFMA2.BF16_V2 R30, -RZ.H0_H0, RZ.H0_H0, -R27.H0_H0 ;  /* 0x200000ffff1e8231 */ /* 0x000fc8000034091b */
[----:B------:R1:W2:Y:S01]  /*ad60*/  MUFU.EX2 R3, R0 ;  /* 0x0000000000037308 */ /* 0x0002a20000000800 */
[----:B------:R-:W-:-:S07]  /*ad70*/  PRMT R219, R27, 0x5410, R26 ;  /* 0x000054101bdb7816 */ /* 0x000fce000000001a */
[----:B------:R-:W3:Y:S01]  /*ad80*/  MUFU.EX2 R183, R183 ;  /* 0x000000b700b77308 */ /* 0x000ee20000000800 */
[----:B------:R-:W-:Y:S02]  /*ad90*/  @!P0 PRMT R27, R30, 0x5410, RZ ;  /* 0x000054101e1b8816 */ /* 0x000fe400000000ff */
[----:B-1----:R-:W-:-:S04]  /*ada0*/  PRMT R0, R17, 0x7632, R0 ;  /* 0x0000763211007816 */ /* 0x002fc80000000000 */
[----:B------:R-:W-:Y:S01]  /*adb0*/  LOP3.LUT R0, R0, 0xff, RZ, 0xc0, !PT ;  /* 0x000000ff00007812 */ /* 0x000fe200078ec0ff */
[----:B------:R-:W-:-:S03]  /*adc0*/  @!P6 HFMA2.BF16_V2 R28, -RZ.H0_H0, RZ.H0_H0, -R26.H0_H0 ;  /* 0x200000ffff1ce231 */ /* 0x000fc6000034091a */
[----:B------:R-:W-:Y:S02]  /*add0*/  ISETP.LE.U32.AND P0, PT, R0, UR4, PT ;  /* 0x0000000400007c0c */ /* 0x000fe4000bf03070 */
[----:B------:R-:W-:Y:S02]  /*ade0*/  SHF.R.U32.HI R0, RZ, 0x18, R17 ;  /* 0x00000018ff007819 */ /* 0x000fe40000011611 */
[----:B------:R-:W-:Y:S01]  /*adf0*/  @!P6 PRMT R26, R28, 0x5410, RZ ;  /* 0x000054101c1ae816 */ /* 0x000fe200000000ff */
[----:B--2---:R-:W-:Y:S01]  /*ae00*/  FFMA.FTZ R9, R224, R3, R34 ;  /* 0x00000003e0097223 */ /* 0x004fe20000010022 */
[----:B------:R-:W-:Y:S02]  /*ae10*/  ISETP.LE.U32.AND P6, PT, R0, UR4, PT ;  /* 0x0000000400007c0c */ /* 0x000fe4000bfc3070 */
[----:B---3--:R-:W-:Y:S01]  /*ae20*/  F2FP.BF16.F32.PACK_AB R34, R183, R34 ;  /* 0x00000022b722723e */ /* 0x008fe200000010ff */
[----:B------:R-:W-:-:S03]  /*ae30*/  IMAD.MOV.U32 R0, RZ, RZ, R16 ;  /* 0x000000ffff007224 */ /* 0x000fc600078e0010 */
[----:B------:R-:W-:Y:S01]  /*ae40*/  PRMT R30, R34, 0x7632, R30 ;  /* 0x00007632221e7816 */ /* 0x000fe2000000001e */
[----:B------:R-:W-:Y:S01]  /*ae50*/  @!P0 HFMA2.BF16_V2 R133, -RZ.H0_H0, RZ.H0_H0, -R34.H0_H0 ;  /* 0x200000ffff858231 */ /* 0x000fe20000340922 */
[----:B------:R-:W-:Y:S01]  /*ae60*/  LOP3.LUT R0, R0, 0xff, RZ, 0xc0, !PT ;  /* 0x000000ff00007812 */ /* 0x000fe200078ec0ff */
[----:B------:R-:W-:Y:S01]  /*ae70*/  FADD.FTZ R2, R135, -R8 ;  /* 0x8000000887027221 */ /* 0x000fe20000010000 */
[----:B------:R-:W-:Y:S01]  /*ae80*/  PRMT R218, R34, 0x5410, R30 ;  /* 0x0000541022da7816 */ /* 0x000fe2000000001e */
[----:B------:R-:W-:Y:S01]  /*ae90*/  FADD.FTZ R8, R134, -R10 ;  /* 0x8000000a86087221 */ /* 0x000fe20000010000 */
[----:B------:R-:W-:Y:S01]  /*aea0*/  @!P0 PRMT R34, R133, 0x5410, RZ ;  /* 0x0000541085228816 */ /* 0x000fe200000000ff */
[----:B------:R-:W-:Y:S01]  /*aeb0*/  @!P6 HFMA2.BF16_V2 R132, -RZ.H0_H0, RZ.H0_H0, -R30.H0_H0 ;  /* 0x200000ffff84e231 */ /* 0x000fe2000034091e */
[----:B------:R-:W-:Y:S02]  /*aec0*/  ISETP.LE.U32.AND P0, PT, R0, UR4, PT ;  /* 0x0000000400007c0c */ /* 0x000fe4000bf03070 */
[----:B------:R-:W-:Y:S01]  /*aed0*/  PRMT R0, R16, 0x7771, RZ ;  /* 0x0000777110007816 */ /* 0x000fe200000000ff */
[----:B------:R-:W-:Y:S01]  /*aee0*/  FMUL.FTZ R2, R2, UR38 ;  /* 0x0000002602027c20 */ /* 0x000fe20008410000 */
[----:B------:R-:W-:Y:S01]  /*aef0*/  FMUL.FTZ R8, R8, UR38 ;  /* 0x0000002608087c20 */ /* 0x000fe20008410000 */
[----:B------:R-:W-:-:S02]  /*af00*/  @!P6 PRMT R30, R132, 0x5410, RZ ;  /* 0x00005410841ee816 */ /* 0x000fc400000000ff */
[----:B------:R-:W-:Y:S02]  /*af10*/  ISETP.GT.U32.AND P6, PT, R0, UR4, PT ;  /* 0x0000000400007c0c */ /* 0x000fe4000bfc4070 */
[----:B------:R-:W1:Y:S08]  /*af20*/  MUFU.EX2 R0, R8 ;  /* 0x0000000800007308 */ /* 0x000e700000000800 */
[----:B------:R-:W2:Y:S01]  /*af30*/  MUFU.EX2 R2, R2 ;  /* 0x0000000200027308 */ /* 0x000ea20000000800 */
[-C--:B------:R-:W-:Y:S01]  /*af40*/  FMUL.FTZ R237, R65, R5.reuse ;  /* 0x0000000541ed7220 */ /* 0x080fe20000410000 */
[-C--:B------:R-:W-:Y:S01]  /*af50*/  FMUL.FTZ R65, R80, R5.reuse ;  /* 0x0000000550417220 */ /* 0x080fe20000410000 */
[----:B------:R-:W-:Y:S01]  /*af60*/  FMUL.FTZ R81, R81, R5 ;  /* 0x0000000551517220 */ /* 0x000fe20000410000 */
[----:B------:R-:W-:Y:S01]  /*af70*/  FMUL.FTZ R80, R118, R3 ;  /* 0x0000000376507220 */ /* 0x000fe20000410000 */
[-C--:B------:R-:W-:Y:S01]  /*af80*/  FMUL.FTZ R248, R68, R5.reuse ;  /* 0x0000000544f87220 */ /* 0x080fe20000410000 */
[----:B------:R-:W-:Y:S01]  /*af90*/  FMUL.FTZ R249, R69, R5 ;  /* 0x0000000545f97220 */ /* 0x000fe20000410000 */
[-C--:B------:R-:W-:Y:S01]  /*afa0*/  FMUL.FTZ R68, R102, R3.reuse ;  /* 0x0000000366447220 */ /* 0x080fe20000410000 */
[----:B------:R-:W-:Y:S01]  /*afb0*/  FMUL.FTZ R69, R103, R3 ;  /* 0x0000000367457220 */ /* 0x000fe20000410000 */
[-C--:B-1----:R-:W-:Y:S01]  /*afc0*/  FMUL.FTZ R102, R62, R0.reuse ;  /* 0x000000003e667220 */ /* 0x082fe20000410000 */
[----:B------:R-:W-:Y:S01]  /*afd0*/  FMUL.FTZ R103, R63, R0 ;  /* 0x000000003f677220 */ /* 0x000fe20000410000 */
[----:B------:R-:W-:-:S02]  /*afe0*/  IMAD.MOV.U32 R63, RZ, RZ, R80 ;  /* 0x000000ffff3f7224 */ /* 0x000fc400078e0050 */
[----:B------:R-:W-:Y:S02]  /*aff0*/  IMAD.MOV.U32 R62, RZ, RZ, R81 ;  /* 0x000000ffff3e7224 */ /* 0x000fe400078e0051 */
[-C--:B--2---:R-:W-:Y:S01]  /*b000*/  FMUL.FTZ R80, R56, R2.reuse ;  /* 0x0000000238507220 */ /* 0x084fe20000410000 */
[----:B------:R-:W-:Y:S02]  /*b010*/  FMUL.FTZ R81, R57, R2 ;  /* 0x0000000239517220 */ /* 0x000fe40000410000 */
[----:B------:R-:W2:Y:S01]  /*b020*/  LDL.64 R56, [R1+0x88] ;  /* 0x0000880001387983 */ /* 0x000ea20000100a00 */
[----:B------:R-:W1:Y:S08]  /*b030*/  MUFU.EX2 R184, R184 ;  /* 0x000000b800b87308 */ /* 0x000e700000000800 */
[----:B------:R-:W3:Y:S08]  /*b040*/  MUFU.EX2 R137, R137 ;  /* 0x0000008900897308 */ /* 0x000ef00000000800 */
[----:B------:R-:W4:Y:S01]  /*b050*/  MUFU.EX2 R136, R136 ;  /* 0x0000008800887308 */ /* 0x000f220000000800 */
[----:B-1----:R-:W-:-:S07]  /*b060*/  F2FP.BF16.F32.PACK_AB R8, R184, R206 ;  /* 0x000000ceb808723e */ /* 0x002fce00000010ff */
[----:B------:R-:W1:Y:S01]  /*b070*/  MUFU.EX2 R177, R177 ;  /* 0x000000b100b17308 */ /* 0x000e620000000800 */
[----:B------:R-:W-:-:S07]  /*b080*/  FADD.FTZ R10, R183, R9 ;  /* 0x00000009b70a7221 */ /* 0x000fce0000010000 */
[----:B------:R-:W5:Y:S01]  /*b090*/  MUFU.EX2 R176, R176 ;  /* 0x000000b000b07308 */ /* 0x000f620000000800 */
[C---:B------:R-:W-:Y:S02]  /*b0a0*/  PRMT R174, R8.reuse, 0x7610, R174 ;  /* 0x0000761008ae7816 */ /* 0x040fe400000000ae */
[----:B------:R-:W-:Y:S01]  /*b0b0*/  PRMT R173, R8, 0x7632, R173 ;  /* 0x0000763208ad7816 */ /* 0x000fe200000000ad */
[----:B---3--:R-:W-:-:S04]  /*b0c0*/  FFMA.FTZ R8, R211, R2, R137 ;  /* 0x00000002d3087223 */ /* 0x008fc80000010089 */
[----:B------:R-:W3:Y:S01]  /*b0d0*/  MUFU.EX2 R9, R186 ;  /* 0x000000ba00097308 */ /* 0x000ee20000000800 */
[----:B----4-:R-:W-:Y:S01]  /*b0e0*/  FADD.FTZ R135, R136, R8 ;  /* 0x0000000888877221 */ /* 0x010fe20000010000 */
[----:B-1----:R-:W-:-:S06]  /*b0f0*/  FFMA.FTZ R8, R210, R0, R177 ;  /* 0x00000000d2087223 */ /* 0x002fcc00000100b1 */
[----:B------:R-:W1:Y:S01]  /*b100*/  MUFU.EX2 R185, R185 ;  /* 0x000000b900b97308 */ /* 0x000e620000000800 */
[----:B------:R-:W-:Y:S02]  /*b110*/  @!P0 HFMA2.BF16_V2 R138, -RZ.H0_H0, RZ.H0_H0, -R174.H0_H0 ;  /* 0x200000ffff8a8231 */ /* 0x000fe400003409ae */
[----:B-----5:R-:W-:Y:S01]  /*b120*/  FADD.FTZ R133, R176, R8 ;  /* 0x00000008b0857221 */ /* 0x020fe20000010000 */
[----:B------:R-:W-:Y:S01]  /*b130*/  PRMT R8, R16, 0x7772, RZ ;  /* 0x0000777210087816 */ /* 0x000fe200000000ff */
[----:B------:R-:W-:Y:S01]  /*b140*/  IMAD.WIDE.U32 R14, R15, -0x2daee0ad, RZ ;  /* 0xd2511f530f0e7825 */ /* 0x000fe200078e00ff */
[----:B------:R-:W-:-:S03]  /*b150*/  PRMT R181, R174, 0x5410, R173 ;  /* 0x00005410aeb57816 */ /* 0x000fc600000000ad */
[----:B------:R-:W-:Y:S01]  /*b160*/  @P6 HFMA2.BF16_V2 R134, -RZ.H0_H0, RZ.H0_H0, -R173.H0_H0 ;  /* 0x200000ffff866231 */ /* 0x000fe200003409ad */
[----:B------:R-:W-:Y:S02]  /*b170*/  @!P0 PRMT R174, R138, 0x5410, RZ ;  /* 0x000054108aae8816 */ /* 0x000fe400000000ff */
[----:B------:R-:W-:Y:S02]  /*b180*/  ISETP.GT.U32.AND P0, PT, R8, UR4, PT ;  /* 0x0000000408007c0c */ /* 0x000fe4000bf04070 */
[----:B------:R-:W-:Y:S01]  /*b190*/  PRMT R8, R16, 0x7773, RZ ;  /* 0x0000777310087816 */ /* 0x000fe200000000ff */
[----:B------:R-:W4:Y:S01]  /*b1a0*/  MUFU.EX2 R175, R175 ;  /* 0x000000af00af7308 */ /* 0x000f220000000800 */
[----:B------:R-:W-:Y:S01]  /*b1b0*/  LOP3.LUT R28, R172, UR7, R15, 0x96, !PT ;  /* 0x00000007ac1c7c12 */ /* 0x000fe2000f8e960f */
[----:B---3--:R-:W-:Y:S01]  /*b1c0*/  FADD.FTZ R180, R9, R10 ;  /* 0x0000000a09b47221 */ /* 0x008fe20000010000 */
[----:B------:R-:W-:Y:S02]  /*b1d0*/  @P6 PRMT R173, R134, 0x5410, RZ ;  /* 0x0000541086ad6816 */ /* 0x000fe400000000ff */
[----:B-1----:R-:W-:-:S02]  /*b1e0*/  F2FP.BF16.F32.PACK_AB R9, R185, R9 ;  /* 0x00000009b909723e */ /* 0x002fc400000010ff */
[----:B------:R-:W-:Y:S01]  /*b1f0*/  ISETP.GT.U32.AND P6, PT, R8, UR4, PT ;  /* 0x0000000408007c0c */ /* 0x000fe2000bfc4070 */
[----:B------:R-:W1:Y:S01]  /*b200*/  MUFU.EX2 R11, R11 ;  /* 0x0000000b000b7308 */ /* 0x000e620000000800 */
[----:B------:R-:W-:Y:S02]  /*b210*/  LOP3.LUT R8, R28, 0xffff, RZ, 0xc0, !PT ;  /* 0x0000ffff1c087812 */ /* 0x000fe400078ec0ff */
[----:B------:R-:W-:Y:S02]  /*b220*/  PRMT R172, R9, 0x7610, R172 ;  /* 0x0000761009ac7816 */ /* 0x000fe400000000ac */
[----:B------:R-:W-:-:S03]  /*b230*/  SHF.R.U32.HI R10, RZ, 0x8, R8 ;  /* 0x00000008ff0a7819 */ /* 0x000fc60000011608 */
[----:B------:R3:W5:Y:S01]  /*b240*/  MUFU.EX2 R134, R178 ;  /* 0x000000b200867308 */ /* 0x0007620000000800 */
[----:B------:R-:W-:Y:S01]  /*b250*/  @P0 HFMA2.BF16_V2 R194, -RZ.H0_H0, RZ.H0_H0, -R172.H0_H0 ;  /* 0x200000ffffc20231 */ /* 0x000fe200003409ac */
[----:B------:R-:W-:Y:S02]  /*b260*/  PRMT R139, R9, 0x7632, R139 ;  /* 0x00007632098b7816 */ /* 0x000fe4000000008b */
[----:B------:R-:W-:-:S04]  /*b270*/  LOP3.LUT R9, R10, 0xffff, RZ, 0xc0, !PT ;  /* 0x0000ffff0a097812 */ /* 0x000fc800078ec0ff */
[----:B------:R-:W5:Y:S08]  /*b280*/  MUFU.EX2 R8, R12 ;  /* 0x0000000c00087308 */ /* 0x000f700000000800 */
[----:B------:R-:W-:Y:S01]  /*b290*/  MUFU.EX2 R187, R187 ;  /* 0x000000bb00bb7308 */ /* 0x000fe20000000800 */
[----:B---3--:R-:W-:Y:S02]  /*b2a0*/  PRMT R178, R172, 0x5410, R139 ;  /* 0x00005410acb27816 */ /* 0x008fe4000000008b */
[----:B------:R-:W-:-:S05]  /*b2b0*/  @P0 PRMT R172, R194, 0x5410, RZ ;  /* 0x00005410c2ac0816 */ /* 0x000fca00000000ff */
[----:B------:R-:W3:Y:S01]  /*b2c0*/  MUFU.EX2 R190, R190 ;  /* 0x000000be00be7308 */ /* 0x000ee20000000800 */
[----:B------:R-:W-:Y:S01]  /*b2d0*/  ISETP.LE.U32.AND P0, PT, R9, UR4, PT ;  /* 0x0000000409007c0c */ /* 0x000fe2000bf03070 */
[----:B----4-:R-:W-:Y:S01]  /*b2e0*/  FADD.FTZ R9, R175, R135 ;  /* 0x00000087af097221 */ /* 0x010fe20000010000 */
[----:B------:R-:W-:Y:S01]  /*b2f0*/  F2FP.BF16.F32.PACK_AB R179, R176, R177 ;  /* 0x000000b1b0b3723e */ /* 0x000fe200000010ff */
[----:B------:R-:W-:Y:S01]  /*b300*/  @P6 HFMA2.BF16_V2 R193, -RZ.H0_H0, RZ.H0_H0, -R139.H0_H0 ;  /* 0x200000ffffc16231 */ /* 0x000fe2000034098b */
[C---:B-1----:R-:W-:Y:S01]  /*b310*/  F2FP.BF16.F32.PACK_AB R176, R11.reuse, R175 ;  /* 0x000000af0bb0723e */ /* 0x042fe200000010ff */
[----:B------:R-:W-:Y:S01]  /*b320*/  FADD.FTZ R177, R11, R9 ;  /* 0x000000090bb17221 */ /* 0x000fe20000010000 */
[----:B------:R-:W-:Y:S01]  /*b330*/  LOP3.LUT R9, R28, 0xff, RZ, 0xc0, !PT ;  /* 0x000000ff1c097812 */ /* 0x000fe200078ec0ff */
[----:B-----5:R-:W-:Y:S01]  /*b340*/  FADD.FTZ R11, R134, R133 ;  /* 0x00000085860b7221 */ /* 0x020fe20000010000 */
[----:B------:R-:W-:Y:S02]  /*b350*/  @P6 PRMT R139, R193, 0x5410, RZ ;  /* 0x00005410c18b6816 */ /* 0x000fe400000000ff */
[----:B------:R-:W-:Y:S01]  /*b360*/  ISETP.LE.U32.AND P6, PT, R9, UR4, PT ;  /* 0x0000000409007c0c */ /* 0x000fe2000bfc3070 */
[C---:B------:R-:W-:Y:S01]  /*b370*/  FADD.FTZ R11, R8.reuse, R11 ;  /* 0x0000000b080b7221 */ /* 0x040fe20000010000 */
[----:B------:R-:W-:Y:S01]  /*b380*/  F2FP.BF16.F32.PACK_AB R134, R8, R134 ;  /* 0x000000860886723e */ /* 0x000fe200000010ff */
[----:B------:R-:W1:Y:S01]  /*b390*/  MUFU.EX2 R9, R13 ;  /* 0x0000000d00097308 */ /* 0x000e620000000800 */
[----:B---3--:R-:W-:-:S02]  /*b3a0*/  F2FP.BF16.F32.PACK_AB R8, R190, R187 ;  /* 0x000000bbbe08723e */ /* 0x008fc400000010ff */
[----:B------:R-:W-:Y:S02]  /*b3b0*/  F2FP.BF16.F32.PACK_AB R132, R136, R137 ;  /* 0x000000898884723e */ /* 0x000fe400000010ff */
[C---:B------:R-:W-:Y:S02]  /*b3c0*/  PRMT R138, R8.reuse, 0x7610, R138 ;  /* 0x00007610088a7816 */ /* 0x040fe4000000008a */
[----:B------:R-:W-:Y:S02]  /*b3d0*/  PRMT R137, R8, 0x7632, R137 ;  /* 0x0000763208897816 */ /* 0x000fe40000000089 */
[----:B------:R-:W3:Y:S01]  /*b3e0*/  MUFU.EX2 R8, R24 ;  /* 0x0000001800087308 */ /* 0x000ee20000000800 */
[----:B------:R-:W-:Y:S01]  /*b3f0*/  PRMT R10, R28, 0x7632, R10 ;  /* 0x000076321c0a7816 */ /* 0x000fe2000000000a */
[----:B------:R-:W-:Y:S01]  /*b400*/  @!P6 HFMA2.BF16_V2 R197, -RZ.H0_H0, RZ.H0_H0, -R138.H0_H0 ;  /* 0x200000ffffc5e231 */ /* 0x000fe2000034098a */
[----:B------:R-:W-:Y:S02]  /*b410*/  PRMT R230, R138, 0x5410, R137 ;  /* 0x000054108ae67816 */ /* 0x000fe40000000089 */
[----:B------:R-:W-:-:S03]  /*b420*/  LOP3.LUT R10, R10, 0xff, RZ, 0xc0, !PT ;  /* 0x000000ff0a0a7812 */ /* 0x000fc600078ec0ff */
[----:B------:R-:W-:Y:S01]  /*b430*/  MUFU.EX2 R188, R188 ;  /* 0x000000bc00bc7308 */ /* 0x000fe20000000800 */
[----:B------:R-:W-:-:S07]  /*b440*/  @!P6 PRMT R138, R197, 0x5410, RZ ;  /* 0x00005410c58ae816 */ /* 0x000fce00000000ff */
[----:B------:R-:W4:Y:S01]  /*b450*/  MUFU.EX2 R189, R189 ;  /* 0x000000bd00bd7308 */ /* 0x000f220000000800 */
[----:B------:R-:W-:Y:S01]  /*b460*/  ISETP.LE.U32.AND P6, PT, R10, UR4, PT ;  /* 0x000000040a007c0c */ /* 0x000fe2000bfc3070 */
[----:B-1----:R-:W-:Y:S01]  /*b470*/  FADD.FTZ R10, R9, R11 ;  /* 0x0000000b090a7221 */ /* 0x002fe20000010000 */
[----:B------:R-:W-:Y:S01]  /*b480*/  @!P0 HFMA2.BF16_V2 R196, -RZ.H0_H0, RZ.H0_H0, -R137.H0_H0 ;  /* 0x200000ffffc48231 */ /* 0x000fe20000340989 */
[C---:B---3--:R-:W-:Y:S02]  /*b490*/  F2FP.BF16.F32.PACK_AB R175, R8.reuse, R9 ;  /* 0x0000000908af723e */ /* 0x048fe400000010ff */
[----:B------:R-:W-:Y:S01]  /*b4a0*/  FADD.FTZ R133, R8, R10 ;  /* 0x0000000a08857221 */ /* 0x000fe20000010000 */
[----:B------:R-:W-:Y:S02]  /*b4b0*/  SHF.R.U32.HI R8, RZ, 0x18, R28 ;  /* 0x00000018ff087819 */ /* 0x000fe4000001161c */
[----:B------:R-:W-:Y:S02]  /*b4c0*/  @!P0 PRMT R137, R196, 0x5410, RZ ;  /* 0x00005410c4898816 */ /* 0x000fe400000000ff */
[----:B------:R-:W-:-:S02]  /*b4d0*/  ISETP.LE.U32.AND P0, PT, R8, UR4, PT ;  /* 0x0000000408007c0c */ /* 0x000fc4000bf03070 */
[----:B----4-:R-:W-:-:S04]  /*b4e0*/  F2FP.BF16.F32.PACK_AB R8, R189, R188 ;  /* 0x000000bcbd08723e */ /* 0x010fc800000010ff */
[C---:B------:R-:W-:Y:S01]  /*b4f0*/  PRMT R136, R8.reuse, 0x7610, R136 ;  /* 0x0000761008887816 */ /* 0x040fe20000000088 */
[----:B------:R-:W-:Y:S01]  /*b500*/  FMUL.FTZ R245, R53, R5 ;  /* 0x0000000535f57220 */ /* 0x000fe20000410000 */
[----:B------:R-:W-:-:S03]  /*b510*/  PRMT R135, R8, 0x7632, R135 ;  /* 0x0000763208877816 */ /* 0x000fc60000000087 */
[----:B------:R-:W-:Y:S02]  /*b520*/  @!P6 HFMA2.BF16_V2 R53, -RZ.H0_H0, RZ.H0_H0, -R136.H0_H0 ;  /* 0x200000ffff35e231 */ /* 0x000fe40000340988 */
[----:B------:R-:W-:Y:S01]  /*b530*/  FMUL.FTZ R234, R162, R3 ;  /* 0x00000003a2ea7220 */ /* 0x000fe20000410000 */
[----:B------:R-:W-:Y:S01]  /*b540*/  PRMT R224, R136, 0x5410, R135 ;  /* 0x0000541088e07816 */ /* 0x000fe20000000087 */
[----:B------:R-:W1:Y:S01]  /*b550*/  S2R R162, SR_CTAID.X ;  /* 0x0000000000a27919 */ /* 0x000e620000002500 */
[-C--:B------:R-:W-:Y:S01]  /*b560*/  FMUL.FTZ R236, R64, R5.reuse ;  /* 0x0000000540ec7220 */ /* 0x080fe20000410000 */
[----:B------:R-:W-:Y:S01]  /*b570*/  @!P6 PRMT R136, R53, 0x5410, RZ ;  /* 0x000054103588e816 */ /* 0x000fe200000000ff */
[----:B------:R-:W-:Y:S01]  /*b580*/  MUFU.EX2 R64, R195 ;  /* 0x000000c300407308 */ /* 0x000fe20000000800 */
[----:B------:R-:W-:Y:S02]  /*b590*/  IMAD.MOV.U32 R8, RZ, RZ, R208 ;  /* 0x000000ffff087224 */ /* 0x000fe400078e00d0 */
[----:B------:R-:W-:Y:S01]  /*b5a0*/  FMUL.FTZ R13, R84, R5 ;  /* 0x00000005540d7220 */ /* 0x000fe20000410000 */
[----:B------:R-:W-:-:S02]  /*b5b0*/  IMAD.MOV.U32 R9, RZ, RZ, R209 ;  /* 0x000000ffff097224 */ /* 0x000fc400078e00d1 */
        /* <DEDUP_REMOVED lines=26> */
[----:B------:R-:W-:-:S03]  /*b760*/  @!P0 HFMA2.BF16_V2 R52, -RZ.H0_H0, RZ.H0_H0, -R135.H0_H0 ;  /* 0x200000ffff348231 */ /* 0x000fc60000340987 */
[----:B------:R-:W-:Y:S01]  /*b770*/  LOP3.LUT R5, R5, 0xff, RZ, 0xc0, !PT ;  /* 0x000000ff05057812 */ /* 0x000fe200078ec0ff */
[----:B------:R-:W-:-:S03]  /*b780*/  FMUL.FTZ R170, R170, R3 ;  /* 0x00000003aaaa7220 */ /* 0x000fc60000410000 */
[----:B------:R-:W-:Y:S02]  /*b790*/  ISETP.LE.U32.AND P6, PT, R5, UR4, PT ;  /* 0x0000000405007c0c */ /* 0x000fe4000bfc3070 */
        /* <DEDUP_REMOVED lines=23> */
[-C--:B---3--:R-:W-:Y:S01]  /*b910*/  FMUL.FTZ R198, R114, R3.reuse ;  /* 0x0000000372c67220 */ /* 0x088fe20000410000 */
[-C--:B------:R-:W-:Y:S01]  /*b920*/  FMUL.FTZ R11, R115, R3.reuse ;  /* 0x00000003730b7220 */ /* 0x080fe20000410000 */
[-C--:B------:R-:W-:Y:S01]  /*b930*/  FMUL.FTZ R85, R119, R3.reuse ;  /* 0x0000000377557220 */ /* 0x080fe20000410000 */
[-C--:B------:R-:W-:Y:S01]  /*b940*/  FMUL.FTZ R130, R130, R3.reuse ;  /* 0x0000000382827220 */ /* 0x080fe20000410000 */
[----:B------:R-:W-:Y:S01]  /*b950*/  FMUL.FTZ R131, R131, R3 ;  /* 0x0000000383837220 */ /* 0x000fe20000410000 */
[----:B------:R-:W-:-:S02]  /*b960*/  @!P0 PRMT R135, R52, 0x5410, RZ ;  /* 0x0000541034878816 */ /* 0x000fc400000000ff */
[----:B----4-:R-:W-:Y:S02]  /*b970*/  F2FP.BF16.F32.PACK_AB R3, R64, R53 ;  /* 0x000000354003723e */ /* 0x010fe400000010ff */
[----:B------:R-:W-:Y:S01]  /*b980*/  ISETP.GT.U32.AND P0, PT, R5, UR4, PT ;  /* 0x0000000405007c0c */ /* 0x000fe2000bf04070 */
[----:B------:R-:W-:Y:S01]  /*b990*/  MUFU.EX2 R51, R191 ;  /* 0x000000bf00337308 */ /* 0x000fe20000000800 */
[----:B------:R-:W-:Y:S02]  /*b9a0*/  PRMT R118, R3, 0x7610, R118 ;  /* 0x0000761003767816 */ /* 0x000fe40000000076 */
[----:B------:R-:W-:-:S05]  /*b9b0*/  SHF.R.U32.HI R112, RZ, 0x5, R215 ;  /* 0x00000005ff707819 */ /* 0x000fca00000116d7 */
[----:B------:R-:W3:Y:S01]  /*b9c0*/  MUFU.EX2 R52, R192 ;  /* 0x000000c000347308 */ /* 0x000ee20000000800 */
[----:B------:R-:W-:Y:S01]  /*b9d0*/  PRMT R119, R3, 0x7632, R119 ;  /* 0x0000763203777816 */ /* 0x000fe20000000077 */
[----:B------:R-:W-:Y:S01]  /*b9e0*/  @!P6 HFMA2.BF16_V2 R48, -RZ.H0_H0, RZ.H0_H0, -R118.H0_H0 ;  /* 0x200000ffff30e231 */ /* 0x000fe20000340976 */
[----:B------:R-:W-:Y:S01]  /*b9f0*/  PRMT R3, R14, 0x7772, RZ ;  /* 0x000077720e037816 */ /* 0x000fe200000000ff */
[----:B-1----:R-:W-:Y:S01]  /*ba00*/  IMAD R162, R162, 0x8, R112 ;  /* 0x00000008a2a27824 */ /* 0x002fe200078e0270 */
[----:B------:R-:W-:Y:S01]  /*ba10*/  PRMT R113, R118, 0x5410, R119 ;  /* 0x0000541076717816 */ /* 0x000fe20000000077 */
[----:B------:R-:W-:Y:S01]  /*ba20*/  @P0 HFMA2.BF16_V2 R38, -RZ.H0_H0, RZ.H0_H0, -R119.H0_H0 ;  /* 0x200000ffff260231 */ /* 0x000fe20000340977 */
[----:B------:R-:W-:Y:S02]  /*ba30*/  @!P6 PRMT R118, R48, 0x5410, RZ ;  /* 0x000054103076e816 */ /* 0x000fe400000000ff */
[----:B------:R-:W-:Y:S01]  /*ba40*/  ISETP.GT.U32.AND P6, PT, R3, UR4, PT ;  /* 0x0000000403007c0c */ /* 0x000fe2000bfc4070 */
[----:B------:R-:W-:Y:S01]  /*ba50*/  VIADD R162, R162, 0x4 ;  /* 0x00000004a2a27836 */ /* 0x000fe20000000000 */
[----:B------:R-:W-:-:S02]  /*ba60*/  PRMT R3, R14, 0x7773, RZ ;  /* 0x000077730e037816 */ /* 0x000fc400000000ff */
[----:B------:R-:W-:Y:S01]  /*ba70*/  @P0 PRMT R119, R38, 0x5410, RZ ;  /* 0x0000541026770816 */ /* 0x000fe200000000ff */
[----:B------:R-:W-:Y:S01]  /*ba80*/  IMAD.WIDE.U32 R162, R162, -0x326172a9, RZ ;  /* 0xcd9e8d57a2a27825 */ /* 0x000fe200078e00ff */
[----:B------:R-:W-:Y:S02]  /*ba90*/  ISETP.GT.U32.AND P0, PT, R3, UR4, PT ;  /* 0x0000000403007c0c */ /* 0x000fe4000bf04070 */
[----:B---3--:R-:W-:Y:S02]  /*baa0*/  F2FP.BF16.F32.PACK_AB R3, R52, R51 ;  /* 0x000000333403723e */ /* 0x008fe400000010ff */
[----:B------:R-:W-:Y:S02]  /*bab0*/  LOP3.LUT R6, R6, UR34, R9, 0x96, !PT ;  /* 0x0000002206067c12 */ /* 0x000fe4000f8e9609 */
[C---:B------:R-:W-:Y:S02]  /*bac0*/  PRMT R117, R3.reuse, 0x7610, R117 ;  /* 0x0000761003757816 */ /* 0x040fe40000000075 */
[----:B------:R-:W-:-:S02]  /*bad0*/  PRMT R116, R3, 0x7632, R116 ;  /* 0x0000763203747816 */ /* 0x000fc40000000074 */
[----:B------:R-:W-:Y:S01]  /*bae0*/  LOP3.LUT R3, R162, UR35, R7, 0x96, !PT ;  /* 0x00000023a2037c12 */ /* 0x000fe2000f8e9607 */
[-C--:B------:R-:W-:Y:S01]  /*baf0*/  FMUL.FTZ R162, R126, R0.reuse ;  /* 0x000000007ea27220 */ /* 0x080fe20000410000 */
[----:B------:R-:W-:Y:S01]  /*bb00*/  FMUL.FTZ R163, R127, R0 ;  /* 0x000000007fa37220 */ /* 0x000fe20000410000 */
[----:B------:R-:W-:Y:S02]  /*bb10*/  IMAD.MOV.U32 R126, RZ, RZ, R8 ;  /* 0x000000ffff7e7224 */ /* 0x000fe400078e0008 */
[----:B------:R-:W-:Y:S02]  /*bb20*/  IMAD.MOV.U32 R127, RZ, RZ, R9 ;  /* 0x000000ffff7f7224 */ /* 0x000fe400078e0009 */
[----:B------:R-:W-:-:S04]  /*bb30*/  IMAD.WIDE.U32 R8, R3, -0x2daee0ad, RZ ;  /* 0xd2511f5303087825 */ /* 0x000fc800078e00ff */
[----:B------:R-:W-:Y:S01]  /*bb40*/  FADD.FTZ R5, R223, R25 ;  /* 0x00000019df057221 */ /* 0x000fe20000010000 */
[----:B------:R-:W-:Y:S01]  /*bb50*/  FMUL.FTZ R82, R58, R0 ;  /* 0x000000003a527220 */ /* 0x000fe20000410000 */
[----:B------:R-:W-:-:S04]  /*bb60*/  IMAD.WIDE.U32 R6, R6, -0x2daee0ad, RZ ;  /* 0xd2511f5306067825 */ /* 0x000fc800078e00ff */
[----:B------:R-:W-:Y:S01]  /*bb70*/  FMUL.FTZ R83, R59, R0 ;  /* 0x000000003b537220 */ /* 0x000fe20000410000 */
[----:B------:R-:W-:Y:S01]  /*bb80*/  @P0 HFMA2.BF16_V2 R49, -RZ.H0_H0, RZ.H0_H0, -R116.H0_H0 ;  /* 0x200000ffff310231 */ /* 0x000fe20000340974 */
[----:B------:R-:W-:Y:S01]  /*bb90*/  MOV R58, R100 ;  /* 0x00000064003a7202 */ /* 0x000fe20000000f00 */
        /* <DEDUP_REMOVED lines=63> */
[----:B--2---:R-:W-:-:S02]  /*bf90*/  LOP3.LUT R2, R56, UR33, R9, 0x96, !PT ;  /* 0x0000002138027c12 */ /* 0x004fc4000f8e9609 */
[----:B------:R-:W-:Y:S02]  /*bfa0*/  LOP3.LUT R0, R8, UR31, R7, 0x96, !PT ;  /* 0x0000001f08007c12 */ /* 0x000fe4000f8e9607 */
[----:B------:R-:W-:Y:S01]  /*bfb0*/  PRMT R112, R117, 0x5410, R116 ;  /* 0x0000541075707816 */ /* 0x000fe20000000074 */
[----:B------:R-:W-:Y:S01]  /*bfc0*/  IMAD.MOV.U32 R56, RZ, RZ, R13 ;  /* 0x000000ffff387224 */ /* 0x000fe200078e000d */
[----:B------:R-:W-:Y:S01]  /*bfd0*/  @P0 PRMT R116, R49, 0x5410, RZ ;  /* 0x0000541031740816 */ /* 0x000fe200000000ff */
[----:B------:R-:W-:Y:S01]  /*bfe0*/  IMAD.WIDE.U32 R2, R2, -0x326172a9, RZ ;  /* 0xcd9e8d5702027825 */ /* 0x000fe200078e00ff */
[----:B------:R-:W-:-:S03]  /*bff0*/  MOV R49, R12 ;  /* 0x0000000c00317202 */ /* 0x000fc60000000f00 */
[----:B------:R-:W-:Y:S01]  /*c000*/  IMAD.WIDE.U32 R12, R0, -0x326172a9, RZ ;  /* 0xcd9e8d57000c7825 */ /* 0x000fe200078e00ff */
[----:B------:R-:W-:-:S04]  /*c010*/  LOP3.LUT R3, R126, UR32, R3, 0x96, !PT ;  /* 0x000000207e037c12 */ /* 0x000fc8000f8e9603 */
[----:B------:R-:W-:Y:S01]  /*c020*/  LOP3.LUT R2, R2, UR26, R13, 0x96, !PT ;  /* 0x0000001a02027c12 */ /* 0x000fe2000f8e960d */
[----:B------:R-:W-:Y:S02]  /*c030*/  IMAD.MOV.U32 R60, RZ, RZ, R10 ;  /* 0x000000ffff3c7224 */ /* 0x000fe400078e000a */
[----:B------:R-:W-:Y:S02]  /*c040*/  IMAD.MOV.U32 R57, RZ, RZ, R11 ;  /* 0x000000ffff397224 */ /* 0x000fe400078e000b */
[----:B------:R-:W-:-:S04]  /*c050*/  IMAD.WIDE.U32 R10, R3, -0x2daee0ad, RZ ;  /* 0xd2511f53030a7825 */ /* 0x000fc800078e00ff */
[----:B------:R-:W-:-:S05]  /*c060*/  IMAD.WIDE.U32 R8, R2, -0x2daee0ad, RZ ;  /* 0xd2511f5302087825 */ /* 0x000fca00078e00ff */
[----:B------:R-:W-:Y:S01]  /*c070*/  LOP3.LUT R2, R10, UR16, R9, 0x96, !PT ;  /* 0x000000100a027c12 */ /* 0x000fe2000f8e9609 */
[----:B------:R-:W-:Y:S01]  /*c080*/  @P6 HFMA2.BF16_V2 R50, -RZ.H0_H0, RZ.H0_H0, -R117.H0_H0 ;  /* 0x200000ffff326231 */ /* 0x000fe20000340975 */
[----:B------:R-:W-:-:S03]  /*c090*/  LOP3.LUT R6, R6, UR23, R11, 0x96, !PT ;  /* 0x0000001706067c12 */ /* 0x000fc6000f8e960b */
[----:B------:R-:W-:Y:S01]  /*c0a0*/  IMAD.WIDE.U32 R2, R2, -0x326172a9, RZ ;  /* 0xcd9e8d5702027825 */ /* 0x000fe200078e00ff */
[----:B------:R-:W-:Y:S02]  /*c0b0*/  @P6 PRMT R117, R50, 0x5410, RZ ;  /* 0x0000541032756816 */ /* 0x000fe400000000ff */
[----:B------:R-:W-:Y:S01]  /*c0c0*/  PRMT R0, R2, 0x7772, RZ ;  /* 0x0000777202007816 */ /* 0x000fe200000000ff */
[----:B------:R-:W-:-:S03]  /*c0d0*/  IMAD.WIDE.U32 R6, R6, -0x326172a9, RZ ;  /* 0xcd9e8d5706067825 */ /* 0x000fc600078e00ff */
[----:B------:R-:W-:Y:S02]  /*c0e0*/  ISETP.GT.U32.AND P6, PT, R0, UR4, PT ;  /* 0x0000000400007c0c */ /* 0x000fe4000bfc4070 */
[----:B------:R-:W-:Y:S02]  /*c0f0*/  PRMT R0, R2, 0x7773, RZ ;  /* 0x0000777302007816 */ /* 0x000fe400000000ff */
[----:B------:R-:W-:Y:S02]  /*c100*/  LOP3.LUT R10, R6, UR15, R3, 0x96, !PT ;  /* 0x0000000f060a7c12 */ /* 0x000fe4000f8e9603 */
[----:B------:R-:W-:Y:S02]  /*c110*/  ISETP.GT.U32.AND P0, PT, R0, UR4, PT ;  /* 0x0000000400007c0c */ /* 0x000fe4000bf04070 */
[----:B------:R-:W-:-:S04]  /*c120*/  LOP3.LUT R0, R10, 0xffff, RZ, 0xc0, !PT ;  /* 0x0000ffff0a007812 */ /* 0x000fc800078ec0ff */
[----:B------:R-:W-:Y:S01]  /*c130*/  SHF.R.U32.HI R0, RZ, 0x8, R0 ;  /* 0x00000008ff007819 */ /* 0x000fe20000011600 */
[--C-:B------:R-:W-:Y:S02]  /*c140*/  @P6 HFMA2.BF16_V2 R19, -RZ.H0_H0, RZ.H0_H0, -R134.reuse.H0_H0 ;  /* 0x200000ffff136231 */ /* 0x100fe40000340986 */
[----:B------:R-:W-:Y:S01]  /*c150*/  FADD.FTZ R5, R206, R5 ;  /* 0x00000005ce057221 */ /* 0x000fe20000010000 */
[----:B------:R-:W-:Y:S02]  /*c160*/  LOP3.LUT R0, R0, 0xffff, RZ, 0xc0, !PT ;  /* 0x0000ffff00007812 */ /* 0x000fe400078ec0ff */
[----:B------:R-:W-:Y:S01]  /*c170*/  PRMT R206, R134, 0x7610, R206 ;  /* 0x0000761086ce7816 */ /* 0x000fe200000000ce */
[----:B------:R-:W-:Y:S01]  /*c180*/  @P0 HFMA2.BF16_V2 R18, -RZ.H0_H0, RZ.H0_H0, -R134.H1_H1 ;  /* 0x200000ffff120231 */ /* 0x000fe20000360986 */
[----:B------:R-:W-:Y:S01]  /*c190*/  @P6 PRMT R206, R19, 0x5410, RZ ;  /* 0x0000541013ce6816 */ /* 0x000fe200000000ff */
[----:B------:R-:W-:Y:S01]  /*c1a0*/  FADD.FTZ R5, R184, R5 ;  /* 0x00000005b8057221 */ /* 0x000fe20000010000 */
[----:B------:R-:W-:-:S02]  /*c1b0*/  ISETP.LE.U32.AND P6, PT, R0, UR4, PT ;  /* 0x0000000400007c0c */ /* 0x000fc4000bfc3070 */
[----:B------:R-:W-:Y:S02]  /*c1c0*/  LOP3.LUT R0, R10, 0xff, RZ, 0xc0, !PT ;  /* 0x000000ff0a007812 */ /* 0x000fe400078ec0ff */
[----:B------:R-:W-:Y:S01]  /*c1d0*/  PRMT R195, R134, 0x7632, R195 ;  /* 0x0000763286c37816 */ /* 0x000fe200000000c3 */
[----:B------:R-:W-:Y:S01]  /*c1e0*/  FADD.FTZ R9, R187, R5 ;  /* 0x00000005bb097221 */ /* 0x000fe20000010000 */
[----:B------:R-:W-:Y:S02]  /*c1f0*/  @P0 PRMT R195, R18, 0x5410, RZ ;  /* 0x0000541012c30816 */ /* 0x000fe400000000ff */
[----:B------:R-:W-:Y:S02]  /*c200*/  ISETP.LE.U32.AND P0, PT, R0, UR4, PT ;  /* 0x0000000400007c0c */ /* 0x000fe4000bf03070 */
[----:B------:R-:W-:Y:S01]  /*c210*/  LOP3.LUT R5, R12, UR17, R7, 0x96, !PT ;  /* 0x000000110c057c12 */ /* 0x000fe2000f8e9607 */
[----:B------:R-:W-:Y:S02]  /*c220*/  IMAD.MOV.U32 R126, RZ, RZ, R63 ;  /* 0x000000ffff7e7224 */ /* 0x000fe400078e003f */
[----:B------:R-:W-:-:S02]  /*c230*/  IMAD.MOV.U32 R63, RZ, RZ, R25 ;  /* 0x000000ffff3f7224 */ /* 0x000fc400078e0019 */
[----:B------:R-:W-:Y:S02]  /*c240*/  IMAD.MOV.U32 R50, RZ, RZ, R24 ;  /* 0x000000ffff327224 */ /* 0x000fe400078e0018 */
[----:B------:R-:W-:Y:S01]  /*c250*/  IMAD.WIDE.U32 R24, R5, -0x2daee0ad, RZ ;  /* 0xd2511f5305187825 */ /* 0x000fe200078e00ff */
[C---:B------:R-:W-:Y:S01]  /*c260*/  PRMT R11, R132.reuse, 0x7610, R11 ;  /* 0x00007610840b7816 */ /* 0x040fe2000000000b */
[----:B------:R-:W-:Y:S01]  /*c270*/  MUFU.EX2 R7, R200 ;  /* 0x000000c800077308 */ /* 0x000fe20000000800 */
[----:B------:R-:W-:Y:S02]  /*c280*/  PRMT R12, R132, 0x7632, R12 ;  /* 0x00007632840c7816 */ /* 0x000fe4000000000c */
[----:B------:R-:W-:Y:S01]  /*c290*/  LOP3.LUT R25, R8, UR7, R25, 0x96, !PT ;  /* 0x0000000708197c12 */ /* 0x000fe2000f8e9619 */
[----:B------:R-:W-:Y:S01]  /*c2a0*/  @!P0 HFMA2.BF16_V2 R21, -RZ.H0_H0, RZ.H0_H0, -R11.H0_H0 ;  /* 0x200000ffff158231 */ /* 0x000fe2000034090b */
[----:B------:R-:W-:Y:S02]  /*c2b0*/  PRMT R41, R11, 0x5410, R12 ;  /* 0x000054100b297816 */ /* 0x000fe4000000000c */
[----:B------:R-:W-:Y:S01]  /*c2c0*/  LOP3.LUT R0, R25, 0xff, RZ, 0xc0, !PT ;  /* 0x000000ff19007812 */ /* 0x000fe200078ec0ff */
[----:B------:R-:W1:Y:S01]  /*c2d0*/  MUFU.EX2 R8, R201 ;  /* 0x000000c900087308 */ /* 0x000e620000000800 */
[----:B------:R-:W-:-:S02]  /*c2e0*/  @!P0 PRMT R11, R21, 0x5410, RZ ;  /* 0x00005410150b8816 */ /* 0x000fc400000000ff */
[----:B------:R-:W-:Y:S01]  /*c2f0*/  ISETP.LE.U32.AND P0, PT, R0, UR4, PT ;  /* 0x0000000400007c0c */ /* 0x000fe2000bf03070 */
[----:B------:R-:W-:Y:S02]  /*c300*/  IMAD.MOV.U32 R0, RZ, RZ, R2 ;  /* 0x000000ffff007224 */ /* 0x000fe400078e0002 */
[----:B------:R-:W-:-:S03]  /*c310*/  @!P6 HFMA2.BF16_V2 R20, -RZ.H0_H0, RZ.H0_H0, -R12.H0_H0 ;  /* 0x200000ffff14e231 */ /* 0x000fc6000034090c */
[----:B------:R-:W-:Y:S02]  /*c320*/  LOP3.LUT R0, R0, 0xff, RZ, 0xc0, !PT ;  /* 0x000000ff00007812 */ /* 0x000fe400078ec0ff */
[----:B------:R-:W-:Y:S02]  /*c330*/  @!P6 PRMT R12, R20, 0x5410, RZ ;  /* 0x00005410140ce816 */ /* 0x000fe400000000ff */
[----:B------:R-:W-:Y:S02]  /*c340*/  ISETP.LE.U32.AND P6, PT, R0, UR4, PT ;  /* 0x0000000400007c0c */ /* 0x000fe4000bfc3070 */
[----:B------:R-:W-:Y:S02]  /*c350*/  LOP3.LUT R0, R25, 0xffff, RZ, 0xc0, !PT ;  /* 0x0000ffff19007812 */ /* 0x000fe400078ec0ff */
[----:B-1----:R-:W-:Y:S02]  /*c360*/  F2FP.BF16.F32.PACK_AB R38, R8, R7 ;  /* 0x000000070826723e */ /* 0x002fe400000010ff */
[----:B------:R-:W-:-:S03]  /*c370*/  SHF.R.U32.HI R0, RZ, 0x8, R0 ;  /* 0x00000008ff007819 */ /* 0x000fc60000011600 */
[----:B------:R-:W-:Y:S01]  /*c380*/  @!P0 HFMA2.BF16_V2 R23, -RZ.H0_H0, RZ.H0_H0, -R38.H0_H0 ;  /* 0x200000ffff178231 */ /* 0x000fe20000340926 */
[----:B------:R-:W-:Y:S02]  /*c390*/  LOP3.LUT R0, R0, 0xffff, RZ, 0xc0, !PT ;  /* 0x0000ffff00007812 */ /* 0x000fe400078ec0ff */
[----:B------:R-:W-:Y:S02]  /*c3a0*/  PRMT R194, R38, 0x7610, R194 ;  /* 0x0000761026c27816 */ /* 0x000fe400000000c2 */
[----:B------:R-:W-:Y:S02]  /*c3b0*/  @!P0 PRMT R194, R23, 0x5410, RZ ;  /* 0x0000541017c28816 */ /* 0x000fe400000000ff */
[----:B------:R-:W-:Y:S02]  /*c3c0*/  ISETP.LE.U32.AND P0, PT, R0, UR4, PT ;  /* 0x0000000400007c0c */ /* 0x000fe4000bf03070 */
[----:B------:R-:W-:Y:S02]  /*c3d0*/  PRMT R0, R25, 0x7632, R0 ;  /* 0x0000763219007816 */ /* 0x000fe40000000000 */
[----:B------:R-:W-:-:S02]  /*c3e0*/  PRMT R67, R38, 0x7632, R67 ;  /* 0x0000763226437816 */ /* 0x000fc40000000043 */
        /* <DEDUP_REMOVED lines=15> */
[----:B------:R-:W-:Y:S01]  /*c4e0*/  PRMT R192, R175, 0x7632, R192 ;  /* 0x00007632afc07816 */ /* 0x000fe200000000c0 */
[----:B------:R-:W-:-:S03]  /*c4f0*/  FADD.FTZ R15, R185, R180 ;  /* 0x000000b4b90f7221 */ /* 0x000fc60000010000 */
[----:B------:R-:W-:Y:S02]  /*c500*/  @!P0 PRMT R192, R37, 0x5410, RZ ;  /* 0x0000541025c08816 */ /* 0x000fe400000000ff */
[----:B------:R-:W-:Y:S01]  /*c510*/  ISETP.LE.U32.AND P0, PT, R0, UR4, PT ;  /* 0x0000000400007c0c */ /* 0x000fe2000bf03070 */
[----:B------:R-:W-:Y:S01]  /*c520*/  FADD.FTZ R3, R188, R15 ;  /* 0x0000000fbc037221 */ /* 0x000fe20000010000 */
[----:B------:R-:W-:-:S03]  /*c530*/  FADD.FTZ R5, R7, R177 ;  /* 0x000000b107057221 */ /* 0x000fc60000010000 */
[----:B------:R-:W-:Y:S01]  /*c540*/  FADD.FTZ R3, R189, R3 ;  /* 0x00000003bd037221 */ /* 0x000fe20000010000 */
[----:B-1----:R-:W-:-:S03]  /*c550*/  F2FP.BF16.F32.PACK_AB R37, R13, R9 ;  /* 0x000000090d25723e */ /* 0x002fc600000010ff */
[----:B------:R-:W-:Y:S01]  /*c560*/  FADD.FTZ R7, R51, R3 ;  /* 0x0000000333077221 */ /* 0x000fe20000010000 */
[----:B------:R-:W-:-:S03]  /*c570*/  PRMT R3, R24, 0x7771, RZ ;  /* 0x0000777118037816 */ /* 0x000fc600000000ff */
[----:B------:R-:W-:Y:S02]  /*c580*/  @!P0 HFMA2.BF16_V2 R39, -RZ.H0_H0, RZ.H0_H0, -R37.H0_H0 ;  /* 0x200000ffff278231 */ /* 0x000fe40000340925 */
[----:B------:R-:W-:Y:S01]  /*c590*/  FADD.FTZ R0, R8, R5 ;  /* 0x0000000508007221 */ /* 0x000fe20000010000 */
[----:B------:R-:W-:Y:S01]  /*c5a0*/  PRMT R187, R37, 0x7610, R187 ;  /* 0x0000761025bb7816 */ /* 0x000fe200000000bb */
[----:B------:R-:W-:Y:S01]  /*c5b0*/  FADD.FTZ R8, R53, R6 ;  /* 0x0000000635087221 */ /* 0x000fe20000010000 */
[----:B------:R-:W-:Y:S02]  /*c5c0*/  @!P0 PRMT R187, R39, 0x5410, RZ ;  /* 0x0000541027bb8816 */ /* 0x000fe400000000ff */
[----:B------:R-:W-:Y:S01]  /*c5d0*/  ISETP.GT.U32.AND P0, PT, R3, UR4, PT ;  /* 0x0000000403007c0c */ /* 0x000fe2000bf04070 */
[----:B------:R-:W-:Y:S01]  /*c5e0*/  FADD.FTZ R6, R9, R0 ;  /* 0x0000000009067221 */ /* 0x000fe20000010000 */
[C---:B------:R-:W-:Y:S01]  /*c5f0*/  PRMT R66, R176.reuse, 0x7610, R66 ;  /* 0x00007610b0427816 */ /* 0x040fe20000000042 */
[----:B------:R-:W1:Y:S01]  /*c600*/  MUFU.EX2 R0, R199 ;  /* 0x000000c700007308 */ /* 0x000e620000000800 */
[----:B------:R-:W-:-:S03]  /*c610*/  PRMT R55, R176, 0x7632, R55 ;  /* 0x00007632b0377816 */ /* 0x000fc60000000037 */
[----:B------:R-:W-:Y:S01]  /*c620*/  @!P6 HFMA2.BF16_V2 R40, -RZ.H0_H0, RZ.H0_H0, -R66.H0_H0 ;  /* 0x200000ffff28e231 */ /* 0x000fe20000340942 */
[----:B------:R-:W-:-:S03]  /*c630*/  PRMT R3, R2, 0x7771, RZ ;  /* 0x0000777102037816 */ /* 0x000fc600000000ff */
[----:B------:R-:W2:Y:S01]  /*c640*/  MUFU.EX2 R5, R182 ;  /* 0x000000b600057308 */ /* 0x000ea20000000800 */
[----:B------:R-:W-:Y:S01]  /*c650*/  PRMT R19, R66, 0x5410, R55 ;  /* 0x0000541042137816 */ /* 0x000fe20000000037 */
[----:B------:R-:W-:Y:S01]  /*c660*/  @P0 HFMA2.BF16_V2 R42, -RZ.H0_H0, RZ.H0_H0, -R37.H1_H1 ;  /* 0x200000ffff2a0231 */ /* 0x000fe20000360925 */
[----:B------:R-:W-:Y:S02]  /*c670*/  @!P6 PRMT R66, R40, 0x5410, RZ ;  /* 0x000054102842e816 */ /* 0x000fe400000000ff */
[----:B------:R-:W-:Y:S02]  /*c680*/  ISETP.GT.U32.AND P6, PT, R3, UR4, PT ;  /* 0x0000000403007c0c */ /* 0x000fe4000bfc4070 */
[----:B------:R-:W-:Y:S02]  /*c690*/  PRMT R3, R24, 0x7772, RZ ;  /* 0x0000777218037816 */ /* 0x000fe400000000ff */
[----:B------:R-:W-:Y:S02]  /*c6a0*/  PRMT R186, R37, 0x7632, R186 ;  /* 0x0000763225ba7816 */ /* 0x000fe400000000ba */
[----:B------:R-:W-:-:S02]  /*c6b0*/  @P0 PRMT R186, R42, 0x5410, RZ ;  /* 0x000054102aba0816 */ /* 0x000fc400000000ff */
[----:B------:R-:W-:Y:S01]  /*c6c0*/  ISETP.GT.U32.AND P0, PT, R3, UR4, PT ;  /* 0x0000000403007c0c */ /* 0x000fe2000bf04070 */
[----:B-1----:R-:W-:Y:S01]  /*c6d0*/  FADD.FTZ R3, R0, R133 ;  /* 0x0000008500037221 */ /* 0x002fe20000010000 */
[----:B------:R-:W-:Y:S01]  /*c6e0*/  FADD.FTZ R8, R64, R8 ;  /* 0x0000000840087221 */ /* 0x000fe20000010000 */
[----:B------:R-:W-:Y:S01]  /*c6f0*/  FADD.FTZ R7, R52, R7 ;  /* 0x0000000734077221 */ /* 0x000fe20000010000 */
[----:B------:R-:W-:Y:S01]  /*c700*/  FADD.FTZ R6, R13, R6 ;  /* 0x000000060d067221 */ /* 0x000fe20000010000 */
[----:B--2---:R-:W-:Y:S02]  /*c710*/  FADD.FTZ R3, R5, R3 ;  /* 0x0000000305037221 */ /* 0x004fe40000010000 */
[----:B------:R-:W-:Y:S04]  /*c720*/  STL [R1+0x54], R8 ;  /* 0x0000540801007387 */ /* 0x000fe80000100800 */
[----:B------:R-:W-:Y:S04]  /*c730*/  STL [R1+0x58], R7 ;  /* 0x0000580701007387 */ /* 0x000fe80000100800 */
[----:B------:R1:W-:Y:S04]  /*c740*/  STL [R1+0x60], R6 ;  /* 0x0000600601007387 */ /* 0x0003e80000100800 */
[----:B------:R2:W-:Y:S04]  /*c750*/  STL [R1+0x5c], R3 ;  /* 0x00005c0301007387 */ /* 0x0005e80000100800 */
[----:B------:R-:W3:Y:S01]  /*c760*/  LDL R124, [R1+0xc8] ;  /* 0x0000c800017c7983 */ /* 0x000ee20000100800 */
[----:B------:R-:W-:-:S02]  /*c770*/  IMAD.MOV.U32 R127, RZ, RZ, R223 ;  /* 0x000000ffff7f7224 */ /* 0x000fc400078e00df */
[----:B------:R-:W4:Y:S01]  /*c780*/  LDC R223, c[0x0][0x448] ;  /* 0x00011200ffdf7b82 */ /* 0x000f220000000800 */
[----:B------:R-:W-:Y:S02]  /*c790*/  F2FP.BF16.F32.PACK_AB R36, R5, R0 ;  /* 0x000000000524723e */ /* 0x000fe400000010ff */
[----:B------:R-:W-:-:S03]  /*c7a0*/  PRMT R0, R24, 0x7773, RZ ;  /* 0x0000777318007816 */ /* 0x000fc600000000ff */
[----:B------:R-:W-:Y:S01]  /*c7b0*/  @P0 HFMA2.BF16_V2 R43, -RZ.H0_H0, RZ.H0_H0, -R36.H0_H0 ;  /* 0x200000ffff2b0231 */ /* 0x000fe20000340924 */
[----:B------:R-:W-:Y:S01]  /*c7c0*/  PRMT R185, R36, 0x7610, R185 ;  /* 0x0000761024b97816 */ /* 0x000fe200000000b9 */
[----:B----4-:R-:W-:-:S04]  /*c7d0*/  IMAD.SHL.U32 R132, R223, 0x8, RZ ;  /* 0x00000008df847824 */ /* 0x010fc800078e00ff */
[----:B-1----:R-:W-:Y:S01]  /*c7e0*/  IMAD.WIDE R6, R132, 0x2, R216 ;  /* 0x0000000284067825 */ /* 0x002fe200078e02d8 */
[----:B------:R-:W-:-:S03]  /*c7f0*/  @P0 PRMT R185, R43, 0x5410, RZ ;  /* 0x000054102bb90816 */ /* 0x000fc600000000ff */
[----:B------:R-:W-:Y:S01]  /*c800*/  IMAD.WIDE R6, R223, 0x70, R6 ;  /* 0x00000070df067825 */ /* 0x000fe200078e0206 */
[----:B------:R-:W-:-:S03]  /*c810*/  ISETP.GT.U32.AND P0, PT, R0, UR4, PT ;  /* 0x0000000400007c0c */ /* 0x000fc6000bf04070 */
[----:B------:R-:W-:Y:S01]  /*c820*/  IMAD.WIDE R8, R223, -0x70, R6 ;  /* 0xffffff90df087825 */ /* 0x000fe200078e0206 */
[----:B------:R-:W-:-:S03]  /*c830*/  PRMT R0, R10, 0x7632, R0 ;  /* 0x000076320a007816 */ /* 0x000fc60000000000 */
[----:B------:R-:W-:-:S06]  /*c840*/  IMAD.WIDE R8, R223, 0x70, R8 ;  /* 0x00000070df087825 */ /* 0x000fcc00078e0208 */
[----:B------:R-:W-:Y:S02]  /*c850*/  @P0 HFMA2.BF16_V2 R44, -RZ.H0_H0, RZ.H0_H0, -R36.H1_H1 ;  /* 0x200000ffff2c0231 */ /* 0x000fe40000360924 */
[----:B------:R-:W-:Y:S01]  /*c860*/  IMAD.WIDE R132, R132, 0x2, R6 ;  /* 0x0000000284847825 */ /* 0x000fe200078e0206 */
[----:B------:R-:W-:-:S03]  /*c870*/  LOP3.LUT R0, R0, 0xff, RZ, 0xc0, !PT ;  /* 0x000000ff00007812 */ /* 0x000fc600078ec0ff */
[C---:B------:R-:W-:Y:S01]  /*c880*/  IMAD.WIDE R6, R223.reuse, -0x70, R8 ;  /* 0xffffff90df067825 */ /* 0x040fe200078e0208 */
[----:B------:R-:W-:Y:S02]  /*c890*/  PRMT R184, R36, 0x7632, R184 ;  /* 0x0000763224b87816 */ /* 0x000fe400000000b8 */
[----:B------:R-:W-:Y:S02]  /*c8a0*/  @P0 PRMT R184, R44, 0x5410, RZ ;  /* 0x000054102cb80816 */ /* 0x000fe400000000ff */
[----:B------:R-:W-:Y:S01]  /*c8b0*/  ISETP.LE.U32.AND P0, PT, R0, UR4, PT ;  /* 0x0000000400007c0c */ /* 0x000fe2000bf03070 */
[----:B------:R-:W-:Y:S01]  /*c8c0*/  IMAD.WIDE R6, R223, 0x70, R6 ;  /* 0x00000070df067825 */ /* 0x000fe200078e0206 */
[----:B------:R-:W-:-:S03]  /*c8d0*/  PRMT R0, R179, 0x7610, R0 ;  /* 0x00007610b3007816 */ /* 0x000fc60000000000 */
[----:B------:R-:W-:Y:S01]  /*c8e0*/  IMAD.WIDE R6, R223, -0x70, R6 ;  /* 0xffffff90df067825 */ /* 0x000fe200078e0206 */
[----:B------:R-:W-:-:S03]  /*c8f0*/  PRMT R54, R179, 0x7632, R54 ;  /* 0x00007632b3367816 */ /* 0x000fc60000000036 */
[----:B------:R-:W-:Y:S02]  /*c900*/  IMAD.MOV.U32 R61, RZ, RZ, R63 ;  /* 0x000000ffff3d7224 */ /* 0x000fe400078e003f */
[----:B------:R-:W-:-:S04]  /*c910*/  IMAD.WIDE R52, R223, 0x70, R6 ;  /* 0x00000070df347825 */ /* 0x000fc800078e0206 */
[----:B------:R-:W-:Y:S01]  /*c920*/  @!P0 HFMA2.BF16_V2 R46, -RZ.H0_H0, RZ.H0_H0, -R0.H0_H0 ;  /* 0x200000ffff2e8231 */ /* 0x000fe20000340900 */
[----:B--2---:R-:W-:Y:S01]  /*c930*/  SHF.R.U32.HI R3, RZ, 0x18, R10 ;  /* 0x00000018ff037819 */ /* 0x004fe2000001160a */
[----:B------:R-:W-:Y:S02]  /*c940*/  IMAD.MOV.U32 R63, RZ, RZ, R62 ;  /* 0x000000ffff3f7224 */ /* 0x000fe400078e003e */
[----:B------:R-:W-:Y:S02]  /*c950*/  IMAD.MOV.U32 R62, RZ, RZ, R59 ;  /* 0x000000ffff3e7224 */ /* 0x000fe400078e003b */
[----:B------:R-:W-:Y:S01]  /*c960*/  IMAD.MOV.U32 R59, RZ, RZ, R48 ;  /* 0x000000ffff3b7224 */ /* 0x000fe200078e0030 */
[----:B------:R-:W-:Y:S01]  /*c970*/  PRMT R18, R0, 0x5410, R54 ;  /* 0x0000541000127816 */ /* 0x000fe20000000036 */
[----:B------:R-:W-:Y:S01]  /*c980*/  IMAD.MOV.U32 R48, RZ, RZ, R65 ;  /* 0x000000ffff307224 */ /* 0x000fe200078e0041 */
[----:B------:R-:W-:Y:S01]  /*c990*/  @!P0 PRMT R0, R46, 0x5410, RZ ;  /* 0x000054102e008816 */ /* 0x000fe200000000ff */
[----:B------:R-:W-:Y:S01]  /*c9a0*/  IMAD.WIDE R64, R223, -0x70, R52 ;  /* 0xffffff90df407825 */ /* 0x000fe200078e0234 */
[----:B------:R-:W-:Y:S01]  /*c9b0*/  ISETP.LE.U32.AND P0, PT, R3, UR4, PT ;  /* 0x0000000403007c0c */ /* 0x000fe2000bf03070 */
[----:B------:R-:W-:Y:S01]  /*c9c0*/  STG.E.U16 desc[UR28][R216.64+-0x40], R27 ;  /* 0xffffc01bd8007986 */ /* 0x000fe2000c10151c */
[----:B------:R-:W-:-:S02]  /*c9d0*/  PRMT R5, R16, 0x7773, RZ ;  /* 0x0000777310057816 */ /* 0x000fc400000000ff */
[----:B------:R-:W-:Y:S01]  /*c9e0*/  PRMT R3, R16, 0x7772, RZ ;  /* 0x0000777210037816 */ /* 0x000fe200000000ff */
[----:B------:R-:W-:Y:S04]  /*c9f0*/  STG.E.U16 desc[UR28][R216.64+-0x3e], R26 ;  /* 0xffffc21ad8007986 */ /* 0x000fe8000c10151c */
[----:B------:R-:W-:Y:S01]  /*ca00*/  STG.E.U16 desc[UR28][R64.64+-0x40], R34 ;  /* 0xffffc02240007986 */ /* 0x000fe2000c10151c */
[----:B------:R-:W-:-:S03]  /*ca10*/  PRMT R15, R3, 0x5410, R5 ;  /* 0x00005410030f7816 */ /* 0x000fc60000000005 */
[----:B------:R-:W-:Y:S01]  /*ca20*/  STG.E.U16 desc[UR28][R64.64+-0x3e], R30 ;  /* 0xffffc21e40007986 */ /* 0x000fe2000c10151c */
[----:B------:R-:W-:-:S03]  /*ca30*/  PRMT R3, R14, 0x7773, RZ ;  /* 0x000077730e037816 */ /* 0x000fc600000000ff */
[----:B------:R-:W-:Y:S04]  /*ca40*/  STG.E.U16 desc[UR28][R52.64+-0x40], R11 ;  /* 0xffffc00b34007986 */ /* 0x000fe8000c10151c */
[----:B------:R-:W-:Y:S04]  /*ca50*/  STG.E.U16 desc[UR28][R52.64+-0x3e], R12 ;  /* 0xffffc20c34007986 */ /* 0x000fe8000c10151c */
[----:B------:R1:W-:Y:S01]  /*ca60*/  STG.E.U16 desc[UR28][R132.64+-0x40], R0 ;  /* 0xffffc00084007986 */ /* 0x0003e2000c10151c */
[----:B------:R-:W-:Y:S01]  /*ca70*/  IMAD.MOV.U32 R6, RZ, RZ, R16 ;  /* 0x000000ffff067224 */ /* 0x000fe200078e0010 */
[----:B------:R-:W-:-:S02]  /*ca80*/  PRMT R7, R16, 0x7771, RZ ;  /* 0x0000777110077816 */ /* 0x000fc400000000ff */
[----:B------:R-:W-:Y:S02]  /*ca90*/  SHF.R.U32.HI R5, RZ, 0x18, R17 ;  /* 0x00000018ff057819 */ /* 0x000fe40000011611 */
[----:B-1----:R-:W-:-:S04]  /*caa0*/  PRMT R0, R14, 0x7772, RZ ;  /* 0x000077720e007816 */ /* 0x002fc800000000ff */
[----:B------:R-:W-:Y:S02]  /*cab0*/  PRMT R42, R0, 0x5410, R3 ;  /* 0x00005410002a7816 */ /* 0x000fe40000000003 */
[C---:B------:R-:W-:Y:S02]  /*cac0*/  LOP3.LUT R0, R17.reuse, 0xffff, RZ, 0xc0, !PT ;  /* 0x0000ffff11007812 */ /* 0x040fe400078ec0ff */
[----:B------:R-:W-:Y:S02]  /*cad0*/  LOP3.LUT R3, R17, 0xff, RZ, 0xc0, !PT ;  /* 0x000000ff11037812 */ /* 0x000fe400078ec0ff */
[----:B------:R-:W-:-:S04]  /*cae0*/  SHF.R.U32.HI R0, RZ, 0x8, R0 ;  /* 0x00000008ff007819 */ /* 0x000fc80000011600 */
[--C-:B------:R-:W-:Y:S02]  /*caf0*/  PRMT R11, R3, 0x5410, R0.reuse ;  /* 0x00005410030b7816 */ /* 0x100fe40000000000 */
[----:B------:R-:W-:Y:S02]  /*cb00*/  LOP3.LUT R3, R6, 0xff, RZ, 0xc0, !PT ;  /* 0x000000ff06037812 */ /* 0x000fe400078ec0ff */
[----:B------:R-:W1:Y:S01]  /*cb10*/  LDC R6, c[0x0][0x4f8] ;  /* 0x00013e00ff067b82 */ /* 0x000e620000000800 */
[----:B------:R-:W-:-:S04]  /*cb20*/  PRMT R0, R17, 0x7632, R0 ;  /* 0x0000763211007816 */ /* 0x000fc80000000000 */
[----:B------:R-:W-:Y:S02]  /*cb30*/  LOP3.LUT R0, R0, 0xff, RZ, 0xc0, !PT ;  /* 0x000000ff00007812 */ /* 0x000fe400078ec0ff */
[----:B------:R-:W-:Y:S02]  /*cb40*/  PRMT R13, R3, 0x5410, R7 ;  /* 0x00005410030d7816 */ /* 0x000fe40000000007 */
[----:B------:R-:W-:Y:S02]  /*cb50*/  PRMT R9, R0, 0x5410, R5 ;  /* 0x0000541000097816 */ /* 0x000fe40000000005 */
[C---:B------:R-:W-:Y:S02]  /*cb60*/  PRMT R3, R2.reuse, 0x7773, RZ ;  /* 0x0000777302037816 */ /* 0x040fe400000000ff */
[----:B------:R-:W-:-:S04]  /*cb70*/  PRMT R0, R2, 0x7772, RZ ;  /* 0x0000777202007816 */ /* 0x000fc800000000ff */
[----:B------:R-:W-:Y:S02]  /*cb80*/  PRMT R5, R0, 0x5410, R3 ;  /* 0x0000541000057816 */ /* 0x000fe40000000003 */
[----:B------:R-:W-:Y:S01]  /*cb90*/  LOP3.LUT R0, R10, 0xffff, RZ, 0xc0, !PT ;  /* 0x0000ffff0a007812 */ /* 0x000fe200078ec0ff */
[----:B------:R-:W-:Y:S01]  /*cba0*/  IMAD.MOV.U32 R7, RZ, RZ, R2 ;  /* 0x000000ffff077224 */ /* 0x000fe200078e0002 */
[----:B------:R-:W-:Y:S02]  /*cbb0*/  PRMT R8, R2, 0x7771, RZ ;  /* 0x0000777102087816 */ /* 0x000fe400000000ff */
[----:B------:R-:W-:Y:S02]  /*cbc0*/  SHF.R.U32.HI R0, RZ, 0x8, R0 ;  /* 0x00000008ff007819 */ /* 0x000fe40000011600 */
[----:B------:R-:W-:-:S04]  /*cbd0*/  LOP3.LUT R2, R10, 0xff, RZ, 0xc0, !PT ;  /* 0x000000ff0a027812 */ /* 0x000fc800078ec0ff */
[----:B------:R-:W-:Y:S02]  /*cbe0*/  PRMT R16, R2, 0x5410, R0 ;  /* 0x0000541002107816 */ /* 0x000fe40000000000 */
[----:B-1----:R-:W-:Y:S02]  /*cbf0*/  LOP3.LUT R0, R6, 0xff, RZ, 0xc0, !PT ;  /* 0x000000ff06007812 */ /* 0x002fe400078ec0ff */
[----:B------:R-:W-:Y:S02]  /*cc00*/  PRMT R2, R10, 0x7632, R2 ;  /* 0x000076320a027816 */ /* 0x000fe40000000002 */
[----:B------:R-:W-:Y:S01]  /*cc10*/  SHF.R.U32.HI R6, RZ, 0x18, R10 ;  /* 0x00000018ff067819 */ /* 0x000fe2000001160a */
[----:B------:R-:W-:Y:S01]  /*cc20*/  IMAD R0, R0, 0x10000, R0 ;  /* 0x0001000000007824 */ /* 0x000fe200078e0200 */
[----:B------:R-:W-:Y:S02]  /*cc30*/  LOP3.LUT R3, R2, 0xff, RZ, 0xc0, !PT ;  /* 0x000000ff02037812 */ /* 0x000fe400078ec0ff */
[----:B------:R-:W-:-:S02]  /*cc40*/  LOP3.LUT R2, R7, 0xff, RZ, 0xc0, !PT ;  /* 0x000000ff07027812 */ /* 0x000fc400078ec0ff */
[----:B------:R-:W-:Y:S02]  /*cc50*/  LOP3.LUT R5, R5, 0xff00ff, RZ, 0xc0, !PT ;  /* 0x00ff00ff05057812 */ /* 0x000fe400078ec0ff */
[----:B------:R-:W-:Y:S02]  /*cc60*/  PRMT R7, R3, 0x5410, R6 ;  /* 0x0000541003077816 */ /* 0x000fe40000000006 */
[--C-:B------:R-:W-:Y:S02]  /*cc70*/  HSET2.LE.AND R3, R11, R0.reuse, PT ;  /* 0x000000000b037233 */ /* 0x100fe40003803000 */
[----:B------:R-:W-:Y:S02]  /*cc80*/  PRMT R6, R2, 0x5410, R8 ;  /* 0x0000541002067816 */ /* 0x000fe40000000008 */
[--C-:B------:R-:W-:Y:S01]  /*cc90*/  HSET2.LE.AND R2, R5, R0.reuse, PT ;  /* 0x0000000005027233 */ /* 0x100fe20003803000 */
[----:B------:R-:W-:Y:S01]  /*cca0*/  IMAD.MOV.U32 R5, RZ, RZ, R134 ;  /* 0x000000ffff057224 */ /* 0x000fe200078e0086 */
[----:B------:R-:W-:Y:S01]  /*ccb0*/  LOP3.LUT R12, R219, R3, RZ, 0xc0, !PT ;  /* 0x00000003db0c7212 */ /* 0x000fe200078ec0ff */
[----:B------:R-:W-:Y:S01]  /*ccc0*/  ULEA UR6, UR27, UR14, 0x18 ;  /* 0x0000000e1b067291 */ /* 0x000fe2000f8ec0ff */
[----:B------:R-:W-:Y:S01]  /*ccd0*/  HSET2.LE.AND R3, R13, R0, PT ;  /* 0x000000000d037233 */ /* 0x000fe20003803000 */
[----:B------:R-:W-:-:S02]  /*cce0*/  @!P0 HFMA2.BF16_V2 R47, -RZ.H0_H0, RZ.H0_H0, -R54.H0_H0 ;  /* 0x200000ffff2f8231 */ /* 0x000fc40000340936 */
[----:B------:R-:W-:Y:S01]  /*ccf0*/  IMAD.MOV.U32 R39, RZ, RZ, R14 ;  /* 0x000000ffff277224 */ /* 0x000fe200078e000e */
[----:B------:R-:W-:Y:S02]  /*cd00*/  PRMT R40, R14, 0x7771, RZ ;  /* 0x000077710e287816 */ /* 0x000fe400000000ff */
[----:B------:R-:W-:Y:S02]  /*cd10*/  LOP3.LUT R11, R5, R2, RZ, 0xc0, !PT ;  /* 0x00000002050b7212 */ /* 0x000fe400078ec0ff */
[----:B------:R-:W-:Y:S02]  /*cd20*/  LOP3.LUT R5, R15, 0xff00ff, RZ, 0xc0, !PT ;  /* 0x00ff00ff0f057812 */ /* 0x000fe400078ec0ff */
[----:B------:R-:W-:Y:S02]  /*cd30*/  LOP3.LUT R14, R181, R3, RZ, 0xc0, !PT ;  /* 0x00000003b50e7212 */ /* 0x000fe400078ec0ff */
[----:B------:R-:W-:Y:S02]  /*cd40*/  HSET2.LE.AND R3, R7, R0, PT ;  /* 0x0000000007037233 */ /* 0x000fe40003803000 */
[----:B------:R-:W-:-:S02]  /*cd50*/  @!P0 PRMT R54, R47, 0x5410, RZ ;  /* 0x000054102f368816 */ /* 0x000fc400000000ff */
[----:B------:R-:W-:Y:S02]  /*cd60*/  LOP3.LUT P0, RZ, R215, 0x2, RZ, 0xc0, !PT ;  /* 0x00000002d7ff7812 */ /* 0x000fe4000780c0ff */
[--C-:B------:R-:W-:Y:S02]  /*cd70*/  HSET2.LE.AND R2, R9, R0.reuse, PT ;  /* 0x0000000009027233 */ /* 0x100fe40003803000 */
[----:B------:R-:W-:Y:S02]  /*cd80*/  HSET2.LE.AND R5, R5, R0, PT ;  /* 0x0000000005057233 */ /* 0x000fe40003803000 */
[----:B------:R-:W-:-:S03]  /*cd90*/  LOP3.LUT R9, R18, R3, RZ, 0xc0, !PT ;  /* 0x0000000312097212 */ /* 0x000fc600078ec0ff */
[----:B------:R-:W-:Y:S02]  /*cda0*/  LOP3.LUT R15, R178, R5, RZ, 0xc0, !PT ;  /* 0x00000005b20f7212 */ /* 0x000fe400078ec0ff */
[--C-:B------:R-:W-:Y:S02]  /*cdb0*/  HSET2.LE.AND R5, R6, R0.reuse, PT ;  /* 0x0000000006057233 */ /* 0x100fe40003803000 */
[----:B------:R-:W-:Y:S02]  /*cdc0*/  LOP3.LUT R13, R218, R2, RZ, 0xc0, !PT ;  /* 0x00000002da0d7212 */ /* 0x000fe400078ec0ff */
[----:B------:R-:W-:Y:S02]  /*cdd0*/  HSET2.LE.AND R2, R16, R0, PT ;  /* 0x0000000010027233 */ /* 0x000fe40003803000 */
[----:B------:R-:W-:-:S03]  /*cde0*/  LOP3.LUT R10, R19, R5, RZ, 0xc0, !PT ;  /* 0x00000005130a7212 */ /* 0x000fc600078ec0ff */
[----:B------:R-:W-:Y:S02]  /*cdf0*/  LOP3.LUT R8, R41, R2, RZ, 0xc0, !PT ;  /* 0x0000000229087212 */ /* 0x000fe400078ec0ff */
[----:B---3--:R-:W-:Y:S01]  /*ce00*/  LEA R27, R124, UR6, 0x1 ;  /* 0x000000067c1b7c11 */ /* 0x008fe2000f8e08ff */
[----:B------:R-:W-:-:S03]  /*ce10*/  IMAD.MOV.U32 R124, RZ, RZ, 0x20 ;  /* 0x00000020ff7c7424 */ /* 0x000fc600078e00ff */
[C---:B------:R-:W-:Y:S01]  /*ce20*/  IADD3 R2, PT, PT, R27.reuse, 0xa000, RZ ;  /* 0x0000a0001b027810 */ /* 0x040fe20007ffe0ff */
[C---:B------:R-:W-:Y:S01]  /*ce30*/  VIADD R26, R27.reuse, 0xa040 ;  /* 0x0000a0401b1a7836 */ /* 0x040fe20000000000 */
[----:B------:R-:W-:Y:S01]  /*ce40*/  SEL R3, R124, 0xffffffe0, !P0 ;  /* 0xffffffe07c037807 */ /* 0x000fe20004000000 */
[----:B------:R-:W-:Y:S01]  /*ce50*/  IMAD.MOV.U32 R199, RZ, RZ, R57 ;  /* 0x000000ffffc77224 */ /* 0x000fe200078e0039 */
[----:B------:R-:W-:Y:S03]  /*ce60*/  LDSM.16.MT88.4 R20, [R27+0xa000] ;  /* 0x00a000001b14783b */ /* 0x000fe60000004200 */
[----:B------:R-:W-:-:S05]  /*ce70*/  IMAD.IADD R34, R27, 0x1, R3 ;  /* 0x000000011b227824 */ /* 0x000fca00078e0203 */
[----:B------:R-:W1:Y:S01]  /*ce80*/  LDSM.16.MT88.4 R16, [R34+0xa000] ;  /* 0x00a000002210783b */ /* 0x000e620000004200 */
[----:B------:R-:W-:Y:S01]  /*ce90*/  @P5 VIADD R26, R2, 0xffffffc0 ;  /* 0xffffffc0021a5836 */ /* 0x000fe20000000000 */
        /* <DEDUP_REMOVED lines=8> */
[----:B------:R-:W-:Y:S01]  /*cf20*/  IMAD.MOV.U32 R188, RZ, RZ, R58 ;  /* 0x000000ffffbc7224 */ /* 0x000fe200078e003a */
[----:B------:R-:W-:Y:S01]  /*cf30*/  MOV R124, R61 ;  /* 0x0000003d007c7202 */ /* 0x000fe20000000f00 */
[----:B------:R-:W-:Y:S02]  /*cf40*/  IMAD.MOV.U32 R181, RZ, RZ, R49 ;  /* 0x000000ffffb57224 */ /* 0x000fe400078e0031 */
[----:B------:R-:W-:Y:S02]  /*cf50*/  IMAD.MOV.U32 R182, RZ, RZ, R50 ;  /* 0x000000ffffb67224 */ /* 0x000fe400078e0032 */
[----:B------:R-:W-:-:S02]  /*cf60*/  IMAD.MOV.U32 R125, RZ, RZ, R60 ;  /* 0x000000ffff7d7224 */ /* 0x000fc400078e003c */
[----:B------:R-:W-:Y:S01]  /*cf70*/  @P6 HFMA2.BF16_V2 R45, -RZ.H0_H0, RZ.H0_H0, -R55.H0_H0 ;  /* 0x200000ffff2d6231 */ /* 0x000fe20000340937 */
[-C--:B------:R-:W-:Y:S08]  /*cf80*/  HMMA.16816.F32.BF16 R168, R12, R20.reuse, R168 ;  /* 0x000000140ca8723c */ /* 0x080ff000000418a8 */
[C---:B------:R-:W-:Y:S08]  /*cf90*/  HMMA.16816.F32.BF16 R152, R8.reuse, R20, R152 ;  /* 0x000000140898723c */ /* 0x040ff00000041898 */
[----:B------:R-:W-:Y:S01]  /*cfa0*/  HMMA.16816.F32.BF16 R148, R8, R22, R148 ;  /* 0x000000160894723c */ /* 0x000fe20000041894 */
[----:B------:R-:W-:-:S02]  /*cfb0*/  IMAD.MOV.U32 R189, RZ, RZ, R191 ;  /* 0x000000ffffbd7224 */ /* 0x000fc400078e00bf */
[----:B------:R-:W-:Y:S01]  /*cfc0*/  IMAD.MOV.U32 R190, RZ, RZ, R115 ;  /* 0x000000ffffbe7224 */ /* 0x000fe200078e0073 */
[C---:B------:R-:W-:Y:S01]  /*cfd0*/  PRMT R7, R24.reuse, 0x7771, RZ ;  /* 0x0000777118077816 */ /* 0x040fe200000000ff */
[----:B------:R-:W-:Y:S01]  /*cfe0*/  IMAD.MOV.U32 R2, RZ, RZ, R24 ;  /* 0x000000ffff027224 */ /* 0x000fe200078e0018 */
[----:B------:R-:W-:Y:S01]  /*cff0*/  PRMT R6, R24, 0x7773, RZ ;  /* 0x0000777318067816 */ /* 0x000fe200000000ff */
[----:B------:R-:W-:Y:S01]  /*d000*/  LDSM.16.MT88.4 R156, [R34+0xa800] ;  /* 0x00a80000229c783b */ /* 0x000fe20000004200 */
[-C--:B-1----:R-:W-:Y:S08]  /*d010*/  HMMA.16816.F32.BF16 R240, R12, R16.reuse, R240 ;  /* 0x000000100cf0723c */ /* 0x082ff000000418f0 */
[C---:B------:R-:W-:Y:S08]  /*d020*/  HMMA.16816.F32.BF16 R56, R8.reuse, R16, R68 ;  /* 0x000000100838723c */ /* 0x040ff00000041844 */
[-C--:B------:R-:W-:Y:S08]  /*d030*/  HMMA.16816.F32.BF16 R84, R8, R18.reuse, R84 ;  /* 0x000000120854723c */ /* 0x080ff00000041854 */
[----:B------:R-:W-:Y:S01]  /*d040*/  HMMA.16816.F32.BF16 R208, R12, R18, R208 ;  /* 0x000000120cd0723c */ /* 0x000fe200000418d0 */
[----:B------:R-:W1:Y:S01]  /*d050*/  LDSM.16.MT88.4 R16, [R30] ;  /* 0x000000001e10783b */ /* 0x000e620000004200 */
[----:B------:R-:W-:-:S02]  /*d060*/  IMAD.MOV.U32 R49, RZ, RZ, R63 ;  /* 0x000000ffff317224 */ /* 0x000fc400078e003f */
[----:B------:R-:W-:-:S04]  /*d070*/  IMAD.MOV.U32 R50, RZ, RZ, R62 ;  /* 0x000000ffff327224 */ /* 0x000fc800078e003e */
[-C--:B-1----:R-:W-:Y:S08]  /*d080*/  HMMA.16816.F32.BF16 R244, R12, R16.reuse, R244 ;  /* 0x000000100cf4723c */ /* 0x082ff000000418f4 */
[C---:B------:R-:W-:Y:S01]  /*d090*/  HMMA.16816.F32.BF16 R60, R8.reuse, R16, R80 ;  /* 0x00000010083c723c */ /* 0x040fe20000041850 */
[----:B------:R-:W-:Y:S01]  /*d0a0*/  @P6 PRMT R55, R45, 0x5410, RZ ;  /* 0x000054102d376816 */ /* 0x000fe200000000ff */
[----:B------:R-:W-:Y:S01]  /*d0b0*/  IMAD.MOV.U32 R191, RZ, RZ, R114 ;  /* 0x000000ffffbf7224 */ /* 0x000fe200078e0072 */
[----:B------:R-:W-:Y:S01]  /*d0c0*/  LOP3.LUT R2, R2, 0xff, RZ, 0xc0, !PT ;  /* 0x000000ff02027812 */ /* 0x000fe200078ec0ff */
[----:B------:R-:W-:Y:S04]  /*d0d0*/  LDSM.16.MT88.4 R80, [R27+0xb800] ;  /* 0x00b800001b50783b */ /* 0x000fe80000004200 */
        /* <DEDUP_REMOVED lines=8> */
[----:B------:R-:W-:Y:S01]  /*d160*/  HMMA.16816.F32.BF16 R44, R12, R22, R164 ;  /* 0x000000160c2c723c */ /* 0x000fe200000418a4 */
[----:B------:R-:W2:Y:S01]  /*d170*/  LDSM.16.MT88.4 R20, [R26+0x1000] ;  /* 0x001000001a14783b */ /* 0x000ea20000004200 */
[----:B------:R-:W-:-:S02]  /*d180*/  LOP3.LUT R3, R39, 0xff, RZ, 0xc0, !PT ;  /* 0x000000ff27037812 */ /* 0x000fc400078ec0ff */
[----:B------:R-:W-:Y:S01]  /*d190*/  PRMT R5, R24, 0x7772, RZ ;  /* 0x0000777218057816 */ /* 0x000fe200000000ff */
[----:B------:R-:W-:Y:S03]  /*d1a0*/  LDSM.16.MT88.4 R164, [R27+0xa800] ;  /* 0x00a800001ba4783b */ /* 0x000fe60000004200 */
[-C--:B-1----:R-:W-:Y:S08]  /*d1b0*/  HMMA.16816.F32.BF16 R180, R12, R16.reuse, R180 ;  /* 0x000000100cb4723c */ /* 0x082ff000000418b4 */
[C---:B------:R-:W-:Y:S08]  /*d1c0*/  HMMA.16816.F32.BF16 R88, R8.reuse, R16, R88 ;  /* 0x000000100858723c */ /* 0x040ff00000041858 */
[-C--:B------:R-:W-:Y:S08]  /*d1d0*/  HMMA.16816.F32.BF16 R92, R8, R18.reuse, R92 ;  /* 0x00000012085c723c */ /* 0x080ff0000004185c */
[----:B------:R-:W-:Y:S01]  /*d1e0*/  HMMA.16816.F32.BF16 R176, R12, R18, R96 ;  /* 0x000000120cb0723c */ /* 0x000fe20000041860 */
[----:B------:R-:W1:Y:S04]  /*d1f0*/  LDSM.16.MT88.4 R16, [R30+0x1000] ;  /* 0x001000001e10783b */ /* 0x000e680000004200 */
[----:B------:R-:W-:Y:S03]  /*d200*/  LDSM.16.MT88.4 R96, [R34+0xb800] ;  /* 0x00b800002260783b */ /* 0x000fe60000004200 */
[C---:B--2---:R-:W-:Y:S08]  /*d210*/  HMMA.16816.F32.BF16 R104, R8.reuse, R20, R104 ;  /* 0x000000140868723c */ /* 0x044ff00000041868 */
[----:B------:R-:W-:Y:S08]  /*d220*/  HMMA.16816.F32.BF16 R108, R8, R22, R108 ;  /* 0x00000016086c723c */ /* 0x000ff0000004186c */
[C---:B------:R-:W-:Y:S08]  /*d230*/  HMMA.16816.F32.BF16 R188, R12.reuse, R20, R188 ;  /* 0x000000140cbc723c */ /* 0x040ff000000418bc */
[----:B------:R-:W-:Y:S08]  /*d240*/  HMMA.16816.F32.BF16 R20, R12, R22, R196 ;  /* 0x000000160c14723c */ /* 0x000ff000000418c4 */
[C---:B-1----:R-:W-:Y:S08]  /*d250*/  HMMA.16816.F32.BF16 R120, R8.reuse, R16, R120 ;  /* 0x000000100878723c */ /* 0x042ff00000041878 */
[----:B------:R-:W-:Y:S08]  /*d260*/  HMMA.16816.F32.BF16 R160, R8, R18, R160 ;  /* 0x0000001208a0723c */ /* 0x000ff000000418a0 */
[C---:B------:R-:W-:Y:S08]  /*d270*/  HMMA.16816.F32.BF16 R196, R12.reuse, R16, R124 ;  /* 0x000000100cc4723c */ /* 0x040ff0000004187c */
        /* <DEDUP_REMOVED lines=8> */
[----:B------:R-:W-:Y:S02]  /*d300*/  LOP3.LUT R2, R25, 0xffff, RZ, 0xc0, !PT ;  /* 0x0000ffff19027812 */ /* 0x000fe400078ec0ff */
[----:B------:R-:W-:Y:S02]  /*d310*/  PRMT R15, R5, 0x5410, R6 ;  /* 0x00005410050f7816 */ /* 0x000fe40000000006 */
[----:B------:R-:W-:Y:S02]  /*d320*/  PRMT R5, R25, 0x7632, R5 ;  /* 0x0000763219057816 */ /* 0x000fe40000000005 */
[----:B------:R-:W-:-:S02]  /*d330*/  LOP3.LUT R6, R3, 0xff, RZ, 0xc0, !PT ;  /* 0x000000ff03067812 */ /* 0x000fc400078ec0ff */
[----:B------:R-:W-:Y:S02]  /*d340*/  LOP3.LUT R8, R25, 0xff, RZ, 0xc0, !PT ;  /* 0x000000ff19087812 */ /* 0x000fe400078ec0ff */
[----:B------:R-:W-:Y:S02]  /*d350*/  SHF.R.U32.HI R3, RZ, 0x8, R2 ;  /* 0x00000008ff037819 */ /* 0x000fe40000011602 */
[----:B------:R-:W-:Y:S02]  /*d360*/  SHF.R.U32.HI R7, RZ, 0x18, R25 ;  /* 0x00000018ff077819 */ /* 0x000fe40000011619 */
[----:B------:R-:W-:Y:S02]  /*d370*/  LOP3.LUT R2, R5, 0xff, RZ, 0xc0, !PT ;  /* 0x000000ff05027812 */ /* 0x000fe400078ec0ff */
[----:B------:R-:W-:Y:S02]  /*d380*/  PRMT R5, R8, 0x5410, R3 ;  /* 0x0000541008057816 */ /* 0x000fe40000000003 */
[----:B------:R-:W-:-:S02]  /*d390*/  SHF.R.U32.HI R9, RZ, 0x18, R28 ;  /* 0x00000018ff097819 */ /* 0x000fc4000001161c */
[----:B------:R-:W-:Y:S02]  /*d3a0*/  LOP3.LUT R3, R15, 0xff00ff, RZ, 0xc0, !PT ;  /* 0x00ff00ff0f037812 */ /* 0x000fe400078ec0ff */
[----:B------:R-:W-:Y:S02]  /*d3b0*/  PRMT R10, R2, 0x5410, R7 ;  /* 0x00005410020a7816 */ /* 0x000fe40000000007 */
[----:B------:R-:W-:Y:S02]  /*d3c0*/  PRMT R11, R6, 0x5410, R9 ;  /* 0x00005410060b7816 */ /* 0x000fe40000000009 */
[--C-:B------:R-:W-:Y:S02]  /*d3d0*/  HSET2.LE.AND R6, R3, R0.reuse, PT ;  /* 0x0000000003067233 */ /* 0x100fe40003803000 */
[----:B------:R-:W-:Y:S02]  /*d3e0*/  LOP3.LUT R2, R42, 0xff00ff, RZ, 0xc0, !PT ;  /* 0x00ff00ff2a027812 */ /* 0x000fe400078ec0ff */
[--C-:B------:R-:W-:Y:S01]  /*d3f0*/  HSET2.LE.AND R3, R10, R0.reuse, PT ;  /* 0x000000000a037233 */ /* 0x100fe20003803000 */
[----:B------:R-:W-:Y:S01]  /*d400*/  IMAD.MOV.U32 R10, RZ, RZ, R38 ;  /* 0x000000ffff0a7224 */ /* 0x000fe200078e0026 */
[----:B------:R-:W-:-:S02]  /*d410*/  HSET2.LE.AND R5, R5, R0, PT ;  /* 0x0000000005057233 */ /* 0x000fc40003803000 */
[--C-:B------:R-:W-:Y:S02]  /*d420*/  HSET2.LE.AND R8, R2, R0.reuse, PT ;  /* 0x0000000002087233 */ /* 0x100fe40003803000 */
[--C-:B------:R-:W-:Y:S02]  /*d430*/  HSET2.LE.AND R9, R13, R0.reuse, PT ;  /* 0x000000000d097233 */ /* 0x100fe40003803000 */
[--C-:B------:R-:W-:Y:S02]  /*d440*/  HSET2.LE.AND R2, R12, R0.reuse, PT ;  /* 0x000000000c027233 */ /* 0x100fe40003803000 */
[--C-:B------:R-:W-:Y:S02]  /*d450*/  HSET2.LE.AND R7, R14, R0.reuse, PT ;  /* 0x000000000e077233 */ /* 0x100fe40003803000 */
[----:B------:R-:W-:Y:S01]  /*d460*/  LOP3.LUT R124, R10, R5, RZ, 0xc0, !PT ;  /* 0x000000050a7c7212 */ /* 0x000fe200078ec0ff */
[----:B------:R-:W-:Y:S01]  /*d470*/  IMAD.MOV.U32 R5, RZ, RZ, R175 ;  /* 0x000000ffff057224 */ /* 0x000fe200078e00af */
[----:B------:R-:W-:Y:S01]  /*d480*/  HSET2.LE.AND R0, R11, R0, PT ;  /* 0x000000000b007233 */ /* 0x000fe20003803000 */
[----:B------:R-:W-:Y:S03]  /*d490*/  LDSM.16.MT88.4 R12, [R30+0x1800] ;  /* 0x001800001e0c783b */ /* 0x000fe60000004200 */
[----:B------:R-:W-:Y:S01]  /*d4a0*/  LOP3.LUT R125, R5, R3, RZ, 0xc0, !PT ;  /* 0x00000003057d7212 */ /* 0x000fe200078ec0ff */
[----:B------:R-:W-:Y:S01]  /*d4b0*/  IMAD.MOV.U32 R3, RZ, RZ, R37 ;  /* 0x000000ffff037224 */ /* 0x000fe200078e0025 */
[----:B------:R-:W-:Y:S01]  /*d4c0*/  LOP3.LUT R129, R224, R0, RZ, 0xc0, !PT ;  /* 0x00000000e0817212 */ /* 0x000fe200078ec0ff */
[----:B------:R-:W-:Y:S01]  /*d4d0*/  IMAD.MOV.U32 R0, RZ, RZ, R36 ;  /* 0x000000ffff007224 */ /* 0x000fe200078e0024 */
[----:B------:R-:W-:-:S02]  /*d4e0*/  LOP3.LUT R128, R230, R7, RZ, 0xc0, !PT ;  /* 0x00000007e6807212 */ /* 0x000fc400078ec0ff */
[----:B------:R-:W-:Y:S02]  /*d4f0*/  LOP3.LUT R126, R3, R2, RZ, 0xc0, !PT ;  /* 0x00000002037e7212 */ /* 0x000fe400078ec0ff */
[----:B------:R-:W-:Y:S02]  /*d500*/  LOP3.LUT R130, R113, R9, RZ, 0xc0, !PT ;  /* 0x0000000971827212 */ /* 0x000fe400078ec0ff */
[----:B------:R-:W-:Y:S02]  /*d510*/  LOP3.LUT R131, R112, R8, RZ, 0xc0, !PT ;  /* 0x0000000870837212 */ /* 0x000fe400078ec0ff */
[----:B------:R-:W-:Y:S01]  /*d520*/  LOP3.LUT R127, R0, R6, RZ, 0xc0, !PT ;  /* 0x00000006007f7212 */ /* 0x000fe200078ec0ff */
[----:B------:R-:W-:Y:S04]  /*d530*/  LDSM.16.MT88.4 R8, [R30+0x800] ;  /* 0x000800001e08783b */ /* 0x000fe80000004200 */
[-C--:B------:R-:W-:Y:S01]  /*d540*/  HMMA.16816.F32.BF16 R68, R128, R80.reuse, R68 ;  /* 0x000000508044723c */ /* 0x080fe20000041844 */
[----:B------:R-:W-:Y:S07]  /*d550*/  LDSM.16.MT88.4 R112, [R26+0x1800] ;  /* 0x001800001a70783b */ /* 0x000fee0000004200 */
[C---:B------:R-:W-:Y:S08]  /*d560*/  HMMA.16816.F32.BF16 R72, R124.reuse, R80, R72 ;  /* 0x000000507c48723c */ /* 0x040ff00000041848 */
[-C--:B------:R-:W-:Y:S08]  /*d570*/  HMMA.16816.F32.BF16 R76, R124, R82.reuse, R76 ;  /* 0x000000527c4c723c */ /* 0x080ff0000004184c */
[----:B------:R-:W-:Y:S01]  /*d580*/  HMMA.16816.F32.BF16 R80, R128, R82, R48 ;  /* 0x000000528050723c */ /* 0x000fe20000041830 */
[----:B------:R-:W1:Y:S01]  /*d590*/  LDSM.16.MT88.4 R48, [R26+0x800] ;  /* 0x000800001a30783b */ /* 0x000e620000004200 */
[----:B------:R-:W-:-:S03]  /*d5a0*/  IMAD.WIDE R2, R223, 0x70, R64 ;  /* 0x00000070df027825 */ /* 0x000fc600078e0240 */
[----:B------:R-:W-:Y:S04]  /*d5b0*/  STG.E.U16 desc[UR28][R132.64+-0x3e], R54 ;  /* 0xffffc23684007986 */ /* 0x000fe8000c10151c */
[----:B------:R-:W-:Y:S04]  /*d5c0*/  STG.E.U16 desc[UR28][R216.64+-0x30], R174 ;  /* 0xffffd0aed8007986 */ /* 0x000fe8000c10151c */
[----:B------:R-:W-:Y:S01]  /*d5d0*/  STG.E.U16 desc[UR28][R216.64+-0x2e], R173 ;  /* 0xffffd2add8007986 */ /* 0x000fe2000c10151c */
[----:B------:R-:W-:-:S03]  /*d5e0*/  IMAD.WIDE R6, R223, -0x70, R2 ;  /* 0xffffff90df067825 */ /* 0x000fc600078e0202 */
[----:B------:R-:W-:Y:S04]  /*d5f0*/  STG.E.U16 desc[UR28][R64.64+-0x30], R172 ;  /* 0xffffd0ac40007986 */ /* 0x000fe8000c10151c */
[----:B------:R-:W-:Y:S01]  /*d600*/  STG.E.U16 desc[UR28][R64.64+-0x2e], R139 ;  /* 0xffffd28b40007986 */ /* 0x000fe2000c10151c */
[-C--:B------:R-:W-:Y:S03]  /*d610*/  HMMA.16816.F32.BF16 R168, R128, R164.reuse, R168 ;  /* 0x000000a480a8723c */ /* 0x080fe600000418a8 */
[----:B------:R-:W-:Y:S04]  /*d620*/  STG.E.U16 desc[UR28][R52.64+-0x30], R66 ;  /* 0xffffd04234007986 */ /* 0x000fe8000c10151c */
[----:B------:R2:W-:Y:S01]  /*d630*/  STG.E.U16 desc[UR28][R52.64+-0x2e], R55 ;  /* 0xffffd23734007986 */ /* 0x0005e2000c10151c */
[C---:B------:R-:W-:Y:S03]  /*d640*/  HMMA.16816.F32.BF16 R152, R124.reuse, R164, R152 ;  /* 0x000000a47c98723c */ /* 0x040fe60000041898 */
[----:B------:R-:W-:Y:S04]  /*d650*/  STG.E.U16 desc[UR28][R132.64+-0x30], R206 ;  /* 0xffffd0ce84007986 */ /* 0x000fe8000c10151c */
[----:B------:R-:W-:Y:S01]  /*d660*/  STG.E.U16 desc[UR28][R132.64+-0x2e], R195 ;  /* 0xffffd2c384007986 */ /* 0x000fe2000c10151c */
[C---:B------:R-:W-:Y:S03]  /*d670*/  HMMA.16816.F32.BF16 R148, R124.reuse, R166, R148 ;  /* 0x000000a67c94723c */ /* 0x040fe60000041894 */
[----:B------:R-:W-:Y:S04]  /*d680*/  STG.E.U16 desc[UR28][R216.64+-0x20], R138 ;  /* 0xffffe08ad8007986 */ /* 0x000fe8000c10151c */
[----:B------:R-:W-:Y:S01]  /*d690*/  STG.E.U16 desc[UR28][R216.64+-0x1e], R137 ;  /* 0xffffe289d8007986 */ /* 0x000fe2000c10151c */
[----:B-1----:R-:W-:Y:S03]  /*d6a0*/  HMMA.16816.F32.BF16 R40, R124, R48, R56 ;  /* 0x000000307c28723c */ /* 0x002fe60000041838 */
[----:B------:R-:W-:Y:S04]  /*d6b0*/  STG.E.U16 desc[UR28][R64.64+-0x20], R136 ;  /* 0xffffe08840007986 */ /* 0x000fe8000c10151c */
[----:B------:R-:W-:Y:S01]  /*d6c0*/  STG.E.U16 desc[UR28][R64.64+-0x1e], R135 ;  /* 0xffffe28740007986 */ /* 0x000fe2000c10151c */
[----:B------:R-:W-:Y:S03]  /*d6d0*/  HMMA.16816.F32.BF16 R164, R128, R166, R44 ;  /* 0x000000a680a4723c */ /* 0x000fe6000004182c */
        /* <DEDUP_REMOVED lines=8> */
[C---:B------:R-:W-:Y:S03]  /*d760*/  HMMA.16816.F32.BF16 R140, R124.reuse, R158, R140 ;  /* 0x0000009e7c8c723c */ /* 0x040fe6000004188c */
[----:B------:R-:W-:Y:S05]  /*d770*/  STG.E.U16 desc[UR28][R6.64+-0x10], R117 ;  /* 0xfffff07506007986 */ /* 0x000fea000c10151c */
[C---:B------:R-:W-:Y:S01]  /*d780*/  HMMA.16816.F32.BF16 R44, R124.reuse, R50, R84 ;  /* 0x000000327c2c723c */ /* 0x040fe20000041854 */
[----:B------:R3:W-:Y:S07]  /*d790*/  STG.E.U16 desc[UR28][R6.64+-0xe], R116 ;  /* 0xfffff27406007986 */ /* 0x0007ee000c10151c */
        /* <DEDUP_REMOVED lines=16> */
[C---:B-1----:R-:W-:Y:S08]  /*d8a0*/  HMMA.16816.F32.BF16 R64, R128.reuse, R10, R236 ;  /* 0x0000000a8040723c */ /* 0x042ff000000418ec */
[----:B---3--:R-:W-:Y:S01]  /*d8b0*/  HMMA.16816.F32.BF16 R116, R128, R12, R196 ;  /* 0x0000000c8074723c */ /* 0x008fe200000418c4 */
[----:B------:R-:W-:-:S07]  /*d8c0*/  UISETP.GT.U32.AND UP0, UPT, UR30, UR19, UPT ;  /* 0x000000131e00728c */ /* 0x000fce000bf04070 */
[----:B------:R-:W-:Y:S01]  /*d8d0*/  HMMA.16816.F32.BF16 R128, R128, R14, R16 ;  /* 0x0000000e8080723c */ /* 0x000fe20000041810 */
[----:B------:R-:W-:Y:S01]  /*d8e0*/  IMAD.WIDE R2, R223, 0x70, R6 ;  /* 0x00000070df027825 */ /* 0x000fe200078e0206 */
[----:B------:R-:W-:-:S04]  /*d8f0*/  IADD3 R218, P0, PT, R216, -0x80, RZ ;  /* 0xffffff80d8da7810 */ /* 0x000fc80007f1e0ff */
[----:B------:R-:W-:Y:S01]  /*d900*/  STG.E.U16 desc[UR28][R2.64+-0x10], R187 ;  /* 0xfffff0bb02007986 */ /* 0x000fe2000c10151c */
[----:B------:R-:W-:Y:S01]  /*d910*/  IADD3.X R219, PT, PT, R217, -0x1, RZ, P0, !PT ;  /* 0xffffffffd9db7810 */ /* 0x000fe200007fe4ff */
[----:B------:R-:W-:Y:S02]  /*d920*/  IMAD.MOV.U32 R134, RZ, RZ, R207 ;  /* 0x000000ffff867224 */ /* 0x000fe400078e00cf */
[----:B------:R-:W-:Y:S01]  /*d930*/  STG.E.U16 desc[UR28][R2.64+-0xe], R186 ;  /* 0xfffff2ba02007986 */ /* 0x000fe2000c10151c */
[----:B------:R-:W-:-:S03]  /*d940*/  IMAD.MOV.U32 R135, RZ, RZ, R222 ;  /* 0x000000ffff877224 */ /* 0x000fc600078e00de */
[----:B------:R-:W-:Y:S04]  /*d950*/  STG.E.U16 desc[UR28][R132.64+-0x10], R185 ;  /* 0xfffff0b984007986 */ /* 0x000fe8000c10151c */
[----:B------:R1:W-:Y:S02]  /*d960*/  STG.E.U16 desc[UR28][R132.64+-0xe], R184 ;  /* 0xfffff2b884007986 */ /* 0x0003e4000c10151c */
[----:B-1----:R-:W-:Y:S02]  /*d970*/  IMAD.MOV.U32 R132, RZ, RZ, R214 ;  /* 0x000000ffff847224 */ /* 0x002fe400078e00d6 */
[----:B------:R-:W-:Y:S01]  /*d980*/  IMAD.MOV.U32 R133, RZ, RZ, R221 ;  /* 0x000000ffff857224 */ /* 0x000fe200078e00dd */
[----:B------:R-:W-:Y:S06]  /*d990*/  BRA.U !UP0, `(.L_x_2720) ;  /* 0x0000010108407547 */ /* 0x000fec000b800000 */
[----:B------:R-:W2:Y:S04]  /*d9a0*/  LDL R248, [R1+0x70] ;  /* 0x0000700001f87983 */ /* 0x000ea80000100800 */
[----:B------:R-:W3:Y:S04]  /*d9b0*/  LDL R249, [R1+0x6c] ;  /* 0x00006c0001f97983 */ /* 0x000ee80000100800 */
[----:B------:R-:W4:Y:S04]  /*d9c0*/  LDL R250, [R1+0x38] ;  /* 0x0000380001fa7983 */ /* 0x000f280000100800 */
[----:B------:R-:W5:Y:S01]  /*d9d0*/  LDL R251, [R1+0x30] ;  /* 0x0000300001fb7983 */ /* 0x000f620000100800 */
[----:B------:R-:W-:Y:S01]  /*d9e0*/  UIADD3 UR4, UPT, UPT, UR24, -0x3, URZ ;  /* 0xfffffffd18047890 */ /* 0x000fe2000fffe0ff */
[----:B------:R-:W-:-:S04]  /*d9f0*/  DEPBAR.LE SB0, 0x0 ;  /* 0x000080000000791a */ /* 0x000fc80000000000 */
        /* <DEDUP_REMOVED lines=8> */
[----:B------:R-:W-:Y:S02]  /*da80*/  IMAD.U32 R0, RZ, RZ, UR13 ;  /* 0x0000000dff007e24 */ /* 0x000fe4000f8e00ff */
[----:B------:R-:W-:Y:S01]  /*da90*/  IMAD.U32 R3, RZ, RZ, UR12 ;  /* 0x0000000cff037e24 */ /* 0x000fe2000f8e00ff */
[----:B------:R-:W-:Y:S01]  /*daa0*/  ULEA.HI.X UR12, UR8, UR13, UR9, 0x4, UP0 ;  /* 0x0000000d080c7291 */ /* 0x000fe200080f2409 */
[----:B------:R-:W-:Y:S01]  /*dab0*/  IMAD.U32 R10, RZ, RZ, UR14 ;  /* 0x0000000eff0a7e24 */ /* 0x000fe2000f8e00ff */
[----:B------:R-:W-:-:S04]  /*dac0*/  UISETP.GT.U32.AND UP0, UPT, UR4, UR19, UPT ;  /* 0x000000130400728c */ /* 0x000fc8000bf04070 */
[----:B------:R-:W-:Y:S01]  /*dad0*/  IMAD.U32 R5, RZ, RZ, UR12 ;  /* 0x0000000cff057e24 */ /* 0x000fe2000f8e00ff */
[----:B------:R-:W-:Y:S01]  /*dae0*/  BAR.SYNC.DEFER_BLOCKING 0x0 ;  /* 0x0000000000007b1d */ /* 0x000fe20000010000 */
[----:B--2---:R-:W-:-:S04]  /*daf0*/  @!P4 LEA R8, P0, R8, R248, 0x1 ;  /* 0x000000f80808c211 */ /* 0x004fc800078008ff */
[----:B---3--:R-:W-:Y:S01]  /*db00*/  @!P4 LEA.HI.X R9, R2, R249, R0, 0x1, P0 ;  /* 0x000000f90209c211 */ /* 0x008fe200000f0c00 */
[----:B------:R-:W-:Y:S01]  /*db10*/  IMAD.U32 R2, RZ, RZ, UR14 ;  /* 0x0000000eff027e24 */ /* 0x000fe2000f8e00ff */
[----:B------:R-:W-:-:S03]  /*db20*/  @!P3 LEA R6, P0, R6, R248, 0x1 ;  /* 0x000000f80606b211 */ /* 0x000fc600078008ff */
[----:B------:R-:W-:Y:S01]  /*db30*/  @!PT LDS RZ, [RZ] ;  /* 0x00000000fffff984 */ /* 0x000fe20000000800 */
[----:B------:R-:W-:Y:S01]  /*db40*/  @!PT LDS RZ, [RZ] ;  /* 0x00000000fffff984 */ /* 0x000fe20000000800 */
[----:B------:R-:W-:Y:S01]  /*db50*/  @!PT LDS RZ, [RZ] ;  /* 0x00000000fffff984 */ /* 0x000fe20000000800 */
[----:B------:R-:W-:Y:S01]  /*db60*/  @!P4 LDGSTS.E.BYPASS.LTC128B.128 [R220+0xa000], desc[UR28][R8.64] ;  /* 0x0a00000008dccfae */ /* 0x000fe2000b981a1c */
[----:B------:R-:W-:Y:S02]  /*db70*/  LEA R2, P6, R2, R248, 0x1 ;  /* 0x000000f802027211 */ /* 0x000fe400078c08ff */
[-C--:B------:R-:W-:Y:S01]  /*db80*/  @!P3 LEA.HI.X R7, R3, R249.reuse, R0, 0x1, P0 ;  /* 0x000000f90307b211 */ /* 0x080fe200000f0c00 */
[----:B------:R-:W-:Y:S01]  /*db90*/  @P4 STS.128 [R220+0xa000], RZ ;  /* 0x00a000ffdc004388 */ /* 0x000fe20000000c00 */
[----:B------:R-:W-:Y:S02]  /*dba0*/  LEA.HI.X R3, R10, R249, R5, 0x1, P6 ;  /* 0x000000f90a037211 */ /* 0x000fe400030f0c05 */
[----:B----4-:R-:W-:Y:S01]  /*dbb0*/  LEA R5, R250, UR6, 0x1 ;  /* 0x00000006fa057c11 */ /* 0x010fe2000f8e08ff */
        /* <DEDUP_REMOVED lines=15> */
[----:B-----5:R-:W-:Y:S01]  /*dcb0*/  LDSM.16.M88.4 R172, [R251+0x8000] ;  /* 0x00800000fbac783b */ /* 0x020fe20000000200 */
[----:B-1----:R-:W-:-:S03]  /*dcc0*/  IMAD.IADD R6, R251, 0x1, R231 ;  /* 0x00000001fb067824 */ /* 0x002fc600078e02e7 */
[----:B------:R-:W1:Y:S04]  /*dcd0*/  LDSM.16.M88.4 R16, [R5+0x2000] ;  /* 0x002000000510783b */ /* 0x000e680000000200 */
[----:B------:R-:W3:Y:S04]  /*dce0*/  LDSM.16.M88.4 R136, [R251+0x8800] ;  /* 0x00880000fb88783b */ /* 0x000ee80000000200 */
[----:B------:R-:W4:Y:S04]  /*dcf0*/  LDSM.16.M88.4 R20, [R5] ;  /* 0x000000000514783b */ /* 0x000f280000000200 */
[----:B------:R-:W-:Y:S01]  /*dd00*/  LDSM.16.M88.4 R132, [R6+0x8000] ;  /* 0x008000000684783b */ /* 0x000fe20000000200 */
[----:B--2---:R-:W-:-:S03]  /*dd10*/  IMAD.IADD R3, R231, 0x1, R5 ;  /* 0x00000001e7037824 */ /* 0x004fc600078e0205 */
[----:B------:R-:W-:Y:S01]  /*dd20*/  LDSM.16.M88.4 R24, [R6+0x8800] ;  /* 0x008800000618783b */ /* 0x000fe20000000200 */
[----:B------:R-:W-:-:S03]  /*dd30*/  IMAD.IADD R2, R252, 0x1, R5 ;  /* 0x00000001fc027824 */ /* 0x000fc600078e0205 */
        /* <DEDUP_REMOVED lines=59> */
[----:B------:R3:W4:Y:S03]  /*e0f0*/  LDSM.16.M88.4 R12, [R3+0x4000] ;  /* 0x00400000030c783b */ /* 0x0007260000000200 */
[----:B-1----:R-:W-:Y:S01]  /*e100*/  HMMA.16816.F32.BF16 R188, R8, R20, R188 ;  /* 0x0000001408bc723c */ /* 0x002fe200000418bc */
[----:B---3--:R-:W-:-:S04]  /*e110*/  VIADD R3, R29, UR21 ;  /* 0x000000151d037c36 */ /* 0x008fc80008000000 */
[----:B------:R-:W-:-:S03]  /*e120*/  VIADD R5, R3, 0xffffffa0 ;  /* 0xffffffa003057836 */ /* 0x000fc60000000000 */
[----:B------:R-:W-:Y:S01]  /*e130*/  HMMA.16816.F32.BF16 R184, R8, R22, R184 ;  /* 0x0000001608b8723c */ /* 0x000fe200000418b8 */
[----:B------:R-:W-:-:S07]  /*e140*/  IMAD.IADD R7, R227, 0x1, -R5 ;  /* 0x00000001e3077824 */ /* 0x000fce00078e0a05 */
[C---:B--2---:R-:W-:Y:S08]  /*e150*/  HMMA.16816.F32.BF16 R192, R8.reuse, R16, R192 ;  /* 0x0000001008c0723c */ /* 0x044ff000000418c0 */
[----:B------:R-:W-:Y:S01]  /*e160*/  HMMA.16816.F32.BF16 R176, R8, R18, R180 ;  /* 0x0000001208b0723c */ /* 0x000fe200000418b4 */
[----:B------:R-:W-:Y:S07]  /*e170*/  LDSM.16.M88.4 R8, [R2+0x6000] ;  /* 0x006000000208783b */ /* 0x000fee0000000200 */
[C---:B----4-:R-:W-:Y:S08]  /*e180*/  HMMA.16816.F32.BF16 R172, R12.reuse, R20, R172 ;  /* 0x000000140cac723c */ /* 0x050ff000000418ac */
[C---:B------:R-:W-:Y:S01]  /*e190*/  HMMA.16816.F32.BF16 R136, R12.reuse, R22, R136 ;  /* 0x000000160c88723c */ /* 0x040fe20000041888 */
[----:B------:R-:W1:Y:S07]  /*e1a0*/  LDSM.16.M88.4 R20, [R225+0x9000] ;  /* 0x00900000e114783b */ /* 0x000e6e0000000200 */
        /* <DEDUP_REMOVED lines=16> */
[----:B------:R3:W4:Y:S01]  /*e2b0*/  LDSM.16.M88.4 R12, [R0+0x4000] ;  /* 0x00400000000c783b */ /* 0x0007220000000200 */
[----:B------:R-:W-:-:S04]  /*e2c0*/  DEPBAR.LE SB0, 0x0 ;  /* 0x000080000000791a */ /* 0x000fc80000000000 */
[----:B-1----:R-:W-:Y:S01]  /*e2d0*/  HMMA.16816.F32.BF16 R188, R8, R20, R188 ;  /* 0x0000001408bc723c */ /* 0x002fe200000418bc */
[----:B---3--:R-:W-:-:S04]  /*e2e0*/  VIADD R0, R227, 0x8 ;  /* 0x00000008e3007836 */ /* 0x008fc80000000000 */
[----:B------:R-:W-:-:S03]  /*e2f0*/  IMAD.IADD R6, R0, 0x1, -R5 ;  /* 0x0000000100067824 */ /* 0x000fc600078e0a05 */
[C---:B------:R-:W-:Y:S08]  /*e300*/  HMMA.16816.F32.BF16 R196, R8.reuse, R22, R184 ;  /* 0x0000001608c4723c */ /* 0x040ff000000418b8 */
[C---:B--2---:R-:W-:Y:S08]  /*e310*/  HMMA.16816.F32.BF16 R208, R8.reuse, R16, R180 ;  /* 0x0000001008d0723c */ /* 0x044ff000000418b4 */
[----:B------:R-:W-:Y:S01]  /*e320*/  HMMA.16816.F32.BF16 R200, R8, R18, R176 ;  /* 0x0000001208c8723c */ /* 0x000fe200000418b0 */
[----:B------:R-:W-:Y:S01]  /*e330*/  IMAD.IADD R9, R2, 0x1, -R5 ;  /* 0x0000000102097824 */ /* 0x000fe200078e0a05 */
[----:B------:R-:W-:-:S02]  /*e340*/  IABS R8, R7 ;  /* 0x0000000700087213 */ /* 0x000fc40000000000 */
[----:B------:R-:W-:Y:S02]  /*e350*/  IABS R7, R6 ;  /* 0x0000000600077213 */ /* 0x000fe40000000000 */
[----:B------:R-:W-:Y:S02]  /*e360*/  IABS R6, R9 ;  /* 0x0000000900067213 */ /* 0x000fe40000000000 */
[----:B----4-:R-:W-:Y:S01]  /*e370*/  HMMA.16816.F32.BF16 R172, R12, R20, R172 ;  /* 0x000000140cac723c */ /* 0x010fe200000418ac */
[----:B------:R-:W-:Y:S02]  /*e380*/  I2FP.F32.S32 R8, R8 ;  /* 0x0000000800087245 */ /* 0x000fe40000201400 */
[----:B------:R-:W-:Y:S02]  /*e390*/  I2FP.F32.S32 R6, R6 ;  /* 0x0000000600067245 */ /* 0x000fe40000201400 */
[----:B------:R-:W-:-:S03]  /*e3a0*/  I2FP.F32.S32 R7, R7 ;  /* 0x0000000700077245 */ /* 0x000fc60000201400 */
[----:B------:R-:W-:Y:S01]  /*e3b0*/  FFMA.FTZ R9, R6, -UR5, R188 ;  /* 0x8000000506097c23 */ /* 0x000fe200080100bc */
[----:B------:R-:W-:Y:S01]  /*e3c0*/  VIADD R6, R29, 0xffffffa0 ;  /* 0xffffffa01d067836 */ /* 0x000fe20000000000 */
[C---:B------:R-:W-:Y:S01]  /*e3d0*/  HMMA.16816.F32.BF16 R20, R12.reuse, R22, R136 ;  /* 0x000000160c14723c */ /* 0x040fe20000041888 */
[----:B------:R-:W-:Y:S03]  /*e3e0*/  BAR.SYNC.DEFER_BLOCKING 0x0 ;  /* 0x0000000000007b1d */ /* 0x000fe60000010000 */
[----:B------:R-:W-:Y:S02]  /*e3f0*/  ISETP.GT.AND P6, PT, R32, R6, PT ;  /* 0x000000062000720c */ /* 0x000fe40003fc4270 */
[----:B------:R-:W-:Y:S02]  /*e400*/  ISETP.GE.AND P0, PT, R6, R228, PT ;  /* 0x000000e40600720c */ /* 0x000fe40003f06270 */
[----:B------:R-:W-:Y:S01]  /*e410*/  HMMA.16816.F32.BF16 R132, R12, R16, R132 ;  /* 0x000000100c84723c */ /* 0x000fe20000041884 */
[----:B------:R-:W-:Y:S01]  /*e420*/  FFMA.FTZ R8, R8, -UR5, R172 ;  /* 0x8000000508087c23 */ /* 0x000fe200080100ac */
[----:B------:R-:W-:Y:S01]  /*e430*/  FFMA.FTZ R10, R7, -UR5, R174 ;  /* 0x80000005070a7c23 */ /* 0x000fe200080100ae */
[----:B------:R-:W-:-:S03]  /*e440*/  VIADD R7, R227, 0x48 ;  /* 0x00000048e3077836 */ /* 0x000fc60000000000 */
[----:B------:R-:W-:Y:S01]  /*e450*/  FSEL R8, R8, -INF , !P6 ;  /* 0xff80000008087808 */ /* 0x000fe20007000000 */
[----:B------:R-:W-:Y:S01]  /*e460*/  IMAD.IADD R5, R7, 0x1, -R5 ;  /* 0x0000000107057824 */ /* 0x000fe200078e0a05 */
[----:B------:R-:W-:Y:S01]  /*e470*/  ISETP.GT.AND P6, PT, R31, R6, PT ;  /* 0x000000061f00720c */ /* 0x000fe20003fc4270 */
[----:B------:R-:W-:Y:S01]  /*e480*/  HMMA.16816.F32.BF16 R24, R12, R18, R24 ;  /* 0x000000120c18723c */ /* 0x000fe20000041818 */
[----:B------:R-:W-:Y:S02]  /*e490*/  FSEL R34, R8, -INF , !P0 ;  /* 0xff80000008227808 */ /* 0x000fe40004000000 */
[----:B------:R-:W-:Y:S02]  /*e4a0*/  IABS R8, R5 ;  /* 0x0000000500087213 */ /* 0x000fe40000000000 */
[----:B------:R-:W-:Y:S02]  /*e4b0*/  ISETP.GE.AND P0, PT, R6, R229, PT ;  /* 0x000000e50600720c */ /* 0x000fe40003f06270 */
[----:B------:R-:W-:-:S02]  /*e4c0*/  FSEL R5, R10, -INF , !P6 ;  /* 0xff8000000a057808 */ /* 0x000fc40007000000 */
[----:B------:R-:W-:Y:S02]  /*e4d0*/  ISETP.GT.AND P6, PT, R33, R6, PT ;  /* 0x000000062100720c */ /* 0x000fe40003fc4270 */
[----:B------:R-:W-:Y:S02]  /*e4e0*/  FSEL R184, R5, -INF , !P0 ;  /* 0xff80000005b87808 */ /* 0x000fe40004000000 */
[----:B------:R-:W-:Y:S02]  /*e4f0*/  ISETP.GE.AND P0, PT, R6, R204, PT ;  /* 0x000000cc0600720c */ /* 0x000fe40003f06270 */
[----:B------:R-:W-:Y:S02]  /*e500*/  FSEL R5, R9, -INF , !P6 ;  /* 0xff80000009057808 */ /* 0x000fe40007000000 */
[----:B------:R-:W-:Y:S02]  /*e510*/  I2FP.F32.S32 R8, R8 ;  /* 0x0000000800087245 */ /* 0x000fe40000201400 */
[----:B------:R-:W-:Y:S01]  /*e520*/  FSEL R192, R5, -INF , !P0 ;  /* 0xff80000005c07808 */ /* 0x000fe20004000000 */
[----:B------:R-:W-:Y:S01]  /*e530*/  VIADD R5, R3, 0xffffffb8 ;  /* 0xffffffb803057836 */ /* 0x000fe20000000000 */
[----:B------:R-:W-:Y:S01]  /*e540*/  ISETP.GT.AND P6, PT, R35, R6, PT ;  /* 0x000000062300720c */ /* 0x000fe20003fc4270 */
[----:B------:R-:W-:Y:S01]  /*e550*/  FFMA.FTZ R13, R8, -UR5, R190 ;  /* 0x80000005080d7c23 */ /* 0x000fe200080100be */
[----:B------:R-:W-:Y:S01]  /*e560*/  ISETP.GE.AND P0, PT, R6, R205, PT ;  /* 0x000000cd0600720c */ /* 0x000fe20003f06270 */
[----:B------:R-:W-:-:S02]  /*e570*/  IMAD.IADD R6, R0, 0x1, -R5 ;  /* 0x0000000100067824 */ /* 0x000fc400078e0a05 */
[--C-:B------:R-:W-:Y:S02]  /*e580*/  IMAD.IADD R9, R2, 0x1, -R5.reuse ;  /* 0x0000000102097824 */ /* 0x100fe400078e0a05 */
[--C-:B------:R-:W-:Y:S01]  /*e590*/  IMAD.IADD R10, R227, 0x1, -R5.reuse ;  /* 0x00000001e30a7824 */ /* 0x100fe200078e0a05 */
[----:B------:R-:W-:Y:S01]  /*e5a0*/  IABS R8, R6 ;  /* 0x0000000600087213 */ /* 0x000fe20000000000 */
[----:B------:R-:W-:Y:S01]  /*e5b0*/  IMAD.IADD R5, R7, 0x1, -R5 ;  /* 0x0000000107057824 */ /* 0x000fe200078e0a05 */
[----:B------:R-:W-:Y:S02]  /*e5c0*/  IABS R6, R9 ;  /* 0x0000000900067213 */ /* 0x000fe40000000000 */
[----:B------:R-:W-:Y:S01]  /*e5d0*/  IABS R9, R10 ;  /* 0x0000000a00097213 */ /* 0x000fe20000000000 */
[----:B------:R-:W-:-:S04]  /*e5e0*/  IMAD.MOV.U32 R10, RZ, RZ, R8 ;  /* 0x000000ffff0a7224 */ /* 0x000fc800078e0008 */
[----:B------:R-:W-:Y:S01]  /*e5f0*/  IMAD.MOV.U32 R8, RZ, RZ, R9 ;  /* 0x000000ffff087224 */ /* 0x000fe200078e0009 */
[----:B------:R-:W-:Y:S02]  /*e600*/  I2FP.F32.S32 R9, R6 ;  /* 0x0000000600097245 */ /* 0x000fe40000201400 */
[----:B------:R-:W-:Y:S02]  /*e610*/  I2FP.F32.S32 R10, R10 ;  /* 0x0000000a000a7245 */ /* 0x000fe40000201400 */
[----:B------:R-:W-:Y:S01]  /*e620*/  I2FP.F32.S32 R6, R8 ;  /* 0x0000000800067245 */ /* 0x000fe20000201400 */
[----:B------:R-:W-:Y:S01]  /*e630*/  FFMA.FTZ R12, R9, -UR5, R200 ;  /* 0x80000005090c7c23 */ /* 0x000fe200080100c8 */
[----:B------:R-:W-:Y:S01]  /*e640*/  FSEL R8, R13, -INF , !P6 ;  /* 0xff8000000d087808 */ /* 0x000fe20007000000 */
[----:B------:R-:W-:Y:S02]  /*e650*/  FFMA.FTZ R11, R10, -UR5, R26 ;  /* 0x800000050a0b7c23 */ /* 0x000fe4000801001a */
[----:B------:R-:W-:Y:S01]  /*e660*/  FFMA.FTZ R9, R6, -UR5, R24 ;  /* 0x8000000506097c23 */ /* 0x000fe20008010018 */
[----:B------:R-:W-:Y:S01]  /*e670*/  VIADD R6, R29, 0xffffffb8 ;  /* 0xffffffb81d067836 */ /* 0x000fe20000000000 */
[----:B------:R-:W-:Y:S01]  /*e680*/  FSEL R190, R8, -INF , !P0 ;  /* 0xff80000008be7808 */ /* 0x000fe20004000000 */
[----:B------:R-:W-:-:S03]  /*e690*/  VIADD R8, R3, 0xffffffa1 ;  /* 0xffffffa103087836 */ /* 0x000fc60000000000 */
[----:B------:R-:W-:Y:S01]  /*e6a0*/  ISETP.GT.AND P6, PT, R32, R6, PT ;  /* 0x000000062000720c */ /* 0x000fe20003fc4270 */
[----:B------:R-:W-:Y:S01]  /*e6b0*/  IMAD.IADD R10, R227, 0x1, -R8 ;  /* 0x00000001e30a7824 */ /* 0x000fe200078e0a08 */
[----:B------:R-:W-:Y:S02]  /*e6c0*/  ISETP.GE.AND P0, PT, R6, R228, PT ;  /* 0x000000e40600720c */ /* 0x000fe40003f06270 */
[----:B------:R-:W-:Y:S02]  /*e6d0*/  FSEL R9, R9, -INF , !P6 ;  /* 0xff80000009097808 */ /* 0x000fe40007000000 */
[----:B------:R-:W-:Y:S02]  /*e6e0*/  ISETP.GT.AND P6, PT, R31, R6, PT ;  /* 0x000000061f00720c */ /* 0x000fe40003fc4270 */
[----:B------:R-:W-:Y:S02]  /*e6f0*/  FSEL R178, R9, -INF , !P0 ;  /* 0xff80000009b27808 */ /* 0x000fe40004000000 */
[----:B------:R-:W-:-:S02]  /*e700*/  IABS R9, R10 ;  /* 0x0000000a00097213 */ /* 0x000fc40000000000 */
[----:B------:R-:W-:Y:S02]  /*e710*/  ISETP.GE.AND P0, PT, R6, R229, PT ;  /* 0x000000e50600720c */ /* 0x000fe40003f06270 */
[----:B------:R-:W-:Y:S02]  /*e720*/  FSEL R10, R11, -INF , !P6 ;  /* 0xff8000000b0a7808 */ /* 0x000fe40007000000 */
[----:B------:R-:W-:Y:S02]  /*e730*/  ISETP.GT.AND P6, PT, R33, R6, PT ;  /* 0x000000062100720c */ /* 0x000fe40003fc4270 */
[----:B------:R-:W-:Y:S02]  /*e740*/  I2FP.F32.S32 R9, R9 ;  /* 0x0000000900097245 */ /* 0x000fe40000201400 */
[----:B------:R-:W-:Y:S02]  /*e750*/  FSEL R181, R10, -INF , !P0 ;  /* 0xff8000000ab57808 */ /* 0x000fe40004000000 */
[----:B------:R-:W-:-:S02]  /*e760*/  ISETP.GE.AND P0, PT, R6, R204, PT ;  /* 0x000000cc0600720c */ /* 0x000fc40003f06270 */
[----:B------:R-:W-:Y:S01]  /*e770*/  FSEL R10, R12, -INF , !P6 ;  /* 0xff8000000c0a7808 */ /* 0x000fe20007000000 */
[----:B------:R-:W-:Y:S01]  /*e780*/  FFMA.FTZ R12, R9, -UR5, R173 ;  /* 0x80000005090c7c23 */ /* 0x000fe200080100ad */
[--C-:B------:R-:W-:Y:S01]  /*e790*/  IMAD.IADD R9, R2, 0x1, -R8.reuse ;  /* 0x0000000102097824 */ /* 0x100fe200078e0a08 */
[----:B------:R-:W-:Y:S02]  /*e7a0*/  ISETP.GT.AND P6, PT, R35, R6, PT ;  /* 0x000000062300720c */ /* 0x000fe40003fc4270 */
[----:B------:R-:W-:Y:S02]  /*e7b0*/  FSEL R187, R10, -INF , !P0 ;  /* 0xff8000000abb7808 */ /* 0x000fe40004000000 */
[----:B------:R-:W-:Y:S01]  /*e7c0*/  ISETP.GE.AND P0, PT, R6, R205, PT ;  /* 0x000000cd0600720c */ /* 0x000fe20003f06270 */
[----:B------:R-:W-:Y:S01]  /*e7d0*/  IMAD.IADD R6, R0, 0x1, -R8 ;  /* 0x0000000100067824 */ /* 0x000fe200078e0a08 */
[----:B------:R-:W-:Y:S02]  /*e7e0*/  IABS R10, R5 ;  /* 0x00000005000a7213 */ /* 0x000fe40000000000 */
[----:B------:R-:W-:-:S02]  /*e7f0*/  IABS R5, R9 ;  /* 0x0000000900057213 */ /* 0x000fc40000000000 */
[----:B------:R-:W-:Y:S02]  /*e800*/  IABS R6, R6 ;  /* 0x0000000600067213 */ /* 0x000fe40000000000 */
[----:B------:R-:W-:Y:S02]  /*e810*/  I2FP.F32.S32 R10, R10 ;  /* 0x0000000a000a7245 */ /* 0x000fe40000201400 */
[----:B------:R-:W-:Y:S02]  /*e820*/  I2FP.F32.S32 R5, R5 ;  /* 0x0000000500057245 */ /* 0x000fe40000201400 */
[----:B------:R-:W-:Y:S01]  /*e830*/  I2FP.F32.S32 R9, R6 ;  /* 0x0000000600097245 */ /* 0x000fe20000201400 */
[----:B------:R-:W-:Y:S02]  /*e840*/  FFMA.FTZ R6, R10, -UR5, R202 ;  /* 0x800000050a067c23 */ /* 0x000fe400080100ca */
[----:B------:R-:W-:Y:S01]  /*e850*/  FFMA.FTZ R10, R5, -UR5, R189 ;  /* 0x80000005050a7c23 */ /* 0x000fe200080100bd */
[----:B------:R-:W-:-:S02]  /*e860*/  VIADD R5, R29, 0xffffffa1 ;  /* 0xffffffa11d057836 */ /* 0x000fc40000000000 */
[----:B------:R-:W-:Y:S01]  /*e870*/  FFMA.FTZ R11, R9, -UR5, R175 ;  /* 0x80000005090b7c23 */ /* 0x000fe200080100af */
[----:B------:R-:W-:Y:S02]  /*e880*/  FSEL R6, R6, -INF , !P6 ;  /* 0xff80000006067808 */ /* 0x000fe40007000000 */
[-C--:B------:R-:W-:Y:S02]  /*e890*/  ISETP.GT.AND P6, PT, R32, R5.reuse, PT ;  /* 0x000000052000720c */ /* 0x080fe40003fc4270 */
[----:B------:R-:W-:Y:S01]  /*e8a0*/  FSEL R186, R6, -INF , !P0 ;  /* 0xff80000006ba7808 */ /* 0x000fe20004000000 */
[----:B------:R-:W-:Y:S01]  /*e8b0*/  IMAD.IADD R6, R7, 0x1, -R8 ;  /* 0x0000000107067824 */ /* 0x000fe200078e0a08 */
[----:B------:R-:W-:Y:S02]  /*e8c0*/  ISETP.GE.AND P0, PT, R5, R228, PT ;  /* 0x000000e40500720c */ /* 0x000fe40003f06270 */
[----:B------:R-:W-:Y:S02]  /*e8d0*/  FSEL R9, R12, -INF , !P6 ;  /* 0xff8000000c097808 */ /* 0x000fe40007000000 */
[----:B------:R-:W-:-:S02]  /*e8e0*/  ISETP.GT.AND P6, PT, R31, R5, PT ;  /* 0x000000051f00720c */ /* 0x000fc40003fc4270 */
[----:B------:R-:W-:Y:S02]  /*e8f0*/  FSEL R137, R9, -INF , !P0 ;  /* 0xff80000009897808 */ /* 0x000fe40004000000 */
[----:B------:R-:W-:Y:S02]  /*e900*/  IABS R8, R6 ;  /* 0x0000000600087213 */ /* 0x000fe40000000000 */
[----:B------:R-:W-:Y:S02]  /*e910*/  ISETP.GE.AND P0, PT, R5, R229, PT ;  /* 0x000000e50500720c */ /* 0x000fe40003f06270 */
[----:B------:R-:W-:Y:S02]  /*e920*/  FSEL R6, R11, -INF , !P6 ;  /* 0xff8000000b067808 */ /* 0x000fe40007000000 */
[----:B------:R-:W-:Y:S02]  /*e930*/  ISETP.GT.AND P6, PT, R33, R5, PT ;  /* 0x000000052100720c */ /* 0x000fe40003fc4270 */
[----:B------:R-:W-:-:S02]  /*e940*/  FSEL R173, R6, -INF , !P0 ;  /* 0xff80000006ad7808 */ /* 0x000fc40004000000 */
[----:B------:R-:W-:Y:S02]  /*e950*/  ISETP.GE.AND P0, PT, R5, R204, PT ;  /* 0x000000cc0500720c */ /* 0x000fe40003f06270 */
[----:B------:R-:W-:Y:S02]  /*e960*/  FSEL R6, R10, -INF , !P6 ;  /* 0xff8000000a067808 */ /* 0x000fe40007000000 */
[----:B------:R-:W-:Y:S02]  /*e970*/  I2FP.F32.S32 R8, R8 ;  /* 0x0000000800087245 */ /* 0x000fe40000201400 */
[----:B------:R-:W-:Y:S02]  /*e980*/  FSEL R177, R6, -INF , !P0 ;  /* 0xff80000006b17808 */ /* 0x000fe40004000000 */
[----:B------:R-:W-:Y:S01]  /*e990*/  ISETP.GT.AND P6, PT, R35, R5, PT ;  /* 0x000000052300720c */ /* 0x000fe20003fc4270 */
[----:B------:R-:W-:Y:S01]  /*e9a0*/  FFMA.FTZ R12, R8, -UR5, R191 ;  /* 0x80000005080c7c23 */ /* 0x000fe200080100bf */
[----:B------:R-:W-:Y:S01]  /*e9b0*/  ISETP.GE.AND P0, PT, R5, R205, PT ;  /* 0x000000cd0500720c */ /* 0x000fe20003f06270 */
[----:B------:R-:W-:-:S04]  /*e9c0*/  VIADD R5, R3, 0xffffffa8 ;  /* 0xffffffa803057836 */ /* 0x000fc80000000000 */
[--C-:B------:R-:W-:Y:S02]  /*e9d0*/  IMAD.IADD R8, R227, 0x1, -R5.reuse ;  /* 0x00000001e3087824 */ /* 0x100fe400078e0a05 */
[--C-:B------:R-:W-:Y:S02]  /*e9e0*/  IMAD.IADD R6, R0, 0x1, -R5.reuse ;  /* 0x0000000100067824 */ /* 0x100fe400078e0a05 */
[--C-:B------:R-:W-:Y:S01]  /*e9f0*/  IMAD.IADD R10, R2, 0x1, -R5.reuse ;  /* 0x00000001020a7824 */ /* 0x100fe200078e0a05 */
[----:B------:R-:W-:Y:S01]  /*ea00*/  IABS R9, R8 ;  /* 0x0000000800097213 */ /* 0x000fe20000000000 */
[----:B------:R-:W-:Y:S01]  /*ea10*/  IMAD.IADD R5, R7, 0x1, -R5 ;  /* 0x0000000107057824 */ /* 0x000fe200078e0a05 */
[----:B------:R-:W-:Y:S02]  /*ea20*/  IABS R8, R6 ;  /* 0x0000000600087213 */ /* 0x000fe40000000000 */
[----:B------:R-:W-:Y:S02]  /*ea30*/  IABS R6, R10 ;  /* 0x0000000a00067213 */ /* 0x000fe40000000000 */
[----:B------:R-:W-:-:S02]  /*ea40*/  I2FP.F32.S32 R8, R8 ;  /* 0x0000000800087245 */ /* 0x000fc40000201400 */
[----:B------:R-:W-:Y:S02]  /*ea50*/  I2FP.F32.S32 R6, R6 ;  /* 0x0000000600067245 */ /* 0x000fe40000201400 */
[----:B------:R-:W-:Y:S01]  /*ea60*/  I2FP.F32.S32 R9, R9 ;  /* 0x0000000900097245 */ /* 0x000fe20000201400 */
[----:B------:R-:W-:Y:S01]  /*ea70*/  FFMA.FTZ R11, R8, -UR5, R22 ;  /* 0x80000005080b7c23 */ /* 0x000fe20008010016 */
[----:B------:R-:W-:Y:S01]  /*ea80*/  FSEL R8, R12, -INF , !P6 ;  /* 0xff8000000c087808 */ /* 0x000fe20007000000 */
[----:B------:R-:W-:Y:S01]  /*ea90*/  FFMA.FTZ R10, R6, -UR5, R196 ;  /* 0x80000005060a7c23 */ /* 0x000fe200080100c4 */
[----:B------:R-:W-:Y:S02]  /*eaa0*/  VIADD R6, R29, 0xffffffa8 ;  /* 0xffffffa81d067836 */ /* 0x000fe40000000000 */
[----:B------:R-:W-:Y:S01]  /*eab0*/  FFMA.FTZ R9, R9, -UR5, R20 ;  /* 0x8000000509097c23 */ /* 0x000fe20008010014 */
[----:B------:R-:W-:Y:S02]  /*eac0*/  FSEL R176, R8, -INF , !P0 ;  /* 0xff80000008b07808 */ /* 0x000fe40004000000 */
[----:B------:R-:W-:-:S02]  /*ead0*/  ISETP.GT.AND P6, PT, R32, R6, PT ;  /* 0x000000062000720c */ /* 0x000fc40003fc4270 */
[----:B------:R-:W-:Y:S02]  /*eae0*/  ISETP.GE.AND P0, PT, R6, R228, PT ;  /* 0x000000e40600720c */ /* 0x000fe40003f06270 */
[----:B------:R-:W-:Y:S02]  /*eaf0*/  FSEL R8, R9, -INF , !P6 ;  /* 0xff80000009087808 */ /* 0x000fe40007000000 */
[----:B------:R-:W-:Y:S02]  /*eb00*/  ISETP.GT.AND P6, PT, R31, R6, PT ;  /* 0x000000061f00720c */ /* 0x000fe40003fc4270 */
[----:B------:R-:W-:Y:S02]  /*eb10*/  FSEL R30, R8, -INF , !P0 ;  /* 0xff800000081e7808 */ /* 0x000fe40004000000 */
[----:B------:R-:W-:Y:S02]  /*eb20*/  IABS R8, R5 ;  /* 0x0000000500087213 */ /* 0x000fe40000000000 */
[----:B------:R-:W-:-:S02]  /*eb30*/  ISETP.GE.AND P0, PT, R6, R229, PT ;  /* 0x000000e50600720c */ /* 0x000fc40003f06270 */
[----:B------:R-:W-:Y:S02]  /*eb40*/  FSEL R5, R11, -INF , !P6 ;  /* 0xff8000000b057808 */ /* 0x000fe40007000000 */
[----:B------:R-:W-:Y:S02]  /*eb50*/  ISETP.GT.AND P6, PT, R33, R6, PT ;  /* 0x000000062100720c */ /* 0x000fe40003fc4270 */
[----:B------:R-:W-:Y:S02]  /*eb60*/  FSEL R138, R5, -INF , !P0 ;  /* 0xff800000058a7808 */ /* 0x000fe40004000000 */
[----:B------:R-:W-:Y:S02]  /*eb70*/  ISETP.GE.AND P0, PT, R6, R204, PT ;  /* 0x000000cc0600720c */ /* 0x000fe40003f06270 */
[----:B------:R-:W-:Y:S02]  /*eb80*/  FSEL R5, R10, -INF , !P6 ;  /* 0xff8000000a057808 */ /* 0x000fe40007000000 */
[----:B------:R-:W-:-:S02]  /*eb90*/  I2FP.F32.S32 R8, R8 ;  /* 0x0000000800087245 */ /* 0x000fc40000201400 */
        /* <DEDUP_REMOVED lines=15> */
[----:B------:R-:W-:Y:S02]  /*ec90*/  FFMA.FTZ R11, R9, -UR5, R21 ;  /* 0x80000005090b7c23 */ /* 0x000fe40008010015 */
[----:B------:R-:W-:Y:S01]  /*eca0*/  FFMA.FTZ R9, R5, -UR5, R197 ;  /* 0x8000000505097c23 */ /* 0x000fe200080100c5 */
[----:B------:R-:W-:Y:S02]  /*ecb0*/  VIADD R5, R29, 0xffffffa9 ;  /* 0xffffffa91d057836 */ /* 0x000fe40000000000 */
[----:B------:R-:W-:Y:S01]  /*ecc0*/  FFMA.FTZ R10, R8, -UR5, R23 ;  /* 0x80000005080a7c23 */ /* 0x000fe20008010017 */
        /* <DEDUP_REMOVED lines=9> */
[-C--:B------:R-:W-:Y:S02]  /*ed60*/  ISETP.GT.AND P6, PT, R33, R5.reuse, PT ;  /* 0x000000052100720c */ /* 0x080fe40003fc4270 */
[----:B------:R-:W-:Y:S02]  /*ed70*/  FSEL R24, R8, -INF , !P0 ;  /* 0xff80000008187808 */ /* 0x000fe40004000000 */
[----:B------:R-:W-:Y:S02]  /*ed80*/  ISETP.GE.AND P0, PT, R5, R204, PT ;  /* 0x000000cc0500720c */ /* 0x000fe40003f06270 */
[----:B------:R-:W-:Y:S02]  /*ed90*/  FSEL R8, R9, -INF , !P6 ;  /* 0xff80000009087808 */ /* 0x000fe40007000000 */
[----:B------:R-:W-:-:S02]  /*eda0*/  ISETP.GT.AND P6, PT, R35, R5, PT ;  /* 0x000000052300720c */ /* 0x000fc40003fc4270 */
[----:B------:R-:W-:Y:S01]  /*edb0*/  FSEL R136, R8, -INF , !P0 ;  /* 0xff80000008887808 */ /* 0x000fe20004000000 */
[----:B------:R-:W-:Y:S01]  /*edc0*/  VIADD R8, R3, 0xffffffb0 ;  /* 0xffffffb003087836 */ /* 0x000fe20000000000 */
[----:B------:R-:W-:Y:S02]  /*edd0*/  ISETP.GE.AND P0, PT, R5, R205, PT ;  /* 0x000000cd0500720c */ /* 0x000fe40003f06270 */
[----:B------:R-:W-:Y:S01]  /*ede0*/  IABS R10, R6 ;  /* 0x00000006000a7213 */ /* 0x000fe20000000000 */
[--C-:B------:R-:W-:Y:S02]  /*edf0*/  IMAD.IADD R5, R227, 0x1, -R8.reuse ;  /* 0x00000001e3057824 */ /* 0x100fe400078e0a08 */
[----:B------:R-:W-:-:S03]  /*ee00*/  IMAD.IADD R9, R0, 0x1, -R8 ;  /* 0x0000000100097824 */ /* 0x000fc600078e0a08 */
[----:B------:R-:W-:Y:S02]  /*ee10*/  IABS R6, R5 ;  /* 0x0000000500067213 */ /* 0x000fe40000000000 */
[----:B------:R-:W-:Y:S01]  /*ee20*/  IABS R5, R9 ;  /* 0x0000000900057213 */ /* 0x000fe20000000000 */
[----:B------:R-:W-:Y:S01]  /*ee30*/  IMAD.MOV.U32 R9, RZ, RZ, R10 ;  /* 0x000000ffff097224 */ /* 0x000fe200078e000a */
[----:B------:R-:W-:Y:S01]  /*ee40*/  I2FP.F32.S32 R6, R6 ;  /* 0x0000000600067245 */ /* 0x000fe20000201400 */
[----:B------:R-:W-:Y:S01]  /*ee50*/  VIADD R10, R3, 0xffffffb9 ;  /* 0xffffffb9030a7836 */ /* 0x000fe20000000000 */
[----:B------:R-:W-:Y:S02]  /*ee60*/  I2FP.F32.S32 R5, R5 ;  /* 0x0000000500057245 */ /* 0x000fe40000201400 */
[----:B------:R-:W-:Y:S01]  /*ee70*/  I2FP.F32.S32 R9, R9 ;  /* 0x0000000900097245 */ /* 0x000fe20000201400 */
[----:B------:R-:W-:Y:S01]  /*ee80*/  FFMA.FTZ R13, R6, -UR5, R132 ;  /* 0x80000005060d7c23 */ /* 0x000fe20008010084 */
[----:B------:R-:W-:-:S02]  /*ee90*/  IMAD.IADD R6, R227, 0x1, -R10 ;  /* 0x00000001e3067824 */ /* 0x000fc400078e0a0a */
[----:B------:R-:W-:Y:S01]  /*eea0*/  FFMA.FTZ R15, R5, -UR5, R134 ;  /* 0x80000005050f7c23 */ /* 0x000fe20008010086 */
[----:B------:R-:W-:Y:S01]  /*eeb0*/  FFMA.FTZ R14, R9, -UR5, R199 ;  /* 0x80000005090e7c23 */ /* 0x000fe200080100c7 */
[----:B------:R-:W-:Y:S01]  /*eec0*/  VIADD R9, R3, 0xffffffb1 ;  /* 0xffffffb103097836 */ /* 0x000fe20000000000 */
[----:B------:R-:W-:Y:S01]  /*eed0*/  IABS R6, R6 ;  /* 0x0000000600067213 */ /* 0x000fe20000000000 */
[----:B------:R-:W-:Y:S02]  /*eee0*/  IMAD.IADD R3, R2, 0x1, -R8 ;  /* 0x0000000102037824 */ /* 0x000fe400078e0a08 */
[----:B------:R-:W-:Y:S01]  /*eef0*/  IMAD.IADD R5, R227, 0x1, -R9 ;  /* 0x00000001e3057824 */ /* 0x000fe200078e0a09 */
[----:B------:R-:W-:Y:S02]  /*ef00*/  FSEL R14, R14, -INF , !P6 ;  /* 0xff8000000e0e7808 */ /* 0x000fe40007000000 */
[----:B------:R-:W-:Y:S02]  /*ef10*/  IABS R3, R3 ;  /* 0x0000000300037213 */ /* 0x000fe40000000000 */
[----:B------:R-:W-:-:S02]  /*ef20*/  IABS R5, R5 ;  /* 0x0000000500057213 */ /* 0x000fc40000000000 */
[----:B------:R-:W-:Y:S01]  /*ef30*/  FSEL R23, R14, -INF , !P0 ;  /* 0xff8000000e177808 */ /* 0x000fe20004000000 */
[----:B------:R-:W-:Y:S01]  /*ef40*/  IMAD.MOV.U32 R11, RZ, RZ, R3 ;  /* 0x000000ffff0b7224 */ /* 0x000fe200078e0003 */
[----:B------:R-:W-:Y:S01]  /*ef50*/  I2FP.F32.S32 R5, R5 ;  /* 0x0000000500057245 */ /* 0x000fe20000201400 */
[----:B------:R-:W-:-:S03]  /*ef60*/  IMAD.MOV.U32 R3, RZ, RZ, R6 ;  /* 0x000000ffff037224 */ /* 0x000fc600078e0006 */
[----:B------:R-:W-:Y:S01]  /*ef70*/  I2FP.F32.S32 R6, R11 ;  /* 0x0000000b00067245 */ /* 0x000fe20000201400 */
[----:B------:R-:W-:Y:S01]  /*ef80*/  FFMA.FTZ R11, R5, -UR5, R133 ;  /* 0x80000005050b7c23 */ /* 0x000fe20008010085 */
[----:B------:R-:W-:Y:S01]  /*ef90*/  VIADD R5, R29, 0xffffffb0 ;  /* 0xffffffb01d057836 */ /* 0x000fe20000000000 */
[----:B------:R-:W-:Y:S02]  /*efa0*/  I2FP.F32.S32 R3, R3 ;  /* 0x0000000300037245 */ /* 0x000fe40000201400 */
[----:B------:R-:W-:Y:S02]  /*efb0*/  FFMA.FTZ R6, R6, -UR5, R208 ;  /* 0x8000000506067c23 */ /* 0x000fe400080100d0 */
[----:B------:R-:W-:Y:S01]  /*efc0*/  ISETP.GT.AND P6, PT, R32, R5, PT ;  /* 0x000000052000720c */ /* 0x000fe20003fc4270 */
[----:B------:R-:W-:Y:S01]  /*efd0*/  FFMA.FTZ R12, R3, -UR5, R25 ;  /* 0x80000005030c7c23 */ /* 0x000fe20008010019 */
        /* <DEDUP_REMOVED lines=10> */
[----:B------:R-:W-:Y:S01]  /*f080*/  FSEL R21, R6, -INF , !P6 ;  /* 0xff80000006157808 */ /* 0x000fe20007000000 */
[----:B------:R-:W-:Y:S01]  /*f090*/  VIADD R6, R29, 0xffffffb9 ;  /* 0xffffffb91d067836 */ /* 0x000fe20000000000 */
[----:B------:R-:W-:Y:S02]  /*f0a0*/  ISETP.GT.AND P6, PT, R32, R3, PT ;  /* 0x000000032000720c */ /* 0x000fe40003fc4270 */
[----:B------:R-:W-:Y:S02]  /*f0b0*/  FSEL R21, R21, -INF , !P0 ;  /* 0xff80000015157808 */ /* 0x000fe40004000000 */
[----:B------:R-:W-:Y:S02]  /*f0c0*/  ISETP.GE.AND P0, PT, R3, R228, PT ;  /* 0x000000e40300720c */ /* 0x000fe40003f06270 */
[----:B------:R-:W-:-:S02]  /*f0d0*/  FSEL R11, R11, -INF , !P6 ;  /* 0xff8000000b0b7808 */ /* 0x000fc40007000000 */
[----:B------:R-:W-:Y:S02]  /*f0e0*/  ISETP.GE.AND P6, PT, R6, R228, PT ;  /* 0x000000e40600720c */ /* 0x000fe40003fc6270 */
[----:B------:R-:W-:Y:S02]  /*f0f0*/  FSEL R11, R11, -INF , !P0 ;  /* 0xff8000000b0b7808 */ /* 0x000fe40004000000 */
[----:B------:R-:W-:-:S04]  /*f100*/  ISETP.GT.AND P0, PT, R32, R6, PT ;  /* 0x000000062000720c */ /* 0x000fc80003f04270 */
[----:B------:R-:W-:Y:S01]  /*f110*/  FSEL R19, R12, -INF , !P0 ;  /* 0xff8000000c137808 */ /* 0x000fe20004000000 */
        /* <DEDUP_REMOVED lines=45> */
.L_x_2722:
[----:B------:R-:W3:Y:S04]  /*f3f0*/  LDL.64 R174, [R1+0xc0] ;  /* 0x0000c00001ae7983 */ /* 0x000ee80000100a00 */
[----:B------:R-:W4:Y:S04]  /*f400*/  LDL.64 R182, [R1+0xb8] ;  /* 0x0000b80001b67983 */ /* 0x000f280000100a00 */
[----:B------:R-:W4:Y:S01]  /*f410*/  LDL.64 R198, [R1+0x80] ;  /* 0x0000800001c67983 */ /* 0x000f220000100a00 */
[----:B------:R-:W-:Y:S01]  /*f420*/  FMNMX3.FTZ R133, R221, R34, R137, !PT ;  /* 0x00000022dd857276 */ /* 0x000fe20007810089 */
[----:B------:R-:W-:Y:S01]  /*f430*/  IMAD.IADD R8, R7, 0x1, -R8 ;  /* 0x0000000107087824 */ /* 0x000fe200078e0a08 */
[----:B------:R-:W-:Y:S01]  /*f440*/  FSEL R19, R19, -INF , !P6 ;  /* 0xff80000013137808 */ /* 0x000fe20007000000 */
[----:B------:R-:W-:Y:S01]  /*f450*/  IMAD.IADD R16, R7, 0x1, -R9 ;  /* 0x0000000107107824 */ /* 0x000fe200078e0a09 */
[----:B------:R-:W-:Y:S01]  /*f460*/  FMNMX3.FTZ R133, R133, R30, R22, !PT ;  /* 0x0000001e85857276 */ /* 0x000fe20007810016 */
[----:B------:R-:W1:Y:S01]  /*f470*/  S2R R188, SR_CTAID.X ;  /* 0x0000000000bc7919 */ /* 0x000e620000002500 */
[----:B------:R-:W-:Y:S01]  /*f480*/  IABS R8, R8 ;  /* 0x0000000800087213 */ /* 0x000fe20000000000 */
[----:B------:R-:W-:Y:S01]  /*f490*/  UIADD3 UR30, UPT, UPT, UR24, -0x3, URZ ;  /* 0xfffffffd181e7890 */ /* 0x000fe2000fffe0ff */
[----:B------:R-:W-:Y:S01]  /*f4a0*/  FMNMX3.FTZ R133, R133, R18, R11, !PT ;  /* 0x0000001285857276 */ /* 0x000fe2000781000b */
[----:B------:R-:W-:Y:S01]  /*f4b0*/  UIADD3 UR6, UPT, UPT, UR36, -0x61c88647, URZ ;  /* 0x9e3779b924067890 */ /* 0x000fe2000fffe0ff */
[----:B------:R-:W-:Y:S01]  /*f4c0*/  ISETP.GT.AND P0, PT, R35, R5, PT ;  /* 0x000000052300720c */ /* 0x000fe20003f04270 */
[----:B--2---:R-:W-:Y:S01]  /*f4d0*/  IMAD.MOV.U32 R14, RZ, RZ, R8 ;  /* 0x000000ffff0e7224 */ /* 0x004fe200078e0008 */
[----:B------:R-:W-:Y:S01]  /*f4e0*/  FMNMX3.FTZ R133, R133, R178, R19, !PT ;  /* 0x000000b285857276 */ /* 0x000fe20007810013 */
[--C-:B------:R-:W-:Y:S01]  /*f4f0*/  IMAD.IADD R8, R2, 0x1, -R9.reuse ;  /* 0x0000000102087824 */ /* 0x100fe200078e0a09 */
[----:B------:R-:W-:Y:S01]  /*f500*/  ISETP.GE.AND P6, PT, R5, R205, PT ;  /* 0x000000cd0500720c */ /* 0x000fe20003fc6270 */
[C---:B------:R-:W-:Y:S01]  /*f510*/  IMAD.IADD R5, R0.reuse, 0x1, -R9 ;  /* 0x0000000100057824 */ /* 0x040fe200078e0a09 */
[----:B------:R-:W-:Y:S01]  /*f520*/  I2FP.F32.S32 R14, R14 ;  /* 0x0000000e000e7245 */ /* 0x000fe20000201400 */
[--C-:B------:R-:W-:Y:S01]  /*f530*/  IMAD.IADD R9, R0, 0x1, -R10.reuse ;  /* 0x0000000100097824 */ /* 0x100fe200078e0a0a */
[----:B------:R-:W-:Y:S01]  /*f540*/  IADD3 R17, PT, PT, R2, -R10, RZ ;  /* 0x8000000a02117210 */ /* 0x000fe20007ffe0ff */
[----:B------:R-:W2:Y:S01]  /*f550*/  SHFL.BFLY PT, R0, R133, 0x2, 0x1f ;  /* 0x0c401f0085007f89 */ /* 0x000ea200000e0000 */
[----:B------:R-:W-:Y:S01]  /*f560*/  IABS R5, R5 ;  /* 0x0000000500057213 */ /* 0x000fe20000000000 */
[----:B------:R-:W-:-:S02]  /*f570*/  IMAD.IADD R10, R7, 0x1, -R10 ;  /* 0x00000001070a7824 */ /* 0x000fc400078e0a0a */
[----:B------:R-:W-:Y:S01]  /*f580*/  FFMA.FTZ R7, R14, -UR5, R210 ;  /* 0x800000050e077c23 */ /* 0x000fe200080100d2 */
[----:B------:R-:W-:Y:S01]  /*f590*/  IABS R8, R8 ;  /* 0x0000000800087213 */ /* 0x000fe20000000000 */
[----:B------:R-:W-:Y:S01]  /*f5a0*/  UIADD3 UR4, UPT, UPT, UR36, 0x3c6ef372, URZ ;  /* 0x3c6ef37224047890 */ /* 0x000fe2000fffe0ff */
[----:B------:R-:W-:Y:S01]  /*f5b0*/  I2FP.F32.S32 R5, R5 ;  /* 0x0000000500057245 */ /* 0x000fe20000201400 */
[----:B------:R1:W-:Y:S01]  /*f5c0*/  STL.64 [R1+0xd0], R212 ;  /* 0x0000d0d401007387 */ /* 0x0003e20000100a00 */
[----:B------:R-:W-:Y:S01]  /*f5d0*/  FSEL R7, R7, -INF , !P0 ;  /* 0xff80000007077808 */ /* 0x000fe20004000000 */
[----:B------:R-:W-:Y:S01]  /*f5e0*/  IMAD.MOV.U32 R26, RZ, RZ, R8 ;  /* 0x000000ffff1a7224 */ /* 0x000fe200078e0008 */
[----:B------:R-:W-:Y:S01]  /*f5f0*/  ISETP.GT.AND P0, PT, R31, R3, PT ;  /* 0x000000031f00720c */ /* 0x000fe20003f04270 */
[----:B------:R-:W-:Y:S01]  /*f600*/  FFMA.FTZ R14, R5, -UR5, R135 ;  /* 0x80000005050e7c23 */ /* 0x000fe20008010087 */
[----:B------:R-:W-:Y:S01]  /*f610*/  IABS R5, R9 ;  /* 0x0000000900057213 */ /* 0x000fe20000000000 */
[----:B------:R-:W4:Y:S01]  /*f620*/  LDL.LU R230, [R1+0x54] ;  /* 0x0000540001e67983 */ /* 0x000f220000300800 */
[----:B------:R-:W-:Y:S01]  /*f630*/  I2FP.F32.S32 R26, R26 ;  /* 0x0000001a001a7245 */ /* 0x000fe20000201400 */
[----:B------:R-:W4:Y:S01]  /*f640*/  LDCU.U8 UR12, c[0x0][0x4f8] ;  /* 0x00009f00ff0c77ac */ /* 0x000f220008000000 */
[----:B------:R-:W-:Y:S01]  /*f650*/  I2FP.F32.S32 R5, R5 ;  /* 0x0000000500057245 */ /* 0x000fe20000201400 */
[----:B------:R-:W4:Y:S01]  /*f660*/  LDL.LU R233, [R1+0x58] ;  /* 0x0000580001e97983 */ /* 0x000f220000300800 */
[----:B------:R-:W-:Y:S01]  /*f670*/  FSEL R14, R14, -INF , !P0 ;  /* 0xff8000000e0e7808 */ /* 0x000fe20004000000 */
[----:B------:R-:W-:Y:S01]  /*f680*/  FFMA.FTZ R26, R26, -UR5, R209 ;  /* 0x800000051a1a7c23 */ /* 0x000fe200080100d1 */
[----:B------:R-:W-:Y:S01]  /*f690*/  ISETP.GE.AND P0, PT, R3, R229, PT ;  /* 0x000000e50300720c */ /* 0x000fe20003f06270 */
[----:B------:R-:W-:Y:S01]  /*f6a0*/  FFMA.FTZ R5, R5, -UR5, R27 ;  /* 0x8000000505057c23 */ /* 0x000fe2000801001b */
[----:B------:R-:W-:Y:S01]  /*f6b0*/  IABS R17, R17 ;  /* 0x0000001100117213 */ /* 0x000fe20000000000 */
[----:B------:R-:W4:Y:S01]  /*f6c0*/  LDL.LU R232, [R1+0x5c] ;  /* 0x00005c0001e87983 */ /* 0x000f220000300800 */
[----:B------:R-:W-:-:S02]  /*f6d0*/  FSEL R14, R14, -INF , !P0 ;  /* 0xff8000000e0e7808 */ /* 0x000fc40004000000 */
[----:B--2---:R-:W-:Y:S01]  /*f6e0*/  FMNMX.FTZ R133, R133, R0, !PT ;  /* 0x0000000085857209 */ /* 0x004fe20007810000 */
[----:B------:R-:W-:Y:S01]  /*f6f0*/  IMAD.MOV.U32 R25, RZ, RZ, R17 ;  /* 0x000000ffff197224 */ /* 0x000fe200078e0011 */
[----:B------:R-:W-:Y:S02]  /*f700*/  ISETP.GT.AND P0, PT, R31, R6, PT ;  /* 0x000000061f00720c */ /* 0x000fe40003f04270 */
[----:B------:R-:W-:Y:S02]  /*f710*/  FMNMX3.FTZ R0, R214, R184, R173, !PT ;  /* 0x000000b8d6007276 */ /* 0x000fe400078100ad */
[----:B------:R-:W-:Y:S02]  /*f720*/  FSEL R5, R5, -INF , !P0 ;  /* 0xff80000005057808 */ /* 0x000fe40004000000 */
[----:B------:R-:W-:Y:S01]  /*f730*/  ISETP.GE.AND P0, PT, R6, R229, PT ;  /* 0x000000e50600720c */ /* 0x000fe20003f06270 */
[----:B-1----:R-:W2:Y:S01]  /*f740*/  LDL.64 R212, [R1+0x78] ;  /* 0x0000780001d47983 */ /* 0x002ea20000100a00 */
[----:B------:R-:W-:-:S02]  /*f750*/  FMNMX3.FTZ R0, R0, R138, R24, !PT ;  /* 0x0000008a00007276 */ /* 0x000fc40007810018 */
[----:B------:R-:W-:Y:S02]  /*f760*/  FSEL R5, R5, -INF , !P0 ;  /* 0xff80000005057808 */ /* 0x000fe40004000000 */
[----:B------:R-:W-:Y:S02]  /*f770*/  FMNMX3.FTZ R0, R0, R20, R14, !PT ;  /* 0x0000001400007276 */ /* 0x000fe4000781000e */
[----:B------:R-:W-:Y:S02]  /*f780*/  FSEL R180, R7, -INF , !P6 ;  /* 0xff80000007b47808 */ /* 0x000fe40007000000 */
[----:B------:R-:W-:Y:S01]  /*f790*/  FMNMX3.FTZ R0, R0, R181, R5, !PT ;  /* 0x000000b500007276 */ /* 0x000fe20007810005 */
[----:B------:R-:W-:Y:S01]  /*f7a0*/  SHFL.BFLY PT, R7, R133, 0x1, 0x1f ;  /* 0x0c201f0085077f89 */ /* 0x000fe200000e0000 */
[----:B------:R-:W-:Y:S02]  /*f7b0*/  IABS R8, R16 ;  /* 0x0000001000087213 */ /* 0x000fe40000000000 */
[----:B------:R-:W-:Y:S01]  /*f7c0*/  ISETP.GT.AND P0, PT, R33, R3, PT ;  /* 0x000000032100720c */ /* 0x000fe20003f04270 */
[----:B------:R-:W1:Y:S01]  /*f7d0*/  SHFL.BFLY PT, R132, R0, 0x2, 0x1f ;  /* 0x0c401f0000847f89 */ /* 0x000e6200000e0000 */
[----:B------:R-:W-:-:S02]  /*f7e0*/  I2FP.F32.S32 R8, R8 ;  /* 0x0000000800087245 */ /* 0x000fc40000201400 */
[----:B------:R-:W-:Y:S02]  /*f7f0*/  ISETP.GE.AND P6, PT, R3, R204, PT ;  /* 0x000000cc0300720c */ /* 0x000fe40003fc6270 */
[----:B------:R-:W-:Y:S01]  /*f800*/  I2FP.F32.S32 R25, R25 ;  /* 0x0000001900197245 */ /* 0x000fe20000201400 */
[----:B------:R-:W-:Y:S01]  /*f810*/  FFMA.FTZ R8, R8, -UR5, R211 ;  /* 0x8000000508087c23 */ /* 0x000fe200080100d3 */
[----:B------:R-:W-:Y:S02]  /*f820*/  FSEL R26, R26, -INF , !P0 ;  /* 0xff8000001a1a7808 */ /* 0x000fe40004000000 */
[----:B------:R-:W-:Y:S01]  /*f830*/  ISETP.GT.AND P0, PT, R35, R3, PT ;  /* 0x000000032300720c */ /* 0x000fe20003f04270 */
[----:B------:R-:W-:Y:S01]  /*f840*/  FFMA.FTZ R25, R25, -UR5, R201 ;  /* 0x8000000519197c23 */ /* 0x000fe200080100c9 */
[----:B------:R-:W-:Y:S02]  /*f850*/  FSEL R26, R26, -INF , !P6 ;  /* 0xff8000001a1a7808 */ /* 0x000fe40007000000 */
[----:B------:R-:W-:-:S02]  /*f860*/  ISETP.GE.AND P6, PT, R3, R205, PT ;  /* 0x000000cd0300720c */ /* 0x000fc40003fc6270 */
[----:B------:R-:W-:Y:S02]  /*f870*/  FSEL R8, R8, -INF , !P0 ;  /* 0xff80000008087808 */ /* 0x000fe40004000000 */
[----:B------:R-:W-:Y:S02]  /*f880*/  IABS R3, R10 ;  /* 0x0000000a00037213 */ /* 0x000fe40000000000 */
[----:B------:R-:W-:Y:S02]  /*f890*/  ISETP.GT.AND P0, PT, R33, R6, PT ;  /* 0x000000062100720c */ /* 0x000fe40003f04270 */
[----:B------:R-:W-:Y:S02]  /*f8a0*/  FSEL R179, R8, -INF , !P6 ;  /* 0xff80000008b37808 */ /* 0x000fe40007000000 */
[----:B------:R-:W-:Y:S02]  /*f8b0*/  ISETP.GE.AND P6, PT, R6, R204, PT ;  /* 0x000000cc0600720c */ /* 0x000fe40003fc6270 */
[----:B------:R-:W-:-:S02]  /*f8c0*/  FSEL R25, R25, -INF , !P0 ;  /* 0xff80000019197808 */ /* 0x000fc40004000000 */
[----:B------:R-:W-:Y:S01]  /*f8d0*/  I2FP.F32.S32 R8, R3 ;  /* 0x0000000300087245 */ /* 0x000fe20000201400 */
[----:B------:R-:W-:Y:S01]  /*f8e0*/  IMAD.U32 R3, RZ, RZ, UR37 ;  /* 0x00000025ff037e24 */ /* 0x000fe2000f8e00ff */
[----:B------:R-:W-:Y:S02]  /*f8f0*/  SHF.R.U32.HI R28, RZ, 0x5, R215 ;  /* 0x00000005ff1c7819 */ /* 0x000fe400000116d7 */
[----:B------:R-:W-:Y:S01]  /*f900*/  FSEL R25, R25, -INF , !P6 ;  /* 0xff80000019197808 */ /* 0x000fe20007000000 */
[----:B------:R-:W-:Y:S01]  /*f910*/  FFMA.FTZ R8, R8, -UR5, R203 ;  /* 0x8000000508087c23 */ /* 0x000fe200080100cb */
[----:B-1----:R-:W-:Y:S01]  /*f920*/  FMNMX.FTZ R132, R0, R132, !PT ;  /* 0x0000008400847209 */ /* 0x002fe20007810000 */
[----:B------:R-:W-:Y:S01]  /*f930*/  IMAD R188, R188, 0x8, R28 ;  /* 0x00000008bcbc7824 */ /* 0x000fe200078e021c */
[----:B------:R-:W-:Y:S02]  /*f940*/  ISETP.GT.AND P0, PT, R35, R6, PT ;  /* 0x000000062300720c */ /* 0x000fe40003f04270 */
[----:B------:R-:W-:Y:S01]  /*f950*/  ISETP.GE.AND P6, PT, R6, R205, PT ;  /* 0x000000cd0600720c */ /* 0x000fe20003fc6270 */
[----:B------:R-:W-:Y:S01]  /*f960*/  IMAD.WIDE.U32 R188, R188, -0x326172a9, RZ ;  /* 0xcd9e8d57bcbc7825 */ /* 0x000fe200078e00ff */
[----:B------:R-:W-:Y:S01]  /*f970*/  FMNMX.FTZ R133, R133, R7, !PT ;  /* 0x0000000785857209 */ /* 0x000fe20007810000 */
[----:B------:R-:W1:Y:S01]  /*f980*/  SHFL.BFLY PT, R27, R132, 0x1, 0x1f ;  /* 0x0c201f00841b7f89 */ /* 0x000e6200000e0000 */
[----:B------:R-:W-:-:S02]  /*f990*/  FMNMX3.FTZ R0, R222, R192, R177, !PT ;  /* 0x000000c0de007276 */ /* 0x000fc400078100b1 */
[----:B------:R-:W-:Y:S02]  /*f9a0*/  FMNMX3.FTZ R6, R207, R190, R176, !PT ;  /* 0x000000becf067276 */ /* 0x000fe400078100b0 */
[----:B------:R-:W-:Y:S02]  /*f9b0*/  FSEL R8, R8, -INF , !P0 ;  /* 0xff80000008087808 */ /* 0x000fe40004000000 */
[----:B-1----:R-:W-:-:S04]  /*f9c0*/  FMNMX.FTZ R132, R132, R27, !PT ;  /* 0x0000001b84847209 */ /* 0x002fc80007810000 */
[----:B------:R-:W-:Y:S02]  /*f9d0*/  FSETP.NEU.FTZ.AND P0, PT, R132, -INF , PT ;  /* 0xff8000008400780b */ /* 0x000fe40003f1d000 */
[----:B---3--:R-:W-:Y:S02]  /*f9e0*/  LOP3.LUT R7, R3, UR30, R175, 0x96, !PT ;  /* 0x0000001e03077c12 */ /* 0x008fe4000f8e96af */
[----:B------:R-:W-:Y:S02]  /*f9f0*/  FMNMX3.FTZ R3, R0, R172, R136, !PT ;  /* 0x000000ac00037276 */ /* 0x000fe40007810088 */
[----:B------:R-:W-:Y:S01]  /*fa00*/  FMNMX3.FTZ R0, R6, R139, R23, !PT ;  /* 0x0000008b06007276 */ /* 0x000fe20007810017 */
[----:B------:R-:W-:Y:S01]  /*fa10*/  IMAD.WIDE.U32 R6, R7, -0x326172a9, RZ ;  /* 0xcd9e8d5707067825 */ /* 0x000fe200078e00ff */
[----:B------:R-:W-:Y:S02]  /*fa20*/  FSEL R174, R8, -INF , !P6 ;  /* 0xff80000008ae7808 */ /* 0x000fe40007000000 */
[----:B------:R-:W-:-:S02]  /*fa30*/  FMNMX3.FTZ R0, R0, R180, R179, !PT ;  /* 0x000000b400007276 */ /* 0x000fc400078100b3 */
[----:B------:R-:W-:Y:S02]  /*fa40*/  LOP3.LUT R8, R188, UR6, R7, 0x96, !PT ;  /* 0x00000006bc087c12 */ /* 0x000fe4000f8e9607 */
[----:B------:R-:W-:Y:S02]  /*fa50*/  FMNMX3.FTZ R3, R3, R21, R26, !PT ;  /* 0x0000001503037276 */ /* 0x000fe4000781001a */
[----:B------:R-:W-:Y:S01]  /*fa60*/  FMNMX3.FTZ R134, R0, R186, R174, !PT ;  /* 0x000000ba00867276 */ /* 0x000fe200078100ae */
[----:B------:R-:W-:Y:S01]  /*fa70*/  IMAD.WIDE.U32 R8, R8, -0x2daee0ad, RZ ;  /* 0xd2511f5308087825 */ /* 0x000fe200078e00ff */
[----:B------:R-:W-:-:S03]  /*fa80*/  FMNMX3.FTZ R135, R3, R187, R25, !PT ;  /* 0x000000bb03877276 */ /* 0x000fc60007810019 */
[C---:B------:R-:W-:Y:S01]  /*fa90*/  FMUL.FTZ R0, R133.reuse, UR38 ;  /* 0x0000002685007c20 */ /* 0x040fe20008410000 */
[----:B----4-:R-:W-:Y:S02]  /*faa0*/  LOP3.LUT R16, R6, UR4, R199, 0x96, !PT ;  /* 0x0000000406107c12 */ /* 0x010fe4000f8e96c7 */
[----:B------:R-:W-:Y:S01]  /*fab0*/  LOP3.LUT R3, R182, UR33, R9, 0x96, !PT ;  /* 0x00000021b6037c12 */ /* 0x000fe2000f8e9609 */
[----:B------:R-:W1:Y:S01]  /*fac0*/  SHFL.BFLY PT, R28, R135, 0x2, 0x1f ;  /* 0x0c401f00871c7f89 */ /* 0x000e6200000e0000 */
[----:B------:R-:W-:Y:S01]  /*fad0*/  FSETP.NEU.FTZ.AND P6, PT, R133, -INF , PT ;  /* 0xff8000008500780b */ /* 0x000fe20003fdd000 */
[----:B------:R-:W-:Y:S02]  /*fae0*/  IMAD.WIDE.U32 R16, R16, -0x2daee0ad, RZ ;  /* 0xd2511f5310107825 */ /* 0x000fe400078e00ff */
[----:B------:R-:W3:Y:S01]  /*faf0*/  SHFL.BFLY PT, R9, R134, 0x2, 0x1f ;  /* 0x0c401f0086097f89 */ /* 0x000ee200000e0000 */
[----:B------:R-:W-:Y:S02]  /*fb00*/  FSEL R0, R0, RZ, P6 ;  /* 0x000000ff00007208 */ /* 0x000fe40003000000 */
[----:B------:R-:W-:-:S03]  /*fb10*/  LOP3.LUT R10, R8, UR31, R17, 0x96, !PT ;  /* 0x0000001f080a7c12 */ /* 0x000fc6000f8e9611 */
[--C-:B------:R-:W-:Y:S01]  /*fb20*/  FFMA.FTZ R188, R18, UR38, -R0.reuse ;  /* 0x0000002612bc7c23 */ /* 0x100fe20008010800 */
[--C-:B------:R-:W-:Y:S01]  /*fb30*/  FFMA.FTZ R189, R11, UR38, -R0.reuse ;  /* 0x000000260bbd7c23 */ /* 0x100fe20008010800 */
[----:B------:R-:W-:Y:S01]  /*fb40*/  FFMA.FTZ R196, R19, UR38, -R0 ;  /* 0x0000002613c47c23 */ /* 0x000fe20008010800 */
[----:B------:R-:W-:-:S04]  /*fb50*/  IMAD.WIDE.U32 R18, R3, -0x326172a9, RZ ;  /* 0xcd9e8d5703127825 */ /* 0x000fc800078e00ff */
[--C-:B------:R-:W-:Y:S01]  /*fb60*/  FFMA.FTZ R34, R34, UR38, -R0.reuse ;  /* 0x0000002622227c23 */ /* 0x100fe20008010800 */
[--C-:B------:R-:W-:Y:S01]  /*fb70*/  FFMA.FTZ R137, R137, UR38, -R0.reuse ;  /* 0x0000002689897c23 */ /* 0x100fe20008010800 */
[----:B------:R-:W-:Y:S01]  /*fb80*/  FFMA.FTZ R183, R30, UR38, -R0 ;  /* 0x000000261eb77c23 */ /* 0x000fe20008010800 */
[----:B------:R-:W-:Y:S01]  /*fb90*/  IMAD.WIDE.U32 R10, R10, -0x326172a9, RZ ;  /* 0xcd9e8d570a0a7825 */ /* 0x000fe200078e00ff */
[----:B------:R-:W-:-:S03]  /*fba0*/  LOP3.LUT R8, R198, UR32, R19, 0x96, !PT ;  /* 0x00000020c6087c12 */ /* 0x000fc6000f8e9613 */
[--C-:B------:R-:W-:Y:S01]  /*fbb0*/  FFMA.FTZ R182, R22, UR38, -R0.reuse ;  /* 0x0000002616b67c23 */ /* 0x100fe20008010800 */
[----:B------:R-:W-:Y:S01]  /*fbc0*/  FFMA.FTZ R195, R178, UR38, -R0 ;  /* 0x00000026b2c37c23 */ /* 0x000fe20008010800 */
[----:B-1----:R-:W-:Y:S02]  /*fbd0*/  FMNMX.FTZ R135, R135, R28, !PT ;  /* 0x0000001c87877209 */ /* 0x002fe40007810000 */
[----:B---3--:R-:W-:Y:S02]  /*fbe0*/  FMNMX.FTZ R134, R134, R9, !PT ;  /* 0x0000000986867209 */ /* 0x008fe40007810000 */
[----:B------:R-:W-:Y:S01]  /*fbf0*/  LOP3.LUT R3, R18, UR26, R11, 0x96, !PT ;  /* 0x0000001a12037c12 */ /* 0x000fe2000f8e960b */
[----:B------:R-:W1:Y:S04]  /*fc00*/  SHFL.BFLY PT, R17, R135, 0x1, 0x1f ;  /* 0x0c201f0087117f89 */ /* 0x000e6800000e0000 */
[----:B------:R-:W3:Y:S01]  /*fc10*/  SHFL.BFLY PT, R11, R134, 0x1, 0x1f ;  /* 0x0c201f00860b7f89 */ /* 0x000ee200000e0000 */
[----:B------:R-:W-:Y:S01]  /*fc20*/  FMUL.FTZ R0, R132, UR38 ;  /* 0x0000002684007c20 */ /* 0x000fe20008410000 */
[----:B------:R-:W-:-:S04]  /*fc30*/  IMAD.WIDE.U32 R18, R8, -0x2daee0ad, RZ ;  /* 0xd2511f5308127825 */ /* 0x000fc800078e00ff */
[----:B------:R-:W-:Y:S01]  /*fc40*/  IMAD.WIDE.U32 R198, R3, -0x2daee0ad, RZ ;  /* 0xd2511f5303c67825 */ /* 0x000fe200078e00ff */
[----:B------:R-:W-:Y:S02]  /*fc50*/  FSEL R0, R0, RZ, P0 ;  /* 0x000000ff00007208 */ /* 0x000fe40000000000 */
[----:B------:R-:W-:Y:S02]  /*fc60*/  LOP3.LUT R8, R16, UR23, R19, 0x96, !PT ;  /* 0x0000001710087c12 */ /* 0x000fe4000f8e9613 */
[----:B------:R-:W-:Y:S01]  /*fc70*/  LOP3.LUT R3, R18, UR16, R199, 0x96, !PT ;  /* 0x0000001012037c12 */ /* 0x000fe2000f8e96c7 */
[----:B------:R-:W-:Y:S02]  /*fc80*/  FFMA.FTZ R18, R184, UR38, -R0 ;  /* 0x00000026b8127c23 */ /* 0x000fe40008010800 */
[----:B------:R-:W-:-:S04]  /*fc90*/  IMAD.WIDE.U32 R8, R8, -0x326172a9, RZ ;  /* 0xcd9e8d5708087825 */ /* 0x000fc800078e00ff */
[----:B------:R-:W-:-:S04]  /*fca0*/  IMAD.WIDE.U32 R184, R3, -0x326172a9, RZ ;  /* 0xcd9e8d5703b87825 */ /* 0x000fc800078e00ff */
[--C-:B------:R-:W-:Y:S01]  /*fcb0*/  FFMA.FTZ R191, R20, UR38, -R0.reuse ;  /* 0x0000002614bf7c23 */ /* 0x100fe20008010800 */
[----:B-1----:R-:W-:Y:S01]  /*fcc0*/  FMNMX.FTZ R135, R135, R17, !PT ;  /* 0x0000001187877209 */ /* 0x002fe20007810000 */
[----:B------:R-:W-:Y:S01]  /*fcd0*/  MUFU.EX2 R28, R34 ;  /* 0x00000022001c7308 */ /* 0x000fe20000000800 */
[----:B---3--:R-:W-:Y:S01]  /*fce0*/  FMNMX.FTZ R134, R134, R11, !PT ;  /* 0x0000000b86867209 */ /* 0x008fe20007810000 */
[--C-:B------:R-:W-:Y:S01]  /*fcf0*/  FFMA.FTZ R175, R138, UR38, -R0.reuse ;  /* 0x000000268aaf7c23 */ /* 0x100fe20008010800 */
[----:B------:R-:W-:Y:S01]  /*fd00*/  LOP3.LUT R20, R8, UR15, R185, 0x96, !PT ;  /* 0x0000000f08147c12 */ /* 0x000fe2000f8e96b9 */
[----:B------:R-:W-:-:S04]  /*fd10*/  FFMA.FTZ R16, R173, UR38, -R0 ;  /* 0x00000026ad107c23 */ /* 0x000fc80008010800 */
[----:B------:R-:W1:Y:S01]  /*fd20*/  MUFU.EX2 R224, R137 ;  /* 0x0000008900e07308 */ /* 0x000e620000000800 */
[--C-:B------:R-:W-:Y:S01]  /*fd30*/  FFMA.FTZ R138, R24, UR38, -R0.reuse ;  /* 0x00000026188a7c23 */ /* 0x100fe20008010800 */
[--C-:B------:R-:W-:Y:S01]  /*fd40*/  FFMA.FTZ R193, R14, UR38, -R0.reuse ;  /* 0x000000260ec17c23 */ /* 0x100fe20008010800 */
[--C-:B------:R-:W-:Y:S01]  /*fd50*/  FFMA.FTZ R194, R181, UR38, -R0.reuse ;  /* 0x00000026b5c27c23 */ /* 0x100fe20008010800 */
[----:B------:R-:W-:Y:S01]  /*fd60*/  FFMA.FTZ R197, R5, UR38, -R0 ;  /* 0x0000002605c57c23 */ /* 0x000fe20008010800 */
[----:B------:R-:W-:Y:S01]  /*fd70*/  FSEL R17, R132, RZ, P0 ;  /* 0x000000ff84117208 */ /* 0x000fe20000000000 */
[C---:B------:R-:W-:Y:S01]  /*fd80*/  FMUL.FTZ R0, R134.reuse, UR38 ;  /* 0x0000002686007c20 */ /* 0x040fe20008410000 */
[----:B------:R-:W-:Y:S01]  /*fd90*/  FSEL R8, R133, RZ, P6 ;  /* 0x000000ff85087208 */ /* 0x000fe20003000000 */
[C---:B------:R-:W-:Y:S01]  /*fda0*/  FMUL.FTZ R3, R135.reuse, UR38 ;  /* 0x0000002687037c20 */ /* 0x040fe20008410000 */
[----:B------:R-:W-:Y:S02]  /*fdb0*/  FSETP.NEU.FTZ.AND P0, PT, R134, -INF , PT ;  /* 0xff8000008600780b */ /* 0x000fe40003f1d000 */
[----:B------:R-:W-:-:S02]  /*fdc0*/  FSETP.NEU.FTZ.AND P6, PT, R135, -INF , PT ;  /* 0xff8000008700780b */ /* 0x000fc40003fdd000 */
[----:B------:R-:W-:Y:S02]  /*fdd0*/  LOP3.LUT R5, R20, 0xff, RZ, 0xc0, !PT ;  /* 0x000000ff14057812 */ /* 0x000fe400078ec0ff */
[----:B------:R-:W-:Y:S02]  /*fde0*/  FSEL R19, R134, RZ, P0 ;  /* 0x000000ff86137208 */ /* 0x000fe40000000000 */
[----:B------:R-:W-:Y:S02]  /*fdf0*/  FSEL R0, R0, RZ, P0 ;  /* 0x000000ff00007208 */ /* 0x000fe40000000000 */
[----:B------:R-:W-:Y:S02]  /*fe00*/  FSEL R3, R3, RZ, P6 ;  /* 0x000000ff03037208 */ /* 0x000fe40003000000 */
[----:B------:R-:W-:-:S03]  /*fe10*/  ISETP.LE.U32.AND P0, PT, R5, UR12, PT ;  /* 0x0000000c05007c0c */ /* 0x000fc6000bf03070 */
        /* <DEDUP_REMOVED lines=8> */
[----:B------:R-:W-:Y:S02]  /*fea0*/  LOP3.LUT R3, R20, 0xffff, RZ, 0xc0, !PT ;  /* 0x0000ffff14037812 */ /* 0x000fe400078ec0ff */
[----:B-1----:R-:W-:-:S02]  /*feb0*/  F2FP.BF16.F32.PACK_AB R27, R224, R28 ;  /* 0x0000001ce01b723e */ /* 0x002fc400000010ff */
[----:B------:R-:W-:Y:S02]  /*fec0*/  SHF.R.U32.HI R3, RZ, 0x8, R3 ;  /* 0x00000008ff037819 */ /* 0x000fe40000011603 */
[----:B------:R-:W-:Y:S01]  /*fed0*/  PRMT R26, R27, 0x7632, R26 ;  /* 0x000076321b1a7816 */ /* 0x000fe2000000001a */
[----:B------:R-:W-:Y:S01]  /*fee0*/  @!P0 HFMA2.BF16_V2 R136, -RZ.H0_H0, RZ.H0_H0, -R27.H0_H0 ;  /* 0x200000ffff888231 */ /* 0x000fe2000034091b */
[----:B------:R-:W-:Y:S02]  /*fef0*/  LOP3.LUT R3, R3, 0xffff, RZ, 0xc0, !PT ;  /* 0x0000ffff03037812 */ /* 0x000fe400078ec0ff */
        /* <DEDUP_REMOVED lines=9> */
[----:B------:R-:W-:Y:S02]  /*ff90*/  ISETP.LE.U32.AND P0, PT, R3, UR12, PT ;  /* 0x0000000c03007c0c */ /* 0x000fe4000bf03070 */
[----:B------:R-:W-:Y:S02]  /*ffa0*/  LOP3.LUT R173, R10, UR17, R9, 0x96, !PT ;  /* 0x000000110aad7c12 */ /* 0x000fe4000f8e9609 */
[----:B-1----:R-:W-:Y:S01]  /*ffb0*/  F2FP.BF16.F32.PACK_AB R34, R223, R136 ;  /* 0x00000088df22723e */ /* 0x002fe200000010ff */
[--C-:B------:R-:W-:Y:S01]  /*ffc0*/  FFMA.FTZ R10, R139, UR38, -R0.reuse ;  /* 0x000000268b0a7c23 */ /* 0x100fe20008010800 */
[--C-:B------:R-:W-:Y:S01]  /*ffd0*/  FFMA.FTZ R9, R190, UR38, -R0.reuse ;  /* 0x00000026be097c23 */ /* 0x100fe20008010800 */
[----:B------:R-:W-:Y:S01]  /*ffe0*/  FFMA.FTZ R11, R176, UR38, -R0 ;  /* 0x00000026b00b7c23 */ /* 0x000fe20008010800 */
[----:B------:R-:W-:Y:S01]  /*fff0*/  PRMT R30, R34, 0x7632, R30 ;  /* 0x00007632221e7816 */ /* 0x000fe2000000001e */
[--C-:B------:R-:W-:Y:S01]  /*10000*/  FFMA.FTZ R14, R23, UR38, -R0.reuse ;  /* 0x00000026170e7c23 */ /* 0x100fe20008010800 */
[----:B------:R-:W-:-:S03]  /*10010*/  FFMA.FTZ R18, R180, UR38, -R0 ;  /* 0x00000026b4127c23 */ /* 0x000fc60008010800 */
[----:B------:R-:W-:Y:S02]  /*10020*/  @!P0 HFMA2.BF16_V2 R139, -RZ.H0_H0, RZ.H0_H0, -R34.H0_H0 ;  /* 0x200000ffff8b8231 */ /* 0x000fe40000340922 */
[--C-:B------:R-:W-:Y:S01]  /*10030*/  FFMA.FTZ R25, R179, UR38, -R0.reuse ;  /* 0x00000026b3197c23 */ /* 0x100fe20008010800 */
[--C-:B------:R-:W-:Y:S01]  /*10040*/  FFMA.FTZ R209, R186, UR38, -R0.reuse ;  /* 0x00000026bad17c23 */ /* 0x100fe20008010800 */
[----:B------:R-:W-:Y:S01]  /*10050*/  FFMA.FTZ R208, R174, UR38, -R0 ;  /* 0x00000026aed07c23 */ /* 0x000fe20008010800 */
[----:B------:R-:W-:Y:S01]  /*10060*/  SHF.R.U32.HI R0, RZ, 0x18, R20 ;  /* 0x00000018ff007819 */ /* 0x000fe20000011614 */
[----:B------:R-:W-:Y:S01]  /*10070*/  FADD.FTZ R3, R221, -R8 ;  /* 0x80000008dd037221 */ /* 0x000fe20000010000 */
[----:B------:R-:W-:Y:S02]  /*10080*/  PRMT R218, R34, 0x5410, R30 ;  /* 0x0000541022da7816 */ /* 0x000fe4000000001e */
[----:B------:R-:W-:Y:S02]  /*10090*/  @!P0 PRMT R34, R139, 0x5410, RZ ;  /* 0x000054108b228816 */ /* 0x000fe400000000ff */
[----:B------:R-:W-:Y:S01]  /*100a0*/  ISETP.LE.U32.AND P0, PT, R0, UR12, PT ;  /* 0x0000000c00007c0c */ /* 0x000fe2000bf03070 */
[----:B------:R-:W-:-:S06]  /*100b0*/  FMUL.FTZ R0, R3, UR38 ;  /* 0x0000002603007c20 */ /* 0x000fcc0008410000 */
[----:B------:R-:W1:Y:S02]  /*100c0*/  MUFU.EX2 R0, R0 ;  /* 0x0000000000007308 */ /* 0x000e640000000800 */
[----:B-1----:R-:W-:Y:S02]  /*100d0*/  FMUL.FTZ R236, R160, R0 ;  /* 0x00000000a0ec7220 */ /* 0x002fe40000410000 */
[----:B------:R-:W3:Y:S04]  /*100e0*/  LDL.LU R160, [R1+0x60] ;  /* 0x0000600001a07983 */ /* 0x000ee80000300800 */
[----:B------:R-:W-:Y:S01]  /*100f0*/  MUFU.EX2 R203, R183 ;  /* 0x000000b700cb7308 */ /* 0x000fe20000000800 */
[----:B------:R-:W-:Y:S02]  /*10100*/  IMAD.MOV.U32 R3, RZ, RZ, R184 ;  /* 0x000000ffff037224 */ /* 0x000fe400078e00b8 */
[----:B------:R-:W-:-:S05]  /*10110*/  @!P0 HFMA2.BF16_V2 R172, -RZ.H0_H0, RZ.H0_H0, -R30.H0_H0 ;  /* 0x200000ffffac8231 */ /* 0x000fca000034091e */
[----:B------:R-:W1:Y:S01]  /*10120*/  MUFU.EX2 R221, R182 ;  /* 0x000000b600dd7308 */ /* 0x000e620000000800 */
[----:B------:R-:W-:Y:S02]  /*10130*/  LOP3.LUT R3, R3, 0xff, RZ, 0xc0, !PT ;  /* 0x000000ff03037812 */ /* 0x000fe400078ec0ff */
[----:B------:R-:W-:Y:S02]  /*10140*/  @!P0 PRMT R30, R172, 0x5410, RZ ;  /* 0x00005410ac1e8816 */ /* 0x000fe400000000ff */
[----:B------:R-:W-:Y:S01]  /*10150*/  ISETP.LE.U32.AND P0, PT, R3, UR12, PT ;  /* 0x0000000c03007c0c */ /* 0x000fe2000bf03070 */
[----:B------:R-:W-:Y:S01]  /*10160*/  FADD.FTZ R3, R214, -R17 ;  /* 0x80000011d6037221 */ /* 0x000fe20000010000 */
[----:B------:R-:W-:Y:S02]  /*10170*/  PRMT R5, R184, 0x7771, RZ ;  /* 0x00007771b8057816 */ /* 0x000fe400000000ff */
[----:B-1----:R-:W-:-:S04]  /*10180*/  F2FP.BF16.F32.PACK_AB R137, R221, R203 ;  /* 0x000000cbdd89723e */ /* 0x002fc800000010ff */
[----:B------:R-:W-:-:S05]  /*10190*/  PRMT R186, R137, 0x7632, R186 ;  /* 0x0000763289ba7816 */ /* 0x000fca00000000ba */
[----:B------:R-:W-:Y:S01]  /*101a0*/  @!P0 HFMA2.BF16_V2 R181, -RZ.H0_H0, RZ.H0_H0, -R137.H0_H0 ;  /* 0x200000ffffb58231 */ /* 0x000fe20000340989 */
[----:B------:R-:W-:-:S04]  /*101b0*/  PRMT R214, R137, 0x5410, R186 ;  /* 0x0000541089d67816 */ /* 0x000fc800000000ba */
[----:B------:R-:W-:Y:S02]  /*101c0*/  @!P0 PRMT R137, R181, 0x5410, RZ ;  /* 0x00005410b5898816 */ /* 0x000fe400000000ff */
[----:B------:R-:W-:Y:S01]  /*101d0*/  ISETP.GT.U32.AND P0, PT, R5, UR12, PT ;  /* 0x0000000c05007c0c */ /* 0x000fe2000bf04070 */
[----:B------:R-:W-:Y:S01]  /*101e0*/  FMUL.FTZ R3, R3, UR38 ;  /* 0x0000002603037c20 */ /* 0x000fe20008410000 */
[----:B------:R-:W-:Y:S01]  /*101f0*/  FFMA.FTZ R28, R230, R0, R28 ;  /* 0x00000000e61c7223 */ /* 0x000fe2000001001c */
[----:B------:R-:W-:Y:S08]  /*10200*/  MUFU.EX2 R175, R175 ;  /* 0x000000af00af7308 */ /* 0x000ff00000000800 */
[----:B------:R1:W-:Y:S02]  /*10210*/  MUFU.EX2 R5, R3 ;  /* 0x0000000300057308 */ /* 0x0003e40000000800 */
[----:B------:R-:W-:-:S06]  /*10220*/  @P0 HFMA2.BF16_V2 R176, -RZ.H0_H0, RZ.H0_H0, -R186.H0_H0 ;  /* 0x200000ffffb00231 */ /* 0x000fcc00003409ba */
[----:B------:R-:W4:Y:S01]  /*10230*/  MUFU.EX2 R230, R138 ;  /* 0x0000008a00e67308 */ /* 0x000f220000000800 */
[----:B------:R-:W-:Y:S02]  /*10240*/  @P0 PRMT R186, R176, 0x5410, RZ ;  /* 0x00005410b0ba0816 */ /* 0x000fe400000000ff */
[----:B-1----:R-:W-:-:S04]  /*10250*/  PRMT R3, R184, 0x7772, RZ ;  /* 0x00007772b8037816 */ /* 0x002fc800000000ff */
[----:B------:R-:W-:Y:S01]  /*10260*/  ISETP.GT.U32.AND P0, PT, R3, UR12, PT ;  /* 0x0000000c03007c0c */ /* 0x000fe2000bf04070 */
[----:B------:R-:W-:-:S04]  /*10270*/  FADD.FTZ R3, R207, -R19 ;  /* 0x80000013cf037221 */ /* 0x000fc80000010000 */
[----:B------:R-:W-:Y:S01]  /*10280*/  FMUL.FTZ R3, R3, UR38 ;  /* 0x0000002603037c20 */ /* 0x000fe20008410000 */
[----:B------:R-:W-:Y:S01]  /*10290*/  MUFU.EX2 R139, R9 ;  /* 0x00000009008b7308 */ /* 0x000fe20000000800 */
[----:B----4-:R-:W-:-:S07]  /*102a0*/  F2FP.BF16.F32.PACK_AB R8, R230, R175 ;  /* 0x000000afe608723e */ /* 0x010fce00000010ff */
[----:B------:R-:W1:Y:S01]  /*102b0*/  MUFU.EX2 R3, R3 ;  /* 0x0000000300037308 */ /* 0x000e620000000800 */
[C---:B------:R-:W-:Y:S02]  /*102c0*/  PRMT R185, R8.reuse, 0x7610, R185 ;  /* 0x0000761008b97816 */ /* 0x040fe400000000b9 */
[----:B------:R-:W-:-:S03]  /*102d0*/  PRMT R183, R8, 0x7632, R183 ;  /* 0x0000763208b77816 */ /* 0x000fc600000000b7 */
[----:B------:R-:W-:Y:S01]  /*102e0*/  @P0 HFMA2.BF16_V2 R187, -RZ.H0_H0, RZ.H0_H0, -R185.H0_H0 ;  /* 0x200000ffffbb0231 */ /* 0x000fe200003409b9 */
[----:B------:R-:W-:Y:S01]  /*102f0*/  PRMT R8, R184, 0x7773, RZ ;  /* 0x00007773b8087816 */ /* 0x000fe200000000ff */
[----:B------:R-:W4:Y:S01]  /*10300*/  MUFU.EX2 R11, R11 ;  /* 0x0000000b000b7308 */ /* 0x000f220000000800 */
[----:B------:R-:W-:Y:S02]  /*10310*/  PRMT R207, R185, 0x5410, R183 ;  /* 0x00005410b9cf7816 */ /* 0x000fe400000000b7 */
[----:B------:R-:W-:Y:S01]  /*10320*/  @P0 PRMT R185, R187, 0x5410, RZ ;  /* 0x00005410bbb90816 */ /* 0x000fe200000000ff */
[----:B------:R-:W-:Y:S01]  /*10330*/  IMAD.WIDE.U32 R16, R173, -0x2daee0ad, RZ ;  /* 0xd2511f53ad107825 */ /* 0x000fe200078e00ff */
[----:B------:R-:W-:-:S03]  /*10340*/  ISETP.GT.U32.AND P0, PT, R8, UR12, PT ;  /* 0x0000000c08007c0c */ /* 0x000fc6000bf04070 */
[----:B-1----:R-:W-:Y:S02]  /*10350*/  FFMA.FTZ R9, R232, R3, R139 ;  /* 0x00000003e8097223 */ /* 0x002fe4000001008b */
[----:B------:R-:W1:Y:S01]  /*10360*/  S2R R232, SR_CTAID.X ;  /* 0x0000000000e87919 */ /* 0x000e620000002500 */
[----:B------:R-:W-:Y:S01]  /*10370*/  FFMA.FTZ R138, R233, R5, R136 ;  /* 0x00000005e98a7223 */ /* 0x000fe20000010088 */
[----:B------:R-:W-:Y:S01]  /*10380*/  MUFU.EX2 R188, R188 ;  /* 0x000000bc00bc7308 */ /* 0x000fe20000000800 */
[----:B------:R-:W-:-:S07]  /*10390*/  LOP3.LUT R136, R198, UR7, R17, 0x96, !PT ;  /* 0x00000007c6887c12 */ /* 0x000fce000f8e9611 */
[----:B------:R-:W2:Y:S01]  /*103a0*/  MUFU.EX2 R189, R189 ;  /* 0x000000bd00bd7308 */ /* 0x000ea20000000800 */
[----:B------:R-:W-:Y:S01]  /*103b0*/  LOP3.LUT R8, R136, 0xffff, RZ, 0xc0, !PT ;  /* 0x0000ffff88087812 */ /* 0x000fe200078ec0ff */
[----:B------:R-:W-:-:S03]  /*103c0*/  @P0 HFMA2.BF16_V2 R190, -RZ.H0_H0, RZ.H0_H0, -R183.H0_H0 ;  /* 0x200000ffffbe0231 */ /* 0x000fc600003409b7 */
[----:B------:R-:W-:-:S03]  /*103d0*/  SHF.R.U32.HI R8, RZ, 0x8, R8 ;  /* 0x00000008ff087819 */ /* 0x000fc60000011608 */
[----:B------:R4:W-:Y:S01]  /*103e0*/  MUFU.EX2 R172, R14 ;  /* 0x0000000e00ac7308 */ /* 0x0009e20000000800 */
[----:B------:R-:W-:Y:S02]  /*103f0*/  @P0 PRMT R183, R190, 0x5410, RZ ;  /* 0x00005410beb70816 */ /* 0x000fe400000000ff */
[----:B------:R-:W-:-:S05]  /*10400*/  LOP3.LUT R8, R8, 0xffff, RZ, 0xc0, !PT ;  /* 0x0000ffff08087812 */ /* 0x000fca00078ec0ff */
[----:B------:R2:W1:Y:S01]  /*10410*/  MUFU.EX2 R19, R10 ;  /* 0x0000000a00137308 */ /* 0x0004620000000800 */
[----:B----4-:R-:W-:Y:S01]  /*10420*/  FADD.FTZ R14, R11, R9 ;  /* 0x000000090b0e7221 */ /* 0x010fe20000010000 */
[----:B------:R-:W-:-:S04]  /*10430*/  LOP3.LUT R9, R136, 0xff, RZ, 0xc0, !PT ;  /* 0x000000ff88097812 */ /* 0x000fc800078ec0ff */
[----:B------:R-:W-:Y:S02]  /*10440*/  ISETP.LE.U32.AND P0, PT, R9, UR12, PT ;  /* 0x0000000c09007c0c */ /* 0x000fe4000bf03070 */
[----:B--2---:R-:W-:Y:S02]  /*10450*/  FSEL R10, R135, RZ, P6 ;  /* 0x000000ff870a7208 */ /* 0x004fe40003000000 */
[----:B------:R-:W-:Y:S02]  /*10460*/  ISETP.LE.U32.AND P6, PT, R8, UR12, PT ;  /* 0x0000000c08007c0c */ /* 0x000fe4000bfc3070 */
[----:B------:R-:W-:Y:S02]  /*10470*/  F2FP.BF16.F32.PACK_AB R8, R189, R188 ;  /* 0x000000bcbd08723e */ /* 0x000fe400000010ff */
[----:B------:R-:W-:Y:S02]  /*10480*/  SHF.R.U32.HI R234, RZ, 0x5, R215 ;  /* 0x00000005ffea7819 */ /* 0x000fe400000116d7 */
[----:B------:R-:W-:-:S02]  /*10490*/  PRMT R182, R8, 0x7610, R182 ;  /* 0x0000761008b67816 */ /* 0x000fc400000000b6 */
[----:B------:R-:W-:Y:S02]  /*104a0*/  PRMT R181, R8, 0x7632, R181 ;  /* 0x0000763208b57816 */ /* 0x000fe400000000b5 */
[----:B------:R-:W-:Y:S01]  /*104b0*/  MOV R8, R16 ;  /* 0x0000001000087202 */ /* 0x000fe20000000f00 */
[----:B------:R-:W2:Y:S01]  /*104c0*/  MUFU.EX2 R9, R18 ;  /* 0x0000001200097308 */ /* 0x000ea20000000800 */
[----:B------:R-:W-:Y:S01]  /*104d0*/  F2FP.BF16.F32.PACK_AB R174, R11, R139 ;  /* 0x0000008b0bae723e */ /* 0x000fe200000010ff */
[----:B------:R-:W-:Y:S01]  /*104e0*/  FADD.FTZ R11, R222, -R10 ;  /* 0x8000000ade0b7221 */ /* 0x000fe20000010000 */
[----:B------:R-:W-:Y:S01]  /*104f0*/  @!P0 HFMA2.BF16_V2 R201, -RZ.H0_H0, RZ.H0_H0, -R182.H0_H0 ;  /* 0x200000ffffc98231 */ /* 0x000fe200003409b6 */
[----:B------:R-:W-:Y:S01]  /*10500*/  LOP3.LUT R10, R8, 0xff, RZ, 0xc0, !PT ;  /* 0x000000ff080a7812 */ /* 0x000fe200078ec0ff */
[----:B-1----:R-:W-:Y:S01]  /*10510*/  IMAD R232, R232, 0x8, R234 ;  /* 0x00000008e8e87824 */ /* 0x002fe200078e02ea */
[----:B------:R-:W-:Y:S02]  /*10520*/  PRMT R222, R182, 0x5410, R181 ;  /* 0x00005410b6de7816 */ /* 0x000fe400000000b5 */
[----:B------:R-:W1:Y:S01]  /*10530*/  MUFU.EX2 R8, R25 ;  /* 0x0000001900087308 */ /* 0x000e620000000800 */
[----:B------:R-:W-:Y:S01]  /*10540*/  VIADD R232, R232, 0x4 ;  /* 0x00000004e8e87836 */ /* 0x000fe20000000000 */
[----:B------:R-:W-:Y:S01]  /*10550*/  @!P0 PRMT R182, R201, 0x5410, RZ ;  /* 0x00005410c9b68816 */ /* 0x000fe200000000ff */
[----:B------:R-:W-:Y:S01]  /*10560*/  FADD.FTZ R14, R19, R14 ;  /* 0x0000000e130e7221 */ /* 0x000fe20000010000 */
[----:B------:R-:W-:-:S02]  /*10570*/  ISETP.LE.U32.AND P0, PT, R10, UR12, PT ;  /* 0x0000000c0a007c0c */ /* 0x000fc4000bf03070 */
[----:B------:R-:W-:Y:S01]  /*10580*/  LOP3.LUT R10, R6, UR4, R213, 0x96, !PT ;  /* 0x00000004060a7c12 */ /* 0x000fe2000f8e96d5 */
[----:B------:R-:W-:Y:S01]  /*10590*/  IMAD.WIDE.U32 R232, R232, -0x326172a9, RZ ;  /* 0xcd9e8d57e8e87825 */ /* 0x000fe200078e00ff */
[----:B------:R-:W-:-:S03]  /*105a0*/  PRMT R6, R136, 0x7632, R6 ;  /* 0x0000763288067816 */ /* 0x000fc60000000006 */
[----:B------:R-:W-:Y:S02]  /*105b0*/  @!P6 HFMA2.BF16_V2 R202, -RZ.H0_H0, RZ.H0_H0, -R181.H0_H0 ;  /* 0x200000ffffcae231 */ /* 0x000fe400003409b5 */
[----:B------:R-:W-:Y:S01]  /*105c0*/  FADD.FTZ R14, R172, R14 ;  /* 0x0000000eac0e7221 */ /* 0x000fe20000010000 */
[----:B------:R-:W-:Y:S02]  /*105d0*/  LOP3.LUT R6, R6, 0xff, RZ, 0xc0, !PT ;  /* 0x000000ff06067812 */ /* 0x000fe400078ec0ff */
[----:B------:R-:W-:Y:S01]  /*105e0*/  LOP3.LUT R17, R232, UR6, R7, 0x96, !PT ;  /* 0x00000006e8117c12 */ /* 0x000fe2000f8e9607 */
[----:B--2---:R-:W-:Y:S01]  /*105f0*/  FADD.FTZ R7, R9, R14 ;  /* 0x0000000e09077221 */ /* 0x004fe20000010000 */
[----:B------:R-:W-:Y:S02]  /*10600*/  @!P6 PRMT R181, R202, 0x5410, RZ ;  /* 0x00005410cab5e816 */ /* 0x000fe400000000ff */
[----:B------:R-:W-:Y:S01]  /*10610*/  ISETP.LE.U32.AND P6, PT, R6, UR12, PT ;  /* 0x0000000c06007c0c */ /* 0x000fe2000bfc3070 */
[----:B------:R-:W-:Y:S01]  /*10620*/  FMUL.FTZ R6, R11, UR38 ;  /* 0x000000260b067c20 */ /* 0x000fe20008410000 */
[-C--:B------:R-:W-:Y:S01]  /*10630*/  FMUL.FTZ R233, R157, R0.reuse ;  /* 0x000000009de97220 */ /* 0x080fe20000410000 */
[----:B------:R-:W-:Y:S01]  /*10640*/  F2FP.BF16.F32.PACK_AB R172, R172, R19 ;  /* 0x00000013acac723e */ /* 0x000fe200000010ff */
[C---:B-1----:R-:W-:Y:S01]  /*10650*/  FADD.FTZ R139, R8.reuse, R7 ;  /* 0x00000007088b7221 */ /* 0x042fe20000010000 */
        /* <DEDUP_REMOVED lines=31> */
[----:B------:R-:W-:Y:S08]  /*10850*/  MUFU.EX2 R7, R178 ;  /* 0x000000b200077308 */ /* 0x000ff00000000800 */
[----:B------:R-:W-:Y:S08]  /*10860*/  MUFU.EX2 R0, R6 ;  /* 0x0000000600007308 */ /* 0x000ff00000000800 */
        /* <DEDUP_REMOVED lines=33> */
[----:B------:R-:W-:Y:S01]  /*10a80*/  IMAD.MOV.U32 R119, RZ, RZ, R37 ;  /* 0x000000ffff777224 */ /* 0x000fe200078e0025 */
[----:B-1----:R-:W-:Y:S01]  /*10a90*/  F2FP.BF16.F32.PACK_AB R14, R6, R7 ;  /* 0x00000007060e723e */ /* 0x002fe200000010ff */
[----:B---3--:R-:W-:-:S04]  /*10aa0*/  FFMA.FTZ R5, R160, R0, R7 ;  /* 0x00000000a0057223 */ /* 0x008fc80000010007 */
[----:B------:R-:W-:Y:S02]  /*10ab0*/  FADD.FTZ R37, R6, R5 ;  /* 0x0000000506257221 */ /* 0x000fe40000010000 */
[----:B------:R-:W2:Y:S01]  /*10ac0*/  LDL.64 R6, [R1+0x88] ;  /* 0x0000880001067983 */ /* 0x000ea20000100a00 */
[----:B------:R-:W-:Y:S08]  /*10ad0*/  MUFU.EX2 R191, R191 ;  /* 0x000000bf00bf7308 */ /* 0x000ff00000000800 */
[----:B------:R-:W1:Y:S01]  /*10ae0*/  MUFU.EX2 R36, R193 ;  /* 0x000000c100247308 */ /* 0x000e620000000800 */
        /* <DEDUP_REMOVED lines=37> */
[----:B------:R-:W-:Y:S01]  /*10d40*/  IMAD.MOV.U32 R125, RZ, RZ, R116 ;  /* 0x000000ffff7d7224 */ /* 0x000fe200078e0074 */
[----:B------:R-:W-:-:S02]  /*10d50*/  MOV R98, R71 ;  /* 0x0000004700627202 */ /* 0x000fc40000000f00 */
[----:B------:R-:W-:Y:S01]  /*10d60*/  PRMT R180, R0, 0x7610, R180 ;  /* 0x0000761000b47816 */ /* 0x000fe200000000b4 */
[----:B------:R-:W-:Y:S01]  /*10d70*/  FMUL.FTZ R71, R59, R3 ;  /* 0x000000033b477220 */ /* 0x000fe20000410000 */
[----:B------:R-:W-:Y:S01]  /*10d80*/  MOV R116, R25 ;  /* 0x0000001900747202 */ /* 0x000fe20000000f00 */
[----:B------:R-:W-:Y:S01]  /*10d90*/  MUFU.EX2 R56, R195 ;  /* 0x000000c300387308 */ /* 0x000fe20000000800 */
[----:B------:R-:W-:Y:S02]  /*10da0*/  IMAD.MOV.U32 R59, RZ, RZ, R102 ;  /* 0x000000ffff3b7224 */ /* 0x000fe400078e0066 */
[-C--:B------:R-:W-:Y:S01]  /*10db0*/  FMUL.FTZ R102, R62, R3.reuse ;  /* 0x000000033e667220 */ /* 0x080fe20000410000 */
[----:B------:R-:W-:Y:S02]  /*10dc0*/  IMAD.MOV.U32 R118, RZ, RZ, R70 ;  /* 0x000000ffff767224 */ /* 0x000fe400078e0046 */
[----:B------:R-:W-:Y:S02]  /*10dd0*/  @!P6 HFMA2.BF16_V2 R2, -RZ.H0_H0, RZ.H0_H0, -R180.H0_H0 ;  /* 0x200000ffff02e231 */ /* 0x000fe400003409b4 */
[----:B------:R-:W-:Y:S01]  /*10de0*/  IMAD.MOV.U32 R62, RZ, RZ, R162 ;  /* 0x000000ffff3e7224 */ /* 0x000fe200078e00a2 */
[----:B------:R-:W1:Y:S01]  /*10df0*/  MUFU.EX2 R25, R196 ;  /* 0x000000c400197308 */ /* 0x000e620000000800 */
[----:B------:R-:W-:Y:S01]  /*10e00*/  IMAD.MOV.U32 R124, RZ, RZ, R163 ;  /* 0x000000ffff7c7224 */ /* 0x000fe200078e00a3 */
        /* <DEDUP_REMOVED lines=32> */
[----:B------:R-:W-:Y:S01]  /*11010*/  SHF.R.U32.HI R0, RZ, 0x18, R136 ;  /* 0x00000018ff007819 */ /* 0x000fe20000011688 */
[----:B------:R-:W-:Y:S01]  /*11020*/  IMAD.MOV.U32 R63, RZ, RZ, R98 ;  /* 0x000000ffff3f7224 */ /* 0x000fe200078e0062 */
[----:B------:R-:W-:Y:S01]  /*11030*/  PRMT R98, R180, 0x5410, R179 ;  /* 0x00005410b4627816 */ /* 0x000fe200000000b3 */
[----:B------:R-:W-:Y:S01]  /*11040*/  IMAD.MOV.U32 R126, RZ, RZ, R118 ;  /* 0x000000ffff7e7224 */ /* 0x000fe200078e0076 */
[----:B------:R-:W-:Y:S01]  /*11050*/  MOV R58, R117 ;  /* 0x00000075003a7202 */ /* 0x000fe20000000f00 */
[----:B------:R-:W-:Y:S01]  /*11060*/  IMAD.MOV.U32 R118, RZ, RZ, R18 ;  /* 0x000000ffff767224 */ /* 0x000fe200078e0012 */
[----:B------:R-:W-:Y:S01]  /*11070*/  @!P6 PRMT R180, R2, 0x5410, RZ ;  /* 0x0000541002b4e816 */ /* 0x000fe200000000ff */
[----:B------:R-:W-:Y:S01]  /*11080*/  IMAD.MOV.U32 R60, RZ, RZ, R9 ;  /* 0x000000ffff3c7224 */ /* 0x000fe200078e0009 */
[----:B------:R-:W-:Y:S01]  /*11090*/  ISETP.LE.U32.AND P6, PT, R0, UR12, PT ;  /* 0x0000000c00007c0c */ /* 0x000fe2000bfc3070 */
[----:B------:R-:W-:-:S02]  /*110a0*/  IMAD.MOV.U32 R117, RZ, RZ, R8 ;  /* 0x000000ffff757224 */ /* 0x000fc400078e0008 */
[----:B------:R-:W-:Y:S01]  /*110b0*/  FADD.FTZ R18, R203, R3 ;  /* 0x00000003cb127221 */ /* 0x000fe20000010000 */
[----:B------:R-:W-:-:S04]  /*110c0*/  IMAD.WIDE.U32 R2, R17, -0x2daee0ad, RZ ;  /* 0xd2511f5311027825 */ /* 0x000fc800078e00ff */
[----:B------:R-:W-:Y:S01]  /*110d0*/  FADD.FTZ R0, R223, R138 ;  /* 0x0000008adf007221 */ /* 0x000fe20000010000 */
[----:B------:R-:W-:-:S04]  /*110e0*/  IMAD.WIDE.U32 R8, R10, -0x2daee0ad, RZ ;  /* 0xd2511f530a087825 */ /* 0x000fc800078e00ff */
[----:B------:R-:W-:Y:S01]  /*110f0*/  FADD.FTZ R28, R175, R0 ;  /* 0x00000000af1c7221 */ /* 0x000fe20000010000 */
[----:B-1----:R-:W-:Y:S02]  /*11100*/  F2FP.BF16.F32.PACK_AB R5, R25, R56 ;  /* 0x000000381905723e */ /* 0x002fe400000010ff */
[----:B------:R-:W-:Y:S01]  /*11110*/  LOP3.LUT R2, R2, UR31, R9, 0x96, !PT ;  /* 0x0000001f02027c12 */ /* 0x000fe2000f8e9609 */
[----:B------:R-:W-:Y:S01]  /*11120*/  IMAD.MOV.U32 R57, RZ, RZ, R53 ;  /* 0x000000ffff397224 */ /* 0x000fe200078e0035 */
[----:B------:R-:W-:Y:S01]  /*11130*/  MUFU.EX2 R17, R197 ;  /* 0x000000c500117308 */ /* 0x000fe20000000800 */
[----:B------:R-:W-:Y:S01]  /*11140*/  IMAD.MOV.U32 R61, RZ, RZ, R11 ;  /* 0x000000ffff3d7224 */ /* 0x000fe200078e000b */
[----:B------:R-:W-:Y:S01]  /*11150*/  PRMT R178, R5, 0x7610, R178 ;  /* 0x0000761005b27816 */ /* 0x000fe200000000b2 */
[----:B------:R-:W-:-:S05]  /*11160*/  @!P6 HFMA2.BF16_V2 R12, -RZ.H0_H0, RZ.H0_H0, -R179.H0_H0 ;  /* 0x200000ffff0ce231 */ /* 0x000fca00003409b3 */
[----:B------:R-:W1:Y:S01]  /*11170*/  MUFU.EX2 R53, R194 ;  /* 0x000000c200357308 */ /* 0x000e620000000800 */
[----:B------:R-:W-:Y:S01]  /*11180*/  @!P0 HFMA2.BF16_V2 R13, -RZ.H0_H0, RZ.H0_H0, -R178.H0_H0 ;  /* 0x200000ffff0d8231 */ /* 0x000fe200003409b2 */
[----:B------:R-:W-:Y:S02]  /*11190*/  PRMT R177, R5, 0x7632, R177 ;  /* 0x0000763205b17816 */ /* 0x000fe400000000b1 */
[----:B------:R-:W-:Y:S01]  /*111a0*/  @!P6 PRMT R179, R12, 0x5410, RZ ;  /* 0x000054100cb3e816 */ /* 0x000fe200000000ff */
[----:B------:R-:W-:Y:S01]  /*111b0*/  IMAD.MOV.U32 R196, RZ, RZ, R97 ;  /* 0x000000ffffc47224 */ /* 0x000fe200078e0061 */
[----:B------:R-:W-:Y:S02]  /*111c0*/  PRMT R97, R178, 0x5410, R177 ;  /* 0x00005410b2617816 */ /* 0x000fe400000000b1 */
[----:B------:R-:W-:Y:S02]  /*111d0*/  @!P0 PRMT R178, R13, 0x5410, RZ ;  /* 0x000054100db28816 */ /* 0x000fe400000000ff */
[----:B------:R-:W-:Y:S01]  /*111e0*/  MOV R223, R19 ;  /* 0x0000001300df7202 */ /* 0x000fe20000000f00 */
[----:B------:R-:W-:Y:S01]  /*111f0*/  IMAD.MOV.U32 R224, RZ, RZ, R96 ;  /* 0x000000ffffe07224 */ /* 0x000fe200078e0060 */
[----:B------:R-:W-:-:S02]  /*11200*/  PRMT R203, R172, 0x7610, R203 ;  /* 0x00007610accb7816 */ /* 0x000fc400000000cb */
[----:B------:R-:W-:Y:S01]  /*11210*/  PRMT R202, R172, 0x7632, R202 ;  /* 0x00007632acca7816 */ /* 0x000fe200000000ca */
[----:B------:R-:W3:Y:S01]  /*11220*/  MUFU.EX2 R9, R192 ;  /* 0x000000c000097308 */ /* 0x000ee20000000800 */
[----:B------:R-:W-:Y:S02]  /*11230*/  PRMT R5, R14, 0x7632, R5 ;  /* 0x000076320e057816 */ /* 0x000fe40000000005 */
[----:B------:R-:W-:Y:S02]  /*11240*/  PRMT R195, R187, 0x7610, R195 ;  /* 0x00007610bbc37816 */ /* 0x000fe400000000c3 */
[----:B--2---:R-:W-:Y:S01]  /*11250*/  LOP3.LUT R0, R6, UR33, R3, 0x96, !PT ;  /* 0x0000002106007c12 */ /* 0x004fe2000f8e9603 */
[----:B------:R-:W-:-:S04]  /*11260*/  IMAD.WIDE.U32 R6, R2, -0x326172a9, RZ ;  /* 0xcd9e8d5702067825 */ /* 0x000fc800078e00ff */
[----:B------:R-:W-:Y:S01]  /*11270*/  IMAD.WIDE.U32 R10, R0, -0x326172a9, RZ ;  /* 0xcd9e8d57000a7825 */ /* 0x000fe200078e00ff */
[----:B------:R-:W-:-:S03]  /*11280*/  PRMT R0, R16, 0x7771, RZ ;  /* 0x0000777110007816 */ /* 0x000fc600000000ff */
[----:B------:R-:W-:Y:S02]  /*11290*/  IMAD.MOV.U32 R2, RZ, RZ, R212 ;  /* 0x000000ffff027224 */ /* 0x000fe400078e00d4 */
[----:B------:R-:W-:Y:S01]  /*112a0*/  IMAD.MOV.U32 R3, RZ, RZ, R213 ;  /* 0x000000ffff037224 */ /* 0x000fe200078e00d5 */
[----:B------:R-:W-:Y:S02]  /*112b0*/  ISETP.GT.U32.AND P6, PT, R0, UR12, PT ;  /* 0x0000000c00007c0c */ /* 0x000fe4000bfc4070 */
[----:B------:R-:W-:Y:S01]  /*112c0*/  PRMT R193, R187, 0x7632, R193 ;  /* 0x00007632bbc17816 */ /* 0x000fe200000000c1 */
[----:B------:R-:W-:Y:S01]  /*112d0*/  IMAD.MOV.U32 R127, RZ, RZ, R190 ;  /* 0x000000ffff7f7224 */ /* 0x000fe200078e00be */
[----:B------:R-:W-:Y:S01]  /*112e0*/  LOP3.LUT R3, R2, UR32, R11, 0x96, !PT ;  /* 0x0000002002037c12 */ /* 0x000fe2000f8e960b */
[----:B------:R2:W5:Y:S01]  /*112f0*/  LDL.LU.64 R212, [R1+0xd0] ;  /* 0x0000d00001d47983 */ /* 0x0005620000300a00 */
[----:B------:R-:W-:Y:S02]  /*11300*/  LOP3.LUT R2, R10, UR26, R7, 0x96, !PT ;  /* 0x0000001a0a027c12 */ /* 0x000fe4000f8e9607 */
[----:B------:R-:W-:Y:S01]  /*11310*/  PRMT R0, R16, 0x7772, RZ ;  /* 0x0000777210007816 */ /* 0x000fe200000000ff */
[----:B------:R-:W-:-:S03]  /*11320*/  IMAD.WIDE.U32 R10, R3, -0x2daee0ad, RZ ;  /* 0xd2511f53030a7825 */ /* 0x000fc600078e00ff */
[----:B------:R-:W-:Y:S01]  /*11330*/  ISETP.GT.U32.AND P0, PT, R0, UR12, PT ;  /* 0x0000000c00007c0c */ /* 0x000fe2000bf04070 */
[----:B------:R-:W-:Y:S01]  /*11340*/  IMAD.WIDE.U32 R12, R2, -0x2daee0ad, RZ ;  /* 0xd2511f53020c7825 */ /* 0x000fe200078e00ff */
[----:B-1----:R-:W-:-:S04]  /*11350*/  F2FP.BF16.F32.PACK_AB R2, R17, R53 ;  /* 0x000000351102723e */ /* 0x002fc800000010ff */
[----:B------:R-:W-:Y:S01]  /*11360*/  LOP3.LUT R0, R10, UR16, R13, 0x96, !PT ;  /* 0x000000100a007c12 */ /* 0x000fe2000f8e960d */
[----:B------:R-:W-:Y:S01]  /*11370*/  @P6 HFMA2.BF16_V2 R15, -RZ.H0_H0, RZ.H0_H0, -R177.H0_H0 ;  /* 0x200000ffff0f6231 */ /* 0x000fe200003409b1 */
[----:B------:R-:W-:Y:S01]  /*11380*/  PRMT R176, R2, 0x7610, R176 ;  /* 0x0000761002b07816 */ /* 0x000fe200000000b0 */
[----:B------:R-:W-:Y:S02]  /*11390*/  FADD.FTZ R13, R221, R18 ;  /* 0x00000012dd0d7221 */ /* 0x000fe40000010000 */
[----:B------:R-:W-:Y:S01]  /*113a0*/  IMAD.WIDE.U32 R18, R0, -0x326172a9, RZ ;  /* 0xcd9e8d5700127825 */ /* 0x000fe200078e00ff */
[----:B------:R-:W-:-:S03]  /*113b0*/  PRMT R0, R16, 0x7773, RZ ;  /* 0x0000777310007816 */ /* 0x000fc600000000ff */
[----:B------:R-:W-:Y:S01]  /*113c0*/  @P0 HFMA2.BF16_V2 R22, -RZ.H0_H0, RZ.H0_H0, -R176.H0_H0 ;  /* 0x200000ffff160231 */ /* 0x000fe200003409b0 */
[----:B------:R-:W-:Y:S02]  /*113d0*/  @P6 PRMT R177, R15, 0x5410, RZ ;  /* 0x000054100fb16816 */ /* 0x000fe400000000ff */
[----:B------:R-:W-:Y:S02]  /*113e0*/  PRMT R173, R2, 0x7632, R173 ;  /* 0x0000763202ad7816 */ /* 0x000fe400000000ad */
[----:B------:R-:W-:Y:S02]  /*113f0*/  ISETP.GT.U32.AND P6, PT, R0, UR12, PT ;  /* 0x0000000c00007c0c */ /* 0x000fe4000bfc4070 */
[----:B------:R-:W-:Y:S02]  /*11400*/  PRMT R0, R18, 0x7772, RZ ;  /* 0x0000777212007816 */ /* 0x000fe400000000ff */
[----:B------:R-:W-:Y:S02]  /*11410*/  PRMT R96, R176, 0x5410, R173 ;  /* 0x00005410b0607816 */ /* 0x000fe400000000ad */
[----:B------:R-:W-:-:S02]  /*11420*/  @P0 PRMT R176, R22, 0x5410, RZ ;  /* 0x0000541016b00816 */ /* 0x000fc400000000ff */
[----:B------:R-:W-:Y:S02]  /*11430*/  ISETP.GT.U32.AND P0, PT, R0, UR12, PT ;  /* 0x0000000c00007c0c */ /* 0x000fe4000bf04070 */
[----:B------:R-:W-:Y:S02]  /*11440*/  LOP3.LUT R3, R8, UR23, R11, 0x96, !PT ;  /* 0x0000001708037c12 */ /* 0x000fe4000f8e960b */
[----:B------:R-:W-:-:S03]  /*11450*/  PRMT R0, R18, 0x7773, RZ ;  /* 0x0000777312007816 */ /* 0x000fc600000000ff */
[----:B------:R-:W-:-:S06]  /*11460*/  IMAD.WIDE.U32 R2, R3, -0x326172a9, RZ ;  /* 0xcd9e8d5703027825 */ /* 0x000fcc00078e00ff */
[----:B------:R-:W-:Y:S01]  /*11470*/  @P0 HFMA2.BF16_V2 R21, -RZ.H0_H0, RZ.H0_H0, -R172.H0_H0 ;  /* 0x200000ffff150231 */ /* 0x000fe200003409ac */
[----:B------:R-:W-:-:S04]  /*11480*/  LOP3.LUT R2, R2, UR15, R19, 0x96, !PT ;  /* 0x0000000f02027c12 */ /* 0x000fc8000f8e9613 */
[----:B------:R-:W-:Y:S02]  /*11490*/  @P0 PRMT R203, R21, 0x5410, RZ ;  /* 0x0000541015cb0816 */ /* 0x000fe400000000ff */
[----:B------:R-:W-:Y:S02]  /*114a0*/  ISETP.GT.U32.AND P0, PT, R0, UR12, PT ;  /* 0x0000000c00007c0c */ /* 0x000fe4000bf04070 */
[----:B------:R-:W-:-:S04]  /*114b0*/  LOP3.LUT R0, R2, 0xffff, RZ, 0xc0, !PT ;  /* 0x0000ffff02007812 */ /* 0x000fc800078ec0ff */
[----:B------:R-:W-:-:S04]  /*114c0*/  SHF.R.U32.HI R0, RZ, 0x8, R0 ;  /* 0x00000008ff007819 */ /* 0x000fc80000011600 */
[----:B------:R-:W-:-:S03]  /*114d0*/  LOP3.LUT R0, R0, 0xffff, RZ, 0xc0, !PT ;  /* 0x0000ffff00007812 */ /* 0x000fc600078ec0ff */
[----:B------:R-:W-:Y:S01]  /*114e0*/  @P0 HFMA2.BF16_V2 R23, -RZ.H0_H0, RZ.H0_H0, -R172.H1_H1 ;  /* 0x200000ffff170231 */ /* 0x000fe200003609ac */
[----:B------:R-:W-:-:S04]  /*114f0*/  LOP3.LUT R6, R6, UR17, R3, 0x96, !PT ;  /* 0x0000001106067c12 */ /* 0x000fc8000f8e9603 */
[----:B------:R-:W-:Y:S02]  /*11500*/  @P0 PRMT R202, R23, 0x5410, RZ ;  /* 0x0000541017ca0816 */ /* 0x000fe400000000ff */
[----:B------:R-:W-:Y:S01]  /*11510*/  ISETP.LE.U32.AND P0, PT, R0, UR12, PT ;  /* 0x0000000c00007c0c */ /* 0x000fe2000bf03070 */
[----:B------:R-:W-:Y:S01]  /*11520*/  @P6 HFMA2.BF16_V2 R24, -RZ.H0_H0, RZ.H0_H0, -R173.H0_H0 ;  /* 0x200000ffff186231 */ /* 0x000fe200003409ad */
[----:B------:R-:W-:Y:S01]  /*11530*/  LOP3.LUT R3, R2, 0xff, RZ, 0xc0, !PT ;  /* 0x000000ff02037812 */ /* 0x000fe200078ec0ff */
[----:B------:R-:W-:Y:S01]  /*11540*/  IMAD.WIDE.U32 R6, R6, -0x2daee0ad, RZ ;  /* 0xd2511f5306067825 */ /* 0x000fe200078e00ff */
[----:B------:R-:W1:Y:S02]  /*11550*/  MUFU.EX2 R11, R199 ;  /* 0x000000c7000b7308 */ /* 0x000e640000000800 */
[----:B------:R-:W-:Y:S01]  /*11560*/  @P6 PRMT R173, R24, 0x5410, RZ ;  /* 0x0000541018ad6816 */ /* 0x000fe200000000ff */
[----:B------:R-:W-:Y:S01]  /*11570*/  FADD.FTZ R10, R230, R28 ;  /* 0x0000001ce60a7221 */ /* 0x000fe20000010000 */
[----:B------:R-:W-:-:S02]  /*11580*/  ISETP.LE.U32.AND P6, PT, R3, UR12, PT ;  /* 0x0000000c03007c0c */ /* 0x000fc4000bfc3070 */
[----:B------:R-:W-:Y:S02]  /*11590*/  LOP3.LUT R28, R12, UR7, R7, 0x96, !PT ;  /* 0x000000070c1c7c12 */ /* 0x000fe4000f8e9607 */
[----:B------:R-:W-:Y:S01]  /*115a0*/  MUFU.EX2 R19, R200 ;  /* 0x000000c800137308 */ /* 0x000fe20000000800 */
[----:B------:R-:W-:Y:S01]  /*115b0*/  PRMT R8, R14, 0x7610, R8 ;  /* 0x000076100e087816 */ /* 0x000fe20000000008 */
[----:B------:R-:W-:Y:S01]  /*115c0*/  @!P0 HFMA2.BF16_V2 R38, -RZ.H0_H0, RZ.H0_H0, -R5.H0_H0 ;  /* 0x200000ffff268231 */ /* 0x000fe20000340905 */
[----:B------:R-:W-:-:S05]  /*115d0*/  LOP3.LUT R0, R28, 0xff, RZ, 0xc0, !PT ;  /* 0x000000ff1c007812 */ /* 0x000fca00078ec0ff */
[----:B------:R-:W4:Y:S01]  /*115e0*/  MUFU.EX2 R3, R206 ;  /* 0x000000ce00037308 */ /* 0x000f220000000800 */
[----:B------:R-:W-:Y:S02]  /*115f0*/  PRMT R23, R8, 0x5410, R5 ;  /* 0x0000541008177816 */ /* 0x000fe40000000005 */
[----:B------:R-:W-:Y:S02]  /*11600*/  @!P0 PRMT R5, R38, 0x5410, RZ ;  /* 0x0000541026058816 */ /* 0x000fe400000000ff */
[----:B------:R-:W-:Y:S01]  /*11610*/  ISETP.LE.U32.AND P0, PT, R0, UR12, PT ;  /* 0x0000000c00007c0c */ /* 0x000fe2000bf03070 */
[----:B---3--:R-:W-:Y:S01]  /*11620*/  FADD.FTZ R0, R9, R37 ;  /* 0x0000002509007221 */ /* 0x008fe20000010000 */
[----:B-1----:R-:W-:-:S03]  /*11630*/  F2FP.BF16.F32.PACK_AB R9, R11, R9 ;  /* 0x000000090b09723e */ /* 0x002fc600000010ff */
[----:B------:R-:W-:Y:S01]  /*11640*/  FADD.FTZ R11, R11, R0 ;  /* 0x000000000b0b7221 */ /* 0x000fe20000010000 */
[----:B------:R-:W-:Y:S02]  /*11650*/  LOP3.LUT R0, R28, 0xffff, RZ, 0xc0, !PT ;  /* 0x0000ffff1c007812 */ /* 0x000fe400078ec0ff */
[----:B----4-:R-:W-:Y:S01]  /*11660*/  F2FP.BF16.F32.PACK_AB R40, R3, R19 ;  /* 0x000000130328723e */ /* 0x010fe200000010ff */
[----:B------:R-:W-:Y:S01]  /*11670*/  IMAD.MOV.U32 R7, RZ, RZ, R18 ;  /* 0x000000ffff077224 */ /* 0x000fe200078e0012 */
[----:B------:R-:W-:Y:S01]  /*11680*/  SHF.R.U32.HI R0, RZ, 0x8, R0 ;  /* 0x00000008ff007819 */ /* 0x000fe20000011600 */
[----:B------:R-:W-:Y:S01]  /*11690*/  @!P6 HFMA2.BF16_V2 R39, -RZ.H0_H0, RZ.H0_H0, -R8.H0_H0 ;  /* 0x200000ffff27e231 */ /* 0x000fe20000340908 */
[----:B------:R-:W-:Y:S01]  /*116a0*/  MUFU.EX2 R15, R210 ;  /* 0x000000d2000f7308 */ /* 0x000fe20000000800 */
[----:B------:R-:W-:Y:S01]  /*116b0*/  @!P0 HFMA2.BF16_V2 R42, -RZ.H0_H0, RZ.H0_H0, -R40.H0_H0 ;  /* 0x200000ffff2a8231 */ /* 0x000fe20000340928 */
[----:B------:R-:W-:Y:S01]  /*116c0*/  LOP3.LUT R0, R0, 0xffff, RZ, 0xc0, !PT ;  /* 0x0000ffff00007812 */ /* 0x000fe200078ec0ff */
[----:B------:R-:W1:Y:S01]  /*116d0*/  LDC R206, c[0x0][0x448] ;  /* 0x00011200ffce7b82 */ /* 0x000e620000000800 */
[----:B------:R-:W-:-:S02]  /*116e0*/  PRMT R201, R40, 0x7610, R201 ;  /* 0x0000761028c97816 */ /* 0x000fc400000000c9 */
[----:B------:R-:W-:Y:S02]  /*116f0*/  @!P0 PRMT R201, R42, 0x5410, RZ ;  /* 0x000054102ac98816 */ /* 0x000fe400000000ff */
[----:B------:R-:W-:Y:S02]  /*11700*/  ISETP.LE.U32.AND P0, PT, R0, UR12, PT ;  /* 0x0000000c00007c0c */ /* 0x000fe4000bf03070 */
[----:B------:R-:W-:Y:S02]  /*11710*/  LOP3.LUT R7, R7, 0xff, RZ, 0xc0, !PT ;  /* 0x000000ff07077812 */ /* 0x000fe400078ec0ff */
[----:B------:R-:W-:Y:S02]  /*11720*/  @!P6 PRMT R8, R39, 0x5410, RZ ;  /* 0x000054102708e816 */ /* 0x000fe400000000ff */
[----:B------:R-:W-:Y:S02]  /*11730*/  ISETP.LE.U32.AND P6, PT, R7, UR12, PT ;  /* 0x0000000c07007c0c */ /* 0x000fe4000bfc3070 */
[----:B------:R-:W-:-:S05]  /*11740*/  PRMT R0, R28, 0x7632, R0 ;  /* 0x000076321c007816 */ /* 0x000fca0000000000 */
[----:B------:R-:W-:Y:S01]  /*11750*/  @!P0 HFMA2.BF16_V2 R41, -RZ.H0_H0, RZ.H0_H0, -R40.H1_H1 ;  /* 0x200000ffff298231 */ /* 0x000fe20000360928 */
[----:B------:R-:W-:Y:S02]  /*11760*/  LOP3.LUT R0, R0, 0xff, RZ, 0xc0, !PT ;  /* 0x000000ff00007812 */ /* 0x000fe400078ec0ff */
[----:B------:R-:W-:Y:S02]  /*11770*/  PRMT R200, R40, 0x7632, R200 ;  /* 0x0000763228c87816 */ /* 0x000fe400000000c8 */
[----:B------:R-:W-:Y:S02]  /*11780*/  PRMT R55, R9, 0x7610, R55 ;  /* 0x0000761009377816 */ /* 0x000fe40000000037 */
[----:B------:R-:W-:Y:S02]  /*11790*/  @!P0 PRMT R200, R41, 0x5410, RZ ;  /* 0x0000541029c88816 */ /* 0x000fe400000000ff */
[----:B------:R-:W-:Y:S01]  /*117a0*/  ISETP.LE.U32.AND P0, PT, R0, UR12, PT ;  /* 0x0000000c00007c0c */ /* 0x000fe2000bf03070 */
[----:B------:R-:W-:Y:S01]  /*117b0*/  @!P6 HFMA2.BF16_V2 R44, -RZ.H0_H0, RZ.H0_H0, -R55.H0_H0 ;  /* 0x200000ffff2ce231 */ /* 0x000fe20000340937 */
[----:B------:R-:W-:-:S02]  /*117c0*/  PRMT R54, R9, 0x7632, R54 ;  /* 0x0000763209367816 */ /* 0x000fc40000000036 */
[----:B------:R-:W-:Y:S02]  /*117d0*/  SHF.R.U32.HI R0, RZ, 0x18, R28 ;  /* 0x00000018ff007819 */ /* 0x000fe4000001161c */
[----:B------:R-:W-:Y:S02]  /*117e0*/  PRMT R22, R55, 0x5410, R54 ;  /* 0x0000541037167816 */ /* 0x000fe40000000036 */
[----:B------:R-:W-:Y:S01]  /*117f0*/  @!P6 PRMT R55, R44, 0x5410, RZ ;  /* 0x000054102c37e816 */ /* 0x000fe200000000ff */
[----:B------:R-:W3:Y:S01]  /*11800*/  MUFU.EX2 R14, R211 ;  /* 0x000000d3000e7308 */ /* 0x000ee20000000800 */
[----:B------:R-:W-:Y:S01]  /*11810*/  ISETP.LE.U32.AND P6, PT, R0, UR12, PT ;  /* 0x0000000c00007c0c */ /* 0x000fe2000bfc3070 */
[----:B------:R-:W-:Y:S02]  /*11820*/  IMAD.MOV.U32 R0, RZ, RZ, R6 ;  /* 0x000000ffff007224 */ /* 0x000fe400078e0006 */
[----:B------:R-:W-:-:S03]  /*11830*/  @!P0 HFMA2.BF16_V2 R43, -RZ.H0_H0, RZ.H0_H0, -R187.H0_H0 ;  /* 0x200000ffff2b8231 */ /* 0x000fc600003409bb */
[----:B------:R-:W-:Y:S02]  /*11840*/  LOP3.LUT R0, R0, 0xff, RZ, 0xc0, !PT ;  /* 0x000000ff00007812 */ /* 0x000fe400078ec0ff */
[----:B------:R-:W-:Y:S02]  /*11850*/  @!P0 PRMT R195, R43, 0x5410, RZ ;  /* 0x000054102bc38816 */ /* 0x000fe400000000ff */
[----:B------:R-:W-:-:S03]  /*11860*/  ISETP.LE.U32.AND P0, PT, R0, UR12, PT ;  /* 0x0000000c00007c0c */ /* 0x000fc6000bf03070 */
[----:B------:R-:W-:Y:S01]  /*11870*/  @!P6 HFMA2.BF16_V2 R45, -RZ.H0_H0, RZ.H0_H0, -R187.H1_H1 ;  /* 0x200000ffff2de231 */ /* 0x000fe200003609bb */
[----:B------:R-:W-:Y:S02]  /*11880*/  PRMT R0, R18, 0x7771, RZ ;  /* 0x0000777112007816 */ /* 0x000fe400000000ff */
[----:B---3--:R-:W-:Y:S02]  /*11890*/  F2FP.BF16.F32.PACK_AB R39, R14, R15 ;  /* 0x0000000f0e27723e */ /* 0x008fe400000010ff */
[----:B------:R-:W-:Y:S02]  /*118a0*/  @!P6 PRMT R193, R45, 0x5410, RZ ;  /* 0x000054102dc1e816 */ /* 0x000fe400000000ff */
[----:B------:R-:W-:-:S03]  /*118b0*/  ISETP.GT.U32.AND P6, PT, R0, UR12, PT ;  /* 0x0000000c00007c0c */ /* 0x000fc6000bfc4070 */
[----:B------:R-:W-:Y:S01]  /*118c0*/  @!P0 HFMA2.BF16_V2 R46, -RZ.H0_H0, RZ.H0_H0, -R39.H0_H0 ;  /* 0x200000ffff2e8231 */ /* 0x000fe20000340927 */
[----:B------:R-:W-:Y:S02]  /*118d0*/  PRMT R0, R6, 0x7771, RZ ;  /* 0x0000777106007816 */ /* 0x000fe400000000ff */
[----:B------:R-:W-:Y:S02]  /*118e0*/  PRMT R194, R39, 0x7610, R194 ;  /* 0x0000761027c27816 */ /* 0x000fe400000000c2 */
[----:B------:R-:W-:Y:S02]  /*118f0*/  @!P0 PRMT R194, R46, 0x5410, RZ ;  /* 0x000054102ec28816 */ /* 0x000fe400000000ff */
[----:B------:R-:W-:Y:S01]  /*11900*/  ISETP.GT.U32.AND P0, PT, R0, UR12, PT ;  /* 0x0000000c00007c0c */ /* 0x000fe2000bf04070 */
[----:B------:R-:W-:Y:S01]  /*11910*/  FADD.FTZ R7, R188, R13 ;  /* 0x0000000dbc077221 */ /* 0x000fe20000010000 */
[----:B------:R-:W-:Y:S02]  /*11920*/  FADD.FTZ R9, R19, R11 ;  /* 0x0000000b13097221 */ /* 0x000fe40000010000 */
[----:B------:R-:W-:Y:S01]  /*11930*/  MUFU.EX2 R19, R209 ;  /* 0x000000d100137308 */ /* 0x000fe20000000800 */
[----:B------:R-:W-:Y:S01]  /*11940*/  FADD.FTZ R11, R189, R7 ;  /* 0x00000007bd0b7221 */ /* 0x000fe20000010000 */
[----:B------:R-:W-:-:S06]  /*11950*/  PRMT R0, R6, 0x7772, RZ ;  /* 0x0000777206007816 */ /* 0x000fcc00000000ff */
[----:B------:R-:W3:Y:S01]  /*11960*/  MUFU.EX2 R7, R208 ;  /* 0x000000d000077308 */ /* 0x000ee20000000800 */
[----:B------:R-:W-:Y:S01]  /*11970*/  @P0 HFMA2.BF16_V2 R47, -RZ.H0_H0, RZ.H0_H0, -R39.H1_H1 ;  /* 0x200000ffff2f0231 */ /* 0x000fe20000360927 */
[----:B------:R-:W-:-:S04]  /*11980*/  PRMT R192, R39, 0x7632, R192 ;  /* 0x0000763227c07816 */ /* 0x000fc800000000c0 */
[----:B------:R-:W-:Y:S02]  /*11990*/  @P0 PRMT R192, R47, 0x5410, RZ ;  /* 0x000054102fc00816 */ /* 0x000fe400000000ff */
[----:B------:R-:W-:Y:S01]  /*119a0*/  ISETP.GT.U32.AND P0, PT, R0, UR12, PT ;  /* 0x0000000c00007c0c */ /* 0x000fe2000bf04070 */
[----:B------:R-:W-:Y:S01]  /*119b0*/  FADD.FTZ R10, R191, R10 ;  /* 0x0000000abf0a7221 */ /* 0x000fe20000010000 */
[----:B------:R-:W-:Y:S01]  /*119c0*/  PRMT R0, R2, 0x7632, R0 ;  /* 0x0000763202007816 */ /* 0x000fe20000000000 */
[----:B------:R-:W-:Y:S02]  /*119d0*/  @P6 HFMA2.BF16_V2 R48, -RZ.H0_H0, RZ.H0_H0, -R54.H0_H0 ;  /* 0x200000ffff306231 */ /* 0x000fe40000340936 */
[----:B------:R-:W-:Y:S02]  /*119e0*/  IMAD.MOV.U32 R190, RZ, RZ, R216 ;  /* 0x000000ffffbe7224 */ /* 0x000fe400078e00d8 */
[----:B------:R-:W-:Y:S01]  /*119f0*/  FADD.FTZ R10, R36, R10 ;  /* 0x0000000a240a7221 */ /* 0x000fe20000010000 */
[----:B------:R-:W-:-:S02]  /*11a00*/  LOP3.LUT R0, R0, 0xff, RZ, 0xc0, !PT ;  /* 0x000000ff00007812 */ /* 0x000fc400078ec0ff */
[----:B---3--:R-:W-:Y:S01]  /*11a10*/  F2FP.BF16.F32.PACK_AB R38, R7, R19 ;  /* 0x000000130726723e */ /* 0x008fe200000010ff */
[----:B------:R-:W-:Y:S02]  /*11a20*/  IMAD.MOV.U32 R191, RZ, RZ, R217 ;  /* 0x000000ffffbf7224 */ /* 0x000fe400078e00d9 */
[----:B-1----:R-:W-:Y:S01]  /*11a30*/  IMAD.SHL.U32 R138, R206, 0x8, RZ ;  /* 0x00000008ce8a7824 */ /* 0x002fe200078e00ff */
[----:B------:R-:W-:Y:S01]  /*11a40*/  @P6 PRMT R54, R48, 0x5410, RZ ;  /* 0x0000541030366816 */ /* 0x000fe200000000ff */
[----:B------:R-:W-:Y:S01]  /*11a50*/  @P0 HFMA2.BF16_V2 R50, -RZ.H0_H0, RZ.H0_H0, -R38.H0_H0 ;  /* 0x200000ffff320231 */ /* 0x000fe20000340926 */
[----:B------:R-:W-:Y:S01]  /*11a60*/  ISETP.LE.U32.AND P6, PT, R0, UR12, PT ;  /* 0x0000000c00007c0c */ /* 0x000fe2000bfc3070 */
[----:B------:R-:W-:Y:S01]  /*11a70*/  FADD.FTZ R13, R56, R11 ;  /* 0x0000000b380d7221 */ /* 0x000fe20000010000 */
[----:B------:R-:W-:Y:S01]  /*11a80*/  FADD.FTZ R12, R53, R10 ;  /* 0x0000000a350c7221 */ /* 0x000fe20000010000 */
[----:B------:R-:W-:Y:S01]  /*11a90*/  PRMT R0, R6, 0x7773, RZ ;  /* 0x0000777306007816 */ /* 0x000fe200000000ff */
[----:B------:R-:W-:Y:S01]  /*11aa0*/  IMAD.WIDE R10, R138, 0x2, R190 ;  /* 0x000000028a0a7825 */ /* 0x000fe200078e02be */
[----:B------:R-:W-:-:S02]  /*11ab0*/  PRMT R189, R38, 0x7610, R189 ;  /* 0x0000761026bd7816 */ /* 0x000fc400000000bd */
[----:B------:R-:W-:Y:S02]  /*11ac0*/  @P0 PRMT R189, R50, 0x5410, RZ ;  /* 0x0000541032bd0816 */ /* 0x000fe400000000ff */
[----:B------:R-:W-:Y:S01]  /*11ad0*/  ISETP.GT.U32.AND P0, PT, R0, UR12, PT ;  /* 0x0000000c00007c0c */ /* 0x000fe2000bf04070 */
[----:B------:R-:W-:-:S04]  /*11ae0*/  IMAD.WIDE R10, R206, 0x70, R10 ;  /* 0x00000070ce0a7825 */ /* 0x000fc800078e020a */
[----:B------:R-:W-:Y:S01]  /*11af0*/  FADD.FTZ R25, R25, R13 ;  /* 0x0000000d19197221 */ /* 0x000fe20000010000 */
[----:B------:R-:W-:Y:S01]  /*11b00*/  FADD.FTZ R24, R17, R12 ;  /* 0x0000000c11187221 */ /* 0x000fe20000010000 */
[----:B------:R-:W-:-:S04]  /*11b10*/  IMAD.WIDE R12, R206, -0x70, R10 ;  /* 0xffffff90ce0c7825 */ /* 0x000fc800078e020a */
[----:B------:R-:W-:Y:S01]  /*11b20*/  FADD.FTZ R9, R3, R9 ;  /* 0x0000000903097221 */ /* 0x000fe20000010000 */
[----:B------:R-:W-:Y:S02]  /*11b30*/  SHF.R.U32.HI R0, RZ, 0x18, R2 ;  /* 0x00000018ff007819 */ /* 0x000fe40000011602 */
[----:B------:R-:W-:Y:S01]  /*11b40*/  PRMT R3, R174, 0x7610, R3 ;  /* 0x00007610ae037816 */ /* 0x000fe20000000003 */
[----:B------:R-:W-:Y:S02]  /*11b50*/  @P0 HFMA2.BF16_V2 R49, -RZ.H0_H0, RZ.H0_H0, -R38.H1_H1 ;  /* 0x200000ffff310231 */ /* 0x000fe40000360926 */
[----:B------:R-:W-:Y:S01]  /*11b60*/  IMAD.WIDE R12, R206, 0x70, R12 ;  /* 0x00000070ce0c7825 */ /* 0x000fe200078e020c */
[----:B------:R-:W-:-:S03]  /*11b70*/  PRMT R188, R38, 0x7632, R188 ;  /* 0x0000763226bc7816 */ /* 0x000fc600000000bc */
[----:B------:R-:W-:Y:S01]  /*11b80*/  @!P6 HFMA2.BF16_V2 R52, -RZ.H0_H0, RZ.H0_H0, -R3.H0_H0 ;  /* 0x200000ffff34e231 */ /* 0x000fe20000340903 */
[----:B------:R-:W-:Y:S02]  /*11b90*/  @P0 PRMT R188, R49, 0x5410, RZ ;  /* 0x0000541031bc0816 */ /* 0x000fe400000000ff */
[----:B------:R-:W-:Y:S01]  /*11ba0*/  ISETP.LE.U32.AND P0, PT, R0, UR12, PT ;  /* 0x0000000c00007c0c */ /* 0x000fe2000bf03070 */
[----:B------:R-:W-:Y:S01]  /*11bb0*/  IMAD.WIDE R12, R206, -0x70, R12 ;  /* 0xffffff90ce0c7825 */ /* 0x000fe200078e020c */
[----:B------:R-:W-:-:S03]  /*11bc0*/  PRMT R0, R174, 0x7632, R0 ;  /* 0x00007632ae007816 */ /* 0x000fc60000000000 */
[----:B------:R-:W-:Y:S01]  /*11bd0*/  FADD.FTZ R15, R15, R9 ;  /* 0x000000090f0f7221 */ /* 0x000fe20000010000 */
[----:B------:R-:W-:Y:S01]  /*11be0*/  FADD.FTZ R9, R19, R139 ;  /* 0x0000008b13097221 */ /* 0x000fe20000010000 */
[----:B------:R-:W-:Y:S02]  /*11bf0*/  PRMT R21, R3, 0x5410, R0 ;  /* 0x0000541003157816 */ /* 0x000fe40000000000 */
[----:B------:R-:W-:Y:S01]  /*11c00*/  @!P6 PRMT R3, R52, 0x5410, RZ ;  /* 0x000054103403e816 */ /* 0x000fe200000000ff */
[----:B------:R-:W-:-:S04]  /*11c10*/  IMAD.WIDE R52, R206, 0x70, R12 ;  /* 0x00000070ce347825 */ /* 0x000fc800078e020c */
[----:B------:R-:W-:Y:S01]  /*11c20*/  FADD.FTZ R12, R14, R15 ;  /* 0x0000000f0e0c7221 */ /* 0x000fe20000010000 */
[----:B------:R-:W-:Y:S01]  /*11c30*/  FADD.FTZ R7, R7, R9 ;  /* 0x0000000907077221 */ /* 0x000fe20000010000 */
[----:B------:R-:W-:Y:S04]  /*11c40*/  STL [R1+0x54], R25 ;  /* 0x0000541901007387 */ /* 0x000fe80000100800 */
[----:B------:R1:W-:Y:S04]  /*11c50*/  STL [R1+0x58], R24 ;  /* 0x0000581801007387 */ /* 0x0003e80000100800 */
[----:B------:R-:W-:Y:S04]  /*11c60*/  STL [R1+0x60], R12 ;  /* 0x0000600c01007387 */ /* 0x000fe80000100800 */
[----:B------:R-:W-:Y:S04]  /*11c70*/  STL [R1+0x5c], R7 ;  /* 0x00005c0701007387 */ /* 0x000fe80000100800 */
[----:B------:R-:W3:Y:S01]  /*11c80*/  LDL R230, [R1+0xc8] ;  /* 0x0000c80001e67983 */ /* 0x000ee20000100800 */
[----:B------:R-:W-:Y:S01]  /*11c90*/  IMAD.WIDE R174, R206, -0x70, R52 ;  /* 0xffffff90ceae7825 */ /* 0x000fe200078e0234 */
[----:B------:R-:W-:-:S03]  /*11ca0*/  MOV R221, R196 ;  /* 0x000000c400dd7202 */ /* 0x000fc60000000f00 */
[----:B------:R-:W-:Y:S02]  /*11cb0*/  IMAD.MOV.U32 R196, RZ, RZ, R59 ;  /* 0x000000ffffc47224 */ /* 0x000fe400078e003b */
[----:B------:R-:W-:Y:S01]  /*11cc0*/  IMAD.MOV.U32 R59, RZ, RZ, R57 ;  /* 0x000000ffff3b7224 */ /* 0x000fe200078e0039 */
[----:B------:R-:W-:Y:S01]  /*11cd0*/  MOV R57, R118 ;  /* 0x0000007600397202 */ /* 0x000fe20000000f00 */
[----:B-1----:R-:W-:Y:S02]  /*11ce0*/  IMAD.MOV.U32 R24, RZ, RZ, R223 ;  /* 0x000000ffff187224 */ /* 0x002fe400078e00df */
[----:B------:R-:W-:Y:S01]  /*11cf0*/  IMAD.MOV.U32 R223, RZ, RZ, R62 ;  /* 0x000000ffffdf7224 */ /* 0x000fe200078e003e */
[----:B------:R-:W-:Y:S01]  /*11d00*/  MOV R62, R58 ;  /* 0x0000003a003e7202 */ /* 0x000fe20000000f00 */
[----:B------:R-:W-:Y:S02]  /*11d10*/  IMAD.MOV.U32 R58, RZ, RZ, R119 ;  /* 0x000000ffff3a7224 */ /* 0x000fe400078e0077 */
[----:B------:R-:W-:-:S04]  /*11d20*/  IMAD.WIDE R118, R206, 0x70, R174 ;  /* 0x00000070ce767825 */ /* 0x000fc800078e02ae */
[----:B------:R-:W-:Y:S02]  /*11d30*/  @!P0 HFMA2.BF16_V2 R51, -RZ.H0_H0, RZ.H0_H0, -R0.H0_H0 ;  /* 0x200000ffff338231 */ /* 0x000fe40000340900 */
        /* <DEDUP_REMOVED lines=10> */
[----:B------:R-:W-:Y:S01]  /*11de0*/  IMAD.WIDE R116, R206, -0x70, R118 ;  /* 0xffffff90ce747825 */ /* 0x000fe200078e0276 */
[----:B------:R-:W-:Y:S01]  /*11df0*/  @!P0 PRMT R0, R51, 0x5410, RZ ;  /* 0x0000541033008816 */ /* 0x000fe200000000ff */
[----:B------:R-:W-:Y:S02]  /*11e00*/  STG.E.U16 desc[UR28][R190.64+-0x80], R27 ;  /* 0xffff801bbe007986 */ /* 0x000fe4000c10151c */
[----:B------:R-:W-:-:S02]  /*11e10*/  IMAD.WIDE R138, R138, 0x2, R10 ;  /* 0x000000028a8a7825 */ /* 0x000fc400078e020a */
[----:B------:R-:W-:Y:S01]  /*11e20*/  STG.E.U16 desc[UR28][R190.64+-0x7e], R26 ;  /* 0xffff821abe007986 */ /* 0x000fe2000c10151c */
[----:B------:R-:W1:Y:S03]  /*11e30*/  S2UR UR6, SR_CgaCtaId ;  /* 0x00000000000679c3 */ /* 0x000e660000008800 */
[----:B------:R-:W-:Y:S04]  /*11e40*/  STG.E.U16 desc[UR28][R116.64+-0x80], R34 ;  /* 0xffff802274007986 */ /* 0x000fe8000c10151c */
[----:B------:R-:W-:Y:S01]  /*11e50*/  STG.E.U16 desc[UR28][R116.64+-0x7e], R30 ;  /* 0xffff821e74007986 */ /* 0x000fe2000c10151c */
[----:B------:R-:W4:Y:S03]  /*11e60*/  LDC R10, c[0x0][0x4f8] ;  /* 0x00013e00ff0a7b82 */ /* 0x000f260000000800 */
[----:B------:R-:W-:Y:S04]  /*11e70*/  STG.E.U16 desc[UR28][R118.64+-0x80], R8 ;  /* 0xffff800876007986 */ /* 0x000fe8000c10151c */
[----:B------:R-:W-:Y:S04]  /*11e80*/  STG.E.U16 desc[UR28][R52.64+-0x7e], R5 ;  /* 0xffff820534007986 */ /* 0x000fe8000c10151c */
[----:B------:R2:W-:Y:S04]  /*11e90*/  STG.E.U16 desc[UR28][R138.64+-0x80], R3 ;  /* 0xffff80038a007986 */ /* 0x0005e8000c10151c */
[----:B------:R1:W-:Y:S01]  /*11ea0*/  STG.E.U16 desc[UR28][R138.64+-0x7e], R0 ;  /* 0xffff82008a007986 */ /* 0x0003e2000c10151c */
[----:B--2---:R-:W-:-:S02]  /*11eb0*/  PRMT R3, R184, 0x7773, RZ ;  /* 0x00007773b8037816 */ /* 0x004fc400000000ff */
[----:B-1----:R-:W-:-:S04]  /*11ec0*/  PRMT R0, R184, 0x7772, RZ ;  /* 0x00007772b8007816 */ /* 0x002fc800000000ff */
[----:B------:R-:W-:Y:S02]  /*11ed0*/  PRMT R14, R0, 0x5410, R3 ;  /* 0x00005410000e7816 */ /* 0x000fe40000000003 */
[C---:B------:R-:W-:Y:S02]  /*11ee0*/  PRMT R3, R16.reuse, 0x7773, RZ ;  /* 0x0000777310037816 */ /* 0x040fe400000000ff */
[----:B------:R-:W-:-:S04]  /*11ef0*/  PRMT R0, R16, 0x7772, RZ ;  /* 0x0000777210007816 */ /* 0x000fc800000000ff */
[----:B------:R-:W-:Y:S02]  /*11f00*/  PRMT R43, R0, 0x5410, R3 ;  /* 0x00005410002b7816 */ /* 0x000fe40000000003 */
[C---:B------:R-:W-:Y:S02]  /*11f10*/  LOP3.LUT R0, R20.reuse, 0xffff, RZ, 0xc0, !PT ;  /* 0x0000ffff14007812 */ /* 0x040fe400078ec0ff */
[----:B------:R-:W-:Y:S02]  /*11f20*/  LOP3.LUT R3, R20, 0xff, RZ, 0xc0, !PT ;  /* 0x000000ff14037812 */ /* 0x000fe400078ec0ff */
[----:B------:R-:W-:-:S04]  /*11f30*/  SHF.R.U32.HI R0, RZ, 0x8, R0 ;  /* 0x00000008ff007819 */ /* 0x000fc80000011600 */
[--C-:B------:R-:W-:Y:S02]  /*11f40*/  PRMT R8, R3, 0x5410, R0.reuse ;  /* 0x0000541003087816 */ /* 0x100fe40000000000 */
[----:B------:R-:W-:Y:S01]  /*11f50*/  PRMT R0, R20, 0x7632, R0 ;  /* 0x0000763214007816 */ /* 0x000fe20000000000 */
[----:B------:R-:W-:Y:S01]  /*11f60*/  IMAD.MOV.U32 R5, RZ, RZ, R184 ;  /* 0x000000ffff057224 */ /* 0x000fe200078e00b8 */
[----:B------:R-:W-:Y:S02]  /*11f70*/  SHF.R.U32.HI R3, RZ, 0x18, R20 ;  /* 0x00000018ff037819 */ /* 0x000fe40000011614 */
[----:B------:R-:W-:Y:S02]  /*11f80*/  LOP3.LUT R0, R0, 0xff, RZ, 0xc0, !PT ;  /* 0x000000ff00007812 */ /* 0x000fe400078ec0ff */
[----:B------:R-:W-:Y:S02]  /*11f90*/  PRMT R7, R184, 0x7771, RZ ;  /* 0x00007771b8077816 */ /* 0x000fe400000000ff */
[----:B------:R-:W-:-:S02]  /*11fa0*/  LOP3.LUT R5, R5, 0xff, RZ, 0xc0, !PT ;  /* 0x000000ff05057812 */ /* 0x000fc400078ec0ff */
[----:B------:R-:W-:Y:S02]  /*11fb0*/  PRMT R9, R0, 0x5410, R3 ;  /* 0x0000541000097816 */ /* 0x000fe40000000003 */
[C---:B------:R-:W-:Y:S02]  /*11fc0*/  PRMT R3, R18.reuse, 0x7773, RZ ;  /* 0x0000777312037816 */ /* 0x040fe400000000ff */
[----:B------:R-:W-:Y:S01]  /*11fd0*/  PRMT R0, R18, 0x7772, RZ ;  /* 0x0000777212007816 */ /* 0x000fe200000000ff */
[----:B------:R-:W-:Y:S01]  /*11fe0*/  UMOV UR4, 0x400 ;  /* 0x0000040000047882 */ /* 0x000fe20000000000 */
[----:B------:R-:W-:Y:S01]  /*11ff0*/  PRMT R13, R5, 0x5410, R7 ;  /* 0x00005410050d7816 */ /* 0x000fe20000000007 */
[----:B------:R-:W-:Y:S01]  /*12000*/  ULEA UR6, UR6, UR4, 0x18 ;  /* 0x0000000406067291 */ /* 0x000fe2000f8ec0ff */
[----:B------:R-:W-:Y:S02]  /*12010*/  PRMT R5, R0, 0x5410, R3 ;  /* 0x0000541000057816 */ /* 0x000fe40000000003 */
[----:B------:R-:W-:-:S02]  /*12020*/  LOP3.LUT R0, R2, 0xffff, RZ, 0xc0, !PT ;  /* 0x0000ffff02007812 */ /* 0x000fc400078ec0ff */
[----:B------:R-:W-:Y:S02]  /*12030*/  LOP3.LUT R3, R2, 0xff, RZ, 0xc0, !PT ;  /* 0x000000ff02037812 */ /* 0x000fe400078ec0ff */
[----:B------:R-:W-:Y:S01]  /*12040*/  SHF.R.U32.HI R0, RZ, 0x8, R0 ;  /* 0x00000008ff007819 */ /* 0x000fe20000011600 */
[----:B------:R-:W-:Y:S01]  /*12050*/  IMAD.MOV.U32 R41, RZ, RZ, R16 ;  /* 0x000000ffff297224 */ /* 0x000fe200078e0010 */
[----:B------:R-:W-:Y:S02]  /*12060*/  PRMT R42, R16, 0x7771, RZ ;  /* 0x00007771102a7816 */ /* 0x000fe400000000ff */
[----:B------:R-:W-:Y:S01]  /*12070*/  PRMT R20, R3, 0x5410, R0 ;  /* 0x0000541003147816 */ /* 0x000fe20000000000 */
[----:B------:R-:W-:Y:S01]  /*12080*/  IMAD.MOV.U32 R7, RZ, RZ, R18 ;  /* 0x000000ffff077224 */ /* 0x000fe200078e0012 */
[----:B----4-:R-:W-:Y:S02]  /*12090*/  LOP3.LUT R0, R10, 0xff, RZ, 0xc0, !PT ;  /* 0x000000ff0a007812 */ /* 0x010fe400078ec0ff */
[----:B------:R-:W-:-:S02]  /*120a0*/  PRMT R11, R18, 0x7771, RZ ;  /* 0x00007771120b7816 */ /* 0x000fc400000000ff */
[----:B------:R-:W-:Y:S01]  /*120b0*/  PRMT R3, R2, 0x7632, R3 ;  /* 0x0000763202037816 */ /* 0x000fe20000000003 */
[----:B------:R-:W-:Y:S01]  /*120c0*/  IMAD R0, R0, 0x10000, R0 ;  /* 0x0001000000007824 */ /* 0x000fe200078e0200 */
[----:B------:R-:W-:Y:S02]  /*120d0*/  SHF.R.U32.HI R2, RZ, 0x18, R2 ;  /* 0x00000018ff027819 */ /* 0x000fe40000011602 */
[----:B------:R-:W-:Y:S02]  /*120e0*/  LOP3.LUT R3, R3, 0xff, RZ, 0xc0, !PT ;  /* 0x000000ff03037812 */ /* 0x000fe400078ec0ff */
[----:B------:R-:W-:Y:S02]  /*120f0*/  LOP3.LUT R5, R5, 0xff00ff, RZ, 0xc0, !PT ;  /* 0x00ff00ff05057812 */ /* 0x000fe400078ec0ff */
[----:B------:R-:W-:Y:S02]  /*12100*/  PRMT R10, R3, 0x5410, R2 ;  /* 0x00005410030a7816 */ /* 0x000fe40000000002 */
[----:B------:R-:W-:-:S02]  /*12110*/  LOP3.LUT R7, R7, 0xff, RZ, 0xc0, !PT ;  /* 0x000000ff07077812 */ /* 0x000fc400078ec0ff */
[--C-:B------:R-:W-:Y:S02]  /*12120*/  HSET2.LE.AND R2, R5, R0.reuse, PT ;  /* 0x0000000005027233 */ /* 0x100fe40003803000 */
[----:B------:R-:W-:Y:S02]  /*12130*/  MOV R5, R172 ;  /* 0x000000ac00057202 */ /* 0x000fe40000000f00 */
[----:B------:R-:W-:Y:S02]  /*12140*/  PRMT R7, R7, 0x5410, R11 ;  /* 0x0000541007077816 */ /* 0x000fe4000000000b */
[--C-:B------:R-:W-:Y:S02]  /*12150*/  HSET2.LE.AND R3, R8, R0.reuse, PT ;  /* 0x0000000008037233 */ /* 0x100fe40003803000 */
[----:B------:R-:W-:Y:S02]  /*12160*/  LOP3.LUT R11, R5, R2, RZ, 0xc0, !PT ;  /* 0x00000002050b7212 */ /* 0x000fe400078ec0ff */
[----:B------:R-:W-:-:S02]  /*12170*/  HSET2.LE.AND R2, R9, R0, PT ;  /* 0x0000000009027233 */ /* 0x000fc40003803000 */
[----:B------:R-:W-:Y:S02]  /*12180*/  LOP3.LUT R12, R219, R3, RZ, 0xc0, !PT ;  /* 0x00000003db0c7212 */ /* 0x000fe400078ec0ff */
[----:B------:R-:W-:Y:S02]  /*12190*/  LOP3.LUT R5, R14, 0xff00ff, RZ, 0xc0, !PT ;  /* 0x00ff00ff0e057812 */ /* 0x000fe400078ec0ff */
[--C-:B------:R-:W-:Y:S02]  /*121a0*/  HSET2.LE.AND R3, R13, R0.reuse, PT ;  /* 0x000000000d037233 */ /* 0x100fe40003803000 */
[----:B------:R-:W-:Y:S02]  /*121b0*/  LOP3.LUT R13, R218, R2, RZ, 0xc0, !PT ;  /* 0x00000002da0d7212 */ /* 0x000fe400078ec0ff */
[--C-:B------:R-:W-:Y:S02]  /*121c0*/  HSET2.LE.AND R2, R20, R0.reuse, PT ;  /* 0x0000000014027233 */ /* 0x100fe40003803000 */
[----:B------:R-:W-:-:S03]  /*121d0*/  HSET2.LE.AND R5, R5, R0, PT ;  /* 0x0000000005057233 */ /* 0x000fc60003803000 */
[----:B------:R-:W-:Y:S01]  /*121e0*/  LOP3.LUT R8, R23, R2, RZ, 0xc0, !PT ;  /* 0x0000000217087212 */ /* 0x000fe200078ec0ff */
[----:B------:R-:W-:Y:S01]  /*121f0*/  IMAD.MOV.U32 R2, RZ, RZ, 0x20 ;  /* 0x00000020ff027424 */ /* 0x000fe200078e00ff */
[----:B------:R-:W-:Y:S02]  /*12200*/  LOP3.LUT R14, R214, R3, RZ, 0xc0, !PT ;  /* 0x00000003d60e7212 */ /* 0x000fe400078ec0ff */
[----:B------:R-:W-:Y:S02]  /*12210*/  LOP3.LUT R15, R207, R5, RZ, 0xc0, !PT ;  /* 0x00000005cf0f7212 */ /* 0x000fe400078ec0ff */
[----:B------:R-:W-:Y:S02]  /*12220*/  LOP3.LUT P0, RZ, R215, 0x2, RZ, 0xc0, !PT ;  /* 0x00000002d7ff7812 */ /* 0x000fe4000780c0ff */
[--C-:B------:R-:W-:Y:S02]  /*12230*/  HSET2.LE.AND R3, R10, R0.reuse, PT ;  /* 0x000000000a037233 */ /* 0x100fe40003803000 */
[----:B------:R-:W-:-:S02]  /*12240*/  HSET2.LE.AND R5, R7, R0, PT ;  /* 0x0000000007057233 */ /* 0x000fc40003803000 */
[----:B------:R-:W-:Y:S02]  /*12250*/  SEL R2, R2, 0xffffffe0, !P0 ;  /* 0xffffffe002027807 */ /* 0x000fe40004000000 */
[----:B------:R-:W-:Y:S02]  /*12260*/  LOP3.LUT R9, R21, R3, RZ, 0xc0, !PT ;  /* 0x0000000315097212 */ /* 0x000fe400078ec0ff */
[----:B------:R-:W-:Y:S02]  /*12270*/  LOP3.LUT R10, R22, R5, RZ, 0xc0, !PT ;  /* 0x00000005160a7212 */ /* 0x000fe400078ec0ff */
[----:B---3--:R-:W-:-:S05]  /*12280*/  LEA R34, R230, UR6, 0x1 ;  /* 0x00000006e6227c11 */ /* 0x008fca000f8e08ff */
[----:B------:R-:W1:Y:S01]  /*12290*/  LDSM.16.MT88.4 R16, [R34+0xa000] ;  /* 0x00a000002210783b */ /* 0x000e620000004200 */
[C---:B------:R-:W-:Y:S02]  /*122a0*/  IMAD.IADD R37, R34.reuse, 0x1, R2 ;  /* 0x0000000122257824 */ /* 0x040fe400078e0202 */
[C---:B------:R-:W-:Y:S01]  /*122b0*/  VIADD R3, R34.reuse, 0xa000 ;  /* 0x0000a00022037836 */ /* 0x040fe20000000000 */
[-C--:B-1----:R-:W-:Y:S08]  /*122c0*/  HMMA.16816.F32.BF16 R168, R12, R16.reuse, R168 ;  /* 0x000000100ca8723c */ /* 0x082ff000000418a8 */
[C---:B------:R-:W-:Y:S08]  /*122d0*/  HMMA.16816.F32.BF16 R152, R8.reuse, R16, R152 ;  /* 0x000000100898723c */ /* 0x040ff00000041898 */
[-C--:B------:R-:W-:Y:S08]  /*122e0*/  HMMA.16816.F32.BF16 R148, R8, R18.reuse, R148 ;  /* 0x000000120894723c */ /* 0x080ff00000041894 */
[----:B------:R-:W-:Y:S01]  /*122f0*/  HMMA.16816.F32.BF16 R48, R12, R18, R164 ;  /* 0x000000120c30723c */ /* 0x000fe200000418a4 */
[----:B------:R-:W1:Y:S01]  /*12300*/  LDSM.16.MT88.4 R16, [R37+0xa000] ;  /* 0x00a000002510783b */ /* 0x000e620000004200 */
[----:B------:R-:W-:-:S02]  /*12310*/  VIADD R30, R34, 0xa040 ;  /* 0x0000a040221e7836 */ /* 0x000fc40000000000 */
[----:B------:R-:W-:-:S04]  /*12320*/  @P5 VIADD R30, R3, 0xffffffc0 ;  /* 0xffffffc0031e5836 */ /* 0x000fc80000000000 */
        /* <DEDUP_REMOVED lines=8> */
[----:B-1----:R-:W-:Y:S01]  /*123b0*/  HMMA.16816.F32.BF16 R44, R12, R16, R156 ;  /* 0x000000100c2c723c */ /* 0x002fe2000004189c */
[----:B------:R-:W-:-:S07]  /*123c0*/  IMAD.MOV.U32 R158, RZ, RZ, R57 ;  /* 0x000000ffff9e7224 */ /* 0x000fce00078e0039 */
[C---:B------:R-:W-:Y:S08]  /*123d0*/  HMMA.16816.F32.BF16 R56, R8.reuse, R16, R64 ;  /* 0x000000100838723c */ /* 0x040ff00000041840 */
[-C--:B------:R-:W-:Y:S08]  /*123e0*/  HMMA.16816.F32.BF16 R84, R8, R18.reuse, R84 ;  /* 0x000000120854723c */ /* 0x080ff00000041854 */
[----:B------:R-:W-:Y:S01]  /*123f0*/  HMMA.16816.F32.BF16 R248, R12, R18, R248 ;  /* 0x000000120cf8723c */ /* 0x000fe200000418f8 */
[----:B------:R-:W1:Y:S01]  /*12400*/  LDSM.16.MT88.4 R16, [R36] ;  /* 0x000000002410783b */ /* 0x000e620000004200 */
[----:B------:R-:W-:Y:S01]  /*12410*/  IMAD.MOV.U32 R164, RZ, RZ, R199 ;  /* 0x000000ffffa47224 */ /* 0x000fe200078e00c7 */
[----:B------:R-:W-:Y:S01]  /*12420*/  MOV R199, R62 ;  /* 0x0000003e00c77202 */ /* 0x000fe20000000f00 */
[----:B------:R-:W-:Y:S01]  /*12430*/  IMAD.MOV.U32 R167, RZ, RZ, R197 ;  /* 0x000000ffffa77224 */ /* 0x000fe200078e00c5 */
[----:B------:R-:W-:Y:S01]  /*12440*/  MOV R157, R60 ;  /* 0x0000003c009d7202 */ /* 0x000fe20000000f00 */
[----:B------:R-:W-:-:S02]  /*12450*/  IMAD.MOV.U32 R197, RZ, RZ, R63 ;  /* 0x000000ffffc57224 */ /* 0x000fc400078e003f */
[----:B------:R-:W-:Y:S01]  /*12460*/  IMAD.MOV.U32 R156, RZ, RZ, R61 ;  /* 0x000000ffff9c7224 */ /* 0x000fe200078e003d */
[-C--:B-1----:R-:W-:Y:S08]  /*12470*/  HMMA.16816.F32.BF16 R20, R12, R16.reuse, R240 ;  /* 0x000000100c14723c */ /* 0x082ff000000418f0 */
[C---:B------:R-:W-:Y:S08]  /*12480*/  HMMA.16816.F32.BF16 R60, R8.reuse, R16, R68 ;  /* 0x00000010083c723c */ /* 0x040ff00000041844 */
[----:B------:R-:W-:Y:S03]  /*12490*/  HMMA.16816.F32.BF16 R100, R8, R18, R100 ;  /* 0x000000120864723c */ /* 0x000fe60000041864 */
[----:B------:R-:W-:Y:S01]  /*124a0*/  IMAD.MOV.U32 R67, RZ, RZ, R20 ;  /* 0x000000ffff437224 */ /* 0x000fe200078e0014 */
[----:B------:R-:W-:Y:S01]  /*124b0*/  MOV R65, R22 ;  /* 0x0000001600417202 */ /* 0x000fe20000000f00 */
[----:B------:R-:W-:-:S02]  /*124c0*/  IMAD.MOV.U32 R66, RZ, RZ, R21 ;  /* 0x000000ffff427224 */ /* 0x000fc400078e0015 */
[----:B------:R-:W-:Y:S02]  /*124d0*/  IMAD.MOV.U32 R64, RZ, RZ, R23 ;  /* 0x000000ffff407224 */ /* 0x000fe400078e0017 */
[----:B------:R-:W-:Y:S01]  /*124e0*/  HMMA.16816.F32.BF16 R20, R12, R18, R244 ;  /* 0x000000120c14723c */ /* 0x000fe200000418f4 */
[----:B------:R-:W1:Y:S01]  /*124f0*/  LDSM.16.MT88.4 R16, [R34+0xb000] ;  /* 0x00b000002210783b */ /* 0x000e620000004200 */
[----:B------:R-:W-:Y:S01]  /*12500*/  IMAD.MOV.U32 R207, RZ, RZ, R44 ;  /* 0x000000ffffcf7224 */ /* 0x000fe200078e002c */
[----:B------:R-:W-:Y:S01]  /*12510*/  MOV R184, R45 ;  /* 0x0000002d00b87202 */ /* 0x000fe20000000f00 */
[----:B------:R-:W-:Y:S01]  /*12520*/  IMAD.MOV.U32 R172, RZ, RZ, R46 ;  /* 0x000000ffffac7224 */ /* 0x000fe200078e002e */
[----:B------:R2:W-:Y:S01]  /*12530*/  STG.E.U16 desc[UR28][R190.64+-0x70], R137 ;  /* 0xffff9089be007986 */ /* 0x0005e2000c10151c */
[----:B------:R-:W-:Y:S01]  /*12540*/  MOV R44, R223 ;  /* 0x000000df002c7202 */ /* 0x000fe20000000f00 */
[----:B------:R-:W-:Y:S02]  /*12550*/  IMAD.MOV.U32 R45, RZ, RZ, R196 ;  /* 0x000000ffff2d7224 */ /* 0x000fe400078e00c4 */
[----:B------:R-:W-:-:S02]  /*12560*/  IMAD.MOV.U32 R46, RZ, RZ, R224 ;  /* 0x000000ffff2e7224 */ /* 0x000fc400078e00e0 */
[----:B------:R-:W-:Y:S02]  /*12570*/  IMAD.MOV.U32 R196, RZ, RZ, R126 ;  /* 0x000000ffffc47224 */ /* 0x000fe400078e007e */
[----:B------:R-:W-:Y:S02]  /*12580*/  IMAD.MOV.U32 R210, RZ, RZ, R125 ;  /* 0x000000ffffd27224 */ /* 0x000fe400078e007d */
[----:B------:R-:W-:Y:S02]  /*12590*/  IMAD.MOV.U32 R211, RZ, RZ, R124 ;  /* 0x000000ffffd37224 */ /* 0x000fe400078e007c */
[----:B------:R-:W-:Y:S02]  /*125a0*/  IMAD.MOV.U32 R159, RZ, RZ, R99 ;  /* 0x000000ffff9f7224 */ /* 0x000fe400078e0063 */
[----:B------:R-:W-:Y:S02]  /*125b0*/  IMAD.MOV.U32 R165, RZ, RZ, R24 ;  /* 0x000000ffffa57224 */ /* 0x000fe400078e0018 */
[----:B------:R-:W-:Y:S01]  /*125c0*/  IMAD.MOV.U32 R126, RZ, RZ, R20 ;  /* 0x000000ffff7e7224 */ /* 0x000fe200078e0014 */
[----:B------:R-:W3:Y:S01]  /*125d0*/  LDSM.16.MT88.4 R24, [R30+0x1000] ;  /* 0x001000001e18783b */ /* 0x000ee20000004200 */
[----:B------:R-:W-:-:S02]  /*125e0*/  IMAD.MOV.U32 R125, RZ, RZ, R21 ;  /* 0x000000ffff7d7224 */ /* 0x000fc400078e0015 */
[----:B--2---:R-:W-:Y:S02]  /*125f0*/  IMAD.MOV.U32 R137, RZ, RZ, R47 ;  /* 0x000000ffff897224 */ /* 0x004fe400078e002f */
        /* <DEDUP_REMOVED lines=10> */
[----:B------:R-:W-:-:S02]  /*126a0*/  MOV R3, R6 ;  /* 0x0000000600037202 */ /* 0x000fc40000000f00 */
[C---:B------:R-:W-:Y:S01]  /*126b0*/  PRMT R7, R6.reuse, 0x7773, RZ ;  /* 0x0000777306077816 */ /* 0x040fe200000000ff */
[----:B------:R-:W-:Y:S01]  /*126c0*/  LDSM.16.MT88.4 R80, [R34+0xb800] ;  /* 0x00b800002250783b */ /* 0x000fe20000004200 */
[----:B------:R-:W-:Y:S01]  /*126d0*/  PRMT R2, R6, 0x7772, RZ ;  /* 0x0000777206027816 */ /* 0x000fe200000000ff */
[----:B---3--:R-:W-:Y:S01]  /*126e0*/  HMMA.16816.F32.BF16 R104, R8, R24, R104 ;  /* 0x000000180868723c */ /* 0x008fe20000041868 */
[----:B------:R-:W-:-:S07]  /*126f0*/  LOP3.LUT R3, R3, 0xff, RZ, 0xc0, !PT ;  /* 0x000000ff03037812 */ /* 0x000fce00078ec0ff */
[C---:B--2---:R-:W-:Y:S08]  /*12700*/  HMMA.16816.F32.BF16 R88, R8.reuse, R20, R88 ;  /* 0x000000140858723c */ /* 0x044ff00000041858 */
[C---:B------:R-:W-:Y:S08]  /*12710*/  HMMA.16816.F32.BF16 R92, R8.reuse, R22, R92 ;  /* 0x00000016085c723c */ /* 0x040ff0000004185c */
[----:B------:R-:W-:Y:S01]  /*12720*/  HMMA.16816.F32.BF16 R108, R8, R26, R108 ;  /* 0x0000001a086c723c */ /* 0x000fe2000004186c */
[----:B------:R-:W-:-:S07]  /*12730*/  LOP3.LUT R5, R41, 0xff, RZ, 0xc0, !PT ;  /* 0x000000ff29057812 */ /* 0x000fce00078ec0ff */
[C---:B-1----:R-:W-:Y:S08]  /*12740*/  HMMA.16816.F32.BF16 R120, R8.reuse, R16, R120 ;  /* 0x000000100878723c */ /* 0x042ff00000041878 */
[----:B------:R-:W-:Y:S01]  /*12750*/  HMMA.16816.F32.BF16 R160, R8, R18, R160 ;  /* 0x0000001208a0723c */ /* 0x000fe200000418a0 */
[----:B------:R-:W-:-:S07]  /*12760*/  PRMT R8, R6, 0x7771, RZ ;  /* 0x0000777106087816 */ /* 0x000fce00000000ff */
[----:B------:R-:W-:Y:S01]  /*12770*/  HMMA.16816.F32.BF16 R244, R12, R16, R164 ;  /* 0x000000100cf4723c */ /* 0x000fe200000418a4 */
[----:B------:R-:W-:Y:S01]  /*12780*/  PRMT R16, R2, 0x5410, R7 ;  /* 0x0000541002107816 */ /* 0x000fe20000000007 */
[----:B------:R-:W1:Y:S01]  /*12790*/  LDSM.16.MT88.4 R164, [R34+0xa800] ;  /* 0x00a8000022a4783b */ /* 0x000e620000004200 */
[----:B------:R-:W-:-:S05]  /*127a0*/  LOP3.LUT R2, R136, 0xffff, RZ, 0xc0, !PT ;  /* 0x0000ffff88027812 */ /* 0x000fca00078ec0ff */
[----:B------:R-:W-:Y:S01]  /*127b0*/  HMMA.16816.F32.BF16 R196, R12, R20, R196 ;  /* 0x000000140cc4723c */ /* 0x000fe200000418c4 */
[----:B------:R-:W-:-:S07]  /*127c0*/  SHF.R.U32.HI R2, RZ, 0x8, R2 ;  /* 0x00000008ff027819 */ /* 0x000fce0000011602 */
[C---:B------:R-:W-:Y:S08]  /*127d0*/  HMMA.16816.F32.BF16 R208, R12.reuse, R24, R208 ;  /* 0x000000180cd0723c */ /* 0x040ff000000418d0 */
[C---:B------:R-:W-:Y:S08]  /*127e0*/  HMMA.16816.F32.BF16 R20, R12.reuse, R22, R156 ;  /* 0x000000160c14723c */ /* 0x040ff0000004189c */
[C---:B------:R-:W-:Y:S08]  /*127f0*/  HMMA.16816.F32.BF16 R240, R12.reuse, R18, R128 ;  /* 0x000000120cf0723c */ /* 0x040ff00000041880 */
[----:B------:R-:W-:Y:S01]  /*12800*/  HMMA.16816.F32.BF16 R24, R12, R26, R112 ;  /* 0x0000001a0c18723c */ /* 0x000fe20000041870 */
[----:B------:R-:W-:-:S02]  /*12810*/  PRMT R13, R3, 0x5410, R8 ;  /* 0x00005410030d7816 */ /* 0x000fc40000000008 */
[----:B------:R-:W-:Y:S02]  /*12820*/  SHF.R.U32.HI R7, RZ, 0x18, R28 ;  /* 0x00000018ff077819 */ /* 0x000fe4000001161c */
[----:B------:R-:W-:Y:S01]  /*12830*/  SHF.R.U32.HI R9, RZ, 0x18, R136 ;  /* 0x00000018ff097819 */ /* 0x000fe20000011688 */
[----:B------:R-:W-:Y:S01]  /*12840*/  IMAD.MOV.U32 R18, RZ, RZ, R124 ;  /* 0x000000ffff127224 */ /* 0x000fe200078e007c */
[C---:B------:R-:W-:Y:S01]  /*12850*/  LOP3.LUT R3, R136.reuse, 0xff, RZ, 0xc0, !PT ;  /* 0x000000ff88037812 */ /* 0x040fe200078ec0ff */
[----:B------:R-:W-:Y:S01]  /*12860*/  IMAD.MOV.U32 R17, RZ, RZ, R125 ;  /* 0x000000ffff117224 */ /* 0x000fe200078e007d */
[----:B------:R-:W-:Y:S01]  /*12870*/  PRMT R14, R5, 0x5410, R42 ;  /* 0x00005410050e7816 */ /* 0x000fe2000000002a */
[----:B------:R-:W-:Y:S01]  /*12880*/  IMAD.MOV.U32 R19, RZ, RZ, R99 ;  /* 0x000000ffff137224 */ /* 0x000fe200078e0063 */
[----:B------:R-:W-:Y:S01]  /*12890*/  PRMT R15, R3, 0x5410, R2 ;  /* 0x00005410030f7816 */ /* 0x000fe20000000002 */
[----:B------:R-:W-:Y:S01]  /*128a0*/  LDSM.16.MT88.4 R156, [R37+0xa800] ;  /* 0x00a80000259c783b */ /* 0x000fe20000004200 */
[----:B------:R-:W-:-:S02]  /*128b0*/  PRMT R3, R136, 0x7632, R3 ;  /* 0x0000763288037816 */ /* 0x000fc40000000003 */
[C---:B------:R-:W-:Y:S01]  /*128c0*/  LOP3.LUT R2, R28.reuse, 0xffff, RZ, 0xc0, !PT ;  /* 0x0000ffff1c027812 */ /* 0x040fe200078ec0ff */
[----:B------:R-:W-:Y:S01]  /*128d0*/  LDSM.16.MT88.4 R112, [R30+0x1800] ;  /* 0x001800001e70783b */ /* 0x000fe20000004200 */
[C---:B------:R-:W-:Y:S02]  /*128e0*/  PRMT R5, R28.reuse, 0x7632, R5 ;  /* 0x000076321c057816 */ /* 0x040fe40000000005 */
[----:B------:R-:W-:Y:S02]  /*128f0*/  LOP3.LUT R6, R3, 0xff, RZ, 0xc0, !PT ;  /* 0x000000ff03067812 */ /* 0x000fe400078ec0ff */
[----:B------:R-:W-:Y:S02]  /*12900*/  SHF.R.U32.HI R3, RZ, 0x8, R2 ;  /* 0x00000008ff037819 */ /* 0x000fe40000011602 */
[----:B------:R-:W-:Y:S02]  /*12910*/  LOP3.LUT R2, R5, 0xff, RZ, 0xc0, !PT ;  /* 0x000000ff05027812 */ /* 0x000fe400078ec0ff */
[----:B------:R-:W-:-:S02]  /*12920*/  LOP3.LUT R8, R28, 0xff, RZ, 0xc0, !PT ;  /* 0x000000ff1c087812 */ /* 0x000fc400078ec0ff */
[----:B------:R-:W-:Y:S02]  /*12930*/  PRMT R10, R2, 0x5410, R7 ;  /* 0x00005410020a7816 */ /* 0x000fe40000000007 */
[----:B------:R-:W-:Y:S02]  /*12940*/  PRMT R11, R8, 0x5410, R3 ;  /* 0x00005410080b7816 */ /* 0x000fe40000000003 */
[----:B------:R-:W-:Y:S02]  /*12950*/  LOP3.LUT R2, R43, 0xff00ff, RZ, 0xc0, !PT ;  /* 0x00ff00ff2b027812 */ /* 0x000fe400078ec0ff */
[----:B------:R-:W-:Y:S02]  /*12960*/  LOP3.LUT R3, R16, 0xff00ff, RZ, 0xc0, !PT ;  /* 0x00ff00ff10037812 */ /* 0x000fe400078ec0ff */
[----:B------:R-:W-:Y:S02]  /*12970*/  PRMT R12, R6, 0x5410, R9 ;  /* 0x00005410060c7816 */ /* 0x000fe40000000009 */
[----:B------:R-:W-:-:S02]  /*12980*/  HSET2.LE.AND R8, R2, R0, PT ;  /* 0x0000000002087233 */ /* 0x000fc40003803000 */
[--C-:B------:R-:W-:Y:S02]  /*12990*/  HSET2.LE.AND R6, R3, R0.reuse, PT ;  /* 0x0000000003067233 */ /* 0x100fe40003803000 */
[--C-:B------:R-:W-:Y:S01]  /*129a0*/  HSET2.LE.AND R2, R10, R0.reuse, PT ;  /* 0x000000000a027233 */ /* 0x100fe20003803000 */
[----:B------:R-:W-:Y:S01]  /*129b0*/  IMAD.MOV.U32 R10, RZ, RZ, R40 ;  /* 0x000000ffff0a7224 */ /* 0x000fe200078e0028 */
[--C-:B------:R-:W-:Y:S02]  /*129c0*/  HSET2.LE.AND R3, R11, R0.reuse, PT ;  /* 0x000000000b037233 */ /* 0x100fe40003803000 */
[--C-:B------:R-:W-:Y:S02]  /*129d0*/  HSET2.LE.AND R9, R14, R0.reuse, PT ;  /* 0x000000000e097233 */ /* 0x100fe40003803000 */
[--C-:B------:R-:W-:Y:S02]  /*129e0*/  HSET2.LE.AND R5, R13, R0.reuse, PT ;  /* 0x000000000d057233 */ /* 0x100fe40003803000 */
[----:B------:R-:W-:Y:S01]  /*129f0*/  LOP3.LUT R124, R10, R3, RZ, 0xc0, !PT ;  /* 0x000000030a7c7212 */ /* 0x000fe200078ec0ff */
[----:B------:R-:W-:Y:S01]  /*12a00*/  IMAD.MOV.U32 R3, RZ, RZ, R187 ;  /* 0x000000ffff037224 */ /* 0x000fe200078e00bb */
[----:B------:R-:W-:-:S02]  /*12a10*/  HSET2.LE.AND R7, R15, R0, PT ;  /* 0x000000000f077233 */ /* 0x000fc40003803000 */
[----:B------:R-:W-:Y:S02]  /*12a20*/  HSET2.LE.AND R0, R12, R0, PT ;  /* 0x000000000c007233 */ /* 0x000fe40003803000 */
[----:B------:R-:W-:Y:S01]  /*12a30*/  LOP3.LUT R125, R3, R2, RZ, 0xc0, !PT ;  /* 0x00000002037d7212 */ /* 0x000fe200078ec0ff */
[----:B------:R-:W-:Y:S02]  /*12a40*/  IMAD.MOV.U32 R2, RZ, RZ, R39 ;  /* 0x000000ffff027224 */ /* 0x000fe400078e0027 */
[----:B------:R-:W-:Y:S02]  /*12a50*/  LOP3.LUT R129, R98, R0, RZ, 0xc0, !PT ;  /* 0x0000000062817212 */ /* 0x000fe400078ec0ff */
[----:B------:R-:W-:Y:S01]  /*12a60*/  MOV R0, R38 ;  /* 0x0000002600007202 */ /* 0x000fe20000000f00 */
[----:B------:R-:W-:Y:S01]  /*12a70*/  IMAD.MOV.U32 R16, RZ, RZ, R126 ;  /* 0x000000ffff107224 */ /* 0x000fe200078e007e */
[----:B------:R-:W-:Y:S02]  /*12a80*/  LOP3.LUT R126, R2, R5, RZ, 0xc0, !PT ;  /* 0x00000005027e7212 */ /* 0x000fe400078ec0ff */
[----:B------:R-:W-:-:S02]  /*12a90*/  LOP3.LUT R128, R222, R7, RZ, 0xc0, !PT ;  /* 0x00000007de807212 */ /* 0x000fc400078ec0ff */
[----:B------:R-:W-:Y:S02]  /*12aa0*/  LOP3.LUT R130, R97, R9, RZ, 0xc0, !PT ;  /* 0x0000000961827212 */ /* 0x000fe400078ec0ff */
[----:B------:R-:W-:Y:S02]  /*12ab0*/  LOP3.LUT R131, R96, R8, RZ, 0xc0, !PT ;  /* 0x0000000860837212 */ /* 0x000fe400078ec0ff */
[----:B------:R-:W-:Y:S01]  /*12ac0*/  LOP3.LUT R127, R0, R6, RZ, 0xc0, !PT ;  /* 0x00000006007f7212 */ /* 0x000fe200078ec0ff */
[----:B------:R-:W-:Y:S01]  /*12ad0*/  IMAD.MOV.U32 R12, RZ, RZ, R67 ;  /* 0x000000ffff0c7224 */ /* 0x000fe200078e0043 */
[----:B------:R-:W-:Y:S01]  /*12ae0*/  MOV R13, R66 ;  /* 0x00000042000d7202 */ /* 0x000fe20000000f00 */
[----:B------:R-:W-:Y:S01]  /*12af0*/  IMAD.MOV.U32 R14, RZ, RZ, R65 ;  /* 0x000000ffff0e7224 */ /* 0x000fe200078e0041 */
[----:B------:R-:W-:Y:S01]  /*12b00*/  LDSM.16.MT88.4 R96, [R37+0xb800] ;  /* 0x00b800002560783b */ /* 0x000fe20000004200 */
[----:B-1----:R-:W-:Y:S01]  /*12b10*/  HMMA.16816.F32.BF16 R168, R128, R164, R168 ;  /* 0x000000a480a8723c */ /* 0x002fe200000418a8 */
[----:B------:R-:W-:-:S02]  /*12b20*/  IMAD.MOV.U32 R15, RZ, RZ, R64 ;  /* 0x000000ffff0f7224 */ /* 0x000fc400078e0040 */
[----:B------:R-:W-:Y:S04]  /*12b30*/  LDSM.16.MT88.4 R64, [R36+0x800] ;  /* 0x000800002440783b */ /* 0x000fe80000004200 */
[----:B------:R1:W-:Y:S01]  /*12b40*/  LDSM.16.MT88.4 R8, [R36+0x1800] ;  /* 0x001800002408783b */ /* 0x0003e20000004200 */
[C---:B------:R-:W-:Y:S08]  /*12b50*/  HMMA.16816.F32.BF16 R152, R124.reuse, R164, R152 ;  /* 0x000000a47c98723c */ /* 0x040ff00000041898 */
[-C--:B------:R-:W-:Y:S08]  /*12b60*/  HMMA.16816.F32.BF16 R148, R124, R166.reuse, R148 ;  /* 0x000000a67c94723c */ /* 0x080ff00000041894 */
[----:B------:R-:W-:Y:S01]  /*12b70*/  HMMA.16816.F32.BF16 R164, R128, R166, R48 ;  /* 0x000000a680a4723c */ /* 0x000fe20000041830 */
[----:B------:R-:W2:Y:S04]  /*12b80*/  LDSM.16.MT88.4 R48, [R30+0x800] ;  /* 0x000800001e30783b */ /* 0x000ea80000004200 */
[----:B------:R-:W-:Y:S01]  /*12b90*/  STG.E.U16 desc[UR28][R190.64+-0x6e], R186 ;  /* 0xffff92babe007986 */ /* 0x000fe2000c10151c */
[----:B-1----:R-:W-:-:S03]  /*12ba0*/  IMAD.MOV.U32 R36, RZ, RZ, R207 ;  /* 0x000000ffff247224 */ /* 0x002fc600078e00cf */
[----:B------:R-:W-:Y:S01]  /*12bb0*/  STG.E.U16 desc[UR28][R116.64+-0x70], R185 ;  /* 0xffff90b974007986 */ /* 0x000fe2000c10151c */
[----:B------:R-:W-:-:S03]  /*12bc0*/  IMAD.MOV.U32 R37, RZ, RZ, R184 ;  /* 0x000000ffff257224 */ /* 0x000fc600078e00b8 */
[----:B------:R-:W-:Y:S01]  /*12bd0*/  STG.E.U16 desc[UR28][R116.64+-0x6e], R183 ;  /* 0xffff92b774007986 */ /* 0x000fe2000c10151c */
[----:B------:R-:W-:-:S03]  /*12be0*/  IMAD.MOV.U32 R38, RZ, RZ, R172 ;  /* 0x000000ffff267224 */ /* 0x000fc600078e00ac */
[----:B------:R-:W-:Y:S01]  /*12bf0*/  STG.E.U16 desc[UR28][R52.64+-0x70], R55 ;  /* 0xffff903734007986 */ /* 0x000fe2000c10151c */
[----:B------:R-:W-:-:S03]  /*12c00*/  IMAD.MOV.U32 R39, RZ, RZ, R137 ;  /* 0x000000ffff277224 */ /* 0x000fc600078e0089 */
[----:B------:R1:W-:Y:S01]  /*12c10*/  STG.E.U16 desc[UR28][R52.64+-0x6e], R54 ;  /* 0xffff923634007986 */ /* 0x0003e2000c10151c */
[----:B------:R-:W-:-:S03]  /*12c20*/  IMAD.WIDE R2, R206, 0x70, R116 ;  /* 0x00000070ce027825 */ /* 0x000fc600078e0274 */
[----:B------:R-:W-:Y:S04]  /*12c30*/  STG.E.U16 desc[UR28][R138.64+-0x70], R203 ;  /* 0xffff90cb8a007986 */ /* 0x000fe8000c10151c */
[----:B------:R-:W-:Y:S01]  /*12c40*/  STG.E.U16 desc[UR28][R138.64+-0x6e], R202 ;  /* 0xffff92ca8a007986 */ /* 0x000fe2000c10151c */
[-C--:B------:R-:W-:Y:S03]  /*12c50*/  HMMA.16816.F32.BF16 R68, R128, R80.reuse, R68 ;  /* 0x000000508044723c */ /* 0x080fe60000041844 */
[----:B------:R-:W-:Y:S04]  /*12c60*/  STG.E.U16 desc[UR28][R190.64+-0x60], R182 ;  /* 0xffffa0b6be007986 */ /* 0x000fe8000c10151c */
[----:B------:R-:W-:Y:S01]  /*12c70*/  STG.E.U16 desc[UR28][R190.64+-0x5e], R181 ;  /* 0xffffa2b5be007986 */ /* 0x000fe2000c10151c */
[C---:B------:R-:W-:Y:S03]  /*12c80*/  HMMA.16816.F32.BF16 R72, R124.reuse, R80, R72 ;  /* 0x000000507c48723c */ /* 0x040fe60000041848 */
[----:B------:R-:W-:Y:S04]  /*12c90*/  STG.E.U16 desc[UR28][R174.64+-0x60], R180 ;  /* 0xffffa0b4ae007986 */ /* 0x000fe8000c10151c */
[----:B------:R-:W-:Y:S01]  /*12ca0*/  STG.E.U16 desc[UR28][R174.64+-0x5e], R179 ;  /* 0xffffa2b3ae007986 */ /* 0x000fe2000c10151c */
[C---:B------:R-:W-:Y:S03]  /*12cb0*/  HMMA.16816.F32.BF16 R76, R124.reuse, R82, R76 ;  /* 0x000000527c4c723c */ /* 0x040fe6000004184c */
[----:B------:R-:W-:Y:S04]  /*12cc0*/  STG.E.U16 desc[UR28][R118.64+-0x60], R201 ;  /* 0xffffa0c976007986 */ /* 0x000fe8000c10151c */
[----:B------:R-:W-:Y:S01]  /*12cd0*/  STG.E.U16 desc[UR28][R118.64+-0x5e], R200 ;  /* 0xffffa2c876007986 */ /* 0x000fe2000c10151c */
[----:B--2---:R-:W-:Y:S03]  /*12ce0*/  HMMA.16816.F32.BF16 R40, R124, R48, R56 ;  /* 0x000000307c28723c */ /* 0x004fe60000041838 */
[----:B------:R-:W-:Y:S04]  /*12cf0*/  STG.E.U16 desc[UR28][R138.64+-0x60], R195 ;  /* 0xffffa0c38a007986 */ /* 0x000fe8000c10151c */
[----:B------:R-:W-:Y:S01]  /*12d00*/  STG.E.U16 desc[UR28][R138.64+-0x5e], R193 ;  /* 0xffffa2c18a007986 */ /* 0x000fe2000c10151c */
[----:B------:R-:W-:Y:S03]  /*12d10*/  HMMA.16816.F32.BF16 R80, R128, R82, R44 ;  /* 0x000000528050723c */ /* 0x000fe6000004182c */
[----:B------:R-:W-:Y:S04]  /*12d20*/  STG.E.U16 desc[UR28][R190.64+-0x50], R178 ;  /* 0xffffb0b2be007986 */ /* 0x000fe8000c10151c */
[----:B------:R-:W-:Y:S01]  /*12d30*/  STG.E.U16 desc[UR28][R190.64+-0x4e], R177 ;  /* 0xffffb2b1be007986 */ /* 0x000fe2000c10151c */
[C---:B------:R-:W-:Y:S03]  /*12d40*/  HMMA.16816.F32.BF16 R56, R124.reuse, R64, R60 ;  /* 0x000000407c38723c */ /* 0x040fe6000004183c */
[----:B------:R-:W-:Y:S04]  /*12d50*/  STG.E.U16 desc[UR28][R116.64+-0x50], R176 ;  /* 0xffffb0b074007986 */ /* 0x000fe8000c10151c */
[----:B------:R2:W-:Y:S01]  /*12d60*/  STG.E.U16 desc[UR28][R116.64+-0x4e], R173 ;  /* 0xffffb2ad74007986 */ /* 0x0005e2000c10151c */
[C---:B------:R-:W-:Y:S03]  /*12d70*/  HMMA.16816.F32.BF16 R144, R124.reuse, R156, R144 ;  /* 0x0000009c7c90723c */ /* 0x040fe60000041890 */
[----:B------:R3:W-:Y:S04]  /*12d80*/  STG.E.U16 desc[UR28][R2.64+-0x50], R194 ;  /* 0xffffb0c202007986 */ /* 0x0007e8000c10151c */
[----:B------:R3:W-:Y:S01]  /*12d90*/  STG.E.U16 desc[UR28][R2.64+-0x4e], R192 ;  /* 0xffffb2c002007986 */ /* 0x0007e2000c10151c */
[C---:B------:R-:W-:Y:S03]  /*12da0*/  HMMA.16816.F32.BF16 R140, R124.reuse, R158, R140 ;  /* 0x0000009e7c8c723c */ /* 0x040fe6000004188c */
[----:B------:R3:W-:Y:S05]  /*12db0*/  STG.E.U16 desc[UR28][R138.64+-0x50], R189 ;  /* 0xffffb0bd8a007986 */ /* 0x0007ea000c10151c */
        /* <DEDUP_REMOVED lines=19> */
[----:B--2---:R-:W-:Y:S01]  /*12ef0*/  HMMA.16816.F32.BF16 R116, R128, R8, R244 ;  /* 0x000000088074723c */ /* 0x004fe200000418f4 */
[----:B------:R-:W-:-:S07]  /*12f00*/  UISETP.GT.U32.AND UP0, UPT, UR30, UR19, UPT ;  /* 0x000000131e00728c */ /* 0x000fce000bf04070 */
[----:B------:R-:W-:Y:S01]  /*12f10*/  HMMA.16816.F32.BF16 R128, R128, R10, R240 ;  /* 0x0000000a8080723c */ /* 0x000fe200000418f0 */
[----:B------:R-:W-:-:S04]  /*12f20*/  IADD3 R218, P0, PT, R216, -0xc0, RZ ;  /* 0xffffff40d8da7810 */ /* 0x000fc80007f1e0ff */
[----:B------:R-:W-:Y:S01]  /*12f30*/  IADD3.X R219, PT, PT, R217, -0x1, RZ, P0, !PT ;  /* 0xffffffffd9db7810 */ /* 0x000fe200007fe4ff */
[----:B---3--:R-:W-:-:S14]  /*12f40*/  BRA.U !UP0, `(.L_x_2720) ;  /* 0x000000a908d47547 */ /* 0x008fdc000b800000 */
[----:B------:R-:W2:Y:S04]  /*12f50*/  LDL R230, [R1+0x70] ;  /* 0x0000700001e67983 */ /* 0x000ea80000100800 */
[----:B------:R-:W3:Y:S04]  /*12f60*/  LDL R221, [R1+0x6c] ;  /* 0x00006c0001dd7983 */ /* 0x000ee80000100800 */
[----:B------:R-:W4:Y:S04]  /*12f70*/  LDL R223, [R1+0x38] ;  /* 0x0000380001df7983 */ /* 0x000f280000100800 */
[----:B------:R-:W4:Y:S01]  /*12f80*/  LDL R224, [R1+0x30] ;  /* 0x0000300001e07983 */ /* 0x000f220000100800 */
[----:B------:R-:W-:Y:S01]  /*12f90*/  UIADD3 UR4, UPT, UPT, UR24, -0x4, URZ ;  /* 0xfffffffc18047890 */ /* 0x000fe2000fffe0ff */
[----:B------:R-:W-:-:S04]  /*12fa0*/  DEPBAR.LE SB0, 0x0 ;  /* 0x000080000000791a */ /* 0x000fc80000000000 */
[----:B------:R-:W-:Y:S01]  /*12fb0*/  UIMAD.WIDE.U32 UR34, UR4, UR8, URZ ;  /* 0x00000008042272a5 */ /* 0x000fe2000f8e00ff */
[----:B------:R-:W-:-:S03]  /*12fc0*/  VIADD R28, R29, 0xffffff89 ;  /* 0xffffff891d1c7836 */ /* 0x000fc60000000000 */
        /* <DEDUP_REMOVED lines=31> */
[----:B------:R-:W-:Y:S01]  /*131c0*/  @P3 STS.128 [R220+0xb000], RZ ;  /* 0x00b000ffdc003388 */ /* 0x000fe20000000c00 */
[----:B------:R-:W-:-:S02]  /*131d0*/  IMAD.IADD R0, R231, 0x1, R5 ;  /* 0x00000001e7007824 */ /* 0x000fc400078e0205 */
        /* <DEDUP_REMOVED lines=12> */
[----:B-1----:R-:W-:-:S03]  /*132a0*/  VIADD R7, R29, UR21 ;  /* 0x000000151d077c36 */ /* 0x002fc60008000000 */
[----:B------:R-:W1:Y:S01]  /*132b0*/  LDSM.16.M88.4 R16, [R5+0x2000] ;  /* 0x002000000510783b */ /* 0x000e620000000200 */
[----:B------:R-:W-:-:S03]  /*132c0*/  VIADD R34, R7, 0xffffff81 ;  /* 0xffffff8107227836 */ /* 0x000fc60000000000 */
[----:B------:R-:W3:Y:S01]  /*132d0*/  LDSM.16.M88.4 R172, [R224+0x8800] ;  /* 0x00880000e0ac783b */ /* 0x000ee20000000200 */
[----:B------:R-:W-:-:S03]  /*132e0*/  VIADD R30, R7, 0xffffff90 ;  /* 0xffffff90071e7836 */ /* 0x000fc60000000000 */
[----:B------:R-:W4:Y:S04]  /*132f0*/  LDSM.16.M88.4 R20, [R5] ;  /* 0x000000000514783b */ /* 0x000f280000000200 */
[----:B------:R-:W-:Y:S01]  /*13300*/  LDSM.16.M88.4 R8, [R0+0x2000] ;  /* 0x002000000008783b */ /* 0x000fe20000000200 */
[----:B--2---:R-:W-:-:S03]  /*13310*/  IMAD.IADD R3, R224, 0x1, R231 ;  /* 0x00000001e0037824 */ /* 0x004fc600078e02e7 */
[----:B------:R-:W-:Y:S01]  /*13320*/  LDSM.16.M88.4 R12, [R0] ;  /* 0x00000000000c783b */ /* 0x000fe20000000200 */
[----:B------:R-:W-:-:S03]  /*13330*/  IMAD.IADD R2, R231, 0x1, R206 ;  /* 0x00000001e7027824 */ /* 0x000fc600078e02ce */
[----:B------:R-:W2:Y:S04]  /*13340*/  LDSM.16.M88.4 R136, [R3+0x8000] ;  /* 0x008000000388783b */ /* 0x000ea80000000200 */
[----:B------:R-:W2:Y:S04]  /*13350*/  LDSM.16.M88.4 R24, [R3+0x8800] ;  /* 0x008800000318783b */ /* 0x000ea80000000200 */
        /* <DEDUP_REMOVED lines=58> */
[----:B---3--:R-:W-:-:S07]  /*13700*/  IMAD.IADD R0, R227, 0x1, -R34 ;  /* 0x00000001e3007824 */ /* 0x008fce00078e0a22 */
        /* <DEDUP_REMOVED lines=22> */
[----:B------:R-:W3:Y:S01]  /*13870*/  LDSM.16.M88.4 R16, [R226+0x9800] ;  /* 0x00980000e210783b */ /* 0x000ee20000000200 */
[----:B------:R-:W-:-:S04]  /*13880*/  DEPBAR.LE SB0, 0x0 ;  /* 0x000080000000791a */ /* 0x000fc80000000000 */
[C---:B-1----:R-:W-:Y:S08]  /*13890*/  HMMA.16816.F32.BF16 R192, R8.reuse, R20, R192 ;  /* 0x0000001408c0723c */ /* 0x042ff000000418c0 */
[----:B------:R-:W-:Y:S08]  /*138a0*/  HMMA.16816.F32.BF16 R196, R8, R22, R188 ;  /* 0x0000001608c4723c */ /* 0x000ff000000418bc */
[----:B--2---:R-:W-:Y:S01]  /*138b0*/  HMMA.16816.F32.BF16 R176, R12, R20, R176 ;  /* 0x000000140cb0723c */ /* 0x004fe200000418b0 */
[----:B------:R-:W-:-:S02]  /*138c0*/  VIADD R21, R7, 0xffffff80 ;  /* 0xffffff8007157836 */ /* 0x000fc40000000000 */
[----:B------:R-:W-:Y:S02]  /*138d0*/  VIADD R20, R29, 0xffffff80 ;  /* 0xffffff801d147836 */ /* 0x000fe40000000000 */
[----:B------:R-:W-:-:S03]  /*138e0*/  IMAD.IADD R2, R227, 0x1, -R21 ;  /* 0x00000001e3027824 */ /* 0x000fc600078e0a15 */
[----:B---3--:R-:W-:Y:S01]  /*138f0*/  HMMA.16816.F32.BF16 R208, R8, R18, R180 ;  /* 0x0000001208d0723c */ /* 0x008fe200000418b4 */
[----:B------:R-:W-:Y:S01]  /*13900*/  BAR.SYNC.DEFER_BLOCKING 0x0 ;  /* 0x0000000000007b1d */ /* 0x000fe20000010000 */
[----:B------:R-:W-:Y:S02]  /*13910*/  IABS R3, R2 ;  /* 0x0000000200037213 */ /* 0x000fe40000000000 */
[----:B------:R-:W-:Y:S02]  /*13920*/  IABS R2, R0 ;  /* 0x0000000000027213 */ /* 0x000fe40000000000 */
[----:B------:R-:W-:Y:S02]  /*13930*/  I2FP.F32.S32 R3, R3 ;  /* 0x0000000300037245 */ /* 0x000fe40000201400 */
[----:B------:R-:W-:Y:S01]  /*13940*/  HMMA.16816.F32.BF16 R172, R12, R22, R172 ;  /* 0x000000160cac723c */ /* 0x000fe200000418ac */
[----:B------:R-:W-:Y:S01]  /*13950*/  I2FP.F32.S32 R2, R2 ;  /* 0x0000000200027245 */ /* 0x000fe20000201400 */
[C---:B------:R-:W-:Y:S01]  /*13960*/  VIADD R22, R29.reuse, 0xffffff81 ;  /* 0xffffff811d167836 */ /* 0x040fe20000000000 */
[----:B------:R-:W-:Y:S01]  /*13970*/  ISETP.GT.AND P6, PT, R32, R20, PT ;  /* 0x000000142000720c */ /* 0x000fe20003fc4270 */
[----:B------:R-:W-:-:S03]  /*13980*/  VIADD R23, R29, 0xffffff88 ;  /* 0xffffff881d177836 */ /* 0x000fc60000000000 */
[----:B------:R-:W-:Y:S01]  /*13990*/  ISETP.GT.AND P0, PT, R32, R22, PT ;  /* 0x000000162000720c */ /* 0x000fe20003f04270 */
[----:B------:R-:W-:Y:S01]  /*139a0*/  HMMA.16816.F32.BF16 R180, R12, R16, R136 ;  /* 0x000000100cb4723c */ /* 0x000fe20000041888 */
[----:B------:R-:W-:Y:S02]  /*139b0*/  VIADD R137, R7, 0xffffff88 ;  /* 0xffffff8807897836 */ /* 0x000fe40000000000 */
[----:B------:R-:W-:Y:S02]  /*139c0*/  VIADD R136, R29, 0xffffff90 ;  /* 0xffffff901d887836 */ /* 0x000fe40000000000 */
[----:B------:R-:W-:-:S03]  /*139d0*/  IMAD.IADD R5, R227, 0x1, -R137 ;  /* 0x00000001e3057824 */ /* 0x000fc600078e0a89 */
[----:B------:R-:W-:Y:S01]  /*139e0*/  HMMA.16816.F32.BF16 R200, R8, R16, R184 ;  /* 0x0000001008c8723c */ /* 0x000fe200000418b8 */
[----:B------:R-:W-:Y:S01]  /*139f0*/  FFMA.FTZ R9, R3, -UR5, R176 ;  /* 0x8000000503097c23 */ /* 0x000fe200080100b0 */
[----:B------:R-:W-:Y:S01]  /*13a00*/  IABS R0, R5 ;  /* 0x0000000500007213 */ /* 0x000fe20000000000 */
[----:B------:R-:W-:-:S03]  /*13a10*/  VIADD R8, R7, 0xffffff98 ;  /* 0xffffff9807087836 */ /* 0x000fc60000000000 */
[----:B------:R-:W-:Y:S01]  /*13a20*/  I2FP.F32.S32 R0, R0 ;  /* 0x0000000000007245 */ /* 0x000fe20000201400 */
[----:B------:R-:W-:Y:S01]  /*13a30*/  IMAD.IADD R5, R227, 0x1, -R8 ;  /* 0x00000001e3057824 */ /* 0x000fe200078e0a08 */
[----:B------:R-:W-:Y:S01]  /*13a40*/  HMMA.16816.F32.BF16 R184, R12, R18, R24 ;  /* 0x000000120cb8723c */ /* 0x000fe20000041818 */
[----:B------:R-:W-:Y:S02]  /*13a50*/  VIADD R26, R7, 0xffffff89 ;  /* 0xffffff89071a7836 */ /* 0x000fe40000000000 */
[----:B------:R-:W-:Y:S01]  /*13a60*/  FFMA.FTZ R12, R2, -UR5, R177 ;  /* 0x80000005020c7c23 */ /* 0x000fe200080100b1 */
[----:B------:R-:W-:Y:S01]  /*13a70*/  FFMA.FTZ R11, R0, -UR5, R172 ;  /* 0x80000005000b7c23 */ /* 0x000fe200080100ac */
[----:B------:R-:W-:Y:S01]  /*13a80*/  IMAD.IADD R0, R227, 0x1, -R30 ;  /* 0x00000001e3007824 */ /* 0x000fe200078e0a1e */
[----:B------:R-:W-:Y:S01]  /*13a90*/  FSEL R27, R9, -INF , !P6 ;  /* 0xff800000091b7808 */ /* 0x000fe20007000000 */
[C---:B------:R-:W-:Y:S01]  /*13aa0*/  IMAD.IADD R2, R227.reuse, 0x1, -R26 ;  /* 0x00000001e3027824 */ /* 0x040fe200078e0a1a */
[----:B------:R-:W-:Y:S01]  /*13ab0*/  FSEL R176, R12, -INF , !P0 ;  /* 0xff8000000cb07808 */ /* 0x000fe20004000000 */
[----:B------:R-:W-:Y:S01]  /*13ac0*/  VIADD R9, R227, 0x8 ;  /* 0x00000008e3097836 */ /* 0x000fe20000000000 */
[----:B------:R-:W-:-:S02]  /*13ad0*/  ISETP.GT.AND P6, PT, R32, R23, PT ;  /* 0x000000172000720c */ /* 0x000fc40003fc4270 */
[----:B------:R-:W-:Y:S01]  /*13ae0*/  IABS R3, R2 ;  /* 0x0000000200037213 */ /* 0x000fe20000000000 */
[C---:B------:R-:W-:Y:S01]  /*13af0*/  IMAD.IADD R12, R9.reuse, 0x1, -R21 ;  /* 0x00000001090c7824 */ /* 0x040fe200078e0a15 */
[----:B------:R-:W-:Y:S01]  /*13b00*/  IABS R2, R0 ;  /* 0x0000000000027213 */ /* 0x000fe20000000000 */
[----:B------:R-:W-:Y:S01]  /*13b10*/  IMAD.IADD R13, R9, 0x1, -R34 ;  /* 0x00000001090d7824 */ /* 0x000fe200078e0a22 */
[----:B------:R-:W-:Y:S02]  /*13b20*/  IABS R0, R5 ;  /* 0x0000000500007213 */ /* 0x000fe40000000000 */
[----:B------:R-:W-:Y:S02]  /*13b30*/  I2FP.F32.S32 R2, R2 ;  /* 0x0000000200027245 */ /* 0x000fe40000201400 */
[----:B------:R-:W-:Y:S02]  /*13b40*/  IABS R12, R12 ;  /* 0x0000000c000c7213 */ /* 0x000fe40000000000 */
[----:B------:R-:W-:Y:S01]  /*13b50*/  I2FP.F32.S32 R3, R3 ;  /* 0x0000000300037245 */ /* 0x000fe20000201400 */
[----:B------:R-:W-:Y:S01]  /*13b60*/  FFMA.FTZ R6, R2, -UR5, R180 ;  /* 0x8000000502067c23 */ /* 0x000fe200080100b4 */
[----:B------:R-:W-:Y:S01]  /*13b70*/  IABS R13, R13 ;  /* 0x0000000d000d7213 */ /* 0x000fe20000000000 */
[----:B------:R-:W-:Y:S01]  /*13b80*/  VIADD R2, R29, 0xffffff98 ;  /* 0xffffff981d027836 */ /* 0x000fe20000000000 */
[----:B------:R-:W-:Y:S01]  /*13b90*/  FSEL R180, R11, -INF , !P6 ;  /* 0xff8000000bb47808 */ /* 0x000fe20007000000 */
[----:B------:R-:W-:Y:S01]  /*13ba0*/  IMAD.MOV.U32 R11, RZ, RZ, R12 ;  /* 0x000000ffff0b7224 */ /* 0x000fe200078e000c */
[----:B------:R-:W-:Y:S01]  /*13bb0*/  I2FP.F32.S32 R0, R0 ;  /* 0x0000000000007245 */ /* 0x000fe20000201400 */
[----:B------:R-:W-:Y:S01]  /*13bc0*/  FFMA.FTZ R10, R3, -UR5, R173 ;  /* 0x80000005030a7c23 */ /* 0x000fe200080100ad */
[C---:B------:R-:W-:Y:S01]  /*13bd0*/  ISETP.GT.AND P0, PT, R32.reuse, R28, PT ;  /* 0x0000001c2000720c */ /* 0x040fe20003f04270 */
[----:B------:R-:W-:Y:S01]  /*13be0*/  IMAD.MOV.U32 R12, RZ, RZ, R13 ;  /* 0x000000ffff0c7224 */ /* 0x000fe200078e000d */
[----:B------:R-:W-:Y:S01]  /*13bf0*/  ISETP.GT.AND P6, PT, R32, R136, PT ;  /* 0x000000882000720c */ /* 0x000fe20003fc4270 */
[----:B------:R-:W-:Y:S01]  /*13c00*/  FFMA.FTZ R5, R0, -UR5, R184 ;  /* 0x8000000500057c23 */ /* 0x000fe200080100b8 */
[----:B------:R-:W-:Y:S01]  /*13c10*/  I2FP.F32.S32 R11, R11 ;  /* 0x0000000b000b7245 */ /* 0x000fe20000201400 */
[C---:B------:R-:W-:Y:S01]  /*13c20*/  VIADD R3, R29.reuse, 0xffffff99 ;  /* 0xffffff991d037836 */ /* 0x040fe20000000000 */
[----:B------:R-:W-:Y:S01]  /*13c30*/  FSEL R184, R10, -INF , !P0 ;  /* 0xff8000000ab87808 */ /* 0x000fe20004000000 */
[----:B------:R-:W-:Y:S01]  /*13c40*/  VIADD R0, R29, 0xffffff91 ;  /* 0xffffff911d007836 */ /* 0x000fe20000000000 */
[----:B------:R-:W-:Y:S01]  /*13c50*/  ISETP.GT.AND P0, PT, R32, R2, PT ;  /* 0x000000022000720c */ /* 0x000fe20003f04270 */
[----:B------:R-:W-:Y:S01]  /*13c60*/  FFMA.FTZ R17, R11, -UR5, R178 ;  /* 0x800000050b117c23 */ /* 0x000fe200080100b2 */
[----:B------:R-:W-:Y:S01]  /*13c70*/  I2FP.F32.S32 R10, R12 ;  /* 0x0000000c000a7245 */ /* 0x000fe20000201400 */
[----:B------:R-:W-:Y:S01]  /*13c80*/  IMAD.IADD R11, R9, 0x1, -R137 ;  /* 0x00000001090b7824 */ /* 0x000fe200078e0a89 */
[----:B------:R-:W-:Y:S01]  /*13c90*/  FSEL R188, R6, -INF , !P6 ;  /* 0xff80000006bc7808 */ /* 0x000fe20007000000 */
[----:B------:R-:W-:Y:S01]  /*13ca0*/  VIADD R6, R7, 0xffffff91 ;  /* 0xffffff9107067836 */ /* 0x000fe20000000000 */
[----:B------:R-:W-:Y:S01]  /*13cb0*/  FSEL R189, R5, -INF , !P0 ;  /* 0xff80000005bd7808 */ /* 0x000fe20004000000 */
[----:B------:R-:W-:Y:S01]  /*13cc0*/  FFMA.FTZ R16, R10, -UR5, R179 ;  /* 0x800000050a107c23 */ /* 0x000fe200080100b3 */
[----:B------:R-:W-:Y:S01]  /*13cd0*/  IMAD.IADD R10, R9, 0x1, -R26 ;  /* 0x00000001090a7824 */ /* 0x000fe200078e0a1a */
[----:B------:R-:W-:Y:S01]  /*13ce0*/  IABS R11, R11 ;  /* 0x0000000b000b7213 */ /* 0x000fe20000000000 */
[----:B------:R-:W-:Y:S01]  /*13cf0*/  IMAD.IADD R5, R227, 0x1, -R6 ;  /* 0x00000001e3057824 */ /* 0x000fe200078e0a06 */
[----:B------:R-:W-:Y:S01]  /*13d00*/  ISETP.GT.AND P0, PT, R32, R3, PT ;  /* 0x000000032000720c */ /* 0x000fe20003f04270 */
[----:B------:R-:W-:Y:S01]  /*13d10*/  VIADD R7, R7, 0xffffff99 ;  /* 0xffffff9907077836 */ /* 0x000fe20000000000 */
        /* <DEDUP_REMOVED lines=9> */
[----:B------:R-:W-:Y:S01]  /*13db0*/  FFMA.FTZ R14, R10, -UR5, R175 ;  /* 0x800000050a0e7c23 */ /* 0x000fe200080100af */
[----:B------:R-:W-:Y:S01]  /*13dc0*/  IMAD.IADD R10, R227, 0x1, -R7 ;  /* 0x00000001e30a7824 */ /* 0x000fe200078e0a07 */
[----:B------:R-:W-:Y:S02]  /*13dd0*/  IABS R11, R11 ;  /* 0x0000000b000b7213 */ /* 0x000fe40000000000 */
[----:B------:R-:W-:Y:S02]  /*13de0*/  IABS R5, R5 ;  /* 0x0000000500057213 */ /* 0x000fe40000000000 */
[----:B------:R-:W-:Y:S01]  /*13df0*/  IABS R10, R10 ;  /* 0x0000000a000a7213 */ /* 0x000fe20000000000 */
[----:B------:R-:W-:Y:S01]  /*13e00*/  IMAD.MOV.U32 R12, RZ, RZ, R11 ;  /* 0x000000ffff0c7224 */ /* 0x000fe200078e000b */
[----:B------:R-:W-:Y:S01]  /*13e10*/  ISETP.GT.AND P6, PT, R32, R0, PT ;  /* 0x000000002000720c */ /* 0x000fe20003fc4270 */
[----:B------:R-:W-:Y:S02]  /*13e20*/  IMAD.MOV.U32 R11, RZ, RZ, R5 ;  /* 0x000000ffff0b7224 */ /* 0x000fe400078e0005 */
[----:B------:R-:W-:Y:S01]  /*13e30*/  IMAD.MOV.U32 R5, RZ, RZ, R10 ;  /* 0x000000ffff057224 */ /* 0x000fe200078e000a */
[----:B------:R-:W-:-:S02]  /*13e40*/  I2FP.F32.S32 R10, R12 ;  /* 0x0000000c000a7245 */ /* 0x000fc40000201400 */
[----:B------:R-:W-:Y:S02]  /*13e50*/  I2FP.F32.S32 R11, R11 ;  /* 0x0000000b000b7245 */ /* 0x000fe40000201400 */
[----:B------:R-:W-:Y:S01]  /*13e60*/  I2FP.F32.S32 R5, R5 ;  /* 0x0000000500057245 */ /* 0x000fe20000201400 */
[----:B------:R-:W-:Y:S01]  /*13e70*/  FFMA.FTZ R12, R10, -UR5, R182 ;  /* 0x800000050a0c7c23 */ /* 0x000fe200080100b6 */
[----:B------:R-:W-:Y:S01]  /*13e80*/  FSEL R177, R13, -INF , !P6 ;  /* 0xff8000000db17808 */ /* 0x000fe20007000000 */
[----:B------:R-:W-:Y:S01]  /*13e90*/  FFMA.FTZ R11, R11, -UR5, R183 ;  /* 0x800000050b0b7c23 */ /* 0x000fe200080100b7 */
[----:B------:R-:W-:Y:S01]  /*13ea0*/  ISETP.GT.AND P6, PT, R31, R20, PT ;  /* 0x000000141f00720c */ /* 0x000fe20003fc4270 */
[----:B------:R-:W-:Y:S01]  /*13eb0*/  FFMA.FTZ R10, R5, -UR5, R185 ;  /* 0x80000005050a7c23 */ /* 0x000fe200080100b9 */
[----:B------:R-:W-:Y:S02]  /*13ec0*/  IMAD.IADD R5, R9, 0x1, -R8 ;  /* 0x0000000109057824 */ /* 0x000fe400078e0a08 */
[----:B------:R-:W-:Y:S01]  /*13ed0*/  FSEL R24, R17, -INF , !P6 ;  /* 0xff80000011187808 */ /* 0x000fe20007000000 */
[----:B------:R-:W-:Y:S01]  /*13ee0*/  IMAD.IADD R9, R9, 0x1, -R7 ;  /* 0x0000000109097824 */ /* 0x000fe200078e0a07 */
[----:B------:R-:W-:-:S02]  /*13ef0*/  FSEL R183, R10, -INF , !P0 ;  /* 0xff8000000ab77808 */ /* 0x000fc40004000000 */
[----:B------:R-:W-:Y:S02]  /*13f00*/  IABS R5, R5 ;  /* 0x0000000500057213 */ /* 0x000fe40000000000 */
[C---:B------:R-:W-:Y:S02]  /*13f10*/  ISETP.GT.AND P0, PT, R31.reuse, R22, PT ;  /* 0x000000161f00720c */ /* 0x040fe40003f04270 */
[----:B------:R-:W-:Y:S02]  /*13f20*/  I2FP.F32.S32 R5, R5 ;  /* 0x0000000500057245 */ /* 0x000fe40000201400 */
[----:B------:R-:W-:Y:S02]  /*13f30*/  FSEL R25, R16, -INF , !P0 ;  /* 0xff80000010197808 */ /* 0x000fe40004000000 */
[----:B------:R-:W-:Y:S01]  /*13f40*/  ISETP.GT.AND P0, PT, R31, R28, PT ;  /* 0x0000001c1f00720c */ /* 0x000fe20003f04270 */
[----:B------:R-:W-:Y:S01]  /*13f50*/  FFMA.FTZ R19, R5, -UR5, R186 ;  /* 0x8000000505137c23 */ /* 0x000fe200080100ba */
[----:B------:R-:W-:Y:S01]  /*13f60*/  VIADD R5, R227, 0x40 ;  /* 0x00000040e3057836 */ /* 0x000fe20000000000 */
[----:B------:R-:W-:-:S02]  /*13f70*/  ISETP.GT.AND P6, PT, R31, R23, PT ;  /* 0x000000171f00720c */ /* 0x000fc40003fc4270 */
[----:B------:R-:W-:Y:S01]  /*13f80*/  FSEL R32, R14, -INF , !P0 ;  /* 0xff8000000e207808 */ /* 0x000fe20004000000 */
[----:B------:R-:W-:Y:S01]  /*13f90*/  IMAD.IADD R10, R5, 0x1, -R21 ;  /* 0x00000001050a7824 */ /* 0x000fe200078e0a15 */
[----:B------:R-:W-:Y:S02]  /*13fa0*/  ISETP.GT.AND P0, PT, R31, R0, PT ;  /* 0x000000001f00720c */ /* 0x000fe40003f04270 */
[----:B------:R-:W-:Y:S02]  /*13fb0*/  FSEL R29, R15, -INF , !P6 ;  /* 0xff8000000f1d7808 */ /* 0x000fe40007000000 */
[----:B------:R-:W-:Y:S02]  /*13fc0*/  ISETP.GT.AND P6, PT, R31, R136, PT ;  /* 0x000000881f00720c */ /* 0x000fe40003fc4270 */
[----:B------:R-:W-:Y:S01]  /*13fd0*/  FSEL R179, R11, -INF , !P0 ;  /* 0xff8000000bb37808 */ /* 0x000fe20004000000 */
[----:B------:R-:W-:Y:S01]  /*13fe0*/  IMAD.IADD R11, R5, 0x1, -R34 ;  /* 0x00000001050b7824 */ /* 0x000fe200078e0a22 */
[----:B------:R-:W-:-:S02]  /*13ff0*/  IABS R10, R10 ;  /* 0x0000000a000a7213 */ /* 0x000fc40000000000 */
[----:B------:R-:W-:Y:S02]  /*14000*/  FSEL R138, R12, -INF , !P6 ;  /* 0xff8000000c8a7808 */ /* 0x000fe40007000000 */
[----:B------:R-:W-:Y:S02]  /*14010*/  IABS R12, R9 ;  /* 0x00000009000c7213 */ /* 0x000fe40000000000 */
[----:B------:R-:W-:Y:S02]  /*14020*/  IABS R9, R11 ;  /* 0x0000000b00097213 */ /* 0x000fe40000000000 */
[----:B------:R-:W-:Y:S01]  /*14030*/  I2FP.F32.S32 R10, R10 ;  /* 0x0000000a000a7245 */ /* 0x000fe20000201400 */
[----:B------:R-:W-:Y:S01]  /*14040*/  IMAD.MOV.U32 R11, RZ, RZ, R12 ;  /* 0x000000ffff0b7224 */ /* 0x000fe200078e000c */
[----:B------:R-:W-:Y:S02]  /*14050*/  I2FP.F32.S32 R9, R9 ;  /* 0x0000000900097245 */ /* 0x000fe40000201400 */
[----:B------:R-:W-:Y:S01]  /*14060*/  ISETP.GT.AND P6, PT, R31, R2, PT ;  /* 0x000000021f00720c */ /* 0x000fe20003fc4270 */
[----:B------:R-:W-:Y:S01]  /*14070*/  FFMA.FTZ R17, R10, -UR5, R192 ;  /* 0x800000050a117c23 */ /* 0x000fe200080100c0 */
[----:B------:R-:W-:-:S02]  /*14080*/  IMAD.IADD R10, R5, 0x1, -R26 ;  /* 0x00000001050a7824 */ /* 0x000fc400078e0a1a */
[----:B------:R-:W-:Y:S01]  /*14090*/  FFMA.FTZ R16, R9, -UR5, R193 ;  /* 0x8000000509107c23 */ /* 0x000fe200080100c1 */
[----:B------:R-:W-:Y:S01]  /*140a0*/  I2FP.F32.S32 R11, R11 ;  /* 0x0000000b000b7245 */ /* 0x000fe20000201400 */
[----:B------:R-:W-:Y:S01]  /*140b0*/  IMAD.IADD R9, R5, 0x1, -R137 ;  /* 0x0000000105097824 */ /* 0x000fe200078e0a89 */
[----:B------:R-:W-:Y:S02]  /*140c0*/  ISETP.GT.AND P0, PT, R31, R3, PT ;  /* 0x000000031f00720c */ /* 0x000fe40003f04270 */
[----:B------:R-:W-:Y:S01]  /*140d0*/  IABS R10, R10 ;  /* 0x0000000a000a7213 */ /* 0x000fe20000000000 */
[----:B------:R-:W-:Y:S01]  /*140e0*/  FFMA.FTZ R18, R11, -UR5, R187 ;  /* 0x800000050b127c23 */ /* 0x000fe200080100bb */
[----:B------:R-:W-:Y:S01]  /*140f0*/  IABS R9, R9 ;  /* 0x0000000900097213 */ /* 0x000fe20000000000 */
[----:B------:R-:W-:Y:S01]  /*14100*/  IMAD.IADD R11, R5, 0x1, -R30 ;  /* 0x00000001050b7824 */ /* 0x000fe200078e0a1e */
[----:B------:R-:W-:Y:S02]  /*14110*/  I2FP.F32.S32 R10, R10 ;  /* 0x0000000a000a7245 */ /* 0x000fe40000201400 */
[----:B------:R-:W-:-:S02]  /*14120*/  I2FP.F32.S32 R9, R9 ;  /* 0x0000000900097245 */ /* 0x000fc40000201400 */
[----:B------:R-:W-:Y:S01]  /*14130*/  IABS R11, R11 ;  /* 0x0000000b000b7213 */ /* 0x000fe20000000000 */
[----:B------:R-:W-:Y:S01]  /*14140*/  FFMA.FTZ R14, R10, -UR5, R197 ;  /* 0x800000050a0e7c23 */ /* 0x000fe200080100c5 */
[----:B------:R-:W-:Y:S02]  /*14150*/  IMAD.IADD R10, R5, 0x1, -R6 ;  /* 0x00000001050a7824 */ /* 0x000fe400078e0a06 */
[----:B------:R-:W-:Y:S01]  /*14160*/  FFMA.FTZ R15, R9, -UR5, R196 ;  /* 0x80000005090f7c23 */ /* 0x000fe200080100c4 */
[----:B------:R-:W-:Y:S01]  /*14170*/  I2FP.F32.S32 R11, R11 ;  /* 0x0000000b000b7245 */ /* 0x000fe20000201400 */
[----:B------:R-:W-:Y:S01]  /*14180*/  IMAD.IADD R9, R5, 0x1, -R8 ;  /* 0x0000000105097824 */ /* 0x000fe200078e0a08 */
[----:B------:R-:W-:Y:S01]  /*14190*/  FSEL R19, R19, -INF , !P6 ;  /* 0xff80000013137808 */ /* 0x000fe20007000000 */
[----:B------:R-:W-:Y:S01]  /*141a0*/  IMAD.IADD R5, R5, 0x1, -R7 ;  /* 0x0000000105057824 */ /* 0x000fe200078e0a07 */
[----:B------:R-:W-:Y:S01]  /*141b0*/  IABS R10, R10 ;  /* 0x0000000a000a7213 */ /* 0x000fe20000000000 */
[----:B------:R-:W-:Y:S01]  /*141c0*/  FFMA.FTZ R13, R11, -UR5, R200 ;  /* 0x800000050b0d7c23 */ /* 0x000fe200080100c8 */
[----:B------:R-:W-:-:S02]  /*141d0*/  IABS R9, R9 ;  /* 0x0000000900097213 */ /* 0x000fc40000000000 */
[----:B------:R-:W-:Y:S01]  /*141e0*/  IABS R11, R5 ;  /* 0x00000005000b7213 */ /* 0x000fe20000000000 */
[----:B------:R-:W-:Y:S01]  /*141f0*/  IMAD.MOV.U32 R5, RZ, RZ, R10 ;  /* 0x000000ffff057224 */ /* 0x000fe200078e000a */
[----:B------:R-:W-:Y:S02]  /*14200*/  I2FP.F32.S32 R9, R9 ;  /* 0x0000000900097245 */ /* 0x000fe40000201400 */
[----:B------:R-:W-:Y:S02]  /*14210*/  ISETP.GT.AND P6, PT, R33, R20, PT ;  /* 0x000000142100720c */ /* 0x000fe40003fc4270 */
[----:B------:R-:W-:Y:S01]  /*14220*/  I2FP.F32.S32 R5, R5 ;  /* 0x0000000500057245 */ /* 0x000fe20000201400 */
[----:B------:R-:W-:Y:S01]  /*14230*/  FFMA.FTZ R12, R9, -UR5, R208 ;  /* 0x80000005090c7c23 */ /* 0x000fe200080100d0 */
[----:B------:R-:W-:Y:S02]  /*14240*/  FSEL R18, R18, -INF , !P0 ;  /* 0xff80000012127808 */ /* 0x000fe40004000000 */
[----:B------:R-:W-:Y:S01]  /*14250*/  ISETP.GT.AND P0, PT, R33, R22, PT ;  /* 0x000000162100720c */ /* 0x000fe20003f04270 */
[----:B------:R-:W-:Y:S01]  /*14260*/  FFMA.FTZ R10, R5, -UR5, R201 ;  /* 0x80000005050a7c23 */ /* 0x000fe200080100c9 */
[----:B------:R-:W-:Y:S01]  /*14270*/  VIADD R5, R227, 0x48 ;  /* 0x00000048e3057836 */ /* 0x000fe20000000000 */
[----:B------:R-:W-:-:S03]  /*14280*/  I2FP.F32.S32 R11, R11 ;  /* 0x0000000b000b7245 */ /* 0x000fc60000201400 */
[----:B------:R-:W-:Y:S01]  /*14290*/  IMAD.IADD R9, R5, 0x1, -R21 ;  /* 0x0000000105097824 */ /* 0x000fe200078e0a15 */
[----:B------:R-:W-:Y:S01]  /*142a0*/  FSEL R21, R17, -INF , !P6 ;  /* 0xff80000011157808 */ /* 0x000fe20007000000 */
[----:B------:R-:W-:Y:S01]  /*142b0*/  FFMA.FTZ R11, R11, -UR5, R209 ;  /* 0x800000050b0b7c23 */ /* 0x000fe200080100d1 */
[C---:B------:R-:W-:Y:S02]  /*142c0*/  ISETP.GT.AND P6, PT, R33.reuse, R23, PT ;  /* 0x000000172100720c */ /* 0x040fe40003fc4270 */
[----:B------:R-:W-:Y:S02]  /*142d0*/  FSEL R17, R16, -INF , !P0 ;  /* 0xff80000010117808 */ /* 0x000fe40004000000 */
[----:B------:R-:W-:Y:S02]  /*142e0*/  ISETP.GT.AND P0, PT, R33, R28, PT ;  /* 0x0000001c2100720c */ /* 0x000fe40003f04270 */
[----:B------:R-:W-:Y:S02]  /*142f0*/  FSEL R173, R15, -INF , !P6 ;  /* 0xff8000000fad7808 */ /* 0x000fe40007000000 */
[----:B------:R-:W-:-:S02]  /*14300*/  ISETP.GT.AND P6, PT, R33, R136, PT ;  /* 0x000000882100720c */ /* 0x000fc40003fc4270 */
[----:B------:R-:W-:Y:S02]  /*14310*/  FSEL R172, R14, -INF , !P0 ;  /* 0xff8000000eac7808 */ /* 0x000fe40004000000 */
[----:B------:R-:W-:Y:S02]  /*14320*/  ISETP.GT.AND P0, PT, R33, R0, PT ;  /* 0x000000002100720c */ /* 0x000fe40003f04270 */
[----:B------:R-:W-:Y:S02]  /*14330*/  IABS R9, R9 ;  /* 0x0000000900097213 */ /* 0x000fe40000000000 */
[----:B------:R-:W-:Y:S02]  /*14340*/  FSEL R13, R13, -INF , !P6 ;  /* 0xff8000000d0d7808 */ /* 0x000fe40007000000 */
[----:B------:R-:W-:Y:S02]  /*14350*/  ISETP.GT.AND P6, PT, R33, R2, PT ;  /* 0x000000022100720c */ /* 0x000fe40003fc4270 */
[----:B------:R-:W-:-:S02]  /*14360*/  FSEL R181, R10, -INF , !P0 ;  /* 0xff8000000ab57808 */ /* 0x000fc40004000000 */
[----:B------:R-:W-:Y:S02]  /*14370*/  ISETP.GT.AND P0, PT, R33, R3, PT ;  /* 0x000000032100720c */ /* 0x000fe40003f04270 */
[----:B------:R-:W-:Y:S02]  /*14380*/  I2FP.F32.S32 R9, R9 ;  /* 0x0000000900097245 */ /* 0x000fe40000201400 */
[----:B------:R-:W-:Y:S02]  /*14390*/  FSEL R174, R12, -INF , !P6 ;  /* 0xff8000000cae7808 */ /* 0x000fe40007000000 */
[C---:B------:R-:W-:Y:S01]  /*143a0*/  ISETP.GE.AND P6, PT, R20.reuse, R228, PT ;  /* 0x000000e41400720c */ /* 0x040fe20003fc6270 */
        /* <DEDUP_REMOVED lines=11> */
[----:B------:R-:W-:Y:S01]  /*14460*/  FSEL R27, R10, -INF , !P6 ;  /* 0xff8000000a1b7808 */ /* 0x000fe20007000000 */
[C---:B------:R-:W-:Y:S01]  /*14470*/  IMAD.IADD R10, R5.reuse, 0x1, -R34 ;  /* 0x00000001050a7824 */ /* 0x040fe200078e0a22 */
[----:B------:R-:W-:Y:S02]  /*14480*/  ISETP.GE.AND P6, PT, R22, R229, PT ;  /* 0x000000e51600720c */ /* 0x000fe40003fc6270 */
[----:B------:R-:W-:Y:S02]  /*14490*/  FSEL R14, R176, -INF , !P0 ;  /* 0xff800000b00e7808 */ /* 0x000fe40004000000 */
[----:B------:R-:W-:Y:S01]  /*144a0*/  IABS R11, R10 ;  /* 0x0000000a000b7213 */ /* 0x000fe20000000000 */
[----:B------:R-:W-:Y:S01]  /*144b0*/  IMAD.IADD R10, R5, 0x1, -R137 ;  /* 0x00000001050a7824 */ /* 0x000fe200078e0a89 */
[----:B------:R-:W-:-:S02]  /*144c0*/  ISETP.GE.AND P0, PT, R22, R204, PT ;  /* 0x000000cc1600720c */ /* 0x000fc40003f06270 */
[----:B------:R-:W-:Y:S02]  /*144d0*/  I2FP.F32.S32 R11, R11 ;  /* 0x0000000b000b7245 */ /* 0x000fe40000201400 */
[----:B------:R-:W-:Y:S02]  /*144e0*/  IABS R10, R10 ;  /* 0x0000000a000a7213 */ /* 0x000fe40000000000 */
[----:B------:R-:W-:Y:S01]  /*144f0*/  FSEL R15, R25, -INF , !P6 ;  /* 0xff800000190f7808 */ /* 0x000fe20007000000 */
[----:B------:R-:W-:Y:S01]  /*14500*/  FFMA.FTZ R11, R11, -UR5, R195 ;  /* 0x800000050b0b7c23 */ /* 0x000fe200080100c3 */
[----:B------:R-:W-:Y:S01]  /*14510*/  ISETP.GT.AND P6, PT, R35, R22, PT ;  /* 0x000000162300720c */ /* 0x000fe20003fc4270 */
[----:B------:R-:W-:Y:S01]  /*14520*/  IMAD.MOV.U32 R12, RZ, RZ, R10 ;  /* 0x000000ffff0c7224 */ /* 0x000fe200078e000a */
[----:B------:R-:W-:Y:S01]  /*14530*/  FSEL R17, R17, -INF , !P0 ;  /* 0xff80000011117808 */ /* 0x000fe20004000000 */
[----:B------:R-:W-:Y:S01]  /*14540*/  IMAD.IADD R10, R5, 0x1, -R26 ;  /* 0x00000001050a7824 */ /* 0x000fe200078e0a1a */
[----:B------:R-:W-:-:S02]  /*14550*/  ISETP.GE.AND P0, PT, R22, R205, PT ;  /* 0x000000cd1600720c */ /* 0x000fc40003f06270 */
[----:B------:R-:W-:Y:S02]  /*14560*/  FSEL R11, R11, -INF , !P6 ;  /* 0xff8000000b0b7808 */ /* 0x000fe40007000000 */
[----:B------:R-:W-:Y:S02]  /*14570*/  I2FP.F32.S32 R12, R12 ;  /* 0x0000000c000c7245 */ /* 0x000fe40000201400 */
[----:B------:R-:W-:Y:S02]  /*14580*/  ISETP.GE.AND P6, PT, R23, R228, PT ;  /* 0x000000e41700720c */ /* 0x000fe40003fc6270 */
[----:B------:R-:W-:Y:S01]  /*14590*/  FSEL R26, R11, -INF , !P0 ;  /* 0xff8000000b1a7808 */ /* 0x000fe20004000000 */
[----:B------:R-:W-:Y:S01]  /*145a0*/  FFMA.FTZ R12, R12, -UR5, R198 ;  /* 0x800000050c0c7c23 */ /* 0x000fe200080100c6 */
[----:B------:R-:W-:Y:S02]  /*145b0*/  ISETP.GE.AND P0, PT, R23, R229, PT ;  /* 0x000000e51700720c */ /* 0x000fe40003f06270 */
[----:B------:R-:W-:-:S02]  /*145c0*/  FSEL R24, R180, -INF , !P6 ;  /* 0xff800000b4187808 */ /* 0x000fc40007000000 */
[----:B------:R-:W-:Y:S02]  /*145d0*/  ISETP.GE.AND P6, PT, R23, R204, PT ;  /* 0x000000cc1700720c */ /* 0x000fe40003fc6270 */
[----:B------:R-:W-:Y:S02]  /*145e0*/  FSEL R31, R29, -INF , !P0 ;  /* 0xff8000001d1f7808 */ /* 0x000fe40004000000 */
[----:B------:R-:W-:Y:S02]  /*145f0*/  ISETP.GT.AND P0, PT, R35, R23, PT ;  /* 0x000000172300720c */ /* 0x000fe40003f04270 */
[----:B------:R-:W-:Y:S02]  /*14600*/  FSEL R173, R173, -INF , !P6 ;  /* 0xff800000adad7808 */ /* 0x000fe40007000000 */
[----:B------:R-:W-:Y:S02]  /*14610*/  IABS R10, R10 ;  /* 0x0000000a000a7213 */ /* 0x000fe40000000000 */
[----:B------:R-:W-:-:S02]  /*14620*/  ISETP.GE.AND P6, PT, R23, R205, PT ;  /* 0x000000cd1700720c */ /* 0x000fc40003fc6270 */
[----:B------:R-:W-:Y:S02]  /*14630*/  FSEL R12, R12, -INF , !P0 ;  /* 0xff8000000c0c7808 */ /* 0x000fe40004000000 */
[----:B------:R-:W-:Y:S01]  /*14640*/  I2FP.F32.S32 R11, R10 ;  /* 0x0000000a000b7245 */ /* 0x000fe20000201400 */
[----:B------:R-:W-:Y:S01]  /*14650*/  IMAD.IADD R10, R5, 0x1, -R30 ;  /* 0x00000001050a7824 */ /* 0x000fe200078e0a1e */
        /* <DEDUP_REMOVED lines=9> */
[----:B------:R-:W-:Y:S02]  /*146f0*/  ISETP.GE.AND P0, PT, R28, R205, PT ;  /* 0x000000cd1c00720c */ /* 0x000fe40003f06270 */
[----:B------:R-:W-:-:S02]  /*14700*/  IABS R10, R10 ;  /* 0x0000000a000a7213 */ /* 0x000fc40000000000 */
[----:B------:R-:W-:Y:S02]  /*14710*/  FSEL R11, R11, -INF , !P6 ;  /* 0xff8000000b0b7808 */ /* 0x000fe40007000000 */
[C---:B------:R-:W-:Y:S02]  /*14720*/  ISETP.GE.AND P6, PT, R136.reuse, R228, PT ;  /* 0x000000e48800720c */ /* 0x040fe40003fc6270 */
[----:B------:R-:W-:Y:S02]  /*14730*/  FSEL R175, R11, -INF , !P0 ;  /* 0xff8000000baf7808 */ /* 0x000fe40004000000 */
[----:B------:R-:W-:Y:S02]  /*14740*/  I2FP.F32.S32 R10, R10 ;  /* 0x0000000a000a7245 */ /* 0x000fe40000201400 */
[----:B------:R-:W-:Y:S02]  /*14750*/  ISETP.GE.AND P0, PT, R136, R229, PT ;  /* 0x000000e58800720c */ /* 0x000fe40003f06270 */
[----:B------:R-:W-:Y:S01]  /*14760*/  FSEL R32, R188, -INF , !P6 ;  /* 0xff800000bc207808 */ /* 0x000fe20007000000 */
[----:B------:R-:W-:Y:S01]  /*14770*/  FFMA.FTZ R10, R10, -UR5, R202 ;  /* 0x800000050a0a7c23 */ /* 0x000fe200080100ca */
[----:B------:R-:W-:-:S02]  /*14780*/  ISETP.GE.AND P6, PT, R136, R204, PT ;  /* 0x000000cc8800720c */ /* 0x000fc40003fc6270 */
[----:B------:R-:W-:Y:S02]  /*14790*/  FSEL R29, R138, -INF , !P0 ;  /* 0xff8000008a1d7808 */ /* 0x000fe40004000000 */
[----:B------:R-:W-:Y:S02]  /*147a0*/  ISETP.GT.AND P0, PT, R35, R136, PT ;  /* 0x000000882300720c */ /* 0x000fe40003f04270 */
[----:B------:R-:W-:Y:S02]  /*147b0*/  FSEL R34, R13, -INF , !P6 ;  /* 0xff8000000d227808 */ /* 0x000fe40007000000 */
[----:B------:R-:W-:Y:S02]  /*147c0*/  ISETP.GE.AND P6, PT, R136, R205, PT ;  /* 0x000000cd8800720c */ /* 0x000fe40003fc6270 */
[----:B------:R-:W-:Y:S01]  /*147d0*/  FSEL R182, R10, -INF , !P0 ;  /* 0xff8000000ab67808 */ /* 0x000fe20004000000 */
[----:B------:R-:W-:Y:S10]  /*147e0*/  BRA.U !UP0, `(.L_x_2723) ;  /* 0x0000000108b07547 */ /* 0x000ff4000b800000 */
        /* <DEDUP_REMOVED lines=44> */
.L_x_2723:
[----:B------:R-:W3:Y:S04]  /*14ab0*/  LDL.64 R22, [R1+0xc0] ;  /* 0x0000c00001167983 */ /* 0x000ee80000100a00 */
[----:B------:R-:W4:Y:S04]  /*14ac0*/  LDL.64 R186, [R1+0x80] ;  /* 0x0000800001ba7983 */ /* 0x000f280000100a00 */
[----:B------:R-:W4:Y:S04]  /*14ad0*/  LDL.64 R198, [R1+0xb8] ;  /* 0x0000b80001c67983 */ /* 0x000f280000100a00 */
[----:B------:R-:W4:Y:S01]  /*14ae0*/  LDL.64 R136, [R1+0x78] ;  /* 0x0000780001887983 */ /* 0x000f220000100a00 */
[----:B------:R-:W-:Y:S01]  /*14af0*/  ISETP.GE.AND P0, PT, R0, R228, PT ;  /* 0x000000e40000720c */ /* 0x000fe20003f06270 */
[----:B--2---:R-:W-:Y:S01]  /*14b00*/  IMAD.IADD R10, R5, 0x1, -R6 ;  /* 0x00000001050a7824 */ /* 0x004fe200078e0a06 */
[----:B------:R-:W-:Y:S01]  /*14b10*/  FSEL R182, R182, -INF , !P6 ;  /* 0xff800000b6b67808 */ /* 0x000fe20007000000 */
[----:B------:R-:W2:Y:S01]  /*14b20*/  LDL.LU R232, [R1+0x54] ;  /* 0x0000540001e87983 */ /* 0x000ea20000300800 */
[----:B------:R-:W-:Y:S01]  /*14b30*/  FSEL R180, R177, -INF , !P0 ;  /* 0xff800000b1b47808 */ /* 0x000fe20004000000 */
[----:B------:R-:W-:Y:S01]  /*14b40*/  IMAD.IADD R6, R5, 0x1, -R8 ;  /* 0x0000000105067824 */ /* 0x000fe200078e0a08 */
[C---:B------:R-:W-:Y:S01]  /*14b50*/  ISETP.GE.AND P6, PT, R0.reuse, R229, PT ;  /* 0x000000e50000720c */ /* 0x040fe20003fc6270 */
[----:B------:R-:W-:Y:S01]  /*14b60*/  UIADD3 UR30, UPT, UPT, UR24, -0x4, URZ ;  /* 0xfffffffc181e7890 */ /* 0x000fe2000fffe0ff */
[----:B------:R-:W-:Y:S01]  /*14b70*/  ISETP.GE.AND P0, PT, R0, R204, PT ;  /* 0x000000cc0000720c */ /* 0x000fe20003f06270 */
[----:B------:R-:W-:Y:S01]  /*14b80*/  UIADD3 UR4, UPT, UPT, UR36, -0x61c88647, URZ ;  /* 0x9e3779b924047890 */ /* 0x000fe2000fffe0ff */
[----:B------:R-:W-:Y:S01]  /*14b90*/  IABS R11, R10 ;  /* 0x0000000a000b7213 */ /* 0x000fe20000000000 */
[----:B------:R-:W-:Y:S01]  /*14ba0*/  UIADD3 UR12, UPT, UPT, UR36, 0x3c6ef372, URZ ;  /* 0x3c6ef372240c7890 */ /* 0x000fe2000fffe0ff */
[----:B------:R-:W-:Y:S01]  /*14bb0*/  FSEL R179, R179, -INF , !P6 ;  /* 0xff800000b3b37808 */ /* 0x000fe20007000000 */
[----:B------:R-:W1:Y:S01]  /*14bc0*/  LDCU.U8 UR13, c[0x0][0x4f8] ;  /* 0x00009f00ff0d77ac */ /* 0x000e620008000000 */
[----:B------:R-:W-:-:S02]  /*14bd0*/  FSEL R181, R181, -INF , !P0 ;  /* 0xff800000b5b57808 */ /* 0x000fc40004000000 */
[-C--:B------:R-:W-:Y:S02]  /*14be0*/  ISETP.GE.AND P6, PT, R2, R228.reuse, PT ;  /* 0x000000e40200720c */ /* 0x080fe40003fc6270 */
[----:B------:R-:W-:Y:S02]  /*14bf0*/  ISETP.GE.AND P0, PT, R3, R228, PT ;  /* 0x000000e40300720c */ /* 0x000fe40003f06270 */
[----:B------:R-:W-:Y:S01]  /*14c00*/  IABS R10, R6 ;  /* 0x00000006000a7213 */ /* 0x000fe20000000000 */
[----:B------:R-:W-:Y:S01]  /*14c10*/  IMAD.MOV.U32 R6, RZ, RZ, R11 ;  /* 0x000000ffff067224 */ /* 0x000fe200078e000b */
[----:B------:R-:W-:Y:S02]  /*14c20*/  FSEL R178, R189, -INF , !P6 ;  /* 0xff800000bdb27808 */ /* 0x000fe40007000000 */
[----:B------:R-:W-:Y:S02]  /*14c30*/  FSEL R177, R183, -INF , !P0 ;  /* 0xff800000b7b17808 */ /* 0x000fe40004000000 */
[----:B------:R-:W-:-:S02]  /*14c40*/  ISETP.GT.AND P6, PT, R35, R0, PT ;  /* 0x000000002300720c */ /* 0x000fc40003fc4270 */
[----:B------:R-:W-:Y:S02]  /*14c50*/  ISETP.GE.AND P0, PT, R0, R205, PT ;  /* 0x000000cd0000720c */ /* 0x000fe40003f06270 */
[----:B------:R-:W-:Y:S02]  /*14c60*/  FMNMX3.FTZ R0, R133, R9, R14, !PT ;  /* 0x0000000985007276 */ /* 0x000fe4000781000e */
[----:B------:R-:W-:Y:S02]  /*14c70*/  I2FP.F32.S32 R6, R6 ;  /* 0x0000000600067245 */ /* 0x000fe40000201400 */
[----:B------:R-:W-:-:S03]  /*14c80*/  FMNMX3.FTZ R0, R0, R24, R25, !PT ;  /* 0x0000001800007276 */ /* 0x000fc60007810019 */
[----:B------:R-:W-:Y:S01]  /*14c90*/  FFMA.FTZ R6, R6, -UR5, R203 ;  /* 0x8000000506067c23 */ /* 0x000fe200080100cb */
[----:B------:R-:W-:Y:S01]  /*14ca0*/  FMNMX3.FTZ R0, R0, R32, R180, !PT ;  /* 0x0000002000007276 */ /* 0x000fe200078100b4 */
[----:B------:R-:W-:-:S03]  /*14cb0*/  IMAD.IADD R5, R5, 0x1, -R7 ;  /* 0x0000000105057824 */ /* 0x000fc600078e0a07 */
[----:B------:R-:W-:Y:S02]  /*14cc0*/  FSEL R190, R6, -INF , !P6 ;  /* 0xff80000006be7808 */ /* 0x000fe40007000000 */
[----:B------:R-:W-:Y:S02]  /*14cd0*/  FMNMX3.FTZ R0, R0, R178, R177, !PT ;  /* 0x000000b200007276 */ /* 0x000fe400078100b1 */
[----:B------:R-:W-:Y:S02]  /*14ce0*/  I2FP.F32.S32 R10, R10 ;  /* 0x0000000a000a7245 */ /* 0x000fe40000201400 */
[----:B------:R-:W-:Y:S02]  /*14cf0*/  FSEL R190, R190, -INF , !P0 ;  /* 0xff800000bebe7808 */ /* 0x000fe40004000000 */
[C---:B------:R-:W-:Y:S02]  /*14d00*/  ISETP.GE.AND P6, PT, R2.reuse, R229, PT ;  /* 0x000000e50200720c */ /* 0x040fe40003fc6270 */
[----:B------:R-:W-:Y:S01]  /*14d10*/  ISETP.GE.AND P0, PT, R2, R204, PT ;  /* 0x000000cc0200720c */ /* 0x000fe20003f06270 */
[----:B------:R-:W1:Y:S01]  /*14d20*/  SHFL.BFLY PT, R11, R0, 0x2, 0x1f ;  /* 0x0c401f00000b7f89 */ /* 0x000e6200000e0000 */
[----:B------:R-:W-:Y:S01]  /*14d30*/  IABS R5, R5 ;  /* 0x0000000500057213 */ /* 0x000fe20000000000 */
[----:B------:R-:W-:Y:S01]  /*14d40*/  FFMA.FTZ R7, R10, -UR5, R210 ;  /* 0x800000050a077c23 */ /* 0x000fe200080100d2 */
[----:B------:R-:W-:-:S02]  /*14d50*/  FSEL R33, R19, -INF , !P6 ;  /* 0xff80000013217808 */ /* 0x000fc40007000000 */
[----:B------:R-:W-:Y:S02]  /*14d60*/  FSEL R174, R174, -INF , !P0 ;  /* 0xff800000aeae7808 */ /* 0x000fe40004000000 */
[----:B------:R-:W-:Y:S02]  /*14d70*/  ISETP.GT.AND P6, PT, R35, R2, PT ;  /* 0x000000022300720c */ /* 0x000fe40003fc4270 */
[----:B------:R-:W-:Y:S01]  /*14d80*/  ISETP.GE.AND P0, PT, R2, R205, PT ;  /* 0x000000cd0200720c */ /* 0x000fe20003f06270 */
[----:B------:R-:W-:Y:S01]  /*14d90*/  IMAD.MOV.U32 R2, RZ, RZ, R5 ;  /* 0x000000ffff027224 */ /* 0x000fe200078e0005 */
[----:B------:R-:W-:Y:S01]  /*14da0*/  SHF.R.U32.HI R20, RZ, 0x5, R215 ;  /* 0x00000005ff147819 */ /* 0x000fe200000116d7 */
[----:B------:R-:W-:Y:S01]  /*14db0*/  IMAD.U32 R6, RZ, RZ, UR37 ;  /* 0x00000025ff067e24 */ /* 0x000fe2000f8e00ff */
[----:B------:R-:W-:Y:S02]  /*14dc0*/  FSEL R183, R7, -INF , !P6 ;  /* 0xff80000007b77808 */ /* 0x000fe40007000000 */
[----:B------:R-:W-:-:S02]  /*14dd0*/  ISETP.GE.AND P6, PT, R3, R229, PT ;  /* 0x000000e50300720c */ /* 0x000fc40003fc6270 */
[----:B------:R-:W-:Y:S02]  /*14de0*/  I2FP.F32.S32 R2, R2 ;  /* 0x0000000200027245 */ /* 0x000fe40000201400 */
[----:B------:R-:W-:Y:S02]  /*14df0*/  FSEL R28, R18, -INF , !P6 ;  /* 0xff800000121c7808 */ /* 0x000fe40007000000 */
[----:B------:R-:W-:Y:S01]  /*14e00*/  ISETP.GT.AND P6, PT, R35, R3, PT ;  /* 0x000000032300720c */ /* 0x000fe20003fc4270 */
[----:B------:R-:W-:Y:S01]  /*14e10*/  FFMA.FTZ R35, R2, -UR5, R211 ;  /* 0x8000000502237c23 */ /* 0x000fe200080100d3 */
[----:B------:R-:W-:-:S04]  /*14e20*/  FMNMX3.FTZ R2, R132, R16, R15, !PT ;  /* 0x0000001084027276 */ /* 0x000fc8000781000f */
[----:B------:R-:W-:Y:S02]  /*14e30*/  FMNMX3.FTZ R2, R2, R31, R30, !PT ;  /* 0x0000001f02027276 */ /* 0x000fe4000781001e */
[----:B-1----:R-:W-:Y:S02]  /*14e40*/  FMNMX.FTZ R0, R0, R11, !PT ;  /* 0x0000000b00007209 */ /* 0x002fe40007810000 */
[----:B------:R-:W-:-:S04]  /*14e50*/  FMNMX3.FTZ R2, R2, R29, R179, !PT ;  /* 0x0000001d02027276 */ /* 0x000fc800078100b3 */
[----:B------:R-:W-:Y:S02]  /*14e60*/  FMNMX3.FTZ R2, R2, R33, R28, !PT ;  /* 0x0000002102027276 */ /* 0x000fe4000781001c */
[----:B------:R-:W-:Y:S01]  /*14e70*/  FSEL R183, R183, -INF , !P0 ;  /* 0xff800000b7b77808 */ /* 0x000fe20004000000 */
[----:B---3--:R-:W1:Y:S01]  /*14e80*/  S2R R22, SR_CTAID.X ;  /* 0x0000000000167919 */ /* 0x008e620000002500 */
[----:B------:R-:W-:-:S05]  /*14e90*/  LOP3.LUT R6, R6, UR30, R23, 0x96, !PT ;  /* 0x0000001e06067c12 */ /* 0x000fca000f8e9617 */
[----:B------:R-:W-:-:S04]  /*14ea0*/  IMAD.WIDE.U32 R6, R6, -0x326172a9, RZ ;  /* 0xcd9e8d5706067825 */ /* 0x000fc800078e00ff */
[----:B-1----:R-:W-:-:S04]  /*14eb0*/  IMAD R22, R22, 0x8, R20 ;  /* 0x0000000816167824 */ /* 0x002fc800078e0214 */
[----:B------:R-:W-:-:S03]  /*14ec0*/  IMAD.WIDE.U32 R22, R22, -0x326172a9, RZ ;  /* 0xcd9e8d5716167825 */ /* 0x000fc600078e00ff */
[----:B------:R-:W-:Y:S02]  /*14ed0*/  LOP3.LUT R10, R22, UR4, R7, 0x96, !PT ;  /* 0x00000004160a7c12 */ /* 0x000fe4000f8e9607 */
[----:B----4-:R-:W-:-:S03]  /*14ee0*/  LOP3.LUT R22, R6, UR12, R187, 0x96, !PT ;  /* 0x0000000c06167c12 */ /* 0x010fc6000f8e96bb */
[----:B------:R-:W-:-:S04]  /*14ef0*/  IMAD.WIDE.U32 R10, R10, -0x2daee0ad, RZ ;  /* 0xd2511f530a0a7825 */ /* 0x000fc800078e00ff */
[----:B------:R-:W-:Y:S01]  /*14f00*/  IMAD.WIDE.U32 R22, R22, -0x2daee0ad, RZ ;  /* 0xd2511f5316167825 */ /* 0x000fe200078e00ff */
[----:B------:R-:W-:Y:S01]  /*14f10*/  LOP3.LUT R5, R198, UR33, R11, 0x96, !PT ;  /* 0x00000021c6057c12 */ /* 0x000fe2000f8e960b */
[----:B------:R-:W1:Y:S03]  /*14f20*/  SHFL.BFLY PT, R20, R0, 0x1, 0x1f ;  /* 0x0c201f0000147f89 */ /* 0x000e6600000e0000 */
[----:B------:R-:W-:Y:S02]  /*14f30*/  LOP3.LUT R18, R10, UR31, R23, 0x96, !PT ;  /* 0x0000001f0a127c12 */ /* 0x000fe4000f8e9617 */
[----:B------:R-:W3:Y:S01]  /*14f40*/  SHFL.BFLY PT, R23, R2, 0x2, 0x1f ;  /* 0x0c401f0002177f89 */ /* 0x000ee200000e0000 */
[----:B------:R-:W-:-:S05]  /*14f50*/  IMAD.WIDE.U32 R10, R5, -0x326172a9, RZ ;  /* 0xcd9e8d57050a7825 */ /* 0x000fca00078e00ff */
[----:B------:R-:W-:Y:S01]  /*14f60*/  LOP3.LUT R5, R186, UR32, R11, 0x96, !PT ;  /* 0x00000020ba057c12 */ /* 0x000fe2000f8e960b */
[----:B------:R-:W-:-:S04]  /*14f70*/  IMAD.WIDE.U32 R18, R18, -0x326172a9, RZ ;  /* 0xcd9e8d5712127825 */ /* 0x000fc800078e00ff */
[----:B------:R-:W-:Y:S02]  /*14f80*/  IMAD.MOV.U32 R208, RZ, RZ, R136 ;  /* 0x000000ffffd07224 */ /* 0x000fe400078e0088 */
[----:B------:R-:W-:Y:S02]  /*14f90*/  IMAD.MOV.U32 R209, RZ, RZ, R137 ;  /* 0x000000ffffd17224 */ /* 0x000fe400078e0089 */
[----:B------:R-:W-:Y:S01]  /*14fa0*/  IMAD.WIDE.U32 R136, R5, -0x2daee0ad, RZ ;  /* 0xd2511f5305887825 */ /* 0x000fe200078e00ff */
[----:B------:R-:W-:-:S04]  /*14fb0*/  LOP3.LUT R11, R10, UR26, R19, 0x96, !PT ;  /* 0x0000001a0a0b7c12 */ /* 0x000fc8000f8e9613 */
[----:B------:R-:W-:Y:S01]  /*14fc0*/  LOP3.LUT R10, R22, UR23, R137, 0x96, !PT ;  /* 0x00000017160a7c12 */ /* 0x000fe2000f8e9689 */
[----:B------:R-:W-:Y:S01]  /*14fd0*/  IMAD.WIDE.U32 R202, R11, -0x2daee0ad, RZ ;  /* 0xd2511f530bca7825 */ /* 0x000fe200078e00ff */
[----:B-1----:R-:W-:Y:S02]  /*14fe0*/  FMNMX.FTZ R223, R0, R20, !PT ;  /* 0x0000001400df7209 */ /* 0x002fe40007810000 */
[----:B---3--:R-:W-:Y:S01]  /*14ff0*/  FMNMX.FTZ R0, R2, R23, !PT ;  /* 0x0000001702007209 */ /* 0x008fe20007810000 */
[----:B------:R-:W-:Y:S01]  /*15000*/  IMAD.WIDE.U32 R10, R10, -0x326172a9, RZ ;  /* 0xcd9e8d570a0a7825 */ /* 0x000fe200078e00ff */
[----:B------:R-:W-:-:S03]  /*15010*/  FSETP.NEU.FTZ.AND P0, PT, R223, -INF , PT ;  /* 0xff800000df00780b */ /* 0x000fc60003f1d000 */
[----:B------:R-:W-:Y:S01]  /*15020*/  FMUL.FTZ R2, R223, UR38 ;  /* 0x00000026df027c20 */ /* 0x000fe20008410000 */
[----:B------:R-:W-:Y:S02]  /*15030*/  LOP3.LUT R191, R18, UR17, R11, 0x96, !PT ;  /* 0x0000001112bf7c12 */ /* 0x000fe4000f8e960b */
[----:B------:R-:W1:Y:S01]  /*15040*/  SHFL.BFLY PT, R11, R0, 0x1, 0x1f ;  /* 0x0c201f00000b7f89 */ /* 0x000e6200000e0000 */
[----:B------:R-:W-:Y:S02]  /*15050*/  LOP3.LUT R5, R136, UR16, R203, 0x96, !PT ;  /* 0x0000001088057c12 */ /* 0x000fe4000f8e96cb */
[----:B------:R-:W-:-:S03]  /*15060*/  FSEL R2, R2, RZ, P0 ;  /* 0x000000ff02027208 */ /* 0x000fc60000000000 */
[----:B------:R-:W-:-:S04]  /*15070*/  IMAD.WIDE.U32 R186, R5, -0x326172a9, RZ ;  /* 0xcd9e8d5705ba7825 */ /* 0x000fc800078e00ff */
[----:B------:R-:W-:Y:S01]  /*15080*/  FFMA.FTZ R5, R9, UR38, -R2 ;  /* 0x0000002609057c23 */ /* 0x000fe20008010802 */
[----:B------:R-:W-:-:S03]  /*15090*/  FSEL R22, R35, -INF , !P6 ;  /* 0xff80000023167808 */ /* 0x000fc60007000000 */
[----:B------:R3:W-:Y:S01]  /*150a0*/  MUFU.EX2 R203, R5 ;  /* 0x0000000500cb7308 */ /* 0x0007e20000000800 */
[----:B------:R-:W-:Y:S02]  /*150b0*/  ISETP.GE.AND P6, PT, R3, R204, PT ;  /* 0x000000cc0300720c */ /* 0x000fe40003fc6270 */
[----:B------:R-:W-:Y:S02]  /*150c0*/  LOP3.LUT R20, R10, UR15, R187, 0x96, !PT ;  /* 0x0000000f0a147c12 */ /* 0x000fe4000f8e96bb */
[----:B------:R-:W-:Y:S02]  /*150d0*/  FSEL R9, R139, -INF , !P6 ;  /* 0xff8000008b097808 */ /* 0x000fe40007000000 */
[----:B------:R-:W-:Y:S01]  /*150e0*/  ISETP.GE.AND P6, PT, R3, R205, PT ;  /* 0x000000cd0300720c */ /* 0x000fe20003fc6270 */
[----:B---3--:R-:W-:-:S04]  /*150f0*/  FFMA.FTZ R5, R14, UR38, -R2 ;  /* 0x000000260e057c23 */ /* 0x008fc80008010802 */
[----:B------:R3:W4:Y:S01]  /*15100*/  MUFU.EX2 R218, R5 ;  /* 0x0000000500da7308 */ /* 0x0007220000000800 */
[----:B-1----:R-:W-:Y:S02]  /*15110*/  FMNMX.FTZ R222, R0, R11, !PT ;  /* 0x0000000b00de7209 */ /* 0x002fe40007810000 */
[C---:B------:R-:W-:Y:S02]  /*15120*/  LOP3.LUT R3, R20.reuse, 0xff, RZ, 0xc0, !PT ;  /* 0x000000ff14037812 */ /* 0x040fe400078ec0ff */
[----:B------:R-:W-:Y:S02]  /*15130*/  LOP3.LUT R0, R20, 0xffff, RZ, 0xc0, !PT ;  /* 0x0000ffff14007812 */ /* 0x000fe400078ec0ff */
[----:B------:R-:W-:Y:S02]  /*15140*/  FSEL R22, R22, -INF , !P6 ;  /* 0xff80000016167808 */ /* 0x000fe40007000000 */
[----:B------:R-:W-:Y:S02]  /*15150*/  ISETP.LE.U32.AND P6, PT, R3, UR13, PT ;  /* 0x0000000d03007c0c */ /* 0x000fe4000bfc3070 */
[----:B------:R-:W-:-:S02]  /*15160*/  SHF.R.U32.HI R0, RZ, 0x8, R0 ;  /* 0x00000008ff007819 */ /* 0x000fc40000011600 */
[----:B------:R-:W-:Y:S02]  /*15170*/  FSEL R23, R223, RZ, P0 ;  /* 0x000000ffdf177208 */ /* 0x000fe40000000000 */
[C---:B------:R-:W-:Y:S01]  /*15180*/  FSETP.NEU.FTZ.AND P0, PT, R222.reuse, -INF , PT ;  /* 0xff800000de00780b */ /* 0x040fe20003f1d000 */
[----:B---3--:R-:W-:Y:S01]  /*15190*/  FMUL.FTZ R5, R222, UR38 ;  /* 0x00000026de057c20 */ /* 0x008fe20008410000 */
[----:B------:R-:W-:Y:S02]  /*151a0*/  LOP3.LUT R3, R0, 0xffff, RZ, 0xc0, !PT ;  /* 0x0000ffff00037812 */ /* 0x000fe400078ec0ff */
[----:B------:R-:W-:Y:S02]  /*151b0*/  FSEL R187, R222, RZ, P0 ;  /* 0x000000ffdebb7208 */ /* 0x000fe40000000000 */
[----:B------:R-:W-:Y:S02]  /*151c0*/  FSEL R0, R5, RZ, P0 ;  /* 0x000000ff05007208 */ /* 0x000fe40000000000 */
[----:B------:R-:W-:-:S02]  /*151d0*/  ISETP.LE.U32.AND P0, PT, R3, UR13, PT ;  /* 0x0000000d03007c0c */ /* 0x000fc4000bf03070 */
[----:B----4-:R-:W-:Y:S02]  /*151e0*/  F2FP.BF16.F32.PACK_AB R137, R218, R203 ;  /* 0x000000cbda89723e */ /* 0x010fe400000010ff */
[----:B------:R-:W-:Y:S02]  /*151f0*/  PRMT R3, R20, 0x7632, R3 ;  /* 0x0000763214037816 */ /* 0x000fe40000000003 */
[----:B------:R-:W-:Y:S01]  /*15200*/  PRMT R136, R137, 0x7632, R136 ;  /* 0x0000763289887816 */ /* 0x000fe20000000088 */
[----:B------:R-:W-:Y:S01]  /*15210*/  @!P6 HFMA2.BF16_V2 R138, -RZ.H0_H0, RZ.H0_H0, -R137.H0_H0 ;  /* 0x200000ffff8ae231 */ /* 0x000fe20000340989 */
[----:B------:R-:W-:Y:S01]  /*15220*/  LOP3.LUT R5, R3, 0xff, RZ, 0xc0, !PT ;  /* 0x000000ff03057812 */ /* 0x000fe200078ec0ff */
[----:B------:R-:W-:Y:S01]  /*15230*/  FFMA.FTZ R3, R16, UR38, -R0 ;  /* 0x0000002610037c23 */ /* 0x000fe20008010800 */
[----:B------:R-:W-:Y:S02]  /*15240*/  PRMT R235, R137, 0x5410, R136 ;  /* 0x0000541089eb7816 */ /* 0x000fe40000000088 */
[----:B------:R-:W-:Y:S01]  /*15250*/  @!P6 PRMT R137, R138, 0x5410, RZ ;  /* 0x000054108a89e816 */ /* 0x000fe200000000ff */
[----:B------:R1:W-:Y:S01]  /*15260*/  MUFU.EX2 R207, R3 ;  /* 0x0000000300cf7308 */ /* 0x0003e20000000800 */
[----:B------:R-:W-:-:S02]  /*15270*/  ISETP.LE.U32.AND P6, PT, R5, UR13, PT ;  /* 0x0000000d05007c0c */ /* 0x000fc4000bfc3070 */
[----:B------:R-:W-:Y:S01]  /*15280*/  FMNMX3.FTZ R5, R135, R21, R17, !PT ;  /* 0x0000001587057276 */ /* 0x000fe20007810011 */
[----:B-1----:R-:W-:-:S04]  /*15290*/  FFMA.FTZ R3, R15, UR38, -R0 ;  /* 0x000000260f037c23 */ /* 0x002fc80008010800 */
[----:B------:R1:W3:Y:S02]  /*152a0*/  MUFU.EX2 R214, R3 ;  /* 0x0000000300d67308 */ /* 0x0002e40000000800 */
[----:B-1----:R-:W-:-:S04]  /*152b0*/  FMNMX3.FTZ R3, R5, R173, R172, !PT ;  /* 0x000000ad05037276 */ /* 0x002fc800078100ac */
[----:B------:R-:W-:-:S04]  /*152c0*/  FMNMX3.FTZ R3, R3, R34, R181, !PT ;  /* 0x0000002203037276 */ /* 0x000fc800078100b5 */
[----:B------:R-:W-:-:S05]  /*152d0*/  FMNMX3.FTZ R3, R3, R174, R9, !PT ;  /* 0x000000ae03037276 */ /* 0x000fca0007810009 */
[----:B------:R-:W1:Y:S01]  /*152e0*/  SHFL.BFLY PT, R11, R3, 0x2, 0x1f ;  /* 0x0c401f00030b7f89 */ /* 0x000e6200000e0000 */
[----:B------:R-:W-:-:S05]  /*152f0*/  @!P0 HFMA2.BF16_V2 R139, -RZ.H0_H0, RZ.H0_H0, -R136.H0_H0 ;  /* 0x200000ffff8b8231 */ /* 0x000fca0000340988 */
[----:B------:R-:W-:Y:S02]  /*15300*/  @!P0 PRMT R136, R139, 0x5410, RZ ;  /* 0x000054108b888816 */ /* 0x000fe400000000ff */
[----:B---3--:R-:W-:Y:S01]  /*15310*/  F2FP.BF16.F32.PACK_AB R139, R214, R207 ;  /* 0x000000cfd68b723e */ /* 0x008fe200000010ff */
[--C-:B------:R-:W-:Y:S01]  /*15320*/  FFMA.FTZ R24, R24, UR38, -R2.reuse ;  /* 0x0000002618187c23 */ /* 0x100fe20008010802 */
[----:B------:R-:W-:Y:S01]  /*15330*/  FFMA.FTZ R25, R25, UR38, -R2 ;  /* 0x0000002619197c23 */ /* 0x000fe20008010802 */
[----:B------:R-:W-:Y:S02]  /*15340*/  SHF.R.U32.HI R10, RZ, 0x18, R20 ;  /* 0x00000018ff0a7819 */ /* 0x000fe40000011614 */
[----:B------:R-:W-:Y:S01]  /*15350*/  @!P6 HFMA2.BF16_V2 R184, -RZ.H0_H0, RZ.H0_H0, -R139.H0_H0 ;  /* 0x200000ffffb8e231 */ /* 0x000fe2000034098b */
[C---:B------:R-:W-:Y:S01]  /*15360*/  PRMT R138, R139.reuse, 0x7632, R138 ;  /* 0x000076328b8a7816 */ /* 0x040fe2000000008a */
[----:B------:R-:W-:Y:S03]  /*15370*/  MUFU.EX2 R210, R24 ;  /* 0x0000001800d27308 */ /* 0x000fe60000000800 */
[----:B------:R-:W-:-:S02]  /*15380*/  PRMT R252, R139, 0x5410, R138 ;  /* 0x000054108bfc7816 */ /* 0x000fc4000000008a */
[----:B------:R-:W-:Y:S02]  /*15390*/  @!P6 PRMT R139, R184, 0x5410, RZ ;  /* 0x00005410b88be816 */ /* 0x000fe400000000ff */
[----:B-1----:R-:W-:Y:S01]  /*153a0*/  FMNMX.FTZ R3, R3, R11, !PT ;  /* 0x0000000b03037209 */ /* 0x002fe20007810000 */
[----:B------:R1:W3:Y:S01]  /*153b0*/  MUFU.EX2 R239, R25 ;  /* 0x0000001900ef7308 */ /* 0x0002e20000000800 */
[----:B------:R-:W-:Y:S01]  /*153c0*/  ISETP.LE.U32.AND P6, PT, R10, UR13, PT ;  /* 0x0000000d0a007c0c */ /* 0x000fe2000bfc3070 */
[----:B------:R-:W-:Y:S02]  /*153d0*/  IMAD.MOV.U32 R5, RZ, RZ, R186 ;  /* 0x000000ffff057224 */ /* 0x000fe400078e00ba */
[----:B------:R-:W4:Y:S03]  /*153e0*/  SHFL.BFLY PT, R10, R3, 0x1, 0x1f ;  /* 0x0c201f00030a7f89 */ /* 0x000f2600000e0000 */
[----:B------:R-:W-:Y:S01]  /*153f0*/  LOP3.LUT R5, R5, 0xff, RZ, 0xc0, !PT ;  /* 0x000000ff05057812 */ /* 0x000fe200078ec0ff */
[----:B------:R-:W-:-:S03]  /*15400*/  FFMA.FTZ R11, R31, UR38, -R0 ;  /* 0x000000261f0b7c23 */ /* 0x000fc60008010800 */
[----:B------:R-:W-:Y:S01]  /*15410*/  ISETP.LE.U32.AND P0, PT, R5, UR13, PT ;  /* 0x0000000d05007c0c */ /* 0x000fe2000bf03070 */
[--C-:B------:R-:W-:Y:S01]  /*15420*/  FFMA.FTZ R18, R30, UR38, -R0.reuse ;  /* 0x000000261e127c23 */ /* 0x100fe20008010800 */
[--C-:B------:R-:W-:Y:S01]  /*15430*/  FFMA.FTZ R29, R29, UR38, -R0.reuse ;  /* 0x000000261d1d7c23 */ /* 0x100fe20008010800 */
[--C-:B------:R-:W-:Y:S01]  /*15440*/  FFMA.FTZ R188, R33, UR38, -R0.reuse ;  /* 0x0000002621bc7c23 */ /* 0x100fe20008010800 */
[--C-:B------:R-:W-:Y:S01]  /*15450*/  FFMA.FTZ R28, R28, UR38, -R0.reuse ;  /* 0x000000261c1c7c23 */ /* 0x100fe20008010800 */
[----:B-1----:R-:W-:Y:S01]  /*15460*/  FFMA.FTZ R25, R179, UR38, -R0 ;  /* 0x00000026b3197c23 */ /* 0x002fe20008010800 */
[----:B---3--:R-:W-:Y:S01]  /*15470*/  F2FP.BF16.F32.PACK_AB R0, R239, R210 ;  /* 0x000000d2ef00723e */ /* 0x008fe200000010ff */
[----:B------:R-:W-:-:S03]  /*15480*/  @!P6 HFMA2.BF16_V2 R192, -RZ.H0_H0, RZ.H0_H0, -R138.H0_H0 ;  /* 0x200000ffffc0e231 */ /* 0x000fc6000034098a */
[C---:B------:R-:W-:Y:S02]  /*15490*/  PRMT R185, R0.reuse, 0x7610, R185 ;  /* 0x0000761000b97816 */ /* 0x040fe400000000b9 */
[----:B------:R-:W-:Y:S02]  /*154a0*/  PRMT R184, R0, 0x7632, R184 ;  /* 0x0000763200b87816 */ /* 0x000fe400000000b8 */
[----:B------:R-:W-:Y:S01]  /*154b0*/  PRMT R0, R186, 0x7771, RZ ;  /* 0x00007771ba007816 */ /* 0x000fe200000000ff */
[----:B------:R-:W-:Y:S01]  /*154c0*/  @!P0 HFMA2.BF16_V2 R193, -RZ.H0_H0, RZ.H0_H0, -R185.H0_H0 ;  /* 0x200000ffffc18231 */ /* 0x000fe200003409b9 */
[----:B----4-:R-:W-:Y:S02]  /*154d0*/  FMNMX.FTZ R224, R3, R10, !PT ;  /* 0x0000000a03e07209 */ /* 0x010fe40007810000 */
[----:B------:R-:W-:Y:S02]  /*154e0*/  @!P6 PRMT R138, R192, 0x5410, RZ ;  /* 0x00005410c08ae816 */ /* 0x000fe400000000ff */
[----:B------:R-:W-:Y:S01]  /*154f0*/  ISETP.GT.U32.AND P6, PT, R0, UR13, PT ;  /* 0x0000000d00007c0c */ /* 0x000fe2000bfc4070 */
[----:B------:R-:W-:Y:S01]  /*15500*/  FMUL.FTZ R0, R224, UR38 ;  /* 0x00000026e0007c20 */ /* 0x000fe20008410000 */
[----:B------:R-:W-:-:S02]  /*15510*/  PRMT R230, R185, 0x5410, R184 ;  /* 0x00005410b9e67816 */ /* 0x000fc400000000b8 */
        /* <DEDUP_REMOVED lines=11> */
[----:B------:R-:W-:-:S04]  /*155d0*/  FADD.FTZ R0, R133, -R23 ;  /* 0x8000001785007221 */ /* 0x000fc80000010000 */
[----:B------:R-:W-:-:S06]  /*155e0*/  FMUL.FTZ R0, R0, UR38 ;  /* 0x0000002600007c20 */ /* 0x000fcc0008410000 */
[----:B------:R-:W2:Y:S01]  /*155f0*/  MUFU.EX2 R0, R0 ;  /* 0x0000000000007308 */ /* 0x000ea20000000800 */
[----:B------:R-:W-:Y:S02]  /*15600*/  IMAD.MOV.U32 R233, RZ, RZ, R209 ;  /* 0x000000ffffe97224 */ /* 0x000fe400078e00d1 */
[----:B------:R-:W3:Y:S01]  /*15610*/  LDL.LU R209, [R1+0x5c] ;  /* 0x00005c0001d17983 */ /* 0x000ee20000300800 */
[----:B--2---:R-:W-:Y:S01]  /*15620*/  FFMA.FTZ R23, R232, R0, R203 ;  /* 0x00000000e8177223 */ /* 0x004fe200000100cb */
[----:B------:R-:W-:Y:S02]  /*15630*/  IMAD.MOV.U32 R232, RZ, RZ, R208 ;  /* 0x000000ffffe87224 */ /* 0x000fe400078e00d0 */
[----:B------:R-:W2:Y:S01]  /*15640*/  LDL.LU R208, [R1+0x58] ;  /* 0x0000580001d07983 */ /* 0x000ea20000300800 */
[----:B------:R-:W-:-:S04]  /*15650*/  FMNMX3.FTZ R5, R134, R27, R26, !PT ;  /* 0x0000001b86057276 */ /* 0x000fc8000781001a */
[----:B------:R-:W-:-:S04]  /*15660*/  FMNMX3.FTZ R5, R5, R176, R175, !PT ;  /* 0x000000b005057276 */ /* 0x000fc800078100af */
[----:B------:R-:W-:-:S04]  /*15670*/  FMNMX3.FTZ R5, R5, R182, R190, !PT ;  /* 0x000000b605057276 */ /* 0x000fc800078100be */
[----:B------:R-:W-:-:S05]  /*15680*/  FMNMX3.FTZ R5, R5, R183, R22, !PT ;  /* 0x000000b705057276 */ /* 0x000fca0007810016 */
[----:B------:R-:W1:Y:S01]  /*15690*/  SHFL.BFLY PT, R19, R5, 0x2, 0x1f ;  /* 0x0c401f0005137f89 */ /* 0x000e6200000e0000 */
[--C-:B------:R-:W-:Y:S01]  /*156a0*/  FFMA.FTZ R32, R32, UR38, -R2.reuse ;  /* 0x0000002620207c23 */ /* 0x100fe20008010802 */
[--C-:B------:R-:W-:Y:S01]  /*156b0*/  FFMA.FTZ R180, R180, UR38, -R2.reuse ;  /* 0x00000026b4b47c23 */ /* 0x100fe20008010802 */
[--C-:B------:R-:W-:Y:S01]  /*156c0*/  FFMA.FTZ R35, R178, UR38, -R2.reuse ;  /* 0x00000026b2237c23 */ /* 0x100fe20008010802 */
[----:B------:R-:W-:Y:S01]  /*156d0*/  FFMA.FTZ R189, R177, UR38, -R2 ;  /* 0x00000026b1bd7c23 */ /* 0x000fe20008010802 */
[----:B-1----:R-:W-:-:S05]  /*156e0*/  FMNMX.FTZ R2, R5, R19, !PT ;  /* 0x0000001305027209 */ /* 0x002fca0007810000 */
[----:B------:R-:W1:Y:S01]  /*156f0*/  SHFL.BFLY PT, R3, R2, 0x1, 0x1f ;  /* 0x0c201f0002037f89 */ /* 0x000e6200000e0000 */
[----:B------:R-:W-:Y:S01]  /*15700*/  @P6 HFMA2.BF16_V2 R195, -RZ.H0_H0, RZ.H0_H0, -R184.H0_H0 ;  /* 0x200000ffffc36231 */ /* 0x000fe200003409b8 */
[----:B------:R-:W-:Y:S04]  /*15710*/  MUFU.EX2 R238, R18 ;  /* 0x0000001200ee7308 */ /* 0x000fe80000000800 */
[----:B------:R-:W-:-:S04]  /*15720*/  @P6 PRMT R184, R195, 0x5410, RZ ;  /* 0x00005410c3b86816 */ /* 0x000fc800000000ff */
[----:B------:R4:W4:Y:S01]  /*15730*/  MUFU.EX2 R195, R11 ;  /* 0x0000000b00c37308 */ /* 0x0009220000000800 */
[----:B-1----:R-:W-:Y:S02]  /*15740*/  FMNMX.FTZ R221, R2, R3, !PT ;  /* 0x0000000302dd7209 */ /* 0x002fe40007810000 */
[----:B------:R-:W-:Y:S02]  /*15750*/  PRMT R3, R186, 0x7772, RZ ;  /* 0x00007772ba037816 */ /* 0x000fe400000000ff */
[----:B----4-:R-:W-:Y:S01]  /*15760*/  FSEL R11, R224, RZ, P0 ;  /* 0x000000ffe00b7208 */ /* 0x010fe20000000000 */
[C---:B------:R-:W-:Y:S01]  /*15770*/  FMUL.FTZ R2, R221.reuse, UR38 ;  /* 0x00000026dd027c20 */ /* 0x040fe20008410000 */
[----:B------:R-:W-:Y:S02]  /*15780*/  FSETP.NEU.FTZ.AND P0, PT, R221, -INF , PT ;  /* 0xff800000dd00780b */ /* 0x000fe40003f1d000 */
[----:B------:R-:W-:Y:S02]  /*15790*/  ISETP.GT.U32.AND P6, PT, R3, UR13, PT ;  /* 0x0000000d03007c0c */ /* 0x000fe4000bfc4070 */
[----:B------:R-:W-:-:S02]  /*157a0*/  FSEL R2, R2, RZ, P0 ;  /* 0x000000ff02027208 */ /* 0x000fc40000000000 */
[----:B------:R-:W-:Y:S01]  /*157b0*/  PRMT R3, R186, 0x7773, RZ ;  /* 0x00007773ba037816 */ /* 0x000fe200000000ff */
[----:B------:R-:W-:Y:S01]  /*157c0*/  IMAD.WIDE.U32 R18, R191, -0x2daee0ad, RZ ;  /* 0xd2511f53bf127825 */ /* 0x000fe200078e00ff */
[----:B------:R-:W-:-:S03]  /*157d0*/  FSEL R9, R221, RZ, P0 ;  /* 0x000000ffdd097208 */ /* 0x000fc60000000000 */
[--C-:B------:R-:W-:Y:S01]  /*157e0*/  FFMA.FTZ R173, R190, UR38, -R2.reuse ;  /* 0x00000026bead7c23 */ /* 0x100fe20008010802 */
[----:B------:R-:W-:Y:S01]  /*157f0*/  ISETP.GT.U32.AND P0, PT, R3, UR13, PT ;  /* 0x0000000d03007c0c */ /* 0x000fe2000bf04070 */
[--C-:B------:R-:W-:Y:S01]  /*15800*/  FFMA.FTZ R5, R27, UR38, -R2.reuse ;  /* 0x000000261b057c23 */ /* 0x100fe20008010802 */
[--C-:B------:R-:W-:Y:S01]  /*15810*/  FFMA.FTZ R3, R26, UR38, -R2.reuse ;  /* 0x000000261a037c23 */ /* 0x100fe20008010802 */
[--C-:B------:R-:W-:Y:S01]  /*15820*/  FFMA.FTZ R176, R176, UR38, -R2.reuse ;  /* 0x00000026b0b07c23 */ /* 0x100fe20008010802 */
[--C-:B------:R-:W-:Y:S01]  /*15830*/  FFMA.FTZ R175, R175, UR38, -R2.reuse ;  /* 0x00000026afaf7c23 */ /* 0x100fe20008010802 */
[--C-:B------:R-:W-:Y:S01]  /*15840*/  FFMA.FTZ R172, R182, UR38, -R2.reuse ;  /* 0x00000026b6ac7c23 */ /* 0x100fe20008010802 */
[--C-:B------:R-:W-:Y:S01]  /*15850*/  FFMA.FTZ R190, R183, UR38, -R2.reuse ;  /* 0x00000026b7be7c23 */ /* 0x100fe20008010802 */
[----:B------:R-:W-:Y:S01]  /*15860*/  FFMA.FTZ R197, R22, UR38, -R2 ;  /* 0x0000002616c57c23 */ /* 0x000fe20008010802 */
[----:B------:R-:W-:Y:S02]  /*15870*/  F2FP.BF16.F32.PACK_AB R2, R238, R195 ;  /* 0x000000c3ee02723e */ /* 0x000fe400000010ff */
[----:B------:R-:W-:-:S02]  /*15880*/  LOP3.LUT R33, R202, UR7, R19, 0x96, !PT ;  /* 0x00000007ca217c12 */ /* 0x000fc4000f8e9613 */
[C---:B------:R-:W-:Y:S02]  /*15890*/  PRMT R182, R2.reuse, 0x7610, R182 ;  /* 0x0000761002b67816 */ /* 0x040fe400000000b6 */
[----:B------:R-:W-:Y:S02]  /*158a0*/  PRMT R181, R2, 0x7632, R181 ;  /* 0x0000763202b57816 */ /* 0x000fe400000000b5 */
[----:B------:R-:W-:Y:S01]  /*158b0*/  LOP3.LUT R2, R33, 0xffff, RZ, 0xc0, !PT ;  /* 0x0000ffff21027812 */ /* 0x000fe200078ec0ff */
[----:B------:R-:W-:Y:S01]  /*158c0*/  MUFU.EX2 R202, R32 ;  /* 0x0000002000ca7308 */ /* 0x000fe20000000800 */
[----:B------:R-:W1:Y:S02]  /*158d0*/  S2R R236, SR_CTAID.X ;  /* 0x0000000000ec7919 */ /* 0x000e640000002500 */
[----:B------:R-:W-:Y:S01]  /*158e0*/  SHF.R.U32.HI R2, RZ, 0x8, R2 ;  /* 0x00000008ff027819 */ /* 0x000fe20000011602 */
[----:B------:R-:W-:-:S04]  /*158f0*/  @P6 HFMA2.BF16_V2 R196, -RZ.H0_H0, RZ.H0_H0, -R182.H0_H0 ;  /* 0x200000ffffc46231 */ /* 0x000fc800003409b6 */
[----:B------:R-:W4:Y:S01]  /*15900*/  MUFU.EX2 R133, R180 ;  /* 0x000000b400857308 */ /* 0x000f220000000800 */
[----:B------:R-:W-:Y:S01]  /*15910*/  LOP3.LUT R2, R2, 0xffff, RZ, 0xc0, !PT ;  /* 0x0000ffff02027812 */ /* 0x000fe200078ec0ff */
[----:B------:R-:W-:Y:S01]  /*15920*/  @P0 HFMA2.BF16_V2 R34, -RZ.H0_H0, RZ.H0_H0, -R181.H0_H0 ;  /* 0x200000ffff220231 */ /* 0x000fe200003409b5 */
[----:B------:R-:W-:Y:S02]  /*15930*/  PRMT R191, R182, 0x5410, R181 ;  /* 0x00005410b6bf7816 */ /* 0x000fe400000000b5 */
[----:B------:R-:W-:Y:S02]  /*15940*/  @P6 PRMT R182, R196, 0x5410, RZ ;  /* 0x00005410c4b66816 */ /* 0x000fe400000000ff */
[----:B------:R-:W-:Y:S02]  /*15950*/  ISETP.LE.U32.AND P6, PT, R2, UR13, PT ;  /* 0x0000000d02007c0c */ /* 0x000fe4000bfc3070 */
[----:B------:R-:W-:Y:S02]  /*15960*/  LOP3.LUT R2, R33, 0xff, RZ, 0xc0, !PT ;  /* 0x000000ff21027812 */ /* 0x000fe400078ec0ff */
[----:B------:R-:W-:-:S02]  /*15970*/  @P0 PRMT R181, R34, 0x5410, RZ ;  /* 0x0000541022b50816 */ /* 0x000fc400000000ff */
[----:B------:R-:W-:Y:S01]  /*15980*/  ISETP.LE.U32.AND P0, PT, R2, UR13, PT ;  /* 0x0000000d02007c0c */ /* 0x000fe2000bf03070 */
[----:B------:R1:W-:Y:S01]  /*15990*/  MUFU.EX2 R19, R3 ;  /* 0x0000000300137308 */ /* 0x0003e20000000800 */
[----:B----4-:R-:W-:-:S04]  /*159a0*/  F2FP.BF16.F32.PACK_AB R2, R133, R202 ;  /* 0x000000ca8502723e */ /* 0x010fc800000010ff */
[----:B------:R-:W-:-:S03]  /*159b0*/  PRMT R180, R2, 0x7610, R180 ;  /* 0x0000761002b47816 */ /* 0x000fc600000000b4 */
[----:B------:R4:W4:Y:S01]  /*159c0*/  MUFU.EX2 R22, R5 ;  /* 0x0000000500167308 */ /* 0x0009220000000800 */
[----:B------:R-:W-:Y:S01]  /*159d0*/  PRMT R179, R2, 0x7632, R179 ;  /* 0x0000763202b37816 */ /* 0x000fe200000000b3 */
[----:B-1----:R-:W-:-:S04]  /*159e0*/  FADD.FTZ R3, R134, -R9 ;  /* 0x8000000986037221 */ /* 0x002fc80000010000 */
[----:B------:R-:W-:Y:S01]  /*159f0*/  FMUL.FTZ R2, R3, UR38 ;  /* 0x0000002603027c20 */ /* 0x000fe20008410000 */
[----:B------:R-:W-:Y:S02]  /*15a00*/  IMAD.MOV.U32 R3, RZ, RZ, R18 ;  /* 0x000000ffff037224 */ /* 0x000fe400078e0012 */
[----:B----4-:R-:W-:Y:S01]  /*15a10*/  FADD.FTZ R5, R132, -R187 ;  /* 0x800000bb84057221 */ /* 0x010fe20000010000 */
[----:B------:R-:W-:-:S03]  /*15a20*/  @!P0 HFMA2.BF16_V2 R132, -RZ.H0_H0, RZ.H0_H0, -R180.H0_H0 ;  /* 0x200000ffff848231 */ /* 0x000fc600003409b4 */
[----:B------:R-:W-:Y:S01]  /*15a30*/  FMUL.FTZ R9, R5, UR38 ;  /* 0x0000002605097c20 */ /* 0x000fe20008410000 */
[----:B------:R-:W-:Y:S01]  /*15a40*/  MUFU.EX2 R2, R2 ;  /* 0x0000000200027308 */ /* 0x000fe20000000800 */
[----:B------:R-:W-:Y:S02]  /*15a50*/  LOP3.LUT R5, R3, 0xff, RZ, 0xc0, !PT ;  /* 0x000000ff03057812 */ /* 0x000fe400078ec0ff */
[----:B------:R-:W-:Y:S02]  /*15a60*/  SHF.R.U32.HI R240, RZ, 0x5, R215 ;  /* 0x00000005fff07819 */ /* 0x000fe400000116d7 */
[----:B------:R-:W-:-:S03]  /*15a70*/  PRMT R234, R180, 0x5410, R179 ;  /* 0x00005410b4ea7816 */ /* 0x000fc600000000b3 */
[----:B------:R1:W4:Y:S01]  /*15a80*/  MUFU.EX2 R3, R9 ;  /* 0x0000000900037308 */ /* 0x0003220000000800 */
[----:B------:R-:W-:Y:S01]  /*15a90*/  @!P0 PRMT R180, R132, 0x5410, RZ ;  /* 0x0000541084b48816 */ /* 0x000fe200000000ff */
[----:B------:R-:W-:Y:S01]  /*15aa0*/  IMAD R236, R236, 0x8, R240 ;  /* 0x00000008ecec7824 */ /* 0x000fe200078e02f0 */
[----:B------:R-:W-:Y:S02]  /*15ab0*/  ISETP.LE.U32.AND P0, PT, R5, UR13, PT ;  /* 0x0000000d05007c0c */ /* 0x000fe4000bf03070 */
[----:B------:R-:W-:Y:S01]  /*15ac0*/  PRMT R5, R33, 0x7632, R5 ;  /* 0x0000763221057816 */ /* 0x000fe20000000005 */
[----:B------:R-:W-:Y:S01]  /*15ad0*/  @!P6 HFMA2.BF16_V2 R134, -RZ.H0_H0, RZ.H0_H0, -R179.H0_H0 ;  /* 0x200000ffff86e231 */ /* 0x000fe200003409b3 */
[----:B------:R-:W-:Y:S02]  /*15ae0*/  IADD3 R236, PT, PT, R236, 0x4, RZ ;  /* 0x00000004ecec7810 */ /* 0x000fe40007ffe0ff */
[----:B------:R-:W-:Y:S02]  /*15af0*/  LOP3.LUT R5, R5, 0xff, RZ, 0xc0, !PT ;  /* 0x000000ff05057812 */ /* 0x000fe400078ec0ff */
[----:B------:R-:W-:-:S02]  /*15b00*/  @!P6 PRMT R179, R134, 0x5410, RZ ;  /* 0x0000541086b3e816 */ /* 0x000fc400000000ff */
[----:B------:R-:W-:Y:S01]  /*15b10*/  ISETP.LE.U32.AND P6, PT, R5, UR13, PT ;  /* 0x0000000d05007c0c */ /* 0x000fe2000bfc3070 */
[----:B------:R-:W-:Y:S01]  /*15b20*/  FADD.FTZ R5, R135, -R11 ;  /* 0x8000000b87057221 */ /* 0x000fe20000010000 */
[----:B------:R-:W-:Y:S01]  /*15b30*/  IMAD.WIDE.U32 R236, R236, -0x326172a9, RZ ;  /* 0xcd9e8d57ecec7825 */ /* 0x000fe200078e00ff */
[----:B-1----:R-:W-:-:S03]  /*15b40*/  LOP3.LUT R9, R6, UR12, R233, 0x96, !PT ;  /* 0x0000000c06097c12 */ /* 0x002fc6000f8e96e9 */
[----:B------:R-:W-:Y:S01]  /*15b50*/  FMUL.FTZ R5, R5, UR38 ;  /* 0x0000002605057c20 */ /* 0x000fe20008410000 */
[-C--:B------:R-:W-:Y:S01]  /*15b60*/  FMUL.FTZ R240, R48, R0.reuse ;  /* 0x0000000030f07220 */ /* 0x080fe20000410000 */
[-C--:B------:R-:W-:Y:S01]  /*15b70*/  FMUL.FTZ R241, R49, R0.reuse ;  /* 0x0000000031f17220 */ /* 0x080fe20000410000 */
[----:B------:R-:W-:Y:S01]  /*15b80*/  LOP3.LUT R7, R236, UR4, R7, 0x96, !PT ;  /* 0x00000004ec077c12 */ /* 0x000fe2000f8e9607 */
[----:B------:R1:W-:Y:S01]  /*15b90*/  MUFU.EX2 R135, R24 ;  /* 0x0000001800877308 */ /* 0x0003e20000000800 */
        /* <DEDUP_REMOVED lines=21> */
[-C--:B-1----:R-:W-:Y:S01]  /*15cf0*/  FMUL.FTZ R24, R116, R0.reuse ;  /* 0x0000000074187220 */ /* 0x082fe20000410000 */
[-C--:B------:R-:W-:Y:S01]  /*15d00*/  FMUL.FTZ R64, R117, R0.reuse ;  /* 0x0000000075407220 */ /* 0x080fe20000410000 */
[-C--:B------:R-:W-:Y:S01]  /*15d10*/  FMUL.FTZ R128, R128, R0.reuse ;  /* 0x0000000080807220 */ /* 0x080fe20000410000 */
[----:B------:R-:W-:Y:S01]  /*15d20*/  FMUL.FTZ R129, R129, R0 ;  /* 0x0000000081817220 */ /* 0x000fe20000410000 */
[----:B------:R-:W-:Y:S01]  /*15d30*/  F2FP.BF16.F32.PACK_AB R132, R19, R22 ;  /* 0x000000161384723e */ /* 0x000fe200000010ff */
[----:B------:R-:W-:-:S02]  /*15d40*/  IMAD.MOV.U32 R34, RZ, RZ, R238 ;  /* 0x000000ffff227224 */ /* 0x000fc400078e00ee */
[----:B------:R-:W-:Y:S02]  /*15d50*/  IMAD.MOV.U32 R65, RZ, RZ, R210 ;  /* 0x000000ffff417224 */ /* 0x000fe400078e00d2 */
[-C--:B----4-:R-:W-:Y:S01]  /*15d60*/  FMUL.FTZ R210, R158, R3.reuse ;  /* 0x000000039ed27220 */ /* 0x090fe20000410000 */
[-C--:B------:R-:W-:Y:S01]  /*15d70*/  FMUL.FTZ R158, R54, R3.reuse ;  /* 0x00000003369e7220 */ /* 0x080fe20000410000 */
[-C--:B------:R-:W-:Y:S01]  /*15d80*/  FMUL.FTZ R54, R119, R3.reuse ;  /* 0x0000000377367220 */ /* 0x080fe20000410000 */
[----:B------:R-:W-:Y:S01]  /*15d90*/  MOV R119, R24 ;  /* 0x0000001800777202 */ /* 0x000fe20000000f00 */
[----:B---3--:R-:W-:Y:S01]  /*15da0*/  FFMA.FTZ R6, R209, R2, R22 ;  /* 0x00000002d1067223 */ /* 0x008fe20000010016 */
[-C--:B------:R-:W-:Y:S01]  /*15db0*/  FMUL.FTZ R209, R157, R0.reuse ;  /* 0x000000009dd17220 */ /* 0x080fe20000410000 */
[-C--:B------:R-:W-:Y:S01]  /*15dc0*/  FMUL.FTZ R157, R53, R0.reuse ;  /* 0x00000000359d7220 */ /* 0x080fe20000410000 */
[-C--:B------:R-:W-:Y:S01]  /*15dd0*/  FMUL.FTZ R53, R97, R0.reuse ;  /* 0x0000000061357220 */ /* 0x080fe20000410000 */
[-C--:B------:R-:W-:Y:S01]  /*15de0*/  FMUL.FTZ R97, R100, R0.reuse ;  /* 0x0000000064617220 */ /* 0x080fe20000410000 */
[----:B------:R-:W3:Y:S01]  /*15df0*/  LDL.LU R22, [R1+0x60] ;  /* 0x0000600001167983 */ /* 0x000ee20000300800 */
[----:B--2---:R-:W-:Y:S01]  /*15e00*/  FFMA.FTZ R10, R208, R3, R207 ;  /* 0x00000003d00a7223 */ /* 0x004fe200000100cf */
[-C--:B------:R-:W-:Y:S01]  /*15e10*/  FMUL.FTZ R208, R156, R0.reuse ;  /* 0x000000009cd07220 */ /* 0x080fe20000410000 */
[-C--:B------:R-:W-:Y:S01]  /*15e20*/  FMUL.FTZ R156, R52, R0.reuse ;  /* 0x00000000349c7220 */ /* 0x080fe20000410000 */
[----:B------:R-:W-:-:S02]  /*15e30*/  FMUL.FTZ R52, R101, R0 ;  /* 0x0000000065347220 */ /* 0x000fc40000410000 */
[----:B------:R-:W1:Y:S02]  /*15e40*/  MUFU.EX2 R0, R5 ;  /* 0x0000000500007308 */ /* 0x000e640000000800 */
[----:B-1----:R-:W-:Y:S01]  /*15e50*/  FMUL.FTZ R69, R57, R0 ;  /* 0x0000000039457220 */ /* 0x002fe20000410000 */
[----:B------:R-:W-:-:S05]  /*15e60*/  IMAD.MOV.U32 R57, RZ, RZ, R34 ;  /* 0x000000ffff397224 */ /* 0x000fca00078e0022 */
[----:B------:R1:W-:Y:S02]  /*15e70*/  MUFU.EX2 R34, R25 ;  /* 0x0000001900227308 */ /* 0x0003e40000000800 */
[----:B-1----:R-:W2:Y:S06]  /*15e80*/  LDL.64 R24, [R1+0x88] ;  /* 0x0000880001187983 */ /* 0x002eac0000100a00 */
[----:B------:R-:W1:Y:S01]  /*15e90*/  MUFU.EX2 R176, R176 ;  /* 0x000000b000b07308 */ /* 0x000e620000000800 */
[----:B------:R-:W-:Y:S01]  /*15ea0*/  FMUL.FTZ R250, R66, R3 ;  /* 0x0000000342fa7220 */ /* 0x000fe20000410000 */
[----:B------:R-:W-:-:S06]  /*15eb0*/  IMAD.MOV.U32 R66, RZ, RZ, R48 ;  /* 0x000000ffff427224 */ /* 0x000fcc00078e0030 */
[----:B------:R-:W4:Y:S08]  /*15ec0*/  MUFU.EX2 R134, R175 ;  /* 0x000000af00867308 */ /* 0x000f300000000800 */
[----:B------:R-:W4:Y:S01]  /*15ed0*/  MUFU.EX2 R48, R29 ;  /* 0x0000001d00307308 */ /* 0x000f220000000800 */
[----:B------:R-:W-:Y:S01]  /*15ee0*/  FADD.FTZ R6, R19, R6 ;  /* 0x0000000613067221 */ /* 0x000fe20000010000 */
[----:B------:R-:W-:-:S03]  /*15ef0*/  FMUL.FTZ R251, R67, R3 ;  /* 0x0000000343fb7220 */ /* 0x000fc60000410000 */
[----:B-1----:R-:W-:Y:S01]  /*15f00*/  FADD.FTZ R6, R176, R6 ;  /* 0x00000006b0067221 */ /* 0x002fe20000010000 */
[----:B------:R-:W-:-:S03]  /*15f10*/  IMAD.MOV.U32 R67, RZ, RZ, R49 ;  /* 0x000000ffff437224 */ /* 0x000fc600078e0031 */
[----:B----4-:R-:W-:Y:S01]  /*15f20*/  FADD.FTZ R183, R134, R6 ;  /* 0x0000000686b77221 */ /* 0x010fe20000010000 */
[-C--:B------:R-:W-:Y:S01]  /*15f30*/  FMUL.FTZ R6, R98, R3.reuse ;  /* 0x0000000362067220 */ /* 0x080fe20000410000 */
[----:B------:R-:W-:Y:S02]  /*15f40*/  IMAD.MOV.U32 R32, RZ, RZ, R239 ;  /* 0x000000ffff207224 */ /* 0x000fe400078e00ef */
[-C--:B------:R-:W-:Y:S01]  /*15f50*/  FMUL.FTZ R242, R50, R3.reuse ;  /* 0x0000000332f27220 */ /* 0x080fe20000410000 */
[----:B------:R-:W-:Y:S01]  /*15f60*/  FMUL.FTZ R243, R51, R3 ;  /* 0x0000000333f37220 */ /* 0x000fe20000410000 */
[----:B------:R-:W-:Y:S02]  /*15f70*/  IMAD.MOV.U32 R11, RZ, RZ, R235 ;  /* 0x000000ffff0b7224 */ /* 0x000fe400078e00eb */
[----:B------:R-:W-:Y:S01]  /*15f80*/  FMUL.FTZ R100, R60, R0 ;  /* 0x000000003c647220 */ /* 0x000fe20000410000 */
[----:B------:R-:W-:Y:S01]  /*15f90*/  F2FP.BF16.F32.PACK_AB R5, R34, R48 ;  /* 0x000000302205723e */ /* 0x000fe200000010ff */
[----:B------:R-:W-:-:S02]  /*15fa0*/  IMAD.MOV.U32 R19, RZ, RZ, R234 ;  /* 0x000000ffff137224 */ /* 0x000fc400078e00ea */
        /* <DEDUP_REMOVED lines=9> */
[----:B------:R-:W-:Y:S02]  /*16040*/  IMAD.MOV.U32 R60, RZ, RZ, R66 ;  /* 0x000000ffff3c7224 */ /* 0x000fe400078e0042 */
[----:B------:R-:W-:Y:S01]  /*16050*/  FMUL.FTZ R170, R170, R3 ;  /* 0x00000003aaaa7220 */ /* 0x000fe20000410000 */
        /* <DEDUP_REMOVED lines=50> */
[----:B------:R-:W-:Y:S01]  /*16380*/  PRMT R178, R5, 0x7610, R178 ;  /* 0x0000761005b27816 */ /* 0x000fe200000000b2 */
[----:B------:R-:W-:Y:S01]  /*16390*/  FMUL.FTZ R65, R41, R0 ;  /* 0x0000000029417220 */ /* 0x000fe20000410000 */
[----:B------:R-:W-:Y:S01]  /*163a0*/  IMAD.WIDE.U32 R6, R7, -0x2daee0ad, RZ ;  /* 0xd2511f5307067825 */ /* 0x000fe200078e00ff */
[----:B------:R1:W-:Y:S03]  /*163b0*/  MUFU.EX2 R29, R35 ;  /* 0x00000023001d7308 */ /* 0x0003e60000000800 */
[----:B------:R-:W-:-:S04]  /*163c0*/  IMAD.WIDE.U32 R2, R9, -0x2daee0ad, RZ ;  /* 0xd2511f5309027825 */ /* 0x000fc800078e00ff */
[-C--:B------:R-:W-:Y:S01]  /*163d0*/  FMUL.FTZ R152, R152, R0.reuse ;  /* 0x0000000098987220 */ /* 0x080fe20000410000 */
[----:B------:R-:W-:Y:S02]  /*163e0*/  IMAD.MOV.U32 R41, RZ, RZ, R32 ;  /* 0x000000ffff297224 */ /* 0x000fe400078e0020 */
[----:B------:R-:W4:Y:S01]  /*163f0*/  MUFU.EX2 R32, R189 ;  /* 0x000000bd00207308 */ /* 0x000f220000000800 */
        /* <DEDUP_REMOVED lines=28> */
[----:B------:R-:W-:Y:S01]  /*165c0*/  @!P6 HFMA2.BF16_V2 R8, -RZ.H0_H0, RZ.H0_H0, -R178.H0_H0 ;  /* 0x200000ffff08e231 */ /* 0x000fe200003409b2 */
[----:B------:R-:W-:-:S04]  /*165d0*/  PRMT R177, R5, 0x7632, R177 ;  /* 0x0000763205b17816 */ /* 0x000fc800000000b1 */
[----:B------:R-:W-:Y:S02]  /*165e0*/  PRMT R98, R178, 0x5410, R177 ;  /* 0x00005410b2627816 */ /* 0x000fe400000000b1 */
[----:B------:R-:W-:Y:S01]  /*165f0*/  @!P6 PRMT R178, R8, 0x5410, RZ ;  /* 0x0000541008b2e816 */ /* 0x000fe200000000ff */
[----:B------:R-:W-:Y:S02]  /*16600*/  IMAD.MOV.U32 R56, RZ, RZ, R49 ;  /* 0x000000ffff387224 */ /* 0x000fe400078e0031 */
[----:B-1----:R-:W-:Y:S01]  /*16610*/  FADD.FTZ R35, R214, R10 ;  /* 0x0000000ad6237221 */ /* 0x002fe20000010000 */
[----:B------:R-:W-:Y:S01]  /*16620*/  IMAD.MOV.U32 R49, RZ, RZ, R11 ;  /* 0x000000ffff317224 */ /* 0x000fe200078e000b */
[----:B------:R-:W-:Y:S01]  /*16630*/  MUFU.EX2 R28, R28 ;  /* 0x0000001c001c7308 */ /* 0x000fe20000000800 */
[----:B------:R-:W-:Y:S01]  /*16640*/  IMAD.MOV.U32 R99, RZ, RZ, R19 ;  /* 0x000000ffff637224 */ /* 0x000fe200078e0013 */
[----:B------:R-:W-:-:S06]  /*16650*/  F2FP.BF16.F32.PACK_AB R134, R134, R176 ;  /* 0x000000b08686723e */ /* 0x000fcc00000010ff */
[----:B------:R-:W1:Y:S01]  /*16660*/  MUFU.EX2 R19, R188 ;  /* 0x000000bc00137308 */ /* 0x000e620000000800 */
[----:B------:R-:W-:Y:S01]  /*16670*/  IMAD.MOV.U32 R61, RZ, RZ, R96 ;  /* 0x000000ffff3d7224 */ /* 0x000fe200078e0060 */
[----:B------:R-:W-:Y:S01]  /*16680*/  PRMT R219, R134, 0x7610, R219 ;  /* 0x0000761086db7816 */ /* 0x000fe200000000db */
[----:B---3--:R-:W-:Y:S01]  /*16690*/  FFMA.FTZ R22, R22, R0, R135 ;  /* 0x0000000016167223 */ /* 0x008fe20000010087 */
[----:B------:R-:W-:Y:S02]  /*166a0*/  LOP3.LUT R0, R6, UR31, R3, 0x96, !PT ;  /* 0x0000001f06007c12 */ /* 0x000fe4000f8e9603 */
[----:B------:R-:W-:-:S04]  /*166b0*/  SHF.R.U32.HI R3, RZ, 0x18, R33 ;  /* 0x00000018ff037819 */ /* 0x000fc80000011621 */
[----:B------:R-:W-:Y:S01]  /*166c0*/  ISETP.LE.U32.AND P6, PT, R3, UR13, PT ;  /* 0x0000000d03007c0c */ /* 0x000fe2000bfc3070 */
[----:B------:R-:W-:Y:S01]  /*166d0*/  IMAD.WIDE.U32 R10, R0, -0x326172a9, RZ ;  /* 0xcd9e8d57000a7825 */ /* 0x000fe200078e00ff */
[----:B----4-:R-:W-:Y:S02]  /*166e0*/  F2FP.BF16.F32.PACK_AB R3, R32, R29 ;  /* 0x0000001d2003723e */ /* 0x010fe400000010ff */
[----:B------:R-:W-:Y:S02]  /*166f0*/  PRMT R0, R18, 0x7771, RZ ;  /* 0x0000777112007816 */ /* 0x000fe400000000ff */
[C---:B------:R-:W-:Y:S02]  /*16700*/  PRMT R176, R3.reuse, 0x7610, R176 ;  /* 0x0000761003b07816 */ /* 0x040fe400000000b0 */
[----:B------:R-:W-:-:S05]  /*16710*/  PRMT R175, R3, 0x7632, R175 ;  /* 0x0000763203af7816 */ /* 0x000fca00000000af */
[----:B------:R-:W-:Y:S02]  /*16720*/  @!P6 HFMA2.BF16_V2 R13, -RZ.H0_H0, RZ.H0_H0, -R177.H0_H0 ;  /* 0x200000ffff0de231 */ /* 0x000fe400003409b1 */
[----:B------:R-:W-:-:S03]  /*16730*/  @!P0 HFMA2.BF16_V2 R12, -RZ.H0_H0, RZ.H0_H0, -R176.H0_H0 ;  /* 0x200000ffff0c8231 */ /* 0x000fc600003409b0 */
[----:B------:R-:W-:Y:S02]  /*16740*/  @!P6 PRMT R177, R13, 0x5410, RZ ;  /* 0x000054100db1e816 */ /* 0x000fe400000000ff */
[----:B------:R-:W-:Y:S02]  /*16750*/  ISETP.GT.U32.AND P6, PT, R0, UR13, PT ;  /* 0x0000000d00007c0c */ /* 0x000fe4000bfc4070 */
[----:B------:R-:W-:Y:S02]  /*16760*/  PRMT R0, R18, 0x7772, RZ ;  /* 0x0000777212007816 */ /* 0x000fe400000000ff */
[----:B--2---:R-:W-:-:S05]  /*16770*/  LOP3.LUT R7, R24, UR33, R7, 0x96, !PT ;  /* 0x0000002118077c12 */ /* 0x004fca000f8e9607 */
[----:B------:R-:W-:-:S03]  /*16780*/  IMAD.WIDE.U32 R8, R7, -0x326172a9, RZ ;  /* 0xcd9e8d5707087825 */ /* 0x000fc600078e00ff */
[----:B------:R-:W-:Y:S02]  /*16790*/  LOP3.LUT R5, R8, UR26, R11, 0x96, !PT ;  /* 0x0000001a08057c12 */ /* 0x000fe4000f8e960b */
[----:B------:R-:W2:Y:S01]  /*167a0*/  MUFU.EX2 R11, R192 ;  /* 0x000000c0000b7308 */ /* 0x000ea20000000800 */
[----:B------:R-:W-:Y:S01]  /*167b0*/  LOP3.LUT R6, R60, UR32, R9, 0x96, !PT ;  /* 0x000000203c067c12 */ /* 0x000fe2000f8e9609 */
[----:B------:R-:W-:Y:S02]  /*167c0*/  IMAD.MOV.U32 R60, RZ, RZ, R57 ;  /* 0x000000ffff3c7224 */ /* 0x000fe400078e0039 */
[----:B------:R-:W-:Y:S02]  /*167d0*/  IMAD.MOV.U32 R57, RZ, RZ, R56 ;  /* 0x000000ffff397224 */ /* 0x000fe400078e0038 */
[----:B------:R-:W-:Y:S02]  /*167e0*/  IMAD.MOV.U32 R56, RZ, RZ, R54 ;  /* 0x000000ffff387224 */ /* 0x000fe400078e0036 */
[----:B------:R-:W-:Y:S01]  /*167f0*/  IMAD.MOV.U32 R54, RZ, RZ, R97 ;  /* 0x000000ffff367224 */ /* 0x000fe200078e0061 */
[----:B------:R-:W-:Y:S01]  /*16800*/  PRMT R97, R176, 0x5410, R175 ;  /* 0x00005410b0617816 */ /* 0x000fe200000000af */
[----:B------:R-:W-:Y:S01]  /*16810*/  IMAD.WIDE.U32 R6, R6, -0x2daee0ad, RZ ;  /* 0xd2511f5306067825 */ /* 0x000fe200078e00ff */
[----:B------:R-:W-:-:S02]  /*16820*/  @!P0 PRMT R176, R12, 0x5410, RZ ;  /* 0x000054100cb08816 */ /* 0x000fc400000000ff */
[----:B------:R-:W-:Y:S01]  /*16830*/  ISETP.GT.U32.AND P0, PT, R0, UR13, PT ;  /* 0x0000000d00007c0c */ /* 0x000fe2000bf04070 */
[----:B------:R-:W-:Y:S01]  /*16840*/  IMAD.WIDE.U32 R8, R5, -0x2daee0ad, RZ ;  /* 0xd2511f5305087825 */ /* 0x000fe200078e00ff */
[----:B------:R-:W-:Y:S02]  /*16850*/  LOP3.LUT R3, R2, UR23, R7, 0x96, !PT ;  /* 0x0000001702037c12 */ /* 0x000fe4000f8e9607 */
[----:B-1----:R-:W-:Y:S02]  /*16860*/  F2FP.BF16.F32.PACK_AB R2, R28, R19 ;  /* 0x000000131c02723e */ /* 0x002fe400000010ff */
[----:B------:R-:W-:Y:S01]  /*16870*/  LOP3.LUT R0, R6, UR16, R9, 0x96, !PT ;  /* 0x0000001006007c12 */ /* 0x000fe2000f8e9609 */
[----:B------:R-:W-:Y:S01]  /*16880*/  FADD.FTZ R24, R218, R23 ;  /* 0x00000017da187221 */ /* 0x000fe20000010000 */
[----:B------:R-:W-:Y:S01]  /*16890*/  @P6 HFMA2.BF16_V2 R15, -RZ.H0_H0, RZ.H0_H0, -R175.H0_H0 ;  /* 0x200000ffff0f6231 */ /* 0x000fe200003409af */
[----:B------:R-:W-:Y:S01]  /*168a0*/  PRMT R174, R2, 0x7610, R174 ;  /* 0x0000761002ae7816 */ /* 0x000fe200000000ae */
[----:B--2---:R-:W-:Y:S01]  /*168b0*/  FADD.FTZ R12, R11, R22 ;  /* 0x000000160b0c7221 */ /* 0x004fe20000010000 */
[----:B------:R-:W-:Y:S01]  /*168c0*/  IMAD.WIDE.U32 R22, R0, -0x326172a9, RZ ;  /* 0xcd9e8d5700167825 */ /* 0x000fe200078e00ff */
[----:B------:R-:W-:-:S02]  /*168d0*/  PRMT R0, R18, 0x7773, RZ ;  /* 0x0000777312007816 */ /* 0x000fc400000000ff */
[----:B------:R-:W-:Y:S01]  /*168e0*/  F2FP.BF16.F32.PACK_AB R6, R11, R135 ;  /* 0x000000870b06723e */ /* 0x000fe200000010ff */
[----:B------:R-:W-:Y:S01]  /*168f0*/  @P0 HFMA2.BF16_V2 R16, -RZ.H0_H0, RZ.H0_H0, -R174.H0_H0 ;  /* 0x200000ffff100231 */ /* 0x000fe200003409ae */
[----:B------:R-:W-:Y:S02]  /*16900*/  @P6 PRMT R175, R15, 0x5410, RZ ;  /* 0x000054100faf6816 */ /* 0x000fe400000000ff */
[----:B------:R-:W-:Y:S02]  /*16910*/  PRMT R135, R2, 0x7632, R135 ;  /* 0x0000763202877816 */ /* 0x000fe40000000087 */
[----:B------:R-:W-:Y:S02]  /*16920*/  ISETP.GT.U32.AND P6, PT, R0, UR13, PT ;  /* 0x0000000d00007c0c */ /* 0x000fe4000bfc4070 */
[----:B------:R-:W-:Y:S02]  /*16930*/  PRMT R0, R22, 0x7772, RZ ;  /* 0x0000777216007816 */ /* 0x000fe400000000ff */
[----:B------:R-:W-:-:S02]  /*16940*/  PRMT R96, R174, 0x5410, R135 ;  /* 0x00005410ae607816 */ /* 0x000fc40000000087 */
[----:B------:R-:W-:Y:S02]  /*16950*/  @P0 PRMT R174, R16, 0x5410, RZ ;  /* 0x0000541010ae0816 */ /* 0x000fe400000000ff */
[----:B------:R-:W-:Y:S02]  /*16960*/  ISETP.GT.U32.AND P0, PT, R0, UR13, PT ;  /* 0x0000000d00007c0c */ /* 0x000fe4000bf04070 */
[----:B------:R-:W-:Y:S01]  /*16970*/  PRMT R0, R22, 0x7773, RZ ;  /* 0x0000777316007816 */ /* 0x000fe200000000ff */
[----:B------:R-:W-:-:S10]  /*16980*/  IMAD.WIDE.U32 R2, R3, -0x326172a9, RZ ;  /* 0xcd9e8d5703027825 */ /* 0x000fd400078e00ff */
[----:B------:R-:W-:Y:S01]  /*16990*/  @P0 HFMA2.BF16_V2 R14, -RZ.H0_H0, RZ.H0_H0, -R134.H0_H0 ;  /* 0x200000ffff0e0231 */ /* 0x000fe20000340986 */
[----:B------:R-:W-:-:S04]  /*169a0*/  LOP3.LUT R5, R2, UR15, R23, 0x96, !PT ;  /* 0x0000000f02057c12 */ /* 0x000fc8000f8e9617 */
[----:B------:R-:W-:Y:S02]  /*169b0*/  @P0 PRMT R219, R14, 0x5410, RZ ;  /* 0x000054100edb0816 */ /* 0x000fe400000000ff */
[----:B------:R-:W-:Y:S02]  /*169c0*/  ISETP.GT.U32.AND P0, PT, R0, UR13, PT ;  /* 0x0000000d00007c0c */ /* 0x000fe4000bf04070 */
[----:B------:R-:W-:-:S04]  /*169d0*/  LOP3.LUT R0, R5, 0xffff, RZ, 0xc0, !PT ;  /* 0x0000ffff05007812 */ /* 0x000fc800078ec0ff */
[----:B------:R-:W-:Y:S02]  /*169e0*/  SHF.R.U32.HI R0, RZ, 0x8, R0 ;  /* 0x00000008ff007819 */ /* 0x000fe40000011600 */
[----:B------:R-:W-:Y:S02]  /*169f0*/  PRMT R218, R134, 0x7632, R218 ;  /* 0x0000763286da7816 */ /* 0x000fe400000000da */
[----:B------:R-:W-:-:S03]  /*16a00*/  LOP3.LUT R0, R0, 0xffff, RZ, 0xc0, !PT ;  /* 0x0000ffff00007812 */ /* 0x000fc600078ec0ff */
[----:B------:R-:W-:Y:S01]  /*16a10*/  @P0 HFMA2.BF16_V2 R17, -RZ.H0_H0, RZ.H0_H0, -R134.H1_H1 ;  /* 0x200000ffff110231 */ /* 0x000fe20000360986 */
[----:B------:R-:W-:-:S04]  /*16a20*/  LOP3.LUT R3, R10, UR17, R3, 0x96, !PT ;  /* 0x000000110a037c12 */ /* 0x000fc8000f8e9603 */
[----:B------:R-:W-:Y:S02]  /*16a30*/  @P0 PRMT R218, R17, 0x5410, RZ ;  /* 0x0000541011da0816 */ /* 0x000fe400000000ff */
[----:B------:R-:W-:Y:S01]  /*16a40*/  ISETP.LE.U32.AND P0, PT, R0, UR13, PT ;  /* 0x0000000d00007c0c */ /* 0x000fe2000bf03070 */
[----:B------:R-:W-:Y:S01]  /*16a50*/  @P6 HFMA2.BF16_V2 R21, -RZ.H0_H0, RZ.H0_H0, -R135.H0_H0 ;  /* 0x200000ffff156231 */ /* 0x000fe20000340987 */
[C---:B------:R-:W-:Y:S02]  /*16a60*/  PRMT R11, R6.reuse, 0x7610, R11 ;  /* 0x00007610060b7816 */ /* 0x040fe4000000000b */
[----:B------:R-:W-:Y:S01]  /*16a70*/  PRMT R10, R6, 0x7632, R10 ;  /* 0x00007632060a7816 */ /* 0x000fe2000000000a */
[----:B------:R-:W-:Y:S01]  /*16a80*/  FADD.FTZ R6, R61, R24 ;  /* 0x000000183d067221 */ /* 0x000fe20000010000 */
[----:B------:R-:W-:Y:S01]  /*16a90*/  LOP3.LUT R2, R5, 0xff, RZ, 0xc0, !PT ;  /* 0x000000ff05027812 */ /* 0x000fe200078ec0ff */
[----:B------:R-:W-:Y:S01]  /*16aa0*/  IMAD.WIDE.U32 R24, R3, -0x2daee0ad, RZ ;  /* 0xd2511f5303187825 */ /* 0x000fe200078e00ff */
[----:B------:R-:W-:-:S02]  /*16ab0*/  @P6 PRMT R135, R21, 0x5410, RZ ;  /* 0x0000541015876816 */ /* 0x000fc400000000ff */
[----:B------:R-:W-:Y:S02]  /*16ac0*/  ISETP.LE.U32.AND P6, PT, R2, UR13, PT ;  /* 0x0000000d02007c0c */ /* 0x000fe4000bfc3070 */
[----:B------:R-:W-:Y:S01]  /*16ad0*/  LOP3.LUT R25, R8, UR7, R25, 0x96, !PT ;  /* 0x0000000708197c12 */ /* 0x000fe2000f8e9619 */
[----:B------:R-:W-:Y:S01]  /*16ae0*/  @!P0 HFMA2.BF16_V2 R26, -RZ.H0_H0, RZ.H0_H0, -R10.H0_H0 ;  /* 0x200000ffff1a8231 */ /* 0x000fe2000034090a */
[----:B------:R-:W-:Y:S01]  /*16af0*/  MUFU.EX2 R16, R193 ;  /* 0x000000c100107308 */ /* 0x000fe20000000800 */
[----:B------:R-:W-:Y:S02]  /*16b00*/  MOV R61, R41 ;  /* 0x00000029003d7202 */ /* 0x000fe40000000f00 */
[----:B------:R-:W-:Y:S02]  /*16b10*/  LOP3.LUT R0, R25, 0xff, RZ, 0xc0, !PT ;  /* 0x000000ff19007812 */ /* 0x000fe400078ec0ff */
[----:B------:R-:W-:-:S03]  /*16b20*/  PRMT R41, R11, 0x5410, R10 ;  /* 0x000054100b297816 */ /* 0x000fc6000000000a */
[----:B------:R-:W1:Y:S01]  /*16b30*/  MUFU.EX2 R14, R194 ;  /* 0x000000c2000e7308 */ /* 0x000e620000000800 */
[----:B------:R-:W-:Y:S02]  /*16b40*/  @!P0 PRMT R10, R26, 0x5410, RZ ;  /* 0x000054101a0a8816 */ /* 0x000fe400000000ff */
[----:B------:R-:W-:Y:S01]  /*16b50*/  ISETP.LE.U32.AND P0, PT, R0, UR13, PT ;  /* 0x0000000d00007c0c */ /* 0x000fe2000bf03070 */
[----:B------:R-:W-:Y:S02]  /*16b60*/  IMAD.MOV.U32 R0, RZ, RZ, R22 ;  /* 0x000000ffff007224 */ /* 0x000fe400078e0016 */
[----:B------:R-:W-:-:S03]  /*16b70*/  @!P6 HFMA2.BF16_V2 R27, -RZ.H0_H0, RZ.H0_H0, -R11.H0_H0 ;  /* 0x200000ffff1be231 */ /* 0x000fc6000034090b */
[----:B------:R-:W-:Y:S02]  /*16b80*/  LOP3.LUT R0, R0, 0xff, RZ, 0xc0, !PT ;  /* 0x000000ff00007812 */ /* 0x000fe400078ec0ff */
[----:B------:R-:W-:Y:S01]  /*16b90*/  @!P6 PRMT R11, R27, 0x5410, RZ ;  /* 0x000054101b0be816 */ /* 0x000fe200000000ff */
[----:B------:R-:W-:Y:S01]  /*16ba0*/  FADD.FTZ R3, R195, R35 ;  /* 0x00000023c3037221 */ /* 0x000fe20000010000 */
        /* <DEDUP_REMOVED lines=13> */
[----:B------:R-:W-:Y:S01]  /*16c80*/  @!P0 HFMA2.BF16_V2 R31, -RZ.H0_H0, RZ.H0_H0, -R35.H1_H1 ;  /* 0x200000ffff1f8231 */ /* 0x000fe20000360923 */
[----:B------:R-:W-:-:S04]  /*16c90*/  PRMT R207, R35, 0x7632, R207 ;  /* 0x0000763223cf7816 */ /* 0x000fc800000000cf */
[----:B------:R-:W-:Y:S02]  /*16ca0*/  @!P0 PRMT R207, R31, 0x5410, RZ ;  /* 0x000054101fcf8816 */ /* 0x000fe400000000ff */
[----:B------:R-:W-:Y:S02]  /*16cb0*/  ISETP.LE.U32.AND P0, PT, R2, UR13, PT ;  /* 0x0000000d02007c0c */ /* 0x000fe4000bf03070 */
[----:B-1----:R-:W-:Y:S01]  /*16cc0*/  F2FP.BF16.F32.PACK_AB R38, R13, R0 ;  /* 0x000000000d26723e */ /* 0x002fe200000010ff */
[----:B------:R-:W-:Y:S01]  /*16cd0*/  FADD.FTZ R15, R0, R183 ;  /* 0x000000b7000f7221 */ /* 0x000fe20000010000 */
[----:B------:R-:W-:-:S09]  /*16ce0*/  SHF.R.U32.HI R0, RZ, 0x18, R25 ;  /* 0x00000018ff007819 */ /* 0x000fd20000011619 */
[----:B------:R-:W-:Y:S01]  /*16cf0*/  @!P0 HFMA2.BF16_V2 R36, -RZ.H0_H0, RZ.H0_H0, -R38.H0_H0 ;  /* 0x200000ffff248231 */ /* 0x000fe20000340926 */
[----:B------:R-:W-:-:S04]  /*16d00*/  PRMT R195, R38, 0x7610, R195 ;  /* 0x0000761026c37816 */ /* 0x000fc800000000c3 */
[----:B------:R-:W-:Y:S02]  /*16d10*/  @!P0 PRMT R195, R36, 0x5410, RZ ;  /* 0x0000541024c38816 */ /* 0x000fe400000000ff */
[----:B------:R-:W-:Y:S01]  /*16d20*/  ISETP.LE.U32.AND P0, PT, R0, UR13, PT ;  /* 0x0000000d00007c0c */ /* 0x000fe2000bf03070 */
[----:B------:R-:W1:Y:S01]  /*16d30*/  MUFU.EX2 R7, R201 ;  /* 0x000000c900077308 */ /* 0x000e620000000800 */
[----:B------:R-:W-:Y:S01]  /*16d40*/  FADD.FTZ R3, R60, R3 ;  /* 0x000000033c037221 */ /* 0x000fe20000010000 */
[----:B------:R-:W-:Y:S02]  /*16d50*/  IMAD.MOV.U32 R60, RZ, RZ, R52 ;  /* 0x000000ffff3c7224 */ /* 0x000fe400078e0034 */
[----:B------:R-:W2:Y:S04]  /*16d60*/  LDC R52, c[0x0][0x448] ;  /* 0x00011200ff347b82 */ /* 0x000ea80000000800 */
[----:B------:R-:W3:Y:S01]  /*16d70*/  MUFU.EX2 R8, R200 ;  /* 0x000000c800087308 */ /* 0x000ee20000000800 */
[----:B------:R-:W-:-:S03]  /*16d80*/  IMAD.MOV.U32 R0, RZ, RZ, R24 ;  /* 0x000000ffff007224 */ /* 0x000fc600078e0018 */
[----:B------:R-:W-:Y:S02]  /*16d90*/  @!P0 HFMA2.BF16_V2 R37, -RZ.H0_H0, RZ.H0_H0, -R38.H1_H1 ;  /* 0x200000ffff258231 */ /* 0x000fe40000360926 */
[----:B------:R-:W-:Y:S01]  /*16da0*/  LOP3.LUT R0, R0, 0xff, RZ, 0xc0, !PT ;  /* 0x000000ff00007812 */ /* 0x000fe200078ec0ff */
[----:B------:R-:W-:Y:S01]  /*16db0*/  FADD.FTZ R6, R61, R6 ;  /* 0x000000063d067221 */ /* 0x000fe20000010000 */
[----:B------:R-:W-:Y:S02]  /*16dc0*/  PRMT R194, R38, 0x7632, R194 ;  /* 0x0000763226c27816 */ /* 0x000fe400000000c2 */
[----:B------:R-:W-:Y:S01]  /*16dd0*/  @!P0 PRMT R194, R37, 0x5410, RZ ;  /* 0x0000541025c28816 */ /* 0x000fe200000000ff */
[----:B-1----:R-:W-:Y:S01]  /*16de0*/  FADD.FTZ R2, R7, R12 ;  /* 0x0000000c07027221 */ /* 0x002fe20000010000 */
[----:B------:R-:W-:Y:S02]  /*16df0*/  ISETP.LE.U32.AND P0, PT, R0, UR13, PT ;  /* 0x0000000d00007c0c */ /* 0x000fe4000bf03070 */
[----:B---3--:R-:W-:Y:S01]  /*16e00*/  F2FP.BF16.F32.PACK_AB R0, R8, R7 ;  /* 0x000000070800723e */ /* 0x008fe200000010ff */
[----:B------:R-:W-:Y:S01]  /*16e10*/  FADD.FTZ R7, R202, R6 ;  /* 0x00000006ca077221 */ /* 0x000fe20000010000 */
[----:B------:R-:W-:Y:S01]  /*16e20*/  FADD.FTZ R2, R8, R2 ;  /* 0x0000000208027221 */ /* 0x000fe20000010000 */
[----:B------:R-:W-:-:S02]  /*16e30*/  FADD.FTZ R6, R48, R3 ;  /* 0x0000000330067221 */ /* 0x000fc40000010000 */
[----:B------:R-:W-:Y:S01]  /*16e40*/  FADD.FTZ R7, R133, R7 ;  /* 0x0000000785077221 */ /* 0x000fe20000010000 */
[----:B------:R-:W1:Y:S01]  /*16e50*/  MUFU.EX2 R9, R198 ;  /* 0x000000c600097308 */ /* 0x000e620000000800 */
[----:B------:R-:W-:Y:S01]  /*16e60*/  FADD.FTZ R3, R16, R2 ;  /* 0x0000000210037221 */ /* 0x000fe20000010000 */
[----:B------:R-:W-:Y:S01]  /*16e70*/  FADD.FTZ R6, R34, R6 ;  /* 0x0000000622067221 */ /* 0x000fe20000010000 */
[----:B------:R-:W-:Y:S01]  /*16e80*/  FADD.FTZ R16, R29, R7 ;  /* 0x000000071d107221 */ /* 0x000fe20000010000 */
[----:B------:R-:W-:Y:S02]  /*16e90*/  IMAD.MOV.U32 R30, RZ, RZ, R216 ;  /* 0x000000ffff1e7224 */ /* 0x000fe400078e00d8 */
[----:B------:R-:W-:Y:S02]  /*16ea0*/  IMAD.MOV.U32 R31, RZ, RZ, R217 ;  /* 0x000000ffff1f7224 */ /* 0x000fe400078e00d9 */
[----:B------:R-:W3:Y:S01]  /*16eb0*/  MUFU.EX2 R17, R199 ;  /* 0x000000c700117308 */ /* 0x000ee20000000800 */
[----:B--2---:R-:W-:-:S02]  /*16ec0*/  IMAD.SHL.U32 R29, R52, 0x8, RZ ;  /* 0x00000008341d7824 */ /* 0x004fc400078e00ff */
[----:B------:R-:W-:Y:S01]  /*16ed0*/  FADD.FTZ R3, R14, R3 ;  /* 0x000000030e037221 */ /* 0x000fe20000010000 */
[----:B------:R-:W-:-:S04]  /*16ee0*/  FADD.FTZ R14, R19, R6 ;  /* 0x00000006130e7221 */ /* 0x000fc80000010000 */
[----:B------:R-:W2:Y:S01]  /*16ef0*/  MUFU.EX2 R8, R190 ;  /* 0x000000be00087308 */ /* 0x000ea20000000800 */
[----:B------:R-:W-:-:S07]  /*16f00*/  IMAD.WIDE R6, R29, 0x2, R30 ;  /* 0x000000021d067825 */ /* 0x000fce00078e021e */
[----:B------:R-:W4:Y:S01]  /*16f10*/  MUFU.EX2 R12, R197 ;  /* 0x000000c5000c7308 */ /* 0x000f220000000800 */
[----:B------:R-:W-:-:S04]  /*16f20*/  IMAD.WIDE R6, R52, 0x70, R6 ;  /* 0x0000007034067825 */ /* 0x000fc800078e0206 */
[----:B------:R-:W-:Y:S01]  /*16f30*/  FADD.FTZ R15, R13, R15 ;  /* 0x0000000f0d0f7221 */ /* 0x000fe20000010000 */
[----:B-1----:R-:W-:Y:S01]  /*16f40*/  FADD.FTZ R13, R9, R3 ;  /* 0x00000003090d7221 */ /* 0x002fe20000010000 */
[----:B---3--:R-:W-:Y:S02]  /*16f50*/  F2FP.BF16.F32.PACK_AB R37, R17, R9 ;  /* 0x000000091125723e */ /* 0x008fe400000010ff */
[----:B--2---:R-:W-:Y:S01]  /*16f60*/  FADD.FTZ R3, R8, R15 ;  /* 0x0000000f08037221 */ /* 0x004fe20000010000 */
[----:B------:R-:W-:Y:S02]  /*16f70*/  IMAD.MOV.U32 R58, RZ, RZ, R55 ;  /* 0x000000ffff3a7224 */ /* 0x000fe400078e0037 */
[----:B------:R-:W-:Y:S01]  /*16f80*/  FADD.FTZ R15, R32, R16 ;  /* 0x00000010200f7221 */ /* 0x000fe20000010000 */
[----:B----4-:R-:W-:Y:S01]  /*16f90*/  F2FP.BF16.F32.PACK_AB R36, R12, R8 ;  /* 0x000000080c24723e */ /* 0x010fe200000010ff */
[----:B------:R-:W-:-:S04]  /*16fa0*/  IMAD.WIDE R8, R52, -0x70, R6 ;  /* 0xffffff9034087825 */ /* 0x000fc800078e0206 */
[----:B------:R-:W-:Y:S01]  /*16fb0*/  FADD.FTZ R14, R28, R14 ;  /* 0x0000000e1c0e7221 */ /* 0x000fe20000010000 */
[----:B------:R-:W-:Y:S02]  /*16fc0*/  IMAD.MOV.U32 R61, RZ, RZ, R54 ;  /* 0x000000ffff3d7224 */ /* 0x000fe400078e0036 */
[----:B------:R-:W-:-:S04]  /*16fd0*/  IMAD.WIDE R54, R52, 0x70, R8 ;  /* 0x0000007034367825 */ /* 0x000fc800078e0208 */
[----:B------:R-:W-:Y:S01]  /*16fe0*/  FADD.FTZ R8, R17, R13 ;  /* 0x0000000d11087221 */ /* 0x000fe20000010000 */
[----:B------:R-:W-:Y:S01]  /*16ff0*/  FADD.FTZ R3, R12, R3 ;  /* 0x000000030c037221 */ /* 0x000fe20000010000 */
[----:B------:R-:W-:Y:S01]  /*17000*/  STL [R1+0x54], R15 ;  /* 0x0000540f01007387 */ /* 0x000fe20000100800 */
[----:B------:R-:W-:-:S03]  /*17010*/  IMAD.MOV.U32 R189, RZ, RZ, R49 ;  /* 0x000000ffffbd7224 */ /* 0x000fc600078e0031 */
[----:B------:R-:W-:Y:S04]  /*17020*/  STL [R1+0x58], R14 ;  /* 0x0000580e01007387 */ /* 0x000fe80000100800 */
[----:B------:R-:W-:Y:S04]  /*17030*/  STL [R1+0x60], R8 ;  /* 0x0000600801007387 */ /* 0x000fe80000100800 */
[----:B------:R-:W-:Y:S04]  /*17040*/  STL [R1+0x5c], R3 ;  /* 0x00005c0301007387 */ /* 0x000fe80000100800 */
[----:B------:R-:W2:Y:S01]  /*17050*/  LDL R49, [R1+0xc8] ;  /* 0x0000c80001317983 */ /* 0x000ea20000100800 */
[----:B------:R-:W-:-:S02]  /*17060*/  PRMT R117, R0, 0x7610, R117 ;  /* 0x0000761000757816 */ /* 0x000fc40000000075 */
[----:B------:R-:W-:-:S03]  /*17070*/  PRMT R116, R0, 0x7632, R116 ;  /* 0x0000763200747816 */ /* 0x000fc60000000074 */
[----:B------:R-:W-:Y:S01]  /*17080*/  @!P6 HFMA2.BF16_V2 R40, -RZ.H0_H0, RZ.H0_H0, -R117.H0_H0 ;  /* 0x200000ffff28e231 */ /* 0x000fe20000340975 */
[----:B------:R-:W-:Y:S01]  /*17090*/  PRMT R0, R24, 0x7771, RZ ;  /* 0x0000777118007816 */ /* 0x000fe200000000ff */
[----:B------:R-:W-:Y:S01]  /*170a0*/  @!P0 HFMA2.BF16_V2 R39, -RZ.H0_H0, RZ.H0_H0, -R37.H0_H0 ;  /* 0x200000ffff278231 */ /* 0x000fe20000340925 */
[----:B------:R-:W-:Y:S02]  /*170b0*/  PRMT R23, R117, 0x5410, R116 ;  /* 0x0000541075177816 */ /* 0x000fe40000000074 */
[----:B------:R-:W-:Y:S02]  /*170c0*/  @!P6 PRMT R117, R40, 0x5410, RZ ;  /* 0x000054102875e816 */ /* 0x000fe400000000ff */
[----:B------:R-:W-:Y:S02]  /*170d0*/  ISETP.GT.U32.AND P6, PT, R0, UR13, PT ;  /* 0x0000000d00007c0c */ /* 0x000fe4000bfc4070 */
[----:B------:R-:W-:Y:S02]  /*170e0*/  PRMT R0, R24, 0x7772, RZ ;  /* 0x0000777218007816 */ /* 0x000fe400000000ff */
[----:B------:R-:W-:-:S02]  /*170f0*/  PRMT R193, R37, 0x7610, R193 ;  /* 0x0000761025c17816 */ /* 0x000fc400000000c1 */
[----:B------:R-:W-:Y:S02]  /*17100*/  @!P0 PRMT R193, R39, 0x5410, RZ ;  /* 0x0000541027c18816 */ /* 0x000fe400000000ff */
[----:B------:R-:W-:Y:S02]  /*17110*/  ISETP.GT.U32.AND P0, PT, R0, UR13, PT ;  /* 0x0000000d00007c0c */ /* 0x000fe4000bf04070 */
[----:B------:R-:W-:-:S03]  /*17120*/  PRMT R0, R22, 0x7771, RZ ;  /* 0x0000777116007816 */ /* 0x000fc600000000ff */
[----:B------:R-:W-:Y:S01]  /*17130*/  @P6 HFMA2.BF16_V2 R42, -RZ.H0_H0, RZ.H0_H0, -R37.H1_H1 ;  /* 0x200000ffff2a6231 */ /* 0x000fe20000360925 */
[----:B------:R-:W-:-:S04]  /*17140*/  PRMT R192, R37, 0x7632, R192 ;  /* 0x0000763225c07816 */ /* 0x000fc800000000c0 */
[----:B------:R-:W-:Y:S02]  /*17150*/  @P6 PRMT R192, R42, 0x5410, RZ ;  /* 0x000054102ac06816 */ /* 0x000fe400000000ff */
[----:B------:R-:W-:Y:S01]  /*17160*/  ISETP.GT.U32.AND P6, PT, R0, UR13, PT ;  /* 0x0000000d00007c0c */ /* 0x000fe2000bfc4070 */
[----:B------:R-:W-:Y:S01]  /*17170*/  @P0 HFMA2.BF16_V2 R43, -RZ.H0_H0, RZ.H0_H0, -R36.H0_H0 ;  /* 0x200000ffff2b0231 */ /* 0x000fe20000340924 */
[----:B------:R-:W-:Y:S02]  /*17180*/  PRMT R0, R24, 0x7773, RZ ;  /* 0x0000777318007816 */ /* 0x000fe400000000ff */
[----:B------:R-:W-:Y:S02]  /*17190*/  PRMT R187, R36, 0x7610, R187 ;  /* 0x0000761024bb7816 */ /* 0x000fe400000000bb */
[----:B------:R-:W-:Y:S02]  /*171a0*/  @P0 PRMT R187, R43, 0x5410, RZ ;  /* 0x000054102bbb0816 */ /* 0x000fe400000000ff */
[----:B------:R-:W-:Y:S01]  /*171b0*/  ISETP.GT.U32.AND P0, PT, R0, UR13, PT ;  /* 0x0000000d00007c0c */ /* 0x000fe2000bf04070 */
[----:B------:R-:W-:-:S02]  /*171c0*/  IMAD.MOV.U32 R62, RZ, RZ, R58 ;  /* 0x000000ffff3e7224 */ /* 0x000fc400078e003a */
[----:B------:R-:W-:Y:S01]  /*171d0*/  IMAD.MOV.U32 R58, RZ, RZ, R56 ;  /* 0x000000ffff3a7224 */ /* 0x000fe200078e0038 */
[----:B------:R-:W-:Y:S01]  /*171e0*/  MOV R56, R118 ;  /* 0x0000007600387202 */ /* 0x000fe20000000f00 */
[----:B------:R-:W-:Y:S01]  /*171f0*/  IMAD.MOV.U32 R63, RZ, RZ, R119 ;  /* 0x000000ffff3f7224 */ /* 0x000fe200078e0077 */
[----:B------:R-:W-:Y:S01]  /*17200*/  PRMT R0, R5, 0x7632, R0 ;  /* 0x0000763205007816 */ /* 0x000fe20000000000 */
[----:B------:R-:W-:-:S04]  /*17210*/  IMAD.WIDE R118, R52, -0x70, R54 ;  /* 0xffffff9034767825 */ /* 0x000fc800078e0236 */
[----:B------:R-:W-:Y:S01]  /*17220*/  @P6 HFMA2.BF16_V2 R45, -RZ.H0_H0, RZ.H0_H0, -R116.H0_H0 ;  /* 0x200000ffff2d6231 */ /* 0x000fe20000340974 */
[----:B------:R-:W-:Y:S01]  /*17230*/  LOP3.LUT R0, R0, 0xff, RZ, 0xc0, !PT ;  /* 0x000000ff00007812 */ /* 0x000fe200078ec0ff */
[----:B------:R-:W-:-:S04]  /*17240*/  IMAD.WIDE R172, R52, 0x70, R118 ;  /* 0x0000007034ac7825 */ /* 0x000fc800078e0276 */
[----:B------:R-:W-:Y:S01]  /*17250*/  @P0 HFMA2.BF16_V2 R44, -RZ.H0_H0, RZ.H0_H0, -R36.H1_H1 ;  /* 0x200000ffff2c0231 */ /* 0x000fe20000360924 */
[----:B------:R-:W-:Y:S02]  /*17260*/  @P6 PRMT R116, R45, 0x5410, RZ ;  /* 0x000054102d746816 */ /* 0x000fe400000000ff */
[----:B------:R-:W-:Y:S01]  /*17270*/  ISETP.LE.U32.AND P6, PT, R0, UR13, PT ;  /* 0x0000000d00007c0c */ /* 0x000fe2000bfc3070 */
[----:B------:R-:W-:Y:S01]  /*17280*/  STG.E.U16 desc[UR28][R30.64+-0xc0], R137 ;  /* 0xffff40891e007986 */ /* 0x000fe2000c10151c */
[----:B------:R-:W-:Y:S02]  /*17290*/  SHF.R.U32.HI R0, RZ, 0x18, R5 ;  /* 0x00000018ff007819 */ /* 0x000fe40000011605 */
[----:B------:R-:W-:Y:S01]  /*172a0*/  PRMT R183, R36, 0x7632, R183 ;  /* 0x0000763224b77816 */ /* 0x000fe200000000b7 */
[----:B------:R1:W-:Y:S01]  /*172b0*/  STG.E.U16 desc[UR28][R30.64+-0xbe], R136 ;  /* 0xffff42881e007986 */ /* 0x0003e2000c10151c */
[----:B------:R-:W-:Y:S02]  /*172c0*/  @P0 PRMT R183, R44, 0x5410, RZ ;  /* 0x000054102cb70816 */ /* 0x000fe400000000ff */
[----:B------:R-:W-:-:S02]  /*172d0*/  ISETP.LE.U32.AND P0, PT, R0, UR13, PT ;  /* 0x0000000d00007c0c */ /* 0x000fc4000bf03070 */
[C---:B------:R-:W-:Y:S02]  /*172e0*/  PRMT R2, R132.reuse, 0x7610, R2 ;  /* 0x0000761084027816 */ /* 0x040fe40000000002 */
[----:B------:R-:W-:Y:S01]  /*172f0*/  PRMT R0, R132, 0x7632, R0 ;  /* 0x0000763284007816 */ /* 0x000fe20000000000 */
[----:B------:R-:W-:Y:S02]  /*17300*/  IMAD.MOV.U32 R59, RZ, RZ, R57 ;  /* 0x000000ffff3b7224 */ /* 0x000fe400078e0039 */
[----:B------:R-:W-:Y:S02]  /*17310*/  @!P6 HFMA2.BF16_V2 R47, -RZ.H0_H0, RZ.H0_H0, -R2.H0_H0 ;  /* 0x200000ffff2fe231 */ /* 0x000fe40000340902 */
[----:B------:R-:W-:Y:S01]  /*17320*/  IMAD.MOV.U32 R57, RZ, RZ, R53 ;  /* 0x000000ffff397224 */ /* 0x000fe200078e0035 */
[----:B------:R-:W-:Y:S01]  /*17330*/  PRMT R21, R2, 0x5410, R0 ;  /* 0x0000541002157816 */ /* 0x000fe20000000000 */
[----:B-1----:R-:W-:-:S04]  /*17340*/  IMAD.WIDE R136, R52, -0x70, R172 ;  /* 0xffffff9034887825 */ /* 0x002fc800078e02ac */
[----:B------:R-:W-:-:S04]  /*17350*/  IMAD.WIDE R132, R52, 0x70, R136 ;  /* 0x0000007034847825 */ /* 0x000fc800078e0288 */
[----:B------:R-:W-:Y:S01]  /*17360*/  @!P0 HFMA2.BF16_V2 R46, -RZ.H0_H0, RZ.H0_H0, -R0.H0_H0 ;  /* 0x200000ffff2e8231 */ /* 0x000fe20000340900 */
[----:B------:R-:W-:Y:S01]  /*17370*/  @!P6 PRMT R2, R47, 0x5410, RZ ;  /* 0x000054102f02e816 */ /* 0x000fe200000000ff */
[----:B------:R-:W-:-:S04]  /*17380*/  IMAD.WIDE R52, R52, -0x70, R132 ;  /* 0xffffff9034347825 */ /* 0x000fc800078e0284 */
[----:B------:R-:W-:Y:S01]  /*17390*/  IMAD.WIDE R28, R29, 0x2, R6 ;  /* 0x000000021d1c7825 */ /* 0x000fe200078e0206 */
[----:B------:R-:W-:Y:S01]  /*173a0*/  STG.E.U16 desc[UR28][R52.64+-0xc0], R139 ;  /* 0xffff408b34007986 */ /* 0x000fe2000c10151c */
[----:B------:R-:W-:-:S03]  /*173b0*/  @!P0 PRMT R0, R46, 0x5410, RZ ;  /* 0x000054102e008816 */ /* 0x000fc600000000ff */
[----:B------:R-:W-:Y:S01]  /*173c0*/  STG.E.U16 desc[UR28][R52.64+-0xbe], R138 ;  /* 0xffff428a34007986 */ /* 0x000fe2000c10151c */
[----:B------:R-:W-:-:S03]  /*173d0*/  PRMT R3, R186, 0x7773, RZ ;  /* 0x00007773ba037816 */ /* 0x000fc600000000ff */
[----:B------:R-:W-:Y:S04]  /*173e0*/  STG.E.U16 desc[UR28][R132.64+-0xc0], R11 ;  /* 0xffff400b84007986 */ /* 0x000fe8000c10151c */
[----:B------:R-:W-:Y:S04]  /*173f0*/  STG.E.U16 desc[UR28][R54.64+-0xbe], R10 ;  /* 0xffff420a36007986 */ /* 0x000fe8000c10151c */
[----:B------:R1:W-:Y:S01]  /*17400*/  STG.E.U16 desc[UR28][R28.64+-0xc0], R2 ;  /* 0xffff40021c007986 */ /* 0x0003e2000c10151c */
[----:B------:R-:W-:-:S03]  /*17410*/  IMAD.MOV.U32 R6, RZ, RZ, R186 ;  /* 0x000000ffff067224 */ /* 0x000fc600078e00ba */
[----:B------:R3:W-:Y:S01]  /*17420*/  STG.E.U16 desc[UR28][R28.64+-0xbe], R0 ;  /* 0xffff42001c007986 */ /* 0x0007e2000c10151c */
[----:B------:R-:W4:Y:S01]  /*17430*/  S2UR UR6, SR_CgaCtaId ;  /* 0x00000000000679c3 */ /* 0x000f220000008800 */
[C---:B------:R-:W-:Y:S02]  /*17440*/  PRMT R7, R186.reuse, 0x7771, RZ ;  /* 0x00007771ba077816 */ /* 0x040fe400000000ff */
[----:B-1----:R-:W-:-:S04]  /*17450*/  PRMT R2, R186, 0x7772, RZ ;  /* 0x00007772ba027816 */ /* 0x002fc800000000ff */
[----:B------:R-:W-:Y:S02]  /*17460*/  PRMT R14, R2, 0x5410, R3 ;  /* 0x00005410020e7816 */ /* 0x000fe40000000003 */
[C---:B------:R-:W-:Y:S02]  /*17470*/  PRMT R2, R18.reuse, 0x7773, RZ ;  /* 0x0000777312027816 */ /* 0x040fe400000000ff */
[----:B---3--:R-:W-:-:S04]  /*17480*/  PRMT R0, R18, 0x7772, RZ ;  /* 0x0000777212007816 */ /* 0x008fc800000000ff */
[----:B------:R-:W-:Y:S02]  /*17490*/  PRMT R42, R0, 0x5410, R2 ;  /* 0x00005410002a7816 */ /* 0x000fe40000000002 */
[----:B------:R-:W-:Y:S02]  /*174a0*/  LOP3.LUT R0, R20, 0xffff, RZ, 0xc0, !PT ;  /* 0x0000ffff14007812 */ /* 0x000fe400078ec0ff */
[----:B------:R-:W-:Y:S02]  /*174b0*/  LOP3.LUT R3, R6, 0xff, RZ, 0xc0, !PT ;  /* 0x000000ff06037812 */ /* 0x000fe400078ec0ff */
[----:B------:R-:W-:Y:S02]  /*174c0*/  SHF.R.U32.HI R0, RZ, 0x8, R0 ;  /* 0x00000008ff007819 */ /* 0x000fe40000011600 */
[----:B------:R-:W-:Y:S02]  /*174d0*/  LOP3.LUT R2, R20, 0xff, RZ, 0xc0, !PT ;  /* 0x000000ff14027812 */ /* 0x000fe400078ec0ff */
[----:B------:R-:W-:-:S02]  /*174e0*/  PRMT R13, R3, 0x5410, R7 ;  /* 0x00005410030d7816 */ /* 0x000fc40000000007 */
[--C-:B------:R-:W-:Y:S01]  /*174f0*/  PRMT R8, R2, 0x5410, R0.reuse ;  /* 0x0000541002087816 */ /* 0x100fe20000000000 */
[----:B------:R-:W1:Y:S01]  /*17500*/  LDC R3, c[0x0][0x4f8] ;  /* 0x00013e00ff037b82 */ /* 0x000e620000000800 */
[----:B------:R-:W-:Y:S02]  /*17510*/  PRMT R0, R20, 0x7632, R0 ;  /* 0x0000763214007816 */ /* 0x000fe40000000000 */
[----:B------:R-:W-:Y:S02]  /*17520*/  SHF.R.U32.HI R2, RZ, 0x18, R20 ;  /* 0x00000018ff027819 */ /* 0x000fe40000011614 */
[----:B------:R-:W-:Y:S01]  /*17530*/  LOP3.LUT R0, R0, 0xff, RZ, 0xc0, !PT ;  /* 0x000000ff00007812 */ /* 0x000fe200078ec0ff */
[----:B------:R-:W-:-:S03]  /*17540*/  UMOV UR14, 0x400 ;  /* 0x00000400000e7882 */ /* 0x000fc60000000000 */
[----:B------:R-:W-:Y:S02]  /*17550*/  PRMT R9, R0, 0x5410, R2 ;  /* 0x0000541000097816 */ /* 0x000fe40000000002 */
[C---:B------:R-:W-:Y:S02]  /*17560*/  PRMT R2, R22.reuse, 0x7773, RZ ;  /* 0x0000777316027816 */ /* 0x040fe400000000ff */
[----:B------:R-:W-:Y:S01]  /*17570*/  PRMT R0, R22, 0x7772, RZ ;  /* 0x0000777216007816 */ /* 0x000fe200000000ff */
[----:B----4-:R-:W-:-:S03]  /*17580*/  ULEA UR6, UR6, UR14, 0x18 ;  /* 0x0000000e06067291 */ /* 0x010fc6000f8ec0ff */
[----:B------:R-:W-:Y:S02]  /*17590*/  PRMT R7, R0, 0x5410, R2 ;  /* 0x0000541000077816 */ /* 0x000fe40000000002 */
[C---:B------:R-:W-:Y:S02]  /*175a0*/  LOP3.LUT R0, R5.reuse, 0xffff, RZ, 0xc0, !PT ;  /* 0x0000ffff05007812 */ /* 0x040fe400078ec0ff */
[----:B------:R-:W-:Y:S02]  /*175b0*/  LOP3.LUT R2, R5, 0xff, RZ, 0xc0, !PT ;  /* 0x000000ff05027812 */ /* 0x000fe400078ec0ff */
[----:B------:R-:W-:Y:S01]  /*175c0*/  SHF.R.U32.HI R0, RZ, 0x8, R0 ;  /* 0x00000008ff007819 */ /* 0x000fe20000011600 */
[----:B------:R-:W-:Y:S01]  /*175d0*/  IMAD.MOV.U32 R39, RZ, RZ, R18 ;  /* 0x000000ffff277224 */ /* 0x000fe200078e0012 */
[----:B------:R-:W-:Y:S02]  /*175e0*/  PRMT R40, R18, 0x7771, RZ ;  /* 0x0000777112287816 */ /* 0x000fe400000000ff */
[----:B------:R-:W-:-:S02]  /*175f0*/  PRMT R10, R2, 0x5410, R0 ;  /* 0x00005410020a7816 */ /* 0x000fc40000000000 */
[----:B-1----:R-:W-:Y:S02]  /*17600*/  LOP3.LUT R0, R3, 0xff, RZ, 0xc0, !PT ;  /* 0x000000ff03007812 */ /* 0x002fe400078ec0ff */
[----:B------:R-:W-:Y:S02]  /*17610*/  PRMT R2, R5, 0x7632, R2 ;  /* 0x0000763205027816 */ /* 0x000fe40000000002 */
[----:B------:R-:W-:Y:S01]  /*17620*/  SHF.R.U32.HI R3, RZ, 0x18, R5 ;  /* 0x00000018ff037819 */ /* 0x000fe20000011605 */
[----:B------:R-:W-:Y:S01]  /*17630*/  IMAD R0, R0, 0x10000, R0 ;  /* 0x0001000000007824 */ /* 0x000fe200078e0200 */
[----:B------:R-:W-:Y:S01]  /*17640*/  LOP3.LUT R2, R2, 0xff, RZ, 0xc0, !PT ;  /* 0x000000ff02027812 */ /* 0x000fe200078ec0ff */
[----:B------:R-:W-:Y:S01]  /*17650*/  IMAD.MOV.U32 R6, RZ, RZ, R22 ;  /* 0x000000ffff067224 */ /* 0x000fe200078e0016 */
[----:B------:R-:W-:Y:S02]  /*17660*/  LOP3.LUT R5, R7, 0xff00ff, RZ, 0xc0, !PT ;  /* 0x00ff00ff07057812 */ /* 0x000fe400078ec0ff */
[----:B------:R-:W-:-:S02]  /*17670*/  PRMT R7, R2, 0x5410, R3 ;  /* 0x0000541002077816 */ /* 0x000fc40000000003 */
[----:B------:R-:W-:Y:S02]  /*17680*/  PRMT R11, R22, 0x7771, RZ ;  /* 0x00007771160b7816 */ /* 0x000fe400000000ff */
[--C-:B------:R-:W-:Y:S01]  /*17690*/  HSET2.LE.AND R2, R5, R0.reuse, PT ;  /* 0x0000000005027233 */ /* 0x100fe20003803000 */
[----:B------:R-:W-:Y:S01]  /*176a0*/  IMAD.MOV.U32 R5, RZ, RZ, R134 ;  /* 0x000000ffff057224 */ /* 0x000fe200078e0086 */
[----:B------:R-:W-:Y:S02]  /*176b0*/  LOP3.LUT R6, R6, 0xff, RZ, 0xc0, !PT ;  /* 0x000000ff06067812 */ /* 0x000fe400078ec0ff */
[----:B------:R-:W-:Y:S02]  /*176c0*/  HSET2.LE.AND R3, R8, R0, PT ;  /* 0x0000000008037233 */ /* 0x000fe40003803000 */
[----:B------:R-:W-:Y:S02]  /*176d0*/  PRMT R6, R6, 0x5410, R11 ;  /* 0x0000541006067816 */ /* 0x000fe4000000000b */
[----:B------:R-:W-:-:S02]  /*176e0*/  LOP3.LUT R11, R5, R2, RZ, 0xc0, !PT ;  /* 0x00000002050b7212 */ /* 0x000fc400078ec0ff */
[----:B------:R-:W-:Y:S02]  /*176f0*/  LOP3.LUT R5, R14, 0xff00ff, RZ, 0xc0, !PT ;  /* 0x00ff00ff0e057812 */ /* 0x000fe400078ec0ff */
[--C-:B------:R-:W-:Y:S02]  /*17700*/  HSET2.LE.AND R2, R9, R0.reuse, PT ;  /* 0x0000000009027233 */ /* 0x100fe40003803000 */
[----:B------:R-:W-:Y:S02]  /*17710*/  LOP3.LUT R12, R189, R3, RZ, 0xc0, !PT ;  /* 0x00000003bd0c7212 */ /* 0x000fe400078ec0ff */
[--C-:B------:R-:W-:Y:S02]  /*17720*/  HSET2.LE.AND R3, R13, R0.reuse, PT ;  /* 0x000000000d037233 */ /* 0x100fe40003803000 */
[--C-:B------:R-:W-:Y:S02]  /*17730*/  HSET2.LE.AND R5, R5, R0.reuse, PT ;  /* 0x0000000005057233 */ /* 0x100fe40003803000 */
[----:B------:R-:W-:Y:S01]  /*17740*/  LOP3.LUT R13, R252, R2, RZ, 0xc0, !PT ;  /* 0x00000002fc0d7212 */ /* 0x000fe200078ec0ff */
[----:B------:R-:W-:Y:S01]  /*17750*/  IMAD.MOV.U32 R20, RZ, RZ, 0x20 ;  /* 0x00000020ff147424 */ /* 0x000fe200078e00ff */
[----:B------:R-:W-:-:S02]  /*17760*/  HSET2.LE.AND R2, R10, R0, PT ;  /* 0x000000000a027233 */ /* 0x000fc40003803000 */
[----:B------:R-:W-:Y:S02]  /*17770*/  LOP3.LUT R14, R230, R3, RZ, 0xc0, !PT ;  /* 0x00000003e60e7212 */ /* 0x000fe400078ec0ff */
[----:B------:R-:W-:Y:S02]  /*17780*/  LOP3.LUT R15, R191, R5, RZ, 0xc0, !PT ;  /* 0x00000005bf0f7212 */ /* 0x000fe400078ec0ff */
[----:B------:R-:W-:Y:S02]  /*17790*/  LOP3.LUT P0, RZ, R215, 0x2, RZ, 0xc0, !PT ;  /* 0x00000002d7ff7812 */ /* 0x000fe4000780c0ff */
[--C-:B------:R-:W-:Y:S02]  /*177a0*/  HSET2.LE.AND R3, R7, R0.reuse, PT ;  /* 0x0000000007037233 */ /* 0x100fe40003803000 */
[----:B------:R-:W-:Y:S02]  /*177b0*/  HSET2.LE.AND R5, R6, R0, PT ;  /* 0x0000000006057233 */ /* 0x000fe40003803000 */
[----:B------:R-:W-:-:S02]  /*177c0*/  LOP3.LUT R8, R41, R2, RZ, 0xc0, !PT ;  /* 0x0000000229087212 */ /* 0x000fc400078ec0ff */
[----:B------:R-:W-:Y:S02]  /*177d0*/  SEL R2, R20, 0xffffffe0, !P0 ;  /* 0xffffffe014027807 */ /* 0x000fe40004000000 */
[----:B------:R-:W-:Y:S02]  /*177e0*/  LOP3.LUT R9, R21, R3, RZ, 0xc0, !PT ;  /* 0x0000000315097212 */ /* 0x000fe400078ec0ff */
[----:B------:R-:W-:Y:S01]  /*177f0*/  LOP3.LUT R10, R23, R5, RZ, 0xc0, !PT ;  /* 0x00000005170a7212 */ /* 0x000fe200078ec0ff */
[----:B------:R-:W-:Y:S01]  /*17800*/  IMAD.MOV.U32 R188, RZ, RZ, R63 ;  /* 0x000000ffffbc7224 */ /* 0x000fe200078e003f */
[----:B--2---:R-:W-:-:S05]  /*17810*/  LEA R27, R49, UR6, 0x1 ;  /* 0x00000006311b7c11 */ /* 0x004fca000f8e08ff */
[----:B------:R-:W1:Y:S01]  /*17820*/  LDSM.16.MT88.4 R16, [R27+0xa000] ;  /* 0x00a000001b10783b */ /* 0x000e620000004200 */
[----:B------:R-:W-:Y:S02]  /*17830*/  IMAD.MOV.U32 R189, RZ, RZ, R62 ;  /* 0x000000ffffbd7224 */ /* 0x000fe400078e003e */
[----:B------:R-:W-:Y:S02]  /*17840*/  IMAD.IADD R34, R27, 0x1, R2 ;  /* 0x000000011b227824 */ /* 0x000fe400078e0202 */
[----:B------:R-:W-:Y:S02]  /*17850*/  IMAD.MOV.U32 R63, RZ, RZ, R59 ;  /* 0x000000ffff3f7224 */ /* 0x000fe400078e003b */
[----:B------:R-:W-:Y:S01]  /*17860*/  IMAD.MOV.U32 R62, RZ, RZ, R58 ;  /* 0x000000ffff3e7224 */ /* 0x000fe200078e003a */
[----:B------:R-:W-:Y:S01]  /*17870*/  MOV R58, R60 ;  /* 0x0000003c003a7202 */ /* 0x000fe20000000f00 */
[----:B------:R-:W-:Y:S02]  /*17880*/  IMAD.MOV.U32 R59, RZ, RZ, R61 ;  /* 0x000000ffff3b7224 */ /* 0x000fe400078e003d */
[----:B------:R-:W-:-:S02]  /*17890*/  IMAD.MOV.U32 R61, RZ, RZ, R51 ;  /* 0x000000ffff3d7224 */ /* 0x000fc400078e0033 */
[----:B------:R-:W-:Y:S01]  /*178a0*/  IMAD.MOV.U32 R60, RZ, RZ, R50 ;  /* 0x000000ffff3c7224 */ /* 0x000fe200078e0032 */
        /* <DEDUP_REMOVED lines=8> */
[-C--:B-1----:R-:W-:Y:S08]  /*17930*/  HMMA.16816.F32.BF16 R160, R12, R16.reuse, R160 ;  /* 0x000000100ca0723c */ /* 0x082ff000000418a0 */
[C---:B------:R-:W-:Y:S08]  /*17940*/  HMMA.16816.F32.BF16 R144, R8.reuse, R16, R144 ;  /* 0x000000100890723c */ /* 0x040ff00000041890 */
[-C--:B------:R-:W-:Y:S08]  /*17950*/  HMMA.16816.F32.BF16 R140, R8, R18.reuse, R140 ;  /* 0x00000012088c723c */ /* 0x080ff0000004188c */
[----:B------:R-:W-:Y:S01]  /*17960*/  HMMA.16816.F32.BF16 R208, R12, R18, R208 ;  /* 0x000000120cd0723c */ /* 0x000fe200000418d0 */
[----:B------:R-:W1:Y:S01]  /*17970*/  LDSM.16.MT88.4 R16, [R26] ;  /* 0x000000001a10783b */ /* 0x000e620000004200 */
[----:B------:R-:W-:Y:S01]  /*17980*/  IMAD.IADD R32, R2, 0x1, R26 ;  /* 0x0000000102207824 */ /* 0x000fe200078e021a */
[----:B------:R-:W-:Y:S01]  /*17990*/  MOV R198, R56 ;  /* 0x0000003800c67202 */ /* 0x000fe20000000f00 */
[----:B------:R-:W-:-:S02]  /*179a0*/  IMAD.MOV.U32 R164, RZ, RZ, R188 ;  /* 0x000000ffffa47224 */ /* 0x000fc400078e00bc */
[----:B------:R-:W-:Y:S02]  /*179b0*/  IMAD.MOV.U32 R165, RZ, RZ, R189 ;  /* 0x000000ffffa57224 */ /* 0x000fe400078e00bd */
        /* <DEDUP_REMOVED lines=8> */
[----:B------:R-:W-:-:S02]  /*17a40*/  IMAD.MOV.U32 R166, RZ, RZ, R63 ;  /* 0x000000ffffa67224 */ /* 0x000fc400078e003f */
[----:B------:R-:W-:Y:S02]  /*17a50*/  IMAD.MOV.U32 R167, RZ, RZ, R62 ;  /* 0x000000ffffa77224 */ /* 0x000fe400078e003e */
[----:B------:R-:W-:Y:S02]  /*17a60*/  IMAD.MOV.U32 R190, RZ, RZ, R61 ;  /* 0x000000ffffbe7224 */ /* 0x000fe400078e003d */
[----:B------:R-:W-:Y:S01]  /*17a70*/  IMAD.MOV.U32 R191, RZ, RZ, R60 ;  /* 0x000000ffffbf7224 */ /* 0x000fe200078e003c */
[-C--:B-1----:R-:W-:Y:S01]  /*17a80*/  HMMA.16816.F32.BF16 R20, R12, R16.reuse, R156 ;  /* 0x000000100c14723c */ /* 0x082fe2000004189c */
[----:B------:R-:W-:Y:S01]  /*17a90*/  IMAD.MOV.U32 R199, RZ, RZ, R203 ;  /* 0x000000ffffc77224 */ /* 0x000fe200078e00cb */
[----:B------:R-:W-:Y:S01]  /*17aa0*/  LOP3.LUT R2, R39, 0xff, RZ, 0xc0, !PT ;  /* 0x000000ff27027812 */ /* 0x000fe200078ec0ff */
[----:B------:R-:W-:Y:S01]  /*17ab0*/  IMAD.MOV.U32 R7, RZ, RZ, R24 ;  /* 0x000000ffff077224 */ /* 0x000fe200078e0018 */
[----:B------:R-:W-:Y:S01]  /*17ac0*/  PRMT R5, R24, 0x7773, RZ ;  /* 0x0000777318057816 */ /* 0x000fe200000000ff */
[----:B------:R-:W-:Y:S03]  /*17ad0*/  LDSM.16.MT88.4 R156, [R34+0xa800] ;  /* 0x00a80000229c783b */ /* 0x000fe60000004200 */
        /* <DEDUP_REMOVED lines=12> */
[----:B------:R-:W-:Y:S01]  /*17ba0*/  IMAD.MOV.U32 R41, RZ, RZ, R23 ;  /* 0x000000ffff297224 */ /* 0x000fe200078e0017 */
[----:B------:R-:W-:Y:S01]  /*17bb0*/  PRMT R3, R24, 0x7772, RZ ;  /* 0x0000777218037816 */ /* 0x000fe200000000ff */
[----:B------:R-:W2:Y:S01]  /*17bc0*/  LDSM.16.MT88.4 R20, [R26+0x1000] ;  /* 0x001000001a14783b */ /* 0x000ea20000004200 */
[----:B------:R-:W-:Y:S02]  /*17bd0*/  LOP3.LUT R6, R33, 0xff, RZ, 0xc0, !PT ;  /* 0x000000ff21067812 */ /* 0x000fe400078ec0ff */
[----:B------:R-:W-:Y:S01]  /*17be0*/  LOP3.LUT R7, R7, 0xff, RZ, 0xc0, !PT ;  /* 0x000000ff07077812 */ /* 0x000fe200078ec0ff */
[----:B------:R-:W-:Y:S01]  /*17bf0*/  LDSM.16.MT88.4 R80, [R27+0xb800] ;  /* 0x00b800001b50783b */ /* 0x000fe20000004200 */
        /* <DEDUP_REMOVED lines=9> */
[----:B------:R-:W-:Y:S07]  /*17c90*/  LDSM.16.MT88.4 R112, [R26+0x1800] ;  /* 0x001800001a70783b */ /* 0x000fee0000004200 */
[C---:B-1----:R-:W-:Y:S08]  /*17ca0*/  HMMA.16816.F32.BF16 R120, R8.reuse, R16, R120 ;  /* 0x000000100878723c */ /* 0x042ff00000041878 */
[----:B------:R-:W-:Y:S08]  /*17cb0*/  HMMA.16816.F32.BF16 R188, R8, R18, R124 ;  /* 0x0000001208bc723c */ /* 0x000ff0000004187c */
[C---:B------:R-:W-:Y:S01]  /*17cc0*/  HMMA.16816.F32.BF16 R236, R12.reuse, R16, R164 ;  /* 0x000000100cec723c */ /* 0x040fe200000418a4 */
[----:B------:R-:W1:Y:S07]  /*17cd0*/  LDSM.16.MT88.4 R164, [R27+0xa800] ;  /* 0x00a800001ba4783b */ /* 0x000e6e0000004200 */
[----:B------:R-:W-:Y:S01]  /*17ce0*/  HMMA.16816.F32.BF16 R16, R12, R18, R128 ;  /* 0x000000120c10723c */ /* 0x000fe20000041880 */
[----:B------:R-:W-:-:S02]  /*17cf0*/  PRMT R12, R2, 0x5410, R40 ;  /* 0x00005410020c7816 */ /* 0x000fc40000000028 */
[----:B------:R-:W-:Y:S02]  /*17d00*/  PRMT R2, R33, 0x7632, R2 ;  /* 0x0000763221027816 */ /* 0x000fe40000000002 */
[----:B------:R-:W-:Y:S02]  /*17d10*/  PRMT R13, R3, 0x5410, R5 ;  /* 0x00005410030d7816 */ /* 0x000fe40000000005 */
[----:B------:R-:W-:Y:S02]  /*17d20*/  LOP3.LUT R3, R33, 0xffff, RZ, 0xc0, !PT ;  /* 0x0000ffff21037812 */ /* 0x000fe400078ec0ff */
[----:B------:R-:W-:Y:S02]  /*17d30*/  SHF.R.U32.HI R5, RZ, 0x18, R33 ;  /* 0x00000018ff057819 */ /* 0x000fe40000011621 */
[----:B------:R-:W-:Y:S02]  /*17d40*/  LOP3.LUT R2, R2, 0xff, RZ, 0xc0, !PT ;  /* 0x000000ff02027812 */ /* 0x000fe400078ec0ff */
[----:B------:R-:W-:-:S02]  /*17d50*/  SHF.R.U32.HI R3, RZ, 0x8, R3 ;  /* 0x00000008ff037819 */ /* 0x000fc40000011603 */
[----:B------:R-:W-:Y:S02]  /*17d60*/  PRMT R10, R2, 0x5410, R5 ;  /* 0x00005410020a7816 */ /* 0x000fe40000000005 */
[C---:B------:R-:W-:Y:S02]  /*17d70*/  LOP3.LUT R2, R25.reuse, 0xffff, RZ, 0xc0, !PT ;  /* 0x0000ffff19027812 */ /* 0x040fe400078ec0ff */
[----:B------:R-:W-:Y:S02]  /*17d80*/  PRMT R11, R6, 0x5410, R3 ;  /* 0x00005410060b7816 */ /* 0x000fe40000000003 */
[----:B------:R-:W-:Y:S02]  /*17d90*/  SHF.R.U32.HI R2, RZ, 0x8, R2 ;  /* 0x00000008ff027819 */ /* 0x000fe40000011602 */
[----:B------:R-:W-:-:S04]  /*17da0*/  LOP3.LUT R3, R25, 0xff, RZ, 0xc0, !PT ;  /* 0x000000ff19037812 */ /* 0x000fc800078ec0ff */
[--C-:B------:R-:W-:Y:S02]  /*17db0*/  PRMT R5, R3, 0x5410, R2.reuse ;  /* 0x0000541003057816 */ /* 0x100fe40000000002 */
[----:B------:R-:W-:Y:S02]  /*17dc0*/  PRMT R2, R25, 0x7632, R2 ;  /* 0x0000763219027816 */ /* 0x000fe40000000002 */
[----:B------:R-:W-:Y:S02]  /*17dd0*/  SHF.R.U32.HI R6, RZ, 0x18, R25 ;  /* 0x00000018ff067819 */ /* 0x000fe40000011619 */
[----:B------:R-:W-:Y:S02]  /*17de0*/  LOP3.LUT R3, R2, 0xff, RZ, 0xc0, !PT ;  /* 0x000000ff02037812 */ /* 0x000fe400078ec0ff */
[----:B------:R-:W-:Y:S02]  /*17df0*/  HSET2.LE.AND R2, R5, R0, PT ;  /* 0x0000000005027233 */ /* 0x000fe40003803000 */
[----:B------:R-:W-:Y:S01]  /*17e00*/  PRMT R5, R3, 0x5410, R6 ;  /* 0x0000541003057816 */ /* 0x000fe20000000006 */
[----:B------:R-:W-:Y:S01]  /*17e10*/  IMAD.MOV.U32 R3, RZ, RZ, R35 ;  /* 0x000000ffff037224 */ /* 0x000fe200078e0023 */
[----:B------:R-:W-:-:S04]  /*17e20*/  PRMT R8, R24, 0x7771, RZ ;  /* 0x0000777118087816 */ /* 0x000fc800000000ff */
[----:B------:R-:W-:Y:S02]  /*17e30*/  LOP3.LUT R124, R3, R2, RZ, 0xc0, !PT ;  /* 0x00000002037c7212 */ /* 0x000fe400078ec0ff */
[----:B------:R-:W-:Y:S02]  /*17e40*/  PRMT R9, R7, 0x5410, R8 ;  /* 0x0000541007097816 */ /* 0x000fe40000000008 */
[----:B------:R-:W-:Y:S02]  /*17e50*/  LOP3.LUT R2, R42, 0xff00ff, RZ, 0xc0, !PT ;  /* 0x00ff00ff2a027812 */ /* 0x000fe400078ec0ff */
[----:B------:R-:W-:-:S03]  /*17e60*/  LOP3.LUT R7, R13, 0xff00ff, RZ, 0xc0, !PT ;  /* 0x00ff00ff0d077812 */ /* 0x000fc600078ec0ff */
[--C-:B------:R-:W-:Y:S02]  /*17e70*/  HSET2.LE.AND R6, R2, R0.reuse, PT ;  /* 0x0000000002067233 */ /* 0x100fe40003803000 */
[--C-:B------:R-:W-:Y:S02]  /*17e80*/  HSET2.LE.AND R2, R7, R0.reuse, PT ;  /* 0x0000000007027233 */ /* 0x100fe40003803000 */
[--C-:B------:R-:W-:Y:S02]  /*17e90*/  HSET2.LE.AND R8, R12, R0.reuse, PT ;  /* 0x000000000c087233 */ /* 0x100fe40003803000 */
[--C-:B------:R-:W-:Y:S02]  /*17ea0*/  HSET2.LE.AND R3, R9, R0.reuse, PT ;  /* 0x0000000009037233 */ /* 0x100fe40003803000 */
[--C-:B------:R-:W-:Y:S02]  /*17eb0*/  HSET2.LE.AND R5, R5, R0.reuse, PT ;  /* 0x0000000005057233 */ /* 0x100fe40003803000 */
[----:B------:R-:W-:-:S02]  /*17ec0*/  HSET2.LE.AND R7, R11, R0, PT ;  /* 0x000000000b077233 */ /* 0x000fc40003803000 */
[----:B------:R-:W-:Y:S02]  /*17ed0*/  HSET2.LE.AND R0, R10, R0, PT ;  /* 0x000000000a007233 */ /* 0x000fe40003803000 */
[----:B------:R-:W-:-:S03]  /*17ee0*/  MOV R9, R38 ;  /* 0x0000002600097202 */ /* 0x000fc60000000f00 */
[----:B------:R-:W-:Y:S01]  /*17ef0*/  LOP3.LUT R129, R98, R0, RZ, 0xc0, !PT ;  /* 0x0000000062817212 */ /* 0x000fe200078ec0ff */
[----:B------:R-:W-:Y:S01]  /*17f00*/  IMAD.MOV.U32 R0, RZ, RZ, R36 ;  /* 0x000000ffff007224 */ /* 0x000fe200078e0024 */
[----:B------:R-:W-:Y:S01]  /*17f10*/  LOP3.LUT R125, R9, R5, RZ, 0xc0, !PT ;  /* 0x00000005097d7212 */ /* 0x000fe200078ec0ff */
[----:B------:R-:W-:Y:S01]  /*17f20*/  IMAD.MOV.U32 R5, RZ, RZ, R37 ;  /* 0x000000ffff057224 */ /* 0x000fe200078e0025 */
[----:B------:R-:W-:Y:S02]  /*17f30*/  LOP3.LUT R128, R99, R7, RZ, 0xc0, !PT ;  /* 0x0000000763807212 */ /* 0x000fe400078ec0ff */
[----:B------:R-:W-:Y:S02]  /*17f40*/  LOP3.LUT R130, R97, R8, RZ, 0xc0, !PT ;  /* 0x0000000861827212 */ /* 0x000fe400078ec0ff */
[----:B------:R-:W-:Y:S02]  /*17f50*/  LOP3.LUT R126, R5, R3, RZ, 0xc0, !PT ;  /* 0x00000003057e7212 */ /* 0x000fe400078ec0ff */
[----:B------:R-:W-:-:S02]  /*17f60*/  LOP3.LUT R131, R96, R6, RZ, 0xc0, !PT ;  /* 0x0000000660837212 */ /* 0x000fc400078ec0ff */
[----:B------:R-:W-:Y:S01]  /*17f70*/  LOP3.LUT R127, R0, R2, RZ, 0xc0, !PT ;  /* 0x00000002007f7212 */ /* 0x000fe200078ec0ff */
[----:B------:R-:W-:Y:S01]  /*17f80*/  IMAD.MOV.U32 R12, RZ, RZ, R65 ;  /* 0x000000ffff0c7224 */ /* 0x000fe200078e0041 */
[----:B------:R-:W-:Y:S01]  /*17f90*/  LDSM.16.MT88.4 R96, [R34+0xb800] ;  /* 0x00b800002260783b */ /* 0x000fe20000004200 */
[----:B------:R-:W-:Y:S02]  /*17fa0*/  IMAD.MOV.U32 R13, RZ, RZ, R64 ;  /* 0x000000ffff0d7224 */ /* 0x000fe400078e0040 */
[-C--:B-1----:R-:W-:Y:S01]  /*17fb0*/  HMMA.16816.F32.BF16 R168, R128, R164.reuse, R168 ;  /* 0x000000a480a8723c */ /* 0x082fe200000418a8 */
[----:B------:R-:W-:Y:S04]  /*17fc0*/  LDSM.16.MT88.4 R64, [R32+0x800] ;  /* 0x000800002040783b */ /* 0x000fe80000004200 */
[----:B------:R-:W-:Y:S03]  /*17fd0*/  LDSM.16.MT88.4 R32, [R32+0x1800] ;  /* 0x001800002020783b */ /* 0x000fe60000004200 */
[C---:B------:R-:W-:Y:S08]  /*17fe0*/  HMMA.16816.F32.BF16 R152, R124.reuse, R164, R152 ;  /* 0x000000a47c98723c */ /* 0x040ff00000041898 */
[-C--:B------:R-:W-:Y:S08]  /*17ff0*/  HMMA.16816.F32.BF16 R148, R124, R166.reuse, R148 ;  /* 0x000000a67c94723c */ /* 0x080ff00000041894 */
[----:B------:R-:W-:Y:S01]  /*18000*/  HMMA.16816.F32.BF16 R164, R128, R166, R48 ;  /* 0x000000a680a4723c */ /* 0x000fe20000041830 */
[----:B------:R-:W1:Y:S04]  /*18010*/  LDSM.16.MT88.4 R48, [R26+0x800] ;  /* 0x000800001a30783b */ /* 0x000e680000004200 */
[----:B------:R-:W-:Y:S04]  /*18020*/  STG.E.U16 desc[UR28][R30.64+-0xb0], R185 ;  /* 0xffff50b91e007986 */ /* 0x000fe8000c10151c */
[----:B------:R-:W-:Y:S01]  /*18030*/  STG.E.U16 desc[UR28][R30.64+-0xae], R184 ;  /* 0xffff52b81e007986 */ /* 0x000fe2000c10151c */
[----:B------:R-:W-:-:S03]  /*18040*/  IMAD.MOV.U32 R14, RZ, RZ, R43 ;  /* 0x000000ffff0e7224 */ /* 0x000fc600078e002b */
[----:B------:R-:W-:Y:S01]  /*18050*/  STG.E.U16 desc[UR28][R52.64+-0xb0], R182 ;  /* 0xffff50b634007986 */ /* 0x000fe2000c10151c */
[----:B------:R-:W-:-:S03]  /*18060*/  IMAD.MOV.U32 R15, RZ, RZ, R41 ;  /* 0x000000ffff0f7224 */ /* 0x000fc600078e0029 */
[----:B------:R-:W-:Y:S04]  /*18070*/  STG.E.U16 desc[UR28][R52.64+-0xae], R181 ;  /* 0xffff52b534007986 */ /* 0x000fe8000c10151c */
[----:B------:R-:W-:Y:S04]  /*18080*/  STG.E.U16 desc[UR28][R54.64+-0xb0], R117 ;  /* 0xffff507536007986 */ /* 0x000fe8000c10151c */
[----:B------:R2:W-:Y:S04]  /*18090*/  STG.E.U16 desc[UR28][R54.64+-0xae], R116 ;  /* 0xffff527436007986 */ /* 0x0005e8000c10151c */
[----:B------:R-:W-:Y:S04]  /*180a0*/  STG.E.U16 desc[UR28][R28.64+-0xb0], R219 ;  /* 0xffff50db1c007986 */ /* 0x000fe8000c10151c */
[----:B------:R-:W-:Y:S04]  /*180b0*/  STG.E.U16 desc[UR28][R28.64+-0xae], R218 ;  /* 0xffff52da1c007986 */ /* 0x000fe8000c10151c */
        /* <DEDUP_REMOVED lines=19> */
[----:B------:R4:W-:Y:S01]  /*181f0*/  STG.E.U16 desc[UR28][R132.64+-0x8e], R192 ;  /* 0xffff72c084007986 */ /* 0x0009e2000c10151c */
[C---:B------:R-:W-:Y:S03]  /*18200*/  HMMA.16816.F32.BF16 R44, R124.reuse, R50, R84 ;  /* 0x000000327c2c723c */ /* 0x040fe60000041854 */
[----:B------:R1:W-:Y:S04]  /*18210*/  STG.E.U16 desc[UR28][R28.64+-0x90], R187 ;  /* 0xffff70bb1c007986 */ /* 0x0003e8000c10151c */
[----:B------:R1:W-:Y:S01]  /*18220*/  STG.E.U16 desc[UR28][R28.64+-0x8e], R183 ;  /* 0xffff72b71c007986 */ /* 0x0003e2000c10151c */
[----:B------:R-:W-:Y:S08]  /*18230*/  HMMA.16816.F32.BF16 R60, R124, R66, R100 ;  /* 0x000000427c3c723c */ /* 0x000ff00000041864 */
        /* <DEDUP_REMOVED lines=10> */
[----:B--2---:R-:W-:Y:S08]  /*182e0*/  HMMA.16816.F32.BF16 R52, R128, R64, R12 ;  /* 0x000000408034723c */ /* 0x004ff0000004180c */
[----:B------:R-:W-:Y:S08]  /*182f0*/  HMMA.16816.F32.BF16 R120, R124, R32, R120 ;  /* 0x000000207c78723c */ /* 0x000ff00000041878 */
[C---:B------:R-:W-:Y:S08]  /*18300*/  HMMA.16816.F32.BF16 R156, R128.reuse, R158, R208 ;  /* 0x0000009e809c723c */ /* 0x040ff000000418d0 */
[C---:B------:R-:W-:Y:S08]  /*18310*/  HMMA.16816.F32.BF16 R96, R128.reuse, R98, R196 ;  /* 0x000000628060723c */ /* 0x040ff000000418c4 */
[C---:B------:R-:W-:Y:S08]  /*18320*/  HMMA.16816.F32.BF16 R48, R128.reuse, R50, R240 ;  /* 0x000000328030723c */ /* 0x040ff000000418f0 */
[C---:B------:R-:W-:Y:S08]  /*18330*/  HMMA.16816.F32.BF16 R112, R128.reuse, R114, R20 ;  /* 0x000000728070723c */ /* 0x040ff00000041814 */
[C---:B------:R-:W-:Y:S08]  /*18340*/  HMMA.16816.F32.BF16 R64, R128.reuse, R66, R248 ;  /* 0x000000428040723c */ /* 0x040ff000000418f8 */
[----:B---3--:R-:W-:Y:S01]  /*18350*/  HMMA.16816.F32.BF16 R116, R128, R32, R236 ;  /* 0x000000208074723c */ /* 0x008fe200000418ec */
[----:B------:R-:W-:-:S07]  /*18360*/  UISETP.GT.U32.AND UP0, UPT, UR30, UR19, UPT ;  /* 0x000000131e00728c */ /* 0x000fce000bf04070 */
[-C--:B------:R-:W-:Y:S08]  /*18370*/  HMMA.16816.F32.BF16 R124, R124, R34.reuse, R188 ;  /* 0x000000227c7c723c */ /* 0x080ff000000418bc */
[----:B------:R-:W-:Y:S01]  /*18380*/  HMMA.16816.F32.BF16 R128, R128, R34, R16 ;  /* 0x000000228080723c */ /* 0x000fe20000041810 */
[----:B------:R-:W-:Y:S01]  /*18390*/  IADD3 R218, P0, PT, R216, -0x100, RZ ;  /* 0xffffff00d8da7810 */ /* 0x000fe20007f1e0ff */
[----:B------:R-:W-:-:S02]  /*183a0*/  IMAD.MOV.U32 R134, RZ, RZ, R221 ;  /* 0x000000ffff867224 */ /* 0x000fc400078e00dd */
[----:B-1----:R-:W-:Y:S01]  /*183b0*/  IMAD.MOV.U32 R135, RZ, RZ, R224 ;  /* 0x000000ffff877224 */ /* 0x002fe200078e00e0 */
[----:B------:R-:W-:Y:S01]  /*183c0*/  IADD3.X R219, PT, PT, R217, -0x1, RZ, P0, !PT ;  /* 0xffffffffd9db7810 */ /* 0x000fe200007fe4ff */
[----:B----4-:R-:W-:Y:S02]  /*183d0*/  IMAD.MOV.U32 R132, RZ, RZ, R222 ;  /* 0x000000ffff847224 */ /* 0x010fe400078e00de */
[----:B------:R-:W-:Y:S01]  /*183e0*/  IMAD.MOV.U32 R133, RZ, RZ, R223 ;  /* 0x000000ffff857224 */ /* 0x000fe200078e00df */
[----:B------:R-:W-:Y:S11]  /*183f0*/  BRA.U !UP0, `(.L_x_2720) ;  /* 0x0000005508a87547 */ /* 0x000ff6000b800000 */
[----:B------:R-:W2:Y:S04]  /*18400*/  LDL R186, [R1+0x70] ;  /* 0x0000700001ba7983 */ /* 0x000ea80000100800 */
[----:B------:R-:W3:Y:S01]  /*18410*/  LDL R138, [R1+0x6c] ;  /* 0x00006c00018a7983 */ /* 0x000ee20000100800 */
[----:B------:R-:W-:Y:S01]  /*18420*/  UIADD3 UR30, UPT, UPT, UR24, -0x5, URZ ;  /* 0xfffffffb181e7890 */ /* 0x000fe2000fffe0ff */
[----:B------:R-:W-:-:S04]  /*18430*/  DEPBAR.LE SB0, 0x0 ;  /* 0x000080000000791a */ /* 0x000fc80000000000 */
[----:B------:R-:W4:Y:S04]  /*18440*/  LDL.LU R139, [R1+0x38] ;  /* 0x00003800018b7983 */ /* 0x000f280000300800 */
[----:B------:R-:W4:Y:S01]  /*18450*/  LDL.LU R252, [R1+0x30] ;  /* 0x0000300001fc7983 */ /* 0x000f220000300800 */
[----:B------:R-:W-:-:S04]  /*18460*/  UIMAD.WIDE.U32 UR34, UR30, UR8, URZ ;  /* 0x000000081e2272a5 */ /* 0x000fc8000f8e00ff */
[----:B------:R-:W-:Y:S02]  /*18470*/  UIMAD UR22, UR30, UR9, UR35 ;  /* 0x000000091e1672a4 */ /* 0x000fe4000f8e0223 */
[----:B------:R-:W-:Y:S02]  /*18480*/  USHF.L.U32 UR14, UR34, 0x5, URZ ;  /* 0x00000005220e7899 */ /* 0x000fe400080006ff */
[----:B------:R-:W-:Y:S02]  /*18490*/  USHF.L.U64.HI UR22, UR34, 0x5, UR22 ;  /* 0x0000000522167899 */ /* 0x000fe40008010216 */
[----:B------:R-:W-:Y:S02]  /*184a0*/  ULEA UR25, UP0, UR8, UR14, 0x4 ;  /* 0x0000000e08197291 */ /* 0x000fe4000f8020ff */
[----:B------:R-:W-:Y:S01]  /*184b0*/  IMAD.U32 R8, RZ, RZ, UR14 ;  /* 0x0000000eff087e24 */ /* 0x000fe2000f8e00ff */
[----:B------:R-:W-:Y:S01]  /*184c0*/  MOV R5, UR14 ;  /* 0x0000000e00057c02 */ /* 0x000fe20008000f00 */
[----:B------:R-:W-:Y:S01]  /*184d0*/  IMAD.U32 R6, RZ, RZ, UR14 ;  /* 0x0000000eff067e24 */ /* 0x000fe2000f8e00ff */
[----:B------:R-:W-:Y:S01]  /*184e0*/  ULEA.HI.X UR8, UR8, UR22, UR9, 0x4, UP0 ;  /* 0x0000001608087291 */ /* 0x000fe200080f2409 */
[----:B------:R-:W-:Y:S01]  /*184f0*/  IMAD.U32 R7, RZ, RZ, UR14 ;  /* 0x0000000eff077e24 */ /* 0x000fe2000f8e00ff */
[----:B------:R-:W-:Y:S01]  /*18500*/  MOV R11, UR25 ;  /* 0x00000019000b7c02 */ /* 0x000fe20008000f00 */
[----:B------:R-:W-:Y:S01]  /*18510*/  IMAD.U32 R2, RZ, RZ, UR25 ;  /* 0x00000019ff027e24 */ /* 0x000fe2000f8e00ff */
[----:B------:R-:W-:Y:S01]  /*18520*/  UISETP.GT.U32.AND UP0, UPT, UR30, UR19, UPT ;  /* 0x000000131e00728c */ /* 0x000fe2000bf04070 */
[----:B------:R-:W-:-:S02]  /*18530*/  IMAD.U32 R3, RZ, RZ, UR22 ;  /* 0x00000016ff037e24 */ /* 0x000fc4000f8e00ff */
[----:B------:R-:W-:Y:S02]  /*18540*/  IMAD.U32 R0, RZ, RZ, UR22 ;  /* 0x00000016ff007e24 */ /* 0x000fe4000f8e00ff */
[----:B------:R-:W-:Y:S02]  /*18550*/  IMAD.U32 R10, RZ, RZ, UR8 ;  /* 0x00000008ff0a7e24 */ /* 0x000fe4000f8e00ff */
[----:B------:R-:W1:Y:S02]  /*18560*/  LDCU UR8, c[0x0][0x504] ;  /* 0x0000a080ff0877ac */ /* 0x000e640008000800 */
[----:B-1----:R-:W-:Y:S01]  /*18570*/  UIADD3 UR8, UPT, UPT, UR21, UR8, URZ ;  /* 0x0000000815087290 */ /* 0x002fe2000fffe0ff */
[----:B------:R-:W-:Y:S01]  /*18580*/  BAR.SYNC.DEFER_BLOCKING 0x0 ;  /* 0x0000000000007b1d */ /* 0x000fe20000010000 */
[-C--:B--2---:R-:W-:Y:S02]  /*18590*/  @!P4 LEA R8, P6, R8, R186.reuse, 0x1 ;  /* 0x000000ba0808c211 */ /* 0x084fe400078c08ff */
[----:B------:R-:W-:-:S02]  /*185a0*/  @!P3 LEA R6, P0, R6, R186, 0x1 ;  /* 0x000000ba0606b211 */ /* 0x000fc400078008ff */
[----:B------:R-:W-:Y:S02]  /*185b0*/  LEA R2, P5, R2, R186, 0x1 ;  /* 0x000000ba02027211 */ /* 0x000fe400078a08ff */
[-C--:B---3--:R-:W-:Y:S02]  /*185c0*/  @!P4 LEA.HI.X R9, R7, R138.reuse, R3, 0x1, P6 ;  /* 0x0000008a0709c211 */ /* 0x088fe400030f0c03 */
[-C--:B------:R-:W-:Y:S02]  /*185d0*/  @!P3 LEA.HI.X R7, R5, R138.reuse, R0, 0x1, P0 ;  /* 0x0000008a0507b211 */ /* 0x080fe400000f0c00 */
[----:B------:R-:W-:Y:S01]  /*185e0*/  LEA.HI.X R3, R11, R138, R10, 0x1, P5 ;  /* 0x0000008a0b037211 */ /* 0x000fe200028f0c0a */
[----:B------:R-:W-:Y:S01]  /*185f0*/  @!PT LDS RZ, [RZ] ;  /* 0x00000000fffff984 */ /* 0x000fe20000000800 */
[----:B------:R-:W-:Y:S01]  /*18600*/  @!PT LDS RZ, [RZ] ;  /* 0x00000000fffff984 */ /* 0x000fe20000000800 */
[----:B------:R-:W-:Y:S01]  /*18610*/  @!PT LDS RZ, [RZ] ;  /* 0x00000000fffff984 */ /* 0x000fe20000000800 */
[----:B------:R-:W-:Y:S01]  /*18620*/  @!P4 LDGSTS.E.BYPASS.LTC128B.128 [R220+0xa000], desc[UR28][R8.64] ;  /* 0x0a00000008dccfae */ /* 0x000fe2000b981a1c */
[----:B----4-:R-:W-:-:S03]  /*18630*/  LEA R5, R139, UR6, 0x1 ;  /* 0x000000068b057c11 */ /* 0x010fc6000f8e08ff */
[----:B------:R-:W-:Y:S01]  /*18640*/  @P4 STS.128 [R220+0xa000], RZ ;  /* 0x00a000ffdc004388 */ /* 0x000fe20000000c00 */
[----:B------:R-:W-:-:S03]  /*18650*/  IADD3 R0, PT, PT, R231, R5, RZ ;  /* 0x00000005e7007210 */ /* 0x000fc60007ffe0ff */
        /* <DEDUP_REMOVED lines=16> */
[----:B-1----:R-:W-:-:S03]  /*18760*/  IMAD.SHL.U32 R6, R215, 0x2, RZ ;  /* 0x00000002d7067824 */ /* 0x002fc600078e00ff */
[----:B------:R-:W1:Y:S04]  /*18770*/  LDSM.16.M88.4 R16, [R5+0x2000] ;  /* 0x002000000510783b */ /* 0x000e680000000200 */
[----:B------:R-:W3:Y:S04]  /*18780*/  LDSM.16.M88.4 R132, [R252+0x8800] ;  /* 0x00880000fc84783b */ /* 0x000ee80000000200 */
[----:B------:R-:W4:Y:S04]  /*18790*/  LDSM.16.M88.4 R20, [R5] ;  /* 0x000000000514783b */ /* 0x000f280000000200 */
[----:B------:R-:W-:Y:S01]  /*187a0*/  LDSM.16.M88.4 R8, [R0+0x2000] ;  /* 0x002000000008783b */ /* 0x000fe20000000200 */
[----:B--2---:R-:W-:-:S03]  /*187b0*/  IMAD.IADD R3, R252, 0x1, R231 ;  /* 0x00000001fc037824 */ /* 0x004fc600078e02e7 */
[----:B------:R-:W-:Y:S01]  /*187c0*/  LDSM.16.M88.4 R12, [R0] ;  /* 0x00000000000c783b */ /* 0x000fe20000000200 */
[----:B------:R-:W-:-:S03]  /*187d0*/  IMAD.IADD R2, R231, 0x1, R206 ;  /* 0x00000001e7027824 */ /* 0x000fc600078e02ce */
[----:B------:R-:W2:Y:S04]  /*187e0*/  LDSM.16.M88.4 R24, [R3+0x8800] ;  /* 0x008800000318783b */ /* 0x000ea80000000200 */
[----:B------:R-:W2:Y:S04]  /*187f0*/  LDSM.16.M88.4 R32, [R3+0x8000] ;  /* 0x008000000320783b */ /* 0x000ea80000000200 */
[----:B------:R-:W0:Y:S04]  /*18800*/  LDGDEPBAR ;  /* 0x00000000000079af */ /* 0x000e280000000000 */
[----:B------:R-:W-:Y:S01]  /*18810*/  STL [R1+0x74], R6 ;  /* 0x0000740601007387 */ /* 0x000fe20000100800 */
        /* <DEDUP_REMOVED lines=9> */
[----:B------:R-:W-:Y:S08]  /*188b0*/  HMMA.16816.F32.BF16 R176, R8, R26, R176 ;  /* 0x0000001a08b0723c */ /* 0x000ff000000418b0 */
[----:B------:R-:W-:Y:S01]  /*188c0*/  HMMA.16816.F32.BF16 R132, R12, R24, R16 ;  /* 0x000000180c84723c */ /* 0x000fe20000041810 */
[----:B------:R-:W-:Y:S07]  /*188d0*/  LDSM.16.M88.4 R16, [R225+0x8800] ;  /* 0x00880000e110783b */ /* 0x000fee0000000200 */
[C---:B------:R-:W-:Y:S08]  /*188e0*/  HMMA.16816.F32.BF16 R188, R8.reuse, R32, R188 ;  /* 0x0000002008bc723c */ /* 0x040ff000000418bc */
[----:B------:R-:W-:Y:S01]  /*188f0*/  HMMA.16816.F32.BF16 R184, R8, R34, R184 ;  /* 0x0000002208b8723c */ /* 0x000fe200000418b8 */
[----:B------:R-:W1:Y:S07]  /*18900*/  LDSM.16.M88.4 R8, [R206+0x2000] ;  /* 0x00200000ce08783b */ /* 0x000e6e0000000200 */
[C---:B------:R-:W-:Y:S01]  /*18910*/  HMMA.16816.F32.BF16 R24, R12.reuse, R26, R20 ;  /* 0x0000001a0c18723c */ /* 0x040fe20000041814 */
[----:B------:R-:W2:Y:S07]  /*18920*/  LDSM.16.M88.4 R20, [R225+0x8000] ;  /* 0x00800000e114783b */ /* 0x000eae0000000200 */
[C---:B------:R-:W-:Y:S08]  /*18930*/  HMMA.16816.F32.BF16 R172, R12.reuse, R32, R172 ;  /* 0x000000200cac723c */ /* 0x040ff000000418ac */
[----:B------:R-:W-:Y:S01]  /*18940*/  HMMA.16816.F32.BF16 R32, R12, R34, R136 ;  /* 0x000000220c20723c */ /* 0x000fe20000041888 */
[----:B------:R-:W3:Y:S07]  /*18950*/  LDSM.16.M88.4 R12, [R206] ;  /* 0x00000000ce0c783b */ /* 0x000eee0000000200 */
[C---:B-1----:R-:W-:Y:S08]  /*18960*/  HMMA.16816.F32.BF16 R196, R8.reuse, R16, R180 ;  /* 0x0000001008c4723c */ /* 0x042ff000000418b4 */
[C---:B--2---:R-:W-:Y:S08]  /*18970*/  HMMA.16816.F32.BF16 R136, R8.reuse, R20, R188 ;  /* 0x000000140888723c */ /* 0x044ff000000418bc */
[C---:B------:R-:W-:Y:S08]  /*18980*/  HMMA.16816.F32.BF16 R188, R8.reuse, R22, R184 ;  /* 0x0000001608bc723c */ /* 0x040ff000000418b8 */
[----:B------:R-:W-:Y:S01]  /*18990*/  HMMA.16816.F32.BF16 R184, R8, R18, R176 ;  /* 0x0000001208b8723c */ /* 0x000fe200000418b0 */
[----:B------:R-:W-:Y:S07]  /*189a0*/  LDSM.16.M88.4 R8, [R2+0x2000] ;  /* 0x002000000208783b */ /* 0x000fee0000000200 */
[C---:B---3--:R-:W-:Y:S08]  /*189b0*/  HMMA.16816.F32.BF16 R180, R12.reuse, R20, R172 ;  /* 0x000000140cb4723c */ /* 0x048ff000000418ac */
[C---:B------:R-:W-:Y:S08]  /*189c0*/  HMMA.16816.F32.BF16 R176, R12.reuse, R16, R132 ;  /* 0x000000100cb0723c */ /* 0x040ff00000041884 */
[C---:B------:R-:W-:Y:S01]  /*189d0*/  HMMA.16816.F32.BF16 R172, R12.reuse, R18, R24 ;  /* 0x000000120cac723c */ /* 0x040fe20000041818 */
[----:B------:R-:W1:Y:S04]  /*189e0*/  LDSM.16.M88.4 R16, [R226+0x8000] ;  /* 0x00800000e210783b */ /* 0x000e680000000200 */
[----:B------:R-:W-:Y:S03]  /*189f0*/  LDSM.16.M88.4 R24, [R252+0x9800] ;  /* 0x00980000fc18783b */ /* 0x000fe60000000200 */
[----:B------:R-:W-:Y:S01]  /*18a00*/  HMMA.16816.F32.BF16 R192, R12, R22, R32 ;  /* 0x000000160cc0723c */ /* 0x000fe20000041820 */
[----:B------:R-:W2:Y:S04]  /*18a10*/  LDSM.16.M88.4 R20, [R226+0x8800] ;  /* 0x00880000e214783b */ /* 0x000ea80000000200 */
[----:B------:R-:W3:Y:S04]  /*18a20*/  LDSM.16.M88.4 R12, [R2] ;  /* 0x00000000020c783b */ /* 0x000ee80000000200 */
[----:B------:R-:W-:Y:S01]  /*18a30*/  LDSM.16.M88.4 R32, [R252+0x9000] ;  /* 0x00900000fc20783b */ /* 0x000fe20000000200 */
[C---:B-1----:R-:W-:Y:S08]  /*18a40*/  HMMA.16816.F32.BF16 R132, R8.reuse, R18, R188 ;  /* 0x000000120884723c */ /* 0x042ff000000418bc */
[C---:B------:R-:W-:Y:S08]  /*18a50*/  HMMA.16816.F32.BF16 R136, R8.reuse, R16, R136 ;  /* 0x000000100888723c */ /* 0x040ff00000041888 */
[C---:B--2---:R-:W-:Y:S08]  /*18a60*/  HMMA.16816.F32.BF16 R188, R8.reuse, R20, R196 ;  /* 0x0000001408bc723c */ /* 0x044ff000000418c4 */
[----:B------:R-:W-:Y:S01]  /*18a70*/  HMMA.16816.F32.BF16 R184, R8, R22, R184 ;  /* 0x0000001608b8723c */ /* 0x000fe200000418b8 */
[----:B------:R-:W1:Y:S07]  /*18a80*/  LDSM.16.M88.4 R8, [R5+0x6000] ;  /* 0x006000000508783b */ /* 0x000e6e0000000200 */
[C---:B---3--:R-:W-:Y:S08]  /*18a90*/  HMMA.16816.F32.BF16 R200, R12.reuse, R16, R180 ;  /* 0x000000100cc8723c */ /* 0x048ff000000418b4 */
[C---:B------:R-:W-:Y:S01]  /*18aa0*/  HMMA.16816.F32.BF16 R196, R12.reuse, R18, R192 ;  /* 0x000000120cc4723c */ /* 0x040fe200000418c0 */
[----:B------:R-:W-:Y:S07]  /*18ab0*/  LDSM.16.M88.4 R16, [R3+0x9800] ;  /* 0x009800000310783b */ /* 0x000fee0000000200 */
[C---:B------:R-:W-:Y:S08]  /*18ac0*/  HMMA.16816.F32.BF16 R192, R12.reuse, R20, R176 ;  /* 0x000000140cc0723c */ /* 0x040ff000000418b0 */
[----:B------:R-:W-:Y:S01]  /*18ad0*/  HMMA.16816.F32.BF16 R180, R12, R22, R172 ;  /* 0x000000160cb4723c */ /* 0x000fe200000418ac */
[----:B------:R-:W2:Y:S04]  /*18ae0*/  LDSM.16.M88.4 R12, [R5+0x4000] ;  /* 0x00400000050c783b */ /* 0x000ea80000000200 */
[----:B------:R-:W-:Y:S03]  /*18af0*/  LDSM.16.M88.4 R20, [R3+0x9000] ;  /* 0x009000000314783b */ /* 0x000fe60000000200 */
        /* <DEDUP_REMOVED lines=10> */
[----:B------:R2:W3:Y:S07]  /*18ba0*/  LDSM.16.M88.4 R12, [R0+0x4000] ;  /* 0x00400000000c783b */ /* 0x0004ee0000000200 */
[C---:B-1----:R-:W-:Y:S08]  /*18bb0*/  HMMA.16816.F32.BF16 R176, R8.reuse, R20, R176 ;  /* 0x0000001408b0723c */ /* 0x042ff000000418b0 */
[----:B------:R-:W-:Y:S01]  /*18bc0*/  HMMA.16816.F32.BF16 R172, R8, R22, R172 ;  /* 0x0000001608ac723c */ /* 0x000fe200000418ac */
[----:B--2---:R-:W-:-:S07]  /*18bd0*/  MOV R0, UR24 ;  /* 0x0000001800007c02 */ /* 0x004fce0008000f00 */
[C---:B------:R-:W-:Y:S08]  /*18be0*/  HMMA.16816.F32.BF16 R136, R8.reuse, R16, R136 ;  /* 0x000000100888723c */ /* 0x040ff00000041888 */
[----:B------:R-:W-:Y:S01]  /*18bf0*/  HMMA.16816.F32.BF16 R24, R8, R18, R132 ;  /* 0x000000120818723c */ /* 0x000fe20000041884 */
[----:B------:R-:W1:Y:S04]  /*18c00*/  LDSM.16.M88.4 R8, [R206+0x6000] ;  /* 0x00600000ce08783b */ /* 0x000e680000000200 */
[----:B------:R-:W2:Y:S03]  /*18c10*/  LDSM.16.M88.4 R132, [R225+0x9000] ;  /* 0x00900000e184783b */ /* 0x000ea60000000200 */
[C---:B---3--:R-:W-:Y:S08]  /*18c20*/  HMMA.16816.F32.BF16 R196, R12.reuse, R16, R184 ;  /* 0x000000100cc4723c */ /* 0x048ff000000418b8 */
[C---:B------:R-:W-:Y:S01]  /*18c30*/  HMMA.16816.F32.BF16 R192, R12.reuse, R18, R180 ;  /* 0x000000120cc0723c */ /* 0x040fe200000418b4 */
[----:B------:R-:W3:Y:S07]  /*18c40*/  LDSM.16.M88.4 R16, [R206+0x4000] ;  /* 0x00400000ce10783b */ /* 0x000eee0000000200 */
[C---:B------:R-:W-:Y:S08]  /*18c50*/  HMMA.16816.F32.BF16 R208, R12.reuse, R20, R200 ;  /* 0x000000140cd0723c */ /* 0x040ff000000418c8 */
[----:B------:R-:W-:Y:S01]  /*18c60*/  HMMA.16816.F32.BF16 R200, R12, R22, R188 ;  /* 0x000000160cc8723c */ /* 0x000fe200000418bc */
[----:B------:R-:W-:Y:S04]  /*18c70*/  LDSM.16.M88.4 R20, [R226+0x9000] ;  /* 0x00900000e214783b */ /* 0x000fe80000000200 */
[----:B------:R-:W-:Y:S03]  /*18c80*/  LDSM.16.M88.4 R12, [R2+0x4000] ;  /* 0x00400000020c783b */ /* 0x000fe60000000200 */
[C---:B-1----:R-:W-:Y:S08]  /*18c90*/  HMMA.16816.F32.BF16 R180, R8.reuse, R32, R136 ;  /* 0x0000002008b4723c */ /* 0x042ff00000041888 */
[C---:B--2---:R-:W-:Y:S08]  /*18ca0*/  HMMA.16816.F32.BF16 R188, R8.reuse, R132, R176 ;  /* 0x0000008408bc723c */ /* 0x044ff000000418b0 */
[C---:B------:R-:W-:Y:S08]  /*18cb0*/  HMMA.16816.F32.BF16 R184, R8.reuse, R134, R172 ;  /* 0x0000008608b8723c */ /* 0x040ff000000418ac */
[----:B------:R-:W-:Y:S01]  /*18cc0*/  HMMA.16816.F32.BF16 R176, R8, R34, R24 ;  /* 0x0000002208b0723c */ /* 0x000fe20000041818 */
[----:B------:R1:W2:Y:S04]  /*18cd0*/  LDSM.16.M88.4 R8, [R2+0x6000] ;  /* 0x006000000208783b */ /* 0x0002a80000000200 */
[----:B------:R-:W4:Y:S01]  /*18ce0*/  LDSM.16.M88.4 R24, [R226+0x9800] ;  /* 0x00980000e218783b */ /* 0x000f220000000200 */
[----:B------:R-:W-:-:S04]  /*18cf0*/  DEPBAR.LE SB0, 0x0 ;  /* 0x000080000000791a */ /* 0x000fc80000000000 */
[C---:B---3--:R-:W-:Y:S08]  /*18d00*/  HMMA.16816.F32.BF16 R172, R16.reuse, R132, R208 ;  /* 0x0000008410ac723c */ /* 0x048ff000000418d0 */
[----:B------:R-:W-:Y:S01]  /*18d10*/  HMMA.16816.F32.BF16 R136, R16, R134, R200 ;  /* 0x000000861088723c */ /* 0x000fe200000418c8 */
[----:B-1----:R-:W-:-:S07]  /*18d20*/  LOP3.LUT R2, R6, 0x6, RZ, 0xc0, !PT ;  /* 0x0000000606027812 */ /* 0x002fce00078ec0ff */
[C---:B------:R-:W-:Y:S01]  /*18d30*/  HMMA.16816.F32.BF16 R132, R16.reuse, R32, R196 ;  /* 0x000000201084723c */ /* 0x040fe200000418c4 */
[----:B------:R-:W-:Y:S01]  /*18d40*/  IMAD R0, R0, 0x20, R2 ;  /* 0x0000002000007824 */ /* 0x000fe200078e0202 */
[----:B------:R1:W-:Y:S06]  /*18d50*/  STL [R1+0x68], R2 ;  /* 0x0000680201007387 */ /* 0x0003ec0000100800 */
[----:B------:R-:W-:Y:S08]  /*18d60*/  HMMA.16816.F32.BF16 R16, R16, R34, R192 ;  /* 0x000000221010723c */ /* 0x000ff000000418c0 */
[C---:B--2---:R-:W-:Y:S08]  /*18d70*/  HMMA.16816.F32.BF16 R188, R8.reuse, R20, R188 ;  /* 0x0000001408bc723c */ /* 0x044ff000000418bc */
[----:B------:R-:W-:Y:S01]  /*18d80*/  HMMA.16816.F32.BF16 R192, R8, R22, R184 ;  /* 0x0000001608c0723c */ /* 0x000fe200000418b8 */
[----:B-1----:R-:W-:-:S07]  /*18d90*/  IADD3 R2, PT, PT, R227, 0x8, RZ ;  /* 0x00000008e3027810 */ /* 0x002fce0007ffe0ff */
[C---:B----4-:R-:W-:Y:S08]  /*18da0*/  HMMA.16816.F32.BF16 R196, R8.reuse, R24, R180 ;  /* 0x0000001808c4723c */ /* 0x050ff000000418b4 */
[----:B------:R-:W-:Y:S01]  /*18db0*/  HMMA.16816.F32.BF16 R200, R8, R26, R176 ;  /* 0x0000001a08c8723c */ /* 0x000fe200000418b0 */
[C---:B------:R-:W-:Y:S02]  /*18dc0*/  VIADD R10, R0.reuse, UR21 ;  /* 0x00000015000a7c36 */ /* 0x040fe40008000000 */
[----:B------:R-:W-:-:S02]  /*18dd0*/  VIADD R9, R0, 0xffffff78 ;  /* 0xffffff7800097836 */ /* 0x000fc40000000000 */
[----:B------:R-:W-:Y:S02]  /*18de0*/  VIADD R11, R0, 0xffffff71 ;  /* 0xffffff71000b7836 */ /* 0x000fe40000000000 */
[----:B------:R-:W-:Y:S01]  /*18df0*/  VIADD R8, R2, -UR8 ;  /* 0x8000000802087c36 */ /* 0x000fe20008000000 */
[C---:B------:R-:W-:Y:S08]  /*18e00*/  HMMA.16816.F32.BF16 R176, R12.reuse, R24, R132 ;  /* 0x000000180cb0723c */ /* 0x040ff00000041884 */
[----:B------:R-:W-:Y:S01]  /*18e10*/  HMMA.16816.F32.BF16 R132, R12, R26, R16 ;  /* 0x0000001a0c84723c */ /* 0x000fe20000041810 */
[----:B------:R-:W-:-:S02]  /*18e20*/  VIADD R16, R10, 0xffffff60 ;  /* 0xffffff600a107836 */ /* 0x000fc40000000000 */
[----:B------:R-:W-:Y:S02]  /*18e30*/  VIADD R17, R10, 0xffffff78 ;  /* 0xffffff780a117836 */ /* 0x000fe40000000000 */
[----:B------:R-:W-:-:S03]  /*18e40*/  IMAD.IADD R5, R2, 0x1, -R16 ;  /* 0x0000000102057824 */ /* 0x000fc600078e0a10 */
[C---:B------:R-:W-:Y:S01]  /*18e50*/  HMMA.16816.F32.BF16 R172, R12.reuse, R20, R172 ;  /* 0x000000140cac723c */ /* 0x040fe200000418ac */
[----:B------:R-:W-:Y:S02]  /*18e60*/  IADD3 R19, PT, PT, R2, -R17, RZ ;  /* 0x8000001102137210 */ /* 0x000fe40007ffe0ff */
[----:B------:R-:W-:Y:S02]  /*18e70*/  IABS R6, R5 ;  /* 0x0000000500067213 */ /* 0x000fe40000000000 */
[----:B------:R-:W-:Y:S02]  /*18e80*/  IABS R25, R19 ;  /* 0x0000001300197213 */ /* 0x000fe40000000000 */
[----:B------:R-:W-:Y:S01]  /*18e90*/  I2FP.F32.S32 R6, R6 ;  /* 0x0000000600067245 */ /* 0x000fe20000201400 */
[----:B------:R-:W-:Y:S01]  /*18ea0*/  HMMA.16816.F32.BF16 R136, R12, R22, R136 ;  /* 0x000000160c88723c */ /* 0x000fe20000041888 */
[C---:B------:R-:W-:Y:S01]  /*18eb0*/  VIADD R15, R10.reuse, 0xffffff61 ;  /* 0xffffff610a0f7836 */ /* 0x040fe20000000000 */
[----:B------:R-:W-:Y:S01]  /*18ec0*/  IADD3 R14, PT, PT, R10, -0x98, RZ ;  /* 0xffffff680a0e7810 */ /* 0x000fe20007ffe0ff */
[C---:B------:R-:W-:Y:S01]  /*18ed0*/  VIADD R13, R0.reuse, 0xffffff69 ;  /* 0xffffff69000d7836 */ /* 0x040fe20000000000 */
[----:B------:R-:W-:Y:S01]  /*18ee0*/  IADD3 R12, PT, PT, R0, -0x90, RZ ;  /* 0xffffff70000c7810 */ /* 0x000fe20007ffe0ff */
[C---:B------:R-:W-:Y:S01]  /*18ef0*/  IMAD.IADD R3, R2.reuse, 0x1, -R15 ;  /* 0x0000000102037824 */ /* 0x040fe200078e0a0f */
[----:B------:R-:W-:-:S04]  /*18f00*/  IADD3 R7, PT, PT, R2, -R14, RZ ;  /* 0x8000000e02077210 */ /* 0x000fc80007ffe0ff */
[----:B------:R-:W-:Y:S01]  /*18f10*/  IABS R5, R3 ;  /* 0x0000000300057213 */ /* 0x000fe20000000000 */
[----:B------:R-:W-:Y:S01]  /*18f20*/  FFMA.FTZ R29, R6, -UR5, R174 ;  /* 0x80000005061d7c23 */ /* 0x000fe200080100ae */
[----:B------:R-:W-:Y:S01]  /*18f30*/  IABS R3, R7 ;  /* 0x0000000700037213 */ /* 0x000fe20000000000 */
[C---:B------:R-:W-:Y:S01]  /*18f40*/  VIADD R6, R0.reuse, 0xffffff68 ;  /* 0xffffff6800067836 */ /* 0x040fe20000000000 */
[----:B------:R-:W-:Y:S02]  /*18f50*/  I2FP.F32.S32 R5, R5 ;  /* 0x0000000500057245 */ /* 0x000fe40000201400 */
[----:B------:R-:W-:Y:S02]  /*18f60*/  I2FP.F32.S32 R3, R3 ;  /* 0x0000000300037245 */ /* 0x000fe40000201400 */
[C---:B------:R-:W-:Y:S01]  /*18f70*/  IADD3 R7, PT, PT, R0.reuse, -0x9f, RZ ;  /* 0xffffff6100077810 */ /* 0x040fe20007ffe0ff */
[----:B------:R-:W-:Y:S01]  /*18f80*/  FFMA.FTZ R28, R5, -UR5, R175 ;  /* 0x80000005051c7c23 */ /* 0x000fe200080100af */
[C---:B------:R-:W-:Y:S01]  /*18f90*/  IADD3 R5, PT, PT, R0.reuse, -0x87, RZ ;  /* 0xffffff7900057810 */ /* 0x040fe20007ffe0ff */
[----:B------:R-:W-:Y:S01]  /*18fa0*/  FFMA.FTZ R27, R3, -UR5, R138 ;  /* 0x80000005031b7c23 */ /* 0x000fe2000801008a */
[----:B------:R-:W-:Y:S01]  /*18fb0*/  VIADD R3, R0, 0xffffff60 ;  /* 0xffffff6000037836 */ /* 0x000fe20000000000 */
[----:B------:R-:W-:Y:S01]  /*18fc0*/  BAR.SYNC.DEFER_BLOCKING 0x0 ;  /* 0x0000000000007b1d */ /* 0x000fe20000010000 */
[----:B------:R-:W-:Y:S01]  /*18fd0*/  VIADD R0, R227, 0x40 ;  /* 0x00000040e3007836 */ /* 0x000fe20000000000 */
[----:B------:R-:W-:-:S02]  /*18fe0*/  ISETP.GT.AND P6, PT, R8, R7, PT ;  /* 0x000000070800720c */ /* 0x000fc40003fc4270 */
[----:B------:R-:W-:Y:S01]  /*18ff0*/  ISETP.GT.AND P0, PT, R8, R3, PT ;  /* 0x000000030800720c */ /* 0x000fe20003f04270 */
[----:B------:R-:W-:Y:S01]  /*19000*/  IMAD.IADD R18, R0, 0x1, -R16 ;  /* 0x0000000100127824 */ /* 0x000fe200078e0a10 */
[----:B------:R-:W-:Y:S02]  /*19010*/  ISETP.GT.AND P5, PT, R8, R6, PT ;  /* 0x000000060800720c */ /* 0x000fe40003fa4270 */
[----:B------:R-:W-:Y:S02]  /*19020*/  P2R R26, PR, RZ, 0x1 ;  /* 0x00000001ff1a7803 */ /* 0x000fe40000000000 */
[----:B------:R-:W-:Y:S01]  /*19030*/  IABS R24, R18 ;  /* 0x0000001200187213 */ /* 0x000fe20000000000 */
[----:B------:R-:W-:Y:S08]  /*19040*/  BRA.U !UP0, `(.L_x_2724) ;  /* 0x0000000108ac7547 */ /* 0x000ff0000b800000 */
[----:B------:R-:W2:Y:S04]  /*19050*/  LDL R230, [R1+0x50] ;  /* 0x0000500001e67983 */ /* 0x000ea80000100800 */
[----:B------:R-:W3:Y:S01]  /*19060*/  LDL R252, [R1+0x4c] ;  /* 0x00004c0001fc7983 */ /* 0x000ee20000100800 */
[----:B------:R-:W-:-:S04]  /*19070*/  UIADD3 UR14, UPT, UPT, UR24, -0x6, URZ ;  /* 0xfffffffa180e7890 */ /* 0x000fc8000fffe0ff */
[----:B------:R-:W-:-:S04]  /*19080*/  UIMAD.WIDE.U32 UR34, UR14, UR10, URZ ;  /* 0x0000000a0e2272a5 */ /* 0x000fc8000f8e00ff */
[----:B------:R-:W-:Y:S02]  /*19090*/  UIMAD UR14, UR14, UR11, UR35 ;  /* 0x0000000b0e0e72a4 */ /* 0x000fe4000f8e0223 */
[----:B------:R-:W-:Y:S02]  /*190a0*/  USHF.L.U32 UR9, UR34, 0x5, URZ ;  /* 0x0000000522097899 */ /* 0x000fe400080006ff */
[----:B------:R-:W-:-:S04]  /*190b0*/  USHF.L.U64.HI UR14, UR34, 0x5, UR14 ;  /* 0x00000005220e7899 */ /* 0x000fc8000801020e */
[----:B------:R-:W-:Y:S01]  /*190c0*/  IMAD.U32 R18, RZ, RZ, UR9 ;  /* 0x00000009ff127e24 */ /* 0x000fe2000f8e00ff */
[----:B------:R-:W-:Y:S01]  /*190d0*/  MOV R21, UR9 ;  /* 0x0000000900157c02 */ /* 0x000fe20008000f00 */
[----:B------:R-:W-:Y:S01]  /*190e0*/  IMAD.U32 R20, RZ, RZ, UR9 ;  /* 0x00000009ff147e24 */ /* 0x000fe2000f8e00ff */
[----:B------:R-:W-:Y:S01]  /*190f0*/  ULEA UR9, UP0, UR10, UR9, 0x4 ;  /* 0x000000090a097291 */ /* 0x000fe2000f8020ff */
[----:B------:R-:W-:-:S03]  /*19100*/  IMAD.U32 R19, RZ, RZ, UR14 ;  /* 0x0000000eff137e24 */ /* 0x000fc6000f8e00ff */
[----:B------:R-:W-:Y:S02]  /*19110*/  ULEA.HI.X UR10, UR10, UR14, UR11, 0x4, UP0 ;  /* 0x0000000e0a0a7291 */ /* 0x000fe400080f240b */
[----:B------:R-:W-:Y:S01]  /*19120*/  IMAD.U32 R32, RZ, RZ, UR9 ;  /* 0x00000009ff207e24 */ /* 0x000fe2000f8e00ff */
[----:B--2---:R-:W-:-:S04]  /*19130*/  @!P4 LEA R22, P0, R18, R230, 0x1 ;  /* 0x000000e61216c211 */ /* 0x004fc800078008ff */
[--C-:B---3--:R-:W-:Y:S02]  /*19140*/  @!P4 LEA.HI.X R23, R20, R252, R19.reuse, 0x1, P0 ;  /* 0x000000fc1417c211 */ /* 0x108fe400000f0c13 */
[----:B------:R-:W-:Y:S01]  /*19150*/  @!P3 LEA R20, P0, R18, R230, 0x1 ;  /* 0x000000e61214b211 */ /* 0x000fe200078008ff */
[----:B------:R-:W-:Y:S02]  /*19160*/  IMAD.U32 R18, RZ, RZ, UR9 ;  /* 0x00000009ff127e24 */ /* 0x000fe4000f8e00ff */
[----:B------:R-:W-:Y:S01]  /*19170*/  @!PT LDS RZ, [RZ] ;  /* 0x00000000fffff984 */ /* 0x000fe20000000800 */
[----:B------:R-:W-:Y:S01]  /*19180*/  @!PT LDS RZ, [RZ] ;  /* 0x00000000fffff984 */ /* 0x000fe20000000800 */
[----:B------:R-:W-:Y:S01]  /*19190*/  @!PT LDS RZ, [RZ] ;  /* 0x00000000fffff984 */ /* 0x000fe20000000800 */
[----:B------:R1:W-:Y:S01]  /*191a0*/  @!P4 LDGSTS.E.BYPASS.LTC128B.128 [R220+0x8000], desc[UR28][R22.64] ;  /* 0x0800000016dccfae */ /* 0x0003e2000b981a1c */
[----:B------:R-:W-:Y:S02]  /*191b0*/  @!P3 LEA.HI.X R21, R21, R252, R19, 0x1, P0 ;  /* 0x000000fc1515b211 */ /* 0x000fe400000f0c13 */
[----:B------:R-:W-:Y:S01]  /*191c0*/  MOV R19, UR10 ;  /* 0x0000000a00137c02 */ /* 0x000fe20008000f00 */
[----:B------:R1:W-:Y:S01]  /*191d0*/  @P4 STS.128 [R220+0x8000], RZ ;  /* 0x008000ffdc004388 */ /* 0x0003e20000000c00 */
[----:B------:R-:W-:-:S03]  /*191e0*/  LEA R18, P0, R18, R230, 0x1 ;  /* 0x000000e612127211 */ /* 0x000fc600078008ff */
[----:B------:R-:W-:Y:S01]  /*191f0*/  @!PT LDS RZ, [RZ] ;  /* 0x00000000fffff984 */ /* 0x000fe20000000800 */
[----:B------:R-:W-:Y:S01]  /*19200*/  @!PT LDS RZ, [RZ] ;  /* 0x00000000fffff984 */ /* 0x000fe20000000800 */
[----:B------:R-:W-:Y:S01]  /*19210*/  @!PT LDS RZ, [RZ] ;  /* 0x00000000fffff984 */ /* 0x000fe20000000800 */
[----:B------:R1:W-:Y:S01]  /*19220*/  @!P3 LDGSTS.E.BYPASS.LTC128B.128 [R220+0x9000], desc[UR28][R20.64+0x80] ;  /* 0x0900008014dcbfae */ /* 0x0003e2000b981a1c */
[----:B------:R-:W-:-:S03]  /*19230*/  LEA.HI.X R19, R32, R252, R19, 0x1, P0 ;  /* 0x000000fc20137211 */ /* 0x000fc600000f0c13 */
        /* <DEDUP_REMOVED lines=12> */
.L_x_2724:
[----:B------:R-:W2:Y:S01]  /*19300*/  LDL.64 R210, [R1+0xc0] ;  /* 0x0000c00001d27983 */ /* 0x000ea20000100a00 */
[----:B-1----:R-:W-:Y:S01]  /*19310*/  IMAD.MOV.U32 R19, RZ, RZ, R25 ;  /* 0x000000ffff137224 */ /* 0x002fe200078e0019 */
[----:B------:R-:W-:Y:S01]  /*19320*/  ISETP.NE.AND P4, PT, R26, RZ, PT ;  /* 0x000000ff1a00720c */ /* 0x000fe20003f85270 */
[----:B------:R-:W-:Y:S01]  /*19330*/  IMAD.MOV.U32 R18, RZ, RZ, R24 ;  /* 0x000000ffff127224 */ /* 0x000fe200078e0018 */
[----:B------:R-:W-:Y:S01]  /*19340*/  FSEL R180, R28, -INF , !P6 ;  /* 0xff8000001cb47808 */ /* 0x000fe20007000000 */
[----:B------:R-:W-:Y:S01]  /*19350*/  VIADD R25, R10, 0xffffff69 ;  /* 0xffffff690a197836 */ /* 0x000fe20000000000 */
[----:B------:R-:W-:Y:S01]  /*19360*/  I2FP.F32.S32 R19, R19 ;  /* 0x0000001300137245 */ /* 0x000fe20000201400 */
[----:B------:R-:W3:Y:S01]  /*19370*/  LDL.64 R230, [R1+0xb8] ;  /* 0x0000b80001e67983 */ /* 0x000ee20000100a00 */
[----:B------:R-:W-:Y:S01]  /*19380*/  FSEL R174, R29, -INF , !P4 ;  /* 0xff8000001dae7808 */ /* 0x000fe20006000000 */
[----:B------:R-:W-:Y:S01]  /*19390*/  IMAD.IADD R20, R2, 0x1, -R25 ;  /* 0x0000000102147824 */ /* 0x000fe200078e0a19 */
[----:B------:R-:W-:Y:S01]  /*193a0*/  FSEL R183, R27, -INF , !P5 ;  /* 0xff8000001bb77808 */ /* 0x000fe20006800000 */
[----:B------:R-:W-:Y:S01]  /*193b0*/  FFMA.FTZ R22, R19, -UR5, R134 ;  /* 0x8000000513167c23 */ /* 0x000fe20008010086 */
[----:B------:R-:W-:Y:S01]  /*193c0*/  ISETP.GT.AND P3, PT, R8, R13, PT ;  /* 0x0000000d0800720c */ /* 0x000fe20003f64270 */
[----:B------:R-:W-:Y:S01]  /*193d0*/  IMAD.IADD R19, R0, 0x1, -R14 ;  /* 0x0000000100137824 */ /* 0x000fe200078e0a0e */
[----:B------:R-:W-:Y:S01]  /*193e0*/  ISETP.GT.AND P0, PT, R8, R12, PT ;  /* 0x0000000c0800720c */ /* 0x000fe20003f04270 */
[----:B------:R-:W-:Y:S01]  /*193f0*/  VIADD R24, R10, 0xffffff70 ;  /* 0xffffff700a187836 */ /* 0x000fe20000000000 */
[----:B------:R-:W-:Y:S01]  /*19400*/  ISETP.GT.AND P4, PT, R8, R9, PT ;  /* 0x000000090800720c */ /* 0x000fe20003f84270 */
[C---:B------:R-:W-:Y:S01]  /*19410*/  VIADD R27, R10.reuse, 0xffffff71 ;  /* 0xffffff710a1b7836 */ /* 0x040fe20000000000 */
[----:B------:R-:W-:Y:S01]  /*19420*/  I2FP.F32.S32 R18, R18 ;  /* 0x0000001200127245 */ /* 0x000fe20000201400 */
[----:B------:R-:W-:Y:S01]  /*19430*/  VIADD R134, R10, 0xffffff79 ;  /* 0xffffff790a867836 */ /* 0x000fe20000000000 */
[----:B------:R-:W-:Y:S01]  /*19440*/  ISETP.GT.AND P6, PT, R8, R11, PT ;  /* 0x0000000b0800720c */ /* 0x000fe20003fc4270 */
[----:B------:R-:W-:Y:S01]  /*19450*/  IMAD.IADD R10, R2, 0x1, -R24 ;  /* 0x00000001020a7824 */ /* 0x000fe200078e0a18 */
[----:B------:R-:W-:Y:S01]  /*19460*/  ISETP.GT.AND P5, PT, R8, R5, PT ;  /* 0x000000050800720c */ /* 0x000fe20003fa4270 */
[----:B------:R-:W-:-:S02]  /*19470*/  IMAD.IADD R8, R0, 0x1, -R15 ;  /* 0x0000000100087824 */ /* 0x000fc400078e0a0f */
[----:B------:R-:W-:Y:S01]  /*19480*/  FFMA.FTZ R23, R18, -UR5, R188 ;  /* 0x8000000512177c23 */ /* 0x000fe200080100bc */
[----:B------:R-:W-:Y:S02]  /*19490*/  FSEL R188, R22, -INF , !P4 ;  /* 0xff80000016bc7808 */ /* 0x000fe40006000000 */
[----:B------:R-:W-:Y:S02]  /*194a0*/  IABS R18, R8 ;  /* 0x0000000800127213 */ /* 0x000fe40000000000 */
[----:B------:R-:W-:Y:S02]  /*194b0*/  IABS R8, R19 ;  /* 0x0000001300087213 */ /* 0x000fe40000000000 */
[----:B------:R-:W-:Y:S01]  /*194c0*/  IABS R19, R20 ;  /* 0x0000001400137213 */ /* 0x000fe20000000000 */
[----:B------:R-:W-:-:S04]  /*194d0*/  IMAD.MOV.U32 R20, RZ, RZ, R18 ;  /* 0x000000ffff147224 */ /* 0x000fc800078e0012 */
[----:B------:R-:W-:Y:S01]  /*194e0*/  IMAD.MOV.U32 R18, RZ, RZ, R19 ;  /* 0x000000ffff127224 */ /* 0x000fe200078e0013 */
[----:B------:R-:W-:Y:S02]  /*194f0*/  I2FP.F32.S32 R19, R8 ;  /* 0x0000000800137245 */ /* 0x000fe40000201400 */
[----:B------:R-:W-:Y:S02]  /*19500*/  I2FP.F32.S32 R20, R20 ;  /* 0x0000001400147245 */ /* 0x000fe40000201400 */
[----:B------:R-:W-:-:S03]  /*19510*/  I2FP.F32.S32 R8, R18 ;  /* 0x0000001200087245 */ /* 0x000fc60000201400 */
[----:B------:R-:W-:Y:S01]  /*19520*/  FFMA.FTZ R21, R20, -UR5, R189 ;  /* 0x8000000514157c23 */ /* 0x000fe200080100bd */
[----:B------:R-:W-:Y:S01]  /*19530*/  FFMA.FTZ R20, R19, -UR5, R192 ;  /* 0x8000000513147c23 */ /* 0x000fe200080100c0 */
[----:B------:R-:W-:Y:S01]  /*19540*/  FFMA.FTZ R18, R8, -UR5, R139 ;  /* 0x8000000508127c23 */ /* 0x000fe2000801008b */
[C---:B------:R-:W-:Y:S01]  /*19550*/  IMAD.IADD R8, R2.reuse, 0x1, -R27 ;  /* 0x0000000102087824 */ /* 0x040fe200078e0a1b */
[----:B------:R-:W-:Y:S01]  /*19560*/  IABS R19, R10 ;  /* 0x0000000a00137213 */ /* 0x000fe20000000000 */
[----:B------:R-:W-:Y:S02]  /*19570*/  IMAD.IADD R2, R2, 0x1, -R134 ;  /* 0x0000000102027824 */ /* 0x000fe400078e0a86 */
[----:B------:R-:W-:Y:S01]  /*19580*/  FSEL R138, R18, -INF , !P3 ;  /* 0xff800000128a7808 */ /* 0x000fe20005800000 */
[----:B------:R-:W-:Y:S01]  /*19590*/  IMAD.IADD R18, R0, 0x1, -R17 ;  /* 0x0000000100127824 */ /* 0x000fe200078e0a11 */
[----:B------:R-:W-:Y:S02]  /*195a0*/  IABS R8, R8 ;  /* 0x0000000800087213 */ /* 0x000fe40000000000 */
[----:B------:R-:W-:Y:S01]  /*195b0*/  IABS R10, R2 ;  /* 0x00000002000a7213 */ /* 0x000fe20000000000 */
[----:B------:R-:W-:Y:S01]  /*195c0*/  IMAD.MOV.U32 R2, RZ, RZ, R19 ;  /* 0x000000ffff027224 */ /* 0x000fe200078e0013 */
[----:B------:R-:W-:-:S02]  /*195d0*/  I2FP.F32.S32 R8, R8 ;  /* 0x0000000800087245 */ /* 0x000fc40000201400 */
[----:B------:R-:W-:Y:S02]  /*195e0*/  I2FP.F32.S32 R19, R10 ;  /* 0x0000000a00137245 */ /* 0x000fe40000201400 */
[----:B------:R-:W-:Y:S01]  /*195f0*/  I2FP.F32.S32 R2, R2 ;  /* 0x0000000200027245 */ /* 0x000fe20000201400 */
[----:B------:R-:W-:Y:S02]  /*19600*/  FFMA.FTZ R8, R8, -UR5, R179 ;  /* 0x8000000508087c23 */ /* 0x000fe400080100b3 */
[----:B------:R-:W-:Y:S01]  /*19610*/  FFMA.FTZ R19, R19, -UR5, R135 ;  /* 0x8000000513137c23 */ /* 0x000fe20008010087 */
[C---:B------:R-:W-:Y:S02]  /*19620*/  VIADD R135, R227.reuse, 0x48 ;  /* 0x00000048e3877836 */ /* 0x040fe40000000000 */
[----:B------:R-:W-:Y:S01]  /*19630*/  FFMA.FTZ R10, R2, -UR5, R178 ;  /* 0x80000005020a7c23 */ /* 0x000fe200080100b2 */
[----:B------:R-:W-:Y:S01]  /*19640*/  FSEL R178, R8, -INF , !P6 ;  /* 0xff80000008b27808 */ /* 0x000fe20007000000 */
[----:B------:R-:W-:Y:S01]  /*19650*/  IMAD.IADD R8, R227, 0x1, -R16 ;  /* 0x00000001e3087824 */ /* 0x000fe200078e0a10 */
[----:B------:R-:W-:Y:S01]  /*19660*/  FSEL R179, R19, -INF , !P5 ;  /* 0xff80000013b37808 */ /* 0x000fe20006800000 */
[----:B------:R-:W-:Y:S01]  /*19670*/  VIADD R2, R0, -UR8 ;  /* 0x8000000800027c36 */ /* 0x000fe20008000000 */
[----:B------:R-:W-:-:S02]  /*19680*/  FSEL R187, R10, -INF , !P0 ;  /* 0xff8000000abb7808 */ /* 0x000fc40004000000 */
[----:B------:R-:W-:Y:S02]  /*19690*/  IABS R10, R8 ;  /* 0x00000008000a7213 */ /* 0x000fe40000000000 */
[----:B------:R-:W-:Y:S01]  /*196a0*/  IABS R8, R18 ;  /* 0x0000001200087213 */ /* 0x000fe20000000000 */
[----:B------:R-:W-:Y:S01]  /*196b0*/  IMAD.IADD R18, R0, 0x1, -R25 ;  /* 0x0000000100127824 */ /* 0x000fe200078e0a19 */
[C---:B------:R-:W-:Y:S02]  /*196c0*/  ISETP.GT.AND P0, PT, R2.reuse, R7, PT ;  /* 0x000000070200720c */ /* 0x040fe40003f04270 */
[----:B------:R-:W-:Y:S02]  /*196d0*/  I2FP.F32.S32 R8, R8 ;  /* 0x0000000800087245 */ /* 0x000fe40000201400 */
[C---:B------:R-:W-:Y:S02]  /*196e0*/  ISETP.GT.AND P3, PT, R2.reuse, R3, PT ;  /* 0x000000030200720c */ /* 0x040fe40003f64270 */
[----:B------:R-:W-:-:S02]  /*196f0*/  ISETP.GT.AND P4, PT, R2, R6, PT ;  /* 0x000000060200720c */ /* 0x000fc40003f84270 */
[----:B------:R-:W-:Y:S01]  /*19700*/  FSEL R33, R21, -INF , !P0 ;  /* 0xff80000015217808 */ /* 0x000fe20004000000 */
[----:B------:R-:W-:Y:S01]  /*19710*/  FFMA.FTZ R21, R8, -UR5, R200 ;  /* 0x8000000508157c23 */ /* 0x000fe200080100c8 */
[----:B------:R-:W-:Y:S01]  /*19720*/  FSEL R32, R23, -INF , !P3 ;  /* 0xff80000017207808 */ /* 0x000fe20005800000 */
[--C-:B------:R-:W-:Y:S01]  /*19730*/  IMAD.IADD R8, R227, 0x1, -R15.reuse ;  /* 0x00000001e3087824 */ /* 0x100fe200078e0a0f */
[----:B------:R-:W-:Y:S01]  /*19740*/  I2FP.F32.S32 R10, R10 ;  /* 0x0000000a000a7245 */ /* 0x000fe20000201400 */
[----:B------:R-:W-:Y:S01]  /*19750*/  IMAD.IADD R15, R135, 0x1, -R15 ;  /* 0x00000001870f7824 */ /* 0x000fe200078e0a0f */
[----:B------:R-:W-:Y:S02]  /*19760*/  FSEL R34, R20, -INF , !P4 ;  /* 0xff80000014227808 */ /* 0x000fe40006000000 */
[----:B------:R-:W-:Y:S01]  /*19770*/  ISETP.GT.AND P6, PT, R2, R13, PT ;  /* 0x0000000d0200720c */ /* 0x000fe20003fc4270 */
[----:B------:R-:W-:Y:S01]  /*19780*/  FFMA.FTZ R22, R10, -UR5, R172 ;  /* 0x800000050a167c23 */ /* 0x000fe200080100ac */
[----:B------:R-:W-:-:S02]  /*19790*/  ISETP.GT.AND P5, PT, R2, R12, PT ;  /* 0x0000000c0200720c */ /* 0x000fc40003fa4270 */
[C---:B------:R-:W-:Y:S02]  /*197a0*/  ISETP.GT.AND P3, PT, R2.reuse, R11, PT ;  /* 0x0000000b0200720c */ /* 0x040fe40003f64270 */
[C---:B------:R-:W-:Y:S02]  /*197b0*/  ISETP.GT.AND P0, PT, R2.reuse, R9, PT ;  /* 0x000000090200720c */ /* 0x040fe40003f04270 */
[----:B------:R-:W-:Y:S01]  /*197c0*/  ISETP.GT.AND P4, PT, R2, R5, PT ;  /* 0x000000050200720c */ /* 0x000fe20003f84270 */
[--C-:B------:R-:W-:Y:S01]  /*197d0*/  IMAD.IADD R2, R227, 0x1, -R14.reuse ;  /* 0x00000001e3027824 */ /* 0x100fe200078e0a0e */
[----:B------:R-:W-:Y:S01]  /*197e0*/  IABS R10, R8 ;  /* 0x00000008000a7213 */ /* 0x000fe20000000000 */
[----:B------:R-:W-:Y:S01]  /*197f0*/  IMAD.IADD R14, R135, 0x1, -R14 ;  /* 0x00000001870e7824 */ /* 0x000fe200078e0a0e */
[----:B------:R-:W-:Y:S02]  /*19800*/  FSEL R175, R21, -INF , !P0 ;  /* 0xff80000015af7808 */ /* 0x000fe40004000000 */
        /* <DEDUP_REMOVED lines=15> */
[----:B------:R-:W-:Y:S02]  /*19900*/  I2FP.F32.S32 R2, R2 ;  /* 0x0000000200027245 */ /* 0x000fe40000201400 */
[----:B------:R-:W-:-:S02]  /*19910*/  I2FP.F32.S32 R23, R8 ;  /* 0x0000000800177245 */ /* 0x000fc40000201400 */
[----:B------:R-:W-:Y:S01]  /*19920*/  I2FP.F32.S32 R0, R0 ;  /* 0x0000000000007245 */ /* 0x000fe20000201400 */
[----:B------:R-:W-:Y:S01]  /*19930*/  FFMA.FTZ R8, R2, -UR5, R197 ;  /* 0x8000000502087c23 */ /* 0x000fe200080100c5 */
[----:B------:R-:W-:Y:S01]  /*19940*/  FSEL R29, R18, -INF , !P6 ;  /* 0xff800000121d7808 */ /* 0x000fe20007000000 */
[----:B------:R-:W-:Y:S01]  /*19950*/  FFMA.FTZ R2, R23, -UR5, R201 ;  /* 0x8000000517027c23 */ /* 0x000fe200080100c9 */
[----:B------:R-:W-:Y:S01]  /*19960*/  IABS R15, R15 ;  /* 0x0000000f000f7213 */ /* 0x000fe20000000000 */
[----:B------:R-:W-:Y:S01]  /*19970*/  FFMA.FTZ R10, R0, -UR5, R196 ;  /* 0x80000005000a7c23 */ /* 0x000fe200080100c4 */
[C---:B------:R-:W-:Y:S01]  /*19980*/  VIADD R0, R227.reuse, -UR8 ;  /* 0x80000008e3007c36 */ /* 0x040fe20008000000 */
[----:B------:R-:W-:Y:S01]  /*19990*/  FSEL R136, R8, -INF , !P3 ;  /* 0xff80000008887808 */ /* 0x000fe20005800000 */
[----:B------:R-:W-:Y:S01]  /*199a0*/  IMAD.IADD R8, R227, 0x1, -R25 ;  /* 0x00000001e3087824 */ /* 0x000fe200078e0a19 */
[----:B------:R-:W-:Y:S01]  /*199b0*/  FSEL R184, R2, -INF , !P4 ;  /* 0xff80000002b87808 */ /* 0x000fe20006000000 */
[----:B------:R-:W-:Y:S01]  /*199c0*/  IMAD.IADD R2, R135, 0x1, -R16 ;  /* 0x0000000187027824 */ /* 0x000fe200078e0a10 */
[----:B------:R-:W-:-:S02]  /*199d0*/  FSEL R173, R10, -INF , !P5 ;  /* 0xff8000000aad7808 */ /* 0x000fc40006800000 */
[C---:B------:R-:W-:Y:S02]  /*199e0*/  ISETP.GT.AND P6, PT, R0.reuse, R3, PT ;  /* 0x000000030000720c */ /* 0x040fe40003fc4270 */
[C---:B------:R-:W-:Y:S02]  /*199f0*/  ISETP.GT.AND P5, PT, R0.reuse, R7, PT ;  /* 0x000000070000720c */ /* 0x040fe40003fa4270 */
[----:B------:R-:W-:Y:S02]  /*19a00*/  ISETP.GT.AND P3, PT, R0, R6, PT ;  /* 0x000000060000720c */ /* 0x000fe40003f64270 */
[----:B------:R-:W-:Y:S02]  /*19a10*/  FSEL R22, R22, -INF , !P6 ;  /* 0xff80000016167808 */ /* 0x000fe40007000000 */
[----:B------:R-:W-:Y:S02]  /*19a20*/  FSEL R20, R20, -INF , !P5 ;  /* 0xff80000014147808 */ /* 0x000fe40006800000 */
[----:B------:R-:W-:-:S02]  /*19a30*/  FSEL R21, R19, -INF , !P3 ;  /* 0xff80000013157808 */ /* 0x000fc40005800000 */
        /* <DEDUP_REMOVED lines=8> */
[----:B------:R-:W-:-:S05]  /*19ac0*/  IABS R0, R0 ;  /* 0x0000000000007213 */ /* 0x000fca0000000000 */
[----:B------:R-:W-:Y:S02]  /*19ad0*/  IMAD.MOV.U32 R8, RZ, RZ, R0 ;  /* 0x000000ffff087224 */ /* 0x000fe400078e0000 */
[----:B------:R-:W-:-:S03]  /*19ae0*/  IMAD.MOV.U32 R0, RZ, RZ, R2 ;  /* 0x000000ffff007224 */ /* 0x000fc600078e0002 */
[----:B------:R-:W-:Y:S02]  /*19af0*/  I2FP.F32.S32 R2, R8 ;  /* 0x0000000800027245 */ /* 0x000fe40000201400 */
[----:B------:R-:W-:Y:S02]  /*19b00*/  I2FP.F32.S32 R0, R0 ;  /* 0x0000000000007245 */ /* 0x000fe40000201400 */
[----:B------:R-:W-:Y:S01]  /*19b10*/  I2FP.F32.S32 R8, R10 ;  /* 0x0000000a00087245 */ /* 0x000fe20000201400 */
[----:B------:R-:W-:Y:S01]  /*19b20*/  FFMA.FTZ R18, R2, -UR5, R132 ;  /* 0x8000000502127c23 */ /* 0x000fe20008010084 */
[C---:B------:R-:W-:Y:S02]  /*19b30*/  IMAD.IADD R2, R227.reuse, 0x1, -R24 ;  /* 0x00000001e3027824 */ /* 0x040fe400078e0a18 */
[----:B------:R-:W-:Y:S01]  /*19b40*/  FFMA.FTZ R16, R0, -UR5, R137 ;  /* 0x8000000500107c23 */ /* 0x000fe20008010089 */
[C---:B------:R-:W-:Y:S02]  /*19b50*/  IMAD.IADD R0, R227.reuse, 0x1, -R27 ;  /* 0x00000001e3007824 */ /* 0x040fe400078e0a1b */
[----:B------:R-:W-:Y:S01]  /*19b60*/  FFMA.FTZ R19, R8, -UR5, R190 ;  /* 0x8000000508137c23 */ /* 0x000fe200080100be */
[----:B------:R-:W-:Y:S01]  /*19b70*/  IMAD.IADD R10, R227, 0x1, -R134 ;  /* 0x00000001e30a7824 */ /* 0x000fe200078e0a86 */
[----:B------:R-:W-:-:S02]  /*19b80*/  IABS R8, R2 ;  /* 0x0000000200087213 */ /* 0x000fc40000000000 */
[----:B------:R-:W-:Y:S02]  /*19b90*/  IABS R2, R0 ;  /* 0x0000000000027213 */ /* 0x000fe40000000000 */
[----:B------:R-:W-:Y:S02]  /*19ba0*/  IABS R0, R10 ;  /* 0x0000000a00007213 */ /* 0x000fe40000000000 */
[----:B------:R-:W-:Y:S02]  /*19bb0*/  I2FP.F32.S32 R8, R8 ;  /* 0x0000000800087245 */ /* 0x000fe40000201400 */
[----:B------:R-:W-:Y:S02]  /*19bc0*/  I2FP.F32.S32 R2, R2 ;  /* 0x0000000200027245 */ /* 0x000fe40000201400 */
[----:B------:R-:W-:Y:S01]  /*19bd0*/  I2FP.F32.S32 R0, R0 ;  /* 0x0000000000007245 */ /* 0x000fe20000201400 */
[----:B------:R-:W-:Y:S01]  /*19be0*/  FFMA.FTZ R10, R8, -UR5, R176 ;  /* 0x80000005080a7c23 */ /* 0x000fe200080100b0 */
[----:B------:R-:W-:Y:S01]  /*19bf0*/  FSEL R18, R18, -INF , !P5 ;  /* 0xff80000012127808 */ /* 0x000fe20006800000 */
[----:B------:R-:W-:Y:S01]  /*19c00*/  FFMA.FTZ R8, R2, -UR5, R177 ;  /* 0x8000000502087c23 */ /* 0x000fe200080100b1 */
[----:B------:R-:W-:Y:S01]  /*19c10*/  ISETP.GE.AND P5, PT, R3, R205, PT ;  /* 0x000000cd0300720c */ /* 0x000fe20003fa6270 */
[----:B------:R-:W-:Y:S01]  /*19c20*/  FFMA.FTZ R2, R0, -UR5, R133 ;  /* 0x8000000500027c23 */ /* 0x000fe20008010085 */
[----:B------:R-:W-:Y:S01]  /*19c30*/  VIADD R0, R135, -UR8 ;  /* 0x8000000887007c36 */ /* 0x000fe20008000000 */
[----:B------:R-:W-:-:S02]  /*19c40*/  FSEL R23, R16, -INF , !P0 ;  /* 0xff80000010177808 */ /* 0x000fc40004000000 */
[----:B------:R-:W-:Y:S02]  /*19c50*/  FSEL R26, R10, -INF , !P4 ;  /* 0xff8000000a1a7808 */ /* 0x000fe40006000000 */
[----:B------:R-:W-:Y:S02]  /*19c60*/  FSEL R35, R2, -INF , !P3 ;  /* 0xff80000002237808 */ /* 0x000fe40005800000 */
[----:B------:R-:W-:Y:S02]  /*19c70*/  ISETP.GT.AND P3, PT, R0, R3, PT ;  /* 0x000000030000720c */ /* 0x000fe40003f64270 */
[----:B------:R-:W-:Y:S02]  /*19c80*/  FSEL R28, R8, -INF , !P6 ;  /* 0xff800000081c7808 */ /* 0x000fe40007000000 */
[----:B------:R-:W-:Y:S02]  /*19c90*/  FSEL R2, R19, -INF , !P3 ;  /* 0xff80000013027808 */ /* 0x000fe40005800000 */
[----:B------:R-:W-:-:S02]  /*19ca0*/  ISETP.GE.AND P0, PT, R3, R228, PT ;  /* 0x000000e40300720c */ /* 0x000fc40003f06270 */
[----:B------:R-:W-:Y:S01]  /*19cb0*/  FSEL R185, R2, -INF , !P5 ;  /* 0xff80000002b97808 */ /* 0x000fe20006800000 */
[----:B------:R-:W-:Y:S01]  /*19cc0*/  IMAD.MOV.U32 R2, RZ, RZ, R15 ;  /* 0x000000ffff027224 */ /* 0x000fe200078e000f */
[C---:B------:R-:W-:Y:S02]  /*19cd0*/  ISETP.GE.AND P4, PT, R3.reuse, R229, PT ;  /* 0x000000e50300720c */ /* 0x040fe40003f86270 */
[----:B------:R-:W-:Y:S02]  /*19ce0*/  ISETP.GE.AND P6, PT, R3, R204, PT ;  /* 0x000000cc0300720c */ /* 0x000fe40003fc6270 */
[----:B------:R-:W-:Y:S02]  /*19cf0*/  I2FP.F32.S32 R2, R2 ;  /* 0x0000000200027245 */ /* 0x000fe40000201400 */
[----:B------:R-:W-:Y:S02]  /*19d00*/  ISETP.GT.AND P5, PT, R0, R7, PT ;  /* 0x000000070000720c */ /* 0x000fe40003fa4270 */
[----:B------:R-:W-:Y:S01]  /*19d10*/  IABS R3, R14 ;  /* 0x0000000e00037213 */ /* 0x000fe20000000000 */
[----:B------:R-:W-:Y:S01]  /*19d20*/  FFMA.FTZ R2, R2, -UR5, R191 ;  /* 0x8000000502027c23 */ /* 0x000fe200080100bf */
[----:B------:R-:W-:-:S02]  /*19d30*/  ISETP.GE.AND P3, PT, R7, R205, PT ;  /* 0x000000cd0700720c */ /* 0x000fc40003f66270 */
[----:B------:R-:W-:Y:S02]  /*19d40*/  I2FP.F32.S32 R3, R3 ;  /* 0x0000000300037245 */ /* 0x000fe40000201400 */
[----:B------:R-:W-:Y:S02]  /*19d50*/  FSEL R2, R2, -INF , !P5 ;  /* 0xff80000002027808 */ /* 0x000fe40006800000 */
[----:B------:R-:W-:Y:S02]  /*19d60*/  ISETP.GE.AND P5, PT, R6, R205, PT ;  /* 0x000000cd0600720c */ /* 0x000fe40003fa6270 */
[----:B------:R-:W-:Y:S01]  /*19d70*/  FSEL R182, R2, -INF , !P3 ;  /* 0xff80000002b67808 */ /* 0x000fe20005800000 */
[----:B------:R-:W-:Y:S01]  /*19d80*/  FFMA.FTZ R2, R3, -UR5, R194 ;  /* 0x8000000503027c23 */ /* 0x000fe200080100c2 */
[----:B------:R-:W-:Y:S01]  /*19d90*/  ISETP.GT.AND P3, PT, R0, R6, PT ;  /* 0x000000060000720c */ /* 0x000fe20003f64270 */
[----:B------:R-:W1:Y:S01]  /*19da0*/  S2R R232, SR_CTAID.X ;  /* 0x0000000000e87919 */ /* 0x000e620000002500 */
[----:B------:R-:W-:Y:S01]  /*19db0*/  IMAD.IADD R3, R135, 0x1, -R25 ;  /* 0x0000000187037824 */ /* 0x000fe200078e0a19 */
[----:B------:R-:W-:-:S02]  /*19dc0*/  FSEL R16, R22, -INF , !P0 ;  /* 0xff80000016107808 */ /* 0x000fc40004000000 */
[----:B------:R-:W-:Y:S02]  /*19dd0*/  FSEL R2, R2, -INF , !P3 ;  /* 0xff80000002027808 */ /* 0x000fe40005800000 */
[----:B------:R-:W-:Y:S02]  /*19de0*/  FSEL R196, R174, -INF , !P4 ;  /* 0xff800000aec47808 */ /* 0x000fe40006000000 */
[----:B------:R-:W-:Y:S01]  /*19df0*/  FSEL R176, R2, -INF , !P5 ;  /* 0xff80000002b07808 */ /* 0x000fe20006800000 */
[----:B------:R-:W-:Y:S01]  /*19e00*/  IMAD.U32 R2, RZ, RZ, UR37 ;  /* 0x00000025ff027e24 */ /* 0x000fe2000f8e00ff */
[----:B------:R-:W-:Y:S02]  /*19e10*/  FSEL R186, R32, -INF , !P6 ;  /* 0xff80000020ba7808 */ /* 0x000fe40007000000 */
[C---:B------:R-:W-:Y:S02]  /*19e20*/  ISETP.GE.AND P0, PT, R7.reuse, R228, PT ;  /* 0x000000e40700720c */ /* 0x040fe40003f06270 */
[----:B------:R-:W-:-:S02]  /*19e30*/  ISETP.GE.AND P4, PT, R7, R229, PT ;  /* 0x000000e50700720c */ /* 0x000fc40003f86270 */
[----:B------:R-:W-:Y:S02]  /*19e40*/  ISETP.GE.AND P6, PT, R7, R204, PT ;  /* 0x000000cc0700720c */ /* 0x000fe40003fc6270 */
[----:B------:R-:W-:Y:S02]  /*19e50*/  IABS R3, R3 ;  /* 0x0000000300037213 */ /* 0x000fe40000000000 */
[----:B------:R-:W-:Y:S02]  /*19e60*/  FSEL R10, R20, -INF , !P0 ;  /* 0xff800000140a7808 */ /* 0x000fe40004000000 */
[----:B------:R-:W-:Y:S02]  /*19e70*/  FSEL R180, R180, -INF , !P4 ;  /* 0xff800000b4b47808 */ /* 0x000fe40006000000 */
[----:B------:R-:W-:Y:S02]  /*19e80*/  FSEL R181, R33, -INF , !P6 ;  /* 0xff80000021b57808 */ /* 0x000fe40007000000 */
[----:B------:R-:W-:-:S02]  /*19e90*/  ISETP.GE.AND P0, PT, R6, R228, PT ;  /* 0x000000e40600720c */ /* 0x000fc40003f06270 */
[C---:B------:R-:W-:Y:S02]  /*19ea0*/  ISETP.GE.AND P4, PT, R6.reuse, R229, PT ;  /* 0x000000e50600720c */ /* 0x040fe40003f86270 */
[----:B------:R-:W-:Y:S01]  /*19eb0*/  ISETP.GE.AND P6, PT, R6, R204, PT ;  /* 0x000000cc0600720c */ /* 0x000fe20003fc6270 */
[----:B------:R-:W-:Y:S01]  /*19ec0*/  IMAD.IADD R6, R135, 0x1, -R24 ;  /* 0x0000000187067824 */ /* 0x000fe200078e0a18 */
[----:B------:R-:W-:Y:S02]  /*19ed0*/  I2FP.F32.S32 R3, R3 ;  /* 0x0000000300037245 */ /* 0x000fe40000201400 */
[----:B------:R-:W-:Y:S02]  /*19ee0*/  ISETP.GT.AND P5, PT, R0, R13, PT ;  /* 0x0000000d0000720c */ /* 0x000fe40003fa4270 */
[----:B------:R-:W-:Y:S01]  /*19ef0*/  ISETP.GE.AND P3, PT, R13, R205, PT ;  /* 0x000000cd0d00720c */ /* 0x000fe20003f66270 */
[----:B------:R-:W-:Y:S01]  /*19f00*/  FFMA.FTZ R3, R3, -UR5, R195 ;  /* 0x8000000503037c23 */ /* 0x000fe200080100c3 */
[----:B--2---:R-:W-:-:S02]  /*19f10*/  LOP3.LUT R2, R2, UR30, R211, 0x96, !PT ;  /* 0x0000001e02027c12 */ /* 0x004fc4000f8e96d3 */
[----:B------:R-:W2:Y:S01]  /*19f20*/  LDL.64 R210, [R1+0x80] ;  /* 0x0000800001d27983 */ /* 0x000ea20000100a00 */
[----:B------:R-:W-:Y:S02]  /*19f30*/  IABS R6, R6 ;  /* 0x0000000600067213 */ /* 0x000fe40000000000 */
[----:B------:R-:W-:Y:S02]  /*19f40*/  FSEL R3, R3, -INF , !P5 ;  /* 0xff80000003037808 */ /* 0x000fe40006800000 */
[----:B------:R-:W-:Y:S01]  /*19f50*/  I2FP.F32.S32 R6, R6 ;  /* 0x0000000600067245 */ /* 0x000fe20000201400 */
[----:B------:R-:W-:Y:S01]  /*19f60*/  IMAD.IADD R7, R135, 0x1, -R27 ;  /* 0x0000000187077824 */ /* 0x000fe200078e0a1b */
[----:B------:R-:W-:Y:S02]  /*19f70*/  FSEL R22, R21, -INF , !P0 ;  /* 0xff80000015167808 */ /* 0x000fe40004000000 */
[----:B------:R-:W-:Y:S01]  /*19f80*/  ISETP.GE.AND P0, PT, R13, R228, PT ;  /* 0x000000e40d00720c */ /* 0x000fe20003f06270 */
[----:B------:R-:W-:Y:S01]  /*19f90*/  FFMA.FTZ R6, R6, -UR5, R198 ;  /* 0x8000000506067c23 */ /* 0x000fe200080100c6 */
[----:B------:R-:W-:-:S02]  /*19fa0*/  FSEL R172, R3, -INF , !P3 ;  /* 0xff80000003ac7808 */ /* 0x000fc40005800000 */
[----:B------:R-:W-:Y:S02]  /*19fb0*/  SHF.R.U32.HI R214, RZ, 0x5, R215 ;  /* 0x00000005ffd67819 */ /* 0x000fe400000116d7 */
[----:B------:R-:W-:Y:S02]  /*19fc0*/  ISETP.GT.AND P3, PT, R0, R12, PT ;  /* 0x0000000c0000720c */ /* 0x000fe40003f64270 */
[----:B------:R-:W-:Y:S01]  /*19fd0*/  IABS R7, R7 ;  /* 0x0000000700077213 */ /* 0x000fe20000000000 */
[----:B-1----:R-:W-:Y:S01]  /*19fe0*/  IMAD R232, R232, 0x8, R214 ;  /* 0x00000008e8e87824 */ /* 0x002fe200078e02d6 */
[----:B------:R-:W-:Y:S02]  /*19ff0*/  FSEL R23, R23, -INF , !P0 ;  /* 0xff80000017177808 */ /* 0x000fe40004000000 */
[C---:B------:R-:W-:Y:S02]  /*1a000*/  ISETP.GE.AND P0, PT, R12.reuse, R228, PT ;  /* 0x000000e40c00720c */ /* 0x040fe40003f06270 */
[----:B------:R-:W-:-:S02]  /*1a010*/  ISETP.GE.AND P5, PT, R12, R205, PT ;  /* 0x000000cd0c00720c */ /* 0x000fc40003fa6270 */
[----:B------:R-:W-:Y:S02]  /*1a020*/  FSEL R6, R6, -INF , !P3 ;  /* 0xff80000006067808 */ /* 0x000fe40005800000 */
[----:B------:R-:W-:Y:S01]  /*1a030*/  I2FP.F32.S32 R7, R7 ;  /* 0x0000000700077245 */ /* 0x000fe20000201400 */
[----:B------:R-:W-:Y:S01]  /*1a040*/  IMAD.WIDE.U32 R2, R2, -0x326172a9, RZ ;  /* 0xcd9e8d5702027825 */ /* 0x000fe200078e00ff */
[----:B------:R-:W-:Y:S02]  /*1a050*/  FSEL R26, R26, -INF , !P0 ;  /* 0xff8000001a1a7808 */ /* 0x000fe40004000000 */
[----:B------:R-:W-:Y:S01]  /*1a060*/  FSEL R137, R6, -INF , !P5 ;  /* 0xff80000006897808 */ /* 0x000fe20006800000 */
[----:B------:R-:W-:Y:S01]  /*1a070*/  IMAD.WIDE.U32 R232, R232, -0x326172a9, RZ ;  /* 0xcd9e8d57e8e87825 */ /* 0x000fe200078e00ff */
[----:B------:R-:W-:Y:S02]  /*1a080*/  FSEL R183, R183, -INF , !P4 ;  /* 0xff800000b7b77808 */ /* 0x000fe40006000000 */
[----:B------:R-:W-:-:S02]  /*1a090*/  FSEL R174, R34, -INF , !P6 ;  /* 0xff80000022ae7808 */ /* 0x000fc40007000000 */
[----:B------:R-:W-:Y:S02]  /*1a0a0*/  ISETP.GE.AND P0, PT, R11, R228, PT ;  /* 0x000000e40b00720c */ /* 0x000fe40003f06270 */
[----:B------:R-:W-:Y:S01]  /*1a0b0*/  FMNMX3.FTZ R6, R223, R16, R10, !PT ;  /* 0x00000010df067276 */ /* 0x000fe2000781000a */
[----:B------:R-:W-:Y:S01]  /*1a0c0*/  FFMA.FTZ R7, R7, -UR5, R199 ;  /* 0x8000000507077c23 */ /* 0x000fe200080100c7 */
[C---:B------:R-:W-:Y:S02]  /*1a0d0*/  ISETP.GE.AND P4, PT, R13.reuse, R229, PT ;  /* 0x000000e50d00720c */ /* 0x040fe40003f86270 */
[----:B------:R-:W-:Y:S02]  /*1a0e0*/  ISETP.GE.AND P6, PT, R13, R204, PT ;  /* 0x000000cc0d00720c */ /* 0x000fe40003fc6270 */
[----:B------:R-:W-:Y:S02]  /*1a0f0*/  ISETP.GT.AND P5, PT, R0, R11, PT ;  /* 0x0000000b0000720c */ /* 0x000fe40003fa4270 */
[----:B------:R-:W-:-:S02]  /*1a100*/  LOP3.LUT R8, R232, UR4, R3, 0x96, !PT ;  /* 0x00000004e8087c12 */ /* 0x000fc4000f8e9603 */
[----:B------:R-:W-:Y:S01]  /*1a110*/  FSEL R25, R28, -INF , !P0 ;  /* 0xff8000001c197808 */ /* 0x000fe20004000000 */
[----:B------:R-:W4:Y:S01]  /*1a120*/  LDL.64 R232, [R1+0x78] ;  /* 0x0000780001e87983 */ /* 0x000f220000100a00 */
[----:B------:R-:W-:Y:S02]  /*1a130*/  FMNMX3.FTZ R6, R6, R22, R23, !PT ;  /* 0x0000001606067276 */ /* 0x000fe40007810017 */
[----:B------:R-:W-:Y:S01]  /*1a140*/  FSEL R21, R138, -INF , !P4 ;  /* 0xff8000008a157808 */ /* 0x000fe20006000000 */
[----:B------:R-:W4:Y:S01]  /*1a150*/  LDL.LU R226, [R1+0x54] ;  /* 0x0000540001e27983 */ /* 0x000f220000300800 */
[----:B------:R-:W-:Y:S02]  /*1a160*/  FSEL R139, R29, -INF , !P6 ;  /* 0xff8000001d8b7808 */ /* 0x000fe40007000000 */
[C---:B------:R-:W-:Y:S02]  /*1a170*/  ISETP.GE.AND P4, PT, R12.reuse, R229, PT ;  /* 0x000000e50c00720c */ /* 0x040fe40003f86270 */
[----:B------:R-:W-:-:S02]  /*1a180*/  ISETP.GE.AND P6, PT, R12, R204, PT ;  /* 0x000000cc0c00720c */ /* 0x000fc40003fc6270 */
[----:B------:R-:W-:Y:S02]  /*1a190*/  FSEL R12, R7, -INF , !P5 ;  /* 0xff800000070c7808 */ /* 0x000fe40006800000 */
[----:B------:R-:W-:Y:S02]  /*1a1a0*/  ISETP.GE.AND P3, PT, R11, R205, PT ;  /* 0x000000cd0b00720c */ /* 0x000fe40003f66270 */
[----:B------:R-:W-:Y:S02]  /*1a1b0*/  ISETP.GE.AND P5, PT, R5, R228, PT ;  /* 0x000000e40500720c */ /* 0x000fe40003fa6270 */
[----:B------:R-:W-:Y:S01]  /*1a1c0*/  FMNMX3.FTZ R133, R6, R26, R25, !PT ;  /* 0x0000001a06857276 */ /* 0x000fe20007810019 */
[----:B------:R-:W-:Y:S01]  /*1a1d0*/  IMAD.WIDE.U32 R6, R8, -0x2daee0ad, RZ ;  /* 0xd2511f5308067825 */ /* 0x000fe200078e00ff */
[----:B------:R-:W-:Y:S02]  /*1a1e0*/  FSEL R35, R35, -INF , !P5 ;  /* 0xff80000023237808 */ /* 0x000fe40006800000 */
[----:B------:R-:W-:-:S02]  /*1a1f0*/  FSEL R28, R12, -INF , !P3 ;  /* 0xff8000000c1c7808 */ /* 0x000fc40005800000 */
[C---:B------:R-:W-:Y:S02]  /*1a200*/  ISETP.GT.AND P5, PT, R0.reuse, R9, PT ;  /* 0x000000090000720c */ /* 0x040fe40003fa4270 */
[----:B------:R-:W-:Y:S02]  /*1a210*/  ISETP.GT.AND P3, PT, R0, R5, PT ;  /* 0x000000050000720c */ /* 0x000fe40003f64270 */
[----:B---3--:R-:W-:Y:S02]  /*1a220*/  LOP3.LUT R0, R230, UR33, R7, 0x96, !PT ;  /* 0x00000021e6007c12 */ /* 0x008fe4000f8e9607 */
[----:B------:R-:W1:Y:S01]  /*1a230*/  S2R R230, SR_CTAID.X ;  /* 0x0000000000e67919 */ /* 0x000e620000002500 */
[----:B------:R-:W-:-:S05]  /*1a240*/  SHF.R.U32.HI R225, RZ, 0x5, R215 ;  /* 0x00000005ffe17819 */ /* 0x000fca00000116d7 */
[----:B-1----:R-:W-:Y:S02]  /*1a250*/  IMAD R230, R230, 0x8, R225 ;  /* 0x00000008e6e67824 */ /* 0x002fe400078e02e1 */
[----:B------:R-:W3:Y:S01]  /*1a260*/  LDL.LU R225, [R1+0x58] ;  /* 0x0000580001e17983 */ /* 0x000ee20000300800 */
[----:B------:R-:W-:Y:S02]  /*1a270*/  FSEL R173, R173, -INF , !P6 ;  /* 0xff800000adad7808 */ /* 0x000fe40007000000 */
[----:B------:R-:W-:Y:S02]  /*1a280*/  ISETP.GE.AND P6, PT, R11, R204, PT ;  /* 0x000000cc0b00720c */ /* 0x000fe40003fc6270 */
[----:B------:R-:W-:Y:S02]  /*1a290*/  ISETP.GE.AND P0, PT, R9, R228, PT ;  /* 0x000000e40900720c */ /* 0x000fe40003f06270 */
[----:B------:R-:W-:Y:S01]  /*1a2a0*/  FSEL R187, R187, -INF , !P4 ;  /* 0xff800000bbbb7808 */ /* 0x000fe20006000000 */
[----:B------:R-:W-:Y:S01]  /*1a2b0*/  IMAD.WIDE.U32 R12, R0, -0x326172a9, RZ ;  /* 0xcd9e8d57000c7825 */ /* 0x000fe200078e00ff */
[----:B------:R-:W-:Y:S01]  /*1a2c0*/  FSEL R138, R136, -INF , !P6 ;  /* 0xff800000888a7808 */ /* 0x000fe20007000000 */
[----:B------:R-:W3:Y:S01]  /*1a2d0*/  LDL.64 R234, [R1+0x88] ;  /* 0x0000880001ea7983 */ /* 0x000ee20000100a00 */
[----:B------:R-:W-:-:S02]  /*1a2e0*/  FSEL R136, R18, -INF , !P0 ;  /* 0xff80000012887808 */ /* 0x000fc40004000000 */
[-C--:B------:R-:W-:Y:S02]  /*1a2f0*/  ISETP.GE.AND P4, PT, R11, R229.reuse, PT ;  /* 0x000000e50b00720c */ /* 0x080fe40003f86270 */
[----:B------:R-:W-:Y:S02]  /*1a300*/  FMNMX3.FTZ R133, R133, R136, R35, !PT ;  /* 0x0000008885857276 */ /* 0x000fe40007810023 */
[----:B------:R-:W-:Y:S02]  /*1a310*/  FSEL R32, R178, -INF , !P4 ;  /* 0xff800000b2207808 */ /* 0x000fe40006000000 */
[C---:B------:R-:W-:Y:S02]  /*1a320*/  ISETP.GE.AND P4, PT, R9.reuse, R229, PT ;  /* 0x000000e50900720c */ /* 0x040fe40003f86270 */
[C---:B------:R-:W-:Y:S02]  /*1a330*/  ISETP.GE.AND P6, PT, R9.reuse, R204, PT ;  /* 0x000000cc0900720c */ /* 0x040fe40003fc6270 */
[----:B------:R-:W-:-:S02]  /*1a340*/  ISETP.GE.AND P0, PT, R9, R205, PT ;  /* 0x000000cd0900720c */ /* 0x000fc40003f06270 */
[----:B------:R-:W-:Y:S02]  /*1a350*/  FMNMX3.FTZ R0, R222, R196, R180, !PT ;  /* 0x000000c4de007276 */ /* 0x000fe400078100b4 */
[----:B------:R-:W-:Y:S02]  /*1a360*/  FSEL R190, R188, -INF , !P4 ;  /* 0xff800000bcbe7808 */ /* 0x000fe40006000000 */
[----:B------:R-:W-:Y:S02]  /*1a370*/  ISETP.GE.AND P4, PT, R5, R229, PT ;  /* 0x000000e50500720c */ /* 0x000fe40003f86270 */
[----:B------:R-:W-:Y:S02]  /*1a380*/  FMNMX3.FTZ R0, R0, R183, R21, !PT ;  /* 0x000000b700007276 */ /* 0x000fe40007810015 */
[----:B------:R-:W-:Y:S02]  /*1a390*/  FSEL R20, R179, -INF , !P4 ;  /* 0xff800000b3147808 */ /* 0x000fe40006000000 */
[----:B------:R-:W-:-:S02]  /*1a3a0*/  FMNMX3.FTZ R132, R0, R187, R32, !PT ;  /* 0x000000bb00847276 */ /* 0x000fc40007810020 */
[----:B------:R-:W-:Y:S02]  /*1a3b0*/  FSEL R27, R175, -INF , !P6 ;  /* 0xff800000af1b7808 */ /* 0x000fe40007000000 */
[C---:B------:R-:W-:Y:S02]  /*1a3c0*/  ISETP.GE.AND P6, PT, R5.reuse, R204, PT ;  /* 0x000000cc0500720c */ /* 0x040fe40003fc6270 */
[----:B------:R-:W-:Y:S02]  /*1a3d0*/  ISETP.GE.AND P4, PT, R5, R205, PT ;  /* 0x000000cd0500720c */ /* 0x000fe40003f86270 */
[----:B------:R-:W-:Y:S01]  /*1a3e0*/  FMNMX3.FTZ R132, R132, R190, R20, !PT ;  /* 0x000000be84847276 */ /* 0x000fe20007810014 */
[----:B------:R-:W-:Y:S01]  /*1a3f0*/  IMAD.IADD R17, R135, 0x1, -R17 ;  /* 0x0000000187117824 */ /* 0x000fe200078e0a11 */
[----:B------:R-:W-:Y:S01]  /*1a400*/  FSEL R24, R184, -INF , !P6 ;  /* 0xff800000b8187808 */ /* 0x000fe20007000000 */
[----:B------:R-:W-:-:S04]  /*1a410*/  VIADD R230, R230, 0x4 ;  /* 0x00000004e6e67836 */ /* 0x000fc80000000000 */
[----:B------:R-:W-:Y:S01]  /*1a420*/  IMAD.WIDE.U32 R230, R230, -0x326172a9, RZ ;  /* 0xcd9e8d57e6e67825 */ /* 0x000fe200078e00ff */
[----:B--2---:R-:W-:-:S05]  /*1a430*/  LOP3.LUT R11, R2, UR12, R211, 0x96, !PT ;  /* 0x0000000c020b7c12 */ /* 0x004fca000f8e96d3 */
[----:B------:R-:W-:Y:S02]  /*1a440*/  IMAD.WIDE.U32 R8, R11, -0x2daee0ad, RZ ;  /* 0xd2511f530b087825 */ /* 0x000fe400078e00ff */
[----:B------:R-:W1:Y:S03]  /*1a450*/  SHFL.BFLY PT, R11, R133, 0x2, 0x1f ;  /* 0x0c401f00850b7f89 */ /* 0x000e6600000e0000 */
[----:B------:R-:W-:-:S05]  /*1a460*/  LOP3.LUT R6, R6, UR31, R9, 0x96, !PT ;  /* 0x0000001f06067c12 */ /* 0x000fca000f8e9609 */
[----:B------:R-:W-:-:S05]  /*1a470*/  IMAD.WIDE.U32 R6, R6, -0x326172a9, RZ ;  /* 0xcd9e8d5706067825 */ /* 0x000fca00078e00ff */
[----:B------:R-:W-:Y:S02]  /*1a480*/  LOP3.LUT R5, R12, UR26, R7, 0x96, !PT ;  /* 0x0000001a0c057c12 */ /* 0x000fe4000f8e9607 */
[----:B------:R-:W-:-:S03]  /*1a490*/  LOP3.LUT R9, R210, UR32, R13, 0x96, !PT ;  /* 0x00000020d2097c12 */ /* 0x000fc6000f8e960d */
[----:B------:R-:W-:Y:S02]  /*1a4a0*/  IMAD.WIDE.U32 R178, R5, -0x2daee0ad, RZ ;  /* 0xd2511f5305b27825 */ /* 0x000fe400078e00ff */
[----:B------:R-:W2:Y:S02]  /*1a4b0*/  SHFL.BFLY PT, R5, R132, 0x2, 0x1f ;  /* 0x0c401f0084057f89 */ /* 0x000ea400000e0000 */
[----:B------:R-:W-:Y:S01]  /*1a4c0*/  IMAD.WIDE.U32 R14, R9, -0x2daee0ad, RZ ;  /* 0xd2511f53090e7825 */ /* 0x000fe200078e00ff */
[----:B-1----:R-:W-:-:S04]  /*1a4d0*/  FMNMX.FTZ R133, R133, R11, !PT ;  /* 0x0000000b85857209 */ /* 0x002fc80007810000 */
[----:B------:R-:W-:Y:S02]  /*1a4e0*/  LOP3.LUT R12, R8, UR23, R15, 0x96, !PT ;  /* 0x00000017080c7c12 */ /* 0x000fe4000f8e960f */
[----:B------:R-:W1:Y:S01]  /*1a4f0*/  SHFL.BFLY PT, R8, R133, 0x1, 0x1f ;  /* 0x0c201f0085087f89 */ /* 0x000e6200000e0000 */
[----:B------:R-:W-:Y:S02]  /*1a500*/  LOP3.LUT R0, R14, UR16, R179, 0x96, !PT ;  /* 0x000000100e007c12 */ /* 0x000fe4000f8e96b3 */
[----:B------:R-:W-:-:S03]  /*1a510*/  IABS R7, R17 ;  /* 0x0000001100077213 */ /* 0x000fc60000000000 */
[----:B------:R-:W-:Y:S01]  /*1a520*/  IMAD.WIDE.U32 R188, R0, -0x326172a9, RZ ;  /* 0xcd9e8d5700bc7825 */ /* 0x000fe200078e00ff */
[----:B------:R-:W-:-:S03]  /*1a530*/  I2FP.F32.S32 R7, R7 ;  /* 0x0000000700077245 */ /* 0x000fc60000201400 */
[----:B------:R-:W-:Y:S02]  /*1a540*/  IMAD.MOV.U32 R0, RZ, RZ, R188 ;  /* 0x000000ffff007224 */ /* 0x000fe400078e00bc */
[----:B------:R-:W-:Y:S01]  /*1a550*/  IMAD.WIDE.U32 R12, R12, -0x326172a9, RZ ;  /* 0xcd9e8d570c0c7825 */ /* 0x000fe200078e00ff */
[----:B--2---:R-:W-:-:S03]  /*1a560*/  FMNMX.FTZ R132, R132, R5, !PT ;  /* 0x0000000584847209 */ /* 0x004fc60007810000 */
[----:B------:R-:W-:Y:S01]  /*1a570*/  FFMA.FTZ R7, R7, -UR5, R202 ;  /* 0x8000000507077c23 */ /* 0x000fe200080100ca */
[----:B------:R-:W-:Y:S01]  /*1a580*/  LOP3.LUT R0, R0, 0xff, RZ, 0xc0, !PT ;  /* 0x000000ff00007812 */ /* 0x000fe200078ec0ff */
[----:B------:R-:W2:Y:S01]  /*1a590*/  SHFL.BFLY PT, R5, R132, 0x1, 0x1f ;  /* 0x0c201f0084057f89 */ /* 0x000ea200000e0000 */
[----:B------:R-:W-:Y:S01]  /*1a5a0*/  LOP3.LUT R12, R12, UR15, R189, 0x96, !PT ;  /* 0x0000000f0c0c7c12 */ /* 0x000fe2000f8e96bd */
[----:B------:R-:W-:Y:S01]  /*1a5b0*/  IMAD.IADD R9, R135, 0x1, -R134 ;  /* 0x0000000187097824 */ /* 0x000fe200078e0a86 */
[----:B------:R-:W-:Y:S02]  /*1a5c0*/  FSEL R7, R7, -INF , !P5 ;  /* 0xff80000007077808 */ /* 0x000fe40006800000 */
[----:B-1----:R-:W-:Y:S02]  /*1a5d0*/  FMNMX.FTZ R133, R133, R8, !PT ;  /* 0x0000000885857209 */ /* 0x002fe40007810000 */
[----:B------:R-:W-:Y:S02]  /*1a5e0*/  ISETP.LE.U32.AND P5, PT, R0, UR13, PT ;  /* 0x0000000d00007c0c */ /* 0x000fe4000bfa3070 */
[----:B------:R-:W-:-:S02]  /*1a5f0*/  PRMT R0, R12, 0x7632, R0 ;  /* 0x000076320c007816 */ /* 0x000fc40000000000 */
[----:B------:R-:W-:Y:S01]  /*1a600*/  LOP3.LUT R11, R6, UR17, R13, 0x96, !PT ;  /* 0x00000011060b7c12 */ /* 0x000fe2000f8e960d */
[C---:B------:R-:W-:Y:S01]  /*1a610*/  FMUL.FTZ R6, R133.reuse, UR38 ;  /* 0x0000002685067c20 */ /* 0x040fe20008410000 */
[----:B------:R-:W-:Y:S02]  /*1a620*/  IABS R8, R9 ;  /* 0x0000000900087213 */ /* 0x000fe40000000000 */
[----:B------:R-:W-:Y:S02]  /*1a630*/  LOP3.LUT R0, R0, 0xff, RZ, 0xc0, !PT ;  /* 0x000000ff00007812 */ /* 0x000fe400078ec0ff */
[----:B------:R-:W-:Y:S02]  /*1a640*/  FSETP.NEU.FTZ.AND P6, PT, R133, -INF , PT ;  /* 0xff8000008500780b */ /* 0x000fe40003fdd000 */
[----:B------:R-:W-:Y:S02]  /*1a650*/  FSEL R19, R7, -INF , !P0 ;  /* 0xff80000007137808 */ /* 0x000fe40004000000 */
[----:B------:R-:W-:-:S02]  /*1a660*/  ISETP.LE.U32.AND P0, PT, R0, UR13, PT ;  /* 0x0000000d00007c0c */ /* 0x000fc4000bf03070 */
[----:B------:R-:W-:Y:S02]  /*1a670*/  I2FP.F32.S32 R8, R8 ;  /* 0x0000000800087245 */ /* 0x000fe40000201400 */
[----:B------:R-:W-:Y:S02]  /*1a680*/  FSEL R6, R6, RZ, P6 ;  /* 0x000000ff06067208 */ /* 0x000fe40003000000 */
[----:B------:R-:W-:Y:S01]  /*1a690*/  LOP3.LUT R0, R12, 0xffff, RZ, 0xc0, !PT ;  /* 0x0000ffff0c007812 */ /* 0x000fe200078ec0ff */
[----:B------:R-:W-:Y:S02]  /*1a6a0*/  FFMA.FTZ R8, R8, -UR5, R203 ;  /* 0x8000000508087c23 */ /* 0x000fe400080100cb */
[----:B------:R-:W-:Y:S01]  /*1a6b0*/  FFMA.FTZ R18, R16, UR38, -R6 ;  /* 0x0000002610127c23 */ /* 0x000fe20008010806 */
[----:B------:R-:W-:Y:S01]  /*1a6c0*/  SHF.R.U32.HI R0, RZ, 0x8, R0 ;  /* 0x00000008ff007819 */ /* 0x000fe20000011600 */
[----:B------:R-:W-:Y:S01]  /*1a6d0*/  FFMA.FTZ R17, R10, UR38, -R6 ;  /* 0x000000260a117c23 */ /* 0x000fe20008010806 */
[----:B--2---:R-:W-:-:S02]  /*1a6e0*/  FMNMX.FTZ R132, R132, R5, !PT ;  /* 0x0000000584847209 */ /* 0x004fc40007810000 */
[----:B------:R-:W-:Y:S01]  /*1a6f0*/  LOP3.LUT R0, R0, 0xffff, RZ, 0xc0, !PT ;  /* 0x0000ffff00007812 */ /* 0x000fe200078ec0ff */
[----:B------:R-:W-:Y:S01]  /*1a700*/  MUFU.EX2 R18, R18 ;  /* 0x0000001200127308 */ /* 0x000fe20000000800 */
[----:B------:R-:W-:Y:S02]  /*1a710*/  FSEL R8, R8, -INF , !P3 ;  /* 0xff80000008087808 */ /* 0x000fe40005800000 */
[----:B------:R-:W-:Y:S01]  /*1a720*/  ISETP.LE.U32.AND P3, PT, R0, UR13, PT ;  /* 0x0000000d00007c0c */ /* 0x000fe2000bf63070 */
[----:B------:R-:W-:Y:S01]  /*1a730*/  FMUL.FTZ R0, R132, UR38 ;  /* 0x0000002684007c20 */ /* 0x000fe20008410000 */
[----:B------:R-:W-:-:S03]  /*1a740*/  FSEL R8, R8, -INF , !P4 ;  /* 0xff80000008087808 */ /* 0x000fc60006000000 */
[----:B------:R-:W1:Y:S01]  /*1a750*/  MUFU.EX2 R17, R17 ;  /* 0x0000001100117308 */ /* 0x000e620000000800 */
[----:B------:R-:W-:Y:S02]  /*1a760*/  FSETP.NEU.FTZ.AND P4, PT, R132, -INF , PT ;  /* 0xff8000008400780b */ /* 0x000fe40003f9d000 */
[----:B------:R-:W-:Y:S02]  /*1a770*/  LOP3.LUT R5, R12, 0xff, RZ, 0xc0, !PT ;  /* 0x000000ff0c057812 */ /* 0x000fe400078ec0ff */
[----:B------:R-:W-:Y:S02]  /*1a780*/  FSEL R191, R132, RZ, P4 ;  /* 0x000000ff84bf7208 */ /* 0x000fe40002000000 */
[----:B------:R-:W-:Y:S02]  /*1a790*/  FSEL R0, R0, RZ, P4 ;  /* 0x000000ff00007208 */ /* 0x000fe40002000000 */
[----:B------:R-:W-:Y:S02]  /*1a7a0*/  ISETP.LE.U32.AND P4, PT, R5, UR13, PT ;  /* 0x0000000d05007c0c */ /* 0x000fe4000bf83070 */
[----:B-1----:R-:W-:-:S04]  /*1a7b0*/  F2FP.BF16.F32.PACK_AB R13, R17, R18 ;  /* 0x00000012110d723e */ /* 0x002fc800000010ff */
[----:B------:R-:W-:-:S07]  /*1a7c0*/  PRMT R9, R13, 0x7632, R9 ;  /* 0x000076320d097816 */ /* 0x000fce0000000009 */
[----:B------:R-:W-:Y:S02]  /*1a7d0*/  @!P4 HFMA2.BF16_V2 R192, -RZ.H0_H0, RZ.H0_H0, -R13.H0_H0 ;  /* 0x200000ffffc0c231 */ /* 0x000fe4000034090d */
[----:B------:R-:W-:Y:S01]  /*1a7e0*/  IMAD.WIDE.U32 R10, R11, -0x2daee0ad, RZ ;  /* 0xd2511f530b0a7825 */ /* 0x000fe200078e00ff */
[----:B------:R-:W-:Y:S02]  /*1a7f0*/  PRMT R214, R13, 0x5410, R9 ;  /* 0x000054100dd67816 */ /* 0x000fe40000000009 */
[----:B------:R-:W-:Y:S01]  /*1a800*/  @!P4 PRMT R13, R192, 0x5410, RZ ;  /* 0x00005410c00dc816 */ /* 0x000fe200000000ff */
[--C-:B------:R-:W-:Y:S01]  /*1a810*/  FFMA.FTZ R192, R20, UR38, -R0.reuse ;  /* 0x0000002614c07c23 */ /* 0x100fe20008010800 */
[----:B------:R-:W-:Y:S01]  /*1a820*/  FFMA.FTZ R29, R183, UR38, -R0 ;  /* 0x00000026b71d7c23 */ /* 0x000fe20008010800 */
[----:B------:R-:W-:Y:S01]  /*1a830*/  FFMA.FTZ R20, R23, UR38, -R6 ;  /* 0x0000002617147c23 */ /* 0x000fe20008010806 */
[----:B----4-:R-:W-:Y:S01]  /*1a840*/  LOP3.LUT R23, R2, UR12, R233, 0x96, !PT ;  /* 0x0000000c02177c12 */ /* 0x010fe2000f8e96e9 */
[----:B------:R-:W-:Y:S01]  /*1a850*/  FADD.FTZ R2, R222, -R191 ;  /* 0x800000bfde027221 */ /* 0x000fe20000010000 */
[--C-:B------:R-:W-:Y:S01]  /*1a860*/  FFMA.FTZ R189, R32, UR38, -R0.reuse ;  /* 0x0000002620bd7c23 */ /* 0x100fe20008010800 */
[----:B------:R-:W-:Y:S01]  /*1a870*/  LOP3.LUT R33, R178, UR7, R11, 0x96, !PT ;  /* 0x00000007b2217c12 */ /* 0x000fe2000f8e960b */
[----:B------:R1:W-:Y:S01]  /*1a880*/  MUFU.EX2 R32, R29 ;  /* 0x0000001d00207308 */ /* 0x0003e20000000800 */
[--C-:B------:R-:W-:Y:S01]  /*1a890*/  FFMA.FTZ R16, R196, UR38, -R0.reuse ;  /* 0x00000026c4107c23 */ /* 0x100fe20008010800 */
[----:B------:R-:W-:-:S06]  /*1a8a0*/  FFMA.FTZ R11, R180, UR38, -R0 ;  /* 0x00000026b40b7c23 */ /* 0x000fcc0008010800 */
[----:B------:R-:W-:Y:S01]  /*1a8b0*/  MUFU.EX2 R16, R16 ;  /* 0x0000001000107308 */ /* 0x000fe20000000800 */
[----:B-1----:R-:W-:Y:S01]  /*1a8c0*/  LOP3.LUT R29, R230, UR4, R3, 0x96, !PT ;  /* 0x00000004e61d7c12 */ /* 0x002fe2000f8e9603 */
[----:B------:R-:W-:-:S06]  /*1a8d0*/  FMUL.FTZ R3, R2, UR38 ;  /* 0x0000002602037c20 */ /* 0x000fcc0008410000 */
[----:B------:R-:W1:Y:S08]  /*1a8e0*/  MUFU.EX2 R11, R11 ;  /* 0x0000000b000b7308 */ /* 0x000e700000000800 */
[----:B------:R-:W3:Y:S01]  /*1a8f0*/  MUFU.EX2 R3, R3 ;  /* 0x0000000300037308 */ /* 0x000ee20000000800 */
[----:B-1----:R-:W-:Y:S01]  /*1a900*/  F2FP.BF16.F32.PACK_AB R15, R11, R16 ;  /* 0x000000100b0f723e */ /* 0x002fe200000010ff */
[----:B---3--:R-:W-:-:S02]  /*1a910*/  FFMA.FTZ R16, R225, R3, R16 ;  /* 0x00000003e1107223 */ /* 0x008fc40000010010 */
[----:B------:R-:W2:Y:S01]  /*1a920*/  LDL R225, [R1+0x5c] ;  /* 0x00005c0001e17983 */ /* 0x000ea20000100800 */
[----:B------:R-:W-:Y:S01]  /*1a930*/  PRMT R5, R33, 0x7632, R5 ;  /* 0x0000763221057816 */ /* 0x000fe20000000005 */
[----:B------:R-:W-:-:S03]  /*1a940*/  @!P3 HFMA2.BF16_V2 R177, -RZ.H0_H0, RZ.H0_H0, -R9.H0_H0 ;  /* 0x200000ffffb1b231 */ /* 0x000fc60000340909 */
[----:B------:R-:W-:Y:S01]  /*1a950*/  LOP3.LUT R5, R5, 0xff, RZ, 0xc0, !PT ;  /* 0x000000ff05057812 */ /* 0x000fe200078ec0ff */
[--C-:B------:R-:W-:Y:S01]  /*1a960*/  FFMA.FTZ R34, R21, UR38, -R0.reuse ;  /* 0x0000002615227c23 */ /* 0x100fe20008010800 */
[--C-:B------:R-:W-:Y:S01]  /*1a970*/  FFMA.FTZ R187, R187, UR38, -R0.reuse ;  /* 0x00000026bbbb7c23 */ /* 0x100fe20008010800 */
[----:B------:R-:W-:Y:S01]  /*1a980*/  FFMA.FTZ R190, R190, UR38, -R0 ;  /* 0x00000026bebe7c23 */ /* 0x000fe20008010800 */
[----:B------:R-:W-:Y:S02]  /*1a990*/  ISETP.LE.U32.AND P4, PT, R5, UR13, PT ;  /* 0x0000000d05007c0c */ /* 0x000fe4000bf83070 */
[----:B------:R-:W-:Y:S02]  /*1a9a0*/  SHF.R.U32.HI R5, RZ, 0x18, R12 ;  /* 0x00000018ff057819 */ /* 0x000fe4000001160c */
[----:B------:R-:W-:Y:S02]  /*1a9b0*/  FMNMX3.FTZ R0, R224, R186, R181, !PT ;  /* 0x000000bae0007276 */ /* 0x000fe400078100b5 */
[----:B------:R-:W-:-:S02]  /*1a9c0*/  @!P3 PRMT R9, R177, 0x5410, RZ ;  /* 0x00005410b109b816 */ /* 0x000fc400000000ff */
[----:B------:R-:W-:Y:S01]  /*1a9d0*/  ISETP.LE.U32.AND P3, PT, R5, UR13, PT ;  /* 0x0000000d05007c0c */ /* 0x000fe2000bf63070 */
[----:B------:R-:W-:Y:S01]  /*1a9e0*/  FFMA.FTZ R7, R22, UR38, -R6 ;  /* 0x0000002616077c23 */ /* 0x000fe20008010806 */
[----:B------:R-:W-:Y:S02]  /*1a9f0*/  LOP3.LUT R5, R33, 0xffff, RZ, 0xc0, !PT ;  /* 0x0000ffff21057812 */ /* 0x000fe400078ec0ff */
[----:B------:R-:W-:Y:S02]  /*1aa00*/  FMNMX3.FTZ R0, R0, R174, R139, !PT ;  /* 0x000000ae00007276 */ /* 0x000fe4000781008b */
[----:B------:R-:W-:Y:S02]  /*1aa10*/  SHF.R.U32.HI R5, RZ, 0x8, R5 ;  /* 0x00000008ff057819 */ /* 0x000fe40000011605 */
[----:B------:R-:W-:Y:S02]  /*1aa20*/  FMNMX3.FTZ R135, R0, R173, R138, !PT ;  /* 0x000000ad00877276 */ /* 0x000fe4000781008a */
[----:B------:R-:W-:Y:S01]  /*1aa30*/  FMNMX3.FTZ R0, R221, R185, R182, !PT ;  /* 0x000000b9dd007276 */ /* 0x000fe200078100b6 */
[----:B------:R-:W-:Y:S01]  /*1aa40*/  @!P0 HFMA2.BF16_V2 R193, -RZ.H0_H0, RZ.H0_H0, -R15.H0_H0 ;  /* 0x200000ffffc18231 */ /* 0x000fe2000034090f */
[----:B------:R-:W-:Y:S01]  /*1aa50*/  PRMT R14, R15, 0x7632, R14 ;  /* 0x000076320f0e7816 */ /* 0x000fe2000000000e */
[----:B------:R-:W-:Y:S01]  /*1aa60*/  MUFU.EX2 R7, R7 ;  /* 0x0000000700077308 */ /* 0x000fe20000000800 */
[----:B------:R-:W-:-:S02]  /*1aa70*/  LOP3.LUT R5, R5, 0xffff, RZ, 0xc0, !PT ;  /* 0x0000ffff05057812 */ /* 0x000fc400078ec0ff */
[----:B------:R-:W-:Y:S02]  /*1aa80*/  FMNMX3.FTZ R0, R0, R176, R172, !PT ;  /* 0x000000b000007276 */ /* 0x000fe400078100ac */
[----:B------:R-:W-:-:S03]  /*1aa90*/  FMNMX3.FTZ R135, R135, R27, R24, !PT ;  /* 0x0000001b87877276 */ /* 0x000fc60007810018 */
[----:B------:R-:W1:Y:S01]  /*1aaa0*/  MUFU.EX2 R20, R20 ;  /* 0x0000001400147308 */ /* 0x000e620000000800 */
[----:B------:R-:W-:Y:S02]  /*1aab0*/  PRMT R211, R15, 0x5410, R14 ;  /* 0x000054100fd37816 */ /* 0x000fe4000000000e */
[----:B------:R-:W-:Y:S02]  /*1aac0*/  @!P0 PRMT R15, R193, 0x5410, RZ ;  /* 0x00005410c10f8816 */ /* 0x000fe400000000ff */
[----:B------:R-:W-:Y:S02]  /*1aad0*/  ISETP.LE.U32.AND P0, PT, R5, UR13, PT ;  /* 0x0000000d05007c0c */ /* 0x000fe4000bf03070 */
[----:B------:R-:W-:Y:S01]  /*1aae0*/  FMNMX3.FTZ R134, R0, R137, R28, !PT ;  /* 0x0000008900867276 */ /* 0x000fe2000781001c */
[----:B------:R-:W3:Y:S01]  /*1aaf0*/  SHFL.BFLY PT, R5, R135, 0x2, 0x1f ;  /* 0x0c401f0087057f89 */ /* 0x000ee200000e0000 */
[----:B------:R-:W-:Y:S01]  /*1ab00*/  PRMT R0, R188, 0x7771, RZ ;  /* 0x00007771bc007816 */ /* 0x000fe200000000ff */
[----:B------:R-:W-:Y:S01]  /*1ab10*/  @!P3 HFMA2.BF16_V2 R194, -RZ.H0_H0, RZ.H0_H0, -R14.H0_H0 ;  /* 0x200000ffffc2b231 */ /* 0x000fe2000034090e */
[----:B------:R-:W-:-:S02]  /*1ab20*/  FSEL R22, R133, RZ, P6 ;  /* 0x000000ff85167208 */ /* 0x000fc40003000000 */
[----:B------:R-:W-:Y:S02]  /*1ab30*/  ISETP.GT.U32.AND P6, PT, R0, UR13, PT ;  /* 0x0000000d00007c0c */ /* 0x000fe4000bfc4070 */
[----:B------:R-:W-:Y:S02]  /*1ab40*/  FMNMX3.FTZ R134, R134, R19, R8, !PT ;  /* 0x0000001386867276 */ /* 0x000fe40007810008 */
[----:B------:R-:W-:Y:S01]  /*1ab50*/  PRMT R0, R188, 0x7772, RZ ;  /* 0x00007772bc007816 */ /* 0x000fe200000000ff */
[----:B------:R-:W4:Y:S01]  /*1ab60*/  MUFU.EX2 R34, R34 ;  /* 0x0000002200227308 */ /* 0x000f220000000800 */
[----:B------:R-:W-:Y:S01]  /*1ab70*/  @!P3 PRMT R14, R194, 0x5410, RZ ;  /* 0x00005410c20eb816 */ /* 0x000fe200000000ff */
[----:B------:R-:W4:Y:S01]  /*1ab80*/  SHFL.BFLY PT, R21, R134, 0x2, 0x1f ;  /* 0x0c401f0086157f89 */ /* 0x000f2200000e0000 */
[----:B------:R-:W-:Y:S02]  /*1ab90*/  ISETP.GT.U32.AND P3, PT, R0, UR13, PT ;  /* 0x0000000d00007c0c */ /* 0x000fe4000bf64070 */
[----:B-1----:R-:W-:-:S04]  /*1aba0*/  F2FP.BF16.F32.PACK_AB R0, R20, R7 ;  /* 0x000000071400723e */ /* 0x002fc800000010ff */
[----:B------:R-:W-:Y:S01]  /*1abb0*/  PRMT R184, R0, 0x7610, R184 ;  /* 0x0000761000b87816 */ /* 0x000fe200000000b8 */
[--C-:B------:R-:W-:Y:S01]  /*1abc0*/  FFMA.FTZ R26, R26, UR38, -R6.reuse ;  /* 0x000000261a1a7c23 */ /* 0x100fe20008010806 */
[----:B------:R-:W-:Y:S01]  /*1abd0*/  PRMT R183, R0, 0x7632, R183 ;  /* 0x0000763200b77816 */ /* 0x000fe200000000b7 */
[----:B------:R-:W-:Y:S02]  /*1abe0*/  FFMA.FTZ R25, R25, UR38, -R6 ;  /* 0x0000002619197c23 */ /* 0x000fe40008010806 */
[----:B------:R-:W-:Y:S01]  /*1abf0*/  @!P5 HFMA2.BF16_V2 R195, -RZ.H0_H0, RZ.H0_H0, -R184.H0_H0 ;  /* 0x200000ffffc3d231 */ /* 0x000fe200003409b8 */
[----:B------:R-:W-:Y:S01]  /*1ac00*/  PRMT R0, R188, 0x7773, RZ ;  /* 0x00007773bc007816 */ /* 0x000fe200000000ff */
[----:B------:R-:W-:Y:S01]  /*1ac10*/  MUFU.EX2 R177, R26 ;  /* 0x0000001a00b17308 */ /* 0x000fe20000000800 */
[----:B------:R-:W-:Y:S01]  /*1ac20*/  PRMT R210, R184, 0x5410, R183 ;  /* 0x00005410b8d27816 */ /* 0x000fe200000000b7 */
[----:B------:R-:W-:Y:S01]  /*1ac30*/  @P6 HFMA2.BF16_V2 R197, -RZ.H0_H0, RZ.H0_H0, -R183.H0_H0 ;  /* 0x200000ffffc56231 */ /* 0x000fe200003409b7 */
[----:B---3--:R-:W-:-:S02]  /*1ac40*/  FMNMX.FTZ R135, R135, R5, !PT ;  /* 0x0000000587877209 */ /* 0x008fc40007810000 */
[----:B------:R-:W-:Y:S02]  /*1ac50*/  @!P5 PRMT R184, R195, 0x5410, RZ ;  /* 0x00005410c3b8d816 */ /* 0x000fe400000000ff */
[----:B------:R-:W-:Y:S01]  /*1ac60*/  ISETP.GT.U32.AND P5, PT, R0, UR13, PT ;  /* 0x0000000d00007c0c */ /* 0x000fe2000bfa4070 */
[----:B------:R-:W1:Y:S01]  /*1ac70*/  MUFU.EX2 R252, R25 ;  /* 0x0000001900fc7308 */ /* 0x000e620000000800 */
[----:B----4-:R-:W-:Y:S02]  /*1ac80*/  F2FP.BF16.F32.PACK_AB R5, R34, R32 ;  /* 0x000000202205723e */ /* 0x010fe400000010ff */
[----:B------:R-:W-:Y:S02]  /*1ac90*/  LOP3.LUT R0, R33, 0xff, RZ, 0xc0, !PT ;  /* 0x000000ff21007812 */ /* 0x000fe400078ec0ff */
[----:B------:R-:W-:Y:S02]  /*1aca0*/  PRMT R180, R5, 0x7610, R180 ;  /* 0x0000761005b47816 */ /* 0x000fe400000000b4 */
[----:B------:R-:W-:-:S02]  /*1acb0*/  @P6 PRMT R183, R197, 0x5410, RZ ;  /* 0x00005410c5b76816 */ /* 0x000fc400000000ff */
[----:B------:R-:W-:Y:S01]  /*1acc0*/  ISETP.LE.U32.AND P6, PT, R0, UR13, PT ;  /* 0x0000000d00007c0c */ /* 0x000fe2000bfc3070 */
[----:B------:R-:W-:Y:S01]  /*1acd0*/  IMAD.MOV.U32 R0, RZ, RZ, R10 ;  /* 0x000000ffff007224 */ /* 0x000fe200078e000a */
[----:B------:R-:W-:Y:S01]  /*1ace0*/  FMNMX.FTZ R134, R134, R21, !PT ;  /* 0x0000001586867209 */ /* 0x000fe20007810000 */
[----:B------:R-:W-:Y:S01]  /*1acf0*/  @P3 HFMA2.BF16_V2 R198, -RZ.H0_H0, RZ.H0_H0, -R180.H0_H0 ;  /* 0x200000ffffc63231 */ /* 0x000fe200003409b4 */
[----:B------:R-:W-:Y:S01]  /*1ad00*/  PRMT R179, R5, 0x7632, R179 ;  /* 0x0000763205b37816 */ /* 0x000fe200000000b3 */
[----:B------:R-:W3:Y:S01]  /*1ad10*/  SHFL.BFLY PT, R21, R135, 0x1, 0x1f ;  /* 0x0c201f0087157f89 */ /* 0x000ee200000e0000 */
[----:B------:R-:W-:Y:S02]  /*1ad20*/  LOP3.LUT R0, R0, 0xff, RZ, 0xc0, !PT ;  /* 0x000000ff00007812 */ /* 0x000fe400078ec0ff */
[----:B------:R-:W-:Y:S01]  /*1ad30*/  PRMT R197, R180, 0x5410, R179 ;  /* 0x00005410b4c57816 */ /* 0x000fe200000000b3 */
[----:B------:R-:W4:Y:S01]  /*1ad40*/  SHFL.BFLY PT, R5, R134, 0x1, 0x1f ;  /* 0x0c201f0086057f89 */ /* 0x000f2200000e0000 */
[----:B------:R-:W-:-:S02]  /*1ad50*/  @P3 PRMT R180, R198, 0x5410, RZ ;  /* 0x00005410c6b43816 */ /* 0x000fc400000000ff */
[----:B------:R-:W-:Y:S02]  /*1ad60*/  ISETP.LE.U32.AND P3, PT, R0, UR13, PT ;  /* 0x0000000d00007c0c */ /* 0x000fe4000bf63070 */
[----:B-1----:R-:W-:-:S04]  /*1ad70*/  F2FP.BF16.F32.PACK_AB R0, R252, R177 ;  /* 0x000000b1fc00723e */ /* 0x002fc800000010ff */
[C---:B------:R-:W-:Y:S02]  /*1ad80*/  PRMT R178, R0.reuse, 0x7610, R178 ;  /* 0x0000761000b27816 */ /* 0x040fe400000000b2 */
[----:B------:R-:W-:Y:S01]  /*1ad90*/  PRMT R175, R0, 0x7632, R175 ;  /* 0x0000763200af7816 */ /* 0x000fe200000000af */
[----:B------:R-:W-:-:S04]  /*1ada0*/  FADD.FTZ R0, R223, -R22 ;  /* 0x80000016df007221 */ /* 0x000fc80000010000 */
[----:B------:R-:W-:Y:S01]  /*1adb0*/  FMUL.FTZ R0, R0, UR38 ;  /* 0x0000002600007c20 */ /* 0x000fe20008410000 */
[----:B------:R-:W-:-:S05]  /*1adc0*/  @P5 HFMA2.BF16_V2 R199, -RZ.H0_H0, RZ.H0_H0, -R179.H0_H0 ;  /* 0x200000ffffc75231 */ /* 0x000fca00003409b3 */
[----:B------:R-:W1:Y:S01]  /*1add0*/  MUFU.EX2 R0, R0 ;  /* 0x0000000000007308 */ /* 0x000e620000000800 */
[----:B---3--:R-:W-:Y:S01]  /*1ade0*/  FMNMX.FTZ R135, R135, R21, !PT ;  /* 0x0000001587877209 */ /* 0x008fe20007810000 */
[----:B------:R-:W-:Y:S01]  /*1adf0*/  @!P6 HFMA2.BF16_V2 R200, -RZ.H0_H0, RZ.H0_H0, -R178.H0_H0 ;  /* 0x200000ffffc8e231 */ /* 0x000fe200003409b2 */
[----:B----4-:R-:W-:Y:S02]  /*1ae00*/  FMNMX.FTZ R134, R134, R5, !PT ;  /* 0x0000000586867209 */ /* 0x010fe40007810000 */
[----:B------:R-:W-:Y:S01]  /*1ae10*/  @P5 PRMT R179, R199, 0x5410, RZ ;  /* 0x00005410c7b35816 */ /* 0x000fe200000000ff */
[C---:B------:R-:W-:Y:S01]  /*1ae20*/  FMUL.FTZ R5, R135.reuse, UR38 ;  /* 0x0000002687057c20 */ /* 0x040fe20008410000 */
[----:B------:R-:W-:Y:S01]  /*1ae30*/  PRMT R198, R178, 0x5410, R175 ;  /* 0x00005410b2c67816 */ /* 0x000fe200000000af */
[----:B------:R-:W-:Y:S01]  /*1ae40*/  FMUL.FTZ R2, R134, UR38 ;  /* 0x0000002686027c20 */ /* 0x000fe20008410000 */
[----:B------:R-:W-:Y:S02]  /*1ae50*/  FSETP.NEU.FTZ.AND P5, PT, R135, -INF , PT ;  /* 0xff8000008700780b */ /* 0x000fe40003fbd000 */
[----:B------:R-:W-:-:S02]  /*1ae60*/  @!P6 PRMT R178, R200, 0x5410, RZ ;  /* 0x00005410c8b2e816 */ /* 0x000fc400000000ff */
[----:B------:R-:W-:Y:S02]  /*1ae70*/  FSETP.NEU.FTZ.AND P6, PT, R134, -INF , PT ;  /* 0xff8000008600780b */ /* 0x000fe40003fdd000 */
[----:B------:R-:W-:Y:S02]  /*1ae80*/  FSEL R5, R5, RZ, P5 ;  /* 0x000000ff05057208 */ /* 0x000fe40002800000 */
[----:B------:R-:W-:Y:S01]  /*1ae90*/  FSEL R2, R2, RZ, P6 ;  /* 0x000000ff02027208 */ /* 0x000fe20003000000 */
[----:B-1----:R-:W-:Y:S01]  /*1aea0*/  FFMA.FTZ R18, R226, R0, R18 ;  /* 0x00000000e2127223 */ /* 0x002fe20000010012 */
        /* <DEDUP_REMOVED lines=8> */
[----:B------:R3:W4:Y:S01]  /*1af30*/  MUFU.EX2 R26, R189 ;  /* 0x000000bd001a7308 */ /* 0x0007220000000800 */
[----:B------:R-:W-:Y:S01]  /*1af40*/  FADD.FTZ R17, R17, R18 ;  /* 0x0000001211117221 */ /* 0x000fe20000010000 */
[----:B------:R-:W-:Y:S01]  /*1af50*/  FFMA.FTZ R22, R176, UR38, -R2 ;  /* 0x00000026b0167c23 */ /* 0x000fe20008010802 */
[----:B------:R-:W-:Y:S01]  /*1af60*/  FADD.FTZ R176, R11, R16 ;  /* 0x000000100bb07221 */ /* 0x000fe20000010000 */
[----:B------:R-:W-:Y:S01]  /*1af70*/  FFMA.FTZ R136, R136, UR38, -R6 ;  /* 0x0000002688887c23 */ /* 0x000fe20008010806 */
[----:B-1----:R-:W-:Y:S01]  /*1af80*/  FFMA.FTZ R187, R24, UR38, -R5 ;  /* 0x0000002618bb7c23 */ /* 0x002fe20008010805 */
[--C-:B------:R-:W-:Y:S01]  /*1af90*/  FFMA.FTZ R5, R185, UR38, -R2.reuse ;  /* 0x00000026b9057c23 */ /* 0x100fe20008010802 */
[----:B------:R-:W-:Y:S01]  /*1afa0*/  FFMA.FTZ R185, R19, UR38, -R2 ;  /* 0x0000002613b97c23 */ /* 0x000fe20008010802 */
[----:B------:R-:W-:Y:S01]  /*1afb0*/  FADD.FTZ R19, R7, R17 ;  /* 0x0000001107137221 */ /* 0x000fe20000010000 */
[----:B------:R-:W-:Y:S01]  /*1afc0*/  FFMA.FTZ R35, R35, UR38, -R6 ;  /* 0x0000002623237c23 */ /* 0x000fe20008010806 */
[----:B------:R1:W-:Y:S01]  /*1afd0*/  MUFU.EX2 R11, R5 ;  /* 0x00000005000b7308 */ /* 0x0003e20000000800 */
[----:B------:R-:W-:-:S04]  /*1afe0*/  IMAD.WIDE.U32 R16, R29, -0x2daee0ad, RZ ;  /* 0xd2511f531d107825 */ /* 0x000fc800078e00ff */
[----:B------:R-:W-:Y:S02]  /*1aff0*/  @!P0 HFMA2.BF16_V2 R201, -RZ.H0_H0, RZ.H0_H0, -R175.H0_H0 ;  /* 0x200000ffffc98231 */ /* 0x000fe400003409af */
[----:B------:R-:W-:-:S04]  /*1b000*/  IMAD.WIDE.U32 R6, R23, -0x2daee0ad, RZ ;  /* 0xd2511f5317067825 */ /* 0x000fc800078e00ff */
[--C-:B------:R-:W-:Y:S01]  /*1b010*/  FFMA.FTZ R21, R182, UR38, -R2.reuse ;  /* 0x00000026b6157c23 */ /* 0x100fe20008010802 */
[--C-:B------:R-:W-:Y:S01]  /*1b020*/  FFMA.FTZ R24, R172, UR38, -R2.reuse ;  /* 0x00000026ac187c23 */ /* 0x100fe20008010802 */
[--C-:B------:R-:W-:Y:S01]  /*1b030*/  FFMA.FTZ R27, R137, UR38, -R2.reuse ;  /* 0x00000026891b7c23 */ /* 0x100fe20008010802 */
[--C-:B------:R-:W-:Y:S01]  /*1b040*/  FFMA.FTZ R28, R28, UR38, -R2.reuse ;  /* 0x000000261c1c7c23 */ /* 0x100fe20008010802 */
[----:B---3--:R-:W-:Y:S01]  /*1b050*/  FFMA.FTZ R189, R8, UR38, -R2 ;  /* 0x0000002608bd7c23 */ /* 0x008fe20008010802 */
[----:B------:R-:W-:Y:S02]  /*1b060*/  SHF.R.U32.HI R2, RZ, 0x18, R33 ;  /* 0x00000018ff027819 */ /* 0x000fe40000011621 */
[----:B------:R-:W-:Y:S02]  /*1b070*/  LOP3.LUT R17, R234, UR33, R17, 0x96, !PT ;  /* 0x00000021ea117c12 */ /* 0x000fe4000f8e9611 */
[----:B-1----:R-:W-:Y:S02]  /*1b080*/  FSEL R5, R134, RZ, P6 ;  /* 0x000000ff86057208 */ /* 0x002fe40003000000 */
[----:B------:R-:W-:-:S03]  /*1b090*/  LOP3.LUT R16, R16, UR31, R7, 0x96, !PT ;  /* 0x0000001f10107c12 */ /* 0x000fc6000f8e9607 */
[----:B------:R-:W-:Y:S01]  /*1b0a0*/  FADD.FTZ R5, R221, -R5 ;  /* 0x80000005dd057221 */ /* 0x000fe20000010000 */
[----:B------:R-:W-:Y:S01]  /*1b0b0*/  @!P0 PRMT R175, R201, 0x5410, RZ ;  /* 0x00005410c9af8816 */ /* 0x000fe200000000ff */
[----:B------:R-:W-:Y:S01]  /*1b0c0*/  IMAD.WIDE.U32 R138, R17, -0x326172a9, RZ ;  /* 0xcd9e8d57118a7825 */ /* 0x000fe200078e00ff */
[----:B------:R-:W-:-:S03]  /*1b0d0*/  ISETP.LE.U32.AND P0, PT, R2, UR13, PT ;  /* 0x0000000d02007c0c */ /* 0x000fc6000bf03070 */
[----:B------:R-:W-:Y:S01]  /*1b0e0*/  FMUL.FTZ R2, R5, UR38 ;  /* 0x0000002605027c20 */ /* 0x000fe20008410000 */
[----:B----4-:R-:W-:Y:S01]  /*1b0f0*/  F2FP.BF16.F32.PACK_AB R5, R26, R25 ;  /* 0x000000191a05723e */ /* 0x010fe200000010ff */
[----:B------:R-:W-:Y:S01]  /*1b100*/  IMAD.WIDE.U32 R16, R16, -0x326172a9, RZ ;  /* 0xcd9e8d5710107825 */ /* 0x000fe200078e00ff */
[----:B------:R-:W-:Y:S02]  /*1b110*/  LOP3.LUT R18, R232, UR32, R139, 0x96, !PT ;  /* 0x00000020e8127c12 */ /* 0x000fe4000f8e968b */
[C---:B------:R-:W-:Y:S02]  /*1b120*/  PRMT R173, R5.reuse, 0x7610, R173 ;  /* 0x0000761005ad7816 */ /* 0x040fe400000000ad */
[----:B------:R-:W-:Y:S02]  /*1b130*/  PRMT R172, R5, 0x7632, R172 ;  /* 0x0000763205ac7816 */ /* 0x000fe400000000ac */
[----:B------:R-:W-:Y:S01]  /*1b140*/  LOP3.LUT R5, R138, UR26, R17, 0x96, !PT ;  /* 0x0000001a8a057c12 */ /* 0x000fe2000f8e9611 */
[----:B------:R1:W-:Y:S08]  /*1b150*/  MUFU.EX2 R231, R190 ;  /* 0x000000be00e77308 */ /* 0x0003f00000000800 */
[----:B------:R-:W-:Y:S08]  /*1b160*/  MUFU.EX2 R2, R2 ;  /* 0x0000000200027308 */ /* 0x000ff00000000800 */
[----:B------:R3:W-:Y:S01]  /*1b170*/  MUFU.EX2 R7, R22 ;  /* 0x0000001600077308 */ /* 0x0007e20000000800 */
[----:B-1----:R-:W-:-:S07]  /*1b180*/  IMAD.WIDE.U32 R190, R5, -0x2daee0ad, RZ ;  /* 0xd2511f5305be7825 */ /* 0x002fce00078e00ff */
[----:B------:R-:W1:Y:S01]  /*1b190*/  MUFU.EX2 R8, R21 ;  /* 0x0000001500087308 */ /* 0x000e620000000800 */
[----:B---3--:R-:W-:-:S03]  /*1b1a0*/  IMAD.WIDE.U32 R22, R18, -0x2daee0ad, RZ ;  /* 0xd2511f5312167825 */ /* 0x008fc600078e00ff */
[----:B------:R-:W-:Y:S02]  /*1b1b0*/  LOP3.LUT R22, R22, UR16, R191, 0x96, !PT ;  /* 0x0000001016167c12 */ /* 0x000fe4000f8e96bf */
[----:B------:R-:W-:-:S03]  /*1b1c0*/  LOP3.LUT R17, R6, UR23, R23, 0x96, !PT ;  /* 0x0000001706117c12 */ /* 0x000fc6000f8e9617 */
[----:B------:R-:W-:-:S04]  /*1b1d0*/  IMAD.WIDE.U32 R22, R22, -0x326172a9, RZ ;  /* 0xcd9e8d5716167825 */ /* 0x000fc800078e00ff */
[----:B------:R-:W-:Y:S01]  /*1b1e0*/  @!P0 HFMA2.BF16_V2 R202, -RZ.H0_H0, RZ.H0_H0, -R172.H0_H0 ;  /* 0x200000ffffca8231 */ /* 0x000fe200003409ac */
[----:B------:R-:W-:Y:S02]  /*1b1f0*/  PRMT R29, R173, 0x5410, R172 ;  /* 0x00005410ad1d7816 */ /* 0x000fe400000000ac */
[----:B------:R-:W-:Y:S02]  /*1b200*/  PRMT R18, R22, 0x7772, RZ ;  /* 0x0000777216127816 */ /* 0x000fe400000000ff */
[----:B------:R-:W-:Y:S02]  /*1b210*/  @!P0 PRMT R172, R202, 0x5410, RZ ;  /* 0x00005410caac8816 */ /* 0x000fe400000000ff */
[----:B------:R-:W-:Y:S02]  /*1b220*/  ISETP.GT.U32.AND P0, PT, R18, UR13, PT ;  /* 0x0000000d12007c0c */ /* 0x000fe4000bf04070 */
[----:B-1----:R-:W-:Y:S01]  /*1b230*/  F2FP.BF16.F32.PACK_AB R18, R8, R11 ;  /* 0x0000000b0812723e */ /* 0x002fe200000010ff */
[----:B--2---:R-:W-:-:S04]  /*1b240*/  FFMA.FTZ R6, R225, R2, R11 ;  /* 0x00000002e1067223 */ /* 0x004fc8000001000b */
[----:B------:R-:W-:Y:S01]  /*1b250*/  FADD.FTZ R6, R8, R6 ;  /* 0x0000000608067221 */ /* 0x000fe20000010000 */
[----:B------:R-:W-:Y:S02]  /*1b260*/  FMUL.FTZ R8, R85, R0 ;  /* 0x0000000055087220 */ /* 0x000fe40000410000 */
[----:B------:R-:W2:Y:S01]  /*1b270*/  LDL R85, [R1+0x60] ;  /* 0x0000600001557983 */ /* 0x000ea20000100800 */
[----:B------:R-:W1:Y:S08]  /*1b280*/  MUFU.EX2 R5, R24 ;  /* 0x0000001800057308 */ /* 0x000e700000000800 */
[----:B------:R-:W-:Y:S08]  /*1b290*/  MUFU.EX2 R230, R136 ;  /* 0x0000008800e67308 */ /* 0x000ff00000000800 */
[----:B------:R-:W3:Y:S01]  /*1b2a0*/  MUFU.EX2 R226, R35 ;  /* 0x0000002300e27308 */ /* 0x000ee20000000800 */
[----:B------:R-:W-:Y:S01]  /*1b2b0*/  FADD.FTZ R6, R7, R6 ;  /* 0x0000000607067221 */ /* 0x000fe20000010000 */
[----:B------:R-:W-:-:S06]  /*1b2c0*/  FADD.FTZ R182, R20, R19 ;  /* 0x0000001314b67221 */ /* 0x000fcc0000010000 */
[----:B------:R-:W4:Y:S01]  /*1b2d0*/  MUFU.EX2 R225, R192 ;  /* 0x000000c000e17308 */ /* 0x000f220000000800 */
[C---:B-1----:R-:W-:Y:S01]  /*1b2e0*/  FADD.FTZ R21, R5.reuse, R6 ;  /* 0x0000000605157221 */ /* 0x042fe20000010000 */
[----:B------:R-:W-:Y:S02]  /*1b2f0*/  F2FP.BF16.F32.PACK_AB R20, R5, R7 ;  /* 0x000000070514723e */ /* 0x000fe400000010ff */
[----:B------:R-:W-:Y:S01]  /*1b300*/  PRMT R5, R10, 0x7771, RZ ;  /* 0x000077710a057816 */ /* 0x000fe200000000ff */
[----:B------:R-:W-:-:S03]  /*1b310*/  @!P4 HFMA2.BF16_V2 R203, -RZ.H0_H0, RZ.H0_H0, -R173.H0_H0 ;  /* 0x200000ffffcbc231 */ /* 0x000fc600003409ad */
[----:B------:R-:W-:Y:S02]  /*1b320*/  ISETP.GT.U32.AND P6, PT, R5, UR13, PT ;  /* 0x0000000d05007c0c */ /* 0x000fe4000bfc4070 */
[----:B---3--:R-:W-:Y:S02]  /*1b330*/  F2FP.BF16.F32.PACK_AB R6, R226, R230 ;  /* 0x000000e6e206723e */ /* 0x008fe400000010ff */
[----:B------:R-:W-:Y:S02]  /*1b340*/  PRMT R5, R10, 0x7772, RZ ;  /* 0x000077720a057816 */ /* 0x000fe400000000ff */
[C---:B------:R-:W-:Y:S02]  /*1b350*/  PRMT R138, R6.reuse, 0x7610, R138 ;  /* 0x00007610068a7816 */ /* 0x040fe4000000008a */
[----:B------:R-:W-:Y:S01]  /*1b360*/  PRMT R139, R6, 0x7632, R139 ;  /* 0x00007632068b7816 */ /* 0x000fe2000000008b */
[----:B------:R-:W-:Y:S01]  /*1b370*/  IMAD.WIDE.U32 R6, R17, -0x326172a9, RZ ;  /* 0xcd9e8d5711067825 */ /* 0x000fe200078e00ff */
[----:B------:R-:W-:-:S02]  /*1b380*/  @!P4 PRMT R173, R203, 0x5410, RZ ;  /* 0x00005410cbadc816 */ /* 0x000fc400000000ff */
[----:B------:R-:W-:Y:S02]  /*1b390*/  ISETP.GT.U32.AND P4, PT, R5, UR13, PT ;  /* 0x0000000d05007c0c */ /* 0x000fe4000bf84070 */
[----:B----4-:R-:W-:Y:S02]  /*1b3a0*/  F2FP.BF16.F32.PACK_AB R5, R225, R231 ;  /* 0x000000e7e105723e */ /* 0x010fe400000010ff */
[----:B------:R-:W-:Y:S01]  /*1b3b0*/  LOP3.LUT R11, R6, UR15, R23, 0x96, !PT ;  /* 0x0000000f060b7c12 */ /* 0x000fe2000f8e9617 */
[----:B------:R-:W-:Y:S01]  /*1b3c0*/  IMAD.MOV.U32 R6, RZ, RZ, R22 ;  /* 0x000000ffff067224 */ /* 0x000fe200078e0016 */
[C---:B------:R-:W-:Y:S02]  /*1b3d0*/  PRMT R137, R5.reuse, 0x7610, R137 ;  /* 0x0000761005897816 */ /* 0x040fe40000000089 */
[----:B------:R-:W-:Y:S01]  /*1b3e0*/  PRMT R136, R5, 0x7632, R136 ;  /* 0x0000763205887816 */ /* 0x000fe20000000088 */
[----:B------:R-:W-:Y:S01]  /*1b3f0*/  @P0 HFMA2.BF16_V2 R206, -RZ.H0_H0, RZ.H0_H0, -R20.H0_H0 ;  /* 0x200000ffffce0231 */ /* 0x000fe20000340914 */
[----:B------:R-:W-:Y:S01]  /*1b400*/  PRMT R5, R11, 0x7632, R5 ;  /* 0x000076320b057816 */ /* 0x000fe20000000005 */
[----:B------:R-:W-:Y:S01]  /*1b410*/  @!P3 HFMA2.BF16_V2 R209, -RZ.H0_H0, RZ.H0_H0, -R138.H0_H0 ;  /* 0x200000ffffd1b231 */ /* 0x000fe2000034098a */
[----:B------:R-:W-:Y:S01]  /*1b420*/  PRMT R24, R137, 0x5410, R136 ;  /* 0x0000541089187816 */ /* 0x000fe20000000088 */
[----:B------:R-:W-:Y:S01]  /*1b430*/  @P6 HFMA2.BF16_V2 R208, -RZ.H0_H0, RZ.H0_H0, -R139.H0_H0 ;  /* 0x200000ffffd06231 */ /* 0x000fe2000034098b */
[----:B------:R-:W-:Y:S01]  /*1b440*/  LOP3.LUT R6, R6, 0xff, RZ, 0xc0, !PT ;  /* 0x000000ff06067812 */ /* 0x000fe200078ec0ff */
[-C--:B------:R-:W-:Y:S01]  /*1b450*/  FMUL.FTZ R245, R65, R0.reuse ;  /* 0x0000000041f57220 */ /* 0x080fe20000410000 */
[----:B------:R-:W-:Y:S01]  /*1b460*/  PRMT R223, R20, 0x7610, R223 ;  /* 0x0000761014df7816 */ /* 0x000fe200000000df */
[-C--:B------:R-:W-:Y:S01]  /*1b470*/  FMUL.FTZ R200, R68, R0.reuse ;  /* 0x0000000044c87220 */ /* 0x080fe20000410000 */
[----:B------:R-:W-:Y:S01]  /*1b480*/  @P0 PRMT R223, R206, 0x5410, RZ ;  /* 0x00005410cedf0816 */ /* 0x000fe200000000ff */
[----:B------:R-:W-:Y:S01]  /*1b490*/  @P4 HFMA2.BF16_V2 R207, -RZ.H0_H0, RZ.H0_H0, -R137.H0_H0 ;  /* 0x200000ffffcf4231 */ /* 0x000fe20000340989 */
[----:B------:R-:W-:Y:S01]  /*1b4a0*/  PRMT R19, R138, 0x5410, R139 ;  /* 0x000054108a137816 */ /* 0x000fe2000000008b */
[----:B------:R-:W-:Y:S01]  /*1b4b0*/  IMAD.MOV.U32 R68, RZ, RZ, R24 ;  /* 0x000000ffff447224 */ /* 0x000fe200078e0018 */
[----:B------:R-:W-:Y:S01]  /*1b4c0*/  LOP3.LUT R5, R5, 0xff, RZ, 0xc0, !PT ;  /* 0x000000ff05057812 */ /* 0x000fe200078ec0ff */
[-C--:B------:R-:W-:Y:S01]  /*1b4d0*/  FMUL.FTZ R65, R84, R0.reuse ;  /* 0x0000000054417220 */ /* 0x080fe20000410000 */
[----:B------:R-:W-:Y:S01]  /*1b4e0*/  @!P3 PRMT R138, R209, 0x5410, RZ ;  /* 0x00005410d18ab816 */ /* 0x000fe200000000ff */
[-C--:B------:R-:W-:Y:S01]  /*1b4f0*/  FMUL.FTZ R168, R168, R0.reuse ;  /* 0x00000000a8a87220 */ /* 0x080fe20000410000 */
[----:B------:R-:W-:Y:S01]  /*1b500*/  @P6 PRMT R139, R208, 0x5410, RZ ;  /* 0x00005410d08b6816 */ /* 0x000fe200000000ff */
[-C--:B------:R-:W-:Y:S01]  /*1b510*/  FMUL.FTZ R169, R169, R0.reuse ;  /* 0x00000000a9a97220 */ /* 0x080fe20000410000 */
[----:B------:R-:W-:Y:S01]  /*1b520*/  ISETP.LE.U32.AND P0, PT, R6, UR13, PT ;  /* 0x0000000d06007c0c */ /* 0x000fe2000bf03070 */
        /* <DEDUP_REMOVED lines=26> */
[----:B------:R-:W-:-:S02]  /*1b6d0*/  PRMT R6, R22, 0x7773, RZ ;  /* 0x0000777316067816 */ /* 0x000fc400000000ff */
[----:B------:R-:W-:Y:S02]  /*1b6e0*/  PRMT R0, R10, 0x7773, RZ ;  /* 0x000077730a007816 */ /* 0x000fe400000000ff */
[----:B------:R-:W-:Y:S02]  /*1b6f0*/  ISETP.LE.U32.AND P3, PT, R5, UR13, PT ;  /* 0x0000000d05007c0c */ /* 0x000fe4000bf63070 */
[----:B------:R-:W-:Y:S02]  /*1b700*/  FSEL R5, R135, RZ, P5 ;  /* 0x000000ff87057208 */ /* 0x000fe40002800000 */
[----:B------:R-:W-:Y:S02]  /*1b710*/  @P4 PRMT R137, R207, 0x5410, RZ ;  /* 0x00005410cf894816 */ /* 0x000fe400000000ff */
[----:B------:R-:W-:Y:S02]  /*1b720*/  ISETP.GT.U32.AND P5, PT, R6, UR13, PT ;  /* 0x0000000d06007c0c */ /* 0x000fe4000bfa4070 */
[----:B------:R-:W-:-:S02]  /*1b730*/  LOP3.LUT R7, R16, UR17, R7, 0x96, !PT ;  /* 0x0000001110077c12 */ /* 0x000fc4000f8e9607 */
[----:B------:R-:W-:Y:S02]  /*1b740*/  ISETP.GT.U32.AND P4, PT, R0, UR13, PT ;  /* 0x0000000d00007c0c */ /* 0x000fe4000bf84070 */
[----:B------:R-:W-:Y:S01]  /*1b750*/  LOP3.LUT R0, R11, 0xffff, RZ, 0xc0, !PT ;  /* 0x0000ffff0b007812 */ /* 0x000fe200078ec0ff */
[----:B------:R-:W-:-:S03]  /*1b760*/  IMAD.WIDE.U32 R36, R7, -0x2daee0ad, RZ ;  /* 0xd2511f5307247825 */ /* 0x000fc600078e00ff */
[----:B------:R-:W-:Y:S01]  /*1b770*/  SHF.R.U32.HI R0, RZ, 0x8, R0 ;  /* 0x00000008ff007819 */ /* 0x000fe20000011600 */
[----:B------:R-:W-:Y:S01]  /*1b780*/  IMAD.MOV.U32 R69, RZ, RZ, R19 ;  /* 0x000000ffff457224 */ /* 0x000fe200078e0013 */
[----:B------:R-:W-:Y:S01]  /*1b790*/  MUFU.EX2 R16, R174 ;  /* 0x000000ae00107308 */ /* 0x000fe20000000800 */
[----:B------:R-:W-:Y:S01]  /*1b7a0*/  IMAD.MOV.U32 R81, RZ, RZ, R29 ;  /* 0x000000ffff517224 */ /* 0x000fe200078e001d */
[----:B------:R-:W-:Y:S02]  /*1b7b0*/  LOP3.LUT R0, R0, 0xffff, RZ, 0xc0, !PT ;  /* 0x0000ffff00007812 */ /* 0x000fe400078ec0ff */
[----:B------:R-:W-:Y:S01]  /*1b7c0*/  LOP3.LUT R29, R190, UR7, R37, 0x96, !PT ;  /* 0x00000007be1d7c12 */ /* 0x000fe2000f8e9625 */
[----:B------:R-:W-:-:S03]  /*1b7d0*/  @P5 HFMA2.BF16_V2 R48, -RZ.H0_H0, RZ.H0_H0, -R20.H1_H1 ;  /* 0x200000ffff305231 */ /* 0x000fc60000360914 */
[----:B------:R-:W1:Y:S01]  /*1b7e0*/  MUFU.EX2 R19, R181 ;  /* 0x000000b500137308 */ /* 0x000e620000000800 */
[----:B------:R-:W-:Y:S02]  /*1b7f0*/  ISETP.LE.U32.AND P6, PT, R0, UR13, PT ;  /* 0x0000000d00007c0c */ /* 0x000fe4000bfc3070 */
[C---:B------:R-:W-:Y:S02]  /*1b800*/  LOP3.LUT R0, R29.reuse, 0xff, RZ, 0xc0, !PT ;  /* 0x000000ff1d007812 */ /* 0x040fe400078ec0ff */
[----:B------:R-:W-:Y:S02]  /*1b810*/  PRMT R219, R20, 0x7632, R219 ;  /* 0x0000763214db7816 */ /* 0x000fe400000000db */
[----:B------:R-:W-:Y:S02]  /*1b820*/  @P5 PRMT R219, R48, 0x5410, RZ ;  /* 0x0000541030db5816 */ /* 0x000fe400000000ff */
[----:B------:R-:W-:Y:S02]  /*1b830*/  ISETP.LE.U32.AND P5, PT, R0, UR13, PT ;  /* 0x0000000d00007c0c */ /* 0x000fe4000bfa3070 */
[----:B------:R-:W-:-:S02]  /*1b840*/  LOP3.LUT R0, R29, 0xffff, RZ, 0xc0, !PT ;  /* 0x0000ffff1d007812 */ /* 0x000fc400078ec0ff */
[----:B-1----:R-:W-:Y:S02]  /*1b850*/  F2FP.BF16.F32.PACK_AB R64, R19, R16 ;  /* 0x000000101340723e */ /* 0x002fe400000010ff */
[----:B------:R-:W-:-:S07]  /*1b860*/  SHF.R.U32.HI R0, RZ, 0x8, R0 ;  /* 0x00000008ff007819 */ /* 0x000fce0000011600 */
[----:B------:R-:W-:Y:S01]  /*1b870*/  @!P5 HFMA2.BF16_V2 R49, -RZ.H0_H0, RZ.H0_H0, -R64.H0_H0 ;  /* 0x200000ffff31d231 */ /* 0x000fe20000340940 */
[----:B------:R-:W-:Y:S02]  /*1b880*/  LOP3.LUT R0, R0, 0xffff, RZ, 0xc0, !PT ;  /* 0x0000ffff00007812 */ /* 0x000fe400078ec0ff */
[----:B------:R-:W-:Y:S02]  /*1b890*/  PRMT R222, R64, 0x7610, R222 ;  /* 0x0000761040de7816 */ /* 0x000fe400000000de */
[----:B------:R-:W-:Y:S02]  /*1b8a0*/  @!P5 PRMT R222, R49, 0x5410, RZ ;  /* 0x0000541031ded816 */ /* 0x000fe400000000ff */
[----:B------:R-:W-:Y:S02]  /*1b8b0*/  ISETP.LE.U32.AND P5, PT, R0, UR13, PT ;  /* 0x0000000d00007c0c */ /* 0x000fe4000bfa3070 */
[----:B------:R-:W-:Y:S01]  /*1b8c0*/  PRMT R0, R29, 0x7632, R0 ;  /* 0x000076321d007816 */ /* 0x000fe20000000000 */
[----:B------:R-:W-:Y:S01]  /*1b8d0*/  FADD.FTZ R6, R224, -R5 ;  /* 0x80000005e0067221 */ /* 0x000fe20000010000 */
[----:B------:R-:W-:-:S02]  /*1b8e0*/  @P4 HFMA2.BF16_V2 R53, -RZ.H0_H0, RZ.H0_H0, -R136.H0_H0 ;  /* 0x200000ffff354231 */ /* 0x000fc40000340988 */
[----:B------:R-:W-:Y:S01]  /*1b8f0*/  LOP3.LUT R0, R0, 0xff, RZ, 0xc0, !PT ;  /* 0x000000ff00007812 */ /* 0x000fe200078ec0ff */
[----:B------:R-:W-:Y:S02]  /*1b900*/  FMUL.FTZ R6, R6, UR38 ;  /* 0x0000002606067c20 */ /* 0x000fe40008410000 */
[----:B------:R-:W-:Y:S01]  /*1b910*/  @P4 PRMT R136, R53, 0x5410, RZ ;  /* 0x0000541035884816 */ /* 0x000fe200000000ff */
[----:B------:R-:W-:Y:S01]  /*1b920*/  MUFU.EX2 R5, R186 ;  /* 0x000000ba00057308 */ /* 0x000fe20000000800 */
[----:B------:R-:W-:-:S07]  /*1b930*/  ISETP.LE.U32.AND P4, PT, R0, UR13, PT ;  /* 0x0000000d00007c0c */ /* 0x000fce000bf83070 */
[----:B------:R-:W1:Y:S08]  /*1b940*/  MUFU.EX2 R0, R6 ;  /* 0x0000000600007308 */ /* 0x000e700000000800 */
[----:B------:R3:W-:Y:S08]  /*1b950*/  MUFU.EX2 R17, R27 ;  /* 0x0000001b00117308 */ /* 0x0007f00000000800 */
[----:B------:R-:W4:Y:S01]  /*1b960*/  MUFU.EX2 R221, R28 ;  /* 0x0000001c00dd7308 */ /* 0x000f220000000800 */
[----:B------:R-:W-:-:S02]  /*1b970*/  @!P5 HFMA2.BF16_V2 R52, -RZ.H0_H0, RZ.H0_H0, -R64.H1_H1 ;  /* 0x200000ffff34d231 */ /* 0x000fc40000360940 */
[----:B------:R-:W-:Y:S02]  /*1b980*/  IMAD.MOV.U32 R156, RZ, RZ, R211 ;  /* 0x000000ffff9c7224 */ /* 0x000fe400078e00d3 */
[----:B------:R-:W-:Y:S02]  /*1b990*/  IMAD.MOV.U32 R157, RZ, RZ, R210 ;  /* 0x000000ffff9d7224 */ /* 0x000fe400078e00d2 */
[----:B------:R-:W-:Y:S01]  /*1b9a0*/  IMAD.MOV.U32 R80, RZ, RZ, R198 ;  /* 0x000000ffff507224 */ /* 0x000fe200078e00c6 */
[----:B------:R-:W-:Y:S01]  /*1b9b0*/  PRMT R218, R64, 0x7632, R218 ;  /* 0x0000763240da7816 */ /* 0x000fe200000000da */
[-C--:B------:R-:W-:Y:S01]  /*1b9c0*/  FMUL.FTZ R234, R158, R3.reuse ;  /* 0x000000039eea7220 */ /* 0x080fe20000410000 */
[----:B------:R-:W-:Y:S01]  /*1b9d0*/  @!P5 PRMT R218, R52, 0x5410, RZ ;  /* 0x0000541034dad816 */ /* 0x000fe200000000ff */
[-C--:B------:R-:W-:Y:S01]  /*1b9e0*/  FMUL.FTZ R235, R159, R3.reuse ;  /* 0x000000039feb7220 */ /* 0x080fe20000410000 */
[-C--:B------:R-:W-:Y:S01]  /*1b9f0*/  FMUL.FTZ R246, R66, R3.reuse ;  /* 0x0000000342f67220 */ /* 0x080fe20000410000 */
[-C--:B------:R-:W-:Y:S01]  /*1ba00*/  FMUL.FTZ R211, R83, R3.reuse ;  /* 0x0000000353d37220 */ /* 0x080fe20000410000 */
[----:B------:R-:W-:Y:S01]  /*1ba10*/  FMUL.FTZ R191, R98, R3 ;  /* 0x0000000362bf7220 */ /* 0x000fe20000410000 */
[----:B------:R-:W-:-:S02]  /*1ba20*/  IMAD.MOV.U32 R158, RZ, RZ, R84 ;  /* 0x000000ffff9e7224 */ /* 0x000fc400078e0054 */
[-C--:B-1----:R-:W-:Y:S01]  /*1ba30*/  FMUL.FTZ R84, R44, R0.reuse ;  /* 0x000000002c547220 */ /* 0x082fe20000410000 */
[----:B------:R-:W-:Y:S02]  /*1ba40*/  IMAD.MOV.U32 R6, RZ, RZ, R101 ;  /* 0x000000ffff067224 */ /* 0x000fe400078e0065 */
        /* <DEDUP_REMOVED lines=18> */
[----:B---3--:R-:W-:Y:S02]  /*1bb70*/  IMAD.MOV.U32 R27, RZ, RZ, R112 ;  /* 0x000000ffff1b7224 */ /* 0x008fe400078e0070 */
        /* <DEDUP_REMOVED lines=22> */
[----:B----4-:R-:W-:Y:S01]  /*1bce0*/  F2FP.BF16.F32.PACK_AB R41, R221, R17 ;  /* 0x00000011dd29723e */ /* 0x010fe200000010ff */
[----:B------:R-:W-:-:S04]  /*1bcf0*/  FMUL.FTZ R242, R38, R3 ;  /* 0x0000000326f27220 */ /* 0x000fc80000410000 */
[----:B------:R-:W-:Y:S01]  /*1bd00*/  @!P4 HFMA2.BF16_V2 R38, -RZ.H0_H0, RZ.H0_H0, -R41.H0_H0 ;  /* 0x200000ffff26c231 */ /* 0x000fe20000340929 */
[----:B------:R-:W-:-:S04]  /*1bd10*/  PRMT R207, R41, 0x7610, R207 ;  /* 0x0000761029cf7816 */ /* 0x000fc800000000cf */
[----:B------:R-:W-:Y:S01]  /*1bd20*/  @!P4 PRMT R207, R38, 0x5410, RZ ;  /* 0x0000541026cfc816 */ /* 0x000fe200000000ff */
        /* <DEDUP_REMOVED lines=17> */
[-C--:B--2---:R-:W-:Y:S01]  /*1be40*/  FFMA.FTZ R7, R85, R0.reuse, R5 ;  /* 0x0000000055077223 */ /* 0x084fe20000010005 */
[-C--:B------:R-:W-:Y:S01]  /*1be50*/  FMUL.FTZ R85, R45, R0.reuse ;  /* 0x000000002d557220 */ /* 0x080fe20000410000 */
[----:B------:R-:W-:Y:S01]  /*1be60*/  FMUL.FTZ R45, R57, R0 ;  /* 0x00000000392d7220 */ /* 0x000fe20000410000 */
[----:B------:R-:W-:-:S04]  /*1be70*/  LOP3.LUT R0, R11, 0xff, RZ, 0xc0, !PT ;  /* 0x000000ff0b007812 */ /* 0x000fc800078ec0ff */
[----:B------:R-:W-:Y:S02]  /*1be80*/  ISETP.LE.U32.AND P5, PT, R0, UR13, PT ;  /* 0x0000000d00007c0c */ /* 0x000fe4000bfa3070 */
[----:B------:R-:W-:-:S04]  /*1be90*/  SHF.R.U32.HI R0, RZ, 0x18, R29 ;  /* 0x00000018ff007819 */ /* 0x000fc8000001161d */
[----:B------:R-:W-:Y:S02]  /*1bea0*/  ISETP.LE.U32.AND P4, PT, R0, UR13, PT ;  /* 0x0000000d00007c0c */ /* 0x000fe4000bf83070 */
        /* <DEDUP_REMOVED lines=12> */
[-C--:B------:R-:W-:Y:S01]  /*1bf70*/  FMUL.FTZ R46, R58, R2.reuse ;  /* 0x000000023a2e7220 */ /* 0x080fe20000410000 */
[----:B------:R-:W-:Y:S02]  /*1bf80*/  IMAD.MOV.U32 R99, RZ, RZ, R214 ;  /* 0x000000ffff637224 */ /* 0x000fe400078e00d6 */
[----:B------:R-:W-:Y:S02]  /*1bf90*/  @!P4 HFMA2.BF16_V2 R39, -RZ.H0_H0, RZ.H0_H0, -R41.H1_H1 ;  /* 0x200000ffff27c231 */ /* 0x000fe40000360929 */
[----:B------:R-:W-:Y:S02]  /*1bfa0*/  IMAD.MOV.U32 R58, RZ, RZ, R83 ;  /* 0x000000ffff3a7224 */ /* 0x000fe400078e0053 */
[-C--:B------:R-:W-:Y:S01]  /*1bfb0*/  FMUL.FTZ R83, R63, R2.reuse ;  /* 0x000000023f537220 */ /* 0x080fe20000410000 */
[----:B------:R-:W-:Y:S01]  /*1bfc0*/  LOP3.LUT R3, R3, 0xff, RZ, 0xc0, !PT ;  /* 0x000000ff03037812 */ /* 0x000fe200078ec0ff */
[-C--:B------:R-:W-:Y:S01]  /*1bfd0*/  FMUL.FTZ R87, R47, R2.reuse ;  /* 0x000000022f577220 */ /* 0x080fe20000410000 */
[----:B------:R-:W2:Y:S01]  /*1bfe0*/  LDC R63, c[0x0][0x448] ;  /* 0x00011200ff3f7b82 */ /* 0x000ea20000000800 */
[-C--:B------:R-:W-:Y:S01]  /*1bff0*/  FMUL.FTZ R47, R59, R2.reuse ;  /* 0x000000023b2f7220 */ /* 0x080fe20000410000 */
[----:B------:R-:W-:Y:S01]  /*1c000*/  FMUL.FTZ R82, R62, R2 ;  /* 0x000000023e527220 */ /* 0x000fe20000410000 */
[----:B------:R-:W-:Y:S01]  /*1c010*/  IMAD.MOV.U32 R60, RZ, RZ, R66 ;  /* 0x000000ffff3c7224 */ /* 0x000fe200078e0042 */
[----:B------:R-:W-:Y:S01]  /*1c020*/  PRMT R206, R41, 0x7632, R206 ;  /* 0x0000763229ce7816 */ /* 0x000fe200000000ce */
        /* <DEDUP_REMOVED lines=34> */
[----:B------:R-:W-:Y:S01]  /*1c250*/  @!P4 PRMT R206, R39, 0x5410, RZ ;  /* 0x0000541027cec816 */ /* 0x000fe200000000ff */
[----:B------:R-:W-:Y:S01]  /*1c260*/  MUFU.EX2 R214, R193 ;  /* 0x000000c100d67308 */ /* 0x000fe20000000800 */
[----:B-1----:R-:W-:-:S02]  /*1c270*/  F2FP.BF16.F32.PACK_AB R2, R0, R5 ;  /* 0x000000050002723e */ /* 0x002fc400000010ff */
[----:B------:R-:W-:-:S05]  /*1c280*/  ISETP.LE.U32.AND P4, PT, R3, UR13, PT ;  /* 0x0000000d03007c0c */ /* 0x000fca000bf83070 */
[----:B------:R-:W-:Y:S01]  /*1c290*/  MUFU.EX2 R187, R187 ;  /* 0x000000bb00bb7308 */ /* 0x000fe20000000800 */
[----:B------:R-:W-:-:S07]  /*1c2a0*/  FADD.FTZ R7, R0, R7 ;  /* 0x0000000700077221 */ /* 0x000fce0000010000 */
[----:B------:R-:W1:Y:S01]  /*1c2b0*/  MUFU.EX2 R5, R195 ;  /* 0x000000c300057308 */ /* 0x000e620000000800 */
[----:B------:R-:W-:-:S07]  /*1c2c0*/  @!P5 HFMA2.BF16_V2 R42, -RZ.H0_H0, RZ.H0_H0, -R2.H0_H0 ;  /* 0x200000ffff2ad231 */ /* 0x000fce0000340902 */
[----:B------:R-:W3:Y:S01]  /*1c2d0*/  MUFU.EX2 R3, R196 ;  /* 0x000000c400037308 */ /* 0x000ee20000000800 */
[----:B------:R-:W-:Y:S01]  /*1c2e0*/  PRMT R0, R2, 0x7632, R0 ;  /* 0x0000763202007816 */ /* 0x000fe20000000000 */
[----:B------:R-:W-:Y:S01]  /*1c2f0*/  IMAD.MOV.U32 R93, RZ, RZ, R6 ;  /* 0x000000ffff5d7224 */ /* 0x000fe200078e0006 */
[----:B------:R-:W-:Y:S01]  /*1c300*/  PRMT R6, R36, 0x7771, RZ ;  /* 0x0000777124067816 */ /* 0x000fe200000000ff */
[----:B------:R-:W-:Y:S01]  /*1c310*/  IMAD.MOV.U32 R105, RZ, RZ, R24 ;  /* 0x000000ffff697224 */ /* 0x000fe200078e0018 */
[----:B------:R-:W-:Y:S01]  /*1c320*/  PRMT R24, R2, 0x5410, R0 ;  /* 0x0000541002187816 */ /* 0x000fe20000000000 */
[----:B------:R-:W-:Y:S01]  /*1c330*/  IMAD.MOV.U32 R109, RZ, RZ, R8 ;  /* 0x000000ffff6d7224 */ /* 0x000fe200078e0008 */
[----:B------:R-:W-:Y:S01]  /*1c340*/  @!P5 PRMT R2, R42, 0x5410, RZ ;  /* 0x000054102a02d816 */ /* 0x000fe200000000ff */
[----:B------:R-:W-:Y:S01]  /*1c350*/  FADD.FTZ R8, R32, R176 ;  /* 0x000000b020087221 */ /* 0x000fe20000010000 */
[----:B------:R-:W-:Y:S01]  /*1c360*/  ISETP.GT.U32.AND P5, PT, R6, UR13, PT ;  /* 0x0000000d06007c0c */ /* 0x000fe2000bfa4070 */
[----:B-1----:R-:W-:Y:S01]  /*1c370*/  FADD.FTZ R6, R5, R7 ;  /* 0x0000000705067221 */ /* 0x002fe20000010000 */
[----:B------:R-:W-:Y:S01]  /*1c380*/  F2FP.BF16.F32.PACK_AB R39, R187, R214 ;  /* 0x000000d6bb27723e */ /* 0x000fe200000010ff */
[----:B------:R-:W-:Y:S01]  /*1c390*/  FADD.FTZ R8, R34, R8 ;  /* 0x0000000822087221 */ /* 0x000fe20000010000 */
[----:B--2---:R-:W-:Y:S01]  /*1c3a0*/  IMAD.SHL.U32 R34, R63, 0x8, RZ ;  /* 0x000000083f227824 */ /* 0x004fe200078e00ff */
[----:B---3--:R-:W-:-:S02]  /*1c3b0*/  F2FP.BF16.F32.PACK_AB R7, R3, R5 ;  /* 0x000000050307723e */ /* 0x008fc400000010ff */
[----:B------:R-:W-:Y:S02]  /*1c3c0*/  @!P4 HFMA2.BF16_V2 R40, -RZ.H0_H0, RZ.H0_H0, -R39.H0_H0 ;  /* 0x200000ffff28c231 */ /* 0x000fe40000340927 */
[----:B------:R-:W-:Y:S01]  /*1c3d0*/  FADD.FTZ R5, R3, R6 ;  /* 0x0000000603057221 */ /* 0x000fe20000010000 */
[C---:B------:R-:W-:Y:S02]  /*1c3e0*/  PRMT R119, R7.reuse, 0x7610, R119 ;  /* 0x0000761007777816 */ /* 0x040fe40000000077 */
[----:B------:R-:W-:Y:S01]  /*1c3f0*/  PRMT R118, R7, 0x7632, R118 ;  /* 0x0000763207767816 */ /* 0x000fe20000000076 */
[----:B------:R-:W-:Y:S01]  /*1c400*/  IMAD.WIDE R6, R34, 0x2, R30 ;  /* 0x0000000222067825 */ /* 0x000fe200078e021e */
[----:B------:R-:W-:-:S03]  /*1c410*/  PRMT R3, R36, 0x7772, RZ ;  /* 0x0000777224037816 */ /* 0x000fc600000000ff */
[----:B------:R-:W-:Y:S01]  /*1c420*/  @P5 HFMA2.BF16_V2 R43, -RZ.H0_H0, RZ.H0_H0, -R39.H1_H1 ;  /* 0x200000ffff2b5231 */ /* 0x000fe20000360927 */
[----:B------:R-:W-:Y:S02]  /*1c430*/  PRMT R181, R39, 0x7610, R181 ;  /* 0x0000761027b57816 */ /* 0x000fe400000000b5 */
[----:B------:R-:W-:Y:S01]  /*1c440*/  @!P4 PRMT R181, R40, 0x5410, RZ ;  /* 0x0000541028b5c816 */ /* 0x000fe200000000ff */
[----:B------:R-:W-:Y:S01]  /*1c450*/  IMAD.WIDE R6, R63, 0x70, R6 ;  /* 0x000000703f067825 */ /* 0x000fe200078e0206 */
[----:B------:R-:W-:Y:S02]  /*1c460*/  ISETP.GT.U32.AND P4, PT, R3, UR13, PT ;  /* 0x0000000d03007c0c */ /* 0x000fe4000bf84070 */
[----:B------:R-:W-:Y:S02]  /*1c470*/  SHF.R.U32.HI R3, RZ, 0x18, R11 ;  /* 0x00000018ff037819 */ /* 0x000fe4000001160b */
[----:B------:R-:W-:Y:S02]  /*1c480*/  PRMT R176, R39, 0x7632, R176 ;  /* 0x0000763227b07816 */ /* 0x000fe400000000b0 */
[----:B------:R-:W-:Y:S01]  /*1c490*/  @P5 PRMT R176, R43, 0x5410, RZ ;  /* 0x000054102bb05816 */ /* 0x000fe200000000ff */
[----:B------:R1:W-:Y:S01]  /*1c4a0*/  STG.E.U16 desc[UR28][R30.64+-0xfe], R9 ;  /* 0xffff02091e007986 */ /* 0x0003e2000c10151c */
[----:B------:R-:W-:Y:S01]  /*1c4b0*/  ISETP.LE.U32.AND P5, PT, R3, UR13, PT ;  /* 0x0000000d03007c0c */ /* 0x000fe2000bfa3070 */
[----:B------:R-:W-:Y:S01]  /*1c4c0*/  FADD.FTZ R3, R25, R8 ;  /* 0x0000000819037221 */ /* 0x000fe20000010000 */
[----:B-1----:R-:W-:-:S04]  /*1c4d0*/  IMAD.WIDE R8, R63, -0x70, R6 ;  /* 0xffffff903f087825 */ /* 0x002fc800078e0206 */
[----:B------:R-:W-:-:S04]  /*1c4e0*/  IMAD.WIDE R8, R63, 0x70, R8 ;  /* 0x000000703f087825 */ /* 0x000fc800078e0208 */
[----:B------:R-:W-:-:S04]  /*1c4f0*/  IMAD.WIDE R8, R63, -0x70, R8 ;  /* 0xffffff903f087825 */ /* 0x000fc800078e0208 */
[----:B------:R-:W-:-:S04]  /*1c500*/  IMAD.WIDE R8, R63, 0x70, R8 ;  /* 0x000000703f087825 */ /* 0x000fc800078e0208 */
[----:B------:R-:W-:Y:S01]  /*1c510*/  IMAD.WIDE R8, R63, -0x70, R8 ;  /* 0xffffff903f087825 */ /* 0x000fe200078e0208 */
[----:B------:R-:W-:-:S03]  /*1c520*/  PRMT R117, R18, 0x7610, R117 ;  /* 0x0000761012757816 */ /* 0x000fc60000000075 */
[----:B------:R-:W-:Y:S02]  /*1c530*/  IMAD.MOV.U32 R108, RZ, RZ, R35 ;  /* 0x000000ffff6c7224 */ /* 0x000fe400078e0023 */
[----:B------:R-:W-:Y:S01]  /*1c540*/  IMAD.WIDE R34, R34, 0x2, R6 ;  /* 0x0000000222227825 */ /* 0x000fe200078e0206 */
[----:B------:R-:W-:-:S03]  /*1c550*/  PRMT R116, R18, 0x7632, R116 ;  /* 0x0000763212747816 */ /* 0x000fc60000000074 */
[----:B------:R-:W-:-:S04]  /*1c560*/  IMAD.WIDE R6, R63, 0x70, R8 ;  /* 0x000000703f067825 */ /* 0x000fc800078e0208 */
[----:B------:R-:W-:Y:S02]  /*1c570*/  @!P3 HFMA2.BF16_V2 R55, -RZ.H0_H0, RZ.H0_H0, -R117.H0_H0 ;  /* 0x200000ffff37b231 */ /* 0x000fe40000340975 */
[----:B------:R-:W-:Y:S02]  /*1c580*/  IMAD.MOV.U32 R61, RZ, RZ, R103 ;  /* 0x000000ffff3d7224 */ /* 0x000fe400078e0067 */
[----:B------:R-:W-:Y:S02]  /*1c590*/  @!P5 HFMA2.BF16_V2 R54, -RZ.H0_H0, RZ.H0_H0, -R116.H0_H0 ;  /* 0x200000ffff36d231 */ /* 0x000fe40000340974 */
[----:B------:R-:W-:Y:S02]  /*1c5a0*/  IMAD.MOV.U32 R92, RZ, RZ, R53 ;  /* 0x000000ffff5c7224 */ /* 0x000fe400078e0035 */
[----:B------:R-:W-:Y:S02]  /*1c5b0*/  IMAD.MOV.U32 R103, RZ, RZ, R52 ;  /* 0x000000ffff677224 */ /* 0x000fe400078e0034 */
[----:B------:R-:W-:-:S04]  /*1c5c0*/  IMAD.WIDE R52, R63, -0x70, R6 ;  /* 0xffffff903f347825 */ /* 0x000fc800078e0206 */
[----:B------:R-:W-:Y:S01]  /*1c5d0*/  FADD.FTZ R5, R16, R5 ;  /* 0x0000000510057221 */ /* 0x000fe20000010000 */
[----:B------:R-:W-:Y:S02]  /*1c5e0*/  PRMT R16, R117, 0x5410, R116 ;  /* 0x0000541075107816 */ /* 0x000fe40000000074 */
[----:B------:R-:W-:Y:S02]  /*1c5f0*/  @!P3 PRMT R117, R55, 0x5410, RZ ;  /* 0x000054103775b816 */ /* 0x000fe400000000ff */
[----:B------:R-:W-:Y:S01]  /*1c600*/  @!P5 PRMT R116, R54, 0x5410, RZ ;  /* 0x000054103674d816 */ /* 0x000fe200000000ff */
[----:B------:R-:W-:-:S04]  /*1c610*/  IMAD.WIDE R54, R63, 0x70, R52 ;  /* 0x000000703f367825 */ /* 0x000fc800078e0234 */
[----:B------:R-:W-:Y:S02]  /*1c620*/  IMAD.MOV.U32 R63, RZ, RZ, R62 ;  /* 0x000000ffff3f7224 */ /* 0x000fe400078e003e */
[----:B------:R-:W2:Y:S01]  /*1c630*/  LDL.LU R62, [R1+0xc8] ;  /* 0x0000c800013e7983 */ /* 0x000ea20000300800 */
[----:B------:R-:W-:Y:S02]  /*1c640*/  IMAD.MOV.U32 R194, RZ, RZ, R224 ;  /* 0x000000ffffc27224 */ /* 0x000fe400078e00e0 */
[----:B------:R-:W-:Y:S01]  /*1c650*/  FADD.FTZ R224, R177, R182 ;  /* 0x000000b6b1e07221 */ /* 0x000fe20000010000 */
[----:B------:R-:W-:Y:S02]  /*1c660*/  @!P6 HFMA2.BF16_V2 R51, -RZ.H0_H0, RZ.H0_H0, -R0.H0_H0 ;  /* 0x200000ffff33e231 */ /* 0x000fe40000340900 */
[----:B------:R-:W-:Y:S01]  /*1c670*/  FADD.FTZ R182, R26, R3 ;  /* 0x000000031ab67221 */ /* 0x000fe20000010000 */
[----:B------:R-:W-:Y:S01]  /*1c680*/  PRMT R3, R22, 0x7771, RZ ;  /* 0x0000777116037816 */ /* 0x000fe200000000ff */
[----:B------:R-:W-:Y:S01]  /*1c690*/  STG.E.U16 desc[UR28][R30.64+-0x100], R13 ;  /* 0xffff000d1e007986 */ /* 0x000fe2000c10151c */
[----:B------:R-:W-:-:S03]  /*1c6a0*/  @!P6 PRMT R0, R51, 0x5410, RZ ;  /* 0x000054103300e816 */ /* 0x000fc600000000ff */
[----:B------:R-:W-:Y:S01]  /*1c6b0*/  STG.E.U16 desc[UR28][R52.64+-0x100], R15 ;  /* 0xffff000f34007986 */ /* 0x000fe2000c10151c */
[----:B------:R-:W-:-:S03]  /*1c6c0*/  ISETP.GT.U32.AND P3, PT, R3, UR13, PT ;  /* 0x0000000d03007c0c */ /* 0x000fc6000bf64070 */
[----:B------:R-:W-:Y:S01]  /*1c6d0*/  STG.E.U16 desc[UR28][R52.64+-0xfe], R14 ;  /* 0xffff020e34007986 */ /* 0x000fe2000c10151c */
[----:B------:R-:W-:-:S03]  /*1c6e0*/  PRMT R3, R188, 0x7773, RZ ;  /* 0x00007773bc037816 */ /* 0x000fc600000000ff */
[----:B------:R1:W-:Y:S01]  /*1c6f0*/  STG.E.U16 desc[UR28][R6.64+-0x100], R2 ;  /* 0xffff000206007986 */ /* 0x0003e2000c10151c */
[----:B------:R-:W-:-:S03]  /*1c700*/  FADD.FTZ R177, R19, R5 ;  /* 0x0000000513b17221 */ /* 0x000fc60000010000 */
[----:B------:R3:W-:Y:S01]  /*1c710*/  STG.E.U16 desc[UR28][R54.64+-0xfe], R0 ;  /* 0xffff020036007986 */ /* 0x0007e2000c10151c */
[----:B------:R-:W-:Y:S01]  /*1c720*/  IMAD.MOV.U32 R5, RZ, RZ, R188 ;  /* 0x000000ffff057224 */ /* 0x000fe200078e00bc */
[----:B-1----:R-:W-:-:S04]  /*1c730*/  PRMT R2, R188, 0x7772, RZ ;  /* 0x00007772bc027816 */ /* 0x002fc800000000ff */
[----:B------:R-:W-:Y:S02]  /*1c740*/  PRMT R15, R2, 0x5410, R3 ;  /* 0x00005410020f7816 */ /* 0x000fe40000000003 */
[C---:B------:R-:W-:Y:S02]  /*1c750*/  PRMT R2, R10.reuse, 0x7773, RZ ;  /* 0x000077730a027816 */ /* 0x040fe400000000ff */
[----:B---3--:R-:W-:-:S04]  /*1c760*/  PRMT R0, R10, 0x7772, RZ ;  /* 0x000077720a007816 */ /* 0x008fc800000000ff */
[----:B------:R-:W-:Y:S02]  /*1c770*/  PRMT R43, R0, 0x5410, R2 ;  /* 0x00005410002b7816 */ /* 0x000fe40000000002 */
[----:B------:R-:W-:Y:S02]  /*1c780*/  LOP3.LUT R0, R12, 0xffff, RZ, 0xc0, !PT ;  /* 0x0000ffff0c007812 */ /* 0x000fe400078ec0ff */
[----:B------:R-:W-:Y:S02]  /*1c790*/  LOP3.LUT R3, R5, 0xff, RZ, 0xc0, !PT ;  /* 0x000000ff05037812 */ /* 0x000fe400078ec0ff */
[----:B------:R-:W-:Y:S02]  /*1c7a0*/  PRMT R6, R188, 0x7771, RZ ;  /* 0x00007771bc067816 */ /* 0x000fe400000000ff */
[----:B------:R-:W-:Y:S02]  /*1c7b0*/  SHF.R.U32.HI R0, RZ, 0x8, R0 ;  /* 0x00000008ff007819 */ /* 0x000fe40000011600 */
[----:B------:R-:W-:-:S02]  /*1c7c0*/  LOP3.LUT R2, R12, 0xff, RZ, 0xc0, !PT ;  /* 0x000000ff0c027812 */ /* 0x000fc400078ec0ff */
[----:B------:R-:W-:Y:S02]  /*1c7d0*/  PRMT R13, R3, 0x5410, R6 ;  /* 0x00005410030d7816 */ /* 0x000fe40000000006 */
[--C-:B------:R-:W-:Y:S01]  /*1c7e0*/  PRMT R8, R2, 0x5410, R0.reuse ;  /* 0x0000541002087816 */ /* 0x100fe20000000000 */
[----:B------:R-:W1:Y:S01]  /*1c7f0*/  LDC R3, c[0x0][0x4f8] ;  /* 0x00013e00ff037b82 */ /* 0x000e620000000800 */
[----:B------:R-:W-:Y:S02]  /*1c800*/  PRMT R0, R12, 0x7632, R0 ;  /* 0x000076320c007816 */ /* 0x000fe40000000000 */
[----:B------:R-:W-:Y:S02]  /*1c810*/  SHF.R.U32.HI R2, RZ, 0x18, R12 ;  /* 0x00000018ff027819 */ /* 0x000fe4000001160c */
[----:B------:R-:W-:-:S04]  /*1c820*/  LOP3.LUT R0, R0, 0xff, RZ, 0xc0, !PT ;  /* 0x000000ff00007812 */ /* 0x000fc800078ec0ff */
        /* <DEDUP_REMOVED lines=11> */
[----:B------:R-:W-:Y:S01]  /*1c8e0*/  PRMT R2, R11, 0x7632, R2 ;  /* 0x000076320b027816 */ /* 0x000fe20000000002 */
[----:B------:R-:W-:Y:S01]  /*1c8f0*/  IMAD.MOV.U32 R6, RZ, RZ, R22 ;  /* 0x000000ffff067224 */ /* 0x000fe200078e0016 */
[----:B------:R-:W-:Y:S01]  /*1c900*/  SHF.R.U32.HI R3, RZ, 0x18, R11 ;  /* 0x00000018ff037819 */ /* 0x000fe2000001160b */
[----:B------:R-:W-:Y:S01]  /*1c910*/  IMAD R0, R0, 0x10000, R0 ;  /* 0x0001000000007824 */ /* 0x000fe200078e0200 */
[----:B------:R-:W-:Y:S02]  /*1c920*/  LOP3.LUT R2, R2, 0xff, RZ, 0xc0, !PT ;  /* 0x000000ff02027812 */ /* 0x000fe400078ec0ff */
[----:B------:R-:W-:Y:S02]  /*1c930*/  LOP3.LUT R5, R5, 0xff00ff, RZ, 0xc0, !PT ;  /* 0x00ff00ff05057812 */ /* 0x000fe400078ec0ff */
[----:B------:R-:W-:-:S02]  /*1c940*/  PRMT R9, R2, 0x5410, R3 ;  /* 0x0000541002097816 */ /* 0x000fc40000000003 */
[----:B------:R-:W-:Y:S02]  /*1c950*/  PRMT R12, R22, 0x7771, RZ ;  /* 0x00007771160c7816 */ /* 0x000fe400000000ff */
[----:B------:R-:W-:Y:S02]  /*1c960*/  LOP3.LUT R6, R6, 0xff, RZ, 0xc0, !PT ;  /* 0x000000ff06067812 */ /* 0x000fe400078ec0ff */
[--C-:B------:R-:W-:Y:S02]  /*1c970*/  HSET2.LE.AND R3, R8, R0.reuse, PT ;  /* 0x0000000008037233 */ /* 0x100fe40003803000 */
[----:B------:R-:W-:Y:S01]  /*1c980*/  HSET2.LE.AND R2, R5, R0, PT ;  /* 0x0000000005027233 */ /* 0x000fe20003803000 */
[----:B------:R-:W-:Y:S01]  /*1c990*/  IMAD.MOV.U32 R5, RZ, RZ, R20 ;  /* 0x000000ffff057224 */ /* 0x000fe200078e0014 */
[----:B------:R-:W-:Y:S01]  /*1c9a0*/  PRMT R6, R6, 0x5410, R12 ;  /* 0x0000541006067816 */ /* 0x000fe2000000000c */
[----:B------:R-:W-:Y:S01]  /*1c9b0*/  IMAD.MOV.U32 R193, RZ, RZ, R186 ;  /* 0x000000ffffc17224 */ /* 0x000fe200078e00ba */
[----:B------:R-:W-:-:S02]  /*1c9c0*/  LOP3.LUT R12, R63, R3, RZ, 0xc0, !PT ;  /* 0x000000033f0c7212 */ /* 0x000fc400078ec0ff */
[--C-:B------:R-:W-:Y:S02]  /*1c9d0*/  HSET2.LE.AND R3, R13, R0.reuse, PT ;  /* 0x000000000d037233 */ /* 0x100fe40003803000 */
[----:B------:R-:W-:Y:S01]  /*1c9e0*/  LOP3.LUT R11, R5, R2, RZ, 0xc0, !PT ;  /* 0x00000002050b7212 */ /* 0x000fe200078ec0ff */
[----:B------:R-:W-:Y:S01]  /*1c9f0*/  IMAD.MOV.U32 R120, RZ, RZ, R65 ;  /* 0x000000ffff787224 */ /* 0x000fe200078e0041 */
[--C-:B------:R-:W-:Y:S01]  /*1ca00*/  HSET2.LE.AND R2, R7, R0.reuse, PT ;  /* 0x0000000007027233 */ /* 0x100fe20003803000 */
[----:B------:R-:W-:Y:S01]  /*1ca10*/  FADD.FTZ R65, R17, R21 ;  /* 0x0000001511417221 */ /* 0x000fe20000010000 */
[----:B------:R-:W-:Y:S02]  /*1ca20*/  LOP3.LUT R14, R58, R3, RZ, 0xc0, !PT ;  /* 0x000000033a0e7212 */ /* 0x000fe400078ec0ff */
[----:B------:R-:W-:Y:S02]  /*1ca30*/  HSET2.LE.AND R3, R9, R0, PT ;  /* 0x0000000009037233 */ /* 0x000fe40003803000 */
[----:B------:R-:W-:-:S02]  /*1ca40*/  LOP3.LUT R13, R59, R2, RZ, 0xc0, !PT ;  /* 0x000000023b0d7212 */ /* 0x000fc400078ec0ff */
[----:B------:R-:W-:Y:S02]  /*1ca50*/  LOP3.LUT R2, R15, 0xff00ff, RZ, 0xc0, !PT ;  /* 0x00ff00ff0f027812 */ /* 0x000fe400078ec0ff */
[----:B------:R-:W-:Y:S01]  /*1ca60*/  LOP3.LUT R9, R16, R3, RZ, 0xc0, !PT ;  /* 0x0000000310097212 */ /* 0x000fe200078ec0ff */
[----:B------:R-:W-:Y:S02]  /*1ca70*/  IMAD.MOV.U32 R58, RZ, RZ, R38 ;  /* 0x000000ffff3a7224 */ /* 0x000fe400078e0026 */
[--C-:B------:R-:W-:Y:S01]  /*1ca80*/  HSET2.LE.AND R2, R2, R0.reuse, PT ;  /* 0x0000000002027233 */ /* 0x100fe20003803000 */
[----:B------:R-:W-:Y:S01]  /*1ca90*/  MUFU.EX2 R186, R185 ;  /* 0x000000b900ba7308 */ /* 0x000fe20000000800 */
[----:B------:R-:W-:Y:S02]  /*1caa0*/  PRMT R18, R119, 0x5410, R118 ;  /* 0x0000541077127816 */ /* 0x000fe40000000076 */
[----:B------:R-:W-:Y:S02]  /*1cab0*/  HSET2.LE.AND R5, R6, R0, PT ;  /* 0x0000000006057233 */ /* 0x000fe40003803000 */
[----:B------:R-:W-:-:S03]  /*1cac0*/  LOP3.LUT R15, R197, R2, RZ, 0xc0, !PT ;  /* 0x00000002c50f7212 */ /* 0x000fc600078ec0ff */
[----:B------:R-:W1:Y:S01]  /*1cad0*/  MUFU.EX2 R185, R189 ;  /* 0x000000bd00b97308 */ /* 0x000e620000000800 */
[----:B------:R-:W-:Y:S02]  /*1cae0*/  HSET2.LE.AND R2, R10, R0, PT ;  /* 0x000000000a027233 */ /* 0x000fe40003803000 */
[----:B------:R-:W-:Y:S01]  /*1caf0*/  LOP3.LUT R10, R18, R5, RZ, 0xc0, !PT ;  /* 0x00000005120a7212 */ /* 0x000fe200078ec0ff */
[----:B------:R-:W-:Y:S02]  /*1cb00*/  IMAD.MOV.U32 R59, RZ, RZ, R194 ;  /* 0x000000ffff3b7224 */ /* 0x000fe400078e00c2 */
[----:B------:R-:W-:Y:S02]  /*1cb10*/  IMAD.MOV.U32 R194, RZ, RZ, R120 ;  /* 0x000000ffffc27224 */ /* 0x000fe400078e0078 */
[----:B------:R-:W-:Y:S01]  /*1cb20*/  IMAD.MOV.U32 R120, RZ, RZ, R108 ;  /* 0x000000ffff787224 */ /* 0x000fe200078e006c */
[----:B-1----:R-:W-:Y:S01]  /*1cb30*/  F2FP.BF16.F32.PACK_AB R100, R185, R186 ;  /* 0x000000bab964723e */ /* 0x002fe200000010ff */
[----:B------:R-:W-:-:S04]  /*1cb40*/  IMAD.MOV.U32 R108, RZ, RZ, R102 ;  /* 0x000000ffff6c7224 */ /* 0x000fc800078e0066 */
[----:B------:R-:W-:Y:S01]  /*1cb50*/  @P4 HFMA2.BF16_V2 R50, -RZ.H0_H0, RZ.H0_H0, -R100.H0_H0 ;  /* 0x200000ffff324231 */ /* 0x000fe20000340964 */
[----:B------:R-:W-:Y:S01]  /*1cb60*/  PRMT R174, R100, 0x7610, R174 ;  /* 0x0000761064ae7816 */ /* 0x000fe200000000ae */
[----:B------:R-:W-:Y:S01]  /*1cb70*/  IMAD.MOV.U32 R102, RZ, RZ, R66 ;  /* 0x000000ffff667224 */ /* 0x000fe200078e0042 */
[----:B------:R-:W-:Y:S01]  /*1cb80*/  LOP3.LUT R8, R24, R2, RZ, 0xc0, !PT ;  /* 0x0000000218087212 */ /* 0x000fe200078ec0ff */
[----:B------:R-:W-:Y:S01]  /*1cb90*/  IMAD.MOV.U32 R66, RZ, RZ, R48 ;  /* 0x000000ffff427224 */ /* 0x000fe200078e0030 */
[----:B------:R-:W-:Y:S01]  /*1cba0*/  @P4 PRMT R174, R50, 0x5410, RZ ;  /* 0x0000541032ae4816 */ /* 0x000fe200000000ff */
[----:B------:R-:W-:Y:S02]  /*1cbb0*/  @!P0 HFMA2.BF16_V2 R56, -RZ.H0_H0, RZ.H0_H0, -R119.H0_H0 ;  /* 0x200000ffff388231 */ /* 0x000fe40000340977 */
[----:B------:R-:W-:-:S03]  /*1cbc0*/  IMAD.MOV.U32 R196, RZ, RZ, R194 ;  /* 0x000000ffffc47224 */ /* 0x000fc600078e00c2 */
[----:B------:R-:W-:Y:S01]  /*1cbd0*/  @!P0 PRMT R119, R56, 0x5410, RZ ;  /* 0x0000541038778816 */ /* 0x000fe200000000ff */
[----:B------:R-:W-:Y:S02]  /*1cbe0*/  IMAD.MOV.U32 R111, RZ, RZ, R120 ;  /* 0x000000ffff6f7224 */ /* 0x000fe400078e0078 */
[----:B------:R-:W-:Y:S02]  /*1cbf0*/  IMAD.MOV.U32 R107, RZ, RZ, R108 ;  /* 0x000000ffff6b7224 */ /* 0x000fe400078e006c */
[----:B------:R-:W-:Y:S02]  /*1cc00*/  IMAD.MOV.U32 R194, RZ, RZ, R93 ;  /* 0x000000ffffc27224 */ /* 0x000fe400078e005d */
[----:B------:R-:W-:Y:S02]  /*1cc10*/  IMAD.MOV.U32 R120, RZ, RZ, R61 ;  /* 0x000000ffff787224 */ /* 0x000fe400078e003d */
[----:B------:R-:W-:Y:S01]  /*1cc20*/  IMAD.MOV.U32 R108, RZ, RZ, R60 ;  /* 0x000000ffff6c7224 */ /* 0x000fe200078e003c */
[----:B--2---:R-:W-:Y:S01]  /*1cc30*/  LEA R32, R62, UR6, 0x1 ;  /* 0x000000063e207c11 */ /* 0x004fe2000f8e08ff */
[----:B------:R-:W-:-:S02]  /*1cc40*/  IMAD.MOV.U32 R62, RZ, RZ, R193 ;  /* 0x000000ffff3e7224 */ /* 0x000fc400078e00c1 */
[----:B------:R-:W-:Y:S02]  /*1cc50*/  IMAD.MOV.U32 R193, RZ, RZ, R121 ;  /* 0x000000ffffc17224 */ /* 0x000fe400078e0079 */
[----:B------:R-:W-:Y:S01]  /*1cc60*/  IMAD.MOV.U32 R121, RZ, RZ, R109 ;  /* 0x000000ffff797224 */ /* 0x000fe200078e006d */
[----:B------:R-:W1:Y:S01]  /*1cc70*/  LDSM.16.MT88.4 R20, [R32+0xa000] ;  /* 0x00a000002014783b */ /* 0x000e620000004200 */
[----:B------:R-:W-:Y:S02]  /*1cc80*/  IMAD.MOV.U32 R109, RZ, RZ, R105 ;  /* 0x000000ffff6d7224 */ /* 0x000fe400078e0069 */
[----:B------:R-:W-:Y:S02]  /*1cc90*/  IMAD.MOV.U32 R105, RZ, RZ, R67 ;  /* 0x000000ffff697224 */ /* 0x000fe400078e0043 */
[----:B------:R-:W-:-:S05]  /*1cca0*/  IMAD.MOV.U32 R67, RZ, RZ, 0x20 ;  /* 0x00000020ff437424 */ /* 0x000fca00078e00ff */
[----:B------:R-:W-:-:S05]  /*1ccb0*/  SEL R3, R67, 0xffffffe0, !P1 ;  /* 0xffffffe043037807 */ /* 0x000fca0004800000 */
[----:B------:R-:W-:-:S05]  /*1ccc0*/  IMAD.IADD R38, R32, 0x1, R3 ;  /* 0x0000000120267824 */ /* 0x000fca00078e0203 */
[----:B------:R-:W2:Y:S01]  /*1ccd0*/  LDSM.16.MT88.4 R16, [R38+0xa000] ;  /* 0x00a000002610783b */ /* 0x000ea20000004200 */
[----:B------:R-:W-:Y:S02]  /*1cce0*/  IMAD.MOV.U32 R67, RZ, RZ, R49 ;  /* 0x000000ffff437224 */ /* 0x000fe400078e0031 */
[----:B------:R-:W-:Y:S02]  /*1ccf0*/  VIADD R2, R32, 0xa000 ;  /* 0x0000a00020027836 */ /* 0x000fe40000000000 */
[----:B------:R-:W-:Y:S02]  /*1cd00*/  IMAD.MOV.U32 R110, RZ, RZ, R109 ;  /* 0x000000ffff6e7224 */ /* 0x000fe400078e006d */
[----:B------:R-:W-:Y:S01]  /*1cd10*/  IMAD.MOV.U32 R109, RZ, RZ, R27 ;  /* 0x000000ffff6d7224 */ /* 0x000fe200078e001b */
[----:B-1----:R-:W-:Y:S01]  /*1cd20*/  HMMA.16816.F32.BF16 R48, R12, R22, R164 ;  /* 0x000000160c30723c */ /* 0x002fe200000418a4 */
[----:B------:R-:W-:Y:S02]  /*1cd30*/  IMAD.MOV.U32 R167, RZ, RZ, R193 ;  /* 0x000000ffffa77224 */ /* 0x000fe400078e00c1 */
[----:B------:R-:W-:-:S02]  /*1cd40*/  IMAD.MOV.U32 R193, RZ, RZ, R104 ;  /* 0x000000ffffc17224 */ /* 0x000fc400078e0068 */
[----:B------:R-:W-:Y:S02]  /*1cd50*/  IMAD.MOV.U32 R104, RZ, RZ, R28 ;  /* 0x000000ffff687224 */ /* 0x000fe400078e001c */
[----:B------:R-:W-:Y:S02]  /*1cd60*/  VIADD R28, R32, 0xa040 ;  /* 0x0000a040201c7836 */ /* 0x000fe40000000000 */
[----:B------:R-:W-:-:S04]  /*1cd70*/  @P2 VIADD R28, R2, 0xffffffc0 ;  /* 0xffffffc0021c2836 */ /* 0x000fc80000000000 */
[----:B------:R-:W-:Y:S01]  /*1cd80*/  IMAD.IADD R37, R3, 0x1, R28 ;  /* 0x0000000103257824 */ /* 0x000fe200078e021c */
[----:B------:R-:W1:Y:S01]  /*1cd90*/  LDSM.16.MT88.4 R24, [R28] ;  /* 0x000000001c18783b */ /* 0x000e620000004200 */
[-C--:B------:R-:W-:Y:S08]  /*1cda0*/  HMMA.16816.F32.BF16 R168, R12, R20.reuse, R168 ;  /* 0x000000140ca8723c */ /* 0x080ff000000418a8 */
[C---:B------:R-:W-:Y:S08]  /*1cdb0*/  HMMA.16816.F32.BF16 R152, R8.reuse, R20, R152 ;  /* 0x000000140898723c */ /* 0x040ff00000041898 */
[----:B------:R-:W-:Y:S01]  /*1cdc0*/  HMMA.16816.F32.BF16 R148, R8, R22, R148 ;  /* 0x000000160894723c */ /* 0x000fe20000041894 */
[----:B------:R-:W3:Y:S07]  /*1cdd0*/  LDSM.16.MT88.4 R20, [R37] ;  /* 0x000000002514783b */ /* 0x000eee0000004200 */
[-C--:B--2---:R-:W-:Y:S08]  /*1cde0*/  HMMA.16816.F32.BF16 R160, R12, R16.reuse, R160 ;  /* 0x000000100ca0723c */ /* 0x084ff000000418a0 */
[C---:B------:R-:W-:Y:S08]  /*1cdf0*/  HMMA.16816.F32.BF16 R144, R8.reuse, R16, R144 ;  /* 0x000000100890723c */ /* 0x040ff00000041890 */
[-C--:B------:R-:W-:Y:S08]  /*1ce00*/  HMMA.16816.F32.BF16 R140, R8, R18.reuse, R140 ;  /* 0x00000012088c723c */ /* 0x080ff0000004188c */
[----:B------:R-:W-:Y:S01]  /*1ce10*/  HMMA.16816.F32.BF16 R232, R12, R18, R232 ;  /* 0x000000120ce8723c */ /* 0x000fe200000418e8 */
[----:B------:R-:W2:Y:S01]  /*1ce20*/  LDSM.16.MT88.4 R16, [R32+0xb000] ;  /* 0x00b000002010783b */ /* 0x000ea20000004200 */
[----:B------:R-:W-:-:S02]  /*1ce30*/  IMAD.MOV.U32 R106, RZ, RZ, R105 ;  /* 0x000000ffff6a7224 */ /* 0x000fc400078e0069 */
[----:B------:R-:W-:Y:S02]  /*1ce40*/  IMAD.MOV.U32 R165, RZ, RZ, R59 ;  /* 0x000000ffffa57224 */ /* 0x000fe400078e003b */
[----:B------:R-:W-:Y:S02]  /*1ce50*/  IMAD.MOV.U32 R166, RZ, RZ, R58 ;  /* 0x000000ffffa67224 */ /* 0x000fe400078e003a */
[----:B------:R-:W-:Y:S01]  /*1ce60*/  IMAD.MOV.U32 R105, RZ, RZ, R57 ;  /* 0x000000ffff697224 */ /* 0x000fe200078e0039 */
[----:B-1----:R-:W-:Y:S01]  /*1ce70*/  HMMA.16816.F32.BF16 R240, R12, R24, R240 ;  /* 0x000000180cf0723c */ /* 0x002fe200000418f0 */
[----:B------:R-:W-:Y:S02]  /*1ce80*/  IMAD.MOV.U32 R197, RZ, RZ, R121 ;  /* 0x000000ffffc57224 */ /* 0x000fe400078e0079 */
[----:B------:R-:W-:-:S05]  /*1ce90*/  IMAD.MOV.U32 R164, RZ, RZ, R62 ;  /* 0x000000ffffa47224 */ /* 0x000fca00078e003e */
[----:B------:R-:W-:Y:S01]  /*1cea0*/  HMMA.16816.F32.BF16 R56, R8, R24, R68 ;  /* 0x000000180838723c */ /* 0x000fe20000041844 */
[----:B------:R-:W-:-:S07]  /*1ceb0*/  IMAD.MOV.U32 R121, RZ, RZ, R92 ;  /* 0x000000ffff797224 */ /* 0x000fce00078e005c */
[-C--:B------:R-:W-:Y:S08]  /*1cec0*/  HMMA.16816.F32.BF16 R84, R8, R26.reuse, R84 ;  /* 0x0000001a0854723c */ /* 0x080ff00000041854 */
[C---:B------:R-:W-:Y:S01]  /*1ced0*/  HMMA.16816.F32.BF16 R236, R12.reuse, R26, R236 ;  /* 0x0000001a0cec723c */ /* 0x040fe200000418ec */
[----:B------:R-:W1:Y:S07]  /*1cee0*/  LDSM.16.MT88.4 R24, [R38+0xb000] ;  /* 0x00b000002618783b */ /* 0x000e6e0000004200 */
[-C--:B---3--:R-:W-:Y:S08]  /*1cef0*/  HMMA.16816.F32.BF16 R248, R12, R20.reuse, R248 ;  /* 0x000000140cf8723c */ /* 0x088ff000000418f8 */
[C---:B------:R-:W-:Y:S08]  /*1cf00*/  HMMA.16816.F32.BF16 R60, R8.reuse, R20, R44 ;  /* 0x00000014083c723c */ /* 0x040ff0000004182c */
[-C--:B------:R-:W-:Y:S08]  /*1cf10*/  HMMA.16816.F32.BF16 R92, R8, R22.reuse, R80 ;  /* 0x00000016085c723c */ /* 0x080ff00000041850 */
[C---:B------:R-:W-:Y:S01]  /*1cf20*/  HMMA.16816.F32.BF16 R244, R12.reuse, R22, R244 ;  /* 0x000000160cf4723c */ /* 0x040fe200000418f4 */
[----:B------:R-:W3:Y:S07]  /*1cf30*/  LDSM.16.MT88.4 R20, [R28+0x1000] ;  /* 0x001000001c14783b */ /* 0x000eee0000004200 */
        /* <DEDUP_REMOVED lines=9> */
[----:B------:R-:W-:Y:S01]  /*1cfd0*/  LOP3.LUT R3, R33, 0xffff, RZ, 0xc0, !PT ;  /* 0x0000ffff21037812 */ /* 0x000fe200078ec0ff */
[----:B------:R-:W-:Y:S02]  /*1cfe0*/  IMAD.MOV.U32 R82, RZ, RZ, R107 ;  /* 0x000000ffff527224 */ /* 0x000fe400078e006b */
[----:B------:R-:W-:Y:S02]  /*1cff0*/  IMAD.MOV.U32 R83, RZ, RZ, R106 ;  /* 0x000000ffff537224 */ /* 0x000fe400078e006a */
[----:B------:R-:W-:-:S02]  /*1d000*/  IMAD.MOV.U32 R208, RZ, RZ, R109 ;  /* 0x000000ffffd07224 */ /* 0x000fc400078e006d */
[----:B------:R-:W-:Y:S02]  /*1d010*/  IMAD.MOV.U32 R209, RZ, RZ, R108 ;  /* 0x000000ffffd17224 */ /* 0x000fe400078e006c */
[----:B------:R-:W-:Y:S02]  /*1d020*/  IMAD.MOV.U32 R210, RZ, RZ, R105 ;  /* 0x000000ffffd27224 */ /* 0x000fe400078e0069 */
[----:B------:R-:W-:Y:S01]  /*1d030*/  IMAD.MOV.U32 R211, RZ, RZ, R104 ;  /* 0x000000ffffd37224 */ /* 0x000fe200078e0068 */
[----:B------:R-:W-:Y:S01]  /*1d040*/  PRMT R2, R33, 0x7632, R2 ;  /* 0x0000763221027816 */ /* 0x000fe20000000002 */
[----:B------:R-:W-:Y:S01]  /*1d050*/  IMAD.MOV.U32 R80, RZ, RZ, R111 ;  /* 0x000000ffff507224 */ /* 0x000fe200078e006f */
[----:B-1----:R-:W-:Y:S01]  /*1d060*/  HMMA.16816.F32.BF16 R104, R8, R26, R96 ;  /* 0x0000001a0868723c */ /* 0x002fe20000041860 */
[----:B------:R-:W-:Y:S02]  /*1d070*/  IMAD.MOV.U32 R81, RZ, RZ, R110 ;  /* 0x000000ffff517224 */ /* 0x000fe400078e006e */
[----:B------:R-:W-:-:S02]  /*1d080*/  IMAD.MOV.U32 R96, RZ, RZ, R103 ;  /* 0x000000ffff607224 */ /* 0x000fc400078e0067 */
[----:B------:R-:W-:Y:S02]  /*1d090*/  IMAD.MOV.U32 R97, RZ, RZ, R190 ;  /* 0x000000ffff617224 */ /* 0x000fe400078e00be */
[----:B------:R-:W-:Y:S02]  /*1d0a0*/  IMAD.MOV.U32 R98, RZ, RZ, R191 ;  /* 0x000000ffff627224 */ /* 0x000fe400078e00bf */
[----:B------:R-:W-:Y:S01]  /*1d0b0*/  IMAD.MOV.U32 R99, RZ, RZ, R192 ;  /* 0x000000ffff637224 */ /* 0x000fe200078e00c0 */
[----:B------:R-:W-:Y:S01]  /*1d0c0*/  LOP3.LUT R7, R33, 0xff, RZ, 0xc0, !PT ;  /* 0x000000ff21077812 */ /* 0x000fe200078ec0ff */
[----:B---3--:R-:W-:Y:S01]  /*1d0d0*/  HMMA.16816.F32.BF16 R108, R8, R20, R112 ;  /* 0x00000014086c723c */ /* 0x008fe20000041870 */
[----:B------:R-:W-:Y:S01]  /*1d0e0*/  SHF.R.U32.HI R3, RZ, 0x8, R3 ;  /* 0x00000008ff037819 */ /* 0x000fe20000011603 */
[----:B------:R-:W-:Y:S01]  /*1d0f0*/  LDSM.16.MT88.4 R112, [R28+0x1800] ;  /* 0x001800001c70783b */ /* 0x000fe20000004200 */
[----:B------:R-:W-:Y:S02]  /*1d100*/  SHF.R.U32.HI R6, RZ, 0x18, R33 ;  /* 0x00000018ff067819 */ /* 0x000fe40000011621 */
[----:B------:R-:W-:-:S03]  /*1d110*/  LOP3.LUT R2, R2, 0xff, RZ, 0xc0, !PT ;  /* 0x000000ff02027812 */ /* 0x000fc600078ec0ff */
[----:B------:R-:W-:Y:S01]  /*1d120*/  HMMA.16816.F32.BF16 R120, R8, R22, R128 ;  /* 0x000000160878723c */ /* 0x000fe20000041880 */
[----:B------:R-:W-:-:S07]  /*1d130*/  LOP3.LUT R5, R40, 0xff, RZ, 0xc0, !PT ;  /* 0x000000ff28057812 */ /* 0x000fce00078ec0ff */
[C---:B------:R-:W-:Y:S08]  /*1d140*/  HMMA.16816.F32.BF16 R200, R12.reuse, R20, R200 ;  /* 0x000000140cc8723c */ /* 0x040ff000000418c8 */
[----:B------:R-:W-:Y:S08]  /*1d150*/  HMMA.16816.F32.BF16 R20, R12, R22, R208 ;  /* 0x000000160c14723c */ /* 0x000ff000000418d0 */
[C---:B------:R-:W-:Y:S08]  /*1d160*/  HMMA.16816.F32.BF16 R88, R8.reuse, R24, R88 ;  /* 0x000000180858723c */ /* 0x040ff00000041858 */
[C---:B--2---:R-:W-:Y:S01]  /*1d170*/  HMMA.16816.F32.BF16 R192, R8.reuse, R16, R156 ;  /* 0x0000001008c0723c */ /* 0x044fe2000004189c */
[----:B------:R-:W-:Y:S07]  /*1d180*/  LDSM.16.MT88.4 R156, [R38+0xa800] ;  /* 0x00a80000269c783b */ /* 0x000fee0000004200 */
[----:B------:R-:W-:Y:S01]  /*1d190*/  HMMA.16816.F32.BF16 R188, R8, R18, R124 ;  /* 0x0000001208bc723c */ /* 0x000fe2000004187c */
[----:B------:R-:W-:-:S02]  /*1d1a0*/  PRMT R8, R7, 0x5410, R3 ;  /* 0x0000541007087816 */ /* 0x000fc40000000003 */
[----:B------:R-:W-:-:S05]  /*1d1b0*/  LOP3.LUT R3, R29, 0xffff, RZ, 0xc0, !PT ;  /* 0x0000ffff1d037812 */ /* 0x000fca00078ec0ff */
[----:B------:R-:W-:Y:S01]  /*1d1c0*/  HMMA.16816.F32.BF16 R196, R12, R24, R196 ;  /* 0x000000180cc4723c */ /* 0x000fe200000418c4 */
[----:B------:R-:W-:-:S07]  /*1d1d0*/  PRMT R11, R5, 0x5410, R42 ;  /* 0x00005410050b7816 */ /* 0x000fce000000002a */
[C---:B------:R-:W-:Y:S01]  /*1d1e0*/  HMMA.16816.F32.BF16 R208, R12.reuse, R16, R80 ;  /* 0x000000100cd0723c */ /* 0x040fe20000041850 */
[----:B------:R-:W-:Y:S01]  /*1d1f0*/  SHF.R.U32.HI R5, RZ, 0x8, R3 ;  /* 0x00000008ff057819 */ /* 0x000fe20000011603 */
[----:B------:R-:W-:Y:S06]  /*1d200*/  LDSM.16.MT88.4 R80, [R32+0xb800] ;  /* 0x00b800002050783b */ /* 0x000fec0000004200 */
[C---:B------:R-:W-:Y:S01]  /*1d210*/  HMMA.16816.F32.BF16 R24, R12.reuse, R26, R96 ;  /* 0x0000001a0c18723c */ /* 0x040fe20000041860 */
[C---:B------:R-:W-:Y:S01]  /*1d220*/  LOP3.LUT R7, R29.reuse, 0xff, RZ, 0xc0, !PT ;  /* 0x000000ff1d077812 */ /* 0x040fe200078ec0ff */
[----:B------:R-:W-:Y:S06]  /*1d230*/  LDSM.16.MT88.4 R96, [R38+0xb800] ;  /* 0x00b800002660783b */ /* 0x000fec0000004200 */
[----:B------:R-:W-:Y:S01]  /*1d240*/  HMMA.16816.F32.BF16 R16, R12, R18, R164 ;  /* 0x000000120c10723c */ /* 0x000fe200000418a4 */
[----:B------:R-:W-:Y:S01]  /*1d250*/  PRMT R12, R2, 0x5410, R6 ;  /* 0x00005410020c7816 */ /* 0x000fe20000000006 */
[----:B------:R-:W1:Y:S01]  /*1d260*/  LDSM.16.MT88.4 R164, [R32+0xa800] ;  /* 0x00a8000020a4783b */ /* 0x000e620000004200 */
[----:B------:R-:W-:Y:S01]  /*1d270*/  PRMT R2, R29, 0x7632, R2 ;  /* 0x000076321d027816 */ /* 0x000fe20000000002 */
[----:B------:R-:W2:Y:S03]  /*1d280*/  LDC R14, c[0x0][0x448] ;  /* 0x00011200ff0e7b82 */ /* 0x000ea60000000800 */
[----:B------:R-:W-:-:S02]  /*1d290*/  LOP3.LUT R3, R2, 0xff, RZ, 0xc0, !PT ;  /* 0x000000ff02037812 */ /* 0x000fc400078ec0ff */
[----:B------:R-:W-:Y:S02]  /*1d2a0*/  HSET2.LE.AND R2, R8, R0, PT ;  /* 0x0000000008027233 */ /* 0x000fe40003803000 */
[----:B------:R-:W-:-:S03]  /*1d2b0*/  SHF.R.U32.HI R6, RZ, 0x18, R29 ;  /* 0x00000018ff067819 */ /* 0x000fc6000001161d */
[----:B------:R-:W-:Y:S01]  /*1d2c0*/  LOP3.LUT R128, R102, R2, RZ, 0xc0, !PT ;  /* 0x0000000266807212 */ /* 0x000fe200078ec0ff */
[----:B------:R-:W-:Y:S01]  /*1d2d0*/  IMAD.MOV.U32 R2, RZ, RZ, R36 ;  /* 0x000000ffff027224 */ /* 0x000fe200078e0024 */
[----:B------:R-:W-:Y:S02]  /*1d2e0*/  PRMT R10, R7, 0x5410, R5 ;  /* 0x00005410070a7816 */ /* 0x000fe40000000005 */
[----:B------:R-:W-:Y:S02]  /*1d2f0*/  PRMT R9, R3, 0x5410, R6 ;  /* 0x0000541003097816 */ /* 0x000fe40000000006 */
[----:B------:R-:W-:Y:S02]  /*1d300*/  LOP3.LUT R5, R2, 0xff, RZ, 0xc0, !PT ;  /* 0x000000ff02057812 */ /* 0x000fe400078ec0ff */
[C---:B------:R-:W-:Y:S02]  /*1d310*/  PRMT R3, R36.reuse, 0x7773, RZ ;  /* 0x0000777324037816 */ /* 0x040fe400000000ff */
[----:B------:R-:W-:-:S04]  /*1d320*/  PRMT R2, R36, 0x7772, RZ ;  /* 0x0000777224027816 */ /* 0x000fc800000000ff */
[----:B------:R-:W-:Y:S02]  /*1d330*/  PRMT R2, R2, 0x5410, R3 ;  /* 0x0000541002027816 */ /* 0x000fe40000000003 */
[----:B------:R-:W-:Y:S02]  /*1d340*/  PRMT R6, R36, 0x7771, RZ ;  /* 0x0000777124067816 */ /* 0x000fe400000000ff */
[----:B------:R-:W-:Y:S02]  /*1d350*/  LOP3.LUT R2, R2, 0xff00ff, RZ, 0xc0, !PT ;  /* 0x00ff00ff02027812 */ /* 0x000fe400078ec0ff */
[----:B------:R-:W-:Y:S02]  /*1d360*/  LOP3.LUT R3, R43, 0xff00ff, RZ, 0xc0, !PT ;  /* 0x00ff00ff2b037812 */ /* 0x000fe400078ec0ff */
[----:B------:R-:W-:Y:S02]  /*1d370*/  PRMT R5, R5, 0x5410, R6 ;  /* 0x0000541005057816 */ /* 0x000fe40000000006 */
[----:B------:R-:W-:-:S02]  /*1d380*/  HSET2.LE.AND R6, R2, R0, PT ;  /* 0x0000000002067233 */ /* 0x000fc40003803000 */
[--C-:B------:R-:W-:Y:S02]  /*1d390*/  HSET2.LE.AND R7, R3, R0.reuse, PT ;  /* 0x0000000003077233 */ /* 0x100fe40003803000 */
[--C-:B------:R-:W-:Y:S01]  /*1d3a0*/  HSET2.LE.AND R2, R9, R0.reuse, PT ;  /* 0x0000000009027233 */ /* 0x100fe20003803000 */
[----:B------:R-:W-:Y:S01]  /*1d3b0*/  IMAD.MOV.U32 R9, RZ, RZ, R64 ;  /* 0x000000ffff097224 */ /* 0x000fe200078e0040 */
[----:B------:R-:W-:-:S05]  /*1d3c0*/  HSET2.LE.AND R3, R10, R0, PT ;  /* 0x000000000a037233 */ /* 0x000fca0003803000 */
[----:B------:R-:W-:Y:S01]  /*1d3d0*/  LOP3.LUT R124, R9, R3, RZ, 0xc0, !PT ;  /* 0x00000003097c7212 */ /* 0x000fe200078ec0ff */
[----:B------:R-:W-:Y:S01]  /*1d3e0*/  IMAD.MOV.U32 R3, RZ, RZ, R41 ;  /* 0x000000ffff037224 */ /* 0x000fe200078e0029 */
[----:B------:R-:W-:-:S04]  /*1d3f0*/  HSET2.LE.AND R5, R5, R0, PT ;  /* 0x0000000005057233 */ /* 0x000fc80003803000 */
[----:B------:R-:W-:Y:S01]  /*1d400*/  LOP3.LUT R125, R3, R2, RZ, 0xc0, !PT ;  /* 0x00000002037d7212 */ /* 0x000fe200078ec0ff */
[----:B------:R-:W-:Y:S01]  /*1d410*/  IMAD.MOV.U32 R2, RZ, RZ, R39 ;  /* 0x000000ffff027224 */ /* 0x000fe200078e0027 */
[----:B------:R-:W-:Y:S02]  /*1d420*/  LOP3.LUT R131, R101, R7, RZ, 0xc0, !PT ;  /* 0x0000000765837212 */ /* 0x000fe400078ec0ff */
[----:B------:R3:W4:Y:S02]  /*1d430*/  LDL.LU.S16 R7, [R1+0x5c] ;  /* 0x00005c0001077983 */ /* 0x0007240000300600 */
[----:B------:R-:W-:Y:S02]  /*1d440*/  LOP3.LUT R126, R2, R5, RZ, 0xc0, !PT ;  /* 0x00000005027e7212 */ /* 0x000fe400078ec0ff */
[----:B------:R3:W2:Y:S01]  /*1d450*/  LDL.LU.S16 R5, [R1+0x60] ;  /* 0x0000600001057983 */ /* 0x0006a20000300600 */
[--C-:B------:R-:W-:Y:S02]  /*1d460*/  HSET2.LE.AND R8, R11, R0.reuse, PT ;  /* 0x000000000b087233 */ /* 0x100fe40003803000 */
[----:B------:R-:W-:-:S05]  /*1d470*/  HSET2.LE.AND R0, R12, R0, PT ;  /* 0x000000000c007233 */ /* 0x000fca0003803000 */
[----:B------:R-:W-:Y:S01]  /*1d480*/  LOP3.LUT R129, R67, R0, RZ, 0xc0, !PT ;  /* 0x0000000043817212 */ /* 0x000fe200078ec0ff */
[----:B------:R-:W-:-:S05]  /*1d490*/  IMAD.MOV.U32 R0, RZ, RZ, R100 ;  /* 0x000000ffff007224 */ /* 0x000fca00078e0064 */
[----:B------:R-:W-:Y:S02]  /*1d4a0*/  LOP3.LUT R127, R0, R6, RZ, 0xc0, !PT ;  /* 0x00000006007f7212 */ /* 0x000fe400078ec0ff */
[----:B------:R-:W-:-:S04]  /*1d4b0*/  PRMT R0, R36, 0x7773, RZ ;  /* 0x0000777324007816 */ /* 0x000fc800000000ff */
[----:B------:R-:W-:Y:S02]  /*1d4c0*/  ISETP.GT.U32.AND P0, PT, R0, UR13, PT ;  /* 0x0000000d00007c0c */ /* 0x000fe4000bf04070 */
[----:B------:R-:W-:Y:S01]  /*1d4d0*/  LOP3.LUT R130, R66, R8, RZ, 0xc0, !PT ;  /* 0x0000000842827212 */ /* 0x000fe200078ec0ff */
[-C--:B-1----:R-:W-:Y:S01]  /*1d4e0*/  HMMA.16816.F32.BF16 R152, R124, R164.reuse, R152 ;  /* 0x000000a47c98723c */ /* 0x082fe20000041898 */
[----:B------:R-:W-:Y:S01]  /*1d4f0*/  IMAD.MOV.U32 R15, RZ, RZ, R65 ;  /* 0x000000ffff0f7224 */ /* 0x000fe200078e0041 */
[----:B------:R-:W-:Y:S04]  /*1d500*/  LDSM.16.MT88.4 R8, [R37+0x1800] ;  /* 0x001800002508783b */ /* 0x000fe80000004200 */
[----:B------:R-:W-:Y:S02]  /*1d510*/  LDSM.16.MT88.4 R64, [R37+0x800] ;  /* 0x000800002540783b */ /* 0x000fe40000004200 */
[----:B------:R-:W-:Y:S08]  /*1d520*/  HMMA.16816.F32.BF16 R168, R128, R164, R168 ;  /* 0x000000a480a8723c */ /* 0x000ff000000418a8 */
[-C--:B------:R-:W-:Y:S08]  /*1d530*/  HMMA.16816.F32.BF16 R148, R124, R166.reuse, R148 ;  /* 0x000000a67c94723c */ /* 0x080ff00000041894 */
[----:B------:R-:W-:Y:S01]  /*1d540*/  HMMA.16816.F32.BF16 R164, R128, R166, R48 ;  /* 0x000000a680a4723c */ /* 0x000fe20000041830 */
[----:B------:R-:W1:Y:S01]  /*1d550*/  LDSM.16.MT88.4 R48, [R28+0x800] ;  /* 0x000800001c30783b */ /* 0x000e620000004200 */
[----:B------:R-:W-:-:S03]  /*1d560*/  PRMT R0, R100, 0x7632, R0 ;  /* 0x0000763264007816 */ /* 0x000fc60000000000 */
[----:B------:R-:W-:Y:S04]  /*1d570*/  STG.E.U16 desc[UR28][R34.64+-0x100], R117 ;  /* 0xffff007522007986 */ /* 0x000fe8000c10151c */
[----:B------:R-:W-:Y:S04]  /*1d580*/  STG.E.U16 desc[UR28][R34.64+-0xfe], R116 ;  /* 0xffff027422007986 */ /* 0x000fe8000c10151c */
[----:B------:R-:W-:Y:S04]  /*1d590*/  STG.E.U16 desc[UR28][R30.64+-0xf0], R184 ;  /* 0xffff10b81e007986 */ /* 0x000fe8000c10151c */
[----:B------:R-:W-:Y:S04]  /*1d5a0*/  STG.E.U16 desc[UR28][R30.64+-0xee], R183 ;  /* 0xffff12b71e007986 */ /* 0x000fe8000c10151c */
[----:B------:R-:W-:Y:S04]  /*1d5b0*/  STG.E.U16 desc[UR28][R52.64+-0xf0], R180 ;  /* 0xffff10b434007986 */ /* 0x000fe8000c10151c */
[----:B------:R-:W-:Y:S04]  /*1d5c0*/  STG.E.U16 desc[UR28][R52.64+-0xee], R179 ;  /* 0xffff12b334007986 */ /* 0x000fe8000c10151c */
[----:B------:R-:W-:Y:S01]  /*1d5d0*/  STG.E.U16 desc[UR28][R54.64+-0xf0], R119 ;  /* 0xffff107736007986 */ /* 0x000fe2000c10151c */
[-C--:B------:R-:W-:Y:S08]  /*1d5e0*/  HMMA.16816.F32.BF16 R68, R128, R80.reuse, R68 ;  /* 0x000000508044723c */ /* 0x080ff00000041844 */
[C---:B------:R-:W-:Y:S08]  /*1d5f0*/  HMMA.16816.F32.BF16 R72, R124.reuse, R80, R72 ;  /* 0x000000507c48723c */ /* 0x040ff00000041848 */
[C---:B-1----:R-:W-:Y:S08]  /*1d600*/  HMMA.16816.F32.BF16 R40, R124.reuse, R48, R56 ;  /* 0x000000307c28723c */ /* 0x042ff00000041838 */
[C---:B------:R-:W-:Y:S08]  /*1d610*/  HMMA.16816.F32.BF16 R56, R124.reuse, R64, R60 ;  /* 0x000000407c38723c */ /* 0x040ff0000004183c */
[C---:B------:R-:W-:Y:S08]  /*1d620*/  HMMA.16816.F32.BF16 R76, R124.reuse, R82, R76 ;  /* 0x000000527c4c723c */ /* 0x040ff0000004184c */
[----:B------:R-:W-:Y:S08]  /*1d630*/  HMMA.16816.F32.BF16 R60, R124, R66, R92 ;  /* 0x000000427c3c723c */ /* 0x000ff0000004185c */
[----:B------:R-:W-:Y:S08]  /*1d640*/  HMMA.16816.F32.BF16 R80, R128, R82, R44 ;  /* 0x000000528050723c */ /* 0x000ff0000004182c */
[C---:B------:R-:W-:Y:S08]  /*1d650*/  HMMA.16816.F32.BF16 R92, R124.reuse, R98, R104 ;  /* 0x000000627c5c723c */ /* 0x040ff00000041868 */
[C---:B------:R-:W-:Y:S08]  /*1d660*/  HMMA.16816.F32.BF16 R44, R124.reuse, R50, R84 ;  /* 0x000000327c2c723c */ /* 0x040ff00000041854 */
[----:B------:R-:W-:Y:S08]  /*1d670*/  HMMA.16816.F32.BF16 R104, R124, R112, R108 ;  /* 0x000000707c68723c */ /* 0x000ff0000004186c */
[-C--:B------:R-:W-:Y:S08]  /*1d680*/  HMMA.16816.F32.BF16 R160, R128, R156.reuse, R160 ;  /* 0x0000009c80a0723c */ /* 0x080ff000000418a0 */
[C---:B------:R-:W-:Y:S08]  /*1d690*/  HMMA.16816.F32.BF16 R144, R124.reuse, R156, R144 ;  /* 0x0000009c7c90723c */ /* 0x040ff00000041890 */
[C---:B------:R-:W-:Y:S08]  /*1d6a0*/  HMMA.16816.F32.BF16 R140, R124.reuse, R158, R140 ;  /* 0x0000009e7c8c723c */ /* 0x040ff0000004188c */
[C---:B------:R-:W-:Y:S08]  /*1d6b0*/  HMMA.16816.F32.BF16 R88, R124.reuse, R96, R88 ;  /* 0x000000607c58723c */ /* 0x040ff00000041858 */
[----:B------:R-:W-:Y:S08]  /*1d6c0*/  HMMA.16816.F32.BF16 R108, R124, R114, R120 ;  /* 0x000000727c6c723c */ /* 0x000ff00000041878 */
[C---:B------:R-:W-:Y:S08]  /*1d6d0*/  HMMA.16816.F32.BF16 R84, R128.reuse, R96, R196 ;  /* 0x000000608054723c */ /* 0x040ff000000418c4 */
[----:B------:R-:W-:Y:S08]  /*1d6e0*/  HMMA.16816.F32.BF16 R36, R128, R48, R240 ;  /* 0x000000308024723c */ /* 0x000ff000000418f0 */
[----:B------:R-:W-:Y:S08]  /*1d6f0*/  HMMA.16816.F32.BF16 R120, R124, R8, R192 ;  /* 0x000000087c78723c */ /* 0x000ff000000418c0 */
[C---:B------:R-:W-:Y:S08]  /*1d700*/  HMMA.16816.F32.BF16 R156, R128.reuse, R158, R232 ;  /* 0x0000009e809c723c */ /* 0x040ff000000418e8 */
[C---:B------:R-:W-:Y:S08]  /*1d710*/  HMMA.16816.F32.BF16 R96, R128.reuse, R98, R24 ;  /* 0x000000628060723c */ /* 0x040ff00000041818 */
[----:B------:R-:W-:Y:S01]  /*1d720*/  HMMA.16816.F32.BF16 R48, R128, R50, R236 ;  /* 0x000000328030723c */ /* 0x000fe200000418ec */
[----:B------:R-:W-:-:S07]  /*1d730*/  UISETP.GT.U32.AND UP0, UPT, UR30, UR19, UPT ;  /* 0x000000131e00728c */ /* 0x000fce000bf04070 */
[----:B------:R-:W-:Y:S01]  /*1d740*/  HMMA.16816.F32.BF16 R124, R124, R10, R188 ;  /* 0x0000000a7c7c723c */ /* 0x000fe200000418bc */
[----:B----4-:R-:W-:Y:S02]  /*1d750*/  @P0 HFMA2.BF16_V2 R7, -RZ.H0_H0, RZ.H0_H0, -R100.H1_H1 ;  /* 0x200000ffff070231 */ /* 0x010fe40000360964 */
[----:B--2---:R-:W-:-:S03]  /*1d760*/  @P3 HFMA2.BF16_V2 R5, -RZ.H0_H0, RZ.H0_H0, -R118.H0_H0 ;  /* 0x200000ffff053231 */ /* 0x004fc60000340976 */
[----:B------:R-:W-:Y:S01]  /*1d770*/  PRMT R3, R7, 0x7610, R3 ;  /* 0x0000761007037816 */ /* 0x000fe20000000003 */
[----:B------:R-:W-:Y:S01]  /*1d780*/  IMAD.WIDE R6, R14, -0x70, R54 ;  /* 0xffffff900e067825 */ /* 0x000fe200078e0236 */
[----:B------:R-:W-:Y:S02]  /*1d790*/  PRMT R2, R5, 0x7610, R2 ;  /* 0x0000761005027816 */ /* 0x000fe40000000002 */
[----:B------:R-:W-:Y:S02]  /*1d7a0*/  @P0 PRMT R0, R3, 0x5410, RZ ;  /* 0x0000541003000816 */ /* 0x000fe400000000ff */
[----:B------:R-:W-:Y:S01]  /*1d7b0*/  @P3 PRMT R118, R2, 0x5410, RZ ;  /* 0x0000541002763816 */ /* 0x000fe200000000ff */
[----:B------:R-:W-:-:S04]  /*1d7c0*/  IMAD.WIDE R2, R14, 0x70, R6 ;  /* 0x000000700e027825 */ /* 0x000fc800078e0206 */
        /* <DEDUP_REMOVED lines=11> */
[----:B-1----:R-:W-:-:S03]  /*1d880*/  IMAD.WIDE R6, R14, -0x70, R2 ;  /* 0xffffff900e067825 */ /* 0x002fc600078e0202 */
[----:B------:R-:W-:Y:S04]  /*1d890*/  STG.E.U16 desc[UR28][R30.64+-0xd0], R138 ;  /* 0xffff308a1e007986 */ /* 0x000fe8000c10151c */
[----:B------:R-:W-:Y:S01]  /*1d8a0*/  STG.E.U16 desc[UR28][R30.64+-0xce], R139 ;  /* 0xffff328b1e007986 */ /* 0x000fe2000c10151c */
[----:B--2---:R-:W-:-:S03]  /*1d8b0*/  IMAD.WIDE R2, R14, 0x70, R6 ;  /* 0x000000700e027825 */ /* 0x004fc600078e0206 */
[----:B------:R-:W-:Y:S04]  /*1d8c0*/  STG.E.U16 desc[UR28][R6.64+-0xd0], R137 ;  /* 0xffff308906007986 */ /* 0x000fe8000c10151c */
[----:B------:R1:W-:Y:S04]  /*1d8d0*/  STG.E.U16 desc[UR28][R6.64+-0xce], R136 ;  /* 0xffff328806007986 */ /* 0x0003e8000c10151c */
[----:B------:R-:W-:Y:S04]  /*1d8e0*/  STG.E.U16 desc[UR28][R2.64+-0xd0], R181 ;  /* 0xffff30b502007986 */ /* 0x000fe8000c10151c */
[----:B------:R2:W-:Y:S04]  /*1d8f0*/  STG.E.U16 desc[UR28][R2.64+-0xce], R176 ;  /* 0xffff32b002007986 */ /* 0x0005e8000c10151c */
[----:B------:R4:W-:Y:S01]  /*1d900*/  STG.E.U16 desc[UR28][R34.64+-0xce], R0 ;  /* 0xffff320022007986 */ /* 0x0009e2000c10151c */
[----:B------:R-:W-:-:S04]  /*1d910*/  FADD.FTZ R5, R214, R177 ;  /* 0x000000b1d6057221 */ /* 0x000fc80000010000 */
[----:B------:R-:W-:Y:S01]  /*1d920*/  FADD.FTZ R5, R187, R5 ;  /* 0x00000005bb057221 */ /* 0x000fe20000010000 */
[----:B-1----:R-:W-:Y:S01]  /*1d930*/  FADD.FTZ R6, R231, R182 ;  /* 0x000000b6e7067221 */ /* 0x002fe20000010000 */
[----:B--2---:R-:W-:Y:S01]  /*1d940*/  FADD.FTZ R2, R252, R224 ;  /* 0x000000e0fc027221 */ /* 0x004fe20000010000 */
[----:B----4-:R-:W-:Y:S02]  /*1d950*/  FADD.FTZ R0, R221, R15 ;  /* 0x0000000fdd007221 */ /* 0x010fe40000010000 */
[----:B------:R-:W-:Y:S02]  /*1d960*/  FADD.FTZ R6, R225, R6 ;  /* 0x00000006e1067221 */ /* 0x000fe40000010000 */
[----:B------:R-:W-:Y:S01]  /*1d970*/  FADD.FTZ R3, R186, R0 ;  /* 0x00000000ba037221 */ /* 0x000fe20000010000 */
[----:B------:R-:W-:-:S03]  /*1d980*/  FADD.FTZ R0, R230, R2 ;  /* 0x00000002e6007221 */ /* 0x000fc60000010000 */
[----:B------:R-:W-:Y:S01]  /*1d990*/  FADD.FTZ R2, R185, R3 ;  /* 0x00000003b9027221 */ /* 0x000fe20000010000 */
[----:B------:R-:W-:Y:S01]  /*1d9a0*/  FADD.FTZ R0, R226, R0 ;  /* 0x00000000e2007221 */ /* 0x000fe20000010000 */
[----:B------:R3:W-:Y:S01]  /*1d9b0*/  STL [R1+0x58], R6 ;  /* 0x0000580601007387 */ /* 0x0007e20000100800 */
[C---:B------:R-:W-:Y:S03]  /*1d9c0*/  HMMA.16816.F32.BF16 R100, R128.reuse, R112, R200 ;  /* 0x000000708064723c */ /* 0x040fe600000418c8 */
[----:B------:R3:W-:Y:S04]  /*1d9d0*/  STL [R1+0x60], R5 ;  /* 0x0000600501007387 */ /* 0x0007e80000100800 */
[----:B------:R3:W-:Y:S01]  /*1d9e0*/  STL [R1+0x5c], R2 ;  /* 0x00005c0201007387 */ /* 0x0007e20000100800 */
[C---:B------:R-:W-:Y:S03]  /*1d9f0*/  HMMA.16816.F32.BF16 R52, R128.reuse, R64, R248 ;  /* 0x000000408034723c */ /* 0x040fe600000418f8 */
[----:B------:R3:W-:Y:S04]  /*1da00*/  STG.E.U16 desc[UR28][R34.64+-0xd0], R174 ;  /* 0xffff30ae22007986 */ /* 0x0007e8000c10151c */
[----:B------:R3:W-:Y:S01]  /*1da10*/  STL [R1+0x54], R0 ;  /* 0x0000540001007387 */ /* 0x0007e20000100800 */
[C---:B------:R-:W-:Y:S08]  /*1da20*/  HMMA.16816.F32.BF16 R112, R128.reuse, R114, R20 ;  /* 0x000000728070723c */ /* 0x040ff00000041814 */
[C---:B------:R-:W-:Y:S08]  /*1da30*/  HMMA.16816.F32.BF16 R64, R128.reuse, R66, R244 ;  /* 0x000000428040723c */ /* 0x040ff000000418f4 */
[C---:B------:R-:W-:Y:S08]  /*1da40*/  HMMA.16816.F32.BF16 R116, R128.reuse, R8, R208 ;  /* 0x000000088074723c */ /* 0x040ff000000418d0 */
[----:B------:R-:W-:Y:S01]  /*1da50*/  HMMA.16816.F32.BF16 R128, R128, R10, R16 ;  /* 0x0000000a8080723c */ /* 0x000fe20000041810 */
[----:B------:R-:W-:Y:S01]  /*1da60*/  IADD3 R218, P0, PT, R216, -0x140, RZ ;  /* 0xfffffec0d8da7810 */ /* 0x000fe20007f1e0ff */
[----:B------:R-:W-:-:S03]  /*1da70*/  @UP0 UIADD3 UR24, UPT, UPT, UR24, -0x6, URZ ;  /* 0xfffffffa18180890 */ /* 0x000fc6000fffe0ff */
[----:B------:R-:W-:Y:S01]  /*1da80*/  IADD3.X R219, PT, PT, R217, -0x1, RZ, P0, !PT ;  /* 0xffffffffd9db7810 */ /* 0x000fe200007fe4ff */
[----:B---3--:R-:W-:-:S14]  /*1da90*/  BRA.U UP0, `(.L_x_2725) ;  /* 0x0000000100047547 */ /* 0x008fdc000b800000 */
.L_x_2720:
[----:B------:R-:W-:-:S12]  /*1daa0*/  UIADD3 UR24, UPT, UPT, UR30, -0x1, URZ ;  /* 0xffffffff1e187890 */ /* 0x000fd8000fffe0ff */
.L_x_2725:
[----:B------:R-:W-:-:S09]  /*1dab0*/  UISETP.GE.AND UP0, UPT, UR24, UR19, UPT ;  /* 0x000000131800728c */ /* 0x000fd2000bf06270 */
[----:B------:R-:W-:Y:S05]  /*1dac0*/  BRA.U !UP0, `(.L_x_2726) ;  /* 0x0000005108a47547 */ /* 0x000fea000b800000 */
[----:B------:R-:W2:Y:S01]  /*1dad0*/  LDL.LU.64 R10, [R1+0xc0] ;  /* 0x0000c000010a7983 */ /* 0x000ea20000300a00 */
[--C-:B------:R-:W-:Y:S01]  /*1dae0*/  SHF.R.U32.HI R3, RZ, 0x5, R215.reuse ;  /* 0x00000005ff037819 */ /* 0x100fe200000116d7 */
[----:B------:R-:W-:Y:S01]  /*1daf0*/  UIADD3 UR4, UPT, UPT, UR36, -0x61c88647, URZ ;  /* 0x9e3779b924047890 */ /* 0x000fe2000fffe0ff */
[C---:B------:R-:W-:Y:S01]  /*1db00*/  IMAD.SHL.U32 R2, R215.reuse, 0x40, RZ ;  /* 0x00000040d7027824 */ /* 0x040fe200078e00ff */
[----:B------:R-:W3:Y:S01]  /*1db10*/  LDL.64 R8, [R1+0x80] ;  /* 0x0000800001087983 */ /* 0x000ee20000100a00 */
[----:B------:R-:W-:Y:S01]  /*1db20*/  IMAD.SHL.U32 R216, R215, 0x40, RZ ;  /* 0x00000040d7d87824 */ /* 0x000fe200078e00ff */
[----:B------:R-:W4:Y:S01]  /*1db30*/  LDCU UR11, c[0x0][0x440] ;  /* 0x00008800ff0b77ac */ /* 0x000f220008000800 */
[----:B------:R-:W-:Y:S01]  /*1db40*/  SHF.R.U32.HI R207, RZ, 0x1, R215 ;  /* 0x00000001ffcf7819 */ /* 0x000fe200000116d7 */
[----:B------:R-:W3:Y:S01]  /*1db50*/  LDL.64 R6, [R1+0x78] ;  /* 0x0000780001067983 */ /* 0x000ee20000100a00 */
[----:B------:R-:W-:Y:S01]  /*1db60*/  LOP3.LUT R0, R2, 0x1c0, RZ, 0xc0, !PT ;  /* 0x000001c002007812 */ /* 0x000fe200078ec0ff */
[----:B------:R-:W4:Y:S01]  /*1db70*/  LDC R221, c[0x0][0x4f8] ;  /* 0x00013e00ffdd7b82 */ /* 0x000f220000000800 */
[----:B------:R-:W-:Y:S01]  /*1db80*/  LOP3.LUT R214, R216, 0x1c0, RZ, 0xc0, !PT ;  /* 0x000001c0d8d67812 */ /* 0x000fe200078ec0ff */
[----:B------:R-:W2:Y:S01]  /*1db90*/  LDCU UR10, c[0x0][0x440] ;  /* 0x00008800ff0a77ac */ /* 0x000ea20008000800 */
[----:B------:R-:W-:-:S02]  /*1dba0*/  LOP3.LUT R0, R0, 0x38, R4, 0xf8, !PT ;  /* 0x0000003800007812 */ /* 0x000fc400078ef804 */
[----:B------:R-:W-:Y:S01]  /*1dbb0*/  LOP3.LUT R214, R214, 0x38, R4, 0xf8, !PT ;  /* 0x00000038d6d67812 */ /* 0x000fe200078ef804 */
[----:B------:R-:W2:Y:S01]  /*1dbc0*/  LDCU.U8 UR8, c[0x0][0x4f8] ;  /* 0x00009f00ff0877ac */ /* 0x000ea20008000000 */
[----:B------:R-:W-:Y:S01]  /*1dbd0*/  LOP3.LUT R207, R0, 0x8, R207, 0x78, !PT ;  /* 0x0000000800cf7812 */ /* 0x000fe200078e78cf */
[----:B------:R-:W2:Y:S01]  /*1dbe0*/  LDC.64 R232, c[0x0][0x3c0] ;  /* 0x0000f000ffe87b82 */ /* 0x000ea20000000a00 */
[----:B------:R-:W-:Y:S01]  /*1dbf0*/  LOP3.LUT R0, R216, 0x400, RZ, 0xc0, !PT ;  /* 0x00000400d8007812 */ /* 0x000fe200078ec0ff */
[----:B------:R-:W2:Y:S01]  /*1dc00*/  LDCU UR9, c[0x0][0x504] ;  /* 0x0000a080ff0977ac */ /* 0x000ea20008000800 */
[----:B-1----:R-:W-:Y:S01]  /*1dc10*/  LOP3.LUT R210, R214, 0x8, R215, 0x78, !PT ;  /* 0x00000008d6d27812 */ /* 0x002fe200078e78d7 */
[----:B------:R-:W-:-:S04]  /*1dc20*/  UIADD3 UR36, UPT, UPT, UR36, 0x3c6ef372, URZ ;  /* 0x3c6ef37224247890 */ /* 0x000fc8000fffe0ff */
[----:B------:R-:W-:Y:S01]  /*1dc30*/  IMAD R210, R210, 0x2, R0 ;  /* 0x00000002d2d27824 */ /* 0x000fe200078e0200 */
[----:B------:R-:W-:Y:S02]  /*1dc40*/  LOP3.LUT R0, R4, 0x38, RZ, 0xc0, !PT ;  /* 0x0000003804007812 */ /* 0x000fe400078ec0ff */
[----:B------:R-:W-:Y:S02]  /*1dc50*/  LOP3.LUT R207, R207, 0x200, R2, 0xf8, !PT ;  /* 0x00000200cfcf7812 */ /* 0x000fe400078ef802 */
[----:B----4-:R-:W-:Y:S02]  /*1dc60*/  ISETP.GE.AND P6, PT, R0, UR11, PT ;  /* 0x0000000b00007c0c */ /* 0x010fe4000bfc6270 */
[----:B------:R-:W-:Y:S02]  /*1dc70*/  LEA R207, R207, UR6, 0x1 ;  /* 0x00000006cfcf7c11 */ /* 0x000fe4000f8e08ff */
[----:B------:R-:W-:Y:S01]  /*1dc80*/  LOP3.LUT P0, RZ, R215, 0x2, RZ, 0xc0, !PT ;  /* 0x00000002d7ff7812 */ /* 0x000fe2000780c0ff */
[----:B------:R-:W-:Y:S01]  /*1dc90*/  IMAD.MOV.U32 R211, RZ, RZ, 0x20 ;  /* 0x00000020ffd37424 */ /* 0x000fe200078e00ff */
[----:B------:R-:W-:Y:S01]  /*1dca0*/  LOP3.LUT R221, R221, 0xff, RZ, 0xc0, !PT ;  /* 0x000000ffdddd7812 */ /* 0x000fe200078ec0ff */
[----:B------:R-:W-:-:S03]  /*1dcb0*/  IMAD.MOV.U32 R209, RZ, RZ, 0x20 ;  /* 0x00000020ffd17424 */ /* 0x000fc600078e00ff */
[----:B------:R-:W-:Y:S01]  /*1dcc0*/  SEL R211, R211, 0xffffffe0, !P1 ;  /* 0xffffffe0d3d37807 */ /* 0x000fe20004800000 */
[----:B------:R-:W-:Y:S01]  /*1dcd0*/  IMAD.MOV.U32 R2, RZ, RZ, R135 ;  /* 0x000000ffff027224 */ /* 0x000fe200078e0087 */
[----:B------:R-:W-:Y:S01]  /*1dce0*/  SEL R209, R209, 0xffffffe0, !P0 ;  /* 0xffffffe0d1d17807 */ /* 0x000fe20004000000 */
[----:B------:R-:W-:Y:S02]  /*1dcf0*/  IMAD.MOV.U32 R137, RZ, RZ, R132 ;  /* 0x000000ffff897224 */ /* 0x000fe400078e0084 */
[----:B------:R-:W-:Y:S02]  /*1dd00*/  IMAD.MOV.U32 R136, RZ, RZ, R133 ;  /* 0x000000ffff887224 */ /* 0x000fe400078e0085 */
[----:B------:R-:W-:Y:S02]  /*1dd10*/  IMAD.MOV.U32 R217, RZ, RZ, 0x40 ;  /* 0x00000040ffd97424 */ /* 0x000fe400078e00ff */
[C---:B------:R-:W-:Y:S02]  /*1dd20*/  VIADD R226, R227.reuse, 0x8 ;  /* 0x00000008e3e27836 */ /* 0x040fe40000000000 */
[----:B------:R-:W-:-:S02]  /*1dd30*/  VIADD R224, R227, 0x40 ;  /* 0x00000040e3e07836 */ /* 0x000fc40000000000 */
[----:B------:R-:W-:Y:S02]  /*1dd40*/  VIADD R225, R227, 0x48 ;  /* 0x00000048e3e17836 */ /* 0x000fe40000000000 */
[----:B------:R-:W-:Y:S02]  /*1dd50*/  IMAD R221, R221, 0x10000, R221 ;  /* 0x00010000dddd7824 */ /* 0x000fe400078e02dd */
[----:B------:R-:W-:Y:S01]  /*1dd60*/  IMAD.IADD R211, R207, 0x1, R211 ;  /* 0x00000001cfd37824 */ /* 0x000fe200078e02d3 */
[----:B--2---:R-:W1:Y:S01]  /*1dd70*/  S2R R10, SR_CTAID.X ;  /* 0x00000000000a7919 */ /* 0x004e620000002500 */
[----:B------:R-:W-:Y:S01]  /*1dd80*/  LOP3.LUT R5, R11, UR37, RZ, 0x3c, !PT ;  /* 0x000000250b057c12 */ /* 0x000fe2000f8e3cff */
[----:B-1----:R-:W-:-:S04]  /*1dd90*/  IMAD R10, R10, 0x8, R3 ;  /* 0x000000080a0a7824 */ /* 0x002fc800078e0203 */
[----:B------:R-:W-:-:S03]  /*1dda0*/  IMAD.WIDE.U32 R10, R10, -0x326172a9, RZ ;  /* 0xcd9e8d570a0a7825 */ /* 0x000fc600078e00ff */
[----:B------:R-:W-:-:S03]  /*1ddb0*/  LOP3.LUT R3, R10, UR4, RZ, 0x3c, !PT ;  /* 0x000000040a037c12 */ /* 0x000fc6000f8e3cff */
[----:B------:R-:W1:Y:S01]  /*1ddc0*/  S2R R10, SR_CTAID.X ;  /* 0x00000000000a7919 */ /* 0x000e620000002500 */
[----:B------:R-:W-:Y:S04]  /*1ddd0*/  STL [R1+0x48], R5 ;  /* 0x0000480501007387 */ /* 0x000fe80000100800 */
[----:B------:R2:W-:Y:S01]  /*1dde0*/  STL [R1+0x44], R3 ;  /* 0x0000440301007387 */ /* 0x0005e20000100800 */
[----:B---3--:R-:W-:Y:S02]  /*1ddf0*/  LOP3.LUT R4, R9, UR36, RZ, 0x3c, !PT ;  /* 0x0000002409047c12 */ /* 0x008fe4000f8e3cff */
[----:B------:R-:W-:Y:S02]  /*1de00*/  LOP3.LUT R0, R7, UR36, RZ, 0x3c, !PT ;  /* 0x0000002407007c12 */ /* 0x000fe4000f8e3cff */
[----:B--2---:R-:W-:-:S05]  /*1de10*/  SHF.R.U32.HI R3, RZ, 0x5, R215 ;  /* 0x00000005ff037819 */ /* 0x004fca00000116d7 */
[----:B-1----:R-:W-:-:S04]  /*1de20*/  IMAD R10, R10, 0x8, R3 ;  /* 0x000000080a0a7824 */ /* 0x002fc800078e0203 */
[----:B------:R-:W-:-:S04]  /*1de30*/  VIADD R10, R10, 0x4 ;  /* 0x000000040a0a7836 */ /* 0x000fc80000000000 */
[----:B------:R-:W-:-:S03]  /*1de40*/  IMAD.WIDE.U32 R10, R10, -0x326172a9, RZ ;  /* 0xcd9e8d570a0a7825 */ /* 0x000fc600078e00ff */
[----:B------:R-:W-:Y:S01]  /*1de50*/  LOP3.LUT R3, R10, UR4, RZ, 0x3c, !PT ;  /* 0x000000040a037c12 */ /* 0x000fe2000f8e3cff */
[----:B------:R-:W1:Y:S01]  /*1de60*/  S2R R215, SR_TID.X ;  /* 0x0000000000d77919 */ /* 0x000e620000002100 */
[----:B------:R-:W2:Y:S03]  /*1de70*/  LDCU UR4, c[0x0][0x45c] ;  /* 0x00008b80ff0477ac */ /* 0x000ea60008000800 */
[----:B------:R-:W-:Y:S04]  /*1de80*/  STL [R1+0x40], R3 ;  /* 0x0000400301007387 */ /* 0x000fe80000100800 */
[----:B------:R-:W-:Y:S04]  /*1de90*/  STL [R1+0x3c], R4 ;  /* 0x00003c0401007387 */ /* 0x000fe80000100800 */
[----:B------:R3:W-:Y:S02]  /*1dea0*/  STL [R1+0x38], R0 ;  /* 0x0000380001007387 */ /* 0x0007e40000100800 */
[----:B---3--:R-:W-:-:S05]  /*1deb0*/  VIADD R0, R207, 0xa000 ;  /* 0x0000a000cf007836 */ /* 0x008fca0000000000 */
[----:B------:R3:W-:Y:S01]  /*1dec0*/  STL [R1+0x34], R0 ;  /* 0x0000340001007387 */ /* 0x0007e20000100800 */
[----:B------:R-:W-:Y:S01]  /*1ded0*/  IMAD.MOV.U32 R3, RZ, RZ, R134 ;  /* 0x000000ffff037224 */ /* 0x000fe200078e0086 */
[----:B-12---:R-:W-:Y:S06]  /*1dee0*/  BRA `(.L_x_2727) ;  /* 0x0000000000987947 */ /* 0x006fec0003800000 */
.L_x_2729:
        /* <DEDUP_REMOVED lines=38> */
.L_x_2727:
[----:B------:R-:W2:Y:S01]  /*1e150*/  LDL R11, [R1+0x70] ;  /* 0x00007000010b7983 */ /* 0x000ea20000100800 */
[----:B------:R-:W-:Y:S05]  /*1e160*/  DEPBAR.LE SB0, 0x0 ;  /* 0x000080000000791a */ /* 0x000fea0000000000 */
[----:B------:R-:W4:Y:S01]  /*1e170*/  LDL R10, [R1+0x6c] ;  /* 0x00006c00010a7983 */ /* 0x000f220000100800 */
[C---:B------:R-:W-:Y:S01]  /*1e180*/  IMAD.SHL.U32 R9, R215.reuse, 0x8, RZ ;  /* 0x00000008d7097824 */ /* 0x040fe200078e00ff */
[----:B-----5:R-:W-:Y:S01]  /*1e190*/  SHF.R.U32.HI R212, RZ, 0x1, R215 ;  /* 0x00000001ffd47819 */ /* 0x020fe200000116d7 */
[----:B------:R-:W-:Y:S01]  /*1e1a0*/  IMAD.WIDE.U32 R4, R232, UR24, RZ ;  /* 0x00000018e8047c25 */ /* 0x000fe2000f8e00ff */
[----:B------:R-:W-:Y:S01]  /*1e1b0*/  BAR.SYNC.DEFER_BLOCKING 0x0 ;  /* 0x0000000000007b1d */ /* 0x000fe20000010000 */
[----:B------:R-:W-:Y:S01]  /*1e1c0*/  LOP3.LUT P2, RZ, R215, 0x4, RZ, 0xc0, !PT ;  /* 0x00000004d7ff7812 */ /* 0x000fe2000784c0ff */
[----:B------:R-:W-:Y:S01]  /*1e1d0*/  UIADD3 UR11, UPT, UPT, UR21, UR9, URZ ;  /* 0x00000009150b7290 */ /* 0x000fe2000fffe0ff */
[----:B------:R-:W-:Y:S01]  /*1e1e0*/  LOP3.LUT R9, R9, 0x38, RZ, 0xc0, !PT ;  /* 0x0000003809097812 */ /* 0x000fe200078ec0ff */
[----:B---3--:R-:W-:Y:S01]  /*1e1f0*/  IMAD R0, R233, UR24, R5 ;  /* 0x00000018e9007c24 */ /* 0x008fe2000f8e0205 */
[----:B------:R-:W-:Y:S01]  /*1e200*/  UISETP.GT.AND UP0, UPT, UR24, UR19, UPT ;  /* 0x000000131800728c */ /* 0x000fe2000bf04270 */
[C---:B------:R-:W-:Y:S01]  /*1e210*/  IMAD.SHL.U32 R5, R4.reuse, 0x20, RZ ;  /* 0x0000002004057824 */ /* 0x040fe200078e00ff */
[----:B------:R-:W-:Y:S01]  /*1e220*/  LOP3.LUT R12, R9, 0x40, RZ, 0xfc, !PT ;  /* 0x00000040090c7812 */ /* 0x000fe200078efcff */
[----:B------:R-:W-:Y:S01]  /*1e230*/  IMAD.SHL.U32 R13, R215, 0x20, RZ ;  /* 0x00000020d70d7824 */ /* 0x000fe200078e00ff */
[--C-:B------:R-:W-:Y:S01]  /*1e240*/  SHF.L.U64.HI R8, R4, 0x5, R0.reuse ;  /* 0x0000000504087819 */ /* 0x100fe20000010200 */
[----:B------:R-:W-:Y:S01]  /*1e250*/  VIADD R138, R210, UR6 ;  /* 0x00000006d28a7c36 */ /* 0x000fe20008000000 */
[----:B------:R-:W-:Y:S01]  /*1e260*/  ISETP.GE.AND P5, PT, R12, UR10, PT ;  /* 0x0000000a0c007c0c */ /* 0x000fe2000bfa6270 */
[----:B------:R-:W-:Y:S01]  /*1e270*/  STL [R1+0x64], R12 ;  /* 0x0000640c01007387 */ /* 0x000fe20000100800 */
[----:B------:R-:W-:Y:S01]  /*1e280*/  LOP3.LUT R213, R13, 0x7c00, RZ, 0xc0, !PT ;  /* 0x00007c000dd57812 */ /* 0x000fe200078ec0ff */
[----:B------:R-:W-:Y:S02]  /*1e290*/  IMAD.IADD R190, R138, 0x1, R209 ;  /* 0x000000018abe7824 */ /* 0x000fe400078e02d1 */
[----:B------:R-:W-:Y:S05]  /*1e2a0*/  IMAD.SHL.U32 R192, R215, 0x2, RZ ;  /* 0x00000002d7c07824 */ /* 0x000fea00078e00ff */
[----:B------:R-:W-:Y:S01]  /*1e2b0*/  STL [R1+0x74], R192 ;  /* 0x000074c001007387 */ /* 0x000fe20000100800 */
[C---:B--2---:R-:W-:Y:S04]  /*1e2c0*/  LEA R6, P0, R4.reuse, R11, 0x6 ;  /* 0x0000000b04067211 */ /* 0x044fe800078030ff */
[----:B----4-:R-:W-:Y:S02]  /*1e2d0*/  LEA.HI.X R7, R4, R10, R0, 0x6, P0 ;  /* 0x0000000a04077211 */ /* 0x010fe400000f3400 */
[----:B------:R-:W-:Y:S02]  /*1e2e0*/  LEA R5, P0, R232, R5, 0x4 ;  /* 0x00000005e8057211 */ /* 0x000fe400078020ff */
[----:B------:R-:W-:Y:S01]  /*1e2f0*/  LOP3.LUT R4, R213, 0x200, R216, 0xf8, !PT ;  /* 0x00000200d5047812 */ /* 0x000fe200078ef8d8 */
[----:B------:R-:W-:Y:S01]  /*1e300*/  @!PT LDS RZ, [RZ] ;  /* 0x00000000fffff984 */ /* 0x000fe20000000800 */
[----:B------:R-:W-:Y:S01]  /*1e310*/  @!PT LDS RZ, [RZ] ;  /* 0x00000000fffff984 */ /* 0x000fe20000000800 */
[----:B------:R-:W-:Y:S01]  /*1e320*/  @!PT LDS RZ, [RZ] ;  /* 0x00000000fffff984 */ /* 0x000fe20000000800 */
[----:B------:R-:W-:Y:S01]  /*1e330*/  @!P6 LDGSTS.E.BYPASS.LTC128B.128 [R220+0xa000], desc[UR28][R6.64] ;  /* 0x0a00000006dcefae */ /* 0x000fe2000b981a1c */
[----:B------:R-:W-:Y:S05]  /*1e340*/  LOP3.LUT R0, R212, 0x8, RZ, 0xc0, !PT ;  /* 0x00000008d4007812 */ /* 0x000fea00078ec0ff */
[----:B------:R-:W-:Y:S01]  /*1e350*/  @P6 STS.128 [R220+0xa000], RZ ;  /* 0x00a000ffdc006388 */ /* 0x000fe20000000c00 */
[----:B------:R-:W-:Y:S02]  /*1e360*/  ISETP.GE.AND P6, PT, R9, UR10, PT ;  /* 0x0000000a09007c0c */ /* 0x000fe4000bfc6270 */
[----:B------:R-:W-:Y:S03]  /*1e370*/  LEA.HI.X R9, R232, R8, R233, 0x4, P0 ;  /* 0x00000008e8097211 */ /* 0x000fe600000f24e9 */
[----:B------:R-:W-:Y:S01]  /*1e380*/  @!PT LDS RZ, [RZ] ;  /* 0x00000000fffff984 */ /* 0x000fe20000000800 */
[----:B------:R-:W-:Y:S01]  /*1e390*/  @!PT LDS RZ, [RZ] ;  /* 0x00000000fffff984 */ /* 0x000fe20000000800 */
[----:B------:R-:W-:Y:S01]  /*1e3a0*/  @!PT LDS RZ, [RZ] ;  /* 0x00000000fffff984 */ /* 0x000fe20000000800 */
[----:B------:R1:W-:Y:S01]  /*1e3b0*/  @!P5 LDGSTS.E.BYPASS.LTC128B.128 [R220+0xb000], desc[UR28][R6.64+0x80] ;  /* 0x0b00008006dcdfae */ /* 0x0003e2000b981a1c */
[C---:B------:R-:W-:Y:S02]  /*1e3c0*/  LEA R8, P0, R5.reuse, R11, 0x1 ;  /* 0x0000000b05087211 */ /* 0x040fe400078008ff */
[----:B------:R-:W-:Y:S03]  /*1e3d0*/  LOP3.LUT R0, R4, R214, R0, 0xf6, !PT ;  /* 0x000000d604007212 */ /* 0x000fe600078ef600 */
[----:B------:R-:W-:Y:S01]  /*1e3e0*/  @P5 STS.128 [R220+0xb000], RZ ;  /* 0x00b000ffdc005388 */ /* 0x000fe20000000c00 */
[----:B------:R-:W-:Y:S02]  /*1e3f0*/  LEA.HI.X R9, R5, R10, R9, 0x1, P0 ;  /* 0x0000000a05097211 */ /* 0x000fe400000f0c09 */
[----:B------:R-:W-:Y:S03]  /*1e400*/  LEA R0, R0, UR6, 0x1 ;  /* 0x0000000600007c11 */ /* 0x000fe6000f8e08ff */
[----:B------:R-:W-:Y:S01]  /*1e410*/  @!PT LDS RZ, [RZ] ;  /* 0x00000000fffff984 */ /* 0x000fe20000000800 */
[----:B------:R-:W-:Y:S01]  /*1e420*/  @!PT LDS RZ, [RZ] ;  /* 0x00000000fffff984 */ /* 0x000fe20000000800 */
[----:B------:R-:W-:Y:S01]  /*1e430*/  @!PT LDS RZ, [RZ] ;  /* 0x00000000fffff984 */ /* 0x000fe20000000800 */
[----:B------:R-:W-:Y:S02]  /*1e440*/  @!P6 LDGSTS.E.BYPASS.LTC128B.128 [R220+0xa800], desc[UR28][R8.64] ;  /* 0x0a80000008dcefae */ /* 0x000fe4000b981a1c */
[----:B------:R-:W-:Y:S04]  /*1e450*/  IMAD.IADD R189, R0, 0x1, R209 ;  /* 0x0000000100bd7824 */ /* 0x000fe800078e02d1 */
        /* <DEDUP_REMOVED lines=11> */
[----:B------:R-:W-:Y:S06]  /*1e510*/  LDSM.16.M88.4 R172, [R189] ;  /* 0x00000000bdac783b */ /* 0x000fec0000000200 */
[----:B------:R-:W4:Y:S06]  /*1e520*/  LDSM.16.M88.4 R176, [R190+0x8000] ;  /* 0x00800000beb0783b */ /* 0x000f2c0000000200 */
[----:B------:R-:W4:Y:S01]  /*1e530*/  LDSM.16.M88.4 R180, [R189+0x2000] ;  /* 0x00200000bdb4783b */ /* 0x000f220000000200 */
[-C--:B-1----:R-:W-:Y:S05]  /*1e540*/  HMMA.16816.F32.BF16 R4, R32, R16.reuse, RZ ;  /* 0x000000102004723c */ /* 0x082fea00000418ff */
[----:B------:R-:W1:Y:S03]  /*1e550*/  LDSM.16.M88.4 R184, [R190+0x8800] ;  /* 0x00880000beb8783b */ /* 0x000e660000000200 */
[C---:B--2---:R-:W-:Y:S08]  /*1e560*/  HMMA.16816.F32.BF16 R8, R28.reuse, R16, RZ ;  /* 0x000000101c08723c */ /* 0x044ff000000418ff */
[-C--:B------:R-:W-:Y:S08]  /*1e570*/  HMMA.16816.F32.BF16 R12, R28, R18.reuse, RZ ;  /* 0x000000121c0c723c */ /* 0x080ff000000418ff */
[C---:B------:R-:W-:Y:S08]  /*1e580*/  HMMA.16816.F32.BF16 R16, R32.reuse, R18, RZ ;  /* 0x000000122010723c */ /* 0x040ff000000418ff */
[-C--:B---3--:R-:W-:Y:S08]  /*1e590*/  HMMA.16816.F32.BF16 R20, R32, R132.reuse, RZ ;  /* 0x000000842014723c */ /* 0x088ff000000418ff */
[C---:B------:R-:W-:Y:S02]  /*1e5a0*/  HMMA.16816.F32.BF16 R24, R28.reuse, R132, RZ ;  /* 0x000000841c18723c */ /* 0x040fe400000418ff */
[----:B------:R-:W-:Y:S05]  /*1e5b0*/  SEL R132, R217, 0xffffffc0, !P2 ;  /* 0xffffffc0d9847807 */ /* 0x000fea0005000000 */
[----:B------:R-:W-:Y:S01]  /*1e5c0*/  IMAD.IADD R138, R138, 0x1, R132 ;  /* 0x000000018a8a7824 */ /* 0x000fe200078e0284 */
[-C--:B------:R-:W-:Y:S03]  /*1e5d0*/  HMMA.16816.F32.BF16 R28, R28, R134.reuse, RZ ;  /* 0x000000861c1c723c */ /* 0x080fe600000418ff */
[C---:B------:R-:W-:Y:S05]  /*1e5e0*/  IMAD.IADD R188, R209.reuse, 0x1, R138 ;  /* 0x00000001d1bc7824 */ /* 0x040fea00078e028a */
[----:B------:R-:W-:Y:S08]  /*1e5f0*/  HMMA.16816.F32.BF16 R32, R32, R134, RZ ;  /* 0x000000862020723c */ /* 0x000ff000000418ff */
[-C--:B----4-:R-:W-:Y:S08]  /*1e600*/  HMMA.16816.F32.BF16 R4, R172, R176.reuse, R4 ;  /* 0x000000b0ac04723c */ /* 0x090ff00000041804 */
[C---:B------:R-:W-:Y:S08]  /*1e610*/  HMMA.16816.F32.BF16 R8, R180.reuse, R176, R8 ;  /* 0x000000b0b408723c */ /* 0x040ff00000041808 */
[-C--:B------:R-:W-:Y:S08]  /*1e620*/  HMMA.16816.F32.BF16 R12, R180, R178.reuse, R12 ;  /* 0x000000b2b40c723c */ /* 0x080ff0000004180c */
[C---:B------:R-:W-:Y:S01]  /*1e630*/  HMMA.16816.F32.BF16 R16, R172.reuse, R178, R16 ;  /* 0x000000b2ac10723c */ /* 0x040fe20000041810 */
[----:B------:R-:W-:Y:S07]  /*1e640*/  LDSM.16.M88.4 R176, [R138+0x8000] ;  /* 0x008000008ab0783b */ /* 0x000fee0000000200 */
[-C--:B-1----:R-:W-:Y:S08]  /*1e650*/  HMMA.16816.F32.BF16 R20, R172, R184.reuse, R20 ;  /* 0x000000b8ac14723c */ /* 0x082ff00000041814 */
[C---:B------:R-:W-:Y:S04]  /*1e660*/  HMMA.16816.F32.BF16 R24, R180.reuse, R184, R24 ;  /* 0x000000b8b418723c */ /* 0x040fe80000041818 */
[----:B------:R-:W-:Y:S04]  /*1e670*/  IMAD.IADD R184, R0, 0x1, R132 ;  /* 0x0000000100b87824 */ /* 0x000fe800078e0284 */
[-C--:B------:R-:W-:Y:S01]  /*1e680*/  HMMA.16816.F32.BF16 R28, R180, R186.reuse, R28 ;  /* 0x000000bab41c723c */ /* 0x080fe2000004181c */
[----:B------:R-:W1:Y:S02]  /*1e690*/  LDSM.16.M88.4 R132, [R184] ;  /* 0x00000000b884783b */ /* 0x000e640000000200 */
[----:B------:R-:W-:Y:S04]  /*1e6a0*/  IMAD.IADD R139, R209, 0x1, R184 ;  /* 0x00000001d18b7824 */ /* 0x000fe800078e02b8 */
[----:B------:R-:W-:Y:S01]  /*1e6b0*/  LDSM.16.M88.4 R180, [R138+0x8800] ;  /* 0x008800008ab4783b */ /* 0x000fe20000000200 */
[----:B------:R-:W-:Y:S05]  /*1e6c0*/  HMMA.16816.F32.BF16 R32, R172, R186, R32 ;  /* 0x000000baac20723c */ /* 0x000fea0000041820 */
[----:B------:R-:W2:Y:S03]  /*1e6d0*/  LDSM.16.M88.4 R172, [R184+0x2000] ;  /* 0x00200000b8ac783b */ /* 0x000ea60000000200 */
[-C--:B-1----:R-:W-:Y:S08]  /*1e6e0*/  HMMA.16816.F32.BF16 R4, R132, R176.reuse, R4 ;  /* 0x000000b08404723c */ /* 0x082ff00000041804 */
[C---:B--2---:R-:W-:Y:S08]  /*1e6f0*/  HMMA.16816.F32.BF16 R8, R172.reuse, R176, R8 ;  /* 0x000000b0ac08723c */ /* 0x044ff00000041808 */
[-C--:B------:R-:W-:Y:S08]  /*1e700*/  HMMA.16816.F32.BF16 R12, R172, R178.reuse, R12 ;  /* 0x000000b2ac0c723c */ /* 0x080ff0000004180c */
[C---:B------:R-:W-:Y:S01]  /*1e710*/  HMMA.16816.F32.BF16 R16, R132.reuse, R178, R16 ;  /* 0x000000b28410723c */ /* 0x040fe20000041810 */
[----:B------:R-:W-:Y:S07]  /*1e720*/  LDSM.16.M88.4 R176, [R188+0x8000] ;  /* 0x00800000bcb0783b */ /* 0x000fee0000000200 */
[-C--:B------:R-:W-:Y:S08]  /*1e730*/  HMMA.16816.F32.BF16 R20, R132, R180.reuse, R20 ;  /* 0x000000b48414723c */ /* 0x080ff00000041814 */
[C---:B------:R-:W-:Y:S08]  /*1e740*/  HMMA.16816.F32.BF16 R24, R172.reuse, R180, R24 ;  /* 0x000000b4ac18723c */ /* 0x040ff00000041818 */
[-C--:B------:R-:W-:Y:S01]  /*1e750*/  HMMA.16816.F32.BF16 R28, R172, R182.reuse, R28 ;  /* 0x000000b6ac1c723c */ /* 0x080fe2000004181c */
[----:B------:R-:W1:Y:S07]  /*1e760*/  LDSM.16.M88.4 R172, [R139] ;  /* 0x000000008bac783b */ /* 0x000e6e0000000200 */
        /* <DEDUP_REMOVED lines=14> */
[----:B------:R-:W4:Y:S01]  /*1e850*/  LDSM.16.M88.4 R180, [R210+UR6+0x9800] ;  /* 0x00980006d2b4783b */ /* 0x000f220008000200 */
[----:B--2---:R-:W-:Y:S01]  /*1e860*/  IMAD.U32 R0, RZ, RZ, UR24 ;  /* 0x00000018ff007e24 */ /* 0x004fe2000f8e00ff */
[-C--:B-1----:R-:W-:Y:S08]  /*1e870*/  HMMA.16816.F32.BF16 R4, R132, R176.reuse, R4 ;  /* 0x000000b08404723c */ /* 0x082ff00000041804 */
[C---:B---3--:R-:W-:Y:S08]  /*1e880*/  HMMA.16816.F32.BF16 R8, R172.reuse, R176, R8 ;  /* 0x000000b0ac08723c */ /* 0x048ff00000041808 */
[-C--:B------:R-:W-:Y:S08]  /*1e890*/  HMMA.16816.F32.BF16 R12, R172, R178.reuse, R12 ;  /* 0x000000b2ac0c723c */ /* 0x080ff0000004180c */
[C---:B------:R-:W-:Y:S01]  /*1e8a0*/  HMMA.16816.F32.BF16 R16, R132.reuse, R178, R16 ;  /* 0x000000b28410723c */ /* 0x040fe20000041810 */
[----:B------:R-:W-:Y:S07]  /*1e8b0*/  LDSM.16.M88.4 R176, [R190+0x9000] ;  /* 0x00900000beb0783b */ /* 0x000fee0000000200 */
[-C--:B----4-:R-:W-:Y:S08]  /*1e8c0*/  HMMA.16816.F32.BF16 R20, R132, R180.reuse, R20 ;  /* 0x000000b48414723c */ /* 0x090ff00000041814 */
        /* <DEDUP_REMOVED lines=14> */
[----:B------:R-:W1:Y:S06]  /*1e9b0*/  LDSM.16.M88.4 R132, [R184+0x4000] ;  /* 0x00400000b884783b */ /* 0x000e6c0000000200 */
[----:B------:R-:W2:Y:S01]  /*1e9c0*/  LDSM.16.M88.4 R184, [R184+0x6000] ;  /* 0x00600000b8b8783b */ /* 0x000ea20000000200 */
[----:B------:R-:W-:Y:S05]  /*1e9d0*/  HMMA.16816.F32.BF16 R32, R172, R182, R32 ;  /* 0x000000b6ac20723c */ /* 0x000fea0000041820 */
[----:B------:R-:W3:Y:S06]  /*1e9e0*/  LDSM.16.M88.4 R172, [R138+0x9800] ;  /* 0x009800008aac783b */ /* 0x000eec0000000200 */
[----:B------:R-:W-:Y:S06]  /*1e9f0*/  LDSM.16.M88.4 R180, [R188+0x9000] ;  /* 0x00900000bcb4783b */ /* 0x000fec0000000200 */
[----:B------:R-:W-:Y:S01]  /*1ea00*/  LDSM.16.M88.4 R188, [R188+0x9800] ;  /* 0x00980000bcbc783b */ /* 0x000fe20000000200 */
        /* <DEDUP_REMOVED lines=8> */
[----:B------:R-:W2:Y:S01]  /*1ea90*/  LDSM.16.M88.4 R184, [R139+0x6000] ;  /* 0x006000008bb8783b */ /* 0x000ea20000000200 */
[----:B------:R-:W-:Y:S04]  /*1eaa0*/  DEPBAR.LE SB0, 0x0 ;  /* 0x000080000000791a */ /* 0x000fe80000000000 */
[----:B------:R-:W-:Y:S02]  /*1eab0*/  BAR.SYNC.DEFER_BLOCKING 0x0 ;  /* 0x0000000000007b1d */ /* 0x000fe40000010000 */
[----:B------:R-:W-:Y:S05]  /*1eac0*/  HMMA.16816.F32.BF16 R32, R132, R174, R32 ;  /* 0x000000ae8420723c */ /* 0x000fea0000041820 */
[----:B------:R-:W-:Y:S03]  /*1ead0*/  LOP3.LUT R132, R192, 0x6, RZ, 0xc0, !PT ;  /* 0x00000006c0847812 */ /* 0x000fe600078ec0ff */
[-C--:B-1----:R-:W-:Y:S02]  /*1eae0*/  HMMA.16816.F32.BF16 R4, R176, R180.reuse, R4 ;  /* 0x000000b4b004723c */ /* 0x082fe40000041804 */
[----:B------:R1:W-:Y:S03]  /*1eaf0*/  STL [R1+0x68], R132 ;  /* 0x0000688401007387 */ /* 0x0003e60000100800 */
[----:B------:R-:W-:Y:S04]  /*1eb00*/  IMAD R0, R0, 0x20, R132 ;  /* 0x0000002000007824 */ /* 0x000fe800078e0284 */
[----:B------:R-:W-:Y:S04]  /*1eb10*/  VIADD R134, R0, 0x18 ;  /* 0x0000001800867836 */ /* 0x000fe80000000000 */
[----:B------:R-:W-:Y:S04]  /*1eb20*/  VIADD R138, R134, UR21 ;  /* 0x00000015868a7c36 */ /* 0x000fe80008000000 */
[----:B------:R-:W-:Y:S04]  /*1eb30*/  VIADD R174, R138, 0xffffffe9 ;  /* 0xffffffe98aae7836 */ /* 0x000fe80000000000 */
[C-C-:B------:R-:W-:Y:S02]  /*1eb40*/  IMAD.IADD R135, R227.reuse, 0x1, -R174.reuse ;  /* 0x00000001e3877824 */ /* 0x140fe400078e0aae */
[----:B------:R-:W-:Y:S01]  /*1eb50*/  IMAD.IADD R172, R224, 0x1, -R174 ;  /* 0x00000001e0ac7824 */ /* 0x000fe200078e0aae */
[C---:B--2---:R-:W-:Y:S04]  /*1eb60*/  HMMA.16816.F32.BF16 R8, R184.reuse, R180, R8 ;  /* 0x000000b4b808723c */ /* 0x044fe80000041808 */
[----:B-1----:R-:W-:Y:S02]  /*1eb70*/  IADD3 R132, PT, PT, R0, UR21, RZ ;  /* 0x0000001500847c10 */ /* 0x002fe4000fffe0ff */
[----:B------:R-:W-:Y:S02]  /*1eb80*/  IABS R135, R135 ;  /* 0x0000008700877213 */ /* 0x000fe40000000000 */
[-C--:B------:R-:W-:Y:S03]  /*1eb90*/  HMMA.16816.F32.BF16 R12, R184, R182.reuse, R12 ;  /* 0x000000b6b80c723c */ /* 0x080fe6000004180c */
[C-C-:B------:R-:W-:Y:S01]  /*1eba0*/  IMAD.IADD R133, R226.reuse, 0x1, -R132.reuse ;  /* 0x00000001e2857824 */ /* 0x140fe200078e0a84 */
[----:B------:R-:W-:Y:S01]  /*1ebb0*/  I2FP.F32.S32 R135, R135 ;  /* 0x0000008700877245 */ /* 0x000fe20000201400 */
[----:B------:R-:W-:Y:S03]  /*1ebc0*/  IMAD.IADD R139, R227, 0x1, -R132 ;  /* 0x00000001e38b7824 */ /* 0x000fe600078e0a84 */
[C---:B------:R-:W-:Y:S04]  /*1ebd0*/  HMMA.16816.F32.BF16 R16, R176.reuse, R182, R16 ;  /* 0x000000b6b010723c */ /* 0x040fe80000041810 */
[----:B------:R-:W-:Y:S01]  /*1ebe0*/  IABS R133, R133 ;  /* 0x0000008500857213 */ /* 0x000fe20000000000 */
[----:B------:R-:W-:Y:S01]  /*1ebf0*/  FFMA.FTZ R5, R135, -UR5, R5 ;  /* 0x8000000587057c23 */ /* 0x000fe20008010005 */
[----:B------:R-:W-:Y:S01]  /*1ec00*/  IABS R139, R139 ;  /* 0x0000008b008b7213 */ /* 0x000fe20000000000 */
[----:B------:R-:W-:Y:S01]  /*1ec10*/  IMAD.IADD R135, R226, 0x1, -R174 ;  /* 0x00000001e2877824 */ /* 0x000fe200078e0aae */
[-C--:B------:R-:W-:Y:S03]  /*1ec20*/  HMMA.16816.F32.BF16 R20, R176, R188.reuse, R20 ;  /* 0x000000bcb014723c */ /* 0x080fe60000041814 */
[----:B------:R-:W-:Y:S02]  /*1ec30*/  I2FP.F32.S32 R133, R133 ;  /* 0x0000008500857245 */ /* 0x000fe40000201400 */
[----:B------:R-:W-:Y:S03]  /*1ec40*/  I2FP.F32.S32 R139, R139 ;  /* 0x0000008b008b7245 */ /* 0x000fe60000201400 */
[C---:B------:R-:W-:Y:S04]  /*1ec50*/  HMMA.16816.F32.BF16 R24, R184.reuse, R188, R24 ;  /* 0x000000bcb818723c */ /* 0x040fe80000041818 */
[----:B------:R-:W-:Y:S01]  /*1ec60*/  FFMA.FTZ R6, R133, -UR5, R6 ;  /* 0x8000000585067c23 */ /* 0x000fe20008010006 */
[----:B------:R-:W-:Y:S02]  /*1ec70*/  IMAD.IADD R133, R224, 0x1, -R132 ;  /* 0x00000001e0857824 */ /* 0x000fe400078e0a84 */
[----:B------:R-:W-:Y:S01]  /*1ec80*/  FFMA.FTZ R4, R139, -UR5, R4 ;  /* 0x800000058b047c23 */ /* 0x000fe20008010004 */
[----:B------:R-:W-:Y:S01]  /*1ec90*/  IADD3 R139, PT, PT, R225, -R132, RZ ;  /* 0x80000084e18b7210 */ /* 0x000fe20007ffe0ff */
[-C--:B------:R-:W-:Y:S03]  /*1eca0*/  HMMA.16816.F32.BF16 R28, R184, R190.reuse, R28 ;  /* 0x000000beb81c723c */ /* 0x080fe6000004181c */
[----:B------:R-:W-:Y:S02]  /*1ecb0*/  IABS R173, R133 ;  /* 0x0000008500ad7213 */ /* 0x000fe40000000000 */
[----:B------:R-:W-:Y:S02]  /*1ecc0*/  IABS R133, R135 ;  /* 0x0000008700857213 */ /* 0x000fe40000000000 */
[----:B------:R-:W-:Y:S01]  /*1ecd0*/  IABS R139, R139 ;  /* 0x0000008b008b7213 */ /* 0x000fe20000000000 */
[----:B------:R-:W-:Y:S04]  /*1ece0*/  HMMA.16816.F32.BF16 R32, R176, R190, R32 ;  /* 0x000000beb020723c */ /* 0x000fe80000041820 */
[----:B------:R-:W-:Y:S01]  /*1ecf0*/  I2FP.F32.S32 R133, R133 ;  /* 0x0000008500857245 */ /* 0x000fe20000201400 */
[----:B------:R-:W-:Y:S01]  /*1ed00*/  IMAD.MOV.U32 R135, RZ, RZ, R173 ;  /* 0x000000ffff877224 */ /* 0x000fe200078e00ad */
[----:B------:R-:W-:Y:S02]  /*1ed10*/  I2FP.F32.S32 R139, R139 ;  /* 0x0000008b008b7245 */ /* 0x000fe40000201400 */
[----:B------:R-:W-:Y:S01]  /*1ed20*/  IABS R132, R172 ;  /* 0x000000ac00847213 */ /* 0x000fe20000000000 */
[----:B------:R-:W-:Y:S01]  /*1ed30*/  FFMA.FTZ R7, R133, -UR5, R7 ;  /* 0x8000000585077c23 */ /* 0x000fe20008010007 */
[----:B------:R-:W-:Y:S01]  /*1ed40*/  I2FP.F32.S32 R135, R135 ;  /* 0x0000008700877245 */ /* 0x000fe20000201400 */
[----:B------:R-:W-:Y:S01]  /*1ed50*/  VIADD R172, R226, -UR11 ;  /* 0x8000000be2ac7c36 */ /* 0x000fe20008000000 */
[----:B------:R-:W-:Y:S01]  /*1ed60*/  I2FP.F32.S32 R132, R132 ;  /* 0x0000008400847245 */ /* 0x000fe20000201400 */
[----:B------:R-:W-:Y:S02]  /*1ed70*/  VIADD R133, R224, -UR11 ;  /* 0x8000000be0857c36 */ /* 0x000fe40008000000 */
[----:B------:R-:W-:Y:S01]  /*1ed80*/  FFMA.FTZ R10, R139, -UR5, R10 ;  /* 0x800000058b0a7c23 */ /* 0x000fe2000801000a */
[----:B------:R-:W-:Y:S01]  /*1ed90*/  VIADD R139, R227, -UR11 ;  /* 0x8000000be38b7c36 */ /* 0x000fe20008000000 */
[-C--:B------:R-:W-:Y:S01]  /*1eda0*/  ISETP.GT.AND P4, PT, R172, R0.reuse, PT ;  /* 0x00000000ac00720c */ /* 0x080fe20003f84270 */
[----:B------:R-:W-:Y:S01]  /*1edb0*/  FFMA.FTZ R8, R135, -UR5, R8 ;  /* 0x8000000587087c23 */ /* 0x000fe20008010008 */
[-C--:B------:R-:W-:Y:S01]  /*1edc0*/  ISETP.GT.AND P3, PT, R133, R0.reuse, PT ;  /* 0x000000008500720c */ /* 0x080fe20003f64270 */
[----:B------:R-:W-:Y:S01]  /*1edd0*/  VIADD R135, R0, 0x1 ;  /* 0x0000000100877836 */ /* 0x000fe20000000000 */
[----:B------:R-:W-:Y:S01]  /*1ede0*/  ISETP.GT.AND P1, PT, R139, R0, PT ;  /* 0x000000008b00720c */ /* 0x000fe20003f24270 */
[----:B------:R-:W-:Y:S01]  /*1edf0*/  FFMA.FTZ R9, R132, -UR5, R9 ;  /* 0x8000000584097c23 */ /* 0x000fe20008010009 */
[----:B------:R-:W-:Y:S01]  /*1ee00*/  VIADD R132, R225, -UR11 ;  /* 0x8000000be1847c36 */ /* 0x000fe20008000000 */
[----:B------:R-:W-:Y:S10]  /*1ee10*/  BRA.U.ANY UP0, `(.L_x_2729) ;  /* 0xfffffff100347547 */ /* 0x000ff4000b93ffff */
.L_x_2728:
[----:B-1----:R-:W-:Y:S01]  /*1ee20*/  FSEL R178, R4, -INF , !P1 ;  /* 0xff80000004b27808 */ /* 0x002fe20004800000 */
[----:B------:R-:W2:Y:S01]  /*1ee30*/  LDL R186, [R1+0x48] ;  /* 0x0000480001ba7983 */ /* 0x000ea20000100800 */
[----:B------:R-:W-:Y:S01]  /*1ee40*/  FSEL R179, R6, -INF , !P4 ;  /* 0xff80000006b37808 */ /* 0x000fe20006000000 */
[----:B------:R-:W-:Y:S01]  /*1ee50*/  VIADD R173, R138, 0xfffffff0 ;  /* 0xfffffff08aad7836 */ /* 0x000fe20000000000 */
[-C--:B------:R-:W-:Y:S01]  /*1ee60*/  ISETP.GT.AND P5, PT, R139, R135.reuse, PT ;  /* 0x000000878b00720c */ /* 0x080fe20003fa4270 */
[----:B------:R-:W-:Y:S01]  /*1ee70*/  IMAD.IADD R174, R225, 0x1, -R174 ;  /* 0x00000001e1ae7824 */ /* 0x000fe200078e0aae */
[----:B------:R-:W-:Y:S01]  /*1ee80*/  ISETP.GT.AND P0, PT, R132, R0, PT ;  /* 0x000000008400720c */ /* 0x000fe20003f04270 */
[----:B------:R-:W-:Y:S01]  /*1ee90*/  IMAD.IADD R4, R224, 0x1, -R173 ;  /* 0x00000001e0047824 */ /* 0x000fe200078e0aad */
[----:B------:R-:W-:Y:S01]  /*1eea0*/  FSEL R180, R5, -INF , !P5 ;  /* 0xff80000005b47808 */ /* 0x000fe20006800000 */
[----:B------:R-:W3:Y:S01]  /*1eeb0*/  LDL R196, [R1+0x44] ;  /* 0x0000440001c47983 */ /* 0x000ee20000100800 */
[----:B------:R-:W-:Y:S01]  /*1eec0*/  IABS R6, R174 ;  /* 0x000000ae00067213 */ /* 0x000fe20000000000 */
[----:B------:R-:W-:Y:S01]  /*1eed0*/  VIADD R5, R138, 0xfffffff1 ;  /* 0xfffffff18a057836 */ /* 0x000fe20000000000 */
[----:B------:R-:W-:Y:S01]  /*1eee0*/  IABS R4, R4 ;  /* 0x0000000400047213 */ /* 0x000fe20000000000 */
[----:B------:R-:W4:Y:S01]  /*1eef0*/  LDL.64 R194, [R1+0xb8] ;  /* 0x0000b80001c27983 */ /* 0x000f220000100a00 */
[----:B------:R-:W-:Y:S01]  /*1ef00*/  I2FP.F32.S32 R6, R6 ;  /* 0x0000000600067245 */ /* 0x000fe20000201400 */
[----:B------:R-:W-:Y:S01]  /*1ef10*/  UISETP.GT.AND UP0, UPT, UR24, UR19, UPT ;  /* 0x000000131800728c */ /* 0x000fe2000bf04270 */
[----:B------:R-:W-:Y:S02]  /*1ef20*/  I2FP.F32.S32 R4, R4 ;  /* 0x0000000400047245 */ /* 0x000fe40000201400 */
[-C--:B------:R-:W-:Y:S01]  /*1ef30*/  ISETP.GT.AND P5, PT, R133, R135.reuse, PT ;  /* 0x000000878500720c */ /* 0x080fe20003fa4270 */
[----:B------:R-:W5:Y:S01]  /*1ef40*/  LDL R188, [R1+0x3c] ;  /* 0x00003c0001bc7983 */ /* 0x000f620000100800 */
[-C--:B------:R-:W-:Y:S01]  /*1ef50*/  ISETP.GT.AND P1, PT, R172, R135.reuse, PT ;  /* 0x00000087ac00720c */ /* 0x080fe20003f24270 */
[----:B------:R-:W-:Y:S01]  /*1ef60*/  FFMA.FTZ R12, R4, -UR5, R12 ;  /* 0x80000005040c7c23 */ /* 0x000fe2000801000c */
[----:B------:R-:W-:Y:S01]  /*1ef70*/  FSEL R175, R9, -INF , !P5 ;  /* 0xff80000009af7808 */ /* 0x000fe20006800000 */
[----:B------:R-:W-:Y:S01]  /*1ef80*/  FFMA.FTZ R11, R6, -UR5, R11 ;  /* 0x80000005060b7c23 */ /* 0x000fe2000801000b */
[----:B------:R-:W-:Y:S01]  /*1ef90*/  FSEL R174, R10, -INF , !P0 ;  /* 0xff8000000aae7808 */ /* 0x000fe20004000000 */
[----:B------:R-:W-:Y:S01]  /*1efa0*/  IMAD.IADD R4, R224, 0x1, -R5 ;  /* 0x00000001e0047824 */ /* 0x000fe200078e0a05 */
[----:B------:R-:W-:Y:S01]  /*1efb0*/  FSEL R176, R7, -INF , !P1 ;  /* 0xff80000007b07808 */ /* 0x000fe20004800000 */
[--C-:B------:R-:W-:Y:S01]  /*1efc0*/  IMAD.IADD R6, R225, 0x1, -R173.reuse ;  /* 0x00000001e1067824 */ /* 0x100fe200078e0aad */
[----:B------:R-:W-:Y:S01]  /*1efd0*/  ISETP.GT.AND P4, PT, R132, R135, PT ;  /* 0x000000878400720c */ /* 0x000fe20003f84270 */
[C---:B------:R-:W-:Y:S01]  /*1efe0*/  IMAD.IADD R9, R227.reuse, 0x1, -R173 ;  /* 0x00000001e3097824 */ /* 0x040fe200078e0aad */
[----:B------:R-:W-:Y:S01]  /*1eff0*/  IABS R7, R4 ;  /* 0x0000000400077213 */ /* 0x000fe20000000000 */
[----:B------:R-:W-:Y:S01]  /*1f000*/  IMAD.IADD R10, R227, 0x1, -R5 ;  /* 0x00000001e30a7824 */ /* 0x000fe200078e0a05 */
[----:B------:R-:W-:Y:S01]  /*1f010*/  IABS R4, R6 ;  /* 0x0000000600047213 */ /* 0x000fe20000000000 */
[----:B------:R-:W-:Y:S01]  /*1f020*/  IMAD.IADD R173, R226, 0x1, -R173 ;  /* 0x00000001e2ad7824 */ /* 0x000fe200078e0aad */
[----:B------:R-:W-:Y:S02]  /*1f030*/  IABS R6, R9 ;  /* 0x0000000900067213 */ /* 0x000fe40000000000 */
        /* <DEDUP_REMOVED lines=8> */
[----:B------:R-:W-:Y:S01]  /*1f0c0*/  I2FP.F32.S32 R4, R7 ;  /* 0x0000000700047245 */ /* 0x000fe20000201400 */
[C---:B------:R-:W-:Y:S01]  /*1f0d0*/  VIADD R7, R0.reuse, 0x9 ;  /* 0x0000000900077836 */ /* 0x040fe20000000000 */
[----:B------:R-:W-:Y:S01]  /*1f0e0*/  ISETP.GE.AND P4, PT, R0, R228, PT ;  /* 0x000000e40000720c */ /* 0x000fe20003f86270 */
[----:B------:R-:W-:Y:S01]  /*1f0f0*/  IMAD.IADD R8, R225, 0x1, -R5 ;  /* 0x00000001e1087824 */ /* 0x000fe200078e0a05 */
[----:B------:R-:W-:Y:S01]  /*1f100*/  I2FP.F32.S32 R6, R6 ;  /* 0x0000000600067245 */ /* 0x000fe20000201400 */
[----:B------:R-:W-:Y:S01]  /*1f110*/  FFMA.FTZ R17, R4, -UR5, R17 ;  /* 0x8000000504117c23 */ /* 0x000fe20008010011 */
[----:B------:R-:W-:Y:S01]  /*1f120*/  FSEL R189, R178, -INF , !P4 ;  /* 0xff800000b2bd7808 */ /* 0x000fe20006000000 */
[----:B------:R-:W-:Y:S01]  /*1f130*/  VIADD R4, R0, 0x8 ;  /* 0x0000000800047836 */ /* 0x000fe20000000000 */
[----:B------:R-:W-:Y:S01]  /*1f140*/  ISETP.GE.AND P1, PT, R135, R228, PT ;  /* 0x000000e48700720c */ /* 0x000fe20003f26270 */
[----:B------:R-:W-:Y:S01]  /*1f150*/  FFMA.FTZ R16, R6, -UR5, R16 ;  /* 0x8000000506107c23 */ /* 0x000fe20008010010 */
[----:B------:R-:W-:Y:S01]  /*1f160*/  IABS R8, R8 ;  /* 0x0000000800087213 */ /* 0x000fe20000000000 */
[----:B------:R-:W-:Y:S01]  /*1f170*/  VIADD R6, R138, 0xfffffff8 ;  /* 0xfffffff88a067836 */ /* 0x000fe20000000000 */
[-C--:B------:R-:W-:Y:S01]  /*1f180*/  ISETP.GE.AND P4, PT, R0, R229.reuse, PT ;  /* 0x000000e50000720c */ /* 0x080fe20003f86270 */
[C---:B------:R-:W-:Y:S01]  /*1f190*/  IMAD.IADD R5, R226.reuse, 0x1, -R5 ;  /* 0x00000001e2057824 */ /* 0x040fe200078e0a05 */
[----:B------:R-:W-:Y:S01]  /*1f1a0*/  I2FP.F32.S32 R8, R8 ;  /* 0x0000000800087245 */ /* 0x000fe20000201400 */
[--C-:B------:R-:W-:Y:S01]  /*1f1b0*/  IMAD.IADD R10, R226, 0x1, -R6.reuse ;  /* 0x00000001e20a7824 */ /* 0x100fe200078e0a06 */
[----:B------:R-:W-:Y:S01]  /*1f1c0*/  FSEL R191, R180, -INF , !P1 ;  /* 0xff800000b4bf7808 */ /* 0x000fe20004800000 */
[----:B------:R-:W-:Y:S01]  /*1f1d0*/  IMAD.IADD R9, R227, 0x1, -R6 ;  /* 0x00000001e3097824 */ /* 0x000fe200078e0a06 */
[----:B------:R-:W-:Y:S01]  /*1f1e0*/  FSEL R190, R179, -INF , !P4 ;  /* 0xff800000b3be7808 */ /* 0x000fe20006000000 */
[----:B------:R-:W-:Y:S01]  /*1f1f0*/  FFMA.FTZ R15, R8, -UR5, R15 ;  /* 0x80000005080f7c23 */ /* 0x000fe2000801000f */
[----:B------:R-:W-:Y:S01]  /*1f200*/  ISETP.GE.AND P3, PT, R135, R229, PT ;  /* 0x000000e58700720c */ /* 0x000fe20003f66270 */
[----:B------:R-:W-:Y:S01]  /*1f210*/  VIADD R8, R138, 0xfffffff9 ;  /* 0xfffffff98a087836 */ /* 0x000fe20000000000 */
[CC--:B------:R-:W-:Y:S02]  /*1f220*/  ISETP.GT.AND P1, PT, R133.reuse, R4.reuse, PT ;  /* 0x000000048500720c */ /* 0x0c0fe40003f24270 */
[----:B------:R-:W-:Y:S02]  /*1f230*/  ISETP.GT.AND P4, PT, R133, R7, PT ;  /* 0x000000078500720c */ /* 0x000fe40003f84270 */
[----:B------:R-:W-:Y:S02]  /*1f240*/  ISETP.GE.AND P0, PT, R135, R205, PT ;  /* 0x000000cd8700720c */ /* 0x000fe40003f06270 */
[----:B------:R-:W-:Y:S02]  /*1f250*/  FSEL R192, R176, -INF , !P3 ;  /* 0xff800000b0c07808 */ /* 0x000fe40005800000 */
[----:B------:R-:W-:Y:S02]  /*1f260*/  FSEL R12, R12, -INF , !P1 ;  /* 0xff8000000c0c7808 */ /* 0x000fe40004800000 */
[----:B------:R-:W-:Y:S02]  /*1f270*/  FSEL R13, R13, -INF , !P4 ;  /* 0xff8000000d0d7808 */ /* 0x000fe40006000000 */
[C---:B------:R-:W-:Y:S02]  /*1f280*/  ISETP.GT.AND P3, PT, R132.reuse, R4, PT ;  /* 0x000000048400720c */ /* 0x040fe40003f64270 */
[----:B------:R-:W-:Y:S02]  /*1f290*/  ISETP.GT.AND P1, PT, R132, R7, PT ;  /* 0x000000078400720c */ /* 0x000fe40003f24270 */
[----:B------:R-:W-:Y:S02]  /*1f2a0*/  ISETP.GE.AND P4, PT, R0, R204, PT ;  /* 0x000000cc0000720c */ /* 0x000fe40003f86270 */
[----:B------:R-:W-:Y:S02]  /*1f2b0*/  IABS R173, R173 ;  /* 0x000000ad00ad7213 */ /* 0x000fe40000000000 */
[----:B------:R-:W-:Y:S02]  /*1f2c0*/  FSEL R184, R11, -INF , !P0 ;  /* 0xff8000000bb87808 */ /* 0x000fe40004000000 */
[----:B------:R-:W-:Y:S02]  /*1f2d0*/  IABS R11, R5 ;  /* 0x00000005000b7213 */ /* 0x000fe40000000000 */
[----:B------:R-:W-:Y:S02]  /*1f2e0*/  FSEL R14, R14, -INF , !P3 ;  /* 0xff8000000e0e7808 */ /* 0x000fe40005800000 */
[----:B------:R-:W-:Y:S02]  /*1f2f0*/  FSEL R15, R15, -INF , !P1 ;  /* 0xff8000000f0f7808 */ /* 0x000fe40004800000 */
[----:B------:R-:W-:Y:S02]  /*1f300*/  FSEL R177, R177, -INF , !P4 ;  /* 0xff800000b1b17808 */ /* 0x000fe40006000000 */
[----:B------:R-:W-:Y:S01]  /*1f310*/  IABS R5, R10 ;  /* 0x0000000a00057213 */ /* 0x000fe20000000000 */
[----:B------:R-:W-:Y:S01]  /*1f320*/  IMAD.MOV.U32 R10, RZ, RZ, R173 ;  /* 0x000000ffff0a7224 */ /* 0x000fe200078e00ad */
[----:B------:R-:W-:Y:S02]  /*1f330*/  ISETP.GE.AND P5, PT, R135, R204, PT ;  /* 0x000000cc8700720c */ /* 0x000fe40003fa6270 */
[----:B------:R-:W-:Y:S02]  /*1f340*/  ISETP.GE.AND P3, PT, R0, R205, PT ;  /* 0x000000cd0000720c */ /* 0x000fe40003f66270 */
[CC--:B------:R-:W-:Y:S02]  /*1f350*/  ISETP.GT.AND P1, PT, R139.reuse, R4.reuse, PT ;  /* 0x000000048b00720c */ /* 0x0c0fe40003f24270 */
[----:B------:R-:W-:Y:S02]  /*1f360*/  ISETP.GT.AND P4, PT, R139, R7, PT ;  /* 0x000000078b00720c */ /* 0x000fe40003f84270 */
[----:B------:R-:W-:Y:S02]  /*1f370*/  FSEL R180, R175, -INF , !P5 ;  /* 0xff800000afb47808 */ /* 0x000fe40006800000 */
        /* <DEDUP_REMOVED lines=8> */
[----:B------:R-:W-:Y:S01]  /*1f400*/  IMAD.IADD R4, R227, 0x1, -R8 ;  /* 0x00000001e3047824 */ /* 0x000fe200078e0a08 */
[----:B------:R-:W-:Y:S02]  /*1f410*/  I2FP.F32.S32 R10, R10 ;  /* 0x0000000a000a7245 */ /* 0x000fe40000201400 */
[----:B------:R-:W-:Y:S02]  /*1f420*/  IABS R9, R9 ;  /* 0x0000000900097213 */ /* 0x000fe40000000000 */
[----:B------:R-:W-:Y:S01]  /*1f430*/  I2FP.F32.S32 R11, R11 ;  /* 0x0000000b000b7245 */ /* 0x000fe20000201400 */
[----:B------:R-:W-:Y:S01]  /*1f440*/  FFMA.FTZ R18, R10, -UR5, R18 ;  /* 0x800000050a127c23 */ /* 0x000fe20008010012 */
[----:B------:R-:W-:Y:S02]  /*1f450*/  IABS R4, R4 ;  /* 0x0000000400047213 */ /* 0x000fe40000000000 */
[----:B------:R-:W-:Y:S01]  /*1f460*/  I2FP.F32.S32 R9, R9 ;  /* 0x0000000900097245 */ /* 0x000fe20000201400 */
[----:B------:R-:W-:Y:S01]  /*1f470*/  FFMA.FTZ R19, R11, -UR5, R19 ;  /* 0x800000050b137c23 */ /* 0x000fe20008010013 */
[----:B------:R-:W-:Y:S02]  /*1f480*/  I2FP.F32.S32 R4, R4 ;  /* 0x0000000400047245 */ /* 0x000fe40000201400 */
[----:B------:R-:W-:Y:S01]  /*1f490*/  I2FP.F32.S32 R5, R5 ;  /* 0x0000000500057245 */ /* 0x000fe20000201400 */
[----:B------:R-:W-:Y:S01]  /*1f4a0*/  FFMA.FTZ R20, R9, -UR5, R20 ;  /* 0x8000000509147c23 */ /* 0x000fe20008010014 */
[----:B------:R-:W-:Y:S01]  /*1f4b0*/  FSEL R18, R18, -INF , !P5 ;  /* 0xff80000012127808 */ /* 0x000fe20006800000 */
[----:B------:R-:W-:Y:S01]  /*1f4c0*/  FFMA.FTZ R21, R4, -UR5, R21 ;  /* 0x8000000504157c23 */ /* 0x000fe20008010015 */
[----:B------:R-:W-:Y:S01]  /*1f4d0*/  ISETP.GT.AND P5, PT, R172, R7, PT ;  /* 0x00000007ac00720c */ /* 0x000fe20003fa4270 */
[----:B------:R-:W-:Y:S01]  /*1f4e0*/  IMAD.IADD R9, R226, 0x1, -R8 ;  /* 0x00000001e2097824 */ /* 0x000fe200078e0a08 */
[----:B------:R-:W-:Y:S01]  /*1f4f0*/  FSEL R175, R14, -INF , !P0 ;  /* 0xff8000000eaf7808 */ /* 0x000fe20004000000 */
[C---:B------:R-:W-:Y:S01]  /*1f500*/  VIADD R4, R0.reuse, 0x11 ;  /* 0x0000001100047836 */ /* 0x040fe20000000000 */
[----:B------:R-:W-:Y:S01]  /*1f510*/  FSEL R19, R19, -INF , !P5 ;  /* 0xff80000013137808 */ /* 0x000fe20006800000 */
[----:B------:R-:W-:Y:S01]  /*1f520*/  FFMA.FTZ R22, R5, -UR5, R22 ;  /* 0x8000000505167c23 */ /* 0x000fe20008010016 */
[----:B------:R-:W-:Y:S01]  /*1f530*/  ISETP.GE.AND P5, PT, R7, R204, PT ;  /* 0x000000cc0700720c */ /* 0x000fe20003fa6270 */
[C---:B------:R-:W-:Y:S01]  /*1f540*/  VIADD R5, R0.reuse, 0x10 ;  /* 0x0000001000057836 */ /* 0x040fe20000000000 */
[----:B------:R-:W-:Y:S01]  /*1f550*/  IABS R9, R9 ;  /* 0x0000000900097213 */ /* 0x000fe20000000000 */
[----:B------:R-:W-:Y:S01]  /*1f560*/  VIADD R0, R0, 0x19 ;  /* 0x0000001900007836 */ /* 0x000fe20000000000 */
[----:B------:R-:W-:Y:S01]  /*1f570*/  FSEL R174, R13, -INF , !P5 ;  /* 0xff8000000dae7808 */ /* 0x000fe20006800000 */
[----:B------:R-:W-:Y:S01]  /*1f580*/  VIADD R14, R138, 0x1 ;  /* 0x000000018a0e7836 */ /* 0x000fe20000000000 */
[C---:B------:R-:W-:Y:S02]  /*1f590*/  ISETP.GT.AND P5, PT, R139.reuse, R5, PT ;  /* 0x000000058b00720c */ /* 0x040fe40003fa4270 */
[----:B------:R-:W-:Y:S02]  /*1f5a0*/  ISETP.GT.AND P0, PT, R139, R4, PT ;  /* 0x000000048b00720c */ /* 0x000fe40003f04270 */
[----:B------:R-:W-:Y:S02]  /*1f5b0*/  I2FP.F32.S32 R9, R9 ;  /* 0x0000000900097245 */ /* 0x000fe40000201400 */
[----:B------:R-:W-:Y:S02]  /*1f5c0*/  FSEL R173, R12, -INF , !P3 ;  /* 0xff8000000cad7808 */ /* 0x000fe40005800000 */
[----:B------:R-:W-:Y:S01]  /*1f5d0*/  FSEL R20, R20, -INF , !P5 ;  /* 0xff80000014147808 */ /* 0x000fe20006800000 */
[----:B------:R-:W-:Y:S01]  /*1f5e0*/  FFMA.FTZ R23, R9, -UR5, R23 ;  /* 0x8000000509177c23 */ /* 0x000fe20008010017 */
[----:B------:R-:W-:Y:S01]  /*1f5f0*/  FSEL R21, R21, -INF , !P0 ;  /* 0xff80000015157808 */ /* 0x000fe20004000000 */
[C-C-:B------:R-:W-:Y:S01]  /*1f600*/  IMAD.IADD R9, R224.reuse, 0x1, -R6.reuse ;  /* 0x00000001e0097824 */ /* 0x140fe200078e0a06 */
[C---:B------:R-:W-:Y:S02]  /*1f610*/  ISETP.GE.AND P3, PT, R7.reuse, R205, PT ;  /* 0x000000cd0700720c */ /* 0x040fe40003f66270 */
[C---:B------:R-:W-:Y:S02]  /*1f620*/  ISETP.GE.AND P5, PT, R7.reuse, R228, PT ;  /* 0x000000e40700720c */ /* 0x040fe40003fa6270 */
[----:B------:R-:W-:Y:S01]  /*1f630*/  ISETP.GE.AND P0, PT, R7, R229, PT ;  /* 0x000000e50700720c */ /* 0x000fe20003f06270 */
[----:B------:R-:W-:Y:S01]  /*1f640*/  IMAD.IADD R7, R225, 0x1, -R6 ;  /* 0x00000001e1077824 */ /* 0x000fe200078e0a06 */
[----:B------:R-:W-:Y:S01]  /*1f650*/  FSEL R176, R15, -INF , !P3 ;  /* 0xff8000000fb07808 */ /* 0x000fe20005800000 */
[--C-:B------:R-:W-:Y:S01]  /*1f660*/  IMAD.IADD R6, R224, 0x1, -R8.reuse ;  /* 0x00000001e0067824 */ /* 0x100fe200078e0a08 */
[----:B------:R-:W-:Y:S01]  /*1f670*/  ISETP.GT.AND P3, PT, R172, R5, PT ;  /* 0x00000005ac00720c */ /* 0x000fe20003f64270 */
[----:B------:R-:W-:Y:S01]  /*1f680*/  IMAD.IADD R8, R225, 0x1, -R8 ;  /* 0x00000001e1087824 */ /* 0x000fe200078e0a08 */
[----:B------:R-:W-:Y:S01]  /*1f690*/  IABS R10, R7 ;  /* 0x00000007000a7213 */ /* 0x000fe20000000000 */
[----:B------:R-:W-:Y:S01]  /*1f6a0*/  IMAD.IADD R15, R227, 0x1, -R14 ;  /* 0x00000001e30f7824 */ /* 0x000fe200078e0a0e */
[----:B------:R-:W-:Y:S02]  /*1f6b0*/  IABS R6, R6 ;  /* 0x0000000600067213 */ /* 0x000fe40000000000 */
[----:B------:R-:W-:Y:S02]  /*1f6c0*/  IABS R9, R9 ;  /* 0x0000000900097213 */ /* 0x000fe40000000000 */
[----:B------:R-:W-:Y:S02]  /*1f6d0*/  I2FP.F32.S32 R7, R6 ;  /* 0x0000000600077245 */ /* 0x000fe40000201400 */
[----:B------:R-:W-:Y:S02]  /*1f6e0*/  I2FP.F32.S32 R6, R10 ;  /* 0x0000000a00067245 */ /* 0x000fe40000201400 */
[----:B------:R-:W-:Y:S01]  /*1f6f0*/  FSEL R22, R22, -INF , !P3 ;  /* 0xff80000016167808 */ /* 0x000fe20005800000 */
[----:B------:R-:W-:Y:S01]  /*1f700*/  FFMA.FTZ R25, R7, -UR5, R25 ;  /* 0x8000000507197c23 */ /* 0x000fe20008010019 */
[----:B------:R-:W-:Y:S01]  /*1f710*/  IABS R7, R8 ;  /* 0x0000000800077213 */ /* 0x000fe20000000000 */
[----:B------:R-:W-:Y:S01]  /*1f720*/  FFMA.FTZ R26, R6, -UR5, R26 ;  /* 0x80000005061a7c23 */ /* 0x000fe2000801001a */
[----:B------:R-:W-:Y:S01]  /*1f730*/  I2FP.F32.S32 R9, R9 ;  /* 0x0000000900097245 */ /* 0x000fe20000201400 */
[--C-:B------:R-:W-:Y:S01]  /*1f740*/  IMAD.IADD R6, R224, 0x1, -R138.reuse ;  /* 0x00000001e0067824 */ /* 0x100fe200078e0a8a */
[----:B------:R-:W-:Y:S01]  /*1f750*/  I2FP.F32.S32 R7, R7 ;  /* 0x0000000700077245 */ /* 0x000fe20000201400 */
[----:B------:R-:W-:Y:S01]  /*1f760*/  IMAD.IADD R8, R225, 0x1, -R138 ;  /* 0x00000001e1087824 */ /* 0x000fe200078e0a8a */
[----:B------:R-:W-:Y:S01]  /*1f770*/  ISETP.GT.AND P3, PT, R172, R4, PT ;  /* 0x00000004ac00720c */ /* 0x000fe20003f64270 */
[----:B------:R-:W-:Y:S01]  /*1f780*/  FFMA.FTZ R24, R9, -UR5, R24 ;  /* 0x8000000509187c23 */ /* 0x000fe20008010018 */
[----:B------:R-:W-:Y:S01]  /*1f790*/  IABS R6, R6 ;  /* 0x0000000600067213 */ /* 0x000fe20000000000 */
[----:B------:R-:W-:Y:S01]  /*1f7a0*/  FFMA.FTZ R27, R7, -UR5, R27 ;  /* 0x80000005071b7c23 */ /* 0x000fe2000801001b */
[----:B------:R-:W-:Y:S01]  /*1f7b0*/  FSEL R23, R23, -INF , !P3 ;  /* 0xff80000017177808 */ /* 0x000fe20005800000 */
[----:B------:R-:W-:Y:S01]  /*1f7c0*/  IMAD.IADD R7, R224, 0x1, -R14 ;  /* 0x00000001e0077824 */ /* 0x000fe200078e0a0e */
[----:B------:R-:W-:Y:S02]  /*1f7d0*/  I2FP.F32.S32 R6, R6 ;  /* 0x0000000600067245 */ /* 0x000fe40000201400 */
[----:B------:R-:W-:Y:S02]  /*1f7e0*/  ISETP.GT.AND P3, PT, R133, R5, PT ;  /* 0x000000058500720c */ /* 0x000fe40003f64270 */
[----:B------:R-:W-:Y:S01]  /*1f7f0*/  IABS R7, R7 ;  /* 0x0000000700077213 */ /* 0x000fe20000000000 */
[----:B------:R-:W-:Y:S01]  /*1f800*/  FFMA.FTZ R28, R6, -UR5, R28 ;  /* 0x80000005061c7c23 */ /* 0x000fe2000801001c */
[----:B------:R-:W-:Y:S02]  /*1f810*/  FSEL R13, R24, -INF , !P3 ;  /* 0xff800000180d7808 */ /* 0x000fe40005800000 */
[----:B------:R-:W-:Y:S01]  /*1f820*/  IABS R6, R8 ;  /* 0x0000000800067213 */ /* 0x000fe20000000000 */
[--C-:B------:R-:W-:Y:S01]  /*1f830*/  IMAD.IADD R8, R225, 0x1, -R14.reuse ;  /* 0x00000001e1087824 */ /* 0x100fe200078e0a0e */
[----:B------:R-:W-:Y:S01]  /*1f840*/  ISETP.GT.AND P3, PT, R132, R4, PT ;  /* 0x000000048400720c */ /* 0x000fe20003f64270 */
[----:B------:R-:W-:Y:S01]  /*1f850*/  IMAD.IADD R14, R226, 0x1, -R14 ;  /* 0x00000001e20e7824 */ /* 0x000fe200078e0a0e */
[----:B------:R-:W-:Y:S02]  /*1f860*/  FSEL R183, R16, -INF , !P1 ;  /* 0xff80000010b77808 */ /* 0x000fe40004800000 */
[----:B------:R-:W-:Y:S02]  /*1f870*/  I2FP.F32.S32 R7, R7 ;  /* 0x0000000700077245 */ /* 0x000fe40000201400 */
[----:B------:R-:W-:Y:S02]  /*1f880*/  I2FP.F32.S32 R6, R6 ;  /* 0x0000000600067245 */ /* 0x000fe40000201400 */
[----:B------:R-:W-:Y:S01]  /*1f890*/  ISETP.GT.AND P1, PT, R133, R4, PT ;  /* 0x000000048500720c */ /* 0x000fe20003f24270 */
[----:B------:R-:W-:Y:S01]  /*1f8a0*/  FFMA.FTZ R29, R7, -UR5, R29 ;  /* 0x80000005071d7c23 */ /* 0x000fe2000801001d */
[----:B------:R-:W-:Y:S01]  /*1f8b0*/  FSEL R12, R27, -INF , !P3 ;  /* 0xff8000001b0c7808 */ /* 0x000fe20005800000 */
[----:B------:R-:W-:Y:S01]  /*1f8c0*/  FFMA.FTZ R30, R6, -UR5, R30 ;  /* 0x80000005061e7c23 */ /* 0x000fe2000801001e */
[----:B------:R-:W-:Y:S02]  /*1f8d0*/  ISETP.GE.AND P3, PT, R5, R228, PT ;  /* 0x000000e40500720c */ /* 0x000fe40003f66270 */
[----:B------:R-:W-:Y:S02]  /*1f8e0*/  FSEL R181, R17, -INF , !P5 ;  /* 0xff80000011b57808 */ /* 0x000fe40006800000 */
[----:B------:R-:W-:Y:S02]  /*1f8f0*/  FSEL R193, R18, -INF , !P4 ;  /* 0xff80000012c17808 */ /* 0x000fe40006000000 */
[----:B------:R-:W-:Y:S02]  /*1f900*/  FSEL R16, R25, -INF , !P1 ;  /* 0xff80000019107808 */ /* 0x000fe40004800000 */
[----:B------:R-:W-:Y:S02]  /*1f910*/  IABS R8, R8 ;  /* 0x0000000800087213 */ /* 0x000fe40000000000 */
[C---:B------:R-:W-:Y:S02]  /*1f920*/  ISETP.GT.AND P5, PT, R133.reuse, R134, PT ;  /* 0x000000868500720c */ /* 0x040fe40003fa4270 */
[----:B------:R-:W-:Y:S02]  /*1f930*/  ISETP.GT.AND P4, PT, R133, R0, PT ;  /* 0x000000008500720c */ /* 0x000fe40003f84270 */
        /* <DEDUP_REMOVED lines=8> */
[----:B------:R-:W5:Y:S01]  /*1f9c0*/  LDL R29, [R1+0x40] ;  /* 0x00004000011d7983 */ /* 0x000f620000100800 */
[----:B------:R-:W-:Y:S02]  /*1f9d0*/  FSEL R25, R21, -INF , !P3 ;  /* 0xff80000015197808 */ /* 0x000fe40005800000 */
[CC--:B------:R-:W-:Y:S02]  /*1f9e0*/  ISETP.GE.AND P5, PT, R4.reuse, R204.reuse, PT ;  /* 0x000000cc0400720c */ /* 0x0c0fe40003fa6270 */
[C---:B------:R-:W-:Y:S02]  /*1f9f0*/  ISETP.GE.AND P1, PT, R4.reuse, R205, PT ;  /* 0x000000cd0400720c */ /* 0x040fe40003f26270 */
[-C--:B------:R-:W-:Y:S01]  /*1fa00*/  ISETP.GE.AND P4, PT, R4, R229.reuse, PT ;  /* 0x000000e50400720c */ /* 0x080fe20003f86270 */
[--C-:B------:R-:W-:Y:S01]  /*1fa10*/  IMAD.IADD R4, R227, 0x1, -R138.reuse ;  /* 0x00000001e3047824 */ /* 0x100fe200078e0a8a */
[----:B------:R-:W-:Y:S01]  /*1fa20*/  ISETP.GE.AND P3, PT, R5, R229, PT ;  /* 0x000000e50500720c */ /* 0x000fe20003f66270 */
[----:B------:R-:W-:Y:S01]  /*1fa30*/  IMAD.IADD R138, R226, 0x1, -R138 ;  /* 0x00000001e28a7824 */ /* 0x000fe200078e0a8a */
[----:B------:R-:W-:Y:S02]  /*1fa40*/  P2R R185, PR, RZ, 0x40 ;  /* 0x00000040ffb97803 */ /* 0x000fe40000000000 */
[----:B------:R-:W-:Y:S02]  /*1fa50*/  FSEL R182, R19, -INF , !P0 ;  /* 0xff80000013b67808 */ /* 0x000fe40004000000 */
[----:B------:R-:W-:Y:S02]  /*1fa60*/  FSEL R24, R22, -INF , !P3 ;  /* 0xff80000016187808 */ /* 0x000fe40005800000 */
[----:B------:R-:W-:Y:S02]  /*1fa70*/  ISETP.GT.AND P0, PT, R132, R5, PT ;  /* 0x000000058400720c */ /* 0x000fe40003f04270 */
[C---:B------:R-:W-:Y:S02]  /*1fa80*/  ISETP.GE.AND P6, PT, R5.reuse, R204, PT ;  /* 0x000000cc0500720c */ /* 0x040fe40003fc6270 */
[----:B------:R-:W-:Y:S02]  /*1fa90*/  ISETP.GE.AND P3, PT, R5, R205, PT ;  /* 0x000000cd0500720c */ /* 0x000fe40003f66270 */
[----:B------:R-:W-:Y:S02]  /*1faa0*/  IABS R4, R4 ;  /* 0x0000000400047213 */ /* 0x000fe40000000000 */
[----:B------:R-:W-:Y:S02]  /*1fab0*/  FMNMX3.FTZ R5, R3, R179, R184, !PT ;  /* 0x000000b303057276 */ /* 0x000fe400078100b8 */
[----:B------:R-:W-:Y:S02]  /*1fac0*/  IABS R15, R15 ;  /* 0x0000000f000f7213 */ /* 0x000fe40000000000 */
[----:B------:R-:W-:Y:S02]  /*1fad0*/  I2FP.F32.S32 R17, R4 ;  /* 0x0000000400117245 */ /* 0x000fe40000201400 */
[----:B------:R-:W-:Y:S01]  /*1fae0*/  FMNMX3.FTZ R4, R5, R175, R176, !PT ;  /* 0x000000af05047276 */ /* 0x000fe200078100b0 */
[----:B------:R-:W-:Y:S01]  /*1faf0*/  IMAD.MOV.U32 R5, RZ, RZ, R15 ;  /* 0x000000ffff057224 */ /* 0x000fe200078e000f */
[----:B------:R-:W-:Y:S01]  /*1fb00*/  FSEL R26, R26, -INF , !P0 ;  /* 0xff8000001a1a7808 */ /* 0x000fe20004000000 */
[----:B------:R-:W-:Y:S01]  /*1fb10*/  FFMA.FTZ R32, R17, -UR5, R32 ;  /* 0x8000000511207c23 */ /* 0x000fe20008010020 */
[----:B------:R-:W-:Y:S02]  /*1fb20*/  ISETP.GT.AND P0, PT, R132, R0, PT ;  /* 0x000000008400720c */ /* 0x000fe40003f04270 */
[----:B------:R-:W-:Y:S02]  /*1fb30*/  I2FP.F32.S32 R5, R5 ;  /* 0x0000000500057245 */ /* 0x000fe40000201400 */
[----:B------:R-:W-:Y:S02]  /*1fb40*/  FMNMX3.FTZ R6, R2, R177, R180, !PT ;  /* 0x000000b102067276 */ /* 0x000fe400078100b4 */
[----:B------:R-:W-:Y:S01]  /*1fb50*/  FSEL R11, R31, -INF , !P0 ;  /* 0xff8000001f0b7808 */ /* 0x000fe20004000000 */
[----:B------:R-:W-:Y:S01]  /*1fb60*/  FFMA.FTZ R33, R5, -UR5, R33 ;  /* 0x8000000505217c23 */ /* 0x000fe20008010021 */
[----:B------:R-:W-:Y:S02]  /*1fb70*/  FSEL R12, R12, -INF , !P1 ;  /* 0xff8000000c0c7808 */ /* 0x000fe40004800000 */
[----:B------:R-:W-:Y:S02]  /*1fb80*/  FSEL R13, R13, -INF , !P6 ;  /* 0xff8000000d0d7808 */ /* 0x000fe40007000000 */
[----:B------:R-:W-:Y:S02]  /*1fb90*/  FSEL R16, R16, -INF , !P5 ;  /* 0xff80000010107808 */ /* 0x000fe40006800000 */
[-C--:B------:R-:W-:Y:S02]  /*1fba0*/  ISETP.GE.AND P0, PT, R134, R204.reuse, PT ;  /* 0x000000cc8600720c */ /* 0x080fe40003f06270 */
[----:B------:R-:W-:Y:S02]  /*1fbb0*/  ISETP.GE.AND P1, PT, R0, R204, PT ;  /* 0x000000cc0000720c */ /* 0x000fe40003f26270 */
[----:B--2---:R-:W-:Y:S01]  /*1fbc0*/  LOP3.LUT R5, R186, UR24, RZ, 0x3c, !PT ;  /* 0x00000018ba057c12 */ /* 0x004fe2000f8e3cff */
[----:B------:R-:W-:Y:S01]  /*1fbd0*/  UIADD3 UR24, UPT, UPT, UR24, -0x1, URZ ;  /* 0xffffffff18187890 */ /* 0x000fe2000fffe0ff */
[----:B------:R-:W-:Y:S01]  /*1fbe0*/  FMNMX3.FTZ R6, R6, R173, R174, !PT ;  /* 0x000000ad06067276 */ /* 0x000fe200078100ae */
[----:B------:R-:W2:Y:S01]  /*1fbf0*/  LDL.64 R186, [R1+0x80] ;  /* 0x0000800001ba7983 */ /* 0x000ea20000100a00 */
[----:B------:R-:W-:Y:S02]  /*1fc00*/  FSEL R9, R9, -INF , !P0 ;  /* 0xff80000009097808 */ /* 0x000fe40004000000 */
[----:B------:R-:W-:Y:S02]  /*1fc10*/  FSEL R8, R8, -INF , !P1 ;  /* 0xff80000008087808 */ /* 0x000fe40004800000 */
[----:B------:R-:W-:Y:S02]  /*1fc20*/  FMNMX3.FTZ R6, R6, R13, R16, !PT ;  /* 0x0000000d06067276 */ /* 0x000fe40007810010 */
[----:B------:R-:W-:Y:S02]  /*1fc30*/  FSEL R7, R26, -INF , !P3 ;  /* 0xff8000001a077808 */ /* 0x000fe40005800000 */
[-C--:B------:R-:W-:Y:S02]  /*1fc40*/  ISETP.GE.AND P0, PT, R134, R205.reuse, PT ;  /* 0x000000cd8600720c */ /* 0x080fe40003f06270 */
[----:B------:R-:W-:Y:S02]  /*1fc50*/  ISETP.GE.AND P1, PT, R0, R205, PT ;  /* 0x000000cd0000720c */ /* 0x000fe40003f26270 */
[----:B------:R-:W-:Y:S02]  /*1fc60*/  FMNMX3.FTZ R135, R6, R9, R8, !PT ;  /* 0x0000000906877276 */ /* 0x000fe40007810008 */
[----:B------:R-:W-:Y:S02]  /*1fc70*/  FSEL R10, R10, -INF , !P0 ;  /* 0xff8000000a0a7808 */ /* 0x000fe40004000000 */
[----:B------:R-:W-:Y:S01]  /*1fc80*/  FSEL R11, R11, -INF , !P1 ;  /* 0xff8000000b0b7808 */ /* 0x000fe20004800000 */
[----:B------:R-:W1:Y:S01]  /*1fc90*/  SHFL.BFLY PT, R15, R135, 0x2, 0x1f ;  /* 0x0c401f00870f7f89 */ /* 0x000e6200000e0000 */
[----:B------:R-:W-:Y:S02]  /*1fca0*/  FMNMX3.FTZ R4, R4, R7, R12, !PT ;  /* 0x0000000704047276 */ /* 0x000fe4000781000c */
[----:B------:R-:W-:Y:S02]  /*1fcb0*/  IABS R6, R138 ;  /* 0x0000008a00067213 */ /* 0x000fe40000000000 */
[----:B------:R-:W-:Y:S02]  /*1fcc0*/  FMNMX3.FTZ R4, R4, R10, R11, !PT ;  /* 0x0000000a04047276 */ /* 0x000fe4000781000b */
[----:B------:R-:W-:Y:S02]  /*1fcd0*/  IABS R14, R14 ;  /* 0x0000000e000e7213 */ /* 0x000fe40000000000 */
[C---:B------:R-:W-:Y:S01]  /*1fce0*/  ISETP.GT.AND P5, PT, R139.reuse, R134, PT ;  /* 0x000000868b00720c */ /* 0x040fe20003fa4270 */
[----:B------:R-:W4:Y:S01]  /*1fcf0*/  SHFL.BFLY PT, R18, R4, 0x2, 0x1f ;  /* 0x0c401f0004127f89 */ /* 0x000f2200000e0000 */
[----:B------:R-:W-:Y:S01]  /*1fd00*/  ISETP.GT.AND P6, PT, R139, R0, PT ;  /* 0x000000008b00720c */ /* 0x000fe20003fc4270 */
[----:B------:R-:W-:Y:S01]  /*1fd10*/  IMAD.WIDE.U32 R138, R5, -0x326172a9, RZ ;  /* 0xcd9e8d57058a7825 */ /* 0x000fe200078e00ff */
[----:B------:R-:W-:Y:S02]  /*1fd20*/  I2FP.F32.S32 R5, R6 ;  /* 0x0000000600057245 */ /* 0x000fe40000201400 */
[----:B------:R-:W-:Y:S02]  /*1fd30*/  I2FP.F32.S32 R6, R14 ;  /* 0x0000000e00067245 */ /* 0x000fe40000201400 */
[----:B------:R-:W-:Y:S01]  /*1fd40*/  FSEL R21, R23, -INF , !P4 ;  /* 0xff80000017157808 */ /* 0x000fe20006000000 */
[----:B------:R-:W-:Y:S01]  /*1fd50*/  FFMA.FTZ R34, R5, -UR5, R34 ;  /* 0x8000000505227c23 */ /* 0x000fe20008010022 */
[----:B------:R-:W-:Y:S01]  /*1fd60*/  ISETP.GT.AND P0, PT, R172, R134, PT ;  /* 0x00000086ac00720c */ /* 0x000fe20003f04270 */
[----:B------:R-:W-:Y:S01]  /*1fd70*/  FFMA.FTZ R35, R6, -UR5, R35 ;  /* 0x8000000506237c23 */ /* 0x000fe20008010023 */
[----:B---3--:R-:W-:Y:S01]  /*1fd80*/  LOP3.LUT R6, R139, R196, RZ, 0x3c, !PT ;  /* 0x000000c48b067212 */ /* 0x008fe200078e3cff */
[----:B------:R-:W3:Y:S01]  /*1fd90*/  LDL R23, [R1+0x38] ;  /* 0x0000380001177983 */ /* 0x000ee20000100800 */
[----:B------:R-:W-:Y:S02]  /*1fda0*/  ISETP.GE.AND P3, PT, R134, R228, PT ;  /* 0x000000e48600720c */ /* 0x000fe40003f66270 */
[----:B-1----:R-:W-:Y:S01]  /*1fdb0*/  FMNMX.FTZ R135, R135, R15, !PT ;  /* 0x0000000f87877209 */ /* 0x002fe20007810000 */
[----:B------:R-:W-:Y:S01]  /*1fdc0*/  IMAD.WIDE.U32 R14, R6, -0x2daee0ad, RZ ;  /* 0xd2511f53060e7825 */ /* 0x000fe200078e00ff */
[-C--:B------:R-:W-:Y:S01]  /*1fdd0*/  ISETP.GE.AND P4, PT, R134, R229.reuse, PT ;  /* 0x000000e58600720c */ /* 0x080fe20003f86270 */
[----:B------:R-:W3:Y:S01]  /*1fde0*/  LDL.64 R196, [R1+0x78] ;  /* 0x0000780001c47983 */ /* 0x000ee20000100a00 */
[----:B------:R-:W-:Y:S02]  /*1fdf0*/  FSEL R20, R32, -INF , !P5 ;  /* 0xff80000020147808 */ /* 0x000fe40006800000 */
[----:B------:R-:W-:Y:S02]  /*1fe00*/  ISETP.GT.AND P1, PT, R172, R0, PT ;  /* 0x00000000ac00720c */ /* 0x000fe40003f24270 */
[----:B------:R-:W-:Y:S02]  /*1fe10*/  FSEL R20, R20, -INF , !P3 ;  /* 0xff80000014147808 */ /* 0x000fe40005800000 */
[----:B----4-:R-:W-:Y:S02]  /*1fe20*/  FMNMX.FTZ R134, R4, R18, !PT ;  /* 0x0000001204867209 */ /* 0x010fe40007810000 */
[----:B------:R-:W-:Y:S02]  /*1fe30*/  LOP3.LUT R4, R194, UR33, R15, 0x96, !PT ;  /* 0x00000021c2047c12 */ /* 0x000fe4000f8e960f */
[C---:B------:R-:W-:Y:S01]  /*1fe40*/  ISETP.GE.AND P5, PT, R0.reuse, R228, PT ;  /* 0x000000e40000720c */ /* 0x040fe20003fa6270 */
[----:B------:R-:W1:Y:S01]  /*1fe50*/  SHFL.BFLY PT, R6, R134, 0x1, 0x1f ;  /* 0x0c201f0086067f89 */ /* 0x000e6200000e0000 */
[----:B------:R-:W-:Y:S01]  /*1fe60*/  ISETP.GE.AND P3, PT, R0, R229, PT ;  /* 0x000000e50000720c */ /* 0x000fe20003f66270 */
[----:B------:R-:W-:Y:S01]  /*1fe70*/  IMAD.WIDE.U32 R30, R4, -0x326172a9, RZ ;  /* 0xcd9e8d57041e7825 */ /* 0x000fe200078e00ff */
[----:B------:R-:W-:Y:S02]  /*1fe80*/  FMNMX3.FTZ R0, R136, R189, R191, !PT ;  /* 0x000000bd88007276 */ /* 0x000fe400078100bf */
[----:B------:R-:W-:Y:S02]  /*1fe90*/  FSEL R17, R33, -INF , !P6 ;  /* 0xff80000021117808 */ /* 0x000fe40007000000 */
[----:B------:R-:W-:Y:S02]  /*1fea0*/  FMNMX3.FTZ R0, R0, R183, R181, !PT ;  /* 0x000000b700007276 */ /* 0x000fe400078100b5 */
[----:B------:R-:W-:Y:S02]  /*1feb0*/  FSEL R17, R17, -INF , !P5 ;  /* 0xff80000011117808 */ /* 0x000fe40006800000 */
[----:B------:R-:W-:Y:S02]  /*1fec0*/  FMNMX3.FTZ R0, R0, R178, R25, !PT ;  /* 0x000000b200007276 */ /* 0x000fe40007810019 */
[----:B-----5:R-:W-:Y:S02]  /*1fed0*/  LOP3.LUT R5, R138, R188, RZ, 0x3c, !PT ;  /* 0x000000bc8a057212 */ /* 0x020fe400078e3cff */
[----:B------:R-:W-:Y:S02]  /*1fee0*/  FMNMX3.FTZ R133, R0, R20, R17, !PT ;  /* 0x0000001400857276 */ /* 0x000fe40007810011 */
[----:B------:R-:W-:Y:S01]  /*1fef0*/  FSEL R22, R35, -INF , !P1 ;  /* 0xff80000023167808 */ /* 0x000fe20004800000 */
[----:B------:R-:W-:Y:S01]  /*1ff00*/  IMAD.WIDE.U32 R18, R5, -0x2daee0ad, RZ ;  /* 0xd2511f5305127825 */ /* 0x000fe200078e00ff */
[----:B------:R-:W-:Y:S01]  /*1ff10*/  FSEL R34, R34, -INF , !P0 ;  /* 0xff80000022227808 */ /* 0x000fe20004000000 */
[----:B------:R-:W4:Y:S01]  /*1ff20*/  SHFL.BFLY PT, R15, R133, 0x2, 0x1f ;  /* 0x0c401f00850f7f89 */ /* 0x000f2200000e0000 */
[----:B------:R-:W-:Y:S02]  /*1ff30*/  FSEL R22, R22, -INF , !P3 ;  /* 0xff80000016167808 */ /* 0x000fe40005800000 */
[----:B------:R-:W-:Y:S05]  /*1ff40*/  LOP3.LUT R0, R14, UR31, R19, 0x96, !PT ;  /* 0x0000001f0e007c12 */ /* 0x000fea000f8e9613 */
[----:B------:R-:W5:Y:S01]  /*1ff50*/  SHFL.BFLY PT, R5, R135, 0x1, 0x1f ;  /* 0x0c201f0087057f89 */ /* 0x000f6200000e0000 */
[----:B------:R-:W-:Y:S02]  /*1ff60*/  FSEL R28, R34, -INF , !P4 ;  /* 0xff800000221c7808 */ /* 0x000fe40006000000 */
[----:B-1----:R-:W-:Y:S01]  /*1ff70*/  FMNMX.FTZ R134, R134, R6, !PT ;  /* 0x0000000686867209 */ /* 0x002fe20007810000 */
[----:B------:R-:W-:Y:S01]  /*1ff80*/  IMAD.WIDE.U32 R26, R0, -0x326172a9, RZ ;  /* 0xcd9e8d57001a7825 */ /* 0x000fe200078e00ff */
[----:B------:R-:W-:Y:S02]  /*1ff90*/  ISETP.NE.AND P6, PT, R185, RZ, PT ;  /* 0x000000ffb900720c */ /* 0x000fe40003fc5270 */
[C---:B------:R-:W-:Y:S01]  /*1ffa0*/  FSETP.NEU.FTZ.AND P0, PT, R134.reuse, -INF , PT ;  /* 0xff8000008600780b */ /* 0x040fe20003f1d000 */
[----:B------:R-:W-:Y:S01]  /*1ffb0*/  FMUL.FTZ R6, R134, UR4 ;  /* 0x0000000486067c20 */ /* 0x000fe20008410000 */
[----:B------:R-:W-:Y:S02]  /*1ffc0*/  LOP3.LUT R0, R30, UR26, R27, 0x96, !PT ;  /* 0x0000001a1e007c12 */ /* 0x000fe4000f8e961b */
[----:B------:R-:W-:Y:S02]  /*1ffd0*/  FMNMX3.FTZ R132, R137, R190, R192, !PT ;  /* 0x000000be89847276 */ /* 0x000fe400078100c0 */
[----:B------:R-:W-:Y:S01]  /*1ffe0*/  FSEL R6, R6, RZ, P0 ;  /* 0x000000ff06067208 */ /* 0x000fe20000000000 */
[----:B------:R-:W-:Y:S01]  /*1fff0*/  IMAD.WIDE.U32 R222, R0, -0x2daee0ad, RZ ;  /* 0xd2511f5300de7825 */ /* 0x000fe200078e00ff */
[----:B------:R-:W-:Y:S03]  /*20000*/  FMNMX3.FTZ R132, R132, R193, R182, !PT ;  /* 0x000000c184847276 */ /* 0x000fe600078100b6 */
[----:B------:R-:W-:Y:S01]  /*20010*/  FFMA.FTZ R7, R7, UR4, -R6 ;  /* 0x0000000407077c23 */ /* 0x000fe20008010806 */
[----:B------:R-:W-:Y:S02]  /*20020*/  FMNMX3.FTZ R132, R132, R24, R21, !PT ;  /* 0x0000001884847276 */ /* 0x000fe40007810015 */
[----:B----4-:R-:W-:Y:S02]  /*20030*/  FMNMX.FTZ R133, R133, R15, !PT ;  /* 0x0000000f85857209 */ /* 0x010fe40007810000 */
[----:B------:R-:W-:Y:S02]  /*20040*/  FMNMX3.FTZ R132, R132, R28, R22, !PT ;  /* 0x0000001c84847276 */ /* 0x000fe40007810016 */
[----:B-----5:R-:W-:Y:S03]  /*20050*/  FMNMX.FTZ R135, R135, R5, !PT ;  /* 0x0000000587877209 */ /* 0x020fe60007810000 */
[----:B------:R-:W1:Y:S01]  /*20060*/  SHFL.BFLY PT, R19, R132, 0x2, 0x1f ;  /* 0x0c401f0084137f89 */ /* 0x000e6200000e0000 */
[C---:B------:R-:W-:Y:S01]  /*20070*/  FSETP.NEU.FTZ.AND P1, PT, R135.reuse, -INF , PT ;  /* 0xff8000008700780b */ /* 0x040fe20003f3d000 */
[----:B------:R-:W-:Y:S05]  /*20080*/  FMUL.FTZ R5, R135, UR4 ;  /* 0x0000000487057c20 */ /* 0x000fea0008410000 */
[----:B------:R-:W-:Y:S05]  /*20090*/  FSEL R5, R5, RZ, P1 ;  /* 0x000000ff05057208 */ /* 0x000fea0000800000 */
[--C-:B------:R-:W-:Y:S01]  /*200a0*/  FFMA.FTZ R13, R13, UR4, -R5.reuse ;  /* 0x000000040d0d7c23 */ /* 0x100fe20008010805 */
[----:B------:R-:W-:Y:S03]  /*200b0*/  FFMA.FTZ R16, R16, UR4, -R5 ;  /* 0x0000000410107c23 */ /* 0x000fe60008010805 */
[----:B------:R-:W-:Y:S01]  /*200c0*/  MUFU.EX2 R208, R13 ;  /* 0x0000000d00d07308 */ /* 0x000fe20000000800 */
[----:B-1----:R-:W-:Y:S09]  /*200d0*/  FMNMX.FTZ R132, R132, R19, !PT ;  /* 0x0000001384847209 */ /* 0x002ff20007810000 */
[----:B------:R-:W-:Y:S01]  /*200e0*/  MUFU.EX2 R188, R16 ;  /* 0x0000001000bc7308 */ /* 0x000fe20000000800 */
[----:B------:R-:W1:Y:S02]  /*200f0*/  SHFL.BFLY PT, R19, R132, 0x1, 0x1f ;  /* 0x0c201f0084137f89 */ /* 0x000e6400000e0000 */
[----:B-1----:R-:W-:Y:S02]  /*20100*/  FMNMX.FTZ R132, R132, R19, !PT ;  /* 0x0000001384847209 */ /* 0x002fe40007810000 */
[----:B--2---:R-:W-:Y:S04]  /*20110*/  LOP3.LUT R4, R186, UR32, R31, 0x96, !PT ;  /* 0x00000020ba047c12 */ /* 0x004fe8000f8e961f */
[----:B------:R-:W2:Y:S01]  /*20120*/  LDL.64 R186, [R1+0x88] ;  /* 0x0000880001ba7983 */ /* 0x000ea20000100a00 */
[----:B------:R-:W-:Y:S04]  /*20130*/  IMAD.WIDE.U32 R30, R4, -0x2daee0ad, RZ ;  /* 0xd2511f53041e7825 */ /* 0x000fe800078e00ff */
[----:B------:R-:W-:Y:S01]  /*20140*/  FFMA.FTZ R4, R177, UR4, -R5 ;  /* 0x00000004b1047c23 */ /* 0x000fe20008010805 */
[----:B------:R-:W-:Y:S03]  /*20150*/  LOP3.LUT R14, R18, UR23, R31, 0x96, !PT ;  /* 0x00000017120e7c12 */ /* 0x000fe6000f8e961f */
[----:B------:R1:W-:Y:S01]  /*20160*/  MUFU.EX2 R34, R4 ;  /* 0x0000000400227308 */ /* 0x0003e20000000800 */
[----:B------:R-:W-:Y:S01]  /*20170*/  LOP3.LUT R0, R30, UR16, R223, 0x96, !PT ;  /* 0x000000101e007c12 */ /* 0x000fe2000f8e96df */
[----:B------:R-:W4:Y:S01]  /*20180*/  SHFL.BFLY PT, R18, R133, 0x1, 0x1f ;  /* 0x0c201f0085127f89 */ /* 0x000f2200000e0000 */
[----:B------:R-:W-:Y:S04]  /*20190*/  IMAD.WIDE.U32 R14, R14, -0x326172a9, RZ ;  /* 0xcd9e8d570e0e7825 */ /* 0x000fe800078e00ff */
[----:B------:R-:W-:Y:S01]  /*201a0*/  IMAD.WIDE.U32 R30, R0, -0x326172a9, RZ ;  /* 0xcd9e8d57001e7825 */ /* 0x000fe200078e00ff */
[----:B------:R-:W-:Y:S02]  /*201b0*/  LOP3.LUT R201, R26, UR17, R15, 0x96, !PT ;  /* 0x000000111ac97c12 */ /* 0x000fe4000f8e960f */
[----:B------:R-:W-:Y:S01]  /*201c0*/  LOP3.LUT R15, R139, R29, RZ, 0x3c, !PT ;  /* 0x0000001d8b0f7212 */ /* 0x000fe200078e3cff */
[--C-:B------:R-:W-:Y:S01]  /*201d0*/  FFMA.FTZ R0, R179, UR4, -R6.reuse ;  /* 0x00000004b3007c23 */ /* 0x100fe20008010806 */
[----:B------:R-:W5:Y:S01]  /*201e0*/  LDL.LU R29, [R1+0x60] ;  /* 0x00006000011d7983 */ /* 0x000f620000300800 */
[----:B------:R-:W-:Y:S01]  /*201f0*/  LOP3.LUT R177, R14, UR15, R31, 0x96, !PT ;  /* 0x0000000f0eb17c12 */ /* 0x000fe2000f8e961f */
[----:B------:R-:W-:Y:S01]  /*20200*/  FFMA.FTZ R14, R184, UR4, -R6 ;  /* 0x00000004b80e7c23 */ /* 0x000fe20008010806 */
[----:B------:R3:W-:Y:S01]  /*20210*/  MUFU.EX2 R33, R0 ;  /* 0x0000000000217308 */ /* 0x0007e20000000800 */
[--C-:B-1----:R-:W-:Y:S01]  /*20220*/  FFMA.FTZ R4, R180, UR4, -R5.reuse ;  /* 0x00000004b4047c23 */ /* 0x102fe20008010805 */
[----:B------:R-:W-:Y:S01]  /*20230*/  IMAD.WIDE.U32 R26, R15, -0x2daee0ad, RZ ;  /* 0xd2511f530f1a7825 */ /* 0x000fe200078e00ff */
[----:B------:R-:W-:Y:S03]  /*20240*/  PRMT R203, R30, 0x7771, RZ ;  /* 0x000077711ecb7816 */ /* 0x000fe600000000ff */
[----:B------:R-:W-:Y:S04]  /*20250*/  IMAD.MOV.U32 R206, RZ, RZ, R30 ;  /* 0x000000ffffce7224 */ /* 0x000fe800078e001e */
[----:B------:R1:W-:Y:S01]  /*20260*/  MUFU.EX2 R32, R4 ;  /* 0x0000000400207308 */ /* 0x0003e20000000800 */
[----:B----4-:R-:W-:Y:S02]  /*20270*/  FMNMX.FTZ R133, R133, R18, !PT ;  /* 0x0000001285857209 */ /* 0x010fe40007810000 */
[----:B---3--:R-:W-:Y:S04]  /*20280*/  LOP3.LUT R0, R177, 0xffff, RZ, 0xc0, !PT ;  /* 0x0000ffffb1007812 */ /* 0x008fe800078ec0ff */
[----:B------:R-:W-:Y:S02]  /*20290*/  SHF.R.U32.HI R194, RZ, 0x8, R0 ;  /* 0x00000008ffc27819 */ /* 0x000fe40000011600 */
[----:B-1----:R-:W-:Y:S02]  /*202a0*/  LOP3.LUT R4, R138, R23, RZ, 0x3c, !PT ;  /* 0x000000178a047212 */ /* 0x002fe400078e3cff */
[----:B------:R1:W3:Y:S01]  /*202b0*/  MUFU.EX2 R23, R14 ;  /* 0x0000000e00177308 */ /* 0x0002e20000000800 */
[----:B------:R-:W-:Y:S02]  /*202c0*/  LOP3.LUT R0, R194, 0xffff, RZ, 0xc0, !PT ;  /* 0x0000ffffc2007812 */ /* 0x000fe400078ec0ff */
[----:B------:R-:W-:Y:S04]  /*202d0*/  IMAD.WIDE.U32 R138, R4, -0x2daee0ad, RZ ;  /* 0xd2511f53048a7825 */ /* 0x000fe800078e00ff */
[----:B------:R-:W-:Y:S01]  /*202e0*/  FFMA.FTZ R4, R173, UR4, -R5 ;  /* 0x00000004ad047c23 */ /* 0x000fe20008010805 */
[----:B------:R-:W-:Y:S02]  /*202f0*/  ISETP.LE.U32.AND P3, PT, R0, UR8, PT ;  /* 0x0000000800007c0c */ /* 0x000fe4000bf63070 */
[----:B------:R-:W-:Y:S02]  /*20300*/  FSEL R0, R135, RZ, P1 ;  /* 0x000000ff87007208 */ /* 0x000fe40000800000 */
[----:B------:R-:W-:Y:S01]  /*20310*/  LOP3.LUT R18, R26, UR31, R139, 0x96, !PT ;  /* 0x0000001f1a127c12 */ /* 0x000fe2000f8e968b */
[----:B------:R-:W-:Y:S01]  /*20320*/  FFMA.FTZ R139, R9, UR4, -R5 ;  /* 0x00000004098b7c23 */ /* 0x000fe20008010805 */
[----:B------:R-:W-:Y:S01]  /*20330*/  FSETP.NEU.FTZ.AND P1, PT, R133, -INF , PT ;  /* 0xff8000008500780b */ /* 0x000fe20003f3d000 */
[----:B------:R-:W-:Y:S01]  /*20340*/  FADD.FTZ R2, -R0, R2 ;  /* 0x0000000200027221 */ /* 0x000fe20000010100 */
[----:B------:R-:W-:Y:S02]  /*20350*/  FSEL R0, R134, RZ, P0 ;  /* 0x000000ff86007208 */ /* 0x000fe40000000000 */
[----:B------:R-:W-:Y:S01]  /*20360*/  FSETP.NEU.FTZ.AND P0, PT, R132, -INF , PT ;  /* 0xff8000008400780b */ /* 0x000fe20003f1d000 */
[----:B--2---:R2:W-:Y:S01]  /*20370*/  MUFU.EX2 R187, R4 ;  /* 0x0000000400bb7308 */ /* 0x0045e20000000800 */
[----:B-1----:R-:W-:Y:S01]  /*20380*/  LOP3.LUT R14, R186, UR33, R27, 0x96, !PT ;  /* 0x00000021ba0e7c12 */ /* 0x002fe2000f8e961b */
[----:B------:R-:W-:Y:S04]  /*20390*/  IMAD.WIDE.U32 R26, R18, -0x326172a9, RZ ;  /* 0xcd9e8d57121a7825 */ /* 0x000fe800078e00ff */
[----:B------:R-:W-:Y:S05]  /*203a0*/  IMAD.WIDE.U32 R172, R14, -0x326172a9, RZ ;  /* 0xcd9e8d570eac7825 */ /* 0x000fea00078e00ff */
[----:B------:R-:W-:Y:S01]  /*203b0*/  LOP3.LUT R14, R196, UR32, R173, 0x96, !PT ;  /* 0x00000020c40e7c12 */ /* 0x000fe2000f8e96ad */
[--C-:B------:R-:W-:Y:S01]  /*203c0*/  FFMA.FTZ R173, R10, UR4, -R6.reuse ;  /* 0x000000040aad7c23 */ /* 0x100fe20008010806 */
[----:B------:R-:W-:Y:S03]  /*203d0*/  PRMT R196, R30, 0x7772, RZ ;  /* 0x000077721ec47816 */ /* 0x000fe600000000ff */
[----:B------:R-:W-:Y:S04]  /*203e0*/  IMAD.WIDE.U32 R14, R14, -0x2daee0ad, RZ ;  /* 0xd2511f530e0e7825 */ /* 0x000fe800078e00ff */
[--C-:B--2---:R-:W-:Y:S01]  /*203f0*/  FFMA.FTZ R4, R174, UR4, -R5.reuse ;  /* 0x00000004ae047c23 */ /* 0x104fe20008010805 */
[----:B------:R-:W-:Y:S03]  /*20400*/  FFMA.FTZ R174, R8, UR4, -R5 ;  /* 0x0000000408ae7c23 */ /* 0x000fe60008010805 */
[----:B------:R1:W-:Y:S01]  /*20410*/  MUFU.EX2 R186, R4 ;  /* 0x0000000400ba7308 */ /* 0x0003e20000000800 */
[----:B------:R-:W-:Y:S01]  /*20420*/  LOP3.LUT R15, R138, UR23, R15, 0x96, !PT ;  /* 0x000000178a0f7c12 */ /* 0x000fe2000f8e960f */
[--C-:B------:R-:W-:Y:S04]  /*20430*/  FFMA.FTZ R138, R12, UR4, -R6.reuse ;  /* 0x000000040c8a7c23 */ /* 0x100fe80008010806 */
[----:B------:R-:W-:Y:S04]  /*20440*/  IMAD.WIDE.U32 R8, R15, -0x326172a9, RZ ;  /* 0xcd9e8d570f087825 */ /* 0x000fe800078e00ff */
[----:B------:R-:W-:Y:S01]  /*20450*/  MUFU.EX2 R138, R138 ;  /* 0x0000008a008a7308 */ /* 0x000fe20000000800 */
[----:B------:R-:W-:Y:S01]  /*20460*/  LOP3.LUT R202, R26, UR17, R9, 0x96, !PT ;  /* 0x000000111aca7c12 */ /* 0x000fe2000f8e9609 */
[----:B-1----:R-:W-:Y:S01]  /*20470*/  FADD.FTZ R4, -R0, R3 ;  /* 0x0000000300047221 */ /* 0x002fe20000010100 */
[--C-:B------:R-:W-:Y:S01]  /*20480*/  FFMA.FTZ R0, R175, UR4, -R6.reuse ;  /* 0x00000004af007c23 */ /* 0x100fe20008010806 */
[----:B------:R-:W-:Y:S01]  /*20490*/  FFMA.FTZ R175, R11, UR4, -R6 ;  /* 0x000000040baf7c23 */ /* 0x000fe20008010806 */
[----:B------:R-:W-:Y:S05]  /*204a0*/  FSEL R3, R133, RZ, P1 ;  /* 0x000000ff85037208 */ /* 0x000fea0000800000 */
[----:B------:R1:W-:Y:S01]  /*204b0*/  MUFU.EX2 R185, R0 ;  /* 0x0000000000b97308 */ /* 0x0003e20000000800 */
[----:B------:R-:W-:Y:S01]  /*204c0*/  FADD.FTZ R5, -R3, R136 ;  /* 0x0000008803057221 */ /* 0x000fe20000010100 */
[----:B------:R-:W-:Y:S05]  /*204d0*/  FSEL R3, R132, RZ, P0 ;  /* 0x000000ff84037208 */ /* 0x000fea0000000000 */
[----:B------:R-:W-:Y:S01]  /*204e0*/  FADD.FTZ R3, -R3, R137 ;  /* 0x0000008903037221 */ /* 0x000fe20000010100 */
[----:B---3--:R-:W-:Y:S01]  /*204f0*/  F2FP.BF16.F32.PACK_AB R137, R23, R33 ;  /* 0x000000211789723e */ /* 0x008fe200000010ff */
[----:B-1----:R-:W-:Y:S01]  /*20500*/  FFMA.FTZ R0, R176, UR4, -R6 ;  /* 0x00000004b0007c23 */ /* 0x002fe20008010806 */
[----:B------:R-:W-:Y:S03]  /*20510*/  FMUL.FTZ R6, R133, UR4 ;  /* 0x0000000485067c20 */ /* 0x000fe60008410000 */
[----:B------:R1:W-:Y:S02]  /*20520*/  MUFU.EX2 R184, R0 ;  /* 0x0000000000b87308 */ /* 0x0003e40000000800 */
[----:B------:R-:W-:Y:S05]  /*20530*/  FSEL R6, R6, RZ, P1 ;  /* 0x000000ff06067208 */ /* 0x000fea0000800000 */
[--C-:B------:R-:W-:Y:S01]  /*20540*/  FFMA.FTZ R195, R25, UR4, -R6.reuse ;  /* 0x0000000419c37c23 */ /* 0x100fe20008010806 */
[--C-:B------:R-:W-:Y:S01]  /*20550*/  FFMA.FTZ R197, R20, UR4, -R6.reuse ;  /* 0x0000000414c57c23 */ /* 0x100fe20008010806 */
[--C-:B------:R-:W-:Y:S01]  /*20560*/  FFMA.FTZ R198, R17, UR4, -R6.reuse ;  /* 0x0000000411c67c23 */ /* 0x100fe20008010806 */
[----:B-1----:R-:W-:Y:S02]  /*20570*/  LOP3.LUT R0, R172, UR26, R27, 0x96, !PT ;  /* 0x0000001aac007c12 */ /* 0x002fe4000f8e961b */
[----:B------:R1:W-:Y:S03]  /*20580*/  MUFU.EX2 R172, R7 ;  /* 0x0000000700ac7308 */ /* 0x0003e60000000800 */
[----:B------:R-:W-:Y:S04]  /*20590*/  IMAD.WIDE.U32 R230, R0, -0x2daee0ad, RZ ;  /* 0xd2511f5300e67825 */ /* 0x000fe800078e00ff */
[----:B------:R-:W-:Y:S01]  /*205a0*/  FMUL.FTZ R0, R2, UR4 ;  /* 0x0000000402007c20 */ /* 0x000fe20008410000 */
[----:B------:R-:W-:Y:S01]  /*205b0*/  FMUL.FTZ R2, R4, UR4 ;  /* 0x0000000404027c20 */ /* 0x000fe20008410000 */
[----:B------:R-:W-:Y:S01]  /*205c0*/  FMUL.FTZ R4, R132, UR4 ;  /* 0x0000000484047c20 */ /* 0x000fe20008410000 */
[----:B------:R-:W-:Y:S03]  /*205d0*/  LOP3.LUT R18, R14, UR16, R231, 0x96, !PT ;  /* 0x000000100e127c12 */ /* 0x000fe6000f8e96e7 */
[----:B------:R-:W2:Y:S01]  /*205e0*/  MUFU.EX2 R0, R0 ;  /* 0x0000000000007308 */ /* 0x000ea20000000800 */
[----:B------:R-:W-:Y:S01]  /*205f0*/  FSEL R4, R4, RZ, P0 ;  /* 0x000000ff04047208 */ /* 0x000fe20000000000 */
[----:B------:R-:W-:Y:S04]  /*20600*/  IMAD.WIDE.U32 R18, R18, -0x326172a9, RZ ;  /* 0xcd9e8d5712127825 */ /* 0x000fe800078e00ff */
[--C-:B-1----:R-:W-:Y:S01]  /*20610*/  FFMA.FTZ R7, R189, UR4, -R6.reuse ;  /* 0x00000004bd077c23 */ /* 0x102fe20008010806 */
[----:B------:R-:W-:Y:S01]  /*20620*/  LOP3.LUT R176, R8, UR15, R19, 0x96, !PT ;  /* 0x0000000f08b07c12 */ /* 0x000fe2000f8e9613 */
[----:B------:R-:W-:Y:S01]  /*20630*/  FFMA.FTZ R19, R181, UR4, -R6 ;  /* 0x00000004b5137c23 */ /* 0x000fe20008010806 */
[--C-:B------:R-:W-:Y:S01]  /*20640*/  FFMA.FTZ R8, R190, UR4, -R4.reuse ;  /* 0x00000004be087c23 */ /* 0x100fe20008010804 */
[----:B------:R1:W-:Y:S01]  /*20650*/  MUFU.EX2 R180, R7 ;  /* 0x0000000700b47308 */ /* 0x0003e20000000800 */
[--C-:B------:R-:W-:Y:S01]  /*20660*/  FFMA.FTZ R190, R24, UR4, -R4.reuse ;  /* 0x0000000418be7c23 */ /* 0x100fe20008010804 */
[--C-:B------:R-:W-:Y:S01]  /*20670*/  FFMA.FTZ R199, R28, UR4, -R4.reuse ;  /* 0x000000041cc77c23 */ /* 0x100fe20008010804 */
[----:B------:R-:W-:Y:S01]  /*20680*/  FFMA.FTZ R200, R22, UR4, -R4 ;  /* 0x0000000416c87c23 */ /* 0x000fe20008010804 */
[C---:B--2---:R-:W-:Y:S01]  /*20690*/  FMUL.FTZ R9, R0.reuse, R153 ;  /* 0x0000009900097220 */ /* 0x044fe20000410000 */
[C---:B------:R-:W-:Y:S05]  /*206a0*/  FMUL.FTZ R13, R0.reuse, R149 ;  /* 0x00000095000d7220 */ /* 0x040fea0000410000 */
        /* <DEDUP_REMOVED lines=8> */
[----:B------:R-:W3:Y:S01]  /*20730*/  MUFU.EX2 R2, R2 ;  /* 0x0000000200027308 */ /* 0x000ee20000000800 */
[----:B-1----:R-:W-:Y:S01]  /*20740*/  LOP3.LUT R7, R176, 0xffff, RZ, 0xc0, !PT ;  /* 0x0000ffffb0077812 */ /* 0x002fe200078ec0ff */
[C---:B------:R-:W-:Y:S01]  /*20750*/  FMUL.FTZ R45, R0.reuse, R45 ;  /* 0x0000002d002d7220 */ /* 0x040fe20000410000 */
[C---:B------:R-:W-:Y:S01]  /*20760*/  FMUL.FTZ R56, R0.reuse, R56 ;  /* 0x0000003800387220 */ /* 0x040fe20000410000 */
[----:B------:R-:W-:Y:S01]  /*20770*/  FMUL.FTZ R57, R0, R57 ;  /* 0x0000003900397220 */ /* 0x000fe20000410000 */
[----:B------:R-:W-:Y:S01]  /*20780*/  SHF.R.U32.HI R189, RZ, 0x8, R7 ;  /* 0x00000008ffbd7819 */ /* 0x000fe20000011607 */
[--C-:B------:R-:W-:Y:S01]  /*20790*/  FFMA.FTZ R7, R191, UR4, -R6.reuse ;  /* 0x00000004bf077c23 */ /* 0x100fe20008010806 */
[--C-:B------:R-:W-:Y:S01]  /*207a0*/  FFMA.FTZ R191, R178, UR4, -R6.reuse ;  /* 0x00000004b2bf7c23 */ /* 0x100fe20008010806 */
[----:B------:R-:W-:Y:S01]  /*207b0*/  FMUL.FTZ R60, R0, R60 ;  /* 0x0000003c003c7220 */ /* 0x000fe20000410000 */
[----:B--2---:R-:W-:Y:S01]  /*207c0*/  FFMA.FTZ R8, R183, UR4, -R6 ;  /* 0x00000004b7087c23 */ /* 0x004fe20008010806 */
[----:B------:R1:W-:Y:S01]  /*207d0*/  MUFU.EX2 R181, R7 ;  /* 0x0000000700b57308 */ /* 0x0003e20000000800 */
[----:B------:R-:W-:Y:S01]  /*207e0*/  FFMA.FTZ R183, R182, UR4, -R4 ;  /* 0x00000004b6b77c23 */ /* 0x000fe20008010804 */
[----:B------:R-:W-:Y:S01]  /*207f0*/  LOP3.LUT R6, R189, 0xffff, RZ, 0xc0, !PT ;  /* 0x0000ffffbd067812 */ /* 0x000fe200078ec0ff */
[C---:B------:R-:W-:Y:S01]  /*20800*/  FMUL.FTZ R61, R0.reuse, R61 ;  /* 0x0000003d003d7220 */ /* 0x040fe20000410000 */
[C---:B------:R-:W-:Y:S01]  /*20810*/  FMUL.FTZ R72, R0.reuse, R72 ;  /* 0x0000004800487220 */ /* 0x040fe20000410000 */
[----:B------:R-:W-:Y:S01]  /*20820*/  FMUL.FTZ R73, R0, R73 ;  /* 0x0000004900497220 */ /* 0x000fe20000410000 */
[----:B------:R-:W-:Y:S01]  /*20830*/  ISETP.LE.U32.AND P1, PT, R6, UR8, PT ;  /* 0x0000000806007c0c */ /* 0x000fe2000bf23070 */
[C---:B-----5:R-:W-:Y:S03]  /*20840*/  FFMA.FTZ R6, R0.reuse, R29, R34 ;  /* 0x0000001d00067223 */ /* 0x060fe60000010022 */
[----:B------:R2:W-:Y:S01]  /*20850*/  MUFU.EX2 R182, R8 ;  /* 0x0000000800b67308 */ /* 0x0005e20000000800 */
        /* <DEDUP_REMOVED lines=8> */
[--C-:B-1----:R-:W-:Y:S01]  /*208e0*/  FFMA.FTZ R7, R192, UR4, -R4.reuse ;  /* 0x00000004c0077c23 */ /* 0x102fe20008010804 */
[----:B------:R-:W-:Y:S01]  /*208f0*/  FFMA.FTZ R192, R21, UR4, -R4 ;  /* 0x0000000415c07c23 */ /* 0x000fe20008010804 */
[C---:B------:R-:W-:Y:S01]  /*20900*/  FMUL.FTZ R105, R0.reuse, R105 ;  /* 0x0000006900697220 */ /* 0x040fe20000410000 */
[C---:B------:R-:W-:Y:S01]  /*20910*/  FMUL.FTZ R108, R0.reuse, R108 ;  /* 0x0000006c006c7220 */ /* 0x040fe20000410000 */
[----:B------:R1:W-:Y:S01]  /*20920*/  MUFU.EX2 R179, R7 ;  /* 0x0000000700b37308 */ /* 0x0003e20000000800 */
[C---:B------:R-:W-:Y:S01]  /*20930*/  FMUL.FTZ R109, R0.reuse, R109 ;  /* 0x0000006d006d7220 */ /* 0x040fe20000410000 */
[C---:B------:R-:W-:Y:S01]  /*20940*/  FMUL.FTZ R120, R0.reuse, R120 ;  /* 0x0000007800787220 */ /* 0x040fe20000410000 */
[C---:B------:R-:W-:Y:S01]  /*20950*/  FMUL.FTZ R121, R0.reuse, R121 ;  /* 0x0000007900797220 */ /* 0x040fe20000410000 */
[C---:B--2---:R-:W-:Y:S01]  /*20960*/  FMUL.FTZ R8, R0.reuse, R152 ;  /* 0x0000009800087220 */ /* 0x044fe20000410000 */
[C---:B------:R-:W-:Y:S01]  /*20970*/  FMUL.FTZ R124, R0.reuse, R124 ;  /* 0x0000007c007c7220 */ /* 0x040fe20000410000 */
[----:B------:R-:W-:Y:S01]  /*20980*/  FMUL.FTZ R125, R0, R125 ;  /* 0x0000007d007d7220 */ /* 0x000fe20000410000 */
[----:B------:R-:W-:Y:S01]  /*20990*/  FMUL.FTZ R0, R5, UR4 ;  /* 0x0000000405007c20 */ /* 0x000fe20008410000 */
[----:B------:R-:W-:Y:S01]  /*209a0*/  FADD.FTZ R144, R32, R6 ;  /* 0x0000000620907221 */ /* 0x000fe20000010000 */
        /* <DEDUP_REMOVED lines=8> */
[----:B-1----:R-:W-:Y:S01]  /*20a30*/  FFMA.FTZ R7, R193, UR4, -R4 ;  /* 0x00000004c1077c23 */ /* 0x002fe20008010804 */
[----:B------:R-:W-:Y:S01]  /*20a40*/  PRMT R193, R30, 0x7773, RZ ;  /* 0x000077731ec17816 */ /* 0x000fe200000000ff */
[----:B------:R-:W2:Y:S01]  /*20a50*/  LDL.LU R4, [R1+0x5c] ;  /* 0x00005c0001047983 */ /* 0x000ea20000300800 */
[C---:B------:R-:W-:Y:S01]  /*20a60*/  FMUL.FTZ R30, R2.reuse, R142 ;  /* 0x0000008e021e7220 */ /* 0x040fe20000410000 */
[C---:B------:R-:W-:Y:S01]  /*20a70*/  FMUL.FTZ R43, R2.reuse, R43 ;  /* 0x0000002b022b7220 */ /* 0x040fe20000410000 */
[C---:B------:R-:W-:Y:S01]  /*20a80*/  FMUL.FTZ R46, R2.reuse, R46 ;  /* 0x0000002e022e7220 */ /* 0x040fe20000410000 */
[----:B------:R-:W3:Y:S01]  /*20a90*/  LDL.LU R5, [R1+0x54] ;  /* 0x0000540001057983 */ /* 0x000ee20000300800 */
[C---:B------:R-:W-:Y:S01]  /*20aa0*/  FMUL.FTZ R47, R2.reuse, R47 ;  /* 0x0000002f022f7220 */ /* 0x040fe20000410000 */
[C---:B------:R-:W-:Y:S01]  /*20ab0*/  FMUL.FTZ R58, R2.reuse, R58 ;  /* 0x0000003a023a7220 */ /* 0x040fe20000410000 */
[C---:B------:R-:W-:Y:S01]  /*20ac0*/  FMUL.FTZ R59, R2.reuse, R59 ;  /* 0x0000003b023b7220 */ /* 0x040fe20000410000 */
[----:B------:R-:W4:Y:S01]  /*20ad0*/  LDL.LU R6, [R1+0x58] ;  /* 0x0000580001067983 */ /* 0x000f220000300800 */
[C---:B------:R-:W-:Y:S01]  /*20ae0*/  FMUL.FTZ R62, R2.reuse, R62 ;  /* 0x0000003e023e7220 */ /* 0x040fe20000410000 */
[C---:B------:R-:W-:Y:S01]  /*20af0*/  FMUL.FTZ R63, R2.reuse, R63 ;  /* 0x0000003f023f7220 */ /* 0x040fe20000410000 */
[C---:B------:R-:W-:Y:S01]  /*20b00*/  FMUL.FTZ R74, R2.reuse, R74 ;  /* 0x0000004a024a7220 */ /* 0x040fe20000410000 */
[----:B------:R1:W5:Y:S01]  /*20b10*/  LDL.S16 R153, [R1+0xc] ;  /* 0x00000c0001997983 */ /* 0x0003620000100600 */
        /* <DEDUP_REMOVED lines=17> */
[----:B------:R-:W1:Y:S01]  /*20c30*/  MUFU.EX2 R0, R0 ;  /* 0x0000000000007308 */ /* 0x000e620000000800 */
[----:B------:R-:W-:Y:S01]  /*20c40*/  LOP3.LUT R178, R177, 0xff, RZ, 0xc0, !PT ;  /* 0x000000ffb1b27812 */ /* 0x000fe200078ec0ff */
[----:B------:R-:W-:Y:S01]  /*20c50*/  FADD.FTZ R144, R187, R144 ;  /* 0x00000090bb907221 */ /* 0x000fe20000010000 */
[----:B------:R-:W-:Y:S01]  /*20c60*/  F2FP.BF16.F32.PACK_AB R150, R32, R34 ;  /* 0x000000222096723e */ /* 0x000fe200000010ff */
[----:B------:R-:W1:Y:S01]  /*20c70*/  LDC R155, c[0x0][0x448] ;  /* 0x00011200ff9b7b82 */ /* 0x000e620000000800 */
[----:B------:R-:W-:Y:S01]  /*20c80*/  ISETP.LE.U32.AND P0, PT, R178, UR8, PT ;  /* 0x00000008b2007c0c */ /* 0x000fe2000bf03070 */
[C---:B------:R-:W-:Y:S01]  /*20c90*/  FADD.FTZ R154, R186.reuse, R144 ;  /* 0x00000090ba9a7221 */ /* 0x040fe20000010000 */
[----:B------:R-:W-:Y:S03]  /*20ca0*/  F2FP.BF16.F32.PACK_AB R140, R186, R187 ;  /* 0x000000bbba8c723e */ /* 0x000fe600000010ff */
[----:B------:R-:W1:Y:S01]  /*20cb0*/  MUFU.EX2 R142, R19 ;  /* 0x00000013008e7308 */ /* 0x000e620000000800 */
[----:B------:R-:W-:Y:S09]  /*20cc0*/  PRMT R178, R178, 0x5410, R194 ;  /* 0x00005410b2b27816 */ /* 0x000ff200000000c2 */
        /* <DEDUP_REMOVED lines=30> */
[C---:B------:R-:W-:Y:S01]  /*20eb0*/  PRMT R165, R18.reuse, 0x7772, RZ ;  /* 0x0000777212a57816 */ /* 0x040fe200000000ff */
[----:B------:R-:W-:Y:S01]  /*20ec0*/  IMAD.MOV.U32 R156, RZ, RZ, R18 ;  /* 0x000000ffff9c7224 */ /* 0x000fe200078e0012 */
[----:B------:R-:W-:Y:S01]  /*20ed0*/  PRMT R164, R18, 0x7773, RZ ;  /* 0x0000777312a47816 */ /* 0x000fe200000000ff */
[----:B------:R-:W-:Y:S01]  /*20ee0*/  MUFU.EX2 R141, R183 ;  /* 0x000000b7008d7308 */ /* 0x000fe20000000800 */
[----:B------:R-:W-:Y:S01]  /*20ef0*/  IMAD.SHL.U32 R155, R155, 0x8, RZ ;  /* 0x000000089b9b7824 */ /* 0x000fe200078e00ff */
[----:B------:R-:W-:Y:S02]  /*20f00*/  F2FP.BF16.F32.PACK_AB R161, R138, R172 ;  /* 0x000000ac8aa1723e */ /* 0x000fe400000010ff */
[----:B------:R-:W-:Y:S06]  /*20f10*/  LOP3.LUT R156, R156, 0xff, RZ, 0xc0, !PT ;  /* 0x000000ff9c9c7812 */ /* 0x000fec00078ec0ff */
[----:B------:R1:W-:Y:S02]  /*20f20*/  MUFU.EX2 R144, R139 ;  /* 0x0000008b00907308 */ /* 0x0003e40000000800 */
[----:B-1----:R-:W-:Y:S01]  /*20f30*/  F2FP.BF16.F32.PACK_AB R139, R142, R182 ;  /* 0x000000b68e8b723e */ /* 0x002fe200000010ff */
[----:B--2---:R-:W-:Y:S01]  /*20f40*/  FFMA.FTZ R4, R2, R4, R33 ;  /* 0x0000000402047223 */ /* 0x004fe20000010021 */
[----:B------:R-:W-:Y:S01]  /*20f50*/  FMUL.FTZ R2, R3, UR4 ;  /* 0x0000000403027c20 */ /* 0x000fe20008410000 */
[----:B------:R-:W-:Y:S01]  /*20f60*/  FMUL.FTZ R33, R0, R157 ;  /* 0x0000009d00217220 */ /* 0x000fe20000410000 */
[----:B------:R-:W-:Y:S01]  /*20f70*/  LOP3.LUT R157, R176, 0xff, RZ, 0xc0, !PT ;  /* 0x000000ffb09d7812 */ /* 0x000fe200078ec0ff */
[----:B------:R-:W-:Y:S01]  /*20f80*/  FADD.FTZ R145, R23, R4 ;  /* 0x0000000417917221 */ /* 0x000fe20000010000 */
[C---:B---3--:R-:W-:Y:S01]  /*20f90*/  FFMA.FTZ R146, R0.reuse, R5, R180 ;  /* 0x0000000500927223 */ /* 0x048fe200000100b4 */
[C---:B------:R-:W-:Y:S01]  /*20fa0*/  FMUL.FTZ R4, R0.reuse, R168 ;  /* 0x000000a800047220 */ /* 0x040fe20000410000 */
[----:B------:R-:W4:Y:S01]  /*20fb0*/  MUFU.EX2 R2, R2 ;  /* 0x0000000200027308 */ /* 0x000f220000000800 */
[----:B------:R-:W-:Y:S01]  /*20fc0*/  FMUL.FTZ R5, R0, R169 ;  /* 0x000000a900057220 */ /* 0x000fe20000410000 */
[----:B------:R-:W-:Y:S01]  /*20fd0*/  PRMT R168, R18, 0x7771, RZ ;  /* 0x0000777112a87816 */ /* 0x000fe200000000ff */
[----:B------:R-:W-:Y:S01]  /*20fe0*/  FADD.FTZ R146, R181, R146 ;  /* 0x00000092b5927221 */ /* 0x000fe20000010000 */
[----:B------:R-:W-:Y:S01]  /*20ff0*/  PRMT R0, R177, 0x7632, R0 ;  /* 0x00007632b1007816 */ /* 0x000fe20000000000 */
[----:B------:R-:W-:Y:S01]  /*21000*/  FADD.FTZ R145, R185, R145 ;  /* 0x00000091b9917221 */ /* 0x000fe20000010000 */
[----:B------:R-:W-:Y:S01]  /*21010*/  F2FP.BF16.F32.PACK_AB R185, R184, R185 ;  /* 0x000000b9b8b9723e */ /* 0x000fe200000010ff */
[----:B------:R-:W-:Y:S01]  /*21020*/  FADD.FTZ R146, R182, R146 ;  /* 0x00000092b6927221 */ /* 0x000fe20000010000 */
[----:B------:R-:W-:Y:S04]  /*21030*/  LOP3.LUT R169, R0, 0xff, RZ, 0xc0, !PT ;  /* 0x000000ff00a97812 */ /* 0x000fe800078ec0ff */
[----:B------:R-:W-:Y:S01]  /*21040*/  ISETP.LE.U32.AND P4, PT, R169, UR8, PT ;  /* 0x00000008a9007c0c */ /* 0x000fe2000bf83070 */
[C---:B----4-:R-:W-:Y:S01]  /*21050*/  FFMA.FTZ R147, R2.reuse, R6, R136 ;  /* 0x0000000602937223 */ /* 0x050fe20000010088 */
        /* <DEDUP_REMOVED lines=33> */
[----:B------:R-:W-:Y:S01]  /*21270*/  FADD.FTZ R166, R142, R146 ;  /* 0x000000928ea67221 */ /* 0x000fe20000010000 */
[C---:B------:R-:W-:Y:S01]  /*21280*/  F2FP.BF16.F32.PACK_AB R136, R179.reuse, R136 ;  /* 0x00000088b388723e */ /* 0x040fe200000010ff */
[----:B------:R-:W-:Y:S01]  /*21290*/  FADD.FTZ R147, R179, R147 ;  /* 0x00000093b3937221 */ /* 0x000fe20000010000 */
[C---:B------:R-:W-:Y:S01]  /*212a0*/  PRMT R0, R2.reuse, 0x7632, R0 ;  /* 0x0000763202007816 */ /* 0x040fe20000000000 */
[----:B-----5:R-:W-:Y:S01]  /*212b0*/  @!P0 HFMA2.BF16_V2 R153, -RZ.H0_H0, RZ.H0_H0, -R2.H0_H0 ;  /* 0x200000ffff998231 */ /* 0x020fe20000340902 */
[----:B------:R-:W-:Y:S01]  /*212c0*/  SHF.R.U32.HI R158, RZ, 0x18, R177 ;  /* 0x00000018ff9e7819 */ /* 0x000fe200000116b1 */
[----:B------:R-:W-:Y:S01]  /*212d0*/  @!P4 HFMA2.BF16_V2 R149, -RZ.H0_H0, RZ.H0_H0, -R136.H0_H0 ;  /* 0x200000ffff95c231 */ /* 0x000fe20000340988 */
[----:B------:R-:W-:Y:S01]  /*212e0*/  PRMT R146, R2, 0x5410, R0 ;  /* 0x0000541002927816 */ /* 0x000fe20000000000 */
[----:B------:R-:W-:Y:S01]  /*212f0*/  @!P3 HFMA2.BF16_V2 R151, -RZ.H0_H0, RZ.H0_H0, -R0.H0_H0 ;  /* 0x200000ffff97b231 */ /* 0x000fe20000340900 */
[----:B------:R1:W-:Y:S01]  /*21300*/  @!P0 STL.S16 [R1+0xc], R153 ;  /* 0x00000c9901008387 */ /* 0x0003e20000100600 */
[----:B------:R-:W-:Y:S01]  /*21310*/  PRMT R148, R153, 0x7610, R148 ;  /* 0x0000761099947816 */ /* 0x000fe20000000094 */
[----:B------:R-:W-:Y:S01]  /*21320*/  IMAD.WIDE.U32 R162, R201, -0x2daee0ad, RZ ;  /* 0xd2511f53c9a27825 */ /* 0x000fe200078e00ff */
[----:B------:R-:W-:Y:S01]  /*21330*/  ISETP.LE.U32.AND P5, PT, R158, UR8, PT ;  /* 0x000000089e007c0c */ /* 0x000fe2000bfa3070 */
[----:B------:R2:W-:Y:S01]  /*21340*/  @!P3 STL.S16 [R1+0x8], R151 ;  /* 0x000008970100b387 */ /* 0x0005e20000100600 */
[----:B------:R-:W-:Y:S02]  /*21350*/  PRMT R152, R151, 0x7610, R152 ;  /* 0x0000761097987816 */ /* 0x000fe40000000098 */
[----:B------:R-:W-:Y:S01]  /*21360*/  @!P0 PRMT R2, R148, 0x5410, RZ ;  /* 0x0000541094028816 */ /* 0x000fe200000000ff */
[----:B------:R3:W-:Y:S01]  /*21370*/  @!P4 STL.S16 [R1+0x4], R149 ;  /* 0x000004950100c387 */ /* 0x0007e20000100600 */
[----:B------:R-:W-:Y:S02]  /*21380*/  @!P3 PRMT R0, R152, 0x5410, RZ ;  /* 0x000054109800b816 */ /* 0x000fe400000000ff */
[----:B------:R-:W-:Y:S01]  /*21390*/  PRMT R3, R136, 0x7632, R3 ;  /* 0x0000763288037816 */ /* 0x000fe20000000003 */
[----:B------:R4:W5:Y:S01]  /*213a0*/  LDL.S16 R183, [R1+0x24] ;  /* 0x0000240001b77983 */ /* 0x0009620000100600 */
[----:B------:R-:W-:Y:S01]  /*213b0*/  ISETP.LE.U32.AND P3, PT, R157, UR8, PT ;  /* 0x000000089d007c0c */ /* 0x000fe2000bf63070 */
[----:B------:R-:W4:Y:S01]  /*213c0*/  MUFU.EX2 R152, R191 ;  /* 0x000000bf00987308 */ /* 0x000f220000000800 */
[----:B------:R-:W-:Y:S01]  /*213d0*/  F2FP.BF16.F32.PACK_AB R167, R141, R143 ;  /* 0x0000008f8da7723e */ /* 0x000fe200000010ff */
[----:B------:R4:W4:Y:S01]  /*213e0*/  LDL.S16 R170, [R1+0x10] ;  /* 0x0000100001aa7983 */ /* 0x0009220000100600 */
[----:B------:R-:W-:Y:S02]  /*213f0*/  LEA R148, P0, R155, R218, 0x1 ;  /* 0x000000da9b947211 */ /* 0x000fe400078008ff */
[----:B------:R-:W-:Y:S01]  /*21400*/  PRMT R179, R149, 0x7610, R179 ;  /* 0x0000761095b37816 */ /* 0x000fe200000000b3 */
[----:B------:R3:W-:Y:S01]  /*21410*/  STG.E.U16 desc[UR28][R218.64], R2 ;  /* 0x00000002da007986 */ /* 0x0007e2000c10151c */
[----:B------:R-:W-:Y:S02]  /*21420*/  PRMT R159, R176, 0x7632, R159 ;  /* 0x00007632b09f7816 */ /* 0x000fe4000000009f */
[----:B------:R-:W-:Y:S01]  /*21430*/  SHF.R.U32.HI R176, RZ, 0x18, R176 ;  /* 0x00000018ffb07819 */ /* 0x000fe200000116b0 */
[----:B------:R3:W-:Y:S01]  /*21440*/  STG.E.U16 desc[UR28][R218.64+0x2], R0 ;  /* 0x00000200da007986 */ /* 0x0007e2000c10151c */
[----:B-1----:R-:W-:Y:S01]  /*21450*/  FADD.FTZ R153, R184, R145 ;  /* 0x00000091b8997221 */ /* 0x002fe20000010000 */
[----:B------:R-:W-:Y:S01]  /*21460*/  FADD.FTZ R145, R143, R147 ;  /* 0x000000938f917221 */ /* 0x000fe20000010000 */
[----:B------:R-:W-:Y:S01]  /*21470*/  PRMT R147, R136, 0x5410, R3 ;  /* 0x0000541088937816 */ /* 0x000fe20000000003 */
[----:B------:R-:W1:Y:S01]  /*21480*/  LDC R184, c[0x0][0x448] ;  /* 0x00011200ffb87b82 */ /* 0x000e620000000800 */
[----:B--2---:R2:W2:Y:S01]  /*21490*/  LDL.S16 R151, [R1+0x14] ;  /* 0x0000140001977983 */ /* 0x0044a20000100600 */
[----:B------:R-:W-:Y:S01]  /*214a0*/  FADD.FTZ R160, R141, R145 ;  /* 0x000000918da07221 */ /* 0x000fe20000010000 */
[----:B------:R-:W-:Y:S01]  /*214b0*/  @!P4 PRMT R136, R179, 0x5410, RZ ;  /* 0x00005410b388c816 */ /* 0x000fe200000000ff */
[----:B------:R-:W-:Y:S01]  /*214c0*/  MUFU.EX2 R145, R173 ;  /* 0x000000ad00917308 */ /* 0x000fe20000000800 */
[----:B---3--:R-:W-:Y:S02]  /*214d0*/  LEA.HI.X.SX32 R149, R155, R219, 0x1, P0 ;  /* 0x000000db9b957211 */ /* 0x008fe400000f0eff */
[----:B------:R-:W-:Y:S02]  /*214e0*/  LOP3.LUT R159, R159, 0xff, RZ, 0xc0, !PT ;  /* 0x000000ff9f9f7812 */ /* 0x000fe400078ec0ff */
[----:B------:R-:W-:Y:S01]  /*214f0*/  ISETP.GT.U32.AND P0, PT, R193, UR8, PT ;  /* 0x00000008c1007c0c */ /* 0x000fe2000bf04070 */
[----:B------:R3:W-:Y:S01]  /*21500*/  STG.E.U16 desc[UR28][R148.64], R136 ;  /* 0x0000008894007986 */ /* 0x0007e2000c10151c */
[C---:B------:R-:W-:Y:S03]  /*21510*/  ISETP.GT.U32.AND P4, PT, R196.reuse, UR8, PT ;  /* 0x00000008c4007c0c */ /* 0x040fe6000bf84070 */
[----:B------:R3:W-:Y:S01]  /*21520*/  MUFU.EX2 R143, R174 ;  /* 0x000000ae008f7308 */ /* 0x0007e20000000800 */
[----:B------:R-:W-:Y:S02]  /*21530*/  PRMT R158, R169, 0x5410, R158 ;  /* 0x00005410a99e7816 */ /* 0x000fe4000000009e */
[----:B------:R-:W-:Y:S02]  /*21540*/  PRMT R179, R196, 0x5410, R193 ;  /* 0x00005410c4b37816 */ /* 0x000fe400000000c1 */
[----:B------:R-:W-:Y:S02]  /*21550*/  PRMT R157, R157, 0x5410, R189 ;  /* 0x000054109d9d7816 */ /* 0x000fe400000000bd */
[C---:B------:R-:W-:Y:S02]  /*21560*/  PRMT R2, R150.reuse, 0x7610, R2 ;  /* 0x0000761096027816 */ /* 0x040fe40000000002 */
[----:B------:R-:W-:Y:S02]  /*21570*/  PRMT R0, R150, 0x7632, R0 ;  /* 0x0000763296007816 */ /* 0x000fe40000000000 */
[----:B------:R-:W-:Y:S02]  /*21580*/  LOP3.LUT R150, R222, UR7, R163, 0x96, !PT ;  /* 0x00000007de967c12 */ /* 0x000fe4000f8e96a3 */
[----:B---3--:R-:W-:Y:S01]  /*21590*/  F2FP.BF16.F32.PACK_AB R174, R188, R208 ;  /* 0x000000d0bcae723e */ /* 0x008fe200000010ff */
[----:B------:R-:W-:Y:S01]  /*215a0*/  FADD.FTZ R136, R172, R153 ;  /* 0x00000099ac887221 */ /* 0x000fe20000010000 */
[----:B-----5:R-:W-:Y:S02]  /*215b0*/  @!P5 HFMA2.BF16_V2 R183, -RZ.H0_H0, RZ.H0_H0, -R3.H0_H0 ;  /* 0x200000ffffb7d231 */ /* 0x020fe40000340903 */
[----:B----4-:R-:W-:Y:S03]  /*215c0*/  @!P1 HFMA2.BF16_V2 R170, -RZ.H0_H0, RZ.H0_H0, -R0.H0_H0 ;  /* 0x200000ffffaa9231 */ /* 0x010fe60000340900 */
[----:B------:R3:W-:Y:S01]  /*215d0*/  @!P5 STL.S16 [R1+0x24], R183 ;  /* 0x000024b70100d387 */ /* 0x0007e20000100600 */
[----:B------:R-:W-:Y:S02]  /*215e0*/  PRMT R141, R183, 0x7610, R141 ;  /* 0x00007610b78d7816 */ /* 0x000fe4000000008d */
[----:B------:R-:W-:Y:S02]  /*215f0*/  PRMT R163, R170, 0x7610, R163 ;  /* 0x00007610aaa37816 */ /* 0x000fe400000000a3 */
[----:B------:R-:W-:Y:S02]  /*21600*/  @!P5 PRMT R3, R141, 0x5410, RZ ;  /* 0x000054108d03d816 */ /* 0x000fe400000000ff */
[----:B------:R-:W-:Y:S03]  /*21610*/  MUFU.EX2 R141, R190 ;  /* 0x000000be008d7308 */ /* 0x000fe60000000800 */
[----:B------:R1:W-:Y:S01]  /*21620*/  STG.E.U16 desc[UR28][R148.64+0x2], R3 ;  /* 0x0000020394007986 */ /* 0x0003e2000c10151c */
[----:B--2---:R-:W-:Y:S05]  /*21630*/  @!P3 HFMA2.BF16_V2 R151, -RZ.H0_H0, RZ.H0_H0, -R2.H0_H0 ;  /* 0x200000ffff97b231 */ /* 0x004fea0000340902 */
[----:B------:R2:W-:Y:S01]  /*21640*/  @!P3 STL.S16 [R1+0x14], R151 ;  /* 0x000014970100b387 */ /* 0x0005e20000100600 */
[----:B------:R-:W-:Y:S03]  /*21650*/  PRMT R142, R151, 0x7610, R142 ;  /* 0x00007610978e7816 */ /* 0x000fe6000000008e */
[----:B------:R4:W-:Y:S04]  /*21660*/  @!P1 STL.S16 [R1+0x10], R170 ;  /* 0x000010aa01009387 */ /* 0x0009e80000100600 */
[----:B------:R4:W5:Y:S04]  /*21670*/  LDL.S16 R187, [R1+0x30] ;  /* 0x0000300001bb7983 */ /* 0x0009680000100600 */
[----:B------:R4:W5:Y:S04]  /*21680*/  LDL.S16 R186, [R1+0x2c] ;  /* 0x00002c0001ba7983 */ /* 0x0009680000100600 */
[----:B---3--:R3:W3:Y:S04]  /*21690*/  LDL.S16 R183, [R1+0x28] ;  /* 0x0000280001b77983 */ /* 0x0086e80000100600 */
[----:B------:R3:W3:Y:S01]  /*216a0*/  LDL.S16 R177, [R1+0x20] ;  /* 0x0000200001b17983 */ /* 0x0006e20000100600 */
[----:B-1----:R-:W-:Y:S04]  /*216b0*/  IMAD.WIDE R148, R184, 0x70, R148 ;  /* 0x00000070b8947825 */ /* 0x002fe800078e0294 */
[----:B------:R-:W-:Y:S01]  /*216c0*/  FADD.FTZ R3, R208, R154 ;  /* 0x0000009ad0037221 */ /* 0x000fe20000010000 */
[----:B------:R-:W-:Y:S01]  /*216d0*/  FADD.FTZ R154, R138, R136 ;  /* 0x000000888a9a7221 */ /* 0x000fe20000010000 */
[----:B--2---:R-:W1:Y:S01]  /*216e0*/  MUFU.EX2 R151, R195 ;  /* 0x000000c300977308 */ /* 0x004e620000000800 */
[C---:B------:R-:W-:Y:S01]  /*216f0*/  LEA R222, P5, R155.reuse, R148, 0x1 ;  /* 0x000000949bde7211 */ /* 0x040fe200078a08ff */
[----:B------:R-:W-:Y:S01]  /*21700*/  FADD.FTZ R136, R152, R166 ;  /* 0x000000a698887221 */ /* 0x000fe20000010000 */
[----:B------:R2:W2:Y:S01]  /*21710*/  LDL.S16 R173, [R1+0x1c] ;  /* 0x00001c0001ad7983 */ /* 0x0004a20000100600 */
[----:B------:R-:W-:Y:S01]  /*21720*/  FADD.FTZ R153, R188, R3 ;  /* 0x00000003bc997221 */ /* 0x000fe20000010000 */
[----:B------:R-:W-:Y:S02]  /*21730*/  LEA.HI.X.SX32 R223, R155, R149, 0x1, P5 ;  /* 0x000000959bdf7211 */ /* 0x000fe400028f0eff */
[----:B------:R-:W-:Y:S03]  /*21740*/  PRMT R155, R2, 0x5410, R0 ;  /* 0x00005410029b7816 */ /* 0x000fe60000000000 */
[----:B------:R-:W4:Y:S01]  /*21750*/  MUFU.EX2 R138, R192 ;  /* 0x000000c0008a7308 */ /* 0x000f220000000800 */
[----:B------:R-:W-:Y:S02]  /*21760*/  @!P3 PRMT R2, R142, 0x5410, RZ ;  /* 0x000054108e02b816 */ /* 0x000fe400000000ff */
[----:B------:R-:W-:Y:S02]  /*21770*/  ISETP.LE.U32.AND P3, PT, R159, UR8, PT ;  /* 0x000000089f007c0c */ /* 0x000fe4000bf63070 */
[----:B------:R-:W-:Y:S01]  /*21780*/  ISETP.LE.U32.AND P5, PT, R176, UR8, PT ;  /* 0x00000008b0007c0c */ /* 0x000fe2000bfa3070 */
[----:B------:R-:W-:Y:S01]  /*21790*/  STG.E.U16 desc[UR28][R148.64], R2 ;  /* 0x0000000294007986 */ /* 0x000fe2000c10151c */
[----:B------:R-:W-:Y:S03]  /*217a0*/  @!P1 PRMT R0, R163, 0x5410, RZ ;  /* 0x00005410a3009816 */ /* 0x000fe600000000ff */
[----:B------:R-:W4:Y:S01]  /*217b0*/  MUFU.EX2 R142, R175 ;  /* 0x000000af008e7308 */ /* 0x000f220000000800 */
[----:B------:R-:W-:Y:S01]  /*217c0*/  ISETP.LE.U32.AND P1, PT, R156, UR8, PT ;  /* 0x000000089c007c0c */ /* 0x000fe2000bf23070 */
[--C-:B-1----:R-:W-:Y:S01]  /*217d0*/  FADD.FTZ R163, R151, R136.reuse ;  /* 0x0000008897a37221 */ /* 0x102fe20000010000 */
[----:B------:R-:W-:Y:S01]  /*217e0*/  PRMT R136, R137, 0x7632, R136 ;  /* 0x0000763289887816 */ /* 0x000fe20000000088 */
[----:B------:R1:W-:Y:S01]  /*217f0*/  STG.E.U16 desc[UR28][R148.64+0x2], R0 ;  /* 0x0000020094007986 */ /* 0x0003e2000c10151c */
[----:B------:R-:W-:Y:S01]  /*21800*/  F2FP.BF16.F32.PACK_AB R3, R151, R152 ;  /* 0x000000989703723e */ /* 0x000fe200000010ff */
[----:B------:R-:W-:Y:S01]  /*21810*/  FADD.FTZ R151, R141, R160 ;  /* 0x000000a08d977221 */ /* 0x000fe20000010000 */
[C---:B------:R-:W-:Y:S03]  /*21820*/  F2FP.BF16.F32.PACK_AB R160, R143.reuse, R144 ;  /* 0x000000908fa0723e */ /* 0x040fe600000010ff */
[----:B------:R-:W-:Y:S01]  /*21830*/  MUFU.EX2 R152, R197 ;  /* 0x000000c500987308 */ /* 0x000fe20000000800 */
[C---:B----4-:R-:W-:Y:S01]  /*21840*/  F2FP.BF16.F32.PACK_AB R171, R138.reuse, R141 ;  /* 0x0000008d8aab723e */ /* 0x050fe200000010ff */
[----:B------:R-:W-:Y:S01]  /*21850*/  FADD.FTZ R170, R138, R151 ;  /* 0x000000978aaa7221 */ /* 0x000fe20000010000 */
[----:B------:R-:W-:Y:S01]  /*21860*/  FADD.FTZ R138, R144, R153 ;  /* 0x00000099908a7221 */ /* 0x000fe20000010000 */
[----:B------:R-:W-:Y:S01]  /*21870*/  LOP3.LUT R144, R206, 0xff, RZ, 0xc0, !PT ;  /* 0x000000ffce907812 */ /* 0x000fe200078ec0ff */
[----:B------:R-:W-:Y:S01]  /*21880*/  LDSM.16.MT88.4 R192, [R207+0xb800] ;  /* 0x00b80000cfc0783b */ /* 0x000fe20000004200 */
[----:B------:R-:W-:Y:S01]  /*21890*/  PRMT R141, R140, 0x7632, R141 ;  /* 0x000076328c8d7816 */ /* 0x000fe2000000008d */
[--C-:B------:R-:W-:Y:S03]  /*218a0*/  FADD.FTZ R143, R143, R138.reuse ;  /* 0x0000008a8f8f7221 */ /* 0x100fe60000010000 */
[----:B------:R-:W4:Y:S01]  /*218b0*/  MUFU.EX2 R151, R198 ;  /* 0x000000c600977308 */ /* 0x000f220000000800 */
[----:B------:R-:W-:Y:S02]  /*218c0*/  F2FP.BF16.F32.PACK_AB R206, R142, R145 ;  /* 0x000000918ece723e */ /* 0x000fe400000010ff */
[----:B------:R-:W-:Y:S02]  /*218d0*/  PRMT R138, R139, 0x7632, R138 ;  /* 0x000076328b8a7816 */ /* 0x000fe4000000008a */
[----:B------:R-:W-:Y:S02]  /*218e0*/  PRMT R153, R140, 0x5410, R141 ;  /* 0x000054108c997816 */ /* 0x000fe4000000008d */
[----:B------:R-:W-:Y:S02]  /*218f0*/  PRMT R156, R156, 0x5410, R168 ;  /* 0x000054109c9c7816 */ /* 0x000fe400000000a8 */
[----:B------:R-:W-:Y:S02]  /*21900*/  PRMT R159, R159, 0x5410, R176 ;  /* 0x000054109f9f7816 */ /* 0x000fe400000000b0 */
[----:B------:R-:W-:Y:S02]  /*21910*/  PRMT R176, R162, 0x7771, RZ ;  /* 0x00007771a2b07816 */ /* 0x000fe400000000ff */
[----:B-1----:R-:W-:Y:S01]  /*21920*/  PRMT R0, R167, 0x7632, R0 ;  /* 0x00007632a7007816 */ /* 0x002fe20000000000 */
[----:B------:R-:W-:Y:S01]  /*21930*/  IMAD.WIDE R148, R184, -0x70, R148 ;  /* 0xffffff90b8947825 */ /* 0x000fe200078e0294 */
[----:B----4-:R-:W-:Y:S03]  /*21940*/  F2FP.BF16.F32.PACK_AB R172, R151, R152 ;  /* 0x0000009897ac723e */ /* 0x010fe600000010ff */
[----:B-----5:R-:W-:Y:S02]  /*21950*/  @!P3 HFMA2.BF16_V2 R187, -RZ.H0_H0, RZ.H0_H0, -R137.H0_H0 ;  /* 0x200000ffffbbb231 */ /* 0x020fe40000340989 */
[----:B------:R-:W-:Y:S03]  /*21960*/  @!P5 HFMA2.BF16_V2 R186, -RZ.H0_H0, RZ.H0_H0, -R136.H0_H0 ;  /* 0x200000ffffbad231 */ /* 0x000fe60000340988 */
[----:B------:R-:W-:Y:S01]  /*21970*/  @!P3 STL.S16 [R1+0x30], R187 ;  /* 0x000030bb0100b387 */ /* 0x000fe20000100600 */
[----:B------:R-:W-:Y:S01]  /*21980*/  PRMT R182, R187, 0x7610, R182 ;  /* 0x00007610bbb67816 */ /* 0x000fe200000000b6 */
[----:B---3--:R-:W-:Y:S02]  /*21990*/  @!P1 HFMA2.BF16_V2 R183, -RZ.H0_H0, RZ.H0_H0, -R140.H0_H0 ;  /* 0x200000ffffb79231 */ /* 0x008fe4000034098c */
[----:B------:R-:W-:Y:S01]  /*219a0*/  @!P5 STL.S16 [R1+0x2c], R186 ;  /* 0x00002cba0100d387 */ /* 0x000fe20000100600 */
[----:B------:R-:W-:Y:S03]  /*219b0*/  PRMT R181, R186, 0x7610, R181 ;  /* 0x00007610bab57816 */ /* 0x000fe600000000b5 */
[----:B------:R-:W-:Y:S01]  /*219c0*/  @!P1 STL.S16 [R1+0x28], R183 ;  /* 0x000028b701009387 */ /* 0x000fe20000100600 */
[----:B------:R-:W-:Y:S03]  /*219d0*/  PRMT R180, R183, 0x7610, R180 ;  /* 0x00007610b7b47816 */ /* 0x000fe600000000b4 */
[----:B------:R4:W3:Y:S01]  /*219e0*/  LDL.S16 R166, [R1+0x18] ;  /* 0x0000180001a67983 */ /* 0x0008e20000100600 */
[----:B------:R-:W-:Y:S03]  /*219f0*/  @!P1 PRMT R140, R180, 0x5410, RZ ;  /* 0x00005410b48c9816 */ /* 0x000fe600000000ff */
[----:B------:R1:W-:Y:S02]  /*21a00*/  STL [R1+0x60], R143 ;  /* 0x0000608f01007387 */ /* 0x0003e40000100800 */
[----:B-1----:R-:W-:Y:S01]  /*21a10*/  FADD.FTZ R143, R145, R154 ;  /* 0x0000009a918f7221 */ /* 0x002fe20000010000 */
[----:B------:R-:W-:Y:S02]  /*21a20*/  PRMT R154, R137, 0x5410, R136 ;  /* 0x00005410899a7816 */ /* 0x000fe40000000088 */
[----:B------:R-:W-:Y:S01]  /*21a30*/  @!P3 PRMT R137, R182, 0x5410, RZ ;  /* 0x00005410b689b816 */ /* 0x000fe200000000ff */
[----:B------:R-:W-:Y:S01]  /*21a40*/  FADD.FTZ R142, R142, R143 ;  /* 0x0000008f8e8e7221 */ /* 0x000fe20000010000 */
[----:B------:R-:W-:Y:S01]  /*21a50*/  FADD.FTZ R143, R152, R163 ;  /* 0x000000a3988f7221 */ /* 0x000fe20000010000 */
[----:B------:R-:W-:Y:S02]  /*21a60*/  ISETP.LE.U32.AND P3, PT, R144, UR8, PT ;  /* 0x0000000890007c0c */ /* 0x000fe4000bf63070 */
[----:B------:R-:W-:Y:S01]  /*21a70*/  @!P5 PRMT R136, R181, 0x5410, RZ ;  /* 0x00005410b588d816 */ /* 0x000fe200000000ff */
[----:B------:R1:W-:Y:S01]  /*21a80*/  STL [R1+0x5c], R142 ;  /* 0x00005c8e01007387 */ /* 0x0003e20000100800 */
[----:B------:R-:W-:Y:S01]  /*21a90*/  ISETP.GT.U32.AND P5, PT, R203, UR8, PT ;  /* 0x00000008cb007c0c */ /* 0x000fe2000bfa4070 */
[----:B------:R-:W-:Y:S01]  /*21aa0*/  FADD.FTZ R145, R151, R143 ;  /* 0x0000008f97917221 */ /* 0x000fe20000010000 */
[C---:B------:R-:W-:Y:S01]  /*21ab0*/  LOP3.LUT R181, R150.reuse, 0xff, RZ, 0xc0, !PT ;  /* 0x000000ff96b57812 */ /* 0x040fe200078ec0ff */
[----:B------:R4:W5:Y:S04]  /*21ac0*/  LDL.S16 R163, [R1] ;  /* 0x0000000001a37983 */ /* 0x0009680000100600 */
[----:B------:R4:W-:Y:S02]  /*21ad0*/  STL [R1+0x54], R145 ;  /* 0x0000549101007387 */ /* 0x0009e40000100800 */
[----:B------:R-:W-:Y:S02]  /*21ae0*/  @!P3 HFMA2.BF16_V2 R177, -RZ.H0_H0, RZ.H0_H0, -R139.H0_H0 ;  /* 0x200000ffffb1b231 */ /* 0x000fe4000034098b */
[----:B------:R-:W-:Y:S02]  /*21af0*/  STG.E.U16 desc[UR28][R222.64+0x2], R136 ;  /* 0x00000288de007986 */ /* 0x000fe4000c10151c */
[----:B--2---:R-:W-:Y:S01]  /*21b00*/  @P5 HFMA2.BF16_V2 R173, -RZ.H0_H0, RZ.H0_H0, -R138.H0_H0 ;  /* 0x200000ffffad5231 */ /* 0x004fe2000034098a */
[----:B------:R-:W-:Y:S01]  /*21b10*/  PRMT R151, R177, 0x7610, R151 ;  /* 0x00007610b1977816 */ /* 0x000fe20000000097 */
[----:B------:R-:W-:Y:S04]  /*21b20*/  @!P3 STL.S16 [R1+0x20], R177 ;  /* 0x000020b10100b387 */ /* 0x000fe80000100600 */
[----:B------:R-:W-:Y:S04]  /*21b30*/  @P5 STL.S16 [R1+0x1c], R173 ;  /* 0x00001cad01005387 */ /* 0x000fe80000100600 */
[----:B------:R2:W-:Y:S01]  /*21b40*/  STG.E.U16 desc[UR28][R222.64], R137 ;  /* 0x00000089de007986 */ /* 0x0005e2000c10151c */
[----:B-1----:R-:W-:Y:S04]  /*21b50*/  LOP3.LUT R142, R150, 0xffff, RZ, 0xc0, !PT ;  /* 0x0000ffff968e7812 */ /* 0x002fe800078ec0ff */
[--C-:B------:R-:W-:Y:S02]  /*21b60*/  SHF.R.U32.HI R183, RZ, 0x8, R142.reuse ;  /* 0x00000008ffb77819 */ /* 0x100fe4000001168e */
[----:B------:R-:W-:Y:S02]  /*21b70*/  PRMT R142, R173, 0x7610, R142 ;  /* 0x00007610ad8e7816 */ /* 0x000fe4000000008e */
[----:B------:R-:W-:Y:S02]  /*21b80*/  LOP3.LUT R2, R183, 0xffff, RZ, 0xc0, !PT ;  /* 0x0000ffffb7027812 */ /* 0x000fe400078ec0ff */
[----:B----4-:R-:W-:Y:S02]  /*21b90*/  PRMT R145, R139, 0x5410, R138 ;  /* 0x000054108b917816 */ /* 0x010fe4000000008a */
[----:B------:R-:W-:Y:S02]  /*21ba0*/  ISETP.LE.U32.AND P1, PT, R2, UR8, PT ;  /* 0x0000000802007c0c */ /* 0x000fe4000bf23070 */
[----:B------:R-:W-:Y:S02]  /*21bb0*/  PRMT R2, R167, 0x7610, R2 ;  /* 0x00007610a7027816 */ /* 0x000fe40000000002 */
[----:B------:R-:W-:Y:S02]  /*21bc0*/  @P5 PRMT R138, R142, 0x5410, RZ ;  /* 0x000054108e8a5816 */ /* 0x000fe400000000ff */
[----:B------:R-:W-:Y:S02]  /*21bd0*/  @!P3 PRMT R139, R151, 0x5410, RZ ;  /* 0x00005410978bb816 */ /* 0x000fe400000000ff */
[----:B------:R-:W-:Y:S01]  /*21be0*/  PRMT R151, R144, 0x5410, R203 ;  /* 0x0000541090977816 */ /* 0x000fe200000000cb */
[----:B------:R1:W-:Y:S01]  /*21bf0*/  STG.E.U16 desc[UR28][R218.64+0x12], R138 ;  /* 0x0000128ada007986 */ /* 0x0003e2000c10151c */
[----:B------:R-:W-:Y:S02]  /*21c00*/  PRMT R144, R2, 0x5410, R0 ;  /* 0x0000541002907816 */ /* 0x000fe40000000000 */
[----:B------:R-:W-:Y:S01]  /*21c10*/  ISETP.GT.U32.AND P3, PT, R165, UR8, PT ;  /* 0x00000008a5007c0c */ /* 0x000fe2000bf64070 */
[----:B------:R-:W-:Y:S01]  /*21c20*/  STG.E.U16 desc[UR28][R218.64+0x10], R139 ;  /* 0x0000108bda007986 */ /* 0x000fe2000c10151c */
[----:B--2---:R-:W-:Y:S02]  /*21c30*/  PRMT R137, R185, 0x7610, R137 ;  /* 0x00007610b9897816 */ /* 0x004fe40000000089 */
[----:B------:R-:W-:Y:S02]  /*21c40*/  ISETP.GT.U32.AND P5, PT, R164, UR8, PT ;  /* 0x00000008a4007c0c */ /* 0x000fe4000bfa4070 */
[----:B------:R-:W-:Y:S07]  /*21c50*/  PRMT R173, R165, 0x5410, R164 ;  /* 0x00005410a5ad7816 */ /* 0x000fee00000000a4 */
[----:B------:R-:W-:Y:S01]  /*21c60*/  @P3 HFMA2.BF16_V2 R248, -RZ.H0_H0, RZ.H0_H0, -R137.H0_H0 ;  /* 0x200000fffff83231 */ /* 0x000fe20000340989 */
[----:B-1----:R1:W-:Y:S02]  /*21c70*/  MUFU.EX2 R138, R200 ;  /* 0x000000c8008a7308 */ /* 0x0023e40000000800 */
[----:B-1----:R-:W-:Y:S02]  /*21c80*/  VIADD R200, R207, 0xa040 ;  /* 0x0000a040cfc87836 */ /* 0x002fe40000000000 */
[----:B---3--:R-:W-:Y:S05]  /*21c90*/  @P0 HFMA2.BF16_V2 R166, -RZ.H0_H0, RZ.H0_H0, -R0.H0_H0 ;  /* 0x200000ffffa60231 */ /* 0x008fea0000340900 */
[----:B------:R1:W-:Y:S01]  /*21ca0*/  @P0 STL.S16 [R1+0x18], R166 ;  /* 0x000018a601000387 */ /* 0x0003e20000100600 */
[----:B------:R-:W-:Y:S04]  /*21cb0*/  PRMT R143, R166, 0x7610, R143 ;  /* 0x00007610a68f7816 */ /* 0x000fe8000000008f */
[----:B------:R-:W-:Y:S02]  /*21cc0*/  @P0 PRMT R0, R143, 0x5410, RZ ;  /* 0x000054108f000816 */ /* 0x000fe400000000ff */
[----:B------:R-:W-:Y:S01]  /*21cd0*/  ISETP.GT.U32.AND P0, PT, R168, UR8, PT ;  /* 0x00000008a8007c0c */ /* 0x000fe2000bf04070 */
[----:B------:R2:W3:Y:S02]  /*21ce0*/  MUFU.EX2 R143, R199 ;  /* 0x000000c7008f7308 */ /* 0x0004e40000000800 */
[----:B------:R4:W-:Y:S10]  /*21cf0*/  STG.E.U16 desc[UR28][R148.64+0x12], R0 ;  /* 0x0000120094007986 */ /* 0x0009f4000c10151c */
[----:B------:R-:W-:Y:S02]  /*21d00*/  @P0 HFMA2.BF16_V2 R249, -RZ.H0_H0, RZ.H0_H0, -R141.H0_H0 ;  /* 0x200000fffff90231 */ /* 0x000fe4000034098d */
[----:B-1----:R-:W-:Y:S03]  /*21d10*/  IMAD.WIDE.U32 R166, R202, -0x2daee0ad, RZ ;  /* 0xd2511f53caa67825 */ /* 0x002fe600078e00ff */
[----:B------:R-:W-:Y:S01]  /*21d20*/  @P0 PRMT R141, R249, 0x5410, RZ ;  /* 0x00005410f98d0816 */ /* 0x000fe200000000ff */
[----:B--2---:R-:W-:Y:S01]  /*21d30*/  LDSM.16.MT88.4 R196, [R211+0xb800] ;  /* 0x00b80000d3c4783b */ /* 0x004fe20000004200 */
[----:B------:R-:W-:Y:S02]  /*21d40*/  ISETP.LE.U32.AND P0, PT, R181, UR8, PT ;  /* 0x00000008b5007c0c */ /* 0x000fe4000bf03070 */
[----:B------:R-:W-:Y:S02]  /*21d50*/  LOP3.LUT R142, R230, UR7, R167, 0x96, !PT ;  /* 0x00000007e68e7c12 */ /* 0x000fe4000f8e96a7 */
[----:B---3--:R-:W-:Y:S02]  /*21d60*/  F2FP.BF16.F32.PACK_AB R175, R138, R143 ;  /* 0x0000008f8aaf723e */ /* 0x008fe400000010ff */
[----:B------:R-:W-:Y:S02]  /*21d70*/  LOP3.LUT R136, R142, 0xffff, RZ, 0xc0, !PT ;  /* 0x0000ffff8e887812 */ /* 0x000fe400078ec0ff */
[----:B------:R-:W-:Y:S01]  /*21d80*/  SHF.R.U32.HI R177, RZ, 0x18, R142 ;  /* 0x00000018ffb17819 */ /* 0x000fe2000001168e */
[----:B-----5:R-:W-:Y:S01]  /*21d90*/  @P4 HFMA2.BF16_V2 R163, -RZ.H0_H0, RZ.H0_H0, -R2.H0_H0 ;  /* 0x200000ffffa34231 */ /* 0x020fe20000340902 */
[--C-:B------:R-:W-:Y:S02]  /*21da0*/  SHF.R.U32.HI R182, RZ, 0x8, R136.reuse ;  /* 0x00000008ffb67819 */ /* 0x100fe40000011688 */
[----:B------:R-:W-:Y:S01]  /*21db0*/  PRMT R136, R185, 0x7632, R136 ;  /* 0x00007632b9887816 */ /* 0x000fe20000000088 */
[----:B------:R-:W-:Y:S01]  /*21dc0*/  @!P0 HFMA2.BF16_V2 R246, -RZ.H0_H0, RZ.H0_H0, -R3.H0_H0 ;  /* 0x200000fffff68231 */ /* 0x000fe20000340903 */
[----:B------:R-:W-:Y:S01]  /*21dd0*/  @P4 STL.S16 [R1], R163 ;  /* 0x000000a301004387 */ /* 0x000fe20000100600 */
[----:B------:R-:W-:Y:S02]  /*21de0*/  PRMT R152, R163, 0x7610, R152 ;  /* 0x00007610a3987816 */ /* 0x000fe40000000098 */
[----:B----4-:R-:W-:Y:S01]  /*21df0*/  PRMT R0, R150, 0x7632, R0 ;  /* 0x0000763296007816 */ /* 0x010fe20000000000 */
[----:B------:R-:W2:Y:S01]  /*21e00*/  LDL R185, [R1+0x34] ;  /* 0x0000340001b97983 */ /* 0x000ea20000100800 */
[----:B------:R-:W-:Y:S01]  /*21e10*/  @P4 PRMT R2, R152, 0x5410, RZ ;  /* 0x0000541098024816 */ /* 0x000fe200000000ff */
[----:B------:R-:W-:Y:S01]  /*21e20*/  @P5 HFMA2.BF16_V2 R247, -RZ.H0_H0, RZ.H0_H0, -R136.H0_H0 ;  /* 0x200000fffff75231 */ /* 0x000fe20000340988 */
[----:B------:R-:W-:Y:S01]  /*21e30*/  LOP3.LUT R180, R0, 0xff, RZ, 0xc0, !PT ;  /* 0x000000ff00b47812 */ /* 0x000fe200078ec0ff */
[----:B------:R-:W-:Y:S01]  /*21e40*/  FADD.FTZ R0, R143, R170 ;  /* 0x000000aa8f007221 */ /* 0x000fe20000010000 */
[----:B------:R-:W-:Y:S01]  /*21e50*/  SHF.R.U32.HI R170, RZ, 0x18, R150 ;  /* 0x00000018ffaa7819 */ /* 0x000fe20000011696 */
[----:B------:R1:W-:Y:S01]  /*21e60*/  STG.E.U16 desc[UR28][R148.64+0x10], R2 ;  /* 0x0000100294007986 */ /* 0x0003e2000c10151c */
[----:B------:R-:W-:Y:S01]  /*21e70*/  PRMT R152, R137, 0x5410, R136 ;  /* 0x0000541089987816 */ /* 0x000fe20000000088 */
[----:B------:R-:W-:Y:S01]  /*21e80*/  FADD.FTZ R143, R138, R0 ;  /* 0x000000008a8f7221 */ /* 0x000fe20000010000 */
[----:B------:R-:W-:Y:S02]  /*21e90*/  @P3 PRMT R137, R248, 0x5410, RZ ;  /* 0x00005410f8893816 */ /* 0x000fe400000000ff */
[----:B------:R-:W-:Y:S02]  /*21ea0*/  ISETP.LE.U32.AND P3, PT, R180, UR8, PT ;  /* 0x00000008b4007c0c */ /* 0x000fe4000bf63070 */
[----:B------:R-:W-:Y:S01]  /*21eb0*/  PRMT R138, R171, 0x7632, R138 ;  /* 0x00007632ab8a7816 */ /* 0x000fe2000000008a */
[----:B------:R-:W-:Y:S01]  /*21ec0*/  STL [R1+0x58], R143 ;  /* 0x0000588f01007387 */ /* 0x000fe20000100800 */
[----:B------:R-:W-:Y:S02]  /*21ed0*/  @P5 PRMT R136, R247, 0x5410, RZ ;  /* 0x00005410f7885816 */ /* 0x000fe400000000ff */
[----:B------:R-:W-:Y:S02]  /*21ee0*/  PRMT R0, R171, 0x7610, R0 ;  /* 0x00007610ab007816 */ /* 0x000fe40000000000 */
[----:B------:R-:W-:Y:S02]  /*21ef0*/  LOP3.LUT R139, R182, 0xffff, RZ, 0xc0, !PT ;  /* 0x0000ffffb68b7812 */ /* 0x000fe400078ec0ff */
[----:B------:R-:W-:Y:S02]  /*21f00*/  PRMT R169, R0, 0x5410, R138 ;  /* 0x0000541000a97816 */ /* 0x000fe4000000008a */
[----:B------:R-:W-:Y:S01]  /*21f10*/  ISETP.LE.U32.AND P4, PT, R139, UR8, PT ;  /* 0x000000088b007c0c */ /* 0x000fe2000bf83070 */
[----:B------:R-:W-:Y:S01]  /*21f20*/  @!P3 HFMA2.BF16_V2 R244, -RZ.H0_H0, RZ.H0_H0, -R0.H0_H0 ;  /* 0x200000fffff4b231 */ /* 0x000fe20000340900 */
[C---:B------:R-:W-:Y:S02]  /*21f30*/  PRMT R139, R142.reuse, 0x7632, R139 ;  /* 0x000076328e8b7816 */ /* 0x040fe4000000008b */
[----:B------:R-:W-:Y:S02]  /*21f40*/  LOP3.LUT R171, R142, 0xff, RZ, 0xc0, !PT ;  /* 0x000000ff8eab7812 */ /* 0x000fe400078ec0ff */
[----:B------:R-:W-:Y:S02]  /*21f50*/  @!P3 PRMT R0, R244, 0x5410, RZ ;  /* 0x00005410f400b816 */ /* 0x000fe400000000ff */
[----:B------:R-:W-:Y:S01]  /*21f60*/  LOP3.LUT R167, R139, 0xff, RZ, 0xc0, !PT ;  /* 0x000000ff8ba77812 */ /* 0x000fe200078ec0ff */
[----:B-1----:R-:W-:Y:S01]  /*21f70*/  IMAD.WIDE R148, R184, 0x70, R148 ;  /* 0x00000070b8947825 */ /* 0x002fe200078e0294 */
[----:B------:R-:W-:Y:S02]  /*21f80*/  PRMT R2, R3, 0x7632, R2 ;  /* 0x0000763203027816 */ /* 0x000fe40000000002 */
[----:B------:R-:W-:Y:S02]  /*21f90*/  LOP3.LUT R139, R179, 0xff00ff, RZ, 0xc0, !PT ;  /* 0x00ff00ffb38b7812 */ /* 0x000fe400078ec0ff */
[----:B------:R-:W-:Y:S01]  /*21fa0*/  STG.E.U16 desc[UR28][R148.64+0x10], R140 ;  /* 0x0000108c94007986 */ /* 0x000fe2000c10151c */
[----:B------:R-:W-:Y:S01]  /*21fb0*/  PRMT R163, R3, 0x5410, R2 ;  /* 0x0000541003a37816 */ /* 0x000fe20000000002 */
[----:B------:R-:W-:Y:S01]  /*21fc0*/  @!P1 HFMA2.BF16_V2 R245, -RZ.H0_H0, RZ.H0_H0, -R2.H0_H0 ;  /* 0x200000fffff59231 */ /* 0x000fe20000340902 */
[----:B------:R-:W-:Y:S01]  /*21fd0*/  @!P0 PRMT R3, R246, 0x5410, RZ ;  /* 0x00005410f6038816 */ /* 0x000fe200000000ff */
[----:B------:R1:W-:Y:S01]  /*21fe0*/  STG.E.U16 desc[UR28][R148.64+0x12], R141 ;  /* 0x0000128d94007986 */ /* 0x0003e2000c10151c */
[----:B------:R-:W-:Y:S02]  /*21ff0*/  ISETP.LE.U32.AND P0, PT, R170, UR8, PT ;  /* 0x00000008aa007c0c */ /* 0x000fe4000bf03070 */
[----:B------:R-:W-:Y:S01]  /*22000*/  @!P1 PRMT R2, R245, 0x5410, RZ ;  /* 0x00005410f5029816 */ /* 0x000fe200000000ff */
[----:B------:R3:W-:Y:S01]  /*22010*/  STG.E.U16 desc[UR28][R222.64+0x10], R137 ;  /* 0x00001089de007986 */ /* 0x0007e2000c10151c */
[----:B------:R-:W-:Y:S02]  /*22020*/  ISETP.LE.U32.AND P1, PT, R171, UR8, PT ;  /* 0x00000008ab007c0c */ /* 0x000fe4000bf23070 */
[--C-:B------:R-:W-:Y:S01]  /*22030*/  HSET2.LE.AND R139, R139, R221.reuse, PT ;  /* 0x000000dd8b8b7233 */ /* 0x100fe20003803000 */
[----:B------:R4:W-:Y:S01]  /*22040*/  STG.E.U16 desc[UR28][R222.64+0x12], R136 ;  /* 0x00001288de007986 */ /* 0x0009e2000c10151c */
[----:B------:R-:W-:Y:S02]  /*22050*/  ISETP.LE.U32.AND P3, PT, R177, UR8, PT ;  /* 0x00000008b1007c0c */ /* 0x000fe4000bf63070 */
[C---:B------:R-:W-:Y:S01]  /*22060*/  ISETP.LE.U32.AND P5, PT, R167.reuse, UR8, PT ;  /* 0x00000008a7007c0c */ /* 0x040fe2000bfa3070 */
[----:B------:R5:W-:Y:S01]  /*22070*/  STG.E.U16 desc[UR28][R218.64+0x20], R3 ;  /* 0x00002003da007986 */ /* 0x000be2000c10151c */
[----:B------:R-:W-:Y:S01]  /*22080*/  LOP3.LUT R139, R144, R139, RZ, 0xc0, !PT ;  /* 0x0000008b908b7212 */ /* 0x000fe200078ec0ff */
[----:B------:R-:W-:Y:S01]  /*22090*/  @!P0 HFMA2.BF16_V2 R239, -RZ.H0_H0, RZ.H0_H0, -R138.H0_H0 ;  /* 0x200000ffffef8231 */ /* 0x000fe2000034098a */
[----:B------:R-:W-:Y:S01]  /*220a0*/  HSET2.LE.AND R144, R157, R221, PT ;  /* 0x000000dd9d907233 */ /* 0x000fe20003803000 */
[----:B------:R5:W-:Y:S01]  /*220b0*/  STG.E.U16 desc[UR28][R218.64+0x22], R2 ;  /* 0x00002202da007986 */ /* 0x000be2000c10151c */
[----:B------:R-:W-:Y:S02]  /*220c0*/  PRMT R177, R167, 0x5410, R177 ;  /* 0x00005410a7b17816 */ /* 0x000fe400000000b1 */
[----:B------:R-:W-:Y:S01]  /*220d0*/  @!P0 PRMT R138, R239, 0x5410, RZ ;  /* 0x00005410ef8a8816 */ /* 0x000fe200000000ff */
[----:B------:R-:W5:Y:S01]  /*220e0*/  LDSM.16.MT88.4 R140, [R207+0xa000] ;  /* 0x00a00000cf8c783b */ /* 0x000f620000004200 */
[----:B------:R-:W-:Y:S01]  /*220f0*/  LOP3.LUT R144, R155, R144, RZ, 0xc0, !PT ;  /* 0x000000909b907212 */ /* 0x000fe200078ec0ff */
[----:B------:R-:W-:Y:S01]  /*22100*/  @!P3 HFMA2.BF16_V2 R251, -RZ.H0_H0, RZ.H0_H0, -R161.H1_H1 ;  /* 0x200000fffffbb231 */ /* 0x000fe200003609a1 */
[----:B------:R-:W-:Y:S01]  /*22110*/  HSET2.LE.AND R177, R177, R221, PT ;  /* 0x000000ddb1b17233 */ /* 0x000fe20003803000 */
[----:B------:R-:W-:Y:S02]  /*22120*/  @!P5 HFMA2.BF16_V2 R240, -RZ.H0_H0, RZ.H0_H0, -R161.H0_H0 ;  /* 0x200000fffff0d231 */ /* 0x000fe400003409a1 */
[C---:B-1----:R-:W-:Y:S03]  /*22130*/  IMAD.WIDE R148, R184.reuse, -0x70, R148 ;  /* 0xffffff90b8947825 */ /* 0x042fe600078e0294 */
[----:B------:R-:W-:Y:S02]  /*22140*/  LOP3.LUT R177, R161, R177, RZ, 0xc0, !PT ;  /* 0x000000b1a1b17212 */ /* 0x000fe400078ec0ff */
[--C-:B---3--:R-:W-:Y:S01]  /*22150*/  HSET2.LE.AND R137, R158, R221.reuse, PT ;  /* 0x000000dd9e897233 */ /* 0x108fe20003803000 */
[----:B------:R1:W-:Y:S01]  /*22160*/  STG.E.U16 desc[UR28][R148.64+0x22], R138 ;  /* 0x0000228a94007986 */ /* 0x0003e2000c10151c */
[----:B------:R-:W-:Y:S03]  /*22170*/  IMAD.WIDE R164, R184, 0x70, R148 ;  /* 0x00000070b8a47825 */ /* 0x000fe600078e0294 */
[----:B------:R3:W-:Y:S01]  /*22180*/  STG.E.U16 desc[UR28][R148.64+0x20], R0 ;  /* 0x0000200094007986 */ /* 0x0007e2000c10151c */
[--C-:B----4-:R-:W-:Y:S02]  /*22190*/  HSET2.LE.AND R136, R178, R221.reuse, PT ;  /* 0x000000ddb2887233 */ /* 0x110fe40003803000 */
[----:B------:R-:W-:Y:S01]  /*221a0*/  LOP3.LUT R137, R147, R137, RZ, 0xc0, !PT ;  /* 0x0000008993897212 */ /* 0x000fe200078ec0ff */
[----:B-----5:R-:W-:Y:S01]  /*221b0*/  IMAD.MOV.U32 R3, RZ, RZ, R162 ;  /* 0x000000ffff037224 */ /* 0x020fe200078e00a2 */
[----:B------:R-:W-:Y:S02]  /*221c0*/  LOP3.LUT R147, R173, 0xff00ff, RZ, 0xc0, !PT ;  /* 0x00ff00ffad937812 */ /* 0x000fe400078ec0ff */
[----:B------:R-:W-:Y:S02]  /*221d0*/  PRMT R2, R174, 0x7610, R2 ;  /* 0x00007610ae027816 */ /* 0x000fe40000000002 */
[----:B------:R-:W-:Y:S02]  /*221e0*/  LOP3.LUT R136, R146, R136, RZ, 0xc0, !PT ;  /* 0x0000008892887212 */ /* 0x000fe400078ec0ff */
[--C-:B------:R-:W-:Y:S01]  /*221f0*/  HSET2.LE.AND R146, R156, R221.reuse, PT ;  /* 0x000000dd9c927233 */ /* 0x100fe20003803000 */
[----:B------:R-:W-:Y:S01]  /*22200*/  @!P1 HFMA2.BF16_V2 R242, -RZ.H0_H0, RZ.H0_H0, -R2.H0_H0 ;  /* 0x200000fffff29231 */ /* 0x000fe20000340902 */
[--C-:B------:R-:W-:Y:S02]  /*22210*/  HSET2.LE.AND R147, R147, R221.reuse, PT ;  /* 0x000000dd93937233 */ /* 0x100fe40003803000 */
[----:B------:R-:W-:Y:S02]  /*22220*/  PRMT R173, R162, 0x7772, RZ ;  /* 0x00007772a2ad7816 */ /* 0x000fe400000000ff */
[----:B------:R-:W-:Y:S02]  /*22230*/  LOP3.LUT R146, R153, R146, RZ, 0xc0, !PT ;  /* 0x0000009299927212 */ /* 0x000fe400078ec0ff */
[----:B------:R-:W-:Y:S02]  /*22240*/  LOP3.LUT R147, R152, R147, RZ, 0xc0, !PT ;  /* 0x0000009398937212 */ /* 0x000fe400078ec0ff */
[--C-:B-1----:R-:W-:Y:S02]  /*22250*/  HSET2.LE.AND R138, R151, R221.reuse, PT ;  /* 0x000000dd978a7233 */ /* 0x102fe40003803000 */
[----:B------:R-:W1:Y:S01]  /*22260*/  LDSM.16.MT88.4 R148, [R211+0xa000] ;  /* 0x00a00000d394783b */ /* 0x000e620000004200 */
[----:B---3--:R-:W-:Y:S02]  /*22270*/  PRMT R0, R174, 0x7632, R0 ;  /* 0x00007632ae007816 */ /* 0x008fe40000000000 */
[----:B------:R-:W-:Y:S02]  /*22280*/  LOP3.LUT R138, R145, R138, RZ, 0xc0, !PT ;  /* 0x0000008a918a7212 */ /* 0x000fe400078ec0ff */
[--C-:B------:R-:W-:Y:S01]  /*22290*/  HSET2.LE.AND R145, R159, R221.reuse, PT ;  /* 0x000000dd9f917233 */ /* 0x100fe20003803000 */
[----:B------:R-:W-:Y:S01]  /*222a0*/  @!P4 HFMA2.BF16_V2 R241, -RZ.H0_H0, RZ.H0_H0, -R0.H0_H0 ;  /* 0x200000fffff1c231 */ /* 0x000fe20000340900 */
[----:B------:R-:W-:Y:S02]  /*222b0*/  PRMT R208, R2, 0x5410, R0 ;  /* 0x0000541002d07816 */ /* 0x000fe40000000000 */
[----:B------:R-:W-:Y:S01]  /*222c0*/  @!P1 PRMT R2, R242, 0x5410, RZ ;  /* 0x00005410f2029816 */ /* 0x000fe200000000ff */
[-C--:B------:R-:W-:Y:S04]  /*222d0*/  HMMA.16816.F32.BF16 R4, R136, R140.reuse, R4 ;  /* 0x0000008c8804723c */ /* 0x080fe80000041804 */
[----:B------:R3:W-:Y:S01]  /*222e0*/  STG.E.U16 desc[UR28][R164.64+0x20], R2 ;  /* 0x00002002a4007986 */ /* 0x0007e2000c10151c */
[----:B------:R-:W-:Y:S02]  /*222f0*/  LOP3.LUT R145, R154, R145, RZ, 0xc0, !PT ;  /* 0x000000919a917212 */ /* 0x000fe400078ec0ff */
[----:B------:R-:W-:Y:S02]  /*22300*/  @!P4 PRMT R0, R241, 0x5410, RZ ;  /* 0x00005410f100c816 */ /* 0x000fe400000000ff */
[----:B------:R-:W-:Y:S02]  /*22310*/  LOP3.LUT R174, R3, 0xff, RZ, 0xc0, !PT ;  /* 0x000000ff03ae7812 */ /* 0x000fe400078ec0ff */
[----:B------:R-:W-:Y:S01]  /*22320*/  PRMT R3, R161, 0x7632, R3 ;  /* 0x00007632a1037816 */ /* 0x000fe20000000003 */
[C---:B------:R-:W-:Y:S01]  /*22330*/  HMMA.16816.F32.BF16 R8, R144.reuse, R140, R8 ;  /* 0x0000008c9008723c */ /* 0x040fe20000041808 */
[----:B------:R4:W-:Y:S03]  /*22340*/  STG.E.U16 desc[UR28][R164.64+0x22], R0 ;  /* 0x00002200a4007986 */ /* 0x0009e6000c10151c */
[----:B------:R-:W-:Y:S02]  /*22350*/  @!P3 PRMT R3, R251, 0x5410, RZ ;  /* 0x00005410fb03b816 */ /* 0x000fe400000000ff */
[C---:B------:R-:W-:Y:S02]  /*22360*/  ISETP.LE.U32.AND P0, PT, R174.reuse, UR8, PT ;  /* 0x00000008ae007c0c */ /* 0x040fe4000bf03070 */
[-C--:B------:R-:W-:Y:S01]  /*22370*/  HMMA.16816.F32.BF16 R12, R144, R142.reuse, R12 ;  /* 0x0000008e900c723c */ /* 0x080fe2000004180c */
[----:B------:R-:W-:Y:S02]  /*22380*/  STG.E.U16 desc[UR28][R222.64+0x22], R3 ;  /* 0x00002203de007986 */ /* 0x000fe4000c10151c */
[----:B------:R-:W-:Y:S05]  /*22390*/  PRMT R174, R174, 0x5410, R176 ;  /* 0x00005410aeae7816 */ /* 0x000fea00000000b0 */
[C---:B------:R-:W-:Y:S01]  /*223a0*/  HMMA.16816.F32.BF16 R16, R136.reuse, R142, R16 ;  /* 0x0000008e8810723c */ /* 0x040fe20000041810 */
[----:B------:R-:W-:Y:S03]  /*223b0*/  LDSM.16.MT88.4 R140, [R207+0xb000] ;  /* 0x00b00000cf8c783b */ /* 0x000fe60000004200 */
[----:B---3--:R-:W-:Y:S02]  /*223c0*/  PRMT R2, R161, 0x7610, R2 ;  /* 0x00007610a1027816 */ /* 0x008fe40000000002 */
[----:B------:R-:W-:Y:S02]  /*223d0*/  @!P5 PRMT R2, R240, 0x5410, RZ ;  /* 0x00005410f002d816 */ /* 0x000fe400000000ff */
[-C--:B-1----:R-:W-:Y:S03]  /*223e0*/  HMMA.16816.F32.BF16 R20, R136, R148.reuse, R20 ;  /* 0x000000948814723c */ /* 0x082fe60000041814 */
[----:B------:R1:W-:Y:S01]  /*223f0*/  STG.E.U16 desc[UR28][R222.64+0x20], R2 ;  /* 0x00002002de007986 */ /* 0x0003e2000c10151c */
[----:B----4-:R-:W-:Y:S01]  /*22400*/  IMAD.WIDE R164, R184, -0x70, R164 ;  /* 0xffffff90b8a47825 */ /* 0x010fe200078e02a4 */
[C---:B------:R-:W-:Y:S02]  /*22410*/  PRMT R0, R172.reuse, 0x7610, R0 ;  /* 0x00007610ac007816 */ /* 0x040fe40000000000 */
[--C-:B------:R-:W-:Y:S01]  /*22420*/  HSET2.LE.AND R174, R174, R221.reuse, PT ;  /* 0x000000ddaeae7233 */ /* 0x100fe20003803000 */
[C---:B------:R-:W-:Y:S04]  /*22430*/  HMMA.16816.F32.BF16 R24, R144.reuse, R148, R24 ;  /* 0x000000949018723c */ /* 0x040fe80000041818 */
[----:B------:R-:W-:Y:S04]  /*22440*/  @!P0 HFMA2.BF16_V2 R250, -RZ.H0_H0, RZ.H0_H0, -R0.H0_H0 ;  /* 0x200000fffffa8231 */ /* 0x000fe80000340900 */
[-C--:B------:R-:W-:Y:S08]  /*22450*/  HMMA.16816.F32.BF16 R28, R144, R150.reuse, R28 ;  /* 0x00000096901c723c */ /* 0x080ff0000004181c */
[C---:B------:R-:W-:Y:S01]  /*22460*/  HMMA.16816.F32.BF16 R32, R136.reuse, R150, R32 ;  /* 0x000000968820723c */ /* 0x040fe20000041820 */
[----:B------:R-:W-:Y:S03]  /*22470*/  LDSM.16.MT88.4 R148, [R211+0xb000] ;  /* 0x00b00000d394783b */ /* 0x000fe60000004200 */
[----:B-1----:R-:W-:Y:S02]  /*22480*/  PRMT R2, R172, 0x7632, R2 ;  /* 0x00007632ac027816 */ /* 0x002fe40000000002 */
[----:B------:R-:W-:Y:S02]  /*22490*/  PRMT R172, R162, 0x7773, RZ ;  /* 0x00007773a2ac7816 */ /* 0x000fe400000000ff */
[----:B------:R-:W-:Y:S02]  /*224a0*/  PRMT R168, R0, 0x5410, R2 ;  /* 0x0000541000a87816 */ /* 0x000fe40000000002 */
[----:B------:R-:W-:Y:S02]  /*224b0*/  @!P0 PRMT R0, R250, 0x5410, RZ ;  /* 0x00005410fa008816 */ /* 0x000fe400000000ff */
[----:B------:R-:W-:Y:S02]  /*224c0*/  ISETP.GT.U32.AND P0, PT, R176, UR8, PT ;  /* 0x00000008b0007c0c */ /* 0x000fe4000bf04070 */
[----:B------:R-:W-:Y:S01]  /*224d0*/  PRMT R176, R171, 0x5410, R182 ;  /* 0x00005410abb07816 */ /* 0x000fe200000000b6 */
[----:B------:R1:W-:Y:S01]  /*224e0*/  STG.E.U16 desc[UR28][R218.64+0x30], R0 ;  /* 0x00003000da007986 */ /* 0x0003e2000c10151c */
[----:B------:R-:W-:Y:S03]  /*224f0*/  LOP3.LUT R174, R168, R174, RZ, 0xc0, !PT ;  /* 0x000000aea8ae7212 */ /* 0x000fe600078ec0ff */
[--C-:B------:R-:W-:Y:S05]  /*22500*/  HSET2.LE.AND R176, R176, R221.reuse, PT ;  /* 0x000000ddb0b07233 */ /* 0x100fea0003803000 */
[----:B------:R-:W-:Y:S01]  /*22510*/  LOP3.LUT R176, R208, R176, RZ, 0xc0, !PT ;  /* 0x000000b0d0b07212 */ /* 0x000fe200078ec0ff */
[----:B------:R-:W-:Y:S05]  /*22520*/  @P0 HFMA2.BF16_V2 R238, -RZ.H0_H0, RZ.H0_H0, -R2.H0_H0 ;  /* 0x200000ffffee0231 */ /* 0x000fea0000340902 */
[----:B------:R-:W-:Y:S02]  /*22530*/  @P0 PRMT R2, R238, 0x5410, RZ ;  /* 0x00005410ee020816 */ /* 0x000fe400000000ff */
[----:B------:R-:W-:Y:S03]  /*22540*/  ISETP.GT.U32.AND P0, PT, R173, UR8, PT ;  /* 0x00000008ad007c0c */ /* 0x000fe6000bf04070 */
[----:B------:R3:W-:Y:S01]  /*22550*/  STG.E.U16 desc[UR28][R218.64+0x32], R2 ;  /* 0x00003202da007986 */ /* 0x0007e2000c10151c */
[C---:B-1----:R-:W-:Y:S09]  /*22560*/  PRMT R0, R175.reuse, 0x7610, R0 ;  /* 0x00007610af007816 */ /* 0x042ff20000000000 */
[----:B------:R-:W-:Y:S01]  /*22570*/  @P0 HFMA2.BF16_V2 R252, -RZ.H0_H0, RZ.H0_H0, -R0.H0_H0 ;  /* 0x200000fffffc0231 */ /* 0x000fe20000340900 */
[----:B---3--:R-:W-:Y:S02]  /*22580*/  PRMT R2, R175, 0x7632, R2 ;  /* 0x00007632af027816 */ /* 0x008fe40000000002 */
[----:B------:R-:W-:Y:S02]  /*22590*/  PRMT R175, R173, 0x5410, R172 ;  /* 0x00005410adaf7816 */ /* 0x000fe400000000ac */
[----:B------:R-:W-:Y:S02]  /*225a0*/  PRMT R173, R180, 0x5410, R170 ;  /* 0x00005410b4ad7816 */ /* 0x000fe400000000aa */
[----:B------:R-:W-:Y:S02]  /*225b0*/  PRMT R162, R0, 0x5410, R2 ;  /* 0x0000541000a27816 */ /* 0x000fe40000000002 */
[----:B------:R-:W-:Y:S02]  /*225c0*/  @P0 PRMT R0, R252, 0x5410, RZ ;  /* 0x00005410fc000816 */ /* 0x000fe400000000ff */
[----:B------:R-:W-:Y:S02]  /*225d0*/  ISETP.GT.U32.AND P0, PT, R172, UR8, PT ;  /* 0x00000008ac007c0c */ /* 0x000fe4000bf04070 */
[----:B------:R-:W-:Y:S01]  /*225e0*/  PRMT R172, R181, 0x5410, R183 ;  /* 0x00005410b5ac7816 */ /* 0x000fe200000000b7 */
[----:B------:R1:W-:Y:S01]  /*225f0*/  STG.E.U16 desc[UR28][R164.64+0x30], R0 ;  /* 0x00003000a4007986 */ /* 0x0003e2000c10151c */
[----:B------:R-:W-:Y:S02]  /*22600*/  LOP3.LUT R175, R175, 0xff00ff, RZ, 0xc0, !PT ;  /* 0x00ff00ffafaf7812 */ /* 0x000fe400078ec0ff */
[--C-:B------:R-:W-:Y:S01]  /*22610*/  HSET2.LE.AND R173, R173, R221.reuse, PT ;  /* 0x000000ddadad7233 */ /* 0x100fe20003803000 */
[----:B------:R-:W-:Y:S01]  /*22620*/  LDSM.16.MT88.4 R180, [R211+0xa800] ;  /* 0x00a80000d3b4783b */ /* 0x000fe20000004200 */
[--C-:B------:R-:W-:Y:S02]  /*22630*/  HSET2.LE.AND R172, R172, R221.reuse, PT ;  /* 0x000000ddacac7233 */ /* 0x100fe40003803000 */
[--C-:B------:R-:W-:Y:S02]  /*22640*/  HSET2.LE.AND R175, R175, R221.reuse, PT ;  /* 0x000000ddafaf7233 */ /* 0x100fe40003803000 */
[----:B------:R-:W-:Y:S01]  /*22650*/  LOP3.LUT R173, R169, R173, RZ, 0xc0, !PT ;  /* 0x000000ada9ad7212 */ /* 0x000fe200078ec0ff */
[----:B------:R-:W-:Y:S01]  /*22660*/  @P0 HFMA2.BF16_V2 R237, -RZ.H0_H0, RZ.H0_H0, -R2.H0_H0 ;  /* 0x200000ffffed0231 */ /* 0x000fe20000340902 */
[----:B------:R-:W-:Y:S02]  /*22670*/  LOP3.LUT R172, R163, R172, RZ, 0xc0, !PT ;  /* 0x000000aca3ac7212 */ /* 0x000fe400078ec0ff */
[----:B------:R-:W-:Y:S02]  /*22680*/  LOP3.LUT R175, R162, R175, RZ, 0xc0, !PT ;  /* 0x000000afa2af7212 */ /* 0x000fe400078ec0ff */
[----:B------:R-:W-:Y:S05]  /*22690*/  @P0 PRMT R2, R237, 0x5410, RZ ;  /* 0x00005410ed020816 */ /* 0x000fea00000000ff */
[----:B------:R3:W-:Y:S01]  /*226a0*/  STG.E.U16 desc[UR28][R164.64+0x32], R2 ;  /* 0x00003202a4007986 */ /* 0x0007e2000c10151c */
[----:B-1----:R-:W-:Y:S05]  /*226b0*/  IMAD.MOV.U32 R0, RZ, RZ, R166 ;  /* 0x000000ffff007224 */ /* 0x002fea00078e00a6 */
[----:B------:R-:W-:Y:S02]  /*226c0*/  LOP3.LUT R178, R0, 0xff, RZ, 0xc0, !PT ;  /* 0x000000ff00b27812 */ /* 0x000fe400078ec0ff */
[----:B------:R-:W-:Y:S02]  /*226d0*/  PRMT R0, R160, 0x7610, R0 ;  /* 0x00007610a0007816 */ /* 0x000fe40000000000 */
[----:B------:R-:W-:Y:S02]  /*226e0*/  ISETP.LE.U32.AND P0, PT, R178, UR8, PT ;  /* 0x00000008b2007c0c */ /* 0x000fe4000bf03070 */
[----:B---3--:R-:W-:Y:S01]  /*226f0*/  PRMT R2, R166, 0x7772, RZ ;  /* 0x00007772a6027816 */ /* 0x008fe200000000ff */
[----:B--2---:R-:W-:Y:S10]  /*22700*/  @P2 VIADD R200, R185, 0xffffffc0 ;  /* 0xffffffc0b9c82836 */ /* 0x004ff40000000000 */
[----:B------:R-:W-:Y:S01]  /*22710*/  @!P0 HFMA2.BF16_V2 R243, -RZ.H0_H0, RZ.H0_H0, -R160.H0_H0 ;  /* 0x200000fffff38231 */ /* 0x000fe200003409a0 */
[----:B------:R-:W-:Y:S01]  /*22720*/  ISETP.GT.U32.AND P1, PT, R2, UR8, PT ;  /* 0x0000000802007c0c */ /* 0x000fe2000bf24070 */
[----:B------:R-:W-:Y:S01]  /*22730*/  IMAD.IADD R3, R209, 0x1, R200 ;  /* 0x00000001d1037824 */ /* 0x000fe200078e02c8 */
[----:B------:R-:W1:Y:S02]  /*22740*/  LDSM.16.MT88.4 R152, [R200] ;  /* 0x00000000c898783b */ /* 0x000e640000004200 */
[----:B------:R-:W-:Y:S06]  /*22750*/  @!P0 PRMT R0, R243, 0x5410, RZ ;  /* 0x00005410f3008816 */ /* 0x000fec00000000ff */
[----:B------:R-:W2:Y:S03]  /*22760*/  LDSM.16.MT88.4 R156, [R3] ;  /* 0x00000000039c783b */ /* 0x000ea60000004200 */
[----:B------:R-:W-:Y:S05]  /*22770*/  @P1 HFMA2.BF16_V2 R235, -RZ.H0_H0, RZ.H0_H0, -R206.H0_H0 ;  /* 0x200000ffffeb1231 */ /* 0x000fea00003409ce */
        /* <DEDUP_REMOVED lines=11> */
[-C--:B------:R-:W-:Y:S08]  /*22830*/  HMMA.16816.F32.BF16 R68, R136, R140.reuse, R68 ;  /* 0x0000008c8844723c */ /* 0x080ff00000041844 */
[C---:B------:R-:W-:Y:S04]  /*22840*/  HMMA.16816.F32.BF16 R72, R144.reuse, R140, R72 ;  /* 0x0000008c9048723c */ /* 0x040fe80000041848 */
[----:B------:R-:W-:Y:S01]  /*22850*/  IMAD.WIDE R140, R184, 0x70, R164 ;  /* 0x00000070b88c7825 */ /* 0x000fe200078e02a4 */
[----:B------:R-:W-:Y:S01]  /*22860*/  PRMT R164, R166, 0x7771, RZ ;  /* 0x00007771a6a47816 */ /* 0x000fe200000000ff */
[----:B------:R-:W-:Y:S02]  /*22870*/  LDSM.16.MT88.4 R184, [R200+0x800] ;  /* 0x00080000c8b8783b */ /* 0x000fe40000004200 */
[-C--:B------:R-:W-:Y:S03]  /*22880*/  HMMA.16816.F32.BF16 R76, R144, R142.reuse, R76 ;  /* 0x0000008e904c723c */ /* 0x080fe6000004184c */
[----:B------:R-:W-:Y:S02]  /*22890*/  ISETP.GT.U32.AND P3, PT, R164, UR8, PT ;  /* 0x00000008a4007c0c */ /* 0x000fe4000bf64070 */
[----:B------:R-:W-:Y:S01]  /*228a0*/  PRMT R178, R178, 0x5410, R164 ;  /* 0x00005410b2b27816 */ /* 0x000fe200000000a4 */
[----:B------:R-:W-:Y:S02]  /*228b0*/  LDSM.16.MT88.4 R200, [R200+0x1800] ;  /* 0x00180000c8c8783b */ /* 0x000fe40000004200 */
[C---:B------:R-:W-:Y:S04]  /*228c0*/  HMMA.16816.F32.BF16 R80, R136.reuse, R142, R80 ;  /* 0x0000008e8850723c */ /* 0x040fe80000041850 */
[--C-:B------:R-:W-:Y:S02]  /*228d0*/  HSET2.LE.AND R178, R178, R221.reuse, PT ;  /* 0x000000ddb2b27233 */ /* 0x100fe40003803000 */
[----:B------:R3:W-:Y:S02]  /*228e0*/  STG.E.U16 desc[UR28][R140.64+0x30], R0 ;  /* 0x000030008c007986 */ /* 0x0007e4000c10151c */
[-C--:B------:R-:W-:Y:S03]  /*228f0*/  HMMA.16816.F32.BF16 R84, R136, R148.reuse, R84 ;  /* 0x000000948854723c */ /* 0x080fe60000041854 */
[----:B------:R-:W-:Y:S01]  /*22900*/  @P3 HFMA2.BF16_V2 R236, -RZ.H0_H0, RZ.H0_H0, -R160.H1_H1 ;  /* 0x200000ffffec3231 */ /* 0x000fe200003609a0 */
[----:B------:R-:W-:Y:S04]  /*22910*/  LOP3.LUT R178, R160, R178, RZ, 0xc0, !PT ;  /* 0x000000b2a0b27212 */ /* 0x000fe800078ec0ff */
[C---:B------:R-:W-:Y:S08]  /*22920*/  HMMA.16816.F32.BF16 R88, R144.reuse, R148, R88 ;  /* 0x000000949058723c */ /* 0x040ff00000041858 */
[-C--:B------:R-:W-:Y:S08]  /*22930*/  HMMA.16816.F32.BF16 R92, R144, R150.reuse, R92 ;  /* 0x00000096905c723c */ /* 0x080ff0000004185c */
[C---:B------:R-:W-:Y:S04]  /*22940*/  HMMA.16816.F32.BF16 R96, R136.reuse, R150, R96 ;  /* 0x000000968860723c */ /* 0x040fe80000041860 */
[----:B---3--:R-:W-:Y:S02]  /*22950*/  PRMT R0, R166, 0x7773, RZ ;  /* 0x00007773a6007816 */ /* 0x008fe400000000ff */
[----:B------:R-:W3:Y:S02]  /*22960*/  LDSM.16.MT88.4 R164, [R207+0xa800] ;  /* 0x00a80000cfa4783b */ /* 0x000ee40000004200 */
[-C--:B-1----:R-:W-:Y:S03]  /*22970*/  HMMA.16816.F32.BF16 R100, R136, R152.reuse, R100 ;  /* 0x000000988864723c */ /* 0x082fe60000041864 */
[----:B------:R-:W-:Y:S02]  /*22980*/  ISETP.GT.U32.AND P0, PT, R0, UR8, PT ;  /* 0x0000000800007c0c */ /* 0x000fe4000bf04070 */
[--C-:B------:R-:W-:Y:S01]  /*22990*/  PRMT R179, R2, 0x5410, R0.reuse ;  /* 0x0000541002b37816 */ /* 0x100fe20000000000 */
[----:B------:R-:W-:Y:S01]  /*229a0*/  IMAD.MOV.U32 R2, RZ, RZ, R135 ;  /* 0x000000ffff027224 */ /* 0x000fe200078e0087 */
[----:B------:R-:W-:Y:S01]  /*229b0*/  PRMT R0, R160, 0x7632, R0 ;  /* 0x00007632a0007816 */ /* 0x000fe20000000000 */
[C---:B------:R-:W-:Y:S04]  /*229c0*/  HMMA.16816.F32.BF16 R104, R144.reuse, R152, R104 ;  /* 0x000000989068723c */ /* 0x040fe80000041868 */
[----:B------:R-:W-:Y:S02]  /*229d0*/  @P3 PRMT R0, R236, 0x5410, RZ ;  /* 0x00005410ec003816 */ /* 0x000fe400000000ff */
[----:B------:R-:W-:Y:S02]  /*229e0*/  LOP3.LUT R179, R179, 0xff00ff, RZ, 0xc0, !PT ;  /* 0x00ff00ffb3b37812 */ /* 0x000fe400078ec0ff */
[-C--:B------:R-:W-:Y:S01]  /*229f0*/  HMMA.16816.F32.BF16 R108, R144, R154.reuse, R108 ;  /* 0x0000009a906c723c */ /* 0x080fe2000004186c */
[----:B------:R1:W-:Y:S02]  /*22a00*/  STG.E.U16 desc[UR28][R140.64+0x32], R0 ;  /* 0x000032008c007986 */ /* 0x0003e4000c10151c */
[----:B------:R-:W-:Y:S01]  /*22a10*/  @P0 HFMA2.BF16_V2 R234, -RZ.H0_H0, RZ.H0_H0, -R206.H1_H1 ;  /* 0x200000ffffea0231 */ /* 0x000fe200003609ce */
[----:B------:R-:W-:Y:S04]  /*22a20*/  HSET2.LE.AND R179, R179, R221, PT ;  /* 0x000000ddb3b37233 */ /* 0x000fe80003803000 */
[C---:B------:R-:W-:Y:S04]  /*22a30*/  HMMA.16816.F32.BF16 R112, R136.reuse, R154, R112 ;  /* 0x0000009a8870723c */ /* 0x040fe80000041870 */
[C---:B------:R-:W-:Y:S04]  /*22a40*/  LOP3.LUT R179, R206.reuse, R179, RZ, 0xc0, !PT ;  /* 0x000000b3ceb37212 */ /* 0x040fe800078ec0ff */
[-C--:B--2---:R-:W-:Y:S08]  /*22a50*/  HMMA.16816.F32.BF16 R116, R136, R156.reuse, R116 ;  /* 0x0000009c8874723c */ /* 0x084ff00000041874 */
[C---:B------:R-:W-:Y:S04]  /*22a60*/  HMMA.16816.F32.BF16 R120, R144.reuse, R156, R120 ;  /* 0x0000009c9078723c */ /* 0x040fe80000041878 */
[----:B-1----:R-:W-:Y:S02]  /*22a70*/  PRMT R0, R206, 0x7632, R0 ;  /* 0x00007632ce007816 */ /* 0x002fe40000000000 */
[----:B------:R-:W-:Y:S02]  /*22a80*/  @P1 PRMT R206, R235, 0x5410, RZ ;  /* 0x00005410ebce1816 */ /* 0x000fe400000000ff */
[-C--:B------:R-:W-:Y:S03]  /*22a90*/  HMMA.16816.F32.BF16 R124, R144, R158.reuse, R124 ;  /* 0x0000009e907c723c */ /* 0x080fe6000004187c */
[----:B------:R-:W-:Y:S01]  /*22aa0*/  STG.E.U16 desc[UR28][R222.64+0x30], R206 ;  /* 0x000030cede007986 */ /* 0x000fe2000c10151c */
[----:B------:R-:W-:Y:S02]  /*22ab0*/  @P0 PRMT R0, R234, 0x5410, RZ ;  /* 0x00005410ea000816 */ /* 0x000fe400000000ff */
[----:B------:R-:W-:Y:S02]  /*22ac0*/  IADD3 R218, P0, PT, R218, -0x40, RZ ;  /* 0xffffffc0dada7810 */ /* 0x000fe40007f1e0ff */
[----:B------:R-:W-:Y:S01]  /*22ad0*/  HMMA.16816.F32.BF16 R128, R136, R158, R128 ;  /* 0x0000009e8880723c */ /* 0x000fe20000041880 */
[----:B------:R1:W2:Y:S03]  /*22ae0*/  LDSM.16.MT88.4 R136, [R3+0x1800] ;  /* 0x001800000388783b */ /* 0x0002a60000004200 */
[----:B------:R-:W-:Y:S04]  /*22af0*/  IADD3.X R219, PT, PT, R219, -0x1, RZ, P0, !PT ;  /* 0xffffffffdbdb7810 */ /* 0x000fe800007fe4ff */
[-C--:B---3--:R-:W-:Y:S01]  /*22b00*/  HMMA.16816.F32.BF16 R168, R172, R164.reuse, R4 ;  /* 0x000000a4aca8723c */ /* 0x088fe20000041804 */
[----:B------:R4:W-:Y:S07]  /*22b10*/  STG.E.U16 desc[UR28][R222.64+0x32], R0 ;  /* 0x00003200de007986 */ /* 0x0009ee000c10151c */
[C---:B------:R-:W-:Y:S08]  /*22b20*/  HMMA.16816.F32.BF16 R152, R176.reuse, R164, R8 ;  /* 0x000000a4b098723c */ /* 0x040ff00000041808 */
[-C--:B------:R-:W-:Y:S03]  /*22b30*/  HMMA.16816.F32.BF16 R148, R176, R166.reuse, R12 ;  /* 0x000000a6b094723c */ /* 0x080fe6000004180c */
[----:B-1----:R-:W-:Y:S05]  /*22b40*/  IMAD.MOV.U32 R3, RZ, RZ, R134 ;  /* 0x000000ffff037224 */ /* 0x002fea00078e0086 */
        /* <DEDUP_REMOVED lines=27> */
[----:B------:R-:W-:Y:S02]  /*22d00*/  IMAD.MOV.U32 R137, RZ, RZ, R132 ;  /* 0x000000ffff897224 */ /* 0x000fe400078e0084 */
[----:B------:R-:W-:Y:S02]  /*22d10*/  IMAD.MOV.U32 R136, RZ, RZ, R133 ;  /* 0x000000ffff887224 */ /* 0x000fe400078e0085 */
[-C--:B------:R-:W-:Y:S08]  /*22d20*/  HMMA.16816.F32.BF16 R124, R176, R138.reuse, R124 ;  /* 0x0000008ab07c723c */ /* 0x080ff0000004187c */
[----:B------:R-:W-:Y:S01]  /*22d30*/  HMMA.16816.F32.BF16 R128, R172, R138, R128 ;  /* 0x0000008aac80723c */ /* 0x000fe20000041880 */
[----:B------:R-:W-:Y:S08]  /*22d40*/  @!UPT UIADD3 URZ, UPT, UPT, URZ, URZ, URZ ;  /* 0x000000fffffff290 */ /* 0x000ff0000fffe0ff */
[----:B----4-:R-:W-:Y:S11]  /*22d50*/  BRA.U UP0, `(.L_x_2727) ;  /* 0xffffffb100fc7547 */ /* 0x010ff6000b83ffff */
.L_x_2726:
        /* <DEDUP_REMOVED lines=9> */
[----:B------:R-:W1:Y:S02]  /*22df0*/  LDCU UR10, c[0x0][0x434] ;  /* 0x00008680ff0a77ac */ /* 0x000e640008000800 */
[----:B------:R-:W3:Y:S01]  /*22e00*/  LDL.LU R7, [R1+0x74] ;  /* 0x0000740001077983 */ /* 0x000ee20000300800 */
[----:B------:R-:W1:Y:S03]  /*22e10*/  @!UP3 LDCU.64 UR6, c[0x0][0x400] ;  /* 0x00008000ff06b7ac */ /* 0x000e660008000a00 */
[----:B------:R-:W3:Y:S01]  /*22e20*/  LDL.LU R6, [R1+0x68] ;  /* 0x0000680001067983 */ /* 0x000ee20000300800 */
[----:B------:R-:W1:Y:S01]  /*22e30*/  LDCU.U8 UR11, c[0x0][0x548] ;  /* 0x0000a900ff0b77ac */ /* 0x000e620008000000 */
[----:B------:R-:W-:-:S02]  /*22e40*/  UISETP.NE.AND UP2, UPT, UR20, -0x1, UPT ;  /* 0xffffffff1400788c */ /* 0x000fc4000bf45270 */
[----:B-1----:R-:W-:Y:S01]  /*22e50*/  UISETP.NE.AND UP1, UPT, UR8, URZ, UPT ;  /* 0x000000ff0800728c */ /* 0x002fe2000bf25270 */
[----:B------:R-:W1:Y:S01]  /*22e60*/  S2UR UR8, SR_CTAID.X ;  /* 0x00000000000879c3 */ /* 0x000e620000002500 */
[----:B------:R-:W-:-:S07]  /*22e70*/  @!UP3 UIMAD.WIDE.U32 UR14, UR13, UR6, URZ ;  /* 0x000000060d0eb2a5 */ /* 0x000fce000f8e00ff */
[----:B------:R-:W1:Y:S02]  /*22e80*/  S2UR UR6, SR_CTAID.Z ;  /* 0x00000000000679c3 */ /* 0x000e640000002700 */
[----:B------:R-:W1:Y:S01]  /*22e90*/  @UP1 LDCU UR9, c[0x0][0x430] ;  /* 0x00008600ff0917ac */ /* 0x000e620008000800 */
[----:B------:R-:W-:Y:S02]  /*22ea0*/  @!UP3 UIMAD UR7, UR13, UR7, UR15 ;  /* 0x000000070d07b2a4 */ /* 0x000fe4000f8e020f */
[----:B------:R-:W-:Y:S01]  /*22eb0*/  UISETP.NE.AND UP0, UPT, UR11, URZ, !UP1 ;  /* 0x000000ff0b00728c */ /* 0x000fe2000cf05270 */
[----:B------:R-:W1:Y:S02]  /*22ec0*/  LDCU UR15, c[0x0][0x434] ;  /* 0x00008680ff0f77ac */ /* 0x000e640008000800 */
[----:B-1----:R-:W-:Y:S01]  /*22ed0*/  @UP1 UIMAD UR15, UR9, UR10, URZ ;  /* 0x0000000a090f12a4 */ /* 0x002fe2000f8e02ff */
[----:B--2---:R-:W1:Y:S04]  /*22ee0*/  SHFL.BFLY PT, R0, R10, 0x2, 0x1f ;  /* 0x0c401f000a007f89 */ /* 0x004e6800000e0000 */
[----:B----4-:R-:W2:Y:S04]  /*22ef0*/  SHFL.BFLY PT, R4, R9, 0x2, 0x1f ;  /* 0x0c401f0009047f89 */ /* 0x010ea800000e0000 */
[----:B---3--:R-:W3:Y:S04]  /*22f00*/  SHFL.BFLY PT, R3, R8, 0x2, 0x1f ;  /* 0x0c401f0008037f89 */ /* 0x008ee800000e0000 */
[----:B------:R-:W4:Y:S01]  /*22f10*/  SHFL.BFLY PT, R2, R5, 0x2, 0x1f ;  /* 0x0c401f0005027f89 */ /* 0x000f2200000e0000 */
[----:B-1----:R-:W-:Y:S01]  /*22f20*/  FADD.FTZ R0, R0, R10 ;  /* 0x0000000a00007221 */ /* 0x002fe20000010000 */
[----:B--2---:R-:W-:-:S04]  /*22f30*/  FADD.FTZ R4, R4, R9 ;  /* 0x0000000904047221 */ /* 0x004fc80000010000 */
[----:B------:R-:W1:Y:S01]  /*22f40*/  SHFL.BFLY PT, R138, R0, 0x1, 0x1f ;  /* 0x0c201f00008a7f89 */ /* 0x000e6200000e0000 */
[----:B---3--:R-:W-:-:S03]  /*22f50*/  FADD.FTZ R3, R3, R8 ;  /* 0x0000000803037221 */ /* 0x008fc60000010000 */
[----:B------:R-:W2:Y:S01]  /*22f60*/  SHFL.BFLY PT, R137, R4, 0x1, 0x1f ;  /* 0x0c201f0004897f89 */ /* 0x000ea200000e0000 */
[----:B----4-:R-:W-:-:S03]  /*22f70*/  FADD.FTZ R2, R2, R5 ;  /* 0x0000000502027221 */ /* 0x010fc60000010000 */
[----:B------:R-:W3:Y:S04]  /*22f80*/  SHFL.BFLY PT, R136, R3, 0x1, 0x1f ;  /* 0x0c201f0003887f89 */ /* 0x000ee800000e0000 */
[----:B------:R-:W4:Y:S01]  /*22f90*/  SHFL.BFLY PT, R139, R2, 0x1, 0x1f ;  /* 0x0c201f00028b7f89 */ /* 0x000f2200000e0000 */
[----:B-1----:R-:W-:-:S04]  /*22fa0*/  FADD.FTZ R138, R0, R138 ;  /* 0x0000008a008a7221 */ /* 0x002fc80000010000 */
[----:B------:R-:W1:Y:S01]  /*22fb0*/  MUFU.RCP R0, R138 ;  /* 0x0000008a00007308 */ /* 0x000e620000001000 */
[----:B--2---:R-:W-:Y:S01]  /*22fc0*/  FADD.FTZ R137, R4, R137 ;  /* 0x0000008904897221 */ /* 0x004fe20000010000 */
[----:B------:R-:W-:Y:S02]  /*22fd0*/  FSETP.NE.FTZ.AND P4, PT, R138, RZ, PT ;  /* 0x000000ff8a00720b */ /* 0x000fe40003f95000 */
[----:B------:R-:W-:Y:S01]  /*22fe0*/  SHF.L.U32 R4, R215, 0x4, RZ ;  /* 0x00000004d7047819 */ /* 0x000fe200000006ff */
[----:B---3--:R-:W-:Y:S01]  /*22ff0*/  FADD.FTZ R136, R3, R136 ;  /* 0x0000008803887221 */ /* 0x008fe20000010000 */
[----:B------:R-:W-:Y:S02]  /*23000*/  FSETP.NE.FTZ.AND P3, PT, R137, RZ, PT ;  /* 0x000000ff8900720b */ /* 0x000fe40003f75000 */
[----:B------:R-:W-:Y:S01]  /*23010*/  LOP3.LUT R4, R4, 0x1c0, RZ, 0xc0, !PT ;  /* 0x000001c004047812 */ /* 0x000fe200078ec0ff */
[----:B----4-:R-:W-:Y:S01]  /*23020*/  FADD.FTZ R139, R2, R139 ;  /* 0x0000008b028b7221 */ /* 0x010fe20000010000 */
[----:B------:R-:W-:Y:S01]  /*23030*/  MUFU.RCP R5, R137 ;  /* 0x0000008900057308 */ /* 0x000fe20000001000 */
[----:B------:R-:W-:-:S02]  /*23040*/  FSETP.NE.FTZ.AND P1, PT, R136, RZ, PT ;  /* 0x000000ff8800720b */ /* 0x000fc40003f35000 */
[----:B------:R-:W-:Y:S02]  /*23050*/  LOP3.LUT R4, R4, 0x38, R7, 0xf8, !PT ;  /* 0x0000003804047812 */ /* 0x000fe400078ef807 */
[----:B------:R-:W-:Y:S02]  /*23060*/  FSETP.NE.FTZ.AND P0, PT, R139, RZ, PT ;  /* 0x000000ff8b00720b */ /* 0x000fe40003f15000 */
[----:B-1----:R-:W-:Y:S01]  /*23070*/  FSEL R0, R0, 1, P4 ;  /* 0x3f80000000007808 */ /* 0x002fe20002000000 */
[----:B------:R-:W1:Y:S01]  /*23080*/  MUFU.RCP R2, R136 ;  /* 0x0000008800027308 */ /* 0x000e620000001000 */
[----:B-----5:R-:W-:-:S03]  /*23090*/  LOP3.LUT R213, R4, R6, R213, 0xfe, !PT ;  /* 0x0000000604d57212 */ /* 0x020fc600078efed5 */
[----:B------:R-:W-:-:S04]  /*230a0*/  FMUL.FTZ R0, R0, UR4 ;  /* 0x0000000400007c20 */ /* 0x000fc80008410000 */
        /* <DEDUP_REMOVED lines=34> */
[----:B------:R-:W-:-:S02]  /*232d0*/  FSEL R5, R5, 1, P3 ;  /* 0x3f80000005057808 */ /* 0x000fc40001800000 */
[----:B------:R-:W-:Y:S01]  /*232e0*/  F2FP.BF16.F32.PACK_AB R4, R4, R168 ;  /* 0x000000a80404723e */ /* 0x000fe200000010ff */
[----:B------:R-:W-:Y:S01]  /*232f0*/  FMUL.FTZ R2, R2, UR4 ;  /* 0x0000000402027c20 */ /* 0x000fe20008410000 */
[----:B------:R-:W-:Y:S01]  /*23300*/  F2FP.BF16.F32.PACK_AB R15, R15, R160 ;  /* 0x000000a00f0f723e */ /* 0x000fe200000010ff */
[----:B------:R-:W-:Y:S01]  /*23310*/  FMUL.FTZ R3, R5, UR4 ;  /* 0x0000000405037c20 */ /* 0x000fe20008410000 */
[----:B------:R-:W-:Y:S01]  /*23320*/  F2FP.BF16.F32.PACK_AB R11, R11, R156 ;  /* 0x0000009c0b0b723e */ /* 0x000fe200000010ff */
        /* <DEDUP_REMOVED lines=14> */
[----:B------:R-:W-:Y:S01]  /*23410*/  FMUL.FTZ R0, R0, UR4 ;  /* 0x0000000400007c20 */ /* 0x000fe20008410000 */
[----:B------:R-:W-:Y:S01]  /*23420*/  UMOV UR4, 0x400 ;  /* 0x0000040000047882 */ /* 0x000fe20000000000 */
[----:B------:R-:W-:Y:S01]  /*23430*/  FMUL.FTZ R16, R3, R38 ;  /* 0x0000002603107220 */ /* 0x000fe20000410000 */
[----:B------:R-:W-:Y:S01]  /*23440*/  ULEA UR12, UR12, UR4, 0x18 ;  /* 0x000000040c0c7291 */ /* 0x000fe2000f8ec0ff */
        /* <DEDUP_REMOVED lines=31> */
[----:B------:R-:W-:Y:S01]  /*23640*/  LEA R6, R213, UR12, 0x1 ;  /* 0x0000000cd5067c11 */ /* 0x000fe2000f8e08ff */
[C---:B------:R-:W-:Y:S01]  /*23650*/  FMUL.FTZ R148, R2.reuse, R148 ;  /* 0x0000009402947220 */ /* 0x040fe20000410000 */
[----:B------:R-:W-:Y:S01]  /*23660*/  F2FP.BF16.F32.PACK_AB R56, R67, R66 ;  /* 0x000000424338723e */ /* 0x000fe200000010ff */
[C---:B------:R-:W-:Y:S01]  /*23670*/  FMUL.FTZ R7, R2.reuse, R149 ;  /* 0x0000009502077220 */ /* 0x040fe20000410000 */
[----:B------:R-:W-:Y:S01]  /*23680*/  SEL R65, R65, 0xfffffff0, !P2 ;  /* 0xfffffff041417807 */ /* 0x000fe20005000000 */
[----:B------:R1:W-:Y:S01]  /*23690*/  STS [R6+0x400], R3 ;  /* 0x0004000306007388 */ /* 0x0003e20000000800 */
[C---:B------:R-:W-:Y:S01]  /*236a0*/  LOP3.LUT P2, RZ, R215.reuse, 0x8, RZ, 0xc0, !PT ;  /* 0x00000008d7ff7812 */ /* 0x040fe2000784c0ff */
        /* <DEDUP_REMOVED lines=81> */
[----:B------:R1:W-:Y:S01]  /*23bc0*/  STS [R5+0x2400], R9 ;  /* 0x0024000905007388 */ /* 0x0003e20000000800 */
[----:B------:R-:W-:Y:S01]  /*23bd0*/  F2FP.BF16.F32.PACK_AB R17, R49, R33 ;  /* 0x000000213111723e */ /* 0x000fe200000010ff */
[----:B------:R-:W-:Y:S01]  /*23be0*/  @UP3 UIMAD UR7, UR20, UR5, UR17 ;  /* 0x00000005140732a4 */ /* 0x000fe2000f8e0211 */
[----:B------:R-:W-:Y:S01]  /*23bf0*/  F2FP.BF16.F32.PACK_AB R16, R25, R28 ;  /* 0x0000001c1910723e */ /* 0x000fe200000010ff */
[----:B------:R-:W-:Y:S01]  /*23c00*/  @!UP2 UIMAD UR20, UR13, UR10, URZ ;  /* 0x0000000a0d14a2a4 */ /* 0x000fe2000f8e02ff */
[----:B--2---:R-:W-:Y:S01]  /*23c10*/  IADD3 R2, PT, PT, R6, R3, RZ ;  /* 0x0000000306027210 */ /* 0x004fe20007ffe0ff */
[----:B------:R-:W2:Y:S01]  /*23c20*/  @UP1 LDCU UR5, c[0x0][0x430] ;  /* 0x00008600ff0517ac */ /* 0x000ea20008000800 */
[----:B------:R-:W-:-:S02]  /*23c30*/  F2FP.BF16.F32.PACK_AB R23, R23, R40 ;  /* 0x000000281717723e */ /* 0x000fc400000010ff */
[C---:B---3--:R-:W-:Y:S01]  /*23c40*/  IADD3 R0, PT, PT, R6.reuse, 0x40, RZ ;  /* 0x0000004006007810 */ /* 0x048fe20007ffe0ff */
[----:B------:R-:W-:Y:S01]  /*23c50*/  STS [R2], R15 ;  /* 0x0000000f02007388 */ /* 0x000fe20000000800 */
[----:B------:R-:W-:Y:S01]  /*23c60*/  IADD3 R4, PT, PT, R65, R2, RZ ;  /* 0x0000000241047210 */ /* 0x000fe20007ffe0ff */
[----:B------:R-:W-:Y:S01]  /*23c70*/  @UP1 UMOV UR4, 0x1 ;  /* 0x0000000100041882 */ /* 0x000fe20000000000 */
[----:B------:R-:W-:Y:S01]  /*23c80*/  @P2 IADD3 R0, PT, PT, R6, -0x40, RZ ;  /* 0xffffffc006002810 */ /* 0x000fe20007ffe0ff */
[----:B------:R-:W-:Y:S01]  /*23c90*/  STS [R2+0x400], R14 ;  /* 0x0004000e02007388 */ /* 0x000fe20000000800 */
[----:B------:R-:W-:Y:S01]  /*23ca0*/  F2FP.BF16.F32.PACK_AB R22, R22, R42 ;  /* 0x0000002a1616723e */ /* 0x000fe200000010ff */
[----:B------:R-:W-:Y:S01]  /*23cb0*/  @UP3 UMOV UR14, UR16 ;  /* 0x00000010000e3c82 */ /* 0x000fe20008000000 */
[----:B----4-:R-:W-:Y:S01]  /*23cc0*/  IADD3 R8, PT, PT, R3, R0, RZ ;  /* 0x0000000003087210 */ /* 0x010fe20007ffe0ff */
[----:B------:R-:W-:Y:S01]  /*23cd0*/  STS [R4], R11 ;  /* 0x0000000b04007388 */ /* 0x000fe20000000800 */
[----:B------:R-:W-:Y:S01]  /*23ce0*/  F2FP.BF16.F32.PACK_AB R63, R45, R44 ;  /* 0x0000002c2d3f723e */ /* 0x000fe200000010ff */
[----:B------:R-:W-:Y:S01]  /*23cf0*/  USHF.R.S32.HI UR9, URZ, 0x1f, UR20 ;  /* 0x0000001fff097899 */ /* 0x000fe20008011414 */
[----:B------:R-:W-:Y:S01]  /*23d00*/  IADD3 R7, PT, PT, R65, R0, RZ ;  /* 0x0000000041077210 */ /* 0x000fe20007ffe0ff */
[----:B------:R3:W-:Y:S01]  /*23d10*/  STS [R4+0x400], R10 ;  /* 0x0004000a04007388 */ /* 0x0007e20000000800 */
[----:B------:R-:W-:-:S02]  /*23d20*/  F2FP.BF16.F32.PACK_AB R62, R47, R46 ;  /* 0x0000002e2f3e723e */ /* 0x000fc400000010ff */
[----:B------:R-:W-:Y:S01]  /*23d30*/  F2FP.BF16.F32.PACK_AB R61, R53, R37 ;  /* 0x00000025353d723e */ /* 0x000fe200000010ff */
[----:B------:R-:W-:Y:S01]  /*23d40*/  STS [R2+0x2000], R13 ;  /* 0x0020000d02007388 */ /* 0x000fe20000000800 */
[----:B------:R-:W-:Y:S01]  /*23d50*/  F2FP.BF16.F32.PACK_AB R60, R29, R32 ;  /* 0x000000201d3c723e */ /* 0x000fe200000010ff */
[----:B-1----:R1:W4:Y:S01]  /*23d60*/  @P4 MUFU.LG2 R9, R138 ;  /* 0x0000008a00094308 */ /* 0x0023220000000c00 */
[----:B------:R-:W-:Y:S01]  /*23d70*/  IADD3 R3, PT, PT, R65, R8, RZ ;  /* 0x0000000841037210 */ /* 0x000fe20007ffe0ff */
        /* <DEDUP_REMOVED lines=48> */
[----:B--2---:R-:W-:Y:S01]  /*24080*/  SHF.L.U32 R22, R215, 0x3, RZ ;  /* 0x00000003d7167819 */ /* 0x004fe200000006ff */
        /* <DEDUP_REMOVED lines=23> */
[----:B--2---:R-:W-:-:S03]  /*24200*/  F2FP.BF16.F32.PACK_AB R2, R125, R124 ;  /* 0x0000007c7d02723e */ /* 0x004fc600000010ff */
[----:B------:R-:W-:Y:S04]  /*24210*/  STS [R0+0x6000], R35 ;  /* 0x0060002300007388 */ /* 0x000fe80000000800 */
[----:B------:R2:W-:Y:S01]  /*24220*/  STS [R0+0x6400], R34 ;  /* 0x0064002200007388 */ /* 0x0005e20000000800 */
[----:B-1----:R-:W-:-:S03]  /*24230*/  LOP3.LUT R4, R22, 0x1f8, RZ, 0xc0, !PT ;  /* 0x000001f816047812 */ /* 0x002fc600078ec0ff */
[----:B------:R1:W-:Y:S01]  /*24240*/  STS [R7+0x6000], R31 ;  /* 0x0060001f07007388 */ /* 0x0003e20000000800 */
[----:B------:R-:W-:-:S03]  /*24250*/  LOP3.LUT R4, R4, 0x38, R215, 0x78, !PT ;  /* 0x0000003804047812 */ /* 0x000fc600078e78d7 */
[----:B------:R1:W-:Y:S01]  /*24260*/  STS [R7+0x6400], R30 ;  /* 0x0064001e07007388 */ /* 0x0003e20000000800 */
[----:B------:R-:W-:-:S03]  /*24270*/  LOP3.LUT R4, R4, 0x1e00, R22, 0xf8, !PT ;  /* 0x00001e0004047812 */ /* 0x000fc600078ef816 */
[----:B------:R1:W-:Y:S04]  /*24280*/  STS [R8+0x4000], R29 ;  /* 0x0040001d08007388 */ /* 0x0003e80000000800 */
[----:B------:R1:W-:Y:S04]  /*24290*/  STS [R8+0x4400], R28 ;  /* 0x0044001c08007388 */ /* 0x0003e80000000800 */
[----:B------:R1:W-:Y:S04]  /*242a0*/  STS [R3+0x4000], R25 ;  /* 0x0040001903007388 */ /* 0x0003e80000000800 */
[----:B------:R1:W-:Y:S01]  /*242b0*/  STS [R3+0x4400], R24 ;  /* 0x0044001803007388 */ /* 0x0003e20000000800 */
[----:B--2---:R-:W-:-:S03]  /*242c0*/  F2FP.BF16.F32.PACK_AB R0, R127, R126 ;  /* 0x0000007e7f00723e */ /* 0x004fc600000010ff */
[----:B------:R1:W-:Y:S04]  /*242d0*/  STS [R8+0x6000], R27 ;  /* 0x0060001b08007388 */ /* 0x0003e80000000800 */
[----:B------:R1:W-:Y:S01]  /*242e0*/  STS [R8+0x6400], R26 ;  /* 0x0064001a08007388 */ /* 0x0003e20000000800 */
[----:B---34-:R-:W-:Y:S05]  /*242f0*/  BRA.U UP1, `(.L_x_2730) ;  /* 0x0000000101207547 */ /* 0x018fea000b800000 */
[----:B------:R-:W-:Y:S01]  /*24300*/  UISETP.NE.AND UP1, UPT, UR11, URZ, UPT ;  /* 0x000000ff0b00728c */ /* 0x000fe2000bf25270 */
[----:B------:R-:W2:Y:S10]  /*24310*/  LDCU UR5, c[0x0][0x3e0] ;  /* 0x00007c00ff0577ac */ /* 0x000eb40008000800 */
[----:B------:R-:W2:Y:S01]  /*24320*/  @UP1 LDCU UR4, c[0x0][0x454] ;  /* 0x00008a80ff0417ac */ /* 0x000ea20008000800 */
[----:B------:R-:W3:Y:S01]  /*24330*/  @UP1 LDCU UR15, c[0x0][0x454] ;  /* 0x00008a80ff0f17ac */ /* 0x000ee20008000800 */
[----:B--2---:R-:W-:-:S02]  /*24340*/  @UP1 UIMAD UR4, UR5, UR4, URZ ;  /* 0x00000004050412a4 */ /* 0x004fc4000f8e02ff */
[----:B------:R-:W-:-:S03]  /*24350*/  @!UP1 UIMAD UR4, UR5, UR10, URZ ;  /* 0x0000000a050492a4 */ /* 0x000fc6000f8e02ff */
[----:B------:R-:W-:Y:S01]  /*24360*/  @UP1 UMOV UR5, 0x1 ;  /* 0x0000000100051882 */ /* 0x000fe20000000000 */
[----:B---3--:R-:W-:-:S08]  /*24370*/  @!UP1 UMOV UR5, 0x1 ;  /* 0x0000000100059882 */ /* 0x008fd00000000000 */
.L_x_2730:
[----:B------:R2:W-:Y:S01]  /*24380*/  STS [R3+0x6000], R2 ;  /* 0x0060000203007388 */ /* 0x0005e20000000800 */
[----:B------:R-:W-:Y:S01]  /*24390*/  LEA R19, R4, UR12, 0x1 ;  /* 0x0000000c04137c11 */ /* 0x000fe2000f8e08ff */
[----:B-1----:R-:W1:Y:S01]  /*243a0*/  @P3 LDC R7, c[0x0][0x458] ;  /* 0x00011600ff073b82 */ /* 0x002e620000000800 */
[----:B------:R-:W3:Y:S01]  /*243b0*/  @P3 MUFU.LG2 R8, R137 ;  /* 0x0000008900083308 */ /* 0x000ee20000000c00 */
        /* <DEDUP_REMOVED lines=10> */
[----:B------:R-:W5:Y:S01]  /*24460*/  @P1 LDC R6, c[0x0][0x458] ;  /* 0x00011600ff061b82 */ /* 0x000f620000000800 */
[----:B------:R-:W3:Y:S01]  /*24470*/  @P0 MUFU.LG2 R4, R139 ;  /* 0x0000008b00040308 */ /* 0x000ee20000000c00 */
[----:B------:R-:W-:Y:S01]  /*24480*/  USEL UR9, UR9, URZ, UP0 ;  /* 0x000000ff09097287 */ /* 0x000fe20008000000 */
[----:B------:R-:W-:Y:S01]  /*24490*/  BSSY.RECONVERGENT B0, `(.L_x_2731) ;  /* 0x000003a000007945 */ /* 0x000fe20003800200 */
[----:B------:R-:W-:Y:S01]  /*244a0*/  USHF.R.S32.HI UR10, URZ, 0x1f, UR15 ;  /* 0x0000001fff0a7899 */ /* 0x000fe2000801140f */
[----:B------:R-:W-:Y:S01]  /*244b0*/  MOV R17, 0x7f800000 ;  /* 0x7f80000000117802 */ /* 0x000fe20000000f00 */
[----:B------:R-:W-:Y:S01]  /*244c0*/  USHF.R.S32.HI UR4, URZ, 0x1f, UR11 ;  /* 0x0000001fff047899 */ /* 0x000fe2000801140b */
[----:B------:R-:W-:Y:S01]  /*244d0*/  MOV R16, 0x7f800000 ;  /* 0x7f80000000107802 */ /* 0x000fe20000000f00 */
[----:B------:R-:W5:Y:S01]  /*244e0*/  @P0 LDC R5, c[0x0][0x458] ;  /* 0x00011600ff050b82 */ /* 0x000f620000000800 */
[----:B------:R-:W-:Y:S01]  /*244f0*/  UIADD3 UR20, UP1, UP0, UR11, UR20, UR15 ;  /* 0x000000140b147290 */ /* 0x000fe2000f83e00f */
[----:B------:R-:W-:Y:S01]  /*24500*/  SHF.R.U32.HI R21, RZ, 0x3, R215 ;  /* 0x00000003ff157819 */ /* 0x000fe200000116d7 */
[----:B--2---:R-:W2:Y:S02]  /*24510*/  @P1 MUFU.LG2 R2, R136 ;  /* 0x0000008800021308 */ /* 0x004ea40000000c00 */
[----:B------:R-:W-:Y:S01]  /*24520*/  UIADD3.X UR4, UPT, UPT, UR4, UR9, UR10, UP1, UP0 ;  /* 0x0000000904047290 */ /* 0x000fe20008fe040a */
[----:B----4-:R-:W-:Y:S01]  /*24530*/  @P4 FMUL.FTZ R0, R9, 0.69314718246459960938 ;  /* 0x3f31721809004820 */ /* 0x010fe20000410000 */
[----:B---3--:R-:W-:Y:S01]  /*24540*/  @P3 FMUL.FTZ R3, R8, 0.69314718246459960938 ;  /* 0x3f31721808033820 */ /* 0x008fe20000410000 */
[----:B------:R3:W4:Y:S02]  /*24550*/  LDS.128 R24, [R19+0x3800] ;  /* 0x0038000013187984 */ /* 0x0007240000000c00 */
[----:B------:R-:W-:Y:S01]  /*24560*/  @P4 FFMA.FTZ R20, R133, R10, R0 ;  /* 0x0000000a85144223 */ /* 0x000fe20000010000 */
[----:B------:R-:W-:Y:S01]  /*24570*/  @P0 FMUL.FTZ R0, R4, 0.69314718246459960938 ;  /* 0x3f31721804000820 */ /* 0x000fe20000410000 */
[----:B-1----:R-:W-:Y:S01]  /*24580*/  @P3 FFMA.FTZ R18, R132, R7, R3 ;  /* 0x0000000784123223 */ /* 0x002fe20000010003 */
[----:B--2---:R-:W-:-:S04]  /*24590*/  @P1 FMUL.FTZ R2, R2, 0.69314718246459960938 ;  /* 0x3f31721802021820 */ /* 0x004fc80000410000 */
[----:B-----5:R-:W-:Y:S01]  /*245a0*/  @P1 FFMA.FTZ R17, R135, R6, R2 ;  /* 0x0000000687111223 */ /* 0x020fe20000010002 */
[----:B------:R-:W-:Y:S01]  /*245b0*/  @P0 FFMA.FTZ R16, R134, R5, R0 ;  /* 0x0000000586100223 */ /* 0x000fe20000010000 */
[----:B---34-:R-:W-:Y:S06]  /*245c0*/  @P2 BRA `(.L_x_2732) ;  /* 0x0000000000982947 */ /* 0x018fec0003800000 */
        /* <DEDUP_REMOVED lines=38> */
.L_x_2732:
[----:B------:R-:W-:Y:S05]  /*24830*/  BSYNC.RECONVERGENT B0 ;  /* 0x0000000000007941 */ /* 0x000fea0003800200 */
.L_x_2731:
[----:B------:R2:W5:Y:S01]  /*24840*/  LDL R23, [R1+0x64] ;  /* 0x0000640001177983 */ /* 0x0005620000100800 */
[----:B------:R-:W3:Y:S01]  /*24850*/  LDCU.64 UR4, c[0x0][0x410] ;  /* 0x00008200ff0477ac */ /* 0x000ee20008000a00 */
[C---:B-1----:R-:W-:Y:S01]  /*24860*/  VIADD R2, R21.reuse, 0x20 ;  /* 0x0000002015027836 */ /* 0x042fe20000000000 */
[----:B------:R-:W-:Y:S01]  /*24870*/  LOP3.LUT R20, R22, 0x38, RZ, 0xc0, !PT ;  /* 0x0000003816147812 */ /* 0x000fe200078ec0ff */
[----:B------:R2:W1:Y:S01]  /*24880*/  LDS.128 R12, [R19] ;  /* 0x00000000130c7984 */ /* 0x0004620000000c00 */
[C---:B------:R-:W-:Y:S01]  /*24890*/  VIADD R0, R21.reuse, 0x10 ;  /* 0x0000001015007836 */ /* 0x040fe20000000000 */
[----:B------:R-:W-:Y:S01]  /*248a0*/  UIMAD.WIDE.U32 UR8, UR8, 0x80, URZ ;  /* 0x00000080080878a5 */ /* 0x000fe2000f8e00ff */
[C---:B------:R-:W-:Y:S01]  /*248b0*/  VIADD R3, R21.reuse, 0x30 ;  /* 0x0000003015037836 */ /* 0x040fe20000000000 */
[----:B------:R2:W4:Y:S01]  /*248c0*/  LDS.128 R8, [R19+0x4000] ;  /* 0x0040000013087984 */ /* 0x0005220000000c00 */
[----:B------:R-:W-:Y:S01]  /*248d0*/  ISETP.GE.AND P5, PT, R2, UR18, PT ;  /* 0x0000001202007c0c */ /* 0x000fe2000bfa6270 */
[----:B------:R-:W-:Y:S01]  /*248e0*/  BSSY.RECONVERGENT B0, `(.L_x_2733) ;  /* 0x0000020000007945 */ /* 0x000fe20003800200 */
[----:B------:R-:W-:Y:S01]  /*248f0*/  IADD3 R2, P1, PT, R20, UR14, RZ ;  /* 0x0000000e14027c10 */ /* 0x000fe2000ff3e0ff */
[C---:B------:R-:W-:Y:S01]  /*24900*/  VIADD R18, R21.reuse, 0x60 ;  /* 0x0000006015127836 */ /* 0x040fe20000000000 */
[----:B------:R-:W-:Y:S01]  /*24910*/  ISETP.GE.AND P0, PT, R0, UR18, PT ;  /* 0x0000001200007c0c */ /* 0x000fe2000bf06270 */
[----:B------:R-:W-:Y:S01]  /*24920*/  VIADD R0, R21, 0x40 ;  /* 0x0000004015007836 */ /* 0x000fe20000000000 */
[----:B------:R-:W-:Y:S01]  /*24930*/  ISETP.GE.AND P4, PT, R3, UR18, PT ;  /* 0x0000001203007c0c */ /* 0x000fe2000bf86270 */
[----:B------:R-:W-:Y:S01]  /*24940*/  IMAD.X R3, RZ, RZ, UR7, P1 ;  /* 0x00000007ff037e24 */ /* 0x000fe200088e06ff */
[----:B------:R-:W-:-:S02]  /*24950*/  ISETP.GE.AND P1, PT, R21, UR18, PT ;  /* 0x0000001215007c0c */ /* 0x000fc4000bf26270 */
[----:B------:R-:W-:Y:S01]  /*24960*/  ISETP.GE.AND P3, PT, R0, UR18, PT ;  /* 0x0000001200007c0c */ /* 0x000fe2000bf66270 */
[----:B---3--:R-:W-:Y:S01]  /*24970*/  IMAD.U32 R0, RZ, RZ, UR4 ;  /* 0x00000004ff007e24 */ /* 0x008fe2000f8e00ff */
[C---:B------:R-:W-:Y:S02]  /*24980*/  IADD3 R4, PT, PT, R21.reuse, 0x50, RZ ;  /* 0x0000005015047810 */ /* 0x040fe40007ffe0ff */
[----:B------:R-:W-:Y:S01]  /*24990*/  LOP3.LUT R22, R21, UR8, RZ, 0xfc, !PT ;  /* 0x0000000815167c12 */ /* 0x000fe2000f8efcff */
[----:B------:R-:W-:Y:S01]  /*249a0*/  IMAD.WIDE.U32 R16, R0, UR6, R2 ;  /* 0x0000000600107c25 */ /* 0x000fe2000f8e0002 */
[----:B------:R-:W-:Y:S02]  /*249b0*/  MOV R0, UR5 ;  /* 0x0000000500007c02 */ /* 0x000fe40008000f00 */
[----:B------:R-:W-:-:S03]  /*249c0*/  ISETP.GE.AND P2, PT, R4, UR18, PT ;  /* 0x0000001204007c0c */ /* 0x000fc6000bf46270 */
[----:B------:R-:W-:Y:S01]  /*249d0*/  IMAD R7, R0, UR6, R17 ;  /* 0x0000000600077c24 */ /* 0x000fe2000f8e0211 */
[----:B--2---:R-:W-:Y:S09]  /*249e0*/  @P1 BRA `(.L_x_2734) ;  /* 0x00000000003c1947 */ /* 0x004ff20003800000 */
        /* <DEDUP_REMOVED lines=15> */
.L_x_2734:
[----:B------:R-:W-:Y:S05]  /*24ae0*/  BSYNC.RECONVERGENT B0 ;  /* 0x0000000000007941 */ /* 0x000fea0003800200 */
.L_x_2733:
        /* <DEDUP_REMOVED lines=23> */
.L_x_2736:
[----:B------:R-:W-:Y:S05]  /*24c60*/  BSYNC.RECONVERGENT B0 ;  /* 0x0000000000007941 */ /* 0x000fea0003800200 */
.L_x_2735:
        /* <DEDUP_REMOVED lines=22> */
.L_x_2738:
[----:B------:R-:W-:Y:S05]  /*24dd0*/  BSYNC.RECONVERGENT B0 ;  /* 0x0000000000007941 */ /* 0x000fea0003800200 */
.L_x_2737:
        /* <DEDUP_REMOVED lines=21> */
.L_x_2740:
[----:B------:R-:W-:Y:S05]  /*24f30*/  BSYNC.RECONVERGENT B0 ;  /* 0x0000000000007941 */ /* 0x000fea0003800200 */
.L_x_2739:
        /* <DEDUP_REMOVED lines=21> */
.L_x_2742:
[----:B------:R-:W-:Y:S05]  /*25090*/  BSYNC.RECONVERGENT B0 ;  /* 0x0000000000007941 */ /* 0x000fea0003800200 */
.L_x_2741:
        /* <DEDUP_REMOVED lines=21> */
.L_x_2744:
[----:B------:R-:W-:Y:S05]  /*251f0*/  BSYNC.RECONVERGENT B0 ;  /* 0x0000000000007941 */ /* 0x000fea0003800200 */
.L_x_2743:
        /* <DEDUP_REMOVED lines=21> */
.L_x_2746:
[----:B------:R-:W-:Y:S05]  /*25350*/  BSYNC.RECONVERGENT B0 ;  /* 0x0000000000007941 */ /* 0x000fea0003800200 */
.L_x_2745:
        /* <DEDUP_REMOVED lines=21> */
.L_x_2747:
        /* <DEDUP_REMOVED lines=13> */
.L_x_2876:


//--------------------- .text._ZN5flash16flash_fwd_kernelI23Flash_fwd_kernel_traitsILi128ELi128ELi32ELi4ELb0ELb0EN7cutlass10bfloat16_tE19Flash_kernel_traitsILi128ELi128ELi32ELi4ES3_EELb0ELb0ELb1ELb1ELb0ELb0ELb1ELb0EEEvNS_16Flash_fwd_paramsE --------------------------
	.section	.text._ZN5flash16flash_fwd_kernelI23Flash_fwd_kernel_traitsILi128ELi128ELi32ELi4ELb0ELb0EN7cutlass10bfloat16_tE19Flash_kernel_traitsILi128ELi128ELi32ELi4ES3_EELb0ELb0ELb1ELb1ELb0ELb0ELb1ELb0EEEvNS_16Flash_fwd_paramsE,"ax",@progbits
	.align	128
        .global         _ZN5flash16flash_fwd_kernelI23Flash_fwd_kernel_traitsILi128ELi128ELi32ELi4ELb0ELb0EN7cutlass10bfloat16_tE19Flash_kernel_traitsILi128ELi128ELi32ELi4ES3_EELb0ELb0ELb1ELb1ELb0ELb0ELb1ELb0EEEvNS_16Flash_fwd_paramsE
        .type           _ZN5flash16flash_fwd_kernelI23Flash_fwd_kernel_traitsILi128ELi128ELi32ELi4ELb0ELb0EN7cutlass10bfloat16_tE19Flash_kernel_traitsILi128ELi128ELi32ELi4ES3_EELb0ELb0ELb1ELb1ELb0ELb0ELb1ELb0EEEvNS_16Flash_fwd_paramsE,@function
        .size           _ZN5flash16flash_fwd_kernelI23Flash_fwd_kernel_traitsILi128ELi128ELi32ELi4ELb0ELb0EN7cutlass10bfloat16_tE19Flash_kernel_traitsILi128ELi128ELi32ELi4ES3_EELb0ELb0ELb1ELb1ELb0ELb0ELb1ELb0EEEvNS_16Flash_fwd_paramsE,(.L_x_2877 - _ZN5flash16flash_fwd_kernelI23Flash_fwd_kernel_traitsILi128ELi128ELi32ELi4ELb0ELb0EN7cutlass10bfloat16_tE19Flash_kernel_traitsILi128ELi128ELi32ELi4ES3_EELb0ELb0ELb1ELb1ELb0ELb0ELb1ELb0EEEvNS_16Flash_fwd_paramsE)
        .other          _ZN5flash16flash_fwd_kernelI23Flash_fwd_kernel_traitsILi128ELi128ELi32ELi4ELb0ELb0EN7cutlass10bfloat16_tE19Flash_kernel_traitsILi128ELi128ELi32ELi4ES3_EELb0ELb0ELb1ELb1ELb0ELb0ELb1ELb0EEEvNS_16Flash_fwd_paramsE,@"STO_CUDA_ENTRY STV_DEFAULT"
_ZN5flash16flash_fwd_kernelI23Flash_fwd_kernel_traitsILi128ELi128ELi32ELi4ELb0ELb0EN7cutlass10bfloat16_tE19Flash_kernel_traitsILi128ELi128ELi32ELi4ES3_EELb0ELb0ELb1ELb1ELb0ELb0ELb1ELb0EEEvNS_16Flash_fwd_paramsE:
.text._ZN5flash16flash_fwd_kernelI23Flash_fwd_kernel_traitsILi128ELi128ELi32ELi4ELb0ELb0EN7cutlass10bfloat16_tE19Flash_kernel_traitsILi128ELi128ELi32ELi4ES3_EELb0ELb0ELb1ELb1ELb0ELb0ELb1ELb0EEEvNS_16Flash_fwd_paramsE:
        /* <DEDUP_REMOVED lines=72> */
.L_x_2748:
        /* <DEDUP_REMOVED lines=57> */
.L_x_2750:
        /* <DEDUP_REMOVED lines=55> */
.L_x_2752:
[----:B------:R-:W-:Y:S05]  /*0b80*/  BSYNC.RECONVERGENT B0 ;  /* 0x0000000000007941 */ /* 0x000fea0003800200 */
.L_x_2751:
        /* <DEDUP_REMOVED lines=21> */
.L_x_2754:
[----:B------:R-:W-:Y:S05]  /*0ce0*/  BSYNC.RECONVERGENT B0 ;  /* 0x0000000000007941 */ /* 0x000fea0003800200 */
.L_x_2753:
        /* <DEDUP_REMOVED lines=21> */
.L_x_2756:
[----:B------:R-:W-:Y:S05]  /*0e40*/  BSYNC.RECONVERGENT B0 ;  /* 0x0000000000007941 */ /* 0x000fea0003800200 */
.L_x_2755:
        /* <DEDUP_REMOVED lines=20> */
.L_x_2758:
[----:B------:R-:W-:Y:S05]  /*0f90*/  BSYNC.RECONVERGENT B0 ;  /* 0x0000000000007941 */ /* 0x000fea0003800200 */
.L_x_2757:
        /* <DEDUP_REMOVED lines=20> */
.L_x_2760:
[----:B------:R-:W-:Y:S05]  /*10e0*/  BSYNC.RECONVERGENT B0 ;  /* 0x0000000000007941 */ /* 0x000fea0003800200 */
.L_x_2759:
        /* <DEDUP_REMOVED lines=20> */
.L_x_2762:
[----:B------:R-:W-:Y:S05]  /*1230*/  BSYNC.RECONVERGENT B0 ;  /* 0x0000000000007941 */ /* 0x000fea0003800200 */
.L_x_2761:
        /* <DEDUP_REMOVED lines=20> */
.L_x_2764:
[----:B------:R-:W-:Y:S05]  /*1380*/  BSYNC.RECONVERGENT B0 ;  /* 0x0000000000007941 */ /* 0x000fea0003800200 */
.L_x_2763:
        /* <DEDUP_REMOVED lines=20> */
.L_x_2766:
[----:B------:R-:W-:Y:S05]  /*14d0*/  BSYNC.RECONVERGENT B0 ;  /* 0x0000000000007941 */ /* 0x000fea0003800200 */
.L_x_2765:
        /* <DEDUP_REMOVED lines=10> */
.L_x_2768:
[----:B------:R-:W-:Y:S05]  /*1580*/  BSYNC.RECONVERGENT B0 ;  /* 0x0000000000007941 */ /* 0x000fea0003800200 */
.L_x_2767:
        /* <DEDUP_REMOVED lines=15> */
.L_x_2770:
[----:B------:R-:W-:Y:S05]  /*1680*/  BSYNC.RECONVERGENT B0 ;  /* 0x0000000000007941 */ /* 0x000fea0003800200 */
.L_x_2769:
        /* <DEDUP_REMOVED lines=10> */
.L_x_2772:
[----:B------:R-:W-:Y:S05]  /*1730*/  BSYNC.RECONVERGENT B0 ;  /* 0x0000000000007941 */ /* 0x000fea0003800200 */
.L_x_2771:
        /* <DEDUP_REMOVED lines=10> */
.L_x_2774:
[----:B------:R-:W-:Y:S05]  /*17e0*/  BSYNC.RECONVERGENT B0 ;  /* 0x0000000000007941 */ /* 0x000fea0003800200 */
.L_x_2773:
        /* <DEDUP_REMOVED lines=10> */
.L_x_2776:
[----:B------:R-:W-:Y:S05]  /*1890*/  BSYNC.RECONVERGENT B0 ;  /* 0x0000000000007941 */ /* 0x000fea0003800200 */
.L_x_2775:
        /* <DEDUP_REMOVED lines=10> */
.L_x_2778:
[----:B------:R-:W-:Y:S05]  /*1940*/  BSYNC.RECONVERGENT B0 ;  /* 0x0000000000007941 */ /* 0x000fea0003800200 */
.L_x_2777:
        /* <DEDUP_REMOVED lines=10> */
.L_x_2780:
[----:B------:R-:W-:Y:S05]  /*19f0*/  BSYNC.RECONVERGENT B0 ;  /* 0x0000000000007941 */ /* 0x000fea0003800200 */
.L_x_2779:
        /* <DEDUP_REMOVED lines=10> */
.L_x_2749:
        /* <DEDUP_REMOVED lines=21> */
.L_x_2781:
[----:B------:R-:W1:Y:S01]  /*1bf0*/  LDCU.64 UR12, c[0x0][0x3b8] ;  /* 0x00007700ff0c77ac */ /* 0x000e620008000a00 */
[----:B------:R-:W-:-:S04]  /*1c00*/  UIADD3 UR14, UPT, UPT, UR8, UR9, URZ ;  /* 0x00000009080e7290 */ /* 0x000fc8000fffe0ff */
[----:B-1----:R-:W-:Y:S02]  /*1c10*/  UIMAD.WIDE.U32 UR16, UR14, UR12, URZ ;  /* 0x0000000c0e1072a5 */ /* 0x002fe4000f8e00ff */
[----:B------:R-:W-:-:S04]  /*1c20*/  UIMAD UR14, UR14, UR13, URZ ;  /* 0x0000000d0e0e72a4 */ /* 0x000fc8000f8e02ff */
[----:B------:R-:W-:Y:S02]  /*1c30*/  UIADD3 UR14, UPT, UPT, UR17, UR14, URZ ;  /* 0x0000000e110e7290 */ /* 0x000fe4000fffe0ff */
.L_x_2782:
        /* <DEDUP_REMOVED lines=39> */
.L_x_2783:
[----:B------:R-:W1:Y:S01]  /*1eb0*/  LDCU.64 UR6, c[0x0][0x3c0] ;  /* 0x00007800ff0677ac */ /* 0x000e620008000a00 */
[----:B------:R-:W-:-:S04]  /*1ec0*/  UIADD3 UR8, UPT, UPT, UR8, UR9, URZ ;  /* 0x0000000908087290 */ /* 0x000fc8000fffe0ff */
[----:B-1----:R-:W-:Y:S02]  /*1ed0*/  UIMAD.WIDE.U32 UR10, UR8, UR6, URZ ;  /* 0x00000006080a72a5 */ /* 0x002fe4000f8e00ff */
[----:B------:R-:W-:-:S04]  /*1ee0*/  UIMAD UR5, UR8, UR7, URZ ;  /* 0x00000007080572a4 */ /* 0x000fc8000f8e02ff */
[----:B------:R-:W-:Y:S01]  /*1ef0*/  UIADD3 UR5, UPT, UPT, UR11, UR5, URZ ;  /* 0x000000050b057290 */ /* 0x000fe2000fffe0ff */
[----:B------:R-:W-:-:S11]  /*1f00*/  UMOV UR4, UR10 ;  /* 0x0000000a00047c82 */ /* 0x000fd60008000000 */
.L_x_2784:
[----:B------:R-:W-:Y:S01]  /*1f10*/  IMAD.SHL.U32 R14, R22, 0x8, RZ ;  /* 0x00000008160e7824 */ /* 0x000fe200078e00ff */
[----:B------:R-:W-:Y:S01]  /*1f20*/  SHF.R.U32.HI R12, RZ, 0x3, R22 ;  /* 0x00000003ff0c7819 */ /* 0x000fe20000011616 */
[----:B------:R-:W1:Y:S01]  /*1f30*/  LDCU.128 UR8, c[0x0][0x3d0] ;  /* 0x00007a00ff0877ac */ /* 0x000e620008000c00 */
[----:B------:R-:W-:Y:S01]  /*1f40*/  SHF.R.S32.HI R7, RZ, 0x1f, R0 ;  /* 0x0000001fff077819 */ /* 0x000fe20000011400 */
[----:B------:R-:W-:Y:S01]  /*1f50*/  BSSY.RECONVERGENT B0, `(.L_x_2785) ;  /* 0x0000052000007945 */ /* 0x000fe20003800200 */
[----:B------:R-:W-:Y:S01]  /*1f60*/  LOP3.LUT R246, R14, 0x38, RZ, 0xc0, !PT ;  /* 0x000000380ef67812 */ /* 0x000fe200078ec0ff */
[----:B------:R-:W-:Y:S01]  /*1f70*/  UIADD3 UR20, UPT, UPT, -UR29, UR24, URZ ;  /* 0x000000181d147290 */ /* 0x000fe2000fffe1ff */
[----:B------:R-:W-:Y:S01]  /*1f80*/  VIADD R3, R12, 0x30 ;  /* 0x000000300c037836 */ /* 0x000fe20000000000 */
[----:B------:R-:W2:Y:S01]  /*1f90*/  LDCU.64 UR18, c[0x0][0x388] ;  /* 0x00007100ff1277ac */ /* 0x000ea20008000a00 */
[----:B------:R-:W-:Y:S01]  /*1fa0*/  IADD3 R4, P0, PT, R246, UR16, RZ ;  /* 0x00000010f6047c10 */ /* 0x000fe2000ff1e0ff */
[----:B------:R-:W-:Y:S01]  /*1fb0*/  VIADD R6, R12, 0x20 ;  /* 0x000000200c067836 */ /* 0x000fe20000000000 */
        /* <DEDUP_REMOVED lines=15> */
[C---:B-1----:R-:W-:Y:S01]  /*20b0*/  IMAD R9, R7.reuse, UR8, RZ ;  /* 0x0000000807097c24 */ /* 0x042fe2000f8e02ff */
        /* <DEDUP_REMOVED lines=59> */
.L_x_2786:
[----:B------:R-:W-:Y:S05]  /*2470*/  BSYNC.RECONVERGENT B0 ;  /* 0x0000000000007941 */ /* 0x000fea0003800200 */
.L_x_2785:
        /* <DEDUP_REMOVED lines=30> */
.L_x_2788:
[----:B------:R-:W-:Y:S05]  /*2660*/  BSYNC.RECONVERGENT B0 ;  /* 0x0000000000007941 */ /* 0x000fea0003800200 */
.L_x_2787:
        /* <DEDUP_REMOVED lines=30> */
.L_x_2790:
[----:B------:R-:W-:Y:S05]  /*2850*/  BSYNC.RECONVERGENT B0 ;  /* 0x0000000000007941 */ /* 0x000fea0003800200 */
.L_x_2789:
        /* <DEDUP_REMOVED lines=29> */
.L_x_2792:
[----:B------:R-:W-:Y:S05]  /*2a30*/  BSYNC.RECONVERGENT B0 ;  /* 0x0000000000007941 */ /* 0x000fea0003800200 */
.L_x_2791:
        /* <DEDUP_REMOVED lines=29> */
.L_x_2794:
[----:B------:R-:W-:Y:S05]  /*2c10*/  BSYNC.RECONVERGENT B0 ;  /* 0x0000000000007941 */ /* 0x000fea0003800200 */
.L_x_2793:
        /* <DEDUP_REMOVED lines=29> */
.L_x_2796:
[----:B------:R-:W-:Y:S05]  /*2df0*/  BSYNC.RECONVERGENT B0 ;  /* 0x0000000000007941 */ /* 0x000fea0003800200 */
.L_x_2795:
        /* <DEDUP_REMOVED lines=27> */
.L_x_2798:
[----:B------:R-:W-:Y:S05]  /*2fb0*/  BSYNC.RECONVERGENT B0 ;  /* 0x0000000000007941 */ /* 0x000fea0003800200 */
.L_x_2797:
        /* <DEDUP_REMOVED lines=27> */
.L_x_2800:
[----:B------:R-:W-:Y:S05]  /*3170*/  BSYNC.RECONVERGENT B0 ;  /* 0x0000000000007941 */ /* 0x000fea0003800200 */
.L_x_2799:
        /* <DEDUP_REMOVED lines=22> */
.L_x_2802:
[----:B------:R-:W-:Y:S05]  /*32e0*/  BSYNC.RECONVERGENT B0 ;  /* 0x0000000000007941 */ /* 0x000fea0003800200 */
.L_x_2801:
        /* <DEDUP_REMOVED lines=21> */
.L_x_2804:
[----:B------:R-:W-:Y:S05]  /*3440*/  BSYNC.RECONVERGENT B0 ;  /* 0x0000000000007941 */ /* 0x000fea0003800200 */
.L_x_2803:
[----:B------:R-:W5:Y:S01]  /*3450*/  LDCU.64 UR10, c[0x0][0x538] ;  /* 0x0000a700ff0a77ac */ /* 0x000f620008000a00 */
[----:B------:R-:W0:Y:S01]  /*3460*/  LDGDEPBAR ;  /* 0x00000000000079af */ /* 0x000e220000000000 */
[----:B-----5:R-:W-:-:S04]  /*3470*/  UISETP.NE.U32.AND UP1, UPT, UR10, URZ, UPT ;  /* 0x000000ff0a00728c */ /* 0x020fc8000bf25070 */
[----:B------:R-:W-:Y:S01]  /*3480*/  UISETP.NE.AND.EX UP1, UPT, UR11, URZ, UPT, UP1 ;  /* 0x000000ff0b00728c */ /* 0x000fe2000bf25310 */
[C---:B------:R-:W-:Y:S02]  /*3490*/  IMAD.SHL.U32 R99, R22.reuse, 0x2, RZ ;  /* 0x0000000216637824 */ /* 0x040fe400078e00ff */
[C---:B------:R-:W-:Y:S01]  /*34a0*/  IMAD.SHL.U32 R97, R22.reuse, 0x40, RZ ;  /* 0x0000004016617824 */ /* 0x040fe200078e00ff */
[C---:B------:R-:W-:Y:S01]  /*34b0*/  LOP3.LUT P2, RZ, R22.reuse, 0x2, RZ, 0xc0, !PT ;  /* 0x0000000216ff7812 */ /* 0x040fe2000784c0ff */
[----:B------:R-:W-:Y:S01]  /*34c0*/  IMAD.MOV.U32 R38, RZ, RZ, 0x10 ;  /* 0x00000010ff267424 */ /* 0x000fe200078e00ff */
[----:B------:R-:W-:Y:S01]  /*34d0*/  PLOP3.LUT P1, PT, PT, PT, UP1, 0x80, 0x8 ;  /* 0x000000000008781c */ /* 0x000fe20003f2f018 */
[----:B------:R-:W-:Y:S01]  /*34e0*/  IMAD.MOV.U32 R98, RZ, RZ, 0x20 ;  /* 0x00000020ff627424 */ /* 0x000fe200078e00ff */
[----:B------:R-:W-:Y:S01]  /*34f0*/  LOP3.LUT P4, RZ, R22, 0x4, RZ, 0xc0, !PT ;  /* 0x0000000416ff7812 */ /* 0x000fe2000788c0ff */
        /* <DEDUP_REMOVED lines=11> */
[----:B------:R-:W2:Y:S01]  /*35b0*/  @P1 LDG.E R2, desc[UR30][R2.64] ;  /* 0x0000001e02021981 */ /* 0x000ea2000c1e1900 */
[----:B-----5:R-:W2:Y:S01]  /*35c0*/  @P1 MUFU.RCP R0, UR8 ;  /* 0x0000000800001d08 */ /* 0x020ea20008001000 */
[----:B------:R-:W-:Y:S01]  /*35d0*/  USHF.L.U64.HI UR10, UR6, 0x5, UR7 ;  /* 0x00000005060a7899 */ /* 0x000fe20008010207 */
[----:B------:R-:W-:Y:S01]  /*35e0*/  LOP3.LUT R6, R97, 0x1c0, RZ, 0xc0, !PT ;  /* 0x000001c061067812 */ /* 0x000fe200078ec0ff */
[----:B------:R3:W-:Y:S01]  /*35f0*/  STL [R1+0x24], R99 ;  /* 0x0000246301007387 */ /* 0x0007e20000100800 */
[----:B------:R-:W-:Y:S01]  /*3600*/  USHF.L.U32 UR11, UR6, 0x5, URZ ;  /* 0x00000005060b7899 */ /* 0x000fe200080006ff */
[----:B------:R-:W-:Y:S01]  /*3610*/  SHF.R.U32.HI R7, RZ, 0x1, R22 ;  /* 0x00000001ff077819 */ /* 0x000fe20000011616 */
[----:B------:R-:W-:Y:S01]  /*3620*/  UIMAD UR8, UR10, UR4, URZ ;  /* 0x000000040a0872a4 */ /* 0x000fe2000f8e02ff */
[----:B------:R-:W-:Y:S01]  /*3630*/  BSSY.RECONVERGENT B0, `(.L_x_2805) ;  /* 0x0000028000007945 */ /* 0x000fe20003800200 */
[----:B------:R-:W-:Y:S01]  /*3640*/  UIMAD.WIDE.U32 UR34, UR11, UR4, URZ ;  /* 0x000000040b2272a5 */ /* 0x000fe2000f8e00ff */
[----:B------:R-:W-:Y:S01]  /*3650*/  LOP3.LUT R6, R6, 0x38, R14, 0xf8, !PT ;  /* 0x0000003806067812 */ /* 0x000fe200078ef80e */
[----:B------:R-:W-:Y:S01]  /*3660*/  UMOV UR12, URZ ;  /* 0x000000ff000c7c82 */ /* 0x000fe20008000000 */
[----:B------:R-:W-:Y:S01]  /*3670*/  LOP3.LUT R8, R22, 0x8, RZ, 0xc0, !PT ;  /* 0x0000000816087812 */ /* 0x000fe200078ec0ff */
[----:B------:R-:W-:Y:S01]  /*3680*/  UIADD3 UR8, UPT, UPT, UR35, UR8, URZ ;  /* 0x0000000823087290 */ /* 0x000fe2000fffe0ff */
[----:B------:R-:W-:-:S02]  /*3690*/  SEL R38, R38, 0xfffffff0, !P2 ;  /* 0xfffffff026267807 */ /* 0x000fc40005000000 */
[----:B------:R-:W-:Y:S02]  /*36a0*/  LOP3.LUT R9, R97, 0x200, RZ, 0xc0, !PT ;  /* 0x0000020061097812 */ /* 0x000fe400078ec0ff */
[----:B------:R-:W-:Y:S02]  /*36b0*/  SEL R93, R98, 0xffffffe0, !P4 ;  /* 0xffffffe0625d7807 */ /* 0x000fe40006000000 */
[----:B------:R-:W-:Y:S01]  /*36c0*/  LOP3.LUT R96, R7, 0x1f0, RZ, 0xc0, !PT ;  /* 0x000001f007607812 */ /* 0x000fe200078ec0ff */
[----:B------:R-:W-:Y:S01]  /*36d0*/  BAR.SYNC.DEFER_BLOCKING 0x0 ;  /* 0x0000000000007b1d */ /* 0x000fe20000010000 */
[----:B--2---:R-:W-:Y:S01]  /*36e0*/  @P1 FMUL.FTZ R0, R2, R0 ;  /* 0x0000000002001220 */ /* 0x004fe20000410000 */
[----:B------:R-:W-:-:S04]  /*36f0*/  SHF.R.U32.HI R2, RZ, 0x2, R22 ;  /* 0x00000002ff027819 */ /* 0x000fc80000011616 */
[----:B------:R-:W-:Y:S01]  /*3700*/  @P1 R2UR UR9, R0 ;  /* 0x00000000000912ca */ /* 0x000fe200000e0000 */
[----:B------:R-:W-:Y:S01]  /*3710*/  IMAD.SHL.U32 R0, R22, 0x20, RZ ;  /* 0x0000002016007824 */ /* 0x000fe200078e00ff */
[----:B------:R-:W-:-:S04]  /*3720*/  LOP3.LUT R95, R2, 0x7, RZ, 0xc0, !PT ;  /* 0x00000007025f7812 */ /* 0x000fc800078ec0ff */
[----:B------:R-:W-:-:S07]  /*3730*/  LOP3.LUT R10, R0, 0x7c00, RZ, 0xc0, !PT ;  /* 0x00007c00000a7812 */ /* 0x000fce00078ec0ff */
[----:B------:R-:W-:Y:S01]  /*3740*/  @UP1 UMOV UR12, UR9 ;  /* 0x00000009000c1c82 */ /* 0x000fe20008000000 */
[----:B---3--:R-:W-:Y:S05]  /*3750*/  @P0 BRA `(.L_x_2806) ;  /* 0x00000000004c0947 */ /* 0x008fea0003800000 */
        /* <DEDUP_REMOVED lines=19> */
.L_x_2806:
[----:B------:R3:W-:Y:S04]  /*3890*/  STS.128 [R222+0xa000], RZ ;  /* 0x00a000ffde007388 */ /* 0x0007e80000000c00 */
[----:B------:R3:W-:Y:S02]  /*38a0*/  STS.128 [R222+0xb000], RZ ;  /* 0x00b000ffde007388 */ /* 0x0007e40000000c00 */
.L_x_2807:
[----:B------:R-:W-:Y:S05]  /*38b0*/  BSYNC.RECONVERGENT B0 ;  /* 0x0000000000007941 */ /* 0x000fea0003800200 */
.L_x_2805:
[----:B------:R-:W-:Y:S01]  /*38c0*/  ISETP.GE.AND P0, PT, R13, UR18, PT ;  /* 0x000000120d007c0c */ /* 0x000fe2000bf06270 */
[----:B------:R-:W-:Y:S01]  /*38d0*/  BSSY.RECONVERGENT B0, `(.L_x_2808) ;  /* 0x000001d000007945 */ /* 0x000fe20003800200 */
[C---:B------:R-:W-:Y:S02]  /*38e0*/  LOP3.LUT R94, R6.reuse, 0x8, R7, 0x78, !PT ;  /* 0x00000008065e7812 */ /* 0x040fe400078e7807 */
[----:B--2---:R-:W-:Y:S02]  /*38f0*/  LOP3.LUT R2, R6, R8, RZ, 0x3c, !PT ;  /* 0x0000000806027212 */ /* 0x004fe400078e3cff */
        /* <DEDUP_REMOVED lines=26> */
.L_x_2809:
[----:B------:R-:W-:Y:S05]  /*3aa0*/  BSYNC.RECONVERGENT B0 ;  /* 0x0000000000007941 */ /* 0x000fea0003800200 */
.L_x_2808:
[----:B------:R-:W-:Y:S01]  /*3ab0*/  LDSM.16.M88.4 R8, [R213] ;  /* 0x00000000d508783b */ /* 0x000fe20000000200 */
[----:B------:R-:W-:Y:S01]  /*3ac0*/  VIADD R220, R214, UR5 ;  /* 0x00000005d6dc7c36 */ /* 0x000fe20008000000 */
[----:B------:R-:W5:Y:S01]  /*3ad0*/  LDCU UR8, c[0x0][0x50c] ;  /* 0x0000a180ff0877ac */ /* 0x000f620008000800 */
[C-C-:B------:R-:W-:Y:S01]  /*3ae0*/  IMAD R36, R38.reuse, 0x2, R213.reuse ;  /* 0x0000000226247824 */ /* 0x140fe200078e02d5 */
[----:B------:R-:W1:Y:S01]  /*3af0*/  LDSM.16.M88.4 R16, [R214+UR5+0x8000] ;  /* 0x00800005d610783b */ /* 0x000e620008000200 */
[C-C-:B------:R-:W-:Y:S01]  /*3b00*/  IMAD R37, R38.reuse, 0x2, R220.reuse ;  /* 0x0000000226257824 */ /* 0x140fe200078e02dc */
[----:B------:R-:W-:Y:S01]  /*3b10*/  LOP3.LUT R244, R99, 0x6, RZ, 0xc0, !PT ;  /* 0x0000000663f47812 */ /* 0x000fe200078ec0ff */
[C---:B------:R-:W-:Y:S01]  /*3b20*/  IMAD R0, R93.reuse, 0x2, R213 ;  /* 0x000000025d007824 */ /* 0x040fe200078e02d5 */
[----:B------:R-:W3:Y:S01]  /*3b30*/  LDSM.16.M88.4 R4, [R213+0x2000] ;  /* 0x00200000d504783b */ /* 0x000ee20000000200 */
[----:B----4-:R-:W-:Y:S01]  /*3b40*/  IMAD R2, R93, 0x2, R220 ;  /* 0x000000025d027824 */ /* 0x010fe200078e02dc */
[----:B------:R-:W-:Y:S01]  /*3b50*/  UIADD3 UR27, UPT, UPT, UR32, UR27, -UR24 ;  /* 0x0000001b201b7290 */ /* 0x000fe2000fffe818 */
[C---:B------:R-:W-:Y:S01]  /*3b60*/  IMAD R3, R38.reuse, 0x2, R0 ;  /* 0x0000000226037824 */ /* 0x040fe200078e0200 */
[----:B------:R-:W4:Y:S01]  /*3b70*/  LDSM.16.M88.4 R20, [R214+UR5+0x8800] ;  /* 0x00880005d614783b */ /* 0x000f220008000200 */
[----:B------:R-:W-:Y:S01]  /*3b80*/  IMAD R92, R38, 0x2, R2 ;  /* 0x00000002265c7824 */ /* 0x000fe200078e0202 */
[----:B------:R-:W-:-:S02]  /*3b90*/  UISETP.GT.U32.AND UP0, UPT, UR4, UR21, UPT ;  /* 0x000000150400728c */ /* 0x000fc4000bf04070 */
[----:B------:R-:W-:Y:S04]  /*3ba0*/  LDSM.16.M88.4 R28, [R37+0x8000] ;  /* 0x00800000251c783b */ /* 0x000fe80000000200 */
[----:B------:R-:W2:Y:S04]  /*3bb0*/  LDSM.16.M88.4 R12, [R36+0x2000] ;  /* 0x00200000240c783b */ /* 0x000ea80000000200 */
[----:B------:R-:W5:Y:S04]  /*3bc0*/  LDSM.16.M88.4 R40, [R37+0x8800] ;  /* 0x008800002528783b */ /* 0x000f680000000200 */
[----:B------:R-:W-:Y:S04]  /*3bd0*/  LDSM.16.M88.4 R48, [R2+0x8800] ;  /* 0x008800000230783b */ /* 0x000fe80000000200 */
[----:B------:R-:W-:Y:S04]  /*3be0*/  LDSM.16.M88.4 R88, [R37+0x9000] ;  /* 0x009000002558783b */ /* 0x000fe80000000200 */
[----:B------:R-:W0:Y:S04]  /*3bf0*/  LDGDEPBAR ;  /* 0x00000000000079af */ /* 0x000e280000000000 */
[----:B------:R-:W-:Y:S01]  /*3c00*/  STL [R1+0x20], R244 ;  /* 0x000020f401007387 */ /* 0x000fe20000100800 */
[-C--:B-1----:R-:W-:Y:S08]  /*3c10*/  HMMA.16816.F32.BF16 R52, R8, R16.reuse, RZ ;  /* 0x000000100834723c */ /* 0x082ff000000418ff */
[C---:B---3--:R-:W-:Y:S08]  /*3c20*/  HMMA.16816.F32.BF16 R24, R4.reuse, R16, RZ ;  /* 0x000000100418723c */ /* 0x048ff000000418ff */
[-C--:B------:R-:W-:Y:S08]  /*3c30*/  HMMA.16816.F32.BF16 R44, R4, R18.reuse, RZ ;  /* 0x00000012042c723c */ /* 0x080ff000000418ff */
[----:B------:R-:W-:Y:S01]  /*3c40*/  HMMA.16816.F32.BF16 R72, R8, R18, RZ ;  /* 0x000000120848723c */ /* 0x000fe200000418ff */
[----:B------:R-:W1:Y:S07]  /*3c50*/  LDSM.16.M88.4 R16, [R36] ;  /* 0x000000002410783b */ /* 0x000e6e0000000200 */
[C---:B----4-:R-:W-:Y:S08]  /*3c60*/  HMMA.16816.F32.BF16 R32, R4.reuse, R20, RZ ;  /* 0x000000140420723c */ /* 0x050ff000000418ff */
[----:B------:R-:W-:Y:S08]  /*3c70*/  HMMA.16816.F32.BF16 R4, R4, R22, RZ ;  /* 0x000000160404723c */ /* 0x000ff000000418ff */
[C---:B------:R-:W-:Y:S08]  /*3c80*/  HMMA.16816.F32.BF16 R56, R8.reuse, R20, RZ ;  /* 0x000000140838723c */ /* 0x040ff000000418ff */
[----:B------:R-:W-:Y:S01]  /*3c90*/  HMMA.16816.F32.BF16 R64, R8, R22, RZ ;  /* 0x000000160840723c */ /* 0x000fe200000418ff */
[----:B------:R-:W-:Y:S04]  /*3ca0*/  LDSM.16.M88.4 R20, [R2+0x8000] ;  /* 0x008000000214783b */ /* 0x000fe80000000200 */
[----:B------:R-:W-:Y:S03]  /*3cb0*/  LDSM.16.M88.4 R8, [R0+0x2000] ;  /* 0x002000000008783b */ /* 0x000fe60000000200 */
[C---:B--2---:R-:W-:Y:S01]  /*3cc0*/  HMMA.16816.F32.BF16 R60, R12.reuse, R28, R24 ;  /* 0x0000001c0c3c723c */ /* 0x044fe20000041818 */
[----:B------:R-:W2:Y:S07]  /*3cd0*/  LDSM.16.M88.4 R24, [R0] ;  /* 0x000000000018783b */ /* 0x000eae0000000200 */
[C---:B-----5:R-:W-:Y:S01]  /*3ce0*/  HMMA.16816.F32.BF16 R68, R12.reuse, R40, R32 ;  /* 0x000000280c44723c */ /* 0x060fe20000041820 */
[----:B------:R-:W-:Y:S07]  /*3cf0*/  LDSM.16.M88.4 R32, [R3] ;  /* 0x000000000320783b */ /* 0x000fee0000000200 */
[C---:B------:R-:W-:Y:S01]  /*3d00*/  HMMA.16816.F32.BF16 R80, R12.reuse, R30, R44 ;  /* 0x0000001e0c50723c */ /* 0x040fe2000004182c */
[----:B------:R-:W-:Y:S07]  /*3d10*/  LDSM.16.M88.4 R44, [R92+0x8800] ;  /* 0x008800005c2c783b */ /* 0x000fee0000000200 */
[----:B------:R-:W-:Y:S01]  /*3d20*/  HMMA.16816.F32.BF16 R76, R12, R42, R4 ;  /* 0x0000002a0c4c723c */ /* 0x000fe20000041804 */
[----:B------:R-:W3:Y:S04]  /*3d30*/  LDSM.16.M88.4 R12, [R92+0x8000] ;  /* 0x008000005c0c783b */ /* 0x000ee80000000200 */
[----:B------:R-:W4:Y:S03]  /*3d40*/  LDSM.16.M88.4 R4, [R3+0x2000] ;  /* 0x002000000304783b */ /* 0x000f260000000200 */
[C---:B-1----:R-:W-:Y:S08]  /*3d50*/  HMMA.16816.F32.BF16 R52, R16.reuse, R28, R52 ;  /* 0x0000001c1034723c */ /* 0x042ff00000041834 */
[C---:B------:R-:W-:Y:S01]  /*3d60*/  HMMA.16816.F32.BF16 R72, R16.reuse, R30, R72 ;  /* 0x0000001e1048723c */ /* 0x040fe20000041848 */
[----:B------:R-:W-:Y:S07]  /*3d70*/  LDSM.16.M88.4 R28, [R213+0x4000] ;  /* 0x00400000d51c783b */ /* 0x000fee0000000200 */
[C---:B------:R-:W-:Y:S08]  /*3d80*/  HMMA.16816.F32.BF16 R84, R16.reuse, R40, R56 ;  /* 0x000000281054723c */ /* 0x040ff00000041838 */
[----:B------:R-:W-:Y:S01]  /*3d90*/  HMMA.16816.F32.BF16 R64, R16, R42, R64 ;  /* 0x0000002a1040723c */ /* 0x000fe20000041840 */
[----:B------:R-:W1:Y:S04]  /*3da0*/  LDSM.16.M88.4 R40, [R214+UR5+0x9000] ;  /* 0x00900005d628783b */ /* 0x000e680008000200 */
[----:B------:R-:W5:Y:S03]  /*3db0*/  LDSM.16.M88.4 R16, [R213+0x6000] ;  /* 0x00600000d510783b */ /* 0x000f660000000200 */
[-C--:B--2---:R-:W-:Y:S08]  /*3dc0*/  HMMA.16816.F32.BF16 R56, R24, R20.reuse, R52 ;  /* 0x000000141838723c */ /* 0x084ff00000041834 */
[C---:B------:R-:W-:Y:S08]  /*3dd0*/  HMMA.16816.F32.BF16 R60, R8.reuse, R20, R60 ;  /* 0x00000014083c723c */ /* 0x040ff0000004183c */
[C---:B------:R-:W-:Y:S08]  /*3de0*/  HMMA.16816.F32.BF16 R68, R8.reuse, R48, R68 ;  /* 0x000000300844723c */ /* 0x040ff00000041844 */
[C---:B------:R-:W-:Y:S01]  /*3df0*/  HMMA.16816.F32.BF16 R52, R8.reuse, R22, R80 ;  /* 0x000000160834723c */ /* 0x040fe20000041850 */
[----:B------:R-:W2:Y:S07]  /*3e00*/  LDSM.16.M88.4 R80, [R214+UR5+0x9800] ;  /* 0x00980005d650783b */ /* 0x000eae0008000200 */
[----:B------:R-:W-:Y:S08]  /*3e10*/  HMMA.16816.F32.BF16 R8, R8, R50, R76 ;  /* 0x000000320808723c */ /* 0x000ff0000004184c */
[----:B------:R-:W-:Y:S01]  /*3e20*/  HMMA.16816.F32.BF16 R72, R24, R22, R72 ;  /* 0x000000161848723c */ /* 0x000fe20000041848 */
[----:B------:R-:W2:Y:S07]  /*3e30*/  LDSM.16.M88.4 R20, [R36+0x4000] ;  /* 0x004000002414783b */ /* 0x000eae0000000200 */
[----:B---3--:R-:W-:Y:S08]  /*3e40*/  HMMA.16816.F32.BF16 R76, R32, R12, R56 ;  /* 0x0000000c204c723c */ /* 0x008ff00000041838 */
[C---:B------:R-:W-:Y:S08]  /*3e50*/  HMMA.16816.F32.BF16 R84, R24.reuse, R48, R84 ;  /* 0x000000301854723c */ /* 0x040ff00000041854 */
[----:B------:R-:W-:Y:S08]  /*3e60*/  HMMA.16816.F32.BF16 R64, R24, R50, R64 ;  /* 0x000000321840723c */ /* 0x000ff00000041840 */
[C---:B----4-:R-:W-:Y:S08]  /*3e70*/  HMMA.16816.F32.BF16 R60, R4.reuse, R12, R60 ;  /* 0x0000000c043c723c */ /* 0x050ff0000004183c */
[C---:B------:R-:W-:Y:S01]  /*3e80*/  HMMA.16816.F32.BF16 R48, R4.reuse, R14, R52 ;  /* 0x0000000e0430723c */ /* 0x040fe20000041834 */
[----:B------:R-:W-:Y:S07]  /*3e90*/  LDSM.16.M88.4 R52, [R37+0x9800] ;  /* 0x009800002534783b */ /* 0x000fee0000000200 */
[C---:B------:R-:W-:Y:S08]  /*3ea0*/  HMMA.16816.F32.BF16 R24, R4.reuse, R44, R68 ;  /* 0x0000002c0418723c */ /* 0x040ff00000041844 */
[----:B------:R-:W-:Y:S01]  /*3eb0*/  HMMA.16816.F32.BF16 R4, R4, R46, R8 ;  /* 0x0000002e0404723c */ /* 0x000fe20000041808 */
[----:B------:R-:W-:Y:S07]  /*3ec0*/  LDSM.16.M88.4 R8, [R0+0x4000] ;  /* 0x004000000008783b */ /* 0x000fee0000000200 */
[----:B------:R-:W-:Y:S01]  /*3ed0*/  HMMA.16816.F32.BF16 R56, R32, R14, R72 ;  /* 0x0000000e2038723c */ /* 0x000fe20000041848 */
[----:B------:R3:W4:Y:S04]  /*3ee0*/  LDSM.16.M88.4 R12, [R36+0x6000] ;  /* 0x00600000240c783b */ /* 0x0007280000000200 */
[----:B------:R-:W4:Y:S03]  /*3ef0*/  LDSM.16.M88.4 R72, [R2+0x9000] ;  /* 0x009000000248783b */ /* 0x000f260000000200 */
[----:B-1----:R-:W-:Y:S08]  /*3f00*/  HMMA.16816.F32.BF16 R76, R28, R40, R76 ;  /* 0x000000281c4c723c */ /* 0x002ff0000004184c */
[C---:B------:R-:W-:Y:S08]  /*3f10*/  HMMA.16816.F32.BF16 R84, R32.reuse, R44, R84 ;  /* 0x0000002c2054723c */ /* 0x040ff00000041854 */
[----:B------:R-:W-:Y:S01]  /*3f20*/  HMMA.16816.F32.BF16 R68, R32, R46, R64 ;  /* 0x0000002e2044723c */ /* 0x000fe20000041840 */
[----:B------:R-:W-:Y:S07]  /*3f30*/  LDSM.16.M88.4 R44, [R92+0x9000] ;  /* 0x009000005c2c783b */ /* 0x000fee0000000200 */
[C---:B-----5:R-:W-:Y:S08]  /*3f40*/  HMMA.16816.F32.BF16 R64, R16.reuse, R40, R60 ;  /* 0x000000281040723c */ /* 0x060ff0000004183c */
[C---:B--2---:R-:W-:Y:S01]  /*3f50*/  HMMA.16816.F32.BF16 R32, R16.reuse, R82, R4 ;  /* 0x000000521020723c */ /* 0x044fe20000041804 */
[----:B------:R1:W2:Y:S07]  /*3f60*/  LDSM.16.M88.4 R4, [R0+0x6000] ;  /* 0x006000000004783b */ /* 0x0002ae0000000200 */
[C---:B------:R-:W-:Y:S01]  /*3f70*/  HMMA.16816.F32.BF16 R60, R16.reuse, R42, R48 ;  /* 0x0000002a103c723c */ /* 0x040fe20000041830 */
[----:B------:R-:W-:Y:S07]  /*3f80*/  LDSM.16.M88.4 R48, [R3+0x4000] ;  /* 0x004000000330783b */ /* 0x000fee0000000200 */
[----:B---3--:R-:W-:Y:S01]  /*3f90*/  HMMA.16816.F32.BF16 R36, R16, R80, R24 ;  /* 0x000000501024723c */ /* 0x008fe20000041818 */
[----:B------:R-:W3:Y:S07]  /*3fa0*/  LDSM.16.M88.4 R16, [R2+0x9800] ;  /* 0x009800000210783b */ /* 0x000eee0000000200 */
[----:B------:R-:W-:Y:S01]  /*3fb0*/  HMMA.16816.F32.BF16 R24, R20, R88, R76 ;  /* 0x000000581418723c */ /* 0x000fe2000004184c */
[----:B-1----:R-:W-:-:S07]  /*3fc0*/  IMAD.U32 R0, RZ, RZ, UR4 ;  /* 0x00000004ff007e24 */ /* 0x002fce000f8e00ff */
[C---:B------:R-:W-:Y:S08]  /*3fd0*/  HMMA.16816.F32.BF16 R40, R28.reuse, R42, R56 ;  /* 0x0000002a1c28723c */ /* 0x040ff00000041838 */
[C---:B------:R-:W-:Y:S08]  /*3fe0*/  HMMA.16816.F32.BF16 R76, R28.reuse, R80, R84 ;  /* 0x000000501c4c723c */ /* 0x040ff00000041854 */
[----:B------:R-:W-:Y:S08]  /*3ff0*/  HMMA.16816.F32.BF16 R68, R28, R82, R68 ;  /* 0x000000521c44723c */ /* 0x000ff00000041844 */
[C---:B----4-:R-:W-:Y:S08]  /*4000*/  HMMA.16816.F32.BF16 R60, R12.reuse, R90, R60 ;  /* 0x0000005a0c3c723c */ /* 0x050ff0000004183c */
[C---:B------:R-:W-:Y:S08]  /*4010*/  HMMA.16816.F32.BF16 R28, R12.reuse, R88, R64 ;  /* 0x000000580c1c723c */ /* 0x040ff00000041840 */
[C---:B------:R-:W-:Y:S08]  /*4020*/  HMMA.16816.F32.BF16 R56, R12.reuse, R52, R36 ;  /* 0x000000340c38723c */ /* 0x040ff00000041824 */
[----:B------:R-:W-:Y:S08]  /*4030*/  HMMA.16816.F32.BF16 R32, R12, R54, R32 ;  /* 0x000000360c20723c */ /* 0x000ff00000041820 */
[----:B------:R-:W-:Y:S01]  /*4040*/  HMMA.16816.F32.BF16 R12, R8, R72, R24 ;  /* 0x00000048080c723c */ /* 0x000fe20000041818 */
[----:B------:R1:W4:Y:S07]  /*4050*/  LDSM.16.M88.4 R24, [R3+0x6000] ;  /* 0x006000000318783b */ /* 0x00032e0000000200 */
[C---:B------:R-:W-:Y:S08]  /*4060*/  HMMA.16816.F32.BF16 R40, R20.reuse, R90, R40 ;  /* 0x0000005a1428723c */ /* 0x040ff00000041828 */
[C---:B------:R-:W-:Y:S08]  /*4070*/  HMMA.16816.F32.BF16 R36, R20.reuse, R52, R76 ;  /* 0x000000341424723c */ /* 0x040ff0000004184c */
[----:B------:R-:W-:Y:S01]  /*4080*/  HMMA.16816.F32.BF16 R20, R20, R54, R68 ;  /* 0x000000361414723c */ /* 0x000fe20000041844 */
[----:B-1----:R-:W-:-:S07]  /*4090*/  IMAD.U32 R3, RZ, RZ, UR32 ;  /* 0x00000020ff037e24 */ /* 0x002fce000f8e00ff */
[C---:B--2---:R-:W-:Y:S08]  /*40a0*/  HMMA.16816.F32.BF16 R52, R4.reuse, R74, R60 ;  /* 0x0000004a0434723c */ /* 0x044ff0000004183c */
[C---:B---3--:R-:W-:Y:S08]  /*40b0*/  HMMA.16816.F32.BF16 R60, R4.reuse, R16, R56 ;  /* 0x00000010043c723c */ /* 0x048ff00000041838 */
[C---:B------:R-:W-:Y:S08]  /*40c0*/  HMMA.16816.F32.BF16 R28, R4.reuse, R72, R28 ;  /* 0x00000048041c723c */ /* 0x040ff0000004181c */
[----:B------:R-:W-:Y:S01]  /*40d0*/  HMMA.16816.F32.BF16 R56, R4, R18, R32 ;  /* 0x000000120438723c */ /* 0x000fe20000041820 */
[----:B------:R-:W-:-:S04]  /*40e0*/  IMAD R33, R0, 0x20, R244 ;  /* 0x0000002000217824 */ /* 0x000fc800078e02f4 */
[----:B------:R-:W-:-:S03]  /*40f0*/  VIADD R32, R33, 0x18 ;  /* 0x0000001821207836 */ /* 0x000fc60000000000 */
[----:B------:R-:W-:Y:S01]  /*4100*/  HMMA.16816.F32.BF16 R4, R48, R44, R12 ;  /* 0x0000002c3004723c */ /* 0x000fe2000004180c */
[----:B------:R-:W-:Y:S01]  /*4110*/  IADD3 R12, PT, PT, R95, UR29, R96 ;  /* 0x0000001d5f0c7c10 */ /* 0x000fe2000fffe060 */
[----:B------:R-:W-:-:S04]  /*4120*/  VIADD R15, R32, UR24 ;  /* 0x00000018200f7c36 */ /* 0x000fc80008000000 */
[----:B------:R-:W-:Y:S02]  /*4130*/  VIADD R223, R12, UR32 ;  /* 0x000000200cdf7c36 */ /* 0x000fe40008000000 */
[----:B----4-:R-:W-:Y:S01]  /*4140*/  HMMA.16816.F32.BF16 R28, R24, R44, R28 ;  /* 0x0000002c181c723c */ /* 0x010fe2000004181c */
[----:B------:R-:W-:Y:S02]  /*4150*/  VIADD R14, R15, 0xffffffe9 ;  /* 0xffffffe90f0e7836 */ /* 0x000fe40000000000 */
[C---:B------:R-:W-:Y:S02]  /*4160*/  VIADD R138, R223.reuse, 0x8 ;  /* 0x00000008df8a7836 */ /* 0x040fe40000000000 */
[C---:B------:R-:W-:Y:S02]  /*4170*/  IMAD.IADD R2, R223.reuse, 0x1, -R14 ;  /* 0x00000001df027824 */ /* 0x040fe400078e0a0e */
[C---:B------:R-:W-:Y:S01]  /*4180*/  VIADD R132, R223.reuse, 0x40 ;  /* 0x00000040df847836 */ /* 0x040fe20000000000 */
[C---:B------:R-:W-:Y:S01]  /*4190*/  HMMA.16816.F32.BF16 R64, R8.reuse, R18, R20 ;  /* 0x000000120840723c */ /* 0x040fe20000041814 */
[----:B------:R-:W-:Y:S01]  /*41a0*/  VIADD R137, R223, 0x48 ;  /* 0x00000048df897836 */ /* 0x000fe20000000000 */
[----:B------:R-:W-:Y:S01]  /*41b0*/  IABS R2, R2 ;  /* 0x0000000200027213 */ /* 0x000fe20000000000 */
[----:B------:R-:W-:Y:S01]  /*41c0*/  FMUL.FTZ R0, R5, UR8 ;  /* 0x0000000805007c20 */ /* 0x000fe20008410000 */
[----:B------:R-:W-:Y:S01]  /*41d0*/  FMUL.FTZ R6, R6, UR8 ;  /* 0x0000000806067c20 */ /* 0x000fe20008410000 */
[----:B------:R-:W-:Y:S01]  /*41e0*/  FMUL.FTZ R4, R4, UR8 ;  /* 0x0000000804047c20 */ /* 0x000fe20008410000 */
[----:B------:R-:W-:Y:S01]  /*41f0*/  I2FP.F32.S32 R2, R2 ;  /* 0x0000000200027245 */ /* 0x000fe20000201400 */
[----:B------:R1:W2:Y:S01]  /*4200*/  MUFU.TANH R5, R0 ;  /* 0x0000000000057308 */ /* 0x0002a20000002400 */
[----:B------:R-:W-:Y:S01]  /*4210*/  HMMA.16816.F32.BF16 R36, R8, R16, R36 ;  /* 0x000000100824723c */ /* 0x000fe20000041824 */
[----:B------:R-:W-:-:S02]  /*4220*/  VIADD R225, R223, -UR26 ;  /* 0x8000001adfe17c36 */ /* 0x000fc40008000000 */
[----:B------:R-:W-:Y:S02]  /*4230*/  VIADD R227, R138, -UR26 ;  /* 0x8000001a8ae37c36 */ /* 0x000fe40008000000 */
[----:B------:R-:W-:Y:S01]  /*4240*/  VIADD R224, R132, -UR26 ;  /* 0x8000001a84e07c36 */ /* 0x000fe20008000000 */
[-C--:B------:R-:W-:Y:S01]  /*4250*/  ISETP.GT.AND P3, PT, R225, R33.reuse, PT ;  /* 0x00000021e100720c */ /* 0x080fe20003f64270 */
[----:B------:R3:W-:Y:S01]  /*4260*/  MUFU.TANH R18, R6 ;  /* 0x0000000600127308 */ /* 0x0007e20000002400 */
[----:B------:R-:W-:Y:S01]  /*4270*/  HMMA.16816.F32.BF16 R40, R8, R74, R40 ;  /* 0x0000004a0828723c */ /* 0x000fe20000041828 */
[----:B------:R-:W-:Y:S01]  /*4280*/  VIADD R226, R137, -UR26 ;  /* 0x8000001a89e27c36 */ /* 0x000fe20008000000 */
[-C--:B------:R-:W-:Y:S01]  /*4290*/  ISETP.GT.AND P0, PT, R227, R33.reuse, PT ;  /* 0x00000021e300720c */ /* 0x080fe20003f04270 */
[----:B------:R-:W4:Y:S01]  /*42a0*/  LDSM.16.M88.4 R8, [R92+0x9800] ;  /* 0x009800005c08783b */ /* 0x000f220000000200 */
[----:B------:R-:W-:Y:S01]  /*42b0*/  ISETP.GT.AND P6, PT, R224, R33, PT ;  /* 0x00000021e000720c */ /* 0x000fe20003fc4270 */
[----:B------:R-:W-:-:S04]  /*42c0*/  DEPBAR.LE SB0, 0x0 ;  /* 0x000080000000791a */ /* 0x000fc80000000000 */
[----:B-1----:R-:W-:Y:S02]  /*42d0*/  VIADD R0, R12, UR27 ;  /* 0x0000001b0c007c36 */ /* 0x002fe40008000000 */
[----:B--2---:R-:W-:Y:S01]  /*42e0*/  FFMA.FTZ R12, R2, -UR12, R5 ;  /* 0x8000000c020c7c23 */ /* 0x004fe20008010005 */
[----:B------:R1:W-:Y:S01]  /*42f0*/  MUFU.TANH R19, R4 ;  /* 0x0000000400137308 */ /* 0x0003e20000002400 */
[-C--:B------:R-:W-:Y:S01]  /*4300*/  HMMA.16816.F32.BF16 R52, R24, R46.reuse, R52 ;  /* 0x0000002e1834723c */ /* 0x080fe20000041834 */
[C-C-:B------:R-:W-:Y:S02]  /*4310*/  VIADDMNMX R230, R0.reuse, 0x1, R3.reuse, PT ;  /* 0x0000000100e67846 */ /* 0x140fe40003800103 */
[--C-:B------:R-:W-:Y:S01]  /*4320*/  VIADDMNMX R231, R0, 0x9, R3.reuse, PT ;  /* 0x0000000900e77846 */ /* 0x100fe20003800103 */
[----:B---3--:R-:W-:Y:S01]  /*4330*/  FMUL.FTZ R6, R28, UR8 ;  /* 0x000000081c067c20 */ /* 0x008fe20008410000 */
[C-C-:B------:R-:W-:Y:S02]  /*4340*/  VIADDMNMX R228, R0.reuse, 0x41, R3.reuse, PT ;  /* 0x0000004100e47846 */ /* 0x140fe40003800103 */
[----:B------:R-:W-:Y:S01]  /*4350*/  VIADDMNMX R229, R0, 0x49, R3, PT ;  /* 0x0000004900e57846 */ /* 0x000fe20003800103 */
[----:B------:R-:W-:Y:S01]  /*4360*/  FMUL.FTZ R3, R7, UR8 ;  /* 0x0000000807037c20 */ /* 0x000fe20008410000 */
[C---:B------:R-:W-:Y:S01]  /*4370*/  VIADD R0, R33.reuse, UR24 ;  /* 0x0000001821007c36 */ /* 0x040fe20008000000 */
[----:B------:R2:W-:Y:S01]  /*4380*/  MUFU.TANH R17, R6 ;  /* 0x0000000600117308 */ /* 0x0005e20000002400 */
[----:B------:R-:W-:Y:S01]  /*4390*/  HMMA.16816.F32.BF16 R40, R48, R46, R40 ;  /* 0x0000002e3028723c */ /* 0x000fe20000041828 */
[----:B------:R-:W-:Y:S01]  /*43a0*/  ISETP.GE.AND P1, PT, R33, R230, PT ;  /* 0x000000e62100720c */ /* 0x000fe20003f26270 */
[----:B------:R-:W-:-:S02]  /*43b0*/  IMAD.IADD R2, R138, 0x1, -R0 ;  /* 0x000000018a027824 */ /* 0x000fc400078e0a00 */
[--C-:B------:R-:W-:Y:S02]  /*43c0*/  IMAD.IADD R5, R132, 0x1, -R0.reuse ;  /* 0x0000000184057824 */ /* 0x100fe400078e0a00 */
[--C-:B-1----:R-:W-:Y:S01]  /*43d0*/  IMAD.IADD R4, R137, 0x1, -R0.reuse ;  /* 0x0000000189047824 */ /* 0x102fe200078e0a00 */
[----:B------:R1:W3:Y:S01]  /*43e0*/  MUFU.TANH R16, R3 ;  /* 0x0000000300107308 */ /* 0x0002e20000002400 */
[----:B------:R-:W-:Y:S01]  /*43f0*/  FMUL.FTZ R55, R55, UR8 ;  /* 0x0000000837377c20 */ /* 0x000fe20008410000 */
[----:B--2---:R-:W-:Y:S01]  /*4400*/  FMUL.FTZ R6, R30, UR8 ;  /* 0x000000081e067c20 */ /* 0x004fe20008410000 */
[----:B----4-:R-:W-:Y:S05]  /*4410*/  HMMA.16816.F32.BF16 R20, R24, R8, R60 ;  /* 0x000000081814723c */ /* 0x010fea000004183c */
[----:B------:R2:W4:Y:S04]  /*4420*/  MUFU.TANH R13, R6 ;  /* 0x00000006000d7308 */ /* 0x0005280000002400 */
[----:B------:R-:W-:Y:S01]  /*4430*/  FMUL.FTZ R43, R43, UR8 ;  /* 0x000000082b2b7c20 */ /* 0x000fe20008410000 */
[----:B-1----:R-:W-:-:S02]  /*4440*/  IMAD.IADD R3, R223, 0x1, -R0 ;  /* 0x00000001df037824 */ /* 0x002fc400078e0a00 */
[----:B------:R-:W-:Y:S01]  /*4450*/  IMAD.IADD R0, R138, 0x1, -R14 ;  /* 0x000000018a007824 */ /* 0x000fe200078e0a0e */
[----:B------:R-:W-:Y:S02]  /*4460*/  HMMA.16816.F32.BF16 R24, R24, R10, R56 ;  /* 0x0000000a1818723c */ /* 0x000fe40000041838 */
[----:B------:R-:W-:Y:S02]  /*4470*/  IABS R7, R3 ;  /* 0x0000000300077213 */ /* 0x000fe40000000000 */
[----:B------:R-:W-:Y:S02]  /*4480*/  IABS R3, R2 ;  /* 0x0000000200037213 */ /* 0x000fe40000000000 */
[----:B------:R-:W-:Y:S02]  /*4490*/  IABS R0, R0 ;  /* 0x0000000000007213 */ /* 0x000fe40000000000 */
[----:B------:R-:W-:Y:S02]  /*44a0*/  IABS R2, R5 ;  /* 0x0000000500027213 */ /* 0x000fe40000000000 */
[----:B------:R-:W-:Y:S01]  /*44b0*/  IABS R5, R4 ;  /* 0x0000000400057213 */ /* 0x000fe20000000000 */
[----:B--2---:R-:W-:Y:S01]  /*44c0*/  IMAD.MOV.U32 R6, RZ, RZ, R7 ;  /* 0x000000ffff067224 */ /* 0x004fe200078e0007 */
[----:B------:R-:W-:Y:S01]  /*44d0*/  I2FP.F32.S32 R0, R0 ;  /* 0x0000000000007245 */ /* 0x000fe20000201400 */
[----:B------:R-:W-:-:S02]  /*44e0*/  IMAD.MOV.U32 R4, RZ, RZ, R3 ;  /* 0x000000ffff047224 */ /* 0x000fc400078e0003 */
[----:B------:R-:W-:Y:S01]  /*44f0*/  IMAD.MOV.U32 R3, RZ, RZ, R2 ;  /* 0x000000ffff037224 */ /* 0x000fe200078e0002 */
[----:B------:R-:W-:Y:S01]  /*4500*/  I2FP.F32.S32 R6, R6 ;  /* 0x0000000600067245 */ /* 0x000fe20000201400 */
[----:B------:R-:W-:Y:S01]  /*4510*/  IMAD.MOV.U32 R2, RZ, RZ, R5 ;  /* 0x000000ffff027224 */ /* 0x000fe200078e0005 */
[----:B------:R-:W-:Y:S01]  /*4520*/  I2FP.F32.S32 R4, R4 ;  /* 0x0000000400047245 */ /* 0x000fe20000201400 */
[----:B---3--:R-:W-:Y:S01]  /*4530*/  FFMA.FTZ R7, R0, -UR12, R16 ;  /* 0x8000000c00077c23 */ /* 0x008fe20008010010 */
[----:B------:R-:W-:Y:S01]  /*4540*/  I2FP.F32.S32 R0, R3 ;  /* 0x0000000300007245 */ /* 0x000fe20000201400 */
[----:B------:R-:W-:Y:S01]  /*4550*/  FFMA.FTZ R3, R6, -UR12, R19 ;  /* 0x8000000c06037c23 */ /* 0x000fe20008010013 */
[----:B------:R-:W-:Y:S01]  /*4560*/  I2FP.F32.S32 R2, R2 ;  /* 0x0000000200027245 */ /* 0x000fe20000201400 */
[----:B------:R-:W-:Y:S01]  /*4570*/  FFMA.FTZ R6, R4, -UR12, R18 ;  /* 0x8000000c04067c23 */ /* 0x000fe20008010012 */
[----:B------:R-:W-:Y:S01]  /*4580*/  FMUL.FTZ R25, R25, UR8 ;  /* 0x0000000819197c20 */ /* 0x000fe20008410000 */
[----:B------:R-:W-:Y:S01]  /*4590*/  FFMA.FTZ R5, R0, -UR12, R17 ;  /* 0x8000000c00057c23 */ /* 0x000fe20008010011 */
[----:B------:R-:W-:Y:S01]  /*45a0*/  FSEL R3, R3, -INF , !P3 ;  /* 0xff80000003037808 */ /* 0x000fe20005800000 */
[----:B----4-:R-:W-:Y:S01]  /*45b0*/  FFMA.FTZ R4, R2, -UR12, R13 ;  /* 0x8000000c02047c23 */ /* 0x010fe2000801000d */
[----:B------:R-:W-:Y:S01]  /*45c0*/  BAR.SYNC.DEFER_BLOCKING 0x0 ;  /* 0x0000000000007b1d */ /* 0x000fe20000010000 */
[C---:B------:R-:W-:Y:S01]  /*45d0*/  ISETP.GE.AND P3, PT, R33.reuse, R231, PT ;  /* 0x000000e72100720c */ /* 0x040fe20003f66270 */
[----:B------:R-:W-:Y:S01]  /*45e0*/  VIADD R0, R33, 0x1 ;  /* 0x0000000121007836 */ /* 0x000fe20000000000 */
[----:B------:R-:W-:Y:S01]  /*45f0*/  FSEL R2, R6, -INF , !P0 ;  /* 0xff80000006027808 */ /* 0x000fe20004000000 */
[----:B------:R-:W-:Y:S01]  /*4600*/  FMUL.FTZ R6, R29, UR8 ;  /* 0x000000081d067c20 */ /* 0x000fe20008410000 */
[----:B------:R-:W-:Y:S01]  /*4610*/  ISETP.GT.AND P0, PT, R226, R33, PT ;  /* 0x00000021e200720c */ /* 0x000fe20003f04270 */
[C---:B------:R-:W-:Y:S01]  /*4620*/  HMMA.16816.F32.BF16 R16, R48.reuse, R8, R36 ;  /* 0x000000083010723c */ /* 0x040fe20000041824 */
[----:B------:R-:W-:Y:S01]  /*4630*/  FSEL R70, R3, -INF , !P1 ;  /* 0xff80000003467808 */ /* 0x000fe20004800000 */
[----:B------:R1:W-:Y:S01]  /*4640*/  MUFU.TANH R30, R6 ;  /* 0x00000006001e7308 */ /* 0x0003e20000002400 */
[----:B------:R-:W-:Y:S01]  /*4650*/  FSEL R81, R2, -INF , !P3 ;  /* 0xff80000002517808 */ /* 0x000fe20005800000 */
[----:B------:R-:W-:Y:S01]  /*4660*/  FMUL.FTZ R39, R22, UR8 ;  /* 0x0000000816277c20 */ /* 0x000fe20008410000 */
[----:B------:R-:W-:Y:S01]  /*4670*/  FSEL R3, R5, -INF , !P6 ;  /* 0xff80000005037808 */ /* 0x000fe20007000000 */
[----:B------:R-:W-:Y:S01]  /*4680*/  FMUL.FTZ R26, R26, UR8 ;  /* 0x000000081a1a7c20 */ /* 0x000fe20008410000 */
[----:B------:R-:W-:Y:S01]  /*4690*/  ISETP.GE.AND P6, PT, R33, R229, PT ;  /* 0x000000e52100720c */ /* 0x000fe20003fc6270 */
[----:B------:R-:W-:Y:S01]  /*46a0*/  HMMA.16816.F32.BF16 R8, R48, R10, R64 ;  /* 0x0000000a3008723c */ /* 0x000fe20000041840 */
[----:B------:R-:W-:Y:S01]  /*46b0*/  FSEL R2, R4, -INF , !P0 ;  /* 0xff80000004027808 */ /* 0x000fe20004000000 */
[----:B------:R-:W-:Y:S01]  /*46c0*/  IMAD.IADD R4, R137, 0x1, -R14 ;  /* 0x0000000189047824 */ /* 0x000fe200078e0a0e */
[----:B------:R-:W-:Y:S01]  /*46d0*/  ISETP.GT.AND P5, PT, R225, R0, PT ;  /* 0x00000000e100720c */ /* 0x000fe20003fa4270 */
[----:B------:R-:W-:Y:S01]  /*46e0*/  MUFU.TANH R22, R55 ;  /* 0x0000003700167308 */ /* 0x000fe20000002400 */
[----:B------:R-:W-:Y:S01]  /*46f0*/  ISETP.GE.AND P3, PT, R33, R228, PT ;  /* 0x000000e42100720c */ /* 0x000fe20003f66270 */
[----:B------:R-:W-:Y:S01]  /*4700*/  FMUL.FTZ R27, R27, UR8 ;  /* 0x000000081b1b7c20 */ /* 0x000fe20008410000 */
[----:B------:R-:W-:-:S02]  /*4710*/  FSEL R45, R2, -INF , !P6 ;  /* 0xff800000022d7808 */ /* 0x000fc40007000000 */
[----:B------:R-:W-:Y:S02]  /*4720*/  ISETP.GT.AND P1, PT, R227, R0, PT ;  /* 0x00000000e300720c */ /* 0x000fe40003f24270 */
[----:B------:R-:W-:Y:S01]  /*4730*/  ISETP.GE.AND P6, PT, R0, R230, PT ;  /* 0x000000e60000720c */ /* 0x000fe20003fc6270 */
[----:B-1----:R-:W-:Y:S01]  /*4740*/  FMUL.FTZ R6, R31, UR8 ;  /* 0x000000081f067c20 */ /* 0x002fe20008410000 */
[----:B------:R-:W-:Y:S01]  /*4750*/  FSEL R2, R12, -INF , !P5 ;  /* 0xff8000000c027808 */ /* 0x000fe20006800000 */
[----:B------:R-:W-:Y:S01]  /*4760*/  FMUL.FTZ R38, R18, UR8 ;  /* 0x0000000812267c20 */ /* 0x000fe20008410000 */
[----:B------:R-:W-:Y:S01]  /*4770*/  FSEL R44, R3, -INF , !P3 ;  /* 0xff800000032c7808 */ /* 0x000fe20005800000 */
[----:B------:R-:W-:Y:S01]  /*4780*/  FMUL.FTZ R3, R40, UR8 ;  /* 0x0000000828037c20 */ /* 0x000fe20008410000 */
[----:B------:R-:W-:Y:S01]  /*4790*/  FSEL R69, R2, -INF , !P6 ;  /* 0xff80000002457808 */ /* 0x000fe20007000000 */
[----:B------:R-:W-:Y:S01]  /*47a0*/  FMUL.FTZ R2, R42, UR8 ;  /* 0x000000082a027c20 */ /* 0x000fe20008410000 */
[----:B------:R-:W-:Y:S01]  /*47b0*/  FSEL R12, R7, -INF , !P1 ;  /* 0xff800000070c7808 */ /* 0x000fe20004800000 */
[----:B------:R-:W-:Y:S01]  /*47c0*/  VIADD R7, R15, 0xfffffff0 ;  /* 0xfffffff00f077836 */ /* 0x000fe20000000000 */
[-C--:B------:R-:W-:Y:S01]  /*47d0*/  ISETP.GT.AND P0, PT, R224, R0.reuse, PT ;  /* 0x00000000e000720c */ /* 0x080fe20003f04270 */
[----:B------:R1:W-:Y:S01]  /*47e0*/  MUFU.TANH R29, R3 ;  /* 0x00000003001d7308 */ /* 0x0003e20000002400 */
[----:B------:R-:W-:Y:S01]  /*47f0*/  ISETP.GT.AND P3, PT, R226, R0, PT ;  /* 0x00000000e200720c */ /* 0x000fe20003f64270 */
[----:B------:R-:W-:Y:S01]  /*4800*/  FMUL.FTZ R46, R19, UR8 ;  /* 0x00000008132e7c20 */ /* 0x000fe20008410000 */
[C---:B------:R-:W-:Y:S01]  /*4810*/  ISETP.GE.AND P5, PT, R0.reuse, R231, PT ;  /* 0x000000e70000720c */ /* 0x040fe20003fa6270 */
[----:B------:R-:W-:Y:S01]  /*4820*/  FMUL.FTZ R42, R11, UR8 ;  /* 0x000000080b2a7c20 */ /* 0x000fe20008410000 */
[C---:B------:R-:W-:Y:S01]  /*4830*/  ISETP.GE.AND P6, PT, R0.reuse, R228, PT ;  /* 0x000000e40000720c */ /* 0x040fe20003fc6270 */
[----:B------:R-:W-:Y:S01]  /*4840*/  VIADD R19, R15, 0xfffffff9 ;  /* 0xfffffff90f137836 */ /* 0x000fe20000000000 */
[----:B------:R-:W-:Y:S01]  /*4850*/  ISETP.GE.AND P1, PT, R0, R229, PT ;  /* 0x000000e50000720c */ /* 0x000fe20003f26270 */
[----:B------:R-:W-:Y:S01]  /*4860*/  IMAD.IADD R0, R132, 0x1, -R14 ;  /* 0x0000000184007824 */ /* 0x000fe200078e0a0e */
[----:B------:R2:W3:Y:S01]  /*4870*/  MUFU.TANH R28, R2 ;  /* 0x00000002001c7308 */ /* 0x0004e20000002400 */
[----:B------:R-:W-:Y:S01]  /*4880*/  FSEL R80, R12, -INF , !P5 ;  /* 0xff8000000c507808 */ /* 0x000fe20006800000 */
[----:B------:R-:W-:Y:S01]  /*4890*/  FMUL.FTZ R35, R16, UR8 ;  /* 0x0000000810237c20 */ /* 0x000fe20008410000 */
[----:B------:R-:W-:Y:S01]  /*48a0*/  FMUL.FTZ R16, R24, UR8 ;  /* 0x0000000818107c20 */ /* 0x000fe20008410000 */
[----:B------:R-:W-:Y:S01]  /*48b0*/  IABS R5, R0 ;  /* 0x0000000000057213 */ /* 0x000fe20000000000 */
[----:B------:R-:W-:Y:S01]  /*48c0*/  FMUL.FTZ R36, R17, UR8 ;  /* 0x0000000811247c20 */ /* 0x000fe20008410000 */
[----:B------:R-:W-:Y:S01]  /*48d0*/  FMUL.FTZ R34, R9, UR8 ;  /* 0x0000000809227c20 */ /* 0x000fe20008410000 */
[----:B------:R-:W-:Y:S01]  /*48e0*/  FMUL.FTZ R31, R8, UR8 ;  /* 0x00000008081f7c20 */ /* 0x000fe20008410000 */
[----:B-1----:R-:W-:Y:S01]  /*48f0*/  IMAD.IADD R3, R138, 0x1, -R7 ;  /* 0x000000018a037824 */ /* 0x002fe200078e0a07 */
[----:B------:R1:W4:Y:S04]  /*4900*/  MUFU.TANH R13, R6 ;  /* 0x00000006000d7308 */ /* 0x0003280000002400 */
[----:B------:R-:W-:-:S02]  /*4910*/  IABS R0, R3 ;  /* 0x0000000300007213 */ /* 0x000fc40000000000 */
[----:B------:R-:W-:Y:S01]  /*4920*/  IABS R3, R4 ;  /* 0x0000000400037213 */ /* 0x000fe20000000000 */
[----:B--2---:R-:W-:Y:S01]  /*4930*/  IMAD.IADD R2, R223, 0x1, -R7 ;  /* 0x00000001df027824 */ /* 0x004fe200078e0a07 */
[----:B------:R-:W-:-:S03]  /*4940*/  I2FP.F32.S32 R0, R0 ;  /* 0x0000000000007245 */ /* 0x000fc60000201400 */
[----:B------:R-:W-:Y:S01]  /*4950*/  IMAD.MOV.U32 R4, RZ, RZ, R3 ;  /* 0x000000ffff047224 */ /* 0x000fe200078e0003 */
[----:B------:R-:W-:Y:S02]  /*4960*/  I2FP.F32.S32 R3, R5 ;  /* 0x0000000500037245 */ /* 0x000fe40000201400 */
[----:B------:R-:W-:Y:S01]  /*4970*/  IABS R2, R2 ;  /* 0x0000000200027213 */ /* 0x000fe20000000000 */
[----:B---3--:R-:W-:Y:S01]  /*4980*/  FFMA.FTZ R5, R0, -UR12, R28 ;  /* 0x8000000c00057c23 */ /* 0x008fe2000801001c */
[----:B------:R-:W-:Y:S01]  /*4990*/  I2FP.F32.S32 R4, R4 ;  /* 0x0000000400047245 */ /* 0x000fe20000201400 */
[----:B------:R-:W-:Y:S01]  /*49a0*/  VIADD R0, R33, 0x8 ;  /* 0x0000000821007836 */ /* 0x000fe20000000000 */
[----:B------:R-:W-:Y:S01]  /*49b0*/  I2FP.F32.S32 R2, R2 ;  /* 0x0000000200027245 */ /* 0x000fe20000201400 */
[----:B------:R-:W-:-:S03]  /*49c0*/  FFMA.FTZ R3, R3, -UR12, R30 ;  /* 0x8000000c03037c23 */ /* 0x000fc6000801001e */
[-C--:B------:R-:W-:Y:S01]  /*49d0*/  ISETP.GT.AND P5, PT, R225, R0.reuse, PT ;  /* 0x00000000e100720c */ /* 0x080fe20003fa4270 */
[----:B-1----:R-:W-:Y:S01]  /*49e0*/  FFMA.FTZ R6, R2, -UR12, R29 ;  /* 0x8000000c02067c23 */ /* 0x002fe2000801001d */
[----:B----4-:R-:W-:Y:S01]  /*49f0*/  FFMA.FTZ R2, R4, -UR12, R13 ;  /* 0x8000000c04027c23 */ /* 0x010fe2000801000d */
[----:B------:R-:W-:Y:S01]  /*4a00*/  FSEL R4, R3, -INF , !P0 ;  /* 0xff80000003047808 */ /* 0x000fe20004000000 */
[----:B------:R-:W-:Y:S01]  /*4a10*/  VIADD R13, R15, 0xfffffff1 ;  /* 0xfffffff10f0d7836 */ /* 0x000fe20000000000 */
[----:B------:R-:W-:Y:S01]  /*4a20*/  ISETP.GT.AND P0, PT, R227, R0, PT ;  /* 0x00000000e300720c */ /* 0x000fe20003f04270 */
[----:B------:R-:W-:Y:S01]  /*4a30*/  FMUL.FTZ R29, R23, UR8 ;  /* 0x00000008171d7c20 */ /* 0x000fe20008410000 */
[----:B------:R-:W-:Y:S02]  /*4a40*/  FSEL R3, R2, -INF , !P3 ;  /* 0xff80000002037808 */ /* 0x000fe40005800000 */
[----:B------:R-:W-:Y:S02]  /*4a50*/  ISETP.GE.AND P3, PT, R0, R230, PT ;  /* 0x000000e60000720c */ /* 0x000fe40003f66270 */
[----:B------:R-:W-:Y:S01]  /*4a60*/  FSEL R2, R6, -INF , !P5 ;  /* 0xff80000006027808 */ /* 0x000fe20006800000 */
[----:B------:R-:W-:Y:S01]  /*4a70*/  FMUL.FTZ R6, R20, UR8 ;  /* 0x0000000814067c20 */ /* 0x000fe20008410000 */
[----:B------:R-:W-:Y:S01]  /*4a80*/  FSEL R37, R4, -INF , !P6 ;  /* 0xff80000004257808 */ /* 0x000fe20007000000 */
[----:B------:R-:W-:Y:S01]  /*4a90*/  FMUL.FTZ R4, R53, UR8 ;  /* 0x0000000835047c20 */ /* 0x000fe20008410000 */
[----:B------:R-:W-:Y:S01]  /*4aa0*/  FSEL R40, R3, -INF , !P1 ;  /* 0xff80000003287808 */ /* 0x000fe20004800000 */
[----:B------:R-:W-:Y:S01]  /*4ab0*/  FMUL.FTZ R3, R41, UR8 ;  /* 0x0000000829037c20 */ /* 0x000fe20008410000 */
[----:B------:R-:W-:Y:S01]  /*4ac0*/  FSEL R68, R2, -INF , !P3 ;  /* 0xff80000002447808 */ /* 0x000fe20005800000 */
[----:B------:R-:W-:Y:S01]  /*4ad0*/  IMAD.IADD R2, R132, 0x1, -R7 ;  /* 0x0000000184027824 */ /* 0x000fe200078e0a07 */
[----:B------:R-:W-:Y:S01]  /*4ae0*/  FSEL R28, R5, -INF , !P0 ;  /* 0xff800000051c7808 */ /* 0x000fe20004000000 */
[----:B------:R-:W-:Y:S01]  /*4af0*/  FMUL.FTZ R5, R54, UR8 ;  /* 0x0000000836057c20 */ /* 0x000fe20008410000 */
[-C--:B------:R-:W-:Y:S01]  /*4b00*/  ISETP.GT.AND P6, PT, R224, R0.reuse, PT ;  /* 0x00000000e000720c */ /* 0x080fe20003fc4270 */
[----:B------:R1:W-:Y:S01]  /*4b10*/  MUFU.TANH R14, R3 ;  /* 0x00000003000e7308 */ /* 0x0003e20000002400 */
[----:B------:R-:W-:Y:S01]  /*4b20*/  ISETP.GT.AND P1, PT, R226, R0, PT ;  /* 0x00000000e200720c */ /* 0x000fe20003f24270 */
[----:B------:R-:W-:Y:S01]  /*4b30*/  FMUL.FTZ R41, R10, UR8 ;  /* 0x000000080a297c20 */ /* 0x000fe20008410000 */
[----:B------:R-:W-:-:S02]  /*4b40*/  ISETP.GE.AND P5, PT, R0, R231, PT ;  /* 0x000000e70000720c */ /* 0x000fc40003fa6270 */
[C---:B------:R-:W-:Y:S02]  /*4b50*/  ISETP.GE.AND P3, PT, R0.reuse, R228, PT ;  /* 0x000000e40000720c */ /* 0x040fe40003f66270 */
[----:B------:R-:W-:Y:S01]  /*4b60*/  ISETP.GE.AND P0, PT, R0, R229, PT ;  /* 0x000000e50000720c */ /* 0x000fe20003f06270 */
[----:B------:R-:W-:Y:S01]  /*4b70*/  FMUL.FTZ R0, R52, UR8 ;  /* 0x0000000834007c20 */ /* 0x000fe20008410000 */
[----:B------:R2:W-:Y:S01]  /*4b80*/  MUFU.TANH R30, R4 ;  /* 0x00000004001e7308 */ /* 0x0005e20000002400 */
[----:B------:R-:W-:-:S07]  /*4b90*/  FSEL R63, R28, -INF , !P5 ;  /* 0xff8000001c3f7808 */ /* 0x000fce0006800000 */
[----:B------:R3:W-:Y:S01]  /*4ba0*/  MUFU.TANH R12, R0 ;  /* 0x00000000000c7308 */ /* 0x0007e20000002400 */
[----:B-1----:R-:W-:-:S07]  /*4bb0*/  IMAD.IADD R3, R223, 0x1, -R13 ;  /* 0x00000001df037824 */ /* 0x002fce00078e0a0d */
[----:B------:R-:W1:Y:S01]  /*4bc0*/  MUFU.TANH R5, R5 ;  /* 0x0000000500057308 */ /* 0x000e620000002400 */
[----:B--2---:R-:W-:-:S07]  /*4bd0*/  IABS R4, R2 ;  /* 0x0000000200047213 */ /* 0x004fce0000000000 */
[----:B------:R2:W4:Y:S01]  /*4be0*/  MUFU.TANH R20, R6 ;  /* 0x0000000600147308 */ /* 0x0005220000002400 */
[----:B---3--:R-:W-:Y:S02]  /*4bf0*/  IMAD.IADD R0, R137, 0x1, -R7 ;  /* 0x0000000189007824 */ /* 0x008fe400078e0a07 */
[----:B------:R-:W-:Y:S01]  /*4c00*/  FMUL.FTZ R7, R21, UR8 ;  /* 0x0000000815077c20 */ /* 0x000fe20008410000 */
[----:B------:R-:W-:Y:S02]  /*4c10*/  VIADD R21, R15, 0x1 ;  /* 0x000000010f157836 */ /* 0x000fe40000000000 */
[----:B------:R-:W-:Y:S02]  /*4c20*/  IABS R2, R0 ;  /* 0x0000000000027213 */ /* 0x000fe40000000000 */
[----:B------:R-:W-:Y:S01]  /*4c30*/  IABS R0, R3 ;  /* 0x0000000300007213 */ /* 0x000fe20000000000 */
[----:B------:R-:W-:Y:S01]  /*4c40*/  IMAD.MOV.U32 R3, RZ, RZ, R4 ;  /* 0x000000ffff037224 */ /* 0x000fe200078e0004 */
[----:B------:R-:W-:Y:S01]  /*4c50*/  I2FP.F32.S32 R2, R2 ;  /* 0x0000000200027245 */ /* 0x000fe20000201400 */
[----:B------:R-:W-:Y:S01]  /*4c60*/  MUFU.TANH R10, R16 ;  /* 0x00000010000a7308 */ /* 0x000fe20000002400 */
[----:B------:R-:W-:-:S02]  /*4c70*/  I2FP.F32.S32 R0, R0 ;  /* 0x0000000000007245 */ /* 0x000fc40000201400 */
[----:B------:R-:W-:Y:S01]  /*4c80*/  I2FP.F32.S32 R3, R3 ;  /* 0x0000000300037245 */ /* 0x000fe20000201400 */
[----:B-1----:R-:W-:Y:S01]  /*4c90*/  FFMA.FTZ R11, R2, -UR12, R5 ;  /* 0x8000000c020b7c23 */ /* 0x002fe20008010005 */
[----:B------:R-:W-:Y:S02]  /*4ca0*/  IMAD.IADD R2, R132, 0x1, -R13 ;  /* 0x0000000184027824 */ /* 0x000fe400078e0a0d */
[----:B------:R-:W-:Y:S01]  /*4cb0*/  FFMA.FTZ R18, R0, -UR12, R14 ;  /* 0x8000000c00127c23 */ /* 0x000fe2000801000e */
[C---:B------:R-:W-:Y:S02]  /*4cc0*/  IMAD.IADD R0, R132.reuse, 0x1, -R15 ;  /* 0x0000000184007824 */ /* 0x040fe400078e0a0f */
[----:B------:R-:W-:Y:S01]  /*4cd0*/  FFMA.FTZ R12, R3, -UR12, R12 ;  /* 0x8000000c030c7c23 */ /* 0x000fe2000801000c */
[----:B------:R-:W-:Y:S01]  /*4ce0*/  VIADD R14, R15, 0xfffffff8 ;  /* 0xfffffff80f0e7836 */ /* 0x000fe20000000000 */
[----:B------:R-:W-:Y:S01]  /*4cf0*/  IABS R5, R2 ;  /* 0x0000000200057213 */ /* 0x000fe20000000000 */
[C---:B------:R-:W-:Y:S01]  /*4d00*/  IMAD.IADD R3, R132.reuse, 0x1, -R19 ;  /* 0x0000000184037824 */ /* 0x040fe200078e0a13 */
[----:B------:R-:W-:Y:S01]  /*4d10*/  IABS R4, R0 ;  /* 0x0000000000047213 */ /* 0x000fe20000000000 */
[C---:B------:R-:W-:Y:S01]  /*4d20*/  IMAD.IADD R0, R132.reuse, 0x1, -R14 ;  /* 0x0000000184007824 */ /* 0x040fe200078e0a0e */
[----:B------:R1:W3:Y:S01]  /*4d30*/  MUFU.TANH R17, R7 ;  /* 0x0000000700117308 */ /* 0x0002e20000002400 */
[----:B--2---:R-:W-:Y:S01]  /*4d40*/  IMAD.IADD R6, R132, 0x1, -R21 ;  /* 0x0000000184067824 */ /* 0x004fe200078e0a15 */
[----:B------:R-:W-:-:S02]  /*4d50*/  I2FP.F32.S32 R5, R5 ;  /* 0x0000000500057245 */ /* 0x000fc40000201400 */
[----:B------:R-:W-:Y:S02]  /*4d60*/  IABS R2, R0 ;  /* 0x0000000000027213 */ /* 0x000fe40000000000 */
[----:B------:R-:W-:Y:S01]  /*4d70*/  IABS R0, R3 ;  /* 0x0000000300007213 */ /* 0x000fe20000000000 */
[----:B------:R-:W-:Y:S01]  /*4d80*/  FFMA.FTZ R9, R5, -UR12, R30 ;  /* 0x8000000c05097c23 */ /* 0x000fe2000801001e */
[----:B------:R-:W2:Y:S01]  /*4d90*/  MUFU.TANH R16, R25 ;  /* 0x0000001900107308 */ /* 0x000ea20000002400 */
[----:B------:R-:W-:Y:S02]  /*4da0*/  IABS R3, R6 ;  /* 0x0000000600037213 */ /* 0x000fe40000000000 */
[----:B------:R-:W-:Y:S02]  /*4db0*/  FSEL R6, R12, -INF , !P6 ;  /* 0xff8000000c067808 */ /* 0x000fe40007000000 */
[----:B------:R-:W-:Y:S02]  /*4dc0*/  FSEL R5, R11, -INF , !P1 ;  /* 0xff8000000b057808 */ /* 0x000fe40004800000 */
[----:B------:R-:W-:Y:S01]  /*4dd0*/  FSEL R24, R6, -INF , !P3 ;  /* 0xff80000006187808 */ /* 0x000fe20005800000 */
[----:B-1----:R-:W-:Y:S01]  /*4de0*/  IMAD.MOV.U32 R7, RZ, RZ, R4 ;  /* 0x000000ffff077224 */ /* 0x002fe200078e0004 */
[----:B------:R-:W-:Y:S01]  /*4df0*/  FSEL R28, R5, -INF , !P0 ;  /* 0xff800000051c7808 */ /* 0x000fe20004000000 */
[----:B------:R-:W-:-:S02]  /*4e00*/  IMAD.MOV.U32 R4, RZ, RZ, R2 ;  /* 0x000000ffff047224 */ /* 0x000fc400078e0002 */
[----:B------:R-:W-:Y:S02]  /*4e10*/  IMAD.MOV.U32 R2, RZ, RZ, R0 ;  /* 0x000000ffff027224 */ /* 0x000fe400078e0000 */
[----:B------:R-:W-:Y:S01]  /*4e20*/  IMAD.MOV.U32 R0, RZ, RZ, R3 ;  /* 0x000000ffff007224 */ /* 0x000fe200078e0003 */
[----:B------:R-:W-:Y:S02]  /*4e30*/  I2FP.F32.S32 R4, R4 ;  /* 0x0000000400047245 */ /* 0x000fe40000201400 */
[----:B------:R-:W-:Y:S02]  /*4e40*/  I2FP.F32.S32 R3, R2 ;  /* 0x0000000200037245 */ /* 0x000fe40000201400 */
[----:B------:R-:W-:Y:S01]  /*4e50*/  I2FP.F32.S32 R2, R7 ;  /* 0x0000000700027245 */ /* 0x000fe20000201400 */
[----:B----4-:R-:W-:Y:S01]  /*4e60*/  FFMA.FTZ R8, R4, -UR12, R20 ;  /* 0x8000000c04087c23 */ /* 0x010fe20008010014 */
[----:B------:R-:W-:Y:S01]  /*4e70*/  I2FP.F32.S32 R0, R0 ;  /* 0x0000000000007245 */ /* 0x000fe20000201400 */
[----:B---3--:R-:W-:Y:S01]  /*4e80*/  FFMA.FTZ R7, R3, -UR12, R17 ;  /* 0x8000000c03077c23 */ /* 0x008fe20008010011 */
[----:B------:R-:W-:-:S02]  /*4e90*/  VIADD R3, R33, 0x11 ;  /* 0x0000001121037836 */ /* 0x000fc40000000000 */
[----:B------:R-:W-:Y:S01]  /*4ea0*/  FFMA.FTZ R10, R2, -UR12, R10 ;  /* 0x8000000c020a7c23 */ /* 0x000fe2000801000a */
[C---:B------:R-:W-:Y:S02]  /*4eb0*/  VIADD R2, R33.reuse, 0x9 ;  /* 0x0000000921027836 */ /* 0x040fe40000000000 */
[----:B--2---:R-:W-:Y:S01]  /*4ec0*/  FFMA.FTZ R16, R0, -UR12, R16 ;  /* 0x8000000c00107c23 */ /* 0x004fe20008010010 */
[C---:B------:R-:W-:Y:S01]  /*4ed0*/  VIADD R0, R33.reuse, 0x10 ;  /* 0x0000001021007836 */ /* 0x040fe20000000000 */
[----:B------:R1:W2:Y:S01]  /*4ee0*/  MUFU.TANH R20, R43 ;  /* 0x0000002b00147308 */ /* 0x0002a20000002400 */
[----:B------:R-:W-:Y:S01]  /*4ef0*/  VIADD R4, R33, 0x19 ;  /* 0x0000001921047836 */ /* 0x000fe20000000000 */
[-C--:B------:R-:W-:Y:S02]  /*4f00*/  ISETP.GT.AND P5, PT, R225, R2.reuse, PT ;  /* 0x00000002e100720c */ /* 0x080fe40003fa4270 */
[----:B------:R-:W-:Y:S02]  /*4f10*/  ISETP.GT.AND P1, PT, R224, R2, PT ;  /* 0x00000002e000720c */ /* 0x000fe40003f24270 */
[----:B------:R-:W-:-:S02]  /*4f20*/  FSEL R23, R18, -INF , !P5 ;  /* 0xff80000012177808 */ /* 0x000fc40006800000 */
[----:B------:R-:W-:Y:S01]  /*4f30*/  ISETP.GT.AND P0, PT, R224, R0, PT ;  /* 0x00000000e000720c */ /* 0x000fe20003f04270 */
[----:B------:R1:W3:Y:S01]  /*4f40*/  MUFU.TANH R18, R39 ;  /* 0x0000002700127308 */ /* 0x0002e20000002400 */
[-C--:B------:R-:W-:Y:S02]  /*4f50*/  ISETP.GE.AND P5, PT, R2, R228.reuse, PT ;  /* 0x000000e40200720c */ /* 0x080fe40003fa6270 */
[----:B------:R-:W-:Y:S02]  /*4f60*/  FSEL R6, R9, -INF , !P1 ;  /* 0xff80000009067808 */ /* 0x000fe40004800000 */
[----:B------:R-:W-:Y:S02]  /*4f70*/  ISETP.GE.AND P1, PT, R0, R228, PT ;  /* 0x000000e40000720c */ /* 0x000fe40003f26270 */
[----:B------:R-:W-:Y:S02]  /*4f80*/  FSEL R5, R8, -INF , !P0 ;  /* 0xff80000008057808 */ /* 0x000fe40004000000 */
        /* <DEDUP_REMOVED lines=8> */
[----:B------:R-:W-:-:S02]  /*5010*/  ISETP.GT.AND P0, PT, R224, R32, PT ;  /* 0x00000020e000720c */ /* 0x000fc40003f04270 */
[----:B------:R-:W-:Y:S02]  /*5020*/  IABS R5, R6 ;  /* 0x0000000600057213 */ /* 0x000fe40000000000 */
[----:B------:R-:W-:Y:S02]  /*5030*/  ISETP.GE.AND P1, PT, R2, R230, PT ;  /* 0x000000e60200720c */ /* 0x000fe40003f26270 */
[----:B------:R-:W-:Y:S02]  /*5040*/  P2R R17, PR, RZ, 0x40 ;  /* 0x00000040ff117803 */ /* 0x000fe40000000000 */
[----:B------:R-:W-:Y:S01]  /*5050*/  FSEL R11, R10, -INF , !P0 ;  /* 0xff8000000a0b7808 */ /* 0x000fe20004000000 */
[----:B------:R-:W-:Y:S01]  /*5060*/  IMAD.MOV.U32 R10, RZ, RZ, R5 ;  /* 0x000000ffff0a7224 */ /* 0x000fe200078e0005 */
[----:B------:R-:W-:Y:S02]  /*5070*/  ISETP.GT.AND P3, PT, R226, R2, PT ;  /* 0x00000002e200720c */ /* 0x000fe40003f64270 */
[----:B------:R-:W-:-:S02]  /*5080*/  ISETP.GT.AND P5, PT, R224, R4, PT ;  /* 0x00000004e000720c */ /* 0x000fc40003fa4270 */
[----:B------:R-:W-:Y:S02]  /*5090*/  ISETP.GE.AND P6, PT, R32, R228, PT ;  /* 0x000000e42000720c */ /* 0x000fe40003fc6270 */
[----:B------:R-:W-:Y:S01]  /*50a0*/  P2R R12, PR, RZ, 0x2 ;  /* 0x00000002ff0c7803 */ /* 0x000fe20000000000 */
[----:B-123--:R-:W-:Y:S10]  /*50b0*/  BRA.U !UP0, `(.L_x_2810) ;  /* 0x00000001089c7547 */ /* 0x00eff4000b800000 */
        /* <DEDUP_REMOVED lines=39> */
.L_x_2810:
[----:B------:R-:W-:Y:S01]  /*5330*/  FMNMX3.FTZ R5, R44, R37, R24, !PT ;  /* 0x000000252c057276 */ /* 0x000fe20007810018 */
[----:B-1----:R-:W-:Y:S01]  /*5340*/  IMAD.IADD R9, R137, 0x1, -R21 ;  /* 0x0000000189097824 */ /* 0x002fe200078e0a15 */
[----:B------:R-:W-:Y:S01]  /*5350*/  FSEL R62, R11, -INF , !P6 ;  /* 0xff8000000b3e7808 */ /* 0x000fe20007000000 */
[----:B------:R-:W1:Y:S01]  /*5360*/  LDCU UR9, c[0x0][0x45c] ;  /* 0x00008b80ff0977ac */ /* 0x000e620008000800 */
[----:B------:R-:W-:Y:S01]  /*5370*/  ISETP.GE.AND P0, PT, R4, R228, PT ;  /* 0x000000e40400720c */ /* 0x000fe20003f06270 */
[----:B------:R-:W-:Y:S01]  /*5380*/  MUFU.TANH R11, R26 ;  /* 0x0000001a000b7308 */ /* 0x000fe20000002400 */
[----:B------:R-:W-:Y:S01]  /*5390*/  FSEL R6, R16, -INF , !P5 ;  /* 0xff80000010067808 */ /* 0x000fe20006800000 */
[----:B------:R-:W-:Y:S01]  /*53a0*/  UISETP.GT.U32.AND UP0, UPT, UR4, UR21, UPT ;  /* 0x000000150400728c */ /* 0x000fe2000bf04070 */
[----:B------:R-:W-:Y:S02]  /*53b0*/  FMNMX3.FTZ R5, R5, R25, R65, !PT ;  /* 0x0000001905057276 */ /* 0x000fe40007810041 */
[----:B------:R-:W-:-:S02]  /*53c0*/  I2FP.F32.S32 R7, R10 ;  /* 0x0000000a00077245 */ /* 0x000fc40000201400 */
[----:B------:R-:W-:Y:S01]  /*53d0*/  FSEL R61, R6, -INF , !P0 ;  /* 0xff800000063d7808 */ /* 0x000fe20004000000 */
[----:B------:R-:W-:Y:S01]  /*53e0*/  IMAD.IADD R6, R137, 0x1, -R15 ;  /* 0x0000000189067824 */ /* 0x000fe200078e0a0f */
[----:B------:R-:W-:Y:S01]  /*53f0*/  FMNMX3.FTZ R5, R5, R64, R62, !PT ;  /* 0x0000004005057276 */ /* 0x000fe2000781003e */
[----:B------:R-:W-:Y:S01]  /*5400*/  MUFU.TANH R10, R27 ;  /* 0x0000001b000a7308 */ /* 0x000fe20000002400 */
[----:B------:R-:W-:Y:S01]  /*5410*/  ISETP.NE.AND P6, PT, R12, RZ, PT ;  /* 0x000000ff0c00720c */ /* 0x000fe20003fc5270 */
[----:B------:R-:W-:Y:S01]  /*5420*/  FFMA.FTZ R12, R7, -UR12, R20 ;  /* 0x8000000c070c7c23 */ /* 0x000fe20008010014 */
[C---:B------:R-:W-:Y:S01]  /*5430*/  ISETP.GE.AND P1, PT, R2.reuse, R231, PT ;  /* 0x000000e70200720c */ /* 0x040fe20003f26270 */
[----:B------:R-:W-:Y:S01]  /*5440*/  IMAD.IADD R7, R137, 0x1, -R13 ;  /* 0x0000000189077824 */ /* 0x000fe200078e0a0d */
[----:B------:R-:W-:Y:S02]  /*5450*/  ISETP.GE.AND P0, PT, R2, R229, PT ;  /* 0x000000e50200720c */ /* 0x000fe40003f06270 */
[----:B------:R-:W-:Y:S01]  /*5460*/  FMNMX.FTZ R2, R61, R5, !PT ;  /* 0x000000053d027209 */ /* 0x000fe20007810000 */
[C---:B------:R-:W-:Y:S01]  /*5470*/  IMAD.IADD R5, R137.reuse, 0x1, -R19 ;  /* 0x0000000189057824 */ /* 0x040fe200078e0a13 */
[----:B------:R-:W-:Y:S01]  /*5480*/  IABS R8, R6 ;  /* 0x0000000600087213 */ /* 0x000fe20000000000 */
[----:B------:R-:W-:Y:S01]  /*5490*/  IMAD.IADD R6, R137, 0x1, -R14 ;  /* 0x0000000189067824 */ /* 0x000fe200078e0a0e */
[----:B------:R-:W2:Y:S01]  /*54a0*/  MUFU.TANH R16, R29 ;  /* 0x0000001d00107308 */ /* 0x000ea20000002400 */
[----:B------:R-:W3:Y:S01]  /*54b0*/  SHFL.BFLY PT, R135, R2, 0x2, 0x1f ;  /* 0x0c401f0002877f89 */ /* 0x000ee200000e0000 */
[----:B------:R-:W-:-:S02]  /*54c0*/  IABS R13, R7 ;  /* 0x00000007000d7213 */ /* 0x000fc40000000000 */
[----:B------:R-:W-:Y:S02]  /*54d0*/  IABS R7, R6 ;  /* 0x0000000600077213 */ /* 0x000fe40000000000 */
[----:B------:R-:W-:Y:S02]  /*54e0*/  IABS R6, R5 ;  /* 0x0000000500067213 */ /* 0x000fe40000000000 */
[----:B------:R-:W-:Y:S02]  /*54f0*/  IABS R5, R9 ;  /* 0x0000000900057213 */ /* 0x000fe40000000000 */
[----:B------:R-:W-:Y:S02]  /*5500*/  I2FP.F32.S32 R13, R13 ;  /* 0x0000000d000d7245 */ /* 0x000fe40000201400 */
[----:B------:R-:W-:Y:S02]  /*5510*/  I2FP.F32.S32 R9, R7 ;  /* 0x0000000700097245 */ /* 0x000fe40000201400 */
[----:B------:R-:W-:-:S02]  /*5520*/  I2FP.F32.S32 R7, R6 ;  /* 0x0000000600077245 */ /* 0x000fc40000201400 */
[----:B------:R-:W-:Y:S01]  /*5530*/  I2FP.F32.S32 R6, R8 ;  /* 0x0000000800067245 */ /* 0x000fe20000201400 */
[----:B------:R-:W-:Y:S01]  /*5540*/  FFMA.FTZ R8, R13, -UR12, R22 ;  /* 0x8000000c0d087c23 */ /* 0x000fe20008010016 */
[----:B------:R-:W-:Y:S01]  /*5550*/  I2FP.F32.S32 R5, R5 ;  /* 0x0000000500057245 */ /* 0x000fe20000201400 */
[----:B------:R-:W-:Y:S01]  /*5560*/  FFMA.FTZ R9, R9, -UR12, R18 ;  /* 0x8000000c09097c23 */ /* 0x000fe20008010012 */
[----:B------:R-:W-:Y:S01]  /*5570*/  FSEL R48, R23, -INF , !P6 ;  /* 0xff80000017307808 */ /* 0x000fe20007000000 */
[----:B--2---:R-:W-:Y:S01]  /*5580*/  FFMA.FTZ R7, R7, -UR12, R16 ;  /* 0x8000000c07077c23 */ /* 0x004fe20008010010 */
[----:B------:R-:W-:Y:S01]  /*5590*/  ISETP.GT.AND P6, PT, R226, R0, PT ;  /* 0x00000000e200720c */ /* 0x000fe20003fc4270 */
[----:B------:R-:W-:Y:S01]  /*55a0*/  FFMA.FTZ R10, R5, -UR12, R10 ;  /* 0x8000000c050a7c23 */ /* 0x000fe2000801000a */
[----:B------:R-:W-:Y:S01]  /*55b0*/  FSEL R5, R8, -INF , !P3 ;  /* 0xff80000008057808 */ /* 0x000fe20005800000 */
[----:B------:R-:W-:Y:S01]  /*55c0*/  FFMA.FTZ R11, R6, -UR12, R11 ;  /* 0x8000000c060b7c23 */ /* 0x000fe2000801000b */
[----:B------:R-:W-:Y:S01]  /*55d0*/  ISETP.NE.AND P5, PT, R17, RZ, PT ;  /* 0x000000ff1100720c */ /* 0x000fe20003fa5270 */
[----:B------:R-:W-:Y:S01]  /*55e0*/  MUFU.TANH R8, R38 ;  /* 0x0000002600087308 */ /* 0x000fe20000002400 */
[----:B------:R-:W-:-:S02]  /*55f0*/  ISETP.GT.AND P3, PT, R226, R3, PT ;  /* 0x00000003e200720c */ /* 0x000fc40003f64270 */
[----:B------:R-:W-:Y:S02]  /*5600*/  FSEL R17, R5, -INF , !P0 ;  /* 0xff80000005117808 */ /* 0x000fe40004000000 */
[----:B------:R-:W-:Y:S02]  /*5610*/  ISETP.GE.AND P0, PT, R0, R229, PT ;  /* 0x000000e50000720c */ /* 0x000fe40003f06270 */
[----:B------:R-:W-:Y:S01]  /*5620*/  FSEL R5, R9, -INF , !P6 ;  /* 0xff80000009057808 */ /* 0x000fe20007000000 */
[----:B------:R-:W-:Y:S01]  /*5630*/  MUFU.TANH R13, R36 ;  /* 0x00000024000d7308 */ /* 0x000fe20000002400 */
[----:B------:R-:W-:Y:S02]  /*5640*/  FSEL R16, R12, -INF , !P5 ;  /* 0xff8000000c107808 */ /* 0x000fe40006800000 */
[----:B------:R-:W-:Y:S02]  /*5650*/  FSEL R6, R7, -INF , !P3 ;  /* 0xff80000007067808 */ /* 0x000fe40005800000 */
[----:B---3--:R-:W-:Y:S01]  /*5660*/  FMNMX.FTZ R135, R2, R135, !PT ;  /* 0x0000008702877209 */ /* 0x008fe20007810000 */
[----:B------:R-:W-:Y:S01]  /*5670*/  IMAD.IADD R2, R223, 0x1, -R14 ;  /* 0x00000001df027824 */ /* 0x000fe200078e0a0e */
[----:B------:R-:W-:Y:S01]  /*5680*/  ISETP.GE.AND P6, PT, R3, R229, PT ;  /* 0x000000e50300720c */ /* 0x000fe20003fc6270 */
[----:B------:R-:W2:Y:S01]  /*5690*/  MUFU.TANH R12, R35 ;  /* 0x00000023000c7308 */ /* 0x000ea20000002400 */
[----:B------:R-:W-:-:S02]  /*56a0*/  FSEL R50, R5, -INF , !P0 ;  /* 0xff80000005327808 */ /* 0x000fc40004000000 */
[C---:B------:R-:W-:Y:S02]  /*56b0*/  ISETP.GT.AND P3, PT, R226.reuse, R32, PT ;  /* 0x00000020e200720c */ /* 0x040fe40003f64270 */
[----:B------:R-:W-:Y:S02]  /*56c0*/  ISETP.GT.AND P0, PT, R226, R4, PT ;  /* 0x00000004e200720c */ /* 0x000fe40003f04270 */
[----:B------:R-:W-:Y:S01]  /*56d0*/  FSEL R49, R6, -INF , !P6 ;  /* 0xff80000006317808 */ /* 0x000fe20007000000 */
[----:B------:R-:W-:Y:S01]  /*56e0*/  MUFU.TANH R9, R34 ;  /* 0x0000002200097308 */ /* 0x000fe20000002400 */
[----:B------:R-:W-:Y:S02]  /*56f0*/  FSEL R5, R11, -INF , !P3 ;  /* 0xff8000000b057808 */ /* 0x000fe40005800000 */
[-C--:B------:R-:W-:Y:S02]  /*5700*/  ISETP.GE.AND P6, PT, R32, R229.reuse, PT ;  /* 0x000000e52000720c */ /* 0x080fe40003fc6270 */
[----:B------:R-:W-:-:S02]  /*5710*/  ISETP.GE.AND P3, PT, R4, R229, PT ;  /* 0x000000e50400720c */ /* 0x000fc40003f66270 */
[----:B------:R-:W-:Y:S01]  /*5720*/  FSEL R6, R10, -INF , !P0 ;  /* 0xff8000000a067808 */ /* 0x000fe20004000000 */
[----:B------:R-:W3:Y:S01]  /*5730*/  MUFU.TANH R11, R31 ;  /* 0x0000001f000b7308 */ /* 0x000ee20000002400 */
[----:B------:R-:W-:Y:S01]  /*5740*/  IABS R2, R2 ;  /* 0x0000000200027213 */ /* 0x000fe20000000000 */
[----:B------:R-:W4:Y:S01]  /*5750*/  SHFL.BFLY PT, R10, R135, 0x1, 0x1f ;  /* 0x0c201f00870a7f89 */ /* 0x000f2200000e0000 */
[----:B------:R-:W-:Y:S01]  /*5760*/  FSEL R51, R5, -INF , !P6 ;  /* 0xff80000005337808 */ /* 0x000fe20007000000 */
[----:B------:R-:W-:Y:S01]  /*5770*/  IMAD.IADD R5, R223, 0x1, -R21 ;  /* 0x00000001df057824 */ /* 0x000fe200078e0a15 */
[----:B------:R-:W-:Y:S02]  /*5780*/  FSEL R54, R6, -INF , !P3 ;  /* 0xff80000006367808 */ /* 0x000fe40005800000 */
[-C--:B------:R-:W-:Y:S02]  /*5790*/  ISETP.GT.AND P5, PT, R225, R0.reuse, PT ;  /* 0x00000000e100720c */ /* 0x080fe40003fa4270 */
[----:B------:R-:W-:-:S02]  /*57a0*/  ISETP.GT.AND P0, PT, R227, R0, PT ;  /* 0x00000000e300720c */ /* 0x000fc40003f04270 */
[C---:B------:R-:W-:Y:S02]  /*57b0*/  ISETP.GE.AND P6, PT, R0.reuse, R230, PT ;  /* 0x000000e60000720c */ /* 0x040fe40003fc6270 */
[----:B------:R-:W-:Y:S02]  /*57c0*/  I2FP.F32.S32 R2, R2 ;  /* 0x0000000200027245 */ /* 0x000fe40000201400 */
[----:B------:R-:W-:Y:S01]  /*57d0*/  ISETP.GE.AND P3, PT, R0, R231, PT ;  /* 0x000000e70000720c */ /* 0x000fe20003f66270 */
[----:B------:R-:W-:Y:S01]  /*57e0*/  IMAD.IADD R0, R223, 0x1, -R15 ;  /* 0x00000001df007824 */ /* 0x000fe200078e0a0f */
[----:B------:R-:W-:Y:S01]  /*57f0*/  FSEL R66, R16, -INF , !P1 ;  /* 0xff80000010427808 */ /* 0x000fe20004800000 */
[----:B--2---:R-:W-:Y:S01]  /*5800*/  FFMA.FTZ R12, R2, -UR12, R12 ;  /* 0x8000000c020c7c23 */ /* 0x004fe2000801000c */
[----:B------:R-:W-:Y:S01]  /*5810*/  IMAD.IADD R2, R138, 0x1, -R14 ;  /* 0x000000018a027824 */ /* 0x000fe200078e0a0e */
[----:B------:R-:W-:Y:S02]  /*5820*/  ISETP.GT.AND P1, PT, R225, R3, PT ;  /* 0x00000003e100720c */ /* 0x000fe40003f24270 */
[----:B------:R-:W-:Y:S01]  /*5830*/  IABS R6, R0 ;  /* 0x0000000000067213 */ /* 0x000fe20000000000 */
[----:B------:R-:W-:Y:S01]  /*5840*/  IMAD.IADD R0, R223, 0x1, -R19 ;  /* 0x00000001df007824 */ /* 0x000fe200078e0a13 */
[----:B------:R-:W-:-:S02]  /*5850*/  IABS R7, R2 ;  /* 0x0000000200077213 */ /* 0x000fc40000000000 */
[----:B------:R-:W-:Y:S02]  /*5860*/  I2FP.F32.S32 R6, R6 ;  /* 0x0000000600067245 */ /* 0x000fe40000201400 */
[----:B------:R-:W-:Y:S02]  /*5870*/  IABS R2, R0 ;  /* 0x0000000000027213 */ /* 0x000fe40000000000 */
[----:B------:R-:W-:Y:S01]  /*5880*/  IABS R0, R5 ;  /* 0x0000000500007213 */ /* 0x000fe20000000000 */
[----:B---3--:R-:W-:Y:S01]  /*5890*/  FFMA.FTZ R6, R6, -UR12, R11 ;  /* 0x8000000c06067c23 */ /* 0x008fe2000801000b */
[----:B------:R-:W-:Y:S01]  /*58a0*/  I2FP.F32.S32 R7, R7 ;  /* 0x0000000700077245 */ /* 0x000fe20000201400 */
[----:B------:R-:W-:Y:S01]  /*58b0*/  IMAD.MOV.U32 R5, RZ, RZ, R2 ;  /* 0x000000ffff057224 */ /* 0x000fe200078e0002 */
[----:B----4-:R-:W-:Y:S01]  /*58c0*/  FMNMX.FTZ R135, R135, R10, !PT ;  /* 0x0000000a87877209 */ /* 0x010fe20007810000 */
[----:B------:R-:W-:Y:S01]  /*58d0*/  IMAD.MOV.U32 R2, RZ, RZ, R0 ;  /* 0x000000ffff027224 */ /* 0x000fe200078e0000 */
[----:B------:R-:W-:Y:S01]  /*58e0*/  FMNMX3.FTZ R0, R45, R40, R28, !PT ;  /* 0x000000282d007276 */ /* 0x000fe2000781001c */
[----:B------:R-:W-:Y:S01]  /*58f0*/  FFMA.FTZ R8, R7, -UR12, R8 ;  /* 0x8000000c07087c23 */ /* 0x000fe20008010008 */
[----:B------:R-:W-:Y:S01]  /*5900*/  I2FP.F32.S32 R5, R5 ;  /* 0x0000000500057245 */ /* 0x000fe20000201400 */
[----:B------:R-:W-:Y:S01]  /*5910*/  MUFU.TANH R10, R41 ;  /* 0x00000029000a7308 */ /* 0x000fe20000002400 */
[----:B------:R-:W-:-:S02]  /*5920*/  FMNMX3.FTZ R0, R0, R17, R50, !PT ;  /* 0x0000001100007276 */ /* 0x000fc40007810032 */
[----:B------:R-:W-:Y:S01]  /*5930*/  I2FP.F32.S32 R2, R2 ;  /* 0x0000000200027245 */ /* 0x000fe20000201400 */
[----:B------:R-:W-:Y:S01]  /*5940*/  FFMA.FTZ R7, R5, -UR12, R13 ;  /* 0x8000000c05077c23 */ /* 0x000fe2000801000d */
[----:B------:R-:W-:Y:S02]  /*5950*/  FMNMX3.FTZ R0, R0, R49, R51, !PT ;  /* 0x0000003100007276 */ /* 0x000fe40007810033 */
[----:B------:R-:W-:Y:S01]  /*5960*/  FSEL R13, R8, -INF , !P0 ;  /* 0xff800000080d7808 */ /* 0x000fe20004000000 */
[----:B------:R-:W-:Y:S01]  /*5970*/  FFMA.FTZ R5, R2, -UR12, R9 ;  /* 0x8000000c02057c23 */ /* 0x000fe20008010009 */
[----:B------:R-:W-:Y:S02]  /*5980*/  FMNMX.FTZ R136, R54, R0, !PT ;  /* 0x0000000036887209 */ /* 0x000fe40007810000 */
[----:B------:R-:W-:Y:S02]  /*5990*/  FSEL R2, R12, -INF , !P5 ;  /* 0xff8000000c027808 */ /* 0x000fe40006800000 */
[----:B------:R-:W-:Y:S01]  /*59a0*/  ISETP.GE.AND P0, PT, R3, R230, PT ;  /* 0x000000e60300720c */ /* 0x000fe20003f06270 */
[----:B------:R-:W2:Y:S01]  /*59b0*/  SHFL.BFLY PT, R9, R136, 0x2, 0x1f ;  /* 0x0c401f0088097f89 */ /* 0x000ea200000e0000 */
[----:B------:R-:W-:-:S02]  /*59c0*/  FSEL R0, R7, -INF , !P1 ;  /* 0xff80000007007808 */ /* 0x000fc40004800000 */
[C---:B------:R-:W-:Y:S01]  /*59d0*/  ISETP.GT.AND P5, PT, R225.reuse, R32, PT ;  /* 0x00000020e100720c */ /* 0x040fe20003fa4270 */
[----:B------:R-:W3:Y:S01]  /*59e0*/  MUFU.TANH R7, R46 ;  /* 0x0000002e00077308 */ /* 0x000ee20000002400 */
[----:B------:R-:W-:Y:S02]  /*59f0*/  FSEL R52, R2, -INF , !P6 ;  /* 0xff80000002347808 */ /* 0x000fe40007000000 */
[----:B------:R-:W-:Y:S02]  /*5a00*/  ISETP.GT.AND P6, PT, R225, R4, PT ;  /* 0x00000004e100720c */ /* 0x000fe40003fc4270 */
[----:B------:R-:W-:Y:S02]  /*5a10*/  FSEL R53, R0, -INF , !P0 ;  /* 0xff80000000357808 */ /* 0x000fe40004000000 */
[----:B------:R-:W-:Y:S02]  /*5a20*/  FSEL R0, R6, -INF , !P5 ;  /* 0xff80000006007808 */ /* 0x000fe40006800000 */
[-C--:B------:R-:W-:Y:S01]  /*5a30*/  ISETP.GE.AND P5, PT, R4, R230.reuse, PT ;  /* 0x000000e60400720c */ /* 0x080fe20003fa6270 */
[----:B------:R-:W4:Y:S01]  /*5a40*/  MUFU.TANH R6, R42 ;  /* 0x0000002a00067308 */ /* 0x000f220000002400 */
[----:B------:R-:W-:Y:S01]  /*5a50*/  FSEL R2, R5, -INF , !P6 ;  /* 0xff80000005027808 */ /* 0x000fe20007000000 */
[----:B------:R-:W-:Y:S01]  /*5a60*/  IMAD.IADD R5, R138, 0x1, -R19 ;  /* 0x000000018a057824 */ /* 0x000fe200078e0a13 */
[----:B------:R-:W-:-:S02]  /*5a70*/  ISETP.GE.AND P0, PT, R32, R230, PT ;  /* 0x000000e62000720c */ /* 0x000fc40003f06270 */
[----:B------:R-:W-:Y:S01]  /*5a80*/  FSEL R60, R2, -INF , !P5 ;  /* 0xff800000023c7808 */ /* 0x000fe20006800000 */
[----:B------:R-:W-:Y:S01]  /*5a90*/  IMAD.IADD R2, R138, 0x1, -R15 ;  /* 0x000000018a027824 */ /* 0x000fe200078e0a0f */
[----:B------:R-:W-:Y:S01]  /*5aa0*/  FSEL R55, R0, -INF , !P0 ;  /* 0xff80000000377808 */ /* 0x000fe20004000000 */
[----:B------:R-:W-:Y:S01]  /*5ab0*/  IMAD.IADD R0, R138, 0x1, -R21 ;  /* 0x000000018a007824 */ /* 0x000fe200078e0a15 */
[----:B------:R-:W-:Y:S02]  /*5ac0*/  ISETP.GT.AND P1, PT, R227, R3, PT ;  /* 0x00000003e300720c */ /* 0x000fe40003f24270 */
[----:B--2---:R-:W-:Y:S02]  /*5ad0*/  FMNMX.FTZ R136, R136, R9, !PT ;  /* 0x0000000988887209 */ /* 0x004fe40007810000 */
[----:B------:R-:W-:Y:S01]  /*5ae0*/  ISETP.GE.AND P6, PT, R3, R231, PT ;  /* 0x000000e70300720c */ /* 0x000fe20003fc6270 */
[----:B-1----:R-:W-:Y:S01]  /*5af0*/  FMUL.FTZ R3, R135, UR9 ;  /* 0x0000000987037c20 */ /* 0x002fe20008410000 */
[----:B------:R-:W-:Y:S01]  /*5b00*/  IABS R5, R5 ;  /* 0x0000000500057213 */ /* 0x000fe20000000000 */
[----:B------:R-:W1:Y:S01]  /*5b10*/  SHFL.BFLY PT, R8, R136, 0x1, 0x1f ;  /* 0x0c201f0088087f89 */ /* 0x000e6200000e0000 */
[----:B------:R-:W-:-:S02]  /*5b20*/  IABS R2, R2 ;  /* 0x0000000200027213 */ /* 0x000fc40000000000 */
[----:B------:R-:W-:Y:S02]  /*5b30*/  FSETP.NEU.FTZ.AND P0, PT, R135, -INF , PT ;  /* 0xff8000008700780b */ /* 0x000fe40003f1d000 */
[----:B------:R-:W-:Y:S01]  /*5b40*/  IABS R11, R0 ;  /* 0x00000000000b7213 */ /* 0x000fe20000000000 */
[----:B------:R-:W-:Y:S01]  /*5b50*/  IMAD.MOV.U32 R0, RZ, RZ, R5 ;  /* 0x000000ffff007224 */ /* 0x000fe200078e0005 */
[----:B------:R-:W-:Y:S01]  /*5b60*/  FSEL R3, R3, RZ, P0 ;  /* 0x000000ff03037208 */ /* 0x000fe20000000000 */
[----:B------:R-:W-:Y:S01]  /*5b70*/  IMAD.MOV.U32 R9, RZ, RZ, R2 ;  /* 0x000000ffff097224 */ /* 0x000fe200078e0002 */
[----:B------:R-:W-:Y:S01]  /*5b80*/  FMNMX3.FTZ R2, R70, R69, R68, !PT ;  /* 0x0000004546027276 */ /* 0x000fe20007810044 */
[----:B------:R-:W-:Y:S01]  /*5b90*/  IMAD.MOV.U32 R12, RZ, RZ, R11 ;  /* 0x000000ffff0c7224 */ /* 0x000fe200078e000b */
[----:B------:R-:W-:Y:S01]  /*5ba0*/  I2FP.F32.S32 R5, R0 ;  /* 0x0000000000057245 */ /* 0x000fe20000201400 */
[----:B------:R-:W-:Y:S01]  /*5bb0*/  FFMA.FTZ R0, R44, UR9, -R3 ;  /* 0x000000092c007c23 */ /* 0x000fe20008010803 */
[----:B------:R-:W-:-:S02]  /*5bc0*/  FMNMX3.FTZ R2, R2, R48, R52, !PT ;  /* 0x0000003002027276 */ /* 0x000fc40007810034 */
[----:B------:R-:W-:Y:S01]  /*5bd0*/  I2FP.F32.S32 R11, R9 ;  /* 0x00000009000b7245 */ /* 0x000fe20000201400 */
[----:B------:R2:W-:Y:S01]  /*5be0*/  MUFU.EX2 R242, R0 ;  /* 0x0000000000f27308 */ /* 0x0005e20000000800 */
[----:B------:R-:W-:Y:S01]  /*5bf0*/  FMNMX3.FTZ R2, R2, R53, R55, !PT ;  /* 0x0000003502027276 */ /* 0x000fe20007810037 */
[----:B---3--:R-:W-:Y:S01]  /*5c00*/  FFMA.FTZ R7, R5, -UR12, R7 ;  /* 0x8000000c05077c23 */ /* 0x008fe20008010007 */
[----:B------:R-:W-:Y:S01]  /*5c10*/  I2FP.F32.S32 R9, R12 ;  /* 0x0000000c00097245 */ /* 0x000fe20000201400 */
[----:B------:R-:W-:Y:S01]  /*5c20*/  FFMA.FTZ R5, R11, -UR12, R10 ;  /* 0x8000000c0b057c23 */ /* 0x000fe2000801000a */
[----:B------:R-:W-:Y:S02]  /*5c30*/  FMNMX.FTZ R2, R60, R2, !PT ;  /* 0x000000023c027209 */ /* 0x000fe40007810000 */
[----:B------:R-:W-:Y:S01]  /*5c40*/  ISETP.GT.AND P5, PT, R227, R32, PT ;  /* 0x00000020e300720c */ /* 0x000fe20003fa4270 */
[----:B----4-:R-:W-:Y:S01]  /*5c50*/  FFMA.FTZ R6, R9, -UR12, R6 ;  /* 0x8000000c09067c23 */ /* 0x010fe20008010006 */
[----:B------:R-:W-:-:S02]  /*5c60*/  FSEL R9, R7, -INF , !P1 ;  /* 0xff80000007097808 */ /* 0x000fc40004800000 */
[----:B------:R-:W3:Y:S01]  /*5c70*/  SHFL.BFLY PT, R7, R2, 0x2, 0x1f ;  /* 0x0c401f0002077f89 */ /* 0x000ee200000e0000 */
[-C--:B------:R-:W-:Y:S02]  /*5c80*/  ISETP.GE.AND P0, PT, R32, R231.reuse, PT ;  /* 0x000000e72000720c */ /* 0x080fe40003f06270 */
[----:B------:R-:W-:Y:S02]  /*5c90*/  ISETP.GT.AND P1, PT, R227, R4, PT ;  /* 0x00000004e300720c */ /* 0x000fe40003f24270 */
[----:B------:R-:W-:Y:S01]  /*5ca0*/  FSEL R5, R5, -INF , !P5 ;  /* 0xff80000005057808 */ /* 0x000fe20006800000 */
[--C-:B--2---:R-:W-:Y:S01]  /*5cb0*/  FFMA.FTZ R0, R37, UR9, -R3.reuse ;  /* 0x0000000925007c23 */ /* 0x104fe20008010803 */
[----:B------:R-:W-:Y:S02]  /*5cc0*/  FSEL R76, R13, -INF , !P3 ;  /* 0xff8000000d4c7808 */ /* 0x000fe40005800000 */
[----:B-1----:R-:W-:Y:S01]  /*5cd0*/  FMNMX.FTZ R136, R136, R8, !PT ;  /* 0x0000000888887209 */ /* 0x002fe20007810000 */
[----:B------:R1:W-:Y:S01]  /*5ce0*/  MUFU.EX2 R241, R0 ;  /* 0x0000000000f17308 */ /* 0x0003e20000000800 */
[----:B------:R-:W-:Y:S01]  /*5cf0*/  ISETP.GE.AND P5, PT, R4, R231, PT ;  /* 0x000000e70400720c */ /* 0x000fe20003fa6270 */
[----:B------:R-:W-:Y:S01]  /*5d00*/  FFMA.FTZ R4, R25, UR9, -R3 ;  /* 0x0000000919047c23 */ /* 0x000fe20008010803 */
[----:B------:R-:W-:Y:S01]  /*5d10*/  FSEL R6, R6, -INF , !P1 ;  /* 0xff80000006067808 */ /* 0x000fe20004800000 */
[----:B------:R-:W-:Y:S01]  /*5d20*/  FMUL.FTZ R12, R136, UR9 ;  /* 0x00000009880c7c20 */ /* 0x000fe20008410000 */
[----:B------:R-:W-:-:S02]  /*5d30*/  FSEL R77, R9, -INF , !P6 ;  /* 0xff800000094d7808 */ /* 0x000fc40007000000 */
[----:B------:R-:W-:Y:S01]  /*5d40*/  FSEL R78, R5, -INF , !P0 ;  /* 0xff800000054e7808 */ /* 0x000fe20004000000 */
[----:B------:R2:W-:Y:S01]  /*5d50*/  MUFU.EX2 R240, R4 ;  /* 0x0000000400f07308 */ /* 0x0005e20000000800 */
[----:B------:R-:W-:Y:S02]  /*5d60*/  FSETP.NEU.FTZ.AND P1, PT, R136, -INF , PT ;  /* 0xff8000008800780b */ /* 0x000fe40003f3d000 */
[----:B------:R-:W-:Y:S02]  /*5d70*/  FSEL R79, R6, -INF , !P5 ;  /* 0xff800000064f7808 */ /* 0x000fe40006800000 */
[----:B------:R-:W-:Y:S01]  /*5d80*/  FSEL R12, R12, RZ, P1 ;  /* 0x000000ff0c0c7208 */ /* 0x000fe20000800000 */
[----:B-1----:R-:W-:-:S04]  /*5d90*/  FFMA.FTZ R0, R24, UR9, -R3 ;  /* 0x0000000918007c23 */ /* 0x002fc80008010803 */
[--C-:B------:R-:W-:Y:S01]  /*5da0*/  FFMA.FTZ R6, R17, UR9, -R12.reuse ;  /* 0x0000000911067c23 */ /* 0x100fe2000801080c */
[----:B------:R1:W4:Y:S01]  /*5db0*/  MUFU.EX2 R239, R0 ;  /* 0x0000000000ef7308 */ /* 0x0003220000000800 */
[----:B--2---:R-:W-:-:S07]  /*5dc0*/  FFMA.FTZ R4, R45, UR9, -R12 ;  /* 0x000000092d047c23 */ /* 0x004fce000801080c */
[----:B------:R3:W-:Y:S08]  /*5dd0*/  MUFU.EX2 R238, R4 ;  /* 0x0000000400ee7308 */ /* 0x0007f00000000800 */
[----:B------:R4:W-:Y:S01]  /*5de0*/  MUFU.EX2 R141, R6 ;  /* 0x00000006008d7308 */ /* 0x0009e20000000800 */
[----:B-1----:R-:W-:-:S04]  /*5df0*/  FMNMX3.FTZ R0, R81, R80, R63, !PT ;  /* 0x0000005051007276 */ /* 0x002fc8000781003f */
[----:B------:R-:W-:-:S04]  /*5e00*/  FMNMX3.FTZ R0, R0, R66, R76, !PT ;  /* 0x0000004200007276 */ /* 0x000fc8000781004c */
[----:B------:R-:W-:Y:S02]  /*5e10*/  FMNMX3.FTZ R5, R0, R77, R78, !PT ;  /* 0x0000004d00057276 */ /* 0x000fe4000781004e */
[----:B---3--:R-:W-:Y:S02]  /*5e20*/  FMNMX.FTZ R4, R2, R7, !PT ;  /* 0x0000000702047209 */ /* 0x008fe40007810000 */
[----:B------:R-:W-:Y:S02]  /*5e30*/  FMNMX.FTZ R5, R79, R5, !PT ;  /* 0x000000054f057209 */ /* 0x000fe40007810000 */
[----:B------:R-:W-:Y:S01]  /*5e40*/  LOP3.LUT R0, R94, 0x200, R97, 0xf8, !PT ;  /* 0x000002005e007812 */ /* 0x000fe200078ef861 */
[----:B------:R-:W1:Y:S01]  /*5e50*/  SHFL.BFLY PT, R134, R4, 0x1, 0x1f ;  /* 0x0c201f0004867f89 */ /* 0x000e6200000e0000 */
[----:B------:R-:W-:Y:S02]  /*5e60*/  SEL R2, R98, 0xffffffe0, !P2 ;  /* 0xffffffe062027807 */ /* 0x000fe40005000000 */
[----:B------:R-:W-:Y:S01]  /*5e70*/  LEA R212, R0, UR5, 0x1 ;  /* 0x0000000500d47c11 */ /* 0x000fe2000f8e08ff */
[----:B------:R-:W2:Y:S01]  /*5e80*/  SHFL.BFLY PT, R8, R5, 0x2, 0x1f ;  /* 0x0c401f0005087f89 */ /* 0x000ea200000e0000 */
[----:B------:R-:W-:Y:S01]  /*5e90*/  FFMA.FTZ R0, R40, UR9, -R12 ;  /* 0x0000000928007c23 */ /* 0x000fe2000801080c */
[----:B----4-:R-:W-:-:S02]  /*5ea0*/  F2FP.BF16.F32.PACK_AB R6, R240, R239 ;  /* 0x000000eff006723e */ /* 0x010fc400000010ff */
[----:B------:R-:W3:Y:S01]  /*5eb0*/  LDSM.16.MT88.4 R16, [R212+0xb000] ;  /* 0x00b00000d410783b */ /* 0x000ee20000004200 */
[----:B------:R4:W5:Y:S01]  /*5ec0*/  MUFU.EX2 R236, R0 ;  /* 0x0000000000ec7308 */ /* 0x0009620000000800 */
[C---:B------:R-:W-:Y:S02]  /*5ed0*/  IMAD.IADD R247, R212.reuse, 0x1, R2 ;  /* 0x00000001d4f77824 */ /* 0x040fe400078e0202 */
[----:B------:R-:W-:Y:S01]  /*5ee0*/  LDSM.16.MT88.4 R36, [R212+0xa000] ;  /* 0x00a00000d424783b */ /* 0x000fe20000004200 */
[C---:B------:R-:W-:Y:S02]  /*5ef0*/  VIADD R243, R212.reuse, 0xa040 ;  /* 0x0000a040d4f37836 */ /* 0x040fe40000000000 */
[----:B------:R-:W-:Y:S01]  /*5f00*/  VIADD R248, R212, 0xa000 ;  /* 0x0000a000d4f87836 */ /* 0x000fe20000000000 */
[----:B------:R-:W-:Y:S04]  /*5f10*/  LDSM.16.MT88.4 R32, [R247+0xb000] ;  /* 0x00b00000f720783b */ /* 0x000fe80000004200 */
[----:B------:R-:W-:Y:S01]  /*5f20*/  LDSM.16.MT88.4 R96, [R247+0xb800] ;  /* 0x00b80000f760783b */ /* 0x000fe20000004200 */
[----:B-1----:R-:W-:-:S03]  /*5f30*/  FMNMX.FTZ R134, R4, R134, !PT ;  /* 0x0000008604867209 */ /* 0x002fc60007810000 */
[----:B------:R-:W-:Y:S01]  /*5f40*/  LDSM.16.MT88.4 R156, [R212+0xa800] ;  /* 0x00a80000d49c783b */ /* 0x000fe20000004200 */
[----:B----4-:R-:W-:Y:S01]  /*5f50*/  FFMA.FTZ R0, R28, UR9, -R12 ;  /* 0x000000091c007c23 */ /* 0x010fe2000801080c */
[----:B------:R-:W-:Y:S02]  /*5f60*/  F2FP.BF16.F32.PACK_AB R4, R241, R242 ;  /* 0x000000f2f104723e */ /* 0x000fe400000010ff */
[----:B--2---:R-:W-:Y:S01]  /*5f70*/  FMNMX.FTZ R8, R5, R8, !PT ;  /* 0x0000000805087209 */ /* 0x004fe20007810000 */
[C---:B------:R-:W-:Y:S01]  /*5f80*/  FMUL.FTZ R13, R134.reuse, UR9 ;  /* 0x00000009860d7c20 */ /* 0x040fe20008410000 */
[----:B------:R-:W-:Y:S01]  /*5f90*/  FSETP.NEU.FTZ.AND P0, PT, R134, -INF , PT ;  /* 0xff8000008600780b */ /* 0x000fe20003f1d000 */
[----:B------:R1:W2:Y:S01]  /*5fa0*/  MUFU.EX2 R237, R0 ;  /* 0x0000000000ed7308 */ /* 0x0002a20000000800 */
[----:B------:R-:W-:Y:S01]  /*5fb0*/  LDSM.16.MT88.4 R28, [R247+0xa000] ;  /* 0x00a00000f71c783b */ /* 0x000fe20000004200 */
[----:B-----5:R-:W-:Y:S02]  /*5fc0*/  F2FP.BF16.F32.PACK_AB R5, R236, R238 ;  /* 0x000000eeec05723e */ /* 0x020fe400000010ff */
[----:B------:R-:W-:Y:S01]  /*5fd0*/  FSEL R13, R13, RZ, P0 ;  /* 0x000000ff0d0d7208 */ /* 0x000fe20000000000 */
[----:B------:R-:W4:Y:S04]  /*5fe0*/  SHFL.BFLY PT, R10, R8, 0x1, 0x1f ;  /* 0x0c201f00080a7f89 */ /* 0x000f2800000e0000 */
[----:B------:R-:W-:Y:S01]  /*5ff0*/  LDSM.16.MT88.4 R172, [R247+0xa800] ;  /* 0x00a80000f7ac783b */ /* 0x000fe20000004200 */
[----:B-1----:R-:W-:Y:S01]  /*6000*/  IMAD R0, R93, 0x2, R212 ;  /* 0x000000025d007824 */ /* 0x002fe200078e02d4 */
[----:B--2---:R-:W-:-:S03]  /*6010*/  F2FP.BF16.F32.PACK_AB R7, R141, R237 ;  /* 0x000000ed8d07723e */ /* 0x004fc600000010ff */
[----:B------:R-:W-:Y:S01]  /*6020*/  IMAD.IADD R9, R2, 0x1, R0 ;  /* 0x0000000102097824 */ /* 0x000fe200078e0200 */
[----:B------:R-:W-:Y:S03]  /*6030*/  LDSM.16.MT88.4 R24, [R0+0xa000] ;  /* 0x00a000000018783b */ /* 0x000fe60000004200 */
[----:B---3--:R-:W-:Y:S01]  /*6040*/  HMMA.16816.F32.BF16 R108, R4, R18, RZ ;  /* 0x00000012046c723c */ /* 0x008fe200000418ff */
[----:B------:R1:W-:Y:S01]  /*6050*/  LDSM.16.MT88.4 R44, [R0+0xb000] ;  /* 0x00b00000002c783b */ /* 0x0003e20000004200 */
[----:B----4-:R-:W-:-:S03]  /*6060*/  FMNMX.FTZ R133, R8, R10, !PT ;  /* 0x0000000a08857209 */ /* 0x010fc60007810000 */
[----:B------:R-:W2:Y:S01]  /*6070*/  LDSM.16.MT88.4 R20, [R9+0xa000] ;  /* 0x00a000000914783b */ /* 0x000ea20000004200 */
[--C-:B------:R-:W-:Y:S01]  /*6080*/  FFMA.FTZ R8, R68, UR9, -R13.reuse ;  /* 0x0000000944087c23 */ /* 0x100fe2000801080d */
[----:B------:R-:W-:Y:S02]  /*6090*/  FSETP.NEU.FTZ.AND P0, PT, R133, -INF , PT ;  /* 0xff8000008500780b */ /* 0x000fe40003f1d000 */
[----:B------:R-:W3:Y:S01]  /*60a0*/  LDSM.16.MT88.4 R40, [R9+0xb000] ;  /* 0x00b000000928783b */ /* 0x000ee20000004200 */
[----:B------:R-:W-:Y:S01]  /*60b0*/  MUFU.EX2 R221, R8 ;  /* 0x0000000800dd7308 */ /* 0x000fe20000000800 */
        /* <DEDUP_REMOVED lines=8> */
[----:B------:R1:W4:Y:S03]  /*6140*/  MUFU.EX2 R217, R0 ;  /* 0x0000000000d97308 */ /* 0x0003260000000800 */
[C---:B--2---:R-:W-:Y:S08]  /*6150*/  HMMA.16816.F32.BF16 R92, R4.reuse, R22, RZ ;  /* 0x00000016045c723c */ /* 0x044ff000000418ff */
[----:B------:R-:W-:Y:S01]  /*6160*/  HMMA.16816.F32.BF16 R68, R4, R20, RZ ;  /* 0x000000140444723c */ /* 0x000fe200000418ff */
[----:B-1----:R-:W-:Y:S01]  /*6170*/  FMUL.FTZ R0, R133, UR9 ;  /* 0x0000000985007c20 */ /* 0x002fe20008410000 */
[----:B----4-:R-:W-:-:S06]  /*6180*/  F2FP.BF16.F32.PACK_AB R8, R217, R218 ;  /* 0x000000dad908723e */ /* 0x010fcc00000010ff */
        /* <DEDUP_REMOVED lines=11> */
[----:B---3--:R-:W-:Y:S01]  /*6240*/  HMMA.16816.F32.BF16 R120, R4, R40, RZ ;  /* 0x000000280478723c */ /* 0x008fe200000418ff */
[----:B-1----:R-:W-:-:S02]  /*6250*/  FFMA.FTZ R0, R80, UR9, -R14 ;  /* 0x0000000950007c23 */ /* 0x002fc4000801080e */
[----:B------:R-:W-:Y:S02]  /*6260*/  LDSM.16.MT88.4 R80, [R212+0xb800] ;  /* 0x00b80000d450783b */ /* 0x000fe40000004200 */
[----:B------:R1:W2:Y:S03]  /*6270*/  MUFU.EX2 R143, R0 ;  /* 0x00000000008f7308 */ /* 0x0002a60000000800 */
        /* <DEDUP_REMOVED lines=18> */
[----:B------:R-:W-:Y:S01]  /*63a0*/  FFMA.FTZ R3, R61, UR9, -R3 ;  /* 0x000000093d037c23 */ /* 0x000fe20008010803 */
[----:B--2---:R-:W-:-:S02]  /*63b0*/  F2FP.BF16.F32.PACK_AB R124, R22, R142 ;  /* 0x0000008e167c723e */ /* 0x004fc400000010ff */
[----:B------:R1:W-:Y:S03]  /*63c0*/  MUFU.EX2 R21, R0 ;  /* 0x0000000000157308 */ /* 0x0003e60000000800 */
[C---:B------:R-:W-:Y:S05]  /*63d0*/  HMMA.16816.F32.BF16 R28, R8.reuse, R16, RZ ;  /* 0x00000010081c723c */ /* 0x040fea00000418ff */
[----:B------:R2:W3:Y:S03]  /*63e0*/  MUFU.EX2 R20, R3 ;  /* 0x0000000300147308 */ /* 0x0004e60000000800 */
[----:B------:R-:W-:Y:S01]  /*63f0*/  HMMA.16816.F32.BF16 R184, R8, R36, RZ ;  /* 0x0000002408b8723c */ /* 0x000fe200000418ff */
[----:B-1----:R-:W-:-:S07]  /*6400*/  FFMA.FTZ R0, R50, UR9, -R12 ;  /* 0x0000000932007c23 */ /* 0x002fce000801080c */
[----:B------:R-:W-:Y:S01]  /*6410*/  HMMA.16816.F32.BF16 R232, R8, R38, RZ ;  /* 0x0000002608e8723c */ /* 0x000fe200000418ff */
[----:B------:R1:W-:Y:S01]  /*6420*/  MUFU.EX2 R19, R0 ;  /* 0x0000000000137308 */ /* 0x0003e20000000800 */
[----:B--2---:R-:W-:-:S06]  /*6430*/  FFMA.FTZ R3, R49, UR9, -R12 ;  /* 0x0000000931037c23 */ /* 0x004fcc000801080c */
[C---:B------:R-:W-:Y:S01]  /*6440*/  HMMA.16816.F32.BF16 R36, R8.reuse, R24, RZ ;  /* 0x000000180824723c */ /* 0x040fe200000418ff */
[----:B---3--:R-:W-:Y:S01]  /*6450*/  F2FP.BF16.F32.PACK_AB R126, R20, R21 ;  /* 0x00000015147e723e */ /* 0x008fe200000010ff */
[----:B------:R2:W3:Y:S06]  /*6460*/  MUFU.EX2 R18, R3 ;  /* 0x0000000300127308 */ /* 0x0004ec0000000800 */
[----:B------:R-:W-:Y:S01]  /*6470*/  HMMA.16816.F32.BF16 R204, R8, R26, RZ ;  /* 0x0000001a08cc723c */ /* 0x000fe200000418ff */
[----:B-1----:R-:W-:Y:S02]  /*6480*/  IMAD.MOV.U32 R0, RZ, RZ, R243 ;  /* 0x000000ffff007224 */ /* 0x002fe400078e00f3 */
[----:B------:R-:W-:-:S05]  /*6490*/  @P4 VIADD R0, R248, 0xffffffc0 ;  /* 0xffffffc0f8004836 */ /* 0x000fca0000000000 */
[C---:B------:R-:W-:Y:S01]  /*64a0*/  HMMA.16816.F32.BF16 R24, R8.reuse, R32, RZ ;  /* 0x000000200818723c */ /* 0x040fe200000418ff */
[----:B------:R-:W-:Y:S01]  /*64b0*/  IMAD.IADD R219, R2, 0x1, R0 ;  /* 0x0000000102db7824 */ /* 0x000fe200078e0200 */
[----:B------:R-:W-:Y:S01]  /*64c0*/  LDSM.16.MT88.4 R112, [R0+0x1800] ;  /* 0x001800000070783b */ /* 0x000fe20000004200 */
[--C-:B--2---:R-:W-:Y:S01]  /*64d0*/  FFMA.FTZ R3, R51, UR9, -R12.reuse ;  /* 0x0000000933037c23 */ /* 0x104fe2000801080c */
[----:B---3--:R-:W-:Y:S02]  /*64e0*/  F2FP.BF16.F32.PACK_AB R125, R18, R19 ;  /* 0x00000013127d723e */ /* 0x008fe400000010ff */
[----:B------:R1:W2:Y:S01]  /*64f0*/  LDSM.16.MT88.4 R48, [R0+0x800] ;  /* 0x000800000030783b */ /* 0x0002a20000004200 */
[----:B------:R3:W-:Y:S01]  /*6500*/  MUFU.EX2 R17, R3 ;  /* 0x0000000300117308 */ /* 0x0007e20000000800 */
[C---:B------:R-:W-:Y:S02]  /*6510*/  HMMA.16816.F32.BF16 R196, R8.reuse, R34, RZ ;  /* 0x0000002208c4723c */ /* 0x040fe400000418ff */
[----:B------:R-:W-:Y:S04]  /*6520*/  LDSM.16.MT88.4 R64, [R219+0x800] ;  /* 0x00080000db40783b */ /* 0x000fe80000004200 */
[----:B------:R-:W4:Y:S02]  /*6530*/  LDSM.16.MT88.4 R4, [R219+0x1800] ;  /* 0x00180000db04783b */ /* 0x000f240000004200 */
[----:B------:R-:W-:Y:S01]  /*6540*/  HMMA.16816.F32.BF16 R100, R8, R44, RZ ;  /* 0x0000002c0864723c */ /* 0x000fe200000418ff */
[----:B---3--:R-:W-:-:S07]  /*6550*/  FFMA.FTZ R3, R54, UR9, -R12 ;  /* 0x0000000936037c23 */ /* 0x008fce000801080c */
[----:B------:R-:W-:Y:S01]  /*6560*/  HMMA.16816.F32.BF16 R32, R8, R46, RZ ;  /* 0x0000002e0820723c */ /* 0x000fe200000418ff */
[----:B------:R-:W3:Y:S01]  /*6570*/  MUFU.EX2 R16, R3 ;  /* 0x0000000300107308 */ /* 0x000ee20000000800 */
[----:B-1----:R-:W-:-:S06]  /*6580*/  FFMA.FTZ R0, R52, UR9, -R13 ;  /* 0x0000000934007c23 */ /* 0x002fcc000801080d */
[C---:B------:R-:W-:Y:S01]  /*6590*/  HMMA.16816.F32.BF16 R116, R8.reuse, R40, RZ ;  /* 0x000000280874723c */ /* 0x040fe200000418ff */
[----:B------:R1:W-:Y:S07]  /*65a0*/  MUFU.EX2 R15, R0 ;  /* 0x00000000000f7308 */ /* 0x0003ee0000000800 */
[----:B------:R-:W-:Y:S01]  /*65b0*/  HMMA.16816.F32.BF16 R188, R8, R42, RZ ;  /* 0x0000002a08bc723c */ /* 0x000fe200000418ff */
[----:B---3--:R-:W-:-:S07]  /*65c0*/  F2FP.BF16.F32.PACK_AB R127, R16, R17 ;  /* 0x00000011107f723e */ /* 0x008fce00000010ff */
[----:B--2---:R-:W-:Y:S01]  /*65d0*/  HMMA.16816.F32.BF16 R40, R124, R48, R56 ;  /* 0x000000307c28723c */ /* 0x004fe20000041838 */
[----:B-1----:R-:W-:-:S04]  /*65e0*/  FFMA.FTZ R0, R53, UR9, -R13 ;  /* 0x0000000935007c23 */ /* 0x002fc8000801080d */
[----:B------:R1:W2:Y:S03]  /*65f0*/  MUFU.EX2 R12, R0 ;  /* 0x00000000000c7308 */ /* 0x0002a60000000800 */
[C---:B----4-:R-:W-:Y:S08]  /*6600*/  HMMA.16816.F32.BF16 R120, R124.reuse, R4, R120 ;  /* 0x000000047c78723c */ /* 0x050ff00000041878 */
[----:B------:R-:W-:Y:S01]  /*6610*/  HMMA.16816.F32.BF16 R148, R124, R156, R148 ;  /* 0x0000009c7c94723c */ /* 0x000fe20000041894 */
[----:B-1----:R-:W-:-:S07]  /*6620*/  FFMA.FTZ R0, R55, UR9, -R13 ;  /* 0x0000000937007c23 */ /* 0x002fce000801080d */
[C---:B------:R-:W-:Y:S01]  /*6630*/  HMMA.16816.F32.BF16 R164, R124.reuse, R172, R164 ;  /* 0x000000ac7ca4723c */ /* 0x040fe200000418a4 */
[----:B------:R1:W-:Y:S07]  /*6640*/  MUFU.EX2 R11, R0 ;  /* 0x00000000000b7308 */ /* 0x0003ee0000000800 */
[C---:B------:R-:W-:Y:S08]  /*6650*/  HMMA.16816.F32.BF16 R56, R124.reuse, R64, R68 ;  /* 0x000000407c38723c */ /* 0x040ff00000041844 */
[----:B------:R-:W-:Y:S01]  /*6660*/  HMMA.16816.F32.BF16 R72, R124, R80, R72 ;  /* 0x000000507c48723c */ /* 0x000fe20000041848 */
[----:B-1----:R-:W-:Y:S01]  /*6670*/  FFMA.FTZ R0, R60, UR9, -R13 ;  /* 0x000000093c007c23 */ /* 0x002fe2000801080d */
[----:B------:R-:W-:-:S03]  /*6680*/  FADD.FTZ R13, R242, R241 ;  /* 0x000000f1f20d7221 */ /* 0x000fc60000010000 */
[----:B------:R1:W3:Y:S03]  /*6690*/  MUFU.EX2 R10, R0 ;  /* 0x00000000000a7308 */ /* 0x0002e60000000800 */
[----:B------:R-:W-:Y:S01]  /*66a0*/  HMMA.16816.F32.BF16 R60, R124, R66, R92 ;  /* 0x000000427c3c723c */ /* 0x000fe2000004185c */
[----:B------:R-:W-:-:S07]  /*66b0*/  FADD.FTZ R13, R239, R13 ;  /* 0x0000000def0d7221 */ /* 0x000fce0000010000 */
[----:B------:R-:W-:Y:S01]  /*66c0*/  HMMA.16816.F32.BF16 R92, R124, R98, R128 ;  /* 0x000000627c5c723c */ /* 0x000fe20000041880 */
[----:B--2---:R-:W-:Y:S01]  /*66d0*/  F2FP.BF16.F32.PACK_AB R128, R12, R15 ;  /* 0x0000000f0c80723e */ /* 0x004fe200000010ff */
[----:B-1----:R-:W-:Y:S01]  /*66e0*/  FFMA.FTZ R0, R76, UR9, -R14 ;  /* 0x000000094c007c23 */ /* 0x002fe2000801080e */
[----:B---3--:R-:W-:-:S05]  /*66f0*/  F2FP.BF16.F32.PACK_AB R130, R10, R11 ;  /* 0x0000000b0a82723e */ /* 0x008fca00000010ff */
        /* <DEDUP_REMOVED lines=9> */
[----:B--2---:R-:W-:-:S03]  /*6790*/  F2FP.BF16.F32.PACK_AB R129, R8, R9 ;  /* 0x000000090881723e */ /* 0x004fc600000010ff */
[----:B------:R1:W-:Y:S02]  /*67a0*/  MUFU.EX2 R3, R0 ;  /* 0x0000000000037308 */ /* 0x0003e40000000800 */
[----:B-1----:R-:W-:Y:S01]  /*67b0*/  FFMA.FTZ R0, R79, UR9, -R14 ;  /* 0x000000094f007c23 */ /* 0x002fe2000801080e */
[----:B------:R-:W-:Y:S01]  /*67c0*/  FADD.FTZ R14, R238, R236 ;  /* 0x000000ecee0e7221 */ /* 0x000fe20000010000 */
[C---:B------:R-:W-:Y:S03]  /*67d0*/  HMMA.16816.F32.BF16 R76, R124.reuse, R82, R108 ;  /* 0x000000527c4c723c */ /* 0x040fe6000004186c */
[----:B------:R-:W-:Y:S01]  /*67e0*/  FADD.FTZ R14, R237, R14 ;  /* 0x0000000eed0e7221 */ /* 0x000fe20000010000 */
[----:B------:R-:W1:Y:S04]  /*67f0*/  MUFU.EX2 R0, R0 ;  /* 0x0000000000007308 */ /* 0x000e680000000800 */
[C---:B------:R-:W-:Y:S08]  /*6800*/  HMMA.16816.F32.BF16 R108, R124.reuse, R114, R160 ;  /* 0x000000727c6c723c */ /* 0x040ff000000418a0 */
[----:B------:R-:W-:Y:S01]  /*6810*/  HMMA.16816.F32.BF16 R124, R124, R6, R144 ;  /* 0x000000067c7c723c */ /* 0x000fe20000041890 */
[----:B-1----:R-:W-:-:S07]  /*6820*/  F2FP.BF16.F32.PACK_AB R131, R0, R3 ;  /* 0x000000030083723e */ /* 0x002fce00000010ff */
        /* <DEDUP_REMOVED lines=45> */
[----:B------:R-:W2:Y:S01]  /*6b00*/  LDCU UR13, c[0x0][0x440] ;  /* 0x00008800ff0d77ac */ /* 0x000ea20008000800 */
[----:B------:R-:W-:-:S04]  /*6b10*/  DEPBAR.LE SB0, 0x0 ;  /* 0x000080000000791a */ /* 0x000fc80000000000 */
[----:B------:R-:W-:Y:S01]  /*6b20*/  UIADD3 UR4, UPT, UPT, UR25, -0x2, URZ ;  /* 0xfffffffe19047890 */ /* 0x000fe2000fffe0ff */
[----:B------:R-:W-:-:S03]  /*6b30*/  IMAD.MOV.U32 R218, RZ, RZ, R244 ;  /* 0x000000ffffda7224 */ /* 0x000fc600078e00f4 */
[----:B------:R-:W-:-:S04]  /*6b40*/  UIMAD.WIDE.U32 UR28, UR4, UR6, URZ ;  /* 0x00000006041c72a5 */ /* 0x000fc8000f8e00ff */
[----:B------:R-:W-:Y:S02]  /*6b50*/  USHF.L.U32 UR27, UR28, 0x5, URZ ;  /* 0x000000051c1b7899 */ /* 0x000fe400080006ff */
[----:B------:R-:W-:Y:S01]  /*6b60*/  UIMAD UR26, UR4, UR7, UR29 ;  /* 0x00000007041a72a4 */ /* 0x000fe2000f8e021d */
[----:B------:R-:W-:Y:S01]  /*6b70*/  IMAD.U32 R6, RZ, RZ, UR28 ;  /* 0x0000001cff067e24 */ /* 0x000fe2000f8e00ff */
[----:B------:R-:W-:Y:S01]  /*6b80*/  ULEA UR27, UP0, UR6, UR27, 0x4 ;  /* 0x0000001b061b7291 */ /* 0x000fe2000f8020ff */
[----:B--2---:R-:W-:Y:S01]  /*6b90*/  ISETP.GE.AND P2, PT, R246, UR13, PT ;  /* 0x0000000df6007c0c */ /* 0x004fe2000bf46270 */
[----:B------:R-:W-:Y:S01]  /*6ba0*/  USHF.L.U64.HI UR18, UR28, 0x5, UR26 ;  /* 0x000000051c127899 */ /* 0x000fe2000801021a */
[----:B------:R-:W-:Y:S01]  /*6bb0*/  BAR.SYNC.DEFER_BLOCKING 0x0 ;  /* 0x0000000000007b1d */ /* 0x000fe20000010000 */
[----:B------:R-:W-:Y:S01]  /*6bc0*/  ISETP.GE.AND P1, PT, R245, UR13, PT ;  /* 0x0000000df5007c0c */ /* 0x000fe2000bf26270 */
[----:B------:R-:W-:Y:S01]  /*6bd0*/  IMAD.U32 R3, RZ, RZ, UR28 ;  /* 0x0000001cff037e24 */ /* 0x000fe2000f8e00ff */
[----:B------:R-:W-:Y:S01]  /*6be0*/  ULEA.HI.X UR18, UR6, UR18, UR7, 0x4, UP0 ;  /* 0x0000001206127291 */ /* 0x000fe200080f2407 */
[----:B------:R-:W-:Y:S01]  /*6bf0*/  IMAD.U32 R4, RZ, RZ, UR27 ;  /* 0x0000001bff047e24 */ /* 0x000fe2000f8e00ff */
[-C--:B------:R-:W-:Y:S01]  /*6c00*/  LEA R6, P3, R6, R252.reuse, 0x6 ;  /* 0x000000fc06067211 */ /* 0x080fe200078630ff */
[----:B------:R-:W-:Y:S01]  /*6c10*/  IMAD.U32 R0, RZ, RZ, UR26 ;  /* 0x0000001aff007e24 */ /* 0x000fe2000f8e00ff */
[----:B------:R-:W-:Y:S01]  /*6c20*/  UISETP.GT.U32.AND UP0, UPT, UR4, UR21, UPT ;  /* 0x000000150400728c */ /* 0x000fe2000bf04070 */
[----:B------:R-:W-:Y:S01]  /*6c30*/  IMAD.U32 R8, RZ, RZ, UR27 ;  /* 0x0000001bff087e24 */ /* 0x000fe2000f8e00ff */
[----:B------:R-:W-:Y:S01]  /*6c40*/  LEA R4, P0, R4, R252, 0x1 ;  /* 0x000000fc04047211 */ /* 0x000fe200078008ff */
[----:B------:R-:W-:Y:S01]  /*6c50*/  IMAD.U32 R5, RZ, RZ, UR18 ;  /* 0x00000012ff057e24 */ /* 0x000fe2000f8e00ff */
[----:B------:R-:W-:Y:S01]  /*6c60*/  LEA.HI.X R7, R3, R251, R0, 0x6, P3 ;  /* 0x000000fb03077211 */ /* 0x000fe200018f3400 */
[----:B------:R-:W-:-:S02]  /*6c70*/  IMAD.IADD R0, R220, 0x1, R2 ;  /* 0x00000001dc007824 */ /* 0x000fc400078e0202 */
[----:B------:R-:W-:Y:S01]  /*6c80*/  IMAD.IADD R3, R213, 0x1, R2 ;  /* 0x00000001d5037824 */ /* 0x000fe200078e0202 */
        /* <DEDUP_REMOVED lines=22> */
[----:B------:R-:W3:Y:S04]  /*6df0*/  LDSM.16.M88.4 R8, [R213] ;  /* 0x00000000d508783b */ /* 0x000ee80000000200 */
[----:B------:R-:W-:Y:S04]  /*6e00*/  LDSM.16.M88.4 R24, [R214+UR5+0x8800] ;  /* 0x00880005d618783b */ /* 0x000fe80008000200 */
[----:B------:R-:W-:Y:S04]  /*6e10*/  LDSM.16.M88.4 R140, [R0+0x8000] ;  /* 0x00800000008c783b */ /* 0x000fe80000000200 */
[----:B------:R-:W-:Y:S04]  /*6e20*/  LDSM.16.M88.4 R12, [R3+0x2000] ;  /* 0x00200000030c783b */ /* 0x000fe80000000200 */
[----:B--2---:R-:W2:Y:S04]  /*6e30*/  LDSM.16.M88.4 R4, [R213+0x2000] ;  /* 0x00200000d504783b */ /* 0x004ea80000000200 */
[----:B------:R-:W4:Y:S04]  /*6e40*/  LDSM.16.M88.4 R32, [R0+0x8800] ;  /* 0x008800000020783b */ /* 0x000f280000000200 */
[----:B------:R-:W5:Y:S04]  /*6e50*/  LDSM.16.M88.4 R16, [R3] ;  /* 0x000000000310783b */ /* 0x000f680000000200 */
[----:B------:R-:W0:Y:S01]  /*6e60*/  LDGDEPBAR ;  /* 0x00000000000079af */ /* 0x000e220000000000 */
[C---:B---3--:R-:W-:Y:S08]  /*6e70*/  HMMA.16816.F32.BF16 R196, R8.reuse, R20, RZ ;  /* 0x0000001408c4723c */ /* 0x048ff000000418ff */
[----:B------:R-:W-:Y:S08]  /*6e80*/  HMMA.16816.F32.BF16 R200, R8, R22, RZ ;  /* 0x0000001608c8723c */ /* 0x000ff000000418ff */
[C---:B--2---:R-:W-:Y:S08]  /*6e90*/  HMMA.16816.F32.BF16 R28, R4.reuse, R20, RZ ;  /* 0x00000014041c723c */ /* 0x044ff000000418ff */
[C---:B------:R-:W-:Y:S08]  /*6ea0*/  HMMA.16816.F32.BF16 R180, R4.reuse, R22, RZ ;  /* 0x0000001604b4723c */ /* 0x040ff000000418ff */
[C---:B------:R-:W-:Y:S08]  /*6eb0*/  HMMA.16816.F32.BF16 R176, R4.reuse, R24, RZ ;  /* 0x0000001804b0723c */ /* 0x040ff000000418ff */
[----:B------:R-:W-:Y:S01]  /*6ec0*/  HMMA.16816.F32.BF16 R20, R4, R26, RZ ;  /* 0x0000001a0414723c */ /* 0x000fe200000418ff */
[----:B------:R-:W-:-:S05]  /*6ed0*/  IMAD.MOV.U32 R4, RZ, RZ, 0x40 ;  /* 0x00000040ff047424 */ /* 0x000fca00078e00ff */
[----:B------:R-:W-:Y:S02]  /*6ee0*/  SEL R4, R4, 0xffffffc0, !P4 ;  /* 0xffffffc004047807 */ /* 0x000fe40006000000 */
[C---:B------:R-:W-:Y:S03]  /*6ef0*/  HMMA.16816.F32.BF16 R192, R8.reuse, R24, RZ ;  /* 0x0000001808c0723c */ /* 0x040fe600000418ff */
[--C-:B------:R-:W-:Y:S02]  /*6f00*/  IMAD.IADD R221, R213, 0x1, R4.reuse ;  /* 0x00000001d5dd7824 */ /* 0x100fe400078e0204 */
[----:B------:R-:W-:Y:S02]  /*6f10*/  IMAD.IADD R244, R220, 0x1, R4 ;  /* 0x00000001dcf47824 */ /* 0x000fe400078e0204 */
[C---:B------:R-:W-:Y:S01]  /*6f20*/  IMAD.IADD R245, R2.reuse, 0x1, R221 ;  /* 0x0000000102f57824 */ /* 0x040fe200078e02dd */
[----:B------:R-:W-:Y:S01]  /*6f30*/  HMMA.16816.F32.BF16 R188, R8, R26, RZ ;  /* 0x0000001a08bc723c */ /* 0x000fe200000418ff */
[----:B------:R-:W-:Y:S01]  /*6f40*/  LDSM.16.M88.4 R4, [R221+0x2000] ;  /* 0x00200000dd04783b */ /* 0x000fe20000000200 */
[----:B------:R-:W-:-:S03]  /*6f50*/  IMAD.IADD R246, R2, 0x1, R244 ;  /* 0x0000000102f67824 */ /* 0x000fc600078e02f4 */
[----:B------:R-:W-:Y:S03]  /*6f60*/  LDSM.16.M88.4 R24, [R244+0x8800] ;  /* 0x00880000f418783b */ /* 0x000fe60000000200 */
[C---:B------:R-:W-:Y:S01]  /*6f70*/  HMMA.16816.F32.BF16 R232, R12.reuse, R140, R28 ;  /* 0x0000008c0ce8723c */ /* 0x040fe2000004181c */
[----:B------:R-:W2:Y:S04]  /*6f80*/  LDSM.16.M88.4 R28, [R244+0x8000] ;  /* 0x00800000f41c783b */ /* 0x000ea80000000200 */
[----:B------:R-:W3:Y:S03]  /*6f90*/  LDSM.16.M88.4 R8, [R221] ;  /* 0x00000000dd08783b */ /* 0x000ee60000000200 */
[C---:B------:R-:W-:Y:S08]  /*6fa0*/  HMMA.16816.F32.BF16 R204, R12.reuse, R142, R180 ;  /* 0x0000008e0ccc723c */ /* 0x040ff000000418b4 */
[C---:B----4-:R-:W-:Y:S08]  /*6fb0*/  HMMA.16816.F32.BF16 R208, R12.reuse, R32, R176 ;  /* 0x000000200cd0723c */ /* 0x050ff000000418b0 */
[----:B------:R-:W-:Y:S01]  /*6fc0*/  HMMA.16816.F32.BF16 R184, R12, R34, R20 ;  /* 0x000000220cb8723c */ /* 0x000fe20000041814 */
[----:B------:R-:W-:Y:S04]  /*6fd0*/  LDSM.16.M88.4 R12, [R245+0x2000] ;  /* 0x00200000f50c783b */ /* 0x000fe80000000200 */
[----:B------:R-:W4:Y:S03]  /*6fe0*/  LDSM.16.M88.4 R20, [R246+0x8000] ;  /* 0x00800000f614783b */ /* 0x000f260000000200 */
[C---:B-----5:R-:W-:Y:S08]  /*6ff0*/  HMMA.16816.F32.BF16 R180, R16.reuse, R140, R196 ;  /* 0x0000008c10b4723c */ /* 0x060ff000000418c4 */
[C---:B------:R-:W-:Y:S08]  /*7000*/  HMMA.16816.F32.BF16 R192, R16.reuse, R32, R192 ;  /* 0x0000002010c0723c */ /* 0x040ff000000418c0 */
[C---:B------:R-:W-:Y:S08]  /*7010*/  HMMA.16816.F32.BF16 R140, R16.reuse, R142, R200 ;  /* 0x0000008e108c723c */ /* 0x040ff000000418c8 */
[----:B------:R-:W-:Y:S01]  /*7020*/  HMMA.16816.F32.BF16 R176, R16, R34, R188 ;  /* 0x0000002210b0723c */ /* 0x000fe200000418bc */
[----:B------:R-:W5:Y:S04]  /*7030*/  LDSM.16.M88.4 R16, [R245] ;  /* 0x00000000f510783b */ /* 0x000f680000000200 */
[----:B------:R-:W1:Y:S03]  /*7040*/  LDSM.16.M88.4 R32, [R246+0x8800] ;  /* 0x00880000f620783b */ /* 0x000e660000000200 */
[C---:B--2---:R-:W-:Y:S08]  /*7050*/  HMMA.16816.F32.BF16 R204, R4.reuse, R30, R204 ;  /* 0x0000001e04cc723c */ /* 0x044ff000000418cc */
[----:B------:R-:W-:Y:S08]  /*7060*/  HMMA.16816.F32.BF16 R188, R4, R26, R184 ;  /* 0x0000001a04bc723c */ /* 0x000ff000000418b8 */
[-C--:B---3--:R-:W-:Y:S08]  /*7070*/  HMMA.16816.F32.BF16 R184, R8, R28.reuse, R180 ;  /* 0x0000001c08b8723c */ /* 0x088ff000000418b4 */
[----:B------:R-:W-:Y:S08]  /*7080*/  HMMA.16816.F32.BF16 R196, R4, R28, R232 ;  /* 0x0000001c04c4723c */ /* 0x000ff000000418e8 */
[----:B------:R-:W-:Y:S01]  /*7090*/  HMMA.16816.F32.BF16 R180, R8, R30, R140 ;  /* 0x0000001e08b4723c */ /* 0x000fe2000004188c */
[----:B------:R-:W-:Y:S07]  /*70a0*/  LDSM.16.M88.4 R28, [R214+UR5+0x9000] ;  /* 0x00900005d61c783b */ /* 0x000fee0008000200 */
[----:B------:R-:W-:Y:S01]  /*70b0*/  HMMA.16816.F32.BF16 R200, R4, R24, R208 ;  /* 0x0000001804c8723c */ /* 0x000fe200000418d0 */
[----:B------:R-:W2:Y:S07]  /*70c0*/  LDSM.16.M88.4 R4, [R213+0x6000] ;  /* 0x00600000d504783b */ /* 0x000eae0000000200 */
[----:B----4-:R-:W-:Y:S08]  /*70d0*/  HMMA.16816.F32.BF16 R232, R12, R22, R204 ;  /* 0x000000160ce8723c */ /* 0x010ff000000418cc */
[----:B------:R-:W-:Y:S08]  /*70e0*/  HMMA.16816.F32.BF16 R140, R8, R24, R192 ;  /* 0x00000018088c723c */ /* 0x000ff000000418c0 */
[----:B-----5:R-:W-:Y:S08]  /*70f0*/  HMMA.16816.F32.BF16 R204, R16, R20, R184 ;  /* 0x0000001410cc723c */ /* 0x020ff000000418b8 */
[----:B------:R-:W-:Y:S01]  /*7100*/  HMMA.16816.F32.BF16 R176, R8, R26, R176 ;  /* 0x0000001a08b0723c */ /* 0x000fe200000418b0 */
[----:B------:R-:W3:Y:S04]  /*7110*/  LDSM.16.M88.4 R8, [R213+0x4000] ;  /* 0x00400000d508783b */ /* 0x000ee80000000200 */
[----:B------:R-:W-:Y:S03]  /*7120*/  LDSM.16.M88.4 R24, [R0+0x9000] ;  /* 0x009000000018783b */ /* 0x000fe60000000200 */
[----:B------:R-:W-:Y:S08]  /*7130*/  HMMA.16816.F32.BF16 R192, R12, R20, R196 ;  /* 0x000000140cc0723c */ /* 0x000ff000000418c4 */
[----:B------:R-:W-:Y:S01]  /*7140*/  HMMA.16816.F32.BF16 R184, R16, R22, R180 ;  /* 0x0000001610b8723c */ /* 0x000fe200000418b4 */
[----:B------:R-:W4:Y:S07]  /*7150*/  LDSM.16.M88.4 R20, [R214+UR5+0x9800] ;  /* 0x00980005d614783b */ /* 0x000f2e0008000200 */
[C---:B-1----:R-:W-:Y:S08]  /*7160*/  HMMA.16816.F32.BF16 R208, R12.reuse, R32, R200 ;  /* 0x000000200cd0723c */ /* 0x042ff000000418c8 */
[----:B------:R-:W-:Y:S01]  /*7170*/  HMMA.16816.F32.BF16 R196, R12, R34, R188 ;  /* 0x000000220cc4723c */ /* 0x000fe200000418bc */
[----:B------:R-:W1:Y:S07]  /*7180*/  LDSM.16.M88.4 R12, [R3+0x6000] ;  /* 0x00600000030c783b */ /* 0x000e6e0000000200 */
[C---:B------:R-:W-:Y:S01]  /*7190*/  HMMA.16816.F32.BF16 R188, R16.reuse, R32, R140 ;  /* 0x0000002010bc723c */ /* 0x040fe2000004188c */
[----:B------:R5:W1:Y:S07]  /*71a0*/  LDSM.16.M88.4 R140, [R0+0x9800] ;  /* 0x00980000008c783b */ /* 0x000a6e0000000200 */
[----:B------:R-:W-:Y:S01]  /*71b0*/  HMMA.16816.F32.BF16 R176, R16, R34, R176 ;  /* 0x0000002210b0723c */ /* 0x000fe200000418b0 */
[----:B------:R4:W1:Y:S07]  /*71c0*/  LDSM.16.M88.4 R16, [R3+0x4000] ;  /* 0x004000000310783b */ /* 0x00086e0000000200 */
[-C--:B--2---:R-:W-:Y:S08]  /*71d0*/  HMMA.16816.F32.BF16 R32, R4, R28.reuse, R192 ;  /* 0x0000001c0420723c */ /* 0x084ff000000418c0 */
[----:B---3--:R-:W-:Y:S01]  /*71e0*/  HMMA.16816.F32.BF16 R180, R8, R28, R204 ;  /* 0x0000001c08b4723c */ /* 0x008fe200000418cc */
[----:B-----5:R-:W-:-:S04]  /*71f0*/  IMAD.U32 R0, RZ, RZ, UR25 ;  /* 0x00000019ff007e24 */ /* 0x020fc8000f8e00ff */
[----:B------:R-:W-:-:S03]  /*7200*/  IMAD R0, R0, 0x20, R218 ;  /* 0x0000002000007824 */ /* 0x000fc600078e02da */
[----:B----4-:R-:W-:Y:S01]  /*7210*/  HMMA.16816.F32.BF16 R192, R8, R20, R188 ;  /* 0x0000001408c0723c */ /* 0x010fe200000418bc */
[----:B------:R-:W-:-:S07]  /*7220*/  VIADD R3, R0, UR24 ;  /* 0x0000001800037c36 */ /* 0x000fce0008000000 */
[-C--:B------:R-:W-:Y:S08]  /*7230*/  HMMA.16816.F32.BF16 R200, R4, R30.reuse, R232 ;  /* 0x0000001e04c8723c */ /* 0x080ff000000418e8 */
[C---:B------:R-:W-:Y:S08]  /*7240*/  HMMA.16816.F32.BF16 R184, R8.reuse, R30, R184 ;  /* 0x0000001e08b8723c */ /* 0x040ff000000418b8 */
[----:B------:R-:W-:Y:S01]  /*7250*/  HMMA.16816.F32.BF16 R188, R8, R22, R176 ;  /* 0x0000001608bc723c */ /* 0x000fe200000418b0 */
[----:B------:R-:W-:Y:S07]  /*7260*/  LDSM.16.M88.4 R8, [R221+0x4000] ;  /* 0x00400000dd08783b */ /* 0x000fee0000000200 */
[----:B-1----:R-:W-:Y:S01]  /*7270*/  HMMA.16816.F32.BF16 R204, R12, R24, R32 ;  /* 0x000000180ccc723c */ /* 0x002fe20000041820 */
[----:B------:R-:W1:Y:S07]  /*7280*/  LDSM.16.M88.4 R32, [R244+0x9000] ;  /* 0x00900000f420783b */ /* 0x000e6e0000000200 */
[C---:B------:R-:W-:Y:S08]  /*7290*/  HMMA.16816.F32.BF16 R208, R4.reuse, R20, R208 ;  /* 0x0000001404d0723c */ /* 0x040ff000000418d0 */
[----:B------:R-:W-:Y:S01]  /*72a0*/  HMMA.16816.F32.BF16 R196, R4, R22, R196 ;  /* 0x0000001604c4723c */ /* 0x000fe200000418c4 */
[----:B------:R-:W2:Y:S04]  /*72b0*/  LDSM.16.M88.4 R4, [R221+0x6000] ;  /* 0x00600000dd04783b */ /* 0x000ea80000000200 */
[----:B------:R-:W3:Y:S03]  /*72c0*/  LDSM.16.M88.4 R20, [R244+0x9800] ;  /* 0x00980000f414783b */ /* 0x000ee60000000200 */
[C---:B------:R-:W-:Y:S08]  /*72d0*/  HMMA.16816.F32.BF16 R232, R12.reuse, R26, R200 ;  /* 0x0000001a0ce8723c */ /* 0x040ff000000418c8 */
[C---:B------:R-:W-:Y:S08]  /*72e0*/  HMMA.16816.F32.BF16 R200, R12.reuse, R140, R208 ;  /* 0x0000008c0cc8723c */ /* 0x040ff000000418d0 */
[----:B------:R-:W-:Y:S01]  /*72f0*/  HMMA.16816.F32.BF16 R196, R12, R142, R196 ;  /* 0x0000008e0cc4723c */ /* 0x000fe200000418c4 */
[----:B------:R-:W-:Y:S07]  /*7300*/  LDSM.16.M88.4 R12, [R245+0x4000] ;  /* 0x00400000f50c783b */ /* 0x000fee0000000200 */
[C---:B------:R-:W-:Y:S08]  /*7310*/  HMMA.16816.F32.BF16 R28, R16.reuse, R24, R180 ;  /* 0x00000018101c723c */ /* 0x040ff000000418b4 */
[C---:B------:R-:W-:Y:S01]  /*7320*/  HMMA.16816.F32.BF16 R176, R16.reuse, R26, R184 ;  /* 0x0000001a10b0723c */ /* 0x040fe200000418b8 */
[----:B------:R-:W4:Y:S07]  /*7330*/  LDSM.16.M88.4 R24, [R246+0x9000] ;  /* 0x00900000f618783b */ /* 0x000f2e0000000200 */
[C---:B------:R-:W-:Y:S08]  /*7340*/  HMMA.16816.F32.BF16 R192, R16.reuse, R140, R192 ;  /* 0x0000008c10c0723c */ /* 0x040ff000000418c0 */
[----:B------:R-:W-:Y:S01]  /*7350*/  HMMA.16816.F32.BF16 R184, R16, R142, R188 ;  /* 0x0000008e10b8723c */ /* 0x000fe200000418bc */
[----:B------:R-:W5:Y:S07]  /*7360*/  LDSM.16.M88.4 R16, [R245+0x6000] ;  /* 0x00600000f510783b */ /* 0x000f6e0000000200 */
[----:B-1----:R-:W-:Y:S01]  /*7370*/  HMMA.16816.F32.BF16 R140, R8, R32, R28 ;  /* 0x00000020088c723c */ /* 0x002fe2000004181c */
[----:B------:R-:W1:Y:S01]  /*7380*/  LDSM.16.M88.4 R28, [R246+0x9800] ;  /* 0x00980000f61c783b */ /* 0x000e620000000200 */
[----:B------:R-:W-:-:S06]  /*7390*/  DEPBAR.LE SB0, 0x0 ;  /* 0x000080000000791a */ /* 0x000fcc0000000000 */
[C---:B--2---:R-:W-:Y:S08]  /*73a0*/  HMMA.16816.F32.BF16 R180, R4.reuse, R32, R204 ;  /* 0x0000002004b4723c */ /* 0x044ff000000418cc */
[C---:B------:R-:W-:Y:S08]  /*73b0*/  HMMA.16816.F32.BF16 R188, R4.reuse, R34, R232 ;  /* 0x0000002204bc723c */ /* 0x040ff000000418e8 */
[C---:B---3--:R-:W-:Y:S08]  /*73c0*/  HMMA.16816.F32.BF16 R200, R4.reuse, R20, R200 ;  /* 0x0000001404c8723c */ /* 0x048ff000000418c8 */
[----:B------:R-:W-:Y:S08]  /*73d0*/  HMMA.16816.F32.BF16 R196, R4, R22, R196 ;  /* 0x0000001604c4723c */ /* 0x000ff000000418c4 */
[----:B----4-:R-:W-:Y:S08]  /*73e0*/  HMMA.16816.F32.BF16 R140, R12, R24, R140 ;  /* 0x000000180c8c723c */ /* 0x010ff0000004188c */
[C---:B------:R-:W-:Y:S08]  /*73f0*/  HMMA.16816.F32.BF16 R4, R8.reuse, R20, R192 ;  /* 0x000000140804723c */ /* 0x040ff000000418c0 */
[C---:B------:R-:W-:Y:S08]  /*7400*/  HMMA.16816.F32.BF16 R32, R8.reuse, R34, R176 ;  /* 0x000000220820723c */ /* 0x040ff000000418b0 */
[----:B------:R-:W-:Y:S08]  /*7410*/  HMMA.16816.F32.BF16 R8, R8, R22, R184 ;  /* 0x000000160808723c */ /* 0x000ff000000418b8 */
[----:B-----5:R-:W-:Y:S01]  /*7420*/  HMMA.16816.F32.BF16 R20, R16, R24, R180 ;  /* 0x000000181014723c */ /* 0x020fe200000418b4 */
[----:B------:R-:W-:-:S04]  /*7430*/  FMUL.FTZ R24, R140, UR8 ;  /* 0x000000088c187c20 */ /* 0x000fc80008410000 */
[----:B------:R-:W2:Y:S03]  /*7440*/  MUFU.TANH R25, R24 ;  /* 0x0000001800197308 */ /* 0x000ea60000002400 */
[----:B-1----:R-:W-:Y:S01]  /*7450*/  HMMA.16816.F32.BF16 R180, R12, R28, R4 ;  /* 0x0000001c0cb4723c */ /* 0x002fe20000041804 */
[----:B------:R-:W-:Y:S01]  /*7460*/  FMUL.FTZ R7, R142, UR8 ;  /* 0x000000088e077c20 */ /* 0x000fe20008410000 */
[----:B------:R-:W-:-:S03]  /*7470*/  VIADD R5, R3, 0xffffffc0 ;  /* 0xffffffc003057836 */ /* 0x000fc60000000000 */
[----:B------:R1:W3:Y:S01]  /*7480*/  MUFU.TANH R24, R7 ;  /* 0x0000000700187308 */ /* 0x0002e20000002400 */
[--C-:B------:R-:W-:Y:S02]  /*7490*/  IMAD.IADD R6, R223, 0x1, -R5.reuse ;  /* 0x00000001df067824 */ /* 0x100fe400078e0a05 */
[----:B------:R-:W-:Y:S01]  /*74a0*/  IMAD.IADD R4, R138, 0x1, -R5 ;  /* 0x000000018a047824 */ /* 0x000fe200078e0a05 */
[----:B------:R-:W-:Y:S01]  /*74b0*/  HMMA.16816.F32.BF16 R208, R12, R30, R8 ;  /* 0x0000001e0cd0723c */ /* 0x000fe20000041808 */
[----:B------:R-:W-:Y:S01]  /*74c0*/  FMUL.FTZ R8, R141, UR8 ;  /* 0x000000088d087c20 */ /* 0x000fe20008410000 */
[----:B------:R-:W-:Y:S01]  /*74d0*/  IABS R6, R6 ;  /* 0x0000000600067213 */ /* 0x000fe20000000000 */
[----:B------:R-:W-:Y:S01]  /*74e0*/  FMUL.FTZ R9, R22, UR8 ;  /* 0x0000000816097c20 */ /* 0x000fe20008410000 */
[----:B------:R-:W-:Y:S01]  /*74f0*/  IABS R4, R4 ;  /* 0x0000000400047213 */ /* 0x000fe20000000000 */
[----:B------:R-:W-:-:S03]  /*7500*/  FMUL.FTZ R140, R23, UR8 ;  /* 0x00000008178c7c20 */ /* 0x000fc60008410000 */
[----:B------:R-:W-:Y:S01]  /*7510*/  HMMA.16816.F32.BF16 R176, R12, R26, R32 ;  /* 0x0000001a0cb0723c */ /* 0x000fe20000041820 */
[----:B------:R3:W-:Y:S01]  /*7520*/  MUFU.TANH R14, R8 ;  /* 0x00000008000e7308 */ /* 0x0007e20000002400 */
[----:B------:R-:W-:Y:S01]  /*7530*/  FMUL.FTZ R12, R143, UR8 ;  /* 0x000000088f0c7c20 */ /* 0x000fe20008410000 */
[----:B-1----:R-:W-:Y:S02]  /*7540*/  I2FP.F32.S32 R7, R6 ;  /* 0x0000000600077245 */ /* 0x002fe40000201400 */
[----:B------:R-:W-:Y:S01]  /*7550*/  I2FP.F32.S32 R6, R4 ;  /* 0x0000000400067245 */ /* 0x000fe20000201400 */
[----:B------:R-:W-:-:S03]  /*7560*/  VIADD R4, R0, 0xffffffc0 ;  /* 0xffffffc000047836 */ /* 0x000fc60000000000 */
[----:B------:R-:W-:Y:S01]  /*7570*/  MUFU.TANH R9, R9 ;  /* 0x0000000900097308 */ /* 0x000fe20000002400 */
[----:B--2---:R-:W-:Y:S01]  /*7580*/  FFMA.FTZ R7, R7, -UR12, R25 ;  /* 0x8000000c07077c23 */ /* 0x004fe20008010019 */
[C---:B------:R-:W-:Y:S01]  /*7590*/  HMMA.16816.F32.BF16 R200, R16.reuse, R28, R200 ;  /* 0x0000001c10c8723c */ /* 0x040fe200000418c8 */
[----:B------:R-:W-:Y:S01]  /*75a0*/  FMUL.FTZ R22, R209, UR8 ;  /* 0x00000008d1167c20 */ /* 0x000fe20008410000 */
[----:B------:R-:W-:Y:S02]  /*75b0*/  ISETP.GT.AND P6, PT, R225, R4, PT ;  /* 0x00000004e100720c */ /* 0x000fe40003fc4270 */
[----:B------:R-:W-:Y:S02]  /*75c0*/  ISETP.GE.AND P5, PT, R4, R230, PT ;  /* 0x000000e60400720c */ /* 0x000fe40003fa6270 */
[----:B------:R-:W-:Y:S01]  /*75d0*/  ISETP.GT.AND P0, PT, R227, R4, PT ;  /* 0x00000004e300720c */ /* 0x000fe20003f04270 */
[----:B---3--:R-:W-:Y:S01]  /*75e0*/  FFMA.FTZ R8, R6, -UR12, R24 ;  /* 0x8000000c06087c23 */ /* 0x008fe20008010018 */
[----:B------:R-:W-:Y:S01]  /*75f0*/  FMUL.FTZ R6, R20, UR8 ;  /* 0x0000000814067c20 */ /* 0x000fe20008410000 */
[----:B------:R-:W-:Y:S01]  /*7600*/  ISETP.GE.AND P3, PT, R4, R231, PT ;  /* 0x000000e70400720c */ /* 0x000fe20003f66270 */
[----:B------:R-:W-:Y:S01]  /*7610*/  VIADD R20, R3, 0xffffffc1 ;  /* 0xffffffc103147836 */ /* 0x000fe20000000000 */
[----:B------:R-:W-:Y:S01]  /*7620*/  MUFU.TANH R13, R12 ;  /* 0x0000000c000d7308 */ /* 0x000fe20000002400 */
[----:B------:R-:W-:Y:S01]  /*7630*/  HMMA.16816.F32.BF16 R188, R16, R26, R188 ;  /* 0x0000001a10bc723c */ /* 0x000fe200000418bc */
[----:B------:R-:W-:Y:S01]  /*7640*/  FMUL.FTZ R178, R178, UR8 ;  /* 0x00000008b2b27c20 */ /* 0x000fe20008410000 */
[----:B------:R-:W-:-:S05]  /*7650*/  FMUL.FTZ R179, R179, UR8 ;  /* 0x00000008b3b37c20 */ /* 0x000fca0008410000 */
[----:B------:R1:W2:Y:S01]  /*7660*/  MUFU.TANH R10, R6 ;  /* 0x00000006000a7308 */ /* 0x0002a20000002400 */
[----:B------:R-:W-:-:S07]  /*7670*/  FMUL.FTZ R200, R200, UR8 ;  /* 0x00000008c8c87c20 */ /* 0x000fce0008410000 */
[----:B------:R-:W-:Y:S04]  /*7680*/  MUFU.TANH R27, R22 ;  /* 0x00000016001b7308 */ /* 0x000fe80000002400 */
[----:B------:R-:W-:Y:S01]  /*7690*/  FMUL.FTZ R189, R189, UR8 ;  /* 0x00000008bdbd7c20 */ /* 0x000fe20008410000 */
[----:B------:R-:W-:Y:S01]  /*76a0*/  FMUL.FTZ R191, R191, UR8 ;  /* 0x00000008bfbf7c20 */ /* 0x000fe20008410000 */
[----:B-1----:R-:W-:Y:S01]  /*76b0*/  FSEL R6, R7, -INF , !P6 ;  /* 0xff80000007067808 */ /* 0x002fe20007000000 */
[--C-:B------:R-:W-:Y:S01]  /*76c0*/  IMAD.IADD R7, R132, 0x1, -R5.reuse ;  /* 0x0000000184077824 */ /* 0x100fe200078e0a05 */
[----:B------:R-:W-:Y:S01]  /*76d0*/  BAR.SYNC.DEFER_BLOCKING 0x0 ;  /* 0x0000000000007b1d */ /* 0x000fe20000010000 */
[----:B------:R-:W-:Y:S01]  /*76e0*/  IMAD.IADD R5, R137, 0x1, -R5 ;  /* 0x0000000189057824 */ /* 0x000fe200078e0a05 */
[----:B------:R-:W-:-:S02]  /*76f0*/  FSEL R204, R6, -INF , !P5 ;  /* 0xff80000006cc7808 */ /* 0x000fc40006800000 */
[----:B------:R-:W-:Y:S02]  /*7700*/  IABS R11, R7 ;  /* 0x00000007000b7213 */ /* 0x000fe40000000000 */
[----:B------:R-:W-:Y:S02]  /*7710*/  FSEL R6, R8, -INF , !P0 ;  /* 0xff80000008067808 */ /* 0x000fe40004000000 */
[----:B------:R-:W-:Y:S01]  /*7720*/  IABS R7, R5 ;  /* 0x0000000500077213 */ /* 0x000fe20000000000 */
[----:B------:R-:W-:Y:S01]  /*7730*/  IMAD.MOV.U32 R5, RZ, RZ, R11 ;  /* 0x000000ffff057224 */ /* 0x000fe200078e000b */
[----:B------:R-:W-:Y:S01]  /*7740*/  FSEL R205, R6, -INF , !P3 ;  /* 0xff80000006cd7808 */ /* 0x000fe20005800000 */
[----:B------:R-:W-:Y:S01]  /*7750*/  FMUL.FTZ R6, R21, UR8 ;  /* 0x0000000815067c20 */ /* 0x000fe20008410000 */
[----:B------:R-:W-:Y:S01]  /*7760*/  ISETP.GT.AND P6, PT, R224, R4, PT ;  /* 0x00000004e000720c */ /* 0x000fe20003fc4270 */
[----:B------:R-:W-:Y:S01]  /*7770*/  VIADD R11, R3, 0xffffffc8 ;  /* 0xffffffc8030b7836 */ /* 0x000fe20000000000 */
[----:B------:R-:W-:Y:S01]  /*7780*/  ISETP.GE.AND P5, PT, R4, R228, PT ;  /* 0x000000e40400720c */ /* 0x000fe20003fa6270 */
[----:B------:R1:W-:Y:S01]  /*7790*/  MUFU.TANH R12, R6 ;  /* 0x00000006000c7308 */ /* 0x0003e20000002400 */
[----:B------:R-:W-:Y:S01]  /*77a0*/  ISETP.GT.AND P0, PT, R226, R4, PT ;  /* 0x00000004e200720c */ /* 0x000fe20003f04270 */
[----:B------:R-:W-:Y:S01]  /*77b0*/  IMAD.IADD R8, R223, 0x1, -R11 ;  /* 0x00000001df087824 */ /* 0x000fe200078e0a0b */
[----:B------:R-:W-:Y:S01]  /*77c0*/  ISETP.GE.AND P3, PT, R4, R229, PT ;  /* 0x000000e50400720c */ /* 0x000fe20003f66270 */
[----:B------:R-:W-:Y:S01]  /*77d0*/  IMAD.MOV.U32 R4, RZ, RZ, R7 ;  /* 0x000000ffff047224 */ /* 0x000fe200078e0007 */
[----:B------:R-:W-:Y:S01]  /*77e0*/  I2FP.F32.S32 R5, R5 ;  /* 0x0000000500057245 */ /* 0x000fe20000201400 */
[----:B------:R-:W-:-:S03]  /*77f0*/  FMUL.FTZ R7, R176, UR8 ;  /* 0x00000008b0077c20 */ /* 0x000fc60008410000 */
[----:B------:R-:W-:Y:S01]  /*7800*/  I2FP.F32.S32 R4, R4 ;  /* 0x0000000400047245 */ /* 0x000fe20000201400 */
[----:B--2---:R-:W-:Y:S01]  /*7810*/  FFMA.FTZ R29, R5, -UR12, R10 ;  /* 0x8000000c051d7c23 */ /* 0x004fe2000801000a */
[--C-:B------:R-:W-:Y:S01]  /*7820*/  IMAD.IADD R5, R223, 0x1, -R20.reuse ;  /* 0x00000001df057824 */ /* 0x100fe200078e0a14 */
[----:B------:R2:W3:Y:S02]  /*7830*/  MUFU.TANH R10, R7 ;  /* 0x00000007000a7308 */ /* 0x0004e40000002400 */
[----:B------:R-:W-:Y:S01]  /*7840*/  FFMA.FTZ R32, R4, -UR12, R9 ;  /* 0x8000000c04207c23 */ /* 0x000fe20008010009 */
[--C-:B------:R-:W-:Y:S02]  /*7850*/  IMAD.IADD R4, R138, 0x1, -R20.reuse ;  /* 0x000000018a047824 */ /* 0x100fe400078e0a14 */
[----:B------:R-:W-:Y:S01]  /*7860*/  FMUL.FTZ R9, R177, UR8 ;  /* 0x00000008b1097c20 */ /* 0x000fe20008410000 */
[--C-:B-1----:R-:W-:Y:S01]  /*7870*/  IMAD.IADD R6, R132, 0x1, -R20.reuse ;  /* 0x0000000184067824 */ /* 0x102fe200078e0a14 */
[----:B------:R-:W-:Y:S01]  /*7880*/  FSEL R29, R29, -INF , !P6 ;  /* 0xff8000001d1d7808 */ /* 0x000fe20007000000 */
[----:B------:R-:W-:Y:S01]  /*7890*/  IMAD.IADD R20, R137, 0x1, -R20 ;  /* 0x0000000189147824 */ /* 0x000fe200078e0a14 */
[----:B------:R1:W-:Y:S01]  /*78a0*/  MUFU.TANH R34, R9 ;  /* 0x0000000900227308 */ /* 0x0003e20000002400 */
[----:B------:R-:W-:-:S02]  /*78b0*/  FSEL R32, R32, -INF , !P0 ;  /* 0xff80000020207808 */ /* 0x000fc40004000000 */
[----:B------:R-:W-:Y:S02]  /*78c0*/  FSEL R35, R29, -INF , !P5 ;  /* 0xff8000001d237808 */ /* 0x000fe40006800000 */
[----:B------:R-:W-:Y:S02]  /*78d0*/  FSEL R139, R32, -INF , !P3 ;  /* 0xff800000208b7808 */ /* 0x000fe40005800000 */
[----:B--2---:R-:W-:Y:S02]  /*78e0*/  IABS R7, R5 ;  /* 0x0000000500077213 */ /* 0x004fe40000000000 */
[----:B------:R-:W-:Y:S02]  /*78f0*/  IABS R5, R4 ;  /* 0x0000000400057213 */ /* 0x000fe40000000000 */
[----:B------:R-:W-:Y:S02]  /*7900*/  IABS R4, R6 ;  /* 0x0000000600047213 */ /* 0x000fe40000000000 */
[----:B------:R-:W-:Y:S01]  /*7910*/  IABS R6, R8 ;  /* 0x0000000800067213 */ /* 0x000fe20000000000 */
[----:B------:R-:W-:-:S02]  /*7920*/  IMAD.MOV.U32 R8, RZ, RZ, R7 ;  /* 0x000000ffff087224 */ /* 0x000fc400078e0007 */
[----:B-1----:R-:W-:Y:S01]  /*7930*/  FMUL.FTZ R9, R180, UR8 ;  /* 0x00000008b4097c20 */ /* 0x002fe20008410000 */
[----:B------:R-:W-:Y:S02]  /*7940*/  IMAD.MOV.U32 R7, RZ, RZ, R5 ;  /* 0x000000ffff077224 */ /* 0x000fe400078e0005 */
[----:B------:R-:W-:Y:S01]  /*7950*/  IMAD.MOV.U32 R5, RZ, RZ, R6 ;  /* 0x000000ffff057224 */ /* 0x000fe200078e0006 */
[----:B------:R-:W-:Y:S01]  /*7960*/  I2FP.F32.S32 R6, R4 ;  /* 0x0000000400067245 */ /* 0x000fe20000201400 */
[----:B------:R1:W2:Y:S01]  /*7970*/  MUFU.TANH R26, R9 ;  /* 0x00000009001a7308 */ /* 0x0002a20000002400 */
[----:B------:R-:W-:Y:S02]  /*7980*/  I2FP.F32.S32 R8, R8 ;  /* 0x0000000800087245 */ /* 0x000fe40000201400 */
[----:B------:R-:W-:Y:S01]  /*7990*/  I2FP.F32.S32 R4, R5 ;  /* 0x0000000500047245 */ /* 0x000fe20000201400 */
[----:B------:R-:W-:Y:S01]  /*79a0*/  FMUL.FTZ R5, R181, UR8 ;  /* 0x00000008b5057c20 */ /* 0x000fe20008410000 */
[----:B------:R-:W-:Y:S01]  /*79b0*/  I2FP.F32.S32 R7, R7 ;  /* 0x0000000700077245 */ /* 0x000fe20000201400 */
[----:B------:R-:W-:Y:S01]  /*79c0*/  FFMA.FTZ R21, R8, -UR12, R14 ;  /* 0x8000000c08157c23 */ /* 0x000fe2000801000e */
[----:B------:R-:W-:-:S02]  /*79d0*/  VIADD R8, R3, 0xffffffd1 ;  /* 0xffffffd103087836 */ /* 0x000fc40000000000 */
[----:B---3--:R-:W-:Y:S01]  /*79e0*/  FFMA.FTZ R23, R4, -UR12, R10 ;  /* 0x8000000c04177c23 */ /* 0x008fe2000801000a */
[----:B------:R-:W-:Y:S02]  /*79f0*/  VIADD R10, R3, 0xffffffc9 ;  /* 0xffffffc9030a7836 */ /* 0x000fe40000000000 */
[----:B------:R-:W-:Y:S01]  /*7a00*/  FFMA.FTZ R28, R7, -UR12, R13 ;  /* 0x8000000c071c7c23 */ /* 0x000fe2000801000d */
[----:B------:R-:W-:Y:S01]  /*7a10*/  FFMA.FTZ R33, R6, -UR12, R12 ;  /* 0x8000000c06217c23 */ /* 0x000fe2000801000c */
[C---:B------:R-:W-:Y:S01]  /*7a20*/  VIADD R13, R3.reuse, 0xffffffd8 ;  /* 0xffffffd8030d7836 */ /* 0x040fe20000000000 */
[----:B------:R3:W4:Y:S01]  /*7a30*/  MUFU.TANH R25, R5 ;  /* 0x0000000500197308 */ /* 0x0007220000002400 */
[----:B------:R-:W-:Y:S02]  /*7a40*/  VIADD R12, R3, 0xffffffd9 ;  /* 0xffffffd9030c7836 */ /* 0x000fe40000000000 */
[----:B------:R-:W-:Y:S02]  /*7a50*/  IMAD.IADD R4, R223, 0x1, -R10 ;  /* 0x00000001df047824 */ /* 0x000fe400078e0a0a */
[----:B-1----:R-:W-:-:S02]  /*7a60*/  VIADD R9, R3, 0xffffffd0 ;  /* 0xffffffd003097836 */ /* 0x002fc40000000000 */
[C---:B------:R-:W-:Y:S01]  /*7a70*/  IMAD.IADD R6, R223.reuse, 0x1, -R8 ;  /* 0x00000001df067824 */ /* 0x040fe200078e0a08 */
[----:B------:R-:W-:Y:S01]  /*7a80*/  IABS R14, R4 ;  /* 0x00000004000e7213 */ /* 0x000fe20000000000 */
[C---:B------:R-:W-:Y:S02]  /*7a90*/  IMAD.IADD R3, R223.reuse, 0x1, -R9 ;  /* 0x00000001df037824 */ /* 0x040fe400078e0a09 */
[C---:B------:R-:W-:Y:S01]  /*7aa0*/  IMAD.IADD R7, R223.reuse, 0x1, -R13 ;  /* 0x00000001df077824 */ /* 0x040fe200078e0a0d */
[----:B------:R-:W-:Y:S01]  /*7ab0*/  IABS R4, R6 ;  /* 0x0000000600047213 */ /* 0x000fe20000000000 */
[----:B------:R-:W-:Y:S02]  /*7ac0*/  IMAD.IADD R15, R223, 0x1, -R12 ;  /* 0x00000001df0f7824 */ /* 0x000fe400078e0a0c */
[----:B---3--:R-:W-:-:S03]  /*7ad0*/  FMUL.FTZ R5, R208, UR8 ;  /* 0x00000008d0057c20 */ /* 0x008fc60008410000 */
[----:B------:R-:W-:Y:S01]  /*7ae0*/  IABS R6, R15 ;  /* 0x0000000f00067213 */ /* 0x000fe20000000000 */
[----:B------:R-:W-:Y:S01]  /*7af0*/  VIADD R15, R0, 0xffffffc1 ;  /* 0xffffffc1000f7836 */ /* 0x000fe20000000000 */
[----:B------:R1:W3:Y:S04]  /*7b00*/  MUFU.TANH R24, R5 ;  /* 0x0000000500187308 */ /* 0x0002e80000002400 */
[----:B------:R-:W-:Y:S02]  /*7b10*/  ISETP.GT.AND P6, PT, R225, R15, PT ;  /* 0x0000000fe100720c */ /* 0x000fe40003fc4270 */
[----:B------:R-:W-:Y:S02]  /*7b20*/  ISETP.GE.AND P5, PT, R15, R230, PT ;  /* 0x000000e60f00720c */ /* 0x000fe40003fa6270 */
[----:B------:R-:W-:-:S04]  /*7b30*/  FSEL R21, R21, -INF , !P6 ;  /* 0xff80000015157808 */ /* 0x000fc80007000000 */
[----:B------:R-:W-:Y:S02]  /*7b40*/  FSEL R184, R21, -INF , !P5 ;  /* 0xff80000015b87808 */ /* 0x000fe40006800000 */
[----:B-1----:R-:W-:Y:S02]  /*7b50*/  IABS R5, R3 ;  /* 0x0000000300057213 */ /* 0x002fe40000000000 */
[----:B------:R-:W-:-:S03]  /*7b60*/  IABS R3, R7 ;  /* 0x0000000700037213 */ /* 0x000fc60000000000 */
[----:B------:R-:W-:Y:S02]  /*7b70*/  IMAD.MOV.U32 R7, RZ, RZ, R5 ;  /* 0x000000ffff077224 */ /* 0x000fe400078e0005 */
[----:B------:R-:W-:Y:S02]  /*7b80*/  IMAD.MOV.U32 R5, RZ, RZ, R4 ;  /* 0x000000ffff057224 */ /* 0x000fe400078e0004 */
[----:B------:R-:W-:Y:S01]  /*7b90*/  IMAD.MOV.U32 R4, RZ, RZ, R3 ;  /* 0x000000ffff047224 */ /* 0x000fe200078e0003 */
[----:B------:R-:W-:Y:S01]  /*7ba0*/  I2FP.F32.S32 R7, R7 ;  /* 0x0000000700077245 */ /* 0x000fe20000201400 */
[----:B------:R-:W-:Y:S01]  /*7bb0*/  IMAD.MOV.U32 R3, RZ, RZ, R6 ;  /* 0x000000ffff037224 */ /* 0x000fe200078e0006 */
[----:B------:R-:W-:Y:S01]  /*7bc0*/  I2FP.F32.S32 R6, R14 ;  /* 0x0000000e00067245 */ /* 0x000fe20000201400 */
[----:B------:R-:W-:Y:S01]  /*7bd0*/  VIADD R14, R0, 0xffffffc8 ;  /* 0xffffffc8000e7836 */ /* 0x000fe20000000000 */
[----:B------:R-:W-:Y:S01]  /*7be0*/  I2FP.F32.S32 R5, R5 ;  /* 0x0000000500057245 */ /* 0x000fe20000201400 */
[----:B--2---:R-:W-:Y:S01]  /*7bf0*/  FFMA.FTZ R26, R7, -UR12, R26 ;  /* 0x8000000c071a7c23 */ /* 0x004fe2000801001a */
[----:B------:R-:W-:Y:S01]  /*7c00*/  I2FP.F32.S32 R4, R4 ;  /* 0x0000000400047245 */ /* 0x000fe20000201400 */
[----:B------:R-:W-:Y:S01]  /*7c10*/  FFMA.FTZ R22, R6, -UR12, R34 ;  /* 0x8000000c06167c23 */ /* 0x000fe20008010022 */
[C---:B------:R-:W-:Y:S01]  /*7c20*/  VIADD R6, R0.reuse, 0xffffffc9 ;  /* 0xffffffc900067836 */ /* 0x040fe20000000000 */
[----:B------:R-:W-:Y:S01]  /*7c30*/  ISETP.GT.AND P0, PT, R225, R14, PT ;  /* 0x0000000ee100720c */ /* 0x000fe20003f04270 */
[----:B----4-:R-:W-:Y:S01]  /*7c40*/  FFMA.FTZ R25, R5, -UR12, R25 ;  /* 0x8000000c05197c23 */ /* 0x010fe20008010019 */
[----:B------:R-:W-:Y:S01]  /*7c50*/  VIADD R5, R0, 0xffffffd0 ;  /* 0xffffffd000057836 */ /* 0x000fe20000000000 */
[----:B------:R-:W-:Y:S01]  /*7c60*/  I2FP.F32.S32 R3, R3 ;  /* 0x0000000300037245 */ /* 0x000fe20000201400 */
[----:B---3--:R-:W-:Y:S01]  /*7c70*/  FFMA.FTZ R24, R4, -UR12, R24 ;  /* 0x8000000c04187c23 */ /* 0x008fe20008010018 */
[----:B------:R-:W-:Y:S01]  /*7c80*/  VIADD R4, R0, 0xffffffd1 ;  /* 0xffffffd100047836 */ /* 0x000fe20000000000 */
[----:B------:R-:W-:Y:S01]  /*7c90*/  ISETP.GE.AND P6, PT, R14, R230, PT ;  /* 0x000000e60e00720c */ /* 0x000fe20003fc6270 */
[C---:B------:R-:W-:Y:S01]  /*7ca0*/  VIADD R7, R0.reuse, 0xffffffd8 ;  /* 0xffffffd800077836 */ /* 0x040fe20000000000 */
[----:B------:R-:W-:Y:S01]  /*7cb0*/  ISETP.GT.AND P3, PT, R225, R6, PT ;  /* 0x00000006e100720c */ /* 0x000fe20003f64270 */
[----:B------:R-:W-:Y:S01]  /*7cc0*/  FFMA.FTZ R27, R3, -UR12, R27 ;  /* 0x8000000c031b7c23 */ /* 0x000fe2000801001b */
[----:B------:R-:W-:Y:S01]  /*7cd0*/  FSEL R23, R23, -INF , !P0 ;  /* 0xff80000017177808 */ /* 0x000fe20004000000 */
[----:B------:R-:W-:Y:S01]  /*7ce0*/  VIADD R3, R0, 0xffffffd9 ;  /* 0xffffffd900037836 */ /* 0x000fe20000000000 */
[----:B------:R-:W-:-:S02]  /*7cf0*/  ISETP.GT.AND P0, PT, R225, R5, PT ;  /* 0x00000005e100720c */ /* 0x000fc40003f04270 */
[----:B------:R-:W-:Y:S02]  /*7d00*/  ISETP.GE.AND P5, PT, R6, R230, PT ;  /* 0x000000e60600720c */ /* 0x000fe40003fa6270 */
[----:B------:R-:W-:Y:S02]  /*7d10*/  FSEL R22, R22, -INF , !P3 ;  /* 0xff80000016167808 */ /* 0x000fe40005800000 */
[----:B------:R-:W-:Y:S01]  /*7d20*/  FSEL R186, R23, -INF , !P6 ;  /* 0xff80000017ba7808 */ /* 0x000fe20007000000 */
[----:B------:R-:W-:Y:S01]  /*7d30*/  FMUL.FTZ R23, R188, UR8 ;  /* 0x00000008bc177c20 */ /* 0x000fe20008410000 */
[----:B------:R-:W-:Y:S02]  /*7d40*/  ISETP.GT.AND P6, PT, R225, R4, PT ;  /* 0x00000004e100720c */ /* 0x000fe40003fc4270 */
[----:B------:R-:W-:Y:S02]  /*7d50*/  ISETP.GE.AND P3, PT, R5, R230, PT ;  /* 0x000000e60500720c */ /* 0x000fe40003f66270 */
[----:B------:R-:W-:Y:S01]  /*7d60*/  FSEL R21, R26, -INF , !P0 ;  /* 0xff8000001a157808 */ /* 0x000fe20004000000 */
[----:B------:R-:W-:Y:S01]  /*7d70*/  MUFU.TANH R23, R23 ;  /* 0x0000001700177308 */ /* 0x000fe20000002400 */
[----:B------:R-:W-:-:S02]  /*7d80*/  FSEL R192, R22, -INF , !P5 ;  /* 0xff80000016c07808 */ /* 0x000fc40006800000 */
[----:B------:R-:W-:Y:S02]  /*7d90*/  ISETP.GT.AND P0, PT, R225, R7, PT ;  /* 0x00000007e100720c */ /* 0x000fe40003f04270 */
[-C--:B------:R-:W-:Y:S02]  /*7da0*/  ISETP.GE.AND P5, PT, R4, R230.reuse, PT ;  /* 0x000000e60400720c */ /* 0x080fe40003fa6270 */
[----:B------:R-:W-:Y:S01]  /*7db0*/  FSEL R22, R25, -INF , !P6 ;  /* 0xff80000019167808 */ /* 0x000fe20007000000 */
[----:B------:R-:W-:Y:S01]  /*7dc0*/  MUFU.TANH R26, R189 ;  /* 0x000000bd001a7308 */ /* 0x000fe20000002400 */
[----:B------:R-:W-:Y:S02]  /*7dd0*/  ISETP.GT.AND P6, PT, R225, R3, PT ;  /* 0x00000003e100720c */ /* 0x000fe40003fc4270 */
[----:B------:R-:W-:Y:S02]  /*7de0*/  FSEL R208, R21, -INF , !P3 ;  /* 0xff80000015d07808 */ /* 0x000fe40005800000 */
[----:B------:R-:W-:-:S02]  /*7df0*/  ISETP.GE.AND P3, PT, R7, R230, PT ;  /* 0x000000e60700720c */ /* 0x000fc40003f66270 */
[----:B------:R-:W-:Y:S01]  /*7e00*/  FSEL R21, R24, -INF , !P0 ;  /* 0xff80000018157808 */ /* 0x000fe20004000000 */
[----:B------:R-:W1:Y:S01]  /*7e10*/  MUFU.TANH R25, R140 ;  /* 0x0000008c00197308 */ /* 0x000e620000002400 */
[----:B------:R-:W-:Y:S02]  /*7e20*/  FSEL R209, R22, -INF , !P5 ;  /* 0xff80000016d17808 */ /* 0x000fe40006800000 */
[----:B------:R-:W-:Y:S02]  /*7e30*/  ISETP.GE.AND P5, PT, R3, R230, PT ;  /* 0x000000e60300720c */ /* 0x000fe40003fa6270 */
[----:B------:R-:W-:Y:S02]  /*7e40*/  FSEL R22, R27, -INF , !P6 ;  /* 0xff8000001b167808 */ /* 0x000fe40007000000 */
[----:B------:R-:W-:Y:S01]  /*7e50*/  IABS R24, R20 ;  /* 0x0000001400187213 */ /* 0x000fe20000000000 */
[----:B------:R-:W-:Y:S01]  /*7e60*/  MUFU.TANH R27, R191 ;  /* 0x000000bf001b7308 */ /* 0x000fe20000002400 */
[----:B------:R-:W-:Y:S01]  /*7e70*/  FSEL R207, R21, -INF , !P3 ;  /* 0xff80000015cf7808 */ /* 0x000fe20005800000 */
[----:B------:R-:W-:Y:S01]  /*7e80*/  IMAD.IADD R21, R132, 0x1, -R11 ;  /* 0x0000000184157824 */ /* 0x000fe200078e0a0b */
[----:B------:R-:W-:Y:S01]  /*7e90*/  FSEL R206, R22, -INF , !P5 ;  /* 0xff80000016ce7808 */ /* 0x000fe20006800000 */
[----:B------:R-:W-:Y:S01]  /*7ea0*/  IMAD.MOV.U32 R22, RZ, RZ, R24 ;  /* 0x000000ffff167224 */ /* 0x000fe200078e0018 */
[----:B------:R-:W-:Y:S01]  /*7eb0*/  ISETP.GT.AND P0, PT, R227, R15, PT ;  /* 0x0000000fe300720c */ /* 0x000fe20003f04270 */
[----:B------:R-:W-:Y:S01]  /*7ec0*/  FMUL.FTZ R24, R201, UR8 ;  /* 0x00000008c9187c20 */ /* 0x000fe20008410000 */
[----:B------:R-:W-:-:S02]  /*7ed0*/  IABS R20, R21 ;  /* 0x0000001500147213 */ /* 0x000fc40000000000 */
[----:B------:R-:W-:Y:S02]  /*7ee0*/  ISETP.GE.AND P3, PT, R15, R231, PT ;  /* 0x000000e70f00720c */ /* 0x000fe40003f66270 */
[----:B------:R-:W-:Y:S01]  /*7ef0*/  FSEL R21, R28, -INF , !P0 ;  /* 0xff8000001c157808 */ /* 0x000fe20004000000 */
[----:B------:R-:W-:Y:S01]  /*7f00*/  MUFU.TANH R24, R24 ;  /* 0x0000001800187308 */ /* 0x000fe20000002400 */
[----:B------:R-:W-:Y:S01]  /*7f10*/  I2FP.F32.S32 R22, R22 ;  /* 0x0000001600167245 */ /* 0x000fe20000201400 */
[----:B------:R-:W-:Y:S01]  /*7f20*/  HMMA.16816.F32.BF16 R28, R16, R30, R196 ;  /* 0x0000001e101c723c */ /* 0x000fe200000418c4 */
[----:B------:R-:W-:Y:S01]  /*7f30*/  FSEL R185, R21, -INF , !P3 ;  /* 0xff80000015b97808 */ /* 0x000fe20005800000 */
[----:B------:R-:W-:Y:S01]  /*7f40*/  FMUL.FTZ R21, R190, UR8 ;  /* 0x00000008be157c20 */ /* 0x000fe20008410000 */
[-C--:B------:R-:W-:Y:S01]  /*7f50*/  ISETP.GT.AND P6, PT, R224, R15.reuse, PT ;  /* 0x0000000fe000720c */ /* 0x080fe20003fc4270 */
[--C-:B------:R-:W-:Y:S01]  /*7f60*/  IMAD.IADD R18, R137, 0x1, -R8.reuse ;  /* 0x0000000189127824 */ /* 0x100fe200078e0a08 */
[C---:B------:R-:W-:Y:S01]  /*7f70*/  ISETP.GE.AND P5, PT, R15.reuse, R228, PT ;  /* 0x000000e40f00720c */ /* 0x040fe20003fa6270 */
[----:B------:R-:W-:Y:S01]  /*7f80*/  IMAD.IADD R19, R132, 0x1, -R8 ;  /* 0x0000000184137824 */ /* 0x000fe200078e0a08 */
[----:B------:R-:W-:Y:S01]  /*7f90*/  ISETP.GT.AND P0, PT, R226, R15, PT ;  /* 0x0000000fe200720c */ /* 0x000fe20003f04270 */
[----:B------:R-:W2:Y:S01]  /*7fa0*/  MUFU.TANH R21, R21 ;  /* 0x0000001500157308 */ /* 0x000ea20000002400 */
[----:B------:R-:W-:Y:S01]  /*7fb0*/  ISETP.GE.AND P3, PT, R15, R229, PT ;  /* 0x000000e50f00720c */ /* 0x000fe20003f66270 */
[----:B-1----:R-:W-:Y:S01]  /*7fc0*/  FFMA.FTZ R15, R22, -UR12, R25 ;  /* 0x8000000c160f7c23 */ /* 0x002fe20008010019 */
[----:B------:R-:W-:Y:S01]  /*7fd0*/  I2FP.F32.S32 R20, R20 ;  /* 0x0000001400147245 */ /* 0x000fe20000201400 */
[----:B------:R-:W-:Y:S01]  /*7fe0*/  FMUL.FTZ R22, R203, UR8 ;  /* 0x00000008cb167c20 */ /* 0x000fe20008410000 */
[----:B------:R-:W-:-:S02]  /*7ff0*/  FSEL R17, R33, -INF , !P6 ;  /* 0xff80000021117808 */ /* 0x000fc40007000000 */
[----:B------:R-:W-:Y:S01]  /*8000*/  FSEL R15, R15, -INF , !P0 ;  /* 0xff8000000f0f7808 */ /* 0x000fe20004000000 */
[----:B------:R-:W-:Y:S01]  /*8010*/  FFMA.FTZ R16, R20, -UR12, R23 ;  /* 0x8000000c14107c23 */ /* 0x000fe20008010017 */
[----:B------:R-:W-:Y:S01]  /*8020*/  ISETP.GT.AND P0, PT, R224, R14, PT ;  /* 0x0000000ee000720c */ /* 0x000fe20003f04270 */
[----:B------:R-:W-:Y:S01]  /*8030*/  FMUL.FTZ R23, R202, UR8 ;  /* 0x00000008ca177c20 */ /* 0x000fe20008410000 */
[----:B------:R-:W-:Y:S01]  /*8040*/  FSEL R34, R15, -INF , !P3 ;  /* 0xff8000000f227808 */ /* 0x000fe20005800000 */
[----:B------:R-:W1:Y:S01]  /*8050*/  MUFU.TANH R20, R200 ;  /* 0x000000c800147308 */ /* 0x000e620000002400 */
[----:B------:R-:W-:Y:S01]  /*8060*/  ISETP.GE.AND P3, PT, R14, R228, PT ;  /* 0x000000e40e00720c */ /* 0x000fe20003f66270 */
[----:B------:R-:W-:Y:S01]  /*8070*/  FMUL.FTZ R25, R29, UR8 ;  /* 0x000000081d197c20 */ /* 0x000fe20008410000 */
[----:B------:R-:W-:Y:S01]  /*8080*/  FSEL R15, R16, -INF , !P0 ;  /* 0xff800000100f7808 */ /* 0x000fe20004000000 */
[----:B------:R-:W-:Y:S01]  /*8090*/  IMAD.IADD R16, R137, 0x1, -R11 ;  /* 0x0000000189107824 */ /* 0x000fe200078e0a0b */
[----:B------:R-:W-:Y:S01]  /*80a0*/  FSEL R32, R17, -INF , !P5 ;  /* 0xff80000011207808 */ /* 0x000fe20006800000 */
[----:B------:R-:W-:Y:S01]  /*80b0*/  IMAD.IADD R17, R137, 0x1, -R9 ;  /* 0x0000000189117824 */ /* 0x000fe200078e0a09 */
[----:B------:R-:W-:Y:S01]  /*80c0*/  FSEL R33, R15, -INF , !P3 ;  /* 0xff8000000f217808 */ /* 0x000fe20005800000 */
[--C-:B------:R-:W-:Y:S01]  /*80d0*/  IMAD.IADD R15, R132, 0x1, -R10.reuse ;  /* 0x00000001840f7824 */ /* 0x100fe200078e0a0a */
[-C--:B------:R-:W-:Y:S01]  /*80e0*/  ISETP.GT.AND P6, PT, R227, R14.reuse, PT ;  /* 0x0000000ee300720c */ /* 0x080fe20003fc4270 */
[----:B------:R-:W3:Y:S01]  /*80f0*/  MUFU.TANH R23, R23 ;  /* 0x0000001700177308 */ /* 0x000ee20000002400 */
[----:B------:R-:W-:Y:S01]  /*8100*/  ISETP.GE.AND P5, PT, R14, R231, PT ;  /* 0x000000e70e00720c */ /* 0x000fe20003fa6270 */
[----:B------:R-:W-:Y:S01]  /*8110*/  FMUL.FTZ R28, R28, UR8 ;  /* 0x000000081c1c7c20 */ /* 0x000fe20008410000 */
[----:B------:R-:W-:Y:S01]  /*8120*/  ISETP.GT.AND P0, PT, R226, R14, PT ;  /* 0x0000000ee200720c */ /* 0x000fe20003f04270 */
[----:B------:R-:W-:Y:S01]  /*8130*/  FMUL.FTZ R30, R30, UR8 ;  /* 0x000000081e1e7c20 */ /* 0x000fe20008410000 */
[----:B------:R-:W-:Y:S01]  /*8140*/  ISETP.GE.AND P3, PT, R14, R229, PT ;  /* 0x000000e50e00720c */ /* 0x000fe20003f66270 */
[----:B------:R-:W-:Y:S01]  /*8150*/  FMUL.FTZ R31, R31, UR8 ;  /* 0x000000081f1f7c20 */ /* 0x000fe20008410000 */
[----:B------:R-:W-:Y:S01]  /*8160*/  IABS R14, R16 ;  /* 0x00000010000e7213 */ /* 0x000fe20000000000 */
[----:B------:R-:W-:Y:S01]  /*8170*/  IMAD.IADD R16, R137, 0x1, -R10 ;  /* 0x0000000189107824 */ /* 0x000fe200078e0a0a */
[----:B------:R-:W-:Y:S01]  /*8180*/  IABS R15, R15 ;  /* 0x0000000f000f7213 */ /* 0x000fe20000000000 */
[----:B------:R-:W4:Y:S01]  /*8190*/  MUFU.TANH R22, R22 ;  /* 0x0000001600167308 */ /* 0x000f220000002400 */
[----:B------:R-:W-:-:S02]  /*81a0*/  I2FP.F32.S32 R14, R14 ;  /* 0x0000000e000e7245 */ /* 0x000fc40000201400 */
[----:B------:R-:W-:Y:S02]  /*81b0*/  I2FP.F32.S32 R15, R15 ;  /* 0x0000000f000f7245 */ /* 0x000fe40000201400 */
[----:B------:R-:W-:Y:S01]  /*81c0*/  IABS R16, R16 ;  /* 0x0000001000107213 */ /* 0x000fe20000000000 */
[----:B--2---:R-:W-:Y:S01]  /*81d0*/  FFMA.FTZ R21, R14, -UR12, R21 ;  /* 0x8000000c0e157c23 */ /* 0x004fe20008010015 */
[----:B------:R-:W-:Y:S02]  /*81e0*/  IMAD.IADD R14, R132, 0x1, -R9 ;  /* 0x00000001840e7824 */ /* 0x000fe400078e0a09 */
[----:B------:R-:W-:-:S03]  /*81f0*/  FFMA.FTZ R26, R15, -UR12, R26 ;  /* 0x8000000c0f1a7c23 */ /* 0x000fc6000801001a */
[----:B------:R-:W-:Y:S02]  /*8200*/  IABS R15, R14 ;  /* 0x0000000e000f7213 */ /* 0x000fe40000000000 */
[----:B------:R-:W-:-:S03]  /*8210*/  IABS R14, R17 ;  /* 0x00000011000e7213 */ /* 0x000fc60000000000 */
[----:B------:R-:W-:Y:S01]  /*8220*/  IMAD.MOV.U32 R17, RZ, RZ, R15 ;  /* 0x000000ffff117224 */ /* 0x000fe200078e000f */
[----:B------:R-:W-:Y:S02]  /*8230*/  I2FP.F32.S32 R15, R16 ;  /* 0x00000010000f7245 */ /* 0x000fe40000201400 */
[----:B------:R-:W-:Y:S02]  /*8240*/  I2FP.F32.S32 R16, R14 ;  /* 0x0000000e00107245 */ /* 0x000fe40000201400 */
[----:B------:R-:W-:Y:S01]  /*8250*/  I2FP.F32.S32 R17, R17 ;  /* 0x0000001100117245 */ /* 0x000fe20000201400 */
[----:B------:R-:W-:Y:S01]  /*8260*/  FFMA.FTZ R27, R15, -UR12, R27 ;  /* 0x8000000c0f1b7c23 */ /* 0x000fe2000801001b */
[----:B------:R-:W-:Y:S02]  /*8270*/  IABS R14, R18 ;  /* 0x00000012000e7213 */ /* 0x000fe40000000000 */
[----:B------:R-:W-:Y:S01]  /*8280*/  IABS R15, R19 ;  /* 0x00000013000f7213 */ /* 0x000fe20000000000 */
[----:B-1----:R-:W-:Y:S01]  /*8290*/  FFMA.FTZ R20, R17, -UR12, R20 ;  /* 0x8000000c11147c23 */ /* 0x002fe20008010014 */
[----:B------:R-:W-:Y:S01]  /*82a0*/  I2FP.F32.S32 R14, R14 ;  /* 0x0000000e000e7245 */ /* 0x000fe20000201400 */
[----:B---3--:R-:W-:Y:S01]  /*82b0*/  FFMA.FTZ R17, R16, -UR12, R23 ;  /* 0x8000000c10117c23 */ /* 0x008fe20008010017 */
[----:B------:R-:W-:Y:S01]  /*82c0*/  FSEL R16, R21, -INF , !P0 ;  /* 0xff80000015107808 */ /* 0x000fe20004000000 */
[----:B------:R-:W-:Y:S01]  /*82d0*/  MUFU.TANH R23, R28 ;  /* 0x0000001c00177308 */ /* 0x000fe20000002400 */
[----:B------:R-:W-:Y:S01]  /*82e0*/  ISETP.GT.AND P0, PT, R224, R6, PT ;  /* 0x00000006e000720c */ /* 0x000fe20003f04270 */
[----:B----4-:R-:W-:Y:S01]  /*82f0*/  FFMA.FTZ R18, R14, -UR12, R22 ;  /* 0x8000000c0e127c23 */ /* 0x010fe20008010016 */
[----:B------:R-:W-:Y:S01]  /*8300*/  FSEL R29, R16, -INF , !P3 ;  /* 0xff800000101d7808 */ /* 0x000fe20005800000 */
[----:B------:R-:W-:Y:S01]  /*8310*/  IMAD.IADD R14, R132, 0x1, -R13 ;  /* 0x00000001840e7824 */ /* 0x000fe200078e0a0d */
[----:B------:R-:W-:Y:S01]  /*8320*/  ISETP.GE.AND P3, PT, R6, R228, PT ;  /* 0x000000e40600720c */ /* 0x000fe20003f66270 */
[----:B------:R-:W-:Y:S01]  /*8330*/  IMAD.IADD R132, R132, 0x1, -R12 ;  /* 0x0000000184847824 */ /* 0x000fe200078e0a0c */
[----:B------:R-:W-:Y:S01]  /*8340*/  FSEL R26, R26, -INF , !P0 ;  /* 0xff8000001a1a7808 */ /* 0x000fe20004000000 */
[----:B------:R-:W1:Y:S01]  /*8350*/  MUFU.TANH R21, R25 ;  /* 0x0000001900157308 */ /* 0x000e620000002400 */
[----:B------:R-:W-:-:S02]  /*8360*/  ISETP.GT.AND P0, PT, R226, R6, PT ;  /* 0x00000006e200720c */ /* 0x000fc40003f04270 */
[----:B------:R-:W-:Y:S02]  /*8370*/  I2FP.F32.S32 R15, R15 ;  /* 0x0000000f000f7245 */ /* 0x000fe40000201400 */
[----:B------:R-:W-:Y:S02]  /*8380*/  FSEL R26, R26, -INF , !P3 ;  /* 0xff8000001a1a7808 */ /* 0x000fe40005800000 */
[----:B------:R-:W-:Y:S01]  /*8390*/  IABS R14, R14 ;  /* 0x0000000e000e7213 */ /* 0x000fe20000000000 */
[----:B------:R-:W-:Y:S01]  /*83a0*/  FFMA.FTZ R19, R15, -UR12, R24 ;  /* 0x8000000c0f137c23 */ /* 0x000fe20008010018 */
[----:B------:R-:W-:Y:S01]  /*83b0*/  ISETP.GE.AND P3, PT, R6, R229, PT ;  /* 0x000000e50600720c */ /* 0x000fe20003f66270 */
[----:B------:R-:W2:Y:S01]  /*83c0*/  MUFU.TANH R22, R30 ;  /* 0x0000001e00167308 */ /* 0x000ea20000002400 */
[----:B------:R-:W-:Y:S01]  /*83d0*/  FSEL R27, R27, -INF , !P0 ;  /* 0xff8000001b1b7808 */ /* 0x000fe20004000000 */
[----:B------:R-:W-:Y:S01]  /*83e0*/  IMAD.MOV.U32 R16, RZ, RZ, R14 ;  /* 0x000000ffff107224 */ /* 0x000fe200078e000e */
[----:B------:R-:W-:-:S02]  /*83f0*/  ISETP.GT.AND P0, PT, R224, R5, PT ;  /* 0x00000005e000720c */ /* 0x000fc40003f04270 */
[----:B------:R-:W-:Y:S02]  /*8400*/  IABS R15, R132 ;  /* 0x00000084000f7213 */ /* 0x000fe40000000000 */
[----:B------:R-:W-:Y:S02]  /*8410*/  FSEL R27, R27, -INF , !P3 ;  /* 0xff8000001b1b7808 */ /* 0x000fe40005800000 */
[----:B------:R-:W-:Y:S02]  /*8420*/  ISETP.GE.AND P3, PT, R5, R228, PT ;  /* 0x000000e40500720c */ /* 0x000fe40003f66270 */
[----:B------:R-:W-:Y:S02]  /*8430*/  FSEL R14, R20, -INF , !P0 ;  /* 0xff800000140e7808 */ /* 0x000fe40004000000 */
[----:B------:R-:W-:Y:S01]  /*8440*/  ISETP.GT.AND P0, PT, R226, R5, PT ;  /* 0x00000005e200720c */ /* 0x000fe20003f04270 */
[----:B------:R3:W4:Y:S01]  /*8450*/  MUFU.TANH R20, R31 ;  /* 0x0000001f00147308 */ /* 0x0007220000002400 */
[----:B------:R-:W-:-:S02]  /*8460*/  I2FP.F32.S32 R15, R15 ;  /* 0x0000000f000f7245 */ /* 0x000fc40000201400 */
[----:B------:R-:W-:Y:S02]  /*8470*/  FSEL R194, R14, -INF , !P3 ;  /* 0xff8000000ec27808 */ /* 0x000fe40005800000 */
[----:B------:R-:W-:Y:S02]  /*8480*/  ISETP.GE.AND P3, PT, R5, R229, PT ;  /* 0x000000e50500720c */ /* 0x000fe40003f66270 */
[----:B------:R-:W-:Y:S01]  /*8490*/  FSEL R14, R17, -INF , !P0 ;  /* 0xff800000110e7808 */ /* 0x000fe20004000000 */
[----:B-1----:R-:W-:Y:S01]  /*84a0*/  FFMA.FTZ R17, R15, -UR12, R21 ;  /* 0x8000000c0f117c23 */ /* 0x002fe20008010015 */
[----:B------:R-:W-:Y:S01]  /*84b0*/  ISETP.GT.AND P0, PT, R224, R4, PT ;  /* 0x00000004e000720c */ /* 0x000fe20003f04270 */
[C---:B------:R-:W-:Y:S01]  /*84c0*/  IMAD.IADD R15, R137.reuse, 0x1, -R13 ;  /* 0x00000001890f7824 */ /* 0x040fe200078e0a0d */
[----:B------:R-:W-:Y:S01]  /*84d0*/  FSEL R196, R14, -INF , !P3 ;  /* 0xff8000000ec47808 */ /* 0x000fe20005800000 */
[----:B------:R-:W-:Y:S01]  /*84e0*/  IMAD.IADD R137, R137, 0x1, -R12 ;  /* 0x0000000189897824 */ /* 0x000fe200078e0a0c */
[----:B------:R-:W-:-:S02]  /*84f0*/  I2FP.F32.S32 R16, R16 ;  /* 0x0000001000107245 */ /* 0x000fc40000201400 */
[----:B------:R-:W-:Y:S02]  /*8500*/  ISETP.GE.AND P3, PT, R4, R228, PT ;  /* 0x000000e40400720c */ /* 0x000fe40003f66270 */
[----:B------:R-:W-:Y:S01]  /*8510*/  FSEL R14, R19, -INF , !P0 ;  /* 0xff800000130e7808 */ /* 0x000fe20004000000 */
[----:B------:R-:W-:Y:S01]  /*8520*/  FFMA.FTZ R16, R16, -UR12, R23 ;  /* 0x8000000c10107c23 */ /* 0x000fe20008010017 */
[----:B------:R-:W-:Y:S02]  /*8530*/  ISETP.GT.AND P0, PT, R226, R4, PT ;  /* 0x00000004e200720c */ /* 0x000fe40003f04270 */
[----:B------:R-:W-:Y:S02]  /*8540*/  IABS R15, R15 ;  /* 0x0000000f000f7213 */ /* 0x000fe40000000000 */
[----:B------:R-:W-:Y:S02]  /*8550*/  FSEL R191, R14, -INF , !P3 ;  /* 0xff8000000ebf7808 */ /* 0x000fe40005800000 */
[----:B------:R-:W-:-:S02]  /*8560*/  ISETP.GE.AND P3, PT, R4, R229, PT ;  /* 0x000000e50400720c */ /* 0x000fc40003f66270 */
[----:B------:R-:W-:Y:S02]  /*8570*/  FSEL R14, R18, -INF , !P0 ;  /* 0xff800000120e7808 */ /* 0x000fe40004000000 */
[----:B------:R-:W-:Y:S02]  /*8580*/  ISETP.GT.AND P0, PT, R224, R7, PT ;  /* 0x00000007e000720c */ /* 0x000fe40003f04270 */
[----:B------:R-:W-:Y:S02]  /*8590*/  I2FP.F32.S32 R15, R15 ;  /* 0x0000000f000f7245 */ /* 0x000fe40000201400 */
[----:B------:R-:W-:Y:S02]  /*85a0*/  FSEL R195, R14, -INF , !P3 ;  /* 0xff8000000ec37808 */ /* 0x000fe40005800000 */
[----:B------:R-:W-:Y:S01]  /*85b0*/  ISETP.GE.AND P3, PT, R7, R228, PT ;  /* 0x000000e40700720c */ /* 0x000fe20003f66270 */
[----:B--2---:R-:W-:Y:S01]  /*85c0*/  FFMA.FTZ R15, R15, -UR12, R22 ;  /* 0x8000000c0f0f7c23 */ /* 0x004fe20008010016 */
[----:B------:R-:W-:-:S02]  /*85d0*/  FSEL R14, R16, -INF , !P0 ;  /* 0xff800000100e7808 */ /* 0x000fc40004000000 */
[----:B------:R-:W-:Y:S02]  /*85e0*/  ISETP.GT.AND P0, PT, R226, R7, PT ;  /* 0x00000007e200720c */ /* 0x000fe40003f04270 */
[----:B------:R-:W-:Y:S02]  /*85f0*/  FSEL R190, R14, -INF , !P3 ;  /* 0xff8000000ebe7808 */ /* 0x000fe40005800000 */
[----:B------:R-:W-:Y:S02]  /*8600*/  ISETP.GT.AND P3, PT, R224, R3, PT ;  /* 0x00000003e000720c */ /* 0x000fe40003f64270 */
[----:B------:R-:W-:Y:S02]  /*8610*/  FMNMX3.FTZ R25, R135, R35, R32, !PT ;  /* 0x0000002387197276 */ /* 0x000fe40007810020 */
[----:B---3--:R-:W-:Y:S02]  /*8620*/  IABS R31, R137 ;  /* 0x00000089001f7213 */ /* 0x008fe40000000000 */
[----:B------:R-:W-:-:S02]  /*8630*/  FSEL R30, R15, -INF , !P0 ;  /* 0xff8000000f1e7808 */ /* 0x000fc40004000000 */
[----:B------:R-:W-:Y:S02]  /*8640*/  ISETP.GE.AND P0, PT, R3, R228, PT ;  /* 0x000000e40300720c */ /* 0x000fe40003f06270 */
[----:B------:R-:W-:Y:S02]  /*8650*/  FSEL R14, R17, -INF , !P3 ;  /* 0xff800000110e7808 */ /* 0x000fe40005800000 */
[----:B------:R-:W-:Y:S02]  /*8660*/  FMNMX3.FTZ R25, R25, R33, R26, !PT ;  /* 0x0000002119197276 */ /* 0x000fe4000781001a */
[----:B------:R-:W-:Y:S02]  /*8670*/  I2FP.F32.S32 R31, R31 ;  /* 0x0000001f001f7245 */ /* 0x000fe40000201400 */
[----:B------:R-:W-:Y:S02]  /*8680*/  FSEL R193, R14, -INF , !P0 ;  /* 0xff8000000ec17808 */ /* 0x000fe40004000000 */
[----:B------:R-:W-:Y:S01]  /*8690*/  FMNMX3.FTZ R25, R25, R194, R191, !PT ;  /* 0x000000c219197276 */ /* 0x000fe200078100bf */
[----:B----4-:R-:W-:Y:S01]  /*86a0*/  FFMA.FTZ R31, R31, -UR12, R20 ;  /* 0x8000000c1f1f7c23 */ /* 0x010fe20008010014 */
[----:B------:R-:W-:-:S02]  /*86b0*/  ISETP.GE.AND P3, PT, R7, R229, PT ;  /* 0x000000e50700720c */ /* 0x000fc40003f66270 */
        /* <DEDUP_REMOVED lines=55> */
.L_x_2812:
[----:B-1----:R-:W1:Y:S01]  /*8a30*/  SHFL.BFLY PT, R18, R25, 0x2, 0x1f ;  /* 0x0c401f0019127f89 */ /* 0x002e6200000e0000 */
[----:B------:R-:W-:Y:S01]  /*8a40*/  IADD3 R10, PT, PT, R138, -R10, RZ ;  /* 0x8000000a8a0a7210 */ /* 0x000fe20007ffe0ff */
[----:B------:R-:W2:Y:S01]  /*8a50*/  MUFU.TANH R15, R178 ;  /* 0x000000b2000f7308 */ /* 0x000ea20000002400 */
[----:B------:R-:W-:Y:S01]  /*8a60*/  FSEL R188, R30, -INF , !P3 ;  /* 0xff8000001ebc7808 */ /* 0x000fe20005800000 */
[----:B------:R-:W-:Y:S01]  /*8a70*/  FMUL.FTZ R16, R183, UR8 ;  /* 0x00000008b7107c20 */ /* 0x000fe20008410000 */
[----:B------:R-:W-:Y:S01]  /*8a80*/  ISETP.GT.AND P3, PT, R226, R3, PT ;  /* 0x00000003e200720c */ /* 0x000fe20003f64270 */
[----:B------:R-:W-:Y:S01]  /*8a90*/  LDSM.16.MT88.4 R140, [R212+0xa000] ;  /* 0x00a00000d48c783b */ /* 0x000fe20000004200 */
[----:B------:R-:W-:Y:S02]  /*8aa0*/  IABS R19, R10 ;  /* 0x0000000a00137213 */ /* 0x000fe40000000000 */
[----:B------:R-:W-:Y:S01]  /*8ab0*/  IADD3 R14, PT, PT, R138, -R11, RZ ;  /* 0x8000000b8a0e7210 */ /* 0x000fe20007ffe0ff */
[----:B------:R-:W3:Y:S01]  /*8ac0*/  MUFU.TANH R17, R179 ;  /* 0x000000b300117308 */ /* 0x000ee20000002400 */
[----:B------:R-:W-:-:S02]  /*8ad0*/  FMNMX3.FTZ R10, R136, R139, R34, !PT ;  /* 0x0000008b880a7276 */ /* 0x000fc40007810022 */
[----:B------:R-:W-:Y:S02]  /*8ae0*/  FSEL R11, R31, -INF , !P3 ;  /* 0xff8000001f0b7808 */ /* 0x000fe40005800000 */
[----:B------:R-:W-:Y:S02]  /*8af0*/  ISETP.GE.AND P3, PT, R3, R229, PT ;  /* 0x000000e50300720c */ /* 0x000fe40003f66270 */
[----:B------:R-:W-:Y:S01]  /*8b00*/  FMNMX3.FTZ R10, R10, R29, R27, !PT ;  /* 0x0000001d0a0a7276 */ /* 0x000fe2000781001b */
[----:B------:R-:W-:Y:S01]  /*8b10*/  MUFU.TANH R16, R16 ;  /* 0x0000001000107308 */ /* 0x000fe20000002400 */
[----:B------:R-:W-:Y:S02]  /*8b20*/  FSEL R189, R11, -INF , !P3 ;  /* 0xff8000000bbd7808 */ /* 0x000fe40005800000 */
[----:B------:R-:W-:Y:S02]  /*8b30*/  ISETP.GT.AND P0, PT, R227, R6, PT ;  /* 0x00000006e300720c */ /* 0x000fe40003f04270 */
[----:B------:R-:W-:-:S02]  /*8b40*/  IABS R14, R14 ;  /* 0x0000000e000e7213 */ /* 0x000fc40000000000 */
[----:B------:R-:W-:Y:S02]  /*8b50*/  ISETP.GE.AND P3, PT, R6, R231, PT ;  /* 0x000000e70600720c */ /* 0x000fe40003f66270 */
[----:B------:R-:W-:Y:S02]  /*8b60*/  FMNMX3.FTZ R6, R10, R196, R195, !PT ;  /* 0x000000c40a067276 */ /* 0x000fe400078100c3 */
[----:B------:R-:W-:Y:S01]  /*8b70*/  I2FP.F32.S32 R11, R14 ;  /* 0x0000000e000b7245 */ /* 0x000fe20000201400 */
[----:B------:R-:W-:Y:S01]  /*8b80*/  FMUL.FTZ R14, R182, UR8 ;  /* 0x00000008b60e7c20 */ /* 0x000fe20008410000 */
[----:B------:R-:W-:Y:S02]  /*8b90*/  FMNMX3.FTZ R6, R6, R188, R189, !PT ;  /* 0x000000bc06067276 */ /* 0x000fe400078100bd */
[----:B------:R-:W-:Y:S01]  /*8ba0*/  I2FP.F32.S32 R19, R19 ;  /* 0x0000001300137245 */ /* 0x000fe20000201400 */
[----:B--2---:R-:W-:Y:S01]  /*8bb0*/  FFMA.FTZ R11, R11, -UR12, R15 ;  /* 0x8000000c0b0b7c23 */ /* 0x004fe2000801000f */
[----:B-1----:R-:W-:Y:S01]  /*8bc0*/  FMNMX.FTZ R10, R25, R18, !PT ;  /* 0x00000012190a7209 */ /* 0x002fe20007810000 */
[----:B------:R3:W1:Y:S01]  /*8bd0*/  MUFU.TANH R20, R14 ;  /* 0x0000000e00147308 */ /* 0x0006620000002400 */
[----:B------:R-:W-:Y:S01]  /*8be0*/  SHFL.BFLY PT, R15, R6, 0x2, 0x1f ;  /* 0x0c401f00060f7f89 */ /* 0x000fe200000e0000 */
[----:B------:R-:W-:-:S02]  /*8bf0*/  IADD3 R9, PT, PT, R138, -R9, RZ ;  /* 0x800000098a097210 */ /* 0x000fc40007ffe0ff */
[----:B------:R-:W-:Y:S02]  /*8c00*/  FSEL R11, R11, -INF , !P6 ;  /* 0xff8000000b0b7808 */ /* 0x000fe40007000000 */
[----:B------:R-:W-:Y:S02]  /*8c10*/  IADD3 R8, PT, PT, R138, -R8, RZ ;  /* 0x800000088a087210 */ /* 0x000fe40007ffe0ff */
[----:B------:R-:W-:Y:S02]  /*8c20*/  FSEL R18, R11, -INF , !P5 ;  /* 0xff8000000b127808 */ /* 0x000fe40006800000 */
[----:B------:R-:W-:Y:S02]  /*8c30*/  ISETP.GT.AND P6, PT, R227, R5, PT ;  /* 0x00000005e300720c */ /* 0x000fe40003fc4270 */
[----:B------:R-:W-:Y:S02]  /*8c40*/  ISETP.GE.AND P5, PT, R5, R231, PT ;  /* 0x000000e70500720c */ /* 0x000fe40003fa6270 */
[----:B------:R-:W-:-:S02]  /*8c50*/  IABS R5, R9 ;  /* 0x0000000900057213 */ /* 0x000fc40000000000 */
[----:B------:R-:W-:Y:S01]  /*8c60*/  IABS R8, R8 ;  /* 0x0000000800087213 */ /* 0x000fe20000000000 */
[----:B---3--:R-:W-:Y:S01]  /*8c70*/  FFMA.FTZ R14, R19, -UR12, R17 ;  /* 0x8000000c130e7c23 */ /* 0x008fe20008010011 */
[----:B------:R-:W-:Y:S01]  /*8c80*/  I2FP.F32.S32 R5, R5 ;  /* 0x0000000500057245 */ /* 0x000fe20000201400 */
[----:B------:R-:W2:Y:S01]  /*8c90*/  SHFL.BFLY PT, R17, R10, 0x1, 0x1f ;  /* 0x0c201f000a117f89 */ /* 0x000ea200000e0000 */
[----:B------:R-:W-:Y:S01]  /*8ca0*/  MOV R9, R8 ;  /* 0x0000000800097202 */ /* 0x000fe20000000f00 */
[----:B------:R-:W-:Y:S01]  /*8cb0*/  FMUL.FTZ R8, R211, UR8 ;  /* 0x00000008d3087c20 */ /* 0x000fe20008410000 */
[----:B------:R-:W-:Y:S01]  /*8cc0*/  FSEL R14, R14, -INF , !P0 ;  /* 0xff8000000e0e7808 */ /* 0x000fe20004000000 */
[----:B-1----:R-:W-:Y:S01]  /*8cd0*/  FFMA.FTZ R5, R5, -UR12, R20 ;  /* 0x8000000c05057c23 */ /* 0x002fe20008010014 */
[----:B------:R-:W-:Y:S01]  /*8ce0*/  ISETP.GT.AND P0, PT, R227, R4, PT ;  /* 0x00000004e300720c */ /* 0x000fe20003f04270 */
[----:B------:R-:W-:Y:S01]  /*8cf0*/  LDSM.16.MT88.4 R20, [R247+0xb000] ;  /* 0x00b00000f714783b */ /* 0x000fe20000004200 */
[----:B------:R-:W-:-:S02]  /*8d00*/  FSEL R187, R14, -INF , !P3 ;  /* 0xff8000000ebb7808 */ /* 0x000fc40005800000 */
[----:B------:R-:W-:Y:S01]  /*8d10*/  ISETP.GE.AND P3, PT, R4, R231, PT ;  /* 0x000000e70400720c */ /* 0x000fe20003f66270 */
[----:B------:R-:W-:Y:S01]  /*8d20*/  FMUL.FTZ R4, R210, UR8 ;  /* 0x00000008d2047c20 */ /* 0x000fe20008410000 */
[----:B------:R-:W-:Y:S01]  /*8d30*/  I2FP.F32.S32 R9, R9 ;  /* 0x0000000900097245 */ /* 0x000fe20000201400 */
[----:B------:R-:W-:Y:S01]  /*8d40*/  MUFU.TANH R14, R8 ;  /* 0x00000008000e7308 */ /* 0x000fe20000002400 */
[C---:B------:R-:W-:Y:S02]  /*8d50*/  IADD3 R13, PT, PT, R138.reuse, -R13, RZ ;  /* 0x8000000d8a0d7210 */ /* 0x040fe40007ffe0ff */
[----:B------:R-:W-:Y:S02]  /*8d60*/  FSEL R5, R5, -INF , !P6 ;  /* 0xff80000005057808 */ /* 0x000fe40007000000 */
[----:B------:R-:W-:Y:S02]  /*8d70*/  IADD3 R12, PT, PT, R138, -R12, RZ ;  /* 0x8000000c8a0c7210 */ /* 0x000fe40007ffe0ff */
[----:B------:R-:W-:Y:S01]  /*8d80*/  FSEL R200, R5, -INF , !P5 ;  /* 0xff80000005c87808 */ /* 0x000fe20006800000 */
[----:B------:R1:W3:Y:S01]  /*8d90*/  MUFU.TANH R19, R4 ;  /* 0x0000000400137308 */ /* 0x0002e20000002400 */
[----:B------:R-:W-:-:S02]  /*8da0*/  ISETP.GT.AND P5, PT, R227, R7, PT ;  /* 0x00000007e300720c */ /* 0x000fc40003fa4270 */
[----:B------:R-:W-:Y:S02]  /*8db0*/  IABS R11, R12 ;  /* 0x0000000c000b7213 */ /* 0x000fe40000000000 */
[----:B--2---:R-:W-:Y:S02]  /*8dc0*/  FMNMX.FTZ R218, R10, R17, !PT ;  /* 0x000000110ada7209 */ /* 0x004fe40007810000 */
[----:B------:R-:W-:Y:S02]  /*8dd0*/  I2FP.F32.S32 R11, R11 ;  /* 0x0000000b000b7245 */ /* 0x000fe40000201400 */
[C---:B------:R-:W-:Y:S01]  /*8de0*/  FSETP.NEU.FTZ.AND P6, PT, R218.reuse, -INF , PT ;  /* 0xff800000da00780b */ /* 0x040fe20003fdd000 */
[----:B------:R-:W-:-:S05]  /*8df0*/  FMUL.FTZ R10, R218, UR9 ;  /* 0x00000009da0a7c20 */ /* 0x000fca0008410000 */
[----:B------:R-:W-:Y:S02]  /*8e00*/  FSEL R10, R10, RZ, P6 ;  /* 0x000000ff0a0a7208 */ /* 0x000fe40003000000 */
[----:B-1----:R-:W-:Y:S01]  /*8e10*/  FMNMX.FTZ R4, R6, R15, !PT ;  /* 0x0000000f06047209 */ /* 0x002fe20007810000 */
[----:B------:R-:W-:Y:S01]  /*8e20*/  FFMA.FTZ R6, R9, -UR12, R16 ;  /* 0x8000000c09067c23 */ /* 0x000fe20008010010 */
[----:B------:R-:W-:Y:S01]  /*8e30*/  IABS R9, R13 ;  /* 0x0000000d00097213 */ /* 0x000fe20000000000 */
[--C-:B------:R-:W-:Y:S01]  /*8e40*/  FFMA.FTZ R26, R26, UR9, -R10.reuse ;  /* 0x000000091a1a7c23 */ /* 0x100fe2000801080a */
[----:B------:R-:W-:Y:S01]  /*8e50*/  MOV R16, R243 ;  /* 0x000000f300107202 */ /* 0x000fe20000000f00 */
[----:B------:R-:W1:Y:S01]  /*8e60*/  SHFL.BFLY PT, R8, R4, 0x1, 0x1f ;  /* 0x0c201f0004087f89 */ /* 0x000e6200000e0000 */
[----:B------:R-:W-:Y:S01]  /*8e70*/  I2FP.F32.S32 R5, R9 ;  /* 0x0000000900057245 */ /* 0x000fe20000201400 */
[----:B------:R-:W-:Y:S01]  /*8e80*/  MUFU.EX2 R237, R26 ;  /* 0x0000001a00ed7308 */ /* 0x000fe20000000800 */
[----:B------:R-:W-:Y:S01]  /*8e90*/  FSEL R9, R6, -INF , !P0 ;  /* 0xff80000006097808 */ /* 0x000fe20004000000 */
[----:B------:R-:W-:Y:S01]  /*8ea0*/  FFMA.FTZ R6, R35, UR9, -R10 ;  /* 0x0000000923067c23 */ /* 0x000fe2000801080a */
[----:B------:R-:W-:Y:S01]  /*8eb0*/  ISETP.GE.AND P0, PT, R7, R231, PT ;  /* 0x000000e70700720c */ /* 0x000fe20003f06270 */
[----:B---3--:R-:W-:Y:S01]  /*8ec0*/  FFMA.FTZ R5, R5, -UR12, R19 ;  /* 0x8000000c05057c23 */ /* 0x008fe20008010013 */
[----:B------:R-:W-:Y:S01]  /*8ed0*/  FFMA.FTZ R7, R11, -UR12, R14 ;  /* 0x8000000c0b077c23 */ /* 0x000fe2000801000e */
[----:B------:R-:W-:-:S02]  /*8ee0*/  FSEL R199, R9, -INF , !P3 ;  /* 0xff80000009c77808 */ /* 0x000fc40005800000 */
[----:B------:R2:W-:Y:S01]  /*8ef0*/  MUFU.EX2 R240, R6 ;  /* 0x0000000600f07308 */ /* 0x0005e20000000800 */
[----:B------:R-:W-:Y:S02]  /*8f00*/  ISETP.GT.AND P3, PT, R227, R3, PT ;  /* 0x00000003e300720c */ /* 0x000fe40003f64270 */
[----:B------:R-:W-:Y:S02]  /*8f10*/  @P4 IADD3 R16, PT, PT, R248, -0x40, RZ ;  /* 0xffffffc0f8104810 */ /* 0x000fe40007ffe0ff */
[----:B------:R-:W-:Y:S02]  /*8f20*/  FSEL R7, R7, -INF , !P3 ;  /* 0xff80000007077808 */ /* 0x000fe40005800000 */
[----:B------:R-:W-:Y:S01]  /*8f30*/  MOV R248, R217 ;  /* 0x000000d900f87202 */ /* 0x000fe20000000f00 */
[----:B------:R-:W-:Y:S01]  /*8f40*/  LDSM.16.MT88.4 R176, [R16] ;  /* 0x0000000010b0783b */ /* 0x000fe20000004200 */
[----:B------:R-:W-:Y:S02]  /*8f50*/  MOV R243, R215 ;  /* 0x000000d700f37202 */ /* 0x000fe40000000f00 */
[----:B------:R-:W-:-:S02]  /*8f60*/  IADD3 R9, PT, PT, R2, R16, RZ ;  /* 0x0000001002097210 */ /* 0x000fc40007ffe0ff */
[----:B-1----:R-:W-:Y:S02]  /*8f70*/  FMNMX.FTZ R216, R4, R8, !PT ;  /* 0x0000000804d87209 */ /* 0x002fe40007810000 */
[----:B------:R-:W-:Y:S01]  /*8f80*/  FMNMX3.FTZ R4, R133, R205, R185, !PT ;  /* 0x000000cd85047276 */ /* 0x000fe200078100b9 */
[----:B------:R-:W-:Y:S01]  /*8f90*/  LDSM.16.MT88.4 R180, [R9] ;  /* 0x0000000009b4783b */ /* 0x000fe20000004200 */
[----:B--2---:R-:W-:Y:S01]  /*8fa0*/  FSEL R6, R5, -INF , !P5 ;  /* 0xff80000005067808 */ /* 0x004fe20006800000 */
[--C-:B------:R-:W-:Y:S01]  /*8fb0*/  FFMA.FTZ R5, R32, UR9, -R10.reuse ;  /* 0x0000000920057c23 */ /* 0x100fe2000801080a */
[----:B------:R-:W-:Y:S01]  /*8fc0*/  ISETP.GE.AND P5, PT, R3, R231, PT ;  /* 0x000000e70300720c */ /* 0x000fe20003fa6270 */
[----:B------:R-:W-:Y:S01]  /*8fd0*/  FFMA.FTZ R3, R33, UR9, -R10 ;  /* 0x0000000921037c23 */ /* 0x000fe2000801080a */
[----:B------:R-:W-:Y:S01]  /*8fe0*/  FMNMX3.FTZ R4, R4, R18, R187, !PT ;  /* 0x0000001204047276 */ /* 0x000fe200078100bb */
[----:B------:R1:W-:Y:S01]  /*8ff0*/  MUFU.EX2 R239, R5 ;  /* 0x0000000500ef7308 */ /* 0x0003e20000000800 */
[----:B------:R-:W-:Y:S01]  /*9000*/  FSEL R198, R6, -INF , !P0 ;  /* 0xff80000006c67808 */ /* 0x000fe20004000000 */
[----:B------:R-:W-:Y:S01]  /*9010*/  FMUL.FTZ R13, R216, UR9 ;  /* 0x00000009d80d7c20 */ /* 0x000fe20008410000 */
[----:B------:R-:W-:-:S02]  /*9020*/  FSEL R197, R7, -INF , !P5 ;  /* 0xff80000007c57808 */ /* 0x000fc40006800000 */
[----:B------:R-:W-:Y:S02]  /*9030*/  FSETP.NEU.FTZ.AND P0, PT, R216, -INF , PT ;  /* 0xff800000d800780b */ /* 0x000fe40003f1d000 */
[----:B------:R-:W-:Y:S01]  /*9040*/  FSEL R6, R218, RZ, P6 ;  /* 0x000000ffda067208 */ /* 0x000fe20003000000 */
[----:B------:R2:W3:Y:S01]  /*9050*/  MUFU.EX2 R238, R3 ;  /* 0x0000000300ee7308 */ /* 0x0004e20000000800 */
[----:B------:R-:W-:-:S03]  /*9060*/  FSEL R13, R13, RZ, P0 ;  /* 0x000000ff0d0d7208 */ /* 0x000fc60000000000 */
[----:B------:R-:W-:-:S04]  /*9070*/  FADD.FTZ R6, R135, -R6 ;  /* 0x8000000687067221 */ /* 0x000fc80000010000 */
[----:B------:R-:W-:Y:S01]  /*9080*/  FMUL.FTZ R6, R6, UR9 ;  /* 0x0000000906067c20 */ /* 0x000fe20008410000 */
[----:B-1----:R-:W-:-:S03]  /*9090*/  FMNMX3.FTZ R5, R134, R204, R184, !PT ;  /* 0x000000cc86057276 */ /* 0x002fc600078100b8 */
[----:B------:R3:W1:Y:S01]  /*90a0*/  MUFU.EX2 R12, R6 ;  /* 0x00000006000c7308 */ /* 0x0006620000000800 */
[----:B------:R-:W-:-:S04]  /*90b0*/  FMNMX3.FTZ R5, R5, R186, R192, !PT ;  /* 0x000000ba05057276 */ /* 0x000fc800078100c0 */
[----:B------:R-:W-:Y:S02]  /*90c0*/  FMNMX3.FTZ R5, R5, R208, R209, !PT ;  /* 0x000000d005057276 */ /* 0x000fe400078100d1 */
[----:B--2---:R-:W-:Y:S02]  /*90d0*/  FMNMX3.FTZ R3, R4, R200, R199, !PT ;  /* 0x000000c804037276 */ /* 0x004fe400078100c7 */
[----:B------:R-:W-:Y:S01]  /*90e0*/  FMNMX3.FTZ R4, R5, R207, R206, !PT ;  /* 0x000000cf05047276 */ /* 0x000fe200078100ce */
[----:B------:R-:W-:Y:S01]  /*90f0*/  FFMA.FTZ R5, R139, UR9, -R13 ;  /* 0x000000098b057c23 */ /* 0x000fe2000801080d */
[----:B------:R-:W-:-:S03]  /*9100*/  FMNMX3.FTZ R3, R3, R198, R197, !PT ;  /* 0x000000c603037276 */ /* 0x000fc600078100c5 */
[----:B------:R-:W2:Y:S01]  /*9110*/  SHFL.BFLY PT, R8, R4, 0x2, 0x1f ;  /* 0x0c401f0004087f89 */ /* 0x000ea200000e0000 */
[----:B------:R4:W-:Y:S01]  /*9120*/  MUFU.EX2 R233, R5 ;  /* 0x0000000500e97308 */ /* 0x0009e20000000800 */
[----:B---3--:R-:W-:Y:S02]  /*9130*/  F2FP.BF16.F32.PACK_AB R6, R237, R238 ;  /* 0x000000eeed06723e */ /* 0x008fe400000010ff */
[----:B------:R-:W3:Y:S01]  /*9140*/  SHFL.BFLY PT, R7, R3, 0x2, 0x1f ;  /* 0x0c401f0003077f89 */ /* 0x000ee200000e0000 */
        /* <DEDUP_REMOVED lines=15> */
[----:B------:R-:W-:Y:S01]  /*9240*/  LDSM.16.MT88.4 R32, [R212+0xb000] ;  /* 0x00b00000d420783b */ /* 0x000fe20000004200 */
[-C--:B------:R-:W-:Y:S01]  /*9250*/  FMUL.FTZ R60, R60, R12.reuse ;  /* 0x0000000c3c3c7220 */ /* 0x080fe20000410000 */
[----:B------:R1:W-:Y:S01]  /*9260*/  MUFU.EX2 R234, R5 ;  /* 0x0000000500ea7308 */ /* 0x0003e20000000800 */
[----:B------:R-:W-:Y:S01]  /*9270*/  FMUL.FTZ R61, R61, R12 ;  /* 0x0000000c3d3d7220 */ /* 0x000fe20000410000 */
[----:B--2---:R-:W-:Y:S01]  /*9280*/  FMNMX.FTZ R8, R4, R8, !PT ;  /* 0x0000000804087209 */ /* 0x004fe20007810000 */
[-C--:B------:R-:W-:Y:S01]  /*9290*/  FMUL.FTZ R72, R72, R12.reuse ;  /* 0x0000000c48487220 */ /* 0x080fe20000410000 */
[-C--:B------:R-:W-:Y:S01]  /*92a0*/  FMUL.FTZ R73, R73, R12.reuse ;  /* 0x0000000c49497220 */ /* 0x080fe20000410000 */
[-C--:B------:R-:W-:Y:S01]  /*92b0*/  FMUL.FTZ R76, R76, R12.reuse ;  /* 0x0000000c4c4c7220 */ /* 0x080fe20000410000 */
[----:B---3--:R-:W-:Y:S01]  /*92c0*/  FMNMX.FTZ R3, R3, R7, !PT ;  /* 0x0000000703037209 */ /* 0x008fe20007810000 */
[----:B------:R-:W2:Y:S01]  /*92d0*/  SHFL.BFLY PT, R15, R8, 0x1, 0x1f ;  /* 0x0c201f00080f7f89 */ /* 0x000ea200000e0000 */
[-C--:B------:R-:W-:Y:S01]  /*92e0*/  FMUL.FTZ R77, R77, R12.reuse ;  /* 0x0000000c4d4d7220 */ /* 0x080fe20000410000 */
[-C--:B------:R-:W-:Y:S01]  /*92f0*/  FMUL.FTZ R88, R88, R12.reuse ;  /* 0x0000000c58587220 */ /* 0x080fe20000410000 */
[-C--:B------:R-:W-:Y:S01]  /*9300*/  FMUL.FTZ R89, R89, R12.reuse ;  /* 0x0000000c59597220 */ /* 0x080fe20000410000 */
[----:B------:R-:W3:Y:S01]  /*9310*/  SHFL.BFLY PT, R14, R3, 0x1, 0x1f ;  /* 0x0c201f00030e7f89 */ /* 0x000ee200000e0000 */
        /* <DEDUP_REMOVED lines=9> */
[----:B------:R1:W-:Y:S01]  /*93b0*/  MUFU.EX2 R236, R5 ;  /* 0x0000000500ec7308 */ /* 0x0003e20000000800 */
[-C--:B------:R-:W-:Y:S01]  /*93c0*/  FMUL.FTZ R121, R121, R12.reuse ;  /* 0x0000000c79797220 */ /* 0x080fe20000410000 */
[-C--:B------:R-:W-:Y:S01]  /*93d0*/  FMUL.FTZ R124, R124, R12.reuse ;  /* 0x0000000c7c7c7220 */ /* 0x080fe20000410000 */
[----:B------:R-:W-:Y:S01]  /*93e0*/  FMUL.FTZ R125, R125, R12 ;  /* 0x0000000c7d7d7220 */ /* 0x000fe20000410000 */
[----:B--2---:R-:W-:-:S02]  /*93f0*/  FMNMX.FTZ R217, R8, R15, !PT ;  /* 0x0000000f08d97209 */ /* 0x004fc40007810000 */
[----:B---3--:R-:W-:-:S03]  /*9400*/  FMNMX.FTZ R215, R3, R14, !PT ;  /* 0x0000000e03d77209 */ /* 0x008fc60007810000 */
[C---:B------:R-:W-:Y:S01]  /*9410*/  FMUL.FTZ R3, R217.reuse, UR9 ;  /* 0x00000009d9037c20 */ /* 0x040fe20008410000 */
[----:B------:R-:W-:Y:S01]  /*9420*/  FSETP.NEU.FTZ.AND P3, PT, R217, -INF , PT ;  /* 0xff800000d900780b */ /* 0x000fe20003f7d000 */
[----:B-1----:R-:W-:Y:S02]  /*9430*/  FFMA.FTZ R5, R27, UR9, -R13 ;  /* 0x000000091b057c23 */ /* 0x002fe4000801080d */
[----:B------:R-:W-:Y:S01]  /*9440*/  LDSM.16.MT88.4 R24, [R16+0x1000] ;  /* 0x001000001018783b */ /* 0x000fe20000004200 */
[----:B------:R-:W-:Y:S01]  /*9450*/  FSEL R15, R3, RZ, P3 ;  /* 0x000000ff030f7208 */ /* 0x000fe20001800000 */
[----:B------:R1:W2:Y:S01]  /*9460*/  MUFU.EX2 R235, R5 ;  /* 0x0000000500eb7308 */ /* 0x0002a20000000800 */
[----:B------:R-:W-:-:S05]  /*9470*/  FSEL R8, R217, RZ, P3 ;  /* 0x000000ffd9087208 */ /* 0x000fca0001800000 */
[----:B------:R-:W-:Y:S01]  /*9480*/  FADD.FTZ R19, R134, -R8 ;  /* 0x8000000886137221 */ /* 0x000fe20000010000 */
[----:B------:R-:W-:-:S04]  /*9490*/  FFMA.FTZ R8, R186, UR9, -R15 ;  /* 0x00000009ba087c23 */ /* 0x000fc8000801080f */
[----:B------:R-:W-:Y:S01]  /*94a0*/  MUFU.EX2 R210, R8 ;  /* 0x0000000800d27308 */ /* 0x000fe20000000800 */
[----:B-1----:R-:W-:Y:S02]  /*94b0*/  FSEL R5, R216, RZ, P0 ;  /* 0x000000ffd8057208 */ /* 0x002fe40000000000 */
[----:B------:R-:W-:Y:S02]  /*94c0*/  FSETP.NEU.FTZ.AND P0, PT, R215, -INF , PT ;  /* 0xff800000d700780b */ /* 0x000fe40003f1d000 */
[----:B--2---:R-:W-:Y:S01]  /*94d0*/  F2FP.BF16.F32.PACK_AB R7, R235, R236 ;  /* 0x000000eceb07723e */ /* 0x004fe200000010ff */
[----:B------:R-:W-:Y:S01]  /*94e0*/  FADD.FTZ R4, R136, -R5 ;  /* 0x8000000588047221 */ /* 0x000fe20000010000 */
[----:B------:R-:W-:Y:S01]  /*94f0*/  FSEL R3, R215, RZ, P0 ;  /* 0x000000ffd7037208 */ /* 0x000fe20000000000 */
[----:B------:R-:W1:Y:S01]  /*9500*/  LDSM.16.MT88.4 R136, [R247+0xa000] ;  /* 0x00a00000f788783b */ /* 0x000e620000004200 */
[----:B------:R-:W-:Y:S01]  /*9510*/  F2FP.BF16.F32.PACK_AB R5, R234, R233 ;  /* 0x000000e9ea05723e */ /* 0x000fe200000010ff */
[----:B------:R-:W-:-:S02]  /*9520*/  FMUL.FTZ R4, R4, UR9 ;  /* 0x0000000904047c20 */ /* 0x000fc40008410000 */
[----:B------:R-:W-:Y:S01]  /*9530*/  FADD.FTZ R132, R133, -R3 ;  /* 0x8000000385847221 */ /* 0x000fe20000010000 */
[--C-:B------:R-:W-:Y:S01]  /*9540*/  FFMA.FTZ R3, R204, UR9, -R15.reuse ;  /* 0x00000009cc037c23 */ /* 0x100fe2000801080f */
[----:B------:R2:W3:Y:S08]  /*9550*/  MUFU.EX2 R11, R4 ;  /* 0x00000004000b7308 */ /* 0x0004f00000000800 */
[----:B------:R4:W-:Y:S01]  /*9560*/  MUFU.EX2 R232, R3 ;  /* 0x0000000300e87308 */ /* 0x0009e20000000800 */
[----:B--2---:R-:W-:Y:S01]  /*9570*/  F2FP.BF16.F32.PACK_AB R4, R239, R240 ;  /* 0x000000f0ef04723e */ /* 0x004fe200000010ff */
[-C--:B---3--:R-:W-:Y:S01]  /*9580*/  FMUL.FTZ R150, R150, R11.reuse ;  /* 0x0000000b96967220 */ /* 0x088fe20000410000 */
        /* <DEDUP_REMOVED lines=36> */
[C---:B------:R-:W-:Y:S01]  /*97d0*/  HMMA.16816.F32.BF16 R148, R4.reuse, R140, R148 ;  /* 0x0000008c0494723c */ /* 0x040fe20000041894 */
[--C-:B------:R-:W-:Y:S01]  /*97e0*/  FFMA.FTZ R8, R205, UR9, -R14.reuse ;  /* 0x00000009cd087c23 */ /* 0x100fe2000801080e */
[--C-:B------:R-:W-:Y:S01]  /*97f0*/  FFMA.FTZ R17, R18, UR9, -R14.reuse ;  /* 0x0000000912117c23 */ /* 0x100fe2000801080e */
[----:B------:R2:W-:Y:S05]  /*9800*/  MUFU.EX2 R205, R3 ;  /* 0x0000000300cd7308 */ /* 0x0005ea0000000800 */
[C---:B------:R-:W-:Y:S03]  /*9810*/  HMMA.16816.F32.BF16 R152, R4.reuse, R142, R152 ;  /* 0x0000008e0498723c */ /* 0x040fe60000041898 */
[----:B------:R3:W-:Y:S05]  /*9820*/  MUFU.EX2 R204, R8 ;  /* 0x0000000800cc7308 */ /* 0x0007ea0000000800 */
[----:B-1----:R-:W-:Y:S03]  /*9830*/  HMMA.16816.F32.BF16 R164, R4, R136, R164 ;  /* 0x0000008804a4723c */ /* 0x002fe600000418a4 */
[----:B------:R-:W-:Y:S01]  /*9840*/  MUFU.EX2 R133, R17 ;  /* 0x0000001100857308 */ /* 0x000fe20000000800 */
[----:B--2---:R-:W-:-:S04]  /*9850*/  FFMA.FTZ R3, R185, UR9, -R14 ;  /* 0x00000009b9037c23 */ /* 0x004fc8000801080e */
[----:B------:R-:W-:Y:S03]  /*9860*/  HMMA.16816.F32.BF16 R168, R4, R138, R168 ;  /* 0x0000008a04a8723c */ /* 0x000fe600000418a8 */
[----:B------:R1:W-:Y:S01]  /*9870*/  MUFU.EX2 R203, R3 ;  /* 0x0000000300cb7308 */ /* 0x0003e20000000800 */
[----:B---3--:R-:W-:-:S04]  /*9880*/  FMUL.FTZ R8, R132, UR9 ;  /* 0x0000000984087c20 */ /* 0x008fc80008410000 */
[C---:B------:R-:W-:Y:S03]  /*9890*/  HMMA.16816.F32.BF16 R40, R4.reuse, R176, R40 ;  /* 0x000000b00428723c */ /* 0x040fe60000041828 */
[----:B------:R-:W2:Y:S05]  /*98a0*/  MUFU.EX2 R8, R8 ;  /* 0x0000000800087308 */ /* 0x000eaa0000000800 */
[----:B------:R-:W-:Y:S01]  /*98b0*/  HMMA.16816.F32.BF16 R44, R4, R178, R44 ;  /* 0x000000b2042c723c */ /* 0x000fe2000004182c */
[----:B-1----:R-:W-:-:S04]  /*98c0*/  FMUL.FTZ R3, R19, UR9 ;  /* 0x0000000913037c20 */ /* 0x002fc80008410000 */
[----:B------:R1:W3:Y:S03]  /*98d0*/  MUFU.EX2 R9, R3 ;  /* 0x0000000300097308 */ /* 0x0002e60000000800 */
[----:B------:R-:W-:Y:S01]  /*98e0*/  HMMA.16816.F32.BF16 R56, R4, R180, R56 ;  /* 0x000000b40438723c */ /* 0x000fe20000041838 */
[-C--:B--2---:R-:W-:Y:S01]  /*98f0*/  FMUL.FTZ R146, R146, R8.reuse ;  /* 0x0000000892927220 */ /* 0x084fe20000410000 */
[-C--:B------:R-:W-:Y:S01]  /*9900*/  FMUL.FTZ R147, R147, R8.reuse ;  /* 0x0000000893937220 */ /* 0x080fe20000410000 */
[-C--:B------:R-:W-:Y:S01]  /*9910*/  FMUL.FTZ R162, R162, R8.reuse ;  /* 0x00000008a2a27220 */ /* 0x080fe20000410000 */
[-C--:B------:R-:W-:Y:S01]  /*9920*/  FMUL.FTZ R163, R163, R8.reuse ;  /* 0x00000008a3a37220 */ /* 0x080fe20000410000 */
[----:B------:R-:W-:-:S03]  /*9930*/  FMUL.FTZ R38, R38, R8 ;  /* 0x0000000826267220 */ /* 0x000fc60000410000 */
        /* <DEDUP_REMOVED lines=9> */
[C---:B------:R-:W-:Y:S01]  /*99d0*/  HMMA.16816.F32.BF16 R72, R4.reuse, R32, R72 ;  /* 0x000000200448723c */ /* 0x040fe20000041848 */
[-C--:B---3--:R-:W-:Y:S01]  /*99e0*/  FMUL.FTZ R144, R144, R9.reuse ;  /* 0x0000000990907220 */ /* 0x088fe20000410000 */
[-C--:B------:R-:W-:Y:S01]  /*99f0*/  FMUL.FTZ R145, R145, R9.reuse ;  /* 0x0000000991917220 */ /* 0x080fe20000410000 */
[----:B------:R1:W2:Y:S01]  /*9a00*/  MUFU.EX2 R19, R3 ;  /* 0x0000000300137308 */ /* 0x0002a20000000800 */
        /* <DEDUP_REMOVED lines=55> */
[----:B------:R-:W-:Y:S01]  /*9d80*/  F2FP.BF16.F32.PACK_AB R4, R211, R232 ;  /* 0x000000e8d304723e */ /* 0x000fe200000010ff */
[----:B------:R-:W-:Y:S01]  /*9d90*/  FMUL.FTZ R114, R114, R8 ;  /* 0x0000000872727220 */ /* 0x000fe20000410000 */
[----:B------:R-:W-:Y:S01]  /*9da0*/  F2FP.BF16.F32.PACK_AB R5, R203, R204 ;  /* 0x000000cccb05723e */ /* 0x000fe200000010ff */
[----:B-1----:R-:W-:Y:S01]  /*9db0*/  FFMA.FTZ R3, R190, UR9, -R10 ;  /* 0x00000009be037c23 */ /* 0x002fe2000801080a */
[----:B------:R-:W-:Y:S01]  /*9dc0*/  F2FP.BF16.F32.PACK_AB R6, R205, R210 ;  /* 0x000000d2cd06723e */ /* 0x000fe200000010ff */
[-C--:B------:R-:W-:Y:S01]  /*9dd0*/  FMUL.FTZ R115, R115, R8.reuse ;  /* 0x0000000873737220 */ /* 0x080fe20000410000 */
[----:B--2---:R-:W-:Y:S01]  /*9de0*/  F2FP.BF16.F32.PACK_AB R7, R19, R133 ;  /* 0x000000851307723e */ /* 0x004fe200000010ff */
[----:B------:R1:W-:Y:S01]  /*9df0*/  MUFU.EX2 R194, R3 ;  /* 0x0000000300c27308 */ /* 0x0003e20000000800 */
[-C--:B------:R-:W-:Y:S01]  /*9e00*/  FMUL.FTZ R128, R128, R9.reuse ;  /* 0x0000000980807220 */ /* 0x080fe20000410000 */
[-C--:B------:R-:W-:Y:S01]  /*9e10*/  FMUL.FTZ R129, R129, R9.reuse ;  /* 0x0000000981817220 */ /* 0x080fe20000410000 */
[-C--:B------:R-:W-:Y:S01]  /*9e20*/  FMUL.FTZ R130, R130, R8.reuse ;  /* 0x0000000882827220 */ /* 0x080fe20000410000 */
[----:B------:R-:W-:Y:S01]  /*9e30*/  FMUL.FTZ R131, R131, R8 ;  /* 0x0000000883837220 */ /* 0x000fe20000410000 */
[----:B---3--:R-:W-:Y:S01]  /*9e40*/  F2FP.BF16.F32.PACK_AB R124, R201, R202 ;  /* 0x000000cac97c723e */ /* 0x008fe200000010ff */
[----:B------:R-:W-:Y:S01]  /*9e50*/  HMMA.16816.F32.BF16 R144, R4, R140, R144 ;  /* 0x0000008c0490723c */ /* 0x000fe20000041890 */
[----:B------:R-:W-:Y:S01]  /*9e60*/  FFMA.FTZ R9, R248, R9, R232 ;  /* 0x00000009f8097223 */ /* 0x000fe200000100e8 */
[----:B------:R-:W-:-:S06]  /*9e70*/  FFMA.FTZ R8, R243, R8, R204 ;  /* 0x00000008f3087223 */ /* 0x000fcc00000100cc */
[----:B------:R-:W-:Y:S01]  /*9e80*/  HMMA.16816.F32.BF16 R160, R4, R136, R160 ;  /* 0x0000008804a0723c */ /* 0x000fe200000418a0 */
[----:B-1----:R-:W-:-:S04]  /*9e90*/  FFMA.FTZ R3, R193, UR9, -R10 ;  /* 0x00000009c1037c23 */ /* 0x002fc8000801080a */
[----:B------:R1:W2:Y:S03]  /*9ea0*/  MUFU.EX2 R192, R3 ;  /* 0x0000000300c07308 */ /* 0x0002a60000000800 */
        /* <DEDUP_REMOVED lines=15> */
[----:B------:R-:W1:Y:S01]  /*9fa0*/  LDSM.16.MT88.4 R172, [R247+0xa800] ;  /* 0x00a80000f7ac783b */ /* 0x000e620000004200 */
[----:B--2---:R-:W-:Y:S01]  /*9fb0*/  F2FP.BF16.F32.PACK_AB R125, R190, R191 ;  /* 0x000000bfbe7d723e */ /* 0x004fe200000010ff */
[----:B------:R2:W-:Y:S05]  /*9fc0*/  MUFU.EX2 R18, R3 ;  /* 0x0000000300127308 */ /* 0x0005ea0000000800 */
[C---:B------:R-:W-:Y:S01]  /*9fd0*/  HMMA.16816.F32.BF16 R176, R4.reuse, R178, R48 ;  /* 0x000000b204b0723c */ /* 0x040fe20000041830 */
[----:B------:R-:W-:Y:S07]  /*9fe0*/  LDSM.16.MT88.4 R48, [R16+0x800] ;  /* 0x000800001030783b */ /* 0x000fee0000004200 */
        /* <DEDUP_REMOVED lines=9> */
[C---:B------:R-:W-:Y:S01]  /*a080*/  HMMA.16816.F32.BF16 R24, R4.reuse, R26, R112 ;  /* 0x0000001a0418723c */ /* 0x040fe20000041870 */
[----:B------:R-:W-:Y:S01]  /*a090*/  LDSM.16.MT88.4 R112, [R16+0x1800] ;  /* 0x001800001070783b */ /* 0x000fe20000004200 */
[----:B----4-:R-:W-:Y:S01]  /*a0a0*/  F2FP.BF16.F32.PACK_AB R127, R17, R18 ;  /* 0x00000012117f723e */ /* 0x010fe200000010ff */
[----:B------:R2:W-:Y:S05]  /*a0b0*/  MUFU.EX2 R188, R3 ;  /* 0x0000000300bc7308 */ /* 0x0005ea0000000800 */
[----:B------:R-:W-:Y:S01]  /*a0c0*/  HMMA.16816.F32.BF16 R28, R4, R30, R128 ;  /* 0x0000001e041c723c */ /* 0x000fe20000041880 */
[----:B------:R-:W4:Y:S07]  /*a0d0*/  LDSM.16.MT88.4 R4, [R219+0x1800] ;  /* 0x00180000db04783b */ /* 0x000f2e0000004200 */
[----:B---3--:R-:W-:Y:S01]  /*a0e0*/  HMMA.16816.F32.BF16 R148, R124, R156, R148 ;  /* 0x0000009c7c94723c */ /* 0x008fe20000041894 */
[----:B--2---:R-:W-:-:S04]  /*a0f0*/  FFMA.FTZ R3, R209, UR9, -R15 ;  /* 0x00000009d1037c23 */ /* 0x004fc8000801080f */
[----:B------:R2:W3:Y:S03]  /*a100*/  MUFU.EX2 R135, R3 ;  /* 0x0000000300877308 */ /* 0x0004e60000000800 */
[C---:B------:R-:W-:Y:S08]  /*a110*/  HMMA.16816.F32.BF16 R152, R124.reuse, R158, R152 ;  /* 0x0000009e7c98723c */ /* 0x040ff00000041898 */
[----:B-1----:R-:W-:Y:S01]  /*a120*/  HMMA.16816.F32.BF16 R164, R124, R172, R164 ;  /* 0x000000ac7ca4723c */ /* 0x002fe200000418a4 */
[----:B--2---:R-:W-:Y:S01]  /*a130*/  FFMA.FTZ R3, R207, UR9, -R15 ;  /* 0x00000009cf037c23 */ /* 0x004fe2000801080f */
[----:B---3--:R-:W-:-:S06]  /*a140*/  F2FP.BF16.F32.PACK_AB R128, R135, R188 ;  /* 0x000000bc8780723e */ /* 0x008fcc00000010ff */
[C---:B------:R-:W-:Y:S01]  /*a150*/  HMMA.16816.F32.BF16 R168, R124.reuse, R174, R168 ;  /* 0x000000ae7ca8723c */ /* 0x040fe200000418a8 */
[----:B------:R1:W-:Y:S07]  /*a160*/  MUFU.EX2 R134, R3 ;  /* 0x0000000300867308 */ /* 0x0003ee0000000800 */
[C---:B----4-:R-:W-:Y:S08]  /*a170*/  HMMA.16816.F32.BF16 R120, R124.reuse, R4, R120 ;  /* 0x000000047c78723c */ /* 0x050ff00000041878 */
        /* <DEDUP_REMOVED lines=27> */
[----:B------:R-:W-:Y:S01]  /*a330*/  FADD.FTZ R11, R211, R9 ;  /* 0x00000009d30b7221 */ /* 0x000fe20000010000 */
[----:B------:R-:W-:Y:S01]  /*a340*/  FADD.FTZ R9, R203, R8 ;  /* 0x00000008cb097221 */ /* 0x000fe20000010000 */
[----:B------:R-:W-:Y:S01]  /*a350*/  FADD.FTZ R5, R239, R5 ;  /* 0x00000005ef057221 */ /* 0x000fe20000010000 */
[----:B------:R-:W-:Y:S02]  /*a360*/  FADD.FTZ R8, R234, R4 ;  /* 0x00000004ea087221 */ /* 0x000fe40000010000 */
[----:B------:R-:W-:Y:S01]  /*a370*/  HMMA.16816.F32.BF16 R36, R128, R48, R36 ;  /* 0x000000308024723c */ /* 0x000fe20000041824 */
[----:B------:R-:W-:Y:S01]  /*a380*/  FADD.FTZ R4, R133, R9 ;  /* 0x0000000985047221 */ /* 0x000fe20000010000 */
[----:B------:R-:W-:Y:S01]  /*a390*/  FADD.FTZ R5, R238, R5 ;  /* 0x00000005ee057221 */ /* 0x000fe20000010000 */
[----:B------:R-:W-:-:S02]  /*a3a0*/  MOV R133, R215 ;  /* 0x000000d700857202 */ /* 0x000fc40000000f00 */
        /* <DEDUP_REMOVED lines=33> */
[----:B------:R-:W-:Y:S02]  /*a5c0*/  MOV R135, R218 ;  /* 0x000000da00877202 */ /* 0x000fe40000000f00 */
[----:B------:R-:W-:Y:S01]  /*a5d0*/  FADD.FTZ R6, R134, R6 ;  /* 0x0000000686067221 */ /* 0x000fe20000010000 */
[----:B------:R-:W-:Y:S01]  /*a5e0*/  FADD.FTZ R4, R18, R4 ;  /* 0x0000000412047221 */ /* 0x000fe20000010000 */
[----:B------:R-:W-:Y:S02]  /*a5f0*/  MOV R134, R217 ;  /* 0x000000d900867202 */ /* 0x000fe40000000f00 */
[----:B------:R-:W-:Y:S01]  /*a600*/  FADD.FTZ R242, R132, R6 ;  /* 0x0000000684f27221 */ /* 0x000fe20000010000 */
[----:B------:R-:W-:-:S04]  /*a610*/  FADD.FTZ R248, R17, R4 ;  /* 0x0000000411f87221 */ /* 0x000fc80000010000 */
[----:B------:R2:W-:Y:S04]  /*a620*/  STL [R1+0x10], R242 ;  /* 0x000010f201007387 */ /* 0x0005e80000100800 */
[----:B------:R2:W-:Y:S04]  /*a630*/  STL [R1+0x14], R243 ;  /* 0x000014f301007387 */ /* 0x0005e80000100800 */
[----:B------:R2:W-:Y:S04]  /*a640*/  STL [R1+0x18], R241 ;  /* 0x000018f101007387 */ /* 0x0005e80000100800 */
[----:B------:R2:W-:Y:S01]  /*a650*/  STL [R1+0x1c], R248 ;  /* 0x00001cf801007387 */ /* 0x0005e20000100800 */
[----:B------:R-:W-:Y:S05]  /*a660*/  BRA.U !UP0, `(.L_x_2811) ;  /* 0x000000b1081c7547 */ /* 0x000fea000b800000 */
[----:B------:R-:W-:Y:S01]  /*a670*/  UIADD3 UR4, UPT, UPT, UR25, -0x3, URZ ;  /* 0xfffffffd19047890 */ /* 0x000fe2000fffe0ff */
[----:B------:R-:W-:-:S04]  /*a680*/  DEPBAR.LE SB0, 0x0 ;  /* 0x000080000000791a */ /* 0x000fc80000000000 */
[----:B------:R-:W-:Y:S01]  /*a690*/  UIMAD.WIDE.U32 UR28, UR4, UR6, URZ ;  /* 0x00000006041c72a5 */ /* 0x000fe2000f8e00ff */
[----:B------:R-:W-:-:S03]  /*a6a0*/  IMAD.IADD R24, R220, 0x1, R2 ;  /* 0x00000001dc187824 */ /* 0x000fc600078e0202 */
        /* <DEDUP_REMOVED lines=40> */
[----:B------:R-:W4:Y:S04]  /*a930*/  LDSM.16.M88.4 R12, [R213+0x2000] ;  /* 0x00200000d50c783b */ /* 0x000f280000000200 */
[----:B------:R-:W5:Y:S04]  /*a940*/  LDSM.16.M88.4 R32, [R214+UR5+0x8800] ;  /* 0x00880005d620783b */ /* 0x000f680008000200 */
[----:B------:R-:W-:Y:S04]  /*a950*/  LDSM.16.M88.4 R136, [R24+0x8000] ;  /* 0x008000001888783b */ /* 0x000fe80000000200 */
[----:B-1----:R-:W1:Y:S04]  /*a960*/  LDSM.16.M88.4 R4, [R3+0x2000] ;  /* 0x002000000304783b */ /* 0x002e680000000200 */
[----:B------:R-:W2:Y:S04]  /*a970*/  LDSM.16.M88.4 R132, [R24+0x8800] ;  /* 0x008800001884783b */ /* 0x000ea80000000200 */
[----:B------:R-:W2:Y:S04]  /*a980*/  LDSM.16.M88.4 R8, [R3] ;  /* 0x000000000308783b */ /* 0x000ea80000000200 */
[----:B------:R-:W-:Y:S04]  /*a990*/  LDSM.16.M88.4 R20, [R221+0x2000] ;  /* 0x00200000dd14783b */ /* 0x000fe80000000200 */
[----:B------:R-:W2:Y:S04]  /*a9a0*/  LDSM.16.M88.4 R140, [R244+0x8000] ;  /* 0x00800000f48c783b */ /* 0x000ea80000000200 */
[----:B------:R-:W2:Y:S01]  /*a9b0*/  LDSM.16.M88.4 R176, [R244+0x8800] ;  /* 0x00880000f4b0783b */ /* 0x000ea20000000200 */
[-C--:B---3--:R-:W-:Y:S03]  /*a9c0*/  HMMA.16816.F32.BF16 R192, R16, R28.reuse, RZ ;  /* 0x0000001c10c0723c */ /* 0x088fe600000418ff */
[----:B------:R-:W0:Y:S05]  /*a9d0*/  LDGDEPBAR ;  /* 0x00000000000079af */ /* 0x000e2a0000000000 */
[C---:B----4-:R-:W-:Y:S08]  /*a9e0*/  HMMA.16816.F32.BF16 R180, R12.reuse, R28, RZ ;  /* 0x0000001c0cb4723c */ /* 0x050ff000000418ff */
[-C--:B------:R-:W-:Y:S08]  /*a9f0*/  HMMA.16816.F32.BF16 R188, R12, R30.reuse, RZ ;  /* 0x0000001e0cbc723c */ /* 0x080ff000000418ff */
[----:B------:R-:W-:Y:S08]  /*aa00*/  HMMA.16816.F32.BF16 R196, R16, R30, RZ ;  /* 0x0000001e10c4723c */ /* 0x000ff000000418ff */
[C---:B-----5:R-:W-:Y:S08]  /*aa10*/  HMMA.16816.F32.BF16 R184, R12.reuse, R32, RZ ;  /* 0x000000200cb8723c */ /* 0x060ff000000418ff */
[----:B------:R-:W-:Y:S08]  /*aa20*/  HMMA.16816.F32.BF16 R28, R12, R34, RZ ;  /* 0x000000220c1c723c */ /* 0x000ff000000418ff */
[C---:B------:R-:W-:Y:S08]  /*aa30*/  HMMA.16816.F32.BF16 R12, R16.reuse, R32, RZ ;  /* 0x00000020100c723c */ /* 0x040ff000000418ff */
[----:B------:R-:W-:Y:S01]  /*aa40*/  HMMA.16816.F32.BF16 R32, R16, R34, RZ ;  /* 0x000000221020723c */ /* 0x000fe200000418ff */
[----:B------:R-:W3:Y:S07]  /*aa50*/  LDSM.16.M88.4 R16, [R221] ;  /* 0x00000000dd10783b */ /* 0x000eee0000000200 */
[C---:B-1----:R-:W-:Y:S08]  /*aa60*/  HMMA.16816.F32.BF16 R204, R4.reuse, R138, R188 ;  /* 0x0000008a04cc723c */ /* 0x042ff000000418bc */
[C---:B------:R-:W-:Y:S08]  /*aa70*/  HMMA.16816.F32.BF16 R180, R4.reuse, R136, R180 ;  /* 0x0000008804b4723c */ /* 0x040ff000000418b4 */
[C---:B--2---:R-:W-:Y:S08]  /*aa80*/  HMMA.16816.F32.BF16 R200, R4.reuse, R132, R184 ;  /* 0x0000008404c8723c */ /* 0x044ff000000418b8 */
[----:B------:R-:W-:Y:S01]  /*aa90*/  HMMA.16816.F32.BF16 R188, R4, R134, R28 ;  /* 0x0000008604bc723c */ /* 0x000fe2000004181c */
[----:B------:R-:W-:Y:S07]  /*aaa0*/  LDSM.16.M88.4 R28, [R246+0x8000] ;  /* 0x00800000f61c783b */ /* 0x000fee0000000200 */
[C---:B------:R-:W-:Y:S08]  /*aab0*/  HMMA.16816.F32.BF16 R184, R8.reuse, R136, R192 ;  /* 0x0000008808b8723c */ /* 0x040ff000000418c0 */
[C---:B------:R-:W-:Y:S01]  /*aac0*/  HMMA.16816.F32.BF16 R4, R8.reuse, R132, R12 ;  /* 0x000000840804723c */ /* 0x040fe2000004180c */
[----:B------:R-:W-:Y:S07]  /*aad0*/  LDSM.16.M88.4 R12, [R245] ;  /* 0x00000000f50c783b */ /* 0x000fee0000000200 */
[C---:B------:R-:W-:Y:S08]  /*aae0*/  HMMA.16816.F32.BF16 R136, R8.reuse, R138, R196 ;  /* 0x0000008a0888723c */ /* 0x040ff000000418c4 */
[----:B------:R-:W-:Y:S01]  /*aaf0*/  HMMA.16816.F32.BF16 R132, R8, R134, R32 ;  /* 0x000000860884723c */ /* 0x000fe20000041820 */
[----:B------:R-:W1:Y:S04]  /*ab00*/  LDSM.16.M88.4 R8, [R245+0x2000] ;  /* 0x00200000f508783b */ /* 0x000e680000000200 */
[----:B------:R-:W2:Y:S03]  /*ab10*/  LDSM.16.M88.4 R32, [R246+0x8800] ;  /* 0x00880000f620783b */ /* 0x000ea60000000200 */
[C---:B------:R-:W-:Y:S08]  /*ab20*/  HMMA.16816.F32.BF16 R180, R20.reuse, R140, R180 ;  /* 0x0000008c14b4723c */ /* 0x040ff000000418b4 */
[C---:B------:R-:W-:Y:S08]  /*ab30*/  HMMA.16816.F32.BF16 R208, R20.reuse, R176, R200 ;  /* 0x000000b014d0723c */ /* 0x040ff000000418c8 */
[C---:B------:R-:W-:Y:S08]  /*ab40*/  HMMA.16816.F32.BF16 R196, R20.reuse, R142, R204 ;  /* 0x0000008e14c4723c */ /* 0x040ff000000418cc */
[----:B------:R-:W-:Y:S08]  /*ab50*/  HMMA.16816.F32.BF16 R20, R20, R178, R188 ;  /* 0x000000b21414723c */ /* 0x000ff000000418bc */
[C---:B---3--:R-:W-:Y:S08]  /*ab60*/  HMMA.16816.F32.BF16 R188, R16.reuse, R140, R184 ;  /* 0x0000008c10bc723c */ /* 0x048ff000000418b8 */
[C---:B------:R-:W-:Y:S01]  /*ab70*/  HMMA.16816.F32.BF16 R192, R16.reuse, R142, R136 ;  /* 0x0000008e10c0723c */ /* 0x040fe20000041888 */
[----:B------:R-:W-:Y:S07]  /*ab80*/  LDSM.16.M88.4 R136, [R214+UR5+0x9000] ;  /* 0x00900005d688783b */ /* 0x000fee0008000200 */
[C---:B------:R-:W-:Y:S01]  /*ab90*/  HMMA.16816.F32.BF16 R200, R16.reuse, R176, R4 ;  /* 0x000000b010c8723c */ /* 0x040fe20000041804 */
[----:B------:R-:W-:Y:S07]  /*aba0*/  LDSM.16.M88.4 R4, [R213+0x6000] ;  /* 0x00600000d504783b */ /* 0x000fee0000000200 */
[----:B------:R-:W-:Y:S01]  /*abb0*/  HMMA.16816.F32.BF16 R184, R16, R178, R132 ;  /* 0x000000b210b8723c */ /* 0x000fe20000041884 */
[----:B------:R-:W3:Y:S04]  /*abc0*/  LDSM.16.M88.4 R132, [R214+UR5+0x9800] ;  /* 0x00980005d684783b */ /* 0x000ee80008000200 */
[----:B------:R-:W4:Y:S03]  /*abd0*/  LDSM.16.M88.4 R16, [R213+0x4000] ;  /* 0x00400000d510783b */ /* 0x000f260000000200 */
[C---:B-1----:R-:W-:Y:S08]  /*abe0*/  HMMA.16816.F32.BF16 R180, R8.reuse, R28, R180 ;  /* 0x0000001c08b4723c */ /* 0x042ff000000418b4 */
[C---:B------:R-:W-:Y:S08]  /*abf0*/  HMMA.16816.F32.BF16 R176, R8.reuse, R30, R196 ;  /* 0x0000001e08b0723c */ /* 0x040ff000000418c4 */
[C---:B--2---:R-:W-:Y:S08]  /*ac00*/  HMMA.16816.F32.BF16 R140, R8.reuse, R32, R208 ;  /* 0x00000020088c723c */ /* 0x044ff000000418d0 */
[----:B------:R-:W-:Y:S01]  /*ac10*/  HMMA.16816.F32.BF16 R20, R8, R34, R20 ;  /* 0x000000220814723c */ /* 0x000fe20000041814 */
[----:B------:R-:W-:Y:S07]  /*ac20*/  LDSM.16.M88.4 R8, [R3+0x4000] ;  /* 0x004000000308783b */ /* 0x000fee0000000200 */
[C---:B------:R-:W-:Y:S08]  /*ac30*/  HMMA.16816.F32.BF16 R188, R12.reuse, R28, R188 ;  /* 0x0000001c0cbc723c */ /* 0x040ff000000418bc */
[C---:B------:R-:W-:Y:S01]  /*ac40*/  HMMA.16816.F32.BF16 R192, R12.reuse, R30, R192 ;  /* 0x0000001e0cc0723c */ /* 0x040fe200000418c0 */
[----:B------:R-:W1:Y:S04]  /*ac50*/  LDSM.16.M88.4 R28, [R24+0x9000] ;  /* 0x00900000181c783b */ /* 0x000e680000000200 */
[----:B------:R-:W2:Y:S03]  /*ac60*/  LDSM.16.M88.4 R24, [R24+0x9800] ;  /* 0x009800001818783b */ /* 0x000ea60000000200 */
[C---:B------:R-:W-:Y:S08]  /*ac70*/  HMMA.16816.F32.BF16 R196, R12.reuse, R32, R200 ;  /* 0x000000200cc4723c */ /* 0x040ff000000418c8 */
[----:B------:R-:W-:Y:S01]  /*ac80*/  HMMA.16816.F32.BF16 R184, R12, R34, R184 ;  /* 0x000000220cb8723c */ /* 0x000fe200000418b8 */
[----:B------:R-:W-:Y:S07]  /*ac90*/  LDSM.16.M88.4 R32, [R246+0x9000] ;  /* 0x00900000f620783b */ /* 0x000fee0000000200 */
[C---:B---3--:R-:W-:Y:S01]  /*aca0*/  HMMA.16816.F32.BF16 R232, R4.reuse, R132, R140 ;  /* 0x0000008404e8723c */ /* 0x048fe2000004188c */
[----:B------:R-:W-:Y:S07]  /*acb0*/  LDSM.16.M88.4 R140, [R244+0x9000] ;  /* 0x00900000f48c783b */ /* 0x000fee0000000200 */
[----:B------:R-:W-:Y:S01]  /*acc0*/  HMMA.16816.F32.BF16 R208, R4, R134, R20 ;  /* 0x0000008604d0723c */ /* 0x000fe20000041814 */
[----:B------:R-:W3:Y:S07]  /*acd0*/  LDSM.16.M88.4 R20, [R221+0x4000] ;  /* 0x00400000dd14783b */ /* 0x000eee0000000200 */
[-C--:B----4-:R-:W-:Y:S08]  /*ace0*/  HMMA.16816.F32.BF16 R12, R16, R136.reuse, R188 ;  /* 0x00000088100c723c */ /* 0x090ff000000418bc */
[C---:B------:R-:W-:Y:S08]  /*acf0*/  HMMA.16816.F32.BF16 R204, R4.reuse, R136, R180 ;  /* 0x0000008804cc723c */ /* 0x040ff000000418b4 */
[-C--:B------:R-:W-:Y:S01]  /*ad00*/  HMMA.16816.F32.BF16 R200, R4, R138.reuse, R176 ;  /* 0x0000008a04c8723c */ /* 0x080fe200000418b0 */
[----:B------:R-:W4:Y:S07]  /*ad10*/  LDSM.16.M88.4 R4, [R3+0x6000] ;  /* 0x006000000304783b */ /* 0x000f2e0000000200 */
[C---:B------:R-:W-:Y:S08]  /*ad20*/  HMMA.16816.F32.BF16 R180, R16.reuse, R138, R192 ;  /* 0x0000008a10b4723c */ /* 0x040ff000000418c0 */
[----:B------:R-:W-:Y:S08]  /*ad30*/  HMMA.16816.F32.BF16 R176, R16, R132, R196 ;  /* 0x0000008410b0723c */ /* 0x000ff000000418c4 */
[----:B-1----:R-:W-:Y:S01]  /*ad40*/  HMMA.16816.F32.BF16 R136, R8, R28, R12 ;  /* 0x0000001c0888723c */ /* 0x002fe2000004180c */
[----:B------:R-:W1:Y:S07]  /*ad50*/  LDSM.16.M88.4 R12, [R245+0x4000] ;  /* 0x00400000f50c783b */ /* 0x000e6e0000000200 */
[----:B------:R-:W-:Y:S01]  /*ad60*/  HMMA.16816.F32.BF16 R132, R16, R134, R184 ;  /* 0x000000861084723c */ /* 0x000fe200000418b8 */
[----:B------:R-:W5:Y:S07]  /*ad70*/  LDSM.16.M88.4 R16, [R221+0x6000] ;  /* 0x00600000dd10783b */ /* 0x000f6e0000000200 */
[C---:B--2---:R-:W-:Y:S08]  /*ad80*/  HMMA.16816.F32.BF16 R188, R8.reuse, R24, R176 ;  /* 0x0000001808bc723c */ /* 0x044ff000000418b0 */
[C---:B------:R-:W-:Y:S08]  /*ad90*/  HMMA.16816.F32.BF16 R192, R8.reuse, R30, R180 ;  /* 0x0000001e08c0723c */ /* 0x040ff000000418b4 */
[----:B------:R-:W-:Y:S01]  /*ada0*/  HMMA.16816.F32.BF16 R176, R8, R26, R132 ;  /* 0x0000001a08b0723c */ /* 0x000fe20000041884 */
[----:B------:R-:W2:Y:S07]  /*adb0*/  LDSM.16.M88.4 R8, [R245+0x6000] ;  /* 0x00600000f508783b */ /* 0x000eae0000000200 */
[----:B---3--:R-:W-:Y:S08]  /*adc0*/  HMMA.16816.F32.BF16 R136, R20, R140, R136 ;  /* 0x0000008c1488723c */ /* 0x008ff00000041888 */
[C---:B----4-:R-:W-:Y:S08]  /*add0*/  HMMA.16816.F32.BF16 R132, R4.reuse, R28, R204 ;  /* 0x0000001c0484723c */ /* 0x050ff000000418cc */
[----:B------:R-:W-:Y:S01]  /*ade0*/  HMMA.16816.F32.BF16 R200, R4, R30, R200 ;  /* 0x0000001e04c8723c */ /* 0x000fe200000418c8 */
[----:B------:R-:W3:Y:S07]  /*adf0*/  LDSM.16.M88.4 R28, [R244+0x9800] ;  /* 0x00980000f41c783b */ /* 0x000eee0000000200 */
[----:B-1----:R-:W-:Y:S08]  /*ae00*/  HMMA.16816.F32.BF16 R180, R12, R32, R136 ;  /* 0x000000200cb4723c */ /* 0x002ff00000041888 */
[----:B------:R-:W-:Y:S08]  /*ae10*/  HMMA.16816.F32.BF16 R232, R4, R24, R232 ;  /* 0x0000001804e8723c */ /* 0x000ff000000418e8 */
[----:B-----5:R-:W-:Y:S03]  /*ae20*/  HMMA.16816.F32.BF16 R132, R16, R140, R132 ;  /* 0x0000008c1084723c */ /* 0x020fe60000041884 */
[----:B------:R-:W-:-:S05]  /*ae30*/  FMUL.FTZ R3, R180, UR8 ;  /* 0x00000008b4037c20 */ /* 0x000fca0008410000 */
[----:B------:R-:W-:Y:S01]  /*ae40*/  HMMA.16816.F32.BF16 R136, R4, R26, R208 ;  /* 0x0000001a0488723c */ /* 0x000fe200000418d0 */
[----:B------:R-:W1:Y:S01]  /*ae50*/  LDSM.16.M88.4 R24, [R246+0x9800] ;  /* 0x00980000f618783b */ /* 0x000e620000000200 */
[----:B------:R-:W-:Y:S01]  /*ae60*/  VIADD R4, R0, UR24 ;  /* 0x0000001800047c36 */ /* 0x000fe20008000000 */
[----:B------:R-:W-:-:S04]  /*ae70*/  DEPBAR.LE SB0, 0x0 ;  /* 0x000080000000791a */ /* 0x000fc80000000000 */
[----:B------:R-:W-:Y:S01]  /*ae80*/  VIADD R7, R4, 0xffffffa0 ;  /* 0xffffffa004077836 */ /* 0x000fe20000000000 */
[----:B------:R-:W-:Y:S03]  /*ae90*/  HMMA.16816.F32.BF16 R192, R20, R142, R192 ;  /* 0x0000008e14c0723c */ /* 0x000fe600000418c0 */
[----:B------:R-:W-:-:S05]  /*aea0*/  IMAD.IADD R6, R223, 0x1, -R7 ;  /* 0x00000001df067824 */ /* 0x000fca00078e0a07 */
[----:B--2---:R-:W-:Y:S01]  /*aeb0*/  HMMA.16816.F32.BF16 R184, R8, R32, R132 ;  /* 0x0000002008b8723c */ /* 0x004fe20000041884 */
[----:B------:R-:W-:Y:S01]  /*aec0*/  FMUL.FTZ R32, R182, UR8 ;  /* 0x00000008b6207c20 */ /* 0x000fe20008410000 */
[----:B------:R2:W4:Y:S01]  /*aed0*/  MUFU.TANH R33, R3 ;  /* 0x0000000300217308 */ /* 0x0005220000002400 */
[----:B------:R-:W-:-:S05]  /*aee0*/  IABS R6, R6 ;  /* 0x0000000600067213 */ /* 0x000fca0000000000 */
[C---:B---3--:R-:W-:Y:S01]  /*aef0*/  HMMA.16816.F32.BF16 R132, R20.reuse, R30, R176 ;  /* 0x0000001e1484723c */ /* 0x048fe200000418b0 */
[----:B------:R-:W-:Y:S01]  /*af00*/  VIADD R176, R223, 0x48 ;  /* 0x00000048dfb07836 */ /* 0x000fe20000000000 */
[----:B------:R-:W3:Y:S06]  /*af10*/  MUFU.TANH R32, R32 ;  /* 0x0000002000207308 */ /* 0x000eec0000002400 */
[----:B------:R-:W-:Y:S01]  /*af20*/  HMMA.16816.F32.BF16 R208, R20, R28, R188 ;  /* 0x0000001c14d0723c */ /* 0x000fe200000418bc */
[----:B------:R-:W-:Y:S01]  /*af30*/  I2FP.F32.S32 R20, R6 ;  /* 0x0000000600147245 */ /* 0x000fe20000201400 */
[----:B------:R-:W-:-:S02]  /*af40*/  IMAD.IADD R22, R176, 0x1, -R7 ;  /* 0x00000001b0167824 */ /* 0x000fc400078e0a07 */
[----:B------:R-:W-:Y:S01]  /*af50*/  FMUL.FTZ R21, R184, UR8 ;  /* 0x00000008b8157c20 */ /* 0x000fe20008410000 */
[----:B--2---:R-:W-:Y:S02]  /*af60*/  VIADD R3, R223, 0x8 ;  /* 0x00000008df037836 */ /* 0x004fe40000000000 */
[----:B----4-:R-:W-:Y:S01]  /*af70*/  FFMA.FTZ R20, R20, -UR12, R33 ;  /* 0x8000000c14147c23 */ /* 0x010fe20008010021 */
[----:B------:R2:W-:Y:S01]  /*af80*/  MUFU.TANH R140, R21 ;  /* 0x00000015008c7308 */ /* 0x0005e20000002400 */
[----:B------:R-:W-:Y:S01]  /*af90*/  IMAD.IADD R5, R3, 0x1, -R7 ;  /* 0x0000000103057824 */ /* 0x000fe200078e0a07 */
[----:B------:R-:W-:Y:S01]  /*afa0*/  IABS R22, R22 ;  /* 0x0000001600167213 */ /* 0x000fe20000000000 */
[----:B------:R-:W-:Y:S01]  /*afb0*/  VIADD R33, R223, 0x40 ;  /* 0x00000040df217836 */ /* 0x000fe20000000000 */
[----:B-1----:R-:W-:Y:S02]  /*afc0*/  HMMA.16816.F32.BF16 R204, R12, R26, R132 ;  /* 0x0000001a0ccc723c */ /* 0x002fe40000041884 */
[----:B------:R-:W-:-:S02]  /*afd0*/  IABS R5, R5 ;  /* 0x0000000500057213 */ /* 0x000fc40000000000 */
[----:B------:R-:W-:Y:S02]  /*afe0*/  I2FP.F32.S32 R22, R22 ;  /* 0x0000001600167245 */ /* 0x000fe40000201400 */
[----:B------:R-:W-:Y:S01]  /*aff0*/  I2FP.F32.S32 R6, R5 ;  /* 0x0000000500067245 */ /* 0x000fe20000201400 */
[----:B------:R-:W-:Y:S01]  /*b000*/  VIADD R5, R0, 0xffffffa0 ;  /* 0xffffffa000057836 */ /* 0x000fe20000000000 */
[----:B------:R-:W-:Y:S01]  /*b010*/  HMMA.16816.F32.BF16 R132, R16, R30, R136 ;  /* 0x0000001e1084723c */ /* 0x000fe20000041888 */
[----:B------:R-:W-:Y:S02]  /*b020*/  FMUL.FTZ R31, R187, UR8 ;  /* 0x00000008bb1f7c20 */ /* 0x000fe40008410000 */
[----:B---3--:R-:W-:Y:S01]  /*b030*/  FFMA.FTZ R6, R6, -UR12, R32 ;  /* 0x8000000c06067c23 */ /* 0x008fe20008010020 */
[----:B------:R-:W-:Y:S01]  /*b040*/  BAR.SYNC.DEFER_BLOCKING 0x0 ;  /* 0x0000000000007b1d */ /* 0x000fe20000010000 */
[-C--:B------:R-:W-:Y:S01]  /*b050*/  ISETP.GT.AND P5, PT, R225, R5.reuse, PT ;  /* 0x00000005e100720c */ /* 0x080fe20003fa4270 */
[----:B--2---:R-:W-:Y:S01]  /*b060*/  FMUL.FTZ R21, R186, UR8 ;  /* 0x00000008ba157c20 */ /* 0x004fe20008410000 */
[----:B------:R-:W-:-:S02]  /*b070*/  ISETP.GT.AND P3, PT, R227, R5, PT ;  /* 0x00000005e300720c */ /* 0x000fc40003f64270 */
[C---:B------:R-:W-:Y:S01]  /*b080*/  ISETP.GE.AND P6, PT, R5.reuse, R230, PT ;  /* 0x000000e60500720c */ /* 0x040fe20003fc6270 */
[----:B------:R1:W2:Y:S01]  /*b090*/  MUFU.TANH R32, R21 ;  /* 0x0000001500207308 */ /* 0x0002a20000002400 */
[C---:B------:R-:W-:Y:S02]  /*b0a0*/  ISETP.GE.AND P0, PT, R5.reuse, R231, PT ;  /* 0x000000e70500720c */ /* 0x040fe40003f06270 */
[----:B------:R-:W-:Y:S02]  /*b0b0*/  FSEL R20, R20, -INF , !P5 ;  /* 0xff80000014147808 */ /* 0x000fe40006800000 */
[----:B------:R-:W-:Y:S02]  /*b0c0*/  FSEL R6, R6, -INF , !P3 ;  /* 0xff80000006067808 */ /* 0x000fe40005800000 */
[----:B------:R-:W-:Y:S01]  /*b0d0*/  FSEL R199, R20, -INF , !P6 ;  /* 0xff80000014c77808 */ /* 0x000fe20007000000 */
[----:B------:R-:W-:Y:S01]  /*b0e0*/  FMUL.FTZ R20, R204, UR8 ;  /* 0x00000008cc147c20 */ /* 0x000fe20008410000 */
[----:B------:R-:W-:Y:S01]  /*b0f0*/  FSEL R236, R6, -INF , !P0 ;  /* 0xff80000006ec7808 */ /* 0x000fe20004000000 */
[----:B------:R-:W-:Y:S01]  /*b100*/  VIADD R6, R4, 0xffffffb8 ;  /* 0xffffffb804067836 */ /* 0x000fe20000000000 */
[-C--:B------:R-:W-:Y:S01]  /*b110*/  ISETP.GT.AND P5, PT, R224, R5.reuse, PT ;  /* 0x00000005e000720c */ /* 0x080fe20003fa4270 */
[----:B------:R-:W-:Y:S01]  /*b120*/  MUFU.TANH R30, R20 ;  /* 0x00000014001e7308 */ /* 0x000fe20000002400 */
[----:B------:R-:W-:Y:S01]  /*b130*/  ISETP.GE.AND P6, PT, R5, R228, PT ;  /* 0x000000e40500720c */ /* 0x000fe20003fc6270 */
[----:B------:R-:W-:Y:S01]  /*b140*/  HMMA.16816.F32.BF16 R136, R8, R26, R132 ;  /* 0x0000001a0888723c */ /* 0x000fe20000041884 */
[----:B------:R-:W-:Y:S01]  /*b150*/  ISETP.GT.AND P3, PT, R226, R5, PT ;  /* 0x00000005e200720c */ /* 0x000fe20003f64270 */
[----:B------:R-:W-:Y:S01]  /*b160*/  FMUL.FTZ R26, R181, UR8 ;  /* 0x00000008b51a7c20 */ /* 0x000fe20008410000 */
[----:B------:R-:W-:Y:S01]  /*b170*/  ISETP.GE.AND P0, PT, R5, R229, PT ;  /* 0x000000e50500720c */ /* 0x000fe20003f06270 */
[----:B------:R-:W-:Y:S01]  /*b180*/  FMUL.FTZ R5, R206, UR8 ;  /* 0x00000008ce057c20 */ /* 0x000fe20008410000 */
[----:B-1----:R-:W-:-:S02]  /*b190*/  IMAD.IADD R21, R33, 0x1, -R7 ;  /* 0x0000000121157824 */ /* 0x002fc400078e0a07 */
[----:B--2---:R-:W-:Y:S01]  /*b1a0*/  FFMA.FTZ R22, R22, -UR12, R32 ;  /* 0x8000000c16167c23 */ /* 0x004fe20008010020 */
[----:B------:R-:W-:Y:S01]  /*b1b0*/  IMAD.IADD R7, R223, 0x1, -R6 ;  /* 0x00000001df077824 */ /* 0x000fe200078e0a06 */
[----:B------:R1:W2:Y:S01]  /*b1c0*/  MUFU.TANH R23, R5 ;  /* 0x0000000500177308 */ /* 0x0002a20000002400 */
[----:B------:R-:W-:-:S03]  /*b1d0*/  IABS R21, R21 ;  /* 0x0000001500157213 */ /* 0x000fc60000000000 */
[----:B------:R-:W-:-:S04]  /*b1e0*/  IABS R7, R7 ;  /* 0x0000000700077213 */ /* 0x000fc80000000000 */
[----:B------:R-:W3:Y:S01]  /*b1f0*/  MUFU.TANH R132, R26 ;  /* 0x0000001a00847308 */ /* 0x000ee20000002400 */
[----:B-1----:R-:W-:-:S05]  /*b200*/  IMAD.IADD R5, R3, 0x1, -R6 ;  /* 0x0000000103057824 */ /* 0x002fca00078e0a06 */
[----:B------:R-:W-:-:S05]  /*b210*/  IABS R5, R5 ;  /* 0x0000000500057213 */ /* 0x000fca0000000000 */
[----:B------:R-:W-:Y:S02]  /*b220*/  IMAD.MOV.U32 R20, RZ, RZ, R5 ;  /* 0x000000ffff147224 */ /* 0x000fe400078e0005 */
[----:B------:R-:W-:Y:S01]  /*b230*/  IMAD.MOV.U32 R5, RZ, RZ, R7 ;  /* 0x000000ffff057224 */ /* 0x000fe200078e0007 */
[----:B------:R-:W-:Y:S02]  /*b240*/  I2FP.F32.S32 R7, R21 ;  /* 0x0000001500077245 */ /* 0x000fe40000201400 */
[----:B------:R-:W-:Y:S02]  /*b250*/  I2FP.F32.S32 R21, R20 ;  /* 0x0000001400157245 */ /* 0x000fe40000201400 */
[----:B------:R-:W-:Y:S01]  /*b260*/  I2FP.F32.S32 R20, R5 ;  /* 0x0000000500147245 */ /* 0x000fe20000201400 */
[----:B------:R-:W-:Y:S01]  /*b270*/  FFMA.FTZ R7, R7, -UR12, R140 ;  /* 0x8000000c07077c23 */ /* 0x000fe2000801008c */
[----:B------:R-:W-:Y:S02]  /*b280*/  VIADD R5, R0, 0xffffffb8 ;  /* 0xffffffb800057836 */ /* 0x000fe40000000000 */
[----:B--2---:R-:W-:Y:S01]  /*b290*/  FFMA.FTZ R23, R21, -UR12, R23 ;  /* 0x8000000c15177c23 */ /* 0x004fe20008010017 */
[----:B------:R-:W-:Y:S01]  /*b2a0*/  HMMA.16816.F32.BF16 R140, R16, R142, R200 ;  /* 0x0000008e108c723c */ /* 0x000fe200000418c8 */
[----:B------:R-:W-:Y:S01]  /*b2b0*/  FFMA.FTZ R21, R20, -UR12, R30 ;  /* 0x8000000c14157c23 */ /* 0x000fe2000801001e */
[----:B------:R-:W-:Y:S01]  /*b2c0*/  FSEL R20, R7, -INF , !P5 ;  /* 0xff80000007147808 */ /* 0x000fe20006800000 */
[----:B------:R-:W-:Y:S01]  /*b2d0*/  FMUL.FTZ R30, R185, UR8 ;  /* 0x00000008b91e7c20 */ /* 0x000fe20008410000 */
[----:B------:R-:W-:Y:S01]  /*b2e0*/  FSEL R7, R22, -INF , !P3 ;  /* 0xff80000016077808 */ /* 0x000fe20005800000 */
[----:B------:R-:W-:Y:S01]  /*b2f0*/  IMAD.IADD R22, R176, 0x1, -R6 ;  /* 0x00000001b0167824 */ /* 0x000fe200078e0a06 */
[----:B------:R-:W-:-:S02]  /*b300*/  ISETP.GT.AND P5, PT, R225, R5, PT ;  /* 0x00000005e100720c */ /* 0x000fc40003fa4270 */
[----:B------:R-:W-:Y:S02]  /*b310*/  ISETP.GT.AND P3, PT, R227, R5, PT ;  /* 0x00000005e300720c */ /* 0x000fe40003f64270 */
[----:B------:R-:W-:Y:S02]  /*b320*/  FSEL R177, R20, -INF , !P6 ;  /* 0xff80000014b17808 */ /* 0x000fe40007000000 */
[----:B------:R-:W-:Y:S02]  /*b330*/  FSEL R178, R7, -INF , !P0 ;  /* 0xff80000007b27808 */ /* 0x000fe40004000000 */
[C---:B------:R-:W-:Y:S02]  /*b340*/  ISETP.GE.AND P6, PT, R5.reuse, R230, PT ;  /* 0x000000e60500720c */ /* 0x040fe40003fc6270 */
[----:B------:R-:W-:Y:S02]  /*b350*/  ISETP.GE.AND P0, PT, R5, R231, PT ;  /* 0x000000e70500720c */ /* 0x000fe40003f06270 */
[----:B------:R-:W-:Y:S01]  /*b360*/  FSEL R20, R21, -INF , !P5 ;  /* 0xff80000015147808 */ /* 0x000fe20006800000 */
[----:B------:R-:W-:Y:S01]  /*b370*/  FMUL.FTZ R21, R136, UR8 ;  /* 0x0000000888157c20 */ /* 0x000fe20008410000 */
[----:B------:R-:W-:Y:S01]  /*b380*/  FSEL R7, R23, -INF , !P3 ;  /* 0xff80000017077808 */ /* 0x000fe20005800000 */
[----:B------:R-:W-:Y:S01]  /*b390*/  FMUL.FTZ R23, R183, UR8 ;  /* 0x00000008b7177c20 */ /* 0x000fe20008410000 */
[----:B------:R-:W-:Y:S01]  /*b3a0*/  FSEL R239, R20, -INF , !P6 ;  /* 0xff80000014ef7808 */ /* 0x000fe20007000000 */
[----:B------:R1:W2:Y:S01]  /*b3b0*/  MUFU.TANH R32, R21 ;  /* 0x0000001500207308 */ /* 0x0002a20000002400 */
[----:B------:R-:W-:Y:S01]  /*b3c0*/  FSEL R240, R7, -INF , !P0 ;  /* 0xff80000007f07808 */ /* 0x000fe20004000000 */
[----:B------:R-:W-:Y:S01]  /*b3d0*/  VIADD R7, R4, 0xffffffa1 ;  /* 0xffffffa104077836 */ /* 0x000fe20000000000 */
[-C--:B------:R-:W-:Y:S01]  /*b3e0*/  ISETP.GT.AND P5, PT, R224, R5.reuse, PT ;  /* 0x00000005e000720c */ /* 0x080fe20003fa4270 */
[----:B------:R-:W-:Y:S01]  /*b3f0*/  HMMA.16816.F32.BF16 R140, R8, R34, R140 ;  /* 0x00000022088c723c */ /* 0x000fe2000004188c */
[----:B------:R-:W-:Y:S01]  /*b400*/  ISETP.GE.AND P6, PT, R5, R228, PT ;  /* 0x000000e40500720c */ /* 0x000fe20003fc6270 */
[----:B------:R-:W-:Y:S01]  /*b410*/  IMAD.IADD R20, R3, 0x1, -R7 ;  /* 0x0000000103147824 */ /* 0x000fe200078e0a07 */
[----:B------:R-:W-:Y:S01]  /*b420*/  ISETP.GT.AND P3, PT, R226, R5, PT ;  /* 0x00000005e200720c */ /* 0x000fe20003f64270 */
[----:B------:R-:W-:Y:S01]  /*b430*/  MUFU.TANH R26, R23 ;  /* 0x00000017001a7308 */ /* 0x000fe20000002400 */
[----:B------:R-:W-:Y:S01]  /*b440*/  ISETP.GE.AND P0, PT, R5, R229, PT ;  /* 0x000000e50500720c */ /* 0x000fe20003f06270 */
[----:B------:R-:W-:Y:S01]  /*b450*/  FMUL.FTZ R5, R138, UR8 ;  /* 0x000000088a057c20 */ /* 0x000fe20008410000 */
[----:B------:R-:W-:-:S04]  /*b460*/  IABS R22, R22 ;  /* 0x0000001600167213 */ /* 0x000fc80000000000 */
[----:B------:R-:W-:Y:S01]  /*b470*/  I2FP.F32.S32 R22, R22 ;  /* 0x0000001600167245 */ /* 0x000fe20000201400 */
[----:B------:R4:W5:Y:S01]  /*b480*/  MUFU.TANH R27, R5 ;  /* 0x00000005001b7308 */ /* 0x0009620000002400 */
[----:B-1----:R-:W-:-:S05]  /*b490*/  IMAD.IADD R21, R33, 0x1, -R6 ;  /* 0x0000000121157824 */ /* 0x002fca00078e0a06 */
[----:B------:R-:W-:-:S04]  /*b4a0*/  IABS R21, R21 ;  /* 0x0000001500157213 */ /* 0x000fc80000000000 */
[----:B------:R-:W-:Y:S01]  /*b4b0*/  I2FP.F32.S32 R21, R21 ;  /* 0x0000001500157245 */ /* 0x000fe20000201400 */
[----:B----4-:R-:W-:-:S05]  /*b4c0*/  IMAD.IADD R5, R223, 0x1, -R7 ;  /* 0x00000001df057824 */ /* 0x010fca00078e0a07 */
[----:B------:R-:W-:Y:S02]  /*b4d0*/  IABS R6, R5 ;  /* 0x0000000500067213 */ /* 0x000fe40000000000 */
[----:B------:R-:W-:Y:S02]  /*b4e0*/  IABS R5, R20 ;  /* 0x0000001400057213 */ /* 0x000fe40000000000 */
[----:B------:R-:W-:Y:S02]  /*b4f0*/  I2FP.F32.S32 R6, R6 ;  /* 0x0000000600067245 */ /* 0x000fe40000201400 */
[----:B------:R-:W-:Y:S01]  /*b500*/  I2FP.F32.S32 R20, R5 ;  /* 0x0000000500147245 */ /* 0x000fe20000201400 */
[----:B------:R-:W-:Y:S02]  /*b510*/  VIADD R5, R0, 0xffffffa1 ;  /* 0xffffffa100057836 */ /* 0x000fe40000000000 */
[----:B---3--:R-:W-:Y:S01]  /*b520*/  FFMA.FTZ R23, R6, -UR12, R132 ;  /* 0x8000000c06177c23 */ /* 0x008fe20008010084 */
[----:B--2---:R-:W-:Y:S01]  /*b530*/  FFMA.FTZ R6, R21, -UR12, R32 ;  /* 0x8000000c15067c23 */ /* 0x004fe20008010020 */
[----:B------:R-:W-:Y:S01]  /*b540*/  HMMA.16816.F32.BF16 R132, R12, R34, R192 ;  /* 0x000000220c84723c */ /* 0x000fe200000418c0 */
[----:B-----5:R-:W-:Y:S01]  /*b550*/  FFMA.FTZ R21, R22, -UR12, R27 ;  /* 0x8000000c16157c23 */ /* 0x020fe2000801001b */
[----:B------:R-:W-:Y:S01]  /*b560*/  FFMA.FTZ R22, R20, -UR12, R26 ;  /* 0x8000000c14167c23 */ /* 0x000fe2000801001a */
[----:B------:R-:W-:Y:S01]  /*b570*/  MUFU.TANH R32, R30 ;  /* 0x0000001e00207308 */ /* 0x000fe20000002400 */
[----:B------:R-:W-:-:S02]  /*b580*/  FSEL R20, R6, -INF , !P5 ;  /* 0xff80000006147808 */ /* 0x000fc40006800000 */
[-C--:B------:R-:W-:Y:S02]  /*b590*/  ISETP.GT.AND P5, PT, R225, R5.reuse, PT ;  /* 0x00000005e100720c */ /* 0x080fe40003fa4270 */
[----:B------:R-:W-:Y:S01]  /*b5a0*/  FSEL R6, R21, -INF , !P3 ;  /* 0xff80000015067808 */ /* 0x000fe20005800000 */
[--C-:B------:R-:W-:Y:S01]  /*b5b0*/  IMAD.IADD R21, R33, 0x1, -R7.reuse ;  /* 0x0000000121157824 */ /* 0x100fe200078e0a07 */
[----:B------:R-:W-:Y:S01]  /*b5c0*/  ISETP.GT.AND P3, PT, R227, R5, PT ;  /* 0x00000005e300720c */ /* 0x000fe20003f64270 */
[----:B------:R1:W2:Y:S01]  /*b5d0*/  MUFU.TANH R27, R31 ;  /* 0x0000001f001b7308 */ /* 0x0002a20000002400 */
[----:B------:R-:W-:Y:S01]  /*b5e0*/  FSEL R237, R20, -INF , !P6 ;  /* 0xff80000014ed7808 */ /* 0x000fe20007000000 */
[----:B------:R-:W-:Y:S01]  /*b5f0*/  IMAD.IADD R7, R176, 0x1, -R7 ;  /* 0x00000001b0077824 */ /* 0x000fe200078e0a07 */
[----:B------:R-:W-:Y:S02]  /*b600*/  ISETP.GE.AND P6, PT, R5, R230, PT ;  /* 0x000000e60500720c */ /* 0x000fe40003fc6270 */
[----:B------:R-:W-:-:S02]  /*b610*/  FSEL R20, R23, -INF , !P5 ;  /* 0xff80000017147808 */ /* 0x000fc40006800000 */
[----:B------:R-:W-:Y:S01]  /*b620*/  FSEL R238, R6, -INF , !P0 ;  /* 0xff80000006ee7808 */ /* 0x000fe20004000000 */
[----:B------:R-:W-:Y:S01]  /*b630*/  FMUL.FTZ R23, R134, UR8 ;  /* 0x0000000886177c20 */ /* 0x000fe20008410000 */
[C---:B------:R-:W-:Y:S02]  /*b640*/  ISETP.GE.AND P0, PT, R5.reuse, R231, PT ;  /* 0x000000e70500720c */ /* 0x040fe40003f06270 */
[----:B------:R-:W-:Y:S02]  /*b650*/  FSEL R6, R22, -INF , !P3 ;  /* 0xff80000016067808 */ /* 0x000fe40005800000 */
[----:B------:R-:W-:Y:S01]  /*b660*/  FSEL R197, R20, -INF , !P6 ;  /* 0xff80000014c57808 */ /* 0x000fe20007000000 */
[----:B------:R-:W-:Y:S01]  /*b670*/  FMUL.FTZ R20, R132, UR8 ;  /* 0x0000000884147c20 */ /* 0x000fe20008410000 */
[----:B------:R-:W-:Y:S01]  /*b680*/  FSEL R198, R6, -INF , !P0 ;  /* 0xff80000006c67808 */ /* 0x000fe20004000000 */
[----:B------:R-:W-:Y:S01]  /*b690*/  VIADD R6, R4, 0xffffffa8 ;  /* 0xffffffa804067836 */ /* 0x000fe20000000000 */
[----:B------:R-:W-:Y:S01]  /*b6a0*/  MUFU.TANH R23, R23 ;  /* 0x0000001700177308 */ /* 0x000fe20000002400 */
[----:B------:R-:W-:Y:S01]  /*b6b0*/  ISETP.GT.AND P5, PT, R224, R5, PT ;  /* 0x00000005e000720c */ /* 0x000fe20003fa4270 */
[----:B-1----:R-:W-:Y:S01]  /*b6c0*/  HMMA.16816.F32.BF16 R28, R16, R28, R232 ;  /* 0x0000001c101c723c */ /* 0x002fe200000418e8 */
[----:B------:R-:W-:-:S02]  /*b6d0*/  ISETP.GE.AND P6, PT, R5, R228, PT ;  /* 0x000000e40500720c */ /* 0x000fc40003fc6270 */
[----:B------:R-:W-:Y:S02]  /*b6e0*/  ISETP.GT.AND P3, PT, R226, R5, PT ;  /* 0x00000005e200720c */ /* 0x000fe40003f64270 */
[----:B------:R-:W-:Y:S01]  /*b6f0*/  ISETP.GE.AND P0, PT, R5, R229, PT ;  /* 0x000000e50500720c */ /* 0x000fe20003f06270 */
[----:B------:R1:W3:Y:S01]  /*b700*/  MUFU.TANH R26, R20 ;  /* 0x00000014001a7308 */ /* 0x0002e20000002400 */
[----:B------:R-:W-:Y:S01]  /*b710*/  IMAD.IADD R5, R223, 0x1, -R6 ;  /* 0x00000001df057824 */ /* 0x000fe200078e0a06 */
[----:B------:R-:W-:Y:S02]  /*b720*/  IABS R21, R21 ;  /* 0x0000001500157213 */ /* 0x000fe40000000000 */
[----:B------:R-:W-:Y:S02]  /*b730*/  IABS R22, R7 ;  /* 0x0000000700167213 */ /* 0x000fe40000000000 */
[----:B------:R-:W-:Y:S02]  /*b740*/  IABS R7, R5 ;  /* 0x0000000500077213 */ /* 0x000fe40000000000 */
[----:B------:R-:W-:-:S02]  /*b750*/  I2FP.F32.S32 R21, R21 ;  /* 0x0000001500157245 */ /* 0x000fc40000201400 */
[----:B------:R-:W-:-:S04]  /*b760*/  I2FP.F32.S32 R22, R22 ;  /* 0x0000001600167245 */ /* 0x000fc80000201400 */
[----:B------:R-:W-:Y:S01]  /*b770*/  HMMA.16816.F32.BF16 R28, R8, R24, R28 ;  /* 0x00000018081c723c */ /* 0x000fe2000004181c */
[----:B--2---:R-:W-:Y:S01]  /*b780*/  FFMA.FTZ R17, R22, -UR12, R27 ;  /* 0x8000000c16117c23 */ /* 0x004fe2000801001b */
[----:B------:R-:W-:Y:S01]  /*b790*/  FMUL.FTZ R10, R135, UR8 ;  /* 0x00000008870a7c20 */ /* 0x000fe20008410000 */
[--C-:B-1----:R-:W-:Y:S02]  /*b7a0*/  IMAD.IADD R20, R3, 0x1, -R6.reuse ;  /* 0x0000000103147824 */ /* 0x102fe400078e0a06 */
[----:B------:R-:W-:-:S03]  /*b7b0*/  IMAD.IADD R9, R33, 0x1, -R6 ;  /* 0x0000000121097824 */ /* 0x000fc600078e0a06 */
[----:B------:R-:W-:Y:S02]  /*b7c0*/  IABS R5, R20 ;  /* 0x0000001400057213 */ /* 0x000fe40000000000 */
[----:B------:R-:W-:Y:S01]  /*b7d0*/  I2FP.F32.S32 R20, R7 ;  /* 0x0000000700147245 */ /* 0x000fe20000201400 */
[----:B------:R-:W-:Y:S01]  /*b7e0*/  FFMA.FTZ R7, R21, -UR12, R32 ;  /* 0x8000000c15077c23 */ /* 0x000fe20008010020 */
[----:B------:R-:W-:Y:S01]  /*b7f0*/  I2FP.F32.S32 R16, R5 ;  /* 0x0000000500107245 */ /* 0x000fe20000201400 */
[----:B------:R-:W-:Y:S01]  /*b800*/  VIADD R5, R0, 0xffffffa8 ;  /* 0xffffffa800057836 */ /* 0x000fe20000000000 */
[----:B------:R-:W-:Y:S01]  /*b810*/  IABS R9, R9 ;  /* 0x0000000900097213 */ /* 0x000fe20000000000 */
[----:B---3--:R-:W-:Y:S01]  /*b820*/  FFMA.FTZ R19, R20, -UR12, R26 ;  /* 0x8000000c14137c23 */ /* 0x008fe2000801001a */
[----:B------:R-:W-:Y:S01]  /*b830*/  FMUL.FTZ R20, R133, UR8 ;  /* 0x0000000885147c20 */ /* 0x000fe20008410000 */
[----:B------:R-:W-:Y:S01]  /*b840*/  FFMA.FTZ R18, R16, -UR12, R23 ;  /* 0x8000000c10127c23 */ /* 0x000fe20008010017 */
[----:B------:R-:W-:Y:S01]  /*b850*/  FSEL R16, R7, -INF , !P5 ;  /* 0xff80000007107808 */ /* 0x000fe20006800000 */
[----:B------:R-:W-:Y:S01]  /*b860*/  FMUL.FTZ R31, R31, UR8 ;  /* 0x000000081f1f7c20 */ /* 0x000fe20008410000 */
[----:B------:R-:W-:Y:S01]  /*b870*/  FSEL R7, R17, -INF , !P3 ;  /* 0xff80000011077808 */ /* 0x000fe20005800000 */
[----:B------:R-:W-:Y:S01]  /*b880*/  FMUL.FTZ R17, R140, UR8 ;  /* 0x000000088c117c20 */ /* 0x000fe20008410000 */
[-C--:B------:R-:W-:Y:S01]  /*b890*/  ISETP.GT.AND P5, PT, R225, R5.reuse, PT ;  /* 0x00000005e100720c */ /* 0x080fe20003fa4270 */
[----:B------:R-:W-:Y:S01]  /*b8a0*/  MUFU.TANH R21, R20 ;  /* 0x0000001400157308 */ /* 0x000fe20000002400 */
[----:B------:R-:W-:Y:S01]  /*b8b0*/  ISETP.GT.AND P3, PT, R227, R5, PT ;  /* 0x00000005e300720c */ /* 0x000fe20003f64270 */
[----:B------:R-:W-:Y:S01]  /*b8c0*/  HMMA.16816.F32.BF16 R132, R12, R24, R208 ;  /* 0x000000180c84723c */ /* 0x000fe200000418d0 */
[----:B------:R-:W-:Y:S01]  /*b8d0*/  FSEL R27, R16, -INF , !P6 ;  /* 0xff800000101b7808 */ /* 0x000fe20007000000 */
[----:B------:R-:W-:Y:S01]  /*b8e0*/  FMUL.FTZ R30, R30, UR8 ;  /* 0x000000081e1e7c20 */ /* 0x000fe20008410000 */
[----:B------:R-:W-:Y:S01]  /*b8f0*/  FSEL R32, R7, -INF , !P0 ;  /* 0xff80000007207808 */ /* 0x000fe20004000000 */
[----:B------:R-:W-:Y:S01]  /*b900*/  FMUL.FTZ R15, R137, UR8 ;  /* 0x00000008890f7c20 */ /* 0x000fe20008410000 */
[C---:B------:R-:W-:Y:S01]  /*b910*/  ISETP.GE.AND P6, PT, R5.reuse, R230, PT ;  /* 0x000000e60500720c */ /* 0x040fe20003fc6270 */
[----:B------:R1:W2:Y:S01]  /*b920*/  MUFU.TANH R20, R17 ;  /* 0x0000001100147308 */ /* 0x0002a20000002400 */
        /* <DEDUP_REMOVED lines=8> */
[----:B------:R-:W-:Y:S01]  /*b9b0*/  FSEL R195, R7, -INF , !P0 ;  /* 0xff80000007c37808 */ /* 0x000fe20004000000 */
[----:B------:R-:W-:Y:S01]  /*b9c0*/  IMAD.IADD R7, R176, 0x1, -R6 ;  /* 0x00000001b0077824 */ /* 0x000fe200078e0a06 */
[----:B------:R-:W-:-:S02]  /*b9d0*/  ISETP.GT.AND P5, PT, R224, R5, PT ;  /* 0x00000005e000720c */ /* 0x000fc40003fa4270 */
[C---:B------:R-:W-:Y:S02]  /*b9e0*/  ISETP.GE.AND P6, PT, R5.reuse, R228, PT ;  /* 0x000000e40500720c */ /* 0x040fe40003fc6270 */
[----:B------:R-:W-:Y:S01]  /*b9f0*/  ISETP.GT.AND P3, PT, R226, R5, PT ;  /* 0x00000005e200720c */ /* 0x000fe20003f64270 */
[----:B------:R3:W-:Y:S01]  /*ba00*/  MUFU.TANH R16, R10 ;  /* 0x0000000a00107308 */ /* 0x0007e20000002400 */
[----:B-1----:R-:W-:Y:S01]  /*ba10*/  FMUL.FTZ R17, R142, UR8 ;  /* 0x000000088e117c20 */ /* 0x002fe20008410000 */
[----:B------:R-:W-:Y:S01]  /*ba20*/  ISETP.GE.AND P0, PT, R5, R229, PT ;  /* 0x000000e50500720c */ /* 0x000fe20003f06270 */
[----:B------:R-:W-:Y:S01]  /*ba30*/  VIADD R5, R4, 0xffffffa9 ;  /* 0xffffffa904057836 */ /* 0x000fe20000000000 */
[----:B------:R-:W-:Y:S02]  /*ba40*/  IABS R11, R7 ;  /* 0x00000007000b7213 */ /* 0x000fe40000000000 */
[----:B------:R-:W-:Y:S01]  /*ba50*/  I2FP.F32.S32 R9, R9 ;  /* 0x0000000900097245 */ /* 0x000fe20000201400 */
[--C-:B------:R-:W-:Y:S01]  /*ba60*/  IMAD.IADD R6, R223, 0x1, -R5.reuse ;  /* 0x00000001df067824 */ /* 0x100fe200078e0a05 */
[----:B------:R-:W1:Y:S01]  /*ba70*/  MUFU.TANH R17, R17 ;  /* 0x0000001100117308 */ /* 0x000e620000002400 */
[----:B------:R-:W-:Y:S01]  /*ba80*/  IMAD.IADD R8, R3, 0x1, -R5 ;  /* 0x0000000103087824 */ /* 0x000fe200078e0a05 */
[----:B------:R-:W-:-:S02]  /*ba90*/  I2FP.F32.S32 R11, R11 ;  /* 0x0000000b000b7245 */ /* 0x000fc40000201400 */
[----:B------:R-:W-:Y:S02]  /*baa0*/  IABS R7, R6 ;  /* 0x0000000600077213 */ /* 0x000fe40000000000 */
[----:B------:R-:W-:Y:S02]  /*bab0*/  IABS R6, R8 ;  /* 0x0000000800067213 */ /* 0x000fe40000000000 */
[----:B------:R-:W4:Y:S01]  /*bac0*/  MUFU.TANH R18, R18 ;  /* 0x0000001200127308 */ /* 0x000f220000002400 */
[----:B---3--:R-:W-:Y:S01]  /*bad0*/  I2FP.F32.S32 R10, R7 ;  /* 0x00000007000a7245 */ /* 0x008fe20000201400 */
[----:B--2---:R-:W-:Y:S01]  /*bae0*/  FFMA.FTZ R7, R9, -UR12, R20 ;  /* 0x8000000c09077c23 */ /* 0x004fe20008010014 */
[----:B------:R-:W-:Y:S01]  /*baf0*/  I2FP.F32.S32 R8, R6 ;  /* 0x0000000600087245 */ /* 0x000fe20000201400 */
[----:B------:R-:W-:-:S03]  /*bb00*/  VIADD R6, R0, 0xffffffa9 ;  /* 0xffffffa900067836 */ /* 0x000fc60000000000 */
[----:B------:R-:W-:Y:S01]  /*bb10*/  FSEL R7, R7, -INF , !P5 ;  /* 0xff80000007077808 */ /* 0x000fe20006800000 */
[----:B------:R-:W-:Y:S01]  /*bb20*/  MUFU.TANH R25, R25 ;  /* 0x0000001900197308 */ /* 0x000fe20000002400 */
[----:B-1----:R-:W-:Y:S01]  /*bb30*/  FFMA.FTZ R9, R11, -UR12, R17 ;  /* 0x8000000c0b097c23 */ /* 0x002fe20008010011 */
[----:B------:R-:W-:Y:S01]  /*bb40*/  FFMA.FTZ R11, R10, -UR12, R21 ;  /* 0x8000000c0a0b7c23 */ /* 0x000fe20008010015 */
[----:B------:R-:W-:Y:S01]  /*bb50*/  FFMA.FTZ R10, R8, -UR12, R16 ;  /* 0x8000000c080a7c23 */ /* 0x000fe20008010010 */
[----:B------:R-:W-:Y:S02]  /*bb60*/  ISETP.GT.AND P5, PT, R225, R6, PT ;  /* 0x00000006e100720c */ /* 0x000fe40003fa4270 */
[----:B------:R-:W-:Y:S01]  /*bb70*/  FSEL R8, R9, -INF , !P3 ;  /* 0xff80000009087808 */ /* 0x000fe20005800000 */
[----:B------:R-:W-:Y:S01]  /*bb80*/  IMAD.IADD R9, R33, 0x1, -R5 ;  /* 0x0000000121097824 */ /* 0x000fe200078e0a05 */
[----:B------:R-:W-:Y:S02]  /*bb90*/  FSEL R23, R7, -INF , !P6 ;  /* 0xff80000007177808 */ /* 0x000fe40007000000 */
[----:B------:R-:W-:-:S02]  /*bba0*/  ISETP.GE.AND P3, PT, R6, R230, PT ;  /* 0x000000e60600720c */ /* 0x000fc40003f66270 */
[----:B------:R-:W-:Y:S02]  /*bbb0*/  FSEL R7, R11, -INF , !P5 ;  /* 0xff8000000b077808 */ /* 0x000fe40006800000 */
[----:B------:R-:W-:Y:S01]  /*bbc0*/  FSEL R26, R8, -INF , !P0 ;  /* 0xff800000081a7808 */ /* 0x000fe20004000000 */
[----:B------:R-:W-:Y:S01]  /*bbd0*/  FMUL.FTZ R8, R28, UR8 ;  /* 0x000000081c087c20 */ /* 0x000fe20008410000 */
[----:B------:R-:W-:Y:S01]  /*bbe0*/  ISETP.GT.AND P6, PT, R227, R6, PT ;  /* 0x00000006e300720c */ /* 0x000fe20003fc4270 */
[----:B------:R-:W1:Y:S01]  /*bbf0*/  MUFU.TANH R11, R19 ;  /* 0x00000013000b7308 */ /* 0x000e620000002400 */
[----:B------:R-:W-:Y:S02]  /*bc00*/  FSEL R138, R7, -INF , !P3 ;  /* 0xff800000078a7808 */ /* 0x000fe40005800000 */
[----:B------:R-:W-:Y:S02]  /*bc10*/  ISETP.GE.AND P5, PT, R6, R231, PT ;  /* 0x000000e70600720c */ /* 0x000fe40003fa6270 */
[----:B------:R-:W-:-:S02]  /*bc20*/  FSEL R7, R10, -INF , !P6 ;  /* 0xff8000000a077808 */ /* 0x000fc40007000000 */
[----:B------:R-:W-:Y:S01]  /*bc30*/  ISETP.GT.AND P0, PT, R224, R6, PT ;  /* 0x00000006e000720c */ /* 0x000fe20003f04270 */
[----:B------:R2:W-:Y:S01]  /*bc40*/  MUFU.TANH R17, R8 ;  /* 0x0000000800117308 */ /* 0x0005e20000002400 */
[----:B------:R-:W-:Y:S01]  /*bc50*/  FSEL R192, R7, -INF , !P5 ;  /* 0xff80000007c07808 */ /* 0x000fe20006800000 */
[----:B------:R-:W-:Y:S01]  /*bc60*/  FMUL.FTZ R7, R29, UR8 ;  /* 0x000000081d077c20 */ /* 0x000fe20008410000 */
[----:B------:R-:W-:Y:S02]  /*bc70*/  ISETP.GE.AND P3, PT, R6, R228, PT ;  /* 0x000000e40600720c */ /* 0x000fe40003f66270 */
[----:B------:R-:W-:Y:S02]  /*bc80*/  ISETP.GT.AND P6, PT, R226, R6, PT ;  /* 0x00000006e200720c */ /* 0x000fe40003fc4270 */
[----:B------:R-:W-:Y:S01]  /*bc90*/  ISETP.GE.AND P5, PT, R6, R229, PT ;  /* 0x000000e50600720c */ /* 0x000fe20003fa6270 */
[----:B------:R3:W-:Y:S08]  /*bca0*/  MUFU.TANH R16, R7 ;  /* 0x0000000700107308 */ /* 0x0007f00000002400 */
[----:B------:R-:W-:Y:S01]  /*bcb0*/  MUFU.TANH R29, R31 ;  /* 0x0000001f001d7308 */ /* 0x000fe20000002400 */
[----:B--2---:R-:W-:Y:S01]  /*bcc0*/  IMAD.IADD R8, R176, 0x1, -R5 ;  /* 0x00000001b0087824 */ /* 0x004fe200078e0a05 */
[----:B------:R-:W-:Y:S01]  /*bcd0*/  IABS R5, R9 ;  /* 0x0000000900057213 */ /* 0x000fe20000000000 */
[----:B------:R-:W-:-:S03]  /*bce0*/  VIADD R9, R4, 0xffffffb9 ;  /* 0xffffffb904097836 */ /* 0x000fc60000000000 */
[----:B------:R-:W-:Y:S01]  /*bcf0*/  IABS R6, R8 ;  /* 0x0000000800067213 */ /* 0x000fe20000000000 */
[C---:B------:R-:W-:Y:S01]  /*bd00*/  VIADD R8, R4.reuse, 0xffffffb0 ;  /* 0xffffffb004087836 */ /* 0x040fe20000000000 */
[----:B------:R-:W-:Y:S01]  /*bd10*/  I2FP.F32.S32 R5, R5 ;  /* 0x0000000500057245 */ /* 0x000fe20000201400 */
[----:B---3--:R-:W-:Y:S01]  /*bd20*/  VIADD R7, R4, 0xffffffb1 ;  /* 0xffffffb104077836 */ /* 0x008fe20000000000 */
[----:B------:R-:W-:Y:S01]  /*bd30*/  I2FP.F32.S32 R6, R6 ;  /* 0x0000000600067245 */ /* 0x000fe20000201400 */
[----:B------:R1:W2:Y:S01]  /*bd40*/  MUFU.TANH R28, R30 ;  /* 0x0000001e001c7308 */ /* 0x0002a20000002400 */
[----:B------:R-:W-:Y:S02]  /*bd50*/  IMAD.IADD R4, R176, 0x1, -R8 ;  /* 0x00000001b0047824 */ /* 0x000fe400078e0a08 */
[----:B----4-:R-:W-:Y:S01]  /*bd60*/  FFMA.FTZ R13, R5, -UR12, R18 ;  /* 0x8000000c050d7c23 */ /* 0x010fe20008010012 */
[C---:B------:R-:W-:Y:S02]  /*bd70*/  IMAD.IADD R5, R33.reuse, 0x1, -R8 ;  /* 0x0000000121057824 */ /* 0x040fe400078e0a08 */
[----:B------:R-:W-:-:S03]  /*bd80*/  IMAD.IADD R10, R33, 0x1, -R7 ;  /* 0x00000001210a7824 */ /* 0x000fc600078e0a07 */
[----:B------:R-:W-:Y:S02]  /*bd90*/  IABS R14, R5 ;  /* 0x00000005000e7213 */ /* 0x000fe40000000000 */
[----:B------:R-:W-:Y:S02]  /*bda0*/  IABS R5, R4 ;  /* 0x0000000400057213 */ /* 0x000fe40000000000 */
[----:B------:R-:W-:Y:S02]  /*bdb0*/  IABS R12, R10 ;  /* 0x0000000a000c7213 */ /* 0x000fe40000000000 */
[----:B------:R-:W-:Y:S01]  /*bdc0*/  I2FP.F32.S32 R5, R5 ;  /* 0x0000000500057245 */ /* 0x000fe20000201400 */
[----:B-1----:R-:W-:Y:S01]  /*bdd0*/  FFMA.FTZ R30, R6, -UR12, R11 ;  /* 0x8000000c061e7c23 */ /* 0x002fe2000801000b */
[----:B------:R-:W-:-:S03]  /*bde0*/  IMAD.IADD R6, R176, 0x1, -R7 ;  /* 0x00000001b0067824 */ /* 0x000fc600078e0a07 */
[----:B--2---:R-:W-:Y:S01]  /*bdf0*/  FFMA.FTZ R28, R5, -UR12, R28 ;  /* 0x8000000c051c7c23 */ /* 0x004fe2000801001c */
[----:B------:R-:W-:Y:S02]  /*be00*/  IMAD.IADD R11, R33, 0x1, -R9 ;  /* 0x00000001210b7824 */ /* 0x000fe400078e0a09 */
[----:B------:R-:W-:Y:S01]  /*be10*/  VIADD R5, R0, 0xffffffb1 ;  /* 0xffffffb100057836 */ /* 0x000fe20000000000 */
[----:B------:R-:W-:Y:S01]  /*be20*/  IABS R4, R6 ;  /* 0x0000000600047213 */ /* 0x000fe20000000000 */
[----:B------:R-:W-:Y:S01]  /*be30*/  IMAD.MOV.U32 R6, RZ, RZ, R14 ;  /* 0x000000ffff067224 */ /* 0x000fe200078e000e */
[----:B------:R-:W-:Y:S01]  /*be40*/  IABS R10, R11 ;  /* 0x0000000b000a7213 */ /* 0x000fe20000000000 */
[----:B------:R-:W-:Y:S01]  /*be50*/  IMAD.MOV.U32 R11, RZ, RZ, R12 ;  /* 0x000000ffff0b7224 */ /* 0x000fe200078e000c */
[----:B------:R-:W-:Y:S02]  /*be60*/  I2FP.F32.S32 R4, R4 ;  /* 0x0000000400047245 */ /* 0x000fe40000201400 */
[----:B------:R-:W-:-:S02]  /*be70*/  I2FP.F32.S32 R6, R6 ;  /* 0x0000000600067245 */ /* 0x000fc40000201400 */
[----:B------:R-:W-:Y:S01]  /*be80*/  I2FP.F32.S32 R12, R10 ;  /* 0x0000000a000c7245 */ /* 0x000fe20000201400 */
[----:B------:R-:W-:Y:S01]  /*be90*/  FFMA.FTZ R29, R4, -UR12, R29 ;  /* 0x8000000c041d7c23 */ /* 0x000fe2000801001d */
[----:B------:R-:W-:Y:S02]  /*bea0*/  IMAD.IADD R4, R176, 0x1, -R9 ;  /* 0x00000001b0047824 */ /* 0x000fe400078e0a09 */
[----:B------:R-:W-:Y:S01]  /*beb0*/  FFMA.FTZ R10, R6, -UR12, R17 ;  /* 0x8000000c060a7c23 */ /* 0x000fe20008010011 */
[----:B------:R-:W-:Y:S01]  /*bec0*/  VIADD R6, R0, 0xffffffb0 ;  /* 0xffffffb000067836 */ /* 0x000fe20000000000 */
[----:B------:R-:W-:Y:S01]  /*bed0*/  I2FP.F32.S32 R11, R11 ;  /* 0x0000000b000b7245 */ /* 0x000fe20000201400 */
[----:B------:R-:W-:Y:S01]  /*bee0*/  FFMA.FTZ R12, R12, -UR12, R15 ;  /* 0x8000000c0c0c7c23 */ /* 0x000fe2000801000f */
[----:B------:R-:W-:Y:S02]  /*bef0*/  IABS R14, R4 ;  /* 0x00000004000e7213 */ /* 0x000fe40000000000 */
[----:B------:R-:W-:Y:S01]  /*bf00*/  FSEL R4, R13, -INF , !P0 ;  /* 0xff8000000d047808 */ /* 0x000fe20004000000 */
[----:B------:R-:W-:Y:S01]  /*bf10*/  FFMA.FTZ R11, R11, -UR12, R16 ;  /* 0x8000000c0b0b7c23 */ /* 0x000fe20008010010 */
[----:B------:R-:W-:Y:S01]  /*bf20*/  ISETP.GT.AND P0, PT, R224, R6, PT ;  /* 0x00000006e000720c */ /* 0x000fe20003f04270 */
[----:B------:R-:W-:Y:S01]  /*bf30*/  IMAD.MOV.U32 R13, RZ, RZ, R14 ;  /* 0x000000ffff0d7224 */ /* 0x000fe200078e000e */
        /* <DEDUP_REMOVED lines=10> */
[----:B------:R-:W-:Y:S02]  /*bfe0*/  FMNMX3.FTZ R10, R218, R177, R27, !PT ;  /* 0x000000b1da0a7276 */ /* 0x000fe4000781001b */
[----:B------:R-:W-:Y:S02]  /*bff0*/  I2FP.F32.S32 R13, R13 ;  /* 0x0000000d000d7245 */ /* 0x000fe40000201400 */
[----:B------:R-:W-:Y:S02]  /*c000*/  FSEL R11, R12, -INF , !P0 ;  /* 0xff8000000c0b7808 */ /* 0x000fe40004000000 */
[----:B------:R-:W-:Y:S01]  /*c010*/  ISETP.GE.AND P0, PT, R4, R228, PT ;  /* 0x000000e40400720c */ /* 0x000fe20003f06270 */
[----:B------:R-:W-:Y:S01]  /*c020*/  FFMA.FTZ R25, R13, -UR12, R25 ;  /* 0x8000000c0d197c23 */ /* 0x000fe20008010019 */
[----:B------:R-:W-:-:S02]  /*c030*/  FMNMX3.FTZ R10, R10, R23, R21, !PT ;  /* 0x000000170a0a7276 */ /* 0x000fc40007810015 */
        /* <DEDUP_REMOVED lines=57> */
.L_x_2813:
[----:B------:R-:W-:Y:S01]  /*c3d0*/  FMNMX3.FTZ R10, R24, R237, R196, !PT ;  /* 0x000000ed180a7276 */ /* 0x000fe200078100c4 */
[----:B-1----:R-:W-:Y:S01]  /*c3e0*/  FMUL.FTZ R12, R132, UR8 ;  /* 0x00000008840c7c20 */ /* 0x002fe20008410000 */
[----:B------:R-:W-:Y:S01]  /*c3f0*/  FSEL R11, R30, -INF , !P6 ;  /* 0xff8000001e0b7808 */ /* 0x000fe20007000000 */
[----:B------:R-:W-:Y:S01]  /*c400*/  FMUL.FTZ R14, R133, UR8 ;  /* 0x00000008850e7c20 */ /* 0x000fe20008410000 */
[----:B------:R-:W-:Y:S01]  /*c410*/  ISETP.GE.AND P6, PT, R6, R229, PT ;  /* 0x000000e50600720c */ /* 0x000fe20003fc6270 */
[----:B------:R-:W1:Y:S01]  /*c420*/  SHFL.BFLY PT, R15, R10, 0x2, 0x1f ;  /* 0x0c401f000a0f7f89 */ /* 0x000e6200000e0000 */
[----:B------:R-:W-:Y:S01]  /*c430*/  FSEL R13, R28, -INF , !P3 ;  /* 0xff8000001c0d7808 */ /* 0x000fe20005800000 */
[----:B------:R2:W-:Y:S01]  /*c440*/  MUFU.TANH R19, R12 ;  /* 0x0000000c00137308 */ /* 0x0005e20000002400 */
[----:B------:R-:W-:Y:S01]  /*c450*/  FSEL R11, R11, -INF , !P5 ;  /* 0xff8000000b0b7808 */ /* 0x000fe20006800000 */
[----:B------:R-:W-:Y:S01]  /*c460*/  LDSM.16.MT88.4 R140, [R247+0xa000] ;  /* 0x00a00000f78c783b */ /* 0x000fe20000004200 */
[----:B------:R-:W-:-:S02]  /*c470*/  ISETP.GT.AND P5, PT, R226, R5, PT ;  /* 0x00000005e200720c */ /* 0x000fc40003fa4270 */
[----:B------:R-:W-:Y:S02]  /*c480*/  FSEL R132, R13, -INF , !P6 ;  /* 0xff8000000d847808 */ /* 0x000fe40007000000 */
[----:B------:R-:W-:Y:S01]  /*c490*/  ISETP.GE.AND P3, PT, R5, R229, PT ;  /* 0x000000e50500720c */ /* 0x000fe20003f66270 */
[----:B------:R3:W-:Y:S01]  /*c4a0*/  MUFU.TANH R18, R14 ;  /* 0x0000000e00127308 */ /* 0x0007e20000002400 */
[----:B------:R-:W-:Y:S02]  /*c4b0*/  ISETP.GT.AND P6, PT, R226, R4, PT ;  /* 0x00000004e200720c */ /* 0x000fe40003fc4270 */
[----:B------:R-:W-:Y:S02]  /*c4c0*/  FMNMX3.FTZ R136, R216, R178, R32, !PT ;  /* 0x000000b2d8887276 */ /* 0x000fe40007810020 */
[----:B------:R-:W-:Y:S02]  /*c4d0*/  FSEL R13, R25, -INF , !P6 ;  /* 0xff800000190d7808 */ /* 0x000fe40007000000 */
[----:B------:R-:W-:-:S02]  /*c4e0*/  FMNMX3.FTZ R136, R136, R26, R11, !PT ;  /* 0x0000001a88887276 */ /* 0x000fc4000781000b */
[----:B--2---:R-:W-:Y:S02]  /*c4f0*/  FSEL R12, R29, -INF , !P5 ;  /* 0xff8000001d0c7808 */ /* 0x004fe40006800000 */
[----:B------:R-:W-:Y:S02]  /*c500*/  ISETP.GE.AND P5, PT, R4, R229, PT ;  /* 0x000000e50400720c */ /* 0x000fe40003fa6270 */
[----:B------:R-:W-:Y:S01]  /*c510*/  FSEL R137, R12, -INF , !P3 ;  /* 0xff8000000c897808 */ /* 0x000fe20005800000 */
[----:B------:R-:W-:Y:S01]  /*c520*/  FMUL.FTZ R12, R135, UR8 ;  /* 0x00000008870c7c20 */ /* 0x000fe20008410000 */
[----:B------:R-:W-:Y:S02]  /*c530*/  FSEL R194, R13, -INF , !P5 ;  /* 0xff8000000dc27808 */ /* 0x000fe40006800000 */
[----:B------:R-:W-:Y:S02]  /*c540*/  FMNMX3.FTZ R136, R136, R132, R137, !PT ;  /* 0x0000008488887276 */ /* 0x000fe40007810089 */
[----:B------:R-:W-:Y:S01]  /*c550*/  ISETP.GT.AND P0, PT, R225, R6, PT ;  /* 0x00000006e100720c */ /* 0x000fe20003f04270 */
[----:B------:R-:W-:Y:S01]  /*c560*/  MUFU.TANH R12, R12 ;  /* 0x0000000c000c7308 */ /* 0x000fe20000002400 */
[----:B------:R-:W-:-:S02]  /*c570*/  ISETP.GE.AND P3, PT, R6, R230, PT ;  /* 0x000000e60600720c */ /* 0x000fc40003f66270 */
[----:B------:R-:W-:Y:S02]  /*c580*/  ISETP.GT.AND P6, PT, R227, R6, PT ;  /* 0x00000006e300720c */ /* 0x000fe40003fc4270 */
[----:B------:R-:W-:Y:S01]  /*c590*/  ISETP.GE.AND P5, PT, R6, R231, PT ;  /* 0x000000e70600720c */ /* 0x000fe20003fa6270 */
[----:B------:R-:W-:Y:S01]  /*c5a0*/  FMUL.FTZ R6, R134, UR8 ;  /* 0x0000000886067c20 */ /* 0x000fe20008410000 */
[----:B------:R-:W-:Y:S02]  /*c5b0*/  FMNMX3.FTZ R136, R136, R238, R194, !PT ;  /* 0x000000ee88887276 */ /* 0x000fe400078100c2 */
[----:B-1----:R-:W-:Y:S01]  /*c5c0*/  FMNMX.FTZ R16, R10, R15, !PT ;  /* 0x0000000f0a107209 */ /* 0x002fe20007810000 */
[----:B------:R1:W2:Y:S01]  /*c5d0*/  MUFU.TANH R17, R6 ;  /* 0x0000000600117308 */ /* 0x0002a20000002400 */
[-C--:B------:R-:W-:Y:S01]  /*c5e0*/  IADD3 R10, PT, PT, R223, -R8.reuse, RZ ;  /* 0x80000008df0a7210 */ /* 0x080fe20007ffe0ff */
[----:B---3--:R-:W3:Y:S01]  /*c5f0*/  SHFL.BFLY PT, R14, R136, 0x2, 0x1f ;  /* 0x0c401f00880e7f89 */ /* 0x008ee200000e0000 */
[----:B------:R-:W-:-:S02]  /*c600*/  IADD3 R8, PT, PT, R3, -R8, RZ ;  /* 0x8000000803087210 */ /* 0x000fc40007ffe0ff */
[----:B------:R-:W-:Y:S01]  /*c610*/  IABS R10, R10 ;  /* 0x0000000a000a7213 */ /* 0x000fe20000000000 */
[----:B------:R-:W4:Y:S01]  /*c620*/  SHFL.BFLY PT, R135, R16, 0x1, 0x1f ;  /* 0x0c201f0010877f89 */ /* 0x000f2200000e0000 */
[----:B------:R-:W-:Y:S02]  /*c630*/  IABS R8, R8 ;  /* 0x0000000800087213 */ /* 0x000fe40000000000 */
[----:B------:R-:W-:Y:S02]  /*c640*/  MOV R20, R243 ;  /* 0x000000f300147202 */ /* 0x000fe40000000f00 */
[----:B------:R-:W-:Y:S02]  /*c650*/  I2FP.F32.S32 R8, R8 ;  /* 0x0000000800087245 */ /* 0x000fe40000201400 */
[----:B------:R-:W-:Y:S02]  /*c660*/  MOV R22, R242 ;  /* 0x000000f200167202 */ /* 0x000fe40000000f00 */
[----:B------:R-:W-:-:S02]  /*c670*/  MOV R31, R241 ;  /* 0x000000f1001f7202 */ /* 0x000fc40000000f00 */
[-C--:B-1----:R-:W-:Y:S01]  /*c680*/  IADD3 R6, PT, PT, R223, -R7.reuse, RZ ;  /* 0x80000007df067210 */ /* 0x082fe20007ffe0ff */
[----:B--2---:R-:W-:Y:S01]  /*c690*/  FFMA.FTZ R8, R8, -UR12, R17 ;  /* 0x8000000c08087c23 */ /* 0x004fe20008010011 */
[----:B------:R-:W-:Y:S02]  /*c6a0*/  IADD3 R7, PT, PT, R3, -R7, RZ ;  /* 0x8000000703077210 */ /* 0x000fe40007ffe0ff */
[----:B------:R-:W-:Y:S02]  /*c6b0*/  IABS R6, R6 ;  /* 0x0000000600067213 */ /* 0x000fe40000000000 */
[----:B------:R-:W-:Y:S02]  /*c6c0*/  IABS R15, R7 ;  /* 0x00000007000f7213 */ /* 0x000fe40000000000 */
[----:B------:R-:W-:Y:S01]  /*c6d0*/  MOV R7, R10 ;  /* 0x0000000a00077202 */ /* 0x000fe20000000f00 */
[----:B------:R-:W-:Y:S01]  /*c6e0*/  FMUL.FTZ R10, R205, UR8 ;  /* 0x00000008cd0a7c20 */ /* 0x000fe20008410000 */
[----:B------:R-:W-:Y:S01]  /*c6f0*/  MOV R13, R6 ;  /* 0x00000006000d7202 */ /* 0x000fe20000000f00 */
[----:B------:R-:W-:Y:S01]  /*c700*/  FMUL.FTZ R6, R207, UR8 ;  /* 0x00000008cf067c20 */ /* 0x000fe20008410000 */
[----:B------:R-:W-:-:S02]  /*c710*/  I2FP.F32.S32 R7, R7 ;  /* 0x0000000700077245 */ /* 0x000fc40000201400 */
[-C--:B------:R-:W-:Y:S01]  /*c720*/  IADD3 R3, PT, PT, R3, -R9.reuse, RZ ;  /* 0x8000000903037210 */ /* 0x080fe20007ffe0ff */
[----:B------:R-:W1:Y:S01]  /*c730*/  MUFU.TANH R10, R10 ;  /* 0x0000000a000a7308 */ /* 0x000e620000002400 */
[----:B------:R-:W-:Y:S01]  /*c740*/  IADD3 R9, PT, PT, R223, -R9, RZ ;  /* 0x80000009df097210 */ /* 0x000fe20007ffe0ff */
[----:B------:R-:W-:Y:S01]  /*c750*/  FFMA.FTZ R7, R7, -UR12, R19 ;  /* 0x8000000c07077c23 */ /* 0x000fe20008010013 */
[----:B------:R-:W-:Y:S02]  /*c760*/  I2FP.F32.S32 R13, R13 ;  /* 0x0000000d000d7245 */ /* 0x000fe40000201400 */
[----:B---3--:R-:W-:Y:S02]  /*c770*/  FMNMX.FTZ R136, R136, R14, !PT ;  /* 0x0000000e88887209 */ /* 0x008fe40007810000 */
[----:B------:R-:W-:Y:S01]  /*c780*/  FSEL R7, R7, -INF , !P0 ;  /* 0xff80000007077808 */ /* 0x000fe20004000000 */
[----:B------:R2:W3:Y:S01]  /*c790*/  MUFU.TANH R14, R6 ;  /* 0x00000006000e7308 */ /* 0x0004e20000002400 */
[----:B------:R-:W-:Y:S01]  /*c7a0*/  I2FP.F32.S32 R15, R15 ;  /* 0x0000000f000f7245 */ /* 0x000fe20000201400 */
[----:B------:R-:W-:Y:S01]  /*c7b0*/  FFMA.FTZ R13, R13, -UR12, R18 ;  /* 0x8000000c0d0d7c23 */ /* 0x000fe20008010012 */
[----:B------:R-:W-:-:S02]  /*c7c0*/  FSEL R208, R7, -INF , !P3 ;  /* 0xff80000007d07808 */ /* 0x000fc40005800000 */
[----:B------:R-:W-:Y:S01]  /*c7d0*/  IABS R7, R3 ;  /* 0x0000000300077213 */ /* 0x000fe20000000000 */
[----:B------:R-:W-:Y:S01]  /*c7e0*/  FFMA.FTZ R15, R15, -UR12, R12 ;  /* 0x8000000c0f0f7c23 */ /* 0x000fe2000801000c */
[----:B------:R-:W-:Y:S02]  /*c7f0*/  FSEL R3, R8, -INF , !P6 ;  /* 0xff80000008037808 */ /* 0x000fe40007000000 */
[----:B------:R-:W-:Y:S01]  /*c800*/  ISETP.GT.AND P0, PT, R225, R5, PT ;  /* 0x00000005e100720c */ /* 0x000fe20003f04270 */
[----:B------:R-:W5:Y:S01]  /*c810*/  SHFL.BFLY PT, R8, R136, 0x1, 0x1f ;  /* 0x0c201f0088087f89 */ /* 0x000f6200000e0000 */
[----:B------:R-:W-:Y:S02]  /*c820*/  FSEL R211, R3, -INF , !P5 ;  /* 0xff80000003d37808 */ /* 0x000fe40006800000 */
[----:B----4-:R-:W-:Y:S02]  /*c830*/  FMNMX.FTZ R135, R16, R135, !PT ;  /* 0x0000008710877209 */ /* 0x010fe40007810000 */
[----:B------:R-:W-:-:S02]  /*c840*/  ISETP.GT.AND P6, PT, R227, R5, PT ;  /* 0x00000005e300720c */ /* 0x000fc40003fc4270 */
[----:B--2---:R-:W-:Y:S01]  /*c850*/  IABS R6, R9 ;  /* 0x0000000900067213 */ /* 0x004fe20000000000 */
[----:B------:R-:W-:Y:S01]  /*c860*/  FMUL.FTZ R12, R135, UR9 ;  /* 0x00000009870c7c20 */ /* 0x000fe20008410000 */
[----:B------:R-:W-:Y:S02]  /*c870*/  ISETP.GE.AND P3, PT, R5, R230, PT ;  /* 0x000000e60500720c */ /* 0x000fe40003f66270 */
[----:B------:R-:W-:Y:S02]  /*c880*/  I2FP.F32.S32 R3, R6 ;  /* 0x0000000600037245 */ /* 0x000fe40000201400 */
[----:B------:R-:W-:Y:S02]  /*c890*/  FSEL R6, R13, -INF , !P0 ;  /* 0xff8000000d067808 */ /* 0x000fe40004000000 */
[----:B------:R-:W-:Y:S01]  /*c8a0*/  ISETP.GE.AND P0, PT, R5, R231, PT ;  /* 0x000000e70500720c */ /* 0x000fe20003f06270 */
[----:B-1----:R-:W-:Y:S01]  /*c8b0*/  FFMA.FTZ R5, R3, -UR12, R10 ;  /* 0x8000000c03057c23 */ /* 0x002fe2000801000a */
[----:B------:R-:W-:-:S02]  /*c8c0*/  FSEL R15, R15, -INF , !P6 ;  /* 0xff8000000f0f7808 */ /* 0x000fc40007000000 */
[----:B------:R-:W-:Y:S02]  /*c8d0*/  FSETP.NEU.FTZ.AND P5, PT, R135, -INF , PT ;  /* 0xff8000008700780b */ /* 0x000fe40003fbd000 */
[----:B------:R-:W-:Y:S02]  /*c8e0*/  ISETP.GT.AND P6, PT, R225, R4, PT ;  /* 0x00000004e100720c */ /* 0x000fe40003fc4270 */
[----:B------:R-:W-:Y:S02]  /*c8f0*/  FSEL R188, R6, -INF , !P3 ;  /* 0xff80000006bc7808 */ /* 0x000fe40005800000 */
[----:B------:R-:W-:Y:S02]  /*c900*/  FSEL R12, R12, RZ, P5 ;  /* 0x000000ff0c0c7208 */ /* 0x000fe40002800000 */
[----:B------:R-:W-:Y:S02]  /*c910*/  ISETP.GE.AND P3, PT, R4, R230, PT ;  /* 0x000000e60400720c */ /* 0x000fe40003f66270 */
[----:B------:R-:W-:Y:S01]  /*c920*/  FSEL R5, R5, -INF , !P6 ;  /* 0xff80000005057808 */ /* 0x000fe20007000000 */
[--C-:B------:R-:W-:Y:S01]  /*c930*/  FFMA.FTZ R3, R177, UR9, -R12.reuse ;  /* 0x00000009b1037c23 */ /* 0x100fe2000801080c */
[----:B------:R-:W-:Y:S01]  /*c940*/  I2FP.F32.S32 R7, R7 ;  /* 0x0000000700077245 */ /* 0x000fe20000201400 */
[----:B------:R-:W-:Y:S01]  /*c950*/  FFMA.FTZ R21, R21, UR9, -R12 ;  /* 0x0000000915157c23 */ /* 0x000fe2000801080c */
[----:B------:R-:W-:Y:S01]  /*c960*/  FSEL R139, R5, -INF , !P3 ;  /* 0xff800000058b7808 */ /* 0x000fe20005800000 */
[----:B------:R1:W-:Y:S01]  /*c970*/  MUFU.EX2 R243, R3 ;  /* 0x0000000300f37308 */ /* 0x0003e20000000800 */
[----:B------:R-:W-:Y:S01]  /*c980*/  FMNMX3.FTZ R5, R217, R199, R197, !PT ;  /* 0x000000c7d9057276 */ /* 0x000fe200078100c5 */
[----:B---3--:R-:W-:Y:S01]  /*c990*/  FFMA.FTZ R7, R7, -UR12, R14 ;  /* 0x8000000c07077c23 */ /* 0x008fe2000801000e */
[----:B------:R-:W-:-:S02]  /*c9a0*/  FSEL R210, R15, -INF , !P0 ;  /* 0xff8000000fd27808 */ /* 0x000fc40004000000 */
[----:B------:R-:W-:Y:S02]  /*c9b0*/  ISETP.GT.AND P0, PT, R227, R4, PT ;  /* 0x00000004e300720c */ /* 0x000fe40003f04270 */
[----:B------:R-:W-:Y:S01]  /*c9c0*/  ISETP.GE.AND P6, PT, R4, R231, PT ;  /* 0x000000e70400720c */ /* 0x000fe20003fc6270 */
[----:B------:R-:W-:Y:S01]  /*c9d0*/  MUFU.EX2 R235, R21 ;  /* 0x0000001500eb7308 */ /* 0x000fe20000000800 */
[----:B------:R-:W-:Y:S02]  /*c9e0*/  FMNMX3.FTZ R4, R215, R236, R198, !PT ;  /* 0x000000ecd7047276 */ /* 0x000fe400078100c6 */
[----:B------:R-:W-:Y:S02]  /*c9f0*/  FMNMX3.FTZ R5, R5, R190, R138, !PT ;  /* 0x000000be05057276 */ /* 0x000fe4000781008a */
[----:B------:R-:W-:Y:S02]  /*ca00*/  FSEL R7, R7, -INF , !P0 ;  /* 0xff80000007077808 */ /* 0x000fe40004000000 */
[----:B------:R-:W-:Y:S01]  /*ca10*/  FMNMX3.FTZ R4, R4, R195, R192, !PT ;  /* 0x000000c304047276 */ /* 0x000fe200078100c0 */
[----:B-1----:R-:W-:Y:S01]  /*ca20*/  FFMA.FTZ R3, R27, UR9, -R12 ;  /* 0x000000091b037c23 */ /* 0x002fe2000801080c */
[----:B------:R-:W-:-:S02]  /*ca30*/  FMNMX3.FTZ R5, R5, R208, R188, !PT ;  /* 0x000000d005057276 */ /* 0x000fc400078100bc */
[----:B-----5:R-:W-:Y:S01]  /*ca40*/  FMNMX.FTZ R136, R136, R8, !PT ;  /* 0x0000000888887209 */ /* 0x020fe20007810000 */
[----:B------:R1:W-:Y:S01]  /*ca50*/  MUFU.EX2 R242, R3 ;  /* 0x0000000300f27308 */ /* 0x0003e20000000800 */
[----:B------:R-:W-:Y:S02]  /*ca60*/  FSEL R209, R7, -INF , !P6 ;  /* 0xff80000007d17808 */ /* 0x000fe40007000000 */
[----:B------:R-:W-:Y:S02]  /*ca70*/  FMNMX3.FTZ R4, R4, R211, R210, !PT ;  /* 0x000000d304047276 */ /* 0x000fe400078100d2 */
[----:B------:R-:W-:Y:S02]  /*ca80*/  FMNMX3.FTZ R5, R5, R239, R139, !PT ;  /* 0x000000ef05057276 */ /* 0x000fe4000781008b */
[----:B------:R-:W-:Y:S02]  /*ca90*/  FMNMX3.FTZ R4, R4, R240, R209, !PT ;  /* 0x000000f004047276 */ /* 0x000fe400078100d1 */
[----:B------:R-:W-:Y:S01]  /*caa0*/  FSETP.NEU.FTZ.AND P0, PT, R136, -INF , PT ;  /* 0xff8000008800780b */ /* 0x000fe20003f1d000 */
[----:B------:R-:W-:Y:S01]  /*cab0*/  SHFL.BFLY PT, R8, R5, 0x2, 0x1f ;  /* 0x0c401f0005087f89 */ /* 0x000fe200000e0000 */
[----:B------:R-:W-:-:S02]  /*cac0*/  FSEL R7, R135, RZ, P5 ;  /* 0x000000ff87077208 */ /* 0x000fc40002800000 */
[----:B------:R-:W-:Y:S01]  /*cad0*/  IADD3 R15, PT, PT, R212, 0xa040, RZ ;  /* 0x0000a040d40f7810 */ /* 0x000fe20007ffe0ff */
[----:B------:R-:W2:Y:S02]  /*cae0*/  SHFL.BFLY PT, R10, R4, 0x2, 0x1f ;  /* 0x0c401f00040a7f89 */ /* 0x000ea400000e0000 */
[----:B------:R-:W-:Y:S01]  /*caf0*/  FADD.FTZ R7, R218, -R7 ;  /* 0x80000007da077221 */ /* 0x000fe20000010000 */
[----:B-1----:R-:W-:-:S03]  /*cb00*/  FFMA.FTZ R3, R23, UR9, -R12 ;  /* 0x0000000917037c23 */ /* 0x002fc6000801080c */
[----:B------:R-:W-:Y:S01]  /*cb10*/  FMUL.FTZ R7, R7, UR9 ;  /* 0x0000000907077c20 */ /* 0x000fe20008410000 */
[----:B------:R1:W-:Y:S08]  /*cb20*/  MUFU.EX2 R241, R3 ;  /* 0x0000000300f17308 */ /* 0x0003f00000000800 */
[----:B------:R-:W3:Y:S01]  /*cb30*/  MUFU.EX2 R9, R7 ;  /* 0x0000000700097308 */ /* 0x000ee20000000800 */
[----:B-1----:R-:W-:Y:S01]  /*cb40*/  FMUL.FTZ R3, R136, UR9 ;  /* 0x0000000988037c20 */ /* 0x002fe20008410000 */
[----:B--2---:R-:W-:-:S04]  /*cb50*/  FMNMX.FTZ R10, R4, R10, !PT ;  /* 0x0000000a040a7209 */ /* 0x004fc80007810000 */
[----:B------:R-:W-:Y:S01]  /*cb60*/  FSEL R3, R3, RZ, P0 ;  /* 0x000000ff03037208 */ /* 0x000fe20000000000 */
[----:B------:R-:W1:Y:S01]  /*cb70*/  SHFL.BFLY PT, R14, R10, 0x1, 0x1f ;  /* 0x0c201f000a0e7f89 */ /* 0x000e6200000e0000 */
[-C--:B---3--:R-:W-:Y:S01]  /*cb80*/  FMUL.FTZ R148, R148, R9.reuse ;  /* 0x0000000994947220 */ /* 0x088fe20000410000 */
[-C--:B------:R-:W-:Y:S02]  /*cb90*/  FMUL.FTZ R149, R149, R9.reuse ;  /* 0x0000000995957220 */ /* 0x080fe40000410000 */
[--C-:B------:R-:W-:Y:S01]  /*cba0*/  FFMA.FTZ R6, R178, UR9, -R3.reuse ;  /* 0x00000009b2067c23 */ /* 0x100fe20008010803 */
[-C--:B------:R-:W-:Y:S01]  /*cbb0*/  FMUL.FTZ R152, R152, R9.reuse ;  /* 0x0000000998987220 */ /* 0x080fe20000410000 */
[----:B------:R-:W-:Y:S01]  /*cbc0*/  LDSM.16.MT88.4 R176, [R212+0xa000] ;  /* 0x00a00000d4b0783b */ /* 0x000fe20000004200 */
        /* <DEDUP_REMOVED lines=17> */
[----:B-1----:R-:W-:Y:S01]  /*cce0*/  FMNMX.FTZ R133, R10, R14, !PT ;  /* 0x0000000e0a857209 */ /* 0x002fe20007810000 */
[--C-:B--2---:R-:W-:Y:S01]  /*ccf0*/  FFMA.FTZ R6, R32, UR9, -R3.reuse ;  /* 0x0000000920067c23 */ /* 0x104fe20008010803 */
[-C--:B------:R-:W-:Y:S01]  /*cd00*/  FMUL.FTZ R77, R77, R9.reuse ;  /* 0x000000094d4d7220 */ /* 0x080fe20000410000 */
[----:B------:R-:W-:Y:S01]  /*cd10*/  LDSM.16.MT88.4 R32, [R212+0xb000] ;  /* 0x00b00000d420783b */ /* 0x000fe20000004200 */
[-C--:B------:R-:W-:Y:S01]  /*cd20*/  FMUL.FTZ R88, R88, R9.reuse ;  /* 0x0000000958587220 */ /* 0x080fe20000410000 */
        /* <DEDUP_REMOVED lines=12> */
[----:B-1----:R-:W-:-:S04]  /*cdf0*/  FFMA.FTZ R6, R26, UR9, -R3 ;  /* 0x000000091a067c23 */ /* 0x002fc80008010803 */
[----:B------:R1:W-:Y:S02]  /*ce00*/  MUFU.EX2 R234, R6 ;  /* 0x0000000600ea7308 */ /* 0x0003e40000000800 */
[----:B-1----:R-:W-:Y:S01]  /*ce10*/  FFMA.FTZ R6, R11, UR9, -R3 ;  /* 0x000000090b067c23 */ /* 0x002fe20008010803 */
[----:B------:R-:W-:Y:S02]  /*ce20*/  FMNMX.FTZ R11, R5, R8, !PT ;  /* 0x00000008050b7209 */ /* 0x000fe40007810000 */
[----:B--2---:R-:W-:-:S03]  /*ce30*/  F2FP.BF16.F32.PACK_AB R5, R233, R232 ;  /* 0x000000e8e905723e */ /* 0x004fc600000010ff */
[----:B------:R1:W2:Y:S01]  /*ce40*/  MUFU.EX2 R193, R6 ;  /* 0x0000000600c17308 */ /* 0x0002a20000000800 */
[----:B------:R-:W3:Y:S01]  /*ce50*/  SHFL.BFLY PT, R13, R11, 0x1, 0x1f ;  /* 0x0c201f000b0d7f89 */ /* 0x000ee200000e0000 */
[----:B-1----:R-:W-:Y:S02]  /*ce60*/  FSEL R6, R136, RZ, P0 ;  /* 0x000000ff88067208 */ /* 0x002fe40000000000 */
[----:B------:R-:W-:Y:S02]  /*ce70*/  FSETP.NEU.FTZ.AND P0, PT, R133, -INF , PT ;  /* 0xff8000008500780b */ /* 0x000fe40003f1d000 */
[----:B--2---:R-:W-:Y:S01]  /*ce80*/  F2FP.BF16.F32.PACK_AB R7, R193, R234 ;  /* 0x000000eac107723e */ /* 0x004fe200000010ff */
[----:B------:R-:W-:Y:S01]  /*ce90*/  FADD.FTZ R4, R216, -R6 ;  /* 0x80000006d8047221 */ /* 0x000fe20000010000 */
[----:B------:R-:W-:Y:S02]  /*cea0*/  F2FP.BF16.F32.PACK_AB R6, R235, R241 ;  /* 0x000000f1eb06723e */ /* 0x000fe400000010ff */
[----:B---3--:R-:W-:Y:S01]  /*ceb0*/  FMNMX.FTZ R134, R11, R13, !PT ;  /* 0x0000000d0b867209 */ /* 0x008fe20007810000 */
[----:B------:R-:W-:Y:S01]  /*cec0*/  FMUL.FTZ R8, R4, UR9 ;  /* 0x0000000904087c20 */ /* 0x000fe20008410000 */
[----:B------:R-:W-:-:S02]  /*ced0*/  IADD3 R4, PT, PT, R212, 0xa000, RZ ;  /* 0x0000a000d4047810 */ /* 0x000fc40007ffe0ff */
[C---:B------:R-:W-:Y:S01]  /*cee0*/  FSETP.NEU.FTZ.AND P3, PT, R134.reuse, -INF , PT ;  /* 0xff8000008600780b */ /* 0x040fe20003f7d000 */
[----:B------:R-:W-:Y:S01]  /*cef0*/  FMUL.FTZ R10, R134, UR9 ;  /* 0x00000009860a7c20 */ /* 0x000fe20008410000 */
[----:B------:R-:W-:Y:S01]  /*cf00*/  @P4 IADD3 R15, PT, PT, R4, -0x40, RZ ;  /* 0xffffffc0040f4810 */ /* 0x000fe20007ffe0ff */
[----:B------:R-:W1:Y:S01]  /*cf10*/  MUFU.EX2 R8, R8 ;  /* 0x0000000800087308 */ /* 0x000e620000000800 */
[----:B------:R-:W-:Y:S02]  /*cf20*/  FSEL R11, R134, RZ, P3 ;  /* 0x000000ff860b7208 */ /* 0x000fe40001800000 */
[----:B------:R-:W-:Y:S01]  /*cf30*/  FSEL R14, R10, RZ, P3 ;  /* 0x000000ff0a0e7208 */ /* 0x000fe20001800000 */
[----:B------:R-:W2:Y:S01]  /*cf40*/  LDSM.16.MT88.4 R180, [R15] ;  /* 0x000000000fb4783b */ /* 0x000ea20000004200 */
[----:B------:R-:W-:Y:S01]  /*cf50*/  FSEL R10, R133, RZ, P0 ;  /* 0x000000ff850a7208 */ /* 0x000fe20000000000 */
[----:B------:R-:W-:Y:S01]  /*cf60*/  FADD.FTZ R18, R217, -R11 ;  /* 0x8000000bd9127221 */ /* 0x000fe20000010000 */
[----:B------:R-:W-:Y:S01]  /*cf70*/  IADD3 R16, PT, PT, R2, R15, RZ ;  /* 0x0000000f02107210 */ /* 0x000fe20007ffe0ff */
[----:B------:R-:W-:Y:S01]  /*cf80*/  FFMA.FTZ R11, R190, UR9, -R14 ;  /* 0x00000009be0b7c23 */ /* 0x000fe2000801080e */
[----:B------:R-:W-:Y:S01]  /*cf90*/  MOV R190, R20 ;  /* 0x0000001400be7202 */ /* 0x000fe20000000f00 */
[----:B------:R-:W-:Y:S01]  /*cfa0*/  FADD.FTZ R19, R215, -R10 ;  /* 0x8000000ad7137221 */ /* 0x000fe20000010000 */
[----:B------:R-:W-:Y:S01]  /*cfb0*/  FFMA.FTZ R10, R199, UR9, -R14 ;  /* 0x00000009c70a7c23 */ /* 0x000fe2000801080e */
[----:B------:R-:W-:Y:S01]  /*cfc0*/  MUFU.EX2 R216, R11 ;  /* 0x0000000b00d87308 */ /* 0x000fe20000000800 */
[----:B------:R-:W3:Y:S01]  /*cfd0*/  LDSM.16.MT88.4 R184, [R16] ;  /* 0x0000000010b8783b */ /* 0x000ee20000004200 */
[----:B------:R-:W-:-:S03]  /*cfe0*/  F2FP.BF16.F32.PACK_AB R4, R242, R243 ;  /* 0x000000f3f204723e */ /* 0x000fc600000010ff */
[----:B------:R-:W-:Y:S01]  /*cff0*/  LDSM.16.MT88.4 R24, [R15+0x1000] ;  /* 0x001000000f18783b */ /* 0x000fe20000004200 */
[-C--:B-1----:R-:W-:Y:S01]  /*d000*/  FMUL.FTZ R150, R150, R8.reuse ;  /* 0x0000000896967220 */ /* 0x082fe20000410000 */
        /* <DEDUP_REMOVED lines=35> */
[----:B-1----:R-:W-:-:S07]  /*d240*/  FMUL.FTZ R10, R133, UR9 ;  /* 0x00000009850a7c20 */ /* 0x002fce0008410000 */
[C---:B------:R-:W-:Y:S01]  /*d250*/  HMMA.16816.F32.BF16 R152, R4.reuse, R178, R152 ;  /* 0x000000b20498723c */ /* 0x040fe20000041898 */
[----:B------:R-:W-:Y:S01]  /*d260*/  FSEL R13, R10, RZ, P0 ;  /* 0x000000ff0a0d7208 */ /* 0x000fe20000000000 */
[----:B------:R-:W-:Y:S01]  /*d270*/  FFMA.FTZ R10, R138, UR9, -R14 ;  /* 0x000000098a0a7c23 */ /* 0x000fe2000801080e */
[----:B------:R-:W-:Y:S02]  /*d280*/  MOV R138, R22 ;  /* 0x00000016008a7202 */ /* 0x000fe40000000f00 */
[----:B------:R-:W1:Y:S01]  /*d290*/  LDSM.16.MT88.4 R20, [R247+0xb000] ;  /* 0x00b00000f714783b */ /* 0x000e620000004200 */
[--C-:B------:R-:W-:Y:S01]  /*d2a0*/  FFMA.FTZ R11, R236, UR9, -R13.reuse ;  /* 0x00000009ec0b7c23 */ /* 0x100fe2000801080d */
[----:B------:R-:W-:Y:S01]  /*d2b0*/  MOV R236, R31 ;  /* 0x0000001f00ec7202 */ /* 0x000fe20000000f00 */
[----:B------:R4:W-:Y:S01]  /*d2c0*/  MUFU.EX2 R215, R10 ;  /* 0x0000000a00d77308 */ /* 0x0009e20000000800 */
[----:B------:R5:W1:Y:S01]  /*d2d0*/  LDSM.16.MT88.4 R28, [R16+0x1000] ;  /* 0x00100000101c783b */ /* 0x000a620000004200 */
[--C-:B------:R-:W-:Y:S01]  /*d2e0*/  FFMA.FTZ R17, R195, UR9, -R13.reuse ;  /* 0x00000009c3117c23 */ /* 0x100fe2000801080d */
[C---:B------:R-:W-:Y:S05]  /*d2f0*/  HMMA.16816.F32.BF16 R164, R4.reuse, R140, R164 ;  /* 0x0000008c04a4723c */ /* 0x040fea00000418a4 */
[----:B------:R3:W-:Y:S03]  /*d300*/  MUFU.EX2 R199, R11 ;  /* 0x0000000b00c77308 */ /* 0x0007e60000000800 */
[----:B------:R-:W-:Y:S05]  /*d310*/  HMMA.16816.F32.BF16 R168, R4, R142, R168 ;  /* 0x0000008e04a8723c */ /* 0x000fea00000418a8 */
[----:B------:R-:W-:Y:S01]  /*d320*/  MUFU.EX2 R197, R17 ;  /* 0x0000001100c57308 */ /* 0x000fe20000000800 */
[----:B----4-:R-:W-:-:S02]  /*d330*/  FFMA.FTZ R10, R198, UR9, -R13 ;  /* 0x00000009c60a7c23 */ /* 0x010fc4000801080d */
[C---:B--2---:R-:W-:Y:S05]  /*d340*/  HMMA.16816.F32.BF16 R40, R4.reuse, R180, R40 ;  /* 0x000000b40428723c */ /* 0x044fea0000041828 */
[----:B------:R2:W-:Y:S01]  /*d350*/  MUFU.EX2 R198, R10 ;  /* 0x0000000a00c67308 */ /* 0x0005e20000000800 */
[----:B---3--:R-:W-:Y:S01]  /*d360*/  FMUL.FTZ R11, R18, UR9 ;  /* 0x00000009120b7c20 */ /* 0x008fe20008410000 */
[----:B-----5:R-:W-:Y:S01]  /*d370*/  FFMA.FTZ R16, R192, UR9, -R13 ;  /* 0x00000009c0107c23 */ /* 0x020fe2000801080d */
[C---:B------:R-:W-:Y:S05]  /*d380*/  HMMA.16816.F32.BF16 R44, R4.reuse, R182, R44 ;  /* 0x000000b6042c723c */ /* 0x040fea000004182c */
[----:B------:R-:W3:Y:S03]  /*d390*/  MUFU.EX2 R11, R11 ;  /* 0x0000000b000b7308 */ /* 0x000ee60000000800 */
[----:B------:R-:W-:Y:S05]  /*d3a0*/  HMMA.16816.F32.BF16 R56, R4, R184, R56 ;  /* 0x000000b80438723c */ /* 0x000fea0000041838 */
[----:B------:R4:W-:Y:S01]  /*d3b0*/  MUFU.EX2 R195, R16 ;  /* 0x0000001000c37308 */ /* 0x0009e20000000800 */
[----:B--2---:R-:W-:-:S02]  /*d3c0*/  FMUL.FTZ R10, R19, UR9 ;  /* 0x00000009130a7c20 */ /* 0x004fc40008410000 */
[C---:B------:R-:W-:Y:S05]  /*d3d0*/  HMMA.16816.F32.BF16 R60, R4.reuse, R186, R60 ;  /* 0x000000ba043c723c */ /* 0x040fea000004183c */
[----:B------:R-:W2:Y:S01]  /*d3e0*/  MUFU.EX2 R10, R10 ;  /* 0x0000000a000a7308 */ /* 0x000ea20000000800 */
        /* <DEDUP_REMOVED lines=8> */
[--C-:B----4-:R-:W-:Y:S01]  /*d470*/  FFMA.FTZ R16, R189, UR9, -R12.reuse ;  /* 0x00000009bd107c23 */ /* 0x110fe2000801080c */
[-C--:B------:R-:W-:Y:S01]  /*d480*/  FMUL.FTZ R161, R161, R11.reuse ;  /* 0x0000000ba1a17220 */ /* 0x080fe20000410000 */
[C---:B------:R-:W-:Y:S01]  /*d490*/  HMMA.16816.F32.BF16 R76, R4.reuse, R34, R76 ;  /* 0x00000022044c723c */ /* 0x040fe2000004184c */
[-C--:B------:R-:W-:Y:S01]  /*d4a0*/  FMUL.FTZ R172, R172, R11.reuse ;  /* 0x0000000bacac7220 */ /* 0x080fe20000410000 */
[----:B------:R3:W-:Y:S01]  /*d4b0*/  MUFU.EX2 R192, R16 ;  /* 0x0000001000c07308 */ /* 0x0007e20000000800 */
[-C--:B------:R-:W-:Y:S01]  /*d4c0*/  FMUL.FTZ R173, R173, R11.reuse ;  /* 0x0000000badad7220 */ /* 0x080fe20000410000 */
[-C--:B------:R-:W-:Y:S01]  /*d4d0*/  FMUL.FTZ R68, R68, R11.reuse ;  /* 0x0000000b44447220 */ /* 0x080fe20000410000 */
[-C--:B------:R-:W-:Y:S01]  /*d4e0*/  FMUL.FTZ R69, R69, R11.reuse ;  /* 0x0000000b45457220 */ /* 0x080fe20000410000 */
[-C--:B--2---:R-:W-:Y:S01]  /*d4f0*/  FMUL.FTZ R86, R86, R10.reuse ;  /* 0x0000000a56567220 */ /* 0x084fe20000410000 */
        /* <DEDUP_REMOVED lines=33> */
[--C-:B-1----:R-:W-:Y:S01]  /*d710*/  FFMA.FTZ R16, R237, UR9, -R12.reuse ;  /* 0x00000009ed107c23 */ /* 0x102fe2000801080c */
[C---:B------:R-:W-:Y:S01]  /*d720*/  HMMA.16816.F32.BF16 R120, R4.reuse, R28, R120 ;  /* 0x0000001c0478723c */ /* 0x040fe20000041878 */
[----:B------:R-:W-:Y:S01]  /*d730*/  FFMA.FTZ R12, R196, UR9, -R12 ;  /* 0x00000009c40c7c23 */ /* 0x000fe2000801080c */
[----:B------:R-:W-:Y:S01]  /*d740*/  MOV R237, R138 ;  /* 0x0000008a00ed7202 */ /* 0x000fe20000000f00 */
[-C--:B------:R-:W-:Y:S01]  /*d750*/  FMUL.FTZ R55, R55, R10.reuse ;  /* 0x0000000a37377220 */ /* 0x080fe20000410000 */
[-C--:B------:R-:W-:Y:S01]  /*d760*/  FMUL.FTZ R100, R100, R11.reuse ;  /* 0x0000000b64647220 */ /* 0x080fe20000410000 */
[----:B------:R1:W-:Y:S01]  /*d770*/  MUFU.EX2 R138, R12 ;  /* 0x0000000c008a7308 */ /* 0x0003e20000000800 */
[----:B------:R-:W-:Y:S01]  /*d780*/  FMUL.FTZ R101, R101, R11 ;  /* 0x0000000b65657220 */ /* 0x000fe20000410000 */
[----:B------:R-:W-:Y:S01]  /*d790*/  FMUL.FTZ R102, R102, R10 ;  /* 0x0000000a66667220 */ /* 0x000fe20000410000 */
[----:B------:R-:W-:Y:S01]  /*d7a0*/  HMMA.16816.F32.BF16 R204, R4, R30, R124 ;  /* 0x0000001e04cc723c */ /* 0x000fe2000004187c */
        /* <DEDUP_REMOVED lines=29> */
[----:B------:R-:W3:Y:S01]  /*d980*/  MUFU.EX2 R189, R16 ;  /* 0x0000001000bd7308 */ /* 0x000ee20000000800 */
[----:B------:R-:W-:Y:S01]  /*d990*/  HMMA.16816.F32.BF16 R200, R4, R178, R156 ;  /* 0x000000b204c8723c */ /* 0x000fe2000004189c */
[----:B------:R-:W4:Y:S01]  /*d9a0*/  LDSM.16.MT88.4 R156, [R212+0xa800] ;  /* 0x00a80000d49c783b */ /* 0x000f220000004200 */
[----:B--2---:R-:W-:Y:S01]  /*d9b0*/  F2FP.BF16.F32.PACK_AB R124, R190, R192 ;  /* 0x000000c0be7c723e */ /* 0x004fe200000010ff */
[----:B------:R-:W-:Y:S01]  /*d9c0*/  FFMA.FTZ R11, R237, R11, R218 ;  /* 0x0000000bed0b7223 */ /* 0x000fe200000100da */
[----:B-1----:R-:W-:Y:S01]  /*d9d0*/  FFMA.FTZ R12, R137, UR9, -R3 ;  /* 0x00000009890c7c23 */ /* 0x002fe20008010803 */
[----:B------:R-:W-:-:S02]  /*d9e0*/  FFMA.FTZ R10, R191, R10, R199 ;  /* 0x0000000abf0a7223 */ /* 0x000fc400000100c7 */
[----:B------:R-:W-:Y:S01]  /*d9f0*/  FADD.FTZ R11, R217, R11 ;  /* 0x0000000bd90b7221 */ /* 0x000fe20000010000 */
[----:B------:R1:W2:Y:S01]  /*da00*/  MUFU.EX2 R20, R12 ;  /* 0x0000000c00147308 */ /* 0x0002a20000000800 */
[----:B------:R-:W-:Y:S01]  /*da10*/  HMMA.16816.F32.BF16 R160, R4, R140, R160 ;  /* 0x0000008c04a0723c */ /* 0x000fe200000418a0 */
[----:B------:R-:W-:Y:S01]  /*da20*/  FADD.FTZ R10, R198, R10 ;  /* 0x0000000ac60a7221 */ /* 0x000fe20000010000 */
[----:B---3--:R-:W-:-:S06]  /*da30*/  F2FP.BF16.F32.PACK_AB R126, R138, R189 ;  /* 0x000000bd8a7e723e */ /* 0x008fcc00000010ff */
[----:B------:R-:W-:Y:S01]  /*da40*/  HMMA.16816.F32.BF16 R176, R4, R142, R172 ;  /* 0x0000008e04b0723c */ /* 0x000fe200000418ac */
[----:B------:R-:W3:Y:S01]  /*da50*/  LDSM.16.MT88.4 R172, [R247+0xa800] ;  /* 0x00a80000f7ac783b */ /* 0x000ee20000004200 */
[--C-:B-1----:R-:W-:Y:S01]  /*da60*/  FFMA.FTZ R12, R238, UR9, -R3.reuse ;  /* 0x00000009ee0c7c23 */ /* 0x102fe20008010803 */
[----:B------:R-:W-:-:S05]  /*da70*/  FFMA.FTZ R3, R194, UR9, -R3 ;  /* 0x00000009c2037c23 */ /* 0x000fca0008010803 */
[C---:B------:R-:W-:Y:S01]  /*da80*/  HMMA.16816.F32.BF16 R68, R4.reuse, R32, R68 ;  /* 0x000000200444723c */ /* 0x040fe20000041844 */
[----:B--2---:R-:W-:Y:S01]  /*da90*/  F2FP.BF16.F32.PACK_AB R125, R20, R21 ;  /* 0x00000015147d723e */ /* 0x004fe200000010ff */
[----:B------:R1:W-:Y:S06]  /*daa0*/  MUFU.EX2 R19, R3 ;  /* 0x0000000300137308 */ /* 0x0003ec0000000800 */
[C---:B------:R-:W-:Y:S01]  /*dab0*/  HMMA.16816.F32.BF16 R140, R4.reuse, R34, R80 ;  /* 0x00000022048c723c */ /* 0x040fe20000041850 */
[----:B------:R-:W-:Y:S07]  /*dac0*/  LDSM.16.MT88.4 R80, [R212+0xb800] ;  /* 0x00b80000d450783b */ /* 0x000fee0000004200 */
[----:B------:R-:W-:Y:S01]  /*dad0*/  HMMA.16816.F32.BF16 R32, R4, R22, R96 ;  /* 0x000000160420723c */ /* 0x000fe20000041860 */
[----:B------:R-:W2:Y:S01]  /*dae0*/  MUFU.EX2 R23, R12 ;  /* 0x0000000c00177308 */ /* 0x000ea20000000800 */
[----:B------:R-:W-:Y:S01]  /*daf0*/  LDSM.16.MT88.4 R96, [R247+0xb800] ;  /* 0x00b80000f760783b */ /* 0x000fe20000004200 */
[----:B-1----:R-:W-:-:S05]  /*db00*/  FFMA.FTZ R3, R208, UR9, -R14 ;  /* 0x00000009d0037c23 */ /* 0x002fca000801080e */
[C---:B------:R-:W-:Y:S01]  /*db10*/  HMMA.16816.F32.BF16 R36, R4.reuse, R180, R36 ;  /* 0x000000b40424723c */ /* 0x040fe20000041824 */
[----:B------:R1:W-:Y:S07]  /*db20*/  MUFU.EX2 R18, R3 ;  /* 0x0000000300127308 */ /* 0x0003ee0000000800 */
[----:B------:R-:W-:Y:S01]  /*db30*/  HMMA.16816.F32.BF16 R52, R4, R184, R52 ;  /* 0x000000b80434723c */ /* 0x000fe20000041834 */
[----:B--2---:R-:W-:-:S07]  /*db40*/  F2FP.BF16.F32.PACK_AB R127, R19, R23 ;  /* 0x00000017137f723e */ /* 0x004fce00000010ff */
[----:B------:R-:W-:Y:S01]  /*db50*/  HMMA.16816.F32.BF16 R100, R4, R24, R100 ;  /* 0x000000180464723c */ /* 0x000fe20000041864 */
[----:B-1----:R-:W-:-:S04]  /*db60*/  FFMA.FTZ R3, R188, UR9, -R14 ;  /* 0x00000009bc037c23 */ /* 0x002fc8000801080e */
[----:B------:R1:W2:Y:S03]  /*db70*/  MUFU.EX2 R17, R3 ;  /* 0x0000000300117308 */ /* 0x0002a60000000800 */
[C---:B------:R-:W-:Y:S08]  /*db80*/  HMMA.16816.F32.BF16 R116, R4.reuse, R28, R116 ;  /* 0x0000001c0474723c */ /* 0x040ff00000041874 */
[----:B------:R-:W-:Y:S01]  /*db90*/  HMMA.16816.F32.BF16 R180, R4, R182, R48 ;  /* 0x000000b604b4723c */ /* 0x000fe20000041830 */
[----:B------:R-:W-:Y:S01]  /*dba0*/  LDSM.16.MT88.4 R48, [R15+0x800] ;  /* 0x000800000f30783b */ /* 0x000fe20000004200 */
[----:B-1----:R-:W-:-:S06]  /*dbb0*/  FFMA.FTZ R3, R239, UR9, -R14 ;  /* 0x00000009ef037c23 */ /* 0x002fcc000801080e */
[C---:B------:R-:W-:Y:S01]  /*dbc0*/  HMMA.16816.F32.BF16 R184, R4.reuse, R186, R64 ;  /* 0x000000ba04b8723c */ /* 0x040fe20000041840 */
[----:B------:R-:W-:Y:S01]  /*dbd0*/  LDSM.16.MT88.4 R64, [R219+0x800] ;  /* 0x00080000db40783b */ /* 0x000fe20000004200 */
[----:B------:R1:W-:Y:S06]  /*dbe0*/  MUFU.EX2 R22, R3 ;  /* 0x0000000300167308 */ /* 0x0003ec0000000800 */
[C---:B------:R-:W-:Y:S01]  /*dbf0*/  HMMA.16816.F32.BF16 R24, R4.reuse, R26, R112 ;  /* 0x0000001a0418723c */ /* 0x040fe20000041870 */
[----:B------:R-:W-:Y:S07]  /*dc00*/  LDSM.16.MT88.4 R112, [R15+0x1800] ;  /* 0x001800000f70783b */ /* 0x000fee0000004200 */
[----:B------:R-:W-:Y:S01]  /*dc10*/  HMMA.16816.F32.BF16 R28, R4, R30, R128 ;  /* 0x0000001e041c723c */ /* 0x000fe20000041880 */
[----:B------:R-:W5:Y:S01]  /*dc20*/  LDSM.16.MT88.4 R4, [R219+0x1800] ;  /* 0x00180000db04783b */ /* 0x000f620000004200 */
[----:B--2---:R-:W-:Y:S01]  /*dc30*/  F2FP.BF16.F32.PACK_AB R128, R17, R18 ;  /* 0x000000121180723e */ /* 0x004fe200000010ff */
[----:B-1----:R-:W-:-:S04]  /*dc40*/  FFMA.FTZ R3, R139, UR9, -R14 ;  /* 0x000000098b037c23 */ /* 0x002fc8000801080e */
[----:B------:R1:W2:Y:S01]  /*dc50*/  MUFU.EX2 R16, R3 ;  /* 0x0000000300107308 */ /* 0x0002a20000000800 */
[C---:B----4-:R-:W-:Y:S08]  /*dc60*/  HMMA.16816.F32.BF16 R148, R124.reuse, R156, R148 ;  /* 0x0000009c7c94723c */ /* 0x050ff00000041894 */
[----:B------:R-:W-:Y:S01]  /*dc70*/  HMMA.16816.F32.BF16 R152, R124, R158, R152 ;  /* 0x0000009e7c98723c */ /* 0x000fe20000041898 */
[----:B-1----:R-:W-:Y:S01]  /*dc80*/  FFMA.FTZ R3, R211, UR9, -R13 ;  /* 0x00000009d3037c23 */ /* 0x002fe2000801080d */
[----:B--2---:R-:W-:-:S06]  /*dc90*/  F2FP.BF16.F32.PACK_AB R130, R16, R22 ;  /* 0x000000161082723e */ /* 0x004fcc00000010ff */
[C---:B---3--:R-:W-:Y:S01]  /*dca0*/  HMMA.16816.F32.BF16 R164, R124.reuse, R172, R164 ;  /* 0x000000ac7ca4723c */ /* 0x048fe200000418a4 */
[----:B------:R1:W-:Y:S07]  /*dcb0*/  MUFU.EX2 R14, R3 ;  /* 0x00000003000e7308 */ /* 0x0003ee0000000800 */
[C---:B------:R-:W-:Y:S08]  /*dcc0*/  HMMA.16816.F32.BF16 R168, R124.reuse, R174, R168 ;  /* 0x000000ae7ca8723c */ /* 0x040ff000000418a8 */
[----:B-----5:R-:W-:Y:S01]  /*dcd0*/  HMMA.16816.F32.BF16 R120, R124, R4, R120 ;  /* 0x000000047c78723c */ /* 0x020fe20000041878 */
        /* <DEDUP_REMOVED lines=65> */
[----:B------:R3:W-:Y:S04]  /*e0f0*/  STL [R1+0x14], R216 ;  /* 0x000014d801007387 */ /* 0x0007e80000100800 */
[----:B------:R3:W-:Y:S01]  /*e100*/  STL [R1+0x1c], R248 ;  /* 0x00001cf801007387 */ /* 0x0007e20000100800 */
[----:B------:R-:W-:Y:S05]  /*e110*/  BRA.U !UP0, `(.L_x_2811) ;  /* 0x0000007508707547 */ /* 0x000fea000b800000 */
[----:B------:R-:W-:Y:S01]  /*e120*/  UIADD3 UR4, UPT, UPT, UR25, -0x4, URZ ;  /* 0xfffffffc19047890 */ /* 0x000fe2000fffe0ff */
[----:B------:R-:W-:-:S04]  /*e130*/  DEPBAR.LE SB0, 0x0 ;  /* 0x000080000000791a */ /* 0x000fc80000000000 */
[----:B------:R-:W-:Y:S01]  /*e140*/  UIMAD.WIDE.U32 UR28, UR4, UR6, URZ ;  /* 0x00000006041c72a5 */ /* 0x000fe2000f8e00ff */
[----:B------:R-:W-:Y:S02]  /*e150*/  IMAD.IADD R24, R213, 0x1, R2 ;  /* 0x00000001d5187824 */ /* 0x000fe400078e0202 */
[----:B------:R-:W-:Y:S01]  /*e160*/  VIADD R137, R223, 0x48 ;  /* 0x00000048df897836 */ /* 0x000fe20000000000 */
[----:B------:R-:W-:Y:S02]  /*e170*/  USHF.L.U32 UR26, UR28, 0x5, URZ ;  /* 0x000000051c1a7899 */ /* 0x000fe400080006ff */
[----:B------:R-:W-:Y:S01]  /*e180*/  UIMAD UR18, UR4, UR7, UR29 ;  /* 0x00000007041272a4 */ /* 0x000fe2000f8e021d */
[----:B------:R-:W-:Y:S01]  /*e190*/  IMAD.U32 R6, RZ, RZ, UR28 ;  /* 0x0000001cff067e24 */ /* 0x000fe2000f8e00ff */
        /* <DEDUP_REMOVED lines=36> */
[----:B------:R-:W2:Y:S04]  /*e3e0*/  LDSM.16.M88.4 R28, [R214+UR5+0x8000] ;  /* 0x00800005d61c783b */ /* 0x000ea80008000200 */
[----:B------:R-:W4:Y:S04]  /*e3f0*/  LDSM.16.M88.4 R12, [R213+0x2000] ;  /* 0x00200000d50c783b */ /* 0x000f280000000200 */
[----:B------:R-:W5:Y:S04]  /*e400*/  LDSM.16.M88.4 R32, [R214+UR5+0x8800] ;  /* 0x00880005d620783b */ /* 0x000f680008000200 */
[----:B------:R-:W-:Y:S04]  /*e410*/  LDSM.16.M88.4 R176, [R3+0x8000] ;  /* 0x0080000003b0783b */ /* 0x000fe80000000200 */
[----:B-1----:R-:W1:Y:S04]  /*e420*/  LDSM.16.M88.4 R4, [R24+0x2000] ;  /* 0x002000001804783b */ /* 0x002e680000000200 */
[----:B------:R-:W3:Y:S04]  /*e430*/  LDSM.16.M88.4 R140, [R3+0x8800] ;  /* 0x00880000038c783b */ /* 0x000ee80000000200 */
[----:B------:R-:W3:Y:S04]  /*e440*/  LDSM.16.M88.4 R8, [R24] ;  /* 0x000000001808783b */ /* 0x000ee80000000200 */
[----:B------:R-:W-:Y:S04]  /*e450*/  LDSM.16.M88.4 R20, [R221+0x2000] ;  /* 0x00200000dd14783b */ /* 0x000fe80000000200 */
[----:B------:R-:W3:Y:S04]  /*e460*/  LDSM.16.M88.4 R180, [R244+0x8000] ;  /* 0x00800000f4b4783b */ /* 0x000ee80000000200 */
[----:B------:R-:W3:Y:S01]  /*e470*/  LDSM.16.M88.4 R188, [R244+0x8800] ;  /* 0x00880000f4bc783b */ /* 0x000ee20000000200 */
[-C--:B--2---:R-:W-:Y:S03]  /*e480*/  HMMA.16816.F32.BF16 R204, R16, R28.reuse, RZ ;  /* 0x0000001c10cc723c */ /* 0x084fe600000418ff */
        /* <DEDUP_REMOVED lines=8> */
[----:B------:R-:W2:Y:S07]  /*e510*/  LDSM.16.M88.4 R16, [R221] ;  /* 0x00000000dd10783b */ /* 0x000eae0000000200 */
[C---:B-1----:R-:W-:Y:S08]  /*e520*/  HMMA.16816.F32.BF16 R184, R4.reuse, R176, R184 ;  /* 0x000000b004b8723c */ /* 0x042ff000000418b8 */
[C---:B---3--:R-:W-:Y:S08]  /*e530*/  HMMA.16816.F32.BF16 R232, R4.reuse, R140, R192 ;  /* 0x0000008c04e8723c */ /* 0x048ff000000418c0 */
[C---:B------:R-:W-:Y:S08]  /*e540*/  HMMA.16816.F32.BF16 R236, R4.reuse, R178, R196 ;  /* 0x000000b204ec723c */ /* 0x040ff000000418c4 */
        /* <DEDUP_REMOVED lines=8> */
[----:B------:R-:W3:Y:S03]  /*e5d0*/  LDSM.16.M88.4 R32, [R246+0x8800] ;  /* 0x00880000f620783b */ /* 0x000ee60000000200 */
        /* <DEDUP_REMOVED lines=9> */
[----:B------:R-:W2:Y:S07]  /*e670*/  LDSM.16.M88.4 R4, [R213+0x6000] ;  /* 0x00600000d504783b */ /* 0x000eae0000000200 */
[----:B------:R-:W-:Y:S01]  /*e680*/  HMMA.16816.F32.BF16 R192, R16, R190, R140 ;  /* 0x000000be10c0723c */ /* 0x000fe2000004188c */
[----:B------:R-:W4:Y:S07]  /*e690*/  LDSM.16.M88.4 R16, [R213+0x4000] ;  /* 0x00400000d510783b */ /* 0x000f2e0000000200 */
[C---:B-1----:R-:W-:Y:S08]  /*e6a0*/  HMMA.16816.F32.BF16 R188, R8.reuse, R28, R196 ;  /* 0x0000001c08bc723c */ /* 0x042ff000000418c4 */
[C---:B------:R-:W-:Y:S08]  /*e6b0*/  HMMA.16816.F32.BF16 R180, R8.reuse, R30, R208 ;  /* 0x0000001e08b4723c */ /* 0x040ff000000418d0 */
[C---:B---3--:R-:W-:Y:S08]  /*e6c0*/  HMMA.16816.F32.BF16 R140, R8.reuse, R32, R240 ;  /* 0x00000020088c723c */ /* 0x048ff000000418f0 */
        /* <DEDUP_REMOVED lines=8> */
[C---:B--2---:R-:W-:Y:S01]  /*e750*/  HMMA.16816.F32.BF16 R240, R4.reuse, R176, R140 ;  /* 0x000000b004f0723c */ /* 0x044fe2000004188c */
[----:B------:R-:W2:Y:S07]  /*e760*/  LDSM.16.M88.4 R140, [R3+0x9800] ;  /* 0x00980000038c783b */ /* 0x000eae0000000200 */
[C---:B------:R-:W-:Y:S08]  /*e770*/  HMMA.16816.F32.BF16 R232, R4.reuse, R184, R188 ;  /* 0x000000b804e8723c */ /* 0x040ff000000418bc */
[C---:B------:R-:W-:Y:S01]  /*e780*/  HMMA.16816.F32.BF16 R208, R4.reuse, R186, R180 ;  /* 0x000000ba04d0723c */ /* 0x040fe200000418b4 */
[----:B------:R-:W-:Y:S07]  /*e790*/  LDSM.16.M88.4 R180, [R244+0x9000] ;  /* 0x00900000f4b4783b */ /* 0x000fee0000000200 */
[----:B------:R-:W-:Y:S01]  /*e7a0*/  HMMA.16816.F32.BF16 R236, R4, R178, R20 ;  /* 0x000000b204ec723c */ /* 0x000fe20000041814 */
[----:B------:R1:W3:Y:S04]  /*e7b0*/  LDSM.16.M88.4 R4, [R24+0x6000] ;  /* 0x006000001804783b */ /* 0x0002e80000000200 */
[----:B------:R-:W5:Y:S03]  /*e7c0*/  LDSM.16.M88.4 R20, [R221+0x4000] ;  /* 0x00400000dd14783b */ /* 0x000f660000000200 */
[C---:B----4-:R-:W-:Y:S08]  /*e7d0*/  HMMA.16816.F32.BF16 R12, R16.reuse, R184, R196 ;  /* 0x000000b8100c723c */ /* 0x050ff000000418c4 */
[C---:B------:R-:W-:Y:S08]  /*e7e0*/  HMMA.16816.F32.BF16 R188, R16.reuse, R186, R200 ;  /* 0x000000ba10bc723c */ /* 0x040ff000000418c8 */
[C---:B------:R-:W-:Y:S08]  /*e7f0*/  HMMA.16816.F32.BF16 R184, R16.reuse, R176, R204 ;  /* 0x000000b010b8723c */ /* 0x040ff000000418cc */
[----:B------:R-:W-:Y:S01]  /*e800*/  HMMA.16816.F32.BF16 R176, R16, R178, R192 ;  /* 0x000000b210b0723c */ /* 0x000fe200000418c0 */
[----:B------:R-:W4:Y:S07]  /*e810*/  LDSM.16.M88.4 R16, [R221+0x6000] ;  /* 0x00600000dd10783b */ /* 0x000f2e0000000200 */
[C---:B-1----:R-:W-:Y:S01]  /*e820*/  HMMA.16816.F32.BF16 R24, R8.reuse, R28, R12 ;  /* 0x0000001c0818723c */ /* 0x042fe2000004180c */
[----:B------:R-:W1:Y:S07]  /*e830*/  LDSM.16.M88.4 R12, [R245+0x4000] ;  /* 0x00400000f50c783b */ /* 0x000e6e0000000200 */
[C---:B------:R-:W-:Y:S08]  /*e840*/  HMMA.16816.F32.BF16 R200, R8.reuse, R30, R188 ;  /* 0x0000001e08c8723c */ /* 0x040ff000000418bc */
[----:B--2---:R-:W-:Y:S08]  /*e850*/  HMMA.16816.F32.BF16 R188, R8, R142, R176 ;  /* 0x0000008e08bc723c */ /* 0x004ff000000418b0 */
[C---:B---3--:R-:W-:Y:S08]  /*e860*/  HMMA.16816.F32.BF16 R176, R4.reuse, R28, R232 ;  /* 0x0000001c04b0723c */ /* 0x048ff000000418e8 */
[----:B------:R-:W-:Y:S01]  /*e870*/  HMMA.16816.F32.BF16 R208, R4, R30, R208 ;  /* 0x0000001e04d0723c */ /* 0x000fe200000418d0 */
[----:B------:R-:W2:Y:S07]  /*e880*/  LDSM.16.M88.4 R28, [R244+0x9800] ;  /* 0x00980000f41c783b */ /* 0x000eae0000000200 */
[----:B-----5:R-:W-:Y:S08]  /*e890*/  HMMA.16816.F32.BF16 R24, R20, R180, R24 ;  /* 0x000000b41418723c */ /* 0x020ff00000041818 */
[----:B------:R-:W-:Y:S01]  /*e8a0*/  HMMA.16816.F32.BF16 R196, R8, R140, R184 ;  /* 0x0000008c08c4723c */ /* 0x000fe200000418b8 */
[----:B------:R-:W3:Y:S07]  /*e8b0*/  LDSM.16.M88.4 R8, [R245+0x6000] ;  /* 0x00600000f508783b */ /* 0x000eee0000000200 */
[----:B----4-:R-:W-:Y:S08]  /*e8c0*/  HMMA.16816.F32.BF16 R176, R16, R180, R176 ;  /* 0x000000b410b0723c */ /* 0x010ff000000418b0 */
[----:B-1----:R-:W-:Y:S01]  /*e8d0*/  HMMA.16816.F32.BF16 R192, R12, R32, R24 ;  /* 0x000000200cc0723c */ /* 0x002fe20000041818 */
[----:B------:R-:W1:Y:S01]  /*e8e0*/  LDSM.16.M88.4 R24, [R246+0x9800] ;  /* 0x00980000f618783b */ /* 0x000e620000000200 */
[----:B------:R-:W-:-:S06]  /*e8f0*/  DEPBAR.LE SB0, 0x0 ;  /* 0x000080000000791a */ /* 0x000fcc0000000000 */
[C---:B------:R-:W-:Y:S08]  /*e900*/  HMMA.16816.F32.BF16 R240, R4.reuse, R140, R240 ;  /* 0x0000008c04f0723c */ /* 0x040ff000000418f0 */
[----:B------:R-:W-:Y:S01]  /*e910*/  HMMA.16816.F32.BF16 R184, R4, R142, R236 ;  /* 0x0000008e04b8723c */ /* 0x000fe200000418ec */
[----:B------:R-:W-:Y:S02]  /*e920*/  VIADD R4, R0, UR24 ;  /* 0x0000001800047c36 */ /* 0x000fe40008000000 */
[----:B------:R-:W-:-:S02]  /*e930*/  FMUL.FTZ R3, R192, UR8 ;  /* 0x00000008c0037c20 */ /* 0x000fc40008410000 */
[----:B------:R-:W-:-:S03]  /*e940*/  VIADD R7, R4, 0xffffff80 ;  /* 0xffffff8004077836 */ /* 0x000fc60000000000 */
[----:B--2---:R-:W-:Y:S01]  /*e950*/  HMMA.16816.F32.BF16 R140, R20, R30, R188 ;  /* 0x0000001e148c723c */ /* 0x004fe200000418bc */
[----:B------:R-:W-:-:S05]  /*e960*/  IMAD.IADD R6, R223, 0x1, -R7 ;  /* 0x00000001df067824 */ /* 0x000fca00078e0a07 */
[----:B------:R-:W-:Y:S02]  /*e970*/  IABS R6, R6 ;  /* 0x0000000600067213 */ /* 0x000fe40000000000 */
[----:B---3--:R-:W-:Y:S01]  /*e980*/  HMMA.16816.F32.BF16 R176, R8, R32, R176 ;  /* 0x0000002008b0723c */ /* 0x008fe200000418b0 */
[----:B------:R-:W-:Y:S01]  /*e990*/  FMUL.FTZ R32, R194, UR8 ;  /* 0x00000008c2207c20 */ /* 0x000fe20008410000 */
[----:B------:R2:W3:Y:S06]  /*e9a0*/  MUFU.TANH R33, R3 ;  /* 0x0000000300217308 */ /* 0x0004ec0000002400 */
[----:B------:R-:W-:Y:S02]  /*e9b0*/  HMMA.16816.F32.BF16 R200, R20, R182, R200 ;  /* 0x000000b614c8723c */ /* 0x000fe400000418c8 */
[----:B------:R-:W4:Y:S06]  /*e9c0*/  MUFU.TANH R32, R32 ;  /* 0x0000002000207308 */ /* 0x000f2c0000002400 */
[----:B-1----:R-:W-:Y:S01]  /*e9d0*/  HMMA.16816.F32.BF16 R204, R12, R26, R140 ;  /* 0x0000001a0ccc723c */ /* 0x002fe2000004188c */
[----:B--2---:R-:W-:-:S04]  /*e9e0*/  VIADD R3, R223, 0x8 ;  /* 0x00000008df037836 */ /* 0x004fc80000000000 */
[----:B------:R-:W-:-:S03]  /*e9f0*/  IMAD.IADD R5, R3, 0x1, -R7 ;  /* 0x0000000103057824 */ /* 0x000fc600078e0a07 */
[----:B------:R-:W-:Y:S01]  /*ea00*/  HMMA.16816.F32.BF16 R232, R20, R28, R196 ;  /* 0x0000001c14e8723c */ /* 0x000fe200000418c4 */
[----:B------:R-:W-:Y:S01]  /*ea10*/  I2FP.F32.S32 R20, R6 ;  /* 0x0000000600147245 */ /* 0x000fe20000201400 */
[----:B------:R-:W-:Y:S01]  /*ea20*/  FMUL.FTZ R21, R176, UR8 ;  /* 0x00000008b0157c20 */ /* 0x000fe20008410000 */
[----:B------:R-:W-:Y:S01]  /*ea30*/  IMAD.IADD R22, R137, 0x1, -R7 ;  /* 0x0000000189167824 */ /* 0x000fe200078e0a07 */
[----:B------:R-:W-:Y:S02]  /*ea40*/  IABS R5, R5 ;  /* 0x0000000500057213 */ /* 0x000fe40000000000 */
[----:B---3--:R-:W-:Y:S01]  /*ea50*/  FFMA.FTZ R20, R20, -UR12, R33 ;  /* 0x8000000c14147c23 */ /* 0x008fe20008010021 */
[----:B------:R1:W-:Y:S01]  /*ea60*/  MUFU.TANH R132, R21 ;  /* 0x0000001500847308 */ /* 0x0003e20000002400 */
[----:B------:R-:W-:Y:S01]  /*ea70*/  I2FP.F32.S32 R6, R5 ;  /* 0x0000000500067245 */ /* 0x000fe20000201400 */
[----:B------:R-:W-:Y:S01]  /*ea80*/  VIADD R5, R0, 0xffffff80 ;  /* 0xffffff8000057836 */ /* 0x000fe20000000000 */
[----:B------:R-:W-:Y:S01]  /*ea90*/  HMMA.16816.F32.BF16 R140, R16, R30, R184 ;  /* 0x0000001e108c723c */ /* 0x000fe200000418b8 */
[----:B------:R-:W-:Y:S01]  /*eaa0*/  VIADD R33, R223, 0x40 ;  /* 0x00000040df217836 */ /* 0x000fe20000000000 */
[----:B------:R-:W-:Y:S01]  /*eab0*/  IABS R22, R22 ;  /* 0x0000001600167213 */ /* 0x000fe20000000000 */
[----:B----4-:R-:W-:Y:S01]  /*eac0*/  FFMA.FTZ R6, R6, -UR12, R32 ;  /* 0x8000000c06067c23 */ /* 0x010fe20008010020 */
[-C--:B------:R-:W-:Y:S01]  /*ead0*/  ISETP.GT.AND P5, PT, R225, R5.reuse, PT ;  /* 0x00000005e100720c */ /* 0x080fe20003fa4270 */
[----:B------:R-:W-:Y:S01]  /*eae0*/  FMUL.FTZ R31, R179, UR8 ;  /* 0x00000008b31f7c20 */ /* 0x000fe20008410000 */
[----:B------:R-:W-:-:S02]  /*eaf0*/  ISETP.GT.AND P3, PT, R227, R5, PT ;  /* 0x00000005e300720c */ /* 0x000fc40003f64270 */
[C---:B------:R-:W-:Y:S01]  /*eb00*/  ISETP.GE.AND P6, PT, R5.reuse, R230, PT ;  /* 0x000000e60500720c */ /* 0x040fe20003fc6270 */
[----:B------:R-:W-:Y:S01]  /*eb10*/  HMMA.16816.F32.BF16 R180, R16, R182, R208 ;  /* 0x000000b610b4723c */ /* 0x000fe200000418d0 */
[----:B------:R-:W-:Y:S01]  /*eb20*/  BAR.SYNC.DEFER_BLOCKING 0x0 ;  /* 0x0000000000007b1d */ /* 0x000fe20000010000 */
[C---:B------:R-:W-:Y:S02]  /*eb30*/  ISETP.GE.AND P0, PT, R5.reuse, R231, PT ;  /* 0x000000e70500720c */ /* 0x040fe40003f06270 */
[----:B------:R-:W-:Y:S01]  /*eb40*/  FSEL R20, R20, -INF , !P5 ;  /* 0xff80000014147808 */ /* 0x000fe20006800000 */
[----:B-1----:R-:W-:Y:S01]  /*eb50*/  FMUL.FTZ R21, R178, UR8 ;  /* 0x00000008b2157c20 */ /* 0x002fe20008410000 */
[----:B------:R-:W-:Y:S02]  /*eb60*/  FSEL R6, R6, -INF , !P3 ;  /* 0xff80000006067808 */ /* 0x000fe40005800000 */
[----:B------:R-:W-:Y:S01]  /*eb70*/  FSEL R198, R20, -INF , !P6 ;  /* 0xff80000014c67808 */ /* 0x000fe20007000000 */
[----:B------:R1:W2:Y:S01]  /*eb80*/  MUFU.TANH R32, R21 ;  /* 0x0000001500207308 */ /* 0x0002a20000002400 */
[----:B------:R-:W-:Y:S01]  /*eb90*/  FSEL R199, R6, -INF , !P0 ;  /* 0xff80000006c77808 */ /* 0x000fe20004000000 */
[----:B------:R-:W-:Y:S01]  /*eba0*/  VIADD R6, R4, 0xffffff98 ;  /* 0xffffff9804067836 */ /* 0x000fe20000000000 */
[-C--:B------:R-:W-:Y:S01]  /*ebb0*/  ISETP.GT.AND P5, PT, R224, R5.reuse, PT ;  /* 0x00000005e000720c */ /* 0x080fe20003fa4270 */
[----:B------:R-:W-:Y:S01]  /*ebc0*/  FMUL.FTZ R20, R204, UR8 ;  /* 0x00000008cc147c20 */ /* 0x000fe20008410000 */
[C---:B------:R-:W-:Y:S01]  /*ebd0*/  ISETP.GE.AND P6, PT, R5.reuse, R228, PT ;  /* 0x000000e40500720c */ /* 0x040fe20003fc6270 */
[----:B------:R-:W-:Y:S01]  /*ebe0*/  HMMA.16816.F32.BF16 R184, R8, R26, R140 ;  /* 0x0000001a08b8723c */ /* 0x000fe2000004188c */
[----:B------:R-:W-:Y:S01]  /*ebf0*/  ISETP.GT.AND P3, PT, R226, R5, PT ;  /* 0x00000005e200720c */ /* 0x000fe20003f64270 */
[----:B------:R-:W-:Y:S01]  /*ec00*/  MUFU.TANH R30, R20 ;  /* 0x00000014001e7308 */ /* 0x000fe20000002400 */
[----:B------:R-:W-:Y:S01]  /*ec10*/  ISETP.GE.AND P0, PT, R5, R229, PT ;  /* 0x000000e50500720c */ /* 0x000fe20003f06270 */
[----:B------:R-:W-:Y:S01]  /*ec20*/  FMUL.FTZ R5, R206, UR8 ;  /* 0x00000008ce057c20 */ /* 0x000fe20008410000 */
[----:B------:R-:W-:Y:S01]  /*ec30*/  I2FP.F32.S32 R22, R22 ;  /* 0x0000001600167245 */ /* 0x000fe20000201400 */
[----:B------:R-:W-:-:S02]  /*ec40*/  FMUL.FTZ R26, R193, UR8 ;  /* 0x00000008c11a7c20 */ /* 0x000fc40008410000 */
[-C--:B------:R-:W-:Y:S02]  /*ec50*/  HMMA.16816.F32.BF16 R140, R12, R34.reuse, R200 ;  /* 0x000000220c8c723c */ /* 0x080fe400000418c8 */
[----:B------:R3:W4:Y:S01]  /*ec60*/  MUFU.TANH R23, R5 ;  /* 0x0000000500177308 */ /* 0x0007220000002400 */
[----:B-1----:R-:W-:Y:S02]  /*ec70*/  IMAD.IADD R21, R33, 0x1, -R7 ;  /* 0x0000000121157824 */ /* 0x002fe400078e0a07 */
[----:B--2---:R-:W-:Y:S01]  /*ec80*/  FFMA.FTZ R22, R22, -UR12, R32 ;  /* 0x8000000c16167c23 */ /* 0x004fe20008010020 */
[--C-:B------:R-:W-:Y:S02]  /*ec90*/  IMAD.IADD R7, R223, 0x1, -R6.reuse ;  /* 0x00000001df077824 */ /* 0x100fe400078e0a06 */
[----:B------:R-:W-:Y:S01]  /*eca0*/  IABS R21, R21 ;  /* 0x0000001500157213 */ /* 0x000fe20000000000 */
[----:B------:R-:W-:Y:S02]  /*ecb0*/  HMMA.16816.F32.BF16 R180, R8, R34, R180 ;  /* 0x0000002208b4723c */ /* 0x000fe400000418b4 */
[----:B------:R-:W-:Y:S01]  /*ecc0*/  IABS R7, R7 ;  /* 0x0000000700077213 */ /* 0x000fe20000000000 */
[----:B---3--:R-:W-:-:S05]  /*ecd0*/  IMAD.IADD R5, R3, 0x1, -R6 ;  /* 0x0000000103057824 */ /* 0x008fca00078e0a06 */
        /* <DEDUP_REMOVED lines=8> */
[----:B----4-:R-:W-:Y:S01]  /*ed60*/  FFMA.FTZ R23, R21, -UR12, R23 ;  /* 0x8000000c15177c23 */ /* 0x010fe20008010017 */
[----:B------:R-:W1:Y:S01]  /*ed70*/  MUFU.TANH R132, R26 ;  /* 0x0000001a00847308 */ /* 0x000e620000002400 */
        /* <DEDUP_REMOVED lines=16> */
[----:B------:R2:W3:Y:S01]  /*ee80*/  MUFU.TANH R32, R21 ;  /* 0x0000001500207308 */ /* 0x0004e20000002400 */
[----:B------:R-:W-:Y:S01]  /*ee90*/  FSEL R236, R7, -INF , !P0 ;  /* 0xff80000007ec7808 */ /* 0x000fe20004000000 */
[----:B------:R-:W-:Y:S01]  /*eea0*/  VIADD R7, R4, 0xffffff81 ;  /* 0xffffff8104077836 */ /* 0x000fe20000000000 */
[----:B------:R-:W-:-:S02]  /*eeb0*/  ISETP.GT.AND P5, PT, R224, R5, PT ;  /* 0x00000005e000720c */ /* 0x000fc40003fa4270 */
        /* <DEDUP_REMOVED lines=9> */
[----:B--2---:R-:W-:-:S05]  /*ef50*/  IMAD.IADD R21, R33, 0x1, -R6 ;  /* 0x0000000121157824 */ /* 0x004fca00078e0a06 */
        /* <DEDUP_REMOVED lines=8> */
[----:B-1----:R-:W-:Y:S01]  /*efe0*/  FFMA.FTZ R23, R6, -UR12, R132 ;  /* 0x8000000c06177c23 */ /* 0x002fe20008010084 */
[----:B---3--:R-:W-:Y:S01]  /*eff0*/  FFMA.FTZ R6, R21, -UR12, R32 ;  /* 0x8000000c15067c23 */ /* 0x008fe20008010020 */
[----:B-----5:R-:W-:Y:S01]  /*f000*/  FFMA.FTZ R21, R22, -UR12, R27 ;  /* 0x8000000c16157c23 */ /* 0x020fe2000801001b */
[----:B------:R-:W-:Y:S01]  /*f010*/  FFMA.FTZ R22, R20, -UR12, R26 ;  /* 0x8000000c14167c23 */ /* 0x000fe2000801001a */
[----:B------:R-:W-:Y:S02]  /*f020*/  MUFU.TANH R32, R30 ;  /* 0x0000001e00207308 */ /* 0x000fe40000002400 */
        /* <DEDUP_REMOVED lines=9> */
[----:B------:R-:W-:Y:S01]  /*f0c0*/  FSEL R20, R23, -INF , !P5 ;  /* 0xff80000017147808 */ /* 0x000fe20006800000 */
[----:B------:R-:W-:Y:S01]  /*f0d0*/  FMUL.FTZ R23, R142, UR8 ;  /* 0x000000088e177c20 */ /* 0x000fe20008410000 */
[----:B------:R-:W-:-:S02]  /*f0e0*/  FSEL R204, R6, -INF , !P0 ;  /* 0xff80000006cc7808 */ /* 0x000fc40004000000 */
[C---:B------:R-:W-:Y:S02]  /*f0f0*/  ISETP.GE.AND P0, PT, R5.reuse, R231, PT ;  /* 0x000000e70500720c */ /* 0x040fe40003f06270 */
[----:B------:R-:W-:Y:S01]  /*f100*/  FSEL R6, R22, -INF , !P3 ;  /* 0xff80000016067808 */ /* 0x000fe20005800000 */
[----:B------:R-:W-:Y:S01]  /*f110*/  MUFU.TANH R23, R23 ;  /* 0x0000001700177308 */ /* 0x000fe20000002400 */
[----:B------:R-:W-:Y:S01]  /*f120*/  FSEL R196, R20, -INF , !P6 ;  /* 0xff80000014c47808 */ /* 0x000fe20007000000 */
[----:B------:R-:W-:Y:S01]  /*f130*/  FMUL.FTZ R20, R140, UR8 ;  /* 0x000000088c147c20 */ /* 0x000fe20008410000 */
[----:B------:R-:W-:Y:S01]  /*f140*/  FSEL R197, R6, -INF , !P0 ;  /* 0xff80000006c57808 */ /* 0x000fe20004000000 */
[----:B------:R-:W-:Y:S01]  /*f150*/  VIADD R6, R4, 0xffffff88 ;  /* 0xffffff8804067836 */ /* 0x000fe20000000000 */
[-C--:B------:R-:W-:Y:S01]  /*f160*/  ISETP.GT.AND P5, PT, R224, R5.reuse, PT ;  /* 0x00000005e000720c */ /* 0x080fe20003fa4270 */
[----:B-1----:R-:W-:Y:S01]  /*f170*/  HMMA.16816.F32.BF16 R28, R16, R28, R240 ;  /* 0x0000001c101c723c */ /* 0x002fe200000418f0 */
[----:B------:R-:W-:Y:S01]  /*f180*/  ISETP.GE.AND P6, PT, R5, R228, PT ;  /* 0x000000e40500720c */ /* 0x000fe20003fc6270 */
[----:B------:R1:W3:Y:S01]  /*f190*/  MUFU.TANH R26, R20 ;  /* 0x00000014001a7308 */ /* 0x0002e20000002400 */
[----:B------:R-:W-:-:S02]  /*f1a0*/  ISETP.GT.AND P3, PT, R226, R5, PT ;  /* 0x00000005e200720c */ /* 0x000fc40003f64270 */
[----:B------:R-:W-:Y:S01]  /*f1b0*/  ISETP.GE.AND P0, PT, R5, R229, PT ;  /* 0x000000e50500720c */ /* 0x000fe20003f06270 */
[--C-:B------:R-:W-:Y:S01]  /*f1c0*/  IMAD.IADD R5, R223, 0x1, -R6.reuse ;  /* 0x00000001df057824 */ /* 0x100fe200078e0a06 */
[----:B------:R-:W-:Y:S02]  /*f1d0*/  IABS R21, R21 ;  /* 0x0000001500157213 */ /* 0x000fe40000000000 */
[----:B------:R-:W-:Y:S02]  /*f1e0*/  IABS R22, R7 ;  /* 0x0000000700167213 */ /* 0x000fe40000000000 */
[----:B------:R-:W-:Y:S02]  /*f1f0*/  IABS R7, R5 ;  /* 0x0000000500077213 */ /* 0x000fe40000000000 */
[----:B------:R-:W-:Y:S02]  /*f200*/  I2FP.F32.S32 R21, R21 ;  /* 0x0000001500157245 */ /* 0x000fe40000201400 */
[----:B------:R-:W-:Y:S01]  /*f210*/  I2FP.F32.S32 R22, R22 ;  /* 0x0000001600167245 */ /* 0x000fe20000201400 */
[----:B-1----:R-:W-:-:S04]  /*f220*/  IMAD.IADD R20, R3, 0x1, -R6 ;  /* 0x0000000103147824 */ /* 0x002fc800078e0a06 */
[----:B--2---:R-:W-:Y:S01]  /*f230*/  FFMA.FTZ R17, R22, -UR12, R27 ;  /* 0x8000000c16117c23 */ /* 0x004fe2000801001b */
[-C--:B------:R-:W-:Y:S01]  /*f240*/  HMMA.16816.F32.BF16 R28, R8, R24.reuse, R28 ;  /* 0x00000018081c723c */ /* 0x080fe2000004181c */
[----:B------:R-:W-:Y:S01]  /*f250*/  FMUL.FTZ R10, R143, UR8 ;  /* 0x000000088f0a7c20 */ /* 0x000fe20008410000 */
[----:B------:R-:W-:Y:S01]  /*f260*/  IMAD.IADD R9, R33, 0x1, -R6 ;  /* 0x0000000121097824 */ /* 0x000fe200078e0a06 */
        /* <DEDUP_REMOVED lines=10> */
[----:B------:R-:W-:Y:S01]  /*f310*/  HMMA.16816.F32.BF16 R140, R12, R24, R232 ;  /* 0x000000180c8c723c */ /* 0x000fe200000418e8 */
[----:B------:R-:W-:Y:S01]  /*f320*/  FSEL R7, R17, -INF , !P3 ;  /* 0xff80000011077808 */ /* 0x000fe20005800000 */
[----:B------:R-:W-:Y:S01]  /*f330*/  FMUL.FTZ R17, R180, UR8 ;  /* 0x00000008b4117c20 */ /* 0x000fe20008410000 */
[-C--:B------:R-:W-:Y:S01]  /*f340*/  ISETP.GT.AND P5, PT, R225, R5.reuse, PT ;  /* 0x00000005e100720c */ /* 0x080fe20003fa4270 */
[----:B------:R-:W-:Y:S01]  /*f350*/  MUFU.TANH R21, R20 ;  /* 0x0000001400157308 */ /* 0x000fe20000002400 */
[----:B------:R-:W-:Y:S01]  /*f360*/  ISETP.GT.AND P3, PT, R227, R5, PT ;  /* 0x00000005e300720c */ /* 0x000fe20003f64270 */
[----:B------:R-:W-:Y:S01]  /*f370*/  FMUL.FTZ R31, R31, UR8 ;  /* 0x000000081f1f7c20 */ /* 0x000fe20008410000 */
        /* <DEDUP_REMOVED lines=176> */
.L_x_2814:
        /* <DEDUP_REMOVED lines=8> */
[----:B------:R-:W-:Y:S02]  /*ff00*/  FSEL R11, R11, -INF , !P5 ;  /* 0xff8000000b0b7808 */ /* 0x000fe40006800000 */
[----:B------:R-:W-:-:S02]  /*ff10*/  ISETP.GT.AND P5, PT, R226, R5, PT ;  /* 0x00000005e200720c */ /* 0x000fc40003fa4270 */
[----:B------:R-:W-:Y:S02]  /*ff20*/  FSEL R184, R13, -INF , !P6 ;  /* 0xff8000000db87808 */ /* 0x000fe40007000000 */
[-C--:B------:R-:W-:Y:S01]  /*ff30*/  ISETP.GE.AND P3, PT, R5, R229.reuse, PT ;  /* 0x000000e50500720c */ /* 0x080fe20003f66270 */
[----:B------:R3:W-:Y:S01]  /*ff40*/  MUFU.TANH R20, R15 ;  /* 0x0000000f00147308 */ /* 0x0007e20000002400 */
[----:B------:R-:W-:Y:S02]  /*ff50*/  ISETP.GT.AND P6, PT, R226, R4, PT ;  /* 0x00000004e200720c */ /* 0x000fe40003fc4270 */
[----:B------:R-:W-:Y:S02]  /*ff60*/  FSEL R13, R29, -INF , !P5 ;  /* 0xff8000001d0d7808 */ /* 0x000fe40006800000 */
[----:B------:R-:W-:Y:S02]  /*ff70*/  ISETP.GE.AND P5, PT, R4, R229, PT ;  /* 0x000000e50400720c */ /* 0x000fe40003fa6270 */
[----:B------:R-:W-:-:S02]  /*ff80*/  FSEL R14, R25, -INF , !P6 ;  /* 0xff800000190e7808 */ /* 0x000fc40007000000 */
[----:B--2---:R-:W-:Y:S02]  /*ff90*/  FMNMX3.FTZ R12, R136, R139, R32, !PT ;  /* 0x0000008b880c7276 */ /* 0x004fe40007810020 */
[----:B------:R-:W-:Y:S01]  /*ffa0*/  FSEL R185, R13, -INF , !P3 ;  /* 0xff8000000db97808 */ /* 0x000fe20005800000 */
[----:B------:R-:W-:Y:S01]  /*ffb0*/  FMUL.FTZ R13, R142, UR8 ;  /* 0x000000088e0d7c20 */ /* 0x000fe20008410000 */
[----:B------:R-:W-:Y:S02]  /*ffc0*/  FMNMX3.FTZ R12, R12, R26, R11, !PT ;  /* 0x0000001a0c0c7276 */ /* 0x000fe4000781000b */
[----:B------:R-:W-:Y:S01]  /*ffd0*/  FSEL R193, R14, -INF , !P5 ;  /* 0xff8000000ec17808 */ /* 0x000fe20006800000 */
[----:B------:R2:W4:Y:S01]  /*ffe0*/  MUFU.TANH R19, R13 ;  /* 0x0000000d00137308 */ /* 0x0005220000002400 */
[----:B------:R-:W-:Y:S01]  /*fff0*/  FMNMX3.FTZ R12, R12, R184, R185, !PT ;  /* 0x000000b80c0c7276 */ /* 0x000fe200078100b9 */
[----:B------:R-:W-:Y:S01]  /*10000*/  FMUL.FTZ R14, R143, UR8 ;  /* 0x000000088f0e7c20 */ /* 0x000fe20008410000 */
[----:B------:R-:W-:Y:S01]  /*10010*/  ISETP.GT.AND P0, PT, R225, R6, PT ;  /* 0x00000006e100720c */ /* 0x000fe20003f04270 */
[----:B------:R-:W-:Y:S01]  /*10020*/  LDSM.16.MT88.4 R140, [R212+0xa000] ;  /* 0x00a00000d48c783b */ /* 0x000fe20000004200 */
[----:B------:R-:W-:-:S02]  /*10030*/  ISETP.GE.AND P3, PT, R6, R230, PT ;  /* 0x000000e60600720c */ /* 0x000fc40003f66270 */
[----:B------:R-:W-:Y:S01]  /*10040*/  ISETP.GT.AND P6, PT, R227, R6, PT ;  /* 0x00000006e300720c */ /* 0x000fe20003fc4270 */
[----:B------:R5:W5:Y:S01]  /*10050*/  MUFU.TANH R18, R14 ;  /* 0x0000000e00127308 */ /* 0x000b620000002400 */
[----:B------:R-:W-:Y:S02]  /*10060*/  ISETP.GE.AND P5, PT, R6, R231, PT ;  /* 0x000000e70600720c */ /* 0x000fe40003fa6270 */
[----:B------:R-:W-:Y:S02]  /*10070*/  FMNMX3.FTZ R6, R12, R204, R193, !PT ;  /* 0x000000cc0c067276 */ /* 0x000fe400078100c1 */
[----:B-1----:R-:W-:Y:S02]  /*10080*/  FMNMX.FTZ R17, R10, R16, !PT ;  /* 0x000000100a117209 */ /* 0x002fe40007810000 */
[-C--:B------:R-:W-:Y:S01]  /*10090*/  IADD3 R12, PT, PT, R223, -R8.reuse, RZ ;  /* 0x80000008df0c7210 */ /* 0x080fe20007ffe0ff */
[----:B---3--:R-:W1:Y:S01]  /*100a0*/  SHFL.BFLY PT, R15, R6, 0x2, 0x1f ;  /* 0x0c401f00060f7f89 */ /* 0x008e6200000e0000 */
[----:B------:R-:W-:-:S02]  /*100b0*/  IADD3 R8, PT, PT, R3, -R8, RZ ;  /* 0x8000000803087210 */ /* 0x000fc40007ffe0ff */
[-C--:B------:R-:W-:Y:S01]  /*100c0*/  IADD3 R10, PT, PT, R223, -R7.reuse, RZ ;  /* 0x80000007df0a7210 */ /* 0x080fe20007ffe0ff */
[----:B------:R-:W3:Y:S01]  /*100d0*/  SHFL.BFLY PT, R16, R17, 0x1, 0x1f ;  /* 0x0c201f0011107f89 */ /* 0x000ee200000e0000 */
[----:B------:R-:W-:Y:S02]  /*100e0*/  IABS R8, R8 ;  /* 0x0000000800087213 */ /* 0x000fe40000000000 */
[----:B--2---:R-:W-:Y:S02]  /*100f0*/  IABS R13, R10 ;  /* 0x0000000a000d7213 */ /* 0x004fe40000000000 */
[----:B------:R-:W-:Y:S01]  /*10100*/  MOV R10, R8 ;  /* 0x00000008000a7202 */ /* 0x000fe20000000f00 */
[----:B------:R-:W-:Y:S01]  /*10110*/  FMUL.FTZ R8, R207, UR8 ;  /* 0x00000008cf087c20 */ /* 0x000fe20008410000 */
[----:B------:R-:W-:Y:S02]  /*10120*/  IADD3 R7, PT, PT, R3, -R7, RZ ;  /* 0x8000000703077210 */ /* 0x000fe40007ffe0ff */
[----:B------:R-:W-:-:S02]  /*10130*/  I2FP.F32.S32 R10, R10 ;  /* 0x0000000a000a7245 */ /* 0x000fc40000201400 */
[----:B------:R-:W-:Y:S02]  /*10140*/  IABS R12, R12 ;  /* 0x0000000c000c7213 */ /* 0x000fe40000000000 */
[----:B------:R-:W-:Y:S01]  /*10150*/  IADD3 R3, PT, PT, R3, -R9, RZ ;  /* 0x8000000903037210 */ /* 0x000fe20007ffe0ff */
[----:B----4-:R-:W-:Y:S01]  /*10160*/  FFMA.FTZ R10, R10, -UR12, R19 ;  /* 0x8000000c0a0a7c23 */ /* 0x010fe20008010013 */
[----:B-----5:R-:W-:Y:S02]  /*10170*/  IABS R14, R7 ;  /* 0x00000007000e7213 */ /* 0x020fe40000000000 */
[----:B------:R-:W-:Y:S01]  /*10180*/  MOV R7, R12 ;  /* 0x0000000c00077202 */ /* 0x000fe20000000f00 */
[----:B------:R-:W-:Y:S01]  /*10190*/  FMUL.FTZ R12, R205, UR8 ;  /* 0x00000008cd0c7c20 */ /* 0x000fe20008410000 */
[----:B------:R-:W-:Y:S02]  /*101a0*/  MOV R243, R218 ;  /* 0x000000da00f37202 */ /* 0x000fe40000000f00 */
[----:B-1----:R-:W-:-:S02]  /*101b0*/  FMNMX.FTZ R6, R6, R15, !PT ;  /* 0x0000000f06067209 */ /* 0x002fc40007810000 */
[----:B------:R1:W-:Y:S01]  /*101c0*/  MUFU.TANH R15, R8 ;  /* 0x00000008000f7308 */ /* 0x0003e20000002400 */
[----:B------:R-:W-:Y:S02]  /*101d0*/  I2FP.F32.S32 R7, R7 ;  /* 0x0000000700077245 */ /* 0x000fe40000201400 */
[----:B---3--:R-:W-:Y:S02]  /*101e0*/  FMNMX.FTZ R218, R17, R16, !PT ;  /* 0x0000001011da7209 */ /* 0x008fe40007810000 */
[----:B------:R-:W-:Y:S01]  /*101f0*/  I2FP.F32.S32 R13, R13 ;  /* 0x0000000d000d7245 */ /* 0x000fe20000201400 */
[----:B------:R-:W-:Y:S01]  /*10200*/  FFMA.FTZ R7, R7, -UR12, R22 ;  /* 0x8000000c07077c23 */ /* 0x000fe20008010016 */
[----:B------:R-:W-:Y:S01]  /*10210*/  IADD3 R9, PT, PT, R223, -R9, RZ ;  /* 0x80000009df097210 */ /* 0x000fe20007ffe0ff */
[----:B------:R-:W2:Y:S01]  /*10220*/  MUFU.TANH R12, R12 ;  /* 0x0000000c000c7308 */ /* 0x000ea20000002400 */
[----:B------:R-:W-:Y:S01]  /*10230*/  I2FP.F32.S32 R14, R14 ;  /* 0x0000000e000e7245 */ /* 0x000fe20000201400 */
[----:B------:R-:W-:Y:S01]  /*10240*/  FFMA.FTZ R13, R13, -UR12, R20 ;  /* 0x8000000c0d0d7c23 */ /* 0x000fe20008010014 */
[----:B------:R-:W-:-:S02]  /*10250*/  FSEL R7, R7, -INF , !P0 ;  /* 0xff80000007077808 */ /* 0x000fc40004000000 */
[----:B------:R-:W-:Y:S01]  /*10260*/  ISETP.GT.AND P0, PT, R225, R5, PT ;  /* 0x00000005e100720c */ /* 0x000fe20003f04270 */
[----:B------:R-:W-:Y:S01]  /*10270*/  FFMA.FTZ R14, R14, -UR12, R18 ;  /* 0x8000000c0e0e7c23 */ /* 0x000fe20008010012 */
[----:B------:R-:W-:Y:S02]  /*10280*/  FSEL R201, R7, -INF , !P3 ;  /* 0xff80000007c97808 */ /* 0x000fe40005800000 */
[----:B-1----:R-:W-:Y:S02]  /*10290*/  IABS R8, R3 ;  /* 0x0000000300087213 */ /* 0x002fe40000000000 */
[----:B------:R-:W-:Y:S02]  /*102a0*/  FSEL R3, R10, -INF , !P6 ;  /* 0xff8000000a037808 */ /* 0x000fe40007000000 */
[----:B------:R-:W1:Y:S01]  /*102b0*/  SHFL.BFLY PT, R10, R6, 0x1, 0x1f ;  /* 0x0c201f00060a7f89 */ /* 0x000e6200000e0000 */
[----:B------:R-:W-:Y:S02]  /*102c0*/  IABS R7, R9 ;  /* 0x0000000900077213 */ /* 0x000fe40000000000 */
[----:B------:R-:W-:Y:S01]  /*102d0*/  FSEL R205, R3, -INF , !P5 ;  /* 0xff80000003cd7808 */ /* 0x000fe20006800000 */
[C---:B------:R-:W-:Y:S01]  /*102e0*/  FMUL.FTZ R3, R218.reuse, UR9 ;  /* 0x00000009da037c20 */ /* 0x040fe20008410000 */
[----:B------:R-:W-:-:S02]  /*102f0*/  FSETP.NEU.FTZ.AND P5, PT, R218, -INF , PT ;  /* 0xff800000da00780b */ /* 0x000fc40003fbd000 */
[----:B------:R-:W-:Y:S02]  /*10300*/  FSEL R9, R13, -INF , !P0 ;  /* 0xff8000000d097808 */ /* 0x000fe40004000000 */
[----:B------:R-:W-:Y:S02]  /*10310*/  FSEL R3, R3, RZ, P5 ;  /* 0x000000ff03037208 */ /* 0x000fe40002800000 */
[----:B------:R-:W-:Y:S02]  /*10320*/  ISETP.GE.AND P3, PT, R5, R230, PT ;  /* 0x000000e60500720c */ /* 0x000fe40003f66270 */
[----:B------:R-:W-:Y:S01]  /*10330*/  ISETP.GT.AND P6, PT, R227, R5, PT ;  /* 0x00000005e300720c */ /* 0x000fe20003fc4270 */
[--C-:B------:R-:W-:Y:S01]  /*10340*/  FFMA.FTZ R21, R21, UR9, -R3.reuse ;  /* 0x0000000915157c23 */ /* 0x100fe20008010803 */
[----:B------:R-:W-:Y:S01]  /*10350*/  ISETP.GE.AND P0, PT, R5, R231, PT ;  /* 0x000000e70500720c */ /* 0x000fe20003f06270 */
[----:B------:R-:W-:Y:S01]  /*10360*/  FFMA.FTZ R5, R138, UR9, -R3 ;  /* 0x000000098a057c23 */ /* 0x000fe20008010803 */
[----:B------:R-:W-:Y:S01]  /*10370*/  I2FP.F32.S32 R7, R7 ;  /* 0x0000000700077245 */ /* 0x000fe20000201400 */
[----:B------:R-:W-:Y:S01]  /*10380*/  MUFU.EX2 R239, R21 ;  /* 0x0000001500ef7308 */ /* 0x000fe20000000800 */
[----:B------:R-:W-:-:S02]  /*10390*/  I2FP.F32.S32 R8, R8 ;  /* 0x0000000800087245 */ /* 0x000fc40000201400 */
[----:B------:R-:W-:Y:S01]  /*103a0*/  FSEL R14, R14, -INF , !P6 ;  /* 0xff8000000e0e7808 */ /* 0x000fe20007000000 */
[----:B--2---:R-:W-:Y:S01]  /*103b0*/  FFMA.FTZ R7, R7, -UR12, R12 ;  /* 0x8000000c07077c23 */ /* 0x004fe2000801000c */
[----:B------:R-:W-:Y:S01]  /*103c0*/  ISETP.GT.AND P6, PT, R225, R4, PT ;  /* 0x00000004e100720c */ /* 0x000fe20003fc4270 */
[----:B------:R-:W-:Y:S01]  /*103d0*/  FFMA.FTZ R8, R8, -UR12, R15 ;  /* 0x8000000c08087c23 */ /* 0x000fe2000801000f */
[----:B-1----:R-:W-:Y:S01]  /*103e0*/  FMNMX.FTZ R217, R6, R10, !PT ;  /* 0x0000000a06d97209 */ /* 0x002fe20007810000 */
[----:B------:R1:W-:Y:S01]  /*103f0*/  MUFU.EX2 R242, R5 ;  /* 0x0000000500f27308 */ /* 0x0003e20000000800 */
[----:B------:R-:W-:Y:S02]  /*10400*/  FMNMX3.FTZ R6, R134, R198, R196, !PT ;  /* 0x000000c686067276 */ /* 0x000fe400078100c4 */
[----:B------:R-:W-:Y:S01]  /*10410*/  FSEL R203, R14, -INF , !P0 ;  /* 0xff8000000ecb7808 */ /* 0x000fe20004000000 */
[----:B------:R-:W-:Y:S01]  /*10420*/  FMUL.FTZ R12, R217, UR9 ;  /* 0x00000009d90c7c20 */ /* 0x000fe20008410000 */
[----:B------:R-:W-:-:S02]  /*10430*/  FSEL R187, R9, -INF , !P3 ;  /* 0xff80000009bb7808 */ /* 0x000fc40005800000 */
[----:B------:R-:W-:Y:S02]  /*10440*/  ISETP.GT.AND P0, PT, R227, R4, PT ;  /* 0x00000004e300720c */ /* 0x000fe40003f04270 */
[----:B------:R-:W-:Y:S02]  /*10450*/  ISETP.GE.AND P3, PT, R4, R230, PT ;  /* 0x000000e60400720c */ /* 0x000fe40003f66270 */
[----:B------:R-:W-:Y:S02]  /*10460*/  FSEL R7, R7, -INF , !P6 ;  /* 0xff80000007077808 */ /* 0x000fe40007000000 */
[----:B------:R-:W-:Y:S02]  /*10470*/  FMNMX3.FTZ R6, R6, R188, R132, !PT ;  /* 0x000000bc06067276 */ /* 0x000fe40007810084 */
[----:B------:R-:W-:Y:S01]  /*10480*/  ISETP.GE.AND P6, PT, R4, R231, PT ;  /* 0x000000e70400720c */ /* 0x000fe20003fc6270 */
[--C-:B------:R-:W-:Y:S01]  /*10490*/  FFMA.FTZ R4, R23, UR9, -R3.reuse ;  /* 0x0000000917047c23 */ /* 0x100fe20008010803 */
[----:B-1----:R-:W-:Y:S01]  /*104a0*/  FFMA.FTZ R5, R27, UR9, -R3 ;  /* 0x000000091b057c23 */ /* 0x002fe20008010803 */
[----:B------:R-:W-:Y:S01]  /*104b0*/  FSEL R8, R8, -INF , !P0 ;  /* 0xff80000008087808 */ /* 0x000fe20004000000 */
[----:B------:R-:W-:Y:S01]  /*104c0*/  LDSM.16.MT88.4 R20, [R247+0xb000] ;  /* 0x00b00000f714783b */ /* 0x000fe20000004200 */
[----:B------:R-:W-:Y:S01]  /*104d0*/  FSEL R186, R7, -INF , !P3 ;  /* 0xff80000007ba7808 */ /* 0x000fe20005800000 */
[----:B------:R1:W-:Y:S01]  /*104e0*/  MUFU.EX2 R241, R5 ;  /* 0x0000000500f17308 */ /* 0x0003e20000000800 */
[----:B------:R-:W-:-:S02]  /*104f0*/  FMNMX3.FTZ R6, R6, R201, R187, !PT ;  /* 0x000000c906067276 */ /* 0x000fc400078100bb */
[----:B------:R-:W-:Y:S02]  /*10500*/  FSEL R202, R8, -INF , !P6 ;  /* 0xff80000008ca7808 */ /* 0x000fe40007000000 */
[----:B------:R-:W-:Y:S02]  /*10510*/  FSETP.NEU.FTZ.AND P0, PT, R217, -INF , PT ;  /* 0xff800000d900780b */ /* 0x000fe40003f1d000 */
[----:B------:R-:W-:Y:S01]  /*10520*/  FSEL R7, R218, RZ, P5 ;  /* 0x000000ffda077208 */ /* 0x000fe20002800000 */
[----:B------:R2:W-:Y:S01]  /*10530*/  MUFU.EX2 R240, R4 ;  /* 0x0000000400f07308 */ /* 0x0005e20000000800 */
[----:B------:R-:W-:Y:S02]  /*10540*/  FSEL R12, R12, RZ, P0 ;  /* 0x000000ff0c0c7208 */ /* 0x000fe40000000000 */
[----:B------:R-:W-:Y:S01]  /*10550*/  MOV R31, R216 ;  /* 0x000000d8001f7202 */ /* 0x000fe20000000f00 */
[----:B------:R-:W-:Y:S01]  /*10560*/  FADD.FTZ R7, R135, -R7 ;  /* 0x8000000787077221 */ /* 0x000fe20000010000 */
[----:B------:R-:W-:-:S02]  /*10570*/  MOV R135, R215 ;  /* 0x000000d700877202 */ /* 0x000fc40000000f00 */
[----:B------:R-:W-:Y:S01]  /*10580*/  IADD3 R15, PT, PT, R212, 0xa040, RZ ;  /* 0x0000a040d40f7810 */ /* 0x000fe20007ffe0ff */
[----:B------:R-:W-:Y:S01]  /*10590*/  FMUL.FTZ R7, R7, UR9 ;  /* 0x0000000907077c20 */ /* 0x000fe20008410000 */
[----:B-1----:R-:W-:-:S04]  /*105a0*/  FMNMX3.FTZ R5, R133, R199, R197, !PT ;  /* 0x000000c785057276 */ /* 0x002fc800078100c5 */
[----:B------:R-:W-:-:S04]  /*105b0*/  FMNMX3.FTZ R5, R5, R194, R190, !PT ;  /* 0x000000c205057276 */ /* 0x000fc800078100be */
[----:B--2---:R-:W-:Y:S02]  /*105c0*/  FMNMX3.FTZ R4, R5, R205, R203, !PT ;  /* 0x000000cd05047276 */ /* 0x004fe400078100cb */
[----:B------:R-:W-:Y:S01]  /*105d0*/  FMNMX3.FTZ R5, R6, R206, R186, !PT ;  /* 0x000000ce06057276 */ /* 0x000fe200078100ba */
[----:B------:R-:W-:Y:S01]  /*105e0*/  FFMA.FTZ R6, R139, UR9, -R12 ;  /* 0x000000098b067c23 */ /* 0x000fe2000801080c */
[----:B------:R-:W-:-:S03]  /*105f0*/  FMNMX3.FTZ R4, R4, R236, R202, !PT ;  /* 0x000000ec04047276 */ /* 0x000fc600078100ca */
[----:B------:R-:W1:Y:S01]  /*10600*/  SHFL.BFLY PT, R9, R5, 0x2, 0x1f ;  /* 0x0c401f0005097f89 */ /* 0x000e6200000e0000 */
[----:B------:R2:W-:Y:S03]  /*10610*/  MUFU.EX2 R235, R6 ;  /* 0x0000000600eb7308 */ /* 0x0005e60000000800 */
[----:B------:R-:W3:Y:S01]  /*10620*/  SHFL.BFLY PT, R8, R4, 0x2, 0x1f ;  /* 0x0c401f0004087f89 */ /* 0x000ee200000e0000 */
[----:B--2---:R-:W-:-:S03]  /*10630*/  FFMA.FTZ R6, R32, UR9, -R12 ;  /* 0x0000000920067c23 */ /* 0x004fc6000801080c */
[----:B------:R-:W-:Y:S01]  /*10640*/  LDSM.16.MT88.4 R32, [R212+0xb000] ;  /* 0x00b00000d420783b */ /* 0x000fe20000004200 */
[----:B------:R2:W4:Y:S01]  /*10650*/  MUFU.EX2 R237, R6 ;  /* 0x0000000600ed7308 */ /* 0x0005220000000800 */
[----:B-1----:R-:W-:Y:S02]  /*10660*/  FMNMX.FTZ R9, R5, R9, !PT ;  /* 0x0000000905097209 */ /* 0x002fe40007810000 */
[----:B---3--:R-:W-:-:S03]  /*10670*/  FMNMX.FTZ R8, R4, R8, !PT ;  /* 0x0000000804087209 */ /* 0x008fc60007810000 */
[----:B------:R-:W1:Y:S04]  /*10680*/  SHFL.BFLY PT, R14, R9, 0x1, 0x1f ;  /* 0x0c201f00090e7f89 */ /* 0x000e6800000e0000 */
[----:B------:R-:W3:Y:S01]  /*10690*/  SHFL.BFLY PT, R13, R8, 0x1, 0x1f ;  /* 0x0c201f00080d7f89 */ /* 0x000ee200000e0000 */
[----:B--2---:R-:W-:Y:S01]  /*106a0*/  FFMA.FTZ R6, R26, UR9, -R12 ;  /* 0x000000091a067c23 */ /* 0x004fe2000801080c */
[----:B----4-:R-:W-:-:S03]  /*106b0*/  F2FP.BF16.F32.PACK_AB R5, R237, R235 ;  /* 0x000000ebed05723e */ /* 0x010fc600000010ff */
[----:B------:R2:W-:Y:S01]  /*106c0*/  MUFU.EX2 R238, R6 ;  /* 0x0000000600ee7308 */ /* 0x0005e20000000800 */
[----:B-1----:R-:W-:Y:S02]  /*106d0*/  FMNMX.FTZ R215, R9, R14, !PT ;  /* 0x0000000e09d77209 */ /* 0x002fe40007810000 */
[----:B---3--:R-:W-:-:S03]  /*106e0*/  FMNMX.FTZ R216, R8, R13, !PT ;  /* 0x0000000d08d87209 */ /* 0x008fc60007810000 */
[C---:B------:R-:W-:Y:S01]  /*106f0*/  FMUL.FTZ R8, R215.reuse, UR9 ;  /* 0x00000009d7087c20 */ /* 0x040fe20008410000 */
[----:B------:R-:W-:Y:S01]  /*10700*/  FSETP.NEU.FTZ.AND P3, PT, R215, -INF , PT ;  /* 0xff800000d700780b */ /* 0x000fe20003f7d000 */
[----:B--2---:R-:W-:Y:S02]  /*10710*/  FFMA.FTZ R6, R11, UR9, -R12 ;  /* 0x000000090b067c23 */ /* 0x004fe4000801080c */
[----:B------:R-:W1:Y:S01]  /*10720*/  MUFU.EX2 R11, R7 ;  /* 0x00000007000b7308 */ /* 0x000e620000000800 */
[----:B------:R-:W-:Y:S02]  /*10730*/  FSEL R14, R8, RZ, P3 ;  /* 0x000000ff080e7208 */ /* 0x000fe40001800000 */
[----:B------:R-:W-:-:S05]  /*10740*/  FSEL R9, R215, RZ, P3 ;  /* 0x000000ffd7097208 */ /* 0x000fca0001800000 */
[----:B------:R2:W3:Y:S01]  /*10750*/  MUFU.EX2 R192, R6 ;  /* 0x0000000600c07308 */ /* 0x0004e20000000800 */
[----:B------:R-:W-:Y:S01]  /*10760*/  FADD.FTZ R18, R134, -R9 ;  /* 0x8000000986127221 */ /* 0x000fe20000010000 */
[----:B------:R-:W-:Y:S01]  /*10770*/  MOV R134, R31 ;  /* 0x0000001f00867202 */ /* 0x000fe20000000f00 */
[----:B------:R-:W-:-:S05]  /*10780*/  FFMA.FTZ R9, R188, UR9, -R14 ;  /* 0x00000009bc097c23 */ /* 0x000fca000801080e */
[----:B------:R-:W-:Y:S01]  /*10790*/  MUFU.EX2 R232, R9 ;  /* 0x0000000900e87308 */ /* 0x000fe20000000800 */
        /* <DEDUP_REMOVED lines=8> */
[----:B--2---:R-:W-:Y:S01]  /*10820*/  FSEL R6, R217, RZ, P0 ;  /* 0x000000ffd9067208 */ /* 0x004fe20000000000 */
[-C--:B------:R-:W-:Y:S01]  /*10830*/  FMUL.FTZ R40, R40, R11.reuse ;  /* 0x0000000b28287220 */ /* 0x080fe20000410000 */
[----:B------:R-:W-:Y:S01]  /*10840*/  FSETP.NEU.FTZ.AND P0, PT, R216, -INF , PT ;  /* 0xff800000d800780b */ /* 0x000fe20003f1d000 */
[-C--:B------:R-:W-:Y:S01]  /*10850*/  FMUL.FTZ R41, R41, R11.reuse ;  /* 0x0000000b29297220 */ /* 0x080fe20000410000 */
[----:B---3--:R-:W-:Y:S01]  /*10860*/  F2FP.BF16.F32.PACK_AB R7, R192, R238 ;  /* 0x000000eec007723e */ /* 0x008fe200000010ff */
[----:B------:R-:W-:Y:S01]  /*10870*/  FADD.FTZ R4, R136, -R6 ;  /* 0x8000000688047221 */ /* 0x000fe20000010000 */
[----:B------:R-:W-:Y:S01]  /*10880*/  FSEL R8, R216, RZ, P0 ;  /* 0x000000ffd8087208 */ /* 0x000fe20000000000 */
[----:B------:R-:W1:Y:S01]  /*10890*/  LDSM.16.MT88.4 R136, [R247+0xa000] ;  /* 0x00a00000f788783b */ /* 0x000e620000004200 */
[----:B------:R-:W-:Y:S01]  /*108a0*/  F2FP.BF16.F32.PACK_AB R6, R239, R240 ;  /* 0x000000f0ef06723e */ /* 0x000fe200000010ff */
[----:B------:R-:W-:Y:S01]  /*108b0*/  FMUL.FTZ R10, R4, UR9 ;  /* 0x00000009040a7c20 */ /* 0x000fe20008410000 */
[----:B------:R-:W-:Y:S01]  /*108c0*/  IADD3 R4, PT, PT, R212, 0xa000, RZ ;  /* 0x0000a000d4047810 */ /* 0x000fe20007ffe0ff */
[----:B------:R-:W-:Y:S01]  /*108d0*/  FADD.FTZ R19, R133, -R8 ;  /* 0x8000000885137221 */ /* 0x000fe20000010000 */
[--C-:B------:R-:W-:Y:S01]  /*108e0*/  FFMA.FTZ R8, R198, UR9, -R14.reuse ;  /* 0x00000009c6087c23 */ /* 0x100fe2000801080e */
[-C--:B------:R-:W-:Y:S01]  /*108f0*/  FMUL.FTZ R44, R44, R11.reuse ;  /* 0x0000000b2c2c7220 */ /* 0x080fe20000410000 */
[----:B------:R-:W-:Y:S01]  /*10900*/  @P4 IADD3 R15, PT, PT, R4, -0x40, RZ ;  /* 0xffffffc0040f4810 */ /* 0x000fe20007ffe0ff */
[----:B------:R-:W2:Y:S01]  /*10910*/  MUFU.EX2 R10, R10 ;  /* 0x0000000a000a7308 */ /* 0x000ea20000000800 */
[----:B------:R-:W-:Y:S01]  /*10920*/  F2FP.BF16.F32.PACK_AB R4, R241, R242 ;  /* 0x000000f2f104723e */ /* 0x000fe200000010ff */
[----:B------:R-:W-:Y:S01]  /*10930*/  FMUL.FTZ R45, R45, R11 ;  /* 0x0000000b2d2d7220 */ /* 0x000fe20000410000 */
[----:B------:R-:W-:Y:S01]  /*10940*/  IADD3 R16, PT, PT, R2, R15, RZ ;  /* 0x0000000f02107210 */ /* 0x000fe20007ffe0ff */
[----:B------:R-:W3:Y:S01]  /*10950*/  LDSM.16.MT88.4 R176, [R15] ;  /* 0x000000000fb0783b */ /* 0x000ee20000004200 */
[-C--:B------:R-:W-:Y:S01]  /*10960*/  FMUL.FTZ R56, R56, R11.reuse ;  /* 0x0000000b38387220 */ /* 0x080fe20000410000 */
[-C--:B------:R-:W-:Y:S01]  /*10970*/  FMUL.FTZ R57, R57, R11.reuse ;  /* 0x0000000b39397220 */ /* 0x080fe20000410000 */
[-C--:B------:R-:W-:Y:S01]  /*10980*/  FMUL.FTZ R60, R60, R11.reuse ;  /* 0x0000000b3c3c7220 */ /* 0x080fe20000410000 */
[----:B------:R4:W-:Y:S01]  /*10990*/  MUFU.EX2 R234, R8 ;  /* 0x0000000800ea7308 */ /* 0x0009e20000000800 */
[----:B------:R-:W5:Y:S01]  /*109a0*/  LDSM.16.MT88.4 R180, [R16] ;  /* 0x0000000010b4783b */ /* 0x000f620000004200 */
[-C--:B------:R-:W-:Y:S01]  /*109b0*/  FMUL.FTZ R61, R61, R11.reuse ;  /* 0x0000000b3d3d7220 */ /* 0x080fe20000410000 */
[-C--:B------:R-:W-:Y:S01]  /*109c0*/  FMUL.FTZ R72, R72, R11.reuse ;  /* 0x0000000b48487220 */ /* 0x080fe20000410000 */
[-C--:B------:R-:W-:Y:S01]  /*109d0*/  FMUL.FTZ R73, R73, R11.reuse ;  /* 0x0000000b49497220 */ /* 0x080fe20000410000 */
[----:B------:R-:W5:Y:S01]  /*109e0*/  LDSM.16.MT88.4 R24, [R15+0x1000] ;  /* 0x001000000f18783b */ /* 0x000f620000004200 */
[-C--:B------:R-:W-:Y:S01]  /*109f0*/  FMUL.FTZ R76, R76, R11.reuse ;  /* 0x0000000b4c4c7220 */ /* 0x080fe20000410000 */
[-C--:B------:R-:W-:Y:S01]  /*10a00*/  FMUL.FTZ R77, R77, R11.reuse ;  /* 0x0000000b4d4d7220 */ /* 0x080fe20000410000 */
[-C--:B------:R-:W-:Y:S01]  /*10a10*/  FMUL.FTZ R88, R88, R11.reuse ;  /* 0x0000000b58587220 */ /* 0x080fe20000410000 */
[----:B------:R1:W5:Y:S01]  /*10a20*/  LDSM.16.MT88.4 R28, [R16+0x1000] ;  /* 0x00100000101c783b */ /* 0x0003620000004200 */
[-C--:B--2---:R-:W-:Y:S01]  /*10a30*/  FMUL.FTZ R150, R150, R10.reuse ;  /* 0x0000000a96967220 */ /* 0x084fe20000410000 */
        /* <DEDUP_REMOVED lines=49> */
[----:B------:R-:W-:Y:S01]  /*10d50*/  FMUL.FTZ R125, R125, R11 ;  /* 0x0000000b7d7d7220 */ /* 0x000fe20000410000 */
[-C--:B------:R-:W-:Y:S01]  /*10d60*/  FMUL.FTZ R126, R126, R10.reuse ;  /* 0x0000000a7e7e7220 */ /* 0x080fe20000410000 */
[----:B------:R-:W-:Y:S01]  /*10d70*/  FMUL.FTZ R127, R127, R10 ;  /* 0x0000000a7f7f7220 */ /* 0x000fe20000410000 */
[----:B------:R-:W-:Y:S01]  /*10d80*/  HMMA.16816.F32.BF16 R148, R4, R140, R148 ;  /* 0x0000008c0494723c */ /* 0x000fe20000041894 */
[----:B------:R-:W-:Y:S01]  /*10d90*/  MUFU.EX2 R208, R17 ;  /* 0x0000001100d07308 */ /* 0x000fe20000000800 */
[----:B--2---:R-:W-:-:S06]  /*10da0*/  FFMA.FTZ R8, R197, UR9, -R13 ;  /* 0x00000009c5087c23 */ /* 0x004fcc000801080d */
[----:B------:R-:W-:Y:S01]  /*10db0*/  HMMA.16816.F32.BF16 R152, R4, R142, R152 ;  /* 0x0000008e0498723c */ /* 0x000fe20000041898 */
[----:B------:R2:W-:Y:S01]  /*10dc0*/  MUFU.EX2 R209, R8 ;  /* 0x0000000800d17308 */ /* 0x0005e20000000800 */
[----:B-1----:R-:W-:-:S06]  /*10dd0*/  FMUL.FTZ R9, R18, UR9 ;  /* 0x0000000912097c20 */ /* 0x002fcc0008410000 */
[C---:B------:R-:W-:Y:S01]  /*10de0*/  HMMA.16816.F32.BF16 R164, R4.reuse, R136, R164 ;  /* 0x0000008804a4723c */ /* 0x040fe200000418a4 */
[----:B------:R-:W1:Y:S07]  /*10df0*/  MUFU.EX2 R9, R9 ;  /* 0x0000000900097308 */ /* 0x000e6e0000000800 */
[----:B------:R-:W-:Y:S01]  /*10e00*/  HMMA.16816.F32.BF16 R168, R4, R138, R168 ;  /* 0x0000008a04a8723c */ /* 0x000fe200000418a8 */
[----:B------:R4:W-:Y:S01]  /*10e10*/  MUFU.EX2 R207, R16 ;  /* 0x0000001000cf7308 */ /* 0x0009e20000000800 */
[----:B--2---:R-:W-:-:S06]  /*10e20*/  FMUL.FTZ R8, R19, UR9 ;  /* 0x0000000913087c20 */ /* 0x004fcc0008410000 */
[C---:B---3--:R-:W-:Y:S01]  /*10e30*/  HMMA.16816.F32.BF16 R40, R4.reuse, R176, R40 ;  /* 0x000000b00428723c */ /* 0x048fe20000041828 */
[----:B------:R-:W2:Y:S01]  /*10e40*/  MUFU.EX2 R8, R8 ;  /* 0x0000000800087308 */ /* 0x000ea20000000800 */
[-C--:B-1----:R-:W-:Y:S01]  /*10e50*/  FMUL.FTZ R84, R84, R9.reuse ;  /* 0x0000000954547220 */ /* 0x082fe20000410000 */
[-C--:B------:R-:W-:Y:S01]  /*10e60*/  FMUL.FTZ R85, R85, R9.reuse ;  /* 0x0000000955557220 */ /* 0x080fe20000410000 */
[-C--:B------:R-:W-:Y:S01]  /*10e70*/  FMUL.FTZ R68, R68, R9.reuse ;  /* 0x0000000944447220 */ /* 0x080fe20000410000 */
[-C--:B------:R-:W-:Y:S01]  /*10e80*/  FMUL.FTZ R69, R69, R9.reuse ;  /* 0x0000000945457220 */ /* 0x080fe20000410000 */
[-C--:B------:R-:W-:Y:S01]  /*10e90*/  FMUL.FTZ R80, R80, R9.reuse ;  /* 0x0000000950507220 */ /* 0x080fe20000410000 */
[-C--:B------:R-:W-:Y:S01]  /*10ea0*/  FMUL.FTZ R81, R81, R9.reuse ;  /* 0x0000000951517220 */ /* 0x080fe20000410000 */
[C---:B------:R-:W-:Y:S01]  /*10eb0*/  HMMA.16816.F32.BF16 R44, R4.reuse, R178, R44 ;  /* 0x000000b2042c723c */ /* 0x040fe2000004182c */
[-C--:B------:R-:W-:Y:S01]  /*10ec0*/  FMUL.FTZ R96, R96, R9.reuse ;  /* 0x0000000960607220 */ /* 0x080fe20000410000 */
[--C-:B----4-:R-:W-:Y:S01]  /*10ed0*/  FFMA.FTZ R16, R189, UR9, -R3.reuse ;  /* 0x00000009bd107c23 */ /* 0x110fe20008010803 */
[-C--:B------:R-:W-:Y:S01]  /*10ee0*/  FMUL.FTZ R97, R97, R9.reuse ;  /* 0x0000000961617220 */ /* 0x080fe20000410000 */
[-C--:B------:R-:W-:Y:S01]  /*10ef0*/  FMUL.FTZ R144, R144, R9.reuse ;  /* 0x0000000990907220 */ /* 0x080fe20000410000 */
[-C--:B------:R-:W-:Y:S01]  /*10f00*/  FMUL.FTZ R145, R145, R9.reuse ;  /* 0x0000000991917220 */ /* 0x080fe20000410000 */
[----:B------:R1:W-:Y:S01]  /*10f10*/  MUFU.EX2 R194, R16 ;  /* 0x0000001000c27308 */ /* 0x0003e20000000800 */
[-C--:B------:R-:W-:Y:S01]  /*10f20*/  FMUL.FTZ R160, R160, R9.reuse ;  /* 0x00000009a0a07220 */ /* 0x080fe20000410000 */
[C---:B-----5:R-:W-:Y:S01]  /*10f30*/  HMMA.16816.F32.BF16 R56, R4.reuse, R180, R56 ;  /* 0x000000b40438723c */ /* 0x060fe20000041838 */
[-C--:B------:R-:W-:Y:S01]  /*10f40*/  FMUL.FTZ R161, R161, R9.reuse ;  /* 0x00000009a1a17220 */ /* 0x080fe20000410000 */
[-C--:B--2---:R-:W-:Y:S01]  /*10f50*/  FMUL.FTZ R86, R86, R8.reuse ;  /* 0x0000000856567220 */ /* 0x084fe20000410000 */
        /* <DEDUP_REMOVED lines=14> */
[----:B------:R-:W-:Y:S01]  /*11040*/  MOV R191, R134 ;  /* 0x0000008600bf7202 */ /* 0x000fe20000000f00 */
        /* <DEDUP_REMOVED lines=18> */
[--C-:B-1----:R-:W-:Y:S01]  /*11170*/  FFMA.FTZ R16, R200, UR9, -R3.reuse ;  /* 0x00000009c8107c23 */ /* 0x102fe20008010803 */
[----:B------:R-:W-:Y:S01]  /*11180*/  FFMA.FTZ R3, R195, UR9, -R3 ;  /* 0x00000009c3037c23 */ /* 0x000fe20008010803 */
[----:B------:R-:W-:Y:S01]  /*11190*/  MOV R200, R135 ;  /* 0x0000008700c87202 */ /* 0x000fe20000000f00 */
        /* <DEDUP_REMOVED lines=19> */
[----:B-1----:R-:W-:Y:S01]  /*112d0*/  FFMA.FTZ R3, R184, UR9, -R12 ;  /* 0x00000009b8037c23 */ /* 0x002fe2000801080c */
        /* <DEDUP_REMOVED lines=11> */
[----:B------:R-:W1:Y:S01]  /*11390*/  MUFU.EX2 R189, R16 ;  /* 0x0000001000bd7308 */ /* 0x000e620000000800 */
[----:B------:R-:W-:Y:S01]  /*113a0*/  FFMA.FTZ R9, R200, R9, R234 ;  /* 0x00000009c8097223 */ /* 0x000fe200000100ea */
[----:B------:R-:W-:Y:S01]  /*113b0*/  HMMA.16816.F32.BF16 R196, R4, R30, R124 ;  /* 0x0000001e04c4723c */ /* 0x000fe2000004187c */
[----:B------:R-:W-:Y:S01]  /*113c0*/  F2FP.BF16.F32.PACK_AB R4, R233, R234 ;  /* 0x000000eae904723e */ /* 0x000fe200000010ff */
[----:B------:R-:W-:Y:S01]  /*113d0*/  FFMA.FTZ R8, R191, R8, R210 ;  /* 0x00000008bf087223 */ /* 0x000fe200000100d2 */
[----:B------:R-:W-:-:S02]  /*113e0*/  F2FP.BF16.F32.PACK_AB R5, R209, R210 ;  /* 0x000000d2d105723e */ /* 0x000fc400000010ff */
[----:B------:R-:W-:Y:S02]  /*113f0*/  F2FP.BF16.F32.PACK_AB R6, R211, R232 ;  /* 0x000000e8d306723e */ /* 0x000fe400000010ff */
[----:B------:R-:W-:Y:S02]  /*11400*/  F2FP.BF16.F32.PACK_AB R7, R207, R208 ;  /* 0x000000d0cf07723e */ /* 0x000fe400000010ff */
[----:B--2---:R-:W-:-:S05]  /*11410*/  F2FP.BF16.F32.PACK_AB R124, R190, R194 ;  /* 0x000000c2be7c723e */ /* 0x004fca00000010ff */
[----:B------:R-:W-:Y:S01]  /*11420*/  HMMA.16816.F32.BF16 R84, R4, R20, R84 ;  /* 0x000000140454723c */ /* 0x000fe20000041854 */
[----:B------:R2:W-:Y:S01]  /*11430*/  MUFU.EX2 R21, R3 ;  /* 0x0000000300157308 */ /* 0x0005e20000000800 */
[----:B-1----:R-:W-:-:S06]  /*11440*/  F2FP.BF16.F32.PACK_AB R126, R188, R189 ;  /* 0x000000bdbc7e723e */ /* 0x002fcc00000010ff */
[C---:B------:R-:W-:Y:S08]  /*11450*/  HMMA.16816.F32.BF16 R68, R4.reuse, R32, R68 ;  /* 0x000000200444723c */ /* 0x040ff00000041844 */
[----:B------:R-:W-:Y:S01]  /*11460*/  HMMA.16816.F32.BF16 R132, R4, R34, R80 ;  /* 0x000000220484723c */ /* 0x000fe20000041850 */
[----:B------:R-:W-:Y:S01]  /*11470*/  LDSM.16.MT88.4 R80, [R212+0xb800] ;  /* 0x00b80000d450783b */ /* 0x000fe20000004200 */
[----:B--2---:R-:W-:-:S04]  /*11480*/  FFMA.FTZ R3, R185, UR9, -R12 ;  /* 0x00000009b9037c23 */ /* 0x004fc8000801080c */
[----:B------:R1:W2:Y:S02]  /*11490*/  MUFU.EX2 R20, R3 ;  /* 0x0000000300147308 */ /* 0x0002a40000000800 */
[C---:B------:R-:W-:Y:S01]  /*114a0*/  HMMA.16816.F32.BF16 R32, R4.reuse, R22, R96 ;  /* 0x000000160420723c */ /* 0x040fe20000041860 */
[----:B------:R-:W-:Y:S07]  /*114b0*/  LDSM.16.MT88.4 R96, [R247+0xb800] ;  /* 0x00b80000f760783b */ /* 0x000fee0000004200 */
        /* <DEDUP_REMOVED lines=63> */
[----:B------:R-:W-:Y:S01]  /*118b0*/  FADD.FTZ R10, R233, R9 ;  /* 0x00000009e90a7221 */ /* 0x000fe20000010000 */
[----:B------:R-:W-:Y:S01]  /*118c0*/  FADD.FTZ R9, R209, R8 ;  /* 0x00000008d1097221 */ /* 0x000fe20000010000 */
        /* <DEDUP_REMOVED lines=63> */
[----:B------:R-:W-:Y:S01]  /*11cc0*/  LEA R6, P0, R6, R252, 0x6 ;  /* 0x000000fc06067211 */ /* 0x000fe200078030ff */
[----:B------:R-:W-:Y:S01]  /*11cd0*/  IMAD.U32 R8, RZ, RZ, UR18 ;  /* 0x00000012ff087e24 */ /* 0x000fe2000f8e00ff */
[----:B------:R-:W-:-:S02]  /*11ce0*/  MOV R5, UR18 ;  /* 0x0000001200057c02 */ /* 0x000fc40008000f00 */
[----:B------:R-:W-:Y:S01]  /*11cf0*/  LEA.HI.X R7, R4, R251, R3, 0x6, P0 ;  /* 0x000000fb04077211 */ /* 0x000fe200000f3403 */
[----:B------:R-:W-:Y:S01]  /*11d00*/  IMAD.U32 R3, RZ, RZ, UR4 ;  /* 0x00000004ff037e24 */ /* 0x000fe2000f8e00ff */
[----:B------:R-:W-:Y:S01]  /*11d10*/  LEA R4, P0, R5, R252, 0x1 ;  /* 0x000000fc05047211 */ /* 0x000fe200078008ff */
[----:B------:R-:W-:-:S03]  /*11d20*/  UIADD3 UR4, UPT, UPT, UR25, -0x5, URZ ;  /* 0xfffffffb19047890 */ /* 0x000fc6000fffe0ff */
[----:B------:R-:W-:Y:S01]  /*11d30*/  LEA.HI.X R5, R8, R251, R3, 0x1, P0 ;  /* 0x000000fb08057211 */ /* 0x000fe200000f0c03 */
[----:B------:R-:W-:Y:S01]  /*11d40*/  UISETP.GT.U32.AND UP0, UPT, UR4, UR21, UPT ;  /* 0x000000150400728c */ /* 0x000fe2000bf04070 */
[----:B------:R-:W-:Y:S01]  /*11d50*/  IADD3 R3, PT, PT, R220, R2, RZ ;  /* 0x00000002dc037210 */ /* 0x000fe20007ffe0ff */
        /* <DEDUP_REMOVED lines=22> */
[----:B------:R-:W3:Y:S04]  /*11ec0*/  LDSM.16.M88.4 R12, [R213] ;  /* 0x00000000d50c783b */ /* 0x000ee80000000200 */
[----:B------:R-:W5:Y:S04]  /*11ed0*/  LDSM.16.M88.4 R28, [R214+UR5+0x8800] ;  /* 0x00880005d61c783b */ /* 0x000f680008000200 */
[----:B------:R-:W-:Y:S04]  /*11ee0*/  LDSM.16.M88.4 R132, [R3+0x8000] ;  /* 0x008000000384783b */ /* 0x000fe80000000200 */
[----:B-1----:R-:W1:Y:S04]  /*11ef0*/  LDSM.16.M88.4 R4, [R24+0x2000] ;  /* 0x002000001804783b */ /* 0x002e680000000200 */
[----:B------:R-:W4:Y:S04]  /*11f00*/  LDSM.16.M88.4 R20, [R24] ;  /* 0x000000001814783b */ /* 0x000f280000000200 */
[----:B------:R-:W4:Y:S04]  /*11f10*/  LDSM.16.M88.4 R136, [R3+0x8800] ;  /* 0x008800000388783b */ /* 0x000f280000000200 */
[----:B------:R-:W-:Y:S04]  /*11f20*/  LDSM.16.M88.4 R16, [R221+0x2000] ;  /* 0x00200000dd10783b */ /* 0x000fe80000000200 */
[----:B------:R-:W4:Y:S04]  /*11f30*/  LDSM.16.M88.4 R176, [R244+0x8000] ;  /* 0x00800000f4b0783b */ /* 0x000f280000000200 */
[----:B------:R-:W4:Y:S01]  /*11f40*/  LDSM.16.M88.4 R140, [R244+0x8800] ;  /* 0x00880000f48c783b */ /* 0x000f220000000200 */
[----:B--2---:R-:W-:Y:S03]  /*11f50*/  HMMA.16816.F32.BF16 R188, R8, R34, RZ ;  /* 0x0000002208bc723c */ /* 0x004fe600000418ff */
[----:B------:R-:W0:Y:S05]  /*11f60*/  LDGDEPBAR ;  /* 0x00000000000079af */ /* 0x000e2a0000000000 */
[-C--:B---3--:R-:W-:Y:S08]  /*11f70*/  HMMA.16816.F32.BF16 R196, R12, R32.reuse, RZ ;  /* 0x000000200cc4723c */ /* 0x088ff000000418ff */
[C---:B------:R-:W-:Y:S08]  /*11f80*/  HMMA.16816.F32.BF16 R192, R8.reuse, R32, RZ ;  /* 0x0000002008c0723c */ /* 0x040ff000000418ff */
[C---:B-----5:R-:W-:Y:S08]  /*11f90*/  HMMA.16816.F32.BF16 R184, R8.reuse, R28, RZ ;  /* 0x0000001c08b8723c */ /* 0x060ff000000418ff */
[----:B------:R-:W-:Y:S08]  /*11fa0*/  HMMA.16816.F32.BF16 R180, R8, R30, RZ ;  /* 0x0000001e08b4723c */ /* 0x000ff000000418ff */
[C---:B------:R-:W-:Y:S08]  /*11fb0*/  HMMA.16816.F32.BF16 R8, R12.reuse, R28, RZ ;  /* 0x0000001c0c08723c */ /* 0x040ff000000418ff */
[----:B------:R-:W-:Y:S08]  /*11fc0*/  HMMA.16816.F32.BF16 R32, R12, R34, RZ ;  /* 0x000000220c20723c */ /* 0x000ff000000418ff */
[----:B-1----:R-:W-:Y:S08]  /*11fd0*/  HMMA.16816.F32.BF16 R208, R4, R134, R188 ;  /* 0x0000008604d0723c */ /* 0x002ff000000418bc */
[----:B----4-:R-:W-:Y:S08]  /*11fe0*/  HMMA.16816.F32.BF16 R188, R20, R132, R196 ;  /* 0x0000008414bc723c */ /* 0x010ff000000418c4 */
[----:B------:R-:W-:Y:S01]  /*11ff0*/  HMMA.16816.F32.BF16 R28, R12, R30, RZ ;  /* 0x0000001e0c1c723c */ /* 0x000fe200000418ff */
[----:B------:R-:W-:Y:S07]  /*12000*/  LDSM.16.M88.4 R12, [R246+0x8000] ;  /* 0x00800000f60c783b */ /* 0x000fee0000000200 */
[----:B------:R-:W-:Y:S01]  /*12010*/  HMMA.16816.F32.BF16 R196, R20, R136, R8 ;  /* 0x0000008814c4723c */ /* 0x000fe20000041808 */
[----:B------:R-:W1:Y:S07]  /*12020*/  LDSM.16.M88.4 R8, [R221] ;  /* 0x00000000dd08783b */ /* 0x000e6e0000000200 */
[C---:B------:R-:W-:Y:S08]  /*12030*/  HMMA.16816.F32.BF16 R204, R4.reuse, R132, R192 ;  /* 0x0000008404cc723c */ /* 0x040ff000000418c0 */
[C---:B------:R-:W-:Y:S08]  /*12040*/  HMMA.16816.F32.BF16 R200, R4.reuse, R136, R184 ;  /* 0x0000008804c8723c */ /* 0x040ff000000418b8 */
[----:B------:R-:W-:Y:S01]  /*12050*/  HMMA.16816.F32.BF16 R192, R4, R138, R180 ;  /* 0x0000008a04c0723c */ /* 0x000fe200000418b4 */
[----:B------:R-:W-:Y:S07]  /*12060*/  LDSM.16.M88.4 R4, [R245+0x2000] ;  /* 0x00200000f504783b */ /* 0x000fee0000000200 */
[C---:B------:R-:W-:Y:S01]  /*12070*/  HMMA.16816.F32.BF16 R184, R20.reuse, R134, R32 ;  /* 0x0000008614b8723c */ /* 0x040fe20000041820 */
[----:B------:R-:W2:Y:S07]  /*12080*/  LDSM.16.M88.4 R32, [R246+0x8800] ;  /* 0x00880000f620783b */ /* 0x000eae0000000200 */
[----:B------:R-:W-:Y:S01]  /*12090*/  HMMA.16816.F32.BF16 R180, R20, R138, R28 ;  /* 0x0000008a14b4723c */ /* 0x000fe2000004181c */
[----:B------:R-:W3:Y:S07]  /*120a0*/  LDSM.16.M88.4 R20, [R245] ;  /* 0x00000000f514783b */ /* 0x000eee0000000200 */
        /* <DEDUP_REMOVED lines=8> */
[----:B------:R-:W-:Y:S04]  /*12130*/  LDSM.16.M88.4 R8, [R213+0x6000] ;  /* 0x00600000d508783b */ /* 0x000fe80000000200 */
[----:B------:R-:W-:Y:S03]  /*12140*/  LDSM.16.M88.4 R140, [R3+0x9800] ;  /* 0x00980000038c783b */ /* 0x000fe60000000200 */
[C---:B--2---:R-:W-:Y:S01]  /*12150*/  HMMA.16816.F32.BF16 R200, R4.reuse, R32, R28 ;  /* 0x0000002004c8723c */ /* 0x044fe2000004181c */
[----:B------:R-:W1:Y:S07]  /*12160*/  LDSM.16.M88.4 R28, [R214+UR5+0x9000] ;  /* 0x00900005d61c783b */ /* 0x000e6e0008000200 */
[----:B------:R-:W-:Y:S01]  /*12170*/  HMMA.16816.F32.BF16 R196, R4, R34, R16 ;  /* 0x0000002204c4723c */ /* 0x000fe20000041810 */
[----:B------:R-:W2:Y:S07]  /*12180*/  LDSM.16.M88.4 R16, [R214+UR5+0x9800] ;  /* 0x00980005d610783b */ /* 0x000eae0008000200 */
[-C--:B---3--:R-:W-:Y:S08]  /*12190*/  HMMA.16816.F32.BF16 R192, R20, R12.reuse, R188 ;  /* 0x0000000c14c0723c */ /* 0x088ff000000418bc */
[C---:B------:R-:W-:Y:S01]  /*121a0*/  HMMA.16816.F32.BF16 R208, R4.reuse, R12, R136 ;  /* 0x0000000c04d0723c */ /* 0x040fe20000041888 */
[----:B------:R3:W-:Y:S07]  /*121b0*/  LDSM.16.M88.4 R136, [R3+0x9000] ;  /* 0x009000000388783b */ /* 0x0007ee0000000200 */
[-C--:B------:R-:W-:Y:S01]  /*121c0*/  HMMA.16816.F32.BF16 R204, R4, R14.reuse, R132 ;  /* 0x0000000e04cc723c */ /* 0x080fe20000041884 */
[----:B------:R-:W-:Y:S07]  /*121d0*/  LDSM.16.M88.4 R4, [R24+0x6000] ;  /* 0x006000001804783b */ /* 0x000fee0000000200 */
[C---:B------:R-:W-:Y:S01]  /*121e0*/  HMMA.16816.F32.BF16 R188, R20.reuse, R14, R176 ;  /* 0x0000000e14bc723c */ /* 0x040fe200000418b0 */
[----:B------:R-:W4:Y:S07]  /*121f0*/  LDSM.16.M88.4 R12, [R213+0x4000] ;  /* 0x00400000d50c783b */ /* 0x000f2e0000000200 */
[----:B------:R-:W-:Y:S01]  /*12200*/  HMMA.16816.F32.BF16 R132, R20, R32, R184 ;  /* 0x000000201484723c */ /* 0x000fe200000418b8 */
[----:B---3--:R-:W-:-:S07]  /*12210*/  VIADD R3, R0, UR24 ;  /* 0x0000001800037c36 */ /* 0x008fce0008000000 */
[----:B------:R-:W-:Y:S01]  /*12220*/  HMMA.16816.F32.BF16 R32, R20, R34, R180 ;  /* 0x000000221420723c */ /* 0x000fe200000418b4 */
[----:B------:R3:W5:Y:S07]  /*12230*/  LDSM.16.M88.4 R20, [R24+0x4000] ;  /* 0x004000001814783b */ /* 0x00076e0000000200 */
[C---:B-1----:R-:W-:Y:S08]  /*12240*/  HMMA.16816.F32.BF16 R180, R8.reuse, R30, R204 ;  /* 0x0000001e08b4723c */ /* 0x042ff000000418cc */
[C---:B--2---:R-:W-:Y:S08]  /*12250*/  HMMA.16816.F32.BF16 R176, R8.reuse, R16, R200 ;  /* 0x0000001008b0723c */ /* 0x044ff000000418c8 */
[C---:B---3--:R-:W-:Y:S08]  /*12260*/  HMMA.16816.F32.BF16 R24, R8.reuse, R28, R208 ;  /* 0x0000001c0818723c */ /* 0x048ff000000418d0 */
[----:B------:R-:W-:Y:S08]  /*12270*/  HMMA.16816.F32.BF16 R8, R8, R18, R196 ;  /* 0x000000120808723c */ /* 0x000ff000000418c4 */
[C---:B----4-:R-:W-:Y:S08]  /*12280*/  HMMA.16816.F32.BF16 R184, R12.reuse, R28, R192 ;  /* 0x0000001c0cb8723c */ /* 0x050ff000000418c0 */
[C---:B------:R-:W-:Y:S01]  /*12290*/  HMMA.16816.F32.BF16 R192, R12.reuse, R16, R132 ;  /* 0x000000100cc0723c */ /* 0x040fe20000041884 */
[----:B------:R-:W-:Y:S07]  /*122a0*/  LDSM.16.M88.4 R132, [R244+0x9000] ;  /* 0x00900000f484783b */ /* 0x000fee0000000200 */
[----:B------:R-:W-:Y:S01]  /*122b0*/  HMMA.16816.F32.BF16 R232, R12, R18, R32 ;  /* 0x000000120ce8723c */ /* 0x000fe20000041820 */
[----:B------:R-:W1:Y:S04]  /*122c0*/  LDSM.16.M88.4 R16, [R221+0x4000] ;  /* 0x00400000dd10783b */ /* 0x000e680000000200 */
[----:B------:R-:W-:Y:S03]  /*122d0*/  LDSM.16.M88.4 R32, [R246+0x9800] ;  /* 0x00980000f620783b */ /* 0x000fe60000000200 */
[C---:B------:R-:W-:Y:S01]  /*122e0*/  HMMA.16816.F32.BF16 R208, R4.reuse, R136, R24 ;  /* 0x0000008804d0723c */ /* 0x040fe20000041818 */
[----:B------:R-:W-:Y:S07]  /*122f0*/  LDSM.16.M88.4 R24, [R244+0x9800] ;  /* 0x00980000f418783b */ /* 0x000fee0000000200 */
[----:B------:R-:W-:Y:S01]  /*12300*/  HMMA.16816.F32.BF16 R196, R4, R142, R8 ;  /* 0x0000008e04c4723c */ /* 0x000fe20000041808 */
[----:B------:R-:W2:Y:S07]  /*12310*/  LDSM.16.M88.4 R8, [R221+0x6000] ;  /* 0x00600000dd08783b */ /* 0x000eae0000000200 */
[----:B------:R-:W-:Y:S01]  /*12320*/  HMMA.16816.F32.BF16 R188, R12, R30, R188 ;  /* 0x0000001e0cbc723c */ /* 0x000fe200000418bc */
[----:B------:R-:W-:Y:S04]  /*12330*/  LDSM.16.M88.4 R28, [R246+0x9000] ;  /* 0x00900000f61c783b */ /* 0x000fe80000000200 */
[----:B------:R-:W3:Y:S03]  /*12340*/  LDSM.16.M88.4 R12, [R245+0x4000] ;  /* 0x00400000f50c783b */ /* 0x000ee60000000200 */
[----:B------:R-:W-:Y:S08]  /*12350*/  HMMA.16816.F32.BF16 R200, R4, R140, R176 ;  /* 0x0000008c04c8723c */ /* 0x000ff000000418b0 */
[----:B-----5:R-:W-:Y:S08]  /*12360*/  HMMA.16816.F32.BF16 R176, R20, R136, R184 ;  /* 0x0000008814b0723c */ /* 0x020ff000000418b8 */
[----:B------:R-:W-:Y:S01]  /*12370*/  HMMA.16816.F32.BF16 R204, R4, R138, R180 ;  /* 0x0000008a04cc723c */ /* 0x000fe200000418b4 */
[----:B------:R-:W4:Y:S01]  /*12380*/  LDSM.16.M88.4 R4, [R245+0x6000] ;  /* 0x00600000f504783b */ /* 0x000f220000000200 */
[----:B------:R-:W-:-:S06]  /*12390*/  DEPBAR.LE SB0, 0x0 ;  /* 0x000080000000791a */ /* 0x000fcc0000000000 */
[----:B------:R-:W-:Y:S08]  /*123a0*/  HMMA.16816.F32.BF16 R188, R20, R138, R188 ;  /* 0x0000008a14bc723c */ /* 0x000ff000000418bc */
[----:B-1----:R-:W-:Y:S08]  /*123b0*/  HMMA.16816.F32.BF16 R184, R16, R132, R176 ;  /* 0x0000008410b8723c */ /* 0x002ff000000418b0 */
[C---:B------:R-:W-:Y:S08]  /*123c0*/  HMMA.16816.F32.BF16 R192, R20.reuse, R140, R192 ;  /* 0x0000008c14c0723c */ /* 0x040ff000000418c0 */
[----:B------:R-:W-:Y:S08]  /*123d0*/  HMMA.16816.F32.BF16 R140, R20, R142, R232 ;  /* 0x0000008e148c723c */ /* 0x000ff000000418e8 */
[C---:B--2---:R-:W-:Y:S08]  /*123e0*/  HMMA.16816.F32.BF16 R180, R8.reuse, R132, R208 ;  /* 0x0000008408b4723c */ /* 0x044ff000000418d0 */
[C---:B------:R-:W-:Y:S08]  /*123f0*/  HMMA.16816.F32.BF16 R176, R8.reuse, R134, R204 ;  /* 0x0000008608b0723c */ /* 0x040ff000000418cc */
[C---:B------:R-:W-:Y:S08]  /*12400*/  HMMA.16816.F32.BF16 R136, R8.reuse, R24, R200 ;  /* 0x000000180888723c */ /* 0x040ff000000418c8 */
[----:B------:R-:W-:Y:S08]  /*12410*/  HMMA.16816.F32.BF16 R8, R8, R26, R196 ;  /* 0x0000001a0808723c */ /* 0x000ff000000418c4 */
[----:B---3--:R-:W-:Y:S08]  /*12420*/  HMMA.16816.F32.BF16 R184, R12, R28, R184 ;  /* 0x0000001c0cb8723c */ /* 0x008ff000000418b8 */
[C---:B------:R-:W-:Y:S08]  /*12430*/  HMMA.16816.F32.BF16 R132, R16.reuse, R134, R188 ;  /* 0x000000861084723c */ /* 0x040ff000000418bc */
[C---:B------:R-:W-:Y:S08]  /*12440*/  HMMA.16816.F32.BF16 R20, R16.reuse, R24, R192 ;  /* 0x000000181014723c */ /* 0x040ff000000418c0 */
[----:B------:R-:W-:Y:S08]  /*12450*/  HMMA.16816.F32.BF16 R16, R16, R26, R140 ;  /* 0x0000001a1010723c */ /* 0x000ff0000004188c */
[C---:B----4-:R-:W-:Y:S08]  /*12460*/  HMMA.16816.F32.BF16 R180, R4.reuse, R28, R180 ;  /* 0x0000001c04b4723c */ /* 0x050ff000000418b4 */
[C---:B------:R-:W-:Y:S08]  /*12470*/  HMMA.16816.F32.BF16 R176, R4.reuse, R30, R176 ;  /* 0x0000001e04b0723c */ /* 0x040ff000000418b0 */
[C---:B------:R-:W-:Y:S08]  /*12480*/  HMMA.16816.F32.BF16 R188, R4.reuse, R32, R136 ;  /* 0x0000002004bc723c */ /* 0x040ff00000041888 */
[----:B------:R-:W-:Y:S01]  /*12490*/  HMMA.16816.F32.BF16 R140, R4, R34, R8 ;  /* 0x00000022048c723c */ /* 0x000fe20000041808 */
[----:B------:R-:W-:Y:S01]  /*124a0*/  FMUL.FTZ R6, R184, UR8 ;  /* 0x00000008b8067c20 */ /* 0x000fe20008410000 */
[----:B------:R-:W-:Y:S01]  /*124b0*/  IADD3 R8, PT, PT, R3, -0xa0, RZ ;  /* 0xffffff6003087810 */ /* 0x000fe20007ffe0ff */
[----:B------:R-:W-:-:S02]  /*124c0*/  VIADD R7, R0, 0xffffff60 ;  /* 0xffffff6000077836 */ /* 0x000fc40000000000 */
[----:B------:R-:W-:Y:S02]  /*124d0*/  FMUL.FTZ R5, R186, UR8 ;  /* 0x00000008ba057c20 */ /* 0x000fe40008410000 */
[----:B------:R-:W1:Y:S01]  /*124e0*/  MUFU.TANH R6, R6 ;  /* 0x0000000600067308 */ /* 0x000e620000002400 */
[----:B------:R-:W-:Y:S01]  /*124f0*/  IMAD.IADD R4, R223, 0x1, -R8 ;  /* 0x00000001df047824 */ /* 0x000fe200078e0a08 */
[C---:B------:R-:W-:Y:S01]  /*12500*/  HMMA.16816.F32.BF16 R192, R12.reuse, R32, R20 ;  /* 0x000000200cc0723c */ /* 0x040fe20000041814 */
[----:B------:R-:W-:Y:S02]  /*12510*/  ISETP.GE.AND P0, PT, R7, R230, PT ;  /* 0x000000e60700720c */ /* 0x000fe40003f06270 */
[----:B------:R-:W-:Y:S02]  /*12520*/  ISETP.GT.AND P6, PT, R225, R7, PT ;  /* 0x00000007e100720c */ /* 0x000fe40003fc4270 */
[----:B------:R-:W-:Y:S01]  /*12530*/  IABS R4, R4 ;  /* 0x0000000400047213 */ /* 0x000fe20000000000 */
[----:B------:R2:W3:Y:S01]  /*12540*/  MUFU.TANH R23, R5 ;  /* 0x0000000500177308 */ /* 0x0004e20000002400 */
[----:B------:R-:W-:Y:S01]  /*12550*/  BAR.SYNC.DEFER_BLOCKING 0x0 ;  /* 0x0000000000007b1d */ /* 0x000fe20000010000 */
[----:B------:R-:W-:Y:S01]  /*12560*/  HMMA.16816.F32.BF16 R132, R12, R30, R132 ;  /* 0x0000001e0c84723c */ /* 0x000fe20000041884 */
[----:B------:R-:W-:-:S02]  /*12570*/  I2FP.F32.S32 R4, R4 ;  /* 0x0000000400047245 */ /* 0x000fc40000201400 */
[----:B------:R-:W-:Y:S02]  /*12580*/  ISETP.GT.AND P3, PT, R227, R7, PT ;  /* 0x00000007e300720c */ /* 0x000fe40003f64270 */
[----:B------:R-:W-:Y:S01]  /*12590*/  ISETP.GE.AND P5, PT, R7, R231, PT ;  /* 0x000000e70700720c */ /* 0x000fe20003fa6270 */
[----:B-1----:R-:W-:Y:S02]  /*125a0*/  FFMA.FTZ R20, R4, -UR12, R6 ;  /* 0x8000000c04147c23 */ /* 0x002fe40008010006 */
[----:B------:R-:W-:Y:S01]  /*125b0*/  HMMA.16816.F32.BF16 R32, R12, R34, R16 ;  /* 0x000000220c20723c */ /* 0x000fe20000041810 */
[----:B------:R-:W-:Y:S01]  /*125c0*/  FMUL.FTZ R4, R180, UR8 ;  /* 0x00000008b4047c20 */ /* 0x000fe20008410000 */
[C---:B------:R-:W-:Y:S02]  /*125d0*/  IADD3 R6, PT, PT, R223.reuse, 0x8, RZ ;  /* 0x00000008df067810 */ /* 0x040fe40007ffe0ff */
[----:B------:R-:W-:Y:S01]  /*125e0*/  P2R R21, PR, RZ, 0x1 ;  /* 0x00000001ff157803 */ /* 0x000fe20000000000 */
[----:B------:R1:W4:Y:S01]  /*125f0*/  MUFU.TANH R22, R4 ;  /* 0x0000000400167308 */ /* 0x0003220000002400 */
[C---:B--2---:R-:W-:Y:S01]  /*12600*/  VIADD R5, R223.reuse, 0x40 ;  /* 0x00000040df057836 */ /* 0x044fe20000000000 */
[----:B-1----:R-:W-:Y:S01]  /*12610*/  IADD3 R4, PT, PT, R223, 0x48, RZ ;  /* 0x00000048df047810 */ /* 0x002fe20007ffe0ff */
[----:B---34-:R-:W-:-:S12]  /*12620*/  BRA.U !UP0, `(.L_x_2815) ;  /* 0x0000000108d47547 */ /* 0x018fd8000b800000 */
        /* <DEDUP_REMOVED lines=53> */
.L_x_2815:
[-C--:B-1----:R-:W-:Y:S01]  /*12980*/  IADD3 R13, PT, PT, R6, -R8.reuse, RZ ;  /* 0x80000008060d7210 */ /* 0x082fe20007ffe0ff */
[----:B------:R-:W-:Y:S01]  /*12990*/  FMUL.FTZ R10, R182, UR8 ;  /* 0x00000008b60a7c20 */ /* 0x000fe20008410000 */
[----:B------:R-:W-:Y:S01]  /*129a0*/  FMUL.FTZ R11, R32, UR8 ;  /* 0x00000008200b7c20 */ /* 0x000fe20008410000 */
[----:B------:R-:W-:Y:S01]  /*129b0*/  IADD3 R9, PT, PT, R3, -0x88, RZ ;  /* 0xffffff7803097810 */ /* 0x000fe20007ffe0ff */
[----:B------:R-:W-:Y:S01]  /*129c0*/  IMAD.IADD R12, R5, 0x1, -R8 ;  /* 0x00000001050c7824 */ /* 0x000fe200078e0a08 */
[----:B------:R-:W-:Y:S01]  /*129d0*/  IABS R15, R13 ;  /* 0x0000000d000f7213 */ /* 0x000fe20000000000 */
[----:B------:R1:W2:Y:S01]  /*129e0*/  MUFU.TANH R17, R10 ;  /* 0x0000000a00117308 */ /* 0x0002a20000002400 */
[----:B------:R-:W-:Y:S01]  /*129f0*/  IADD3 R8, PT, PT, R4, -R8, RZ ;  /* 0x8000000804087210 */ /* 0x000fe20007ffe0ff */
[----:B------:R-:W-:Y:S01]  /*12a00*/  @UP0 UIADD3 UR25, UPT, UPT, UR25, -0x6, URZ ;  /* 0xfffffffa19190890 */ /* 0x000fe2000fffe0ff */
[----:B------:R-:W-:Y:S02]  /*12a10*/  IABS R13, R12 ;  /* 0x0000000c000d7213 */ /* 0x000fe40000000000 */
[----:B------:R-:W-:-:S02]  /*12a20*/  IABS R12, R8 ;  /* 0x00000008000c7213 */ /* 0x000fc40000000000 */
[----:B------:R-:W-:Y:S01]  /*12a30*/  FSEL R14, R20, -INF , !P6 ;  /* 0xff800000140e7808 */ /* 0x000fe20007000000 */
[----:B------:R3:W4:Y:S01]  /*12a40*/  MUFU.TANH R16, R11 ;  /* 0x0000000b00107308 */ /* 0x0007220000002400 */
[----:B------:R-:W-:Y:S02]  /*12a50*/  ISETP.NE.AND P6, PT, R21, RZ, PT ;  /* 0x000000ff1500720c */ /* 0x000fe40003fc5270 */
[----:B------:R-:W-:Y:S02]  /*12a60*/  I2FP.F32.S32 R12, R12 ;  /* 0x0000000c000c7245 */ /* 0x000fe40000201400 */
[----:B------:R-:W-:Y:S02]  /*12a70*/  FSEL R186, R14, -INF , !P6 ;  /* 0xff8000000eba7808 */ /* 0x000fe40007000000 */
[----:B------:R-:W-:Y:S02]  /*12a80*/  ISETP.GT.AND P0, PT, R224, R7, PT ;  /* 0x00000007e000720c */ /* 0x000fe40003f04270 */
[----:B-1----:R-:W-:Y:S01]  /*12a90*/  IADD3 R10, PT, PT, R223, -R9, RZ ;  /* 0x80000009df0a7210 */ /* 0x002fe20007ffe0ff */
[----:B--2---:R-:W-:Y:S01]  /*12aa0*/  FFMA.FTZ R14, R12, -UR12, R17 ;  /* 0x8000000c0c0e7c23 */ /* 0x004fe20008010011 */
[----:B------:R-:W-:-:S02]  /*12ab0*/  ISETP.GE.AND P1, PT, R7, R228, PT ;  /* 0x000000e40700720c */ /* 0x000fc40003f26270 */
[----:B------:R-:W-:Y:S02]  /*12ac0*/  IABS R8, R10 ;  /* 0x0000000a00087213 */ /* 0x000fe40000000000 */
[----:B------:R-:W-:Y:S01]  /*12ad0*/  MOV R10, R13 ;  /* 0x0000000d000a7202 */ /* 0x000fe20000000f00 */
[----:B------:R-:W-:Y:S01]  /*12ae0*/  FMUL.FTZ R13, R185, UR8 ;  /* 0x00000008b90d7c20 */ /* 0x000fe20008410000 */
[----:B---3--:R-:W-:Y:S01]  /*12af0*/  IMAD.MOV.U32 R11, RZ, RZ, R15 ;  /* 0x000000ffff0b7224 */ /* 0x008fe200078e000f */
[----:B------:R-:W-:Y:S01]  /*12b00*/  I2FP.F32.S32 R8, R8 ;  /* 0x0000000800087245 */ /* 0x000fe20000201400 */
[----:B------:R-:W-:Y:S01]  /*12b10*/  FMUL.FTZ R15, R183, UR8 ;  /* 0x00000008b70f7c20 */ /* 0x000fe20008410000 */
[----:B------:R-:W-:Y:S01]  /*12b20*/  I2FP.F32.S32 R10, R10 ;  /* 0x0000000a000a7245 */ /* 0x000fe20000201400 */
[----:B------:R-:W-:Y:S01]  /*12b30*/  MUFU.TANH R20, R13 ;  /* 0x0000000d00147308 */ /* 0x000fe20000002400 */
[----:B------:R-:W-:Y:S01]  /*12b40*/  I2FP.F32.S32 R11, R11 ;  /* 0x0000000b000b7245 */ /* 0x000fe20000201400 */
[----:B----4-:R-:W-:Y:S01]  /*12b50*/  FFMA.FTZ R12, R8, -UR12, R16 ;  /* 0x8000000c080c7c23 */ /* 0x010fe20008010010 */
[----:B------:R-:W-:Y:S01]  /*12b60*/  ISETP.GE.AND P2, PT, R7, R229, PT ;  /* 0x000000e50700720c */ /* 0x000fe20003f46270 */
[----:B------:R-:W-:Y:S01]  /*12b70*/  FFMA.FTZ R10, R10, -UR12, R22 ;  /* 0x8000000c0a0a7c23 */ /* 0x000fe20008010016 */
[----:B------:R-:W-:Y:S01]  /*12b80*/  ISETP.GT.AND P6, PT, R226, R7, PT ;  /* 0x00000007e200720c */ /* 0x000fe20003fc4270 */
[----:B------:R-:W-:Y:S01]  /*12b90*/  FFMA.FTZ R11, R11, -UR12, R23 ;  /* 0x8000000c0b0b7c23 */ /* 0x000fe20008010017 */
[----:B------:R-:W-:-:S02]  /*12ba0*/  IADD3 R7, PT, PT, R0, -0x88, RZ ;  /* 0xffffff7800077810 */ /* 0x000fc40007ffe0ff */
[----:B------:R-:W-:Y:S02]  /*12bb0*/  FSEL R10, R10, -INF , !P0 ;  /* 0xff8000000a0a7808 */ /* 0x000fe40004000000 */
[----:B------:R-:W-:Y:S01]  /*12bc0*/  FSEL R8, R11, -INF , !P3 ;  /* 0xff8000000b087808 */ /* 0x000fe20005800000 */
[----:B------:R-:W-:Y:S01]  /*12bd0*/  FMUL.FTZ R11, R142, UR8 ;  /* 0x000000088e0b7c20 */ /* 0x000fe20008410000 */
[----:B------:R-:W-:Y:S02]  /*12be0*/  ISETP.GT.AND P3, PT, R225, R7, PT ;  /* 0x00000007e100720c */ /* 0x000fe40003f64270 */
[----:B------:R-:W-:Y:S01]  /*12bf0*/  FSEL R182, R8, -INF , !P5 ;  /* 0xff80000008b67808 */ /* 0x000fe20006800000 */
[----:B------:R-:W-:Y:S01]  /*12c00*/  FMUL.FTZ R8, R34, UR8 ;  /* 0x0000000822087c20 */ /* 0x000fe20008410000 */
[----:B------:R-:W-:Y:S01]  /*12c10*/  ISETP.GE.AND P5, PT, R7, R230, PT ;  /* 0x000000e60700720c */ /* 0x000fe20003fa6270 */
[----:B------:R-:W-:Y:S01]  /*12c20*/  MUFU.TANH R17, R11 ;  /* 0x0000000b00117308 */ /* 0x000fe20000002400 */
[----:B------:R-:W-:-:S02]  /*12c30*/  FSEL R30, R10, -INF , !P1 ;  /* 0xff8000000a1e7808 */ /* 0x000fc40004800000 */
[----:B------:R-:W-:Y:S01]  /*12c40*/  FSEL R10, R14, -INF , !P6 ;  /* 0xff8000000e0a7808 */ /* 0x000fe20007000000 */
[----:B------:R-:W-:Y:S01]  /*12c50*/  FMUL.FTZ R14, R181, UR8 ;  /* 0x00000008b50e7c20 */ /* 0x000fe20008410000 */
[----:B------:R-:W-:Y:S02]  /*12c60*/  ISETP.GT.AND P0, PT, R227, R7, PT ;  /* 0x00000007e300720c */ /* 0x000fe40003f04270 */
[----:B------:R-:W-:Y:S01]  /*12c70*/  FSEL R31, R10, -INF , !P2 ;  /* 0xff8000000a1f7808 */ /* 0x000fe20005000000 */
[----:B------:R1:W2:Y:S01]  /*12c80*/  MUFU.TANH R19, R8 ;  /* 0x0000000800137308 */ /* 0x0002a20000002400 */
[----:B------:R-:W-:Y:S01]  /*12c90*/  FMUL.FTZ R10, R140, UR8 ;  /* 0x000000088c0a7c20 */ /* 0x000fe20008410000 */
[C---:B------:R-:W-:Y:S02]  /*12ca0*/  ISETP.GE.AND P1, PT, R7.reuse, R231, PT ;  /* 0x000000e70700720c */ /* 0x040fe40003f26270 */
[----:B------:R-:W-:Y:S02]  /*12cb0*/  ISETP.GT.AND P6, PT, R224, R7, PT ;  /* 0x00000007e000720c */ /* 0x000fe40003fc4270 */
[----:B------:R-:W-:-:S02]  /*12cc0*/  ISETP.GE.AND P2, PT, R7, R229, PT ;  /* 0x000000e50700720c */ /* 0x000fc40003f46270 */
[----:B------:R3:W4:Y:S01]  /*12cd0*/  MUFU.TANH R18, R10 ;  /* 0x0000000a00127308 */ /* 0x0007220000002400 */
[----:B-1----:R-:W-:Y:S01]  /*12ce0*/  FSEL R8, R12, -INF , !P3 ;  /* 0xff8000000c087808 */ /* 0x002fe20005800000 */
[----:B------:R-:W-:Y:S01]  /*12cf0*/  IMAD.IADD R12, R5, 0x1, -R9 ;  /* 0x00000001050c7824 */ /* 0x000fe200078e0a09 */
[----:B------:R-:W-:Y:S02]  /*12d00*/  ISETP.GE.AND P3, PT, R7, R228, PT ;  /* 0x000000e40700720c */ /* 0x000fe40003f66270 */
[----:B------:R-:W-:Y:S02]  /*12d10*/  FSEL R246, R8, -INF , !P5 ;  /* 0xff80000008f67808 */ /* 0x000fe40006800000 */
[----:B------:R-:W-:Y:S02]  /*12d20*/  IADD3 R8, PT, PT, R6, -R9, RZ ;  /* 0x8000000906087210 */ /* 0x000fe40007ffe0ff */
[----:B------:R-:W-:Y:S01]  /*12d30*/  ISETP.GT.AND P5, PT, R226, R7, PT ;  /* 0x00000007e200720c */ /* 0x000fe20003fa4270 */
[----:B------:R-:W-:Y:S01]  /*12d40*/  VIADD R7, R3, 0xffffff61 ;  /* 0xffffff6103077836 */ /* 0x000fe20000000000 */
[----:B------:R-:W-:-:S02]  /*12d50*/  IADD3 R9, PT, PT, R4, -R9, RZ ;  /* 0x8000000904097210 */ /* 0x000fc40007ffe0ff */
[----:B------:R-:W-:Y:S02]  /*12d60*/  IABS R13, R8 ;  /* 0x00000008000d7213 */ /* 0x000fe40000000000 */
[----:B------:R-:W-:Y:S02]  /*12d70*/  IABS R11, R9 ;  /* 0x00000009000b7213 */ /* 0x000fe40000000000 */
[----:B---3--:R-:W-:Y:S02]  /*12d80*/  IADD3 R10, PT, PT, R223, -R7, RZ ;  /* 0x80000007df0a7210 */ /* 0x008fe40007ffe0ff */
[----:B------:R-:W-:Y:S01]  /*12d90*/  MOV R9, R13 ;  /* 0x0000000d00097202 */ /* 0x000fe20000000f00 */
[----:B------:R-:W-:Y:S01]  /*12da0*/  FMUL.FTZ R13, R187, UR8 ;  /* 0x00000008bb0d7c20 */ /* 0x000fe20008410000 */
[----:B------:R-:W-:Y:S02]  /*12db0*/  IABS R8, R10 ;  /* 0x0000000a00087213 */ /* 0x000fe40000000000 */
[----:B------:R-:W-:-:S02]  /*12dc0*/  I2FP.F32.S32 R9, R9 ;  /* 0x0000000900097245 */ /* 0x000fc40000201400 */
[----:B------:R-:W-:Y:S02]  /*12dd0*/  IABS R10, R12 ;  /* 0x0000000c000a7213 */ /* 0x000fe40000000000 */
[----:B------:R-:W-:Y:S01]  /*12de0*/  I2FP.F32.S32 R16, R11 ;  /* 0x0000000b00107245 */ /* 0x000fe20000201400 */
[----:B--2---:R-:W-:Y:S01]  /*12df0*/  FFMA.FTZ R12, R9, -UR12, R19 ;  /* 0x8000000c090c7c23 */ /* 0x004fe20008010013 */
[----:B------:R-:W-:Y:S01]  /*12e00*/  I2FP.F32.S32 R8, R8 ;  /* 0x0000000800087245 */ /* 0x000fe20000201400 */
[----:B------:R1:W2:Y:S01]  /*12e10*/  MUFU.TANH R19, R13 ;  /* 0x0000000d00137308 */ /* 0x0002a20000002400 */
[----:B------:R-:W-:Y:S01]  /*12e20*/  I2FP.F32.S32 R10, R10 ;  /* 0x0000000a000a7245 */ /* 0x000fe20000201400 */
[----:B------:R-:W-:Y:S01]  /*12e30*/  FFMA.FTZ R9, R16, -UR12, R17 ;  /* 0x8000000c10097c23 */ /* 0x000fe20008010011 */
[----:B------:R-:W-:Y:S01]  /*12e40*/  FSEL R12, R12, -INF , !P0 ;  /* 0xff8000000c0c7808 */ /* 0x000fe20004000000 */
[----:B------:R-:W-:Y:S01]  /*12e50*/  FFMA.FTZ R11, R8, -UR12, R20 ;  /* 0x8000000c080b7c23 */ /* 0x000fe20008010014 */
[----:B------:R-:W-:-:S02]  /*12e60*/  VIADD R8, R0, 0xffffff61 ;  /* 0xffffff6100087836 */ /* 0x000fc40000000000 */
[----:B----4-:R-:W-:Y:S01]  /*12e70*/  FFMA.FTZ R10, R10, -UR12, R18 ;  /* 0x8000000c0a0a7c23 */ /* 0x010fe20008010012 */
[----:B------:R-:W-:Y:S01]  /*12e80*/  FSEL R9, R9, -INF , !P5 ;  /* 0xff80000009097808 */ /* 0x000fe20006800000 */
[----:B------:R3:W4:Y:S01]  /*12e90*/  MUFU.TANH R18, R14 ;  /* 0x0000000e00127308 */ /* 0x0007220000002400 */
[----:B------:R-:W-:Y:S01]  /*12ea0*/  FSEL R201, R12, -INF , !P1 ;  /* 0xff8000000cc97808 */ /* 0x000fe20004800000 */
[----:B------:R-:W-:Y:S01]  /*12eb0*/  IMAD.IADD R12, R5, 0x1, -R7 ;  /* 0x00000001050c7824 */ /* 0x000fe200078e0a07 */
[----:B------:R-:W-:Y:S02]  /*12ec0*/  ISETP.GT.AND P0, PT, R225, R8, PT ;  /* 0x00000008e100720c */ /* 0x000fe40003f04270 */
[----:B------:R-:W-:Y:S02]  /*12ed0*/  FSEL R10, R10, -INF , !P6 ;  /* 0xff8000000a0a7808 */ /* 0x000fe40007000000 */
[----:B------:R-:W-:Y:S01]  /*12ee0*/  FSEL R252, R9, -INF , !P2 ;  /* 0xff80000009fc7808 */ /* 0x000fe20005000000 */
[----:B------:R5:W4:Y:S01]  /*12ef0*/  MUFU.TANH R17, R15 ;  /* 0x0000000f00117308 */ /* 0x000b220000002400 */
[----:B------:R-:W-:-:S02]  /*12f00*/  IADD3 R9, PT, PT, R3, -0x98, RZ ;  /* 0xffffff6803097810 */ /* 0x000fc40007ffe0ff */
[-C--:B-1----:R-:W-:Y:S02]  /*12f10*/  IADD3 R13, PT, PT, R6, -R7.reuse, RZ ;  /* 0x80000007060d7210 */ /* 0x082fe40007ffe0ff */
[----:B------:R-:W-:Y:S02]  /*12f20*/  FSEL R245, R10, -INF , !P3 ;  /* 0xff8000000af57808 */ /* 0x000fe40005800000 */
[----:B------:R-:W-:Y:S02]  /*12f30*/  IADD3 R7, PT, PT, R4, -R7, RZ ;  /* 0x8000000704077210 */ /* 0x000fe40007ffe0ff */
[----:B---3--:R-:W-:Y:S01]  /*12f40*/  FSEL R14, R11, -INF , !P0 ;  /* 0xff8000000b0e7808 */ /* 0x008fe20004000000 */
[----:B------:R-:W-:Y:S01]  /*12f50*/  FMUL.FTZ R11, R132, UR8 ;  /* 0x00000008840b7c20 */ /* 0x000fe20008410000 */
[----:B------:R-:W-:Y:S02]  /*12f60*/  IADD3 R10, PT, PT, R223, -R9, RZ ;  /* 0x80000009df0a7210 */ /* 0x000fe40007ffe0ff */
[----:B------:R-:W-:Y:S01]  /*12f70*/  ISETP.GE.AND P6, PT, R8, R230, PT ;  /* 0x000000e60800720c */ /* 0x000fe20003fc6270 */
[----:B------:R1:W3:Y:S01]  /*12f80*/  MUFU.TANH R16, R11 ;  /* 0x0000000b00107308 */ /* 0x0002e20000002400 */
[----:B------:R-:W-:-:S02]  /*12f90*/  ISETP.GT.AND P1, PT, R227, R8, PT ;  /* 0x00000008e300720c */ /* 0x000fc40003f24270 */
[----:B-----5:R-:W-:Y:S02]  /*12fa0*/  IABS R15, R13 ;  /* 0x0000000d000f7213 */ /* 0x020fe40000000000 */
[----:B------:R-:W-:Y:S02]  /*12fb0*/  IABS R13, R12 ;  /* 0x0000000c000d7213 */ /* 0x000fe40000000000 */
[----:B------:R-:W-:Y:S02]  /*12fc0*/  IABS R12, R7 ;  /* 0x00000007000c7213 */ /* 0x000fe40000000000 */
[----:B------:R-:W-:Y:S01]  /*12fd0*/  IABS R7, R10 ;  /* 0x0000000a00077213 */ /* 0x000fe20000000000 */
[----:B------:R-:W-:Y:S01]  /*12fe0*/  IMAD.MOV.U32 R10, RZ, RZ, R15 ;  /* 0x000000ffff0a7224 */ /* 0x000fe200078e000f */
[----:B------:R-:W-:Y:S01]  /*12ff0*/  FSEL R139, R14, -INF , !P6 ;  /* 0xff8000000e8b7808 */ /* 0x000fe20007000000 */
[----:B------:R-:W-:Y:S01]  /*13000*/  FMUL.FTZ R15, R177, UR8 ;  /* 0x00000008b10f7c20 */ /* 0x000fe20008410000 */
[----:B------:R-:W-:-:S02]  /*13010*/  ISETP.GE.AND P5, PT, R8, R231, PT ;  /* 0x000000e70800720c */ /* 0x000fc40003fa6270 */
[----:B------:R-:W-:Y:S02]  /*13020*/  I2FP.F32.S32 R10, R10 ;  /* 0x0000000a000a7245 */ /* 0x000fe40000201400 */
[----:B-1----:R-:W-:Y:S01]  /*13030*/  MOV R11, R13 ;  /* 0x0000000d000b7202 */ /* 0x002fe20000000f00 */
[----:B------:R-:W-:Y:S01]  /*13040*/  MUFU.TANH R15, R15 ;  /* 0x0000000f000f7308 */ /* 0x000fe20000002400 */
[----:B------:R-:W-:Y:S01]  /*13050*/  ISETP.GT.AND P3, PT, R224, R8, PT ;  /* 0x00000008e000720c */ /* 0x000fe20003f64270 */
[----:B--2---:R-:W-:Y:S01]  /*13060*/  FFMA.FTZ R13, R10, -UR12, R19 ;  /* 0x8000000c0a0d7c23 */ /* 0x004fe20008010013 */
[----:B------:R-:W-:Y:S02]  /*13070*/  I2FP.F32.S32 R11, R11 ;  /* 0x0000000b000b7245 */ /* 0x000fe40000201400 */
[C---:B------:R-:W-:Y:S02]  /*13080*/  ISETP.GE.AND P2, PT, R8.reuse, R228, PT ;  /* 0x000000e40800720c */ /* 0x040fe40003f46270 */
[----:B------:R-:W-:-:S02]  /*13090*/  ISETP.GE.AND P0, PT, R8, R229, PT ;  /* 0x000000e50800720c */ /* 0x000fc40003f06270 */
[----:B------:R-:W-:Y:S01]  /*130a0*/  ISETP.GT.AND P6, PT, R226, R8, PT ;  /* 0x00000008e200720c */ /* 0x000fe20003fc4270 */
[----:B----4-:R-:W-:Y:S01]  /*130b0*/  FFMA.FTZ R8, R11, -UR12, R18 ;  /* 0x8000000c0b087c23 */ /* 0x010fe20008010012 */
[----:B------:R-:W-:Y:S01]  /*130c0*/  FMUL.FTZ R11, R133, UR8 ;  /* 0x00000008850b7c20 */ /* 0x000fe20008410000 */
[----:B------:R-:W-:Y:S02]  /*130d0*/  I2FP.F32.S32 R12, R12 ;  /* 0x0000000c000c7245 */ /* 0x000fe40000201400 */
[----:B------:R-:W-:Y:S01]  /*130e0*/  I2FP.F32.S32 R10, R7 ;  /* 0x00000007000a7245 */ /* 0x000fe20000201400 */
[----:B------:R1:W-:Y:S01]  /*130f0*/  MUFU.TANH R22, R11 ;  /* 0x0000000b00167308 */ /* 0x0003e20000002400 */
[----:B------:R-:W-:Y:S01]  /*13100*/  IADD3 R7, PT, PT, R0, -0x98, RZ ;  /* 0xffffff6800077810 */ /* 0x000fe20007ffe0ff */
[----:B------:R-:W-:Y:S01]  /*13110*/  FFMA.FTZ R12, R12, -UR12, R17 ;  /* 0x8000000c0c0c7c23 */ /* 0x000fe20008010011 */
[----:B------:R-:W-:Y:S01]  /*13120*/  FSEL R13, R13, -INF , !P1 ;  /* 0xff8000000d0d7808 */ /* 0x000fe20004800000 */
[----:B---3--:R-:W-:Y:S01]  /*13130*/  FFMA.FTZ R10, R10, -UR12, R16 ;  /* 0x8000000c0a0a7c23 */ /* 0x008fe20008010010 */
[-C--:B------:R-:W-:Y:S01]  /*13140*/  ISETP.GT.AND P1, PT, R225, R7.reuse, PT ;  /* 0x00000007e100720c */ /* 0x080fe20003f24270 */
[----:B------:R-:W-:Y:S01]  /*13150*/  FMUL.FTZ R16, R179, UR8 ;  /* 0x00000008b3107c20 */ /* 0x000fe20008410000 */
[----:B------:R-:W-:Y:S01]  /*13160*/  FSEL R200, R13, -INF , !P5 ;  /* 0xff8000000dc87808 */ /* 0x000fe20006800000 */
[----:B------:R-:W-:Y:S01]  /*13170*/  FMUL.FTZ R13, R135, UR8 ;  /* 0x00000008870d7c20 */ /* 0x000fe20008410000 */
[----:B------:R-:W-:Y:S01]  /*13180*/  ISETP.GE.AND P5, PT, R7, R230, PT ;  /* 0x000000e60700720c */ /* 0x000fe20003fa6270 */
[----:B------:R-:W-:Y:S01]  /*13190*/  MUFU.TANH R28, R16 ;  /* 0x00000010001c7308 */ /* 0x000fe20000002400 */
[----:B-1----:R-:W-:Y:S01]  /*131a0*/  FSEL R11, R8, -INF , !P3 ;  /* 0xff800000080b7808 */ /* 0x002fe20005800000 */
[----:B------:R-:W-:Y:S01]  /*131b0*/  FMUL.FTZ R8, R134, UR8 ;  /* 0x0000000886087c20 */ /* 0x000fe20008410000 */
[----:B------:R-:W-:-:S05]  /*131c0*/  ISETP.GT.AND P3, PT, R227, R7, PT ;  /* 0x00000007e300720c */ /* 0x000fca0003f64270 */
[----:B------:R-:W-:Y:S01]  /*131d0*/  MUFU.TANH R18, R13 ;  /* 0x0000000d00127308 */ /* 0x000fe20000002400 */
[----:B------:R-:W-:Y:S02]  /*131e0*/  FSEL R24, R11, -INF , !P2 ;  /* 0xff8000000b187808 */ /* 0x000fe40005000000 */
[----:B------:R-:W-:Y:S02]  /*131f0*/  FSEL R11, R12, -INF , !P6 ;  /* 0xff8000000c0b7808 */ /* 0x000fe40007000000 */
[----:B------:R-:W-:Y:S02]  /*13200*/  IADD3 R12, PT, PT, R6, -R9, RZ ;  /* 0x80000009060c7210 */ /* 0x000fe40007ffe0ff */
[----:B------:R-:W-:Y:S01]  /*13210*/  FSEL R25, R11, -INF , !P0 ;  /* 0xff8000000b197808 */ /* 0x000fe20004000000 */
[----:B------:R1:W2:Y:S01]  /*13220*/  MUFU.TANH R21, R8 ;  /* 0x0000000800157308 */ /* 0x0002a20000002400 */
[----:B------:R-:W-:Y:S02]  /*13230*/  ISETP.GE.AND P2, PT, R7, R231, PT ;  /* 0x000000e70700720c */ /* 0x000fe40003f46270 */
[----:B------:R-:W-:-:S02]  /*13240*/  ISETP.GT.AND P6, PT, R224, R7, PT ;  /* 0x00000007e000720c */ /* 0x000fc40003fc4270 */
[----:B------:R-:W-:Y:S02]  /*13250*/  ISETP.GE.AND P0, PT, R7, R229, PT ;  /* 0x000000e50700720c */ /* 0x000fe40003f06270 */
[----:B------:R-:W-:Y:S01]  /*13260*/  IADD3 R11, PT, PT, R5, -R9, RZ ;  /* 0x80000009050b7210 */ /* 0x000fe20007ffe0ff */
[----:B------:R-:W-:Y:S01]  /*13270*/  IMAD.IADD R9, R4, 0x1, -R9 ;  /* 0x0000000104097824 */ /* 0x000fe200078e0a09 */
[----:B------:R-:W-:Y:S02]  /*13280*/  IABS R12, R12 ;  /* 0x0000000c000c7213 */ /* 0x000fe40000000000 */
[----:B------:R-:W-:Y:S02]  /*13290*/  IABS R17, R11 ;  /* 0x0000000b00117213 */ /* 0x000fe40000000000 */
[----:B------:R-:W-:Y:S01]  /*132a0*/  IABS R14, R9 ;  /* 0x00000009000e7213 */ /* 0x000fe20000000000 */
[----:B------:R-:W-:Y:S01]  /*132b0*/  IMAD.MOV.U32 R11, RZ, RZ, R12 ;  /* 0x000000ffff0b7224 */ /* 0x000fe200078e000c */
[----:B------:R-:W-:-:S02]  /*132c0*/  MOV R12, R17 ;  /* 0x00000011000c7202 */ /* 0x000fc40000000f00 */
[----:B-1----:R-:W-:Y:S01]  /*132d0*/  FSEL R8, R10, -INF , !P1 ;  /* 0xff8000000a087808 */ /* 0x002fe20004800000 */
[----:B------:R-:W-:Y:S01]  /*132e0*/  FMUL.FTZ R10, R176, UR8 ;  /* 0x00000008b00a7c20 */ /* 0x000fe20008410000 */
[----:B------:R-:W-:Y:S02]  /*132f0*/  ISETP.GE.AND P1, PT, R7, R228, PT ;  /* 0x000000e40700720c */ /* 0x000fe40003f26270 */
[----:B------:R-:W-:Y:S01]  /*13300*/  FSEL R137, R8, -INF , !P5 ;  /* 0xff80000008897808 */ /* 0x000fe20006800000 */
[----:B------:R1:W3:Y:S01]  /*13310*/  MUFU.TANH R20, R10 ;  /* 0x0000000a00147308 */ /* 0x0002e20000002400 */
[----:B------:R-:W-:Y:S01]  /*13320*/  ISETP.GT.AND P5, PT, R226, R7, PT ;  /* 0x00000007e200720c */ /* 0x000fe20003fa4270 */
[----:B------:R-:W-:Y:S01]  /*13330*/  FMUL.FTZ R8, R178, UR8 ;  /* 0x00000008b2087c20 */ /* 0x000fe20008410000 */
[----:B------:R-:W-:Y:S01]  /*13340*/  VIADD R7, R3, 0xffffff69 ;  /* 0xffffff6903077836 */ /* 0x000fe20000000000 */
[----:B------:R-:W-:-:S04]  /*13350*/  I2FP.F32.S32 R14, R14 ;  /* 0x0000000e000e7245 */ /* 0x000fc80000201400 */
[----:B------:R4:W5:Y:S01]  /*13360*/  MUFU.TANH R19, R8 ;  /* 0x0000000800137308 */ /* 0x0009620000002400 */
[-C--:B-1----:R-:W-:Y:S02]  /*13370*/  IADD3 R10, PT, PT, R6, -R7.reuse, RZ ;  /* 0x80000007060a7210 */ /* 0x082fe40007ffe0ff */
[----:B----4-:R-:W-:-:S04]  /*13380*/  IADD3 R8, PT, PT, R223, -R7, RZ ;  /* 0x80000007df087210 */ /* 0x010fc80007ffe0ff */
[----:B------:R-:W-:Y:S02]  /*13390*/  IABS R9, R8 ;  /* 0x0000000800097213 */ /* 0x000fe40000000000 */
[----:B------:R-:W-:Y:S02]  /*133a0*/  IABS R8, R10 ;  /* 0x0000000a00087213 */ /* 0x000fe40000000000 */
[----:B------:R-:W-:Y:S02]  /*133b0*/  I2FP.F32.S32 R10, R11 ;  /* 0x0000000b000a7245 */ /* 0x000fe40000201400 */
[----:B------:R-:W-:Y:S02]  /*133c0*/  I2FP.F32.S32 R11, R12 ;  /* 0x0000000c000b7245 */ /* 0x000fe40000201400 */
[----:B------:R-:W-:Y:S01]  /*133d0*/  I2FP.F32.S32 R12, R9 ;  /* 0x00000009000c7245 */ /* 0x000fe20000201400 */
[----:B--2---:R-:W-:Y:S01]  /*133e0*/  FFMA.FTZ R13, R10, -UR12, R21 ;  /* 0x8000000c0a0d7c23 */ /* 0x004fe20008010015 */
[----:B------:R-:W-:Y:S01]  /*133f0*/  I2FP.F32.S32 R10, R8 ;  /* 0x00000008000a7245 */ /* 0x000fe20000201400 */
[----:B---3--:R-:W-:Y:S01]  /*13400*/  FFMA.FTZ R9, R11, -UR12, R20 ;  /* 0x8000000c0b097c23 */ /* 0x008fe20008010014 */
[----:B-----5:R-:W-:Y:S01]  /*13410*/  FFMA.FTZ R11, R14, -UR12, R19 ;  /* 0x8000000c0e0b7c23 */ /* 0x020fe20008010013 */
[----:B------:R-:W-:Y:S01]  /*13420*/  IADD3 R8, PT, PT, R0, -0x97, RZ ;  /* 0xffffff6900087810 */ /* 0x000fe20007ffe0ff */
[----:B------:R-:W-:Y:S01]  /*13430*/  FFMA.FTZ R12, R12, -UR12, R22 ;  /* 0x8000000c0c0c7c23 */ /* 0x000fe20008010016 */
[----:B------:R-:W-:Y:S01]  /*13440*/  FFMA.FTZ R14, R10, -UR12, R18 ;  /* 0x8000000c0a0e7c23 */ /* 0x000fe20008010012 */
[----:B------:R-:W-:Y:S01]  /*13450*/  FSEL R9, R9, -INF , !P6 ;  /* 0xff80000009097808 */ /* 0x000fe20007000000 */
[----:B------:R-:W-:Y:S01]  /*13460*/  FMUL.FTZ R19, R191, UR8 ;  /* 0x00000008bf137c20 */ /* 0x000fe20008410000 */
[----:B------:R-:W-:-:S02]  /*13470*/  FSEL R10, R13, -INF , !P3 ;  /* 0xff8000000d0a7808 */ /* 0x000fc40005800000 */
[----:B------:R-:W-:Y:S01]  /*13480*/  FSEL R21, R9, -INF , !P1 ;  /* 0xff80000009157808 */ /* 0x000fe20004800000 */
[----:B------:R-:W-:Y:S01]  /*13490*/  IMAD.IADD R9, R5, 0x1, -R7 ;  /* 0x0000000105097824 */ /* 0x000fe200078e0a07 */
[----:B------:R-:W-:Y:S01]  /*134a0*/  FSEL R181, R10, -INF , !P2 ;  /* 0xff8000000ab57808 */ /* 0x000fe20005000000 */
[----:B------:R-:W-:Y:S01]  /*134b0*/  FMUL.FTZ R10, R188, UR8 ;  /* 0x00000008bc0a7c20 */ /* 0x000fe20008410000 */
[-C--:B------:R-:W-:Y:S02]  /*134c0*/  ISETP.GT.AND P3, PT, R225, R8.reuse, PT ;  /* 0x00000008e100720c */ /* 0x080fe40003f64270 */
[----:B------:R-:W-:Y:S01]  /*134d0*/  IABS R9, R9 ;  /* 0x0000000900097213 */ /* 0x000fe20000000000 */
[----:B------:R1:W-:Y:S01]  /*134e0*/  MUFU.TANH R27, R10 ;  /* 0x0000000a001b7308 */ /* 0x0003e20000002400 */
[----:B------:R-:W-:Y:S02]  /*134f0*/  ISETP.GT.AND P2, PT, R227, R8, PT ;  /* 0x00000008e300720c */ /* 0x000fe40003f44270 */
[----:B------:R-:W-:-:S02]  /*13500*/  FSEL R11, R11, -INF , !P5 ;  /* 0xff8000000b0b7808 */ /* 0x000fc40006800000 */
[----:B------:R-:W-:Y:S02]  /*13510*/  I2FP.F32.S32 R9, R9 ;  /* 0x0000000900097245 */ /* 0x000fe40000201400 */
[----:B------:R-:W-:Y:S02]  /*13520*/  FSEL R22, R11, -INF , !P0 ;  /* 0xff8000000b167808 */ /* 0x000fe40004000000 */
[----:B------:R-:W-:Y:S01]  /*13530*/  FSEL R17, R12, -INF , !P3 ;  /* 0xff8000000c117808 */ /* 0x000fe20005800000 */
[----:B------:R-:W-:Y:S01]  /*13540*/  FMUL.FTZ R12, R190, UR8 ;  /* 0x00000008be0c7c20 */ /* 0x000fe20008410000 */
[----:B------:R-:W-:Y:S01]  /*13550*/  FSEL R26, R14, -INF , !P2 ;  /* 0xff8000000e1a7808 */ /* 0x000fe20005000000 */
[----:B------:R-:W-:Y:S01]  /*13560*/  FFMA.FTZ R16, R9, -UR12, R15 ;  /* 0x8000000c09107c23 */ /* 0x000fe2000801000f */
[C---:B------:R-:W-:Y:S01]  /*13570*/  ISETP.GE.AND P6, PT, R8.reuse, R230, PT ;  /* 0x000000e60800720c */ /* 0x040fe20003fc6270 */
[----:B------:R-:W-:Y:S01]  /*13580*/  VIADD R9, R3, 0xffffff79 ;  /* 0xffffff7903097836 */ /* 0x000fe20000000000 */
[----:B------:R-:W-:Y:S01]  /*13590*/  ISETP.GE.AND P1, PT, R8, R231, PT ;  /* 0x000000e70800720c */ /* 0x000fe20003f26270 */
[----:B------:R2:W3:Y:S01]  /*135a0*/  MUFU.TANH R20, R12 ;  /* 0x0000000c00147308 */ /* 0x0004e20000002400 */
[----:B------:R-:W-:Y:S01]  /*135b0*/  ISETP.GT.AND P5, PT, R224, R8, PT ;  /* 0x00000008e000720c */ /* 0x000fe20003fa4270 */
[----:B-1----:R-:W-:Y:S01]  /*135c0*/  FMUL.FTZ R10, R189, UR8 ;  /* 0x00000008bd0a7c20 */ /* 0x002fe20008410000 */
[----:B------:R-:W-:-:S02]  /*135d0*/  ISETP.GE.AND P0, PT, R8, R228, PT ;  /* 0x000000e40800720c */ /* 0x000fc40003f06270 */
[----:B------:R-:W-:Y:S02]  /*135e0*/  ISETP.GE.AND P3, PT, R8, R229, PT ;  /* 0x000000e50800720c */ /* 0x000fe40003f66270 */
[----:B------:R-:W-:Y:S01]  /*135f0*/  ISETP.GT.AND P2, PT, R226, R8, PT ;  /* 0x00000008e200720c */ /* 0x000fe20003f44270 */
[----:B------:R1:W4:Y:S01]  /*13600*/  MUFU.TANH R23, R10 ;  /* 0x0000000a00177308 */ /* 0x0003220000002400 */
[C---:B------:R-:W-:Y:S02]  /*13610*/  IADD3 R8, PT, PT, R3.reuse, -0x90, RZ ;  /* 0xffffff7003087810 */ /* 0x040fe40007ffe0ff */
[----:B------:R-:W-:Y:S02]  /*13620*/  IADD3 R11, PT, PT, R3, -0x8f, RZ ;  /* 0xffffff71030b7810 */ /* 0x000fe40007ffe0ff */
[C---:B------:R-:W-:Y:S02]  /*13630*/  IADD3 R7, PT, PT, R4.reuse, -R7, RZ ;  /* 0x8000000704077210 */ /* 0x040fe40007ffe0ff */
[----:B------:R-:W-:Y:S01]  /*13640*/  IADD3 R3, PT, PT, R4, -R8, RZ ;  /* 0x8000000804037210 */ /* 0x000fe20007ffe0ff */
[----:B------:R-:W-:Y:S01]  /*13650*/  IMAD.IADD R13, R5, 0x1, -R11 ;  /* 0x00000001050d7824 */ /* 0x000fe200078e0a0b */
[----:B------:R-:W-:Y:S01]  /*13660*/  IABS R7, R7 ;  /* 0x0000000700077213 */ /* 0x000fe20000000000 */
[----:B--2---:R-:W-:Y:S01]  /*13670*/  FMUL.FTZ R12, R141, UR8 ;  /* 0x000000088d0c7c20 */ /* 0x004fe20008410000 */
[----:B------:R-:W-:-:S02]  /*13680*/  IABS R3, R3 ;  /* 0x0000000300037213 */ /* 0x000fc40000000000 */
[----:B------:R-:W-:Y:S01]  /*13690*/  FSEL R132, R26, -INF , !P1 ;  /* 0xff8000001a847808 */ /* 0x000fe20004800000 */
[----:B------:R3:W2:Y:S01]  /*136a0*/  MUFU.TANH R18, R12 ;  /* 0x0000000c00127308 */ /* 0x0006a20000002400 */
[----:B------:R-:W-:Y:S02]  /*136b0*/  I2FP.F32.S32 R3, R3 ;  /* 0x0000000300037245 */ /* 0x000fe40000201400 */
[C---:B-1----:R-:W-:Y:S02]  /*136c0*/  IADD3 R10, PT, PT, R5.reuse, -R8, RZ ;  /* 0x80000008050a7210 */ /* 0x042fe40007ffe0ff */
[----:B------:R-:W-:Y:S02]  /*136d0*/  IADD3 R5, PT, PT, R5, -R9, RZ ;  /* 0x8000000905057210 */ /* 0x000fe40007ffe0ff */
[----:B------:R-:W-:Y:S02]  /*136e0*/  IABS R14, R10 ;  /* 0x0000000a000e7213 */ /* 0x000fe40000000000 */
[----:B------:R-:W-:Y:S01]  /*136f0*/  IABS R15, R5 ;  /* 0x00000005000f7213 */ /* 0x000fe20000000000 */
[----:B------:R-:W-:Y:S01]  /*13700*/  IMAD.MOV.U32 R5, RZ, RZ, R7 ;  /* 0x000000ffff057224 */ /* 0x000fe200078e0007 */
[----:B------:R-:W-:-:S02]  /*13710*/  IABS R10, R13 ;  /* 0x0000000d000a7213 */ /* 0x000fc40000000000 */
[----:B------:R-:W-:Y:S02]  /*13720*/  MOV R7, R14 ;  /* 0x0000000e00077202 */ /* 0x000fe40000000f00 */
[----:B------:R-:W-:Y:S02]  /*13730*/  I2FP.F32.S32 R5, R5 ;  /* 0x0000000500057245 */ /* 0x000fe40000201400 */
[----:B------:R-:W-:Y:S01]  /*13740*/  I2FP.F32.S32 R7, R7 ;  /* 0x0000000700077245 */ /* 0x000fe20000201400 */
[----:B---3--:R-:W-:Y:S01]  /*13750*/  FFMA.FTZ R12, R3, -UR12, R20 ;  /* 0x8000000c030c7c23 */ /* 0x008fe20008010014 */
[----:B------:R-:W-:Y:S01]  /*13760*/  I2FP.F32.S32 R10, R10 ;  /* 0x0000000a000a7245 */ /* 0x000fe20000201400 */
[----:B------:R-:W-:Y:S01]  /*13770*/  FFMA.FTZ R5, R5, -UR12, R28 ;  /* 0x8000000c05057c23 */ /* 0x000fe2000801001c */
[C---:B------:R-:W-:Y:S01]  /*13780*/  IADD3 R3, PT, PT, R0.reuse, -0x90, RZ ;  /* 0xffffff7000037810 */ /* 0x040fe20007ffe0ff */
[----:B------:R-:W-:Y:S01]  /*13790*/  FFMA.FTZ R14, R7, -UR12, R27 ;  /* 0x8000000c070e7c23 */ /* 0x000fe2000801001b */
[----:B------:R-:W-:-:S02]  /*137a0*/  VIADD R7, R0, 0xffffff71 ;  /* 0xffffff7100077836 */ /* 0x000fc40000000000 */
[----:B----4-:R-:W-:Y:S01]  /*137b0*/  FFMA.FTZ R13, R10, -UR12, R23 ;  /* 0x8000000c0a0d7c23 */ /* 0x010fe20008010017 */
[----:B------:R-:W-:Y:S01]  /*137c0*/  IADD3 R10, PT, PT, R0, -0x87, RZ ;  /* 0xffffff79000a7810 */ /* 0x000fe20007ffe0ff */
[----:B------:R1:W3:Y:S01]  /*137d0*/  MUFU.TANH R27, R19 ;  /* 0x00000013001b7308 */ /* 0x0002e20000002400 */
[----:B------:R-:W-:Y:S01]  /*137e0*/  FSEL R0, R16, -INF , !P5 ;  /* 0xff80000010007808 */ /* 0x000fe20006800000 */
[----:B------:R-:W-:Y:S01]  /*137f0*/  FMUL.FTZ R20, R33, UR8 ;  /* 0x0000000821147c20 */ /* 0x000fe20008410000 */
[----:B------:R-:W-:Y:S02]  /*13800*/  I2FP.F32.S32 R15, R15 ;  /* 0x0000000f000f7245 */ /* 0x000fe40000201400 */
[----:B------:R-:W-:Y:S02]  /*13810*/  FSEL R16, R5, -INF , !P2 ;  /* 0xff80000005107808 */ /* 0x000fe40005000000 */
[----:B------:R-:W-:Y:S01]  /*13820*/  FSEL R5, R0, -INF , !P0 ;  /* 0xff80000000057808 */ /* 0x000fe20004000000 */
[----:B--2---:R-:W-:Y:S01]  /*13830*/  FFMA.FTZ R15, R15, -UR12, R18 ;  /* 0x8000000c0f0f7c23 */ /* 0x004fe20008010012 */
[-C--:B------:R-:W-:Y:S01]  /*13840*/  ISETP.GT.AND P5, PT, R224, R3.reuse, PT ;  /* 0x00000003e000720c */ /* 0x080fe20003fa4270 */
[----:B------:R-:W-:Y:S01]  /*13850*/  MUFU.TANH R20, R20 ;  /* 0x0000001400147308 */ /* 0x000fe20000002400 */
[----:B------:R-:W-:-:S02]  /*13860*/  ISETP.GT.AND P0, PT, R226, R3, PT ;  /* 0x00000003e200720c */ /* 0x000fc40003f04270 */
[----:B------:R-:W-:Y:S02]  /*13870*/  ISETP.GE.AND P2, PT, R3, R228, PT ;  /* 0x000000e40300720c */ /* 0x000fe40003f46270 */
[----:B------:R-:W-:Y:S02]  /*13880*/  FSEL R16, R16, -INF , !P3 ;  /* 0xff80000010107808 */ /* 0x000fe40005800000 */
[----:B------:R-:W-:Y:S01]  /*13890*/  FSEL R0, R14, -INF , !P5 ;  /* 0xff8000000e007808 */ /* 0x000fe20006800000 */
[----:B------:R-:W-:Y:S01]  /*138a0*/  FMUL.FTZ R14, R194, UR8 ;  /* 0x00000008c20e7c20 */ /* 0x000fe20008410000 */
[----:B------:R-:W-:Y:S01]  /*138b0*/  FSEL R18, R12, -INF , !P0 ;  /* 0xff8000000c127808 */ /* 0x000fe20004000000 */
[----:B-1----:R-:W-:Y:S01]  /*138c0*/  FMUL.FTZ R19, R195, UR8 ;  /* 0x00000008c3137c20 */ /* 0x002fe20008410000 */
[C---:B------:R-:W-:Y:S02]  /*138d0*/  ISETP.GT.AND P3, PT, R224.reuse, R7, PT ;  /* 0x00000007e000720c */ /* 0x040fe40003f64270 */
[----:B------:R-:W-:Y:S01]  /*138e0*/  ISETP.GT.AND P0, PT, R224, R10, PT ;  /* 0x0000000ae000720c */ /* 0x000fe20003f04270 */
[----:B------:R-:W-:Y:S01]  /*138f0*/  MUFU.TANH R14, R14 ;  /* 0x0000000e000e7308 */ /* 0x000fe20000002400 */
[----:B------:R-:W-:-:S02]  /*13900*/  FSEL R184, R0, -INF , !P2 ;  /* 0xff80000000b87808 */ /* 0x000fc40005000000 */
[-C--:B------:R-:W-:Y:S02]  /*13910*/  ISETP.GE.AND P5, PT, R7, R228.reuse, PT ;  /* 0x000000e40700720c */ /* 0x080fe40003fa6270 */
[----:B------:R-:W-:Y:S02]  /*13920*/  FSEL R13, R13, -INF , !P3 ;  /* 0xff8000000d0d7808 */ /* 0x000fe40005800000 */
[----:B------:R-:W-:Y:S01]  /*13930*/  ISETP.GE.AND P2, PT, R10, R228, PT ;  /* 0x000000e40a00720c */ /* 0x000fe20003f46270 */
[----:B------:R-:W-:Y:S01]  /*13940*/  MUFU.TANH R19, R19 ;  /* 0x0000001300137308 */ /* 0x000fe20000002400 */
[----:B------:R-:W-:Y:S01]  /*13950*/  FSEL R12, R15, -INF , !P0 ;  /* 0xff8000000f0c7808 */ /* 0x000fe20004000000 */
[----:B------:R-:W-:Y:S01]  /*13960*/  FMUL.FTZ R15, R193, UR8 ;  /* 0x00000008c10f7c20 */ /* 0x000fe20008410000 */
[----:B------:R-:W-:Y:S01]  /*13970*/  FSEL R23, R17, -INF , !P6 ;  /* 0xff80000011177808 */ /* 0x000fe20007000000 */
[----:B------:R-:W-:Y:S01]  /*13980*/  FMUL.FTZ R17, R35, UR8 ;  /* 0x0000000823117c20 */ /* 0x000fe20008410000 */
[----:B------:R-:W-:Y:S01]  /*13990*/  FSEL R187, R13, -INF , !P5 ;  /* 0xff8000000dbb7808 */ /* 0x000fe20006800000 */
[----:B------:R-:W-:Y:S01]  /*139a0*/  FMUL.FTZ R13, R143, UR8 ;  /* 0x000000088f0d7c20 */ /* 0x000fe20008410000 */
[----:B------:R-:W-:Y:S01]  /*139b0*/  FSEL R190, R12, -INF , !P2 ;  /* 0xff8000000cbe7808 */ /* 0x000fe20005000000 */
[----:B------:R-:W-:Y:S01]  /*139c0*/  FMUL.FTZ R12, R192, UR8 ;  /* 0x00000008c00c7c20 */ /* 0x000fe20008410000 */
[-C--:B------:R-:W-:Y:S01]  /*139d0*/  ISETP.GT.AND P6, PT, R225, R3.reuse, PT ;  /* 0x00000003e100720c */ /* 0x080fe20003fc4270 */
[----:B------:R-:W1:Y:S01]  /*139e0*/  MUFU.TANH R28, R13 ;  /* 0x0000000d001c7308 */ /* 0x000e620000002400 */
[----:B------:R-:W-:Y:S01]  /*139f0*/  ISETP.GE.AND P3, PT, R3, R230, PT ;  /* 0x000000e60300720c */ /* 0x000fe20003f66270 */
[----:B------:R-:W-:Y:S01]  /*13a00*/  LDSM.16.MT88.4 R140, [R247+0xa000] ;  /* 0x00a00000f78c783b */ /* 0x000fe20000004200 */
[----:B------:R-:W-:-:S02]  /*13a10*/  ISETP.GT.AND P0, PT, R227, R3, PT ;  /* 0x00000003e300720c */ /* 0x000fc40003f04270 */
[C---:B------:R-:W-:Y:S01]  /*13a20*/  ISETP.GE.AND P5, PT, R3.reuse, R231, PT ;  /* 0x000000e70300720c */ /* 0x040fe20003fa6270 */
[----:B------:R-:W-:Y:S01]  /*13a30*/  LDSM.16.MT88.4 R32, [R212+0xb000] ;  /* 0x00b00000d420783b */ /* 0x000fe20000004200 */
[----:B------:R-:W-:Y:S01]  /*13a40*/  IADD3 R0, PT, PT, R4, -R11, RZ ;  /* 0x8000000b04007210 */ /* 0x000fe20007ffe0ff */
[----:B------:R2:W4:Y:S01]  /*13a50*/  MUFU.TANH R29, R12 ;  /* 0x0000000c001d7308 */ /* 0x0005220000002400 */
[----:B------:R-:W-:Y:S02]  /*13a60*/  ISETP.GE.AND P2, PT, R3, R229, PT ;  /* 0x000000e50300720c */ /* 0x000fe40003f46270 */
[----:B------:R-:W-:Y:S02]  /*13a70*/  FMNMX3.FTZ R3, R218, R30, R24, !PT ;  /* 0x0000001eda037276 */ /* 0x000fe40007810018 */
[----:B------:R-:W-:Y:S02]  /*13a80*/  IABS R0, R0 ;  /* 0x0000000000007213 */ /* 0x000fe40000000000 */
[----:B------:R-:W-:Y:S01]  /*13a90*/  FMNMX3.FTZ R3, R3, R21, R5, !PT ;  /* 0x0000001503037276 */ /* 0x000fe20007810005 */
[----:B------:R-:W5:Y:S01]  /*13aa0*/  MUFU.TANH R15, R15 ;  /* 0x0000000f000f7308 */ /* 0x000f620000002400 */
[----:B------:R-:W-:-:S02]  /*13ab0*/  IADD3 R4, PT, PT, R4, -R9, RZ ;  /* 0x8000000904047210 */ /* 0x000fc40007ffe0ff */
[----:B------:R-:W-:Y:S02]  /*13ac0*/  FSEL R188, R18, -INF , !P2 ;  /* 0xff80000012bc7808 */ /* 0x000fe40005000000 */
[----:B------:R-:W-:Y:S02]  /*13ad0*/  IABS R4, R4 ;  /* 0x0000000400047213 */ /* 0x000fe40000000000 */
[----:B------:R-:W-:Y:S01]  /*13ae0*/  ISETP.GT.AND P2, PT, R226, R7, PT ;  /* 0x00000007e200720c */ /* 0x000fe20003f44270 */
[----:B------:R-:W5:Y:S01]  /*13af0*/  MUFU.TANH R17, R17 ;  /* 0x0000001100117308 */ /* 0x000f620000002400 */
[----:B--2---:R-:W-:Y:S02]  /*13b00*/  I2FP.F32.S32 R12, R0 ;  /* 0x00000000000c7245 */ /* 0x004fe40000201400 */
[----:B------:R-:W-:Y:S02]  /*13b10*/  FMNMX3.FTZ R0, R3, R184, R187, !PT ;  /* 0x000000b803007276 */ /* 0x000fe400078100bb */
[----:B------:R-:W-:Y:S01]  /*13b20*/  I2FP.F32.S32 R4, R4 ;  /* 0x0000000400047245 */ /* 0x000fe20000201400 */
[----:B---3--:R-:W-:Y:S01]  /*13b30*/  FFMA.FTZ R3, R12, -UR12, R27 ;  /* 0x8000000c0c037c23 */ /* 0x008fe2000801001b */
[----:B------:R-:W-:Y:S01]  /*13b40*/  FMNMX3.FTZ R0, R0, R245, R190, !PT ;  /* 0x000000f500007276 */ /* 0x000fe200078100be */
[----:B------:R-:W-:Y:S01]  /*13b50*/  IMAD.IADD R12, R223, 0x1, -R8 ;  /* 0x00000001df0c7824 */ /* 0x000fe200078e0a08 */
[----:B------:R-:W-:Y:S01]  /*13b60*/  IADD3 R8, PT, PT, R6, -R8, RZ ;  /* 0x8000000806087210 */ /* 0x000fe20007ffe0ff */
[----:B-1----:R-:W-:Y:S01]  /*13b70*/  FFMA.FTZ R4, R4, -UR12, R28 ;  /* 0x8000000c04047c23 */ /* 0x002fe2000801001c */
[----:B------:R-:W-:Y:S01]  /*13b80*/  FSEL R3, R3, -INF , !P2 ;  /* 0xff80000003037808 */ /* 0x000fe20005000000 */
[----:B------:R-:W1:Y:S01]  /*13b90*/  SHFL.BFLY PT, R135, R0, 0x2, 0x1f ;  /* 0x0c401f0000877f89 */ /* 0x000e6200000e0000 */
[----:B------:R-:W-:-:S02]  /*13ba0*/  ISETP.GE.AND P2, PT, R7, R229, PT ;  /* 0x000000e50700720c */ /* 0x000fc40003f46270 */
[----:B------:R-:W-:Y:S02]  /*13bb0*/  IABS R12, R12 ;  /* 0x0000000c000c7213 */ /* 0x000fe40000000000 */
[----:B------:R-:W-:Y:S02]  /*13bc0*/  FSEL R189, R3, -INF , !P2 ;  /* 0xff80000003bd7808 */ /* 0x000fe40005000000 */
[----:B------:R-:W-:Y:S02]  /*13bd0*/  ISETP.GT.AND P2, PT, R226, R10, PT ;  /* 0x0000000ae200720c */ /* 0x000fe40003f44270 */
[----:B------:R-:W-:Y:S02]  /*13be0*/  FMNMX3.FTZ R3, R217, R31, R25, !PT ;  /* 0x0000001fd9037276 */ /* 0x000fe40007810019 */
[----:B------:R-:W-:Y:S02]  /*13bf0*/  IABS R13, R8 ;  /* 0x00000008000d7213 */ /* 0x000fe40000000000 */
[----:B------:R-:W-:-:S02]  /*13c00*/  MOV R8, R12 ;  /* 0x0000000c00087202 */ /* 0x000fc40000000f00 */
[----:B------:R-:W-:Y:S02]  /*13c10*/  FSEL R4, R4, -INF , !P2 ;  /* 0xff80000004047808 */ /* 0x000fe40005000000 */
[----:B------:R-:W-:Y:S02]  /*13c20*/  ISETP.GE.AND P2, PT, R10, R229, PT ;  /* 0x000000e50a00720c */ /* 0x000fe40003f46270 */
[----:B------:R-:W-:Y:S02]  /*13c30*/  FMNMX3.FTZ R3, R3, R22, R16, !PT ;  /* 0x0000001603037276 */ /* 0x000fe40007810010 */
[----:B------:R-:W-:Y:S02]  /*13c40*/  I2FP.F32.S32 R8, R8 ;  /* 0x0000000800087245 */ /* 0x000fe40000201400 */
[----:B------:R-:W-:Y:S02]  /*13c50*/  FSEL R191, R4, -INF , !P2 ;  /* 0xff80000004bf7808 */ /* 0x000fe40005000000 */
[----:B-1----:R-:W-:Y:S01]  /*13c60*/  FMNMX.FTZ R135, R0, R135, !PT ;  /* 0x0000008700877209 */ /* 0x002fe20007810000 */
[----:B----4-:R-:W-:Y:S01]  /*13c70*/  FFMA.FTZ R8, R8, -UR12, R29 ;  /* 0x8000000c08087c23 */ /* 0x010fe2000801001d */
[----:B------:R-:W-:-:S02]  /*13c80*/  FMNMX3.FTZ R0, R3, R188, R189, !PT ;  /* 0x000000bc03007276 */ /* 0x000fc400078100bd */
[----:B------:R-:W-:Y:S01]  /*13c90*/  I2FP.F32.S32 R13, R13 ;  /* 0x0000000d000d7245 */ /* 0x000fe20000201400 */
[----:B------:R-:W1:Y:S01]  /*13ca0*/  SHFL.BFLY PT, R12, R135, 0x1, 0x1f ;  /* 0x0c201f00870c7f89 */ /* 0x000e6200000e0000 */
[----:B------:R-:W-:Y:S02]  /*13cb0*/  FMNMX3.FTZ R0, R0, R252, R191, !PT ;  /* 0x000000fc00007276 */ /* 0x000fe400078100bf */
[----:B------:R-:W-:Y:S01]  /*13cc0*/  IADD3 R3, PT, PT, R223, -R11, RZ ;  /* 0x8000000bdf037210 */ /* 0x000fe20007ffe0ff */
[----:B------:R-:W-:Y:S01]  /*13cd0*/  FFMA.FTZ R13, R13, -UR12, R14 ;  /* 0x8000000c0d0d7c23 */ /* 0x000fe2000801000e */
[----:B------:R-:W-:Y:S01]  /*13ce0*/  FSEL R14, R8, -INF , !P6 ;  /* 0xff800000080e7808 */ /* 0x000fe20007000000 */
[C---:B------:R-:W-:Y:S01]  /*13cf0*/  IMAD.IADD R11, R6.reuse, 0x1, -R11 ;  /* 0x00000001060b7824 */ /* 0x040fe200078e0a0b */
[----:B------:R-:W2:Y:S01]  /*13d00*/  SHFL.BFLY PT, R8, R0, 0x2, 0x1f ;  /* 0x0c401f0000087f89 */ /* 0x000ea200000e0000 */
[----:B------:R-:W-:Y:S02]  /*13d10*/  IABS R4, R3 ;  /* 0x0000000300047213 */ /* 0x000fe40000000000 */
[----:B------:R-:W-:-:S02]  /*13d20*/  IADD3 R6, PT, PT, R6, -R9, RZ ;  /* 0x8000000906067210 */ /* 0x000fc40007ffe0ff */
[----:B------:R-:W-:Y:S02]  /*13d30*/  I2FP.F32.S32 R4, R4 ;  /* 0x0000000400047245 */ /* 0x000fe40000201400 */
[----:B------:R-:W-:Y:S02]  /*13d40*/  IADD3 R9, PT, PT, R223, -R9, RZ ;  /* 0x80000009df097210 */ /* 0x000fe40007ffe0ff */
[----:B------:R-:W-:Y:S01]  /*13d50*/  IABS R3, R11 ;  /* 0x0000000b00037213 */ /* 0x000fe20000000000 */
[----:B-----5:R-:W-:Y:S01]  /*13d60*/  FFMA.FTZ R4, R4, -UR12, R15 ;  /* 0x8000000c04047c23 */ /* 0x020fe2000801000f */
[----:B------:R-:W-:Y:S02]  /*13d70*/  IABS R6, R6 ;  /* 0x0000000600067213 */ /* 0x000fe40000000000 */
[----:B------:R-:W-:Y:S02]  /*13d80*/  IABS R9, R9 ;  /* 0x0000000900097213 */ /* 0x000fe40000000000 */
[----:B------:R-:W-:-:S02]  /*13d90*/  ISETP.GT.AND P1, PT, R225, R7, PT ;  /* 0x00000007e100720c */ /* 0x000fc40003f24270 */
[----:B------:R-:W-:Y:S02]  /*13da0*/  I2FP.F32.S32 R3, R3 ;  /* 0x0000000300037245 */ /* 0x000fe40000201400 */
[----:B------:R-:W-:Y:S02]  /*13db0*/  I2FP.F32.S32 R6, R6 ;  /* 0x0000000600067245 */ /* 0x000fe40000201400 */
[----:B------:R-:W-:Y:S01]  /*13dc0*/  I2FP.F32.S32 R9, R9 ;  /* 0x0000000900097245 */ /* 0x000fe20000201400 */
[----:B------:R-:W-:Y:S01]  /*13dd0*/  FFMA.FTZ R3, R3, -UR12, R19 ;  /* 0x8000000c03037c23 */ /* 0x000fe20008010013 */
[----:B-1----:R-:W-:Y:S02]  /*13de0*/  FMNMX.FTZ R135, R135, R12, !PT ;  /* 0x0000000c87877209 */ /* 0x002fe40007810000 */
[----:B------:R-:W-:Y:S02]  /*13df0*/  ISETP.GE.AND P2, PT, R7, R230, PT ;  /* 0x000000e60700720c */ /* 0x000fe40003f46270 */
[----:B------:R-:W-:-:S02]  /*13e00*/  FSEL R4, R4, -INF , !P1 ;  /* 0xff80000004047808 */ /* 0x000fc40004800000 */
[----:B------:R-:W-:Y:S02]  /*13e10*/  FSEL R13, R13, -INF , !P0 ;  /* 0xff8000000d0d7808 */ /* 0x000fe40004000000 */
[----:B------:R-:W-:Y:S02]  /*13e20*/  ISETP.GT.AND P6, PT, R227, R7, PT ;  /* 0x00000007e300720c */ /* 0x000fe40003fc4270 */
[----:B------:R-:W-:Y:S01]  /*13e30*/  ISETP.GE.AND P0, PT, R7, R231, PT ;  /* 0x000000e70700720c */ /* 0x000fe20003f06270 */
[----:B------:R-:W-:Y:S01]  /*13e40*/  FFMA.FTZ R7, R6, -UR12, R17 ;  /* 0x8000000c06077c23 */ /* 0x000fe20008010011 */
[----:B--2---:R-:W-:Y:S01]  /*13e50*/  FMNMX.FTZ R0, R0, R8, !PT ;  /* 0x0000000800007209 */ /* 0x004fe20007810000 */
[----:B------:R-:W-:Y:S01]  /*13e60*/  FFMA.FTZ R6, R9, -UR12, R20 ;  /* 0x8000000c09067c23 */ /* 0x000fe20008010014 */
[----:B------:R-:W-:Y:S01]  /*13e70*/  FSEL R206, R4, -INF , !P2 ;  /* 0xff80000004ce7808 */ /* 0x000fe20005000000 */
[----:B------:R-:W-:Y:S01]  /*13e80*/  FMUL.FTZ R8, R135, UR9 ;  /* 0x0000000987087c20 */ /* 0x000fe20008410000 */
[----:B------:R-:W-:Y:S01]  /*13e90*/  ISETP.GT.AND P1, PT, R225, R10, PT ;  /* 0x0000000ae100720c */ /* 0x000fe20003f24270 */
[----:B------:R-:W1:Y:S01]  /*13ea0*/  SHFL.BFLY PT, R136, R0, 0x1, 0x1f ;  /* 0x0c201f0000887f89 */ /* 0x000e6200000e0000 */
[----:B------:R-:W-:-:S02]  /*13eb0*/  FSETP.NEU.FTZ.AND P2, PT, R135, -INF , PT ;  /* 0xff8000008700780b */ /* 0x000fc40003f5d000 */
[----:B------:R-:W-:Y:S02]  /*13ec0*/  FSEL R205, R14, -INF , !P3 ;  /* 0xff8000000ecd7808 */ /* 0x000fe40005800000 */
[----:B------:R-:W-:Y:S02]  /*13ed0*/  FSEL R9, R3, -INF , !P6 ;  /* 0xff80000003097808 */ /* 0x000fe40007000000 */
[----:B------:R-:W-:Y:S02]  /*13ee0*/  ISETP.GE.AND P3, PT, R10, R230, PT ;  /* 0x000000e60a00720c */ /* 0x000fe40003f66270 */
[----:B------:R-:W-:Y:S02]  /*13ef0*/  FSEL R3, R6, -INF , !P1 ;  /* 0xff80000006037808 */ /* 0x000fe40004800000 */
[----:B------:R-:W-:Y:S02]  /*13f00*/  FSEL R8, R8, RZ, P2 ;  /* 0x000000ff08087208 */ /* 0x000fe40001000000 */
[----:B------:R-:W-:-:S02]  /*13f10*/  FMNMX3.FTZ R4, R215, R186, R139, !PT ;  /* 0x000000bad7047276 */ /* 0x000fc4000781008b */
[----:B------:R-:W-:Y:S01]  /*13f20*/  ISETP.GT.AND P6, PT, R227, R10, PT ;  /* 0x0000000ae300720c */ /* 0x000fe20003fc4270 */
[----:B------:R-:W-:Y:S01]  /*13f30*/  FFMA.FTZ R5, R5, UR9, -R8 ;  /* 0x0000000905057c23 */ /* 0x000fe20008010808 */
[----:B------:R-:W-:Y:S02]  /*13f40*/  FMNMX3.FTZ R6, R216, R182, R200, !PT ;  /* 0x000000b6d8067276 */ /* 0x000fe400078100c8 */
[----:B------:R-:W-:Y:S01]  /*13f50*/  FSEL R196, R3, -INF , !P3 ;  /* 0xff80000003c47808 */ /* 0x000fe20005800000 */
[----:B------:R-:W-:Y:S01]  /*13f60*/  FFMA.FTZ R3, R30, UR9, -R8 ;  /* 0x000000091e037c23 */ /* 0x000fe20008010808 */
[----:B------:R-:W-:Y:S01]  /*13f70*/  FMNMX3.FTZ R4, R4, R137, R23, !PT ;  /* 0x0000008904047276 */ /* 0x000fe20007810017 */
[----:B------:R-:W-:Y:S01]  /*13f80*/  MUFU.EX2 R198, R5 ;  /* 0x0000000500c67308 */ /* 0x000fe20000000800 */
[----:B------:R-:W-:Y:S02]  /*13f90*/  ISETP.GE.AND P1, PT, R10, R231, PT ;  /* 0x000000e70a00720c */ /* 0x000fe40003f26270 */
[----:B------:R-:W-:-:S02]  /*13fa0*/  FSEL R7, R7, -INF , !P6 ;  /* 0xff80000007077808 */ /* 0x000fc40007000000 */
[----:B------:R-:W-:Y:S01]  /*13fb0*/  FSEL R244, R13, -INF , !P5 ;  /* 0xff8000000df47808 */ /* 0x000fe20006800000 */
[----:B------:R-:W-:Y:S01]  /*13fc0*/  VIADD R13, R212, 0xa040 ;  /* 0x0000a040d40d7836 */ /* 0x000fe20000000000 */
[----:B------:R-:W-:Y:S01]  /*13fd0*/  FSEL R207, R9, -INF , !P0 ;  /* 0xff80000009cf7808 */ /* 0x000fe20004000000 */
[----:B------:R2:W-:Y:S01]  /*13fe0*/  MUFU.EX2 R204, R3 ;  /* 0x0000000300cc7308 */ /* 0x0005e20000000800 */
[----:B------:R-:W-:Y:S02]  /*13ff0*/  FMNMX3.FTZ R6, R6, R181, R132, !PT ;  /* 0x000000b506067276 */ /* 0x000fe40007810084 */
[----:B------:R-:W-:Y:S02]  /*14000*/  FMNMX3.FTZ R4, R4, R205, R206, !PT ;  /* 0x000000cd04047276 */ /* 0x000fe400078100ce */
[----:B------:R-:W-:Y:S02]  /*14010*/  FSEL R221, R7, -INF , !P1 ;  /* 0xff80000007dd7808 */ /* 0x000fe40004800000 */
[----:B------:R-:W-:-:S02]  /*14020*/  FMNMX3.FTZ R6, R6, R244, R207, !PT ;  /* 0x000000f406067276 */ /* 0x000fc400078100cf */
[----:B------:R-:W-:Y:S02]  /*14030*/  FMNMX3.FTZ R4, R4, R246, R196, !PT ;  /* 0x000000f604047276 */ /* 0x000fe400078100c4 */
[----:B-1----:R-:W-:-:S03]  /*14040*/  FMNMX.FTZ R136, R0, R136, !PT ;  /* 0x0000008800887209 */ /* 0x002fc60007810000 */
[----:B------:R-:W1:Y:S01]  /*14050*/  SHFL.BFLY PT, R7, R4, 0x2, 0x1f ;  /* 0x0c401f0004077f89 */ /* 0x000e6200000e0000 */
[C---:B------:R-:W-:Y:S01]  /*14060*/  FSETP.NEU.FTZ.AND P0, PT, R136.reuse, -INF , PT ;  /* 0xff8000008800780b */ /* 0x040fe20003f1d000 */
[----:B------:R-:W-:Y:S01]  /*14070*/  FMUL.FTZ R0, R136, UR9 ;  /* 0x0000000988007c20 */ /* 0x000fe20008410000 */
[----:B--2---:R-:W-:-:S04]  /*14080*/  FFMA.FTZ R3, R24, UR9, -R8 ;  /* 0x0000000918037c23 */ /* 0x004fc80008010808 */
[----:B------:R2:W3:Y:S01]  /*14090*/  MUFU.EX2 R199, R3 ;  /* 0x0000000300c77308 */ /* 0x0004e20000000800 */
[----:B------:R-:W-:-:S05]  /*140a0*/  FSEL R0, R0, RZ, P0 ;  /* 0x000000ff00007208 */ /* 0x000fca0000000000 */
[----:B------:R-:W-:-:S04]  /*140b0*/  FFMA.FTZ R5, R31, UR9, -R0 ;  /* 0x000000091f057c23 */ /* 0x000fc80008010800 */
[----:B------:R4:W-:Y:S01]  /*140c0*/  MUFU.EX2 R194, R5 ;  /* 0x0000000500c27308 */ /* 0x0009e20000000800 */
[----:B--2---:R-:W-:Y:S01]  /*140d0*/  FMNMX3.FTZ R3, R6, R201, R221, !PT ;  /* 0x000000c906037276 */ /* 0x004fe200078100dd */
[----:B------:R-:W-:Y:S01]  /*140e0*/  FFMA.FTZ R6, R21, UR9, -R8 ;  /* 0x0000000915067c23 */ /* 0x000fe20008010808 */
[----:B-1----:R-:W-:-:S05]  /*140f0*/  FMNMX.FTZ R4, R4, R7, !PT ;  /* 0x0000000704047209 */ /* 0x002fca0007810000 */
[----:B------:R1:W-:Y:S01]  /*14100*/  MUFU.EX2 R197, R6 ;  /* 0x0000000600c57308 */ /* 0x0003e20000000800 */
[----:B------:R-:W2:Y:S01]  /*14110*/  SHFL.BFLY PT, R7, R4, 0x1, 0x1f ;  /* 0x0c201f0004077f89 */ /* 0x000ea200000e0000 */
[----:B----4-:R-:W-:-:S03]  /*14120*/  FFMA.FTZ R5, R25, UR9, -R0 ;  /* 0x0000000919057c23 */ /* 0x010fc60008010800 */
[----:B------:R-:W-:Y:S03]  /*14130*/  LDSM.16.MT88.4 R24, [R212+0xa000] ;  /* 0x00a00000d418783b */ /* 0x000fe60000004200 */
[----:B------:R4:W-:Y:S01]  /*14140*/  MUFU.EX2 R193, R5 ;  /* 0x0000000500c17308 */ /* 0x0009e20000000800 */
[----:B-1----:R-:W1:Y:S01]  /*14150*/  SHFL.BFLY PT, R6, R3, 0x2, 0x1f ;  /* 0x0c401f0003067f89 */ /* 0x002e6200000e0000 */
[----:B----4-:R-:W-:Y:S01]  /*14160*/  FFMA.FTZ R5, R22, UR9, -R0 ;  /* 0x0000000916057c23 */ /* 0x010fe20008010800 */
[----:B--2---:R-:W-:Y:S02]  /*14170*/  FMNMX.FTZ R134, R4, R7, !PT ;  /* 0x0000000704867209 */ /* 0x004fe40007810000 */
[----:B------:R-:W-:-:S03]  /*14180*/  IADD3 R4, PT, PT, R212, 0xa000, RZ ;  /* 0x0000a000d4047810 */ /* 0x000fc60007ffe0ff */
[----:B------:R2:W-:Y:S01]  /*14190*/  MUFU.EX2 R192, R5 ;  /* 0x0000000500c07308 */ /* 0x0005e20000000800 */
[----:B------:R-:W-:Y:S02]  /*141a0*/  FSETP.NEU.FTZ.AND P1, PT, R134, -INF , PT ;  /* 0xff8000008600780b */ /* 0x000fe40003f3d000 */
[----:B------:R-:W-:Y:S02]  /*141b0*/  @P4 IADD3 R13, PT, PT, R4, -0x40, RZ ;  /* 0xffffffc0040d4810 */ /* 0x000fe40007ffe0ff */
[----:B---3--:R-:W-:Y:S02]  /*141c0*/  F2FP.BF16.F32.PACK_AB R4, R199, R204 ;  /* 0x000000ccc704723e */ /* 0x008fe400000010ff */
[----:B------:R-:W-:Y:S01]  /*141d0*/  IADD3 R2, PT, PT, R2, R13, RZ ;  /* 0x0000000d02027210 */ /* 0x000fe20007ffe0ff */
[----:B------:R-:W-:Y:S01]  /*141e0*/  LDSM.16.MT88.4 R176, [R13] ;  /* 0x000000000db0783b */ /* 0x000fe20000004200 */
[----:B-1----:R-:W-:-:S03]  /*141f0*/  FMNMX.FTZ R3, R3, R6, !PT ;  /* 0x0000000603037209 */ /* 0x002fc60007810000 */
[----:B------:R-:W-:Y:S01]  /*14200*/  LDSM.16.MT88.4 R28, [R2] ;  /* 0x00000000021c783b */ /* 0x000fe20000004200 */
[----:B------:R-:W-:-:S03]  /*14210*/  FSEL R6, R135, RZ, P2 ;  /* 0x000000ff87067208 */ /* 0x000fc60001000000 */
[----:B------:R-:W1:Y:S01]  /*14220*/  SHFL.BFLY PT, R11, R3, 0x1, 0x1f ;  /* 0x0c201f00030b7f89 */ /* 0x000e6200000e0000 */
[----:B--2---:R-:W-:Y:S01]  /*14230*/  FFMA.FTZ R5, R16, UR9, -R0 ;  /* 0x0000000910057c23 */ /* 0x004fe20008010800 */
[----:B------:R-:W-:Y:S01]  /*14240*/  FADD.FTZ R6, R218, -R6 ;  /* 0x80000006da067221 */ /* 0x000fe20000010000 */
[----:B------:R-:W-:Y:S01]  /*14250*/  MOV R218, R236 ;  /* 0x000000ec00da7202 */ /* 0x000fe20000000f00 */
[----:B------:R-:W-:Y:S01]  /*14260*/  LDSM.16.MT88.4 R16, [R13+0x1000] ;  /* 0x001000000d10783b */ /* 0x000fe20000004200 */
[----:B------:R2:W3:Y:S01]  /*14270*/  MUFU.EX2 R195, R5 ;  /* 0x0000000500c37308 */ /* 0x0004e20000000800 */
[----:B------:R-:W-:-:S07]  /*14280*/  FMUL.FTZ R6, R6, UR9 ;  /* 0x0000000906067c20 */ /* 0x000fce0008410000 */
[----:B------:R-:W4:Y:S01]  /*14290*/  MUFU.EX2 R10, R6 ;  /* 0x00000006000a7308 */ /* 0x000f220000000800 */
[----:B--2---:R-:W-:Y:S02]  /*142a0*/  FSEL R5, R136, RZ, P0 ;  /* 0x000000ff88057208 */ /* 0x004fe40000000000 */
[----:B-1----:R-:W-:Y:S01]  /*142b0*/  FMNMX.FTZ R133, R3, R11, !PT ;  /* 0x0000000b03857209 */ /* 0x002fe20007810000 */
[----:B------:R-:W-:Y:S01]  /*142c0*/  FMUL.FTZ R3, R134, UR9 ;  /* 0x0000000986037c20 */ /* 0x000fe20008410000 */
[----:B---3--:R-:W-:Y:S01]  /*142d0*/  F2FP.BF16.F32.PACK_AB R7, R195, R192 ;  /* 0x000000c0c307723e */ /* 0x008fe200000010ff */
[----:B------:R-:W-:Y:S01]  /*142e0*/  FADD.FTZ R5, R217, -R5 ;  /* 0x80000005d9057221 */ /* 0x000fe20000010000 */
[----:B------:R-:W-:Y:S02]  /*142f0*/  FSETP.NEU.FTZ.AND P0, PT, R133, -INF , PT ;  /* 0xff8000008500780b */ /* 0x000fe40003f1d000 */
[----:B------:R-:W-:Y:S01]  /*14300*/  FSEL R12, R3, RZ, P1 ;  /* 0x000000ff030c7208 */ /* 0x000fe20000800000 */
[----:B------:R-:W-:Y:S01]  /*14310*/  FMUL.FTZ R5, R5, UR9 ;  /* 0x0000000905057c20 */ /* 0x000fe20008410000 */
[----:B------:R-:W-:Y:S01]  /*14320*/  FSEL R11, R133, RZ, P0 ;  /* 0x000000ff850b7208 */ /* 0x000fe20000000000 */
[-C--:B----4-:R-:W-:Y:S01]  /*14330*/  FMUL.FTZ R148, R148, R10.reuse ;  /* 0x0000000a94947220 */ /* 0x090fe20000410000 */
[----:B------:R-:W-:Y:S01]  /*14340*/  F2FP.BF16.F32.PACK_AB R6, R198, R197 ;  /* 0x000000c5c606723e */ /* 0x000fe200000010ff */
[----:B------:R1:W2:Y:S01]  /*14350*/  MUFU.EX2 R9, R5 ;  /* 0x0000000500097308 */ /* 0x0002a20000000800 */
[--C-:B------:R-:W-:Y:S01]  /*14360*/  FFMA.FTZ R3, R186, UR9, -R12.reuse ;  /* 0x00000009ba037c23 */ /* 0x100fe2000801080c */
[----:B------:R-:W-:Y:S01]  /*14370*/  FADD.FTZ R138, R216, -R11 ;  /* 0x8000000bd88a7221 */ /* 0x000fe20000010000 */
[--C-:B------:R-:W-:Y:S01]  /*14380*/  FFMA.FTZ R11, R139, UR9, -R12.reuse ;  /* 0x000000098b0b7c23 */ /* 0x100fe2000801080c */
        /* <DEDUP_REMOVED lines=13> */
[----:B-1----:R-:W-:Y:S01]  /*14460*/  FSEL R5, R134, RZ, P1 ;  /* 0x000000ff86057208 */ /* 0x002fe20000800000 */
[-C--:B--2---:R-:W-:Y:S01]  /*14470*/  FMUL.FTZ R150, R150, R9.reuse ;  /* 0x0000000996967220 */ /* 0x084fe20000410000 */
[-C--:B------:R-:W-:Y:S01]  /*14480*/  FMUL.FTZ R151, R151, R9.reuse ;  /* 0x0000000997977220 */ /* 0x080fe20000410000 */
[-C--:B------:R-:W-:Y:S01]  /*14490*/  FMUL.FTZ R154, R154, R9.reuse ;  /* 0x000000099a9a7220 */ /* 0x080fe20000410000 */
[-C--:B------:R-:W-:Y:S01]  /*144a0*/  FMUL.FTZ R155, R155, R9.reuse ;  /* 0x000000099b9b7220 */ /* 0x080fe20000410000 */
[----:B------:R-:W-:Y:S01]  /*144b0*/  FADD.FTZ R180, R215, -R5 ;  /* 0x80000005d7b47221 */ /* 0x000fe20000010000 */
[----:B------:R-:W-:Y:S01]  /*144c0*/  F2FP.BF16.F32.PACK_AB R5, R193, R194 ;  /* 0x000000c2c105723e */ /* 0x000fe200000010ff */
[-C--:B------:R-:W-:Y:S01]  /*144d0*/  FMUL.FTZ R166, R166, R9.reuse ;  /* 0x00000009a6a67220 */ /* 0x080fe20000410000 */
[----:B---3--:R-:W-:Y:S01]  /*144e0*/  FMUL.FTZ R3, R133, UR9 ;  /* 0x0000000985037c20 */ /* 0x008fe20008410000 */
[-C--:B------:R-:W-:Y:S01]  /*144f0*/  FMUL.FTZ R167, R167, R9.reuse ;  /* 0x00000009a7a77220 */ /* 0x080fe20000410000 */
[-C--:B------:R-:W-:Y:S01]  /*14500*/  FMUL.FTZ R170, R170, R9.reuse ;  /* 0x00000009aaaa7220 */ /* 0x080fe20000410000 */
[-C--:B------:R-:W-:Y:S01]  /*14510*/  FMUL.FTZ R171, R171, R9.reuse ;  /* 0x00000009abab7220 */ /* 0x080fe20000410000 */
[-C--:B------:R-:W-:Y:S01]  /*14520*/  FMUL.FTZ R42, R42, R9.reuse ;  /* 0x000000092a2a7220 */ /* 0x080fe20000410000 */
[C---:B------:R-:W-:Y:S01]  /*14530*/  HMMA.16816.F32.BF16 R248, R4.reuse, R24, R148 ;  /* 0x0000001804f8723c */ /* 0x040fe20000041894 */
[----:B------:R-:W1:Y:S01]  /*14540*/  LDSM.16.MT88.4 R148, [R247+0xb000] ;  /* 0x00b00000f794783b */ /* 0x000e620000004200 */
[-C--:B------:R-:W-:Y:S01]  /*14550*/  FMUL.FTZ R43, R43, R9.reuse ;  /* 0x000000092b2b7220 */ /* 0x080fe20000410000 */
[----:B----4-:R-:W-:Y:S01]  /*14560*/  FSEL R11, R3, RZ, P0 ;  /* 0x000000ff030b7208 */ /* 0x010fe20000000000 */
[--C-:B------:R-:W-:Y:S01]  /*14570*/  FFMA.FTZ R3, R137, UR9, -R12.reuse ;  /* 0x0000000989037c23 */ /* 0x100fe2000801080c */
        /* <DEDUP_REMOVED lines=20> */
[----:B--2---:R-:W-:Y:S01]  /*146c0*/  FFMA.FTZ R3, R23, UR9, -R12 ;  /* 0x0000000917037c23 */ /* 0x004fe2000801080c */
[-C--:B------:R-:W-:Y:S01]  /*146d0*/  FMUL.FTZ R77, R77, R10.reuse ;  /* 0x0000000a4d4d7220 */ /* 0x080fe20000410000 */
[----:B------:R2:W4:Y:S01]  /*146e0*/  LDSM.16.MT88.4 R20, [R2+0x1000] ;  /* 0x001000000214783b */ /* 0x0005220000004200 */
[-C--:B------:R-:W-:Y:S01]  /*146f0*/  FMUL.FTZ R78, R78, R9.reuse ;  /* 0x000000094e4e7220 */ /* 0x080fe20000410000 */
[-C--:B------:R-:W-:Y:S01]  /*14700*/  FMUL.FTZ R79, R79, R9.reuse ;  /* 0x000000094f4f7220 */ /* 0x080fe20000410000 */
[-C--:B------:R-:W-:Y:S01]  /*14710*/  FMUL.FTZ R88, R88, R10.reuse ;  /* 0x0000000a58587220 */ /* 0x080fe20000410000 */
[-C--:B------:R-:W-:Y:S01]  /*14720*/  FMUL.FTZ R89, R89, R10.reuse ;  /* 0x0000000a59597220 */ /* 0x080fe20000410000 */
[----:B------:R5:W-:Y:S01]  /*14730*/  MUFU.EX2 R182, R3 ;  /* 0x0000000300b67308 */ /* 0x000be20000000800 */
[--C-:B---3--:R-:W-:Y:S01]  /*14740*/  FFMA.FTZ R14, R132, UR9, -R11.reuse ;  /* 0x00000009840e7c23 */ /* 0x108fe2000801080b */
        /* <DEDUP_REMOVED lines=15> */
[----:B-----5:R-:W-:Y:S01]  /*14840*/  FFMA.FTZ R3, R200, UR9, -R11 ;  /* 0x00000009c8037c23 */ /* 0x020fe2000801080b */
[----:B--2---:R-:W-:Y:S01]  /*14850*/  FMUL.FTZ R2, R138, UR9 ;  /* 0x000000098a027c20 */ /* 0x004fe20008410000 */
        /* <DEDUP_REMOVED lines=9> */
[----:B------:R-:W-:Y:S01]  /*148f0*/  MOV R216, R241 ;  /* 0x000000f100d87202 */ /* 0x000fe20000000f00 */
[----:B------:R-:W5:Y:S01]  /*14900*/  MUFU.EX2 R2, R2 ;  /* 0x0000000200027308 */ /* 0x000f620000000800 */
[----:B------:R-:W-:Y:S01]  /*14910*/  IMAD.MOV.U32 R215, RZ, RZ, R243 ;  /* 0x000000ffffd77224 */ /* 0x000fe200078e00f3 */
[----:B------:R-:W-:Y:S01]  /*14920*/  MOV R217, R242 ;  /* 0x000000f200d97202 */ /* 0x000fe20000000f00 */
[----:B------:R-:W-:Y:S01]  /*14930*/  HMMA.16816.F32.BF16 R152, R4, R26, R152 ;  /* 0x0000001a0498723c */ /* 0x000fe20000041898 */
[----:B---3--:R-:W-:Y:S01]  /*14940*/  FFMA.FTZ R14, R184, UR9, -R8 ;  /* 0x00000009b80e7c23 */ /* 0x008fe20008010808 */
[----:B--2---:R-:W-:Y:S01]  /*14950*/  FMUL.FTZ R3, R180, UR9 ;  /* 0x00000009b4037c20 */ /* 0x004fe20008410000 */
[----:B------:R-:W-:-:S05]  /*14960*/  MOV R180, R201 ;  /* 0x000000c900b47202 */ /* 0x000fca0000000f00 */
[----:B------:R-:W-:Y:S01]  /*14970*/  HMMA.16816.F32.BF16 R164, R4, R140, R164 ;  /* 0x0000008c04a4723c */ /* 0x000fe200000418a4 */
[----:B------:R-:W2:Y:S01]  /*14980*/  MUFU.EX2 R3, R3 ;  /* 0x0000000300037308 */ /* 0x000ea20000000800 */
[-C--:B-----5:R-:W-:Y:S01]  /*14990*/  FMUL.FTZ R54, R54, R2.reuse ;  /* 0x0000000236367220 */ /* 0x0a0fe20000410000 */
        /* <DEDUP_REMOVED lines=14> */
[-C--:B--2---:R-:W-:Y:S01]  /*14a80*/  FMUL.FTZ R52, R52, R3.reuse ;  /* 0x0000000334347220 */ /* 0x084fe20000410000 */
        /* <DEDUP_REMOVED lines=57> */
[C---:B------:R-:W-:Y:S08]  /*14e20*/  HMMA.16816.F32.BF16 R104, R4.reuse, R16, R104 ;  /* 0x000000100468723c */ /* 0x040ff00000041868 */
[C---:B------:R-:W-:Y:S08]  /*14e30*/  HMMA.16816.F32.BF16 R108, R4.reuse, R18, R108 ;  /* 0x00000012046c723c */ /* 0x040ff0000004186c */
[C---:B----4-:R-:W-:Y:S08]  /*14e40*/  HMMA.16816.F32.BF16 R120, R4.reuse, R20, R120 ;  /* 0x000000140478723c */ /* 0x050ff00000041878 */
[----:B------:R-:W-:Y:S01]  /*14e50*/  HMMA.16816.F32.BF16 R240, R4, R22, R124 ;  /* 0x0000001604f0723c */ /* 0x000fe2000004187c */
[----:B------:R-:W-:-:S02]  /*14e60*/  F2FP.BF16.F32.PACK_AB R4, R185, R186 ;  /* 0x000000bab904723e */ /* 0x000fc400000010ff */
        /* <DEDUP_REMOVED lines=12> */
[----:B------:R-:W3:Y:S01]  /*14f30*/  LDSM.16.MT88.4 R172, [R247+0xa800] ;  /* 0x00a80000f7ac783b */ /* 0x000ee20000004200 */
[--C-:B-1----:R-:W-:Y:S01]  /*14f40*/  FFMA.FTZ R14, R245, UR9, -R8.reuse ;  /* 0x00000009f50e7c23 */ /* 0x102fe20008010808 */
[----:B------:R-:W-:-:S05]  /*14f50*/  FFMA.FTZ R8, R190, UR9, -R8 ;  /* 0x00000009be087c23 */ /* 0x000fca0008010808 */
[----:B------:R-:W-:Y:S01]  /*14f60*/  HMMA.16816.F32.BF16 R140, R4, R18, R112 ;  /* 0x00000012048c723c */ /* 0x000fe20000041870 */
[----:B------:R-:W-:Y:S01]  /*14f70*/  LDSM.16.MT88.4 R112, [R13+0x1800] ;  /* 0x001800000d70783b */ /* 0x000fe20000004200 */
[----:B------:R-:W-:Y:S01]  /*14f80*/  MUFU.EX2 R27, R14 ;  /* 0x0000000e001b7308 */ /* 0x000fe20000000800 */
[----:B--2---:R-:W-:-:S05]  /*14f90*/  F2FP.BF16.F32.PACK_AB R124, R28, R29 ;  /* 0x0000001d1c7c723e */ /* 0x004fca00000010ff */
[C---:B------:R-:W-:Y:S02]  /*14fa0*/  HMMA.16816.F32.BF16 R100, R4.reuse, R16, R100 ;  /* 0x000000100464723c */ /* 0x040fe40000041864 */
[----:B------:R1:W2:Y:S06]  /*14fb0*/  MUFU.EX2 R26, R8 ;  /* 0x00000008001a7308 */ /* 0x0002ac0000000800 */
[C---:B------:R-:W-:Y:S08]  /*14fc0*/  HMMA.16816.F32.BF16 R36, R4.reuse, R176, R36 ;  /* 0x000000b00424723c */ /* 0x040ff00000041824 */
[----:B------:R-:W-:Y:S01]  /*14fd0*/  HMMA.16816.F32.BF16 R208, R4, R178, R48 ;  /* 0x000000b204d0723c */ /* 0x000fe20000041830 */
[----:B------:R-:W-:Y:S01]  /*14fe0*/  LDSM.16.MT88.4 R48, [R13+0x800] ;  /* 0x000800000d30783b */ /* 0x000fe20000004200 */
[----:B-1----:R-:W-:Y:S01]  /*14ff0*/  FFMA.FTZ R8, R188, UR9, -R0 ;  /* 0x00000009bc087c23 */ /* 0x002fe20008010800 */
[----:B--2---:R-:W-:-:S03]  /*15000*/  F2FP.BF16.F32.PACK_AB R126, R26, R27 ;  /* 0x0000001b1a7e723e */ /* 0x004fc600000010ff */
[----:B------:R1:W-:Y:S02]  /*15010*/  MUFU.EX2 R25, R8 ;  /* 0x0000000800197308 */ /* 0x0003e40000000800 */
[C---:B------:R-:W-:Y:S08]  /*15020*/  HMMA.16816.F32.BF16 R68, R4.reuse, R32, R68 ;  /* 0x000000200444723c */ /* 0x040ff00000041844 */
[----:B------:R-:W-:Y:S01]  /*15030*/  HMMA.16816.F32.BF16 R176, R4, R34, R80 ;  /* 0x0000002204b0723c */ /* 0x000fe20000041850 */
[----:B------:R-:W-:Y:S01]  /*15040*/  LDSM.16.MT88.4 R80, [R212+0xb800] ;  /* 0x00b80000d450783b */ /* 0x000fe20000004200 */
[----:B-1----:R-:W-:-:S06]  /*15050*/  FFMA.FTZ R8, R189, UR9, -R0 ;  /* 0x00000009bd087c23 */ /* 0x002fcc0008010800 */
[C---:B------:R-:W-:Y:S01]  /*15060*/  HMMA.16816.F32.BF16 R116, R4.reuse, R20, R116 ;  /* 0x000000140474723c */ /* 0x040fe20000041874 */
[----:B------:R1:W2:Y:S07]  /*15070*/  MUFU.EX2 R24, R8 ;  /* 0x0000000800187308 */ /* 0x0002ae0000000800 */
[C---:B------:R-:W-:Y:S01]  /*15080*/  HMMA.16816.F32.BF16 R200, R4.reuse, R30, R64 ;  /* 0x0000001e04c8723c */ /* 0x040fe20000041840 */
[----:B------:R-:W-:Y:S07]  /*15090*/  LDSM.16.MT88.4 R64, [R219+0x800] ;  /* 0x00080000db40783b */ /* 0x000fee0000004200 */
[----:B------:R-:W-:Y:S01]  /*150a0*/  HMMA.16816.F32.BF16 R84, R4, R148, R84 ;  /* 0x000000940454723c */ /* 0x000fe20000041854 */
[--C-:B-1----:R-:W-:Y:S01]  /*150b0*/  FFMA.FTZ R8, R252, UR9, -R0.reuse ;  /* 0x00000009fc087c23 */ /* 0x102fe20008010800 */
[----:B------:R-:W-:Y:S01]  /*150c0*/  FFMA.FTZ R0, R191, UR9, -R0 ;  /* 0x00000009bf007c23 */ /* 0x000fe20008010800 */
[----:B--2---:R-:W-:-:S05]  /*150d0*/  F2FP.BF16.F32.PACK_AB R125, R24, R25 ;  /* 0x00000019187d723e */ /* 0x004fca00000010ff */
[C---:B------:R-:W-:Y:S01]  /*150e0*/  HMMA.16816.F32.BF16 R32, R4.reuse, R150, R96 ;  /* 0x000000960420723c */ /* 0x040fe20000041860 */
[----:B------:R1:W-:Y:S01]  /*150f0*/  MUFU.EX2 R18, R0 ;  /* 0x0000000000127308 */ /* 0x0003e20000000800 */
[----:B------:R-:W-:Y:S06]  /*15100*/  LDSM.16.MT88.4 R96, [R247+0xb800] ;  /* 0x00b80000f760783b */ /* 0x000fec0000004200 */
[----:B------:R-:W-:Y:S01]  /*15110*/  HMMA.16816.F32.BF16 R20, R4, R22, R128 ;  /* 0x000000160414723c */ /* 0x000fe20000041880 */
[----:B------:R-:W2:Y:S01]  /*15120*/  LDSM.16.MT88.4 R4, [R219+0x1800] ;  /* 0x00180000db04783b */ /* 0x000ea20000004200 */
[----:B------:R-:W4:Y:S01]  /*15130*/  MUFU.EX2 R19, R8 ;  /* 0x0000000800137308 */ /* 0x000f220000000800 */
[----:B-1----:R-:W-:-:S07]  /*15140*/  FFMA.FTZ R0, R205, UR9, -R12 ;  /* 0x00000009cd007c23 */ /* 0x002fce000801080c */
[----:B------:R1:W-:Y:S01]  /*15150*/  MUFU.EX2 R17, R0 ;  /* 0x0000000000117308 */ /* 0x0003e20000000800 */
[----:B----4-:R-:W-:-:S07]  /*15160*/  F2FP.BF16.F32.PACK_AB R127, R18, R19 ;  /* 0x00000013127f723e */ /* 0x010fce00000010ff */
[----:B---3--:R-:W-:Y:S01]  /*15170*/  HMMA.16816.F32.BF16 R164, R124, R172, R164 ;  /* 0x000000ac7ca4723c */ /* 0x008fe200000418a4 */
[----:B-1----:R-:W-:-:S07]  /*15180*/  FFMA.FTZ R0, R206, UR9, -R12 ;  /* 0x00000009ce007c23 */ /* 0x002fce000801080c */
[C---:B------:R-:W-:Y:S01]  /*15190*/  HMMA.16816.F32.BF16 R168, R124.reuse, R174, R168 ;  /* 0x000000ae7ca8723c */ /* 0x040fe200000418a8 */
[----:B------:R1:W3:Y:S07]  /*151a0*/  MUFU.EX2 R16, R0 ;  /* 0x0000000000107308 */ /* 0x0002ee0000000800 */
[C---:B--2---:R-:W-:Y:S08]  /*151b0*/  HMMA.16816.F32.BF16 R120, R124.reuse, R4, R120 ;  /* 0x000000047c78723c */ /* 0x044ff00000041878 */
[----:B------:R-:W-:Y:S01]  /*151c0*/  HMMA.16816.F32.BF16 R148, R124, R156, R248 ;  /* 0x0000009c7c94723c */ /* 0x000fe200000418f8 */
[----:B-1----:R-:W-:Y:S01]  /*151d0*/  FFMA.FTZ R0, R246, UR9, -R12 ;  /* 0x00000009f6007c23 */ /* 0x002fe2000801080c */
        /* <DEDUP_REMOVED lines=31> */
[----:B------:R-:W-:Y:S01]  /*153d0*/  FFMA.FTZ R2, R218, R9, R194 ;  /* 0x00000009da027223 */ /* 0x000fe200000100c2 */
        /* <DEDUP_REMOVED lines=8> */
[----:B------:R-:W-:-:S02]  /*15460*/  FADD.FTZ R5, R192, R5 ;  /* 0x00000005c0057221 */ /* 0x000fc40000010000 */
        /* <DEDUP_REMOVED lines=39> */
.L_x_2811:
[----:B------:R-:W-:-:S12]  /*156e0*/  UIADD3 UR25, UPT, UPT, UR4, -0x1, URZ ;  /* 0xffffffff04197890 */ /* 0x000fd8000fffe0ff */
.L_x_2816:
[----:B------:R-:W-:-:S09]  /*156f0*/  UISETP.GE.AND UP0, UPT, UR25, UR21, UPT ;  /* 0x000000151900728c */ /* 0x000fd2000bf06270 */
[----:B------:R-:W-:Y:S05]  /*15700*/  BRA.U !UP0, `(.L_x_2817) ;  /* 0x0000003d08c47547 */ /* 0x000fea000b800000 */
[----:B-1----:R-:W1:Y:S01]  /*15710*/  S2R R2, SR_TID.X ;  /* 0x0000000000027919 */ /* 0x002e620000002100 */
[----:B------:R-:W5:Y:S01]  /*15720*/  LDCU UR15, c[0x0][0x440] ;  /* 0x00008800ff0f77ac */ /* 0x000f620008000800 */
[----:B---3--:R-:W-:Y:S01]  /*15730*/  IMAD.MOV.U32 R218, RZ, RZ, 0x20 ;  /* 0x00000020ffda7424 */ /* 0x008fe200078e00ff */
[----:B------:R-:W-:Y:S01]  /*15740*/  MOV R138, R133 ;  /* 0x00000085008a7202 */ /* 0x000fe20000000f00 */
[----:B------:R-:W-:Y:S01]  /*15750*/  IMAD.MOV.U32 R139, RZ, RZ, R136 ;  /* 0x000000ffff8b7224 */ /* 0x000fe200078e0088 */
[----:B------:R-:W3:Y:S01]  /*15760*/  LDCU.64 UR8, c[0x0][0x3b8] ;  /* 0x00007700ff0877ac */ /* 0x000ee20008000a00 */
[----:B------:R-:W-:Y:S01]  /*15770*/  IMAD.MOV.U32 R3, RZ, RZ, R135 ;  /* 0x000000ffff037224 */ /* 0x000fe200078e0087 */
[----:B------:R-:W-:Y:S01]  /*15780*/  MOV R221, 0x40 ;  /* 0x0000004000dd7802 */ /* 0x000fe20000000f00 */
[----:B------:R-:W-:Y:S01]  /*15790*/  IMAD.MOV.U32 R132, RZ, RZ, R134 ;  /* 0x000000ffff847224 */ /* 0x000fe200078e0086 */
[C---:B----4-:R-:W-:Y:S01]  /*157a0*/  IADD3 R236, PT, PT, R223.reuse, 0x40, RZ ;  /* 0x00000040dfec7810 */ /* 0x050fe20007ffe0ff */
[C---:B------:R-:W-:Y:S01]  /*157b0*/  VIADD R239, R223.reuse, 0x8 ;  /* 0x00000008dfef7836 */ /* 0x040fe20000000000 */
[----:B------:R-:W-:Y:S01]  /*157c0*/  USHF.L.U64.HI UR7, UR6, 0x4, UR7 ;  /* 0x0000000406077899 */ /* 0x000fe20008010207 */
[----:B------:R-:W-:Y:S01]  /*157d0*/  VIADD R238, R223, 0x48 ;  /* 0x00000048dfee7836 */ /* 0x000fe20000000000 */
[----:B------:R-:W-:Y:S01]  /*157e0*/  USHF.L.U32 UR16, UR6, 0x4, URZ ;  /* 0x0000000406107899 */ /* 0x000fe200080006ff */
[----:B------:R-:W4:Y:S01]  /*157f0*/  LDCU UR18, c[0x0][0x440] ;  /* 0x00008800ff1277ac */ /* 0x000f220008000800 */
[----:B------:R-:W2:Y:S01]  /*15800*/  LDCU UR17, c[0x0][0x50c] ;  /* 0x0000a180ff1177ac */ /* 0x000ea20008000800 */
[----:B---3--:R-:W-:-:S02]  /*15810*/  USHF.L.U64.HI UR13, UR8, 0x5, UR9 ;  /* 0x00000005080d7899 */ /* 0x008fc40008010209 */
[----:B------:R-:W-:Y:S02]  /*15820*/  USHF.L.U32 UR6, UR8, 0x5, URZ ;  /* 0x0000000508067899 */ /* 0x000fe400080006ff */
[----:B------:R-:W-:Y:S02]  /*15830*/  USHF.L.U64.HI UR9, UR8, 0x4, UR9 ;  /* 0x0000000408097899 */ /* 0x000fe40008010209 */
[----:B------:R-:W-:Y:S01]  /*15840*/  USHF.L.U32 UR8, UR8, 0x4, URZ ;  /* 0x0000000408087899 */ /* 0x000fe200080006ff */
[----:B------:R-:W3:Y:S01]  /*15850*/  LDCU UR4, c[0x0][0x45c] ;  /* 0x00008b80ff0477ac */ /* 0x000ee20008000800 */
[C---:B-1----:R-:W-:Y:S01]  /*15860*/  IMAD.SHL.U32 R0, R2.reuse, 0x8, RZ ;  /* 0x0000000802007824 */ /* 0x042fe200078e00ff */
[----:B------:R-:W-:Y:S02]  /*15870*/  LOP3.LUT P0, RZ, R2, 0x2, RZ, 0xc0, !PT ;  /* 0x0000000202ff7812 */ /* 0x000fe4000780c0ff */
[----:B------:R-:W-:Y:S02]  /*15880*/  IADD3 R2, PT, PT, R212, 0xa000, RZ ;  /* 0x0000a000d4027810 */ /* 0x000fe40007ffe0ff */
[----:B------:R-:W-:-:S02]  /*15890*/  SEL R218, R218, 0xffffffe0, !P0 ;  /* 0xffffffe0dada7807 */ /* 0x000fc40004000000 */
[----:B------:R-:W-:Y:S02]  /*158a0*/  LOP3.LUT R0, R0, 0x38, RZ, 0xc0, !PT ;  /* 0x0000003800007812 */ /* 0x000fe400078ec0ff */
[-C--:B------:R-:W-:Y:S01]  /*158b0*/  IADD3 R217, PT, PT, R220, R218.reuse, RZ ;  /* 0x000000dadcd97210 */ /* 0x080fe20007ffe0ff */
[----:B------:R-:W-:Y:S01]  /*158c0*/  IMAD.IADD R216, R213, 0x1, R218 ;  /* 0x00000001d5d87824 */ /* 0x000fe200078e02da */
[----:B-----5:R-:W-:Y:S02]  /*158d0*/  ISETP.GE.AND P5, PT, R0, UR15, PT ;  /* 0x0000000f00007c0c */ /* 0x020fe4000bfa6270 */
[----:B------:R-:W-:Y:S01]  /*158e0*/  IADD3 R215, PT, PT, R212, R218, RZ ;  /* 0x000000dad4d77210 */ /* 0x000fe20007ffe0ff */
[----:B--2-4-:R-:W-:Y:S10]  /*158f0*/  BRA `(.L_x_2818) ;  /* 0x0000000000fc7947 */ /* 0x014ff40003800000 */
.L_x_2820:
[----:B------:R-:W-:Y:S01]  /*15900*/  IMAD.SHL.U32 R137, R137, 0x8, RZ ;  /* 0x0000000889897824 */ /* 0x000fe200078e00ff */
[----:B------:R-:W2:Y:S01]  /*15910*/  LDL R185, [R1+0x4] ;  /* 0x0000040001b97983 */ /* 0x000ea20000100800 */
[----:B------:R-:W-:Y:S01]  /*15920*/  IMAD.U32 R135, RZ, RZ, UR9 ;  /* 0x00000009ff877e24 */ /* 0x000fe2000f8e00ff */
[----:B------:R-:W-:Y:S02]  /*15930*/  MOV R8, UR25 ;  /* 0x0000001900087c02 */ /* 0x000fe40008000f00 */
[----:B------:R-:W3:Y:S01]  /*15940*/  LDL R184, [R1] ;  /* 0x0000000001b87983 */ /* 0x000ee20000100800 */
[----:B------:R-:W-:Y:S02]  /*15950*/  LOP3.LUT R137, R137, 0x38, RZ, 0xc0, !PT ;  /* 0x0000003889897812 */ /* 0x000fe400078ec0ff */
[----:B------:R-:W-:Y:S02]  /*15960*/  MOV R10, UR25 ;  /* 0x00000019000a7c02 */ /* 0x000fe40008000f00 */
[----:B------:R-:W-:Y:S02]  /*15970*/  ISETP.GE.AND P5, PT, R137, UR18, PT ;  /* 0x0000001289007c0c */ /* 0x000fe4000bfa6270 */
[----:B------:R-:W-:Y:S01]  /*15980*/  MOV R136, UR25 ;  /* 0x0000001900887c02 */ /* 0x000fe20008000f00 */
[----:B------:R-:W-:Y:S01]  /*15990*/  @!P1 VIADD R10, R10, 0xffffffff ;  /* 0xffffffff0a0a9836 */ /* 0x000fe20000000000 */
[----:B------:R-:W-:Y:S02]  /*159a0*/  MOV R137, UR25 ;  /* 0x0000001900897c02 */ /* 0x000fe40008000f00 */
[----:B------:R-:W-:Y:S01]  /*159b0*/  MOV R134, UR8 ;  /* 0x0000000800867c02 */ /* 0x000fe20008000f00 */
[C---:B------:R-:W-:Y:S02]  /*159c0*/  @!P1 IMAD R133, R10.reuse, UR13, RZ ;  /* 0x0000000d0a859c24 */ /* 0x040fe4000f8e02ff */
[----:B------:R-:W-:Y:S04]  /*159d0*/  @!P1 IMAD.WIDE.U32 R10, R10, UR6, RZ ;  /* 0x000000060a0a9c25 */ /* 0x000fe8000f8e00ff */
[----:B------:R-:W-:Y:S01]  /*159e0*/  @!P5 VIADD R8, R8, 0xffffffff ;  /* 0xffffffff0808d836 */ /* 0x000fe20000000000 */
[----:B------:R-:W-:Y:S01]  /*159f0*/  @!P1 IADD3 R140, PT, PT, R11, R133, RZ ;  /* 0x000000850b8c9210 */ /* 0x000fe20007ffe0ff */
[----:B------:R-:W-:Y:S02]  /*15a00*/  @!P1 VIADD R11, R137, 0xffffffff ;  /* 0xffffffff890b9836 */ /* 0x000fe40000000000 */
[C---:B------:R-:W-:Y:S02]  /*15a10*/  @!P5 IMAD R7, R8.reuse, UR13, RZ ;  /* 0x0000000d0807dc24 */ /* 0x040fe4000f8e02ff */
[----:B------:R-:W-:Y:S04]  /*15a20*/  @!P5 IMAD.WIDE.U32 R8, R8, UR6, RZ ;  /* 0x000000060808dc25 */ /* 0x000fe8000f8e00ff */
[----:B------:R-:W-:Y:S01]  /*15a30*/  @!P5 IMAD.IADD R7, R9, 0x1, R7 ;  /* 0x000000010907d824 */ /* 0x000fe200078e0207 */
[----:B------:R-:W-:Y:S02]  /*15a40*/  MOV R9, UR9 ;  /* 0x0000000900097c02 */ /* 0x000fe40008000f00 */
[CC--:B--2---:R-:W-:Y:S04]  /*15a50*/  @!P5 LEA R142, P0, R8.reuse, R185.reuse, 0x1 ;  /* 0x000000b9088ed211 */ /* 0x0c4fe800078008ff */
[-C--:B---3--:R-:W-:Y:S01]  /*15a60*/  @!P5 LEA.HI.X R141, R8, R184.reuse, R7, 0x1, P0 ;  /* 0x000000b8088dd211 */ /* 0x088fe200000f0c07 */
[----:B------:R-:W-:Y:S01]  /*15a70*/  @!P5 VIADD R7, R136, 0xffffffff ;  /* 0xffffffff8807d836 */ /* 0x000fe20000000000 */
[C---:B------:R-:W-:Y:S01]  /*15a80*/  @!P1 LEA R136, P0, R10.reuse, R185, 0x1 ;  /* 0x000000b90a889211 */ /* 0x040fe200078008ff */
[----:B------:R-:W-:Y:S02]  /*15a90*/  IMAD.U32 R8, RZ, RZ, UR8 ;  /* 0x00000008ff087e24 */ /* 0x000fe4000f8e00ff */
[C---:B------:R-:W-:Y:S01]  /*15aa0*/  @!P5 IMAD.WIDE.U32 R134, R7.reuse, UR6, R134 ;  /* 0x000000060786dc25 */ /* 0x040fe2000f8e0086 */
[-C--:B------:R-:W-:Y:S03]  /*15ab0*/  @!P1 LEA.HI.X R137, R10, R184.reuse, R140, 0x1, P0 ;  /* 0x000000b80a899211 */ /* 0x080fe600000f0c8c */
[----:B------:R-:W-:Y:S02]  /*15ac0*/  @!P5 IMAD R133, R7, UR13, RZ ;  /* 0x0000000d0785dc24 */ /* 0x000fe4000f8e02ff */
[----:B------:R-:W-:Y:S03]  /*15ad0*/  @!P1 IMAD.WIDE.U32 R8, R11, UR6, R8 ;  /* 0x000000060b089c25 */ /* 0x000fe6000f8e0008 */
[----:B------:R-:W-:Y:S01]  /*15ae0*/  @!P5 IADD3 R10, PT, PT, R133, R135, RZ ;  /* 0x00000087850ad210 */ /* 0x000fe20007ffe0ff */
[----:B------:R-:W-:Y:S01]  /*15af0*/  @!P1 IMAD R7, R11, UR13, RZ ;  /* 0x0000000d0b079c24 */ /* 0x000fe2000f8e02ff */
[CC--:B------:R-:W-:Y:S03]  /*15b00*/  @!P5 LEA R133, P0, R134.reuse, R185.reuse, 0x1 ;  /* 0x000000b98685d211 */ /* 0x0c0fe600078008ff */
[----:B------:R-:W-:Y:S01]  /*15b10*/  @!P1 IMAD.IADD R7, R7, 0x1, R9 ;  /* 0x0000000107079824 */ /* 0x000fe200078e0209 */
[-C--:B------:R-:W-:Y:S01]  /*15b20*/  @!P5 LEA.HI.X R134, R134, R184.reuse, R10, 0x1, P0 ;  /* 0x000000b88686d211 */ /* 0x080fe200000f0c0a */
[----:B------:R-:W-:Y:S01]  /*15b30*/  @!P5 IMAD.MOV.U32 R9, RZ, RZ, R141 ;  /* 0x000000ffff09d224 */ /* 0x000fe200078e008d */
[C---:B------:R-:W-:Y:S04]  /*15b40*/  @!P1 LEA R10, P0, R8.reuse, R185, 0x1 ;  /* 0x000000b9080a9211 */ /* 0x040fe800078008ff */
[----:B------:R-:W-:Y:S02]  /*15b50*/  @!P1 LEA.HI.X R11, R8, R184, R7, 0x1, P0 ;  /* 0x000000b8080b9211 */ /* 0x000fe400000f0c07 */
        /* <DEDUP_REMOVED lines=11> */
[----:B-1----:R-:W-:Y:S01]  /*15c10*/  @!P5 MOV R8, R133 ;  /* 0x000000850008d202 */ /* 0x002fe20000000f00 */
        /* <DEDUP_REMOVED lines=13> */
.L_x_2818:
[----:B--2---:R-:W2:Y:S01]  /*15cf0*/  LDL R10, [R1+0xc] ;  /* 0x00000c00010a7983 */ /* 0x004ea20000100800 */
[----:B------:R-:W-:Y:S05]  /*15d00*/  DEPBAR.LE SB0, 0x0 ;  /* 0x000080000000791a */ /* 0x000fea0000000000 */
[----:B------:R-:W4:Y:S01]  /*15d10*/  LDL R15, [R1+0x8] ;  /* 0x00000800010f7983 */ /* 0x000f220000100800 */
        /* <DEDUP_REMOVED lines=13> */
[----:B------:R-:W5:Y:S01]  /*15df0*/  S2R R137, SR_TID.X ;  /* 0x0000000000897919 */ /* 0x000f620000002100 */
[----:B-1----:R-:W-:Y:S05]  /*15e00*/  IMAD.SHL.U32 R0, R0, 0x8, RZ ;  /* 0x0000000800007824 */ /* 0x002fea00078e00ff */
[----:B------:R-:W-:Y:S04]  /*15e10*/  LOP3.LUT R0, R0, 0x38, RZ, 0xc0, !PT ;  /* 0x0000003800007812 */ /* 0x000fe800078ec0ff */
[----:B------:R-:W-:Y:S02]  /*15e20*/  LOP3.LUT R0, R0, 0x40, RZ, 0xfc, !PT ;  /* 0x0000004000007812 */ /* 0x000fe400078efcff */
[----:B-----5:R-:W-:Y:S02]  /*15e30*/  SHF.L.U32 R135, R137, 0x1, RZ ;  /* 0x0000000189877819 */ /* 0x020fe400000006ff */
[----:B------:R-:W-:Y:S02]  /*15e40*/  ISETP.GE.AND P1, PT, R0, UR18, PT ;  /* 0x0000001200007c0c */ /* 0x000fe4000bf26270 */
[----:B------:R-:W-:Y:S01]  /*15e50*/  MOV R0, UR25 ;  /* 0x0000001900007c02 */ /* 0x000fe20008000f00 */
[----:B------:R-:W-:Y:S04]  /*15e60*/  STL [R1+0x24], R135 ;  /* 0x0000248701007387 */ /* 0x000fe80000100800 */
[----:B------:R-:W-:Y:S01]  /*15e70*/  @!P5 IMAD.WIDE.U32 R8, R0, UR11, R8 ;  /* 0x0000000b0008dc25 */ /* 0x000fe2000f8e0008 */
[----:B------:R-:W-:Y:S03]  /*15e80*/  MOV R0, UR15 ;  /* 0x0000000f00007c02 */ /* 0x000fe60008000f00 */
[----:B------:R-:W-:Y:S02]  /*15e90*/  @!P5 VIADD R5, R9, UR19 ;  /* 0x000000130905dc36 */ /* 0x000fe40008000000 */
[----:B------:R-:W-:Y:S04]  /*15ea0*/  @!P1 IMAD.WIDE.U32 R6, R2, UR11, R6 ;  /* 0x0000000b02069c25 */ /* 0x000fe8000f8e0006 */
[----:B------:R-:W-:Y:S01]  /*15eb0*/  @!P1 VIADD R2, R7, UR19 ;  /* 0x0000001307029c36 */ /* 0x000fe20008000000 */
[CC--:B--2---:R-:W-:Y:S02]  /*15ec0*/  @!P1 LEA R12, P2, R4.reuse, R10.reuse, 0x1 ;  /* 0x0000000a040c9211 */ /* 0x0c4fe400078408ff */
[-C--:B------:R-:W-:Y:S02]  /*15ed0*/  @!P5 LEA R14, P4, R4, R10.reuse, 0x1 ;  /* 0x0000000a040ed211 */ /* 0x080fe400078808ff */
[-C--:B------:R-:W-:Y:S02]  /*15ee0*/  @!P5 LEA R9, P3, R8, R10.reuse, 0x1 ;  /* 0x0000000a0809d211 */ /* 0x080fe400078608ff */
[----:B------:R-:W-:Y:S02]  /*15ef0*/  @!P1 LEA R10, P0, R6, R10, 0x1 ;  /* 0x0000000a060a9211 */ /* 0x000fe400078008ff */
[-C--:B----4-:R-:W-:Y:S02]  /*15f00*/  @!P5 LEA.HI.X R7, R4, R15.reuse, R0, 0x1, P4 ;  /* 0x0000000f0407d211 */ /* 0x090fe400020f0c00 */
[-C--:B------:R-:W-:Y:S02]  /*15f10*/  @!P1 LEA.HI.X R11, R6, R15.reuse, R2, 0x1, P0 ;  /* 0x0000000f060b9211 */ /* 0x080fe400000f0c02 */
[----:B------:R-:W-:Y:S02]  /*15f20*/  @!P5 MOV R6, R14 ;  /* 0x0000000e0006d202 */ /* 0x000fe40000000f00 */
[-C--:B------:R-:W-:Y:S01]  /*15f30*/  @!P1 LEA.HI.X R13, R4, R15.reuse, R0, 0x1, P2 ;  /* 0x0000000f040d9211 */ /* 0x080fe200010f0c00 */
[----:B------:R-:W-:Y:S01]  /*15f40*/  @!P5 IMAD.MOV.U32 R4, RZ, RZ, R9 ;  /* 0x000000ffff04d224 */ /* 0x000fe200078e0009 */
[----:B------:R-:W-:Y:S01]  /*15f50*/  @!P5 LEA.HI.X R5, R8, R15, R5, 0x1, P3 ;  /* 0x0000000f0805d211 */ /* 0x000fe200018f0c05 */
[----:B------:R-:W-:Y:S01]  /*15f60*/  @!PT LDS RZ, [RZ] ;  /* 0x00000000fffff984 */ /* 0x000fe20000000800 */
[----:B------:R-:W-:Y:S01]  /*15f70*/  @!PT LDS RZ, [RZ] ;  /* 0x00000000fffff984 */ /* 0x000fe20000000800 */
[----:B------:R-:W-:Y:S01]  /*15f80*/  @!PT LDS RZ, [RZ] ;  /* 0x00000000fffff984 */ /* 0x000fe20000000800 */
[----:B------:R-:W-:Y:S01]  /*15f90*/  @!P5 LDGSTS.E.BYPASS.LTC128B.128 [R222+0xa000], desc[UR30][R6.64] ;  /* 0x0a00000006dedfae */ /* 0x000fe2000b981a1e */
[----:B------:R-:W-:Y:S05]  /*15fa0*/  LOP3.LUT P4, RZ, R137, 0x4, RZ, 0xc0, !PT ;  /* 0x0000000489ff7812 */ /* 0x000fea000788c0ff */
[----:B------:R-:W-:Y:S01]  /*15fb0*/  @P5 STS.128 [R222+0xa000], RZ ;  /* 0x00a000ffde005388 */ /* 0x000fe20000000c00 */
[----:B------:R-:W-:Y:S05]  /*15fc0*/  SEL R0, R221, 0xffffffc0, !P4 ;  /* 0xffffffc0dd007807 */ /* 0x000fea0006000000 */
[----:B------:R-:W-:Y:S01]  /*15fd0*/  @!PT LDS RZ, [RZ] ;  /* 0x00000000fffff984 */ /* 0x000fe20000000800 */
[----:B------:R-:W-:Y:S01]  /*15fe0*/  @!PT LDS RZ, [RZ] ;  /* 0x00000000fffff984 */ /* 0x000fe20000000800 */
[----:B------:R-:W-:Y:S01]  /*15ff0*/  @!PT LDS RZ, [RZ] ;  /* 0x00000000fffff984 */ /* 0x000fe20000000800 */
[----:B------:R-:W-:Y:S01]  /*16000*/  @!P1 LDGSTS.E.BYPASS.LTC128B.128 [R222+0xb000], desc[UR30][R12.64+0x80] ;  /* 0x0b0000800cde9fae */ /* 0x000fe2000b981a1e */
[----:B------:R-:W-:Y:S01]  /*16010*/  IMAD.IADD R2, R213, 0x1, R0 ;  /* 0x00000001d5027824 */ /* 0x000fe200078e0200 */
[----:B------:R-:W-:Y:S04]  /*16020*/  IADD3 R0, PT, PT, R220, R0, RZ ;  /* 0x00000000dc007210 */ /* 0x000fe80007ffe0ff */
[----:B------:R-:W-:Y:S01]  /*16030*/  @P1 STS.128 [R222+0xb000], RZ ;  /* 0x00b000ffde001388 */ /* 0x000fe20000000c00 */
[C---:B------:R-:W-:Y:S05]  /*16040*/  IMAD.IADD R133, R218.reuse, 0x1, R2 ;  /* 0x00000001da857824 */ /* 0x040fea00078e0202 */
[----:B------:R-:W-:Y:S01]  /*16050*/  @!PT LDS RZ, [RZ] ;  /* 0x00000000fffff984 */ /* 0x000fe20000000800 */
[----:B------:R-:W-:Y:S01]  /*16060*/  @!PT LDS RZ, [RZ] ;  /* 0x00000000fffff984 */ /* 0x000fe20000000800 */
[----:B------:R-:W-:Y:S01]  /*16070*/  @!PT LDS RZ, [RZ] ;  /* 0x00000000fffff984 */ /* 0x000fe20000000800 */
[----:B------:R1:W-:Y:S01]  /*16080*/  @!P5 LDGSTS.E.BYPASS.LTC128B.128 [R222+0xa800], desc[UR30][R4.64] ;  /* 0x0a80000004dedfae */ /* 0x0003e2000b981a1e */
[----:B------:R-:W-:Y:S05]  /*16090*/  IMAD.IADD R134, R218, 0x1, R0 ;  /* 0x00000001da867824 */ /* 0x000fea00078e0200 */
        /* <DEDUP_REMOVED lines=9> */
[----:B------:R-:W4:Y:S06]  /*16130*/  LDSM.16.M88.4 R140, [R214+UR5+0x8800] ;  /* 0x00880005d68c783b */ /* 0x000f2c0008000200 */
[----:B------:R-:W0:Y:S06]  /*16140*/  LDGDEPBAR ;  /* 0x00000000000079af */ /* 0x000e2c0000000000 */
[----:B------:R-:W-:Y:S06]  /*16150*/  LDSM.16.M88.4 R176, [R216] ;  /* 0x00000000d8b0783b */ /* 0x000fec0000000200 */
[----:B------:R-:W5:Y:S06]  /*16160*/  LDSM.16.M88.4 R180, [R217+0x8000] ;  /* 0x00800000d9b4783b */ /* 0x000f6c0000000200 */
[----:B------:R-:W3:Y:S01]  /*16170*/  LDSM.16.M88.4 R184, [R216+0x2000] ;  /* 0x00200000d8b8783b */ /* 0x000ee20000000200 */
        /* <DEDUP_REMOVED lines=10> */
[-C--:B----4-:R-:W-:Y:S08]  /*16220*/  HMMA.16816.F32.BF16 R20, R32, R140.reuse, RZ ;  /* 0x0000008c2014723c */ /* 0x090ff000000418ff */
[C---:B------:R-:W-:Y:S08]  /*16230*/  HMMA.16816.F32.BF16 R24, R28.reuse, R140, RZ ;  /* 0x0000008c1c18723c */ /* 0x040ff000000418ff */
[-C--:B------:R-:W-:Y:S08]  /*16240*/  HMMA.16816.F32.BF16 R28, R28, R142.reuse, RZ ;  /* 0x0000008e1c1c723c */ /* 0x080ff000000418ff */
[----:B------:R-:W-:Y:S01]  /*16250*/  HMMA.16816.F32.BF16 R32, R32, R142, RZ ;  /* 0x0000008e2020723c */ /* 0x000fe200000418ff */
[----:B------:R-:W2:Y:S07]  /*16260*/  LDSM.16.M88.4 R140, [R2] ;  /* 0x00000000028c783b */ /* 0x000eae0000000200 */
[-C--:B-----5:R-:W-:Y:S08]  /*16270*/  HMMA.16816.F32.BF16 R4, R176, R180.reuse, R4 ;  /* 0x000000b4b004723c */ /* 0x0a0ff00000041804 */
[C---:B---3--:R-:W-:Y:S08]  /*16280*/  HMMA.16816.F32.BF16 R8, R184.reuse, R180, R8 ;  /* 0x000000b4b808723c */ /* 0x048ff00000041808 */
[-C--:B------:R-:W-:Y:S08]  /*16290*/  HMMA.16816.F32.BF16 R12, R184, R182.reuse, R12 ;  /* 0x000000b6b80c723c */ /* 0x080ff0000004180c */
[C---:B------:R-:W-:Y:S01]  /*162a0*/  HMMA.16816.F32.BF16 R16, R176.reuse, R182, R16 ;  /* 0x000000b6b010723c */ /* 0x040fe20000041810 */
[----:B------:R-:W3:Y:S07]  /*162b0*/  LDSM.16.M88.4 R180, [R133] ;  /* 0x0000000085b4783b */ /* 0x000eee0000000200 */
[-C--:B-1----:R-:W-:Y:S08]  /*162c0*/  HMMA.16816.F32.BF16 R20, R176, R188.reuse, R20 ;  /* 0x000000bcb014723c */ /* 0x082ff00000041814 */
[C---:B------:R-:W-:Y:S08]  /*162d0*/  HMMA.16816.F32.BF16 R24, R184.reuse, R188, R24 ;  /* 0x000000bcb818723c */ /* 0x040ff00000041818 */
[-C--:B------:R-:W-:Y:S01]  /*162e0*/  HMMA.16816.F32.BF16 R28, R184, R190.reuse, R28 ;  /* 0x000000beb81c723c */ /* 0x080fe2000004181c */
[----:B------:R-:W-:Y:S07]  /*162f0*/  LDSM.16.M88.4 R184, [R213+0x4000] ;  /* 0x00400000d5b8783b */ /* 0x000fee0000000200 */
[----:B------:R-:W-:Y:S01]  /*16300*/  HMMA.16816.F32.BF16 R32, R176, R190, R32 ;  /* 0x000000beb020723c */ /* 0x000fe20000041820 */
[----:B------:R-:W1:Y:S06]  /*16310*/  LDSM.16.M88.4 R176, [R134+0x8800] ;  /* 0x0088000086b0783b */ /* 0x000e6c0000000200 */
[----:B------:R-:W4:Y:S01]  /*16320*/  LDSM.16.M88.4 R188, [R214+UR5+0x9000] ;  /* 0x00900005d6bc783b */ /* 0x000f220008000200 */
        /* <DEDUP_REMOVED lines=10> */
[----:B------:R-:W2:Y:S06]  /*163d0*/  LDSM.16.M88.4 R140, [R213+0x6000] ;  /* 0x00600000d58c783b */ /* 0x000eac0000000200 */
[----:B------:R-:W5:Y:S01]  /*163e0*/  LDSM.16.M88.4 R200, [R217+0x9000] ;  /* 0x00900000d9c8783b */ /* 0x000f620000000200 */
[-C--:B---3--:R-:W-:Y:S08]  /*163f0*/  HMMA.16816.F32.BF16 R4, R180, R204.reuse, R4 ;  /* 0x000000ccb404723c */ /* 0x088ff00000041804 */
        /* <DEDUP_REMOVED lines=10> */
[----:B------:R-:W3:Y:S01]  /*164a0*/  LDSM.16.M88.4 R180, [R217+0x9800] ;  /* 0x00980000d9b4783b */ /* 0x000ee20000000200 */
[-C--:B----4-:R-:W-:Y:S08]  /*164b0*/  HMMA.16816.F32.BF16 R4, R184, R188.reuse, R4 ;  /* 0x000000bcb804723c */ /* 0x090ff00000041804 */
[C---:B--2---:R-:W-:Y:S08]  /*164c0*/  HMMA.16816.F32.BF16 R8, R140.reuse, R188, R8 ;  /* 0x000000bc8c08723c */ /* 0x044ff00000041808 */
[-C--:B------:R-:W-:Y:S08]  /*164d0*/  HMMA.16816.F32.BF16 R12, R140, R190.reuse, R12 ;  /* 0x000000be8c0c723c */ /* 0x080ff0000004180c */
[C---:B------:R-:W-:Y:S01]  /*164e0*/  HMMA.16816.F32.BF16 R16, R184.reuse, R190, R16 ;  /* 0x000000beb810723c */ /* 0x040fe20000041810 */
[----:B------:R-:W-:Y:S07]  /*164f0*/  LDSM.16.M88.4 R188, [R133+0x4000] ;  /* 0x0040000085bc783b */ /* 0x000fee0000000200 */
[-C--:B------:R-:W-:Y:S08]  /*16500*/  HMMA.16816.F32.BF16 R20, R184, R192.reuse, R20 ;  /* 0x000000c0b814723c */ /* 0x080ff00000041814 */
[C---:B------:R-:W-:Y:S08]  /*16510*/  HMMA.16816.F32.BF16 R24, R140.reuse, R192, R24 ;  /* 0x000000c08c18723c */ /* 0x040ff00000041818 */
[-C--:B------:R-:W-:Y:S01]  /*16520*/  HMMA.16816.F32.BF16 R28, R140, R194.reuse, R28 ;  /* 0x000000c28c1c723c */ /* 0x080fe2000004181c */
[----:B------:R2:W4:Y:S07]  /*16530*/  LDSM.16.M88.4 R140, [R2+0x6000] ;  /* 0x00600000028c783b */ /* 0x00052e0000000200 */
[----:B------:R-:W-:Y:S01]  /*16540*/  HMMA.16816.F32.BF16 R32, R184, R194, R32 ;  /* 0x000000c2b820723c */ /* 0x000fe20000041820 */
[----:B------:R3:W4:Y:S06]  /*16550*/  LDSM.16.M88.4 R184, [R0+0x9800] ;  /* 0x0098000000b8783b */ /* 0x00072c0000000200 */
[----:B------:R-:W4:Y:S01]  /*16560*/  LDSM.16.M88.4 R192, [R134+0x9000] ;  /* 0x0090000086c0783b */ /* 0x000f220000000200 */
[-C--:B-----5:R-:W-:Y:S08]  /*16570*/  HMMA.16816.F32.BF16 R4, R196, R200.reuse, R4 ;  /* 0x000000c8c404723c */ /* 0x0a0ff00000041804 */
[C---:B-1----:R-:W-:Y:S04]  /*16580*/  HMMA.16816.F32.BF16 R8, R176.reuse, R200, R8 ;  /* 0x000000c8b008723c */ /* 0x042fe80000041808 */
[----:B--2---:R-:W-:Y:S04]  /*16590*/  LOP3.LUT R2, R135, 0x6, RZ, 0xc0, !PT ;  /* 0x0000000687027812 */ /* 0x004fe800078ec0ff */
[-C--:B------:R-:W-:Y:S01]  /*165a0*/  HMMA.16816.F32.BF16 R12, R176, R202.reuse, R12 ;  /* 0x000000cab00c723c */ /* 0x080fe2000004180c */
[----:B------:R-:W-:Y:S01]  /*165b0*/  STL [R1+0x20], R2 ;  /* 0x0000200201007387 */ /* 0x000fe20000100800 */
[----:B---3--:R-:W-:Y:S04]  /*165c0*/  IMAD.U32 R0, RZ, RZ, UR25 ;  /* 0x00000019ff007e24 */ /* 0x008fe8000f8e00ff */
[----:B------:R-:W-:Y:S02]  /*165d0*/  IMAD R0, R0, 0x20, R2 ;  /* 0x0000002000007824 */ /* 0x000fe400078e0202 */
[C---:B------:R-:W-:Y:S04]  /*165e0*/  HMMA.16816.F32.BF16 R16, R196.reuse, R202, R16 ;  /* 0x000000cac410723c */ /* 0x040fe80000041810 */
[-C--:B------:R-:W-:Y:S02]  /*165f0*/  ISETP.GT.AND P6, PT, R225, R0.reuse, PT ;  /* 0x00000000e100720c */ /* 0x080fe40003fc4270 */
[-C--:B------:R-:W-:Y:S02]  /*16600*/  ISETP.GT.AND P3, PT, R227, R0.reuse, PT ;  /* 0x00000000e300720c */ /* 0x080fe40003f64270 */
[-C--:B------:R-:W-:Y:S03]  /*16610*/  HMMA.16816.F32.BF16 R20, R196, R180.reuse, R20 ;  /* 0x000000b4c414723c */ /* 0x080fe60000041814 */
[----:B------:R-:W-:Y:S05]  /*16620*/  ISETP.GT.AND P2, PT, R224, R0, PT ;  /* 0x00000000e000720c */ /* 0x000fea0003f44270 */
[C---:B------:R-:W-:Y:S08]  /*16630*/  HMMA.16816.F32.BF16 R24, R176.reuse, R180, R24 ;  /* 0x000000b4b018723c */ /* 0x040ff00000041818 */
[-C--:B------:R-:W-:Y:S01]  /*16640*/  HMMA.16816.F32.BF16 R28, R176, R182.reuse, R28 ;  /* 0x000000b6b01c723c */ /* 0x080fe2000004181c */
[----:B------:R-:W1:Y:S07]  /*16650*/  LDSM.16.M88.4 R176, [R133+0x6000] ;  /* 0x0060000085b0783b */ /* 0x000e6e0000000200 */
[----:B------:R-:W-:Y:S08]  /*16660*/  HMMA.16816.F32.BF16 R32, R196, R182, R32 ;  /* 0x000000b6c420723c */ /* 0x000ff00000041820 */
[-C--:B------:R-:W-:Y:S08]  /*16670*/  HMMA.16816.F32.BF16 R4, R204, R208.reuse, R4 ;  /* 0x000000d0cc04723c */ /* 0x080ff00000041804 */
[C---:B----4-:R-:W-:Y:S08]  /*16680*/  HMMA.16816.F32.BF16 R8, R140.reuse, R208, R8 ;  /* 0x000000d08c08723c */ /* 0x050ff00000041808 */
[-C--:B------:R-:W-:Y:S08]  /*16690*/  HMMA.16816.F32.BF16 R12, R140, R210.reuse, R12 ;  /* 0x000000d28c0c723c */ /* 0x080ff0000004180c */
[C---:B------:R-:W-:Y:S08]  /*166a0*/  HMMA.16816.F32.BF16 R16, R204.reuse, R210, R16 ;  /* 0x000000d2cc10723c */ /* 0x040ff00000041810 */
[-C--:B------:R-:W-:Y:S08]  /*166b0*/  HMMA.16816.F32.BF16 R20, R204, R184.reuse, R20 ;  /* 0x000000b8cc14723c */ /* 0x080ff00000041814 */
[C---:B------:R-:W-:Y:S08]  /*166c0*/  HMMA.16816.F32.BF16 R24, R140.reuse, R184, R24 ;  /* 0x000000b88c18723c */ /* 0x040ff00000041818 */
[-C--:B------:R-:W-:Y:S01]  /*166d0*/  HMMA.16816.F32.BF16 R28, R140, R186.reuse, R28 ;  /* 0x000000ba8c1c723c */ /* 0x080fe2000004181c */
[----:B------:R-:W2:Y:S01]  /*166e0*/  LDSM.16.M88.4 R140, [R134+0x9800] ;  /* 0x00980000868c783b */ /* 0x000ea20000000200 */
[----:B------:R-:W-:Y:S04]  /*166f0*/  DEPBAR.LE SB0, 0x0 ;  /* 0x000080000000791a */ /* 0x000fe80000000000 */
[----:B------:R-:W-:Y:S02]  /*16700*/  BAR.SYNC.DEFER_BLOCKING 0x0 ;  /* 0x0000000000007b1d */ /* 0x000fe40000010000 */
[----:B------:R-:W-:Y:S08]  /*16710*/  HMMA.16816.F32.BF16 R32, R204, R186, R32 ;  /* 0x000000bacc20723c */ /* 0x000ff00000041820 */
[-C--:B------:R-:W-:Y:S08]  /*16720*/  HMMA.16816.F32.BF16 R4, R188, R192.reuse, R4 ;  /* 0x000000c0bc04723c */ /* 0x080ff00000041804 */
[C---:B-1----:R-:W-:Y:S08]  /*16730*/  HMMA.16816.F32.BF16 R8, R176.reuse, R192, R8 ;  /* 0x000000c0b008723c */ /* 0x042ff00000041808 */
[-C--:B------:R-:W-:Y:S03]  /*16740*/  HMMA.16816.F32.BF16 R12, R176, R194.reuse, R12 ;  /* 0x000000c2b00c723c */ /* 0x080fe6000004180c */
[----:B------:R-:W-:Y:S01]  /*16750*/  FMUL.FTZ R4, R4, UR17 ;  /* 0x0000001104047c20 */ /* 0x000fe20008410000 */
[----:B------:R-:W-:Y:S01]  /*16760*/  FMUL.FTZ R133, R6, UR17 ;  /* 0x0000001106857c20 */ /* 0x000fe20008410000 */
[----:B------:R-:W-:Y:S01]  /*16770*/  FMUL.FTZ R181, R5, UR17 ;  /* 0x0000001105b57c20 */ /* 0x000fe20008410000 */
[----:B------:R-:W-:Y:S01]  /*16780*/  IADD3 R5, PT, PT, R0, 0x18, RZ ;  /* 0x0000001800057810 */ /* 0x000fe20007ffe0ff */
[----:B------:R1:W-:Y:S01]  /*16790*/  MUFU.TANH R182, R4 ;  /* 0x0000000400b67308 */ /* 0x0003e20000002400 */
[C---:B------:R-:W-:Y:S04]  /*167a0*/  HMMA.16816.F32.BF16 R16, R188.reuse, R194, R16 ;  /* 0x000000c2bc10723c */ /* 0x040fe80000041810 */
[----:B------:R-:W-:Y:S02]  /*167b0*/  VIADD R2, R5, UR24 ;  /* 0x0000001805027c36 */ /* 0x000fe40008000000 */
[----:B------:R-:W-:Y:S01]  /*167c0*/  FMUL.FTZ R135, R7, UR17 ;  /* 0x0000001107877c20 */ /* 0x000fe20008410000 */
[----:B------:R-:W-:Y:S02]  /*167d0*/  FMUL.FTZ R9, R9, UR17 ;  /* 0x0000001109097c20 */ /* 0x000fe40008410000 */
[----:B------:R3:W-:Y:S01]  /*167e0*/  MUFU.TANH R136, R133 ;  /* 0x0000008500887308 */ /* 0x0007e20000002400 */
[-C--:B--2---:R-:W-:Y:S03]  /*167f0*/  HMMA.16816.F32.BF16 R20, R188, R140.reuse, R20 ;  /* 0x0000008cbc14723c */ /* 0x084fe60000041814 */
[----:B------:R-:W-:Y:S01]  /*16800*/  IADD3 R6, PT, PT, R2, -0x17, RZ ;  /* 0xffffffe902067810 */ /* 0x000fe20007ffe0ff */
[----:B------:R-:W-:Y:S01]  /*16810*/  FMUL.FTZ R10, R10, UR17 ;  /* 0x000000110a0a7c20 */ /* 0x000fe20008410000 */
[----:B------:R-:W-:Y:S04]  /*16820*/  FMUL.FTZ R183, R11, UR17 ;  /* 0x000000110bb77c20 */ /* 0x000fe80008410000 */
[----:B------:R-:W2:Y:S01]  /*16830*/  MUFU.TANH R181, R181 ;  /* 0x000000b500b57308 */ /* 0x000ea20000002400 */
[----:B-1----:R-:W-:Y:S01]  /*16840*/  VIADD R4, R0, UR24 ;  /* 0x0000001800047c36 */ /* 0x002fe20008000000 */
[C---:B------:R-:W-:Y:S04]  /*16850*/  HMMA.16816.F32.BF16 R24, R176.reuse, R140, R24 ;  /* 0x0000008cb018723c */ /* 0x040fe80000041818 */
[C---:B------:R-:W-:Y:S04]  /*16860*/  IMAD.IADD R134, R223.reuse, 0x1, -R6 ;  /* 0x00000001df867824 */ /* 0x040fe800078e0a06 */
[----:B------:R-:W1:Y:S01]  /*16870*/  MUFU.TANH R135, R135 ;  /* 0x0000008700877308 */ /* 0x000e620000002400 */
[--C-:B---3--:R-:W-:Y:S01]  /*16880*/  IMAD.IADD R133, R223, 0x1, -R4.reuse ;  /* 0x00000001df857824 */ /* 0x108fe200078e0a04 */
[-C--:B------:R-:W-:Y:S03]  /*16890*/  HMMA.16816.F32.BF16 R28, R176, R142.reuse, R28 ;  /* 0x0000008eb01c723c */ /* 0x080fe6000004181c */
[----:B------:R-:W-:Y:S01]  /*168a0*/  IABS R7, R134 ;  /* 0x0000008600077213 */ /* 0x000fe20000000000 */
[----:B------:R-:W-:Y:S01]  /*168b0*/  FMUL.FTZ R134, R8, UR17 ;  /* 0x0000001108867c20 */ /* 0x000fe20008410000 */
[----:B------:R-:W-:Y:S03]  /*168c0*/  IABS R133, R133 ;  /* 0x0000008500857213 */ /* 0x000fe60000000000 */
[----:B------:R-:W3:Y:S01]  /*168d0*/  MUFU.TANH R9, R9 ;  /* 0x0000000900097308 */ /* 0x000ee20000002400 */
[----:B------:R-:W-:Y:S01]  /*168e0*/  I2FP.F32.S32 R7, R7 ;  /* 0x0000000700077245 */ /* 0x000fe20000201400 */
[----:B------:R-:W-:Y:S04]  /*168f0*/  HMMA.16816.F32.BF16 R32, R188, R142, R32 ;  /* 0x0000008ebc20723c */ /* 0x000fe80000041820 */
[----:B------:R-:W-:Y:S01]  /*16900*/  I2FP.F32.S32 R8, R133 ;  /* 0x0000008500087245 */ /* 0x000fe20000201400 */
[----:B--2---:R-:W-:Y:S01]  /*16910*/  FFMA.FTZ R181, R7, -UR12, R181 ;  /* 0x8000000c07b57c23 */ /* 0x004fe200080100b5 */
[----:B------:R-:W-:Y:S02]  /*16920*/  IMAD.IADD R7, R236, 0x1, -R4 ;  /* 0x00000001ec077824 */ /* 0x000fe400078e0a04 */
[----:B------:R-:W2:Y:S01]  /*16930*/  MUFU.TANH R134, R134 ;  /* 0x0000008600867308 */ /* 0x000ea20000002400 */
[----:B------:R-:W-:Y:S01]  /*16940*/  FFMA.FTZ R182, R8, -UR12, R182 ;  /* 0x8000000c08b67c23 */ /* 0x000fe200080100b6 */
[C---:B------:R-:W-:Y:S01]  /*16950*/  IADD3 R8, PT, PT, R239.reuse, -R4, RZ ;  /* 0x80000004ef087210 */ /* 0x040fe20007ffe0ff */
[----:B------:R-:W-:Y:S01]  /*16960*/  IMAD.IADD R4, R238, 0x1, -R4 ;  /* 0x00000001ee047824 */ /* 0x000fe200078e0a04 */
[----:B------:R-:W-:Y:S02]  /*16970*/  IABS R178, R7 ;  /* 0x0000000700b27213 */ /* 0x000fe40000000000 */
[----:B------:R-:W-:Y:S04]  /*16980*/  IABS R176, R8 ;  /* 0x0000000800b07213 */ /* 0x000fe80000000000 */
[----:B------:R-:W4:Y:S01]  /*16990*/  MUFU.TANH R180, R10 ;  /* 0x0000000a00b47308 */ /* 0x000f220000002400 */
[----:B------:R-:W-:Y:S01]  /*169a0*/  IABS R11, R4 ;  /* 0x00000004000b7213 */ /* 0x000fe20000000000 */
[----:B------:R-:W-:Y:S01]  /*169b0*/  IMAD.IADD R8, R236, 0x1, -R6 ;  /* 0x00000001ec087824 */ /* 0x000fe200078e0a06 */
[----:B------:R-:W-:Y:S02]  /*169c0*/  IADD3 R4, PT, PT, R239, -R6, RZ ;  /* 0x80000006ef047210 */ /* 0x000fe40007ffe0ff */
[----:B------:R-:W-:Y:S02]  /*169d0*/  I2FP.F32.S32 R176, R176 ;  /* 0x000000b000b07245 */ /* 0x000fe40000201400 */
[----:B------:R-:W-:Y:S02]  /*169e0*/  IABS R7, R4 ;  /* 0x0000000400077213 */ /* 0x000fe40000000000 */
[----:B------:R-:W-:Y:S01]  /*169f0*/  IABS R4, R8 ;  /* 0x0000000800047213 */ /* 0x000fe20000000000 */
[----:B------:R-:W-:Y:S01]  /*16a00*/  IMAD.MOV.U32 R8, RZ, RZ, R11 ;  /* 0x000000ffff087224 */ /* 0x000fe200078e000b */
[----:B------:R-:W-:Y:S01]  /*16a10*/  I2FP.F32.S32 R7, R7 ;  /* 0x0000000700077245 */ /* 0x000fe20000201400 */
[----:B------:R-:W-:Y:S01]  /*16a20*/  FFMA.FTZ R176, R176, -UR12, R136 ;  /* 0x8000000cb0b07c23 */ /* 0x000fe20008010088 */
[----:B------:R-:W-:Y:S02]  /*16a30*/  I2FP.F32.S32 R4, R4 ;  /* 0x0000000400047245 */ /* 0x000fe40000201400 */
[----:B------:R-:W-:Y:S01]  /*16a40*/  I2FP.F32.S32 R178, R178 ;  /* 0x000000b200b27245 */ /* 0x000fe20000201400 */
[----:B-1----:R-:W-:Y:S01]  /*16a50*/  FFMA.FTZ R177, R7, -UR12, R135 ;  /* 0x8000000c07b17c23 */ /* 0x002fe20008010087 */
[----:B------:R-:W-:Y:S01]  /*16a60*/  I2FP.F32.S32 R8, R8 ;  /* 0x0000000800087245 */ /* 0x000fe20000201400 */
[----:B---3--:R-:W-:Y:S01]  /*16a70*/  FFMA.FTZ R179, R4, -UR12, R9 ;  /* 0x8000000c04b37c23 */ /* 0x008fe20008010009 */
[----:B------:R-:W-:Y:S01]  /*16a80*/  IADD3 R4, PT, PT, R0, 0x1, RZ ;  /* 0x0000000100047810 */ /* 0x000fe20007ffe0ff */
[----:B--2---:R-:W-:Y:S02]  /*16a90*/  FFMA.FTZ R178, R178, -UR12, R134 ;  /* 0x8000000cb2b27c23 */ /* 0x004fe40008010086 */
[----:B----4-:R-:W-:Y:S01]  /*16aa0*/  FFMA.FTZ R180, R8, -UR12, R180 ;  /* 0x8000000c08b47c23 */ /* 0x010fe200080100b4 */
[----:B------:R-:W-:Y:S06]  /*16ab0*/  BRA.U.ANY UP0, `(.L_x_2820) ;  /* 0xffffffed00907547 */ /* 0x000fec000b93ffff */
.L_x_2819:
[----:B------:R-:W-:Y:S01]  /*16ac0*/  IADD3 R6, PT, PT, R238, -R6, RZ ;  /* 0x80000006ee067210 */ /* 0x000fe20007ffe0ff */
[----:B------:R-:W-:Y:S01]  /*16ad0*/  LDSM.16.MT88.4 R184, [R215+0xa000] ;  /* 0x00a00000d7b8783b */ /* 0x000fe20000004200 */
[----:B------:R-:W-:Y:S01]  /*16ae0*/  IADD3 R7, PT, PT, R2, -0x10, RZ ;  /* 0xfffffff002077810 */ /* 0x000fe20007ffe0ff */
[----:B------:R-:W-:Y:S01]  /*16af0*/  FMUL.FTZ R12, R12, UR17 ;  /* 0x000000110c0c7c20 */ /* 0x000fe20008410000 */
[----:B------:R-:W-:Y:S01]  /*16b00*/  ISETP.GT.AND P1, PT, R225, R4, PT ;  /* 0x00000004e100720c */ /* 0x000fe20003f24270 */
[----:B------:R-:W-:Y:S01]  /*16b10*/  FMUL.FTZ R14, R14, UR17 ;  /* 0x000000110e0e7c20 */ /* 0x000fe20008410000 */
[----:B------:R-:W-:Y:S01]  /*16b20*/  IABS R133, R6 ;  /* 0x0000000600857213 */ /* 0x000fe20000000000 */
[--C-:B------:R-:W-:Y:S01]  /*16b30*/  IMAD.IADD R6, R236, 0x1, -R7.reuse ;  /* 0x00000001ec067824 */ /* 0x100fe200078e0a07 */
[----:B------:R-:W-:Y:S01]  /*16b40*/  FSEL R140, R182, -INF , !P6 ;  /* 0xff800000b68c7808 */ /* 0x000fe20007000000 */
[----:B------:R-:W-:Y:S01]  /*16b50*/  MUFU.TANH R143, R14 ;  /* 0x0000000e008f7308 */ /* 0x000fe20000002400 */
[----:B------:R-:W-:Y:S01]  /*16b60*/  FSEL R141, R181, -INF , !P1 ;  /* 0xff800000b58d7808 */ /* 0x000fe20004800000 */
[----:B------:R-:W-:Y:S01]  /*16b70*/  FMUL.FTZ R20, R20, UR17 ;  /* 0x0000001114147c20 */ /* 0x000fe20008410000 */
[----:B------:R-:W-:Y:S01]  /*16b80*/  ISETP.GT.AND P0, PT, R226, R0, PT ;  /* 0x00000000e200720c */ /* 0x000fe20003f04270 */
[----:B------:R-:W-:Y:S01]  /*16b90*/  FMUL.FTZ R23, R23, UR17 ;  /* 0x0000001117177c20 */ /* 0x000fe20008410000 */
[-C--:B------:R-:W-:Y:S01]  /*16ba0*/  ISETP.GT.AND P6, PT, R227, R4.reuse, PT ;  /* 0x00000004e300720c */ /* 0x080fe20003fc4270 */
[----:B------:R-:W-:Y:S01]  /*16bb0*/  FMUL.FTZ R34, R34, UR17 ;  /* 0x0000001122227c20 */ /* 0x000fe20008410000 */
[----:B------:R-:W-:Y:S03]  /*16bc0*/  ISETP.GT.AND P1, PT, R224, R4, PT ;  /* 0x00000004e000720c */ /* 0x000fe60003f24270 */
[----:B------:R-:W1:Y:S01]  /*16bd0*/  MUFU.TANH R12, R12 ;  /* 0x0000000c000c7308 */ /* 0x000e620000002400 */
[----:B------:R-:W-:Y:S01]  /*16be0*/  IABS R6, R6 ;  /* 0x0000000600067213 */ /* 0x000fe20000000000 */
[----:B------:R-:W-:Y:S01]  /*16bf0*/  FMUL.FTZ R18, R18, UR17 ;  /* 0x0000001112127c20 */ /* 0x000fe20008410000 */
[----:B--2---:R-:W-:Y:S01]  /*16c00*/  FSEL R137, R176, -INF , !P3 ;  /* 0xff800000b0897808 */ /* 0x004fe20005800000 */
[----:B------:R-:W-:Y:S01]  /*16c10*/  FMUL.FTZ R13, R13, UR17 ;  /* 0x000000110d0d7c20 */ /* 0x000fe20008410000 */
[----:B------:R-:W-:Y:S01]  /*16c20*/  FSEL R134, R177, -INF , !P6 ;  /* 0xff800000b1867808 */ /* 0x000fe20007000000 */
[----:B------:R-:W-:Y:S01]  /*16c30*/  FMUL.FTZ R15, R15, UR17 ;  /* 0x000000110f0f7c20 */ /* 0x000fe20008410000 */
[----:B------:R-:W-:Y:S03]  /*16c40*/  FSEL R135, R180, -INF , !P0 ;  /* 0xff800000b4877808 */ /* 0x000fe60004000000 */
[----:B------:R-:W2:Y:S01]  /*16c50*/  MUFU.TANH R8, R183 ;  /* 0x000000b700087308 */ /* 0x000ea20000002400 */
[----:B------:R-:W-:Y:S01]  /*16c60*/  FSEL R136, R178, -INF , !P2 ;  /* 0xff800000b2887808 */ /* 0x000fe20005000000 */
[----:B------:R-:W-:Y:S01]  /*16c70*/  FMUL.FTZ R17, R17, UR17 ;  /* 0x0000001111117c20 */ /* 0x000fe20008410000 */
[----:B------:R-:W-:Y:S01]  /*16c80*/  FSEL R142, R179, -INF , !P1 ;  /* 0xff800000b38e7808 */ /* 0x000fe20004800000 */
[----:B------:R-:W-:Y:S01]  /*16c90*/  IMAD.IADD R11, R223, 0x1, -R7 ;  /* 0x00000001df0b7824 */ /* 0x000fe200078e0a07 */
[----:B------:R-:W-:Y:S01]  /*16ca0*/  ISETP.GE.AND P0, PT, R4, R229, PT ;  /* 0x000000e50400720c */ /* 0x000fe20003f06270 */
[----:B------:R-:W-:Y:S01]  /*16cb0*/  FMUL.FTZ R16, R16, UR17 ;  /* 0x0000001110107c20 */ /* 0x000fe20008410000 */
[----:B------:R-:W-:Y:S03]  /*16cc0*/  ISETP.GT.AND P3, PT, R226, R4, PT ;  /* 0x00000004e200720c */ /* 0x000fe60003f64270 */
[----:B------:R3:W4:Y:S01]  /*16cd0*/  MUFU.TANH R176, R13 ;  /* 0x0000000d00b07308 */ /* 0x0007220000002400 */
[C---:B------:R-:W-:Y:S01]  /*16ce0*/  ISETP.GE.AND P6, PT, R4.reuse, R230, PT ;  /* 0x000000e60400720c */ /* 0x040fe20003fc6270 */
[----:B------:R-:W-:Y:S01]  /*16cf0*/  FMUL.FTZ R19, R19, UR17 ;  /* 0x0000001113137c20 */ /* 0x000fe20008410000 */
[C---:B------:R-:W-:Y:S01]  /*16d00*/  ISETP.GE.AND P2, PT, R4.reuse, R231, PT ;  /* 0x000000e70400720c */ /* 0x040fe20003f46270 */
[----:B------:R-:W-:Y:S01]  /*16d10*/  FMUL.FTZ R21, R21, UR17 ;  /* 0x0000001115157c20 */ /* 0x000fe20008410000 */
[----:B------:R-:W-:Y:S01]  /*16d20*/  ISETP.GE.AND P1, PT, R4, R228, PT ;  /* 0x000000e40400720c */ /* 0x000fe20003f26270 */
[----:B------:R-:W-:Y:S01]  /*16d30*/  FMUL.FTZ R22, R22, UR17 ;  /* 0x0000001116167c20 */ /* 0x000fe20008410000 */
[----:B------:R-:W-:Y:S03]  /*16d40*/  MOV R4, R6 ;  /* 0x0000000600047202 */ /* 0x000fe60000000f00 */
[----:B------:R-:W5:Y:S01]  /*16d50*/  MUFU.TANH R15, R15 ;  /* 0x0000000f000f7308 */ /* 0x000f620000002400 */
[----:B------:R-:W-:Y:S01]  /*16d60*/  IADD3 R6, PT, PT, R2, -0xf, RZ ;  /* 0xfffffff102067810 */ /* 0x000fe20007ffe0ff */
[----:B------:R-:W-:Y:S01]  /*16d70*/  FMUL.FTZ R25, R25, UR17 ;  /* 0x0000001119197c20 */ /* 0x000fe20008410000 */
[----:B------:R-:W-:Y:S01]  /*16d80*/  I2FP.F32.S32 R4, R4 ;  /* 0x0000000400047245 */ /* 0x000fe20000201400 */
[----:B------:R-:W-:Y:S01]  /*16d90*/  FMUL.FTZ R26, R26, UR17 ;  /* 0x000000111a1a7c20 */ /* 0x000fe20008410000 */
[----:B------:R-:W-:Y:S01]  /*16da0*/  I2FP.F32.S32 R133, R133 ;  /* 0x0000008500857245 */ /* 0x000fe20000201400 */
[----:B------:R-:W-:Y:S01]  /*16db0*/  FMUL.FTZ R29, R29, UR17 ;  /* 0x000000111d1d7c20 */ /* 0x000fe20008410000 */
[CC--:B------:R-:W-:Y:S03]  /*16dc0*/  IADD3 R9, PT, PT, R238.reuse, -R7.reuse, RZ ;  /* 0x80000007ee097210 */ /* 0x0c0fe60007ffe0ff */
[----:B------:R-:W-:Y:S01]  /*16dd0*/  MUFU.TANH R17, R17 ;  /* 0x0000001100117308 */ /* 0x000fe20000002400 */
[-C--:B------:R-:W-:Y:S01]  /*16de0*/  IADD3 R10, PT, PT, R238, -R6.reuse, RZ ;  /* 0x80000006ee0a7210 */ /* 0x080fe20007ffe0ff */
[----:B------:R-:W-:Y:S01]  /*16df0*/  FMUL.FTZ R28, R28, UR17 ;  /* 0x000000111c1c7c20 */ /* 0x000fe20008410000 */
[----:B---3--:R-:W-:Y:S01]  /*16e00*/  IADD3 R13, PT, PT, R223, -R6, RZ ;  /* 0x80000006df0d7210 */ /* 0x008fe20007ffe0ff */
[----:B------:R-:W-:Y:S01]  /*16e10*/  FMUL.FTZ R31, R31, UR17 ;  /* 0x000000111f1f7c20 */ /* 0x000fe20008410000 */
[----:B------:R-:W-:Y:S01]  /*16e20*/  IABS R10, R10 ;  /* 0x0000000a000a7213 */ /* 0x000fe20000000000 */
[----:B------:R-:W-:Y:S01]  /*16e30*/  FMUL.FTZ R30, R30, UR17 ;  /* 0x000000111e1e7c20 */ /* 0x000fe20008410000 */
[----:B------:R-:W-:Y:S03]  /*16e40*/  FSEL R179, R141, -INF , !P6 ;  /* 0xff8000008db37808 */ /* 0x000fe60007000000 */
[----:B------:R-:W3:Y:S01]  /*16e50*/  MUFU.TANH R16, R16 ;  /* 0x0000001000107308 */ /* 0x000ee20000002400 */
[----:B------:R-:W-:Y:S01]  /*16e60*/  I2FP.F32.S32 R10, R10 ;  /* 0x0000000a000a7245 */ /* 0x000fe20000201400 */
[----:B------:R-:W-:Y:S01]  /*16e70*/  FMUL.FTZ R32, R32, UR17 ;  /* 0x0000001120207c20 */ /* 0x000fe20008410000 */
[----:B------:R-:W-:Y:S01]  /*16e80*/  IADD3 R7, PT, PT, R239, -R7, RZ ;  /* 0x80000007ef077210 */ /* 0x000fe20007ffe0ff */
[----:B------:R-:W-:Y:S01]  /*16e90*/  FMUL.FTZ R33, R33, UR17 ;  /* 0x0000001121217c20 */ /* 0x000fe20008410000 */
[----:B------:R-:W-:Y:S01]  /*16ea0*/  FSEL R177, R134, -INF , !P2 ;  /* 0xff80000086b17808 */ /* 0x000fe20005000000 */
[----:B------:R-:W-:Y:S01]  /*16eb0*/  FMUL.FTZ R35, R35, UR17 ;  /* 0x0000001123237c20 */ /* 0x000fe20008410000 */
[----:B------:R-:W-:Y:S03]  /*16ec0*/  IABS R7, R7 ;  /* 0x0000000700077213 */ /* 0x000fe60000000000 */
[----:B------:R-:W-:Y:S01]  /*16ed0*/  MUFU.TANH R19, R19 ;  /* 0x0000001300137308 */ /* 0x000fe20000002400 */
[----:B------:R-:W-:Y:S01]  /*16ee0*/  FSEL R142, R142, -INF , !P1 ;  /* 0xff8000008e8e7808 */ /* 0x000fe20004800000 */
[----:B------:R-:W-:Y:S01]  /*16ef0*/  UISETP.GT.AND UP0, UPT, UR25, UR21, UPT ;  /* 0x000000151900728c */ /* 0x000fe2000bf04270 */
[C---:B------:R-:W-:Y:S01]  /*16f00*/  IADD3 R207, PT, PT, R212.reuse, 0xa000, RZ ;  /* 0x0000a000d4cf7810 */ /* 0x040fe20007ffe0ff */
[----:B------:R-:W-:Y:S01]  /*16f10*/  UIADD3 UR25, UPT, UPT, UR25, -0x1, URZ ;  /* 0xffffffff19197890 */ /* 0x000fe2000fffe0ff */
[----:B------:R-:W-:Y:S05]  /*16f20*/  IADD3 R196, PT, PT, R212, 0xa040, RZ ;  /* 0x0000a040d4c47810 */ /* 0x000fea0007ffe0ff */
[----:B------:R-:W-:Y:S01]  /*16f30*/  MUFU.TANH R25, R25 ;  /* 0x0000001900197308 */ /* 0x000fe20000002400 */
[----:B------:R-:W-:Y:S09]  /*16f40*/  @P4 VIADD R196, R207, 0xffffffc0 ;  /* 0xffffffc0cfc44836 */ /* 0x000ff20000000000 */
[----:B------:R-:W-:Y:S10]  /*16f50*/  MUFU.TANH R28, R28 ;  /* 0x0000001c001c7308 */ /* 0x000ff40000002400 */
[----:B------:R-:W-:Y:S10]  /*16f60*/  MUFU.TANH R31, R31 ;  /* 0x0000001f001f7308 */ /* 0x000ff40000002400 */
[----:B------:R-:W-:Y:S10]  /*16f70*/  MUFU.TANH R30, R30 ;  /* 0x0000001e001e7308 */ /* 0x000ff40000002400 */
[----:B------:R-:W-:Y:S10]  /*16f80*/  MUFU.TANH R32, R32 ;  /* 0x0000002000207308 */ /* 0x000ff40000002400 */
[----:B------:R-:W-:Y:S10]  /*16f90*/  MUFU.TANH R33, R33 ;  /* 0x0000002100217308 */ /* 0x000ff40000002400 */
[----:B------:R-:W-:Y:S01]  /*16fa0*/  MUFU.TANH R35, R35 ;  /* 0x0000002300237308 */ /* 0x000fe20000002400 */
[----:B-1----:R-:W-:Y:S01]  /*16fb0*/  FFMA.FTZ R14, R4, -UR12, R12 ;  /* 0x8000000c040e7c23 */ /* 0x002fe2000801000c */
[----:B------:R-:W-:Y:S02]  /*16fc0*/  IMAD.IADD R4, R236, 0x1, -R6 ;  /* 0x00000001ec047824 */ /* 0x000fe400078e0a06 */
[----:B--2---:R-:W-:Y:S01]  /*16fd0*/  FFMA.FTZ R133, R133, -UR12, R8 ;  /* 0x8000000c85857c23 */ /* 0x004fe20008010008 */
[----:B------:R-:W-:Y:S01]  /*16fe0*/  IABS R12, R11 ;  /* 0x0000000b000c7213 */ /* 0x000fe20000000000 */
[----:B------:R-:W-:Y:S01]  /*16ff0*/  IMAD.IADD R6, R239, 0x1, -R6 ;  /* 0x00000001ef067824 */ /* 0x000fe200078e0a06 */
[----:B------:R-:W-:Y:S02]  /*17000*/  IABS R8, R4 ;  /* 0x0000000400087213 */ /* 0x000fe40000000000 */
[----:B------:R-:W-:Y:S02]  /*17010*/  IABS R4, R9 ;  /* 0x0000000900047213 */ /* 0x000fe40000000000 */
[----:B------:R-:W-:Y:S02]  /*17020*/  I2FP.F32.S32 R11, R8 ;  /* 0x00000008000b7245 */ /* 0x000fe40000201400 */
[----:B------:R-:W-:Y:S02]  /*17030*/  I2FP.F32.S32 R8, R4 ;  /* 0x0000000400087245 */ /* 0x000fe40000201400 */
[----:B------:R-:W-:Y:S02]  /*17040*/  MOV R4, R12 ;  /* 0x0000000c00047202 */ /* 0x000fe40000000f00 */
[----:B------:R-:W-:Y:S01]  /*17050*/  IABS R9, R13 ;  /* 0x0000000d00097213 */ /* 0x000fe20000000000 */
[----:B------:R-:W-:Y:S01]  /*17060*/  FFMA.FTZ R12, R8, -UR12, R143 ;  /* 0x8000000c080c7c23 */ /* 0x000fe2000801008f */
[----:B------:R-:W-:Y:S01]  /*17070*/  I2FP.F32.S32 R8, R4 ;  /* 0x0000000400087245 */ /* 0x000fe20000201400 */
[----:B----4-:R-:W-:Y:S01]  /*17080*/  FFMA.FTZ R13, R11, -UR12, R176 ;  /* 0x8000000c0b0d7c23 */ /* 0x010fe200080100b0 */
[----:B------:R-:W-:Y:S01]  /*17090*/  I2FP.F32.S32 R4, R9 ;  /* 0x0000000900047245 */ /* 0x000fe20000201400 */
[----:B-----5:R-:W-:Y:S01]  /*170a0*/  FFMA.FTZ R9, R10, -UR12, R15 ;  /* 0x8000000c0a097c23 */ /* 0x020fe2000801000f */
[----:B------:R-:W-:Y:S01]  /*170b0*/  FSEL R15, R133, -INF , !P3 ;  /* 0xff800000850f7808 */ /* 0x000fe20005800000 */
[----:B---3--:R-:W-:Y:S01]  /*170c0*/  FFMA.FTZ R11, R8, -UR12, R16 ;  /* 0x8000000c080b7c23 */ /* 0x008fe20008010010 */
[----:B------:R-:W-:Y:S01]  /*170d0*/  IADD3 R8, PT, PT, R0, 0x9, RZ ;  /* 0x0000000900087810 */ /* 0x000fe20007ffe0ff */
[----:B------:R-:W-:Y:S01]  /*170e0*/  FFMA.FTZ R10, R4, -UR12, R17 ;  /* 0x8000000c040a7c23 */ /* 0x000fe20008010011 */
[C---:B------:R-:W-:Y:S01]  /*170f0*/  VIADD R4, R0.reuse, 0x8 ;  /* 0x0000000800047836 */ /* 0x040fe20000000000 */
[----:B------:R-:W-:Y:S01]  /*17100*/  ISETP.GE.AND P3, PT, R0, R230, PT ;  /* 0x000000e60000720c */ /* 0x000fe20003f66270 */
[----:B------:R-:W-:Y:S01]  /*17110*/  MUFU.TANH R16, R22 ;  /* 0x0000001600107308 */ /* 0x000fe20000002400 */
[----:B------:R-:W-:Y:S02]  /*17120*/  FSEL R180, R15, -INF , !P0 ;  /* 0xff8000000fb47808 */ /* 0x000fe40004000000 */
[----:B------:R-:W-:Y:S02]  /*17130*/  ISETP.GT.AND P6, PT, R224, R4, PT ;  /* 0x00000004e000720c */ /* 0x000fe40003fc4270 */
[----:B------:R-:W-:Y:S02]  /*17140*/  FSEL R176, R140, -INF , !P3 ;  /* 0xff8000008cb07808 */ /* 0x000fe40005800000 */
[----:B------:R-:W-:Y:S03]  /*17150*/  FSEL R17, R14, -INF , !P6 ;  /* 0xff8000000e117808 */ /* 0x000fe60007000000 */
[----:B------:R-:W-:Y:S01]  /*17160*/  MUFU.TANH R15, R21 ;  /* 0x00000015000f7308 */ /* 0x000fe20000002400 */
[-C--:B------:R-:W-:Y:S02]  /*17170*/  ISETP.GT.AND P6, PT, R226, R8.reuse, PT ;  /* 0x00000008e200720c */ /* 0x080fe40003fc4270 */
[----:B------:R-:W-:Y:S02]  /*17180*/  ISETP.GE.AND P3, PT, R0, R231, PT ;  /* 0x000000e70000720c */ /* 0x000fe40003f66270 */
[----:B------:R-:W-:Y:S02]  /*17190*/  FSEL R133, R9, -INF , !P6 ;  /* 0xff80000009857808 */ /* 0x000fe40007000000 */
[----:B------:R-:W-:Y:S03]  /*171a0*/  FSEL R178, R137, -INF , !P3 ;  /* 0xff80000089b27808 */ /* 0x000fe60005800000 */
[----:B------:R-:W1:Y:S01]  /*171b0*/  MUFU.TANH R9, R18 ;  /* 0x0000001200097308 */ /* 0x000e620000002400 */
[----:B------:R-:W-:Y:S02]  /*171c0*/  ISETP.GT.AND P3, PT, R224, R8, PT ;  /* 0x00000008e000720c */ /* 0x000fe40003f64270 */
[----:B------:R-:W-:Y:S02]  /*171d0*/  ISETP.GT.AND P2, PT, R226, R4, PT ;  /* 0x00000004e200720c */ /* 0x000fe40003f44270 */
[----:B------:R-:W-:Y:S02]  /*171e0*/  FSEL R13, R13, -INF , !P3 ;  /* 0xff8000000d0d7808 */ /* 0x000fe40005800000 */
[----:B------:R-:W-:Y:S03]  /*171f0*/  ISETP.GE.AND P3, PT, R0, R228, PT ;  /* 0x000000e40000720c */ /* 0x000fe60003f66270 */
[----:B------:R-:W-:Y:S01]  /*17200*/  MUFU.TANH R22, R23 ;  /* 0x0000001700167308 */ /* 0x000fe20000002400 */
[----:B------:R-:W-:Y:S02]  /*17210*/  FSEL R12, R12, -INF , !P2 ;  /* 0xff8000000c0c7808 */ /* 0x000fe40005000000 */
[----:B------:R-:W-:Y:S02]  /*17220*/  IABS R14, R6 ;  /* 0x00000006000e7213 */ /* 0x000fe40000000000 */
[----:B------:R-:W-:Y:S02]  /*17230*/  ISETP.GE.AND P2, PT, R0, R229, PT ;  /* 0x000000e50000720c */ /* 0x000fe40003f46270 */
[----:B------:R-:W-:Y:S02]  /*17240*/  FSEL R136, R136, -INF , !P3 ;  /* 0xff80000088887808 */ /* 0x000fe40005800000 */
[C---:B------:R-:W-:Y:S02]  /*17250*/  ISETP.GT.AND P3, PT, R225.reuse, R8, PT ;  /* 0x00000008e100720c */ /* 0x040fe40003f64270 */
[----:B------:R-:W-:Y:S02]  /*17260*/  ISETP.GT.AND P6, PT, R225, R4, PT ;  /* 0x00000004e100720c */ /* 0x000fe40003fc4270 */
[----:B------:R-:W-:Y:S02]  /*17270*/  I2FP.F32.S32 R6, R7 ;  /* 0x0000000700067245 */ /* 0x000fe40000201400 */
[----:B------:R-:W-:Y:S02]  /*17280*/  MOV R7, R14 ;  /* 0x0000000e00077202 */ /* 0x000fe40000000f00 */
[----:B------:R-:W-:Y:S01]  /*17290*/  FSEL R143, R135, -INF , !P2 ;  /* 0xff800000878f7808 */ /* 0x000fe20005000000 */
[----:B-1----:R-:W-:Y:S01]  /*172a0*/  FFMA.FTZ R9, R6, -UR12, R9 ;  /* 0x8000000c06097c23 */ /* 0x002fe20008010009 */
[----:B------:R-:W-:Y:S01]  /*172b0*/  FSEL R134, R10, -INF , !P3 ;  /* 0xff8000000a867808 */ /* 0x000fe20005800000 */
[----:B------:R1:W2:Y:S01]  /*172c0*/  MUFU.TANH R14, R20 ;  /* 0x00000014000e7308 */ /* 0x0002a20000002400 */
[----:B------:R-:W-:Y:S02]  /*172d0*/  FSEL R135, R11, -INF , !P6 ;  /* 0xff8000000b877808 */ /* 0x000fe40007000000 */
[C---:B------:R-:W-:Y:S02]  /*172e0*/  ISETP.GE.AND P2, PT, R4.reuse, R228, PT ;  /* 0x000000e40400720c */ /* 0x040fe40003f46270 */
[C---:B------:R-:W-:Y:S02]  /*172f0*/  ISETP.GE.AND P0, PT, R4.reuse, R229, PT ;  /* 0x000000e50400720c */ /* 0x040fe40003f06270 */
[C---:B------:R-:W-:Y:S02]  /*17300*/  ISETP.GE.AND P3, PT, R4.reuse, R231, PT ;  /* 0x000000e70400720c */ /* 0x040fe40003f66270 */
[----:B------:R-:W-:Y:S02]  /*17310*/  ISETP.GT.AND P1, PT, R227, R4, PT ;  /* 0x00000004e300720c */ /* 0x000fe40003f24270 */
[----:B------:R-:W-:Y:S02]  /*17320*/  ISETP.GE.AND P6, PT, R4, R230, PT ;  /* 0x000000e60400720c */ /* 0x000fe40003fc6270 */
[----:B------:R-:W-:Y:S02]  /*17330*/  I2FP.F32.S32 R4, R7 ;  /* 0x0000000700047245 */ /* 0x000fe40000201400 */
[C---:B------:R-:W-:Y:S02]  /*17340*/  IADD3 R6, PT, PT, R2.reuse, -0x8, RZ ;  /* 0xfffffff802067810 */ /* 0x040fe40007ffe0ff */
[----:B------:R-:W-:Y:S01]  /*17350*/  IADD3 R7, PT, PT, R2, -0x7, RZ ;  /* 0xfffffff902077810 */ /* 0x000fe20007ffe0ff */
[----:B------:R-:W-:Y:S01]  /*17360*/  FFMA.FTZ R4, R4, -UR12, R19 ;  /* 0x8000000c04047c23 */ /* 0x000fe20008010013 */
[----:B------:R-:W-:Y:S01]  /*17370*/  FSEL R137, R9, -INF , !P1 ;  /* 0xff80000009897808 */ /* 0x000fe20004800000 */
[----:B------:R-:W-:Y:S01]  /*17380*/  IMAD.IADD R10, R223, 0x1, -R6 ;  /* 0x00000001df0a7824 */ /* 0x000fe200078e0a06 */
[----:B------:R-:W-:Y:S02]  /*17390*/  IADD3 R9, PT, PT, R239, -R6, RZ ;  /* 0x80000006ef097210 */ /* 0x000fe40007ffe0ff */
[----:B------:R-:W-:Y:S02]  /*173a0*/  ISETP.GT.AND P1, PT, R227, R8, PT ;  /* 0x00000008e300720c */ /* 0x000fe40003f24270 */
[----:B------:R-:W-:Y:S02]  /*173b0*/  IADD3 R11, PT, PT, R223, -R7, RZ ;  /* 0x80000007df0b7210 */ /* 0x000fe40007ffe0ff */
[----:B------:R-:W-:Y:S02]  /*173c0*/  IABS R9, R9 ;  /* 0x0000000900097213 */ /* 0x000fe40000000000 */
[----:B------:R-:W-:Y:S02]  /*173d0*/  FSEL R21, R4, -INF , !P1 ;  /* 0xff80000004157808 */ /* 0x000fe40004800000 */
[----:B------:R-:W-:Y:S02]  /*173e0*/  IABS R4, R11 ;  /* 0x0000000b00047213 */ /* 0x000fe40000000000 */
[----:B------:R-:W-:Y:S02]  /*173f0*/  IABS R10, R10 ;  /* 0x0000000a000a7213 */ /* 0x000fe40000000000 */
[----:B------:R-:W-:Y:S02]  /*17400*/  I2FP.F32.S32 R9, R9 ;  /* 0x0000000900097245 */ /* 0x000fe40000201400 */
[----:B------:R-:W-:Y:S02]  /*17410*/  I2FP.F32.S32 R4, R4 ;  /* 0x0000000400047245 */ /* 0x000fe40000201400 */
[----:B------:R-:W-:Y:S01]  /*17420*/  I2FP.F32.S32 R10, R10 ;  /* 0x0000000a000a7245 */ /* 0x000fe20000201400 */
[----:B------:R-:W-:Y:S01]  /*17430*/  FFMA.FTZ R16, R9, -UR12, R16 ;  /* 0x8000000c09107c23 */ /* 0x000fe20008010010 */
[----:B-1----:R-:W-:Y:S01]  /*17440*/  FSEL R20, R17, -INF , !P2 ;  /* 0xff80000011147808 */ /* 0x002fe20005000000 */
[----:B------:R-:W-:Y:S01]  /*17450*/  FFMA.FTZ R15, R4, -UR12, R15 ;  /* 0x8000000c040f7c23 */ /* 0x000fe2000801000f */
[----:B------:R-:W-:Y:S01]  /*17460*/  ISETP.GE.AND P1, PT, R8, R228, PT ;  /* 0x000000e40800720c */ /* 0x000fe20003f26270 */
[----:B--2---:R-:W-:Y:S01]  /*17470*/  FFMA.FTZ R14, R10, -UR12, R14 ;  /* 0x8000000c0a0e7c23 */ /* 0x004fe2000801000e */
[----:B------:R-:W-:Y:S01]  /*17480*/  IADD3 R9, PT, PT, R239, -R7, RZ ;  /* 0x80000007ef097210 */ /* 0x000fe20007ffe0ff */
[----:B------:R-:W-:Y:S01]  /*17490*/  FMUL.FTZ R10, R24, UR17 ;  /* 0x00000011180a7c20 */ /* 0x000fe20008410000 */
[----:B------:R-:W-:Y:S02]  /*174a0*/  ISETP.GE.AND P2, PT, R8, R229, PT ;  /* 0x000000e50800720c */ /* 0x000fe40003f46270 */
[----:B------:R-:W-:Y:S02]  /*174b0*/  IADD3 R4, PT, PT, R0, 0x10, RZ ;  /* 0x0000001000047810 */ /* 0x000fe40007ffe0ff */
[----:B------:R-:W-:Y:S01]  /*174c0*/  FSEL R19, R13, -INF , !P1 ;  /* 0xff8000000d137808 */ /* 0x000fe20004800000 */
[----:B------:R-:W1:Y:S01]  /*174d0*/  MUFU.TANH R10, R10 ;  /* 0x0000000a000a7308 */ /* 0x000e620000002400 */
[----:B------:R-:W-:Y:S02]  /*174e0*/  FSEL R18, R12, -INF , !P0 ;  /* 0xff8000000c127808 */ /* 0x000fe40004000000 */
[----:B------:R-:W-:Y:S02]  /*174f0*/  IADD3 R11, PT, PT, R236, -R6, RZ ;  /* 0x80000006ec0b7210 */ /* 0x000fe40007ffe0ff */
[----:B------:R-:W-:Y:S02]  /*17500*/  IABS R9, R9 ;  /* 0x0000000900097213 */ /* 0x000fe40000000000 */
[----:B------:R-:W-:Y:S02]  /*17510*/  FSEL R17, R133, -INF , !P2 ;  /* 0xff80000085117808 */ /* 0x000fe40005000000 */
[C---:B------:R-:W-:Y:S01]  /*17520*/  ISETP.GE.AND P1, PT, R8.reuse, R230, PT ;  /* 0x000000e60800720c */ /* 0x040fe20003f26270 */
[----:B------:R2:W3:Y:S01]  /*17530*/  MUFU.TANH R133, R26 ;  /* 0x0000001a00857308 */ /* 0x0004e20000002400 */
[----:B------:R-:W-:Y:S01]  /*17540*/  ISETP.GE.AND P0, PT, R8, R231, PT ;  /* 0x000000e70800720c */ /* 0x000fe20003f06270 */
[----:B------:R-:W-:Y:S01]  /*17550*/  VIADD R8, R0, 0x11 ;  /* 0x0000001100087836 */ /* 0x000fe20000000000 */
[C---:B------:R-:W-:Y:S02]  /*17560*/  ISETP.GT.AND P2, PT, R225.reuse, R4, PT ;  /* 0x00000004e100720c */ /* 0x040fe40003f44270 */
[----:B------:R-:W-:Y:S01]  /*17570*/  IABS R13, R11 ;  /* 0x0000000b000d7213 */ /* 0x000fe20000000000 */
[----:B------:R-:W-:Y:S01]  /*17580*/  IMAD.MOV.U32 R11, RZ, RZ, R9 ;  /* 0x000000ffff0b7224 */ /* 0x000fe200078e0009 */
[----:B------:R-:W-:Y:S01]  /*17590*/  IADD3 R12, PT, PT, R236, -R7, RZ ;  /* 0x80000007ec0c7210 */ /* 0x000fe20007ffe0ff */
[----:B------:R-:W-:Y:S01]  /*175a0*/  IMAD.IADD R7, R238, 0x1, -R7 ;  /* 0x00000001ee077824 */ /* 0x000fe200078e0a07 */
[----:B------:R-:W-:Y:S02]  /*175b0*/  FSEL R24, R14, -INF , !P2 ;  /* 0xff8000000e187808 */ /* 0x000fe40005000000 */
[----:B------:R-:W-:Y:S02]  /*175c0*/  ISETP.GT.AND P2, PT, R225, R8, PT ;  /* 0x00000008e100720c */ /* 0x000fe40003f44270 */
[----:B------:R-:W-:Y:S02]  /*175d0*/  IABS R9, R12 ;  /* 0x0000000c00097213 */ /* 0x000fe40000000000 */
[----:B------:R-:W-:Y:S02]  /*175e0*/  I2FP.F32.S32 R12, R11 ;  /* 0x0000000b000c7245 */ /* 0x000fe40000201400 */
[----:B------:R-:W-:Y:S02]  /*175f0*/  FSEL R23, R15, -INF , !P2 ;  /* 0xff8000000f177808 */ /* 0x000fe40005000000 */
[C---:B------:R-:W-:Y:S02]  /*17600*/  ISETP.GT.AND P2, PT, R227.reuse, R4, PT ;  /* 0x00000004e300720c */ /* 0x040fe40003f44270 */
[----:B------:R-:W-:Y:S01]  /*17610*/  MOV R11, R13 ;  /* 0x0000000d000b7202 */ /* 0x000fe20000000f00 */
[----:B------:R-:W-:Y:S01]  /*17620*/  FFMA.FTZ R13, R12, -UR12, R22 ;  /* 0x8000000c0c0d7c23 */ /* 0x000fe20008010016 */
[----:B------:R-:W-:Y:S02]  /*17630*/  FSEL R22, R16, -INF , !P2 ;  /* 0xff80000010167808 */ /* 0x000fe40005000000 */
[----:B------:R-:W-:Y:S02]  /*17640*/  I2FP.F32.S32 R12, R11 ;  /* 0x0000000b000c7245 */ /* 0x000fe40000201400 */
[----:B------:R-:W-:Y:S02]  /*17650*/  ISETP.GT.AND P2, PT, R227, R8, PT ;  /* 0x00000008e300720c */ /* 0x000fe40003f44270 */
[----:B------:R-:W-:Y:S01]  /*17660*/  I2FP.F32.S32 R11, R9 ;  /* 0x00000009000b7245 */ /* 0x000fe20000201400 */
[----:B------:R-:W-:Y:S01]  /*17670*/  FMUL.FTZ R9, R27, UR17 ;  /* 0x000000111b097c20 */ /* 0x000fe20008410000 */
[----:B-1----:R-:W-:Y:S01]  /*17680*/  FFMA.FTZ R10, R12, -UR12, R10 ;  /* 0x8000000c0c0a7c23 */ /* 0x002fe2000801000a */
[----:B------:R-:W-:Y:S02]  /*17690*/  FSEL R27, R13, -INF , !P2 ;  /* 0xff8000000d1b7808 */ /* 0x000fe40005000000 */
[C---:B------:R-:W-:Y:S01]  /*176a0*/  ISETP.GT.AND P2, PT, R224.reuse, R4, PT ;  /* 0x00000004e000720c */ /* 0x040fe20003f44270 */
[----:B------:R-:W-:Y:S01]  /*176b0*/  FFMA.FTZ R11, R11, -UR12, R25 ;  /* 0x8000000c0b0b7c23 */ /* 0x000fe20008010019 */
[----:B------:R-:W-:Y:S01]  /*176c0*/  FSEL R13, R135, -INF , !P6 ;  /* 0xff800000870d7808 */ /* 0x000fe20007000000 */
[----:B------:R-:W1:Y:S01]  /*176d0*/  MUFU.TANH R9, R9 ;  /* 0x0000000900097308 */ /* 0x000e620000002400 */
[----:B------:R-:W-:Y:S02]  /*176e0*/  FSEL R15, R21, -INF , !P0 ;  /* 0xff800000150f7808 */ /* 0x000fe40004000000 */
[----:B------:R-:W-:Y:S02]  /*176f0*/  ISETP.GT.AND P6, PT, R224, R8, PT ;  /* 0x00000008e000720c */ /* 0x000fe40003fc4270 */
[----:B------:R-:W-:Y:S02]  /*17700*/  FSEL R21, R10, -INF , !P2 ;  /* 0xff8000000a157808 */ /* 0x000fe40005000000 */
[----:B------:R-:W-:Y:S02]  /*17710*/  IADD3 R10, PT, PT, R238, -R6, RZ ;  /* 0x80000006ee0a7210 */ /* 0x000fe40007ffe0ff */
[----:B------:R-:W-:Y:S02]  /*17720*/  FSEL R16, R11, -INF , !P6 ;  /* 0xff8000000b107808 */ /* 0x000fe40007000000 */
[----:B------:R-:W4:Y:S01]  /*17730*/  MUFU.TANH R11, R29 ;  /* 0x0000001d000b7308 */ /* 0x000f220000002400 */
[----:B------:R-:W-:Y:S02]  /*17740*/  IADD3 R6, PT, PT, R2, 0x1, RZ ;  /* 0x0000000102067810 */ /* 0x000fe40007ffe0ff */
[----:B------:R-:W-:Y:S02]  /*17750*/  IABS R12, R10 ;  /* 0x0000000a000c7213 */ /* 0x000fe40000000000 */
[----:B------:R-:W-:Y:S02]  /*17760*/  FSEL R14, R134, -INF , !P1 ;  /* 0xff800000860e7808 */ /* 0x000fe40004800000 */
[----:B------:R-:W-:Y:S02]  /*17770*/  FSEL R25, R137, -INF , !P3 ;  /* 0xff80000089197808 */ /* 0x000fe40005800000 */
[C---:B------:R-:W-:Y:S02]  /*17780*/  ISETP.GE.AND P3, PT, R4.reuse, R230, PT ;  /* 0x000000e60400720c */ /* 0x040fe40003f66270 */
[C---:B------:R-:W-:Y:S02]  /*17790*/  ISETP.GE.AND P0, PT, R4.reuse, R231, PT ;  /* 0x000000e70400720c */ /* 0x040fe40003f06270 */
[C---:B------:R-:W-:Y:S02]  /*177a0*/  ISETP.GE.AND P2, PT, R4.reuse, R228, PT ;  /* 0x000000e40400720c */ /* 0x040fe40003f46270 */
[----:B------:R-:W-:Y:S02]  /*177b0*/  ISETP.GE.AND P6, PT, R4, R229, PT ;  /* 0x000000e50400720c */ /* 0x000fe40003fc6270 */
[----:B------:R-:W-:Y:S02]  /*177c0*/  ISETP.GT.AND P1, PT, R226, R4, PT ;  /* 0x00000004e200720c */ /* 0x000fe40003f24270 */
[C---:B------:R-:W-:Y:S02]  /*177d0*/  IADD3 R10, PT, PT, R236.reuse, -R2, RZ ;  /* 0x80000002ec0a7210 */ /* 0x040fe40007ffe0ff */
[----:B------:R-:W-:Y:S02]  /*177e0*/  I2FP.F32.S32 R12, R12 ;  /* 0x0000000c000c7245 */ /* 0x000fe40000201400 */
[----:B------:R-:W-:Y:S02]  /*177f0*/  IADD3 R4, PT, PT, R236, -R6, RZ ;  /* 0x80000006ec047210 */ /* 0x000fe40007ffe0ff */
[----:B--2---:R-:W-:Y:S02]  /*17800*/  IABS R26, R7 ;  /* 0x00000007001a7213 */ /* 0x004fe40000000000 */
[----:B------:R-:W-:Y:S01]  /*17810*/  IABS R7, R10 ;  /* 0x0000000a00077213 */ /* 0x000fe20000000000 */
[----:B---3--:R-:W-:Y:S01]  /*17820*/  FFMA.FTZ R10, R12, -UR12, R133 ;  /* 0x8000000c0c0a7c23 */ /* 0x008fe20008010085 */
[----:B------:R-:W-:Y:S02]  /*17830*/  IABS R4, R4 ;  /* 0x0000000400047213 */ /* 0x000fe40000000000 */
[----:B------:R-:W-:Y:S02]  /*17840*/  I2FP.F32.S32 R12, R26 ;  /* 0x0000001a000c7245 */ /* 0x000fe40000201400 */
[----:B------:R-:W-:Y:S02]  /*17850*/  I2FP.F32.S32 R4, R4 ;  /* 0x0000000400047245 */ /* 0x000fe40000201400 */
[----:B------:R-:W-:Y:S01]  /*17860*/  FSEL R26, R10, -INF , !P1 ;  /* 0xff8000000a1a7808 */ /* 0x000fe20004800000 */
[----:B-1----:R-:W-:Y:S01]  /*17870*/  FFMA.FTZ R9, R12, -UR12, R9 ;  /* 0x8000000c0c097c23 */ /* 0x002fe20008010009 */
[----:B------:R-:W-:Y:S01]  /*17880*/  ISETP.GT.AND P1, PT, R226, R8, PT ;  /* 0x00000008e200720c */ /* 0x000fe20003f24270 */
[----:B----4-:R-:W-:Y:S01]  /*17890*/  FFMA.FTZ R11, R4, -UR12, R11 ;  /* 0x8000000c040b7c23 */ /* 0x010fe2000801000b */
[----:B------:R-:W-:Y:S01]  /*178a0*/  IADD3 R4, PT, PT, R0, 0x19, RZ ;  /* 0x0000001900047810 */ /* 0x000fe20007ffe0ff */
[----:B------:R-:W-:Y:S01]  /*178b0*/  IMAD.IADD R0, R238, 0x1, -R2 ;  /* 0x00000001ee007824 */ /* 0x000fe200078e0a02 */
[----:B------:R-:W-:Y:S02]  /*178c0*/  I2FP.F32.S32 R7, R7 ;  /* 0x0000000700077245 */ /* 0x000fe40000201400 */
[----:B------:R-:W-:Y:S02]  /*178d0*/  FSEL R12, R9, -INF , !P1 ;  /* 0xff800000090c7808 */ /* 0x000fe40004800000 */
[----:B------:R-:W-:Y:S01]  /*178e0*/  ISETP.GE.AND P1, PT, R8, R230, PT ;  /* 0x000000e60800720c */ /* 0x000fe20003f26270 */
[----:B------:R-:W-:Y:S01]  /*178f0*/  FFMA.FTZ R10, R7, -UR12, R28 ;  /* 0x8000000c070a7c23 */ /* 0x000fe2000801001c */
[----:B------:R-:W-:Y:S02]  /*17900*/  IADD3 R9, PT, PT, R238, -R6, RZ ;  /* 0x80000006ee097210 */ /* 0x000fe40007ffe0ff */
[----:B------:R-:W-:Y:S02]  /*17910*/  FSEL R200, R22, -INF , !P0 ;  /* 0xff80000016c87808 */ /* 0x000fe40004000000 */
[----:B------:R-:W-:Y:S02]  /*17920*/  IABS R7, R0 ;  /* 0x0000000000077213 */ /* 0x000fe40000000000 */
[----:B------:R-:W-:Y:S02]  /*17930*/  FSEL R199, R23, -INF , !P1 ;  /* 0xff80000017c77808 */ /* 0x000fe40004800000 */
[----:B------:R-:W-:Y:S02]  /*17940*/  ISETP.GE.AND P0, PT, R8, R228, PT ;  /* 0x000000e40800720c */ /* 0x000fe40003f06270 */
[----:B------:R-:W-:Y:S02]  /*17950*/  IABS R0, R9 ;  /* 0x0000000900007213 */ /* 0x000fe40000000000 */
[----:B------:R-:W-:Y:S02]  /*17960*/  ISETP.GT.AND P1, PT, R224, R4, PT ;  /* 0x00000004e000720c */ /* 0x000fe40003f24270 */
[----:B------:R-:W-:Y:S02]  /*17970*/  FSEL R198, R24, -INF , !P3 ;  /* 0xff80000018c67808 */ /* 0x000fe40005800000 */
[----:B------:R-:W-:Y:S02]  /*17980*/  FSEL R190, R16, -INF , !P0 ;  /* 0xff80000010be7808 */ /* 0x000fe40004000000 */
[----:B------:R-:W-:Y:S02]  /*17990*/  ISETP.GT.AND P3, PT, R224, R5, PT ;  /* 0x00000005e000720c */ /* 0x000fe40003f64270 */
[----:B------:R-:W-:Y:S02]  /*179a0*/  I2FP.F32.S32 R0, R0 ;  /* 0x0000000000007245 */ /* 0x000fe40000201400 */
[----:B------:R-:W-:Y:S02]  /*179b0*/  FSEL R9, R11, -INF , !P1 ;  /* 0xff8000000b097808 */ /* 0x000fe40004800000 */
[-C--:B------:R-:W-:Y:S01]  /*179c0*/  ISETP.GE.AND P0, PT, R4, R228.reuse, PT ;  /* 0x000000e40400720c */ /* 0x080fe20003f06270 */
[----:B------:R-:W-:Y:S01]  /*179d0*/  FFMA.FTZ R0, R0, -UR12, R31 ;  /* 0x8000000c00007c23 */ /* 0x000fe2000801001f */
[----:B------:R-:W-:Y:S02]  /*179e0*/  FSEL R189, R21, -INF , !P2 ;  /* 0xff80000015bd7808 */ /* 0x000fe40005000000 */
[----:B------:R-:W-:Y:S02]  /*179f0*/  I2FP.F32.S32 R7, R7 ;  /* 0x0000000700077245 */ /* 0x000fe40000201400 */
[----:B------:R-:W-:Y:S02]  /*17a00*/  FSEL R10, R10, -INF , !P3 ;  /* 0xff8000000a0a7808 */ /* 0x000fe40005800000 */
[----:B------:R-:W-:Y:S01]  /*17a10*/  ISETP.GE.AND P2, PT, R5, R228, PT ;  /* 0x000000e40500720c */ /* 0x000fe20003f46270 */
[----:B------:R-:W-:Y:S01]  /*17a20*/  FFMA.FTZ R7, R7, -UR12, R30 ;  /* 0x8000000c07077c23 */ /* 0x000fe2000801001e */
[----:B------:R-:W-:Y:S02]  /*17a30*/  FSEL R191, R9, -INF , !P0 ;  /* 0xff80000009bf7808 */ /* 0x000fe40004000000 */
[----:B------:R-:W-:Y:S02]  /*17a40*/  FMNMX3.FTZ R135, R3, R136, R142, !PT ;  /* 0x0000008803877276 */ /* 0x000fe4000781008e */
[----:B------:R-:W-:Y:S02]  /*17a50*/  ISETP.GT.AND P0, PT, R226, R4, PT ;  /* 0x00000004e200720c */ /* 0x000fe40003f04270 */
[----:B------:R-:W-:Y:S02]  /*17a60*/  FSEL R192, R10, -INF , !P2 ;  /* 0xff8000000ac07808 */ /* 0x000fe40005000000 */
[----:B------:R-:W-:Y:S02]  /*17a70*/  FMNMX3.FTZ R135, R135, R20, R19, !PT ;  /* 0x0000001487877276 */ /* 0x000fe40007810013 */
[----:B------:R-:W-:Y:S02]  /*17a80*/  ISETP.GT.AND P2, PT, R226, R5, PT ;  /* 0x00000005e200720c */ /* 0x000fe40003f44270 */
[----:B------:R-:W-:Y:S02]  /*17a90*/  FSEL R140, R0, -INF , !P0 ;  /* 0xff800000008c7808 */ /* 0x000fe40004000000 */
[C---:B------:R-:W-:Y:S02]  /*17aa0*/  ISETP.GE.AND P3, PT, R8.reuse, R229, PT ;  /* 0x000000e50800720c */ /* 0x040fe40003f66270 */
[----:B------:R-:W-:Y:S02]  /*17ab0*/  ISETP.GE.AND P1, PT, R8, R231, PT ;  /* 0x000000e70800720c */ /* 0x000fe40003f26270 */
[----:B------:R-:W-:Y:S01]  /*17ac0*/  IADD3 R0, PT, PT, R223, -R2, RZ ;  /* 0x80000002df007210 */ /* 0x000fe20007ffe0ff */
[----:B------:R-:W-:Y:S01]  /*17ad0*/  IMAD.IADD R2, R239, 0x1, -R2 ;  /* 0x00000001ef027824 */ /* 0x000fe200078e0a02 */
[----:B------:R-:W-:Y:S02]  /*17ae0*/  IADD3 R8, PT, PT, R223, -R6, RZ ;  /* 0x80000006df087210 */ /* 0x000fe40007ffe0ff */
[----:B------:R-:W-:Y:S02]  /*17af0*/  FMNMX3.FTZ R135, R135, R189, R190, !PT ;  /* 0x000000bd87877276 */ /* 0x000fe400078100be */
[----:B------:R-:W-:Y:S02]  /*17b00*/  FSEL R137, R7, -INF , !P2 ;  /* 0xff80000007897808 */ /* 0x000fe40005000000 */
[-C--:B------:R-:W-:Y:S02]  /*17b10*/  ISETP.GE.AND P2, PT, R5, R229.reuse, PT ;  /* 0x000000e50500720c */ /* 0x080fe40003f46270 */
[----:B------:R-:W-:Y:S02]  /*17b20*/  ISETP.GE.AND P0, PT, R4, R229, PT ;  /* 0x000000e50400720c */ /* 0x000fe40003f06270 */
[----:B------:R-:W-:Y:S02]  /*17b30*/  IABS R7, R0 ;  /* 0x0000000000077213 */ /* 0x000fe40000000000 */
[----:B------:R-:W-:Y:S02]  /*17b40*/  IABS R0, R8 ;  /* 0x0000000800007213 */ /* 0x000fe40000000000 */
[----:B------:R-:W-:Y:S02]  /*17b50*/  FMNMX3.FTZ R135, R135, R192, R191, !PT ;  /* 0x000000c087877276 */ /* 0x000fe400078100bf */
[----:B------:R-:W-:Y:S02]  /*17b60*/  FSEL R201, R26, -INF , !P6 ;  /* 0xff8000001ac97808 */ /* 0x000fe40007000000 */
[----:B------:R-:W-:Y:S01]  /*17b70*/  FSEL R193, R12, -INF , !P3 ;  /* 0xff8000000cc17808 */ /* 0x000fe20005800000 */
[----:B------:R-:W1:Y:S01]  /*17b80*/  SHFL.BFLY PT, R9, R135, 0x2, 0x1f ;  /* 0x0c401f0087097f89 */ /* 0x000e6200000e0000 */
[----:B------:R-:W-:Y:S02]  /*17b90*/  FSEL R137, R137, -INF , !P2 ;  /* 0xff80000089897808 */ /* 0x000fe40005000000 */
[----:B------:R-:W-:Y:S02]  /*17ba0*/  FSEL R140, R140, -INF , !P0 ;  /* 0xff8000008c8c7808 */ /* 0x000fe40004000000 */
[C---:B------:R-:W-:Y:S02]  /*17bb0*/  ISETP.GE.AND P3, PT, R5.reuse, R230, PT ;  /* 0x000000e60500720c */ /* 0x040fe40003f66270 */
[----:B------:R-:W-:Y:S02]  /*17bc0*/  ISETP.GE.AND P0, PT, R5, R231, PT ;  /* 0x000000e70500720c */ /* 0x000fe40003f06270 */
[-C--:B------:R-:W-:Y:S02]  /*17bd0*/  ISETP.GT.AND P6, PT, R225, R5.reuse, PT ;  /* 0x00000005e100720c */ /* 0x080fe40003fc4270 */
[----:B------:R-:W-:Y:S02]  /*17be0*/  ISETP.GT.AND P2, PT, R227, R5, PT ;  /* 0x00000005e300720c */ /* 0x000fe40003f44270 */
[----:B------:R-:W-:Y:S02]  /*17bf0*/  I2FP.F32.S32 R5, R0 ;  /* 0x0000000000057245 */ /* 0x000fe40000201400 */
[----:B------:R-:W-:Y:S02]  /*17c00*/  FMNMX3.FTZ R0, R139, R143, R180, !PT ;  /* 0x0000008f8b007276 */ /* 0x000fe400078100b4 */
[----:B------:R-:W-:Y:S01]  /*17c10*/  IABS R10, R2 ;  /* 0x00000002000a7213 */ /* 0x000fe20000000000 */
[----:B------:R-:W-:Y:S01]  /*17c20*/  FFMA.FTZ R5, R5, -UR12, R33 ;  /* 0x8000000c05057c23 */ /* 0x000fe20008010021 */
[----:B------:R-:W-:Y:S02]  /*17c30*/  FMNMX3.FTZ R0, R0, R18, R17, !PT ;  /* 0x0000001200007276 */ /* 0x000fe40007810011 */
[----:B------:R-:W-:Y:S02]  /*17c40*/  I2FP.F32.S32 R7, R7 ;  /* 0x0000000700077245 */ /* 0x000fe40000201400 */
[----:B------:R-:W-:Y:S02]  /*17c50*/  FMNMX3.FTZ R0, R0, R201, R193, !PT ;  /* 0x000000c900007276 */ /* 0x000fe400078100c1 */
[----:B-1----:R-:W-:Y:S01]  /*17c60*/  FMNMX.FTZ R135, R135, R9, !PT ;  /* 0x0000000987877209 */ /* 0x002fe20007810000 */
[----:B------:R-:W-:Y:S01]  /*17c70*/  FFMA.FTZ R8, R7, -UR12, R32 ;  /* 0x8000000c07087c23 */ /* 0x000fe20008010020 */
[----:B------:R-:W-:Y:S01]  /*17c80*/  FMNMX3.FTZ R0, R0, R137, R140, !PT ;  /* 0x0000008900007276 */ /* 0x000fe2000781008c */
[----:B------:R-:W1:Y:S01]  /*17c90*/  MUFU.TANH R7, R34 ;  /* 0x0000002200077308 */ /* 0x000e620000002400 */
[----:B------:R-:W-:Y:S01]  /*17ca0*/  IADD3 R6, PT, PT, R239, -R6, RZ ;  /* 0x80000006ef067210 */ /* 0x000fe20007ffe0ff */
[----:B------:R-:W2:Y:S01]  /*17cb0*/  SHFL.BFLY PT, R9, R135, 0x1, 0x1f ;  /* 0x0c201f0087097f89 */ /* 0x000ea200000e0000 */
[----:B------:R-:W-:Y:S02]  /*17cc0*/  FSEL R195, R27, -INF , !P1 ;  /* 0xff8000001bc37808 */ /* 0x000fe40004800000 */
[----:B------:R-:W-:Y:S05]  /*17cd0*/  IABS R11, R6 ;  /* 0x00000006000b7213 */ /* 0x000fea0000000000 */
[----:B------:R-:W3:Y:S01]  /*17ce0*/  SHFL.BFLY PT, R2, R0, 0x2, 0x1f ;  /* 0x0c401f0000027f89 */ /* 0x000ee200000e0000 */
[----:B------:R-:W-:Y:S02]  /*17cf0*/  FSEL R6, R8, -INF , !P6 ;  /* 0xff80000008067808 */ /* 0x000fe40007000000 */
[----:B------:R-:W-:Y:S02]  /*17d00*/  I2FP.F32.S32 R11, R11 ;  /* 0x0000000b000b7245 */ /* 0x000fe40000201400 */
[----:B------:R-:W-:Y:S02]  /*17d10*/  I2FP.F32.S32 R10, R10 ;  /* 0x0000000a000a7245 */ /* 0x000fe40000201400 */
[----:B------:R-:W-:Y:S02]  /*17d20*/  ISETP.GT.AND P1, PT, R225, R4, PT ;  /* 0x00000004e100720c */ /* 0x000fe40003f24270 */
[----:B------:R-:W-:Y:S01]  /*17d30*/  FSEL R194, R6, -INF , !P3 ;  /* 0xff80000006c27808 */ /* 0x000fe20005800000 */
[----:B------:R-:W-:Y:S01]  /*17d40*/  FFMA.FTZ R6, R11, -UR12, R35 ;  /* 0x8000000c0b067c23 */ /* 0x000fe20008010023 */
[----:B------:R-:W-:Y:S01]  /*17d50*/  FSEL R8, R5, -INF , !P1 ;  /* 0xff80000005087808 */ /* 0x000fe20004800000 */
[----:B-1----:R-:W-:Y:S01]  /*17d60*/  FFMA.FTZ R7, R10, -UR12, R7 ;  /* 0x8000000c0a077c23 */ /* 0x002fe20008010007 */
[C---:B------:R-:W-:Y:S02]  /*17d70*/  ISETP.GE.AND P6, PT, R4.reuse, R230, PT ;  /* 0x000000e60400720c */ /* 0x040fe40003fc6270 */
[----:B------:R-:W-:Y:S02]  /*17d80*/  ISETP.GE.AND P3, PT, R4, R231, PT ;  /* 0x000000e70400720c */ /* 0x000fe40003f66270 */
[----:B------:R-:W-:Y:S02]  /*17d90*/  ISETP.GT.AND P1, PT, R227, R4, PT ;  /* 0x00000004e300720c */ /* 0x000fe40003f24270 */
[----:B------:R-:W-:Y:S02]  /*17da0*/  FMNMX3.FTZ R4, R138, R178, R177, !PT ;  /* 0x000000b28a047276 */ /* 0x000fe400078100b1 */
[----:B--2---:R-:W-:Y:S02]  /*17db0*/  FMNMX.FTZ R135, R135, R9, !PT ;  /* 0x0000000987877209 */ /* 0x004fe40007810000 */
[----:B------:R-:W-:Y:S02]  /*17dc0*/  FSEL R6, R6, -INF , !P1 ;  /* 0xff80000006067808 */ /* 0x000fe40004800000 */
[----:B---3--:R-:W-:Y:S01]  /*17dd0*/  FMNMX.FTZ R0, R0, R2, !PT ;  /* 0x0000000200007209 */ /* 0x008fe20007810000 */
[----:B------:R-:W-:Y:S01]  /*17de0*/  FMUL.FTZ R141, R135, UR4 ;  /* 0x00000004878d7c20 */ /* 0x000fe20008410000 */
[----:B------:R-:W-:Y:S02]  /*17df0*/  FMNMX3.FTZ R4, R4, R25, R15, !PT ;  /* 0x0000001904047276 */ /* 0x000fe4000781000f */
[----:B------:R-:W-:Y:S01]  /*17e00*/  FSEL R7, R7, -INF , !P2 ;  /* 0xff80000007077808 */ /* 0x000fe20005000000 */
[----:B------:R-:W1:Y:S01]  /*17e10*/  SHFL.BFLY PT, R2, R0, 0x1, 0x1f ;  /* 0x0c201f0000027f89 */ /* 0x000e6200000e0000 */
[----:B------:R-:W-:Y:S02]  /*17e20*/  FSETP.NEU.FTZ.AND P1, PT, R135, -INF , PT ;  /* 0xff8000008700780b */ /* 0x000fe40003f3d000 */
[----:B------:R-:W-:Y:S02]  /*17e30*/  FMNMX3.FTZ R4, R4, R200, R195, !PT ;  /* 0x000000c804047276 */ /* 0x000fe400078100c3 */
[----:B------:R-:W-:Y:S02]  /*17e40*/  FSEL R203, R7, -INF , !P0 ;  /* 0xff80000007cb7808 */ /* 0x000fe40004000000 */
[----:B------:R-:W-:Y:S02]  /*17e50*/  FSEL R202, R6, -INF , !P3 ;  /* 0xff80000006ca7808 */ /* 0x000fe40005800000 */
[----:B------:R-:W-:Y:S02]  /*17e60*/  FSEL R141, R141, RZ, P1 ;  /* 0x000000ff8d8d7208 */ /* 0x000fe40000800000 */
[----:B------:R-:W-:Y:S02]  /*17e70*/  FMNMX3.FTZ R133, R4, R203, R202, !PT ;  /* 0x000000cb04857276 */ /* 0x000fe400078100ca */
[----:B------:R-:W-:Y:S01]  /*17e80*/  FMNMX3.FTZ R5, R132, R176, R179, !PT ;  /* 0x000000b084057276 */ /* 0x000fe200078100b3 */
[----:B------:R-:W-:Y:S01]  /*17e90*/  FFMA.FTZ R4, R136, UR4, -R141 ;  /* 0x0000000488047c23 */ /* 0x000fe2000801088d */
[----:B------:R-:W-:Y:S01]  /*17ea0*/  FSEL R197, R8, -INF , !P6 ;  /* 0xff80000008c57808 */ /* 0x000fe20007000000 */
[----:B------:R-:W2:Y:S01]  /*17eb0*/  SHFL.BFLY PT, R6, R133, 0x2, 0x1f ;  /* 0x0c401f0085067f89 */ /* 0x000ea200000e0000 */
[----:B------:R-:W-:Y:S01]  /*17ec0*/  FMNMX3.FTZ R5, R5, R13, R14, !PT ;  /* 0x0000000d05057276 */ /* 0x000fe2000781000e */
[----:B------:R3:W-:Y:S03]  /*17ed0*/  MUFU.EX2 R206, R4 ;  /* 0x0000000400ce7308 */ /* 0x0007e60000000800 */
[----:B------:R-:W-:Y:S02]  /*17ee0*/  FMNMX3.FTZ R5, R5, R198, R199, !PT ;  /* 0x000000c605057276 */ /* 0x000fe400078100c7 */
[----:B-1----:R-:W-:Y:S01]  /*17ef0*/  FMNMX.FTZ R136, R0, R2, !PT ;  /* 0x0000000200887209 */ /* 0x002fe20007810000 */
[----:B------:R-:W-:Y:S01]  /*17f00*/  FFMA.FTZ R0, R20, UR4, -R141 ;  /* 0x0000000414007c23 */ /* 0x000fe2000801088d */
[----:B------:R-:W-:Y:S01]  /*17f10*/  FMNMX3.FTZ R134, R5, R194, R197, !PT ;  /* 0x000000c205867276 */ /* 0x000fe200078100c5 */
[----:B------:R-:W-:Y:S01]  /*17f20*/  LDSM.16.MT88.4 R20, [R212+0xa000] ;  /* 0x00a00000d414783b */ /* 0x000fe20000004200 */
[C---:B------:R-:W-:Y:S01]  /*17f30*/  FSETP.NEU.FTZ.AND P0, PT, R136.reuse, -INF , PT ;  /* 0xff8000008800780b */ /* 0x040fe20003f1d000 */
[----:B------:R1:W-:Y:S01]  /*17f40*/  MUFU.EX2 R252, R0 ;  /* 0x0000000000fc7308 */ /* 0x0003e20000000800 */
[----:B------:R-:W-:Y:S05]  /*17f50*/  FMUL.FTZ R188, R136, UR4 ;  /* 0x0000000488bc7c20 */ /* 0x000fea0008410000 */
[----:B------:R-:W-:Y:S01]  /*17f60*/  FSEL R188, R188, RZ, P0 ;  /* 0x000000ffbcbc7208 */ /* 0x000fe20000000000 */
[----:B------:R-:W4:Y:S01]  /*17f70*/  SHFL.BFLY PT, R5, R134, 0x2, 0x1f ;  /* 0x0c401f0086057f89 */ /* 0x000f2200000e0000 */
[--C-:B---3--:R-:W-:Y:S01]  /*17f80*/  FFMA.FTZ R4, R142, UR4, -R141.reuse ;  /* 0x000000048e047c23 */ /* 0x108fe2000801088d */
[----:B--2---:R-:W-:Y:S03]  /*17f90*/  FMNMX.FTZ R133, R133, R6, !PT ;  /* 0x0000000685857209 */ /* 0x004fe60007810000 */
[----:B------:R2:W-:Y:S01]  /*17fa0*/  MUFU.EX2 R205, R4 ;  /* 0x0000000400cd7308 */ /* 0x0005e20000000800 */
[--C-:B------:R-:W-:Y:S01]  /*17fb0*/  FFMA.FTZ R137, R137, UR4, -R188.reuse ;  /* 0x0000000489897c23 */ /* 0x100fe200080108bc */
[--C-:B------:R-:W-:Y:S01]  /*17fc0*/  FFMA.FTZ R140, R140, UR4, -R188.reuse ;  /* 0x000000048c8c7c23 */ /* 0x100fe200080108bc */
[----:B------:R-:W3:Y:S01]  /*17fd0*/  SHFL.BFLY PT, R2, R133, 0x1, 0x1f ;  /* 0x0c201f0085027f89 */ /* 0x000ee200000e0000 */
[----:B-1----:R-:W-:Y:S06]  /*17fe0*/  FFMA.FTZ R0, R19, UR4, -R141 ;  /* 0x0000000413007c23 */ /* 0x002fec000801088d */
[----:B------:R-:W-:Y:S10]  /*17ff0*/  MUFU.EX2 R210, R137 ;  /* 0x0000008900d27308 */ /* 0x000ff40000000800 */
[----:B------:R1:W5:Y:S01]  /*18000*/  MUFU.EX2 R204, R0 ;  /* 0x0000000000cc7308 */ /* 0x0003620000000800 */
[----:B----4-:R-:W-:Y:S05]  /*18010*/  FMNMX.FTZ R134, R134, R5, !PT ;  /* 0x0000000586867209 */ /* 0x010fea0007810000 */
[----:B--2---:R-:W2:Y:S01]  /*18020*/  SHFL.BFLY PT, R4, R134, 0x1, 0x1f ;  /* 0x0c201f0086047f89 */ /* 0x004ea200000e0000 */
[----:B---3--:R-:W-:Y:S04]  /*18030*/  FMNMX.FTZ R133, R133, R2, !PT ;  /* 0x0000000285857209 */ /* 0x008fe80007810000 */
[----:B------:R-:W-:Y:S01]  /*18040*/  FSETP.NEU.FTZ.AND P2, PT, R133, -INF , PT ;  /* 0xff8000008500780b */ /* 0x000fe20003f5d000 */
[--C-:B-1----:R-:W-:Y:S01]  /*18050*/  FFMA.FTZ R0, R143, UR4, -R188.reuse ;  /* 0x000000048f007c23 */ /* 0x102fe200080108bc */
[----:B------:R-:W-:Y:S01]  /*18060*/  FMUL.FTZ R143, R133, UR4 ;  /* 0x00000004858f7c20 */ /* 0x000fe20008410000 */
[----:B-----5:R-:W-:Y:S02]  /*18070*/  F2FP.BF16.F32.PACK_AB R182, R204, R252 ;  /* 0x000000fcccb6723e */ /* 0x020fe400000010ff */
[----:B------:R1:W-:Y:S02]  /*18080*/  MUFU.EX2 R248, R0 ;  /* 0x0000000000f87308 */ /* 0x0003e40000000800 */
[----:B------:R-:W-:Y:S02]  /*18090*/  FSEL R143, R143, RZ, P2 ;  /* 0x000000ff8f8f7208 */ /* 0x000fe40001000000 */
[----:B--2---:R-:W-:Y:S04]  /*180a0*/  FMNMX.FTZ R134, R134, R4, !PT ;  /* 0x0000000486867209 */ /* 0x004fe80007810000 */
[C---:B------:R-:W-:Y:S01]  /*180b0*/  FSETP.NEU.FTZ.AND P3, PT, R134.reuse, -INF , PT ;  /* 0xff8000008600780b */ /* 0x040fe20003f7d000 */
[----:B------:R-:W-:Y:S01]  /*180c0*/  FMUL.FTZ R142, R134, UR4 ;  /* 0x00000004868e7c20 */ /* 0x000fe20008410000 */
[----:B-1----:R-:W-:Y:S01]  /*180d0*/  FFMA.FTZ R0, R180, UR4, -R188 ;  /* 0x00000004b4007c23 */ /* 0x002fe200080108bc */
[----:B------:R-:W-:Y:S03]  /*180e0*/  F2FP.BF16.F32.PACK_AB R180, R205, R206 ;  /* 0x000000cecdb4723e */ /* 0x000fe600000010ff */
[----:B------:R1:W2:Y:S01]  /*180f0*/  MUFU.EX2 R251, R0 ;  /* 0x0000000000fb7308 */ /* 0x0002a20000000800 */
[----:B------:R-:W-:Y:S05]  /*18100*/  FSEL R142, R142, RZ, P3 ;  /* 0x000000ff8e8e7208 */ /* 0x000fea0001800000 */
[--C-:B------:R-:W-:Y:S01]  /*18110*/  FFMA.FTZ R2, R13, UR4, -R142.reuse ;  /* 0x000000040d027c23 */ /* 0x100fe2000801088e */
[--C-:B------:R-:W-:Y:S01]  /*18120*/  FFMA.FTZ R4, R176, UR4, -R142.reuse ;  /* 0x00000004b0047c23 */ /* 0x100fe2000801088e */
[----:B------:R-:W-:Y:S02]  /*18130*/  FFMA.FTZ R137, R198, UR4, -R142 ;  /* 0x00000004c6897c23 */ /* 0x000fe4000801088e */
[----:B------:R3:W-:Y:S01]  /*18140*/  MUFU.EX2 R244, R2 ;  /* 0x0000000200f47308 */ /* 0x0007e20000000800 */
[--C-:B-1----:R-:W-:Y:S09]  /*18150*/  FFMA.FTZ R0, R18, UR4, -R188.reuse ;  /* 0x0000000412007c23 */ /* 0x102ff200080108bc */
[----:B------:R-:W-:Y:S01]  /*18160*/  MUFU.EX2 R245, R4 ;  /* 0x0000000400f57308 */ /* 0x000fe20000000800 */
[----:B--2---:R-:W-:Y:S09]  /*18170*/  F2FP.BF16.F32.PACK_AB R181, R251, R248 ;  /* 0x000000f8fbb5723e */ /* 0x004ff200000010ff */
[----:B------:R1:W-:Y:S01]  /*18180*/  MUFU.EX2 R250, R0 ;  /* 0x0000000000fa7308 */ /* 0x0003e20000000800 */
[--C-:B---3--:R-:W-:Y:S09]  /*18190*/  FFMA.FTZ R2, R15, UR4, -R143.reuse ;  /* 0x000000040f027c23 */ /* 0x108ff2000801088f */
[----:B------:R-:W-:Y:S10]  /*181a0*/  MUFU.EX2 R240, R2 ;  /* 0x0000000200f07308 */ /* 0x000ff40000000800 */
[----:B------:R2:W-:Y:S01]  /*181b0*/  MUFU.EX2 R209, R137 ;  /* 0x0000008900d17308 */ /* 0x0005e20000000800 */
[----:B-1----:R-:W-:Y:S09]  /*181c0*/  FFMA.FTZ R0, R17, UR4, -R188 ;  /* 0x0000000411007c23 */ /* 0x002ff200080108bc */
[----:B------:R1:W3:Y:S01]  /*181d0*/  MUFU.EX2 R249, R0 ;  /* 0x0000000000f97308 */ /* 0x0002e20000000800 */
[--C-:B--2---:R-:W-:Y:S09]  /*181e0*/  FFMA.FTZ R137, R199, UR4, -R142.reuse ;  /* 0x00000004c7897c23 */ /* 0x104ff2000801088e */
[----:B------:R2:W-:Y:S01]  /*181f0*/  MUFU.EX2 R208, R137 ;  /* 0x0000008900d07308 */ /* 0x0005e20000000800 */
[--C-:B-1----:R-:W-:Y:S01]  /*18200*/  FFMA.FTZ R0, R179, UR4, -R142.reuse ;  /* 0x00000004b3007c23 */ /* 0x102fe2000801088e */
[----:B---3--:R-:W-:Y:S08]  /*18210*/  F2FP.BF16.F32.PACK_AB R183, R249, R250 ;  /* 0x000000faf9b7723e */ /* 0x008ff000000010ff */
[----:B------:R1:W3:Y:S01]  /*18220*/  MUFU.EX2 R247, R0 ;  /* 0x0000000000f77308 */ /* 0x0002e20000000800 */
[--C-:B--2---:R-:W-:Y:S09]  /*18230*/  FFMA.FTZ R137, R200, UR4, -R143.reuse ;  /* 0x00000004c8897c23 */ /* 0x104ff2000801088f */
[----:B------:R2:W-:Y:S01]  /*18240*/  MUFU.EX2 R207, R137 ;  /* 0x0000008900cf7308 */ /* 0x0005e20000000800 */
[--C-:B-1----:R-:W-:Y:S01]  /*18250*/  FFMA.FTZ R0, R178, UR4, -R143.reuse ;  /* 0x00000004b2007c23 */ /* 0x102fe2000801088f */
[----:B---3--:R-:W-:Y:S08]  /*18260*/  F2FP.BF16.F32.PACK_AB R176, R247, R245 ;  /* 0x000000f5f7b0723e */ /* 0x008ff000000010ff */
[----:B------:R1:W-:Y:S01]  /*18270*/  MUFU.EX2 R242, R0 ;  /* 0x0000000000f27308 */ /* 0x0003e20000000800 */
[--C-:B--2---:R-:W-:Y:S01]  /*18280*/  FFMA.FTZ R137, R195, UR4, -R143.reuse ;  /* 0x00000004c3897c23 */ /* 0x104fe2000801088f */
[--C-:B-1----:R-:W-:Y:S08]  /*18290*/  FFMA.FTZ R0, R177, UR4, -R143.reuse ;  /* 0x00000004b1007c23 */ /* 0x102ff0000801088f */
[----:B------:R1:W2:Y:S02]  /*182a0*/  MUFU.EX2 R243, R0 ;  /* 0x0000000000f37308 */ /* 0x0002a40000000800 */
[----:B-1----:R-:W-:Y:S01]  /*182b0*/  FFMA.FTZ R0, R14, UR4, -R142 ;  /* 0x000000040e007c23 */ /* 0x002fe2000801088e */
[----:B--2---:R-:W-:Y:S07]  /*182c0*/  F2FP.BF16.F32.PACK_AB R177, R243, R242 ;  /* 0x000000f2f3b1723e */ /* 0x004fee00000010ff */
[----:B------:R1:W2:Y:S02]  /*182d0*/  MUFU.EX2 R246, R0 ;  /* 0x0000000000f67308 */ /* 0x0002a40000000800 */
[----:B-1----:R-:W-:Y:S01]  /*182e0*/  FFMA.FTZ R0, R25, UR4, -R143 ;  /* 0x0000000419007c23 */ /* 0x002fe2000801088f */
[----:B--2---:R-:W-:Y:S07]  /*182f0*/  F2FP.BF16.F32.PACK_AB R178, R246, R244 ;  /* 0x000000f4f6b2723e */ /* 0x004fee00000010ff */
        /* <DEDUP_REMOVED lines=106> */
[----:B------:R-:W-:Y:S01]  /*189a0*/  FMUL.FTZ R69, R3, R69 ;  /* 0x0000004503457220 */ /* 0x000fe20000410000 */
        /* <DEDUP_REMOVED lines=66> */
[----:B------:R1:W3:Y:S01]  /*18dd0*/  MUFU.EX2 R205, R137 ;  /* 0x0000008900cd7308 */ /* 0x0002e20000000800 */
[C---:B------:R-:W-:Y:S01]  /*18de0*/  FMUL.FTZ R100, R3.reuse, R100 ;  /* 0x0000006403647220 */ /* 0x040fe20000410000 */
[C---:B------:R-:W-:Y:S01]  /*18df0*/  FMUL.FTZ R129, R3.reuse, R129 ;  /* 0x0000008103817220 */ /* 0x040fe20000410000 */
[C---:B------:R-:W-:Y:S01]  /*18e00*/  HMMA.16816.F32.BF16 R80, R176.reuse, R146, R80 ;  /* 0x00000092b050723c */ /* 0x040fe20000041850 */
[----:B------:R-:W4:Y:S03]  /*18e10*/  LDSM.16.MT88.4 R144, [R196+0x1000] ;  /* 0x00100000c490783b */ /* 0x000f260000004200 */
[C---:B------:R-:W-:Y:S01]  /*18e20*/  FMUL.FTZ R101, R3.reuse, R101 ;  /* 0x0000006503657220 */ /* 0x040fe20000410000 */
[C---:B------:R-:W-:Y:S01]  /*18e30*/  FMUL.FTZ R130, R2.reuse, R130 ;  /* 0x0000008202827220 */ /* 0x040fe20000410000 */
[C---:B------:R-:W-:Y:S01]  /*18e40*/  FMUL.FTZ R102, R2.reuse, R102 ;  /* 0x0000006602667220 */ /* 0x040fe20000410000 */
[C---:B------:R-:W-:Y:S01]  /*18e50*/  FMUL.FTZ R131, R2.reuse, R131 ;  /* 0x0000008302837220 */ /* 0x040fe20000410000 */
[-C--:B--2---:R-:W-:Y:S03]  /*18e60*/  HMMA.16816.F32.BF16 R84, R176, R148.reuse, R84 ;  /* 0x00000094b054723c */ /* 0x084fe60000041854 */
[----:B------:R-:W-:Y:S01]  /*18e70*/  FMUL.FTZ R103, R2, R103 ;  /* 0x0000006702677220 */ /* 0x000fe20000410000 */
[----:B------:R-:W-:Y:S01]  /*18e80*/  MOV R152, R206 ;  /* 0x000000ce00987202 */ /* 0x000fe20000000f00 */
[----:B------:R-:W-:Y:S01]  /*18e90*/  FMUL.FTZ R112, R3, R112 ;  /* 0x0000007003707220 */ /* 0x000fe20000410000 */
[--C-:B-1----:R-:W-:Y:S01]  /*18ea0*/  FFMA.FTZ R137, R194, UR4, -R142.reuse ;  /* 0x00000004c2897c23 */ /* 0x102fe2000801088e */
[----:B------:R-:W-:Y:S01]  /*18eb0*/  FFMA.FTZ R142, R197, UR4, -R142 ;  /* 0x00000004c58e7c23 */ /* 0x000fe2000801088e */
[C---:B------:R-:W-:Y:S01]  /*18ec0*/  HMMA.16816.F32.BF16 R88, R180.reuse, R148, R88 ;  /* 0x00000094b458723c */ /* 0x040fe20000041858 */
[----:B------:R-:W-:Y:S01]  /*18ed0*/  LDSM.16.MT88.4 R192, [R215+0xb800] ;  /* 0x00b80000d7c0783b */ /* 0x000fe20000004200 */
[----:B------:R1:W-:Y:S02]  /*18ee0*/  MUFU.EX2 R206, R137 ;  /* 0x0000008900ce7308 */ /* 0x0003e40000000800 */
[----:B---3--:R-:W-:Y:S01]  /*18ef0*/  F2FP.BF16.F32.PACK_AB R141, R205, R207 ;  /* 0x000000cfcd8d723e */ /* 0x008fe200000010ff */
[C---:B------:R-:W-:Y:S01]  /*18f00*/  FMUL.FTZ R113, R3.reuse, R113 ;  /* 0x0000007103717220 */ /* 0x040fe20000410000 */
[C---:B------:R-:W-:Y:S01]  /*18f10*/  FMUL.FTZ R114, R2.reuse, R114 ;  /* 0x0000007202727220 */ /* 0x040fe20000410000 */
[C---:B------:R-:W-:Y:S01]  /*18f20*/  FMUL.FTZ R115, R2.reuse, R115 ;  /* 0x0000007302737220 */ /* 0x040fe20000410000 */
[-C--:B------:R-:W-:Y:S04]  /*18f30*/  HMMA.16816.F32.BF16 R92, R180, R150.reuse, R92 ;  /* 0x00000096b45c723c */ /* 0x080fe8000004185c */
[----:B------:R-:W2:Y:S01]  /*18f40*/  MUFU.EX2 R204, R142 ;  /* 0x0000008e00cc7308 */ /* 0x000ea20000000800 */
[C---:B------:R-:W-:Y:S01]  /*18f50*/  FMUL.FTZ R116, R3.reuse, R116 ;  /* 0x0000007403747220 */ /* 0x040fe20000410000 */
[----:B------:R-:W-:Y:S01]  /*18f60*/  FMUL.FTZ R117, R3, R117 ;  /* 0x0000007503757220 */ /* 0x000fe20000410000 */
[C---:B------:R-:W-:Y:S01]  /*18f70*/  FMUL.FTZ R118, R2.reuse, R118 ;  /* 0x0000007602767220 */ /* 0x040fe20000410000 */
[----:B------:R-:W-:Y:S01]  /*18f80*/  FMUL.FTZ R119, R2, R119 ;  /* 0x0000007702777220 */ /* 0x000fe20000410000 */
[C---:B------:R-:W-:Y:S01]  /*18f90*/  HMMA.16816.F32.BF16 R96, R176.reuse, R150, R96 ;  /* 0x00000096b060723c */ /* 0x040fe20000041860 */
[----:B------:R3:W5:Y:S03]  /*18fa0*/  LDSM.16.MT88.4 R148, [R138+0x1000] ;  /* 0x001000008a94783b */ /* 0x0007660000004200 */
[--C-:B-1----:R-:W-:Y:S01]  /*18fb0*/  FFMA.FTZ R137, R203, UR4, -R143.reuse ;  /* 0x00000004cb897c23 */ /* 0x102fe2000801088f */
[----:B------:R-:W-:Y:S03]  /*18fc0*/  FFMA.FTZ R143, R202, UR4, -R143 ;  /* 0x00000004ca8f7c23 */ /* 0x000fe6000801088f */
[----:B------:R-:W-:Y:S01]  /*18fd0*/  MUFU.EX2 R139, R137 ;  /* 0x00000089008b7308 */ /* 0x000fe20000000800 */
[-C--:B----4-:R-:W-:Y:S01]  /*18fe0*/  HMMA.16816.F32.BF16 R100, R176, R144.reuse, R100 ;  /* 0x00000090b064723c */ /* 0x090fe20000041864 */
[----:B------:R-:W-:Y:S02]  /*18ff0*/  LDSM.16.MT88.4 R200, [R219+0x1800] ;  /* 0x00180000dbc8783b */ /* 0x000fe40000004200 */
[----:B--2---:R-:W-:Y:S06]  /*19000*/  F2FP.BF16.F32.PACK_AB R142, R204, R206 ;  /* 0x000000cecc8e723e */ /* 0x004fec00000010ff */
[----:B------:R1:W-:Y:S01]  /*19010*/  MUFU.EX2 R137, R140 ;  /* 0x0000008c00897308 */ /* 0x0003e20000000800 */
[C---:B------:R-:W-:Y:S09]  /*19020*/  HMMA.16816.F32.BF16 R104, R180.reuse, R144, R104 ;  /* 0x00000090b468723c */ /* 0x040ff20000041868 */
[----:B---3--:R-:W2:Y:S01]  /*19030*/  MUFU.EX2 R138, R143 ;  /* 0x0000008f008a7308 */ /* 0x008ea20000000800 */
[-C--:B------:R-:W-:Y:S08]  /*19040*/  HMMA.16816.F32.BF16 R108, R180, R146.reuse, R108 ;  /* 0x00000092b46c723c */ /* 0x080ff0000004186c */
[C---:B------:R-:W-:Y:S04]  /*19050*/  HMMA.16816.F32.BF16 R112, R176.reuse, R146, R112 ;  /* 0x00000092b070723c */ /* 0x040fe80000041870 */
[----:B-1----:R-:W-:Y:S04]  /*19060*/  F2FP.BF16.F32.PACK_AB R140, R208, R209 ;  /* 0x000000d1d08c723e */ /* 0x002fe800000010ff */
[-C--:B-----5:R-:W-:Y:S03]  /*19070*/  HMMA.16816.F32.BF16 R116, R176, R148.reuse, R116 ;  /* 0x00000094b074723c */ /* 0x0a0fe60000041874 */
[----:B--2---:R-:W-:Y:S05]  /*19080*/  F2FP.BF16.F32.PACK_AB R143, R138, R139 ;  /* 0x0000008b8a8f723e */ /* 0x004fea00000010ff */
        /* <DEDUP_REMOVED lines=17> */
[----:B------:R-:W5:Y:S03]  /*191a0*/  LDL.LU R11, [R1+0x1c] ;  /* 0x00001c00010b7983 */ /* 0x000f660000300800 */
        /* <DEDUP_REMOVED lines=61> */
[----:B------:R-:W-:Y:S01]  /*19580*/  IMAD.MOV.U32 R139, RZ, RZ, R136 ;  /* 0x000000ffff8b7224 */ /* 0x000fe200078e0088 */
[----:B------:R-:W-:Y:S01]  /*19590*/  STL [R1+0x18], R4 ;  /* 0x0000180401007387 */ /* 0x000fe20000100800 */
[----:B------:R-:W-:Y:S01]  /*195a0*/  FADD.FTZ R3, R137, R3 ;  /* 0x0000000389037221 */ /* 0x000fe20000010000 */
[----:B------:R-:W-:Y:S01]  /*195b0*/  FADD.FTZ R0, R138, R0 ;  /* 0x000000008a007221 */ /* 0x000fe20000010000 */
[----:B------:R-:W-:Y:S03]  /*195c0*/  MOV R138, R133 ;  /* 0x00000085008a7202 */ /* 0x000fe60000000f00 */
[----:B------:R1:W-:Y:S04]  /*195d0*/  STL [R1+0x1c], R3 ;  /* 0x00001c0301007387 */ /* 0x0003e80000100800 */
[----:B------:R2:W-:Y:S04]  /*195e0*/  STL [R1+0x10], R2 ;  /* 0x0000100201007387 */ /* 0x0005e80000100800 */
[----:B------:R2:W-:Y:S01]  /*195f0*/  STL [R1+0x14], R0 ;  /* 0x0000140001007387 */ /* 0x0005e20000100800 */
[----:B-1----:R-:W-:Y:S01]  /*19600*/  MOV R3, R135 ;  /* 0x0000008700037202 */ /* 0x002fe20000000f00 */
[----:B------:R-:W-:Y:S06]  /*19610*/  BRA.U UP0, `(.L_x_2818) ;  /* 0xffffffc500b47547 */ /* 0x000fec000b83ffff */
.L_x_2817:
[----:B-1----:R-:W2:Y:S04]  /*19620*/  LDL.LU R4, [R1+0x10] ;  /* 0x0000100001047983 */ /* 0x002ea80000300800 */
[----:B------:R-:W5:Y:S04]  /*19630*/  LDL.LU R7, [R1+0x14] ;  /* 0x0000140001077983 */ /* 0x000f680000300800 */
[----:B------:R-:W3:Y:S04]  /*19640*/  LDL.LU R6, [R1+0x18] ;  /* 0x0000180001067983 */ /* 0x000ee80000300800 */
[----:B------:R-:W4:Y:S04]  /*19650*/  LDL.LU R5, [R1+0x1c] ;  /* 0x00001c0001057983 */ /* 0x000f280000300800 */
[----:B------:R-:W3:Y:S04]  /*19660*/  LDL.LU R9, [R1+0x20] ;  /* 0x0000200001097983 */ /* 0x000ee80000300800 */
[----:B------:R-:W3:Y:S01]  /*19670*/  LDL.LU R8, [R1+0x24] ;  /* 0x0000240001087983 */ /* 0x000ee20000300800 */
        /* <DEDUP_REMOVED lines=18> */
[----:B-----5:R-:W2:Y:S04]  /*197a0*/  SHFL.BFLY PT, R0, R7, 0x2, 0x1f ;  /* 0x0c401f0007007f89 */ /* 0x020ea800000e0000 */
[----:B----4-:R-:W4:Y:S01]  /*197b0*/  SHFL.BFLY PT, R3, R5, 0x2, 0x1f ;  /* 0x0c401f0005037f89 */ /* 0x010f2200000e0000 */
[----:B-1----:R-:W-:-:S03]  /*197c0*/  FADD.FTZ R2, R2, R4 ;  /* 0x0000000402027221 */ /* 0x002fc60000010000 */
[----:B---3--:R-:W1:Y:S01]  /*197d0*/  SHFL.BFLY PT, R4, R6, 0x2, 0x1f ;  /* 0x0c401f0006047f89 */ /* 0x008e6200000e0000 */
[----:B--2---:R-:W-:-:S03]  /*197e0*/  FADD.FTZ R0, R0, R7 ;  /* 0x0000000700007221 */ /* 0x004fc60000010000 */
[----:B------:R-:W2:Y:S04]  /*197f0*/  SHFL.BFLY PT, R137, R2, 0x1, 0x1f ;  /* 0x0c201f0002897f89 */ /* 0x000ea800000e0000 */
[----:B------:R-:W3:Y:S01]  /*19800*/  SHFL.BFLY PT, R139, R0, 0x1, 0x1f ;  /* 0x0c201f00008b7f89 */ /* 0x000ee200000e0000 */
[----:B----4-:R-:W-:Y:S01]  /*19810*/  FADD.FTZ R3, R3, R5 ;  /* 0x0000000503037221 */ /* 0x010fe20000010000 */
[----:B------:R-:W-:-:S04]  /*19820*/  SHF.L.U32 R5, R177, 0x4, RZ ;  /* 0x00000004b1057819 */ /* 0x000fc800000006ff */
[----:B------:R-:W4:Y:S01]  /*19830*/  SHFL.BFLY PT, R138, R3, 0x1, 0x1f ;  /* 0x0c201f00038a7f89 */ /* 0x000f2200000e0000 */
        /* <DEDUP_REMOVED lines=9> */
[----:B---3--:R-:W-:Y:S01]  /*198d0*/  FADD.FTZ R139, R0, R139 ;  /* 0x0000008b008b7221 */ /* 0x008fe20000010000 */
[----:B------:R-:W-:Y:S01]  /*198e0*/  LOP3.LUT R176, R6, R5, RZ, 0xfc, !PT ;  /* 0x0000000506b07212 */ /* 0x000fe200078efcff */
[----:B----4-:R-:W-:-:S04]  /*198f0*/  FADD.FTZ R138, R3, R138 ;  /* 0x0000008a038a7221 */ /* 0x010fc80000010000 */
        /* <DEDUP_REMOVED lines=312> */
.L_x_2821:
        /* <DEDUP_REMOVED lines=85> */
.L_x_2823:
[----:B------:R-:W-:Y:S05]  /*1b1d0*/  BSYNC.RECONVERGENT B0 ;  /* 0x0000000000007941 */ /* 0x000fea0003800200 */
.L_x_2822:
        /* <DEDUP_REMOVED lines=27> */
.L_x_2825:
[----:B------:R-:W-:Y:S05]  /*1b390*/  BSYNC.RECONVERGENT B0 ;  /* 0x0000000000007941 */ /* 0x000fea0003800200 */
.L_x_2824:
        /* <DEDUP_REMOVED lines=23> */
.L_x_2827:
[----:B------:R-:W-:Y:S05]  /*1b510*/  BSYNC.RECONVERGENT B0 ;  /* 0x0000000000007941 */ /* 0x000fea0003800200 */
.L_x_2826:
        /* <DEDUP_REMOVED lines=22> */
.L_x_2829:
[----:B------:R-:W-:Y:S05]  /*1b680*/  BSYNC.RECONVERGENT B0 ;  /* 0x0000000000007941 */ /* 0x000fea0003800200 */
.L_x_2828:
        /* <DEDUP_REMOVED lines=21> */
.L_x_2831:
[----:B------:R-:W-:Y:S05]  /*1b7e0*/  BSYNC.RECONVERGENT B0 ;  /* 0x0000000000007941 */ /* 0x000fea0003800200 */
.L_x_2830:
        /* <DEDUP_REMOVED lines=21> */
.L_x_2833:
[----:B------:R-:W-:Y:S05]  /*1b940*/  BSYNC.RECONVERGENT B0 ;  /* 0x0000000000007941 */ /* 0x000fea0003800200 */
.L_x_2832:
        /* <DEDUP_REMOVED lines=21> */
.L_x_2835:
[----:B------:R-:W-:Y:S05]  /*1baa0*/  BSYNC.RECONVERGENT B0 ;  /* 0x0000000000007941 */ /* 0x000fea0003800200 */
.L_x_2834:
        /* <DEDUP_REMOVED lines=21> */
.L_x_2837:
[----:B------:R-:W-:Y:S05]  /*1bc00*/  BSYNC.RECONVERGENT B0 ;  /* 0x0000000000007941 */ /* 0x000fea0003800200 */
.L_x_2836:
        /* <DEDUP_REMOVED lines=21> */
.L_x_2838:
        /* <DEDUP_REMOVED lines=10> */
.L_x_2877:


//--------------------- .nv.shared._ZN5flash16flash_fwd_kernelI23Flash_fwd_kernel_traitsILi128ELi128ELi64ELi4ELb0ELb0EN7cutlass10bfloat16_tE19Flash_kernel_traitsILi128ELi128ELi64ELi4ES3_EELb0ELb0ELb0ELb0ELb0ELb1ELb0ELb0EEEvNS_16Flash_fwd_paramsE --------------------------
	.section	.nv.shared._ZN5flash16flash_fwd_kernelI23Flash_fwd_kernel_traitsILi128ELi128ELi64ELi4ELb0ELb0EN7cutlass10bfloat16_tE19Flash_kernel_traitsILi128ELi128ELi64ELi4ES3_EELb0ELb0ELb0ELb0ELb0ELb1ELb0ELb0EEEvNS_16Flash_fwd_paramsE,"aw",@nobits
	.sectionflags	@""
	.align	16
	.zero		1024


//--------------------- .nv.shared.reserved.0     --------------------------
	.section	.nv.shared.reserved.0,"aw",@nobits
	.weak		__nv_reservedSMEM_offset_0_alias
	.size		__nv_reservedSMEM_offset_0_alias, 0, 64
	.other		__nv_reservedSMEM_offset_0_alias,@"STO_CUDA_RESERVED_SHARED STV_DEFAULT"
__nv_reservedSMEM_offset_0_alias:
	.zero		0
	.zero		64


//--------------------- .nv.global                --------------------------
	.section	.nv.global,"aw",@nobits
.nv.global:
	.type		_ZN66_INTERNAL_9d8789de_30_flash_fwd_hdim128_bf16_sm80_cu_a6473388_28464cute1_E,@object
	.size		_ZN66_INTERNAL_9d8789de_30_flash_fwd_hdim128_bf16_sm80_cu_a6473388_28464cute1_E,(_ZN66_INTERNAL_9d8789de_30_flash_fwd_hdim128_bf16_sm80_cu_a6473388_28464cuda3std3__45__cpo6cbeginE - _ZN66_INTERNAL_9d8789de_30_flash_fwd_hdim128_bf16_sm80_cu_a6473388_28464cute1_E)
_ZN66_INTERNAL_9d8789de_30_flash_fwd_hdim128_bf16_sm80_cu_a6473388_28464cute1_E:
	.zero		1
	.type		_ZN66_INTERNAL_9d8789de_30_flash_fwd_hdim128_bf16_sm80_cu_a6473388_28464cuda3std3__45__cpo6cbeginE,@object
	.size		_ZN66_INTERNAL_9d8789de_30_flash_fwd_hdim128_bf16_sm80_cu_a6473388_28464cuda3std3__45__cpo6cbeginE,(_ZN66_INTERNAL_9d8789de_30_flash_fwd_hdim128_bf16_sm80_cu_a6473388_28464cuda3std3__48in_placeE - _ZN66_INTERNAL_9d8789de_30_flash_fwd_hdim128_bf16_sm80_cu_a6473388_28464cuda3std3__45__cpo6cbeginE)
_ZN66_INTERNAL_9d8789de_30_flash_fwd_hdim128_bf16_sm80_cu_a6473388_28464cuda3std3__45__cpo6cbeginE:
	.zero		1
	.type		_ZN66_INTERNAL_9d8789de_30_flash_fwd_hdim128_bf16_sm80_cu_a6473388_28464cuda3std3__48in_placeE,@object
	.size		_ZN66_INTERNAL_9d8789de_30_flash_fwd_hdim128_bf16_sm80_cu_a6473388_28464cuda3std3__48in_placeE,(_ZN66_INTERNAL_9d8789de_30_flash_fwd_hdim128_bf16_sm80_cu_a6473388_28464cuda3std6ranges3__45__cpo9iter_moveE - _ZN66_INTERNAL_9d8789de_30_flash_fwd_hdim128_bf16_sm80_cu_a6473388_28464cuda3std3__48in_placeE)
_ZN66_INTERNAL_9d8789de_30_flash_fwd_hdim128_bf16_sm80_cu_a6473388_28464cuda3std3__48in_placeE:
	.zero		1
	.type		_ZN66_INTERNAL_9d8789de_30_flash_fwd_hdim128_bf16_sm80_cu_a6473388_28464cuda3std6ranges3__45__cpo9iter_moveE,@object
	.size		_ZN66_INTERNAL_9d8789de_30_flash_fwd_hdim128_bf16_sm80_cu_a6473388_28464cuda3std6ranges3__45__cpo9iter_moveE,(_ZN66_INTERNAL_9d8789de_30_flash_fwd_hdim128_bf16_sm80_cu_a6473388_28464cuda3std3__45__cpo5beginE - _ZN66_INTERNAL_9d8789de_30_flash_fwd_hdim128_bf16_sm80_cu_a6473388_28464cuda3std6ranges3__45__cpo9iter_moveE)
_ZN66_INTERNAL_9d8789de_30_flash_fwd_hdim128_bf16_sm80_cu_a6473388_28464cuda3std6ranges3__45__cpo9iter_moveE:
	.zero		1
	.type		_ZN66_INTERNAL_9d8789de_30_flash_fwd_hdim128_bf16_sm80_cu_a6473388_28464cuda3std3__45__cpo5beginE,@object
	.size		_ZN66_INTERNAL_9d8789de_30_flash_fwd_hdim128_bf16_sm80_cu_a6473388_28464cuda3std3__45__cpo5beginE,(_ZN66_INTERNAL_9d8789de_30_flash_fwd_hdim128_bf16_sm80_cu_a6473388_28464cuda3std3__468_GLOBAL__N__9d8789de_30_flash_fwd_hdim128_bf16_sm80_cu_a6473388_28466ignoreE - _ZN66_INTERNAL_9d8789de_30_flash_fwd_hdim128_bf16_sm80_cu_a6473388_28464cuda3std3__45__cpo5beginE)
_ZN66_INTERNAL_9d8789de_30_flash_fwd_hdim128_bf16_sm80_cu_a6473388_28464cuda3std3__45__cpo5beginE:
	.zero		1
	.type		_ZN66_INTERNAL_9d8789de_30_flash_fwd_hdim128_bf16_sm80_cu_a6473388_28464cuda3std3__468_GLOBAL__N__9d8789de_30_flash_fwd_hdim128_bf16_sm80_cu_a6473388_28466ignoreE,@object
	.size		_ZN66_INTERNAL_9d8789de_30_flash_fwd_hdim128_bf16_sm80_cu_a6473388_28464cuda3std3__468_GLOBAL__N__9d8789de_30_flash_fwd_hdim128_bf16_sm80_cu_a6473388_28466ignoreE,(_ZN66_INTERNAL_9d8789de_30_flash_fwd_hdim128_bf16_sm80_cu_a6473388_28464cute7productE - _ZN66_INTERNAL_9d8789de_30_flash_fwd_hdim128_bf16_sm80_cu_a6473388_28464cuda3std3__468_GLOBAL__N__9d8789de_30_flash_fwd_hdim128_bf16_sm80_cu_a6473388_28466ignoreE)
_ZN66_INTERNAL_9d8789de_30_flash_fwd_hdim128_bf16_sm80_cu_a6473388_28464cuda3std3__468_GLOBAL__N__9d8789de_30_flash_fwd_hdim128_bf16_sm80_cu_a6473388_28466ignoreE:
	.zero		1
	.type		_ZN66_INTERNAL_9d8789de_30_flash_fwd_hdim128_bf16_sm80_cu_a6473388_28464cute7productE,@object
	.size		_ZN66_INTERNAL_9d8789de_30_flash_fwd_hdim128_bf16_sm80_cu_a6473388_28464cute7productE,(_ZN66_INTERNAL_9d8789de_30_flash_fwd_hdim128_bf16_sm80_cu_a6473388_28464cuda3std3__45__cpo3endE - _ZN66_INTERNAL_9d8789de_30_flash_fwd_hdim128_bf16_sm80_cu_a6473388_28464cute7productE)
_ZN66_INTERNAL_9d8789de_30_flash_fwd_hdim128_bf16_sm80_cu_a6473388_28464cute7productE:
	.zero		1
	.type		_ZN66_INTERNAL_9d8789de_30_flash_fwd_hdim128_bf16_sm80_cu_a6473388_28464cuda3std3__45__cpo3endE,@object
	.size		_ZN66_INTERNAL_9d8789de_30_flash_fwd_hdim128_bf16_sm80_cu_a6473388_28464cuda3std3__45__cpo3endE,(_ZN66_INTERNAL_9d8789de_30_flash_fwd_hdim128_bf16_sm80_cu_a6473388_28464cuda3std3__419piecewise_constructE - _ZN66_INTERNAL_9d8789de_30_flash_fwd_hdim128_bf16_sm80_cu_a6473388_28464cuda3std3__45__cpo3endE)
_ZN66_INTERNAL_9d8789de_30_flash_fwd_hdim128_bf16_sm80_cu_a6473388_28464cuda3std3__45__cpo3endE:
	.zero		1
	.type		_ZN66_INTERNAL_9d8789de_30_flash_fwd_hdim128_bf16_sm80_cu_a6473388_28464cuda3std3__419piecewise_constructE,@object
	.size		_ZN66_INTERNAL_9d8789de_30_flash_fwd_hdim128_bf16_sm80_cu_a6473388_28464cuda3std3__419piecewise_constructE,(_ZN66_INTERNAL_9d8789de_30_flash_fwd_hdim128_bf16_sm80_cu_a6473388_28464cuda3std3__45__cpo4cendE - _ZN66_INTERNAL_9d8789de_30_flash_fwd_hdim128_bf16_sm80_cu_a6473388_28464cuda3std3__419piecewise_constructE)
_ZN66_INTERNAL_9d8789de_30_flash_fwd_hdim128_bf16_sm80_cu_a6473388_28464cuda3std3__419piecewise_constructE:
	.zero		1
	.type		_ZN66_INTERNAL_9d8789de_30_flash_fwd_hdim128_bf16_sm80_cu_a6473388_28464cuda3std3__45__cpo4cendE,@object
	.size		_ZN66_INTERNAL_9d8789de_30_flash_fwd_hdim128_bf16_sm80_cu_a6473388_28464cuda3std3__45__cpo4cendE,(_ZN66_INTERNAL_9d8789de_30_flash_fwd_hdim128_bf16_sm80_cu_a6473388_28464cuda3std6ranges3__45__cpo4swapE - _ZN66_INTERNAL_9d8789de_30_flash_fwd_hdim128_bf16_sm80_cu_a6473388_28464cuda3std3__45__cpo4cendE)
_ZN66_INTERNAL_9d8789de_30_flash_fwd_hdim128_bf16_sm80_cu_a6473388_28464cuda3std3__45__cpo4cendE:
	.zero		1
	.type		_ZN66_INTERNAL_9d8789de_30_flash_fwd_hdim128_bf16_sm80_cu_a6473388_28464cuda3std6ranges3__45__cpo4swapE,@object
	.size		_ZN66_INTERNAL_9d8789de_30_flash_fwd_hdim128_bf16_sm80_cu_a6473388_28464cuda3std6ranges3__45__cpo4swapE,(.L_7 - _ZN66_INTERNAL_9d8789de_30_flash_fwd_hdim128_bf16_sm80_cu_a6473388_28464cuda3std6ranges3__45__cpo4swapE)
_ZN66_INTERNAL_9d8789de_30_flash_fwd_hdim128_bf16_sm80_cu_a6473388_28464cuda3std6ranges3__45__cpo4swapE:
	.zero		1
.L_7:


//--------------------- .nv.shared._ZN5flash16flash_fwd_kernelI23Flash_fwd_kernel_traitsILi128ELi128ELi64ELi4ELb0ELb0EN7cutlass10bfloat16_tE19Flash_kernel_traitsILi128ELi128ELi64ELi4ES3_EELb0ELb0ELb0ELb0ELb0ELb1ELb1ELb0EEEvNS_16Flash_fwd_paramsE --------------------------
	.section	.nv.shared._ZN5flash16flash_fwd_kernelI23Flash_fwd_kernel_traitsILi128ELi128ELi64ELi4ELb0ELb0EN7cutlass10bfloat16_tE19Flash_kernel_traitsILi128ELi128ELi64ELi4ES3_EELb0ELb0ELb0ELb0ELb0ELb1ELb1ELb0EEEvNS_16Flash_fwd_paramsE,"aw",@nobits
	.sectionflags	@""
	.align	16
	.zero		1024


//--------------------- .nv.shared._ZN5flash16flash_fwd_kernelI23Flash_fwd_kernel_traitsILi128ELi128ELi64ELi4ELb0ELb0EN7cutlass10bfloat16_tE19Flash_kernel_traitsILi128ELi128ELi64ELi4ES3_EELb0ELb0ELb0ELb0ELb1ELb1ELb0ELb0EEEvNS_16Flash_fwd_paramsE --------------------------
	.section	.nv.shared._ZN5flash16flash_fwd_kernelI23Flash_fwd_kernel_traitsILi128ELi128ELi64ELi4ELb0ELb0EN7cutlass10bfloat16_tE19Flash_kernel_traitsILi128ELi128ELi64ELi4ES3_EELb0ELb0ELb0ELb0ELb1ELb1ELb0ELb0EEEvNS_16Flash_fwd_paramsE,"aw",@nobits
	.sectionflags	@""
	.align	16
	.zero		1024


//--------------------- .nv.shared._ZN5flash16flash_fwd_kernelI23Flash_fwd_kernel_traitsILi128ELi128ELi64ELi4ELb0ELb0EN7cutlass10bfloat16_tE19Flash_kernel_traitsILi128ELi128ELi64ELi4ES3_EELb0ELb0ELb0ELb0ELb1ELb1ELb1ELb0EEEvNS_16Flash_fwd_paramsE --------------------------
	.section	.nv.shared._ZN5flash16flash_fwd_kernelI23Flash_fwd_kernel_traitsILi128ELi128ELi64ELi4ELb0ELb0EN7cutlass10bfloat16_tE19Flash_kernel_traitsILi128ELi128ELi64ELi4ES3_EELb0ELb0ELb0ELb0ELb1ELb1ELb1ELb0EEEvNS_16Flash_fwd_paramsE,"aw",@nobits
	.sectionflags	@""
	.align	16
	.zero		1024


//--------------------- .nv.shared._ZN5flash16flash_fwd_kernelI23Flash_fwd_kernel_traitsILi128ELi128ELi64ELi4ELb0ELb0EN7cutlass10bfloat16_tE19Flash_kernel_traitsILi128ELi128ELi64ELi4ES3_EELb0ELb0ELb0ELb0ELb0ELb0ELb0ELb0EEEvNS_16Flash_fwd_paramsE --------------------------
	.section	.nv.shared._ZN5flash16flash_fwd_kernelI23Flash_fwd_kernel_traitsILi128ELi128ELi64ELi4ELb0ELb0EN7cutlass10bfloat16_tE19Flash_kernel_traitsILi128ELi128ELi64ELi4ES3_EELb0ELb0ELb0ELb0ELb0ELb0ELb0ELb0EEEvNS_16Flash_fwd_paramsE,"aw",@nobits
	.sectionflags	@""
	.align	16
	.zero		1024


//--------------------- .nv.shared._ZN5flash16flash_fwd_kernelI23Flash_fwd_kernel_traitsILi128ELi128ELi64ELi4ELb0ELb0EN7cutlass10bfloat16_tE19Flash_kernel_traitsILi128ELi128ELi64ELi4ES3_EELb0ELb0ELb0ELb0ELb0ELb0ELb1ELb0EEEvNS_16Flash_fwd_paramsE --------------------------
	.section	.nv.shared._ZN5flash16flash_fwd_kernelI23Flash_fwd_kernel_traitsILi128ELi128ELi64ELi4ELb0ELb0EN7cutlass10bfloat16_tE19Flash_kernel_traitsILi128ELi128ELi64ELi4ES3_EELb0ELb0ELb0ELb0ELb0ELb0ELb1ELb0EEEvNS_16Flash_fwd_paramsE,"aw",@nobits
	.sectionflags	@""
	.align	16
	.zero		1024


//--------------------- .nv.shared._ZN5flash16flash_fwd_kernelI23Flash_fwd_kernel_traitsILi128ELi128ELi64ELi4ELb0ELb0EN7cutlass10bfloat16_tE19Flash_kernel_traitsILi128ELi128ELi64ELi4ES3_EELb0ELb0ELb0ELb1ELb0ELb0ELb0ELb0EEEvNS_16Flash_fwd_paramsE --------------------------
	.section	.nv.shared._ZN5flash16flash_fwd_kernelI23Flash_fwd_kernel_traitsILi128ELi128ELi64ELi4ELb0ELb0EN7cutlass10bfloat16_tE19Flash_kernel_traitsILi128ELi128ELi64ELi4ES3_EELb0ELb0ELb0ELb1ELb0ELb0ELb0ELb0EEEvNS_16Flash_fwd_paramsE,"aw",@nobits
	.sectionflags	@""
	.align	16
	.zero		1024


//--------------------- .nv.shared._ZN5flash16flash_fwd_kernelI23Flash_fwd_kernel_traitsILi128ELi128ELi64ELi4ELb0ELb0EN7cutlass10bfloat16_tE19Flash_kernel_traitsILi128ELi128ELi64ELi4ES3_EELb0ELb0ELb0ELb1ELb0ELb0ELb1ELb0EEEvNS_16Flash_fwd_paramsE --------------------------
	.section	.nv.shared._ZN5flash16flash_fwd_kernelI23Flash_fwd_kernel_traitsILi128ELi128ELi64ELi4ELb0ELb0EN7cutlass10bfloat16_tE19Flash_kernel_traitsILi128ELi128ELi64ELi4ES3_EELb0ELb0ELb0ELb1ELb0ELb0ELb1ELb0EEEvNS_16Flash_fwd_paramsE,"aw",@nobits
	.sectionflags	@""
	.align	16
	.zero		1024


//--------------------- .nv.shared._ZN5flash16flash_fwd_kernelI23Flash_fwd_kernel_traitsILi128ELi128ELi64ELi4ELb0ELb0EN7cutlass10bfloat16_tE19Flash_kernel_traitsILi128ELi128ELi64ELi4ES3_EELb0ELb0ELb1ELb0ELb0ELb1ELb0ELb0EEEvNS_16Flash_fwd_paramsE --------------------------
	.section	.nv.shared._ZN5flash16flash_fwd_kernelI23Flash_fwd_kernel_traitsILi128ELi128ELi64ELi4ELb0ELb0EN7cutlass10bfloat16_tE19Flash_kernel_traitsILi128ELi128ELi64ELi4ES3_EELb0ELb0ELb1ELb0ELb0ELb1ELb0ELb0EEEvNS_16Flash_fwd_paramsE,"aw",@nobits
	.sectionflags	@""
	.align	16
	.zero		1024


//--------------------- .nv.shared._ZN5flash16flash_fwd_kernelI23Flash_fwd_kernel_traitsILi128ELi128ELi64ELi4ELb0ELb0EN7cutlass10bfloat16_tE19Flash_kernel_traitsILi128ELi128ELi64ELi4ES3_EELb0ELb0ELb1ELb0ELb0ELb1ELb1ELb0EEEvNS_16Flash_fwd_paramsE --------------------------
	.section	.nv.shared._ZN5flash16flash_fwd_kernelI23Flash_fwd_kernel_traitsILi128ELi128ELi64ELi4ELb0ELb0EN7cutlass10bfloat16_tE19Flash_kernel_traitsILi128ELi128ELi64ELi4ES3_EELb0ELb0ELb1ELb0ELb0ELb1ELb1ELb0EEEvNS_16Flash_fwd_paramsE,"aw",@nobits
	.sectionflags	@""
	.align	16
	.zero		1024


//--------------------- .nv.shared._ZN5flash16flash_fwd_kernelI23Flash_fwd_kernel_traitsILi128ELi128ELi64ELi4ELb0ELb0EN7cutlass10bfloat16_tE19Flash_kernel_traitsILi128ELi128ELi64ELi4ES3_EELb0ELb0ELb1ELb0ELb0ELb0ELb0ELb0EEEvNS_16Flash_fwd_paramsE --------------------------
	.section	.nv.shared._ZN5flash16flash_fwd_kernelI23Flash_fwd_kernel_traitsILi128ELi128ELi64ELi4ELb0ELb0EN7cutlass10bfloat16_tE19Flash_kernel_traitsILi128ELi128ELi64ELi4ES3_EELb0ELb0ELb1ELb0ELb0ELb0ELb0ELb0EEEvNS_16Flash_fwd_paramsE,"aw",@nobits
	.sectionflags	@""
	.align	16
	.zero		1024


//--------------------- .nv.shared._ZN5flash16flash_fwd_kernelI23Flash_fwd_kernel_traitsILi128ELi128ELi64ELi4ELb0ELb0EN7cutlass10bfloat16_tE19Flash_kernel_traitsILi128ELi128ELi64ELi4ES3_EELb0ELb0ELb1ELb0ELb0ELb0ELb1ELb0EEEvNS_16Flash_fwd_paramsE --------------------------
	.section	.nv.shared._ZN5flash16flash_fwd_kernelI23Flash_fwd_kernel_traitsILi128ELi128ELi64ELi4ELb0ELb0EN7cutlass10bfloat16_tE19Flash_kernel_traitsILi128ELi128ELi64ELi4ES3_EELb0ELb0ELb1ELb0ELb0ELb0ELb1ELb0EEEvNS_16Flash_fwd_paramsE,"aw",@nobits
	.sectionflags	@""
	.align	16
	.zero		1024


//--------------------- .nv.shared._ZN5flash16flash_fwd_kernelI23Flash_fwd_kernel_traitsILi128ELi128ELi64ELi4ELb0ELb0EN7cutlass10bfloat16_tE19Flash_kernel_traitsILi128ELi128ELi64ELi4ES3_EELb0ELb0ELb1ELb1ELb0ELb0ELb0ELb0EEEvNS_16Flash_fwd_paramsE --------------------------
	.section	.nv.shared._ZN5flash16flash_fwd_kernelI23Flash_fwd_kernel_traitsILi128ELi128ELi64ELi4ELb0ELb0EN7cutlass10bfloat16_tE19Flash_kernel_traitsILi128ELi128ELi64ELi4ES3_EELb0ELb0ELb1ELb1ELb0ELb0ELb0ELb0EEEvNS_16Flash_fwd_paramsE,"aw",@nobits
	.sectionflags	@""
	.align	16
	.zero		1024


//--------------------- .nv.shared._ZN5flash16flash_fwd_kernelI23Flash_fwd_kernel_traitsILi128ELi128ELi64ELi4ELb0ELb0EN7cutlass10bfloat16_tE19Flash_kernel_traitsILi128ELi128ELi64ELi4ES3_EELb0ELb0ELb1ELb1ELb0ELb0ELb1ELb0EEEvNS_16Flash_fwd_paramsE --------------------------
	.section	.nv.shared._ZN5flash16flash_fwd_kernelI23Flash_fwd_kernel_traitsILi128ELi128ELi64ELi4ELb0ELb0EN7cutlass10bfloat16_tE19Flash_kernel_traitsILi128ELi128ELi64ELi4ES3_EELb0ELb0ELb1ELb1ELb0ELb0ELb1ELb0EEEvNS_16Flash_fwd_paramsE,"aw",@nobits
	.sectionflags	@""
	.align	16
	.zero		1024


//--------------------- .nv.shared._ZN5flash16flash_fwd_kernelI23Flash_fwd_kernel_traitsILi128ELi128ELi32ELi4ELb0ELb0EN7cutlass10bfloat16_tE19Flash_kernel_traitsILi128ELi128ELi32ELi4ES3_EELb0ELb0ELb0ELb0ELb0ELb1ELb0ELb0EEEvNS_16Flash_fwd_paramsE --------------------------
	.section	.nv.shared._ZN5flash16flash_fwd_kernelI23Flash_fwd_kernel_traitsILi128ELi128ELi32ELi4ELb0ELb0EN7cutlass10bfloat16_tE19Flash_kernel_traitsILi128ELi128ELi32ELi4ES3_EELb0ELb0ELb0ELb0ELb0ELb1ELb0ELb0EEEvNS_16Flash_fwd_paramsE,"aw",@nobits
	.sectionflags	@""
	.align	16
	.zero		1024


//--------------------- .nv.shared._ZN5flash16flash_fwd_kernelI23Flash_fwd_kernel_traitsILi128ELi128ELi32ELi4ELb0ELb0EN7cutlass10bfloat16_tE19Flash_kernel_traitsILi128ELi128ELi32ELi4ES3_EELb0ELb0ELb0ELb0ELb1ELb1ELb0ELb0EEEvNS_16Flash_fwd_paramsE --------------------------
	.section	.nv.shared._ZN5flash16flash_fwd_kernelI23Flash_fwd_kernel_traitsILi128ELi128ELi32ELi4ELb0ELb0EN7cutlass10bfloat16_tE19Flash_kernel_traitsILi128ELi128ELi32ELi4ES3_EELb0ELb0ELb0ELb0ELb1ELb1ELb0ELb0EEEvNS_16Flash_fwd_paramsE,"aw",@nobits
	.sectionflags	@""
	.align	16
	.zero		1024


//--------------------- .nv.shared._ZN5flash16flash_fwd_kernelI23Flash_fwd_kernel_traitsILi128ELi128ELi32ELi4ELb0ELb0EN7cutlass10bfloat16_tE19Flash_kernel_traitsILi128ELi128ELi32ELi4ES3_EELb0ELb0ELb0ELb0ELb0ELb0ELb0ELb0EEEvNS_16Flash_fwd_paramsE --------------------------
	.section	.nv.shared._ZN5flash16flash_fwd_kernelI23Flash_fwd_kernel_traitsILi128ELi128ELi32ELi4ELb0ELb0EN7cutlass10bfloat16_tE19Flash_kernel_traitsILi128ELi128ELi32ELi4ES3_EELb0ELb0ELb0ELb0ELb0ELb0ELb0ELb0EEEvNS_16Flash_fwd_paramsE,"aw",@nobits
	.sectionflags	@""
	.align	16
	.zero		1024


//--------------------- .nv.shared._ZN5flash16flash_fwd_kernelI23Flash_fwd_kernel_traitsILi128ELi128ELi32ELi4ELb0ELb0EN7cutlass10bfloat16_tE19Flash_kernel_traitsILi128ELi128ELi32ELi4ES3_EELb0ELb0ELb0ELb1ELb0ELb0ELb0ELb0EEEvNS_16Flash_fwd_paramsE --------------------------
	.section	.nv.shared._ZN5flash16flash_fwd_kernelI23Flash_fwd_kernel_traitsILi128ELi128ELi32ELi4ELb0ELb0EN7cutlass10bfloat16_tE19Flash_kernel_traitsILi128ELi128ELi32ELi4ES3_EELb0ELb0ELb0ELb1ELb0ELb0ELb0ELb0EEEvNS_16Flash_fwd_paramsE,"aw",@nobits
	.sectionflags	@""
	.align	16
	.zero		1024


//--------------------- .nv.shared._ZN5flash16flash_fwd_kernelI23Flash_fwd_kernel_traitsILi128ELi128ELi32ELi4ELb0ELb0EN7cutlass10bfloat16_tE19Flash_kernel_traitsILi128ELi128ELi32ELi4ES3_EELb0ELb0ELb1ELb0ELb0ELb1ELb0ELb0EEEvNS_16Flash_fwd_paramsE --------------------------
	.section	.nv.shared._ZN5flash16flash_fwd_kernelI23Flash_fwd_kernel_traitsILi128ELi128ELi32ELi4ELb0ELb0EN7cutlass10bfloat16_tE19Flash_kernel_traitsILi128ELi128ELi32ELi4ES3_EELb0ELb0ELb1ELb0ELb0ELb1ELb0ELb0EEEvNS_16Flash_fwd_paramsE,"aw",@nobits
	.sectionflags	@""
	.align	16
	.zero		1024


//--------------------- .nv.shared._ZN5flash16flash_fwd_kernelI23Flash_fwd_kernel_traitsILi128ELi128ELi32ELi4ELb0ELb0EN7cutlass10bfloat16_tE19Flash_kernel_traitsILi128ELi128ELi32ELi4ES3_EELb0ELb0ELb1ELb0ELb0ELb0ELb0ELb0EEEvNS_16Flash_fwd_paramsE --------------------------
	.section	.nv.shared._ZN5flash16flash_fwd_kernelI23Flash_fwd_kernel_traitsILi128ELi128ELi32ELi4ELb0ELb0EN7cutlass10bfloat16_tE19Flash_kernel_traitsILi128ELi128ELi32ELi4ES3_EELb0ELb0ELb1ELb0ELb0ELb0ELb0ELb0EEEvNS_16Flash_fwd_paramsE,"aw",@nobits
	.sectionflags	@""
	.align	16
	.zero		1024


//--------------------- .nv.shared._ZN5flash16flash_fwd_kernelI23Flash_fwd_kernel_traitsILi128ELi128ELi32ELi4ELb0ELb0EN7cutlass10bfloat16_tE19Flash_kernel_traitsILi128ELi128ELi32ELi4ES3_EELb0ELb0ELb1ELb1ELb0ELb0ELb0ELb0EEEvNS_16Flash_fwd_paramsE --------------------------
	.section	.nv.shared._ZN5flash16flash_fwd_kernelI23Flash_fwd_kernel_traitsILi128ELi128ELi32ELi4ELb0ELb0EN7cutlass10bfloat16_tE19Flash_kernel_traitsILi128ELi128ELi32ELi4ES3_EELb0ELb0ELb1ELb1ELb0ELb0ELb0ELb0EEEvNS_16Flash_fwd_paramsE,"aw",@nobits
	.sectionflags	@""
	.align	16
	.zero		1024


//--------------------- .nv.shared._ZN5flash16flash_fwd_kernelI23Flash_fwd_kernel_traitsILi128ELi128ELi32ELi4ELb0ELb0EN7cutlass10bfloat16_tE19Flash_kernel_traitsILi128ELi128ELi32ELi4ES3_EELb1ELb0ELb0ELb0ELb0ELb1ELb0ELb0EEEvNS_16Flash_fwd_paramsE --------------------------
	.section	.nv.shared._ZN5flash16flash_fwd_kernelI23Flash_fwd_kernel_traitsILi128ELi128ELi32ELi4ELb0ELb0EN7cutlass10bfloat16_tE19Flash_kernel_traitsILi128ELi128ELi32ELi4ES3_EELb1ELb0ELb0ELb0ELb0ELb1ELb0ELb0EEEvNS_16Flash_fwd_paramsE,"aw",@nobits
	.sectionflags	@""
	.align	16
	.zero		1024


//--------------------- .nv.shared._ZN5flash16flash_fwd_kernelI23Flash_fwd_kernel_traitsILi128ELi128ELi32ELi4ELb0ELb0EN7cutlass10bfloat16_tE19Flash_kernel_traitsILi128ELi128ELi32ELi4ES3_EELb0ELb0ELb0ELb0ELb0ELb1ELb1ELb0EEEvNS_16Flash_fwd_paramsE --------------------------
	.section	.nv.shared._ZN5flash16flash_fwd_kernelI23Flash_fwd_kernel_traitsILi128ELi128ELi32ELi4ELb0ELb0EN7cutlass10bfloat16_tE19Flash_kernel_traitsILi128ELi128ELi32ELi4ES3_EELb0ELb0ELb0ELb0ELb0ELb1ELb1ELb0EEEvNS_16Flash_fwd_paramsE,"aw",@nobits
	.sectionflags	@""
	.align	16
	.zero		1024


//--------------------- .nv.shared._ZN5flash16flash_fwd_kernelI23Flash_fwd_kernel_traitsILi128ELi128ELi32ELi4ELb0ELb0EN7cutlass10bfloat16_tE19Flash_kernel_traitsILi128ELi128ELi32ELi4ES3_EELb1ELb0ELb0ELb0ELb0ELb0ELb0ELb0EEEvNS_16Flash_fwd_paramsE --------------------------
	.section	.nv.shared._ZN5flash16flash_fwd_kernelI23Flash_fwd_kernel_traitsILi128ELi128ELi32ELi4ELb0ELb0EN7cutlass10bfloat16_tE19Flash_kernel_traitsILi128ELi128ELi32ELi4ES3_EELb1ELb0ELb0ELb0ELb0ELb0ELb0ELb0EEEvNS_16Flash_fwd_paramsE,"aw",@nobits
	.sectionflags	@""
	.align	16
	.zero		1024


//--------------------- .nv.shared._ZN5flash16flash_fwd_kernelI23Flash_fwd_kernel_traitsILi128ELi128ELi32ELi4ELb0ELb0EN7cutlass10bfloat16_tE19Flash_kernel_traitsILi128ELi128ELi32ELi4ES3_EELb1ELb0ELb1ELb0ELb0ELb0ELb0ELb0EEEvNS_16Flash_fwd_paramsE --------------------------
	.section	.nv.shared._ZN5flash16flash_fwd_kernelI23Flash_fwd_kernel_traitsILi128ELi128ELi32ELi4ELb0ELb0EN7cutlass10bfloat16_tE19Flash_kernel_traitsILi128ELi128ELi32ELi4ES3_EELb1ELb0ELb1ELb0ELb0ELb0ELb0ELb0EEEvNS_16Flash_fwd_paramsE,"aw",@nobits
	.sectionflags	@""
	.align	16
	.zero		1024


//--------------------- .nv.shared._ZN5flash16flash_fwd_kernelI23Flash_fwd_kernel_traitsILi128ELi128ELi32ELi4ELb0ELb0EN7cutlass10bfloat16_tE19Flash_kernel_traitsILi128ELi128ELi32ELi4ES3_EELb1ELb0ELb0ELb0ELb1ELb1ELb0ELb0EEEvNS_16Flash_fwd_paramsE --------------------------
	.section	.nv.shared._ZN5flash16flash_fwd_kernelI23Flash_fwd_kernel_traitsILi128ELi128ELi32ELi4ELb0ELb0EN7cutlass10bfloat16_tE19Flash_kernel_traitsILi128ELi128ELi32ELi4ES3_EELb1ELb0ELb0ELb0ELb1ELb1ELb0ELb0EEEvNS_16Flash_fwd_paramsE,"aw",@nobits
	.sectionflags	@""
	.align	16
	.zero		1024


//--------------------- .nv.shared._ZN5flash16flash_fwd_kernelI23Flash_fwd_kernel_traitsILi128ELi128ELi32ELi4ELb0ELb0EN7cutlass10bfloat16_tE19Flash_kernel_traitsILi128ELi128ELi32ELi4ES3_EELb0ELb0ELb0ELb0ELb1ELb1ELb1ELb0EEEvNS_16Flash_fwd_paramsE --------------------------
	.section	.nv.shared._ZN5flash16flash_fwd_kernelI23Flash_fwd_kernel_traitsILi128ELi128ELi32ELi4ELb0ELb0EN7cutlass10bfloat16_tE19Flash_kernel_traitsILi128ELi128ELi32ELi4ES3_EELb0ELb0ELb0ELb0ELb1ELb1ELb1ELb0EEEvNS_16Flash_fwd_paramsE,"aw",@nobits
	.sectionflags	@""
	.align	16
	.zero		1024


//--------------------- .nv.shared._ZN5flash16flash_fwd_kernelI23Flash_fwd_kernel_traitsILi128ELi128ELi32ELi4ELb0ELb0EN7cutlass10bfloat16_tE19Flash_kernel_traitsILi128ELi128ELi32ELi4ES3_EELb1ELb0ELb0ELb1ELb0ELb0ELb0ELb0EEEvNS_16Flash_fwd_paramsE --------------------------
	.section	.nv.shared._ZN5flash16flash_fwd_kernelI23Flash_fwd_kernel_traitsILi128ELi128ELi32ELi4ELb0ELb0EN7cutlass10bfloat16_tE19Flash_kernel_traitsILi128ELi128ELi32ELi4ES3_EELb1ELb0ELb0ELb1ELb0ELb0ELb0ELb0EEEvNS_16Flash_fwd_paramsE,"aw",@nobits
	.sectionflags	@""
	.align	16
	.zero		1024


//--------------------- .nv.shared._ZN5flash16flash_fwd_kernelI23Flash_fwd_kernel_traitsILi128ELi128ELi32ELi4ELb0ELb0EN7cutlass10bfloat16_tE19Flash_kernel_traitsILi128ELi128ELi32ELi4ES3_EELb1ELb0ELb0ELb0ELb0ELb0ELb0ELb1EEEvNS_16Flash_fwd_paramsE --------------------------
	.section	.nv.shared._ZN5flash16flash_fwd_kernelI23Flash_fwd_kernel_traitsILi128ELi128ELi32ELi4ELb0ELb0EN7cutlass10bfloat16_tE19Flash_kernel_traitsILi128ELi128ELi32ELi4ES3_EELb1ELb0ELb0ELb0ELb0ELb0ELb0ELb1EEEvNS_16Flash_fwd_paramsE,"aw",@nobits
	.sectionflags	@""
	.align	16
	.zero		1024


//--------------------- .nv.shared._ZN5flash16flash_fwd_kernelI23Flash_fwd_kernel_traitsILi128ELi128ELi32ELi4ELb0ELb0EN7cutlass10bfloat16_tE19Flash_kernel_traitsILi128ELi128ELi32ELi4ES3_EELb0ELb0ELb0ELb0ELb0ELb0ELb1ELb0EEEvNS_16Flash_fwd_paramsE --------------------------
	.section	.nv.shared._ZN5flash16flash_fwd_kernelI23Flash_fwd_kernel_traitsILi128ELi128ELi32ELi4ELb0ELb0EN7cutlass10bfloat16_tE19Flash_kernel_traitsILi128ELi128ELi32ELi4ES3_EELb0ELb0ELb0ELb0ELb0ELb0ELb1ELb0EEEvNS_16Flash_fwd_paramsE,"aw",@nobits
	.sectionflags	@""
	.align	16
	.zero		1024


//--------------------- .nv.shared._ZN5flash16flash_fwd_kernelI23Flash_fwd_kernel_traitsILi128ELi128ELi32ELi4ELb0ELb0EN7cutlass10bfloat16_tE19Flash_kernel_traitsILi128ELi128ELi32ELi4ES3_EELb1ELb0ELb0ELb1ELb0ELb0ELb0ELb1EEEvNS_16Flash_fwd_paramsE --------------------------
	.section	.nv.shared._ZN5flash16flash_fwd_kernelI23Flash_fwd_kernel_traitsILi128ELi128ELi32ELi4ELb0ELb0EN7cutlass10bfloat16_tE19Flash_kernel_traitsILi128ELi128ELi32ELi4ES3_EELb1ELb0ELb0ELb1ELb0ELb0ELb0ELb1EEEvNS_16Flash_fwd_paramsE,"aw",@nobits
	.sectionflags	@""
	.align	16
	.zero		1024


//--------------------- .nv.shared._ZN5flash16flash_fwd_kernelI23Flash_fwd_kernel_traitsILi128ELi128ELi32ELi4ELb0ELb0EN7cutlass10bfloat16_tE19Flash_kernel_traitsILi128ELi128ELi32ELi4ES3_EELb0ELb0ELb0ELb1ELb0ELb0ELb1ELb0EEEvNS_16Flash_fwd_paramsE --------------------------
	.section	.nv.shared._ZN5flash16flash_fwd_kernelI23Flash_fwd_kernel_traitsILi128ELi128ELi32ELi4ELb0ELb0EN7cutlass10bfloat16_tE19Flash_kernel_traitsILi128ELi128ELi32ELi4ES3_EELb0ELb0ELb0ELb1ELb0ELb0ELb1ELb0EEEvNS_16Flash_fwd_paramsE,"aw",@nobits
	.sectionflags	@""
	.align	16
	.zero		1024


//--------------------- .nv.shared._ZN5flash16flash_fwd_kernelI23Flash_fwd_kernel_traitsILi128ELi128ELi32ELi4ELb0ELb0EN7cutlass10bfloat16_tE19Flash_kernel_traitsILi128ELi128ELi32ELi4ES3_EELb1ELb0ELb1ELb0ELb0ELb1ELb0ELb0EEEvNS_16Flash_fwd_paramsE --------------------------
	.section	.nv.shared._ZN5flash16flash_fwd_kernelI23Flash_fwd_kernel_traitsILi128ELi128ELi32ELi4ELb0ELb0EN7cutlass10bfloat16_tE19Flash_kernel_traitsILi128ELi128ELi32ELi4ES3_EELb1ELb0ELb1ELb0ELb0ELb1ELb0ELb0EEEvNS_16Flash_fwd_paramsE,"aw",@nobits
	.sectionflags	@""
	.align	16
	.zero		1024


//--------------------- .nv.shared._ZN5flash16flash_fwd_kernelI23Flash_fwd_kernel_traitsILi128ELi128ELi32ELi4ELb0ELb0EN7cutlass10bfloat16_tE19Flash_kernel_traitsILi128ELi128ELi32ELi4ES3_EELb0ELb0ELb1ELb0ELb0ELb1ELb1ELb0EEEvNS_16Flash_fwd_paramsE --------------------------
	.section	.nv.shared._ZN5flash16flash_fwd_kernelI23Flash_fwd_kernel_traitsILi128ELi128ELi32ELi4ELb0ELb0EN7cutlass10bfloat16_tE19Flash_kernel_traitsILi128ELi128ELi32ELi4ES3_EELb0ELb0ELb1ELb0ELb0ELb1ELb1ELb0EEEvNS_16Flash_fwd_paramsE,"aw",@nobits
	.sectionflags	@""
	.align	16
	.zero		1024


//--------------------- .nv.shared._ZN5flash16flash_fwd_kernelI23Flash_fwd_kernel_traitsILi128ELi128ELi32ELi4ELb0ELb0EN7cutlass10bfloat16_tE19Flash_kernel_traitsILi128ELi128ELi32ELi4ES3_EELb1ELb0ELb1ELb1ELb0ELb0ELb0ELb0EEEvNS_16Flash_fwd_paramsE --------------------------
	.section	.nv.shared._ZN5flash16flash_fwd_kernelI23Flash_fwd_kernel_traitsILi128ELi128ELi32ELi4ELb0ELb0EN7cutlass10bfloat16_tE19Flash_kernel_traitsILi128ELi128ELi32ELi4ES3_EELb1ELb0ELb1ELb1ELb0ELb0ELb0ELb0EEEvNS_16Flash_fwd_paramsE,"aw",@nobits
	.sectionflags	@""
	.align	16
	.zero		1024


//--------------------- .nv.shared._ZN5flash16flash_fwd_kernelI23Flash_fwd_kernel_traitsILi128ELi128ELi32ELi4ELb0ELb0EN7cutlass10bfloat16_tE19Flash_kernel_traitsILi128ELi128ELi32ELi4ES3_EELb1ELb0ELb1ELb0ELb0ELb0ELb0ELb1EEEvNS_16Flash_fwd_paramsE --------------------------
	.section	.nv.shared._ZN5flash16flash_fwd_kernelI23Flash_fwd_kernel_traitsILi128ELi128ELi32ELi4ELb0ELb0EN7cutlass10bfloat16_tE19Flash_kernel_traitsILi128ELi128ELi32ELi4ES3_EELb1ELb0ELb1ELb0ELb0ELb0ELb0ELb1EEEvNS_16Flash_fwd_paramsE,"aw",@nobits
	.sectionflags	@""
	.align	16
	.zero		1024


//--------------------- .nv.shared._ZN5flash16flash_fwd_kernelI23Flash_fwd_kernel_traitsILi128ELi128ELi32ELi4ELb0ELb0EN7cutlass10bfloat16_tE19Flash_kernel_traitsILi128ELi128ELi32ELi4ES3_EELb0ELb0ELb1ELb0ELb0ELb0ELb1ELb0EEEvNS_16Flash_fwd_paramsE --------------------------
	.section	.nv.shared._ZN5flash16flash_fwd_kernelI23Flash_fwd_kernel_traitsILi128ELi128ELi32ELi4ELb0ELb0EN7cutlass10bfloat16_tE19Flash_kernel_traitsILi128ELi128ELi32ELi4ES3_EELb0ELb0ELb1ELb0ELb0ELb0ELb1ELb0EEEvNS_16Flash_fwd_paramsE,"aw",@nobits
	.sectionflags	@""
	.align	16
	.zero		1024


//--------------------- .nv.shared._ZN5flash16flash_fwd_kernelI23Flash_fwd_kernel_traitsILi128ELi128ELi32ELi4ELb0ELb0EN7cutlass10bfloat16_tE19Flash_kernel_traitsILi128ELi128ELi32ELi4ES3_EELb1ELb0ELb1ELb1ELb0ELb0ELb0ELb1EEEvNS_16Flash_fwd_paramsE --------------------------
	.section	.nv.shared._ZN5flash16flash_fwd_kernelI23Flash_fwd_kernel_traitsILi128ELi128ELi32ELi4ELb0ELb0EN7cutlass10bfloat16_tE19Flash_kernel_traitsILi128ELi128ELi32ELi4ES3_EELb1ELb0ELb1ELb1ELb0ELb0ELb0ELb1EEEvNS_16Flash_fwd_paramsE,"aw",@nobits
	.sectionflags	@""
	.align	16
	.zero		1024


//--------------------- .nv.shared._ZN5flash16flash_fwd_kernelI23Flash_fwd_kernel_traitsILi128ELi128ELi32ELi4ELb0ELb0EN7cutlass10bfloat16_tE19Flash_kernel_traitsILi128ELi128ELi32ELi4ES3_EELb0ELb0ELb1ELb1ELb0ELb0ELb1ELb0EEEvNS_16Flash_fwd_paramsE --------------------------
	.section	.nv.shared._ZN5flash16flash_fwd_kernelI23Flash_fwd_kernel_traitsILi128ELi128ELi32ELi4ELb0ELb0EN7cutlass10bfloat16_tE19Flash_kernel_traitsILi128ELi128ELi32ELi4ES3_EELb0ELb0ELb1ELb1ELb0ELb0ELb1ELb0EEEvNS_16Flash_fwd_paramsE,"aw",@nobits
	.sectionflags	@""
	.align	16
	.zero		1024


//--------------------- .nv.constant0._ZN5flash16flash_fwd_kernelI23Flash_fwd_kernel_traitsILi128ELi128ELi64ELi4ELb0ELb0EN7cutlass10bfloat16_tE19Flash_kernel_traitsILi128ELi128ELi64ELi4ES3_EELb0ELb0ELb0ELb0ELb0ELb1ELb0ELb0EEEvNS_16Flash_fwd_paramsE --------------------------
	.section	.nv.constant0._ZN5flash16flash_fwd_kernelI23Flash_fwd_kernel_traitsILi128ELi128ELi64ELi4ELb0ELb0EN7cutlass10bfloat16_tE19Flash_kernel_traitsILi128ELi128ELi64ELi4ES3_EELb0ELb0ELb0ELb0ELb0ELb1ELb0ELb0EEEvNS_16Flash_fwd_paramsE,"a",@progbits
	.sectionflags	@""
	.align	4
.nv.constant0._ZN5flash16flash_fwd_kernelI23Flash_fwd_kernel_traitsILi128ELi128ELi64ELi4ELb0ELb0EN7cutlass10bfloat16_tE19Flash_kernel_traitsILi128ELi128ELi64ELi4ES3_EELb0ELb0ELb0ELb0ELb0ELb1ELb0ELb0EEEvNS_16Flash_fwd_paramsE:
	.zero		1360


//--------------------- .nv.constant0._ZN5flash16flash_fwd_kernelI23Flash_fwd_kernel_traitsILi128ELi128ELi64ELi4ELb0ELb0EN7cutlass10bfloat16_tE19Flash_kernel_traitsILi128ELi128ELi64ELi4ES3_EELb0ELb0ELb0ELb0ELb0ELb1ELb1ELb0EEEvNS_16Flash_fwd_paramsE --------------------------
	.section	.nv.constant0._ZN5flash16flash_fwd_kernelI23Flash_fwd_kernel_traitsILi128ELi128ELi64ELi4ELb0ELb0EN7cutlass10bfloat16_tE19Flash_kernel_traitsILi128ELi128ELi64ELi4ES3_EELb0ELb0ELb0ELb0ELb0ELb1ELb1ELb0EEEvNS_16Flash_fwd_paramsE,"a",@progbits
	.sectionflags	@""
	.align	4
.nv.constant0._ZN5flash16flash_fwd_kernelI23Flash_fwd_kernel_traitsILi128ELi128ELi64ELi4ELb0ELb0EN7cutlass10bfloat16_tE19Flash_kernel_traitsILi128ELi128ELi64ELi4ES3_EELb0ELb0ELb0ELb0ELb0ELb1ELb1ELb0EEEvNS_16Flash_fwd_paramsE:
	.zero		1360


//--------------------- .nv.constant0._ZN5flash16flash_fwd_kernelI23Flash_fwd_kernel_traitsILi128ELi128ELi64ELi4ELb0ELb0EN7cutlass10bfloat16_tE19Flash_kernel_traitsILi128ELi128ELi64ELi4ES3_EELb0ELb0ELb0ELb0ELb1ELb1ELb0ELb0EEEvNS_16Flash_fwd_paramsE --------------------------
	.section	.nv.constant0._ZN5flash16flash_fwd_kernelI23Flash_fwd_kernel_traitsILi128ELi128ELi64ELi4ELb0ELb0EN7cutlass10bfloat16_tE19Flash_kernel_traitsILi128ELi128ELi64ELi4ES3_EELb0ELb0ELb0ELb0ELb1ELb1ELb0ELb0EEEvNS_16Flash_fwd_paramsE,"a",@progbits
	.sectionflags	@""
	.align	4
.nv.constant0._ZN5flash16flash_fwd_kernelI23Flash_fwd_kernel_traitsILi128ELi128ELi64ELi4ELb0ELb0EN7cutlass10bfloat16_tE19Flash_kernel_traitsILi128ELi128ELi64ELi4ES3_EELb0ELb0ELb0ELb0ELb1ELb1ELb0ELb0EEEvNS_16Flash_fwd_paramsE:
	.zero		1360


//--------------------- .nv.constant0._ZN5flash16flash_fwd_kernelI23Flash_fwd_kernel_traitsILi128ELi128ELi64ELi4ELb0ELb0EN7cutlass10bfloat16_tE19Flash_kernel_traitsILi128ELi128ELi64ELi4ES3_EELb0ELb0ELb0ELb0ELb1ELb1ELb1ELb0EEEvNS_16Flash_fwd_paramsE --------------------------
	.section	.nv.constant0._ZN5flash16flash_fwd_kernelI23Flash_fwd_kernel_traitsILi128ELi128ELi64ELi4ELb0ELb0EN7cutlass10bfloat16_tE19Flash_kernel_traitsILi128ELi128ELi64ELi4ES3_EELb0ELb0ELb0ELb0ELb1ELb1ELb1ELb0EEEvNS_16Flash_fwd_paramsE,"a",@progbits
	.sectionflags	@""
	.align	4
.nv.constant0._ZN5flash16flash_fwd_kernelI23Flash_fwd_kernel_traitsILi128ELi128ELi64ELi4ELb0ELb0EN7cutlass10bfloat16_tE19Flash_kernel_traitsILi128ELi128ELi64ELi4ES3_EELb0ELb0ELb0ELb0ELb1ELb1ELb1ELb0EEEvNS_16Flash_fwd_paramsE:
	.zero		1360


//--------------------- .nv.constant0._ZN5flash16flash_fwd_kernelI23Flash_fwd_kernel_traitsILi128ELi128ELi64ELi4ELb0ELb0EN7cutlass10bfloat16_tE19Flash_kernel_traitsILi128ELi128ELi64ELi4ES3_EELb0ELb0ELb0ELb0ELb0ELb0ELb0ELb0EEEvNS_16Flash_fwd_paramsE --------------------------
	.section	.nv.constant0._ZN5flash16flash_fwd_kernelI23Flash_fwd_kernel_traitsILi128ELi128ELi64ELi4ELb0ELb0EN7cutlass10bfloat16_tE19Flash_kernel_traitsILi128ELi128ELi64ELi4ES3_EELb0ELb0ELb0ELb0ELb0ELb0ELb0ELb0EEEvNS_16Flash_fwd_paramsE,"a",@progbits
	.sectionflags	@""
	.align	4
.nv.constant0._ZN5flash16flash_fwd_kernelI23Flash_fwd_kernel_traitsILi128ELi128ELi64ELi4ELb0ELb0EN7cutlass10bfloat16_tE19Flash_kernel_traitsILi128ELi128ELi64ELi4ES3_EELb0ELb0ELb0ELb0ELb0ELb0ELb0ELb0EEEvNS_16Flash_fwd_paramsE:
	.zero		1360


//--------------------- .nv.constant0._ZN5flash16flash_fwd_kernelI23Flash_fwd_kernel_traitsILi128ELi128ELi64ELi4ELb0ELb0EN7cutlass10bfloat16_tE19Flash_kernel_traitsILi128ELi128ELi64ELi4ES3_EELb0ELb0ELb0ELb0ELb0ELb0ELb1ELb0EEEvNS_16Flash_fwd_paramsE --------------------------
	.section	.nv.constant0._ZN5flash16flash_fwd_kernelI23Flash_fwd_kernel_traitsILi128ELi128ELi64ELi4ELb0ELb0EN7cutlass10bfloat16_tE19Flash_kernel_traitsILi128ELi128ELi64ELi4ES3_EELb0ELb0ELb0ELb0ELb0ELb0ELb1ELb0EEEvNS_16Flash_fwd_paramsE,"a",@progbits
	.sectionflags	@""
	.align	4
.nv.constant0._ZN5flash16flash_fwd_kernelI23Flash_fwd_kernel_traitsILi128ELi128ELi64ELi4ELb0ELb0EN7cutlass10bfloat16_tE19Flash_kernel_traitsILi128ELi128ELi64ELi4ES3_EELb0ELb0ELb0ELb0ELb0ELb0ELb1ELb0EEEvNS_16Flash_fwd_paramsE:
	.zero		1360


//--------------------- .nv.constant0._ZN5flash16flash_fwd_kernelI23Flash_fwd_kernel_traitsILi128ELi128ELi64ELi4ELb0ELb0EN7cutlass10bfloat16_tE19Flash_kernel_traitsILi128ELi128ELi64ELi4ES3_EELb0ELb0ELb0ELb1ELb0ELb0ELb0ELb0EEEvNS_16Flash_fwd_paramsE --------------------------
	.section	.nv.constant0._ZN5flash16flash_fwd_kernelI23Flash_fwd_kernel_traitsILi128ELi128ELi64ELi4ELb0ELb0EN7cutlass10bfloat16_tE19Flash_kernel_traitsILi128ELi128ELi64ELi4ES3_EELb0ELb0ELb0ELb1ELb0ELb0ELb0ELb0EEEvNS_16Flash_fwd_paramsE,"a",@progbits
	.sectionflags	@""
	.align	4
.nv.constant0._ZN5flash16flash_fwd_kernelI23Flash_fwd_kernel_traitsILi128ELi128ELi64ELi4ELb0ELb0EN7cutlass10bfloat16_tE19Flash_kernel_traitsILi128ELi128ELi64ELi4ES3_EELb0ELb0ELb0ELb1ELb0ELb0ELb0ELb0EEEvNS_16Flash_fwd_paramsE:
	.zero		1360


//--------------------- .nv.constant0._ZN5flash16flash_fwd_kernelI23Flash_fwd_kernel_traitsILi128ELi128ELi64ELi4ELb0ELb0EN7cutlass10bfloat16_tE19Flash_kernel_traitsILi128ELi128ELi64ELi4ES3_EELb0ELb0ELb0ELb1ELb0ELb0ELb1ELb0EEEvNS_16Flash_fwd_paramsE --------------------------
	.section	.nv.constant0._ZN5flash16flash_fwd_kernelI23Flash_fwd_kernel_traitsILi128ELi128ELi64ELi4ELb0ELb0EN7cutlass10bfloat16_tE19Flash_kernel_traitsILi128ELi128ELi64ELi4ES3_EELb0ELb0ELb0ELb1ELb0ELb0ELb1ELb0EEEvNS_16Flash_fwd_paramsE,"a",@progbits
	.sectionflags	@""
	.align	4
.nv.constant0._ZN5flash16flash_fwd_kernelI23Flash_fwd_kernel_traitsILi128ELi128ELi64ELi4ELb0ELb0EN7cutlass10bfloat16_tE19Flash_kernel_traitsILi128ELi128ELi64ELi4ES3_EELb0ELb0ELb0ELb1ELb0ELb0ELb1ELb0EEEvNS_16Flash_fwd_paramsE:
	.zero		1360


//--------------------- .nv.constant0._ZN5flash16flash_fwd_kernelI23Flash_fwd_kernel_traitsILi128ELi128ELi64ELi4ELb0ELb0EN7cutlass10bfloat16_tE19Flash_kernel_traitsILi128ELi128ELi64ELi4ES3_EELb0ELb0ELb1ELb0ELb0ELb1ELb0ELb0EEEvNS_16Flash_fwd_paramsE --------------------------
	.section	.nv.constant0._ZN5flash16flash_fwd_kernelI23Flash_fwd_kernel_traitsILi128ELi128ELi64ELi4ELb0ELb0EN7cutlass10bfloat16_tE19Flash_kernel_traitsILi128ELi128ELi64ELi4ES3_EELb0ELb0ELb1ELb0ELb0ELb1ELb0ELb0EEEvNS_16Flash_fwd_paramsE,"a",@progbits
	.sectionflags	@""
	.align	4
.nv.constant0._ZN5flash16flash_fwd_kernelI23Flash_fwd_kernel_traitsILi128ELi128ELi64ELi4ELb0ELb0EN7cutlass10bfloat16_tE19Flash_kernel_traitsILi128ELi128ELi64ELi4ES3_EELb0ELb0ELb1ELb0ELb0ELb1ELb0ELb0EEEvNS_16Flash_fwd_paramsE:
	.zero		1360


//--------------------- .nv.constant0._ZN5flash16flash_fwd_kernelI23Flash_fwd_kernel_traitsILi128ELi128ELi64ELi4ELb0ELb0EN7cutlass10bfloat16_tE19Flash_kernel_traitsILi128ELi128ELi64ELi4ES3_EELb0ELb0ELb1ELb0ELb0ELb1ELb1ELb0EEEvNS_16Flash_fwd_paramsE --------------------------
	.section	.nv.constant0._ZN5flash16flash_fwd_kernelI23Flash_fwd_kernel_traitsILi128ELi128ELi64ELi4ELb0ELb0EN7cutlass10bfloat16_tE19Flash_kernel_traitsILi128ELi128ELi64ELi4ES3_EELb0ELb0ELb1ELb0ELb0ELb1ELb1ELb0EEEvNS_16Flash_fwd_paramsE,"a",@progbits
	.sectionflags	@""
	.align	4
.nv.constant0._ZN5flash16flash_fwd_kernelI23Flash_fwd_kernel_traitsILi128ELi128ELi64ELi4ELb0ELb0EN7cutlass10bfloat16_tE19Flash_kernel_traitsILi128ELi128ELi64ELi4ES3_EELb0ELb0ELb1ELb0ELb0ELb1ELb1ELb0EEEvNS_16Flash_fwd_paramsE:
	.zero		1360


//--------------------- .nv.constant0._ZN5flash16flash_fwd_kernelI23Flash_fwd_kernel_traitsILi128ELi128ELi64ELi4ELb0ELb0EN7cutlass10bfloat16_tE19Flash_kernel_traitsILi128ELi128ELi64ELi4ES3_EELb0ELb0ELb1ELb0ELb0ELb0ELb0ELb0EEEvNS_16Flash_fwd_paramsE --------------------------
	.section	.nv.constant0._ZN5flash16flash_fwd_kernelI23Flash_fwd_kernel_traitsILi128ELi128ELi64ELi4ELb0ELb0EN7cutlass10bfloat16_tE19Flash_kernel_traitsILi128ELi128ELi64ELi4ES3_EELb0ELb0ELb1ELb0ELb0ELb0ELb0ELb0EEEvNS_16Flash_fwd_paramsE,"a",@progbits
	.sectionflags	@""
	.align	4
.nv.constant0._ZN5flash16flash_fwd_kernelI23Flash_fwd_kernel_traitsILi128ELi128ELi64ELi4ELb0ELb0EN7cutlass10bfloat16_tE19Flash_kernel_traitsILi128ELi128ELi64ELi4ES3_EELb0ELb0ELb1ELb0ELb0ELb0ELb0ELb0EEEvNS_16Flash_fwd_paramsE:
	.zero		1360


//--------------------- .nv.constant0._ZN5flash16flash_fwd_kernelI23Flash_fwd_kernel_traitsILi128ELi128ELi64ELi4ELb0ELb0EN7cutlass10bfloat16_tE19Flash_kernel_traitsILi128ELi128ELi64ELi4ES3_EELb0ELb0ELb1ELb0ELb0ELb0ELb1ELb0EEEvNS_16Flash_fwd_paramsE --------------------------
	.section	.nv.constant0._ZN5flash16flash_fwd_kernelI23Flash_fwd_kernel_traitsILi128ELi128ELi64ELi4ELb0ELb0EN7cutlass10bfloat16_tE19Flash_kernel_traitsILi128ELi128ELi64ELi4ES3_EELb0ELb0ELb1ELb0ELb0ELb0ELb1ELb0EEEvNS_16Flash_fwd_paramsE,"a",@progbits
	.sectionflags	@""
	.align	4
.nv.constant0._ZN5flash16flash_fwd_kernelI23Flash_fwd_kernel_traitsILi128ELi128ELi64ELi4ELb0ELb0EN7cutlass10bfloat16_tE19Flash_kernel_traitsILi128ELi128ELi64ELi4ES3_EELb0ELb0ELb1ELb0ELb0ELb0ELb1ELb0EEEvNS_16Flash_fwd_paramsE:
	.zero		1360


//--------------------- .nv.constant0._ZN5flash16flash_fwd_kernelI23Flash_fwd_kernel_traitsILi128ELi128ELi64ELi4ELb0ELb0EN7cutlass10bfloat16_tE19Flash_kernel_traitsILi128ELi128ELi64ELi4ES3_EELb0ELb0ELb1ELb1ELb0ELb0ELb0ELb0EEEvNS_16Flash_fwd_paramsE --------------------------
	.section	.nv.constant0._ZN5flash16flash_fwd_kernelI23Flash_fwd_kernel_traitsILi128ELi128ELi64ELi4ELb0ELb0EN7cutlass10bfloat16_tE19Flash_kernel_traitsILi128ELi128ELi64ELi4ES3_EELb0ELb0ELb1ELb1ELb0ELb0ELb0ELb0EEEvNS_16Flash_fwd_paramsE,"a",@progbits
	.sectionflags	@""
	.align	4
.nv.constant0._ZN5flash16flash_fwd_kernelI23Flash_fwd_kernel_traitsILi128ELi128ELi64ELi4ELb0ELb0EN7cutlass10bfloat16_tE19Flash_kernel_traitsILi128ELi128ELi64ELi4ES3_EELb0ELb0ELb1ELb1ELb0ELb0ELb0ELb0EEEvNS_16Flash_fwd_paramsE:
	.zero		1360


//--------------------- .nv.constant0._ZN5flash16flash_fwd_kernelI23Flash_fwd_kernel_traitsILi128ELi128ELi64ELi4ELb0ELb0EN7cutlass10bfloat16_tE19Flash_kernel_traitsILi128ELi128ELi64ELi4ES3_EELb0ELb0ELb1ELb1ELb0ELb0ELb1ELb0EEEvNS_16Flash_fwd_paramsE --------------------------
	.section	.nv.constant0._ZN5flash16flash_fwd_kernelI23Flash_fwd_kernel_traitsILi128ELi128ELi64ELi4ELb0ELb0EN7cutlass10bfloat16_tE19Flash_kernel_traitsILi128ELi128ELi64ELi4ES3_EELb0ELb0ELb1ELb1ELb0ELb0ELb1ELb0EEEvNS_16Flash_fwd_paramsE,"a",@progbits
	.sectionflags	@""
	.align	4
.nv.constant0._ZN5flash16flash_fwd_kernelI23Flash_fwd_kernel_traitsILi128ELi128ELi64ELi4ELb0ELb0EN7cutlass10bfloat16_tE19Flash_kernel_traitsILi128ELi128ELi64ELi4ES3_EELb0ELb0ELb1ELb1ELb0ELb0ELb1ELb0EEEvNS_16Flash_fwd_paramsE:
	.zero		1360


//--------------------- .nv.constant0._ZN5flash16flash_fwd_kernelI23Flash_fwd_kernel_traitsILi128ELi128ELi32ELi4ELb0ELb0EN7cutlass10bfloat16_tE19Flash_kernel_traitsILi128ELi128ELi32ELi4ES3_EELb0ELb0ELb0ELb0ELb0ELb1ELb0ELb0EEEvNS_16Flash_fwd_paramsE --------------------------
	.section	.nv.constant0._ZN5flash16flash_fwd_kernelI23Flash_fwd_kernel_traitsILi128ELi128ELi32ELi4ELb0ELb0EN7cutlass10bfloat16_tE19Flash_kernel_traitsILi128ELi128ELi32ELi4ES3_EELb0ELb0ELb0ELb0ELb0ELb1ELb0ELb0EEEvNS_16Flash_fwd_paramsE,"a",@progbits
	.sectionflags	@""
	.align	4
.nv.constant0._ZN5flash16flash_fwd_kernelI23Flash_fwd_kernel_traitsILi128ELi128ELi32ELi4ELb0ELb0EN7cutlass10bfloat16_tE19Flash_kernel_traitsILi128ELi128ELi32ELi4ES3_EELb0ELb0ELb0ELb0ELb0ELb1ELb0ELb0EEEvNS_16Flash_fwd_paramsE:
	.zero		1360


//--------------------- .nv.constant0._ZN5flash16flash_fwd_kernelI23Flash_fwd_kernel_traitsILi128ELi128ELi32ELi4ELb0ELb0EN7cutlass10bfloat16_tE19Flash_kernel_traitsILi128ELi128ELi32ELi4ES3_EELb0ELb0ELb0ELb0ELb1ELb1ELb0ELb0EEEvNS_16Flash_fwd_paramsE --------------------------
	.section	.nv.constant0._ZN5flash16flash_fwd_kernelI23Flash_fwd_kernel_traitsILi128ELi128ELi32ELi4ELb0ELb0EN7cutlass10bfloat16_tE19Flash_kernel_traitsILi128ELi128ELi32ELi4ES3_EELb0ELb0ELb0ELb0ELb1ELb1ELb0ELb0EEEvNS_16Flash_fwd_paramsE,"a",@progbits
	.sectionflags	@""
	.align	4
.nv.constant0._ZN5flash16flash_fwd_kernelI23Flash_fwd_kernel_traitsILi128ELi128ELi32ELi4ELb0ELb0EN7cutlass10bfloat16_tE19Flash_kernel_traitsILi128ELi128ELi32ELi4ES3_EELb0ELb0ELb0ELb0ELb1ELb1ELb0ELb0EEEvNS_16Flash_fwd_paramsE:
	.zero		1360


//--------------------- .nv.constant0._ZN5flash16flash_fwd_kernelI23Flash_fwd_kernel_traitsILi128ELi128ELi32ELi4ELb0ELb0EN7cutlass10bfloat16_tE19Flash_kernel_traitsILi128ELi128ELi32ELi4ES3_EELb0ELb0ELb0ELb0ELb0ELb0ELb0ELb0EEEvNS_16Flash_fwd_paramsE --------------------------
	.section	.nv.constant0._ZN5flash16flash_fwd_kernelI23Flash_fwd_kernel_traitsILi128ELi128ELi32ELi4ELb0ELb0EN7cutlass10bfloat16_tE19Flash_kernel_traitsILi128ELi128ELi32ELi4ES3_EELb0ELb0ELb0ELb0ELb0ELb0ELb0ELb0EEEvNS_16Flash_fwd_paramsE,"a",@progbits
	.sectionflags	@""
	.align	4
.nv.constant0._ZN5flash16flash_fwd_kernelI23Flash_fwd_kernel_traitsILi128ELi128ELi32ELi4ELb0ELb0EN7cutlass10bfloat16_tE19Flash_kernel_traitsILi128ELi128ELi32ELi4ES3_EELb0ELb0ELb0ELb0ELb0ELb0ELb0ELb0EEEvNS_16Flash_fwd_paramsE:
	.zero		1360


//--------------------- .nv.constant0._ZN5flash16flash_fwd_kernelI23Flash_fwd_kernel_traitsILi128ELi128ELi32ELi4ELb0ELb0EN7cutlass10bfloat16_tE19Flash_kernel_traitsILi128ELi128ELi32ELi4ES3_EELb0ELb0ELb0ELb1ELb0ELb0ELb0ELb0EEEvNS_16Flash_fwd_paramsE --------------------------
	.section	.nv.constant0._ZN5flash16flash_fwd_kernelI23Flash_fwd_kernel_traitsILi128ELi128ELi32ELi4ELb0ELb0EN7cutlass10bfloat16_tE19Flash_kernel_traitsILi128ELi128ELi32ELi4ES3_EELb0ELb0ELb0ELb1ELb0ELb0ELb0ELb0EEEvNS_16Flash_fwd_paramsE,"a",@progbits
	.sectionflags	@""
	.align	4
.nv.constant0._ZN5flash16flash_fwd_kernelI23Flash_fwd_kernel_traitsILi128ELi128ELi32ELi4ELb0ELb0EN7cutlass10bfloat16_tE19Flash_kernel_traitsILi128ELi128ELi32ELi4ES3_EELb0ELb0ELb0ELb1ELb0ELb0ELb0ELb0EEEvNS_16Flash_fwd_paramsE:
	.zero		1360


//--------------------- .nv.constant0._ZN5flash16flash_fwd_kernelI23Flash_fwd_kernel_traitsILi128ELi128ELi32ELi4ELb0ELb0EN7cutlass10bfloat16_tE19Flash_kernel_traitsILi128ELi128ELi32ELi4ES3_EELb0ELb0ELb1ELb0ELb0ELb1ELb0ELb0EEEvNS_16Flash_fwd_paramsE --------------------------
	.section	.nv.constant0._ZN5flash16flash_fwd_kernelI23Flash_fwd_kernel_traitsILi128ELi128ELi32ELi4ELb0ELb0EN7cutlass10bfloat16_tE19Flash_kernel_traitsILi128ELi128ELi32ELi4ES3_EELb0ELb0ELb1ELb0ELb0ELb1ELb0ELb0EEEvNS_16Flash_fwd_paramsE,"a",@progbits
	.sectionflags	@""
	.align	4
.nv.constant0._ZN5flash16flash_fwd_kernelI23Flash_fwd_kernel_traitsILi128ELi128ELi32ELi4ELb0ELb0EN7cutlass10bfloat16_tE19Flash_kernel_traitsILi128ELi128ELi32ELi4ES3_EELb0ELb0ELb1ELb0ELb0ELb1ELb0ELb0EEEvNS_16Flash_fwd_paramsE:
	.zero		1360


//--------------------- .nv.constant0._ZN5flash16flash_fwd_kernelI23Flash_fwd_kernel_traitsILi128ELi128ELi32ELi4ELb0ELb0EN7cutlass10bfloat16_tE19Flash_kernel_traitsILi128ELi128ELi32ELi4ES3_EELb0ELb0ELb1ELb0ELb0ELb0ELb0ELb0EEEvNS_16Flash_fwd_paramsE --------------------------
	.section	.nv.constant0._ZN5flash16flash_fwd_kernelI23Flash_fwd_kernel_traitsILi128ELi128ELi32ELi4ELb0ELb0EN7cutlass10bfloat16_tE19Flash_kernel_traitsILi128ELi128ELi32ELi4ES3_EELb0ELb0ELb1ELb0ELb0ELb0ELb0ELb0EEEvNS_16Flash_fwd_paramsE,"a",@progbits
	.sectionflags	@""
	.align	4
.nv.constant0._ZN5flash16flash_fwd_kernelI23Flash_fwd_kernel_traitsILi128ELi128ELi32ELi4ELb0ELb0EN7cutlass10bfloat16_tE19Flash_kernel_traitsILi128ELi128ELi32ELi4ES3_EELb0ELb0ELb1ELb0ELb0ELb0ELb0ELb0EEEvNS_16Flash_fwd_paramsE:
	.zero		1360


//--------------------- .nv.constant0._ZN5flash16flash_fwd_kernelI23Flash_fwd_kernel_traitsILi128ELi128ELi32ELi4ELb0ELb0EN7cutlass10bfloat16_tE19Flash_kernel_traitsILi128ELi128ELi32ELi4ES3_EELb0ELb0ELb1ELb1ELb0ELb0ELb0ELb0EEEvNS_16Flash_fwd_paramsE --------------------------
	.section	.nv.constant0._ZN5flash16flash_fwd_kernelI23Flash_fwd_kernel_traitsILi128ELi128ELi32ELi4ELb0ELb0EN7cutlass10bfloat16_tE19Flash_kernel_traitsILi128ELi128ELi32ELi4ES3_EELb0ELb0ELb1ELb1ELb0ELb0ELb0ELb0EEEvNS_16Flash_fwd_paramsE,"a",@progbits
	.sectionflags	@""
	.align	4
.nv.constant0._ZN5flash16flash_fwd_kernelI23Flash_fwd_kernel_traitsILi128ELi128ELi32ELi4ELb0ELb0EN7cutlass10bfloat16_tE19Flash_kernel_traitsILi128ELi128ELi32ELi4ES3_EELb0ELb0ELb1ELb1ELb0ELb0ELb0ELb0EEEvNS_16Flash_fwd_paramsE:
	.zero		1360


//--------------------- .nv.constant0._ZN5flash16flash_fwd_kernelI23Flash_fwd_kernel_traitsILi128ELi128ELi32ELi4ELb0ELb0EN7cutlass10bfloat16_tE19Flash_kernel_traitsILi128ELi128ELi32ELi4ES3_EELb1ELb0ELb0ELb0ELb0ELb1ELb0ELb0EEEvNS_16Flash_fwd_paramsE --------------------------
	.section	.nv.constant0._ZN5flash16flash_fwd_kernelI23Flash_fwd_kernel_traitsILi128ELi128ELi32ELi4ELb0ELb0EN7cutlass10bfloat16_tE19Flash_kernel_traitsILi128ELi128ELi32ELi4ES3_EELb1ELb0ELb0ELb0ELb0ELb1ELb0ELb0EEEvNS_16Flash_fwd_paramsE,"a",@progbits
	.sectionflags	@""
	.align	4
.nv.constant0._ZN5flash16flash_fwd_kernelI23Flash_fwd_kernel_traitsILi128ELi128ELi32ELi4ELb0ELb0EN7cutlass10bfloat16_tE19Flash_kernel_traitsILi128ELi128ELi32ELi4ES3_EELb1ELb0ELb0ELb0ELb0ELb1ELb0ELb0EEEvNS_16Flash_fwd_paramsE:
	.zero		1360


//--------------------- .nv.constant0._ZN5flash16flash_fwd_kernelI23Flash_fwd_kernel_traitsILi128ELi128ELi32ELi4ELb0ELb0EN7cutlass10bfloat16_tE19Flash_kernel_traitsILi128ELi128ELi32ELi4ES3_EELb0ELb0ELb0ELb0ELb0ELb1ELb1ELb0EEEvNS_16Flash_fwd_paramsE --------------------------
	.section	.nv.constant0._ZN5flash16flash_fwd_kernelI23Flash_fwd_kernel_traitsILi128ELi128ELi32ELi4ELb0ELb0EN7cutlass10bfloat16_tE19Flash_kernel_traitsILi128ELi128ELi32ELi4ES3_EELb0ELb0ELb0ELb0ELb0ELb1ELb1ELb0EEEvNS_16Flash_fwd_paramsE,"a",@progbits
	.sectionflags	@""
	.align	4
.nv.constant0._ZN5flash16flash_fwd_kernelI23Flash_fwd_kernel_traitsILi128ELi128ELi32ELi4ELb0ELb0EN7cutlass10bfloat16_tE19Flash_kernel_traitsILi128ELi128ELi32ELi4ES3_EELb0ELb0ELb0ELb0ELb0ELb1ELb1ELb0EEEvNS_16Flash_fwd_paramsE:
	.zero		1360


//--------------------- .nv.constant0._ZN5flash16flash_fwd_kernelI23Flash_fwd_kernel_traitsILi128ELi128ELi32ELi4ELb0ELb0EN7cutlass10bfloat16_tE19Flash_kernel_traitsILi128ELi128ELi32ELi4ES3_EELb1ELb0ELb0ELb0ELb0ELb0ELb0ELb0EEEvNS_16Flash_fwd_paramsE --------------------------
	.section	.nv.constant0._ZN5flash16flash_fwd_kernelI23Flash_fwd_kernel_traitsILi128ELi128ELi32ELi4ELb0ELb0EN7cutlass10bfloat16_tE19Flash_kernel_traitsILi128ELi128ELi32ELi4ES3_EELb1ELb0ELb0ELb0ELb0ELb0ELb0ELb0EEEvNS_16Flash_fwd_paramsE,"a",@progbits
	.sectionflags	@""
	.align	4
.nv.constant0._ZN5flash16flash_fwd_kernelI23Flash_fwd_kernel_traitsILi128ELi128ELi32ELi4ELb0ELb0EN7cutlass10bfloat16_tE19Flash_kernel_traitsILi128ELi128ELi32ELi4ES3_EELb1ELb0ELb0ELb0ELb0ELb0ELb0ELb0EEEvNS_16Flash_fwd_paramsE:
	.zero		1360


//--------------------- .nv.constant0._ZN5flash16flash_fwd_kernelI23Flash_fwd_kernel_traitsILi128ELi128ELi32ELi4ELb0ELb0EN7cutlass10bfloat16_tE19Flash_kernel_traitsILi128ELi128ELi32ELi4ES3_EELb1ELb0ELb1ELb0ELb0ELb0ELb0ELb0EEEvNS_16Flash_fwd_paramsE --------------------------
	.section	.nv.constant0._ZN5flash16flash_fwd_kernelI23Flash_fwd_kernel_traitsILi128ELi128ELi32ELi4ELb0ELb0EN7cutlass10bfloat16_tE19Flash_kernel_traitsILi128ELi128ELi32ELi4ES3_EELb1ELb0ELb1ELb0ELb0ELb0ELb0ELb0EEEvNS_16Flash_fwd_paramsE,"a",@progbits
	.sectionflags	@""
	.align	4
.nv.constant0._ZN5flash16flash_fwd_kernelI23Flash_fwd_kernel_traitsILi128ELi128ELi32ELi4ELb0ELb0EN7cutlass10bfloat16_tE19Flash_kernel_traitsILi128ELi128ELi32ELi4ES3_EELb1ELb0ELb1ELb0ELb0ELb0ELb0ELb0EEEvNS_16Flash_fwd_paramsE:
	.zero		1360


//--------------------- .nv.constant0._ZN5flash16flash_fwd_kernelI23Flash_fwd_kernel_traitsILi128ELi128ELi32ELi4ELb0ELb0EN7cutlass10bfloat16_tE19Flash_kernel_traitsILi128ELi128ELi32ELi4ES3_EELb1ELb0ELb0ELb0ELb1ELb1ELb0ELb0EEEvNS_16Flash_fwd_paramsE --------------------------
	.section	.nv.constant0._ZN5flash16flash_fwd_kernelI23Flash_fwd_kernel_traitsILi128ELi128ELi32ELi4ELb0ELb0EN7cutlass10bfloat16_tE19Flash_kernel_traitsILi128ELi128ELi32ELi4ES3_EELb1ELb0ELb0ELb0ELb1ELb1ELb0ELb0EEEvNS_16Flash_fwd_paramsE,"a",@progbits
	.sectionflags	@""
	.align	4
.nv.constant0._ZN5flash16flash_fwd_kernelI23Flash_fwd_kernel_traitsILi128ELi128ELi32ELi4ELb0ELb0EN7cutlass10bfloat16_tE19Flash_kernel_traitsILi128ELi128ELi32ELi4ES3_EELb1ELb0ELb0ELb0ELb1ELb1ELb0ELb0EEEvNS_16Flash_fwd_paramsE:
	.zero		1360


//--------------------- .nv.constant0._ZN5flash16flash_fwd_kernelI23Flash_fwd_kernel_traitsILi128ELi128ELi32ELi4ELb0ELb0EN7cutlass10bfloat16_tE19Flash_kernel_traitsILi128ELi128ELi32ELi4ES3_EELb0ELb0ELb0ELb0ELb1ELb1ELb1ELb0EEEvNS_16Flash_fwd_paramsE --------------------------
	.section	.nv.constant0._ZN5flash16flash_fwd_kernelI23Flash_fwd_kernel_traitsILi128ELi128ELi32ELi4ELb0ELb0EN7cutlass10bfloat16_tE19Flash_kernel_traitsILi128ELi128ELi32ELi4ES3_EELb0ELb0ELb0ELb0ELb1ELb1ELb1ELb0EEEvNS_16Flash_fwd_paramsE,"a",@progbits
	.sectionflags	@""
	.align	4
.nv.constant0._ZN5flash16flash_fwd_kernelI23Flash_fwd_kernel_traitsILi128ELi128ELi32ELi4ELb0ELb0EN7cutlass10bfloat16_tE19Flash_kernel_traitsILi128ELi128ELi32ELi4ES3_EELb0ELb0ELb0ELb0ELb1ELb1ELb1ELb0EEEvNS_16Flash_fwd_paramsE:
	.zero		1360


//--------------------- .nv.constant0._ZN5flash16flash_fwd_kernelI23Flash_fwd_kernel_traitsILi128ELi128ELi32ELi4ELb0ELb0EN7cutlass10bfloat16_tE19Flash_kernel_traitsILi128ELi128ELi32ELi4ES3_EELb1ELb0ELb0ELb1ELb0ELb0ELb0ELb0EEEvNS_16Flash_fwd_paramsE --------------------------
	.section	.nv.constant0._ZN5flash16flash_fwd_kernelI23Flash_fwd_kernel_traitsILi128ELi128ELi32ELi4ELb0ELb0EN7cutlass10bfloat16_tE19Flash_kernel_traitsILi128ELi128ELi32ELi4ES3_EELb1ELb0ELb0ELb1ELb0ELb0ELb0ELb0EEEvNS_16Flash_fwd_paramsE,"a",@progbits
	.sectionflags	@""
	.align	4
.nv.constant0._ZN5flash16flash_fwd_kernelI23Flash_fwd_kernel_traitsILi128ELi128ELi32ELi4ELb0ELb0EN7cutlass10bfloat16_tE19Flash_kernel_traitsILi128ELi128ELi32ELi4ES3_EELb1ELb0ELb0ELb1ELb0ELb0ELb0ELb0EEEvNS_16Flash_fwd_paramsE:
	.zero		1360


//--------------------- .nv.constant0._ZN5flash16flash_fwd_kernelI23Flash_fwd_kernel_traitsILi128ELi128ELi32ELi4ELb0ELb0EN7cutlass10bfloat16_tE19Flash_kernel_traitsILi128ELi128ELi32ELi4ES3_EELb1ELb0ELb0ELb0ELb0ELb0ELb0ELb1EEEvNS_16Flash_fwd_paramsE --------------------------
	.section	.nv.constant0._ZN5flash16flash_fwd_kernelI23Flash_fwd_kernel_traitsILi128ELi128ELi32ELi4ELb0ELb0EN7cutlass10bfloat16_tE19Flash_kernel_traitsILi128ELi128ELi32ELi4ES3_EELb1ELb0ELb0ELb0ELb0ELb0ELb0ELb1EEEvNS_16Flash_fwd_paramsE,"a",@progbits
	.sectionflags	@""
	.align	4
.nv.constant0._ZN5flash16flash_fwd_kernelI23Flash_fwd_kernel_traitsILi128ELi128ELi32ELi4ELb0ELb0EN7cutlass10bfloat16_tE19Flash_kernel_traitsILi128ELi128ELi32ELi4ES3_EELb1ELb0ELb0ELb0ELb0ELb0ELb0ELb1EEEvNS_16Flash_fwd_paramsE:
	.zero		1360


//--------------------- .nv.constant0._ZN5flash16flash_fwd_kernelI23Flash_fwd_kernel_traitsILi128ELi128ELi32ELi4ELb0ELb0EN7cutlass10bfloat16_tE19Flash_kernel_traitsILi128ELi128ELi32ELi4ES3_EELb0ELb0ELb0ELb0ELb0ELb0ELb1ELb0EEEvNS_16Flash_fwd_paramsE --------------------------
	.section	.nv.constant0._ZN5flash16flash_fwd_kernelI23Flash_fwd_kernel_traitsILi128ELi128ELi32ELi4ELb0ELb0EN7cutlass10bfloat16_tE19Flash_kernel_traitsILi128ELi128ELi32ELi4ES3_EELb0ELb0ELb0ELb0ELb0ELb0ELb1ELb0EEEvNS_16Flash_fwd_paramsE,"a",@progbits
	.sectionflags	@""
	.align	4
.nv.constant0._ZN5flash16flash_fwd_kernelI23Flash_fwd_kernel_traitsILi128ELi128ELi32ELi4ELb0ELb0EN7cutlass10bfloat16_tE19Flash_kernel_traitsILi128ELi128ELi32ELi4ES3_EELb0ELb0ELb0ELb0ELb0ELb0ELb1ELb0EEEvNS_16Flash_fwd_paramsE:
	.zero		1360


//--------------------- .nv.constant0._ZN5flash16flash_fwd_kernelI23Flash_fwd_kernel_traitsILi128ELi128ELi32ELi4ELb0ELb0EN7cutlass10bfloat16_tE19Flash_kernel_traitsILi128ELi128ELi32ELi4ES3_EELb1ELb0ELb0ELb1ELb0ELb0ELb0ELb1EEEvNS_16Flash_fwd_paramsE --------------------------
	.section	.nv.constant0._ZN5flash16flash_fwd_kernelI23Flash_fwd_kernel_traitsILi128ELi128ELi32ELi4ELb0ELb0EN7cutlass10bfloat16_tE19Flash_kernel_traitsILi128ELi128ELi32ELi4ES3_EELb1ELb0ELb0ELb1ELb0ELb0ELb0ELb1EEEvNS_16Flash_fwd_paramsE,"a",@progbits
	.sectionflags	@""
	.align	4
.nv.constant0._ZN5flash16flash_fwd_kernelI23Flash_fwd_kernel_traitsILi128ELi128ELi32ELi4ELb0ELb0EN7cutlass10bfloat16_tE19Flash_kernel_traitsILi128ELi128ELi32ELi4ES3_EELb1ELb0ELb0ELb1ELb0ELb0ELb0ELb1EEEvNS_16Flash_fwd_paramsE:
	.zero		1360


//--------------------- .nv.constant0._ZN5flash16flash_fwd_kernelI23Flash_fwd_kernel_traitsILi128ELi128ELi32ELi4ELb0ELb0EN7cutlass10bfloat16_tE19Flash_kernel_traitsILi128ELi128ELi32ELi4ES3_EELb0ELb0ELb0ELb1ELb0ELb0ELb1ELb0EEEvNS_16Flash_fwd_paramsE --------------------------
	.section	.nv.constant0._ZN5flash16flash_fwd_kernelI23Flash_fwd_kernel_traitsILi128ELi128ELi32ELi4ELb0ELb0EN7cutlass10bfloat16_tE19Flash_kernel_traitsILi128ELi128ELi32ELi4ES3_EELb0ELb0ELb0ELb1ELb0ELb0ELb1ELb0EEEvNS_16Flash_fwd_paramsE,"a",@progbits
	.sectionflags	@""
	.align	4
.nv.constant0._ZN5flash16flash_fwd_kernelI23Flash_fwd_kernel_traitsILi128ELi128ELi32ELi4ELb0ELb0EN7cutlass10bfloat16_tE19Flash_kernel_traitsILi128ELi128ELi32ELi4ES3_EELb0ELb0ELb0ELb1ELb0ELb0ELb1ELb0EEEvNS_16Flash_fwd_paramsE:
	.zero		1360


//--------------------- .nv.constant0._ZN5flash16flash_fwd_kernelI23Flash_fwd_kernel_traitsILi128ELi128ELi32ELi4ELb0ELb0EN7cutlass10bfloat16_tE19Flash_kernel_traitsILi128ELi128ELi32ELi4ES3_EELb1ELb0ELb1ELb0ELb0ELb1ELb0ELb0EEEvNS_16Flash_fwd_paramsE --------------------------
	.section	.nv.constant0._ZN5flash16flash_fwd_kernelI23Flash_fwd_kernel_traitsILi128ELi128ELi32ELi4ELb0ELb0EN7cutlass10bfloat16_tE19Flash_kernel_traitsILi128ELi128ELi32ELi4ES3_EELb1ELb0ELb1ELb0ELb0ELb1ELb0ELb0EEEvNS_16Flash_fwd_paramsE,"a",@progbits
	.sectionflags	@""
	.align	4
.nv.constant0._ZN5flash16flash_fwd_kernelI23Flash_fwd_kernel_traitsILi128ELi128ELi32ELi4ELb0ELb0EN7cutlass10bfloat16_tE19Flash_kernel_traitsILi128ELi128ELi32ELi4ES3_EELb1ELb0ELb1ELb0ELb0ELb1ELb0ELb0EEEvNS_16Flash_fwd_paramsE:
	.zero		1360


//--------------------- .nv.constant0._ZN5flash16flash_fwd_kernelI23Flash_fwd_kernel_traitsILi128ELi128ELi32ELi4ELb0ELb0EN7cutlass10bfloat16_tE19Flash_kernel_traitsILi128ELi128ELi32ELi4ES3_EELb0ELb0ELb1ELb0ELb0ELb1ELb1ELb0EEEvNS_16Flash_fwd_paramsE --------------------------
	.section	.nv.constant0._ZN5flash16flash_fwd_kernelI23Flash_fwd_kernel_traitsILi128ELi128ELi32ELi4ELb0ELb0EN7cutlass10bfloat16_tE19Flash_kernel_traitsILi128ELi128ELi32ELi4ES3_EELb0ELb0ELb1ELb0ELb0ELb1ELb1ELb0EEEvNS_16Flash_fwd_paramsE,"a",@progbits
	.sectionflags	@""
	.align	4
.nv.constant0._ZN5flash16flash_fwd_kernelI23Flash_fwd_kernel_traitsILi128ELi128ELi32ELi4ELb0ELb0EN7cutlass10bfloat16_tE19Flash_kernel_traitsILi128ELi128ELi32ELi4ES3_EELb0ELb0ELb1ELb0ELb0ELb1ELb1ELb0EEEvNS_16Flash_fwd_paramsE:
	.zero		1360


//--------------------- .nv.constant0._ZN5flash16flash_fwd_kernelI23Flash_fwd_kernel_traitsILi128ELi128ELi32ELi4ELb0ELb0EN7cutlass10bfloat16_tE19Flash_kernel_traitsILi128ELi128ELi32ELi4ES3_EELb1ELb0ELb1ELb1ELb0ELb0ELb0ELb0EEEvNS_16Flash_fwd_paramsE --------------------------
	.section	.nv.constant0._ZN5flash16flash_fwd_kernelI23Flash_fwd_kernel_traitsILi128ELi128ELi32ELi4ELb0ELb0EN7cutlass10bfloat16_tE19Flash_kernel_traitsILi128ELi128ELi32ELi4ES3_EELb1ELb0ELb1ELb1ELb0ELb0ELb0ELb0EEEvNS_16Flash_fwd_paramsE,"a",@progbits
	.sectionflags	@""
	.align	4
.nv.constant0._ZN5flash16flash_fwd_kernelI23Flash_fwd_kernel_traitsILi128ELi128ELi32ELi4ELb0ELb0EN7cutlass10bfloat16_tE19Flash_kernel_traitsILi128ELi128ELi32ELi4ES3_EELb1ELb0ELb1ELb1ELb0ELb0ELb0ELb0EEEvNS_16Flash_fwd_paramsE:
	.zero		1360


//--------------------- .nv.constant0._ZN5flash16flash_fwd_kernelI23Flash_fwd_kernel_traitsILi128ELi128ELi32ELi4ELb0ELb0EN7cutlass10bfloat16_tE19Flash_kernel_traitsILi128ELi128ELi32ELi4ES3_EELb1ELb0ELb1ELb0ELb0ELb0ELb0ELb1EEEvNS_16Flash_fwd_paramsE --------------------------
	.section	.nv.constant0._ZN5flash16flash_fwd_kernelI23Flash_fwd_kernel_traitsILi128ELi128ELi32ELi4ELb0ELb0EN7cutlass10bfloat16_tE19Flash_kernel_traitsILi128ELi128ELi32ELi4ES3_EELb1ELb0ELb1ELb0ELb0ELb0ELb0ELb1EEEvNS_16Flash_fwd_paramsE,"a",@progbits
	.sectionflags	@""
	.align	4
.nv.constant0._ZN5flash16flash_fwd_kernelI23Flash_fwd_kernel_traitsILi128ELi128ELi32ELi4ELb0ELb0EN7cutlass10bfloat16_tE19Flash_kernel_traitsILi128ELi128ELi32ELi4ES3_EELb1ELb0ELb1ELb0ELb0ELb0ELb0ELb1EEEvNS_16Flash_fwd_paramsE:
	.zero		1360


//--------------------- .nv.constant0._ZN5flash16flash_fwd_kernelI23Flash_fwd_kernel_traitsILi128ELi128ELi32ELi4ELb0ELb0EN7cutlass10bfloat16_tE19Flash_kernel_traitsILi128ELi128ELi32ELi4ES3_EELb0ELb0ELb1ELb0ELb0ELb0ELb1ELb0EEEvNS_16Flash_fwd_paramsE --------------------------
	.section	.nv.constant0._ZN5flash16flash_fwd_kernelI23Flash_fwd_kernel_traitsILi128ELi128ELi32ELi4ELb0ELb0EN7cutlass10bfloat16_tE19Flash_kernel_traitsILi128ELi128ELi32ELi4ES3_EELb0ELb0ELb1ELb0ELb0ELb0ELb1ELb0EEEvNS_16Flash_fwd_paramsE,"a",@progbits
	.sectionflags	@""
	.align	4
.nv.constant0._ZN5flash16flash_fwd_kernelI23Flash_fwd_kernel_traitsILi128ELi128ELi32ELi4ELb0ELb0EN7cutlass10bfloat16_tE19Flash_kernel_traitsILi128ELi128ELi32ELi4ES3_EELb0ELb0ELb1ELb0ELb0ELb0ELb1ELb0EEEvNS_16Flash_fwd_paramsE:
	.zero		1360


//--------------------- .nv.constant0._ZN5flash16flash_fwd_kernelI23Flash_fwd_kernel_traitsILi128ELi128ELi32ELi4ELb0ELb0EN7cutlass10bfloat16_tE19Flash_kernel_traitsILi128ELi128ELi32ELi4ES3_EELb1ELb0ELb1ELb1ELb0ELb0ELb0ELb1EEEvNS_16Flash_fwd_paramsE --------------------------
	.section	.nv.constant0._ZN5flash16flash_fwd_kernelI23Flash_fwd_kernel_traitsILi128ELi128ELi32ELi4ELb0ELb0EN7cutlass10bfloat16_tE19Flash_kernel_traitsILi128ELi128ELi32ELi4ES3_EELb1ELb0ELb1ELb1ELb0ELb0ELb0ELb1EEEvNS_16Flash_fwd_paramsE,"a",@progbits
	.sectionflags	@""
	.align	4
.nv.constant0._ZN5flash16flash_fwd_kernelI23Flash_fwd_kernel_traitsILi128ELi128ELi32ELi4ELb0ELb0EN7cutlass10bfloat16_tE19Flash_kernel_traitsILi128ELi128ELi32ELi4ES3_EELb1ELb0ELb1ELb1ELb0ELb0ELb0ELb1EEEvNS_16Flash_fwd_paramsE:
	.zero		1360


//--------------------- .nv.constant0._ZN5flash16flash_fwd_kernelI23Flash_fwd_kernel_traitsILi128ELi128ELi32ELi4ELb0ELb0EN7cutlass10bfloat16_tE19Flash_kernel_traitsILi128ELi128ELi32ELi4ES3_EELb0ELb0ELb1ELb1ELb0ELb0ELb1ELb0EEEvNS_16Flash_fwd_paramsE --------------------------
	.section	.nv.constant0._ZN5flash16flash_fwd_kernelI23Flash_fwd_kernel_traitsILi128ELi128ELi32ELi4ELb0ELb0EN7cutlass10bfloat16_tE19Flash_kernel_traitsILi128ELi128ELi32ELi4ES3_EELb0ELb0ELb1ELb1ELb0ELb0ELb1ELb0EEEvNS_16Flash_fwd_paramsE,"a",@progbits
	.sectionflags	@""
	.align	4
.nv.constant0._ZN5flash16flash_fwd_kernelI23Flash_fwd_kernel_traitsILi128ELi128ELi32ELi4ELb0ELb0EN7cutlass10bfloat16_tE19Flash_kernel_traitsILi128ELi128ELi32ELi4ES3_EELb0ELb0ELb1ELb1ELb0ELb0ELb1ELb0EEEvNS_16Flash_fwd_paramsE:
	.zero		1360


//--------------------- SYMBOLS --------------------------

	.type		.nv.reservedSmem.offset0,@object
	.size		.nv.reservedSmem.offset0,0x4
	.type		.nv.reservedSmem.cap,@object
	.size		.nv.reservedSmem.cap,0x4
